	.target	sm_90a

	.elftype	@"ET_EXEC"


//--------------------- .note.nv.tkinfo           --------------------------
	.section	.note.nv.tkinfo,"",@"SHT_NOTE"
	.sectionflags	@"SHF_NOTE_NV_TKINFO"
	.tkinfo
        /*0018*/ 	.word	0x00000002
        /*0030*/ 	.string	""
        /*0030*/ 	.string	"ptxas"
        /*0030*/ 	.string	"Cuda compilation tools, release 13.0, V13.0.88"
        /*0030*/ 	.string	"Build cuda_13.0.r13.0/compiler.36424714_0"
        /*0030*/ 	.string	"-arch sm_90a -m 64 "



//--------------------- .note.nv.cuinfo           --------------------------
	.section	.note.nv.cuinfo,"",@"SHT_NOTE"
	.sectionflags	@"SHF_NOTE_NV_CUINFO"
        /*0018*/ 	.short	0x0002
        /*001a*/ 	.short	0x005a
        /*001c*/ 	.short	0x0082
	.zero		2


//--------------------- .nv.info                  --------------------------
	.section	.nv.info,"",@"SHT_CUDA_INFO"
	.align	4


	//----- nvinfo : EIATTR_REGCOUNT
	.align		4
        /*0000*/ 	.byte	0x04, 0x2f
        /*0002*/ 	.short	(.L_12 - .L_11)
	.align		4
.L_11:
        /*0004*/ 	.word	index@(_ZN5flash16flash_fwd_kernelI23Flash_fwd_kernel_traitsILi256ELi128ELi64ELi8ELb0ELb0EN7cutlass6half_tE19Flash_kernel_traitsILi256ELi128ELi64ELi8ES3_EELb0ELb0ELb1ELb1ELb0ELb0ELb1ELb0EEEvNS_16Flash_fwd_paramsE)
        /*0008*/ 	.word	0x000000ff


	//----- nvinfo : EIATTR_FRAME_SIZE
	.align		4
.L_12:
        /*000c*/ 	.byte	0x04, 0x11
        /*000e*/ 	.short	(.L_14 - .L_13)
	.align		4
.L_13:
        /*0010*/ 	.word	index@(_ZN5flash16flash_fwd_kernelI23Flash_fwd_kernel_traitsILi256ELi128ELi64ELi8ELb0ELb0EN7cutlass6half_tE19Flash_kernel_traitsILi256ELi128ELi64ELi8ES3_EELb0ELb0ELb1ELb1ELb0ELb0ELb1ELb0EEEvNS_16Flash_fwd_paramsE)
        /*0014*/ 	.word	0x00000088


	//----- nvinfo : EIATTR_REGCOUNT
	.align		4
.L_14:
        /*0018*/ 	.byte	0x04, 0x2f
        /*001a*/ 	.short	(.L_16 - .L_15)
	.align		4
.L_15:
        /*001c*/ 	.word	index@(_ZN5flash16flash_fwd_kernelI23Flash_fwd_kernel_traitsILi256ELi128ELi64ELi8ELb0ELb0EN7cutlass6half_tE19Flash_kernel_traitsILi256ELi128ELi64ELi8ES3_EELb1ELb0ELb1ELb1ELb0ELb0ELb0ELb1EEEvNS_16Flash_fwd_paramsE)
        /*0020*/ 	.word	0x000000ff


	//----- nvinfo : EIATTR_FRAME_SIZE
	.align		4
.L_16:
        /*0024*/ 	.byte	0x04, 0x11
        /*0026*/ 	.short	(.L_18 - .L_17)
	.align		4
.L_17:
        /*0028*/ 	.word	index@($_ZN5flash16flash_fwd_kernelI23Flash_fwd_kernel_traitsILi256ELi128ELi64ELi8ELb0ELb0EN7cutlass6half_tE19Flash_kernel_traitsILi256ELi128ELi64ELi8ES3_EELb1ELb0ELb1ELb1ELb0ELb0ELb0ELb1EEEvNS_16Flash_fwd_paramsE$_ZN5flash22compute_attn_1rowblockI23Flash_fwd_kernel_traitsILi256ELi128ELi64ELi8ELb0ELb0EN7cutlass6half_tE19Flash_kernel_traitsILi256ELi128ELi64ELi8ES3_EELb1ELb0ELb1ELb1ELb0ELb0ELb0ELb1ENS_16Flash_fwd_paramsEEEvRKT8_iii)
        /*002c*/ 	.word	0x00000218


	//----- nvinfo : EIATTR_FRAME_SIZE
	.align		4
.L_18:
        /*0030*/ 	.byte	0x04, 0x11
        /*0032*/ 	.short	(.L_20 - .L_19)
	.align		4
.L_19:
        /*0034*/ 	.word	index@(_ZN5flash16flash_fwd_kernelI23Flash_fwd_kernel_traitsILi256ELi128ELi64ELi8ELb0ELb0EN7cutlass6half_tE19Flash_kernel_traitsILi256ELi128ELi64ELi8ES3_EELb1ELb0ELb1ELb1ELb0ELb0ELb0ELb1EEEvNS_16Flash_fwd_paramsE)
        /*0038*/ 	.word	0x00000218


	//----- nvinfo : EIATTR_REGCOUNT
	.align		4
.L_20:
        /*003c*/ 	.byte	0x04, 0x2f
        /*003e*/ 	.short	(.L_22 - .L_21)
	.align		4
.L_21:
        /*0040*/ 	.word	index@(_ZN5flash16flash_fwd_kernelI23Flash_fwd_kernel_traitsILi256ELi128ELi64ELi8ELb0ELb0EN7cutlass6half_tE19Flash_kernel_traitsILi256ELi128ELi64ELi8ES3_EELb0ELb0ELb1ELb0ELb0ELb0ELb1ELb0EEEvNS_16Flash_fwd_paramsE)
        /*0044*/ 	.word	0x000000ff


	//----- nvinfo : EIATTR_FRAME_SIZE
	.align		4
.L_22:
        /*0048*/ 	.byte	0x04, 0x11
        /*004a*/ 	.short	(.L_24 - .L_23)
	.align		4
.L_23:
        /*004c*/ 	.word	index@(_ZN5flash16flash_fwd_kernelI23Flash_fwd_kernel_traitsILi256ELi128ELi64ELi8ELb0ELb0EN7cutlass6half_tE19Flash_kernel_traitsILi256ELi128ELi64ELi8ES3_EELb0ELb0ELb1ELb0ELb0ELb0ELb1ELb0EEEvNS_16Flash_fwd_paramsE)
        /*0050*/ 	.word	0x00000020


	//----- nvinfo : EIATTR_REGCOUNT
	.align		4
.L_24:
        /*0054*/ 	.byte	0x04, 0x2f
        /*0056*/ 	.short	(.L_26 - .L_25)
	.align		4
.L_25:
        /*0058*/ 	.word	index@(_ZN5flash16flash_fwd_kernelI23Flash_fwd_kernel_traitsILi256ELi128ELi64ELi8ELb0ELb0EN7cutlass6half_tE19Flash_kernel_traitsILi256ELi128ELi64ELi8ES3_EELb1ELb0ELb1ELb0ELb0ELb0ELb0ELb1EEEvNS_16Flash_fwd_paramsE)
        /*005c*/ 	.word	0x000000ff


	//----- nvinfo : EIATTR_FRAME_SIZE
	.align		4
.L_26:
        /*0060*/ 	.byte	0x04, 0x11
        /*0062*/ 	.short	(.L_28 - .L_27)
	.align		4
.L_27:
        /*0064*/ 	.word	index@(_ZN5flash16flash_fwd_kernelI23Flash_fwd_kernel_traitsILi256ELi128ELi64ELi8ELb0ELb0EN7cutlass6half_tE19Flash_kernel_traitsILi256ELi128ELi64ELi8ES3_EELb1ELb0ELb1ELb0ELb0ELb0ELb0ELb1EEEvNS_16Flash_fwd_paramsE)
        /*0068*/ 	.word	0x000001a8


	//----- nvinfo : EIATTR_REGCOUNT
	.align		4
.L_28:
        /*006c*/ 	.byte	0x04, 0x2f
        /*006e*/ 	.short	(.L_30 - .L_29)
	.align		4
.L_29:
        /*0070*/ 	.word	index@(_ZN5flash16flash_fwd_kernelI23Flash_fwd_kernel_traitsILi256ELi128ELi64ELi8ELb0ELb0EN7cutlass6half_tE19Flash_kernel_traitsILi256ELi128ELi64ELi8ES3_EELb1ELb0ELb1ELb1ELb0ELb0ELb0ELb0EEEvNS_16Flash_fwd_paramsE)
        /*0074*/ 	.word	0x000000ff


	//----- nvinfo : EIATTR_FRAME_SIZE
	.align		4
.L_30:
        /*0078*/ 	.byte	0x04, 0x11
        /*007a*/ 	.short	(.L_32 - .L_31)
	.align		4
.L_31:
        /*007c*/ 	.word	index@(_ZN5flash16flash_fwd_kernelI23Flash_fwd_kernel_traitsILi256ELi128ELi64ELi8ELb0ELb0EN7cutlass6half_tE19Flash_kernel_traitsILi256ELi128ELi64ELi8ES3_EELb1ELb0ELb1ELb1ELb0ELb0ELb0ELb0EEEvNS_16Flash_fwd_paramsE)
        /*0080*/ 	.word	0x00000068


	//----- nvinfo : EIATTR_REGCOUNT
	.align		4
.L_32:
        /*0084*/ 	.byte	0x04, 0x2f
        /*0086*/ 	.short	(.L_34 - .L_33)
	.align		4
.L_33:
        /*0088*/ 	.word	index@(_ZN5flash16flash_fwd_kernelI23Flash_fwd_kernel_traitsILi256ELi128ELi64ELi8ELb0ELb0EN7cutlass6half_tE19Flash_kernel_traitsILi256ELi128ELi64ELi8ES3_EELb0ELb0ELb1ELb0ELb0ELb1ELb1ELb0EEEvNS_16Flash_fwd_paramsE)
        /*008c*/ 	.word	0x000000ff


	//----- nvinfo : EIATTR_FRAME_SIZE
	.align		4
.L_34:
        /*0090*/ 	.byte	0x04, 0x11
        /*0092*/ 	.short	(.L_36 - .L_35)
	.align		4
.L_35:
        /*0094*/ 	.word	index@(_ZN5flash16flash_fwd_kernelI23Flash_fwd_kernel_traitsILi256ELi128ELi64ELi8ELb0ELb0EN7cutlass6half_tE19Flash_kernel_traitsILi256ELi128ELi64ELi8ES3_EELb0ELb0ELb1ELb0ELb0ELb1ELb1ELb0EEEvNS_16Flash_fwd_paramsE)
        /*0098*/ 	.word	0x00000000


	//----- nvinfo : EIATTR_REGCOUNT
	.align		4
.L_36:
        /*009c*/ 	.byte	0x04, 0x2f
        /*009e*/ 	.short	(.L_38 - .L_37)
	.align		4
.L_37:
        /*00a0*/ 	.word	index@(_ZN5flash16flash_fwd_kernelI23Flash_fwd_kernel_traitsILi256ELi128ELi64ELi8ELb0ELb0EN7cutlass6half_tE19Flash_kernel_traitsILi256ELi128ELi64ELi8ES3_EELb1ELb0ELb1ELb0ELb0ELb1ELb0ELb0EEEvNS_16Flash_fwd_paramsE)
        /*00a4*/ 	.word	0x000000ff


	//----- nvinfo : EIATTR_FRAME_SIZE
	.align		4
.L_38:
        /*00a8*/ 	.byte	0x04, 0x11
        /*00aa*/ 	.short	(.L_40 - .L_39)
	.align		4
.L_39:
        /*00ac*/ 	.word	index@(_ZN5flash16flash_fwd_kernelI23Flash_fwd_kernel_traitsILi256ELi128ELi64ELi8ELb0ELb0EN7cutlass6half_tE19Flash_kernel_traitsILi256ELi128ELi64ELi8ES3_EELb1ELb0ELb1ELb0ELb0ELb1ELb0ELb0EEEvNS_16Flash_fwd_paramsE)
        /*00b0*/ 	.word	0x00000018


	//----- nvinfo : EIATTR_REGCOUNT
	.align		4
.L_40:
        /*00b4*/ 	.byte	0x04, 0x2f
        /*00b6*/ 	.short	(.L_42 - .L_41)
	.align		4
.L_41:
        /*00b8*/ 	.word	index@(_ZN5flash16flash_fwd_kernelI23Flash_fwd_kernel_traitsILi256ELi128ELi64ELi8ELb0ELb0EN7cutlass6half_tE19Flash_kernel_traitsILi256ELi128ELi64ELi8ES3_EELb0ELb0ELb0ELb1ELb0ELb0ELb1ELb0EEEvNS_16Flash_fwd_paramsE)
        /*00bc*/ 	.word	0x000000ff


	//----- nvinfo : EIATTR_FRAME_SIZE
	.align		4
.L_42:
        /*00c0*/ 	.byte	0x04, 0x11
        /*00c2*/ 	.short	(.L_44 - .L_43)
	.align		4
.L_43:
        /*00c4*/ 	.word	index@(_ZN5flash16flash_fwd_kernelI23Flash_fwd_kernel_traitsILi256ELi128ELi64ELi8ELb0ELb0EN7cutlass6half_tE19Flash_kernel_traitsILi256ELi128ELi64ELi8ES3_EELb0ELb0ELb0ELb1ELb0ELb0ELb1ELb0EEEvNS_16Flash_fwd_paramsE)
        /*00c8*/ 	.word	0x00000030


	//----- nvinfo : EIATTR_REGCOUNT
	.align		4
.L_44:
        /*00cc*/ 	.byte	0x04, 0x2f
        /*00ce*/ 	.short	(.L_46 - .L_45)
	.align		4
.L_45:
        /*00d0*/ 	.word	index@(_ZN5flash16flash_fwd_kernelI23Flash_fwd_kernel_traitsILi256ELi128ELi64ELi8ELb0ELb0EN7cutlass6half_tE19Flash_kernel_traitsILi256ELi128ELi64ELi8ES3_EELb1ELb0ELb0ELb1ELb0ELb0ELb0ELb1EEEvNS_16Flash_fwd_paramsE)
        /*00d4*/ 	.word	0x000000ff


	//----- nvinfo : EIATTR_FRAME_SIZE
	.align		4
.L_46:
        /*00d8*/ 	.byte	0x04, 0x11
        /*00da*/ 	.short	(.L_48 - .L_47)
	.align		4
.L_47:
        /*00dc*/ 	.word	index@(_ZN5flash16flash_fwd_kernelI23Flash_fwd_kernel_traitsILi256ELi128ELi64ELi8ELb0ELb0EN7cutlass6half_tE19Flash_kernel_traitsILi256ELi128ELi64ELi8ES3_EELb1ELb0ELb0ELb1ELb0ELb0ELb0ELb1EEEvNS_16Flash_fwd_paramsE)
        /*00e0*/ 	.word	0x000000e0


	//----- nvinfo : EIATTR_REGCOUNT
	.align		4
.L_48:
        /*00e4*/ 	.byte	0x04, 0x2f
        /*00e6*/ 	.short	(.L_50 - .L_49)
	.align		4
.L_49:
        /*00e8*/ 	.word	index@(_ZN5flash16flash_fwd_kernelI23Flash_fwd_kernel_traitsILi256ELi128ELi64ELi8ELb0ELb0EN7cutlass6half_tE19Flash_kernel_traitsILi256ELi128ELi64ELi8ES3_EELb0ELb0ELb0ELb0ELb0ELb0ELb1ELb0EEEvNS_16Flash_fwd_paramsE)
        /*00ec*/ 	.word	0x000000ff


	//----- nvinfo : EIATTR_FRAME_SIZE
	.align		4
.L_50:
        /*00f0*/ 	.byte	0x04, 0x11
        /*00f2*/ 	.short	(.L_52 - .L_51)
	.align		4
.L_51:
        /*00f4*/ 	.word	index@(_ZN5flash16flash_fwd_kernelI23Flash_fwd_kernel_traitsILi256ELi128ELi64ELi8ELb0ELb0EN7cutlass6half_tE19Flash_kernel_traitsILi256ELi128ELi64ELi8ES3_EELb0ELb0ELb0ELb0ELb0ELb0ELb1ELb0EEEvNS_16Flash_fwd_paramsE)
        /*00f8*/ 	.word	0x00000028


	//----- nvinfo : EIATTR_REGCOUNT
	.align		4
.L_52:
        /*00fc*/ 	.byte	0x04, 0x2f
        /*00fe*/ 	.short	(.L_54 - .L_53)
	.align		4
.L_53:
        /*0100*/ 	.word	index@(_ZN5flash16flash_fwd_kernelI23Flash_fwd_kernel_traitsILi256ELi128ELi64ELi8ELb0ELb0EN7cutlass6half_tE19Flash_kernel_traitsILi256ELi128ELi64ELi8ES3_EELb1ELb0ELb0ELb0ELb0ELb0ELb0ELb1EEEvNS_16Flash_fwd_paramsE)
        /*0104*/ 	.word	0x000000ff


	//----- nvinfo : EIATTR_FRAME_SIZE
	.align		4
.L_54:
        /*0108*/ 	.byte	0x04, 0x11
        /*010a*/ 	.short	(.L_56 - .L_55)
	.align		4
.L_55:
        /*010c*/ 	.word	index@(_ZN5flash16flash_fwd_kernelI23Flash_fwd_kernel_traitsILi256ELi128ELi64ELi8ELb0ELb0EN7cutlass6half_tE19Flash_kernel_traitsILi256ELi128ELi64ELi8ES3_EELb1ELb0ELb0ELb0ELb0ELb0ELb0ELb1EEEvNS_16Flash_fwd_paramsE)
        /*0110*/ 	.word	0x000000e8


	//----- nvinfo : EIATTR_REGCOUNT
	.align		4
.L_56:
        /*0114*/ 	.byte	0x04, 0x2f
        /*0116*/ 	.short	(.L_58 - .L_57)
	.align		4
.L_57:
        /*0118*/ 	.word	index@(_ZN5flash16flash_fwd_kernelI23Flash_fwd_kernel_traitsILi256ELi128ELi64ELi8ELb0ELb0EN7cutlass6half_tE19Flash_kernel_traitsILi256ELi128ELi64ELi8ES3_EELb1ELb0ELb0ELb1ELb0ELb0ELb0ELb0EEEvNS_16Flash_fwd_paramsE)
        /*011c*/ 	.word	0x000000ff


	//----- nvinfo : EIATTR_FRAME_SIZE
	.align		4
.L_58:
        /*0120*/ 	.byte	0x04, 0x11
        /*0122*/ 	.short	(.L_60 - .L_59)
	.align		4
.L_59:
        /*0124*/ 	.word	index@(_ZN5flash16flash_fwd_kernelI23Flash_fwd_kernel_traitsILi256ELi128ELi64ELi8ELb0ELb0EN7cutlass6half_tE19Flash_kernel_traitsILi256ELi128ELi64ELi8ES3_EELb1ELb0ELb0ELb1ELb0ELb0ELb0ELb0EEEvNS_16Flash_fwd_paramsE)
        /*0128*/ 	.word	0x00000010


	//----- nvinfo : EIATTR_REGCOUNT
	.align		4
.L_60:
        /*012c*/ 	.byte	0x04, 0x2f
        /*012e*/ 	.short	(.L_62 - .L_61)
	.align		4
.L_61:
        /*0130*/ 	.word	index@(_ZN5flash16flash_fwd_kernelI23Flash_fwd_kernel_traitsILi256ELi128ELi64ELi8ELb0ELb0EN7cutlass6half_tE19Flash_kernel_traitsILi256ELi128ELi64ELi8ES3_EELb0ELb0ELb0ELb0ELb0ELb1ELb1ELb0EEEvNS_16Flash_fwd_paramsE)
        /*0134*/ 	.word	0x000000ff


	//----- nvinfo : EIATTR_FRAME_SIZE
	.align		4
.L_62:
        /*0138*/ 	.byte	0x04, 0x11
        /*013a*/ 	.short	(.L_64 - .L_63)
	.align		4
.L_63:
        /*013c*/ 	.word	index@(_ZN5flash16flash_fwd_kernelI23Flash_fwd_kernel_traitsILi256ELi128ELi64ELi8ELb0ELb0EN7cutlass6half_tE19Flash_kernel_traitsILi256ELi128ELi64ELi8ES3_EELb0ELb0ELb0ELb0ELb0ELb1ELb1ELb0EEEvNS_16Flash_fwd_paramsE)
        /*0140*/ 	.word	0x00000000


	//----- nvinfo : EIATTR_REGCOUNT
	.align		4
.L_64:
        /*0144*/ 	.byte	0x04, 0x2f
        /*0146*/ 	.short	(.L_66 - .L_65)
	.align		4
.L_65:
        /*0148*/ 	.word	index@(_ZN5flash16flash_fwd_kernelI23Flash_fwd_kernel_traitsILi256ELi128ELi64ELi8ELb0ELb0EN7cutlass6half_tE19Flash_kernel_traitsILi256ELi128ELi64ELi8ES3_EELb1ELb0ELb0ELb0ELb0ELb1ELb0ELb0EEEvNS_16Flash_fwd_paramsE)
        /*014c*/ 	.word	0x000000fe


	//----- nvinfo : EIATTR_FRAME_SIZE
	.align		4
.L_66:
        /*0150*/ 	.byte	0x04, 0x11
        /*0152*/ 	.short	(.L_68 - .L_67)
	.align		4
.L_67:
        /*0154*/ 	.word	index@(_ZN5flash16flash_fwd_kernelI23Flash_fwd_kernel_traitsILi256ELi128ELi64ELi8ELb0ELb0EN7cutlass6half_tE19Flash_kernel_traitsILi256ELi128ELi64ELi8ES3_EELb1ELb0ELb0ELb0ELb0ELb1ELb0ELb0EEEvNS_16Flash_fwd_paramsE)
        /*0158*/ 	.word	0x00000000


	//----- nvinfo : EIATTR_REGCOUNT
	.align		4
.L_68:
        /*015c*/ 	.byte	0x04, 0x2f
        /*015e*/ 	.short	(.L_70 - .L_69)
	.align		4
.L_69:
        /*0160*/ 	.word	index@(_ZN5flash16flash_fwd_kernelI23Flash_fwd_kernel_traitsILi256ELi128ELi64ELi8ELb0ELb0EN7cutlass6half_tE19Flash_kernel_traitsILi256ELi128ELi64ELi8ES3_EELb1ELb0ELb1ELb0ELb0ELb0ELb0ELb0EEEvNS_16Flash_fwd_paramsE)
        /*0164*/ 	.word	0x000000ff


	//----- nvinfo : EIATTR_FRAME_SIZE
	.align		4
.L_70:
        /*0168*/ 	.byte	0x04, 0x11
        /*016a*/ 	.short	(.L_72 - .L_71)
	.align		4
.L_71:
        /*016c*/ 	.word	index@(_ZN5flash16flash_fwd_kernelI23Flash_fwd_kernel_traitsILi256ELi128ELi64ELi8ELb0ELb0EN7cutlass6half_tE19Flash_kernel_traitsILi256ELi128ELi64ELi8ES3_EELb1ELb0ELb1ELb0ELb0ELb0ELb0ELb0EEEvNS_16Flash_fwd_paramsE)
        /*0170*/ 	.word	0x00000048


	//----- nvinfo : EIATTR_REGCOUNT
	.align		4
.L_72:
        /*0174*/ 	.byte	0x04, 0x2f
        /*0176*/ 	.short	(.L_74 - .L_73)
	.align		4
.L_73:
        /*0178*/ 	.word	index@(_ZN5flash16flash_fwd_kernelI23Flash_fwd_kernel_traitsILi256ELi128ELi64ELi8ELb0ELb0EN7cutlass6half_tE19Flash_kernel_traitsILi256ELi128ELi64ELi8ES3_EELb1ELb0ELb0ELb0ELb0ELb0ELb0ELb0EEEvNS_16Flash_fwd_paramsE)
        /*017c*/ 	.word	0x000000ff


	//----- nvinfo : EIATTR_FRAME_SIZE
	.align		4
.L_74:
        /*0180*/ 	.byte	0x04, 0x11
        /*0182*/ 	.short	(.L_76 - .L_75)
	.align		4
.L_75:
        /*0184*/ 	.word	index@(_ZN5flash16flash_fwd_kernelI23Flash_fwd_kernel_traitsILi256ELi128ELi64ELi8ELb0ELb0EN7cutlass6half_tE19Flash_kernel_traitsILi256ELi128ELi64ELi8ES3_EELb1ELb0ELb0ELb0ELb0ELb0ELb0ELb0EEEvNS_16Flash_fwd_paramsE)
        /*0188*/ 	.word	0x00000028


	//----- nvinfo : EIATTR_REGCOUNT
	.align		4
.L_76:
        /*018c*/ 	.byte	0x04, 0x2f
        /*018e*/ 	.short	(.L_78 - .L_77)
	.align		4
.L_77:
        /*0190*/ 	.word	index@(_ZN5flash16flash_fwd_kernelI23Flash_fwd_kernel_traitsILi256ELi64ELi64ELi4ELb0ELb0EN7cutlass6half_tE19Flash_kernel_traitsILi256ELi64ELi64ELi4ES3_EELb0ELb0ELb1ELb1ELb0ELb0ELb1ELb0EEEvNS_16Flash_fwd_paramsE)
        /*0194*/ 	.word	0x000000ff


	//----- nvinfo : EIATTR_FRAME_SIZE
	.align		4
.L_78:
        /*0198*/ 	.byte	0x04, 0x11
        /*019a*/ 	.short	(.L_80 - .L_79)
	.align		4
.L_79:
        /*019c*/ 	.word	index@(_ZN5flash16flash_fwd_kernelI23Flash_fwd_kernel_traitsILi256ELi64ELi64ELi4ELb0ELb0EN7cutlass6half_tE19Flash_kernel_traitsILi256ELi64ELi64ELi4ES3_EELb0ELb0ELb1ELb1ELb0ELb0ELb1ELb0EEEvNS_16Flash_fwd_paramsE)
        /*01a0*/ 	.word	0x00000048


	//----- nvinfo : EIATTR_REGCOUNT
	.align		4
.L_80:
        /*01a4*/ 	.byte	0x04, 0x2f
        /*01a6*/ 	.short	(.L_82 - .L_81)
	.align		4
.L_81:
        /*01a8*/ 	.word	index@(_ZN5flash16flash_fwd_kernelI23Flash_fwd_kernel_traitsILi256ELi64ELi64ELi4ELb0ELb0EN7cutlass6half_tE19Flash_kernel_traitsILi256ELi64ELi64ELi4ES3_EELb1ELb0ELb1ELb1ELb0ELb0ELb0ELb1EEEvNS_16Flash_fwd_paramsE)
        /*01ac*/ 	.word	0x000000ff


	//----- nvinfo : EIATTR_FRAME_SIZE
	.align		4
.L_82:
        /*01b0*/ 	.byte	0x04, 0x11
        /*01b2*/ 	.short	(.L_84 - .L_83)
	.align		4
.L_83:
        /*01b4*/ 	.word	index@(_ZN5flash16flash_fwd_kernelI23Flash_fwd_kernel_traitsILi256ELi64ELi64ELi4ELb0ELb0EN7cutlass6half_tE19Flash_kernel_traitsILi256ELi64ELi64ELi4ES3_EELb1ELb0ELb1ELb1ELb0ELb0ELb0ELb1EEEvNS_16Flash_fwd_paramsE)
        /*01b8*/ 	.word	0x000001b0


	//----- nvinfo : EIATTR_REGCOUNT
	.align		4
.L_84:
        /*01bc*/ 	.byte	0x04, 0x2f
        /*01be*/ 	.short	(.L_86 - .L_85)
	.align		4
.L_85:
        /*01c0*/ 	.word	index@(_ZN5flash16flash_fwd_kernelI23Flash_fwd_kernel_traitsILi256ELi64ELi64ELi4ELb0ELb0EN7cutlass6half_tE19Flash_kernel_traitsILi256ELi64ELi64ELi4ES3_EELb0ELb0ELb1ELb0ELb0ELb0ELb1ELb0EEEvNS_16Flash_fwd_paramsE)
        /*01c4*/ 	.word	0x000000ff


	//----- nvinfo : EIATTR_FRAME_SIZE
	.align		4
.L_86:
        /*01c8*/ 	.byte	0x04, 0x11
        /*01ca*/ 	.short	(.L_88 - .L_87)
	.align		4
.L_87:
        /*01cc*/ 	.word	index@(_ZN5flash16flash_fwd_kernelI23Flash_fwd_kernel_traitsILi256ELi64ELi64ELi4ELb0ELb0EN7cutlass6half_tE19Flash_kernel_traitsILi256ELi64ELi64ELi4ES3_EELb0ELb0ELb1ELb0ELb0ELb0ELb1ELb0EEEvNS_16Flash_fwd_paramsE)
        /*01d0*/ 	.word	0x000000c8


	//----- nvinfo : EIATTR_REGCOUNT
	.align		4
.L_88:
        /*01d4*/ 	.byte	0x04, 0x2f
        /*01d6*/ 	.short	(.L_90 - .L_89)
	.align		4
.L_89:
        /*01d8*/ 	.word	index@(_ZN5flash16flash_fwd_kernelI23Flash_fwd_kernel_traitsILi256ELi64ELi64ELi4ELb0ELb0EN7cutlass6half_tE19Flash_kernel_traitsILi256ELi64ELi64ELi4ES3_EELb1ELb0ELb1ELb0ELb0ELb0ELb0ELb1EEEvNS_16Flash_fwd_paramsE)
        /*01dc*/ 	.word	0x000000ff


	//----- nvinfo : EIATTR_FRAME_SIZE
	.align		4
.L_90:
        /*01e0*/ 	.byte	0x04, 0x11
        /*01e2*/ 	.short	(.L_92 - .L_91)
	.align		4
.L_91:
        /*01e4*/ 	.word	index@(_ZN5flash16flash_fwd_kernelI23Flash_fwd_kernel_traitsILi256ELi64ELi64ELi4ELb0ELb0EN7cutlass6half_tE19Flash_kernel_traitsILi256ELi64ELi64ELi4ES3_EELb1ELb0ELb1ELb0ELb0ELb0ELb0ELb1EEEvNS_16Flash_fwd_paramsE)
        /*01e8*/ 	.word	0x00000168


	//----- nvinfo : EIATTR_REGCOUNT
	.align		4
.L_92:
        /*01ec*/ 	.byte	0x04, 0x2f
        /*01ee*/ 	.short	(.L_94 - .L_93)
	.align		4
.L_93:
        /*01f0*/ 	.word	index@(_ZN5flash16flash_fwd_kernelI23Flash_fwd_kernel_traitsILi256ELi64ELi64ELi4ELb0ELb0EN7cutlass6half_tE19Flash_kernel_traitsILi256ELi64ELi64ELi4ES3_EELb1ELb0ELb1ELb1ELb0ELb0ELb0ELb0EEEvNS_16Flash_fwd_paramsE)
        /*01f4*/ 	.word	0x000000ff


	//----- nvinfo : EIATTR_FRAME_SIZE
	.align		4
.L_94:
        /*01f8*/ 	.byte	0x04, 0x11
        /*01fa*/ 	.short	(.L_96 - .L_95)
	.align		4
.L_95:
        /*01fc*/ 	.word	index@(_ZN5flash16flash_fwd_kernelI23Flash_fwd_kernel_traitsILi256ELi64ELi64ELi4ELb0ELb0EN7cutlass6half_tE19Flash_kernel_traitsILi256ELi64ELi64ELi4ES3_EELb1ELb0ELb1ELb1ELb0ELb0ELb0ELb0EEEvNS_16Flash_fwd_paramsE)
        /*0200*/ 	.word	0x000000d8


	//----- nvinfo : EIATTR_REGCOUNT
	.align		4
.L_96:
        /*0204*/ 	.byte	0x04, 0x2f
        /*0206*/ 	.short	(.L_98 - .L_97)
	.align		4
.L_97:
        /*0208*/ 	.word	index@(_ZN5flash16flash_fwd_kernelI23Flash_fwd_kernel_traitsILi256ELi64ELi64ELi4ELb0ELb0EN7cutlass6half_tE19Flash_kernel_traitsILi256ELi64ELi64ELi4ES3_EELb0ELb0ELb1ELb0ELb0ELb1ELb1ELb0EEEvNS_16Flash_fwd_paramsE)
        /*020c*/ 	.word	0x000000ff


	//----- nvinfo : EIATTR_FRAME_SIZE
	.align		4
.L_98:
        /*0210*/ 	.byte	0x04, 0x11
        /*0212*/ 	.short	(.L_100 - .L_99)
	.align		4
.L_99:
        /*0214*/ 	.word	index@(_ZN5flash16flash_fwd_kernelI23Flash_fwd_kernel_traitsILi256ELi64ELi64ELi4ELb0ELb0EN7cutlass6half_tE19Flash_kernel_traitsILi256ELi64ELi64ELi4ES3_EELb0ELb0ELb1ELb0ELb0ELb1ELb1ELb0EEEvNS_16Flash_fwd_paramsE)
        /*0218*/ 	.word	0x00000000


	//----- nvinfo : EIATTR_REGCOUNT
	.align		4
.L_100:
        /*021c*/ 	.byte	0x04, 0x2f
        /*021e*/ 	.short	(.L_102 - .L_101)
	.align		4
.L_101:
        /*0220*/ 	.word	index@(_ZN5flash16flash_fwd_kernelI23Flash_fwd_kernel_traitsILi256ELi64ELi64ELi4ELb0ELb0EN7cutlass6half_tE19Flash_kernel_traitsILi256ELi64ELi64ELi4ES3_EELb1ELb0ELb1ELb0ELb0ELb1ELb0ELb0EEEvNS_16Flash_fwd_paramsE)
        /*0224*/ 	.word	0x000000ff


	//----- nvinfo : EIATTR_FRAME_SIZE
	.align		4
.L_102:
        /*0228*/ 	.byte	0x04, 0x11
        /*022a*/ 	.short	(.L_104 - .L_103)
	.align		4
.L_103:
        /*022c*/ 	.word	index@(_ZN5flash16flash_fwd_kernelI23Flash_fwd_kernel_traitsILi256ELi64ELi64ELi4ELb0ELb0EN7cutlass6half_tE19Flash_kernel_traitsILi256ELi64ELi64ELi4ES3_EELb1ELb0ELb1ELb0ELb0ELb1ELb0ELb0EEEvNS_16Flash_fwd_paramsE)
        /*0230*/ 	.word	0x00000008


	//----- nvinfo : EIATTR_REGCOUNT
	.align		4
.L_104:
        /*0234*/ 	.byte	0x04, 0x2f
        /*0236*/ 	.short	(.L_106 - .L_105)
	.align		4
.L_105:
        /*0238*/ 	.word	index@(_ZN5flash16flash_fwd_kernelI23Flash_fwd_kernel_traitsILi256ELi64ELi64ELi4ELb0ELb0EN7cutlass6half_tE19Flash_kernel_traitsILi256ELi64ELi64ELi4ES3_EELb0ELb0ELb0ELb1ELb0ELb0ELb1ELb0EEEvNS_16Flash_fwd_paramsE)
        /*023c*/ 	.word	0x000000ff


	//----- nvinfo : EIATTR_FRAME_SIZE
	.align		4
.L_106:
        /*0240*/ 	.byte	0x04, 0x11
        /*0242*/ 	.short	(.L_108 - .L_107)
	.align		4
.L_107:
        /*0244*/ 	.word	index@(_ZN5flash16flash_fwd_kernelI23Flash_fwd_kernel_traitsILi256ELi64ELi64ELi4ELb0ELb0EN7cutlass6half_tE19Flash_kernel_traitsILi256ELi64ELi64ELi4ES3_EELb0ELb0ELb0ELb1ELb0ELb0ELb1ELb0EEEvNS_16Flash_fwd_paramsE)
        /*0248*/ 	.word	0x00000040


	//----- nvinfo : EIATTR_REGCOUNT
	.align		4
.L_108:
        /*024c*/ 	.byte	0x04, 0x2f
        /*024e*/ 	.short	(.L_110 - .L_109)
	.align		4
.L_109:
        /*0250*/ 	.word	index@(_ZN5flash16flash_fwd_kernelI23Flash_fwd_kernel_traitsILi256ELi64ELi64ELi4ELb0ELb0EN7cutlass6half_tE19Flash_kernel_traitsILi256ELi64ELi64ELi4ES3_EELb1ELb0ELb0ELb1ELb0ELb0ELb0ELb1EEEvNS_16Flash_fwd_paramsE)
        /*0254*/ 	.word	0x000000ff


	//----- nvinfo : EIATTR_FRAME_SIZE
	.align		4
.L_110:
        /*0258*/ 	.byte	0x04, 0x11
        /*025a*/ 	.short	(.L_112 - .L_111)
	.align		4
.L_111:
        /*025c*/ 	.word	index@(_ZN5flash16flash_fwd_kernelI23Flash_fwd_kernel_traitsILi256ELi64ELi64ELi4ELb0ELb0EN7cutlass6half_tE19Flash_kernel_traitsILi256ELi64ELi64ELi4ES3_EELb1ELb0ELb0ELb1ELb0ELb0ELb0ELb1EEEvNS_16Flash_fwd_paramsE)
        /*0260*/ 	.word	0x00000118


	//----- nvinfo : EIATTR_REGCOUNT
	.align		4
.L_112:
        /*0264*/ 	.byte	0x04, 0x2f
        /*0266*/ 	.short	(.L_114 - .L_113)
	.align		4
.L_113:
        /*0268*/ 	.word	index@(_ZN5flash16flash_fwd_kernelI23Flash_fwd_kernel_traitsILi256ELi64ELi64ELi4ELb0ELb0EN7cutlass6half_tE19Flash_kernel_traitsILi256ELi64ELi64ELi4ES3_EELb0ELb0ELb0ELb0ELb0ELb0ELb1ELb0EEEvNS_16Flash_fwd_paramsE)
        /*026c*/ 	.word	0x000000ff


	//----- nvinfo : EIATTR_FRAME_SIZE
	.align		4
.L_114:
        /*0270*/ 	.byte	0x04, 0x11
        /*0272*/ 	.short	(.L_116 - .L_115)
	.align		4
.L_115:
        /*0274*/ 	.word	index@(_ZN5flash16flash_fwd_kernelI23Flash_fwd_kernel_traitsILi256ELi64ELi64ELi4ELb0ELb0EN7cutlass6half_tE19Flash_kernel_traitsILi256ELi64ELi64ELi4ES3_EELb0ELb0ELb0ELb0ELb0ELb0ELb1ELb0EEEvNS_16Flash_fwd_paramsE)
        /*0278*/ 	.word	0x00000068


	//----- nvinfo : EIATTR_REGCOUNT
	.align		4
.L_116:
        /*027c*/ 	.byte	0x04, 0x2f
        /*027e*/ 	.short	(.L_118 - .L_117)
	.align		4
.L_117:
        /*0280*/ 	.word	index@(_ZN5flash16flash_fwd_kernelI23Flash_fwd_kernel_traitsILi256ELi64ELi64ELi4ELb0ELb0EN7cutlass6half_tE19Flash_kernel_traitsILi256ELi64ELi64ELi4ES3_EELb1ELb0ELb0ELb0ELb0ELb0ELb0ELb1EEEvNS_16Flash_fwd_paramsE)
        /*0284*/ 	.word	0x000000ff


	//----- nvinfo : EIATTR_FRAME_SIZE
	.align		4
.L_118:
        /*0288*/ 	.byte	0x04, 0x11
        /*028a*/ 	.short	(.L_120 - .L_119)
	.align		4
.L_119:
        /*028c*/ 	.word	index@(_ZN5flash16flash_fwd_kernelI23Flash_fwd_kernel_traitsILi256ELi64ELi64ELi4ELb0ELb0EN7cutlass6half_tE19Flash_kernel_traitsILi256ELi64ELi64ELi4ES3_EELb1ELb0ELb0ELb0ELb0ELb0ELb0ELb1EEEvNS_16Flash_fwd_paramsE)
        /*0290*/ 	.word	0x000000d0


	//----- nvinfo : EIATTR_REGCOUNT
	.align		4
.L_120:
        /*0294*/ 	.byte	0x04, 0x2f
        /*0296*/ 	.short	(.L_122 - .L_121)
	.align		4
.L_121:
        /*0298*/ 	.word	index@(_ZN5flash16flash_fwd_kernelI23Flash_fwd_kernel_traitsILi256ELi64ELi64ELi4ELb0ELb0EN7cutlass6half_tE19Flash_kernel_traitsILi256ELi64ELi64ELi4ES3_EELb1ELb0ELb0ELb1ELb0ELb0ELb0ELb0EEEvNS_16Flash_fwd_paramsE)
        /*029c*/ 	.word	0x000000ff


	//----- nvinfo : EIATTR_FRAME_SIZE
	.align		4
.L_122:
        /*02a0*/ 	.byte	0x04, 0x11
        /*02a2*/ 	.short	(.L_124 - .L_123)
	.align		4
.L_123:
        /*02a4*/ 	.word	index@(_ZN5flash16flash_fwd_kernelI23Flash_fwd_kernel_traitsILi256ELi64ELi64ELi4ELb0ELb0EN7cutlass6half_tE19Flash_kernel_traitsILi256ELi64ELi64ELi4ES3_EELb1ELb0ELb0ELb1ELb0ELb0ELb0ELb0EEEvNS_16Flash_fwd_paramsE)
        /*02a8*/ 	.word	0x00000090


	//----- nvinfo : EIATTR_REGCOUNT
	.align		4
.L_124:
        /*02ac*/ 	.byte	0x04, 0x2f
        /*02ae*/ 	.short	(.L_126 - .L_125)
	.align		4
.L_125:
        /*02b0*/ 	.word	index@(_ZN5flash16flash_fwd_kernelI23Flash_fwd_kernel_traitsILi256ELi64ELi64ELi4ELb0ELb0EN7cutlass6half_tE19Flash_kernel_traitsILi256ELi64ELi64ELi4ES3_EELb0ELb0ELb0ELb0ELb0ELb1ELb1ELb0EEEvNS_16Flash_fwd_paramsE)
        /*02b4*/ 	.word	0x000000ff


	//----- nvinfo : EIATTR_FRAME_SIZE
	.align		4
.L_126:
        /*02b8*/ 	.byte	0x04, 0x11
        /*02ba*/ 	.short	(.L_128 - .L_127)
	.align		4
.L_127:
        /*02bc*/ 	.word	index@(_ZN5flash16flash_fwd_kernelI23Flash_fwd_kernel_traitsILi256ELi64ELi64ELi4ELb0ELb0EN7cutlass6half_tE19Flash_kernel_traitsILi256ELi64ELi64ELi4ES3_EELb0ELb0ELb0ELb0ELb0ELb1ELb1ELb0EEEvNS_16Flash_fwd_paramsE)
        /*02c0*/ 	.word	0x00000000


	//----- nvinfo : EIATTR_REGCOUNT
	.align		4
.L_128:
        /*02c4*/ 	.byte	0x04, 0x2f
        /*02c6*/ 	.short	(.L_130 - .L_129)
	.align		4
.L_129:
        /*02c8*/ 	.word	index@(_ZN5flash16flash_fwd_kernelI23Flash_fwd_kernel_traitsILi256ELi64ELi64ELi4ELb0ELb0EN7cutlass6half_tE19Flash_kernel_traitsILi256ELi64ELi64ELi4ES3_EELb1ELb0ELb0ELb0ELb0ELb1ELb0ELb0EEEvNS_16Flash_fwd_paramsE)
        /*02cc*/ 	.word	0x000000fe


	//----- nvinfo : EIATTR_FRAME_SIZE
	.align		4
.L_130:
        /*02d0*/ 	.byte	0x04, 0x11
        /*02d2*/ 	.short	(.L_132 - .L_131)
	.align		4
.L_131:
        /*02d4*/ 	.word	index@(_ZN5flash16flash_fwd_kernelI23Flash_fwd_kernel_traitsILi256ELi64ELi64ELi4ELb0ELb0EN7cutlass6half_tE19Flash_kernel_traitsILi256ELi64ELi64ELi4ES3_EELb1ELb0ELb0ELb0ELb0ELb1ELb0ELb0EEEvNS_16Flash_fwd_paramsE)
        /*02d8*/ 	.word	0x00000000


	//----- nvinfo : EIATTR_REGCOUNT
	.align		4
.L_132:
        /*02dc*/ 	.byte	0x04, 0x2f
        /*02de*/ 	.short	(.L_134 - .L_133)
	.align		4
.L_133:
        /*02e0*/ 	.word	index@(_ZN5flash16flash_fwd_kernelI23Flash_fwd_kernel_traitsILi256ELi64ELi64ELi4ELb0ELb0EN7cutlass6half_tE19Flash_kernel_traitsILi256ELi64ELi64ELi4ES3_EELb1ELb0ELb1ELb0ELb0ELb0ELb0ELb0EEEvNS_16Flash_fwd_paramsE)
        /*02e4*/ 	.word	0x000000ff


	//----- nvinfo : EIATTR_FRAME_SIZE
	.align		4
.L_134:
        /*02e8*/ 	.byte	0x04, 0x11
        /*02ea*/ 	.short	(.L_136 - .L_135)
	.align		4
.L_135:
        /*02ec*/ 	.word	index@(_ZN5flash16flash_fwd_kernelI23Flash_fwd_kernel_traitsILi256ELi64ELi64ELi4ELb0ELb0EN7cutlass6half_tE19Flash_kernel_traitsILi256ELi64ELi64ELi4ES3_EELb1ELb0ELb1ELb0ELb0ELb0ELb0ELb0EEEvNS_16Flash_fwd_paramsE)
        /*02f0*/ 	.word	0x000000c8


	//----- nvinfo : EIATTR_REGCOUNT
	.align		4
.L_136:
        /*02f4*/ 	.byte	0x04, 0x2f
        /*02f6*/ 	.short	(.L_138 - .L_137)
	.align		4
.L_137:
        /*02f8*/ 	.word	index@(_ZN5flash16flash_fwd_kernelI23Flash_fwd_kernel_traitsILi256ELi64ELi64ELi4ELb0ELb0EN7cutlass6half_tE19Flash_kernel_traitsILi256ELi64ELi64ELi4ES3_EELb1ELb0ELb0ELb0ELb0ELb0ELb0ELb0EEEvNS_16Flash_fwd_paramsE)
        /*02fc*/ 	.word	0x000000ff


	//----- nvinfo : EIATTR_FRAME_SIZE
	.align		4
.L_138:
        /*0300*/ 	.byte	0x04, 0x11
        /*0302*/ 	.short	(.L_140 - .L_139)
	.align		4
.L_139:
        /*0304*/ 	.word	index@(_ZN5flash16flash_fwd_kernelI23Flash_fwd_kernel_traitsILi256ELi64ELi64ELi4ELb0ELb0EN7cutlass6half_tE19Flash_kernel_traitsILi256ELi64ELi64ELi4ES3_EELb1ELb0ELb0ELb0ELb0ELb0ELb0ELb0EEEvNS_16Flash_fwd_paramsE)
        /*0308*/ 	.word	0x00000078


	//----- nvinfo : EIATTR_REGCOUNT
	.align		4
.L_140:
        /*030c*/ 	.byte	0x04, 0x2f
        /*030e*/ 	.short	(.L_142 - .L_141)
	.align		4
.L_141:
        /*0310*/ 	.word	index@(_ZN5flash16flash_fwd_kernelI23Flash_fwd_kernel_traitsILi256ELi128ELi64ELi8ELb0ELb0EN7cutlass6half_tE19Flash_kernel_traitsILi256ELi128ELi64ELi8ES3_EELb0ELb0ELb1ELb1ELb0ELb0ELb0ELb0EEEvNS_16Flash_fwd_paramsE)
        /*0314*/ 	.word	0x000000ff


	//----- nvinfo : EIATTR_FRAME_SIZE
	.align		4
.L_142:
        /*0318*/ 	.byte	0x04, 0x11
        /*031a*/ 	.short	(.L_144 - .L_143)
	.align		4
.L_143:
        /*031c*/ 	.word	index@(_ZN5flash16flash_fwd_kernelI23Flash_fwd_kernel_traitsILi256ELi128ELi64ELi8ELb0ELb0EN7cutlass6half_tE19Flash_kernel_traitsILi256ELi128ELi64ELi8ES3_EELb0ELb0ELb1ELb1ELb0ELb0ELb0ELb0EEEvNS_16Flash_fwd_paramsE)
        /*0320*/ 	.word	0x00000088


	//----- nvinfo : EIATTR_REGCOUNT
	.align		4
.L_144:
        /*0324*/ 	.byte	0x04, 0x2f
        /*0326*/ 	.short	(.L_146 - .L_145)
	.align		4
.L_145:
        /*0328*/ 	.word	index@(_ZN5flash16flash_fwd_kernelI23Flash_fwd_kernel_traitsILi256ELi128ELi64ELi8ELb0ELb0EN7cutlass6half_tE19Flash_kernel_traitsILi256ELi128ELi64ELi8ES3_EELb0ELb0ELb1ELb0ELb0ELb0ELb0ELb0EEEvNS_16Flash_fwd_paramsE)
        /*032c*/ 	.word	0x000000ff


	//----- nvinfo : EIATTR_FRAME_SIZE
	.align		4
.L_146:
        /*0330*/ 	.byte	0x04, 0x11
        /*0332*/ 	.short	(.L_148 - .L_147)
	.align		4
.L_147:
        /*0334*/ 	.word	index@(_ZN5flash16flash_fwd_kernelI23Flash_fwd_kernel_traitsILi256ELi128ELi64ELi8ELb0ELb0EN7cutlass6half_tE19Flash_kernel_traitsILi256ELi128ELi64ELi8ES3_EELb0ELb0ELb1ELb0ELb0ELb0ELb0ELb0EEEvNS_16Flash_fwd_paramsE)
        /*0338*/ 	.word	0x00000010


	//----- nvinfo : EIATTR_REGCOUNT
	.align		4
.L_148:
        /*033c*/ 	.byte	0x04, 0x2f
        /*033e*/ 	.short	(.L_150 - .L_149)
	.align		4
.L_149:
        /*0340*/ 	.word	index@(_ZN5flash16flash_fwd_kernelI23Flash_fwd_kernel_traitsILi256ELi128ELi64ELi8ELb0ELb0EN7cutlass6half_tE19Flash_kernel_traitsILi256ELi128ELi64ELi8ES3_EELb0ELb0ELb1ELb0ELb0ELb1ELb0ELb0EEEvNS_16Flash_fwd_paramsE)
        /*0344*/ 	.word	0x000000ff


	//----- nvinfo : EIATTR_FRAME_SIZE
	.align		4
.L_150:
        /*0348*/ 	.byte	0x04, 0x11
        /*034a*/ 	.short	(.L_152 - .L_151)
	.align		4
.L_151:
        /*034c*/ 	.word	index@(_ZN5flash16flash_fwd_kernelI23Flash_fwd_kernel_traitsILi256ELi128ELi64ELi8ELb0ELb0EN7cutlass6half_tE19Flash_kernel_traitsILi256ELi128ELi64ELi8ES3_EELb0ELb0ELb1ELb0ELb0ELb1ELb0ELb0EEEvNS_16Flash_fwd_paramsE)
        /*0350*/ 	.word	0x00000000


	//----- nvinfo : EIATTR_REGCOUNT
	.align		4
.L_152:
        /*0354*/ 	.byte	0x04, 0x2f
        /*0356*/ 	.short	(.L_154 - .L_153)
	.align		4
.L_153:
        /*0358*/ 	.word	index@(_ZN5flash16flash_fwd_kernelI23Flash_fwd_kernel_traitsILi256ELi128ELi64ELi8ELb0ELb0EN7cutlass6half_tE19Flash_kernel_traitsILi256ELi128ELi64ELi8ES3_EELb0ELb0ELb0ELb1ELb0ELb0ELb0ELb0EEEvNS_16Flash_fwd_paramsE)
        /*035c*/ 	.word	0x000000ff


	//----- nvinfo : EIATTR_FRAME_SIZE
	.align		4
.L_154:
        /*0360*/ 	.byte	0x04, 0x11
        /*0362*/ 	.short	(.L_156 - .L_155)
	.align		4
.L_155:
        /*0364*/ 	.word	index@(_ZN5flash16flash_fwd_kernelI23Flash_fwd_kernel_traitsILi256ELi128ELi64ELi8ELb0ELb0EN7cutlass6half_tE19Flash_kernel_traitsILi256ELi128ELi64ELi8ES3_EELb0ELb0ELb0ELb1ELb0ELb0ELb0ELb0EEEvNS_16Flash_fwd_paramsE)
        /*0368*/ 	.word	0x00000010


	//----- nvinfo : EIATTR_REGCOUNT
	.align		4
.L_156:
        /*036c*/ 	.byte	0x04, 0x2f
        /*036e*/ 	.short	(.L_158 - .L_157)
	.align		4
.L_157:
        /*0370*/ 	.word	index@(_ZN5flash16flash_fwd_kernelI23Flash_fwd_kernel_traitsILi256ELi128ELi64ELi8ELb0ELb0EN7cutlass6half_tE19Flash_kernel_traitsILi256ELi128ELi64ELi8ES3_EELb0ELb0ELb0ELb0ELb0ELb0ELb0ELb0EEEvNS_16Flash_fwd_paramsE)
        /*0374*/ 	.word	0x000000ff


	//----- nvinfo : EIATTR_FRAME_SIZE
	.align		4
.L_158:
        /*0378*/ 	.byte	0x04, 0x11
        /*037a*/ 	.short	(.L_160 - .L_159)
	.align		4
.L_159:
        /*037c*/ 	.word	index@(_ZN5flash16flash_fwd_kernelI23Flash_fwd_kernel_traitsILi256ELi128ELi64ELi8ELb0ELb0EN7cutlass6half_tE19Flash_kernel_traitsILi256ELi128ELi64ELi8ES3_EELb0ELb0ELb0ELb0ELb0ELb0ELb0ELb0EEEvNS_16Flash_fwd_paramsE)
        /*0380*/ 	.word	0x00000000


	//----- nvinfo : EIATTR_REGCOUNT
	.align		4
.L_160:
        /*0384*/ 	.byte	0x04, 0x2f
        /*0386*/ 	.short	(.L_162 - .L_161)
	.align		4
.L_161:
        /*0388*/ 	.word	index@(_ZN5flash16flash_fwd_kernelI23Flash_fwd_kernel_traitsILi256ELi128ELi64ELi8ELb0ELb0EN7cutlass6half_tE19Flash_kernel_traitsILi256ELi128ELi64ELi8ES3_EELb0ELb0ELb0ELb0ELb0ELb1ELb0ELb0EEEvNS_16Flash_fwd_paramsE)
        /*038c*/ 	.word	0x000000fe


	//----- nvinfo : EIATTR_FRAME_SIZE
	.align		4
.L_162:
        /*0390*/ 	.byte	0x04, 0x11
        /*0392*/ 	.short	(.L_164 - .L_163)
	.align		4
.L_163:
        /*0394*/ 	.word	index@(_ZN5flash16flash_fwd_kernelI23Flash_fwd_kernel_traitsILi256ELi128ELi64ELi8ELb0ELb0EN7cutlass6half_tE19Flash_kernel_traitsILi256ELi128ELi64ELi8ES3_EELb0ELb0ELb0ELb0ELb0ELb1ELb0ELb0EEEvNS_16Flash_fwd_paramsE)
        /*0398*/ 	.word	0x00000000


	//----- nvinfo : EIATTR_REGCOUNT
	.align		4
.L_164:
        /*039c*/ 	.byte	0x04, 0x2f
        /*039e*/ 	.short	(.L_166 - .L_165)
	.align		4
.L_165:
        /*03a0*/ 	.word	index@(_ZN5flash16flash_fwd_kernelI23Flash_fwd_kernel_traitsILi256ELi64ELi64ELi4ELb0ELb0EN7cutlass6half_tE19Flash_kernel_traitsILi256ELi64ELi64ELi4ES3_EELb0ELb0ELb1ELb1ELb0ELb0ELb0ELb0EEEvNS_16Flash_fwd_paramsE)
        /*03a4*/ 	.word	0x000000ff


	//----- nvinfo : EIATTR_FRAME_SIZE
	.align		4
.L_166:
        /*03a8*/ 	.byte	0x04, 0x11
        /*03aa*/ 	.short	(.L_168 - .L_167)
	.align		4
.L_167:
        /*03ac*/ 	.word	index@(_ZN5flash16flash_fwd_kernelI23Flash_fwd_kernel_traitsILi256ELi64ELi64ELi4ELb0ELb0EN7cutlass6half_tE19Flash_kernel_traitsILi256ELi64ELi64ELi4ES3_EELb0ELb0ELb1ELb1ELb0ELb0ELb0ELb0EEEvNS_16Flash_fwd_paramsE)
        /*03b0*/ 	.word	0x00000050


	//----- nvinfo : EIATTR_REGCOUNT
	.align		4
.L_168:
        /*03b4*/ 	.byte	0x04, 0x2f
        /*03b6*/ 	.short	(.L_170 - .L_169)
	.align		4
.L_169:
        /*03b8*/ 	.word	index@(_ZN5flash16flash_fwd_kernelI23Flash_fwd_kernel_traitsILi256ELi64ELi64ELi4ELb0ELb0EN7cutlass6half_tE19Flash_kernel_traitsILi256ELi64ELi64ELi4ES3_EELb0ELb0ELb1ELb0ELb0ELb0ELb0ELb0EEEvNS_16Flash_fwd_paramsE)
        /*03bc*/ 	.word	0x000000ff


	//----- nvinfo : EIATTR_FRAME_SIZE
	.align		4
.L_170:
        /*03c0*/ 	.byte	0x04, 0x11
        /*03c2*/ 	.short	(.L_172 - .L_171)
	.align		4
.L_171:
        /*03c4*/ 	.word	index@(_ZN5flash16flash_fwd_kernelI23Flash_fwd_kernel_traitsILi256ELi64ELi64ELi4ELb0ELb0EN7cutlass6half_tE19Flash_kernel_traitsILi256ELi64ELi64ELi4ES3_EELb0ELb0ELb1ELb0ELb0ELb0ELb0ELb0EEEvNS_16Flash_fwd_paramsE)
        /*03c8*/ 	.word	0x00000098


	//----- nvinfo : EIATTR_REGCOUNT
	.align		4
.L_172:
        /*03cc*/ 	.byte	0x04, 0x2f
        /*03ce*/ 	.short	(.L_174 - .L_173)
	.align		4
.L_173:
        /*03d0*/ 	.word	index@(_ZN5flash16flash_fwd_kernelI23Flash_fwd_kernel_traitsILi256ELi64ELi64ELi4ELb0ELb0EN7cutlass6half_tE19Flash_kernel_traitsILi256ELi64ELi64ELi4ES3_EELb0ELb0ELb1ELb0ELb0ELb1ELb0ELb0EEEvNS_16Flash_fwd_paramsE)
        /*03d4*/ 	.word	0x000000ff


	//----- nvinfo : EIATTR_FRAME_SIZE
	.align		4
.L_174:
        /*03d8*/ 	.byte	0x04, 0x11
        /*03da*/ 	.short	(.L_176 - .L_175)
	.align		4
.L_175:
        /*03dc*/ 	.word	index@(_ZN5flash16flash_fwd_kernelI23Flash_fwd_kernel_traitsILi256ELi64ELi64ELi4ELb0ELb0EN7cutlass6half_tE19Flash_kernel_traitsILi256ELi64ELi64ELi4ES3_EELb0ELb0ELb1ELb0ELb0ELb1ELb0ELb0EEEvNS_16Flash_fwd_paramsE)
        /*03e0*/ 	.word	0x00000000


	//----- nvinfo : EIATTR_REGCOUNT
	.align		4
.L_176:
        /*03e4*/ 	.byte	0x04, 0x2f
        /*03e6*/ 	.short	(.L_178 - .L_177)
	.align		4
.L_177:
        /*03e8*/ 	.word	index@(_ZN5flash16flash_fwd_kernelI23Flash_fwd_kernel_traitsILi256ELi64ELi64ELi4ELb0ELb0EN7cutlass6half_tE19Flash_kernel_traitsILi256ELi64ELi64ELi4ES3_EELb0ELb0ELb0ELb1ELb0ELb0ELb0ELb0EEEvNS_16Flash_fwd_paramsE)
        /*03ec*/ 	.word	0x000000ff


	//----- nvinfo : EIATTR_FRAME_SIZE
	.align		4
.L_178:
        /*03f0*/ 	.byte	0x04, 0x11
        /*03f2*/ 	.short	(.L_180 - .L_179)
	.align		4
.L_179:
        /*03f4*/ 	.word	index@(_ZN5flash16flash_fwd_kernelI23Flash_fwd_kernel_traitsILi256ELi64ELi64ELi4ELb0ELb0EN7cutlass6half_tE19Flash_kernel_traitsILi256ELi64ELi64ELi4ES3_EELb0ELb0ELb0ELb1ELb0ELb0ELb0ELb0EEEvNS_16Flash_fwd_paramsE)
        /*03f8*/ 	.word	0x00000010


	//----- nvinfo : EIATTR_REGCOUNT
	.align		4
.L_180:
        /*03fc*/ 	.byte	0x04, 0x2f
        /*03fe*/ 	.short	(.L_182 - .L_181)
	.align		4
.L_181:
        /*0400*/ 	.word	index@(_ZN5flash16flash_fwd_kernelI23Flash_fwd_kernel_traitsILi256ELi64ELi64ELi4ELb0ELb0EN7cutlass6half_tE19Flash_kernel_traitsILi256ELi64ELi64ELi4ES3_EELb0ELb0ELb0ELb0ELb0ELb0ELb0ELb0EEEvNS_16Flash_fwd_paramsE)
        /*0404*/ 	.word	0x000000ff


	//----- nvinfo : EIATTR_FRAME_SIZE
	.align		4
.L_182:
        /*0408*/ 	.byte	0x04, 0x11
        /*040a*/ 	.short	(.L_184 - .L_183)
	.align		4
.L_183:
        /*040c*/ 	.word	index@(_ZN5flash16flash_fwd_kernelI23Flash_fwd_kernel_traitsILi256ELi64ELi64ELi4ELb0ELb0EN7cutlass6half_tE19Flash_kernel_traitsILi256ELi64ELi64ELi4ES3_EELb0ELb0ELb0ELb0ELb0ELb0ELb0ELb0EEEvNS_16Flash_fwd_paramsE)
        /*0410*/ 	.word	0x00000010


	//----- nvinfo : EIATTR_REGCOUNT
	.align		4
.L_184:
        /*0414*/ 	.byte	0x04, 0x2f
        /*0416*/ 	.short	(.L_186 - .L_185)
	.align		4
.L_185:
        /*0418*/ 	.word	index@(_ZN5flash16flash_fwd_kernelI23Flash_fwd_kernel_traitsILi256ELi64ELi64ELi4ELb0ELb0EN7cutlass6half_tE19Flash_kernel_traitsILi256ELi64ELi64ELi4ES3_EELb0ELb0ELb0ELb0ELb0ELb1ELb0ELb0EEEvNS_16Flash_fwd_paramsE)
        /*041c*/ 	.word	0x000000fe


	//----- nvinfo : EIATTR_FRAME_SIZE
	.align		4
.L_186:
        /*0420*/ 	.byte	0x04, 0x11
        /*0422*/ 	.short	(.L_188 - .L_187)
	.align		4
.L_187:
        /*0424*/ 	.word	index@(_ZN5flash16flash_fwd_kernelI23Flash_fwd_kernel_traitsILi256ELi64ELi64ELi4ELb0ELb0EN7cutlass6half_tE19Flash_kernel_traitsILi256ELi64ELi64ELi4ES3_EELb0ELb0ELb0ELb0ELb0ELb1ELb0ELb0EEEvNS_16Flash_fwd_paramsE)
        /*0428*/ 	.word	0x00000000


	//----- nvinfo : EIATTR_MIN_STACK_SIZE
	.align		4
.L_188:
        /*042c*/ 	.byte	0x04, 0x12
        /*042e*/ 	.short	(.L_190 - .L_189)
	.align		4
.L_189:
        /*0430*/ 	.word	index@(_ZN5flash16flash_fwd_kernelI23Flash_fwd_kernel_traitsILi256ELi64ELi64ELi4ELb0ELb0EN7cutlass6half_tE19Flash_kernel_traitsILi256ELi64ELi64ELi4ES3_EELb0ELb0ELb0ELb0ELb0ELb1ELb0ELb0EEEvNS_16Flash_fwd_paramsE)
        /*0434*/ 	.word	0x00000000


	//----- nvinfo : EIATTR_MIN_STACK_SIZE
	.align		4
.L_190:
        /*0438*/ 	.byte	0x04, 0x12
        /*043a*/ 	.short	(.L_192 - .L_191)
	.align		4
.L_191:
        /*043c*/ 	.word	index@(_ZN5flash16flash_fwd_kernelI23Flash_fwd_kernel_traitsILi256ELi64ELi64ELi4ELb0ELb0EN7cutlass6half_tE19Flash_kernel_traitsILi256ELi64ELi64ELi4ES3_EELb0ELb0ELb0ELb0ELb0ELb0ELb0ELb0EEEvNS_16Flash_fwd_paramsE)
        /*0440*/ 	.word	0x00000010


	//----- nvinfo : EIATTR_MIN_STACK_SIZE
	.align		4
.L_192:
        /*0444*/ 	.byte	0x04, 0x12
        /*0446*/ 	.short	(.L_194 - .L_193)
	.align		4
.L_193:
        /*0448*/ 	.word	index@(_ZN5flash16flash_fwd_kernelI23Flash_fwd_kernel_traitsILi256ELi64ELi64ELi4ELb0ELb0EN7cutlass6half_tE19Flash_kernel_traitsILi256ELi64ELi64ELi4ES3_EELb0ELb0ELb0ELb1ELb0ELb0ELb0ELb0EEEvNS_16Flash_fwd_paramsE)
        /*044c*/ 	.word	0x00000010


	//----- nvinfo : EIATTR_MIN_STACK_SIZE
	.align		4
.L_194:
        /*0450*/ 	.byte	0x04, 0x12
        /*0452*/ 	.short	(.L_196 - .L_195)
	.align		4
.L_195:
        /*0454*/ 	.word	index@(_ZN5flash16flash_fwd_kernelI23Flash_fwd_kernel_traitsILi256ELi64ELi64ELi4ELb0ELb0EN7cutlass6half_tE19Flash_kernel_traitsILi256ELi64ELi64ELi4ES3_EELb0ELb0ELb1ELb0ELb0ELb1ELb0ELb0EEEvNS_16Flash_fwd_paramsE)
        /*0458*/ 	.word	0x00000000


	//----- nvinfo : EIATTR_MIN_STACK_SIZE
	.align		4
.L_196:
        /*045c*/ 	.byte	0x04, 0x12
        /*045e*/ 	.short	(.L_198 - .L_197)
	.align		4
.L_197:
        /*0460*/ 	.word	index@(_ZN5flash16flash_fwd_kernelI23Flash_fwd_kernel_traitsILi256ELi64ELi64ELi4ELb0ELb0EN7cutlass6half_tE19Flash_kernel_traitsILi256ELi64ELi64ELi4ES3_EELb0ELb0ELb1ELb0ELb0ELb0ELb0ELb0EEEvNS_16Flash_fwd_paramsE)
        /*0464*/ 	.word	0x00000098


	//----- nvinfo : EIATTR_MIN_STACK_SIZE
	.align		4
.L_198:
        /*0468*/ 	.byte	0x04, 0x12
        /*046a*/ 	.short	(.L_200 - .L_199)
	.align		4
.L_199:
        /*046c*/ 	.word	index@(_ZN5flash16flash_fwd_kernelI23Flash_fwd_kernel_traitsILi256ELi64ELi64ELi4ELb0ELb0EN7cutlass6half_tE19Flash_kernel_traitsILi256ELi64ELi64ELi4ES3_EELb0ELb0ELb1ELb1ELb0ELb0ELb0ELb0EEEvNS_16Flash_fwd_paramsE)
        /*0470*/ 	.word	0x00000050


	//----- nvinfo : EIATTR_MIN_STACK_SIZE
	.align		4
.L_200:
        /*0474*/ 	.byte	0x04, 0x12
        /*0476*/ 	.short	(.L_202 - .L_201)
	.align		4
.L_201:
        /*0478*/ 	.word	index@(_ZN5flash16flash_fwd_kernelI23Flash_fwd_kernel_traitsILi256ELi128ELi64ELi8ELb0ELb0EN7cutlass6half_tE19Flash_kernel_traitsILi256ELi128ELi64ELi8ES3_EELb0ELb0ELb0ELb0ELb0ELb1ELb0ELb0EEEvNS_16Flash_fwd_paramsE)
        /*047c*/ 	.word	0x00000000


	//----- nvinfo : EIATTR_MIN_STACK_SIZE
	.align		4
.L_202:
        /*0480*/ 	.byte	0x04, 0x12
        /*0482*/ 	.short	(.L_204 - .L_203)
	.align		4
.L_203:
        /*0484*/ 	.word	index@(_ZN5flash16flash_fwd_kernelI23Flash_fwd_kernel_traitsILi256ELi128ELi64ELi8ELb0ELb0EN7cutlass6half_tE19Flash_kernel_traitsILi256ELi128ELi64ELi8ES3_EELb0ELb0ELb0ELb0ELb0ELb0ELb0ELb0EEEvNS_16Flash_fwd_paramsE)
        /*0488*/ 	.word	0x00000000


	//----- nvinfo : EIATTR_MIN_STACK_SIZE
	.align		4
.L_204:
        /*048c*/ 	.byte	0x04, 0x12
        /*048e*/ 	.short	(.L_206 - .L_205)
	.align		4
.L_205:
        /*0490*/ 	.word	index@(_ZN5flash16flash_fwd_kernelI23Flash_fwd_kernel_traitsILi256ELi128ELi64ELi8ELb0ELb0EN7cutlass6half_tE19Flash_kernel_traitsILi256ELi128ELi64ELi8ES3_EELb0ELb0ELb0ELb1ELb0ELb0ELb0ELb0EEEvNS_16Flash_fwd_paramsE)
        /*0494*/ 	.word	0x00000010


	//----- nvinfo : EIATTR_MIN_STACK_SIZE
	.align		4
.L_206:
        /*0498*/ 	.byte	0x04, 0x12
        /*049a*/ 	.short	(.L_208 - .L_207)
	.align		4
.L_207:
        /*049c*/ 	.word	index@(_ZN5flash16flash_fwd_kernelI23Flash_fwd_kernel_traitsILi256ELi128ELi64ELi8ELb0ELb0EN7cutlass6half_tE19Flash_kernel_traitsILi256ELi128ELi64ELi8ES3_EELb0ELb0ELb1ELb0ELb0ELb1ELb0ELb0EEEvNS_16Flash_fwd_paramsE)
        /*04a0*/ 	.word	0x00000000


	//----- nvinfo : EIATTR_MIN_STACK_SIZE
	.align		4
.L_208:
        /*04a4*/ 	.byte	0x04, 0x12
        /*04a6*/ 	.short	(.L_210 - .L_209)
	.align		4
.L_209:
        /*04a8*/ 	.word	index@(_ZN5flash16flash_fwd_kernelI23Flash_fwd_kernel_traitsILi256ELi128ELi64ELi8ELb0ELb0EN7cutlass6half_tE19Flash_kernel_traitsILi256ELi128ELi64ELi8ES3_EELb0ELb0ELb1ELb0ELb0ELb0ELb0ELb0EEEvNS_16Flash_fwd_paramsE)
        /*04ac*/ 	.word	0x00000010


	//----- nvinfo : EIATTR_MIN_STACK_SIZE
	.align		4
.L_210:
        /*04b0*/ 	.byte	0x04, 0x12
        /*04b2*/ 	.short	(.L_212 - .L_211)
	.align		4
.L_211:
        /*04b4*/ 	.word	index@(_ZN5flash16flash_fwd_kernelI23Flash_fwd_kernel_traitsILi256ELi128ELi64ELi8ELb0ELb0EN7cutlass6half_tE19Flash_kernel_traitsILi256ELi128ELi64ELi8ES3_EELb0ELb0ELb1ELb1ELb0ELb0ELb0ELb0EEEvNS_16Flash_fwd_paramsE)
        /*04b8*/ 	.word	0x00000088


	//----- nvinfo : EIATTR_MIN_STACK_SIZE
	.align		4
.L_212:
        /*04bc*/ 	.byte	0x04, 0x12
        /*04be*/ 	.short	(.L_214 - .L_213)
	.align		4
.L_213:
        /*04c0*/ 	.word	index@(_ZN5flash16flash_fwd_kernelI23Flash_fwd_kernel_traitsILi256ELi64ELi64ELi4ELb0ELb0EN7cutlass6half_tE19Flash_kernel_traitsILi256ELi64ELi64ELi4ES3_EELb1ELb0ELb0ELb0ELb0ELb0ELb0ELb0EEEvNS_16Flash_fwd_paramsE)
        /*04c4*/ 	.word	0x00000078


	//----- nvinfo : EIATTR_MIN_STACK_SIZE
	.align		4
.L_214:
        /*04c8*/ 	.byte	0x04, 0x12
        /*04ca*/ 	.short	(.L_216 - .L_215)
	.align		4
.L_215:
        /*04cc*/ 	.word	index@(_ZN5flash16flash_fwd_kernelI23Flash_fwd_kernel_traitsILi256ELi64ELi64ELi4ELb0ELb0EN7cutlass6half_tE19Flash_kernel_traitsILi256ELi64ELi64ELi4ES3_EELb1ELb0ELb1ELb0ELb0ELb0ELb0ELb0EEEvNS_16Flash_fwd_paramsE)
        /*04d0*/ 	.word	0x000000c8


	//----- nvinfo : EIATTR_MIN_STACK_SIZE
	.align		4
.L_216:
        /*04d4*/ 	.byte	0x04, 0x12
        /*04d6*/ 	.short	(.L_218 - .L_217)
	.align		4
.L_217:
        /*04d8*/ 	.word	index@(_ZN5flash16flash_fwd_kernelI23Flash_fwd_kernel_traitsILi256ELi64ELi64ELi4ELb0ELb0EN7cutlass6half_tE19Flash_kernel_traitsILi256ELi64ELi64ELi4ES3_EELb1ELb0ELb0ELb0ELb0ELb1ELb0ELb0EEEvNS_16Flash_fwd_paramsE)
        /*04dc*/ 	.word	0x00000000


	//----- nvinfo : EIATTR_MIN_STACK_SIZE
	.align		4
.L_218:
        /*04e0*/ 	.byte	0x04, 0x12
        /*04e2*/ 	.short	(.L_220 - .L_219)
	.align		4
.L_219:
        /*04e4*/ 	.word	index@(_ZN5flash16flash_fwd_kernelI23Flash_fwd_kernel_traitsILi256ELi64ELi64ELi4ELb0ELb0EN7cutlass6half_tE19Flash_kernel_traitsILi256ELi64ELi64ELi4ES3_EELb0ELb0ELb0ELb0ELb0ELb1ELb1ELb0EEEvNS_16Flash_fwd_paramsE)
        /*04e8*/ 	.word	0x00000000


	//----- nvinfo : EIATTR_MIN_STACK_SIZE
	.align		4
.L_220:
        /*04ec*/ 	.byte	0x04, 0x12
        /*04ee*/ 	.short	(.L_222 - .L_221)
	.align		4
.L_221:
        /*04f0*/ 	.word	index@(_ZN5flash16flash_fwd_kernelI23Flash_fwd_kernel_traitsILi256ELi64ELi64ELi4ELb0ELb0EN7cutlass6half_tE19Flash_kernel_traitsILi256ELi64ELi64ELi4ES3_EELb1ELb0ELb0ELb1ELb0ELb0ELb0ELb0EEEvNS_16Flash_fwd_paramsE)
        /*04f4*/ 	.word	0x00000090


	//----- nvinfo : EIATTR_MIN_STACK_SIZE
	.align		4
.L_222:
        /*04f8*/ 	.byte	0x04, 0x12
        /*04fa*/ 	.short	(.L_224 - .L_223)
	.align		4
.L_223:
        /*04fc*/ 	.word	index@(_ZN5flash16flash_fwd_kernelI23Flash_fwd_kernel_traitsILi256ELi64ELi64ELi4ELb0ELb0EN7cutlass6half_tE19Flash_kernel_traitsILi256ELi64ELi64ELi4ES3_EELb1ELb0ELb0ELb0ELb0ELb0ELb0ELb1EEEvNS_16Flash_fwd_paramsE)
        /*0500*/ 	.word	0x000000d0


	//----- nvinfo : EIATTR_MIN_STACK_SIZE
	.align		4
.L_224:
        /*0504*/ 	.byte	0x04, 0x12
        /*0506*/ 	.short	(.L_226 - .L_225)
	.align		4
.L_225:
        /*0508*/ 	.word	index@(_ZN5flash16flash_fwd_kernelI23Flash_fwd_kernel_traitsILi256ELi64ELi64ELi4ELb0ELb0EN7cutlass6half_tE19Flash_kernel_traitsILi256ELi64ELi64ELi4ES3_EELb0ELb0ELb0ELb0ELb0ELb0ELb1ELb0EEEvNS_16Flash_fwd_paramsE)
        /*050c*/ 	.word	0x00000068


	//----- nvinfo : EIATTR_MIN_STACK_SIZE
	.align		4
.L_226:
        /*0510*/ 	.byte	0x04, 0x12
        /*0512*/ 	.short	(.L_228 - .L_227)
	.align		4
.L_227:
        /*0514*/ 	.word	index@(_ZN5flash16flash_fwd_kernelI23Flash_fwd_kernel_traitsILi256ELi64ELi64ELi4ELb0ELb0EN7cutlass6half_tE19Flash_kernel_traitsILi256ELi64ELi64ELi4ES3_EELb1ELb0ELb0ELb1ELb0ELb0ELb0ELb1EEEvNS_16Flash_fwd_paramsE)
        /*0518*/ 	.word	0x00000118


	//----- nvinfo : EIATTR_MIN_STACK_SIZE
	.align		4
.L_228:
        /*051c*/ 	.byte	0x04, 0x12
        /*051e*/ 	.short	(.L_230 - .L_229)
	.align		4
.L_229:
        /*0520*/ 	.word	index@(_ZN5flash16flash_fwd_kernelI23Flash_fwd_kernel_traitsILi256ELi64ELi64ELi4ELb0ELb0EN7cutlass6half_tE19Flash_kernel_traitsILi256ELi64ELi64ELi4ES3_EELb0ELb0ELb0ELb1ELb0ELb0ELb1ELb0EEEvNS_16Flash_fwd_paramsE)
        /*0524*/ 	.word	0x00000040


	//----- nvinfo : EIATTR_MIN_STACK_SIZE
	.align		4
.L_230:
        /*0528*/ 	.byte	0x04, 0x12
        /*052a*/ 	.short	(.L_232 - .L_231)
	.align		4
.L_231:
        /*052c*/ 	.word	index@(_ZN5flash16flash_fwd_kernelI23Flash_fwd_kernel_traitsILi256ELi64ELi64ELi4ELb0ELb0EN7cutlass6half_tE19Flash_kernel_traitsILi256ELi64ELi64ELi4ES3_EELb1ELb0ELb1ELb0ELb0ELb1ELb0ELb0EEEvNS_16Flash_fwd_paramsE)
        /*0530*/ 	.word	0x00000008


	//----- nvinfo : EIATTR_MIN_STACK_SIZE
	.align		4
.L_232:
        /*0534*/ 	.byte	0x04, 0x12
        /*0536*/ 	.short	(.L_234 - .L_233)
	.align		4
.L_233:
        /*0538*/ 	.word	index@(_ZN5flash16flash_fwd_kernelI23Flash_fwd_kernel_traitsILi256ELi64ELi64ELi4ELb0ELb0EN7cutlass6half_tE19Flash_kernel_traitsILi256ELi64ELi64ELi4ES3_EELb0ELb0ELb1ELb0ELb0ELb1ELb1ELb0EEEvNS_16Flash_fwd_paramsE)
        /*053c*/ 	.word	0x00000000


	//----- nvinfo : EIATTR_MIN_STACK_SIZE
	.align		4
.L_234:
        /*0540*/ 	.byte	0x04, 0x12
        /*0542*/ 	.short	(.L_236 - .L_235)
	.align		4
.L_235:
        /*0544*/ 	.word	index@(_ZN5flash16flash_fwd_kernelI23Flash_fwd_kernel_traitsILi256ELi64ELi64ELi4ELb0ELb0EN7cutlass6half_tE19Flash_kernel_traitsILi256ELi64ELi64ELi4ES3_EELb1ELb0ELb1ELb1ELb0ELb0ELb0ELb0EEEvNS_16Flash_fwd_paramsE)
        /*0548*/ 	.word	0x000000d8


	//----- nvinfo : EIATTR_MIN_STACK_SIZE
	.align		4
.L_236:
        /*054c*/ 	.byte	0x04, 0x12
        /*054e*/ 	.short	(.L_238 - .L_237)
	.align		4
.L_237:
        /*0550*/ 	.word	index@(_ZN5flash16flash_fwd_kernelI23Flash_fwd_kernel_traitsILi256ELi64ELi64ELi4ELb0ELb0EN7cutlass6half_tE19Flash_kernel_traitsILi256ELi64ELi64ELi4ES3_EELb1ELb0ELb1ELb0ELb0ELb0ELb0ELb1EEEvNS_16Flash_fwd_paramsE)
        /*0554*/ 	.word	0x00000168


	//----- nvinfo : EIATTR_MIN_STACK_SIZE
	.align		4
.L_238:
        /*0558*/ 	.byte	0x04, 0x12
        /*055a*/ 	.short	(.L_240 - .L_239)
	.align		4
.L_239:
        /*055c*/ 	.word	index@(_ZN5flash16flash_fwd_kernelI23Flash_fwd_kernel_traitsILi256ELi64ELi64ELi4ELb0ELb0EN7cutlass6half_tE19Flash_kernel_traitsILi256ELi64ELi64ELi4ES3_EELb0ELb0ELb1ELb0ELb0ELb0ELb1ELb0EEEvNS_16Flash_fwd_paramsE)
        /*0560*/ 	.word	0x000000c8


	//----- nvinfo : EIATTR_MIN_STACK_SIZE
	.align		4
.L_240:
        /*0564*/ 	.byte	0x04, 0x12
        /*0566*/ 	.short	(.L_242 - .L_241)
	.align		4
.L_241:
        /*0568*/ 	.word	index@(_ZN5flash16flash_fwd_kernelI23Flash_fwd_kernel_traitsILi256ELi64ELi64ELi4ELb0ELb0EN7cutlass6half_tE19Flash_kernel_traitsILi256ELi64ELi64ELi4ES3_EELb1ELb0ELb1ELb1ELb0ELb0ELb0ELb1EEEvNS_16Flash_fwd_paramsE)
        /*056c*/ 	.word	0x000001b0


	//----- nvinfo : EIATTR_MIN_STACK_SIZE
	.align		4
.L_242:
        /*0570*/ 	.byte	0x04, 0x12
        /*0572*/ 	.short	(.L_244 - .L_243)
	.align		4
.L_243:
        /*0574*/ 	.word	index@(_ZN5flash16flash_fwd_kernelI23Flash_fwd_kernel_traitsILi256ELi64ELi64ELi4ELb0ELb0EN7cutlass6half_tE19Flash_kernel_traitsILi256ELi64ELi64ELi4ES3_EELb0ELb0ELb1ELb1ELb0ELb0ELb1ELb0EEEvNS_16Flash_fwd_paramsE)
        /*0578*/ 	.word	0x00000048


	//----- nvinfo : EIATTR_MIN_STACK_SIZE
	.align		4
.L_244:
        /*057c*/ 	.byte	0x04, 0x12
        /*057e*/ 	.short	(.L_246 - .L_245)
	.align		4
.L_245:
        /*0580*/ 	.word	index@(_ZN5flash16flash_fwd_kernelI23Flash_fwd_kernel_traitsILi256ELi128ELi64ELi8ELb0ELb0EN7cutlass6half_tE19Flash_kernel_traitsILi256ELi128ELi64ELi8ES3_EELb1ELb0ELb0ELb0ELb0ELb0ELb0ELb0EEEvNS_16Flash_fwd_paramsE)
        /*0584*/ 	.word	0x00000028


	//----- nvinfo : EIATTR_MIN_STACK_SIZE
	.align		4
.L_246:
        /*0588*/ 	.byte	0x04, 0x12
        /*058a*/ 	.short	(.L_248 - .L_247)
	.align		4
.L_247:
        /*058c*/ 	.word	index@(_ZN5flash16flash_fwd_kernelI23Flash_fwd_kernel_traitsILi256ELi128ELi64ELi8ELb0ELb0EN7cutlass6half_tE19Flash_kernel_traitsILi256ELi128ELi64ELi8ES3_EELb1ELb0ELb1ELb0ELb0ELb0ELb0ELb0EEEvNS_16Flash_fwd_paramsE)
        /*0590*/ 	.word	0x00000048


	//----- nvinfo : EIATTR_MIN_STACK_SIZE
	.align		4
.L_248:
        /*0594*/ 	.byte	0x04, 0x12
        /*0596*/ 	.short	(.L_250 - .L_249)
	.align		4
.L_249:
        /*0598*/ 	.word	index@(_ZN5flash16flash_fwd_kernelI23Flash_fwd_kernel_traitsILi256ELi128ELi64ELi8ELb0ELb0EN7cutlass6half_tE19Flash_kernel_traitsILi256ELi128ELi64ELi8ES3_EELb1ELb0ELb0ELb0ELb0ELb1ELb0ELb0EEEvNS_16Flash_fwd_paramsE)
        /*059c*/ 	.word	0x00000000


	//----- nvinfo : EIATTR_MIN_STACK_SIZE
	.align		4
.L_250:
        /*05a0*/ 	.byte	0x04, 0x12
        /*05a2*/ 	.short	(.L_252 - .L_251)
	.align		4
.L_251:
        /*05a4*/ 	.word	index@(_ZN5flash16flash_fwd_kernelI23Flash_fwd_kernel_traitsILi256ELi128ELi64ELi8ELb0ELb0EN7cutlass6half_tE19Flash_kernel_traitsILi256ELi128ELi64ELi8ES3_EELb0ELb0ELb0ELb0ELb0ELb1ELb1ELb0EEEvNS_16Flash_fwd_paramsE)
        /*05a8*/ 	.word	0x00000000


	//----- nvinfo : EIATTR_MIN_STACK_SIZE
	.align		4
.L_252:
        /*05ac*/ 	.byte	0x04, 0x12
        /*05ae*/ 	.short	(.L_254 - .L_253)
	.align		4
.L_253:
        /*05b0*/ 	.word	index@(_ZN5flash16flash_fwd_kernelI23Flash_fwd_kernel_traitsILi256ELi128ELi64ELi8ELb0ELb0EN7cutlass6half_tE19Flash_kernel_traitsILi256ELi128ELi64ELi8ES3_EELb1ELb0ELb0ELb1ELb0ELb0ELb0ELb0EEEvNS_16Flash_fwd_paramsE)
        /*05b4*/ 	.word	0x00000010


	//----- nvinfo : EIATTR_MIN_STACK_SIZE
	.align		4
.L_254:
        /*05b8*/ 	.byte	0x04, 0x12
        /*05ba*/ 	.short	(.L_256 - .L_255)
	.align		4
.L_255:
        /*05bc*/ 	.word	index@(_ZN5flash16flash_fwd_kernelI23Flash_fwd_kernel_traitsILi256ELi128ELi64ELi8ELb0ELb0EN7cutlass6half_tE19Flash_kernel_traitsILi256ELi128ELi64ELi8ES3_EELb1ELb0ELb0ELb0ELb0ELb0ELb0ELb1EEEvNS_16Flash_fwd_paramsE)
        /*05c0*/ 	.word	0x000000e8


	//----- nvinfo : EIATTR_MIN_STACK_SIZE
	.align		4
.L_256:
        /*05c4*/ 	.byte	0x04, 0x12
        /*05c6*/ 	.short	(.L_258 - .L_257)
	.align		4
.L_257:
        /*05c8*/ 	.word	index@(_ZN5flash16flash_fwd_kernelI23Flash_fwd_kernel_traitsILi256ELi128ELi64ELi8ELb0ELb0EN7cutlass6half_tE19Flash_kernel_traitsILi256ELi128ELi64ELi8ES3_EELb0ELb0ELb0ELb0ELb0ELb0ELb1ELb0EEEvNS_16Flash_fwd_paramsE)
        /*05cc*/ 	.word	0x00000028


	//----- nvinfo : EIATTR_MIN_STACK_SIZE
	.align		4
.L_258:
        /*05d0*/ 	.byte	0x04, 0x12
        /*05d2*/ 	.short	(.L_260 - .L_259)
	.align		4
.L_259:
        /*05d4*/ 	.word	index@(_ZN5flash16flash_fwd_kernelI23Flash_fwd_kernel_traitsILi256ELi128ELi64ELi8ELb0ELb0EN7cutlass6half_tE19Flash_kernel_traitsILi256ELi128ELi64ELi8ES3_EELb1ELb0ELb0ELb1ELb0ELb0ELb0ELb1EEEvNS_16Flash_fwd_paramsE)
        /*05d8*/ 	.word	0x000000e0


	//----- nvinfo : EIATTR_MIN_STACK_SIZE
	.align		4
.L_260:
        /*05dc*/ 	.byte	0x04, 0x12
        /*05de*/ 	.short	(.L_262 - .L_261)
	.align		4
.L_261:
        /*05e0*/ 	.word	index@(_ZN5flash16flash_fwd_kernelI23Flash_fwd_kernel_traitsILi256ELi128ELi64ELi8ELb0ELb0EN7cutlass6half_tE19Flash_kernel_traitsILi256ELi128ELi64ELi8ES3_EELb0ELb0ELb0ELb1ELb0ELb0ELb1ELb0EEEvNS_16Flash_fwd_paramsE)
        /*05e4*/ 	.word	0x00000030


	//----- nvinfo : EIATTR_MIN_STACK_SIZE
	.align		4
.L_262:
        /*05e8*/ 	.byte	0x04, 0x12
        /*05ea*/ 	.short	(.L_264 - .L_263)
	.align		4
.L_263:
        /*05ec*/ 	.word	index@(_ZN5flash16flash_fwd_kernelI23Flash_fwd_kernel_traitsILi256ELi128ELi64ELi8ELb0ELb0EN7cutlass6half_tE19Flash_kernel_traitsILi256ELi128ELi64ELi8ES3_EELb1ELb0ELb1ELb0ELb0ELb1ELb0ELb0EEEvNS_16Flash_fwd_paramsE)
        /*05f0*/ 	.word	0x00000018


	//----- nvinfo : EIATTR_MIN_STACK_SIZE
	.align		4
.L_264:
        /*05f4*/ 	.byte	0x04, 0x12
        /*05f6*/ 	.short	(.L_266 - .L_265)
	.align		4
.L_265:
        /*05f8*/ 	.word	index@(_ZN5flash16flash_fwd_kernelI23Flash_fwd_kernel_traitsILi256ELi128ELi64ELi8ELb0ELb0EN7cutlass6half_tE19Flash_kernel_traitsILi256ELi128ELi64ELi8ES3_EELb0ELb0ELb1ELb0ELb0ELb1ELb1ELb0EEEvNS_16Flash_fwd_paramsE)
        /*05fc*/ 	.word	0x00000000


	//----- nvinfo : EIATTR_MIN_STACK_SIZE
	.align		4
.L_266:
        /*0600*/ 	.byte	0x04, 0x12
        /*0602*/ 	.short	(.L_268 - .L_267)
	.align		4
.L_267:
        /*0604*/ 	.word	index@(_ZN5flash16flash_fwd_kernelI23Flash_fwd_kernel_traitsILi256ELi128ELi64ELi8ELb0ELb0EN7cutlass6half_tE19Flash_kernel_traitsILi256ELi128ELi64ELi8ES3_EELb1ELb0ELb1ELb1ELb0ELb0ELb0ELb0EEEvNS_16Flash_fwd_paramsE)
        /*0608*/ 	.word	0x00000068


	//----- nvinfo : EIATTR_MIN_STACK_SIZE
	.align		4
.L_268:
        /*060c*/ 	.byte	0x04, 0x12
        /*060e*/ 	.short	(.L_270 - .L_269)
	.align		4
.L_269:
        /*0610*/ 	.word	index@(_ZN5flash16flash_fwd_kernelI23Flash_fwd_kernel_traitsILi256ELi128ELi64ELi8ELb0ELb0EN7cutlass6half_tE19Flash_kernel_traitsILi256ELi128ELi64ELi8ES3_EELb1ELb0ELb1ELb0ELb0ELb0ELb0ELb1EEEvNS_16Flash_fwd_paramsE)
        /*0614*/ 	.word	0x000001a8


	//----- nvinfo : EIATTR_MIN_STACK_SIZE
	.align		4
.L_270:
        /*0618*/ 	.byte	0x04, 0x12
        /*061a*/ 	.short	(.L_272 - .L_271)
	.align		4
.L_271:
        /*061c*/ 	.word	index@(_ZN5flash16flash_fwd_kernelI23Flash_fwd_kernel_traitsILi256ELi128ELi64ELi8ELb0ELb0EN7cutlass6half_tE19Flash_kernel_traitsILi256ELi128ELi64ELi8ES3_EELb0ELb0ELb1ELb0ELb0ELb0ELb1ELb0EEEvNS_16Flash_fwd_paramsE)
        /*0620*/ 	.word	0x00000020


	//----- nvinfo : EIATTR_MIN_STACK_SIZE
	.align		4
.L_272:
        /*0624*/ 	.byte	0x04, 0x12
        /*0626*/ 	.short	(.L_274 - .L_273)
	.align		4
.L_273:
        /*0628*/ 	.word	index@(_ZN5flash16flash_fwd_kernelI23Flash_fwd_kernel_traitsILi256ELi128ELi64ELi8ELb0ELb0EN7cutlass6half_tE19Flash_kernel_traitsILi256ELi128ELi64ELi8ES3_EELb1ELb0ELb1ELb1ELb0ELb0ELb0ELb1EEEvNS_16Flash_fwd_paramsE)
        /*062c*/ 	.word	0x00000218


	//----- nvinfo : EIATTR_MIN_STACK_SIZE
	.align		4
.L_274:
        /*0630*/ 	.byte	0x04, 0x12
        /*0632*/ 	.short	(.L_276 - .L_275)
	.align		4
.L_275:
        /*0634*/ 	.word	index@(_ZN5flash16flash_fwd_kernelI23Flash_fwd_kernel_traitsILi256ELi128ELi64ELi8ELb0ELb0EN7cutlass6half_tE19Flash_kernel_traitsILi256ELi128ELi64ELi8ES3_EELb0ELb0ELb1ELb1ELb0ELb0ELb1ELb0EEEvNS_16Flash_fwd_paramsE)
        /*0638*/ 	.word	0x00000088
.L_276:


//--------------------- .nv.compat                --------------------------
	.section	.nv.compat,"",@"SHT_CUDA_COMPAT_INFO"
	.align	4
        /*0000*/ 	.byte	0x02, 0x09, 0x01, 0x00, 0x02, 0x02, 0x01, 0x00, 0x02, 0x05, 0x05, 0x00, 0x03, 0x07, 0x01, 0x01
        /*0010*/ 	.byte	0x02, 0x03, 0x00, 0x00, 0x02, 0x06, 0x01, 0x00, 0x04, 0x0b, 0x08, 0x00, 0x00, 0x00, 0x00, 0x00
        /*0020*/ 	.byte	0x00, 0x00, 0x00, 0x00


//--------------------- .nv.info._ZN5flash16flash_fwd_kernelI23Flash_fwd_kernel_traitsILi256ELi64ELi64ELi4ELb0ELb0EN7cutlass6half_tE19Flash_kernel_traitsILi256ELi64ELi64ELi4ES3_EELb0ELb0ELb0ELb0ELb0ELb1ELb0ELb0EEEvNS_16Flash_fwd_paramsE --------------------------
	.section	.nv.info._ZN5flash16flash_fwd_kernelI23Flash_fwd_kernel_traitsILi256ELi64ELi64ELi4ELb0ELb0EN7cutlass6half_tE19Flash_kernel_traitsILi256ELi64ELi64ELi4ES3_EELb0ELb0ELb0ELb0ELb0ELb1ELb0ELb0EEEvNS_16Flash_fwd_paramsE,"",@"SHT_CUDA_INFO"
	.sectionflags	@""
	.align	4


	//----- nvinfo : EIATTR_CUDA_API_VERSION
	.align		4
        /*0000*/ 	.byte	0x04, 0x37
        /*0002*/ 	.short	(.L_278 - .L_277)
.L_277:
        /*0004*/ 	.word	0x00000082


	//----- nvinfo : EIATTR_KPARAM_INFO
	.align		4
.L_278:
        /*0008*/ 	.byte	0x04, 0x17
        /*000a*/ 	.short	(.L_280 - .L_279)
.L_279:
        /*000c*/ 	.word	0x00000000
        /*0010*/ 	.short	0x0000
        /*0012*/ 	.short	0x0000
        /*0014*/ 	.byte	0x00, 0xf0, 0x41, 0x07


	//----- nvinfo : EIATTR_SPARSE_MMA_MASK
	.align		4
.L_280:
        /*0018*/ 	.byte	0x03, 0x50
        /*001a*/ 	.short	0x0000


	//----- nvinfo : EIATTR_MAXREG_COUNT
	.align		4
        /*001c*/ 	.byte	0x03, 0x1b
        /*001e*/ 	.short	0x00ff


	//----- nvinfo : EIATTR_NUM_BARRIERS
	.align		4
        /*0020*/ 	.byte	0x02, 0x4c
        /*0022*/ 	.byte	0x01
	.zero		1


	//----- nvinfo : EIATTR_MERCURY_ISA_VERSION
	.align		4
        /*0024*/ 	.byte	0x03, 0x5f
        /*0026*/ 	.short	0x0101


	//----- nvinfo : EIATTR_INT_WARP_WIDE_INSTR_OFFSETS
	.align		4
        /*0028*/ 	.byte	0x04, 0x31
        /*002a*/ 	.short	(.L_282 - .L_281)


	//   ....[0]....
.L_281:
        /*002c*/ 	.word	0x00001480


	//   ....[1]....
        /*0030*/ 	.word	0x00001870


	//----- nvinfo : EIATTR_COOP_GROUP_MASK_REGIDS
	.align		4
.L_282:
        /*0034*/ 	.byte	0x04, 0x29
        /*0036*/ 	.short	(.L_284 - .L_283)


	//   ....[0]....
.L_283:
        /*0038*/ 	.word	0xffffffff


	//   ....[1]....
        /*003c*/ 	.word	0xffffffff


	//   ....[2]....
        /*0040*/ 	.word	0xffffffff


	//   ....[3]....
        /*0044*/ 	.word	0xffffffff


	//   ....[4]....
        /*0048*/ 	.word	0xffffffff


	//   ....[5]....
        /*004c*/ 	.word	0xffffffff


	//   ....[6]....
        /*0050*/ 	.word	0xffffffff


	//   ....[7]....
        /*0054*/ 	.word	0xffffffff


	//   ....[8]....
        /*0058*/ 	.word	0xffffffff


	//   ....[9]....
        /*005c*/ 	.word	0xffffffff


	//   ....[10]....
        /*0060*/ 	.word	0xffffffff


	//   ....[11]....
        /*0064*/ 	.word	0xffffffff


	//----- nvinfo : EIATTR_COOP_GROUP_INSTR_OFFSETS
	.align		4
.L_284:
        /*0068*/ 	.byte	0x04, 0x28
        /*006a*/ 	.short	(.L_286 - .L_285)


	//   ....[0]....
.L_285:
        /*006c*/ 	.word	0x000034e0


	//   ....[1]....
        /*0070*/ 	.word	0x000035b0


	//   ....[2]....
        /*0074*/ 	.word	0x00003610


	//   ....[3]....
        /*0078*/ 	.word	0x00003730


	//   ....[4]....
        /*007c*/ 	.word	0x00005fa0


	//   ....[5]....
        /*0080*/ 	.word	0x00005fc0


	//   ....[6]....
        /*0084*/ 	.word	0x00006060


	//   ....[7]....
        /*0088*/ 	.word	0x00006070


	//   ....[8]....
        /*008c*/ 	.word	0x00007c40


	//   ....[9]....
        /*0090*/ 	.word	0x00007c80


	//   ....[10]....
        /*0094*/ 	.word	0x00007d10


	//   ....[11]....
        /*0098*/ 	.word	0x00007d30


	//----- nvinfo : EIATTR_EXIT_INSTR_OFFSETS
	.align		4
.L_286:
        /*009c*/ 	.byte	0x04, 0x1c
        /*009e*/ 	.short	(.L_288 - .L_287)


	//   ....[0]....
.L_287:
        /*00a0*/ 	.word	0x000004c0


	//   ....[1]....
        /*00a4*/ 	.word	0x00009b60


	//   ....[2]....
        /*00a8*/ 	.word	0x00009c70


	//   ....[3]....
        /*00ac*/ 	.word	0x0000a7b0


	//   ....[4]....
        /*00b0*/ 	.word	0x0000a840


	//----- nvinfo : EIATTR_CRS_STACK_SIZE
	.align		4
.L_288:
        /*00b4*/ 	.byte	0x04, 0x1e
        /*00b6*/ 	.short	(.L_290 - .L_289)
.L_289:
        /*00b8*/ 	.word	0x00000000


	//----- nvinfo : EIATTR_CBANK_PARAM_SIZE
	.align		4
.L_290:
        /*00bc*/ 	.byte	0x03, 0x19
        /*00be*/ 	.short	0x01d0


	//----- nvinfo : EIATTR_PARAM_CBANK
	.align		4
        /*00c0*/ 	.byte	0x04, 0x0a
        /*00c2*/ 	.short	(.L_292 - .L_291)
	.align		4
.L_291:
        /*00c4*/ 	.word	index@(.nv.constant0._ZN5flash16flash_fwd_kernelI23Flash_fwd_kernel_traitsILi256ELi64ELi64ELi4ELb0ELb0EN7cutlass6half_tE19Flash_kernel_traitsILi256ELi64ELi64ELi4ES3_EELb0ELb0ELb0ELb0ELb0ELb1ELb0ELb0EEEvNS_16Flash_fwd_paramsE)
        /*00c8*/ 	.short	0x0210
        /*00ca*/ 	.short	0x01d0


	//----- nvinfo : EIATTR_SW_WAR
	.align		4
.L_292:
        /*00cc*/ 	.byte	0x04, 0x36
        /*00ce*/ 	.short	(.L_294 - .L_293)
.L_293:
        /*00d0*/ 	.word	0x00000008
.L_294:


//--------------------- .nv.info._ZN5flash16flash_fwd_kernelI23Flash_fwd_kernel_traitsILi256ELi64ELi64ELi4ELb0ELb0EN7cutlass6half_tE19Flash_kernel_traitsILi256ELi64ELi64ELi4ES3_EELb0ELb0ELb0ELb0ELb0ELb0ELb0ELb0EEEvNS_16Flash_fwd_paramsE --------------------------
	.section	.nv.info._ZN5flash16flash_fwd_kernelI23Flash_fwd_kernel_traitsILi256ELi64ELi64ELi4ELb0ELb0EN7cutlass6half_tE19Flash_kernel_traitsILi256ELi64ELi64ELi4ES3_EELb0ELb0ELb0ELb0ELb0ELb0ELb0ELb0EEEvNS_16Flash_fwd_paramsE,"",@"SHT_CUDA_INFO"
	.sectionflags	@""
	.align	4


	//----- nvinfo : EIATTR_CUDA_API_VERSION
	.align		4
        /*0000*/ 	.byte	0x04, 0x37
        /*0002*/ 	.short	(.L_296 - .L_295)
.L_295:
        /*0004*/ 	.word	0x00000082


	//----- nvinfo : EIATTR_KPARAM_INFO
	.align		4
.L_296:
        /*0008*/ 	.byte	0x04, 0x17
        /*000a*/ 	.short	(.L_298 - .L_297)
.L_297:
        /*000c*/ 	.word	0x00000000
        /*0010*/ 	.short	0x0000
        /*0012*/ 	.short	0x0000
        /*0014*/ 	.byte	0x00, 0xf0, 0x41, 0x07


	//----- nvinfo : EIATTR_SPARSE_MMA_MASK
	.align		4
.L_298:
        /*0018*/ 	.byte	0x03, 0x50
        /*001a*/ 	.short	0x0000


	//----- nvinfo : EIATTR_MAXREG_COUNT
	.align		4
        /*001c*/ 	.byte	0x03, 0x1b
        /*001e*/ 	.short	0x00ff


	//----- nvinfo : EIATTR_NUM_BARRIERS
	.align		4
        /*0020*/ 	.byte	0x02, 0x4c
        /*0022*/ 	.byte	0x01
	.zero		1


	//----- nvinfo : EIATTR_ANNOTATIONS
	.align		4
        /*0024*/ 	.byte	0x04, 0x55
        /*0026*/ 	.short	(.L_300 - .L_299)


	//   ....[0]....
.L_299:
        /*0028*/ 	.word	0x00000001
        /*002c*/ 	.byte	0xb0, 0x8d, 0x00, 0x00, 0x01, 0x00, 0x00, 0x00, 0xc0, 0x8d, 0x00, 0x00, 0x01, 0x00, 0x00, 0x00
        /*003c*/ 	.byte	0xd0, 0x8d, 0x00, 0x00, 0x01, 0x00, 0x00, 0x00, 0xe0, 0x8d, 0x00, 0x00, 0x01, 0x00, 0x00, 0x00
        /*004c*/ 	.byte	0xd0, 0xa7, 0x00, 0x00, 0x01, 0x00, 0x00, 0x00, 0xe0, 0xa7, 0x00, 0x00, 0x01, 0x00, 0x00, 0x00
        /*005c*/ 	.byte	0x40, 0xa8, 0x00, 0x00, 0x01, 0x00, 0x00, 0x00, 0xe0, 0xa9, 0x00, 0x00


	//----- nvinfo : EIATTR_MERCURY_ISA_VERSION
	.align		4
.L_300:
        /*0068*/ 	.byte	0x03, 0x5f
        /*006a*/ 	.short	0x0101


	//----- nvinfo : EIATTR_COOP_GROUP_MASK_REGIDS
	.align		4
        /*006c*/ 	.byte	0x04, 0x29
        /*006e*/ 	.short	(.L_302 - .L_301)


	//   ....[0]....
.L_301:
        /*0070*/ 	.word	0xffffffff


	//   ....[1]....
        /*0074*/ 	.word	0xffffffff


	//   ....[2]....
        /*0078*/ 	.word	0xffffffff


	//   ....[3]....
        /*007c*/ 	.word	0xffffffff


	//   ....[4]....
        /*0080*/ 	.word	0xffffffff


	//   ....[5]....
        /*0084*/ 	.word	0xffffffff


	//   ....[6]....
        /*0088*/ 	.word	0xffffffff


	//   ....[7]....
        /*008c*/ 	.word	0xffffffff


	//   ....[8]....
        /*0090*/ 	.word	0xffffffff


	//   ....[9]....
        /*0094*/ 	.word	0xffffffff


	//   ....[10]....
        /*0098*/ 	.word	0xffffffff


	//   ....[11]....
        /*009c*/ 	.word	0xffffffff


	//----- nvinfo : EIATTR_COOP_GROUP_INSTR_OFFSETS
	.align		4
.L_302:
        /*00a0*/ 	.byte	0x04, 0x28
        /*00a2*/ 	.short	(.L_304 - .L_303)


	//   ....[0]....
.L_303:
        /*00a4*/ 	.word	0x000054b0


	//   ....[1]....
        /*00a8*/ 	.word	0x000054d0


	//   ....[2]....
        /*00ac*/ 	.word	0x00005570


	//   ....[3]....
        /*00b0*/ 	.word	0x00005580


	//   ....[4]....
        /*00b4*/ 	.word	0x00008d50


	//   ....[5]....
        /*00b8*/ 	.word	0x00008d70


	//   ....[6]....
        /*00bc*/ 	.word	0x00008e10


	//   ....[7]....
        /*00c0*/ 	.word	0x00008e20


	//   ....[8]....
        /*00c4*/ 	.word	0x0000ac30


	//   ....[9]....
        /*00c8*/ 	.word	0x0000ac40


	//   ....[10]....
        /*00cc*/ 	.word	0x0000ace0


	//   ....[11]....
        /*00d0*/ 	.word	0x0000ad30


	//----- nvinfo : EIATTR_EXIT_INSTR_OFFSETS
	.align		4
.L_304:
        /*00d4*/ 	.byte	0x04, 0x1c
        /*00d6*/ 	.short	(.L_306 - .L_305)


	//   ....[0]....
.L_305:
        /*00d8*/ 	.word	0x000004d0


	//   ....[1]....
        /*00dc*/ 	.word	0x0000cc30


	//   ....[2]....
        /*00e0*/ 	.word	0x0000cd80


	//   ....[3]....
        /*00e4*/ 	.word	0x0000cda0


	//   ....[4]....
        /*00e8*/ 	.word	0x0000da40


	//   ....[5]....
        /*00ec*/ 	.word	0x0000dad0


	//----- nvinfo : EIATTR_CRS_STACK_SIZE
	.align		4
.L_306:
        /*00f0*/ 	.byte	0x04, 0x1e
        /*00f2*/ 	.short	(.L_308 - .L_307)
.L_307:
        /*00f4*/ 	.word	0x00000000


	//----- nvinfo : EIATTR_CBANK_PARAM_SIZE
	.align		4
.L_308:
        /*00f8*/ 	.byte	0x03, 0x19
        /*00fa*/ 	.short	0x01d0


	//----- nvinfo : EIATTR_PARAM_CBANK
	.align		4
        /*00fc*/ 	.byte	0x04, 0x0a
        /*00fe*/ 	.short	(.L_310 - .L_309)
	.align		4
.L_309:
        /*0100*/ 	.word	index@(.nv.constant0._ZN5flash16flash_fwd_kernelI23Flash_fwd_kernel_traitsILi256ELi64ELi64ELi4ELb0ELb0EN7cutlass6half_tE19Flash_kernel_traitsILi256ELi64ELi64ELi4ES3_EELb0ELb0ELb0ELb0ELb0ELb0ELb0ELb0EEEvNS_16Flash_fwd_paramsE)
        /*0104*/ 	.short	0x0210
        /*0106*/ 	.short	0x01d0


	//----- nvinfo : EIATTR_SW_WAR
	.align		4
.L_310:
        /*0108*/ 	.byte	0x04, 0x36
        /*010a*/ 	.short	(.L_312 - .L_311)
.L_311:
        /*010c*/ 	.word	0x00000008
.L_312:


//--------------------- .nv.info._ZN5flash16flash_fwd_kernelI23Flash_fwd_kernel_traitsILi256ELi64ELi64ELi4ELb0ELb0EN7cutlass6half_tE19Flash_kernel_traitsILi256ELi64ELi64ELi4ES3_EELb0ELb0ELb0ELb1ELb0ELb0ELb0ELb0EEEvNS_16Flash_fwd_paramsE --------------------------
	.section	.nv.info._ZN5flash16flash_fwd_kernelI23Flash_fwd_kernel_traitsILi256ELi64ELi64ELi4ELb0ELb0EN7cutlass6half_tE19Flash_kernel_traitsILi256ELi64ELi64ELi4ES3_EELb0ELb0ELb0ELb1ELb0ELb0ELb0ELb0EEEvNS_16Flash_fwd_paramsE,"",@"SHT_CUDA_INFO"
	.sectionflags	@""
	.align	4


	//----- nvinfo : EIATTR_CUDA_API_VERSION
	.align		4
        /*0000*/ 	.byte	0x04, 0x37
        /*0002*/ 	.short	(.L_314 - .L_313)
.L_313:
        /*0004*/ 	.word	0x00000082


	//----- nvinfo : EIATTR_KPARAM_INFO
	.align		4
.L_314:
        /*0008*/ 	.byte	0x04, 0x17
        /*000a*/ 	.short	(.L_316 - .L_315)
.L_315:
        /*000c*/ 	.word	0x00000000
        /*0010*/ 	.short	0x0000
        /*0012*/ 	.short	0x0000
        /*0014*/ 	.byte	0x00, 0xf0, 0x41, 0x07


	//----- nvinfo : EIATTR_SPARSE_MMA_MASK
	.align		4
.L_316:
        /*0018*/ 	.byte	0x03, 0x50
        /*001a*/ 	.short	0x0000


	//----- nvinfo : EIATTR_MAXREG_COUNT
	.align		4
        /*001c*/ 	.byte	0x03, 0x1b
        /*001e*/ 	.short	0x00ff


	//----- nvinfo : EIATTR_NUM_BARRIERS
	.align		4
        /*0020*/ 	.byte	0x02, 0x4c
        /*0022*/ 	.byte	0x01
	.zero		1


	//----- nvinfo : EIATTR_ANNOTATIONS
	.align		4
        /*0024*/ 	.byte	0x04, 0x55
        /*0026*/ 	.short	(.L_318 - .L_317)


	//   ....[0]....
.L_317:
        /*0028*/ 	.word	0x00000001
        /*002c*/ 	.byte	0xf0, 0x74, 0x00, 0x00, 0x01, 0x00, 0x00, 0x00, 0xf0, 0x7c, 0x00, 0x00, 0x01, 0x00, 0x00, 0x00
        /*003c*/ 	.byte	0xb0, 0x7e, 0x00, 0x00, 0x01, 0x00, 0x00, 0x00, 0xd0, 0x92, 0x00, 0x00


	//----- nvinfo : EIATTR_MERCURY_ISA_VERSION
	.align		4
.L_318:
        /*0048*/ 	.byte	0x03, 0x5f
        /*004a*/ 	.short	0x0101


	//----- nvinfo : EIATTR_COOP_GROUP_MASK_REGIDS
	.align		4
        /*004c*/ 	.byte	0x04, 0x29
        /*004e*/ 	.short	(.L_320 - .L_319)


	//   ....[0]....
.L_319:
        /*0050*/ 	.word	0xffffffff


	//   ....[1]....
        /*0054*/ 	.word	0xffffffff


	//   ....[2]....
        /*0058*/ 	.word	0xffffffff


	//   ....[3]....
        /*005c*/ 	.word	0xffffffff


	//   ....[4]....
        /*0060*/ 	.word	0xffffffff


	//   ....[5]....
        /*0064*/ 	.word	0xffffffff


	//   ....[6]....
        /*0068*/ 	.word	0xffffffff


	//   ....[7]....
        /*006c*/ 	.word	0xffffffff


	//   ....[8]....
        /*0070*/ 	.word	0xffffffff


	//   ....[9]....
        /*0074*/ 	.word	0xffffffff


	//   ....[10]....
        /*0078*/ 	.word	0xffffffff


	//   ....[11]....
        /*007c*/ 	.word	0xffffffff


	//----- nvinfo : EIATTR_COOP_GROUP_INSTR_OFFSETS
	.align		4
.L_320:
        /*0080*/ 	.byte	0x04, 0x28
        /*0082*/ 	.short	(.L_322 - .L_321)


	//   ....[0]....
.L_321:
        /*0084*/ 	.word	0x00005ea0


	//   ....[1]....
        /*0088*/ 	.word	0x00005ec0


	//   ....[2]....
        /*008c*/ 	.word	0x00005f60


	//   ....[3]....
        /*0090*/ 	.word	0x00005f70


	//   ....[4]....
        /*0094*/ 	.word	0x00009e70


	//   ....[5]....
        /*0098*/ 	.word	0x00009e90


	//   ....[6]....
        /*009c*/ 	.word	0x00009ee0


	//   ....[7]....
        /*00a0*/ 	.word	0x00009ef0


	//   ....[8]....
        /*00a4*/ 	.word	0x0000bcc0


	//   ....[9]....
        /*00a8*/ 	.word	0x0000bce0


	//   ....[10]....
        /*00ac*/ 	.word	0x0000bd80


	//   ....[11]....
        /*00b0*/ 	.word	0x0000beb0


	//----- nvinfo : EIATTR_EXIT_INSTR_OFFSETS
	.align		4
.L_322:
        /*00b4*/ 	.byte	0x04, 0x1c
        /*00b6*/ 	.short	(.L_324 - .L_323)


	//   ....[0]....
.L_323:
        /*00b8*/ 	.word	0x000004d0


	//   ....[1]....
        /*00bc*/ 	.word	0x0000dcf0


	//   ....[2]....
        /*00c0*/ 	.word	0x0000de40


	//   ....[3]....
        /*00c4*/ 	.word	0x0000de60


	//   ....[4]....
        /*00c8*/ 	.word	0x0000eb10


	//   ....[5]....
        /*00cc*/ 	.word	0x0000eba0


	//----- nvinfo : EIATTR_CRS_STACK_SIZE
	.align		4
.L_324:
        /*00d0*/ 	.byte	0x04, 0x1e
        /*00d2*/ 	.short	(.L_326 - .L_325)
.L_325:
        /*00d4*/ 	.word	0x00000000


	//----- nvinfo : EIATTR_CBANK_PARAM_SIZE
	.align		4
.L_326:
        /*00d8*/ 	.byte	0x03, 0x19
        /*00da*/ 	.short	0x01d0


	//----- nvinfo : EIATTR_PARAM_CBANK
	.align		4
        /*00dc*/ 	.byte	0x04, 0x0a
        /*00de*/ 	.short	(.L_328 - .L_327)
	.align		4
.L_327:
        /*00e0*/ 	.word	index@(.nv.constant0._ZN5flash16flash_fwd_kernelI23Flash_fwd_kernel_traitsILi256ELi64ELi64ELi4ELb0ELb0EN7cutlass6half_tE19Flash_kernel_traitsILi256ELi64ELi64ELi4ES3_EELb0ELb0ELb0ELb1ELb0ELb0ELb0ELb0EEEvNS_16Flash_fwd_paramsE)
        /*00e4*/ 	.short	0x0210
        /*00e6*/ 	.short	0x01d0


	//----- nvinfo : EIATTR_SW_WAR
	.align		4
.L_328:
        /*00e8*/ 	.byte	0x04, 0x36
        /*00ea*/ 	.short	(.L_330 - .L_329)
.L_329:
        /*00ec*/ 	.word	0x00000008
.L_330:


//--------------------- .nv.info._ZN5flash16flash_fwd_kernelI23Flash_fwd_kernel_traitsILi256ELi64ELi64ELi4ELb0ELb0EN7cutlass6half_tE19Flash_kernel_traitsILi256ELi64ELi64ELi4ES3_EELb0ELb0ELb1ELb0ELb0ELb1ELb0ELb0EEEvNS_16Flash_fwd_paramsE --------------------------
	.section	.nv.info._ZN5flash16flash_fwd_kernelI23Flash_fwd_kernel_traitsILi256ELi64ELi64ELi4ELb0ELb0EN7cutlass6half_tE19Flash_kernel_traitsILi256ELi64ELi64ELi4ES3_EELb0ELb0ELb1ELb0ELb0ELb1ELb0ELb0EEEvNS_16Flash_fwd_paramsE,"",@"SHT_CUDA_INFO"
	.sectionflags	@""
	.align	4


	//----- nvinfo : EIATTR_CUDA_API_VERSION
	.align		4
        /*0000*/ 	.byte	0x04, 0x37
        /*0002*/ 	.short	(.L_332 - .L_331)
.L_331:
        /*0004*/ 	.word	0x00000082


	//----- nvinfo : EIATTR_KPARAM_INFO
	.align		4
.L_332:
        /*0008*/ 	.byte	0x04, 0x17
        /*000a*/ 	.short	(.L_334 - .L_333)
.L_333:
        /*000c*/ 	.word	0x00000000
        /*0010*/ 	.short	0x0000
        /*0012*/ 	.short	0x0000
        /*0014*/ 	.byte	0x00, 0xf0, 0x41, 0x07


	//----- nvinfo : EIATTR_SPARSE_MMA_MASK
	.align		4
.L_334:
        /*0018*/ 	.byte	0x03, 0x50
        /*001a*/ 	.short	0x0000


	//----- nvinfo : EIATTR_MAXREG_COUNT
	.align		4
        /*001c*/ 	.byte	0x03, 0x1b
        /*001e*/ 	.short	0x00ff


	//----- nvinfo : EIATTR_NUM_BARRIERS
	.align		4
        /*0020*/ 	.byte	0x02, 0x4c
        /*0022*/ 	.byte	0x01
	.zero		1


	//----- nvinfo : EIATTR_MERCURY_ISA_VERSION
	.align		4
        /*0024*/ 	.byte	0x03, 0x5f
        /*0026*/ 	.short	0x0101


	//----- nvinfo : EIATTR_INT_WARP_WIDE_INSTR_OFFSETS
	.align		4
        /*0028*/ 	.byte	0x04, 0x31
        /*002a*/ 	.short	(.L_336 - .L_335)


	//   ....[0]....
.L_335:
        /*002c*/ 	.word	0x00002060


	//   ....[1]....
        /*0030*/ 	.word	0x000025f0


	//----- nvinfo : EIATTR_COOP_GROUP_MASK_REGIDS
	.align		4
.L_336:
        /*0034*/ 	.byte	0x04, 0x29
        /*0036*/ 	.short	(.L_338 - .L_337)


	//   ....[0]....
.L_337:
        /*0038*/ 	.word	0xffffffff


	//   ....[1]....
        /*003c*/ 	.word	0xffffffff


	//   ....[2]....
        /*0040*/ 	.word	0xffffffff


	//   ....[3]....
        /*0044*/ 	.word	0xffffffff


	//   ....[4]....
        /*0048*/ 	.word	0xffffffff


	//   ....[5]....
        /*004c*/ 	.word	0xffffffff


	//   ....[6]....
        /*0050*/ 	.word	0xffffffff


	//   ....[7]....
        /*0054*/ 	.word	0xffffffff


	//   ....[8]....
        /*0058*/ 	.word	0xffffffff


	//   ....[9]....
        /*005c*/ 	.word	0xffffffff


	//   ....[10]....
        /*0060*/ 	.word	0xffffffff


	//   ....[11]....
        /*0064*/ 	.word	0xffffffff


	//   ....[12]....
        /*0068*/ 	.word	0xffffffff


	//   ....[13]....
        /*006c*/ 	.word	0xffffffff


	//   ....[14]....
        /*0070*/ 	.word	0xffffffff


	//   ....[15]....
        /*0074*/ 	.word	0xffffffff


	//----- nvinfo : EIATTR_COOP_GROUP_INSTR_OFFSETS
	.align		4
.L_338:
        /*0078*/ 	.byte	0x04, 0x28
        /*007a*/ 	.short	(.L_340 - .L_339)


	//   ....[0]....
.L_339:
        /*007c*/ 	.word	0x000045f0


	//   ....[1]....
        /*0080*/ 	.word	0x000046e0


	//   ....[2]....
        /*0084*/ 	.word	0x00004710


	//   ....[3]....
        /*0088*/ 	.word	0x00004810


	//   ....[4]....
        /*008c*/ 	.word	0x000076f0


	//   ....[5]....
        /*0090*/ 	.word	0x000077d0


	//   ....[6]....
        /*0094*/ 	.word	0x000077f0


	//   ....[7]....
        /*0098*/ 	.word	0x00007810


	//   ....[8]....
        /*009c*/ 	.word	0x0000afc0


	//   ....[9]....
        /*00a0*/ 	.word	0x0000b0b0


	//   ....[10]....
        /*00a4*/ 	.word	0x0000b0d0


	//   ....[11]....
        /*00a8*/ 	.word	0x0000b0f0


	//   ....[12]....
        /*00ac*/ 	.word	0x0000ce00


	//   ....[13]....
        /*00b0*/ 	.word	0x0000ce40


	//   ....[14]....
        /*00b4*/ 	.word	0x0000ceb0


	//   ....[15]....
        /*00b8*/ 	.word	0x0000cee0


	//----- nvinfo : EIATTR_EXIT_INSTR_OFFSETS
	.align		4
.L_340:
        /*00bc*/ 	.byte	0x04, 0x1c
        /*00be*/ 	.short	(.L_342 - .L_341)


	//   ....[0]....
.L_341:
        /*00c0*/ 	.word	0x000004b0


	//   ....[1]....
        /*00c4*/ 	.word	0x00001160


	//   ....[2]....
        /*00c8*/ 	.word	0x000011f0


	//   ....[3]....
        /*00cc*/ 	.word	0x0000ed40


	//   ....[4]....
        /*00d0*/ 	.word	0x0000ee50


	//----- nvinfo : EIATTR_CRS_STACK_SIZE
	.align		4
.L_342:
        /*00d4*/ 	.byte	0x04, 0x1e
        /*00d6*/ 	.short	(.L_344 - .L_343)
.L_343:
        /*00d8*/ 	.word	0x00000000


	//----- nvinfo : EIATTR_CBANK_PARAM_SIZE
	.align		4
.L_344:
        /*00dc*/ 	.byte	0x03, 0x19
        /*00de*/ 	.short	0x01d0


	//----- nvinfo : EIATTR_PARAM_CBANK
	.align		4
        /*00e0*/ 	.byte	0x04, 0x0a
        /*00e2*/ 	.short	(.L_346 - .L_345)
	.align		4
.L_345:
        /*00e4*/ 	.word	index@(.nv.constant0._ZN5flash16flash_fwd_kernelI23Flash_fwd_kernel_traitsILi256ELi64ELi64ELi4ELb0ELb0EN7cutlass6half_tE19Flash_kernel_traitsILi256ELi64ELi64ELi4ES3_EELb0ELb0ELb1ELb0ELb0ELb1ELb0ELb0EEEvNS_16Flash_fwd_paramsE)
        /*00e8*/ 	.short	0x0210
        /*00ea*/ 	.short	0x01d0


	//----- nvinfo : EIATTR_SW_WAR
	.align		4
.L_346:
        /*00ec*/ 	.byte	0x04, 0x36
        /*00ee*/ 	.short	(.L_348 - .L_347)
.L_347:
        /*00f0*/ 	.word	0x00000008
.L_348:


//--------------------- .nv.info._ZN5flash16flash_fwd_kernelI23Flash_fwd_kernel_traitsILi256ELi64ELi64ELi4ELb0ELb0EN7cutlass6half_tE19Flash_kernel_traitsILi256ELi64ELi64ELi4ES3_EELb0ELb0ELb1ELb0ELb0ELb0ELb0ELb0EEEvNS_16Flash_fwd_paramsE --------------------------
	.section	.nv.info._ZN5flash16flash_fwd_kernelI23Flash_fwd_kernel_traitsILi256ELi64ELi64ELi4ELb0ELb0EN7cutlass6half_tE19Flash_kernel_traitsILi256ELi64ELi64ELi4ES3_EELb0ELb0ELb1ELb0ELb0ELb0ELb0ELb0EEEvNS_16Flash_fwd_paramsE,"",@"SHT_CUDA_INFO"
	.sectionflags	@""
	.align	4


	//----- nvinfo : EIATTR_CUDA_API_VERSION
	.align		4
        /*0000*/ 	.byte	0x04, 0x37
        /*0002*/ 	.short	(.L_350 - .L_349)
.L_349:
        /*0004*/ 	.word	0x00000082


	//----- nvinfo : EIATTR_KPARAM_INFO
	.align		4
.L_350:
        /*0008*/ 	.byte	0x04, 0x17
        /*000a*/ 	.short	(.L_352 - .L_351)
.L_351:
        /*000c*/ 	.word	0x00000000
        /*0010*/ 	.short	0x0000
        /*0012*/ 	.short	0x0000
        /*0014*/ 	.byte	0x00, 0xf0, 0x41, 0x07


	//----- nvinfo : EIATTR_SPARSE_MMA_MASK
	.align		4
.L_352:
        /*0018*/ 	.byte	0x03, 0x50
        /*001a*/ 	.short	0x0000


	//----- nvinfo : EIATTR_MAXREG_COUNT
	.align		4
        /*001c*/ 	.byte	0x03, 0x1b
        /*001e*/ 	.short	0x00ff


	//----- nvinfo : EIATTR_NUM_BARRIERS
	.align		4
        /*0020*/ 	.byte	0x02, 0x4c
        /*0022*/ 	.byte	0x01
	.zero		1


	//----- nvinfo : EIATTR_ANNOTATIONS
	.align		4
        /*0024*/ 	.byte	0x04, 0x55
        /*0026*/ 	.short	(.L_354 - .L_353)


	//   ....[0]....
.L_353:
        /*0028*/ 	.word	0x00000001
        /*002c*/ 	.byte	0xf0, 0x1a, 0x00, 0x00, 0x01, 0x00, 0x00, 0x00, 0x30, 0x1b, 0x00, 0x00, 0x01, 0x00, 0x00, 0x00
        /* <DEDUP_REMOVED lines=36> */
        /*027c*/ 	.byte	0xa0, 0x47, 0x01, 0x00


	//----- nvinfo : EIATTR_MERCURY_ISA_VERSION
	.align		4
.L_354:
        /*0280*/ 	.byte	0x03, 0x5f
        /*0282*/ 	.short	0x0101


	//----- nvinfo : EIATTR_COOP_GROUP_MASK_REGIDS
	.align		4
        /*0284*/ 	.byte	0x04, 0x29
        /*0286*/ 	.short	(.L_356 - .L_355)


	//   ....[0]....
.L_355:
        /*0288*/ 	.word	0xffffffff


	//   ....[1]....
        /*028c*/ 	.word	0xffffffff


	//   ....[2]....
        /*0290*/ 	.word	0xffffffff


	//   ....[3]....
        /*0294*/ 	.word	0xffffffff


	//   ....[4]....
        /*0298*/ 	.word	0xffffffff


	//   ....[5]....
        /*029c*/ 	.word	0xffffffff


	//   ....[6]....
        /*02a0*/ 	.word	0xffffffff


	//   ....[7]....
        /*02a4*/ 	.word	0xffffffff


	//   ....[8]....
        /*02a8*/ 	.word	0xffffffff


	//   ....[9]....
        /*02ac*/ 	.word	0xffffffff


	//   ....[10]....
        /*02b0*/ 	.word	0xffffffff


	//   ....[11]....
        /*02b4*/ 	.word	0xffffffff


	//   ....[12]....
        /*02b8*/ 	.word	0xffffffff


	//   ....[13]....
        /*02bc*/ 	.word	0xffffffff


	//   ....[14]....
        /*02c0*/ 	.word	0xffffffff


	//   ....[15]....
        /*02c4*/ 	.word	0xffffffff


	//----- nvinfo : EIATTR_COOP_GROUP_INSTR_OFFSETS
	.align		4
.L_356:
        /*02c8*/ 	.byte	0x04, 0x28
        /*02ca*/ 	.short	(.L_358 - .L_357)


	//   ....[0]....
.L_357:
        /*02cc*/ 	.word	0x000068a0


	//   ....[1]....
        /*02d0*/ 	.word	0x000068f0


	//   ....[2]....
        /*02d4*/ 	.word	0x00006910


	//   ....[3]....
        /*02d8*/ 	.word	0x00006970


	//   ....[4]....
        /*02dc*/ 	.word	0x0000b7f0


	//   ....[5]....
        /*02e0*/ 	.word	0x0000b880


	//   ....[6]....
        /*02e4*/ 	.word	0x0000b8a0


	//   ....[7]....
        /*02e8*/ 	.word	0x0000b8c0


	//   ....[8]....
        /*02ec*/ 	.word	0x00011080


	//   ....[9]....
        /*02f0*/ 	.word	0x000110a0


	//   ....[10]....
        /*02f4*/ 	.word	0x000110d0


	//   ....[11]....
        /*02f8*/ 	.word	0x000110e0


	//   ....[12]....
        /*02fc*/ 	.word	0x00012f50


	//   ....[13]....
        /*0300*/ 	.word	0x00012f60


	//   ....[14]....
        /*0304*/ 	.word	0x00012f90


	//   ....[15]....
        /*0308*/ 	.word	0x00012fa0


	//----- nvinfo : EIATTR_EXIT_INSTR_OFFSETS
	.align		4
.L_358:
        /*030c*/ 	.byte	0x04, 0x1c
        /*030e*/ 	.short	(.L_360 - .L_359)


	//   ....[0]....
.L_359:
        /*0310*/ 	.word	0x000004c0


	//   ....[1]....
        /*0314*/ 	.word	0x00001300


	//   ....[2]....
        /*0318*/ 	.word	0x00001390


	//   ....[3]....
        /*031c*/ 	.word	0x00014df0


	//   ....[4]....
        /*0320*/ 	.word	0x00014f40


	//   ....[5]....
        /*0324*/ 	.word	0x00014f60


	//----- nvinfo : EIATTR_CRS_STACK_SIZE
	.align		4
.L_360:
        /*0328*/ 	.byte	0x04, 0x1e
        /*032a*/ 	.short	(.L_362 - .L_361)
.L_361:
        /*032c*/ 	.word	0x00000000


	//----- nvinfo : EIATTR_CBANK_PARAM_SIZE
	.align		4
.L_362:
        /*0330*/ 	.byte	0x03, 0x19
        /*0332*/ 	.short	0x01d0


	//----- nvinfo : EIATTR_PARAM_CBANK
	.align		4
        /*0334*/ 	.byte	0x04, 0x0a
        /*0336*/ 	.short	(.L_364 - .L_363)
	.align		4
.L_363:
        /*0338*/ 	.word	index@(.nv.constant0._ZN5flash16flash_fwd_kernelI23Flash_fwd_kernel_traitsILi256ELi64ELi64ELi4ELb0ELb0EN7cutlass6half_tE19Flash_kernel_traitsILi256ELi64ELi64ELi4ES3_EELb0ELb0ELb1ELb0ELb0ELb0ELb0ELb0EEEvNS_16Flash_fwd_paramsE)
        /*033c*/ 	.short	0x0210
        /*033e*/ 	.short	0x01d0


	//----- nvinfo : EIATTR_SW_WAR
	.align		4
.L_364:
        /*0340*/ 	.byte	0x04, 0x36
        /*0342*/ 	.short	(.L_366 - .L_365)
.L_365:
        /*0344*/ 	.word	0x00000008
.L_366:


//--------------------- .nv.info._ZN5flash16flash_fwd_kernelI23Flash_fwd_kernel_traitsILi256ELi64ELi64ELi4ELb0ELb0EN7cutlass6half_tE19Flash_kernel_traitsILi256ELi64ELi64ELi4ES3_EELb0ELb0ELb1ELb1ELb0ELb0ELb0ELb0EEEvNS_16Flash_fwd_paramsE --------------------------
	.section	.nv.info._ZN5flash16flash_fwd_kernelI23Flash_fwd_kernel_traitsILi256ELi64ELi64ELi4ELb0ELb0EN7cutlass6half_tE19Flash_kernel_traitsILi256ELi64ELi64ELi4ES3_EELb0ELb0ELb1ELb1ELb0ELb0ELb0ELb0EEEvNS_16Flash_fwd_paramsE,"",@"SHT_CUDA_INFO"
	.sectionflags	@""
	.align	4


	//----- nvinfo : EIATTR_CUDA_API_VERSION
	.align		4
        /*0000*/ 	.byte	0x04, 0x37
        /*0002*/ 	.short	(.L_368 - .L_367)
.L_367:
        /*0004*/ 	.word	0x00000082


	//----- nvinfo : EIATTR_KPARAM_INFO
	.align		4
.L_368:
        /*0008*/ 	.byte	0x04, 0x17
        /*000a*/ 	.short	(.L_370 - .L_369)
.L_369:
        /*000c*/ 	.word	0x00000000
        /*0010*/ 	.short	0x0000
        /*0012*/ 	.short	0x0000
        /*0014*/ 	.byte	0x00, 0xf0, 0x41, 0x07


	//----- nvinfo : EIATTR_SPARSE_MMA_MASK
	.align		4
.L_370:
        /*0018*/ 	.byte	0x03, 0x50
        /*001a*/ 	.short	0x0000


	//----- nvinfo : EIATTR_MAXREG_COUNT
	.align		4
        /*001c*/ 	.byte	0x03, 0x1b
        /*001e*/ 	.short	0x00ff


	//----- nvinfo : EIATTR_NUM_BARRIERS
	.align		4
        /*0020*/ 	.byte	0x02, 0x4c
        /*0022*/ 	.byte	0x01
	.zero		1


	//----- nvinfo : EIATTR_ANNOTATIONS
	.align		4
        /*0024*/ 	.byte	0x04, 0x55
        /*0026*/ 	.short	(.L_372 - .L_371)


	//   ....[0]....
.L_371:
        /* <DEDUP_REMOVED lines=19> */


	//----- nvinfo : EIATTR_MERCURY_ISA_VERSION
	.align		4
.L_372:
        /*0140*/ 	.byte	0x03, 0x5f
        /*0142*/ 	.short	0x0101


	//----- nvinfo : EIATTR_COOP_GROUP_MASK_REGIDS
	.align		4
        /*0144*/ 	.byte	0x04, 0x29
        /*0146*/ 	.short	(.L_374 - .L_373)


	//   ....[0]....
.L_373:
        /*0148*/ 	.word	0xffffffff


	//   ....[1]....
        /*014c*/ 	.word	0xffffffff


	//   ....[2]....
        /*0150*/ 	.word	0xffffffff


	//   ....[3]....
        /*0154*/ 	.word	0xffffffff


	//   ....[4]....
        /*0158*/ 	.word	0xffffffff


	//   ....[5]....
        /*015c*/ 	.word	0xffffffff


	//   ....[6]....
        /*0160*/ 	.word	0xffffffff


	//   ....[7]....
        /*0164*/ 	.word	0xffffffff


	//   ....[8]....
        /*0168*/ 	.word	0xffffffff


	//   ....[9]....
        /*016c*/ 	.word	0xffffffff


	//   ....[10]....
        /*0170*/ 	.word	0xffffffff


	//   ....[11]....
        /*0174*/ 	.word	0xffffffff


	//   ....[12]....
        /*0178*/ 	.word	0xffffffff


	//   ....[13]....
        /*017c*/ 	.word	0xffffffff


	//   ....[14]....
        /*0180*/ 	.word	0xffffffff


	//   ....[15]....
        /*0184*/ 	.word	0xffffffff


	//----- nvinfo : EIATTR_COOP_GROUP_INSTR_OFFSETS
	.align		4
.L_374:
        /*0188*/ 	.byte	0x04, 0x28
        /*018a*/ 	.short	(.L_376 - .L_375)


	//   ....[0]....
.L_375:
        /*018c*/ 	.word	0x000070d0


	//   ....[1]....
        /*0190*/ 	.word	0x000070f0


	//   ....[2]....
        /*0194*/ 	.word	0x00007190


	//   ....[3]....
        /*0198*/ 	.word	0x000071a0


	//   ....[4]....
        /*019c*/ 	.word	0x0000b6a0


	//   ....[5]....
        /*01a0*/ 	.word	0x0000b6c0


	//   ....[6]....
        /*01a4*/ 	.word	0x0000b6e0


	//   ....[7]....
        /*01a8*/ 	.word	0x0000b700


	//   ....[8]....
        /*01ac*/ 	.word	0x00010930


	//   ....[9]....
        /*01b0*/ 	.word	0x00010a00


	//   ....[10]....
        /*01b4*/ 	.word	0x00010a20


	//   ....[11]....
        /*01b8*/ 	.word	0x00010a40


	//   ....[12]....
        /*01bc*/ 	.word	0x000128b0


	//   ....[13]....
        /*01c0*/ 	.word	0x000128c0


	//   ....[14]....
        /*01c4*/ 	.word	0x00012900


	//   ....[15]....
        /*01c8*/ 	.word	0x00012920


	//----- nvinfo : EIATTR_EXIT_INSTR_OFFSETS
	.align		4
.L_376:
        /*01cc*/ 	.byte	0x04, 0x1c
        /*01ce*/ 	.short	(.L_378 - .L_377)


	//   ....[0]....
.L_377:
        /*01d0*/ 	.word	0x000004c0


	//   ....[1]....
        /*01d4*/ 	.word	0x000012f0


	//   ....[2]....
        /*01d8*/ 	.word	0x00001380


	//   ....[3]....
        /*01dc*/ 	.word	0x00014740


	//   ....[4]....
        /*01e0*/ 	.word	0x00014890


	//   ....[5]....
        /*01e4*/ 	.word	0x000148b0


	//----- nvinfo : EIATTR_CRS_STACK_SIZE
	.align		4
.L_378:
        /*01e8*/ 	.byte	0x04, 0x1e
        /*01ea*/ 	.short	(.L_380 - .L_379)
.L_379:
        /*01ec*/ 	.word	0x00000000


	//----- nvinfo : EIATTR_CBANK_PARAM_SIZE
	.align		4
.L_380:
        /*01f0*/ 	.byte	0x03, 0x19
        /*01f2*/ 	.short	0x01d0


	//----- nvinfo : EIATTR_PARAM_CBANK
	.align		4
        /*01f4*/ 	.byte	0x04, 0x0a
        /*01f6*/ 	.short	(.L_382 - .L_381)
	.align		4
.L_381:
        /*01f8*/ 	.word	index@(.nv.constant0._ZN5flash16flash_fwd_kernelI23Flash_fwd_kernel_traitsILi256ELi64ELi64ELi4ELb0ELb0EN7cutlass6half_tE19Flash_kernel_traitsILi256ELi64ELi64ELi4ES3_EELb0ELb0ELb1ELb1ELb0ELb0ELb0ELb0EEEvNS_16Flash_fwd_paramsE)
        /*01fc*/ 	.short	0x0210
        /*01fe*/ 	.short	0x01d0


	//----- nvinfo : EIATTR_SW_WAR
	.align		4
.L_382:
        /*0200*/ 	.byte	0x04, 0x36
        /*0202*/ 	.short	(.L_384 - .L_383)
.L_383:
        /*0204*/ 	.word	0x00000008
.L_384:


//--------------------- .nv.info._ZN5flash16flash_fwd_kernelI23Flash_fwd_kernel_traitsILi256ELi128ELi64ELi8ELb0ELb0EN7cutlass6half_tE19Flash_kernel_traitsILi256ELi128ELi64ELi8ES3_EELb0ELb0ELb0ELb0ELb0ELb1ELb0ELb0EEEvNS_16Flash_fwd_paramsE --------------------------
	.section	.nv.info._ZN5flash16flash_fwd_kernelI23Flash_fwd_kernel_traitsILi256ELi128ELi64ELi8ELb0ELb0EN7cutlass6half_tE19Flash_kernel_traitsILi256ELi128ELi64ELi8ES3_EELb0ELb0ELb0ELb0ELb0ELb1ELb0ELb0EEEvNS_16Flash_fwd_paramsE,"",@"SHT_CUDA_INFO"
	.sectionflags	@""
	.align	4


	//----- nvinfo : EIATTR_CUDA_API_VERSION
	.align		4
        /*0000*/ 	.byte	0x04, 0x37
        /*0002*/ 	.short	(.L_386 - .L_385)
.L_385:
        /*0004*/ 	.word	0x00000082


	//----- nvinfo : EIATTR_KPARAM_INFO
	.align		4
.L_386:
        /*0008*/ 	.byte	0x04, 0x17
        /*000a*/ 	.short	(.L_388 - .L_387)
.L_387:
        /*000c*/ 	.word	0x00000000
        /*0010*/ 	.short	0x0000
        /*0012*/ 	.short	0x0000
        /*0014*/ 	.byte	0x00, 0xf0, 0x41, 0x07


	//----- nvinfo : EIATTR_SPARSE_MMA_MASK
	.align		4
.L_388:
        /*0018*/ 	.byte	0x03, 0x50
        /*001a*/ 	.short	0x0000


	//----- nvinfo : EIATTR_MAXREG_COUNT
	.align		4
        /*001c*/ 	.byte	0x03, 0x1b
        /*001e*/ 	.short	0x00ff


	//----- nvinfo : EIATTR_NUM_BARRIERS
	.align		4
        /*0020*/ 	.byte	0x02, 0x4c
        /*0022*/ 	.byte	0x01
	.zero		1


	//----- nvinfo : EIATTR_MERCURY_ISA_VERSION
	.align		4
        /*0024*/ 	.byte	0x03, 0x5f
        /*0026*/ 	.short	0x0101


	//----- nvinfo : EIATTR_COOP_GROUP_MASK_REGIDS
	.align		4
        /*0028*/ 	.byte	0x04, 0x29
        /*002a*/ 	.short	(.L_390 - .L_389)


	//   ....[0]....
.L_389:
        /*002c*/ 	.word	0xffffffff


	//   ....[1]....
        /*0030*/ 	.word	0xffffffff


	//   ....[2]....
        /*0034*/ 	.word	0xffffffff


	//   ....[3]....
        /*0038*/ 	.word	0xffffffff


	//   ....[4]....
        /*003c*/ 	.word	0xffffffff


	//   ....[5]....
        /*0040*/ 	.word	0xffffffff


	//   ....[6]....
        /*0044*/ 	.word	0xffffffff


	//   ....[7]....
        /*0048*/ 	.word	0xffffffff


	//   ....[8]....
        /*004c*/ 	.word	0xffffffff


	//   ....[9]....
        /*0050*/ 	.word	0xffffffff


	//   ....[10]....
        /*0054*/ 	.word	0xffffffff


	//   ....[11]....
        /*0058*/ 	.word	0xffffffff


	//----- nvinfo : EIATTR_COOP_GROUP_INSTR_OFFSETS
	.align		4
.L_390:
        /*005c*/ 	.byte	0x04, 0x28
        /*005e*/ 	.short	(.L_392 - .L_391)


	//   ....[0]....
.L_391:
        /*0060*/ 	.word	0x00002f80


	//   ....[1]....
        /*0064*/ 	.word	0x00003050


	//   ....[2]....
        /*0068*/ 	.word	0x000030b0


	//   ....[3]....
        /*006c*/ 	.word	0x000031d0


	//   ....[4]....
        /*0070*/ 	.word	0x000058a0


	//   ....[5]....
        /*0074*/ 	.word	0x000058c0


	//   ....[6]....
        /*0078*/ 	.word	0x00005960


	//   ....[7]....
        /*007c*/ 	.word	0x00005970


	//   ....[8]....
        /*0080*/ 	.word	0x00007540


	//   ....[9]....
        /*0084*/ 	.word	0x00007580


	//   ....[10]....
        /*0088*/ 	.word	0x00007610


	//   ....[11]....
        /*008c*/ 	.word	0x00007630


	//----- nvinfo : EIATTR_EXIT_INSTR_OFFSETS
	.align		4
.L_392:
        /*0090*/ 	.byte	0x04, 0x1c
        /*0092*/ 	.short	(.L_394 - .L_393)


	//   ....[0]....
.L_393:
        /*0094*/ 	.word	0x000004c0


	//   ....[1]....
        /*0098*/ 	.word	0x00009460


	//   ....[2]....
        /*009c*/ 	.word	0x00009570


	//   ....[3]....
        /*00a0*/ 	.word	0x0000a0b0


	//   ....[4]....
        /*00a4*/ 	.word	0x0000a140


	//----- nvinfo : EIATTR_CRS_STACK_SIZE
	.align		4
.L_394:
        /*00a8*/ 	.byte	0x04, 0x1e
        /*00aa*/ 	.short	(.L_396 - .L_395)
.L_395:
        /*00ac*/ 	.word	0x00000000


	//----- nvinfo : EIATTR_CBANK_PARAM_SIZE
	.align		4
.L_396:
        /*00b0*/ 	.byte	0x03, 0x19
        /*00b2*/ 	.short	0x01d0


	//----- nvinfo : EIATTR_PARAM_CBANK
	.align		4
        /*00b4*/ 	.byte	0x04, 0x0a
        /*00b6*/ 	.short	(.L_398 - .L_397)
	.align		4
.L_397:
        /*00b8*/ 	.word	index@(.nv.constant0._ZN5flash16flash_fwd_kernelI23Flash_fwd_kernel_traitsILi256ELi128ELi64ELi8ELb0ELb0EN7cutlass6half_tE19Flash_kernel_traitsILi256ELi128ELi64ELi8ES3_EELb0ELb0ELb0ELb0ELb0ELb1ELb0ELb0EEEvNS_16Flash_fwd_paramsE)
        /*00bc*/ 	.short	0x0210
        /*00be*/ 	.short	0x01d0


	//----- nvinfo : EIATTR_SW_WAR
	.align		4
.L_398:
        /*00c0*/ 	.byte	0x04, 0x36
        /*00c2*/ 	.short	(.L_400 - .L_399)
.L_399:
        /*00c4*/ 	.word	0x00000008
.L_400:


//--------------------- .nv.info._ZN5flash16flash_fwd_kernelI23Flash_fwd_kernel_traitsILi256ELi128ELi64ELi8ELb0ELb0EN7cutlass6half_tE19Flash_kernel_traitsILi256ELi128ELi64ELi8ES3_EELb0ELb0ELb0ELb0ELb0ELb0ELb0ELb0EEEvNS_16Flash_fwd_paramsE --------------------------
	.section	.nv.info._ZN5flash16flash_fwd_kernelI23Flash_fwd_kernel_traitsILi256ELi128ELi64ELi8ELb0ELb0EN7cutlass6half_tE19Flash_kernel_traitsILi256ELi128ELi64ELi8ES3_EELb0ELb0ELb0ELb0ELb0ELb0ELb0ELb0EEEvNS_16Flash_fwd_paramsE,"",@"SHT_CUDA_INFO"
	.sectionflags	@""
	.align	4


	//----- nvinfo : EIATTR_CUDA_API_VERSION
	.align		4
        /*0000*/ 	.byte	0x04, 0x37
        /*0002*/ 	.short	(.L_402 - .L_401)
.L_401:
        /*0004*/ 	.word	0x00000082


	//----- nvinfo : EIATTR_KPARAM_INFO
	.align		4
.L_402:
        /*0008*/ 	.byte	0x04, 0x17
        /*000a*/ 	.short	(.L_404 - .L_403)
.L_403:
        /*000c*/ 	.word	0x00000000
        /*0010*/ 	.short	0x0000
        /*0012*/ 	.short	0x0000
        /*0014*/ 	.byte	0x00, 0xf0, 0x41, 0x07


	//----- nvinfo : EIATTR_SPARSE_MMA_MASK
	.align		4
.L_404:
        /*0018*/ 	.byte	0x03, 0x50
        /*001a*/ 	.short	0x0000


	//----- nvinfo : EIATTR_MAXREG_COUNT
	.align		4
        /*001c*/ 	.byte	0x03, 0x1b
        /*001e*/ 	.short	0x00ff


	//----- nvinfo : EIATTR_NUM_BARRIERS
	.align		4
        /*0020*/ 	.byte	0x02, 0x4c
        /*0022*/ 	.byte	0x01
	.zero		1


	//----- nvinfo : EIATTR_MERCURY_ISA_VERSION
	.align		4
        /*0024*/ 	.byte	0x03, 0x5f
        /*0026*/ 	.short	0x0101


	//----- nvinfo : EIATTR_INT_WARP_WIDE_INSTR_OFFSETS
	.align		4
        /*0028*/ 	.byte	0x04, 0x31
        /*002a*/ 	.short	(.L_406 - .L_405)


	//   ....[0]....
.L_405:
        /*002c*/ 	.word	0x00005a90


	//----- nvinfo : EIATTR_COOP_GROUP_MASK_REGIDS
	.align		4
.L_406:
        /*0030*/ 	.byte	0x04, 0x29
        /*0032*/ 	.short	(.L_408 - .L_407)


	//   ....[0]....
.L_407:
        /*0034*/ 	.word	0xffffffff


	//   ....[1]....
        /*0038*/ 	.word	0xffffffff


	//   ....[2]....
        /*003c*/ 	.word	0xffffffff


	//   ....[3]....
        /*0040*/ 	.word	0xffffffff


	//   ....[4]....
        /*0044*/ 	.word	0xffffffff


	//   ....[5]....
        /*0048*/ 	.word	0xffffffff


	//   ....[6]....
        /*004c*/ 	.word	0xffffffff


	//   ....[7]....
        /*0050*/ 	.word	0xffffffff


	//   ....[8]....
        /*0054*/ 	.word	0xffffffff


	//   ....[9]....
        /*0058*/ 	.word	0xffffffff


	//   ....[10]....
        /*005c*/ 	.word	0xffffffff


	//   ....[11]....
        /*0060*/ 	.word	0xffffffff


	//----- nvinfo : EIATTR_COOP_GROUP_INSTR_OFFSETS
	.align		4
.L_408:
        /*0064*/ 	.byte	0x04, 0x28
        /*0066*/ 	.short	(.L_410 - .L_409)


	//   ....[0]....
.L_409:
        /*0068*/ 	.word	0x00004450


	//   ....[1]....
        /*006c*/ 	.word	0x00004470


	//   ....[2]....
        /*0070*/ 	.word	0x00004510


	//   ....[3]....
        /*0074*/ 	.word	0x00004520


	//   ....[4]....
        /*0078*/ 	.word	0x00007480


	//   ....[5]....
        /*007c*/ 	.word	0x000074a0


	//   ....[6]....
        /*0080*/ 	.word	0x00007500


	//   ....[7]....
        /*0084*/ 	.word	0x00007510


	//   ....[8]....
        /*0088*/ 	.word	0x00009400


	//   ....[9]....
        /*008c*/ 	.word	0x00009440


	//   ....[10]....
        /*0090*/ 	.word	0x000094e0


	//   ....[11]....
        /*0094*/ 	.word	0x00009500


	//----- nvinfo : EIATTR_EXIT_INSTR_OFFSETS
	.align		4
.L_410:
        /*0098*/ 	.byte	0x04, 0x1c
        /*009a*/ 	.short	(.L_412 - .L_411)


	//   ....[0]....
.L_411:
        /*009c*/ 	.word	0x000004c0


	//   ....[1]....
        /*00a0*/ 	.word	0x0000b410


	//   ....[2]....
        /*00a4*/ 	.word	0x0000b560


	//   ....[3]....
        /*00a8*/ 	.word	0x0000b580


	//   ....[4]....
        /*00ac*/ 	.word	0x0000c230


	//   ....[5]....
        /*00b0*/ 	.word	0x0000c2c0


	//----- nvinfo : EIATTR_CRS_STACK_SIZE
	.align		4
.L_412:
        /*00b4*/ 	.byte	0x04, 0x1e
        /*00b6*/ 	.short	(.L_414 - .L_413)
.L_413:
        /*00b8*/ 	.word	0x00000000


	//----- nvinfo : EIATTR_CBANK_PARAM_SIZE
	.align		4
.L_414:
        /*00bc*/ 	.byte	0x03, 0x19
        /*00be*/ 	.short	0x01d0


	//----- nvinfo : EIATTR_PARAM_CBANK
	.align		4
        /*00c0*/ 	.byte	0x04, 0x0a
        /*00c2*/ 	.short	(.L_416 - .L_415)
	.align		4
.L_415:
        /*00c4*/ 	.word	index@(.nv.constant0._ZN5flash16flash_fwd_kernelI23Flash_fwd_kernel_traitsILi256ELi128ELi64ELi8ELb0ELb0EN7cutlass6half_tE19Flash_kernel_traitsILi256ELi128ELi64ELi8ES3_EELb0ELb0ELb0ELb0ELb0ELb0ELb0ELb0EEEvNS_16Flash_fwd_paramsE)
        /*00c8*/ 	.short	0x0210
        /*00ca*/ 	.short	0x01d0


	//----- nvinfo : EIATTR_SW_WAR
	.align		4
.L_416:
        /*00cc*/ 	.byte	0x04, 0x36
        /*00ce*/ 	.short	(.L_418 - .L_417)
.L_417:
        /*00d0*/ 	.word	0x00000008
.L_418:


//--------------------- .nv.info._ZN5flash16flash_fwd_kernelI23Flash_fwd_kernel_traitsILi256ELi128ELi64ELi8ELb0ELb0EN7cutlass6half_tE19Flash_kernel_traitsILi256ELi128ELi64ELi8ES3_EELb0ELb0ELb0ELb1ELb0ELb0ELb0ELb0EEEvNS_16Flash_fwd_paramsE --------------------------
	.section	.nv.info._ZN5flash16flash_fwd_kernelI23Flash_fwd_kernel_traitsILi256ELi128ELi64ELi8ELb0ELb0EN7cutlass6half_tE19Flash_kernel_traitsILi256ELi128ELi64ELi8ES3_EELb0ELb0ELb0ELb1ELb0ELb0ELb0ELb0EEEvNS_16Flash_fwd_paramsE,"",@"SHT_CUDA_INFO"
	.sectionflags	@""
	.align	4


	//----- nvinfo : EIATTR_CUDA_API_VERSION
	.align		4
        /*0000*/ 	.byte	0x04, 0x37
        /*0002*/ 	.short	(.L_420 - .L_419)
.L_419:
        /*0004*/ 	.word	0x00000082


	//----- nvinfo : EIATTR_KPARAM_INFO
	.align		4
.L_420:
        /*0008*/ 	.byte	0x04, 0x17
        /*000a*/ 	.short	(.L_422 - .L_421)
.L_421:
        /*000c*/ 	.word	0x00000000
        /*0010*/ 	.short	0x0000
        /*0012*/ 	.short	0x0000
        /*0014*/ 	.byte	0x00, 0xf0, 0x41, 0x07


	//----- nvinfo : EIATTR_SPARSE_MMA_MASK
	.align		4
.L_422:
        /*0018*/ 	.byte	0x03, 0x50
        /*001a*/ 	.short	0x0000


	//----- nvinfo : EIATTR_MAXREG_COUNT
	.align		4
        /*001c*/ 	.byte	0x03, 0x1b
        /*001e*/ 	.short	0x00ff


	//----- nvinfo : EIATTR_NUM_BARRIERS
	.align		4
        /*0020*/ 	.byte	0x02, 0x4c
        /*0022*/ 	.byte	0x01
	.zero		1


	//----- nvinfo : EIATTR_ANNOTATIONS
	.align		4
        /*0024*/ 	.byte	0x04, 0x55
        /*0026*/ 	.short	(.L_424 - .L_423)


	//   ....[0]....
.L_423:
        /*0028*/ 	.word	0x00000001
        /*002c*/ 	.byte	0x20, 0x65, 0x00, 0x00, 0x01, 0x00, 0x00, 0x00, 0x40, 0x65, 0x00, 0x00, 0x01, 0x00, 0x00, 0x00
        /*003c*/ 	.byte	0x00, 0x6a, 0x00, 0x00, 0x01, 0x00, 0x00, 0x00, 0x50, 0x6b, 0x00, 0x00, 0x01, 0x00, 0x00, 0x00
        /*004c*/ 	.byte	0xe0, 0x7b, 0x00, 0x00


	//----- nvinfo : EIATTR_MERCURY_ISA_VERSION
	.align		4
.L_424:
        /*0050*/ 	.byte	0x03, 0x5f
        /*0052*/ 	.short	0x0101


	//----- nvinfo : EIATTR_INT_WARP_WIDE_INSTR_OFFSETS
	.align		4
        /*0054*/ 	.byte	0x04, 0x31
        /*0056*/ 	.short	(.L_426 - .L_425)


	//   ....[0]....
.L_425:
        /*0058*/ 	.word	0x00006570


	//----- nvinfo : EIATTR_COOP_GROUP_MASK_REGIDS
	.align		4
.L_426:
        /*005c*/ 	.byte	0x04, 0x29
        /*005e*/ 	.short	(.L_428 - .L_427)


	//   ....[0]....
.L_427:
        /*0060*/ 	.word	0xffffffff


	//   ....[1]....
        /*0064*/ 	.word	0xffffffff


	//   ....[2]....
        /*0068*/ 	.word	0xffffffff


	//   ....[3]....
        /*006c*/ 	.word	0xffffffff


	//   ....[4]....
        /*0070*/ 	.word	0xffffffff


	//   ....[5]....
        /*0074*/ 	.word	0xffffffff


	//   ....[6]....
        /*0078*/ 	.word	0xffffffff


	//   ....[7]....
        /*007c*/ 	.word	0xffffffff


	//   ....[8]....
        /*0080*/ 	.word	0xffffffff


	//   ....[9]....
        /*0084*/ 	.word	0xffffffff


	//   ....[10]....
        /*0088*/ 	.word	0xffffffff


	//   ....[11]....
        /*008c*/ 	.word	0xffffffff


	//----- nvinfo : EIATTR_COOP_GROUP_INSTR_OFFSETS
	.align		4
.L_428:
        /*0090*/ 	.byte	0x04, 0x28
        /*0092*/ 	.short	(.L_430 - .L_429)


	//   ....[0]....
.L_429:
        /*0094*/ 	.word	0x00004e70


	//   ....[1]....
        /*0098*/ 	.word	0x00004e90


	//   ....[2]....
        /*009c*/ 	.word	0x00004f30


	//   ....[3]....
        /*00a0*/ 	.word	0x00004f40


	//   ....[4]....
        /*00a4*/ 	.word	0x00008610


	//   ....[5]....
        /*00a8*/ 	.word	0x00008630


	//   ....[6]....
        /*00ac*/ 	.word	0x00008690


	//   ....[7]....
        /*00b0*/ 	.word	0x000086a0


	//   ....[8]....
        /*00b4*/ 	.word	0x0000a460


	//   ....[9]....
        /*00b8*/ 	.word	0x0000a4a0


	//   ....[10]....
        /*00bc*/ 	.word	0x0000a530


	//   ....[11]....
        /*00c0*/ 	.word	0x0000a540


	//----- nvinfo : EIATTR_EXIT_INSTR_OFFSETS
	.align		4
.L_430:
        /*00c4*/ 	.byte	0x04, 0x1c
        /*00c6*/ 	.short	(.L_432 - .L_431)


	//   ....[0]....
.L_431:
        /*00c8*/ 	.word	0x000004d0


	//   ....[1]....
        /*00cc*/ 	.word	0x0000c4a0


	//   ....[2]....
        /*00d0*/ 	.word	0x0000c5e0


	//   ....[3]....
        /*00d4*/ 	.word	0x0000c600


	//   ....[4]....
        /*00d8*/ 	.word	0x0000d2c0


	//   ....[5]....
        /*00dc*/ 	.word	0x0000d350


	//----- nvinfo : EIATTR_CRS_STACK_SIZE
	.align		4
.L_432:
        /*00e0*/ 	.byte	0x04, 0x1e
        /*00e2*/ 	.short	(.L_434 - .L_433)
.L_433:
        /*00e4*/ 	.word	0x00000000


	//----- nvinfo : EIATTR_CBANK_PARAM_SIZE
	.align		4
.L_434:
        /*00e8*/ 	.byte	0x03, 0x19
        /*00ea*/ 	.short	0x01d0


	//----- nvinfo : EIATTR_PARAM_CBANK
	.align		4
        /*00ec*/ 	.byte	0x04, 0x0a
        /*00ee*/ 	.short	(.L_436 - .L_435)
	.align		4
.L_435:
        /*00f0*/ 	.word	index@(.nv.constant0._ZN5flash16flash_fwd_kernelI23Flash_fwd_kernel_traitsILi256ELi128ELi64ELi8ELb0ELb0EN7cutlass6half_tE19Flash_kernel_traitsILi256ELi128ELi64ELi8ES3_EELb0ELb0ELb0ELb1ELb0ELb0ELb0ELb0EEEvNS_16Flash_fwd_paramsE)
        /*00f4*/ 	.short	0x0210
        /*00f6*/ 	.short	0x01d0


	//----- nvinfo : EIATTR_SW_WAR
	.align		4
.L_436:
        /*00f8*/ 	.byte	0x04, 0x36
        /*00fa*/ 	.short	(.L_438 - .L_437)
.L_437:
        /*00fc*/ 	.word	0x00000008
.L_438:


//--------------------- .nv.info._ZN5flash16flash_fwd_kernelI23Flash_fwd_kernel_traitsILi256ELi128ELi64ELi8ELb0ELb0EN7cutlass6half_tE19Flash_kernel_traitsILi256ELi128ELi64ELi8ES3_EELb0ELb0ELb1ELb0ELb0ELb1ELb0ELb0EEEvNS_16Flash_fwd_paramsE --------------------------
	.section	.nv.info._ZN5flash16flash_fwd_kernelI23Flash_fwd_kernel_traitsILi256ELi128ELi64ELi8ELb0ELb0EN7cutlass6half_tE19Flash_kernel_traitsILi256ELi128ELi64ELi8ES3_EELb0ELb0ELb1ELb0ELb0ELb1ELb0ELb0EEEvNS_16Flash_fwd_paramsE,"",@"SHT_CUDA_INFO"
	.sectionflags	@""
	.align	4


	//----- nvinfo : EIATTR_CUDA_API_VERSION
	.align		4
        /*0000*/ 	.byte	0x04, 0x37
        /*0002*/ 	.short	(.L_440 - .L_439)
.L_439:
        /*0004*/ 	.word	0x00000082


	//----- nvinfo : EIATTR_KPARAM_INFO
	.align		4
.L_440:
        /*0008*/ 	.byte	0x04, 0x17
        /*000a*/ 	.short	(.L_442 - .L_441)
.L_441:
        /*000c*/ 	.word	0x00000000
        /*0010*/ 	.short	0x0000
        /*0012*/ 	.short	0x0000
        /*0014*/ 	.byte	0x00, 0xf0, 0x41, 0x07


	//----- nvinfo : EIATTR_SPARSE_MMA_MASK
	.align		4
.L_442:
        /*0018*/ 	.byte	0x03, 0x50
        /*001a*/ 	.short	0x0000


	//----- nvinfo : EIATTR_MAXREG_COUNT
	.align		4
        /*001c*/ 	.byte	0x03, 0x1b
        /*001e*/ 	.short	0x00ff


	//----- nvinfo : EIATTR_NUM_BARRIERS
	.align		4
        /*0020*/ 	.byte	0x02, 0x4c
        /*0022*/ 	.byte	0x01
	.zero		1


	//----- nvinfo : EIATTR_MERCURY_ISA_VERSION
	.align		4
        /*0024*/ 	.byte	0x03, 0x5f
        /*0026*/ 	.short	0x0101


	//----- nvinfo : EIATTR_COOP_GROUP_MASK_REGIDS
	.align		4
        /*0028*/ 	.byte	0x04, 0x29
        /*002a*/ 	.short	(.L_444 - .L_443)


	//   ....[0]....
.L_443:
        /*002c*/ 	.word	0xffffffff


	//   ....[1]....
        /*0030*/ 	.word	0xffffffff


	//   ....[2]....
        /*0034*/ 	.word	0xffffffff


	//   ....[3]....
        /*0038*/ 	.word	0xffffffff


	//   ....[4]....
        /*003c*/ 	.word	0xffffffff


	//   ....[5]....
        /*0040*/ 	.word	0xffffffff


	//   ....[6]....
        /*0044*/ 	.word	0xffffffff


	//   ....[7]....
        /*0048*/ 	.word	0xffffffff


	//   ....[8]....
        /*004c*/ 	.word	0xffffffff


	//   ....[9]....
        /*0050*/ 	.word	0xffffffff


	//   ....[10]....
        /*0054*/ 	.word	0xffffffff


	//   ....[11]....
        /*0058*/ 	.word	0xffffffff


	//   ....[12]....
        /*005c*/ 	.word	0xffffffff


	//   ....[13]....
        /*0060*/ 	.word	0xffffffff


	//   ....[14]....
        /*0064*/ 	.word	0xffffffff


	//   ....[15]....
        /*0068*/ 	.word	0xffffffff


	//   ....[16]....
        /*006c*/ 	.word	0xffffffff


	//   ....[17]....
        /*0070*/ 	.word	0xffffffff


	//   ....[18]....
        /*0074*/ 	.word	0xffffffff


	//   ....[19]....
        /*0078*/ 	.word	0xffffffff


	//----- nvinfo : EIATTR_COOP_GROUP_INSTR_OFFSETS
	.align		4
.L_444:
        /*007c*/ 	.byte	0x04, 0x28
        /*007e*/ 	.short	(.L_446 - .L_445)


	//   ....[0]....
.L_445:
        /*0080*/ 	.word	0x00004080


	//   ....[1]....
        /*0084*/ 	.word	0x00004140


	//   ....[2]....
        /*0088*/ 	.word	0x000041a0


	//   ....[3]....
        /*008c*/ 	.word	0x00004260


	//   ....[4]....
        /*0090*/ 	.word	0x00006fc0


	//   ....[5]....
        /*0094*/ 	.word	0x00007090


	//   ....[6]....
        /*0098*/ 	.word	0x000070b0


	//   ....[7]....
        /*009c*/ 	.word	0x000070e0


	//   ....[8]....
        /*00a0*/ 	.word	0x0000a680


	//   ....[9]....
        /*00a4*/ 	.word	0x0000a770


	//   ....[10]....
        /*00a8*/ 	.word	0x0000a780


	//   ....[11]....
        /*00ac*/ 	.word	0x0000a7b0


	//   ....[12]....
        /*00b0*/ 	.word	0x0000ddb0


	//   ....[13]....
        /*00b4*/ 	.word	0x0000dea0


	//   ....[14]....
        /*00b8*/ 	.word	0x0000ded0


	//   ....[15]....
        /*00bc*/ 	.word	0x0000def0


	//   ....[16]....
        /*00c0*/ 	.word	0x0000fbf0


	//   ....[17]....
        /*00c4*/ 	.word	0x0000fc30


	//   ....[18]....
        /*00c8*/ 	.word	0x0000fca0


	//   ....[19]....
        /*00cc*/ 	.word	0x0000fcb0


	//----- nvinfo : EIATTR_EXIT_INSTR_OFFSETS
	.align		4
.L_446:
        /*00d0*/ 	.byte	0x04, 0x1c
        /*00d2*/ 	.short	(.L_448 - .L_447)


	//   ....[0]....
.L_447:
        /*00d4*/ 	.word	0x000004b0


	//   ....[1]....
        /*00d8*/ 	.word	0x00001160


	//   ....[2]....
        /*00dc*/ 	.word	0x000011f0


	//   ....[3]....
        /*00e0*/ 	.word	0x00011b30


	//   ....[4]....
        /*00e4*/ 	.word	0x00011c40


	//----- nvinfo : EIATTR_CRS_STACK_SIZE
	.align		4
.L_448:
        /*00e8*/ 	.byte	0x04, 0x1e
        /*00ea*/ 	.short	(.L_450 - .L_449)
.L_449:
        /*00ec*/ 	.word	0x00000000


	//----- nvinfo : EIATTR_CBANK_PARAM_SIZE
	.align		4
.L_450:
        /*00f0*/ 	.byte	0x03, 0x19
        /*00f2*/ 	.short	0x01d0


	//----- nvinfo : EIATTR_PARAM_CBANK
	.align		4
        /*00f4*/ 	.byte	0x04, 0x0a
        /*00f6*/ 	.short	(.L_452 - .L_451)
	.align		4
.L_451:
        /*00f8*/ 	.word	index@(.nv.constant0._ZN5flash16flash_fwd_kernelI23Flash_fwd_kernel_traitsILi256ELi128ELi64ELi8ELb0ELb0EN7cutlass6half_tE19Flash_kernel_traitsILi256ELi128ELi64ELi8ES3_EELb0ELb0ELb1ELb0ELb0ELb1ELb0ELb0EEEvNS_16Flash_fwd_paramsE)
        /*00fc*/ 	.short	0x0210
        /*00fe*/ 	.short	0x01d0


	//----- nvinfo : EIATTR_SW_WAR
	.align		4
.L_452:
        /*0100*/ 	.byte	0x04, 0x36
        /*0102*/ 	.short	(.L_454 - .L_453)
.L_453:
        /*0104*/ 	.word	0x00000008
.L_454:


//--------------------- .nv.info._ZN5flash16flash_fwd_kernelI23Flash_fwd_kernel_traitsILi256ELi128ELi64ELi8ELb0ELb0EN7cutlass6half_tE19Flash_kernel_traitsILi256ELi128ELi64ELi8ES3_EELb0ELb0ELb1ELb0ELb0ELb0ELb0ELb0EEEvNS_16Flash_fwd_paramsE --------------------------
	.section	.nv.info._ZN5flash16flash_fwd_kernelI23Flash_fwd_kernel_traitsILi256ELi128ELi64ELi8ELb0ELb0EN7cutlass6half_tE19Flash_kernel_traitsILi256ELi128ELi64ELi8ES3_EELb0ELb0ELb1ELb0ELb0ELb0ELb0ELb0EEEvNS_16Flash_fwd_paramsE,"",@"SHT_CUDA_INFO"
	.sectionflags	@""
	.align	4


	//----- nvinfo : EIATTR_CUDA_API_VERSION
	.align		4
        /*0000*/ 	.byte	0x04, 0x37
        /*0002*/ 	.short	(.L_456 - .L_455)
.L_455:
        /*0004*/ 	.word	0x00000082


	//----- nvinfo : EIATTR_KPARAM_INFO
	.align		4
.L_456:
        /*0008*/ 	.byte	0x04, 0x17
        /*000a*/ 	.short	(.L_458 - .L_457)
.L_457:
        /*000c*/ 	.word	0x00000000
        /*0010*/ 	.short	0x0000
        /*0012*/ 	.short	0x0000
        /*0014*/ 	.byte	0x00, 0xf0, 0x41, 0x07


	//----- nvinfo : EIATTR_SPARSE_MMA_MASK
	.align		4
.L_458:
        /*0018*/ 	.byte	0x03, 0x50
        /*001a*/ 	.short	0x0000


	//----- nvinfo : EIATTR_MAXREG_COUNT
	.align		4
        /*001c*/ 	.byte	0x03, 0x1b
        /*001e*/ 	.short	0x00ff


	//----- nvinfo : EIATTR_NUM_BARRIERS
	.align		4
        /*0020*/ 	.byte	0x02, 0x4c
        /*0022*/ 	.byte	0x01
	.zero		1


	//----- nvinfo : EIATTR_ANNOTATIONS
	.align		4
        /*0024*/ 	.byte	0x04, 0x55
        /*0026*/ 	.short	(.L_460 - .L_459)


	//   ....[0]....
.L_459:
        /*0028*/ 	.word	0x00000001
        /*002c*/ 	.byte	0x90, 0x06, 0x01, 0x00, 0x01, 0x00, 0x00, 0x00, 0xd0, 0x06, 0x01, 0x00, 0x01, 0x00, 0x00, 0x00
        /*003c*/ 	.byte	0x10, 0x07, 0x01, 0x00, 0x01, 0x00, 0x00, 0x00, 0x80, 0x22, 0x01, 0x00, 0x01, 0x00, 0x00, 0x00
        /*004c*/ 	.byte	0xa0, 0x22, 0x01, 0x00, 0x01, 0x00, 0x00, 0x00, 0xd0, 0x22, 0x01, 0x00


	//----- nvinfo : EIATTR_MERCURY_ISA_VERSION
	.align		4
.L_460:
        /*0058*/ 	.byte	0x03, 0x5f
        /*005a*/ 	.short	0x0101


	//----- nvinfo : EIATTR_COOP_GROUP_MASK_REGIDS
	.align		4
        /*005c*/ 	.byte	0x04, 0x29
        /*005e*/ 	.short	(.L_462 - .L_461)


	//   ....[0]....
.L_461:
        /*0060*/ 	.word	0xffffffff


	//   ....[1]....
        /*0064*/ 	.word	0xffffffff


	//   ....[2]....
        /*0068*/ 	.word	0xffffffff


	//   ....[3]....
        /*006c*/ 	.word	0xffffffff


	//   ....[4]....
        /*0070*/ 	.word	0xffffffff


	//   ....[5]....
        /*0074*/ 	.word	0xffffffff


	//   ....[6]....
        /*0078*/ 	.word	0xffffffff


	//   ....[7]....
        /*007c*/ 	.word	0xffffffff


	//   ....[8]....
        /*0080*/ 	.word	0xffffffff


	//   ....[9]....
        /*0084*/ 	.word	0xffffffff


	//   ....[10]....
        /*0088*/ 	.word	0xffffffff


	//   ....[11]....
        /*008c*/ 	.word	0xffffffff


	//   ....[12]....
        /*0090*/ 	.word	0xffffffff


	//   ....[13]....
        /*0094*/ 	.word	0xffffffff


	//   ....[14]....
        /*0098*/ 	.word	0xffffffff


	//   ....[15]....
        /*009c*/ 	.word	0xffffffff


	//   ....[16]....
        /*00a0*/ 	.word	0xffffffff


	//   ....[17]....
        /*00a4*/ 	.word	0xffffffff


	//   ....[18]....
        /*00a8*/ 	.word	0xffffffff


	//   ....[19]....
        /*00ac*/ 	.word	0xffffffff


	//----- nvinfo : EIATTR_COOP_GROUP_INSTR_OFFSETS
	.align		4
.L_462:
        /*00b0*/ 	.byte	0x04, 0x28
        /*00b2*/ 	.short	(.L_464 - .L_463)


	//   ....[0]....
.L_463:
        /*00b4*/ 	.word	0x00005680


	//   ....[1]....
        /*00b8*/ 	.word	0x000056a0


	//   ....[2]....
        /*00bc*/ 	.word	0x00005740


	//   ....[3]....
        /*00c0*/ 	.word	0x00005750


	//   ....[4]....
        /*00c4*/ 	.word	0x00008b70


	//   ....[5]....
        /*00c8*/ 	.word	0x00008b80


	//   ....[6]....
        /*00cc*/ 	.word	0x00008bb0


	//   ....[7]....
        /*00d0*/ 	.word	0x00008bc0


	//   ....[8]....
        /*00d4*/ 	.word	0x0000c7e0


	//   ....[9]....
        /*00d8*/ 	.word	0x0000c880


	//   ....[10]....
        /*00dc*/ 	.word	0x0000c8a0


	//   ....[11]....
        /*00e0*/ 	.word	0x0000c8d0


	//   ....[12]....
        /*00e4*/ 	.word	0x00010840


	//   ....[13]....
        /*00e8*/ 	.word	0x00010890


	//   ....[14]....
        /*00ec*/ 	.word	0x000108d0


	//   ....[15]....
        /*00f0*/ 	.word	0x000108e0


	//   ....[16]....
        /*00f4*/ 	.word	0x000129e0


	//   ....[17]....
        /*00f8*/ 	.word	0x000129f0


	//   ....[18]....
        /*00fc*/ 	.word	0x00012ad0


	//   ....[19]....
        /*0100*/ 	.word	0x00012be0


	//----- nvinfo : EIATTR_EXIT_INSTR_OFFSETS
	.align		4
.L_464:
        /*0104*/ 	.byte	0x04, 0x1c
        /*0106*/ 	.short	(.L_466 - .L_465)


	//   ....[0]....
.L_465:
        /*0108*/ 	.word	0x000004b0


	//   ....[1]....
        /*010c*/ 	.word	0x000012f0


	//   ....[2]....
        /*0110*/ 	.word	0x00001380


	//   ....[3]....
        /*0114*/ 	.word	0x00014a20


	//   ....[4]....
        /*0118*/ 	.word	0x00014b70


	//   ....[5]....
        /*011c*/ 	.word	0x00014b90


	//----- nvinfo : EIATTR_CRS_STACK_SIZE
	.align		4
.L_466:
        /*0120*/ 	.byte	0x04, 0x1e
        /*0122*/ 	.short	(.L_468 - .L_467)
.L_467:
        /*0124*/ 	.word	0x00000000


	//----- nvinfo : EIATTR_CBANK_PARAM_SIZE
	.align		4
.L_468:
        /*0128*/ 	.byte	0x03, 0x19
        /*012a*/ 	.short	0x01d0


	//----- nvinfo : EIATTR_PARAM_CBANK
	.align		4
        /*012c*/ 	.byte	0x04, 0x0a
        /*012e*/ 	.short	(.L_470 - .L_469)
	.align		4
.L_469:
        /*0130*/ 	.word	index@(.nv.constant0._ZN5flash16flash_fwd_kernelI23Flash_fwd_kernel_traitsILi256ELi128ELi64ELi8ELb0ELb0EN7cutlass6half_tE19Flash_kernel_traitsILi256ELi128ELi64ELi8ES3_EELb0ELb0ELb1ELb0ELb0ELb0ELb0ELb0EEEvNS_16Flash_fwd_paramsE)
        /*0134*/ 	.short	0x0210
        /*0136*/ 	.short	0x01d0


	//----- nvinfo : EIATTR_SW_WAR
	.align		4
.L_470:
        /*0138*/ 	.byte	0x04, 0x36
        /*013a*/ 	.short	(.L_472 - .L_471)
.L_471:
        /*013c*/ 	.word	0x00000008
.L_472:


//--------------------- .nv.info._ZN5flash16flash_fwd_kernelI23Flash_fwd_kernel_traitsILi256ELi128ELi64ELi8ELb0ELb0EN7cutlass6half_tE19Flash_kernel_traitsILi256ELi128ELi64ELi8ES3_EELb0ELb0ELb1ELb1ELb0ELb0ELb0ELb0EEEvNS_16Flash_fwd_paramsE --------------------------
	.section	.nv.info._ZN5flash16flash_fwd_kernelI23Flash_fwd_kernel_traitsILi256ELi128ELi64ELi8ELb0ELb0EN7cutlass6half_tE19Flash_kernel_traitsILi256ELi128ELi64ELi8ES3_EELb0ELb0ELb1ELb1ELb0ELb0ELb0ELb0EEEvNS_16Flash_fwd_paramsE,"",@"SHT_CUDA_INFO"
	.sectionflags	@""
	.align	4


	//----- nvinfo : EIATTR_CUDA_API_VERSION
	.align		4
        /*0000*/ 	.byte	0x04, 0x37
        /*0002*/ 	.short	(.L_474 - .L_473)
.L_473:
        /*0004*/ 	.word	0x00000082


	//----- nvinfo : EIATTR_KPARAM_INFO
	.align		4
.L_474:
        /*0008*/ 	.byte	0x04, 0x17
        /*000a*/ 	.short	(.L_476 - .L_475)
.L_475:
        /*000c*/ 	.word	0x00000000
        /*0010*/ 	.short	0x0000
        /*0012*/ 	.short	0x0000
        /*0014*/ 	.byte	0x00, 0xf0, 0x41, 0x07


	//----- nvinfo : EIATTR_SPARSE_MMA_MASK
	.align		4
.L_476:
        /*0018*/ 	.byte	0x03, 0x50
        /*001a*/ 	.short	0x0000


	//----- nvinfo : EIATTR_MAXREG_COUNT
	.align		4
        /*001c*/ 	.byte	0x03, 0x1b
        /*001e*/ 	.short	0x00ff


	//----- nvinfo : EIATTR_NUM_BARRIERS
	.align		4
        /*0020*/ 	.byte	0x02, 0x4c
        /*0022*/ 	.byte	0x01
	.zero		1


	//----- nvinfo : EIATTR_ANNOTATIONS
	.align		4
        /*0024*/ 	.byte	0x04, 0x55
        /*0026*/ 	.short	(.L_478 - .L_477)


	//   ....[0]....
.L_477:
        /* <DEDUP_REMOVED lines=38> */
        /*027c*/ 	.byte	0x40, 0x88, 0x01, 0x00, 0x01, 0x00, 0x00, 0x00, 0x50, 0x88, 0x01, 0x00


	//----- nvinfo : EIATTR_MERCURY_ISA_VERSION
	.align		4
.L_478:
        /*0288*/ 	.byte	0x03, 0x5f
        /*028a*/ 	.short	0x0101


	//----- nvinfo : EIATTR_COOP_GROUP_MASK_REGIDS
	.align		4
        /*028c*/ 	.byte	0x04, 0x29
        /*028e*/ 	.short	(.L_480 - .L_479)


	//   ....[0]....
.L_479:
        /*0290*/ 	.word	0xffffffff


	//   ....[1]....
        /*0294*/ 	.word	0xffffffff


	//   ....[2]....
        /*0298*/ 	.word	0xffffffff


	//   ....[3]....
        /*029c*/ 	.word	0xffffffff


	//   ....[4]....
        /*02a0*/ 	.word	0xffffffff


	//   ....[5]....
        /*02a4*/ 	.word	0xffffffff


	//   ....[6]....
        /*02a8*/ 	.word	0xffffffff


	//   ....[7]....
        /*02ac*/ 	.word	0xffffffff


	//   ....[8]....
        /*02b0*/ 	.word	0xffffffff


	//   ....[9]....
        /*02b4*/ 	.word	0xffffffff


	//   ....[10]....
        /*02b8*/ 	.word	0xffffffff


	//   ....[11]....
        /*02bc*/ 	.word	0xffffffff


	//   ....[12]....
        /*02c0*/ 	.word	0xffffffff


	//   ....[13]....
        /*02c4*/ 	.word	0xffffffff


	//   ....[14]....
        /*02c8*/ 	.word	0xffffffff


	//   ....[15]....
        /*02cc*/ 	.word	0xffffffff


	//   ....[16]....
        /*02d0*/ 	.word	0xffffffff


	//   ....[17]....
        /*02d4*/ 	.word	0xffffffff


	//   ....[18]....
        /*02d8*/ 	.word	0xffffffff


	//   ....[19]....
        /*02dc*/ 	.word	0xffffffff


	//----- nvinfo : EIATTR_COOP_GROUP_INSTR_OFFSETS
	.align		4
.L_480:
        /*02e0*/ 	.byte	0x04, 0x28
        /*02e2*/ 	.short	(.L_482 - .L_481)


	//   ....[0]....
.L_481:
        /*02e4*/ 	.word	0x00006260


	//   ....[1]....
        /*02e8*/ 	.word	0x000062b0


	//   ....[2]....
        /*02ec*/ 	.word	0x000062d0


	//   ....[3]....
        /*02f0*/ 	.word	0x000062f0


	//   ....[4]....
        /*02f4*/ 	.word	0x0000adb0


	//   ....[5]....
        /*02f8*/ 	.word	0x0000ae00


	//   ....[6]....
        /*02fc*/ 	.word	0x0000ae20


	//   ....[7]....
        /*0300*/ 	.word	0x0000ae40


	//   ....[8]....
        /*0304*/ 	.word	0x0000fd60


	//   ....[9]....
        /*0308*/ 	.word	0x0000fdb0


	//   ....[10]....
        /*030c*/ 	.word	0x0000fdd0


	//   ....[11]....
        /*0310*/ 	.word	0x0000fdf0


	//   ....[12]....
        /*0314*/ 	.word	0x00014f50


	//   ....[13]....
        /*0318*/ 	.word	0x00015130


	//   ....[14]....
        /*031c*/ 	.word	0x00015150


	//   ....[15]....
        /*0320*/ 	.word	0x00015170


	//   ....[16]....
        /*0324*/ 	.word	0x00016ff0


	//   ....[17]....
        /*0328*/ 	.word	0x00017000


	//   ....[18]....
        /*032c*/ 	.word	0x00017030


	//   ....[19]....
        /*0330*/ 	.word	0x00017040


	//----- nvinfo : EIATTR_EXIT_INSTR_OFFSETS
	.align		4
.L_482:
        /*0334*/ 	.byte	0x04, 0x1c
        /*0336*/ 	.short	(.L_484 - .L_483)


	//   ....[0]....
.L_483:
        /*0338*/ 	.word	0x000004b0


	//   ....[1]....
        /*033c*/ 	.word	0x00001300


	//   ....[2]....
        /*0340*/ 	.word	0x00001390


	//   ....[3]....
        /*0344*/ 	.word	0x00018ea0


	//   ....[4]....
        /*0348*/ 	.word	0x00018ff0


	//   ....[5]....
        /*034c*/ 	.word	0x00019010


	//----- nvinfo : EIATTR_CRS_STACK_SIZE
	.align		4
.L_484:
        /*0350*/ 	.byte	0x04, 0x1e
        /*0352*/ 	.short	(.L_486 - .L_485)
.L_485:
        /*0354*/ 	.word	0x00000000


	//----- nvinfo : EIATTR_CBANK_PARAM_SIZE
	.align		4
.L_486:
        /*0358*/ 	.byte	0x03, 0x19
        /*035a*/ 	.short	0x01d0


	//----- nvinfo : EIATTR_PARAM_CBANK
	.align		4
        /*035c*/ 	.byte	0x04, 0x0a
        /*035e*/ 	.short	(.L_488 - .L_487)
	.align		4
.L_487:
        /*0360*/ 	.word	index@(.nv.constant0._ZN5flash16flash_fwd_kernelI23Flash_fwd_kernel_traitsILi256ELi128ELi64ELi8ELb0ELb0EN7cutlass6half_tE19Flash_kernel_traitsILi256ELi128ELi64ELi8ES3_EELb0ELb0ELb1ELb1ELb0ELb0ELb0ELb0EEEvNS_16Flash_fwd_paramsE)
        /*0364*/ 	.short	0x0210
        /*0366*/ 	.short	0x01d0


	//----- nvinfo : EIATTR_SW_WAR
	.align		4
.L_488:
        /*0368*/ 	.byte	0x04, 0x36
        /*036a*/ 	.short	(.L_490 - .L_489)
.L_489:
        /*036c*/ 	.word	0x00000008
.L_490:


//--------------------- .nv.info._ZN5flash16flash_fwd_kernelI23Flash_fwd_kernel_traitsILi256ELi64ELi64ELi4ELb0ELb0EN7cutlass6half_tE19Flash_kernel_traitsILi256ELi64ELi64ELi4ES3_EELb1ELb0ELb0ELb0ELb0ELb0ELb0ELb0EEEvNS_16Flash_fwd_paramsE --------------------------
	.section	.nv.info._ZN5flash16flash_fwd_kernelI23Flash_fwd_kernel_traitsILi256ELi64ELi64ELi4ELb0ELb0EN7cutlass6half_tE19Flash_kernel_traitsILi256ELi64ELi64ELi4ES3_EELb1ELb0ELb0ELb0ELb0ELb0ELb0ELb0EEEvNS_16Flash_fwd_paramsE,"",@"SHT_CUDA_INFO"
	.sectionflags	@""
	.align	4


	//----- nvinfo : EIATTR_CUDA_API_VERSION
	.align		4
        /*0000*/ 	.byte	0x04, 0x37
        /*0002*/ 	.short	(.L_492 - .L_491)
.L_491:
        /*0004*/ 	.word	0x00000082


	//----- nvinfo : EIATTR_KPARAM_INFO
	.align		4
.L_492:
        /*0008*/ 	.byte	0x04, 0x17
        /*000a*/ 	.short	(.L_494 - .L_493)
.L_493:
        /*000c*/ 	.word	0x00000000
        /*0010*/ 	.short	0x0000
        /*0012*/ 	.short	0x0000
        /*0014*/ 	.byte	0x00, 0xf0, 0x41, 0x07


	//----- nvinfo : EIATTR_SPARSE_MMA_MASK
	.align		4
.L_494:
        /*0018*/ 	.byte	0x03, 0x50
        /*001a*/ 	.short	0x0000


	//----- nvinfo : EIATTR_MAXREG_COUNT
	.align		4
        /*001c*/ 	.byte	0x03, 0x1b
        /*001e*/ 	.short	0x00ff


	//----- nvinfo : EIATTR_NUM_BARRIERS
	.align		4
        /*0020*/ 	.byte	0x02, 0x4c
        /*0022*/ 	.byte	0x01
	.zero		1


	//----- nvinfo : EIATTR_ANNOTATIONS
	.align		4
        /*0024*/ 	.byte	0x04, 0x55
        /*0026*/ 	.short	(.L_496 - .L_495)


	//   ....[0]....
.L_495:
        /* <DEDUP_REMOVED lines=26> */


	//----- nvinfo : EIATTR_MERCURY_ISA_VERSION
	.align		4
.L_496:
        /*01b8*/ 	.byte	0x03, 0x5f
        /*01ba*/ 	.short	0x0101


	//----- nvinfo : EIATTR_COOP_GROUP_MASK_REGIDS
	.align		4
        /*01bc*/ 	.byte	0x04, 0x29
        /*01be*/ 	.short	(.L_498 - .L_497)


	//   ....[0]....
.L_497:
        /*01c0*/ 	.word	0xffffffff


	//   ....[1]....
        /*01c4*/ 	.word	0xffffffff


	//   ....[2]....
        /*01c8*/ 	.word	0xffffffff


	//   ....[3]....
        /*01cc*/ 	.word	0xffffffff


	//   ....[4]....
        /*01d0*/ 	.word	0xffffffff


	//   ....[5]....
        /*01d4*/ 	.word	0xffffffff


	//   ....[6]....
        /*01d8*/ 	.word	0xffffffff


	//   ....[7]....
        /*01dc*/ 	.word	0xffffffff


	//   ....[8]....
        /*01e0*/ 	.word	0xffffffff


	//   ....[9]....
        /*01e4*/ 	.word	0xffffffff


	//   ....[10]....
        /*01e8*/ 	.word	0xffffffff


	//   ....[11]....
        /*01ec*/ 	.word	0xffffffff


	//----- nvinfo : EIATTR_COOP_GROUP_INSTR_OFFSETS
	.align		4
.L_498:
        /*01f0*/ 	.byte	0x04, 0x28
        /*01f2*/ 	.short	(.L_500 - .L_499)


	//   ....[0]....
.L_499:
        /*01f4*/ 	.word	0x00005a50


	//   ....[1]....
        /*01f8*/ 	.word	0x00005a70


	//   ....[2]....
        /*01fc*/ 	.word	0x00005ab0


	//   ....[3]....
        /*0200*/ 	.word	0x00005af0


	//   ....[4]....
        /*0204*/ 	.word	0x0000ab90


	//   ....[5]....
        /*0208*/ 	.word	0x0000ac10


	//   ....[6]....
        /*020c*/ 	.word	0x0000ac40


	//   ....[7]....
        /*0210*/ 	.word	0x0000ac50


	//   ....[8]....
        /*0214*/ 	.word	0x0000d1a0


	//   ....[9]....
        /*0218*/ 	.word	0x0000d1e0


	//   ....[10]....
        /*021c*/ 	.word	0x0000d220


	//   ....[11]....
        /*0220*/ 	.word	0x0000d230


	//----- nvinfo : EIATTR_EXIT_INSTR_OFFSETS
	.align		4
.L_500:
        /*0224*/ 	.byte	0x04, 0x1c
        /*0226*/ 	.short	(.L_502 - .L_501)


	//   ....[0]....
.L_501:
        /*0228*/ 	.word	0x00000720


	//   ....[1]....
        /*022c*/ 	.word	0x0000f200


	//   ....[2]....
        /*0230*/ 	.word	0x0000f350


	//   ....[3]....
        /*0234*/ 	.word	0x0000f370


	//   ....[4]....
        /*0238*/ 	.word	0x00010000


	//   ....[5]....
        /*023c*/ 	.word	0x00010090


	//----- nvinfo : EIATTR_CRS_STACK_SIZE
	.align		4
.L_502:
        /*0240*/ 	.byte	0x04, 0x1e
        /*0242*/ 	.short	(.L_504 - .L_503)
.L_503:
        /*0244*/ 	.word	0x00000000


	//----- nvinfo : EIATTR_CBANK_PARAM_SIZE
	.align		4
.L_504:
        /*0248*/ 	.byte	0x03, 0x19
        /*024a*/ 	.short	0x01d0


	//----- nvinfo : EIATTR_PARAM_CBANK
	.align		4
        /*024c*/ 	.byte	0x04, 0x0a
        /*024e*/ 	.short	(.L_506 - .L_505)
	.align		4
.L_505:
        /*0250*/ 	.word	index@(.nv.constant0._ZN5flash16flash_fwd_kernelI23Flash_fwd_kernel_traitsILi256ELi64ELi64ELi4ELb0ELb0EN7cutlass6half_tE19Flash_kernel_traitsILi256ELi64ELi64ELi4ES3_EELb1ELb0ELb0ELb0ELb0ELb0ELb0ELb0EEEvNS_16Flash_fwd_paramsE)
        /*0254*/ 	.short	0x0210
        /*0256*/ 	.short	0x01d0


	//----- nvinfo : EIATTR_SW_WAR
	.align		4
.L_506:
        /*0258*/ 	.byte	0x04, 0x36
        /*025a*/ 	.short	(.L_508 - .L_507)
.L_507:
        /*025c*/ 	.word	0x00000008
.L_508:


//--------------------- .nv.info._ZN5flash16flash_fwd_kernelI23Flash_fwd_kernel_traitsILi256ELi64ELi64ELi4ELb0ELb0EN7cutlass6half_tE19Flash_kernel_traitsILi256ELi64ELi64ELi4ES3_EELb1ELb0ELb1ELb0ELb0ELb0ELb0ELb0EEEvNS_16Flash_fwd_paramsE --------------------------
	.section	.nv.info._ZN5flash16flash_fwd_kernelI23Flash_fwd_kernel_traitsILi256ELi64ELi64ELi4ELb0ELb0EN7cutlass6half_tE19Flash_kernel_traitsILi256ELi64ELi64ELi4ES3_EELb1ELb0ELb1ELb0ELb0ELb0ELb0ELb0EEEvNS_16Flash_fwd_paramsE,"",@"SHT_CUDA_INFO"
	.sectionflags	@""
	.align	4


	//----- nvinfo : EIATTR_CUDA_API_VERSION
	.align		4
        /*0000*/ 	.byte	0x04, 0x37
        /*0002*/ 	.short	(.L_510 - .L_509)
.L_509:
        /*0004*/ 	.word	0x00000082


	//----- nvinfo : EIATTR_KPARAM_INFO
	.align		4
.L_510:
        /*0008*/ 	.byte	0x04, 0x17
        /*000a*/ 	.short	(.L_512 - .L_511)
.L_511:
        /*000c*/ 	.word	0x00000000
        /*0010*/ 	.short	0x0000
        /*0012*/ 	.short	0x0000
        /*0014*/ 	.byte	0x00, 0xf0, 0x41, 0x07


	//----- nvinfo : EIATTR_SPARSE_MMA_MASK
	.align		4
.L_512:
        /*0018*/ 	.byte	0x03, 0x50
        /*001a*/ 	.short	0x0000


	//----- nvinfo : EIATTR_MAXREG_COUNT
	.align		4
        /*001c*/ 	.byte	0x03, 0x1b
        /*001e*/ 	.short	0x00ff


	//----- nvinfo : EIATTR_NUM_BARRIERS
	.align		4
        /*0020*/ 	.byte	0x02, 0x4c
        /*0022*/ 	.byte	0x01
	.zero		1


	//----- nvinfo : EIATTR_ANNOTATIONS
	.align		4
        /*0024*/ 	.byte	0x04, 0x55
        /*0026*/ 	.short	(.L_514 - .L_513)


	//   ....[0]....
.L_513:
        /* <DEDUP_REMOVED lines=45> */


	//----- nvinfo : EIATTR_MERCURY_ISA_VERSION
	.align		4
.L_514:
        /*02e8*/ 	.byte	0x03, 0x5f
        /*02ea*/ 	.short	0x0101


	//----- nvinfo : EIATTR_COOP_GROUP_MASK_REGIDS
	.align		4
        /*02ec*/ 	.byte	0x04, 0x29
        /*02ee*/ 	.short	(.L_516 - .L_515)


	//   ....[0]....
.L_515:
        /*02f0*/ 	.word	0xffffffff


	//   ....[1]....
        /*02f4*/ 	.word	0xffffffff


	//   ....[2]....
        /*02f8*/ 	.word	0xffffffff


	//   ....[3]....
        /*02fc*/ 	.word	0xffffffff


	//   ....[4]....
        /*0300*/ 	.word	0xffffffff


	//   ....[5]....
        /*0304*/ 	.word	0xffffffff


	//   ....[6]....
        /*0308*/ 	.word	0xffffffff


	//   ....[7]....
        /*030c*/ 	.word	0xffffffff


	//   ....[8]....
        /*0310*/ 	.word	0xffffffff


	//   ....[9]....
        /*0314*/ 	.word	0xffffffff


	//   ....[10]....
        /*0318*/ 	.word	0xffffffff


	//   ....[11]....
        /*031c*/ 	.word	0xffffffff


	//   ....[12]....
        /*0320*/ 	.word	0xffffffff


	//   ....[13]....
        /*0324*/ 	.word	0xffffffff


	//   ....[14]....
        /*0328*/ 	.word	0xffffffff


	//   ....[15]....
        /*032c*/ 	.word	0xffffffff


	//----- nvinfo : EIATTR_COOP_GROUP_INSTR_OFFSETS
	.align		4
.L_516:
        /*0330*/ 	.byte	0x04, 0x28
        /*0332*/ 	.short	(.L_518 - .L_517)


	//   ....[0]....
.L_517:
        /*0334*/ 	.word	0x00006b00


	//   ....[1]....
        /*0338*/ 	.word	0x00006ba0


	//   ....[2]....
        /*033c*/ 	.word	0x00006bc0


	//   ....[3]....
        /*0340*/ 	.word	0x00006c70


	//   ....[4]....
        /*0344*/ 	.word	0x0000c460


	//   ....[5]....
        /*0348*/ 	.word	0x0000c590


	//   ....[6]....
        /*034c*/ 	.word	0x0000c5b0


	//   ....[7]....
        /*0350*/ 	.word	0x0000c6c0


	//   ....[8]....
        /*0354*/ 	.word	0x00012610


	//   ....[9]....
        /*0358*/ 	.word	0x000126c0


	//   ....[10]....
        /*035c*/ 	.word	0x00012740


	//   ....[11]....
        /*0360*/ 	.word	0x000127c0


	//   ....[12]....
        /*0364*/ 	.word	0x00014ce0


	//   ....[13]....
        /*0368*/ 	.word	0x00014cf0


	//   ....[14]....
        /*036c*/ 	.word	0x00014d20


	//   ....[15]....
        /*0370*/ 	.word	0x00014d30


	//----- nvinfo : EIATTR_EXIT_INSTR_OFFSETS
	.align		4
.L_518:
        /*0374*/ 	.byte	0x04, 0x1c
        /*0376*/ 	.short	(.L_520 - .L_519)


	//   ....[0]....
.L_519:
        /*0378*/ 	.word	0x00000710


	//   ....[1]....
        /*037c*/ 	.word	0x00001530


	//   ....[2]....
        /*0380*/ 	.word	0x000015c0


	//   ....[3]....
        /*0384*/ 	.word	0x00016d20


	//   ....[4]....
        /*0388*/ 	.word	0x00016e70


	//   ....[5]....
        /*038c*/ 	.word	0x00016e90


	//----- nvinfo : EIATTR_CRS_STACK_SIZE
	.align		4
.L_520:
        /*0390*/ 	.byte	0x04, 0x1e
        /*0392*/ 	.short	(.L_522 - .L_521)
.L_521:
        /*0394*/ 	.word	0x00000000


	//----- nvinfo : EIATTR_CBANK_PARAM_SIZE
	.align		4
.L_522:
        /*0398*/ 	.byte	0x03, 0x19
        /*039a*/ 	.short	0x01d0


	//----- nvinfo : EIATTR_PARAM_CBANK
	.align		4
        /*039c*/ 	.byte	0x04, 0x0a
        /*039e*/ 	.short	(.L_524 - .L_523)
	.align		4
.L_523:
        /*03a0*/ 	.word	index@(.nv.constant0._ZN5flash16flash_fwd_kernelI23Flash_fwd_kernel_traitsILi256ELi64ELi64ELi4ELb0ELb0EN7cutlass6half_tE19Flash_kernel_traitsILi256ELi64ELi64ELi4ES3_EELb1ELb0ELb1ELb0ELb0ELb0ELb0ELb0EEEvNS_16Flash_fwd_paramsE)
        /*03a4*/ 	.short	0x0210
        /*03a6*/ 	.short	0x01d0


	//----- nvinfo : EIATTR_SW_WAR
	.align		4
.L_524:
        /*03a8*/ 	.byte	0x04, 0x36
        /*03aa*/ 	.short	(.L_526 - .L_525)
.L_525:
        /*03ac*/ 	.word	0x00000008
.L_526:


//--------------------- .nv.info._ZN5flash16flash_fwd_kernelI23Flash_fwd_kernel_traitsILi256ELi64ELi64ELi4ELb0ELb0EN7cutlass6half_tE19Flash_kernel_traitsILi256ELi64ELi64ELi4ES3_EELb1ELb0ELb0ELb0ELb0ELb1ELb0ELb0EEEvNS_16Flash_fwd_paramsE --------------------------
	.section	.nv.info._ZN5flash16flash_fwd_kernelI23Flash_fwd_kernel_traitsILi256ELi64ELi64ELi4ELb0ELb0EN7cutlass6half_tE19Flash_kernel_traitsILi256ELi64ELi64ELi4ES3_EELb1ELb0ELb0ELb0ELb0ELb1ELb0ELb0EEEvNS_16Flash_fwd_paramsE,"",@"SHT_CUDA_INFO"
	.sectionflags	@""
	.align	4


	//----- nvinfo : EIATTR_CUDA_API_VERSION
	.align		4
        /*0000*/ 	.byte	0x04, 0x37
        /*0002*/ 	.short	(.L_528 - .L_527)
.L_527:
        /*0004*/ 	.word	0x00000082


	//----- nvinfo : EIATTR_KPARAM_INFO
	.align		4
.L_528:
        /*0008*/ 	.byte	0x04, 0x17
        /*000a*/ 	.short	(.L_530 - .L_529)
.L_529:
        /*000c*/ 	.word	0x00000000
        /*0010*/ 	.short	0x0000
        /*0012*/ 	.short	0x0000
        /*0014*/ 	.byte	0x00, 0xf0, 0x41, 0x07


	//----- nvinfo : EIATTR_SPARSE_MMA_MASK
	.align		4
.L_530:
        /*0018*/ 	.byte	0x03, 0x50
        /*001a*/ 	.short	0x0000


	//----- nvinfo : EIATTR_MAXREG_COUNT
	.align		4
        /*001c*/ 	.byte	0x03, 0x1b
        /*001e*/ 	.short	0x00ff


	//----- nvinfo : EIATTR_NUM_BARRIERS
	.align		4
        /*0020*/ 	.byte	0x02, 0x4c
        /*0022*/ 	.byte	0x01
	.zero		1


	//----- nvinfo : EIATTR_MERCURY_ISA_VERSION
	.align		4
        /*0024*/ 	.byte	0x03, 0x5f
        /*0026*/ 	.short	0x0101


	//----- nvinfo : EIATTR_INT_WARP_WIDE_INSTR_OFFSETS
	.align		4
        /*0028*/ 	.byte	0x04, 0x31
        /*002a*/ 	.short	(.L_532 - .L_531)


	//   ....[0]....
.L_531:
        /*002c*/ 	.word	0x00001570


	//   ....[1]....
        /*0030*/ 	.word	0x00001b30


	//----- nvinfo : EIATTR_COOP_GROUP_MASK_REGIDS
	.align		4
.L_532:
        /*0034*/ 	.byte	0x04, 0x29
        /*0036*/ 	.short	(.L_534 - .L_533)


	//   ....[0]....
.L_533:
        /*0038*/ 	.word	0xffffffff


	//   ....[1]....
        /*003c*/ 	.word	0xffffffff


	//   ....[2]....
        /*0040*/ 	.word	0xffffffff


	//   ....[3]....
        /*0044*/ 	.word	0xffffffff


	//   ....[4]....
        /*0048*/ 	.word	0xffffffff


	//   ....[5]....
        /*004c*/ 	.word	0xffffffff


	//   ....[6]....
        /*0050*/ 	.word	0xffffffff


	//   ....[7]....
        /*0054*/ 	.word	0xffffffff


	//   ....[8]....
        /*0058*/ 	.word	0xffffffff


	//   ....[9]....
        /*005c*/ 	.word	0xffffffff


	//   ....[10]....
        /*0060*/ 	.word	0xffffffff


	//   ....[11]....
        /*0064*/ 	.word	0xffffffff


	//----- nvinfo : EIATTR_COOP_GROUP_INSTR_OFFSETS
	.align		4
.L_534:
        /*0068*/ 	.byte	0x04, 0x28
        /*006a*/ 	.short	(.L_536 - .L_535)


	//   ....[0]....
.L_535:
        /*006c*/ 	.word	0x00003820


	//   ....[1]....
        /*0070*/ 	.word	0x00003930


	//   ....[2]....
        /*0074*/ 	.word	0x000039c0


	//   ....[3]....
        /*0078*/ 	.word	0x00003ac0


	//   ....[4]....
        /*007c*/ 	.word	0x00006c30


	//   ....[5]....
        /*0080*/ 	.word	0x00006d40


	//   ....[6]....
        /*0084*/ 	.word	0x00006de0


	//   ....[7]....
        /*0088*/ 	.word	0x00006df0


	//   ....[8]....
        /*008c*/ 	.word	0x00009260


	//   ....[9]....
        /*0090*/ 	.word	0x000092a0


	//   ....[10]....
        /*0094*/ 	.word	0x00009320


	//   ....[11]....
        /*0098*/ 	.word	0x00009330


	//----- nvinfo : EIATTR_EXIT_INSTR_OFFSETS
	.align		4
.L_536:
        /*009c*/ 	.byte	0x04, 0x1c
        /*009e*/ 	.short	(.L_538 - .L_537)


	//   ....[0]....
.L_537:
        /*00a0*/ 	.word	0x00000700


	//   ....[1]....
        /*00a4*/ 	.word	0x0000b1a0


	//   ....[2]....
        /*00a8*/ 	.word	0x0000b2b0


	//   ....[3]....
        /*00ac*/ 	.word	0x0000bdd0


	//   ....[4]....
        /*00b0*/ 	.word	0x0000be60


	//----- nvinfo : EIATTR_CRS_STACK_SIZE
	.align		4
.L_538:
        /*00b4*/ 	.byte	0x04, 0x1e
        /*00b6*/ 	.short	(.L_540 - .L_539)
.L_539:
        /*00b8*/ 	.word	0x00000000


	//----- nvinfo : EIATTR_CBANK_PARAM_SIZE
	.align		4
.L_540:
        /*00bc*/ 	.byte	0x03, 0x19
        /*00be*/ 	.short	0x01d0


	//----- nvinfo : EIATTR_PARAM_CBANK
	.align		4
        /*00c0*/ 	.byte	0x04, 0x0a
        /*00c2*/ 	.short	(.L_542 - .L_541)
	.align		4
.L_541:
        /*00c4*/ 	.word	index@(.nv.constant0._ZN5flash16flash_fwd_kernelI23Flash_fwd_kernel_traitsILi256ELi64ELi64ELi4ELb0ELb0EN7cutlass6half_tE19Flash_kernel_traitsILi256ELi64ELi64ELi4ES3_EELb1ELb0ELb0ELb0ELb0ELb1ELb0ELb0EEEvNS_16Flash_fwd_paramsE)
        /*00c8*/ 	.short	0x0210
        /*00ca*/ 	.short	0x01d0


	//----- nvinfo : EIATTR_SW_WAR
	.align		4
.L_542:
        /*00cc*/ 	.byte	0x04, 0x36
        /*00ce*/ 	.short	(.L_544 - .L_543)
.L_543:
        /*00d0*/ 	.word	0x00000008
.L_544:


//--------------------- .nv.info._ZN5flash16flash_fwd_kernelI23Flash_fwd_kernel_traitsILi256ELi64ELi64ELi4ELb0ELb0EN7cutlass6half_tE19Flash_kernel_traitsILi256ELi64ELi64ELi4ES3_EELb0ELb0ELb0ELb0ELb0ELb1ELb1ELb0EEEvNS_16Flash_fwd_paramsE --------------------------
	.section	.nv.info._ZN5flash16flash_fwd_kernelI23Flash_fwd_kernel_traitsILi256ELi64ELi64ELi4ELb0ELb0EN7cutlass6half_tE19Flash_kernel_traitsILi256ELi64ELi64ELi4ES3_EELb0ELb0ELb0ELb0ELb0ELb1ELb1ELb0EEEvNS_16Flash_fwd_paramsE,"",@"SHT_CUDA_INFO"
	.sectionflags	@""
	.align	4


	//----- nvinfo : EIATTR_CUDA_API_VERSION
	.align		4
        /*0000*/ 	.byte	0x04, 0x37
        /*0002*/ 	.short	(.L_546 - .L_545)
.L_545:
        /*0004*/ 	.word	0x00000082


	//----- nvinfo : EIATTR_KPARAM_INFO
	.align		4
.L_546:
        /*0008*/ 	.byte	0x04, 0x17
        /*000a*/ 	.short	(.L_548 - .L_547)
.L_547:
        /*000c*/ 	.word	0x00000000
        /*0010*/ 	.short	0x0000
        /*0012*/ 	.short	0x0000
        /*0014*/ 	.byte	0x00, 0xf0, 0x41, 0x07


	//----- nvinfo : EIATTR_SPARSE_MMA_MASK
	.align		4
.L_548:
        /*0018*/ 	.byte	0x03, 0x50
        /*001a*/ 	.short	0x0000


	//----- nvinfo : EIATTR_MAXREG_COUNT
	.align		4
        /*001c*/ 	.byte	0x03, 0x1b
        /*001e*/ 	.short	0x00ff


	//----- nvinfo : EIATTR_NUM_BARRIERS
	.align		4
        /*0020*/ 	.byte	0x02, 0x4c
        /*0022*/ 	.byte	0x01
	.zero		1


	//----- nvinfo : EIATTR_MERCURY_ISA_VERSION
	.align		4
        /*0024*/ 	.byte	0x03, 0x5f
        /*0026*/ 	.short	0x0101


	//----- nvinfo : EIATTR_INT_WARP_WIDE_INSTR_OFFSETS
	.align		4
        /*0028*/ 	.byte	0x04, 0x31
        /*002a*/ 	.short	(.L_550 - .L_549)


	//   ....[0]....
.L_549:
        /*002c*/ 	.word	0x000011a0


	//   ....[1]....
        /*0030*/ 	.word	0x00001810


	//----- nvinfo : EIATTR_COOP_GROUP_MASK_REGIDS
	.align		4
.L_550:
        /*0034*/ 	.byte	0x04, 0x29
        /*0036*/ 	.short	(.L_552 - .L_551)


	//   ....[0]....
.L_551:
        /*0038*/ 	.word	0xffffffff


	//   ....[1]....
        /*003c*/ 	.word	0xffffffff


	//   ....[2]....
        /*0040*/ 	.word	0xffffffff


	//   ....[3]....
        /*0044*/ 	.word	0xffffffff


	//   ....[4]....
        /*0048*/ 	.word	0xffffffff


	//   ....[5]....
        /*004c*/ 	.word	0xffffffff


	//   ....[6]....
        /*0050*/ 	.word	0xffffffff


	//   ....[7]....
        /*0054*/ 	.word	0xffffffff


	//   ....[8]....
        /*0058*/ 	.word	0xffffffff


	//   ....[9]....
        /*005c*/ 	.word	0xffffffff


	//   ....[10]....
        /*0060*/ 	.word	0xffffffff


	//   ....[11]....
        /*0064*/ 	.word	0xffffffff


	//----- nvinfo : EIATTR_COOP_GROUP_INSTR_OFFSETS
	.align		4
.L_552:
        /*0068*/ 	.byte	0x04, 0x28
        /*006a*/ 	.short	(.L_554 - .L_553)


	//   ....[0]....
.L_553:
        /*006c*/ 	.word	0x000038b0


	//   ....[1]....
        /*0070*/ 	.word	0x00003980


	//   ....[2]....
        /*0074*/ 	.word	0x000039e0


	//   ....[3]....
        /*0078*/ 	.word	0x00003b00


	//   ....[4]....
        /*007c*/ 	.word	0x00006770


	//   ....[5]....
        /*0080*/ 	.word	0x000067b0


	//   ....[6]....
        /*0084*/ 	.word	0x000067f0


	//   ....[7]....
        /*0088*/ 	.word	0x00006820


	//   ....[8]....
        /*008c*/ 	.word	0x00008420


	//   ....[9]....
        /*0090*/ 	.word	0x00008460


	//   ....[10]....
        /*0094*/ 	.word	0x000084e0


	//   ....[11]....
        /*0098*/ 	.word	0x00008510


	//----- nvinfo : EIATTR_EXIT_INSTR_OFFSETS
	.align		4
.L_554:
        /*009c*/ 	.byte	0x04, 0x1c
        /*009e*/ 	.short	(.L_556 - .L_555)


	//   ....[0]....
.L_555:
        /*00a0*/ 	.word	0x000004c0


	//   ....[1]....
        /*00a4*/ 	.word	0x0000a340


	//   ....[2]....
        /*00a8*/ 	.word	0x0000a450


	//   ....[3]....
        /*00ac*/ 	.word	0x0000af90


	//   ....[4]....
        /*00b0*/ 	.word	0x0000b020


	//----- nvinfo : EIATTR_CRS_STACK_SIZE
	.align		4
.L_556:
        /*00b4*/ 	.byte	0x04, 0x1e
        /*00b6*/ 	.short	(.L_558 - .L_557)
.L_557:
        /*00b8*/ 	.word	0x00000000


	//----- nvinfo : EIATTR_CBANK_PARAM_SIZE
	.align		4
.L_558:
        /*00bc*/ 	.byte	0x03, 0x19
        /*00be*/ 	.short	0x01d0


	//----- nvinfo : EIATTR_PARAM_CBANK
	.align		4
        /*00c0*/ 	.byte	0x04, 0x0a
        /*00c2*/ 	.short	(.L_560 - .L_559)
	.align		4
.L_559:
        /*00c4*/ 	.word	index@(.nv.constant0._ZN5flash16flash_fwd_kernelI23Flash_fwd_kernel_traitsILi256ELi64ELi64ELi4ELb0ELb0EN7cutlass6half_tE19Flash_kernel_traitsILi256ELi64ELi64ELi4ES3_EELb0ELb0ELb0ELb0ELb0ELb1ELb1ELb0EEEvNS_16Flash_fwd_paramsE)
        /*00c8*/ 	.short	0x0210
        /*00ca*/ 	.short	0x01d0


	//----- nvinfo : EIATTR_SW_WAR
	.align		4
.L_560:
        /*00cc*/ 	.byte	0x04, 0x36
        /*00ce*/ 	.short	(.L_562 - .L_561)
.L_561:
        /*00d0*/ 	.word	0x00000008
.L_562:


//--------------------- .nv.info._ZN5flash16flash_fwd_kernelI23Flash_fwd_kernel_traitsILi256ELi64ELi64ELi4ELb0ELb0EN7cutlass6half_tE19Flash_kernel_traitsILi256ELi64ELi64ELi4ES3_EELb1ELb0ELb0ELb1ELb0ELb0ELb0ELb0EEEvNS_16Flash_fwd_paramsE --------------------------
	.section	.nv.info._ZN5flash16flash_fwd_kernelI23Flash_fwd_kernel_traitsILi256ELi64ELi64ELi4ELb0ELb0EN7cutlass6half_tE19Flash_kernel_traitsILi256ELi64ELi64ELi4ES3_EELb1ELb0ELb0ELb1ELb0ELb0ELb0ELb0EEEvNS_16Flash_fwd_paramsE,"",@"SHT_CUDA_INFO"
	.sectionflags	@""
	.align	4


	//----- nvinfo : EIATTR_CUDA_API_VERSION
	.align		4
        /*0000*/ 	.byte	0x04, 0x37
        /*0002*/ 	.short	(.L_564 - .L_563)
.L_563:
        /*0004*/ 	.word	0x00000082


	//----- nvinfo : EIATTR_KPARAM_INFO
	.align		4
.L_564:
        /*0008*/ 	.byte	0x04, 0x17
        /*000a*/ 	.short	(.L_566 - .L_565)
.L_565:
        /*000c*/ 	.word	0x00000000
        /*0010*/ 	.short	0x0000
        /*0012*/ 	.short	0x0000
        /*0014*/ 	.byte	0x00, 0xf0, 0x41, 0x07


	//----- nvinfo : EIATTR_SPARSE_MMA_MASK
	.align		4
.L_566:
        /*0018*/ 	.byte	0x03, 0x50
        /*001a*/ 	.short	0x0000


	//----- nvinfo : EIATTR_MAXREG_COUNT
	.align		4
        /*001c*/ 	.byte	0x03, 0x1b
        /*001e*/ 	.short	0x00ff


	//----- nvinfo : EIATTR_NUM_BARRIERS
	.align		4
        /*0020*/ 	.byte	0x02, 0x4c
        /*0022*/ 	.byte	0x01
	.zero		1


	//----- nvinfo : EIATTR_ANNOTATIONS
	.align		4
        /*0024*/ 	.byte	0x04, 0x55
        /*0026*/ 	.short	(.L_568 - .L_567)


	//   ....[0]....
.L_567:
        /* <DEDUP_REMOVED lines=33> */


	//----- nvinfo : EIATTR_MERCURY_ISA_VERSION
	.align		4
.L_568:
        /*0220*/ 	.byte	0x03, 0x5f
        /*0222*/ 	.short	0x0101


	//----- nvinfo : EIATTR_COOP_GROUP_MASK_REGIDS
	.align		4
        /*0224*/ 	.byte	0x04, 0x29
        /*0226*/ 	.short	(.L_570 - .L_569)


	//   ....[0]....
.L_569:
        /*0228*/ 	.word	0xffffffff


	//   ....[1]....
        /*022c*/ 	.word	0xffffffff


	//   ....[2]....
        /*0230*/ 	.word	0xffffffff


	//   ....[3]....
        /*0234*/ 	.word	0xffffffff


	//   ....[4]....
        /*0238*/ 	.word	0xffffffff


	//   ....[5]....
        /*023c*/ 	.word	0xffffffff


	//   ....[6]....
        /*0240*/ 	.word	0xffffffff


	//   ....[7]....
        /*0244*/ 	.word	0xffffffff


	//   ....[8]....
        /*0248*/ 	.word	0xffffffff


	//   ....[9]....
        /*024c*/ 	.word	0xffffffff


	//   ....[10]....
        /*0250*/ 	.word	0xffffffff


	//   ....[11]....
        /*0254*/ 	.word	0xffffffff


	//----- nvinfo : EIATTR_COOP_GROUP_INSTR_OFFSETS
	.align		4
.L_570:
        /*0258*/ 	.byte	0x04, 0x28
        /*025a*/ 	.short	(.L_572 - .L_571)


	//   ....[0]....
.L_571:
        /*025c*/ 	.word	0x000065d0


	//   ....[1]....
        /*0260*/ 	.word	0x00006600


	//   ....[2]....
        /*0264*/ 	.word	0x00006710


	//   ....[3]....
        /*0268*/ 	.word	0x00006770


	//   ....[4]....
        /*026c*/ 	.word	0x0000bef0


	//   ....[5]....
        /*0270*/ 	.word	0x0000bf40


	//   ....[6]....
        /*0274*/ 	.word	0x0000bf80


	//   ....[7]....
        /*0278*/ 	.word	0x0000bfa0


	//   ....[8]....
        /*027c*/ 	.word	0x0000e4e0


	//   ....[9]....
        /*0280*/ 	.word	0x0000e520


	//   ....[10]....
        /*0284*/ 	.word	0x0000e560


	//   ....[11]....
        /*0288*/ 	.word	0x0000e570


	//----- nvinfo : EIATTR_EXIT_INSTR_OFFSETS
	.align		4
.L_572:
        /*028c*/ 	.byte	0x04, 0x1c
        /*028e*/ 	.short	(.L_574 - .L_573)


	//   ....[0]....
.L_573:
        /*0290*/ 	.word	0x00000720


	//   ....[1]....
        /*0294*/ 	.word	0x00010570


	//   ....[2]....
        /*0298*/ 	.word	0x000106c0


	//   ....[3]....
        /*029c*/ 	.word	0x000106e0


	//   ....[4]....
        /*02a0*/ 	.word	0x00011380


	//   ....[5]....
        /*02a4*/ 	.word	0x00011410


	//----- nvinfo : EIATTR_CRS_STACK_SIZE
	.align		4
.L_574:
        /*02a8*/ 	.byte	0x04, 0x1e
        /*02aa*/ 	.short	(.L_576 - .L_575)
.L_575:
        /*02ac*/ 	.word	0x00000000


	//----- nvinfo : EIATTR_CBANK_PARAM_SIZE
	.align		4
.L_576:
        /*02b0*/ 	.byte	0x03, 0x19
        /*02b2*/ 	.short	0x01d0


	//----- nvinfo : EIATTR_PARAM_CBANK
	.align		4
        /*02b4*/ 	.byte	0x04, 0x0a
        /*02b6*/ 	.short	(.L_578 - .L_577)
	.align		4
.L_577:
        /*02b8*/ 	.word	index@(.nv.constant0._ZN5flash16flash_fwd_kernelI23Flash_fwd_kernel_traitsILi256ELi64ELi64ELi4ELb0ELb0EN7cutlass6half_tE19Flash_kernel_traitsILi256ELi64ELi64ELi4ES3_EELb1ELb0ELb0ELb1ELb0ELb0ELb0ELb0EEEvNS_16Flash_fwd_paramsE)
        /*02bc*/ 	.short	0x0210
        /*02be*/ 	.short	0x01d0


	//----- nvinfo : EIATTR_SW_WAR
	.align		4
.L_578:
        /*02c0*/ 	.byte	0x04, 0x36
        /*02c2*/ 	.short	(.L_580 - .L_579)
.L_579:
        /*02c4*/ 	.word	0x00000008
.L_580:


//--------------------- .nv.info._ZN5flash16flash_fwd_kernelI23Flash_fwd_kernel_traitsILi256ELi64ELi64ELi4ELb0ELb0EN7cutlass6half_tE19Flash_kernel_traitsILi256ELi64ELi64ELi4ES3_EELb1ELb0ELb0ELb0ELb0ELb0ELb0ELb1EEEvNS_16Flash_fwd_paramsE --------------------------
	.section	.nv.info._ZN5flash16flash_fwd_kernelI23Flash_fwd_kernel_traitsILi256ELi64ELi64ELi4ELb0ELb0EN7cutlass6half_tE19Flash_kernel_traitsILi256ELi64ELi64ELi4ES3_EELb1ELb0ELb0ELb0ELb0ELb0ELb0ELb1EEEvNS_16Flash_fwd_paramsE,"",@"SHT_CUDA_INFO"
	.sectionflags	@""
	.align	4


	//----- nvinfo : EIATTR_CUDA_API_VERSION
	.align		4
        /*0000*/ 	.byte	0x04, 0x37
        /*0002*/ 	.short	(.L_582 - .L_581)
.L_581:
        /*0004*/ 	.word	0x00000082


	//----- nvinfo : EIATTR_KPARAM_INFO
	.align		4
.L_582:
        /*0008*/ 	.byte	0x04, 0x17
        /*000a*/ 	.short	(.L_584 - .L_583)
.L_583:
        /*000c*/ 	.word	0x00000000
        /*0010*/ 	.short	0x0000
        /*0012*/ 	.short	0x0000
        /*0014*/ 	.byte	0x00, 0xf0, 0x41, 0x07


	//----- nvinfo : EIATTR_SPARSE_MMA_MASK
	.align		4
.L_584:
        /*0018*/ 	.byte	0x03, 0x50
        /*001a*/ 	.short	0x0000


	//----- nvinfo : EIATTR_MAXREG_COUNT
	.align		4
        /*001c*/ 	.byte	0x03, 0x1b
        /*001e*/ 	.short	0x00ff


	//----- nvinfo : EIATTR_NUM_BARRIERS
	.align		4
        /*0020*/ 	.byte	0x02, 0x4c
        /*0022*/ 	.byte	0x01
	.zero		1


	//----- nvinfo : EIATTR_ANNOTATIONS
	.align		4
        /*0024*/ 	.byte	0x04, 0x55
        /*0026*/ 	.short	(.L_586 - .L_585)


	//   ....[0]....
.L_585:
        /* <DEDUP_REMOVED lines=53> */


	//----- nvinfo : EIATTR_MERCURY_ISA_VERSION
	.align		4
.L_586:
        /*0360*/ 	.byte	0x03, 0x5f
        /*0362*/ 	.short	0x0101


	//----- nvinfo : EIATTR_COOP_GROUP_MASK_REGIDS
	.align		4
        /*0364*/ 	.byte	0x04, 0x29
        /*0366*/ 	.short	(.L_588 - .L_587)


	//   ....[0]....
.L_587:
        /*0368*/ 	.word	0xffffffff


	//   ....[1]....
        /*036c*/ 	.word	0xffffffff


	//   ....[2]....
        /*0370*/ 	.word	0xffffffff


	//   ....[3]....
        /*0374*/ 	.word	0xffffffff


	//   ....[4]....
        /*0378*/ 	.word	0xffffffff


	//   ....[5]....
        /*037c*/ 	.word	0xffffffff


	//   ....[6]....
        /*0380*/ 	.word	0xffffffff


	//   ....[7]....
        /*0384*/ 	.word	0xffffffff


	//   ....[8]....
        /*0388*/ 	.word	0xffffffff


	//   ....[9]....
        /*038c*/ 	.word	0xffffffff


	//   ....[10]....
        /*0390*/ 	.word	0xffffffff


	//   ....[11]....
        /*0394*/ 	.word	0xffffffff


	//----- nvinfo : EIATTR_COOP_GROUP_INSTR_OFFSETS
	.align		4
.L_588:
        /*0398*/ 	.byte	0x04, 0x28
        /*039a*/ 	.short	(.L_590 - .L_589)


	//   ....[0]....
.L_589:
        /*039c*/ 	.word	0x000059f0


	//   ....[1]....
        /*03a0*/ 	.word	0x00005ad0


	//   ....[2]....
        /*03a4*/ 	.word	0x00005c50


	//   ....[3]....
        /*03a8*/ 	.word	0x00005d60


	//   ....[4]....
        /*03ac*/ 	.word	0x0000b9c0


	//   ....[5]....
        /*03b0*/ 	.word	0x0000b9d0


	//   ....[6]....
        /*03b4*/ 	.word	0x0000ba00


	//   ....[7]....
        /*03b8*/ 	.word	0x0000ba10


	//   ....[8]....
        /*03bc*/ 	.word	0x0000f360


	//   ....[9]....
        /*03c0*/ 	.word	0x0000f3a0


	//   ....[10]....
        /*03c4*/ 	.word	0x0000f3e0


	//   ....[11]....
        /*03c8*/ 	.word	0x0000f3f0


	//----- nvinfo : EIATTR_EXIT_INSTR_OFFSETS
	.align		4
.L_590:
        /*03cc*/ 	.byte	0x04, 0x1c
        /*03ce*/ 	.short	(.L_592 - .L_591)


	//   ....[0]....
.L_591:
        /*03d0*/ 	.word	0x00000690


	//   ....[1]....
        /*03d4*/ 	.word	0x00011460


	//   ....[2]....
        /*03d8*/ 	.word	0x000115b0


	//   ....[3]....
        /*03dc*/ 	.word	0x000115d0


	//   ....[4]....
        /*03e0*/ 	.word	0x00012290


	//   ....[5]....
        /*03e4*/ 	.word	0x00012320


	//----- nvinfo : EIATTR_CRS_STACK_SIZE
	.align		4
.L_592:
        /*03e8*/ 	.byte	0x04, 0x1e
        /*03ea*/ 	.short	(.L_594 - .L_593)
.L_593:
        /*03ec*/ 	.word	0x00000000


	//----- nvinfo : EIATTR_CBANK_PARAM_SIZE
	.align		4
.L_594:
        /*03f0*/ 	.byte	0x03, 0x19
        /*03f2*/ 	.short	0x01d0


	//----- nvinfo : EIATTR_PARAM_CBANK
	.align		4
        /*03f4*/ 	.byte	0x04, 0x0a
        /*03f6*/ 	.short	(.L_596 - .L_595)
	.align		4
.L_595:
        /*03f8*/ 	.word	index@(.nv.constant0._ZN5flash16flash_fwd_kernelI23Flash_fwd_kernel_traitsILi256ELi64ELi64ELi4ELb0ELb0EN7cutlass6half_tE19Flash_kernel_traitsILi256ELi64ELi64ELi4ES3_EELb1ELb0ELb0ELb0ELb0ELb0ELb0ELb1EEEvNS_16Flash_fwd_paramsE)
        /*03fc*/ 	.short	0x0210
        /*03fe*/ 	.short	0x01d0


	//----- nvinfo : EIATTR_SW_WAR
	.align		4
.L_596:
        /*0400*/ 	.byte	0x04, 0x36
        /*0402*/ 	.short	(.L_598 - .L_597)
.L_597:
        /*0404*/ 	.word	0x00000008
.L_598:


//--------------------- .nv.info._ZN5flash16flash_fwd_kernelI23Flash_fwd_kernel_traitsILi256ELi64ELi64ELi4ELb0ELb0EN7cutlass6half_tE19Flash_kernel_traitsILi256ELi64ELi64ELi4ES3_EELb0ELb0ELb0ELb0ELb0ELb0ELb1ELb0EEEvNS_16Flash_fwd_paramsE --------------------------
	.section	.nv.info._ZN5flash16flash_fwd_kernelI23Flash_fwd_kernel_traitsILi256ELi64ELi64ELi4ELb0ELb0EN7cutlass6half_tE19Flash_kernel_traitsILi256ELi64ELi64ELi4ES3_EELb0ELb0ELb0ELb0ELb0ELb0ELb1ELb0EEEvNS_16Flash_fwd_paramsE,"",@"SHT_CUDA_INFO"
	.sectionflags	@""
	.align	4


	//----- nvinfo : EIATTR_CUDA_API_VERSION
	.align		4
        /*0000*/ 	.byte	0x04, 0x37
        /*0002*/ 	.short	(.L_600 - .L_599)
.L_599:
        /*0004*/ 	.word	0x00000082


	//----- nvinfo : EIATTR_KPARAM_INFO
	.align		4
.L_600:
        /*0008*/ 	.byte	0x04, 0x17
        /*000a*/ 	.short	(.L_602 - .L_601)
.L_601:
        /*000c*/ 	.word	0x00000000
        /*0010*/ 	.short	0x0000
        /*0012*/ 	.short	0x0000
        /*0014*/ 	.byte	0x00, 0xf0, 0x41, 0x07


	//----- nvinfo : EIATTR_SPARSE_MMA_MASK
	.align		4
.L_602:
        /*0018*/ 	.byte	0x03, 0x50
        /*001a*/ 	.short	0x0000


	//----- nvinfo : EIATTR_MAXREG_COUNT
	.align		4
        /*001c*/ 	.byte	0x03, 0x1b
        /*001e*/ 	.short	0x00ff


	//----- nvinfo : EIATTR_NUM_BARRIERS
	.align		4
        /*0020*/ 	.byte	0x02, 0x4c
        /*0022*/ 	.byte	0x01
	.zero		1


	//----- nvinfo : EIATTR_ANNOTATIONS
	.align		4
        /*0024*/ 	.byte	0x04, 0x55
        /*0026*/ 	.short	(.L_604 - .L_603)


	//   ....[0]....
.L_603:
        /* <DEDUP_REMOVED lines=24> */


	//----- nvinfo : EIATTR_MERCURY_ISA_VERSION
	.align		4
.L_604:
        /*0190*/ 	.byte	0x03, 0x5f
        /*0192*/ 	.short	0x0101


	//----- nvinfo : EIATTR_COOP_GROUP_MASK_REGIDS
	.align		4
        /*0194*/ 	.byte	0x04, 0x29
        /*0196*/ 	.short	(.L_606 - .L_605)


	//   ....[0]....
.L_605:
        /*0198*/ 	.word	0xffffffff


	//   ....[1]....
        /*019c*/ 	.word	0xffffffff


	//   ....[2]....
        /*01a0*/ 	.word	0xffffffff


	//   ....[3]....
        /*01a4*/ 	.word	0xffffffff


	//   ....[4]....
        /*01a8*/ 	.word	0xffffffff


	//   ....[5]....
        /*01ac*/ 	.word	0xffffffff


	//   ....[6]....
        /*01b0*/ 	.word	0xffffffff


	//   ....[7]....
        /*01b4*/ 	.word	0xffffffff


	//   ....[8]....
        /*01b8*/ 	.word	0xffffffff


	//   ....[9]....
        /*01bc*/ 	.word	0xffffffff


	//   ....[10]....
        /*01c0*/ 	.word	0xffffffff


	//   ....[11]....
        /*01c4*/ 	.word	0xffffffff


	//----- nvinfo : EIATTR_COOP_GROUP_INSTR_OFFSETS
	.align		4
.L_606:
        /*01c8*/ 	.byte	0x04, 0x28
        /*01ca*/ 	.short	(.L_608 - .L_607)


	//   ....[0]....
.L_607:
        /*01cc*/ 	.word	0x000059f0


	//   ....[1]....
        /*01d0*/ 	.word	0x00005a40


	//   ....[2]....
        /*01d4*/ 	.word	0x00005a60


	//   ....[3]....
        /*01d8*/ 	.word	0x00005a80


	//   ....[4]....
        /*01dc*/ 	.word	0x0000a8f0


	//   ....[5]....
        /*01e0*/ 	.word	0x0000a930


	//   ....[6]....
        /*01e4*/ 	.word	0x0000a970


	//   ....[7]....
        /*01e8*/ 	.word	0x0000a990


	//   ....[8]....
        /*01ec*/ 	.word	0x0000c760


	//   ....[9]....
        /*01f0*/ 	.word	0x0000c770


	//   ....[10]....
        /*01f4*/ 	.word	0x0000c7b0


	//   ....[11]....
        /*01f8*/ 	.word	0x0000c890


	//----- nvinfo : EIATTR_EXIT_INSTR_OFFSETS
	.align		4
.L_608:
        /*01fc*/ 	.byte	0x04, 0x1c
        /*01fe*/ 	.short	(.L_610 - .L_609)


	//   ....[0]....
.L_609:
        /*0200*/ 	.word	0x000004d0


	//   ....[1]....
        /*0204*/ 	.word	0x0000e6c0


	//   ....[2]....
        /*0208*/ 	.word	0x0000e810


	//   ....[3]....
        /*020c*/ 	.word	0x0000e830


	//   ....[4]....
        /*0210*/ 	.word	0x0000f4e0


	//   ....[5]....
        /*0214*/ 	.word	0x0000f570


	//----- nvinfo : EIATTR_CRS_STACK_SIZE
	.align		4
.L_610:
        /*0218*/ 	.byte	0x04, 0x1e
        /*021a*/ 	.short	(.L_612 - .L_611)
.L_611:
        /*021c*/ 	.word	0x00000000


	//----- nvinfo : EIATTR_CBANK_PARAM_SIZE
	.align		4
.L_612:
        /*0220*/ 	.byte	0x03, 0x19
        /*0222*/ 	.short	0x01d0


	//----- nvinfo : EIATTR_PARAM_CBANK
	.align		4
        /*0224*/ 	.byte	0x04, 0x0a
        /*0226*/ 	.short	(.L_614 - .L_613)
	.align		4
.L_613:
        /*0228*/ 	.word	index@(.nv.constant0._ZN5flash16flash_fwd_kernelI23Flash_fwd_kernel_traitsILi256ELi64ELi64ELi4ELb0ELb0EN7cutlass6half_tE19Flash_kernel_traitsILi256ELi64ELi64ELi4ES3_EELb0ELb0ELb0ELb0ELb0ELb0ELb1ELb0EEEvNS_16Flash_fwd_paramsE)
        /*022c*/ 	.short	0x0210
        /*022e*/ 	.short	0x01d0


	//----- nvinfo : EIATTR_SW_WAR
	.align		4
.L_614:
        /*0230*/ 	.byte	0x04, 0x36
        /*0232*/ 	.short	(.L_616 - .L_615)
.L_615:
        /*0234*/ 	.word	0x00000008
.L_616:


//--------------------- .nv.info._ZN5flash16flash_fwd_kernelI23Flash_fwd_kernel_traitsILi256ELi64ELi64ELi4ELb0ELb0EN7cutlass6half_tE19Flash_kernel_traitsILi256ELi64ELi64ELi4ES3_EELb1ELb0ELb0ELb1ELb0ELb0ELb0ELb1EEEvNS_16Flash_fwd_paramsE --------------------------
	.section	.nv.info._ZN5flash16flash_fwd_kernelI23Flash_fwd_kernel_traitsILi256ELi64ELi64ELi4ELb0ELb0EN7cutlass6half_tE19Flash_kernel_traitsILi256ELi64ELi64ELi4ES3_EELb1ELb0ELb0ELb1ELb0ELb0ELb0ELb1EEEvNS_16Flash_fwd_paramsE,"",@"SHT_CUDA_INFO"
	.sectionflags	@""
	.align	4


	//----- nvinfo : EIATTR_CUDA_API_VERSION
	.align		4
        /*0000*/ 	.byte	0x04, 0x37
        /*0002*/ 	.short	(.L_618 - .L_617)
.L_617:
        /*0004*/ 	.word	0x00000082


	//----- nvinfo : EIATTR_KPARAM_INFO
	.align		4
.L_618:
        /*0008*/ 	.byte	0x04, 0x17
        /*000a*/ 	.short	(.L_620 - .L_619)
.L_619:
        /*000c*/ 	.word	0x00000000
        /*0010*/ 	.short	0x0000
        /*0012*/ 	.short	0x0000
        /*0014*/ 	.byte	0x00, 0xf0, 0x41, 0x07


	//----- nvinfo : EIATTR_SPARSE_MMA_MASK
	.align		4
.L_620:
        /*0018*/ 	.byte	0x03, 0x50
        /*001a*/ 	.short	0x0000


	//----- nvinfo : EIATTR_MAXREG_COUNT
	.align		4
        /*001c*/ 	.byte	0x03, 0x1b
        /*001e*/ 	.short	0x00ff


	//----- nvinfo : EIATTR_NUM_BARRIERS
	.align		4
        /*0020*/ 	.byte	0x02, 0x4c
        /*0022*/ 	.byte	0x01
	.zero		1


	//----- nvinfo : EIATTR_ANNOTATIONS
	.align		4
        /*0024*/ 	.byte	0x04, 0x55
        /*0026*/ 	.short	(.L_622 - .L_621)


	//   ....[0]....
.L_621:
        /* <DEDUP_REMOVED lines=68> */


	//----- nvinfo : EIATTR_MERCURY_ISA_VERSION
	.align		4
.L_622:
        /*0458*/ 	.byte	0x03, 0x5f
        /*045a*/ 	.short	0x0101


	//----- nvinfo : EIATTR_COOP_GROUP_MASK_REGIDS
	.align		4
        /*045c*/ 	.byte	0x04, 0x29
        /*045e*/ 	.short	(.L_624 - .L_623)


	//   ....[0]....
.L_623:
        /*0460*/ 	.word	0xffffffff


	//   ....[1]....
        /*0464*/ 	.word	0xffffffff


	//   ....[2]....
        /*0468*/ 	.word	0xffffffff


	//   ....[3]....
        /*046c*/ 	.word	0xffffffff


	//   ....[4]....
        /*0470*/ 	.word	0xffffffff


	//   ....[5]....
        /*0474*/ 	.word	0xffffffff


	//   ....[6]....
        /*0478*/ 	.word	0xffffffff


	//   ....[7]....
        /*047c*/ 	.word	0xffffffff


	//   ....[8]....
        /*0480*/ 	.word	0xffffffff


	//   ....[9]....
        /*0484*/ 	.word	0xffffffff


	//   ....[10]....
        /*0488*/ 	.word	0xffffffff


	//   ....[11]....
        /*048c*/ 	.word	0xffffffff


	//----- nvinfo : EIATTR_COOP_GROUP_INSTR_OFFSETS
	.align		4
.L_624:
        /*0490*/ 	.byte	0x04, 0x28
        /*0492*/ 	.short	(.L_626 - .L_625)


	//   ....[0]....
.L_625:
        /*0494*/ 	.word	0x000065b0


	//   ....[1]....
        /*0498*/ 	.word	0x000066d0


	//   ....[2]....
        /*049c*/ 	.word	0x000067f0


	//   ....[3]....
        /*04a0*/ 	.word	0x00006930


	//   ....[4]....
        /*04a4*/ 	.word	0x0000ce60


	//   ....[5]....
        /*04a8*/ 	.word	0x0000ce90


	//   ....[6]....
        /*04ac*/ 	.word	0x0000ceb0


	//   ....[7]....
        /*04b0*/ 	.word	0x0000ced0


	//   ....[8]....
        /*04b4*/ 	.word	0x00010890


	//   ....[9]....
        /*04b8*/ 	.word	0x000108d0


	//   ....[10]....
        /*04bc*/ 	.word	0x00010910


	//   ....[11]....
        /*04c0*/ 	.word	0x00010920


	//----- nvinfo : EIATTR_EXIT_INSTR_OFFSETS
	.align		4
.L_626:
        /*04c4*/ 	.byte	0x04, 0x1c
        /*04c6*/ 	.short	(.L_628 - .L_627)


	//   ....[0]....
.L_627:
        /*04c8*/ 	.word	0x00000690


	//   ....[1]....
        /*04cc*/ 	.word	0x00012990


	//   ....[2]....
        /*04d0*/ 	.word	0x00012ae0


	//   ....[3]....
        /*04d4*/ 	.word	0x00012b00


	//   ....[4]....
        /*04d8*/ 	.word	0x000137d0


	//   ....[5]....
        /*04dc*/ 	.word	0x00013860


	//----- nvinfo : EIATTR_CRS_STACK_SIZE
	.align		4
.L_628:
        /*04e0*/ 	.byte	0x04, 0x1e
        /*04e2*/ 	.short	(.L_630 - .L_629)
.L_629:
        /*04e4*/ 	.word	0x00000000


	//----- nvinfo : EIATTR_CBANK_PARAM_SIZE
	.align		4
.L_630:
        /*04e8*/ 	.byte	0x03, 0x19
        /*04ea*/ 	.short	0x01d0


	//----- nvinfo : EIATTR_PARAM_CBANK
	.align		4
        /*04ec*/ 	.byte	0x04, 0x0a
        /*04ee*/ 	.short	(.L_632 - .L_631)
	.align		4
.L_631:
        /*04f0*/ 	.word	index@(.nv.constant0._ZN5flash16flash_fwd_kernelI23Flash_fwd_kernel_traitsILi256ELi64ELi64ELi4ELb0ELb0EN7cutlass6half_tE19Flash_kernel_traitsILi256ELi64ELi64ELi4ES3_EELb1ELb0ELb0ELb1ELb0ELb0ELb0ELb1EEEvNS_16Flash_fwd_paramsE)
        /*04f4*/ 	.short	0x0210
        /*04f6*/ 	.short	0x01d0


	//----- nvinfo : EIATTR_SW_WAR
	.align		4
.L_632:
        /*04f8*/ 	.byte	0x04, 0x36
        /*04fa*/ 	.short	(.L_634 - .L_633)
.L_633:
        /*04fc*/ 	.word	0x00000008
.L_634:


//--------------------- .nv.info._ZN5flash16flash_fwd_kernelI23Flash_fwd_kernel_traitsILi256ELi64ELi64ELi4ELb0ELb0EN7cutlass6half_tE19Flash_kernel_traitsILi256ELi64ELi64ELi4ES3_EELb0ELb0ELb0ELb1ELb0ELb0ELb1ELb0EEEvNS_16Flash_fwd_paramsE --------------------------
	.section	.nv.info._ZN5flash16flash_fwd_kernelI23Flash_fwd_kernel_traitsILi256ELi64ELi64ELi4ELb0ELb0EN7cutlass6half_tE19Flash_kernel_traitsILi256ELi64ELi64ELi4ES3_EELb0ELb0ELb0ELb1ELb0ELb0ELb1ELb0EEEvNS_16Flash_fwd_paramsE,"",@"SHT_CUDA_INFO"
	.sectionflags	@""
	.align	4


	//----- nvinfo : EIATTR_CUDA_API_VERSION
	.align		4
        /*0000*/ 	.byte	0x04, 0x37
        /*0002*/ 	.short	(.L_636 - .L_635)
.L_635:
        /*0004*/ 	.word	0x00000082


	//----- nvinfo : EIATTR_KPARAM_INFO
	.align		4
.L_636:
        /*0008*/ 	.byte	0x04, 0x17
        /*000a*/ 	.short	(.L_638 - .L_637)
.L_637:
        /*000c*/ 	.word	0x00000000
        /*0010*/ 	.short	0x0000
        /*0012*/ 	.short	0x0000
        /*0014*/ 	.byte	0x00, 0xf0, 0x41, 0x07


	//----- nvinfo : EIATTR_SPARSE_MMA_MASK
	.align		4
.L_638:
        /*0018*/ 	.byte	0x03, 0x50
        /*001a*/ 	.short	0x0000


	//----- nvinfo : EIATTR_MAXREG_COUNT
	.align		4
        /*001c*/ 	.byte	0x03, 0x1b
        /*001e*/ 	.short	0x00ff


	//----- nvinfo : EIATTR_NUM_BARRIERS
	.align		4
        /*0020*/ 	.byte	0x02, 0x4c
        /*0022*/ 	.byte	0x01
	.zero		1


	//----- nvinfo : EIATTR_ANNOTATIONS
	.align		4
        /*0024*/ 	.byte	0x04, 0x55
        /*0026*/ 	.short	(.L_640 - .L_639)


	//   ....[0]....
.L_639:
        /* <DEDUP_REMOVED lines=15> */


	//----- nvinfo : EIATTR_MERCURY_ISA_VERSION
	.align		4
.L_640:
        /*0100*/ 	.byte	0x03, 0x5f
        /*0102*/ 	.short	0x0101


	//----- nvinfo : EIATTR_COOP_GROUP_MASK_REGIDS
	.align		4
        /*0104*/ 	.byte	0x04, 0x29
        /*0106*/ 	.short	(.L_642 - .L_641)


	//   ....[0]....
.L_641:
        /*0108*/ 	.word	0xffffffff


	//   ....[1]....
        /*010c*/ 	.word	0xffffffff


	//   ....[2]....
        /*0110*/ 	.word	0xffffffff


	//   ....[3]....
        /*0114*/ 	.word	0xffffffff


	//   ....[4]....
        /*0118*/ 	.word	0xffffffff


	//   ....[5]....
        /*011c*/ 	.word	0xffffffff


	//   ....[6]....
        /*0120*/ 	.word	0xffffffff


	//   ....[7]....
        /*0124*/ 	.word	0xffffffff


	//   ....[8]....
        /*0128*/ 	.word	0xffffffff


	//   ....[9]....
        /*012c*/ 	.word	0xffffffff


	//   ....[10]....
        /*0130*/ 	.word	0xffffffff


	//   ....[11]....
        /*0134*/ 	.word	0xffffffff


	//----- nvinfo : EIATTR_COOP_GROUP_INSTR_OFFSETS
	.align		4
.L_642:
        /*0138*/ 	.byte	0x04, 0x28
        /*013a*/ 	.short	(.L_644 - .L_643)


	//   ....[0]....
.L_643:
        /*013c*/ 	.word	0x000062b0


	//   ....[1]....
        /*0140*/ 	.word	0x000062d0


	//   ....[2]....
        /*0144*/ 	.word	0x00006370


	//   ....[3]....
        /*0148*/ 	.word	0x00006380


	//   ....[4]....
        /*014c*/ 	.word	0x0000a870


	//   ....[5]....
        /*0150*/ 	.word	0x0000a890


	//   ....[6]....
        /*0154*/ 	.word	0x0000a8c0


	//   ....[7]....
        /*0158*/ 	.word	0x0000a8d0


	//   ....[8]....
        /*015c*/ 	.word	0x0000c7e0


	//   ....[9]....
        /*0160*/ 	.word	0x0000c7f0


	//   ....[10]....
        /*0164*/ 	.word	0x0000c820


	//   ....[11]....
        /*0168*/ 	.word	0x0000c830


	//----- nvinfo : EIATTR_EXIT_INSTR_OFFSETS
	.align		4
.L_644:
        /*016c*/ 	.byte	0x04, 0x1c
        /*016e*/ 	.short	(.L_646 - .L_645)


	//   ....[0]....
.L_645:
        /*0170*/ 	.word	0x000004d0


	//   ....[1]....
        /*0174*/ 	.word	0x0000e660


	//   ....[2]....
        /*0178*/ 	.word	0x0000e7b0


	//   ....[3]....
        /*017c*/ 	.word	0x0000e7d0


	//   ....[4]....
        /*0180*/ 	.word	0x0000f480


	//   ....[5]....
        /*0184*/ 	.word	0x0000f510


	//----- nvinfo : EIATTR_CRS_STACK_SIZE
	.align		4
.L_646:
        /*0188*/ 	.byte	0x04, 0x1e
        /*018a*/ 	.short	(.L_648 - .L_647)
.L_647:
        /*018c*/ 	.word	0x00000000


	//----- nvinfo : EIATTR_CBANK_PARAM_SIZE
	.align		4
.L_648:
        /*0190*/ 	.byte	0x03, 0x19
        /*0192*/ 	.short	0x01d0


	//----- nvinfo : EIATTR_PARAM_CBANK
	.align		4
        /*0194*/ 	.byte	0x04, 0x0a
        /*0196*/ 	.short	(.L_650 - .L_649)
	.align		4
.L_649:
        /*0198*/ 	.word	index@(.nv.constant0._ZN5flash16flash_fwd_kernelI23Flash_fwd_kernel_traitsILi256ELi64ELi64ELi4ELb0ELb0EN7cutlass6half_tE19Flash_kernel_traitsILi256ELi64ELi64ELi4ES3_EELb0ELb0ELb0ELb1ELb0ELb0ELb1ELb0EEEvNS_16Flash_fwd_paramsE)
        /*019c*/ 	.short	0x0210
        /*019e*/ 	.short	0x01d0


	//----- nvinfo : EIATTR_SW_WAR
	.align		4
.L_650:
        /*01a0*/ 	.byte	0x04, 0x36
        /*01a2*/ 	.short	(.L_652 - .L_651)
.L_651:
        /*01a4*/ 	.word	0x00000008
.L_652:


//--------------------- .nv.info._ZN5flash16flash_fwd_kernelI23Flash_fwd_kernel_traitsILi256ELi64ELi64ELi4ELb0ELb0EN7cutlass6half_tE19Flash_kernel_traitsILi256ELi64ELi64ELi4ES3_EELb1ELb0ELb1ELb0ELb0ELb1ELb0ELb0EEEvNS_16Flash_fwd_paramsE --------------------------
	.section	.nv.info._ZN5flash16flash_fwd_kernelI23Flash_fwd_kernel_traitsILi256ELi64ELi64ELi4ELb0ELb0EN7cutlass6half_tE19Flash_kernel_traitsILi256ELi64ELi64ELi4ES3_EELb1ELb0ELb1ELb0ELb0ELb1ELb0ELb0EEEvNS_16Flash_fwd_paramsE,"",@"SHT_CUDA_INFO"
	.sectionflags	@""
	.align	4


	//----- nvinfo : EIATTR_CUDA_API_VERSION
	.align		4
        /*0000*/ 	.byte	0x04, 0x37
        /*0002*/ 	.short	(.L_654 - .L_653)
.L_653:
        /*0004*/ 	.word	0x00000082


	//----- nvinfo : EIATTR_KPARAM_INFO
	.align		4
.L_654:
        /*0008*/ 	.byte	0x04, 0x17
        /*000a*/ 	.short	(.L_656 - .L_655)
.L_655:
        /*000c*/ 	.word	0x00000000
        /*0010*/ 	.short	0x0000
        /*0012*/ 	.short	0x0000
        /*0014*/ 	.byte	0x00, 0xf0, 0x41, 0x07


	//----- nvinfo : EIATTR_SPARSE_MMA_MASK
	.align		4
.L_656:
        /*0018*/ 	.byte	0x03, 0x50
        /*001a*/ 	.short	0x0000


	//----- nvinfo : EIATTR_MAXREG_COUNT
	.align		4
        /*001c*/ 	.byte	0x03, 0x1b
        /*001e*/ 	.short	0x00ff


	//----- nvinfo : EIATTR_NUM_BARRIERS
	.align		4
        /*0020*/ 	.byte	0x02, 0x4c
        /*0022*/ 	.byte	0x01
	.zero		1


	//----- nvinfo : EIATTR_ANNOTATIONS
	.align		4
        /*0024*/ 	.byte	0x04, 0x55
        /*0026*/ 	.short	(.L_658 - .L_657)


	//   ....[0]....
.L_657:
        /*0028*/ 	.word	0x00000001
        /*002c*/ 	.byte	0x10, 0xaa, 0x00, 0x00, 0x01, 0x00, 0x00, 0x00, 0xf0, 0xc5, 0x00, 0x00


	//----- nvinfo : EIATTR_MERCURY_ISA_VERSION
	.align		4
.L_658:
        /*0038*/ 	.byte	0x03, 0x5f
        /*003a*/ 	.short	0x0101


	//----- nvinfo : EIATTR_INT_WARP_WIDE_INSTR_OFFSETS
	.align		4
        /*003c*/ 	.byte	0x04, 0x31
        /*003e*/ 	.short	(.L_660 - .L_659)


	//   ....[0]....
.L_659:
        /*0040*/ 	.word	0x00002370


	//   ....[1]....
        /*0044*/ 	.word	0x00002700


	//----- nvinfo : EIATTR_COOP_GROUP_MASK_REGIDS
	.align		4
.L_660:
        /*0048*/ 	.byte	0x04, 0x29
        /*004a*/ 	.short	(.L_662 - .L_661)


	//   ....[0]....
.L_661:
        /*004c*/ 	.word	0xffffffff


	//   ....[1]....
        /*0050*/ 	.word	0xffffffff


	//   ....[2]....
        /*0054*/ 	.word	0xffffffff


	//   ....[3]....
        /*0058*/ 	.word	0xffffffff


	//   ....[4]....
        /*005c*/ 	.word	0xffffffff


	//   ....[5]....
        /*0060*/ 	.word	0xffffffff


	//   ....[6]....
        /*0064*/ 	.word	0xffffffff


	//   ....[7]....
        /*0068*/ 	.word	0xffffffff


	//   ....[8]....
        /*006c*/ 	.word	0xffffffff


	//   ....[9]....
        /*0070*/ 	.word	0xffffffff


	//   ....[10]....
        /*0074*/ 	.word	0xffffffff


	//   ....[11]....
        /*0078*/ 	.word	0xffffffff


	//   ....[12]....
        /*007c*/ 	.word	0xffffffff


	//   ....[13]....
        /*0080*/ 	.word	0xffffffff


	//   ....[14]....
        /*0084*/ 	.word	0xffffffff


	//   ....[15]....
        /*0088*/ 	.word	0xffffffff


	//----- nvinfo : EIATTR_COOP_GROUP_INSTR_OFFSETS
	.align		4
.L_662:
        /*008c*/ 	.byte	0x04, 0x28
        /*008e*/ 	.short	(.L_664 - .L_663)


	//   ....[0]....
.L_663:
        /*0090*/ 	.word	0x00004700


	//   ....[1]....
        /*0094*/ 	.word	0x000049a0


	//   ....[2]....
        /*0098*/ 	.word	0x000049e0


	//   ....[3]....
        /*009c*/ 	.word	0x00004b60


	//   ....[4]....
        /*00a0*/ 	.word	0x00008260


	//   ....[5]....
        /*00a4*/ 	.word	0x000083f0


	//   ....[6]....
        /*00a8*/ 	.word	0x00008430


	//   ....[7]....
        /*00ac*/ 	.word	0x00008500


	//   ....[8]....
        /*00b0*/ 	.word	0x0000c650


	//   ....[9]....
        /*00b4*/ 	.word	0x0000c6d0


	//   ....[10]....
        /*00b8*/ 	.word	0x0000c740


	//   ....[11]....
        /*00bc*/ 	.word	0x0000c750


	//   ....[12]....
        /*00c0*/ 	.word	0x0000eef0


	//   ....[13]....
        /*00c4*/ 	.word	0x0000ef30


	//   ....[14]....
        /*00c8*/ 	.word	0x0000ef90


	//   ....[15]....
        /*00cc*/ 	.word	0x0000efa0


	//----- nvinfo : EIATTR_EXIT_INSTR_OFFSETS
	.align		4
.L_664:
        /*00d0*/ 	.byte	0x04, 0x1c
        /*00d2*/ 	.short	(.L_666 - .L_665)


	//   ....[0]....
.L_665:
        /*00d4*/ 	.word	0x000006c0


	//   ....[1]....
        /*00d8*/ 	.word	0x00001350


	//   ....[2]....
        /*00dc*/ 	.word	0x000013e0


	//   ....[3]....
        /*00e0*/ 	.word	0x00010e50


	//   ....[4]....
        /*00e4*/ 	.word	0x00010f60


	//----- nvinfo : EIATTR_CRS_STACK_SIZE
	.align		4
.L_666:
        /*00e8*/ 	.byte	0x04, 0x1e
        /*00ea*/ 	.short	(.L_668 - .L_667)
.L_667:
        /*00ec*/ 	.word	0x00000000


	//----- nvinfo : EIATTR_CBANK_PARAM_SIZE
	.align		4
.L_668:
        /*00f0*/ 	.byte	0x03, 0x19
        /*00f2*/ 	.short	0x01d0


	//----- nvinfo : EIATTR_PARAM_CBANK
	.align		4
        /*00f4*/ 	.byte	0x04, 0x0a
        /*00f6*/ 	.short	(.L_670 - .L_669)
	.align		4
.L_669:
        /*00f8*/ 	.word	index@(.nv.constant0._ZN5flash16flash_fwd_kernelI23Flash_fwd_kernel_traitsILi256ELi64ELi64ELi4ELb0ELb0EN7cutlass6half_tE19Flash_kernel_traitsILi256ELi64ELi64ELi4ES3_EELb1ELb0ELb1ELb0ELb0ELb1ELb0ELb0EEEvNS_16Flash_fwd_paramsE)
        /*00fc*/ 	.short	0x0210
        /*00fe*/ 	.short	0x01d0


	//----- nvinfo : EIATTR_SW_WAR
	.align		4
.L_670:
        /*0100*/ 	.byte	0x04, 0x36
        /*0102*/ 	.short	(.L_672 - .L_671)
.L_671:
        /*0104*/ 	.word	0x00000008
.L_672:


//--------------------- .nv.info._ZN5flash16flash_fwd_kernelI23Flash_fwd_kernel_traitsILi256ELi64ELi64ELi4ELb0ELb0EN7cutlass6half_tE19Flash_kernel_traitsILi256ELi64ELi64ELi4ES3_EELb0ELb0ELb1ELb0ELb0ELb1ELb1ELb0EEEvNS_16Flash_fwd_paramsE --------------------------
	.section	.nv.info._ZN5flash16flash_fwd_kernelI23Flash_fwd_kernel_traitsILi256ELi64ELi64ELi4ELb0ELb0EN7cutlass6half_tE19Flash_kernel_traitsILi256ELi64ELi64ELi4ES3_EELb0ELb0ELb1ELb0ELb0ELb1ELb1ELb0EEEvNS_16Flash_fwd_paramsE,"",@"SHT_CUDA_INFO"
	.sectionflags	@""
	.align	4


	//----- nvinfo : EIATTR_CUDA_API_VERSION
	.align		4
        /*0000*/ 	.byte	0x04, 0x37
        /*0002*/ 	.short	(.L_674 - .L_673)
.L_673:
        /*0004*/ 	.word	0x00000082


	//----- nvinfo : EIATTR_KPARAM_INFO
	.align		4
.L_674:
        /*0008*/ 	.byte	0x04, 0x17
        /*000a*/ 	.short	(.L_676 - .L_675)
.L_675:
        /*000c*/ 	.word	0x00000000
        /*0010*/ 	.short	0x0000
        /*0012*/ 	.short	0x0000
        /*0014*/ 	.byte	0x00, 0xf0, 0x41, 0x07


	//----- nvinfo : EIATTR_SPARSE_MMA_MASK
	.align		4
.L_676:
        /*0018*/ 	.byte	0x03, 0x50
        /*001a*/ 	.short	0x0000


	//----- nvinfo : EIATTR_MAXREG_COUNT
	.align		4
        /*001c*/ 	.byte	0x03, 0x1b
        /*001e*/ 	.short	0x00ff


	//----- nvinfo : EIATTR_NUM_BARRIERS
	.align		4
        /*0020*/ 	.byte	0x02, 0x4c
        /*0022*/ 	.byte	0x01
	.zero		1


	//----- nvinfo : EIATTR_MERCURY_ISA_VERSION
	.align		4
        /*0024*/ 	.byte	0x03, 0x5f
        /*0026*/ 	.short	0x0101


	//----- nvinfo : EIATTR_INT_WARP_WIDE_INSTR_OFFSETS
	.align		4
        /*0028*/ 	.byte	0x04, 0x31
        /*002a*/ 	.short	(.L_678 - .L_677)


	//   ....[0]....
.L_677:
        /*002c*/ 	.word	0x000020d0


	//   ....[1]....
        /*0030*/ 	.word	0x00002540


	//----- nvinfo : EIATTR_COOP_GROUP_MASK_REGIDS
	.align		4
.L_678:
        /*0034*/ 	.byte	0x04, 0x29
        /*0036*/ 	.short	(.L_680 - .L_679)


	//   ....[0]....
.L_679:
        /*0038*/ 	.word	0xffffffff


	//   ....[1]....
        /*003c*/ 	.word	0xffffffff


	//   ....[2]....
        /*0040*/ 	.word	0xffffffff


	//   ....[3]....
        /*0044*/ 	.word	0xffffffff


	//   ....[4]....
        /*0048*/ 	.word	0xffffffff


	//   ....[5]....
        /*004c*/ 	.word	0xffffffff


	//   ....[6]....
        /*0050*/ 	.word	0xffffffff


	//   ....[7]....
        /*0054*/ 	.word	0xffffffff


	//   ....[8]....
        /*0058*/ 	.word	0xffffffff


	//   ....[9]....
        /*005c*/ 	.word	0xffffffff


	//   ....[10]....
        /*0060*/ 	.word	0xffffffff


	//   ....[11]....
        /*0064*/ 	.word	0xffffffff


	//   ....[12]....
        /*0068*/ 	.word	0xffffffff


	//   ....[13]....
        /*006c*/ 	.word	0xffffffff


	//   ....[14]....
        /*0070*/ 	.word	0xffffffff


	//   ....[15]....
        /*0074*/ 	.word	0xffffffff


	//----- nvinfo : EIATTR_COOP_GROUP_INSTR_OFFSETS
	.align		4
.L_680:
        /*0078*/ 	.byte	0x04, 0x28
        /*007a*/ 	.short	(.L_682 - .L_681)


	//   ....[0]....
.L_681:
        /*007c*/ 	.word	0x000049e0


	//   ....[1]....
        /*0080*/ 	.word	0x00004ad0


	//   ....[2]....
        /*0084*/ 	.word	0x00004b00


	//   ....[3]....
        /*0088*/ 	.word	0x00004c50


	//   ....[4]....
        /*008c*/ 	.word	0x00007ee0


	//   ....[5]....
        /*0090*/ 	.word	0x00007fa0


	//   ....[6]....
        /*0094*/ 	.word	0x00007fc0


	//   ....[7]....
        /*0098*/ 	.word	0x00007fe0


	//   ....[8]....
        /*009c*/ 	.word	0x0000bbc0


	//   ....[9]....
        /*00a0*/ 	.word	0x0000bca0


	//   ....[10]....
        /*00a4*/ 	.word	0x0000bcc0


	//   ....[11]....
        /*00a8*/ 	.word	0x0000bce0


	//   ....[12]....
        /*00ac*/ 	.word	0x0000da00


	//   ....[13]....
        /*00b0*/ 	.word	0x0000da40


	//   ....[14]....
        /*00b4*/ 	.word	0x0000dab0


	//   ....[15]....
        /*00b8*/ 	.word	0x0000dae0


	//----- nvinfo : EIATTR_EXIT_INSTR_OFFSETS
	.align		4
.L_682:
        /*00bc*/ 	.byte	0x04, 0x1c
        /*00be*/ 	.short	(.L_684 - .L_683)


	//   ....[0]....
.L_683:
        /*00c0*/ 	.word	0x000004b0


	//   ....[1]....
        /*00c4*/ 	.word	0x00001160


	//   ....[2]....
        /*00c8*/ 	.word	0x000011f0


	//   ....[3]....
        /*00cc*/ 	.word	0x0000f940


	//   ....[4]....
        /*00d0*/ 	.word	0x0000fa50


	//----- nvinfo : EIATTR_CRS_STACK_SIZE
	.align		4
.L_684:
        /*00d4*/ 	.byte	0x04, 0x1e
        /*00d6*/ 	.short	(.L_686 - .L_685)
.L_685:
        /*00d8*/ 	.word	0x00000000


	//----- nvinfo : EIATTR_CBANK_PARAM_SIZE
	.align		4
.L_686:
        /*00dc*/ 	.byte	0x03, 0x19
        /*00de*/ 	.short	0x01d0


	//----- nvinfo : EIATTR_PARAM_CBANK
	.align		4
        /*00e0*/ 	.byte	0x04, 0x0a
        /*00e2*/ 	.short	(.L_688 - .L_687)
	.align		4
.L_687:
        /*00e4*/ 	.word	index@(.nv.constant0._ZN5flash16flash_fwd_kernelI23Flash_fwd_kernel_traitsILi256ELi64ELi64ELi4ELb0ELb0EN7cutlass6half_tE19Flash_kernel_traitsILi256ELi64ELi64ELi4ES3_EELb0ELb0ELb1ELb0ELb0ELb1ELb1ELb0EEEvNS_16Flash_fwd_paramsE)
        /*00e8*/ 	.short	0x0210
        /*00ea*/ 	.short	0x01d0


	//----- nvinfo : EIATTR_SW_WAR
	.align		4
.L_688:
        /*00ec*/ 	.byte	0x04, 0x36
        /*00ee*/ 	.short	(.L_690 - .L_689)
.L_689:
        /*00f0*/ 	.word	0x00000008
.L_690:


//--------------------- .nv.info._ZN5flash16flash_fwd_kernelI23Flash_fwd_kernel_traitsILi256ELi64ELi64ELi4ELb0ELb0EN7cutlass6half_tE19Flash_kernel_traitsILi256ELi64ELi64ELi4ES3_EELb1ELb0ELb1ELb1ELb0ELb0ELb0ELb0EEEvNS_16Flash_fwd_paramsE --------------------------
	.section	.nv.info._ZN5flash16flash_fwd_kernelI23Flash_fwd_kernel_traitsILi256ELi64ELi64ELi4ELb0ELb0EN7cutlass6half_tE19Flash_kernel_traitsILi256ELi64ELi64ELi4ES3_EELb1ELb0ELb1ELb1ELb0ELb0ELb0ELb0EEEvNS_16Flash_fwd_paramsE,"",@"SHT_CUDA_INFO"
	.sectionflags	@""
	.align	4


	//----- nvinfo : EIATTR_CUDA_API_VERSION
	.align		4
        /*0000*/ 	.byte	0x04, 0x37
        /*0002*/ 	.short	(.L_692 - .L_691)
.L_691:
        /*0004*/ 	.word	0x00000082


	//----- nvinfo : EIATTR_KPARAM_INFO
	.align		4
.L_692:
        /*0008*/ 	.byte	0x04, 0x17
        /*000a*/ 	.short	(.L_694 - .L_693)
.L_693:
        /*000c*/ 	.word	0x00000000
        /*0010*/ 	.short	0x0000
        /*0012*/ 	.short	0x0000
        /*0014*/ 	.byte	0x00, 0xf0, 0x41, 0x07


	//----- nvinfo : EIATTR_SPARSE_MMA_MASK
	.align		4
.L_694:
        /*0018*/ 	.byte	0x03, 0x50
        /*001a*/ 	.short	0x0000


	//----- nvinfo : EIATTR_MAXREG_COUNT
	.align		4
        /*001c*/ 	.byte	0x03, 0x1b
        /*001e*/ 	.short	0x00ff


	//----- nvinfo : EIATTR_NUM_BARRIERS
	.align		4
        /*0020*/ 	.byte	0x02, 0x4c
        /*0022*/ 	.byte	0x01
	.zero		1


	//----- nvinfo : EIATTR_ANNOTATIONS
	.align		4
        /*0024*/ 	.byte	0x04, 0x55
        /*0026*/ 	.short	(.L_696 - .L_695)


	//   ....[0]....
.L_695:
        /* <DEDUP_REMOVED lines=50> */


	//----- nvinfo : EIATTR_MERCURY_ISA_VERSION
	.align		4
.L_696:
        /*0338*/ 	.byte	0x03, 0x5f
        /*033a*/ 	.short	0x0101


	//----- nvinfo : EIATTR_COOP_GROUP_MASK_REGIDS
	.align		4
        /*033c*/ 	.byte	0x04, 0x29
        /*033e*/ 	.short	(.L_698 - .L_697)


	//   ....[0]....
.L_697:
        /*0340*/ 	.word	0xffffffff


	//   ....[1]....
        /*0344*/ 	.word	0xffffffff


	//   ....[2]....
        /*0348*/ 	.word	0xffffffff


	//   ....[3]....
        /*034c*/ 	.word	0xffffffff


	//   ....[4]....
        /*0350*/ 	.word	0xffffffff


	//   ....[5]....
        /*0354*/ 	.word	0xffffffff


	//   ....[6]....
        /*0358*/ 	.word	0xffffffff


	//   ....[7]....
        /*035c*/ 	.word	0xffffffff


	//   ....[8]....
        /*0360*/ 	.word	0xffffffff


	//   ....[9]....
        /*0364*/ 	.word	0xffffffff


	//   ....[10]....
        /*0368*/ 	.word	0xffffffff


	//   ....[11]....
        /*036c*/ 	.word	0xffffffff


	//   ....[12]....
        /*0370*/ 	.word	0xffffffff


	//   ....[13]....
        /*0374*/ 	.word	0xffffffff


	//   ....[14]....
        /*0378*/ 	.word	0xffffffff


	//   ....[15]....
        /*037c*/ 	.word	0xffffffff


	//----- nvinfo : EIATTR_COOP_GROUP_INSTR_OFFSETS
	.align		4
.L_698:
        /*0380*/ 	.byte	0x04, 0x28
        /*0382*/ 	.short	(.L_700 - .L_699)


	//   ....[0]....
.L_699:
        /*0384*/ 	.word	0x00007520


	//   ....[1]....
        /*0388*/ 	.word	0x00007610


	//   ....[2]....
        /*038c*/ 	.word	0x00007630


	//   ....[3]....
        /*0390*/ 	.word	0x000076b0


	//   ....[4]....
        /*0394*/ 	.word	0x0000d1d0


	//   ....[5]....
        /*0398*/ 	.word	0x0000d2e0


	//   ....[6]....
        /*039c*/ 	.word	0x0000d360


	//   ....[7]....
        /*03a0*/ 	.word	0x0000d3e0


	//   ....[8]....
        /*03a4*/ 	.word	0x00014350


	//   ....[9]....
        /*03a8*/ 	.word	0x00014430


	//   ....[10]....
        /*03ac*/ 	.word	0x00014490


	//   ....[11]....
        /*03b0*/ 	.word	0x00014520


	//   ....[12]....
        /*03b4*/ 	.word	0x00016a90


	//   ....[13]....
        /*03b8*/ 	.word	0x00016aa0


	//   ....[14]....
        /*03bc*/ 	.word	0x00016ad0


	//   ....[15]....
        /*03c0*/ 	.word	0x00016ae0


	//----- nvinfo : EIATTR_EXIT_INSTR_OFFSETS
	.align		4
.L_700:
        /*03c4*/ 	.byte	0x04, 0x1c
        /*03c6*/ 	.short	(.L_702 - .L_701)


	//   ....[0]....
.L_701:
        /*03c8*/ 	.word	0x00000710


	//   ....[1]....
        /*03cc*/ 	.word	0x00001530


	//   ....[2]....
        /*03d0*/ 	.word	0x000015c0


	//   ....[3]....
        /*03d4*/ 	.word	0x00018ad0


	//   ....[4]....
        /*03d8*/ 	.word	0x00018c20


	//   ....[5]....
        /*03dc*/ 	.word	0x00018c40


	//----- nvinfo : EIATTR_CRS_STACK_SIZE
	.align		4
.L_702:
        /*03e0*/ 	.byte	0x04, 0x1e
        /*03e2*/ 	.short	(.L_704 - .L_703)
.L_703:
        /*03e4*/ 	.word	0x00000000


	//----- nvinfo : EIATTR_CBANK_PARAM_SIZE
	.align		4
.L_704:
        /*03e8*/ 	.byte	0x03, 0x19
        /*03ea*/ 	.short	0x01d0


	//----- nvinfo : EIATTR_PARAM_CBANK
	.align		4
        /*03ec*/ 	.byte	0x04, 0x0a
        /*03ee*/ 	.short	(.L_706 - .L_705)
	.align		4
.L_705:
        /*03f0*/ 	.word	index@(.nv.constant0._ZN5flash16flash_fwd_kernelI23Flash_fwd_kernel_traitsILi256ELi64ELi64ELi4ELb0ELb0EN7cutlass6half_tE19Flash_kernel_traitsILi256ELi64ELi64ELi4ES3_EELb1ELb0ELb1ELb1ELb0ELb0ELb0ELb0EEEvNS_16Flash_fwd_paramsE)
        /*03f4*/ 	.short	0x0210
        /*03f6*/ 	.short	0x01d0


	//----- nvinfo : EIATTR_SW_WAR
	.align		4
.L_706:
        /*03f8*/ 	.byte	0x04, 0x36
        /*03fa*/ 	.short	(.L_708 - .L_707)
.L_707:
        /*03fc*/ 	.word	0x00000008
.L_708:


//--------------------- .nv.info._ZN5flash16flash_fwd_kernelI23Flash_fwd_kernel_traitsILi256ELi64ELi64ELi4ELb0ELb0EN7cutlass6half_tE19Flash_kernel_traitsILi256ELi64ELi64ELi4ES3_EELb1ELb0ELb1ELb0ELb0ELb0ELb0ELb1EEEvNS_16Flash_fwd_paramsE --------------------------
	.section	.nv.info._ZN5flash16flash_fwd_kernelI23Flash_fwd_kernel_traitsILi256ELi64ELi64ELi4ELb0ELb0EN7cutlass6half_tE19Flash_kernel_traitsILi256ELi64ELi64ELi4ES3_EELb1ELb0ELb1ELb0ELb0ELb0ELb0ELb1EEEvNS_16Flash_fwd_paramsE,"",@"SHT_CUDA_INFO"
	.sectionflags	@""
	.align	4


	//----- nvinfo : EIATTR_CUDA_API_VERSION
	.align		4
        /*0000*/ 	.byte	0x04, 0x37
        /*0002*/ 	.short	(.L_710 - .L_709)
.L_709:
        /*0004*/ 	.word	0x00000082


	//----- nvinfo : EIATTR_KPARAM_INFO
	.align		4
.L_710:
        /*0008*/ 	.byte	0x04, 0x17
        /*000a*/ 	.short	(.L_712 - .L_711)
.L_711:
        /*000c*/ 	.word	0x00000000
        /*0010*/ 	.short	0x0000
        /*0012*/ 	.short	0x0000
        /*0014*/ 	.byte	0x00, 0xf0, 0x41, 0x07


	//----- nvinfo : EIATTR_SPARSE_MMA_MASK
	.align		4
.L_712:
        /*0018*/ 	.byte	0x03, 0x50
        /*001a*/ 	.short	0x0000


	//----- nvinfo : EIATTR_MAXREG_COUNT
	.align		4
        /*001c*/ 	.byte	0x03, 0x1b
        /*001e*/ 	.short	0x00ff


	//----- nvinfo : EIATTR_NUM_BARRIERS
	.align		4
        /*0020*/ 	.byte	0x02, 0x4c
        /*0022*/ 	.byte	0x01
	.zero		1


	//----- nvinfo : EIATTR_ANNOTATIONS
	.align		4
        /*0024*/ 	.byte	0x04, 0x55
        /*0026*/ 	.short	(.L_714 - .L_713)


	//   ....[0]....
.L_713:
        /* <DEDUP_REMOVED lines=101> */


	//----- nvinfo : EIATTR_MERCURY_ISA_VERSION
	.align		4
.L_714:
        /*0668*/ 	.byte	0x03, 0x5f
        /*066a*/ 	.short	0x0101


	//----- nvinfo : EIATTR_COOP_GROUP_MASK_REGIDS
	.align		4
        /*066c*/ 	.byte	0x04, 0x29
        /*066e*/ 	.short	(.L_716 - .L_715)


	//   ....[0]....
.L_715:
        /*0670*/ 	.word	0xffffffff


	//   ....[1]....
        /*0674*/ 	.word	0xffffffff


	//   ....[2]....
        /*0678*/ 	.word	0xffffffff


	//   ....[3]....
        /*067c*/ 	.word	0xffffffff


	//   ....[4]....
        /*0680*/ 	.word	0xffffffff


	//   ....[5]....
        /*0684*/ 	.word	0xffffffff


	//   ....[6]....
        /*0688*/ 	.word	0xffffffff


	//   ....[7]....
        /*068c*/ 	.word	0xffffffff


	//   ....[8]....
        /*0690*/ 	.word	0xffffffff


	//   ....[9]....
        /*0694*/ 	.word	0xffffffff


	//   ....[10]....
        /*0698*/ 	.word	0xffffffff


	//   ....[11]....
        /*069c*/ 	.word	0xffffffff


	//   ....[12]....
        /*06a0*/ 	.word	0xffffffff


	//   ....[13]....
        /*06a4*/ 	.word	0xffffffff


	//   ....[14]....
        /*06a8*/ 	.word	0xffffffff


	//   ....[15]....
        /*06ac*/ 	.word	0xffffffff


	//----- nvinfo : EIATTR_COOP_GROUP_INSTR_OFFSETS
	.align		4
.L_716:
        /*06b0*/ 	.byte	0x04, 0x28
        /*06b2*/ 	.short	(.L_718 - .L_717)


	//   ....[0]....
.L_717:
        /*06b4*/ 	.word	0x00006cc0


	//   ....[1]....
        /*06b8*/ 	.word	0x00006d00


	//   ....[2]....
        /*06bc*/ 	.word	0x00006e00


	//   ....[3]....
        /*06c0*/ 	.word	0x00006e20


	//   ....[4]....
        /*06c4*/ 	.word	0x0000d2b0


	//   ....[5]....
        /*06c8*/ 	.word	0x0000d2c0


	//   ....[6]....
        /*06cc*/ 	.word	0x0000d350


	//   ....[7]....
        /*06d0*/ 	.word	0x0000d360


	//   ....[8]....
        /*06d4*/ 	.word	0x00015190


	//   ....[9]....
        /*06d8*/ 	.word	0x000151e0


	//   ....[10]....
        /*06dc*/ 	.word	0x00015c10


	//   ....[11]....
        /*06e0*/ 	.word	0x00015cd0


	//   ....[12]....
        /*06e4*/ 	.word	0x00018f70


	//   ....[13]....
        /*06e8*/ 	.word	0x00018fb0


	//   ....[14]....
        /*06ec*/ 	.word	0x00018ff0


	//   ....[15]....
        /*06f0*/ 	.word	0x00019010


	//----- nvinfo : EIATTR_EXIT_INSTR_OFFSETS
	.align		4
.L_718:
        /*06f4*/ 	.byte	0x04, 0x1c
        /*06f6*/ 	.short	(.L_720 - .L_719)


	//   ....[0]....
.L_719:
        /*06f8*/ 	.word	0x00000680


	//   ....[1]....
        /*06fc*/ 	.word	0x000014e0


	//   ....[2]....
        /*0700*/ 	.word	0x00001570


	//   ....[3]....
        /*0704*/ 	.word	0x0001b060


	//   ....[4]....
        /*0708*/ 	.word	0x0001b1b0


	//   ....[5]....
        /*070c*/ 	.word	0x0001b1d0


	//----- nvinfo : EIATTR_CRS_STACK_SIZE
	.align		4
.L_720:
        /*0710*/ 	.byte	0x04, 0x1e
        /*0712*/ 	.short	(.L_722 - .L_721)
.L_721:
        /*0714*/ 	.word	0x00000000


	//----- nvinfo : EIATTR_CBANK_PARAM_SIZE
	.align		4
.L_722:
        /*0718*/ 	.byte	0x03, 0x19
        /*071a*/ 	.short	0x01d0


	//----- nvinfo : EIATTR_PARAM_CBANK
	.align		4
        /*071c*/ 	.byte	0x04, 0x0a
        /*071e*/ 	.short	(.L_724 - .L_723)
	.align		4
.L_723:
        /*0720*/ 	.word	index@(.nv.constant0._ZN5flash16flash_fwd_kernelI23Flash_fwd_kernel_traitsILi256ELi64ELi64ELi4ELb0ELb0EN7cutlass6half_tE19Flash_kernel_traitsILi256ELi64ELi64ELi4ES3_EELb1ELb0ELb1ELb0ELb0ELb0ELb0ELb1EEEvNS_16Flash_fwd_paramsE)
        /*0724*/ 	.short	0x0210
        /*0726*/ 	.short	0x01d0


	//----- nvinfo : EIATTR_SW_WAR
	.align		4
.L_724:
        /*0728*/ 	.byte	0x04, 0x36
        /*072a*/ 	.short	(.L_726 - .L_725)
.L_725:
        /*072c*/ 	.word	0x00000008
.L_726:


//--------------------- .nv.info._ZN5flash16flash_fwd_kernelI23Flash_fwd_kernel_traitsILi256ELi64ELi64ELi4ELb0ELb0EN7cutlass6half_tE19Flash_kernel_traitsILi256ELi64ELi64ELi4ES3_EELb0ELb0ELb1ELb0ELb0ELb0ELb1ELb0EEEvNS_16Flash_fwd_paramsE --------------------------
	.section	.nv.info._ZN5flash16flash_fwd_kernelI23Flash_fwd_kernel_traitsILi256ELi64ELi64ELi4ELb0ELb0EN7cutlass6half_tE19Flash_kernel_traitsILi256ELi64ELi64ELi4ES3_EELb0ELb0ELb1ELb0ELb0ELb0ELb1ELb0EEEvNS_16Flash_fwd_paramsE,"",@"SHT_CUDA_INFO"
	.sectionflags	@""
	.align	4


	//----- nvinfo : EIATTR_CUDA_API_VERSION
	.align		4
        /*0000*/ 	.byte	0x04, 0x37
        /*0002*/ 	.short	(.L_728 - .L_727)
.L_727:
        /*0004*/ 	.word	0x00000082


	//----- nvinfo : EIATTR_KPARAM_INFO
	.align		4
.L_728:
        /*0008*/ 	.byte	0x04, 0x17
        /*000a*/ 	.short	(.L_730 - .L_729)
.L_729:
        /*000c*/ 	.word	0x00000000
        /*0010*/ 	.short	0x0000
        /*0012*/ 	.short	0x0000
        /*0014*/ 	.byte	0x00, 0xf0, 0x41, 0x07


	//----- nvinfo : EIATTR_SPARSE_MMA_MASK
	.align		4
.L_730:
        /*0018*/ 	.byte	0x03, 0x50
        /*001a*/ 	.short	0x0000


	//----- nvinfo : EIATTR_MAXREG_COUNT
	.align		4
        /*001c*/ 	.byte	0x03, 0x1b
        /*001e*/ 	.short	0x00ff


	//----- nvinfo : EIATTR_NUM_BARRIERS
	.align		4
        /*0020*/ 	.byte	0x02, 0x4c
        /*0022*/ 	.byte	0x01
	.zero		1


	//----- nvinfo : EIATTR_ANNOTATIONS
	.align		4
        /*0024*/ 	.byte	0x04, 0x55
        /*0026*/ 	.short	(.L_732 - .L_731)


	//   ....[0]....
.L_731:
        /* <DEDUP_REMOVED lines=66> */


	//----- nvinfo : EIATTR_MERCURY_ISA_VERSION
	.align		4
.L_732:
        /*0430*/ 	.byte	0x03, 0x5f
        /*0432*/ 	.short	0x0101


	//----- nvinfo : EIATTR_COOP_GROUP_MASK_REGIDS
	.align		4
        /*0434*/ 	.byte	0x04, 0x29
        /*0436*/ 	.short	(.L_734 - .L_733)


	//   ....[0]....
.L_733:
        /*0438*/ 	.word	0xffffffff


	//   ....[1]....
        /*043c*/ 	.word	0xffffffff


	//   ....[2]....
        /*0440*/ 	.word	0xffffffff


	//   ....[3]....
        /*0444*/ 	.word	0xffffffff


	//   ....[4]....
        /*0448*/ 	.word	0xffffffff


	//   ....[5]....
        /*044c*/ 	.word	0xffffffff


	//   ....[6]....
        /*0450*/ 	.word	0xffffffff


	//   ....[7]....
        /*0454*/ 	.word	0xffffffff


	//   ....[8]....
        /*0458*/ 	.word	0xffffffff


	//   ....[9]....
        /*045c*/ 	.word	0xffffffff


	//   ....[10]....
        /*0460*/ 	.word	0xffffffff


	//   ....[11]....
        /*0464*/ 	.word	0xffffffff


	//   ....[12]....
        /*0468*/ 	.word	0xffffffff


	//   ....[13]....
        /*046c*/ 	.word	0xffffffff


	//   ....[14]....
        /*0470*/ 	.word	0xffffffff


	//   ....[15]....
        /*0474*/ 	.word	0xffffffff


	//----- nvinfo : EIATTR_COOP_GROUP_INSTR_OFFSETS
	.align		4
.L_734:
        /*0478*/ 	.byte	0x04, 0x28
        /*047a*/ 	.short	(.L_736 - .L_735)


	//   ....[0]....
.L_735:
        /*047c*/ 	.word	0x00006d30


	//   ....[1]....
        /*0480*/ 	.word	0x00006d50


	//   ....[2]....
        /*0484*/ 	.word	0x00006e00


	//   ....[3]....
        /*0488*/ 	.word	0x00006e60


	//   ....[4]....
        /*048c*/ 	.word	0x0000bdf0


	//   ....[5]....
        /*0490*/ 	.word	0x0000be40


	//   ....[6]....
        /*0494*/ 	.word	0x0000be60


	//   ....[7]....
        /*0498*/ 	.word	0x0000be80


	//   ....[8]....
        /*049c*/ 	.word	0x00011d80


	//   ....[9]....
        /*04a0*/ 	.word	0x00011e80


	//   ....[10]....
        /*04a4*/ 	.word	0x00011e90


	//   ....[11]....
        /*04a8*/ 	.word	0x00011ee0


	//   ....[12]....
        /*04ac*/ 	.word	0x00013d30


	//   ....[13]....
        /*04b0*/ 	.word	0x00013d40


	//   ....[14]....
        /*04b4*/ 	.word	0x00013d70


	//   ....[15]....
        /*04b8*/ 	.word	0x00013d80


	//----- nvinfo : EIATTR_EXIT_INSTR_OFFSETS
	.align		4
.L_736:
        /*04bc*/ 	.byte	0x04, 0x1c
        /*04be*/ 	.short	(.L_738 - .L_737)


	//   ....[0]....
.L_737:
        /*04c0*/ 	.word	0x000004c0


	//   ....[1]....
        /*04c4*/ 	.word	0x00001300


	//   ....[2]....
        /*04c8*/ 	.word	0x00001390


	//   ....[3]....
        /*04cc*/ 	.word	0x00015bd0


	//   ....[4]....
        /*04d0*/ 	.word	0x00015d20


	//   ....[5]....
        /*04d4*/ 	.word	0x00015d40


	//----- nvinfo : EIATTR_CRS_STACK_SIZE
	.align		4
.L_738:
        /*04d8*/ 	.byte	0x04, 0x1e
        /*04da*/ 	.short	(.L_740 - .L_739)
.L_739:
        /*04dc*/ 	.word	0x00000000


	//----- nvinfo : EIATTR_CBANK_PARAM_SIZE
	.align		4
.L_740:
        /*04e0*/ 	.byte	0x03, 0x19
        /*04e2*/ 	.short	0x01d0


	//----- nvinfo : EIATTR_PARAM_CBANK
	.align		4
        /*04e4*/ 	.byte	0x04, 0x0a
        /*04e6*/ 	.short	(.L_742 - .L_741)
	.align		4
.L_741:
        /*04e8*/ 	.word	index@(.nv.constant0._ZN5flash16flash_fwd_kernelI23Flash_fwd_kernel_traitsILi256ELi64ELi64ELi4ELb0ELb0EN7cutlass6half_tE19Flash_kernel_traitsILi256ELi64ELi64ELi4ES3_EELb0ELb0ELb1ELb0ELb0ELb0ELb1ELb0EEEvNS_16Flash_fwd_paramsE)
        /*04ec*/ 	.short	0x0210
        /*04ee*/ 	.short	0x01d0


	//----- nvinfo : EIATTR_SW_WAR
	.align		4
.L_742:
        /*04f0*/ 	.byte	0x04, 0x36
        /*04f2*/ 	.short	(.L_744 - .L_743)
.L_743:
        /*04f4*/ 	.word	0x00000008
.L_744:


//--------------------- .nv.info._ZN5flash16flash_fwd_kernelI23Flash_fwd_kernel_traitsILi256ELi64ELi64ELi4ELb0ELb0EN7cutlass6half_tE19Flash_kernel_traitsILi256ELi64ELi64ELi4ES3_EELb1ELb0ELb1ELb1ELb0ELb0ELb0ELb1EEEvNS_16Flash_fwd_paramsE --------------------------
	.section	.nv.info._ZN5flash16flash_fwd_kernelI23Flash_fwd_kernel_traitsILi256ELi64ELi64ELi4ELb0ELb0EN7cutlass6half_tE19Flash_kernel_traitsILi256ELi64ELi64ELi4ES3_EELb1ELb0ELb1ELb1ELb0ELb0ELb0ELb1EEEvNS_16Flash_fwd_paramsE,"",@"SHT_CUDA_INFO"
	.sectionflags	@""
	.align	4


	//----- nvinfo : EIATTR_CUDA_API_VERSION
	.align		4
        /*0000*/ 	.byte	0x04, 0x37
        /*0002*/ 	.short	(.L_746 - .L_745)
.L_745:
        /*0004*/ 	.word	0x00000082


	//----- nvinfo : EIATTR_KPARAM_INFO
	.align		4
.L_746:
        /*0008*/ 	.byte	0x04, 0x17
        /*000a*/ 	.short	(.L_748 - .L_747)
.L_747:
        /*000c*/ 	.word	0x00000000
        /*0010*/ 	.short	0x0000
        /*0012*/ 	.short	0x0000
        /*0014*/ 	.byte	0x00, 0xf0, 0x41, 0x07


	//----- nvinfo : EIATTR_SPARSE_MMA_MASK
	.align		4
.L_748:
        /*0018*/ 	.byte	0x03, 0x50
        /*001a*/ 	.short	0x0000


	//----- nvinfo : EIATTR_MAXREG_COUNT
	.align		4
        /*001c*/ 	.byte	0x03, 0x1b
        /*001e*/ 	.short	0x00ff


	//----- nvinfo : EIATTR_NUM_BARRIERS
	.align		4
        /*0020*/ 	.byte	0x02, 0x4c
        /*0022*/ 	.byte	0x01
	.zero		1


	//----- nvinfo : EIATTR_ANNOTATIONS
	.align		4
        /*0024*/ 	.byte	0x04, 0x55
        /*0026*/ 	.short	(.L_750 - .L_749)


	//   ....[0]....
.L_749:
        /* <DEDUP_REMOVED lines=116> */


	//----- nvinfo : EIATTR_MERCURY_ISA_VERSION
	.align		4
.L_750:
        /*0750*/ 	.byte	0x03, 0x5f
        /*0752*/ 	.short	0x0101


	//----- nvinfo : EIATTR_COOP_GROUP_MASK_REGIDS
	.align		4
        /*0754*/ 	.byte	0x04, 0x29
        /*0756*/ 	.short	(.L_752 - .L_751)


	//   ....[0]....
.L_751:
        /*0758*/ 	.word	0xffffffff


	//   ....[1]....
        /*075c*/ 	.word	0xffffffff


	//   ....[2]....
        /*0760*/ 	.word	0xffffffff


	//   ....[3]....
        /*0764*/ 	.word	0xffffffff


	//   ....[4]....
        /*0768*/ 	.word	0xffffffff


	//   ....[5]....
        /*076c*/ 	.word	0xffffffff


	//   ....[6]....
        /*0770*/ 	.word	0xffffffff


	//   ....[7]....
        /*0774*/ 	.word	0xffffffff


	//   ....[8]....
        /*0778*/ 	.word	0xffffffff


	//   ....[9]....
        /*077c*/ 	.word	0xffffffff


	//   ....[10]....
        /*0780*/ 	.word	0xffffffff


	//   ....[11]....
        /*0784*/ 	.word	0xffffffff


	//   ....[12]....
        /*0788*/ 	.word	0xffffffff


	//   ....[13]....
        /*078c*/ 	.word	0xffffffff


	//   ....[14]....
        /*0790*/ 	.word	0xffffffff


	//   ....[15]....
        /*0794*/ 	.word	0xffffffff


	//----- nvinfo : EIATTR_COOP_GROUP_INSTR_OFFSETS
	.align		4
.L_752:
        /*0798*/ 	.byte	0x04, 0x28
        /*079a*/ 	.short	(.L_754 - .L_753)


	//   ....[0]....
.L_753:
        /*079c*/ 	.word	0x00007780


	//   ....[1]....
        /*07a0*/ 	.word	0x00007850


	//   ....[2]....
        /*07a4*/ 	.word	0x000078a0


	//   ....[3]....
        /*07a8*/ 	.word	0x00007910


	//   ....[4]....
        /*07ac*/ 	.word	0x0000e530


	//   ....[5]....
        /*07b0*/ 	.word	0x0000e550


	//   ....[6]....
        /*07b4*/ 	.word	0x0000e570


	//   ....[7]....
        /*07b8*/ 	.word	0x0000e590


	//   ....[8]....
        /*07bc*/ 	.word	0x00016c50


	//   ....[9]....
        /*07c0*/ 	.word	0x00016d00


	//   ....[10]....
        /*07c4*/ 	.word	0x00017ad0


	//   ....[11]....
        /*07c8*/ 	.word	0x00017b60


	//   ....[12]....
        /*07cc*/ 	.word	0x0001af70


	//   ....[13]....
        /*07d0*/ 	.word	0x0001afe0


	//   ....[14]....
        /*07d4*/ 	.word	0x0001b000


	//   ....[15]....
        /*07d8*/ 	.word	0x0001b010


	//----- nvinfo : EIATTR_EXIT_INSTR_OFFSETS
	.align		4
.L_754:
        /*07dc*/ 	.byte	0x04, 0x1c
        /*07de*/ 	.short	(.L_756 - .L_755)


	//   ....[0]....
.L_755:
        /*07e0*/ 	.word	0x00000680


	//   ....[1]....
        /*07e4*/ 	.word	0x000014e0


	//   ....[2]....
        /*07e8*/ 	.word	0x00001570


	//   ....[3]....
        /*07ec*/ 	.word	0x0001d030


	//   ....[4]....
        /*07f0*/ 	.word	0x0001d180


	//   ....[5]....
        /*07f4*/ 	.word	0x0001d1a0


	//----- nvinfo : EIATTR_CRS_STACK_SIZE
	.align		4
.L_756:
        /*07f8*/ 	.byte	0x04, 0x1e
        /*07fa*/ 	.short	(.L_758 - .L_757)
.L_757:
        /*07fc*/ 	.word	0x00000000


	//----- nvinfo : EIATTR_CBANK_PARAM_SIZE
	.align		4
.L_758:
        /*0800*/ 	.byte	0x03, 0x19
        /*0802*/ 	.short	0x01d0


	//----- nvinfo : EIATTR_PARAM_CBANK
	.align		4
        /*0804*/ 	.byte	0x04, 0x0a
        /*0806*/ 	.short	(.L_760 - .L_759)
	.align		4
.L_759:
        /*0808*/ 	.word	index@(.nv.constant0._ZN5flash16flash_fwd_kernelI23Flash_fwd_kernel_traitsILi256ELi64ELi64ELi4ELb0ELb0EN7cutlass6half_tE19Flash_kernel_traitsILi256ELi64ELi64ELi4ES3_EELb1ELb0ELb1ELb1ELb0ELb0ELb0ELb1EEEvNS_16Flash_fwd_paramsE)
        /*080c*/ 	.short	0x0210
        /*080e*/ 	.short	0x01d0


	//----- nvinfo : EIATTR_SW_WAR
	.align		4
.L_760:
        /*0810*/ 	.byte	0x04, 0x36
        /*0812*/ 	.short	(.L_762 - .L_761)
.L_761:
        /*0814*/ 	.word	0x00000008
.L_762:


//--------------------- .nv.info._ZN5flash16flash_fwd_kernelI23Flash_fwd_kernel_traitsILi256ELi64ELi64ELi4ELb0ELb0EN7cutlass6half_tE19Flash_kernel_traitsILi256ELi64ELi64ELi4ES3_EELb0ELb0ELb1ELb1ELb0ELb0ELb1ELb0EEEvNS_16Flash_fwd_paramsE --------------------------
	.section	.nv.info._ZN5flash16flash_fwd_kernelI23Flash_fwd_kernel_traitsILi256ELi64ELi64ELi4ELb0ELb0EN7cutlass6half_tE19Flash_kernel_traitsILi256ELi64ELi64ELi4ES3_EELb0ELb0ELb1ELb1ELb0ELb0ELb1ELb0EEEvNS_16Flash_fwd_paramsE,"",@"SHT_CUDA_INFO"
	.sectionflags	@""
	.align	4


	//----- nvinfo : EIATTR_CUDA_API_VERSION
	.align		4
        /*0000*/ 	.byte	0x04, 0x37
        /*0002*/ 	.short	(.L_764 - .L_763)
.L_763:
        /*0004*/ 	.word	0x00000082


	//----- nvinfo : EIATTR_KPARAM_INFO
	.align		4
.L_764:
        /*0008*/ 	.byte	0x04, 0x17
        /*000a*/ 	.short	(.L_766 - .L_765)
.L_765:
        /*000c*/ 	.word	0x00000000
        /*0010*/ 	.short	0x0000
        /*0012*/ 	.short	0x0000
        /*0014*/ 	.byte	0x00, 0xf0, 0x41, 0x07


	//----- nvinfo : EIATTR_SPARSE_MMA_MASK
	.align		4
.L_766:
        /*0018*/ 	.byte	0x03, 0x50
        /*001a*/ 	.short	0x0000


	//----- nvinfo : EIATTR_MAXREG_COUNT
	.align		4
        /*001c*/ 	.byte	0x03, 0x1b
        /*001e*/ 	.short	0x00ff


	//----- nvinfo : EIATTR_NUM_BARRIERS
	.align		4
        /*0020*/ 	.byte	0x02, 0x4c
        /*0022*/ 	.byte	0x01
	.zero		1


	//----- nvinfo : EIATTR_ANNOTATIONS
	.align		4
        /*0024*/ 	.byte	0x04, 0x55
        /*0026*/ 	.short	(.L_768 - .L_767)


	//   ....[0]....
.L_767:
        /* <DEDUP_REMOVED lines=17> */


	//----- nvinfo : EIATTR_MERCURY_ISA_VERSION
	.align		4
.L_768:
        /*0128*/ 	.byte	0x03, 0x5f
        /*012a*/ 	.short	0x0101


	//----- nvinfo : EIATTR_COOP_GROUP_MASK_REGIDS
	.align		4
        /*012c*/ 	.byte	0x04, 0x29
        /*012e*/ 	.short	(.L_770 - .L_769)


	//   ....[0]....
.L_769:
        /*0130*/ 	.word	0xffffffff


	//   ....[1]....
        /*0134*/ 	.word	0xffffffff


	//   ....[2]....
        /*0138*/ 	.word	0xffffffff


	//   ....[3]....
        /*013c*/ 	.word	0xffffffff


	//   ....[4]....
        /*0140*/ 	.word	0xffffffff


	//   ....[5]....
        /*0144*/ 	.word	0xffffffff


	//   ....[6]....
        /*0148*/ 	.word	0xffffffff


	//   ....[7]....
        /*014c*/ 	.word	0xffffffff


	//   ....[8]....
        /*0150*/ 	.word	0xffffffff


	//   ....[9]....
        /*0154*/ 	.word	0xffffffff


	//   ....[10]....
        /*0158*/ 	.word	0xffffffff


	//   ....[11]....
        /*015c*/ 	.word	0xffffffff


	//   ....[12]....
        /*0160*/ 	.word	0xffffffff


	//   ....[13]....
        /*0164*/ 	.word	0xffffffff


	//   ....[14]....
        /*0168*/ 	.word	0xffffffff


	//   ....[15]....
        /*016c*/ 	.word	0xffffffff


	//----- nvinfo : EIATTR_COOP_GROUP_INSTR_OFFSETS
	.align		4
.L_770:
        /*0170*/ 	.byte	0x04, 0x28
        /*0172*/ 	.short	(.L_772 - .L_771)


	//   ....[0]....
.L_771:
        /*0174*/ 	.word	0x000074c0


	//   ....[1]....
        /*0178*/ 	.word	0x000074e0


	//   ....[2]....
        /*017c*/ 	.word	0x00007580


	//   ....[3]....
        /*0180*/ 	.word	0x00007590


	//   ....[4]....
        /*0184*/ 	.word	0x0000bec0


	//   ....[5]....
        /*0188*/ 	.word	0x0000bed0


	//   ....[6]....
        /*018c*/ 	.word	0x0000bf00


	//   ....[7]....
        /*0190*/ 	.word	0x0000bf10


	//   ....[8]....
        /*0194*/ 	.word	0x00011550


	//   ....[9]....
        /*0198*/ 	.word	0x00011660


	//   ....[10]....
        /*019c*/ 	.word	0x00011670


	//   ....[11]....
        /*01a0*/ 	.word	0x000116c0


	//   ....[12]....
        /*01a4*/ 	.word	0x000134f0


	//   ....[13]....
        /*01a8*/ 	.word	0x00013500


	//   ....[14]....
        /*01ac*/ 	.word	0x00013540


	//   ....[15]....
        /*01b0*/ 	.word	0x00013560


	//----- nvinfo : EIATTR_EXIT_INSTR_OFFSETS
	.align		4
.L_772:
        /*01b4*/ 	.byte	0x04, 0x1c
        /*01b6*/ 	.short	(.L_774 - .L_773)


	//   ....[0]....
.L_773:
        /*01b8*/ 	.word	0x000004c0


	//   ....[1]....
        /*01bc*/ 	.word	0x000012f0


	//   ....[2]....
        /*01c0*/ 	.word	0x00001380


	//   ....[3]....
        /*01c4*/ 	.word	0x00015380


	//   ....[4]....
        /*01c8*/ 	.word	0x000154d0


	//   ....[5]....
        /*01cc*/ 	.word	0x000154f0


	//----- nvinfo : EIATTR_CRS_STACK_SIZE
	.align		4
.L_774:
        /*01d0*/ 	.byte	0x04, 0x1e
        /*01d2*/ 	.short	(.L_776 - .L_775)
.L_775:
        /*01d4*/ 	.word	0x00000000


	//----- nvinfo : EIATTR_CBANK_PARAM_SIZE
	.align		4
.L_776:
        /*01d8*/ 	.byte	0x03, 0x19
        /*01da*/ 	.short	0x01d0


	//----- nvinfo : EIATTR_PARAM_CBANK
	.align		4
        /*01dc*/ 	.byte	0x04, 0x0a
        /*01de*/ 	.short	(.L_778 - .L_777)
	.align		4
.L_777:
        /*01e0*/ 	.word	index@(.nv.constant0._ZN5flash16flash_fwd_kernelI23Flash_fwd_kernel_traitsILi256ELi64ELi64ELi4ELb0ELb0EN7cutlass6half_tE19Flash_kernel_traitsILi256ELi64ELi64ELi4ES3_EELb0ELb0ELb1ELb1ELb0ELb0ELb1ELb0EEEvNS_16Flash_fwd_paramsE)
        /*01e4*/ 	.short	0x0210
        /*01e6*/ 	.short	0x01d0


	//----- nvinfo : EIATTR_SW_WAR
	.align		4
.L_778:
        /*01e8*/ 	.byte	0x04, 0x36
        /*01ea*/ 	.short	(.L_780 - .L_779)
.L_779:
        /*01ec*/ 	.word	0x00000008
.L_780:


//--------------------- .nv.info._ZN5flash16flash_fwd_kernelI23Flash_fwd_kernel_traitsILi256ELi128ELi64ELi8ELb0ELb0EN7cutlass6half_tE19Flash_kernel_traitsILi256ELi128ELi64ELi8ES3_EELb1ELb0ELb0ELb0ELb0ELb0ELb0ELb0EEEvNS_16Flash_fwd_paramsE --------------------------
	.section	.nv.info._ZN5flash16flash_fwd_kernelI23Flash_fwd_kernel_traitsILi256ELi128ELi64ELi8ELb0ELb0EN7cutlass6half_tE19Flash_kernel_traitsILi256ELi128ELi64ELi8ES3_EELb1ELb0ELb0ELb0ELb0ELb0ELb0ELb0EEEvNS_16Flash_fwd_paramsE,"",@"SHT_CUDA_INFO"
	.sectionflags	@""
	.align	4


	//----- nvinfo : EIATTR_CUDA_API_VERSION
	.align		4
        /*0000*/ 	.byte	0x04, 0x37
        /*0002*/ 	.short	(.L_782 - .L_781)
.L_781:
        /*0004*/ 	.word	0x00000082


	//----- nvinfo : EIATTR_KPARAM_INFO
	.align		4
.L_782:
        /*0008*/ 	.byte	0x04, 0x17
        /*000a*/ 	.short	(.L_784 - .L_783)
.L_783:
        /*000c*/ 	.word	0x00000000
        /*0010*/ 	.short	0x0000
        /*0012*/ 	.short	0x0000
        /*0014*/ 	.byte	0x00, 0xf0, 0x41, 0x07


	//----- nvinfo : EIATTR_SPARSE_MMA_MASK
	.align		4
.L_784:
        /*0018*/ 	.byte	0x03, 0x50
        /*001a*/ 	.short	0x0000


	//----- nvinfo : EIATTR_MAXREG_COUNT
	.align		4
        /*001c*/ 	.byte	0x03, 0x1b
        /*001e*/ 	.short	0x00ff


	//----- nvinfo : EIATTR_NUM_BARRIERS
	.align		4
        /*0020*/ 	.byte	0x02, 0x4c
        /*0022*/ 	.byte	0x01
	.zero		1


	//----- nvinfo : EIATTR_ANNOTATIONS
	.align		4
        /*0024*/ 	.byte	0x04, 0x55
        /*0026*/ 	.short	(.L_786 - .L_785)


	//   ....[0]....
.L_785:
        /*0028*/ 	.word	0x00000001
        /*002c*/ 	.byte	0x20, 0x66, 0x00, 0x00, 0x01, 0x00, 0x00, 0x00, 0xe0, 0x66, 0x00, 0x00, 0x01, 0x00, 0x00, 0x00
        /*003c*/ 	.byte	0x20, 0x67, 0x00, 0x00, 0x01, 0x00, 0x00, 0x00, 0x30, 0x67, 0x00, 0x00, 0x01, 0x00, 0x00, 0x00
        /*004c*/ 	.byte	0x60, 0x67, 0x00, 0x00, 0x01, 0x00, 0x00, 0x00, 0x20, 0x6c, 0x00, 0x00, 0x01, 0x00, 0x00, 0x00
        /*005c*/ 	.byte	0xa0, 0x81, 0x00, 0x00, 0x01, 0x00, 0x00, 0x00, 0xe0, 0x82, 0x00, 0x00, 0x01, 0x00, 0x00, 0x00
        /*006c*/ 	.byte	0x00, 0x83, 0x00, 0x00, 0x01, 0x00, 0x00, 0x00, 0x10, 0x83, 0x00, 0x00, 0x01, 0x00, 0x00, 0x00
        /*007c*/ 	.byte	0x30, 0x98, 0x00, 0x00, 0x01, 0x00, 0x00, 0x00, 0x70, 0x9e, 0x00, 0x00


	//----- nvinfo : EIATTR_MERCURY_ISA_VERSION
	.align		4
.L_786:
        /*0088*/ 	.byte	0x03, 0x5f
        /*008a*/ 	.short	0x0101


	//----- nvinfo : EIATTR_INT_WARP_WIDE_INSTR_OFFSETS
	.align		4
        /*008c*/ 	.byte	0x04, 0x31
        /*008e*/ 	.short	(.L_788 - .L_787)


	//   ....[0]....
.L_787:
        /*0090*/ 	.word	0x00006790


	//----- nvinfo : EIATTR_COOP_GROUP_MASK_REGIDS
	.align		4
.L_788:
        /*0094*/ 	.byte	0x04, 0x29
        /*0096*/ 	.short	(.L_790 - .L_789)


	//   ....[0]....
.L_789:
        /*0098*/ 	.word	0xffffffff


	//   ....[1]....
        /*009c*/ 	.word	0xffffffff


	//   ....[2]....
        /*00a0*/ 	.word	0xffffffff


	//   ....[3]....
        /*00a4*/ 	.word	0xffffffff


	//   ....[4]....
        /*00a8*/ 	.word	0xffffffff


	//   ....[5]....
        /*00ac*/ 	.word	0xffffffff


	//   ....[6]....
        /*00b0*/ 	.word	0xffffffff


	//   ....[7]....
        /*00b4*/ 	.word	0xffffffff


	//   ....[8]....
        /*00b8*/ 	.word	0xffffffff


	//   ....[9]....
        /*00bc*/ 	.word	0xffffffff


	//   ....[10]....
        /*00c0*/ 	.word	0xffffffff


	//   ....[11]....
        /*00c4*/ 	.word	0xffffffff


	//----- nvinfo : EIATTR_COOP_GROUP_INSTR_OFFSETS
	.align		4
.L_790:
        /*00c8*/ 	.byte	0x04, 0x28
        /*00ca*/ 	.short	(.L_792 - .L_791)


	//   ....[0]....
.L_791:
        /*00cc*/ 	.word	0x00004750


	//   ....[1]....
        /*00d0*/ 	.word	0x00004790


	//   ....[2]....
        /*00d4*/ 	.word	0x000048a0


	//   ....[3]....
        /*00d8*/ 	.word	0x00004950


	//   ....[4]....
        /*00dc*/ 	.word	0x00008200


	//   ....[5]....
        /*00e0*/ 	.word	0x00008290


	//   ....[6]....
        /*00e4*/ 	.word	0x00008340


	//   ....[7]....
        /*00e8*/ 	.word	0x00008350


	//   ....[8]....
        /*00ec*/ 	.word	0x0000aa10


	//   ....[9]....
        /*00f0*/ 	.word	0x0000aa50


	//   ....[10]....
        /*00f4*/ 	.word	0x0000aab0


	//   ....[11]....
        /*00f8*/ 	.word	0x0000aac0


	//----- nvinfo : EIATTR_EXIT_INSTR_OFFSETS
	.align		4
.L_792:
        /*00fc*/ 	.byte	0x04, 0x1c
        /*00fe*/ 	.short	(.L_794 - .L_793)


	//   ....[0]....
.L_793:
        /*0100*/ 	.word	0x000006d0


	//   ....[1]....
        /*0104*/ 	.word	0x0000ca10


	//   ....[2]....
        /*0108*/ 	.word	0x0000cb60


	//   ....[3]....
        /*010c*/ 	.word	0x0000cb80


	//   ....[4]....
        /*0110*/ 	.word	0x0000d810


	//   ....[5]....
        /*0114*/ 	.word	0x0000d8a0


	//----- nvinfo : EIATTR_CRS_STACK_SIZE
	.align		4
.L_794:
        /*0118*/ 	.byte	0x04, 0x1e
        /*011a*/ 	.short	(.L_796 - .L_795)
.L_795:
        /*011c*/ 	.word	0x00000000


	//----- nvinfo : EIATTR_CBANK_PARAM_SIZE
	.align		4
.L_796:
        /*0120*/ 	.byte	0x03, 0x19
        /*0122*/ 	.short	0x01d0


	//----- nvinfo : EIATTR_PARAM_CBANK
	.align		4
        /*0124*/ 	.byte	0x04, 0x0a
        /*0126*/ 	.short	(.L_798 - .L_797)
	.align		4
.L_797:
        /*0128*/ 	.word	index@(.nv.constant0._ZN5flash16flash_fwd_kernelI23Flash_fwd_kernel_traitsILi256ELi128ELi64ELi8ELb0ELb0EN7cutlass6half_tE19Flash_kernel_traitsILi256ELi128ELi64ELi8ES3_EELb1ELb0ELb0ELb0ELb0ELb0ELb0ELb0EEEvNS_16Flash_fwd_paramsE)
        /*012c*/ 	.short	0x0210
        /*012e*/ 	.short	0x01d0


	//----- nvinfo : EIATTR_SW_WAR
	.align		4
.L_798:
        /*0130*/ 	.byte	0x04, 0x36
        /*0132*/ 	.short	(.L_800 - .L_799)
.L_799:
        /*0134*/ 	.word	0x00000008
.L_800:


//--------------------- .nv.info._ZN5flash16flash_fwd_kernelI23Flash_fwd_kernel_traitsILi256ELi128ELi64ELi8ELb0ELb0EN7cutlass6half_tE19Flash_kernel_traitsILi256ELi128ELi64ELi8ES3_EELb1ELb0ELb1ELb0ELb0ELb0ELb0ELb0EEEvNS_16Flash_fwd_paramsE --------------------------
	.section	.nv.info._ZN5flash16flash_fwd_kernelI23Flash_fwd_kernel_traitsILi256ELi128ELi64ELi8ELb0ELb0EN7cutlass6half_tE19Flash_kernel_traitsILi256ELi128ELi64ELi8ES3_EELb1ELb0ELb1ELb0ELb0ELb0ELb0ELb0EEEvNS_16Flash_fwd_paramsE,"",@"SHT_CUDA_INFO"
	.sectionflags	@""
	.align	4


	//----- nvinfo : EIATTR_CUDA_API_VERSION
	.align		4
        /*0000*/ 	.byte	0x04, 0x37
        /*0002*/ 	.short	(.L_802 - .L_801)
.L_801:
        /*0004*/ 	.word	0x00000082


	//----- nvinfo : EIATTR_KPARAM_INFO
	.align		4
.L_802:
        /*0008*/ 	.byte	0x04, 0x17
        /*000a*/ 	.short	(.L_804 - .L_803)
.L_803:
        /*000c*/ 	.word	0x00000000
        /*0010*/ 	.short	0x0000
        /*0012*/ 	.short	0x0000
        /*0014*/ 	.byte	0x00, 0xf0, 0x41, 0x07


	//----- nvinfo : EIATTR_SPARSE_MMA_MASK
	.align		4
.L_804:
        /*0018*/ 	.byte	0x03, 0x50
        /*001a*/ 	.short	0x0000


	//----- nvinfo : EIATTR_MAXREG_COUNT
	.align		4
        /*001c*/ 	.byte	0x03, 0x1b
        /*001e*/ 	.short	0x00ff


	//----- nvinfo : EIATTR_NUM_BARRIERS
	.align		4
        /*0020*/ 	.byte	0x02, 0x4c
        /*0022*/ 	.byte	0x01
	.zero		1


	//----- nvinfo : EIATTR_ANNOTATIONS
	.align		4
        /*0024*/ 	.byte	0x04, 0x55
        /*0026*/ 	.short	(.L_806 - .L_805)


	//   ....[0]....
.L_805:
        /* <DEDUP_REMOVED lines=12> */


	//----- nvinfo : EIATTR_MERCURY_ISA_VERSION
	.align		4
.L_806:
        /*00d0*/ 	.byte	0x03, 0x5f
        /*00d2*/ 	.short	0x0101


	//----- nvinfo : EIATTR_COOP_GROUP_MASK_REGIDS
	.align		4
        /*00d4*/ 	.byte	0x04, 0x29
        /*00d6*/ 	.short	(.L_808 - .L_807)


	//   ....[0]....
.L_807:
        /*00d8*/ 	.word	0xffffffff


	//   ....[1]....
        /*00dc*/ 	.word	0xffffffff


	//   ....[2]....
        /*00e0*/ 	.word	0xffffffff


	//   ....[3]....
        /*00e4*/ 	.word	0xffffffff


	//   ....[4]....
        /*00e8*/ 	.word	0xffffffff


	//   ....[5]....
        /*00ec*/ 	.word	0xffffffff


	//   ....[6]....
        /*00f0*/ 	.word	0xffffffff


	//   ....[7]....
        /*00f4*/ 	.word	0xffffffff


	//   ....[8]....
        /*00f8*/ 	.word	0xffffffff


	//   ....[9]....
        /*00fc*/ 	.word	0xffffffff


	//   ....[10]....
        /*0100*/ 	.word	0xffffffff


	//   ....[11]....
        /*0104*/ 	.word	0xffffffff


	//   ....[12]....
        /*0108*/ 	.word	0xffffffff


	//   ....[13]....
        /*010c*/ 	.word	0xffffffff


	//   ....[14]....
        /*0110*/ 	.word	0xffffffff


	//   ....[15]....
        /*0114*/ 	.word	0xffffffff


	//   ....[16]....
        /*0118*/ 	.word	0xffffffff


	//   ....[17]....
        /*011c*/ 	.word	0xffffffff


	//   ....[18]....
        /*0120*/ 	.word	0xffffffff


	//   ....[19]....
        /*0124*/ 	.word	0xffffffff


	//----- nvinfo : EIATTR_COOP_GROUP_INSTR_OFFSETS
	.align		4
.L_808:
        /*0128*/ 	.byte	0x04, 0x28
        /*012a*/ 	.short	(.L_810 - .L_809)


	//   ....[0]....
.L_809:
        /*012c*/ 	.word	0x00005810


	//   ....[1]....
        /*0130*/ 	.word	0x000059a0


	//   ....[2]....
        /*0134*/ 	.word	0x000059d0


	//   ....[3]....
        /*0138*/ 	.word	0x00005b50


	//   ....[4]....
        /*013c*/ 	.word	0x00009900


	//   ....[5]....
        /*0140*/ 	.word	0x00009970


	//   ....[6]....
        /*0144*/ 	.word	0x00009a10


	//   ....[7]....
        /*0148*/ 	.word	0x00009a70


	//   ....[8]....
        /*014c*/ 	.word	0x0000e050


	//   ....[9]....
        /*0150*/ 	.word	0x0000e110


	//   ....[10]....
        /*0154*/ 	.word	0x0000e180


	//   ....[11]....
        /*0158*/ 	.word	0x0000e200


	//   ....[12]....
        /*015c*/ 	.word	0x00012b20


	//   ....[13]....
        /*0160*/ 	.word	0x00012b60


	//   ....[14]....
        /*0164*/ 	.word	0x00012be0


	//   ....[15]....
        /*0168*/ 	.word	0x00012bf0


	//   ....[16]....
        /*016c*/ 	.word	0x00015530


	//   ....[17]....
        /*0170*/ 	.word	0x00015570


	//   ....[18]....
        /*0174*/ 	.word	0x000155d0


	//   ....[19]....
        /*0178*/ 	.word	0x000155e0


	//----- nvinfo : EIATTR_EXIT_INSTR_OFFSETS
	.align		4
.L_810:
        /*017c*/ 	.byte	0x04, 0x1c
        /*017e*/ 	.short	(.L_812 - .L_811)


	//   ....[0]....
.L_811:
        /*0180*/ 	.word	0x000006c0


	//   ....[1]....
        /*0184*/ 	.word	0x000014d0


	//   ....[2]....
        /*0188*/ 	.word	0x00001560


	//   ....[3]....
        /*018c*/ 	.word	0x00017580


	//   ....[4]....
        /*0190*/ 	.word	0x000176d0


	//   ....[5]....
        /*0194*/ 	.word	0x000176f0


	//----- nvinfo : EIATTR_CRS_STACK_SIZE
	.align		4
.L_812:
        /*0198*/ 	.byte	0x04, 0x1e
        /*019a*/ 	.short	(.L_814 - .L_813)
.L_813:
        /*019c*/ 	.word	0x00000000


	//----- nvinfo : EIATTR_CBANK_PARAM_SIZE
	.align		4
.L_814:
        /*01a0*/ 	.byte	0x03, 0x19
        /*01a2*/ 	.short	0x01d0


	//----- nvinfo : EIATTR_PARAM_CBANK
	.align		4
        /*01a4*/ 	.byte	0x04, 0x0a
        /*01a6*/ 	.short	(.L_816 - .L_815)
	.align		4
.L_815:
        /*01a8*/ 	.word	index@(.nv.constant0._ZN5flash16flash_fwd_kernelI23Flash_fwd_kernel_traitsILi256ELi128ELi64ELi8ELb0ELb0EN7cutlass6half_tE19Flash_kernel_traitsILi256ELi128ELi64ELi8ES3_EELb1ELb0ELb1ELb0ELb0ELb0ELb0ELb0EEEvNS_16Flash_fwd_paramsE)
        /*01ac*/ 	.short	0x0210
        /*01ae*/ 	.short	0x01d0


	//----- nvinfo : EIATTR_SW_WAR
	.align		4
.L_816:
        /*01b0*/ 	.byte	0x04, 0x36
        /*01b2*/ 	.short	(.L_818 - .L_817)
.L_817:
        /*01b4*/ 	.word	0x00000008
.L_818:


//--------------------- .nv.info._ZN5flash16flash_fwd_kernelI23Flash_fwd_kernel_traitsILi256ELi128ELi64ELi8ELb0ELb0EN7cutlass6half_tE19Flash_kernel_traitsILi256ELi128ELi64ELi8ES3_EELb1ELb0ELb0ELb0ELb0ELb1ELb0ELb0EEEvNS_16Flash_fwd_paramsE --------------------------
	.section	.nv.info._ZN5flash16flash_fwd_kernelI23Flash_fwd_kernel_traitsILi256ELi128ELi64ELi8ELb0ELb0EN7cutlass6half_tE19Flash_kernel_traitsILi256ELi128ELi64ELi8ES3_EELb1ELb0ELb0ELb0ELb0ELb1ELb0ELb0EEEvNS_16Flash_fwd_paramsE,"",@"SHT_CUDA_INFO"
	.sectionflags	@""
	.align	4


	//----- nvinfo : EIATTR_CUDA_API_VERSION
	.align		4
        /*0000*/ 	.byte	0x04, 0x37
        /*0002*/ 	.short	(.L_820 - .L_819)
.L_819:
        /*0004*/ 	.word	0x00000082


	//----- nvinfo : EIATTR_KPARAM_INFO
	.align		4
.L_820:
        /*0008*/ 	.byte	0x04, 0x17
        /*000a*/ 	.short	(.L_822 - .L_821)
.L_821:
        /*000c*/ 	.word	0x00000000
        /*0010*/ 	.short	0x0000
        /*0012*/ 	.short	0x0000
        /*0014*/ 	.byte	0x00, 0xf0, 0x41, 0x07


	//----- nvinfo : EIATTR_SPARSE_MMA_MASK
	.align		4
.L_822:
        /*0018*/ 	.byte	0x03, 0x50
        /*001a*/ 	.short	0x0000


	//----- nvinfo : EIATTR_MAXREG_COUNT
	.align		4
        /*001c*/ 	.byte	0x03, 0x1b
        /*001e*/ 	.short	0x00ff


	//----- nvinfo : EIATTR_NUM_BARRIERS
	.align		4
        /*0020*/ 	.byte	0x02, 0x4c
        /*0022*/ 	.byte	0x01
	.zero		1


	//----- nvinfo : EIATTR_MERCURY_ISA_VERSION
	.align		4
        /*0024*/ 	.byte	0x03, 0x5f
        /*0026*/ 	.short	0x0101


	//----- nvinfo : EIATTR_COOP_GROUP_MASK_REGIDS
	.align		4
        /*0028*/ 	.byte	0x04, 0x29
        /*002a*/ 	.short	(.L_824 - .L_823)


	//   ....[0]....
.L_823:
        /*002c*/ 	.word	0xffffffff


	//   ....[1]....
        /*0030*/ 	.word	0xffffffff


	//   ....[2]....
        /*0034*/ 	.word	0xffffffff


	//   ....[3]....
        /*0038*/ 	.word	0xffffffff


	//   ....[4]....
        /*003c*/ 	.word	0xffffffff


	//   ....[5]....
        /*0040*/ 	.word	0xffffffff


	//   ....[6]....
        /*0044*/ 	.word	0xffffffff


	//   ....[7]....
        /*0048*/ 	.word	0xffffffff


	//   ....[8]....
        /*004c*/ 	.word	0xffffffff


	//   ....[9]....
        /*0050*/ 	.word	0xffffffff


	//   ....[10]....
        /*0054*/ 	.word	0xffffffff


	//   ....[11]....
        /*0058*/ 	.word	0xffffffff


	//----- nvinfo : EIATTR_COOP_GROUP_INSTR_OFFSETS
	.align		4
.L_824:
        /*005c*/ 	.byte	0x04, 0x28
        /*005e*/ 	.short	(.L_826 - .L_825)


	//   ....[0]....
.L_825:
        /*0060*/ 	.word	0x000032f0


	//   ....[1]....
        /*0064*/ 	.word	0x00003400


	//   ....[2]....
        /*0068*/ 	.word	0x00003490


	//   ....[3]....
        /*006c*/ 	.word	0x00003590


	//   ....[4]....
        /*0070*/ 	.word	0x00006560


	//   ....[5]....
        /*0074*/ 	.word	0x00006670


	//   ....[6]....
        /*0078*/ 	.word	0x00006710


	//   ....[7]....
        /*007c*/ 	.word	0x00006720


	//   ....[8]....
        /*0080*/ 	.word	0x00008b90


	//   ....[9]....
        /*0084*/ 	.word	0x00008bd0


	//   ....[10]....
        /*0088*/ 	.word	0x00008c50


	//   ....[11]....
        /*008c*/ 	.word	0x00008c60


	//----- nvinfo : EIATTR_EXIT_INSTR_OFFSETS
	.align		4
.L_826:
        /*0090*/ 	.byte	0x04, 0x1c
        /*0092*/ 	.short	(.L_828 - .L_827)


	//   ....[0]....
.L_827:
        /*0094*/ 	.word	0x00000700


	//   ....[1]....
        /*0098*/ 	.word	0x0000aad0


	//   ....[2]....
        /*009c*/ 	.word	0x0000abe0


	//   ....[3]....
        /*00a0*/ 	.word	0x0000b700


	//   ....[4]....
        /*00a4*/ 	.word	0x0000b790


	//----- nvinfo : EIATTR_CRS_STACK_SIZE
	.align		4
.L_828:
        /*00a8*/ 	.byte	0x04, 0x1e
        /*00aa*/ 	.short	(.L_830 - .L_829)
.L_829:
        /*00ac*/ 	.word	0x00000000


	//----- nvinfo : EIATTR_CBANK_PARAM_SIZE
	.align		4
.L_830:
        /*00b0*/ 	.byte	0x03, 0x19
        /*00b2*/ 	.short	0x01d0


	//----- nvinfo : EIATTR_PARAM_CBANK
	.align		4
        /*00b4*/ 	.byte	0x04, 0x0a
        /*00b6*/ 	.short	(.L_832 - .L_831)
	.align		4
.L_831:
        /*00b8*/ 	.word	index@(.nv.constant0._ZN5flash16flash_fwd_kernelI23Flash_fwd_kernel_traitsILi256ELi128ELi64ELi8ELb0ELb0EN7cutlass6half_tE19Flash_kernel_traitsILi256ELi128ELi64ELi8ES3_EELb1ELb0ELb0ELb0ELb0ELb1ELb0ELb0EEEvNS_16Flash_fwd_paramsE)
        /*00bc*/ 	.short	0x0210
        /*00be*/ 	.short	0x01d0


	//----- nvinfo : EIATTR_SW_WAR
	.align		4
.L_832:
        /*00c0*/ 	.byte	0x04, 0x36
        /*00c2*/ 	.short	(.L_834 - .L_833)
.L_833:
        /*00c4*/ 	.word	0x00000008
.L_834:


//--------------------- .nv.info._ZN5flash16flash_fwd_kernelI23Flash_fwd_kernel_traitsILi256ELi128ELi64ELi8ELb0ELb0EN7cutlass6half_tE19Flash_kernel_traitsILi256ELi128ELi64ELi8ES3_EELb0ELb0ELb0ELb0ELb0ELb1ELb1ELb0EEEvNS_16Flash_fwd_paramsE --------------------------
	.section	.nv.info._ZN5flash16flash_fwd_kernelI23Flash_fwd_kernel_traitsILi256ELi128ELi64ELi8ELb0ELb0EN7cutlass6half_tE19Flash_kernel_traitsILi256ELi128ELi64ELi8ES3_EELb0ELb0ELb0ELb0ELb0ELb1ELb1ELb0EEEvNS_16Flash_fwd_paramsE,"",@"SHT_CUDA_INFO"
	.sectionflags	@""
	.align	4


	//----- nvinfo : EIATTR_CUDA_API_VERSION
	.align		4
        /*0000*/ 	.byte	0x04, 0x37
        /*0002*/ 	.short	(.L_836 - .L_835)
.L_835:
        /*0004*/ 	.word	0x00000082


	//----- nvinfo : EIATTR_KPARAM_INFO
	.align		4
.L_836:
        /*0008*/ 	.byte	0x04, 0x17
        /*000a*/ 	.short	(.L_838 - .L_837)
.L_837:
        /*000c*/ 	.word	0x00000000
        /*0010*/ 	.short	0x0000
        /*0012*/ 	.short	0x0000
        /*0014*/ 	.byte	0x00, 0xf0, 0x41, 0x07


	//----- nvinfo : EIATTR_SPARSE_MMA_MASK
	.align		4
.L_838:
        /*0018*/ 	.byte	0x03, 0x50
        /*001a*/ 	.short	0x0000


	//----- nvinfo : EIATTR_MAXREG_COUNT
	.align		4
        /*001c*/ 	.byte	0x03, 0x1b
        /*001e*/ 	.short	0x00ff


	//----- nvinfo : EIATTR_NUM_BARRIERS
	.align		4
        /*0020*/ 	.byte	0x02, 0x4c
        /*0022*/ 	.byte	0x01
	.zero		1


	//----- nvinfo : EIATTR_MERCURY_ISA_VERSION
	.align		4
        /*0024*/ 	.byte	0x03, 0x5f
        /*0026*/ 	.short	0x0101


	//----- nvinfo : EIATTR_COOP_GROUP_MASK_REGIDS
	.align		4
        /*0028*/ 	.byte	0x04, 0x29
        /*002a*/ 	.short	(.L_840 - .L_839)


	//   ....[0]....
.L_839:
        /*002c*/ 	.word	0xffffffff


	//   ....[1]....
        /*0030*/ 	.word	0xffffffff


	//   ....[2]....
        /*0034*/ 	.word	0xffffffff


	//   ....[3]....
        /*0038*/ 	.word	0xffffffff


	//   ....[4]....
        /*003c*/ 	.word	0xffffffff


	//   ....[5]....
        /*0040*/ 	.word	0xffffffff


	//   ....[6]....
        /*0044*/ 	.word	0xffffffff


	//   ....[7]....
        /*0048*/ 	.word	0xffffffff


	//   ....[8]....
        /*004c*/ 	.word	0xffffffff


	//   ....[9]....
        /*0050*/ 	.word	0xffffffff


	//   ....[10]....
        /*0054*/ 	.word	0xffffffff


	//   ....[11]....
        /*0058*/ 	.word	0xffffffff


	//----- nvinfo : EIATTR_COOP_GROUP_INSTR_OFFSETS
	.align		4
.L_840:
        /*005c*/ 	.byte	0x04, 0x28
        /*005e*/ 	.short	(.L_842 - .L_841)


	//   ....[0]....
.L_841:
        /*0060*/ 	.word	0x00003390


	//   ....[1]....
        /*0064*/ 	.word	0x00003460


	//   ....[2]....
        /*0068*/ 	.word	0x000034c0


	//   ....[3]....
        /*006c*/ 	.word	0x000035e0


	//   ....[4]....
        /*0070*/ 	.word	0x000060b0


	//   ....[5]....
        /*0074*/ 	.word	0x000060f0


	//   ....[6]....
        /*0078*/ 	.word	0x00006130


	//   ....[7]....
        /*007c*/ 	.word	0x00006160


	//   ....[8]....
        /*0080*/ 	.word	0x00007d60


	//   ....[9]....
        /*0084*/ 	.word	0x00007da0


	//   ....[10]....
        /*0088*/ 	.word	0x00007e20


	//   ....[11]....
        /*008c*/ 	.word	0x00007e50


	//----- nvinfo : EIATTR_EXIT_INSTR_OFFSETS
	.align		4
.L_842:
        /*0090*/ 	.byte	0x04, 0x1c
        /*0092*/ 	.short	(.L_844 - .L_843)


	//   ....[0]....
.L_843:
        /*0094*/ 	.word	0x000004c0


	//   ....[1]....
        /*0098*/ 	.word	0x00009c80


	//   ....[2]....
        /*009c*/ 	.word	0x00009d90


	//   ....[3]....
        /*00a0*/ 	.word	0x0000a8d0


	//   ....[4]....
        /*00a4*/ 	.word	0x0000a960


	//----- nvinfo : EIATTR_CRS_STACK_SIZE
	.align		4
.L_844:
        /*00a8*/ 	.byte	0x04, 0x1e
        /*00aa*/ 	.short	(.L_846 - .L_845)
.L_845:
        /*00ac*/ 	.word	0x00000000


	//----- nvinfo : EIATTR_CBANK_PARAM_SIZE
	.align		4
.L_846:
        /*00b0*/ 	.byte	0x03, 0x19
        /*00b2*/ 	.short	0x01d0


	//----- nvinfo : EIATTR_PARAM_CBANK
	.align		4
        /*00b4*/ 	.byte	0x04, 0x0a
        /*00b6*/ 	.short	(.L_848 - .L_847)
	.align		4
.L_847:
        /*00b8*/ 	.word	index@(.nv.constant0._ZN5flash16flash_fwd_kernelI23Flash_fwd_kernel_traitsILi256ELi128ELi64ELi8ELb0ELb0EN7cutlass6half_tE19Flash_kernel_traitsILi256ELi128ELi64ELi8ES3_EELb0ELb0ELb0ELb0ELb0ELb1ELb1ELb0EEEvNS_16Flash_fwd_paramsE)
        /*00bc*/ 	.short	0x0210
        /*00be*/ 	.short	0x01d0


	//----- nvinfo : EIATTR_SW_WAR
	.align		4
.L_848:
        /*00c0*/ 	.byte	0x04, 0x36
        /*00c2*/ 	.short	(.L_850 - .L_849)
.L_849:
        /*00c4*/ 	.word	0x00000008
.L_850:


//--------------------- .nv.info._ZN5flash16flash_fwd_kernelI23Flash_fwd_kernel_traitsILi256ELi128ELi64ELi8ELb0ELb0EN7cutlass6half_tE19Flash_kernel_traitsILi256ELi128ELi64ELi8ES3_EELb1ELb0ELb0ELb1ELb0ELb0ELb0ELb0EEEvNS_16Flash_fwd_paramsE --------------------------
	.section	.nv.info._ZN5flash16flash_fwd_kernelI23Flash_fwd_kernel_traitsILi256ELi128ELi64ELi8ELb0ELb0EN7cutlass6half_tE19Flash_kernel_traitsILi256ELi128ELi64ELi8ES3_EELb1ELb0ELb0ELb1ELb0ELb0ELb0ELb0EEEvNS_16Flash_fwd_paramsE,"",@"SHT_CUDA_INFO"
	.sectionflags	@""
	.align	4


	//----- nvinfo : EIATTR_CUDA_API_VERSION
	.align		4
        /*0000*/ 	.byte	0x04, 0x37
        /*0002*/ 	.short	(.L_852 - .L_851)
.L_851:
        /*0004*/ 	.word	0x00000082


	//----- nvinfo : EIATTR_KPARAM_INFO
	.align		4
.L_852:
        /*0008*/ 	.byte	0x04, 0x17
        /*000a*/ 	.short	(.L_854 - .L_853)
.L_853:
        /*000c*/ 	.word	0x00000000
        /*0010*/ 	.short	0x0000
        /*0012*/ 	.short	0x0000
        /*0014*/ 	.byte	0x00, 0xf0, 0x41, 0x07


	//----- nvinfo : EIATTR_SPARSE_MMA_MASK
	.align		4
.L_854:
        /*0018*/ 	.byte	0x03, 0x50
        /*001a*/ 	.short	0x0000


	//----- nvinfo : EIATTR_MAXREG_COUNT
	.align		4
        /*001c*/ 	.byte	0x03, 0x1b
        /*001e*/ 	.short	0x00ff


	//----- nvinfo : EIATTR_NUM_BARRIERS
	.align		4
        /*0020*/ 	.byte	0x02, 0x4c
        /*0022*/ 	.byte	0x01
	.zero		1


	//----- nvinfo : EIATTR_ANNOTATIONS
	.align		4
        /*0024*/ 	.byte	0x04, 0x55
        /*0026*/ 	.short	(.L_856 - .L_855)


	//   ....[0]....
.L_855:
        /*0028*/ 	.word	0x00000001
        /*002c*/ 	.byte	0xf0, 0x92, 0x00, 0x00, 0x01, 0x00, 0x00, 0x00, 0x30, 0x93, 0x00, 0x00, 0x01, 0x00, 0x00, 0x00
        /*003c*/ 	.byte	0x70, 0x93, 0x00, 0x00, 0x01, 0x00, 0x00, 0x00, 0x00, 0x94, 0x00, 0x00, 0x01, 0x00, 0x00, 0x00
        /*004c*/ 	.byte	0xb0, 0xb5, 0x00, 0x00, 0x01, 0x00, 0x00, 0x00, 0xf0, 0xb5, 0x00, 0x00, 0x01, 0x00, 0x00, 0x00
        /*005c*/ 	.byte	0x30, 0xb6, 0x00, 0x00, 0x01, 0x00, 0x00, 0x00, 0x60, 0xb6, 0x00, 0x00


	//----- nvinfo : EIATTR_MERCURY_ISA_VERSION
	.align		4
.L_856:
        /*0068*/ 	.byte	0x03, 0x5f
        /*006a*/ 	.short	0x0101


	//----- nvinfo : EIATTR_INT_WARP_WIDE_INSTR_OFFSETS
	.align		4
        /*006c*/ 	.byte	0x04, 0x31
        /*006e*/ 	.short	(.L_858 - .L_857)


	//   ....[0]....
.L_857:
        /*0070*/ 	.word	0x000071f0


	//----- nvinfo : EIATTR_COOP_GROUP_MASK_REGIDS
	.align		4
.L_858:
        /*0074*/ 	.byte	0x04, 0x29
        /*0076*/ 	.short	(.L_860 - .L_859)


	//   ....[0]....
.L_859:
        /*0078*/ 	.word	0xffffffff


	//   ....[1]....
        /*007c*/ 	.word	0xffffffff


	//   ....[2]....
        /*0080*/ 	.word	0xffffffff


	//   ....[3]....
        /*0084*/ 	.word	0xffffffff


	//   ....[4]....
        /*0088*/ 	.word	0xffffffff


	//   ....[5]....
        /*008c*/ 	.word	0xffffffff


	//   ....[6]....
        /*0090*/ 	.word	0xffffffff


	//   ....[7]....
        /*0094*/ 	.word	0xffffffff


	//   ....[8]....
        /*0098*/ 	.word	0xffffffff


	//   ....[9]....
        /*009c*/ 	.word	0xffffffff


	//   ....[10]....
        /*00a0*/ 	.word	0xffffffff


	//   ....[11]....
        /*00a4*/ 	.word	0xffffffff


	//----- nvinfo : EIATTR_COOP_GROUP_INSTR_OFFSETS
	.align		4
.L_860:
        /*00a8*/ 	.byte	0x04, 0x28
        /*00aa*/ 	.short	(.L_862 - .L_861)


	//   ....[0]....
.L_861:
        /*00ac*/ 	.word	0x00005180


	//   ....[1]....
        /*00b0*/ 	.word	0x000051c0


	//   ....[2]....
        /*00b4*/ 	.word	0x000052d0


	//   ....[3]....
        /*00b8*/ 	.word	0x000053b0


	//   ....[4]....
        /*00bc*/ 	.word	0x00009270


	//   ....[5]....
        /*00c0*/ 	.word	0x000092b0


	//   ....[6]....
        /*00c4*/ 	.word	0x00009450


	//   ....[7]....
        /*00c8*/ 	.word	0x00009460


	//   ....[8]....
        /*00cc*/ 	.word	0x0000baa0


	//   ....[9]....
        /*00d0*/ 	.word	0x0000bae0


	//   ....[10]....
        /*00d4*/ 	.word	0x0000bb60


	//   ....[11]....
        /*00d8*/ 	.word	0x0000bb70


	//----- nvinfo : EIATTR_EXIT_INSTR_OFFSETS
	.align		4
.L_862:
        /*00dc*/ 	.byte	0x04, 0x1c
        /*00de*/ 	.short	(.L_864 - .L_863)


	//   ....[0]....
.L_863:
        /*00e0*/ 	.word	0x00000710


	//   ....[1]....
        /*00e4*/ 	.word	0x0000dad0


	//   ....[2]....
        /*00e8*/ 	.word	0x0000dc20


	//   ....[3]....
        /*00ec*/ 	.word	0x0000dc40


	//   ....[4]....
        /*00f0*/ 	.word	0x0000e8e0


	//   ....[5]....
        /*00f4*/ 	.word	0x0000e970


	//----- nvinfo : EIATTR_CRS_STACK_SIZE
	.align		4
.L_864:
        /*00f8*/ 	.byte	0x04, 0x1e
        /*00fa*/ 	.short	(.L_866 - .L_865)
.L_865:
        /*00fc*/ 	.word	0x00000000


	//----- nvinfo : EIATTR_CBANK_PARAM_SIZE
	.align		4
.L_866:
        /*0100*/ 	.byte	0x03, 0x19
        /*0102*/ 	.short	0x01d0


	//----- nvinfo : EIATTR_PARAM_CBANK
	.align		4
        /*0104*/ 	.byte	0x04, 0x0a
        /*0106*/ 	.short	(.L_868 - .L_867)
	.align		4
.L_867:
        /*0108*/ 	.word	index@(.nv.constant0._ZN5flash16flash_fwd_kernelI23Flash_fwd_kernel_traitsILi256ELi128ELi64ELi8ELb0ELb0EN7cutlass6half_tE19Flash_kernel_traitsILi256ELi128ELi64ELi8ES3_EELb1ELb0ELb0ELb1ELb0ELb0ELb0ELb0EEEvNS_16Flash_fwd_paramsE)
        /*010c*/ 	.short	0x0210
        /*010e*/ 	.short	0x01d0


	//----- nvinfo : EIATTR_SW_WAR
	.align		4
.L_868:
        /*0110*/ 	.byte	0x04, 0x36
        /*0112*/ 	.short	(.L_870 - .L_869)
.L_869:
        /*0114*/ 	.word	0x00000008
.L_870:


//--------------------- .nv.info._ZN5flash16flash_fwd_kernelI23Flash_fwd_kernel_traitsILi256ELi128ELi64ELi8ELb0ELb0EN7cutlass6half_tE19Flash_kernel_traitsILi256ELi128ELi64ELi8ES3_EELb1ELb0ELb0ELb0ELb0ELb0ELb0ELb1EEEvNS_16Flash_fwd_paramsE --------------------------
	.section	.nv.info._ZN5flash16flash_fwd_kernelI23Flash_fwd_kernel_traitsILi256ELi128ELi64ELi8ELb0ELb0EN7cutlass6half_tE19Flash_kernel_traitsILi256ELi128ELi64ELi8ES3_EELb1ELb0ELb0ELb0ELb0ELb0ELb0ELb1EEEvNS_16Flash_fwd_paramsE,"",@"SHT_CUDA_INFO"
	.sectionflags	@""
	.align	4


	//----- nvinfo : EIATTR_CUDA_API_VERSION
	.align		4
        /*0000*/ 	.byte	0x04, 0x37
        /*0002*/ 	.short	(.L_872 - .L_871)
.L_871:
        /*0004*/ 	.word	0x00000082


	//----- nvinfo : EIATTR_KPARAM_INFO
	.align		4
.L_872:
        /*0008*/ 	.byte	0x04, 0x17
        /*000a*/ 	.short	(.L_874 - .L_873)
.L_873:
        /*000c*/ 	.word	0x00000000
        /*0010*/ 	.short	0x0000
        /*0012*/ 	.short	0x0000
        /*0014*/ 	.byte	0x00, 0xf0, 0x41, 0x07


	//----- nvinfo : EIATTR_SPARSE_MMA_MASK
	.align		4
.L_874:
        /*0018*/ 	.byte	0x03, 0x50
        /*001a*/ 	.short	0x0000


	//----- nvinfo : EIATTR_MAXREG_COUNT
	.align		4
        /*001c*/ 	.byte	0x03, 0x1b
        /*001e*/ 	.short	0x00ff


	//----- nvinfo : EIATTR_NUM_BARRIERS
	.align		4
        /*0020*/ 	.byte	0x02, 0x4c
        /*0022*/ 	.byte	0x01
	.zero		1


	//----- nvinfo : EIATTR_ANNOTATIONS
	.align		4
        /*0024*/ 	.byte	0x04, 0x55
        /*0026*/ 	.short	(.L_876 - .L_875)


	//   ....[0]....
.L_875:
        /* <DEDUP_REMOVED lines=57> */


	//----- nvinfo : EIATTR_MERCURY_ISA_VERSION
	.align		4
.L_876:
        /*03a0*/ 	.byte	0x03, 0x5f
        /*03a2*/ 	.short	0x0101


	//----- nvinfo : EIATTR_COOP_GROUP_MASK_REGIDS
	.align		4
        /*03a4*/ 	.byte	0x04, 0x29
        /*03a6*/ 	.short	(.L_878 - .L_877)


	//   ....[0]....
.L_877:
        /*03a8*/ 	.word	0xffffffff


	//   ....[1]....
        /*03ac*/ 	.word	0xffffffff


	//   ....[2]....
        /*03b0*/ 	.word	0xffffffff


	//   ....[3]....
        /*03b4*/ 	.word	0xffffffff


	//   ....[4]....
        /*03b8*/ 	.word	0xffffffff


	//   ....[5]....
        /*03bc*/ 	.word	0xffffffff


	//   ....[6]....
        /*03c0*/ 	.word	0xffffffff


	//   ....[7]....
        /*03c4*/ 	.word	0xffffffff


	//   ....[8]....
        /*03c8*/ 	.word	0xffffffff


	//   ....[9]....
        /*03cc*/ 	.word	0xffffffff


	//   ....[10]....
        /*03d0*/ 	.word	0xffffffff


	//   ....[11]....
        /*03d4*/ 	.word	0xffffffff


	//----- nvinfo : EIATTR_COOP_GROUP_INSTR_OFFSETS
	.align		4
.L_878:
        /*03d8*/ 	.byte	0x04, 0x28
        /*03da*/ 	.short	(.L_880 - .L_879)


	//   ....[0]....
.L_879:
        /*03dc*/ 	.word	0x000049e0


	//   ....[1]....
        /*03e0*/ 	.word	0x00004b00


	//   ....[2]....
        /*03e4*/ 	.word	0x00004bd0


	//   ....[3]....
        /*03e8*/ 	.word	0x00004d10


	//   ....[4]....
        /*03ec*/ 	.word	0x0000a3b0


	//   ....[5]....
        /*03f0*/ 	.word	0x0000a3c0


	//   ....[6]....
        /*03f4*/ 	.word	0x0000a3f0


	//   ....[7]....
        /*03f8*/ 	.word	0x0000a420


	//   ....[8]....
        /*03fc*/ 	.word	0x0000dcd0


	//   ....[9]....
        /*0400*/ 	.word	0x0000dd10


	//   ....[10]....
        /*0404*/ 	.word	0x0000dd50


	//   ....[11]....
        /*0408*/ 	.word	0x0000dd70


	//----- nvinfo : EIATTR_EXIT_INSTR_OFFSETS
	.align		4
.L_880:
        /*040c*/ 	.byte	0x04, 0x1c
        /*040e*/ 	.short	(.L_882 - .L_881)


	//   ....[0]....
.L_881:
        /*0410*/ 	.word	0x00000690


	//   ....[1]....
        /*0414*/ 	.word	0x0000fdc0


	//   ....[2]....
        /*0418*/ 	.word	0x0000ff10


	//   ....[3]....
        /*041c*/ 	.word	0x0000ff30


	//   ....[4]....
        /*0420*/ 	.word	0x00010bf0


	//   ....[5]....
        /*0424*/ 	.word	0x00010c80


	//----- nvinfo : EIATTR_CRS_STACK_SIZE
	.align		4
.L_882:
        /*0428*/ 	.byte	0x04, 0x1e
        /*042a*/ 	.short	(.L_884 - .L_883)
.L_883:
        /*042c*/ 	.word	0x00000000


	//----- nvinfo : EIATTR_CBANK_PARAM_SIZE
	.align		4
.L_884:
        /*0430*/ 	.byte	0x03, 0x19
        /*0432*/ 	.short	0x01d0


	//----- nvinfo : EIATTR_PARAM_CBANK
	.align		4
        /*0434*/ 	.byte	0x04, 0x0a
        /*0436*/ 	.short	(.L_886 - .L_885)
	.align		4
.L_885:
        /*0438*/ 	.word	index@(.nv.constant0._ZN5flash16flash_fwd_kernelI23Flash_fwd_kernel_traitsILi256ELi128ELi64ELi8ELb0ELb0EN7cutlass6half_tE19Flash_kernel_traitsILi256ELi128ELi64ELi8ES3_EELb1ELb0ELb0ELb0ELb0ELb0ELb0ELb1EEEvNS_16Flash_fwd_paramsE)
        /*043c*/ 	.short	0x0210
        /*043e*/ 	.short	0x01d0


	//----- nvinfo : EIATTR_SW_WAR
	.align		4
.L_886:
        /*0440*/ 	.byte	0x04, 0x36
        /*0442*/ 	.short	(.L_888 - .L_887)
.L_887:
        /*0444*/ 	.word	0x00000008
.L_888:


//--------------------- .nv.info._ZN5flash16flash_fwd_kernelI23Flash_fwd_kernel_traitsILi256ELi128ELi64ELi8ELb0ELb0EN7cutlass6half_tE19Flash_kernel_traitsILi256ELi128ELi64ELi8ES3_EELb0ELb0ELb0ELb0ELb0ELb0ELb1ELb0EEEvNS_16Flash_fwd_paramsE --------------------------
	.section	.nv.info._ZN5flash16flash_fwd_kernelI23Flash_fwd_kernel_traitsILi256ELi128ELi64ELi8ELb0ELb0EN7cutlass6half_tE19Flash_kernel_traitsILi256ELi128ELi64ELi8ES3_EELb0ELb0ELb0ELb0ELb0ELb0ELb1ELb0EEEvNS_16Flash_fwd_paramsE,"",@"SHT_CUDA_INFO"
	.sectionflags	@""
	.align	4


	//----- nvinfo : EIATTR_CUDA_API_VERSION
	.align		4
        /*0000*/ 	.byte	0x04, 0x37
        /*0002*/ 	.short	(.L_890 - .L_889)
.L_889:
        /*0004*/ 	.word	0x00000082


	//----- nvinfo : EIATTR_KPARAM_INFO
	.align		4
.L_890:
        /*0008*/ 	.byte	0x04, 0x17
        /*000a*/ 	.short	(.L_892 - .L_891)
.L_891:
        /*000c*/ 	.word	0x00000000
        /*0010*/ 	.short	0x0000
        /*0012*/ 	.short	0x0000
        /*0014*/ 	.byte	0x00, 0xf0, 0x41, 0x07


	//----- nvinfo : EIATTR_SPARSE_MMA_MASK
	.align		4
.L_892:
        /*0018*/ 	.byte	0x03, 0x50
        /*001a*/ 	.short	0x0000


	//----- nvinfo : EIATTR_MAXREG_COUNT
	.align		4
        /*001c*/ 	.byte	0x03, 0x1b
        /*001e*/ 	.short	0x00ff


	//----- nvinfo : EIATTR_NUM_BARRIERS
	.align		4
        /*0020*/ 	.byte	0x02, 0x4c
        /*0022*/ 	.byte	0x01
	.zero		1


	//----- nvinfo : EIATTR_ANNOTATIONS
	.align		4
        /*0024*/ 	.byte	0x04, 0x55
        /*0026*/ 	.short	(.L_894 - .L_893)


	//   ....[0]....
.L_893:
        /* <DEDUP_REMOVED lines=12> */


	//----- nvinfo : EIATTR_MERCURY_ISA_VERSION
	.align		4
.L_894:
        /*00d0*/ 	.byte	0x03, 0x5f
        /*00d2*/ 	.short	0x0101


	//----- nvinfo : EIATTR_INT_WARP_WIDE_INSTR_OFFSETS
	.align		4
        /*00d4*/ 	.byte	0x04, 0x31
        /*00d6*/ 	.short	(.L_896 - .L_895)


	//   ....[0]....
.L_895:
        /*00d8*/ 	.word	0x00005fa0


	//----- nvinfo : EIATTR_COOP_GROUP_MASK_REGIDS
	.align		4
.L_896:
        /*00dc*/ 	.byte	0x04, 0x29
        /*00de*/ 	.short	(.L_898 - .L_897)


	//   ....[0]....
.L_897:
        /*00e0*/ 	.word	0xffffffff


	//   ....[1]....
        /*00e4*/ 	.word	0xffffffff


	//   ....[2]....
        /*00e8*/ 	.word	0xffffffff


	//   ....[3]....
        /*00ec*/ 	.word	0xffffffff


	//   ....[4]....
        /*00f0*/ 	.word	0xffffffff


	//   ....[5]....
        /*00f4*/ 	.word	0xffffffff


	//   ....[6]....
        /*00f8*/ 	.word	0xffffffff


	//   ....[7]....
        /*00fc*/ 	.word	0xffffffff


	//   ....[8]....
        /*0100*/ 	.word	0xffffffff


	//   ....[9]....
        /*0104*/ 	.word	0xffffffff


	//   ....[10]....
        /*0108*/ 	.word	0xffffffff


	//   ....[11]....
        /*010c*/ 	.word	0xffffffff


	//----- nvinfo : EIATTR_COOP_GROUP_INSTR_OFFSETS
	.align		4
.L_898:
        /*0110*/ 	.byte	0x04, 0x28
        /*0112*/ 	.short	(.L_900 - .L_899)


	//   ....[0]....
.L_899:
        /*0114*/ 	.word	0x00004860


	//   ....[1]....
        /*0118*/ 	.word	0x00004880


	//   ....[2]....
        /*011c*/ 	.word	0x00004920


	//   ....[3]....
        /*0120*/ 	.word	0x00004930


	//   ....[4]....
        /*0124*/ 	.word	0x00007e50


	//   ....[5]....
        /*0128*/ 	.word	0x00007e90


	//   ....[6]....
        /*012c*/ 	.word	0x00007ed0


	//   ....[7]....
        /*0130*/ 	.word	0x00007f00


	//   ....[8]....
        /*0134*/ 	.word	0x00009c00


	//   ....[9]....
        /*0138*/ 	.word	0x00009c10


	//   ....[10]....
        /*013c*/ 	.word	0x00009c60


	//   ....[11]....
        /*0140*/ 	.word	0x00009c80


	//----- nvinfo : EIATTR_EXIT_INSTR_OFFSETS
	.align		4
.L_900:
        /*0144*/ 	.byte	0x04, 0x1c
        /*0146*/ 	.short	(.L_902 - .L_901)


	//   ....[0]....
.L_901:
        /*0148*/ 	.word	0x000004d0


	//   ....[1]....
        /*014c*/ 	.word	0x0000bb80


	//   ....[2]....
        /*0150*/ 	.word	0x0000bcd0


	//   ....[3]....
        /*0154*/ 	.word	0x0000bcf0


	//   ....[4]....
        /*0158*/ 	.word	0x0000c9a0


	//   ....[5]....
        /*015c*/ 	.word	0x0000ca30


	//----- nvinfo : EIATTR_CRS_STACK_SIZE
	.align		4
.L_902:
        /*0160*/ 	.byte	0x04, 0x1e
        /*0162*/ 	.short	(.L_904 - .L_903)
.L_903:
        /*0164*/ 	.word	0x00000000


	//----- nvinfo : EIATTR_CBANK_PARAM_SIZE
	.align		4
.L_904:
        /*0168*/ 	.byte	0x03, 0x19
        /*016a*/ 	.short	0x01d0


	//----- nvinfo : EIATTR_PARAM_CBANK
	.align		4
        /*016c*/ 	.byte	0x04, 0x0a
        /*016e*/ 	.short	(.L_906 - .L_905)
	.align		4
.L_905:
        /*0170*/ 	.word	index@(.nv.constant0._ZN5flash16flash_fwd_kernelI23Flash_fwd_kernel_traitsILi256ELi128ELi64ELi8ELb0ELb0EN7cutlass6half_tE19Flash_kernel_traitsILi256ELi128ELi64ELi8ES3_EELb0ELb0ELb0ELb0ELb0ELb0ELb1ELb0EEEvNS_16Flash_fwd_paramsE)
        /*0174*/ 	.short	0x0210
        /*0176*/ 	.short	0x01d0


	//----- nvinfo : EIATTR_SW_WAR
	.align		4
.L_906:
        /*0178*/ 	.byte	0x04, 0x36
        /*017a*/ 	.short	(.L_908 - .L_907)
.L_907:
        /*017c*/ 	.word	0x00000008
.L_908:


//--------------------- .nv.info._ZN5flash16flash_fwd_kernelI23Flash_fwd_kernel_traitsILi256ELi128ELi64ELi8ELb0ELb0EN7cutlass6half_tE19Flash_kernel_traitsILi256ELi128ELi64ELi8ES3_EELb1ELb0ELb0ELb1ELb0ELb0ELb0ELb1EEEvNS_16Flash_fwd_paramsE --------------------------
	.section	.nv.info._ZN5flash16flash_fwd_kernelI23Flash_fwd_kernel_traitsILi256ELi128ELi64ELi8ELb0ELb0EN7cutlass6half_tE19Flash_kernel_traitsILi256ELi128ELi64ELi8ES3_EELb1ELb0ELb0ELb1ELb0ELb0ELb0ELb1EEEvNS_16Flash_fwd_paramsE,"",@"SHT_CUDA_INFO"
	.sectionflags	@""
	.align	4


	//----- nvinfo : EIATTR_CUDA_API_VERSION
	.align		4
        /*0000*/ 	.byte	0x04, 0x37
        /*0002*/ 	.short	(.L_910 - .L_909)
.L_909:
        /*0004*/ 	.word	0x00000082


	//----- nvinfo : EIATTR_KPARAM_INFO
	.align		4
.L_910:
        /*0008*/ 	.byte	0x04, 0x17
        /*000a*/ 	.short	(.L_912 - .L_911)
.L_911:
        /*000c*/ 	.word	0x00000000
        /*0010*/ 	.short	0x0000
        /*0012*/ 	.short	0x0000
        /*0014*/ 	.byte	0x00, 0xf0, 0x41, 0x07


	//----- nvinfo : EIATTR_SPARSE_MMA_MASK
	.align		4
.L_912:
        /*0018*/ 	.byte	0x03, 0x50
        /*001a*/ 	.short	0x0000


	//----- nvinfo : EIATTR_MAXREG_COUNT
	.align		4
        /*001c*/ 	.byte	0x03, 0x1b
        /*001e*/ 	.short	0x00ff


	//----- nvinfo : EIATTR_NUM_BARRIERS
	.align		4
        /*0020*/ 	.byte	0x02, 0x4c
        /*0022*/ 	.byte	0x01
	.zero		1


	//----- nvinfo : EIATTR_ANNOTATIONS
	.align		4
        /*0024*/ 	.byte	0x04, 0x55
        /*0026*/ 	.short	(.L_914 - .L_913)


	//   ....[0]....
.L_913:
        /* <DEDUP_REMOVED lines=54> */


	//----- nvinfo : EIATTR_MERCURY_ISA_VERSION
	.align		4
.L_914:
        /*0370*/ 	.byte	0x03, 0x5f
        /*0372*/ 	.short	0x0101


	//----- nvinfo : EIATTR_COOP_GROUP_MASK_REGIDS
	.align		4
        /*0374*/ 	.byte	0x04, 0x29
        /*0376*/ 	.short	(.L_916 - .L_915)


	//   ....[0]....
.L_915:
        /*0378*/ 	.word	0xffffffff


	//   ....[1]....
        /*037c*/ 	.word	0xffffffff


	//   ....[2]....
        /*0380*/ 	.word	0xffffffff


	//   ....[3]....
        /*0384*/ 	.word	0xffffffff


	//   ....[4]....
        /*0388*/ 	.word	0xffffffff


	//   ....[5]....
        /*038c*/ 	.word	0xffffffff


	//   ....[6]....
        /*0390*/ 	.word	0xffffffff


	//   ....[7]....
        /*0394*/ 	.word	0xffffffff


	//   ....[8]....
        /*0398*/ 	.word	0xffffffff


	//   ....[9]....
        /*039c*/ 	.word	0xffffffff


	//   ....[10]....
        /*03a0*/ 	.word	0xffffffff


	//   ....[11]....
        /*03a4*/ 	.word	0xffffffff


	//----- nvinfo : EIATTR_COOP_GROUP_INSTR_OFFSETS
	.align		4
.L_916:
        /*03a8*/ 	.byte	0x04, 0x28
        /*03aa*/ 	.short	(.L_918 - .L_917)


	//   ....[0]....
.L_917:
        /*03ac*/ 	.word	0x000055c0


	//   ....[1]....
        /*03b0*/ 	.word	0x00005690


	//   ....[2]....
        /*03b4*/ 	.word	0x000056b0


	//   ....[3]....
        /*03b8*/ 	.word	0x000057b0


	//   ....[4]....
        /*03bc*/ 	.word	0x0000b560


	//   ....[5]....
        /*03c0*/ 	.word	0x0000b570


	//   ....[6]....
        /*03c4*/ 	.word	0x0000b5a0


	//   ....[7]....
        /*03c8*/ 	.word	0x0000b5b0


	//   ....[8]....
        /*03cc*/ 	.word	0x0000eec0


	//   ....[9]....
        /*03d0*/ 	.word	0x0000ef00


	//   ....[10]....
        /*03d4*/ 	.word	0x0000ef40


	//   ....[11]....
        /*03d8*/ 	.word	0x0000ef50


	//----- nvinfo : EIATTR_EXIT_INSTR_OFFSETS
	.align		4
.L_918:
        /*03dc*/ 	.byte	0x04, 0x1c
        /*03de*/ 	.short	(.L_920 - .L_919)


	//   ....[0]....
.L_919:
        /*03e0*/ 	.word	0x00000690


	//   ....[1]....
        /*03e4*/ 	.word	0x00010fb0


	//   ....[2]....
        /*03e8*/ 	.word	0x00011100


	//   ....[3]....
        /*03ec*/ 	.word	0x00011120


	//   ....[4]....
        /*03f0*/ 	.word	0x00011df0


	//   ....[5]....
        /*03f4*/ 	.word	0x00011e80


	//----- nvinfo : EIATTR_CRS_STACK_SIZE
	.align		4
.L_920:
        /*03f8*/ 	.byte	0x04, 0x1e
        /*03fa*/ 	.short	(.L_922 - .L_921)
.L_921:
        /*03fc*/ 	.word	0x00000000


	//----- nvinfo : EIATTR_CBANK_PARAM_SIZE
	.align		4
.L_922:
        /*0400*/ 	.byte	0x03, 0x19
        /*0402*/ 	.short	0x01d0


	//----- nvinfo : EIATTR_PARAM_CBANK
	.align		4
        /*0404*/ 	.byte	0x04, 0x0a
        /*0406*/ 	.short	(.L_924 - .L_923)
	.align		4
.L_923:
        /*0408*/ 	.word	index@(.nv.constant0._ZN5flash16flash_fwd_kernelI23Flash_fwd_kernel_traitsILi256ELi128ELi64ELi8ELb0ELb0EN7cutlass6half_tE19Flash_kernel_traitsILi256ELi128ELi64ELi8ES3_EELb1ELb0ELb0ELb1ELb0ELb0ELb0ELb1EEEvNS_16Flash_fwd_paramsE)
        /*040c*/ 	.short	0x0210
        /*040e*/ 	.short	0x01d0


	//----- nvinfo : EIATTR_SW_WAR
	.align		4
.L_924:
        /*0410*/ 	.byte	0x04, 0x36
        /*0412*/ 	.short	(.L_926 - .L_925)
.L_925:
        /*0414*/ 	.word	0x00000008
.L_926:


//--------------------- .nv.info._ZN5flash16flash_fwd_kernelI23Flash_fwd_kernel_traitsILi256ELi128ELi64ELi8ELb0ELb0EN7cutlass6half_tE19Flash_kernel_traitsILi256ELi128ELi64ELi8ES3_EELb0ELb0ELb0ELb1ELb0ELb0ELb1ELb0EEEvNS_16Flash_fwd_paramsE --------------------------
	.section	.nv.info._ZN5flash16flash_fwd_kernelI23Flash_fwd_kernel_traitsILi256ELi128ELi64ELi8ELb0ELb0EN7cutlass6half_tE19Flash_kernel_traitsILi256ELi128ELi64ELi8ES3_EELb0ELb0ELb0ELb1ELb0ELb0ELb1ELb0EEEvNS_16Flash_fwd_paramsE,"",@"SHT_CUDA_INFO"
	.sectionflags	@""
	.align	4


	//----- nvinfo : EIATTR_CUDA_API_VERSION
	.align		4
        /*0000*/ 	.byte	0x04, 0x37
        /*0002*/ 	.short	(.L_928 - .L_927)
.L_927:
        /*0004*/ 	.word	0x00000082


	//----- nvinfo : EIATTR_KPARAM_INFO
	.align		4
.L_928:
        /*0008*/ 	.byte	0x04, 0x17
        /*000a*/ 	.short	(.L_930 - .L_929)
.L_929:
        /*000c*/ 	.word	0x00000000
        /*0010*/ 	.short	0x0000
        /*0012*/ 	.short	0x0000
        /*0014*/ 	.byte	0x00, 0xf0, 0x41, 0x07


	//----- nvinfo : EIATTR_SPARSE_MMA_MASK
	.align		4
.L_930:
        /*0018*/ 	.byte	0x03, 0x50
        /*001a*/ 	.short	0x0000


	//----- nvinfo : EIATTR_MAXREG_COUNT
	.align		4
        /*001c*/ 	.byte	0x03, 0x1b
        /*001e*/ 	.short	0x00ff


	//----- nvinfo : EIATTR_NUM_BARRIERS
	.align		4
        /*0020*/ 	.byte	0x02, 0x4c
        /*0022*/ 	.byte	0x01
	.zero		1


	//----- nvinfo : EIATTR_ANNOTATIONS
	.align		4
        /*0024*/ 	.byte	0x04, 0x55
        /*0026*/ 	.short	(.L_932 - .L_931)


	//   ....[0]....
.L_931:
        /* <DEDUP_REMOVED lines=13> */


	//----- nvinfo : EIATTR_MERCURY_ISA_VERSION
	.align		4
.L_932:
        /*00e8*/ 	.byte	0x03, 0x5f
        /*00ea*/ 	.short	0x0101


	//----- nvinfo : EIATTR_INT_WARP_WIDE_INSTR_OFFSETS
	.align		4
        /*00ec*/ 	.byte	0x04, 0x31
        /*00ee*/ 	.short	(.L_934 - .L_933)


	//   ....[0]....
.L_933:
        /*00f0*/ 	.word	0x00006a30


	//----- nvinfo : EIATTR_COOP_GROUP_MASK_REGIDS
	.align		4
.L_934:
        /*00f4*/ 	.byte	0x04, 0x29
        /*00f6*/ 	.short	(.L_936 - .L_935)


	//   ....[0]....
.L_935:
        /*00f8*/ 	.word	0xffffffff


	//   ....[1]....
        /*00fc*/ 	.word	0xffffffff


	//   ....[2]....
        /*0100*/ 	.word	0xffffffff


	//   ....[3]....
        /*0104*/ 	.word	0xffffffff


	//   ....[4]....
        /*0108*/ 	.word	0xffffffff


	//   ....[5]....
        /*010c*/ 	.word	0xffffffff


	//   ....[6]....
        /*0110*/ 	.word	0xffffffff


	//   ....[7]....
        /*0114*/ 	.word	0xffffffff


	//   ....[8]....
        /*0118*/ 	.word	0xffffffff


	//   ....[9]....
        /*011c*/ 	.word	0xffffffff


	//   ....[10]....
        /*0120*/ 	.word	0xffffffff


	//   ....[11]....
        /*0124*/ 	.word	0xffffffff


	//----- nvinfo : EIATTR_COOP_GROUP_INSTR_OFFSETS
	.align		4
.L_936:
        /*0128*/ 	.byte	0x04, 0x28
        /*012a*/ 	.short	(.L_938 - .L_937)


	//   ....[0]....
.L_937:
        /*012c*/ 	.word	0x000052a0


	//   ....[1]....
        /*0130*/ 	.word	0x000052c0


	//   ....[2]....
        /*0134*/ 	.word	0x00005360


	//   ....[3]....
        /*0138*/ 	.word	0x00005370


	//   ....[4]....
        /*013c*/ 	.word	0x00008fb0


	//   ....[5]....
        /*0140*/ 	.word	0x00008fd0


	//   ....[6]....
        /*0144*/ 	.word	0x00009010


	//   ....[7]....
        /*0148*/ 	.word	0x00009020


	//   ....[8]....
        /*014c*/ 	.word	0x0000ad70


	//   ....[9]....
        /*0150*/ 	.word	0x0000ad80


	//   ....[10]....
        /*0154*/ 	.word	0x0000ae20


	//   ....[11]....
        /*0158*/ 	.word	0x0000ae40


	//----- nvinfo : EIATTR_EXIT_INSTR_OFFSETS
	.align		4
.L_938:
        /*015c*/ 	.byte	0x04, 0x1c
        /*015e*/ 	.short	(.L_940 - .L_939)


	//   ....[0]....
.L_939:
        /*0160*/ 	.word	0x000004d0


	//   ....[1]....
        /*0164*/ 	.word	0x0000cd40


	//   ....[2]....
        /*0168*/ 	.word	0x0000ce90


	//   ....[3]....
        /*016c*/ 	.word	0x0000ceb0


	//   ....[4]....
        /*0170*/ 	.word	0x0000db70


	//   ....[5]....
        /*0174*/ 	.word	0x0000dc00


	//----- nvinfo : EIATTR_CRS_STACK_SIZE
	.align		4
.L_940:
        /*0178*/ 	.byte	0x04, 0x1e
        /*017a*/ 	.short	(.L_942 - .L_941)
.L_941:
        /*017c*/ 	.word	0x00000000


	//----- nvinfo : EIATTR_CBANK_PARAM_SIZE
	.align		4
.L_942:
        /*0180*/ 	.byte	0x03, 0x19
        /*0182*/ 	.short	0x01d0


	//----- nvinfo : EIATTR_PARAM_CBANK
	.align		4
        /*0184*/ 	.byte	0x04, 0x0a
        /*0186*/ 	.short	(.L_944 - .L_943)
	.align		4
.L_943:
        /*0188*/ 	.word	index@(.nv.constant0._ZN5flash16flash_fwd_kernelI23Flash_fwd_kernel_traitsILi256ELi128ELi64ELi8ELb0ELb0EN7cutlass6half_tE19Flash_kernel_traitsILi256ELi128ELi64ELi8ES3_EELb0ELb0ELb0ELb1ELb0ELb0ELb1ELb0EEEvNS_16Flash_fwd_paramsE)
        /*018c*/ 	.short	0x0210
        /*018e*/ 	.short	0x01d0


	//----- nvinfo : EIATTR_SW_WAR
	.align		4
.L_944:
        /*0190*/ 	.byte	0x04, 0x36
        /*0192*/ 	.short	(.L_946 - .L_945)
.L_945:
        /*0194*/ 	.word	0x00000008
.L_946:


//--------------------- .nv.info._ZN5flash16flash_fwd_kernelI23Flash_fwd_kernel_traitsILi256ELi128ELi64ELi8ELb0ELb0EN7cutlass6half_tE19Flash_kernel_traitsILi256ELi128ELi64ELi8ES3_EELb1ELb0ELb1ELb0ELb0ELb1ELb0ELb0EEEvNS_16Flash_fwd_paramsE --------------------------
	.section	.nv.info._ZN5flash16flash_fwd_kernelI23Flash_fwd_kernel_traitsILi256ELi128ELi64ELi8ELb0ELb0EN7cutlass6half_tE19Flash_kernel_traitsILi256ELi128ELi64ELi8ES3_EELb1ELb0ELb1ELb0ELb0ELb1ELb0ELb0EEEvNS_16Flash_fwd_paramsE,"",@"SHT_CUDA_INFO"
	.sectionflags	@""
	.align	4


	//----- nvinfo : EIATTR_CUDA_API_VERSION
	.align		4
        /*0000*/ 	.byte	0x04, 0x37
        /*0002*/ 	.short	(.L_948 - .L_947)
.L_947:
        /*0004*/ 	.word	0x00000082


	//----- nvinfo : EIATTR_KPARAM_INFO
	.align		4
.L_948:
        /*0008*/ 	.byte	0x04, 0x17
        /*000a*/ 	.short	(.L_950 - .L_949)
.L_949:
        /*000c*/ 	.word	0x00000000
        /*0010*/ 	.short	0x0000
        /*0012*/ 	.short	0x0000
        /*0014*/ 	.byte	0x00, 0xf0, 0x41, 0x07


	//----- nvinfo : EIATTR_SPARSE_MMA_MASK
	.align		4
.L_950:
        /*0018*/ 	.byte	0x03, 0x50
        /*001a*/ 	.short	0x0000


	//----- nvinfo : EIATTR_MAXREG_COUNT
	.align		4
        /*001c*/ 	.byte	0x03, 0x1b
        /*001e*/ 	.short	0x00ff


	//----- nvinfo : EIATTR_NUM_BARRIERS
	.align		4
        /*0020*/ 	.byte	0x02, 0x4c
        /*0022*/ 	.byte	0x01
	.zero		1


	//----- nvinfo : EIATTR_ANNOTATIONS
	.align		4
        /*0024*/ 	.byte	0x04, 0x55
        /*0026*/ 	.short	(.L_952 - .L_951)


	//   ....[0]....
.L_951:
        /*0028*/ 	.word	0x00000001
        /*002c*/ 	.byte	0xf0, 0xbb, 0x00, 0x00, 0x01, 0x00, 0x00, 0x00, 0x30, 0xbc, 0x00, 0x00, 0x01, 0x00, 0x00, 0x00
        /*003c*/ 	.byte	0x80, 0xd8, 0x00, 0x00, 0x01, 0x00, 0x00, 0x00, 0xc0, 0xd8, 0x00, 0x00, 0x01, 0x00, 0x00, 0x00
        /*004c*/ 	.byte	0xb0, 0xe3, 0x00, 0x00, 0x01, 0x00, 0x00, 0x00, 0x10, 0xfe, 0x00, 0x00


	//----- nvinfo : EIATTR_MERCURY_ISA_VERSION
	.align		4
.L_952:
        /*0058*/ 	.byte	0x03, 0x5f
        /*005a*/ 	.short	0x0101


	//----- nvinfo : EIATTR_COOP_GROUP_MASK_REGIDS
	.align		4
        /*005c*/ 	.byte	0x04, 0x29
        /*005e*/ 	.short	(.L_954 - .L_953)


	//   ....[0]....
.L_953:
        /*0060*/ 	.word	0xffffffff


	//   ....[1]....
        /*0064*/ 	.word	0xffffffff


	//   ....[2]....
        /*0068*/ 	.word	0xffffffff


	//   ....[3]....
        /*006c*/ 	.word	0xffffffff


	//   ....[4]....
        /*0070*/ 	.word	0xffffffff


	//   ....[5]....
        /*0074*/ 	.word	0xffffffff


	//   ....[6]....
        /*0078*/ 	.word	0xffffffff


	//   ....[7]....
        /*007c*/ 	.word	0xffffffff


	//   ....[8]....
        /*0080*/ 	.word	0xffffffff


	//   ....[9]....
        /*0084*/ 	.word	0xffffffff


	//   ....[10]....
        /*0088*/ 	.word	0xffffffff


	//   ....[11]....
        /*008c*/ 	.word	0xffffffff


	//   ....[12]....
        /*0090*/ 	.word	0xffffffff


	//   ....[13]....
        /*0094*/ 	.word	0xffffffff


	//   ....[14]....
        /*0098*/ 	.word	0xffffffff


	//   ....[15]....
        /*009c*/ 	.word	0xffffffff


	//   ....[16]....
        /*00a0*/ 	.word	0xffffffff


	//   ....[17]....
        /*00a4*/ 	.word	0xffffffff


	//   ....[18]....
        /*00a8*/ 	.word	0xffffffff


	//   ....[19]....
        /*00ac*/ 	.word	0xffffffff


	//----- nvinfo : EIATTR_COOP_GROUP_INSTR_OFFSETS
	.align		4
.L_954:
        /*00b0*/ 	.byte	0x04, 0x28
        /*00b2*/ 	.short	(.L_956 - .L_955)


	//   ....[0]....
.L_955:
        /*00b4*/ 	.word	0x000041b0


	//   ....[1]....
        /*00b8*/ 	.word	0x000043e0


	//   ....[2]....
        /*00bc*/ 	.word	0x00004420


	//   ....[3]....
        /*00c0*/ 	.word	0x000045c0


	//   ....[4]....
        /*00c4*/ 	.word	0x00007b70


	//   ....[5]....
        /*00c8*/ 	.word	0x00007cf0


	//   ....[6]....
        /*00cc*/ 	.word	0x00007d30


	//   ....[7]....
        /*00d0*/ 	.word	0x00007de0


	//   ....[8]....
        /*00d4*/ 	.word	0x0000bbb0


	//   ....[9]....
        /*00d8*/ 	.word	0x0000bd40


	//   ....[10]....
        /*00dc*/ 	.word	0x0000bd80


	//   ....[11]....
        /*00e0*/ 	.word	0x0000be80


	//   ....[12]....
        /*00e4*/ 	.word	0x0000fe70


	//   ....[13]....
        /*00e8*/ 	.word	0x0000fef0


	//   ....[14]....
        /*00ec*/ 	.word	0x0000ff60


	//   ....[15]....
        /*00f0*/ 	.word	0x0000ff70


	//   ....[16]....
        /*00f4*/ 	.word	0x00012710


	//   ....[17]....
        /*00f8*/ 	.word	0x00012750


	//   ....[18]....
        /*00fc*/ 	.word	0x000127b0


	//   ....[19]....
        /*0100*/ 	.word	0x000127c0


	//----- nvinfo : EIATTR_EXIT_INSTR_OFFSETS
	.align		4
.L_956:
        /*0104*/ 	.byte	0x04, 0x1c
        /*0106*/ 	.short	(.L_958 - .L_957)


	//   ....[0]....
.L_957:
        /*0108*/ 	.word	0x000006c0


	//   ....[1]....
        /*010c*/ 	.word	0x00001350


	//   ....[2]....
        /*0110*/ 	.word	0x000013e0


	//   ....[3]....
        /*0114*/ 	.word	0x00014670


	//   ....[4]....
        /*0118*/ 	.word	0x00014780


	//----- nvinfo : EIATTR_CRS_STACK_SIZE
	.align		4
.L_958:
        /*011c*/ 	.byte	0x04, 0x1e
        /*011e*/ 	.short	(.L_960 - .L_959)
.L_959:
        /*0120*/ 	.word	0x00000000


	//----- nvinfo : EIATTR_CBANK_PARAM_SIZE
	.align		4
.L_960:
        /*0124*/ 	.byte	0x03, 0x19
        /*0126*/ 	.short	0x01d0


	//----- nvinfo : EIATTR_PARAM_CBANK
	.align		4
        /*0128*/ 	.byte	0x04, 0x0a
        /*012a*/ 	.short	(.L_962 - .L_961)
	.align		4
.L_961:
        /*012c*/ 	.word	index@(.nv.constant0._ZN5flash16flash_fwd_kernelI23Flash_fwd_kernel_traitsILi256ELi128ELi64ELi8ELb0ELb0EN7cutlass6half_tE19Flash_kernel_traitsILi256ELi128ELi64ELi8ES3_EELb1ELb0ELb1ELb0ELb0ELb1ELb0ELb0EEEvNS_16Flash_fwd_paramsE)
        /*0130*/ 	.short	0x0210
        /*0132*/ 	.short	0x01d0


	//----- nvinfo : EIATTR_SW_WAR
	.align		4
.L_962:
        /*0134*/ 	.byte	0x04, 0x36
        /*0136*/ 	.short	(.L_964 - .L_963)
.L_963:
        /*0138*/ 	.word	0x00000008
.L_964:


//--------------------- .nv.info._ZN5flash16flash_fwd_kernelI23Flash_fwd_kernel_traitsILi256ELi128ELi64ELi8ELb0ELb0EN7cutlass6half_tE19Flash_kernel_traitsILi256ELi128ELi64ELi8ES3_EELb0ELb0ELb1ELb0ELb0ELb1ELb1ELb0EEEvNS_16Flash_fwd_paramsE --------------------------
	.section	.nv.info._ZN5flash16flash_fwd_kernelI23Flash_fwd_kernel_traitsILi256ELi128ELi64ELi8ELb0ELb0EN7cutlass6half_tE19Flash_kernel_traitsILi256ELi128ELi64ELi8ES3_EELb0ELb0ELb1ELb0ELb0ELb1ELb1ELb0EEEvNS_16Flash_fwd_paramsE,"",@"SHT_CUDA_INFO"
	.sectionflags	@""
	.align	4


	//----- nvinfo : EIATTR_CUDA_API_VERSION
	.align		4
        /*0000*/ 	.byte	0x04, 0x37
        /*0002*/ 	.short	(.L_966 - .L_965)
.L_965:
        /*0004*/ 	.word	0x00000082


	//----- nvinfo : EIATTR_KPARAM_INFO
	.align		4
.L_966:
        /*0008*/ 	.byte	0x04, 0x17
        /*000a*/ 	.short	(.L_968 - .L_967)
.L_967:
        /*000c*/ 	.word	0x00000000
        /*0010*/ 	.short	0x0000
        /*0012*/ 	.short	0x0000
        /*0014*/ 	.byte	0x00, 0xf0, 0x41, 0x07


	//----- nvinfo : EIATTR_SPARSE_MMA_MASK
	.align		4
.L_968:
        /*0018*/ 	.byte	0x03, 0x50
        /*001a*/ 	.short	0x0000


	//----- nvinfo : EIATTR_MAXREG_COUNT
	.align		4
        /*001c*/ 	.byte	0x03, 0x1b
        /*001e*/ 	.short	0x00ff


	//----- nvinfo : EIATTR_NUM_BARRIERS
	.align		4
        /*0020*/ 	.byte	0x02, 0x4c
        /*0022*/ 	.byte	0x01
	.zero		1


	//----- nvinfo : EIATTR_MERCURY_ISA_VERSION
	.align		4
        /*0024*/ 	.byte	0x03, 0x5f
        /*0026*/ 	.short	0x0101


	//----- nvinfo : EIATTR_COOP_GROUP_MASK_REGIDS
	.align		4
        /*0028*/ 	.byte	0x04, 0x29
        /*002a*/ 	.short	(.L_970 - .L_969)


	//   ....[0]....
.L_969:
        /*002c*/ 	.word	0xffffffff


	//   ....[1]....
        /*0030*/ 	.word	0xffffffff


	//   ....[2]....
        /*0034*/ 	.word	0xffffffff


	//   ....[3]....
        /*0038*/ 	.word	0xffffffff


	//   ....[4]....
        /*003c*/ 	.word	0xffffffff


	//   ....[5]....
        /*0040*/ 	.word	0xffffffff


	//   ....[6]....
        /*0044*/ 	.word	0xffffffff


	//   ....[7]....
        /*0048*/ 	.word	0xffffffff


	//   ....[8]....
        /*004c*/ 	.word	0xffffffff


	//   ....[9]....
        /*0050*/ 	.word	0xffffffff


	//   ....[10]....
        /*0054*/ 	.word	0xffffffff


	//   ....[11]....
        /*0058*/ 	.word	0xffffffff


	//   ....[12]....
        /*005c*/ 	.word	0xffffffff


	//   ....[13]....
        /*0060*/ 	.word	0xffffffff


	//   ....[14]....
        /*0064*/ 	.word	0xffffffff


	//   ....[15]....
        /*0068*/ 	.word	0xffffffff


	//   ....[16]....
        /*006c*/ 	.word	0xffffffff


	//   ....[17]....
        /*0070*/ 	.word	0xffffffff


	//   ....[18]....
        /*0074*/ 	.word	0xffffffff


	//   ....[19]....
        /*0078*/ 	.word	0xffffffff


	//----- nvinfo : EIATTR_COOP_GROUP_INSTR_OFFSETS
	.align		4
.L_970:
        /*007c*/ 	.byte	0x04, 0x28
        /*007e*/ 	.short	(.L_972 - .L_971)


	//   ....[0]....
.L_971:
        /*0080*/ 	.word	0x00004490


	//   ....[1]....
        /*0084*/ 	.word	0x00004550


	//   ....[2]....
        /*0088*/ 	.word	0x000045b0


	//   ....[3]....
        /*008c*/ 	.word	0x000046c0


	//   ....[4]....
        /*0090*/ 	.word	0x000077d0


	//   ....[5]....
        /*0094*/ 	.word	0x00007890


	//   ....[6]....
        /*0098*/ 	.word	0x000078b0


	//   ....[7]....
        /*009c*/ 	.word	0x000078d0


	//   ....[8]....
        /*00a0*/ 	.word	0x0000b280


	//   ....[9]....
        /*00a4*/ 	.word	0x0000b350


	//   ....[10]....
        /*00a8*/ 	.word	0x0000b360


	//   ....[11]....
        /*00ac*/ 	.word	0x0000b390


	//   ....[12]....
        /*00b0*/ 	.word	0x0000edd0


	//   ....[13]....
        /*00b4*/ 	.word	0x0000eeb0


	//   ....[14]....
        /*00b8*/ 	.word	0x0000eed0


	//   ....[15]....
        /*00bc*/ 	.word	0x0000eef0


	//   ....[16]....
        /*00c0*/ 	.word	0x00010c10


	//   ....[17]....
        /*00c4*/ 	.word	0x00010c50


	//   ....[18]....
        /*00c8*/ 	.word	0x00010cc0


	//   ....[19]....
        /*00cc*/ 	.word	0x00010cd0


	//----- nvinfo : EIATTR_EXIT_INSTR_OFFSETS
	.align		4
.L_972:
        /*00d0*/ 	.byte	0x04, 0x1c
        /*00d2*/ 	.short	(.L_974 - .L_973)


	//   ....[0]....
.L_973:
        /*00d4*/ 	.word	0x000004b0


	//   ....[1]....
        /*00d8*/ 	.word	0x00001160


	//   ....[2]....
        /*00dc*/ 	.word	0x000011f0


	//   ....[3]....
        /*00e0*/ 	.word	0x00012b50


	//   ....[4]....
        /*00e4*/ 	.word	0x00012c60


	//----- nvinfo : EIATTR_CRS_STACK_SIZE
	.align		4
.L_974:
        /*00e8*/ 	.byte	0x04, 0x1e
        /*00ea*/ 	.short	(.L_976 - .L_975)
.L_975:
        /*00ec*/ 	.word	0x00000000


	//----- nvinfo : EIATTR_CBANK_PARAM_SIZE
	.align		4
.L_976:
        /*00f0*/ 	.byte	0x03, 0x19
        /*00f2*/ 	.short	0x01d0


	//----- nvinfo : EIATTR_PARAM_CBANK
	.align		4
        /*00f4*/ 	.byte	0x04, 0x0a
        /*00f6*/ 	.short	(.L_978 - .L_977)
	.align		4
.L_977:
        /*00f8*/ 	.word	index@(.nv.constant0._ZN5flash16flash_fwd_kernelI23Flash_fwd_kernel_traitsILi256ELi128ELi64ELi8ELb0ELb0EN7cutlass6half_tE19Flash_kernel_traitsILi256ELi128ELi64ELi8ES3_EELb0ELb0ELb1ELb0ELb0ELb1ELb1ELb0EEEvNS_16Flash_fwd_paramsE)
        /*00fc*/ 	.short	0x0210
        /*00fe*/ 	.short	0x01d0


	//----- nvinfo : EIATTR_SW_WAR
	.align		4
.L_978:
        /*0100*/ 	.byte	0x04, 0x36
        /*0102*/ 	.short	(.L_980 - .L_979)
.L_979:
        /*0104*/ 	.word	0x00000008
.L_980:


//--------------------- .nv.info._ZN5flash16flash_fwd_kernelI23Flash_fwd_kernel_traitsILi256ELi128ELi64ELi8ELb0ELb0EN7cutlass6half_tE19Flash_kernel_traitsILi256ELi128ELi64ELi8ES3_EELb1ELb0ELb1ELb1ELb0ELb0ELb0ELb0EEEvNS_16Flash_fwd_paramsE --------------------------
	.section	.nv.info._ZN5flash16flash_fwd_kernelI23Flash_fwd_kernel_traitsILi256ELi128ELi64ELi8ELb0ELb0EN7cutlass6half_tE19Flash_kernel_traitsILi256ELi128ELi64ELi8ES3_EELb1ELb0ELb1ELb1ELb0ELb0ELb0ELb0EEEvNS_16Flash_fwd_paramsE,"",@"SHT_CUDA_INFO"
	.sectionflags	@""
	.align	4


	//----- nvinfo : EIATTR_CUDA_API_VERSION
	.align		4
        /*0000*/ 	.byte	0x04, 0x37
        /*0002*/ 	.short	(.L_982 - .L_981)
.L_981:
        /*0004*/ 	.word	0x00000082


	//----- nvinfo : EIATTR_KPARAM_INFO
	.align		4
.L_982:
        /*0008*/ 	.byte	0x04, 0x17
        /*000a*/ 	.short	(.L_984 - .L_983)
.L_983:
        /*000c*/ 	.word	0x00000000
        /*0010*/ 	.short	0x0000
        /*0012*/ 	.short	0x0000
        /*0014*/ 	.byte	0x00, 0xf0, 0x41, 0x07


	//----- nvinfo : EIATTR_SPARSE_MMA_MASK
	.align		4
.L_984:
        /*0018*/ 	.byte	0x03, 0x50
        /*001a*/ 	.short	0x0000


	//----- nvinfo : EIATTR_MAXREG_COUNT
	.align		4
        /*001c*/ 	.byte	0x03, 0x1b
        /*001e*/ 	.short	0x00ff


	//----- nvinfo : EIATTR_NUM_BARRIERS
	.align		4
        /*0020*/ 	.byte	0x02, 0x4c
        /*0022*/ 	.byte	0x01
	.zero		1


	//----- nvinfo : EIATTR_ANNOTATIONS
	.align		4
        /*0024*/ 	.byte	0x04, 0x55
        /*0026*/ 	.short	(.L_986 - .L_985)


	//   ....[0]....
.L_985:
        /* <DEDUP_REMOVED lines=19> */


	//----- nvinfo : EIATTR_MERCURY_ISA_VERSION
	.align		4
.L_986:
        /*0140*/ 	.byte	0x03, 0x5f
        /*0142*/ 	.short	0x0101


	//----- nvinfo : EIATTR_COOP_GROUP_MASK_REGIDS
	.align		4
        /*0144*/ 	.byte	0x04, 0x29
        /*0146*/ 	.short	(.L_988 - .L_987)


	//   ....[0]....
.L_987:
        /*0148*/ 	.word	0xffffffff


	//   ....[1]....
        /*014c*/ 	.word	0xffffffff


	//   ....[2]....
        /*0150*/ 	.word	0xffffffff


	//   ....[3]....
        /*0154*/ 	.word	0xffffffff


	//   ....[4]....
        /*0158*/ 	.word	0xffffffff


	//   ....[5]....
        /*015c*/ 	.word	0xffffffff


	//   ....[6]....
        /*0160*/ 	.word	0xffffffff


	//   ....[7]....
        /*0164*/ 	.word	0xffffffff


	//   ....[8]....
        /*0168*/ 	.word	0xffffffff


	//   ....[9]....
        /*016c*/ 	.word	0xffffffff


	//   ....[10]....
        /*0170*/ 	.word	0xffffffff


	//   ....[11]....
        /*0174*/ 	.word	0xffffffff


	//   ....[12]....
        /*0178*/ 	.word	0xffffffff


	//   ....[13]....
        /*017c*/ 	.word	0xffffffff


	//   ....[14]....
        /*0180*/ 	.word	0xffffffff


	//   ....[15]....
        /*0184*/ 	.word	0xffffffff


	//   ....[16]....
        /*0188*/ 	.word	0xffffffff


	//   ....[17]....
        /*018c*/ 	.word	0xffffffff


	//   ....[18]....
        /*0190*/ 	.word	0xffffffff


	//   ....[19]....
        /*0194*/ 	.word	0xffffffff


	//----- nvinfo : EIATTR_COOP_GROUP_INSTR_OFFSETS
	.align		4
.L_988:
        /*0198*/ 	.byte	0x04, 0x28
        /*019a*/ 	.short	(.L_990 - .L_989)


	//   ....[0]....
.L_989:
        /*019c*/ 	.word	0x00006010


	//   ....[1]....
        /*01a0*/ 	.word	0x00006230


	//   ....[2]....
        /*01a4*/ 	.word	0x000063d0


	//   ....[3]....
        /*01a8*/ 	.word	0x000065a0


	//   ....[4]....
        /*01ac*/ 	.word	0x0000ab30


	//   ....[5]....
        /*01b0*/ 	.word	0x0000abd0


	//   ....[6]....
        /*01b4*/ 	.word	0x0000ac60


	//   ....[7]....
        /*01b8*/ 	.word	0x0000ace0


	//   ....[8]....
        /*01bc*/ 	.word	0x0000fc30


	//   ....[9]....
        /*01c0*/ 	.word	0x0000fcf0


	//   ....[10]....
        /*01c4*/ 	.word	0x0000fd80


	//   ....[11]....
        /*01c8*/ 	.word	0x0000fe00


	//   ....[12]....
        /*01cc*/ 	.word	0x00015030


	//   ....[13]....
        /*01d0*/ 	.word	0x000150a0


	//   ....[14]....
        /*01d4*/ 	.word	0x00015100


	//   ....[15]....
        /*01d8*/ 	.word	0x00015120


	//   ....[16]....
        /*01dc*/ 	.word	0x00017770


	//   ....[17]....
        /*01e0*/ 	.word	0x000177b0


	//   ....[18]....
        /*01e4*/ 	.word	0x00017810


	//   ....[19]....
        /*01e8*/ 	.word	0x00017820


	//----- nvinfo : EIATTR_EXIT_INSTR_OFFSETS
	.align		4
.L_990:
        /*01ec*/ 	.byte	0x04, 0x1c
        /*01ee*/ 	.short	(.L_992 - .L_991)


	//   ....[0]....
.L_991:
        /*01f0*/ 	.word	0x000006c0


	//   ....[1]....
        /*01f4*/ 	.word	0x000014d0


	//   ....[2]....
        /*01f8*/ 	.word	0x00001560


	//   ....[3]....
        /*01fc*/ 	.word	0x000197d0


	//   ....[4]....
        /*0200*/ 	.word	0x00019920


	//   ....[5]....
        /*0204*/ 	.word	0x00019940


	//----- nvinfo : EIATTR_CRS_STACK_SIZE
	.align		4
.L_992:
        /*0208*/ 	.byte	0x04, 0x1e
        /*020a*/ 	.short	(.L_994 - .L_993)
.L_993:
        /*020c*/ 	.word	0x00000000


	//----- nvinfo : EIATTR_CBANK_PARAM_SIZE
	.align		4
.L_994:
        /*0210*/ 	.byte	0x03, 0x19
        /*0212*/ 	.short	0x01d0


	//----- nvinfo : EIATTR_PARAM_CBANK
	.align		4
        /*0214*/ 	.byte	0x04, 0x0a
        /*0216*/ 	.short	(.L_996 - .L_995)
	.align		4
.L_995:
        /*0218*/ 	.word	index@(.nv.constant0._ZN5flash16flash_fwd_kernelI23Flash_fwd_kernel_traitsILi256ELi128ELi64ELi8ELb0ELb0EN7cutlass6half_tE19Flash_kernel_traitsILi256ELi128ELi64ELi8ES3_EELb1ELb0ELb1ELb1ELb0ELb0ELb0ELb0EEEvNS_16Flash_fwd_paramsE)
        /*021c*/ 	.short	0x0210
        /*021e*/ 	.short	0x01d0


	//----- nvinfo : EIATTR_SW_WAR
	.align		4
.L_996:
        /*0220*/ 	.byte	0x04, 0x36
        /*0222*/ 	.short	(.L_998 - .L_997)
.L_997:
        /*0224*/ 	.word	0x00000008
.L_998:


//--------------------- .nv.info._ZN5flash16flash_fwd_kernelI23Flash_fwd_kernel_traitsILi256ELi128ELi64ELi8ELb0ELb0EN7cutlass6half_tE19Flash_kernel_traitsILi256ELi128ELi64ELi8ES3_EELb1ELb0ELb1ELb0ELb0ELb0ELb0ELb1EEEvNS_16Flash_fwd_paramsE --------------------------
	.section	.nv.info._ZN5flash16flash_fwd_kernelI23Flash_fwd_kernel_traitsILi256ELi128ELi64ELi8ELb0ELb0EN7cutlass6half_tE19Flash_kernel_traitsILi256ELi128ELi64ELi8ES3_EELb1ELb0ELb1ELb0ELb0ELb0ELb0ELb1EEEvNS_16Flash_fwd_paramsE,"",@"SHT_CUDA_INFO"
	.sectionflags	@""
	.align	4


	//----- nvinfo : EIATTR_CUDA_API_VERSION
	.align		4
        /*0000*/ 	.byte	0x04, 0x37
        /*0002*/ 	.short	(.L_1000 - .L_999)
.L_999:
        /*0004*/ 	.word	0x00000082


	//----- nvinfo : EIATTR_KPARAM_INFO
	.align		4
.L_1000:
        /*0008*/ 	.byte	0x04, 0x17
        /*000a*/ 	.short	(.L_1002 - .L_1001)
.L_1001:
        /*000c*/ 	.word	0x00000000
        /*0010*/ 	.short	0x0000
        /*0012*/ 	.short	0x0000
        /*0014*/ 	.byte	0x00, 0xf0, 0x41, 0x07


	//----- nvinfo : EIATTR_SPARSE_MMA_MASK
	.align		4
.L_1002:
        /*0018*/ 	.byte	0x03, 0x50
        /*001a*/ 	.short	0x0000


	//----- nvinfo : EIATTR_MAXREG_COUNT
	.align		4
        /*001c*/ 	.byte	0x03, 0x1b
        /*001e*/ 	.short	0x00ff


	//----- nvinfo : EIATTR_NUM_BARRIERS
	.align		4
        /*0020*/ 	.byte	0x02, 0x4c
        /*0022*/ 	.byte	0x01
	.zero		1


	//----- nvinfo : EIATTR_ANNOTATIONS
	.align		4
        /*0024*/ 	.byte	0x04, 0x55
        /*0026*/ 	.short	(.L_1004 - .L_1003)


	//   ....[0]....
.L_1003:
        /* <DEDUP_REMOVED lines=143> */


	//----- nvinfo : EIATTR_MERCURY_ISA_VERSION
	.align		4
.L_1004:
        /*0908*/ 	.byte	0x03, 0x5f
        /*090a*/ 	.short	0x0101


	//----- nvinfo : EIATTR_COOP_GROUP_MASK_REGIDS
	.align		4
        /*090c*/ 	.byte	0x04, 0x29
        /*090e*/ 	.short	(.L_1006 - .L_1005)


	//   ....[0]....
.L_1005:
        /*0910*/ 	.word	0xffffffff


	//   ....[1]....
        /*0914*/ 	.word	0xffffffff


	//   ....[2]....
        /*0918*/ 	.word	0xffffffff


	//   ....[3]....
        /*091c*/ 	.word	0xffffffff


	//   ....[4]....
        /*0920*/ 	.word	0xffffffff


	//   ....[5]....
        /*0924*/ 	.word	0xffffffff


	//   ....[6]....
        /*0928*/ 	.word	0xffffffff


	//   ....[7]....
        /*092c*/ 	.word	0xffffffff


	//   ....[8]....
        /*0930*/ 	.word	0xffffffff


	//   ....[9]....
        /*0934*/ 	.word	0xffffffff


	//   ....[10]....
        /*0938*/ 	.word	0xffffffff


	//   ....[11]....
        /*093c*/ 	.word	0xffffffff


	//   ....[12]....
        /*0940*/ 	.word	0xffffffff


	//   ....[13]....
        /*0944*/ 	.word	0xffffffff


	//   ....[14]....
        /*0948*/ 	.word	0xffffffff


	//   ....[15]....
        /*094c*/ 	.word	0xffffffff


	//   ....[16]....
        /*0950*/ 	.word	0xffffffff


	//   ....[17]....
        /*0954*/ 	.word	0xffffffff


	//   ....[18]....
        /*0958*/ 	.word	0xffffffff


	//   ....[19]....
        /*095c*/ 	.word	0xffffffff


	//----- nvinfo : EIATTR_COOP_GROUP_INSTR_OFFSETS
	.align		4
.L_1006:
        /*0960*/ 	.byte	0x04, 0x28
        /*0962*/ 	.short	(.L_1008 - .L_1007)


	//   ....[0]....
.L_1007:
        /*0964*/ 	.word	0x00005bb0


	//   ....[1]....
        /*0968*/ 	.word	0x00005bf0


	//   ....[2]....
        /*096c*/ 	.word	0x00005ce0


	//   ....[3]....
        /*0970*/ 	.word	0x00005d00


	//   ....[4]....
        /*0974*/ 	.word	0x0000b490


	//   ....[5]....
        /*0978*/ 	.word	0x0000b4f0


	//   ....[6]....
        /*097c*/ 	.word	0x0000b510


	//   ....[7]....
        /*0980*/ 	.word	0x0000b5e0


	//   ....[8]....
        /*0984*/ 	.word	0x00013150


	//   ....[9]....
        /*0988*/ 	.word	0x00013190


	//   ....[10]....
        /*098c*/ 	.word	0x000131b0


	//   ....[11]....
        /*0990*/ 	.word	0x000131d0


	//   ....[12]....
        /*0994*/ 	.word	0x0001b1a0


	//   ....[13]....
        /*0998*/ 	.word	0x0001b250


	//   ....[14]....
        /*099c*/ 	.word	0x0001b260


	//   ....[15]....
        /*09a0*/ 	.word	0x0001b2d0


	//   ....[16]....
        /*09a4*/ 	.word	0x0001eb40


	//   ....[17]....
        /*09a8*/ 	.word	0x0001eb80


	//   ....[18]....
        /*09ac*/ 	.word	0x0001ebc0


	//   ....[19]....
        /*09b0*/ 	.word	0x0001ebd0


	//----- nvinfo : EIATTR_EXIT_INSTR_OFFSETS
	.align		4
.L_1008:
        /*09b4*/ 	.byte	0x04, 0x1c
        /*09b6*/ 	.short	(.L_1010 - .L_1009)


	//   ....[0]....
.L_1009:
        /*09b8*/ 	.word	0x00000680


	//   ....[1]....
        /*09bc*/ 	.word	0x000014e0


	//   ....[2]....
        /*09c0*/ 	.word	0x00001570


	//   ....[3]....
        /*09c4*/ 	.word	0x00020c30


	//   ....[4]....
        /*09c8*/ 	.word	0x00020d80


	//   ....[5]....
        /*09cc*/ 	.word	0x00020da0


	//----- nvinfo : EIATTR_CRS_STACK_SIZE
	.align		4
.L_1010:
        /*09d0*/ 	.byte	0x04, 0x1e
        /*09d2*/ 	.short	(.L_1012 - .L_1011)
.L_1011:
        /*09d4*/ 	.word	0x00000000


	//----- nvinfo : EIATTR_CBANK_PARAM_SIZE
	.align		4
.L_1012:
        /*09d8*/ 	.byte	0x03, 0x19
        /*09da*/ 	.short	0x01d0


	//----- nvinfo : EIATTR_PARAM_CBANK
	.align		4
        /*09dc*/ 	.byte	0x04, 0x0a
        /*09de*/ 	.short	(.L_1014 - .L_1013)
	.align		4
.L_1013:
        /*09e0*/ 	.word	index@(.nv.constant0._ZN5flash16flash_fwd_kernelI23Flash_fwd_kernel_traitsILi256ELi128ELi64ELi8ELb0ELb0EN7cutlass6half_tE19Flash_kernel_traitsILi256ELi128ELi64ELi8ES3_EELb1ELb0ELb1ELb0ELb0ELb0ELb0ELb1EEEvNS_16Flash_fwd_paramsE)
        /*09e4*/ 	.short	0x0210
        /*09e6*/ 	.short	0x01d0


	//----- nvinfo : EIATTR_SW_WAR
	.align		4
.L_1014:
        /*09e8*/ 	.byte	0x04, 0x36
        /*09ea*/ 	.short	(.L_1016 - .L_1015)
.L_1015:
        /*09ec*/ 	.word	0x00000008
.L_1016:


//--------------------- .nv.info._ZN5flash16flash_fwd_kernelI23Flash_fwd_kernel_traitsILi256ELi128ELi64ELi8ELb0ELb0EN7cutlass6half_tE19Flash_kernel_traitsILi256ELi128ELi64ELi8ES3_EELb0ELb0ELb1ELb0ELb0ELb0ELb1ELb0EEEvNS_16Flash_fwd_paramsE --------------------------
	.section	.nv.info._ZN5flash16flash_fwd_kernelI23Flash_fwd_kernel_traitsILi256ELi128ELi64ELi8ELb0ELb0EN7cutlass6half_tE19Flash_kernel_traitsILi256ELi128ELi64ELi8ES3_EELb0ELb0ELb1ELb0ELb0ELb0ELb1ELb0EEEvNS_16Flash_fwd_paramsE,"",@"SHT_CUDA_INFO"
	.sectionflags	@""
	.align	4


	//----- nvinfo : EIATTR_CUDA_API_VERSION
	.align		4
        /*0000*/ 	.byte	0x04, 0x37
        /*0002*/ 	.short	(.L_1018 - .L_1017)
.L_1017:
        /*0004*/ 	.word	0x00000082


	//----- nvinfo : EIATTR_KPARAM_INFO
	.align		4
.L_1018:
        /*0008*/ 	.byte	0x04, 0x17
        /*000a*/ 	.short	(.L_1020 - .L_1019)
.L_1019:
        /*000c*/ 	.word	0x00000000
        /*0010*/ 	.short	0x0000
        /*0012*/ 	.short	0x0000
        /*0014*/ 	.byte	0x00, 0xf0, 0x41, 0x07


	//----- nvinfo : EIATTR_SPARSE_MMA_MASK
	.align		4
.L_1020:
        /*0018*/ 	.byte	0x03, 0x50
        /*001a*/ 	.short	0x0000


	//----- nvinfo : EIATTR_MAXREG_COUNT
	.align		4
        /*001c*/ 	.byte	0x03, 0x1b
        /*001e*/ 	.short	0x00ff


	//----- nvinfo : EIATTR_NUM_BARRIERS
	.align		4
        /*0020*/ 	.byte	0x02, 0x4c
        /*0022*/ 	.byte	0x01
	.zero		1


	//----- nvinfo : EIATTR_ANNOTATIONS
	.align		4
        /*0024*/ 	.byte	0x04, 0x55
        /*0026*/ 	.short	(.L_1022 - .L_1021)


	//   ....[0]....
.L_1021:
        /* <DEDUP_REMOVED lines=11> */


	//----- nvinfo : EIATTR_MERCURY_ISA_VERSION
	.align		4
.L_1022:
        /*00c0*/ 	.byte	0x03, 0x5f
        /*00c2*/ 	.short	0x0101


	//----- nvinfo : EIATTR_COOP_GROUP_MASK_REGIDS
	.align		4
        /*00c4*/ 	.byte	0x04, 0x29
        /*00c6*/ 	.short	(.L_1024 - .L_1023)


	//   ....[0]....
.L_1023:
        /*00c8*/ 	.word	0xffffffff


	//   ....[1]....
        /*00cc*/ 	.word	0xffffffff


	//   ....[2]....
        /*00d0*/ 	.word	0xffffffff


	//   ....[3]....
        /*00d4*/ 	.word	0xffffffff


	//   ....[4]....
        /*00d8*/ 	.word	0xffffffff


	//   ....[5]....
        /*00dc*/ 	.word	0xffffffff


	//   ....[6]....
        /*00e0*/ 	.word	0xffffffff


	//   ....[7]....
        /*00e4*/ 	.word	0xffffffff


	//   ....[8]....
        /*00e8*/ 	.word	0xffffffff


	//   ....[9]....
        /*00ec*/ 	.word	0xffffffff


	//   ....[10]....
        /*00f0*/ 	.word	0xffffffff


	//   ....[11]....
        /*00f4*/ 	.word	0xffffffff


	//   ....[12]....
        /*00f8*/ 	.word	0xffffffff


	//   ....[13]....
        /*00fc*/ 	.word	0xffffffff


	//   ....[14]....
        /*0100*/ 	.word	0xffffffff


	//   ....[15]....
        /*0104*/ 	.word	0xffffffff


	//   ....[16]....
        /*0108*/ 	.word	0xffffffff


	//   ....[17]....
        /*010c*/ 	.word	0xffffffff


	//   ....[18]....
        /*0110*/ 	.word	0xffffffff


	//   ....[19]....
        /*0114*/ 	.word	0xffffffff


	//----- nvinfo : EIATTR_COOP_GROUP_INSTR_OFFSETS
	.align		4
.L_1024:
        /*0118*/ 	.byte	0x04, 0x28
        /*011a*/ 	.short	(.L_1026 - .L_1025)


	//   ....[0]....
.L_1025:
        /*011c*/ 	.word	0x00005a90


	//   ....[1]....
        /*0120*/ 	.word	0x00005ab0


	//   ....[2]....
        /*0124*/ 	.word	0x00005b50


	//   ....[3]....
        /*0128*/ 	.word	0x00005b60


	//   ....[4]....
        /*012c*/ 	.word	0x00009380


	//   ....[5]....
        /*0130*/ 	.word	0x00009390


	//   ....[6]....
        /*0134*/ 	.word	0x000093c0


	//   ....[7]....
        /*0138*/ 	.word	0x000093d0


	//   ....[8]....
        /*013c*/ 	.word	0x0000d3f0


	//   ....[9]....
        /*0140*/ 	.word	0x0000d4b0


	//   ....[10]....
        /*0144*/ 	.word	0x0000d4c0


	//   ....[11]....
        /*0148*/ 	.word	0x0000d4f0


	//   ....[12]....
        /*014c*/ 	.word	0x00011930


	//   ....[13]....
        /*0150*/ 	.word	0x00011940


	//   ....[14]....
        /*0154*/ 	.word	0x00011970


	//   ....[15]....
        /*0158*/ 	.word	0x00011980


	//   ....[16]....
        /*015c*/ 	.word	0x00013aa0


	//   ....[17]....
        /*0160*/ 	.word	0x00013ab0


	//   ....[18]....
        /*0164*/ 	.word	0x00013af0


	//   ....[19]....
        /*0168*/ 	.word	0x00013b00


	//----- nvinfo : EIATTR_EXIT_INSTR_OFFSETS
	.align		4
.L_1026:
        /*016c*/ 	.byte	0x04, 0x1c
        /*016e*/ 	.short	(.L_1028 - .L_1027)


	//   ....[0]....
.L_1027:
        /*0170*/ 	.word	0x000004b0


	//   ....[1]....
        /*0174*/ 	.word	0x000012f0


	//   ....[2]....
        /*0178*/ 	.word	0x00001380


	//   ....[3]....
        /*017c*/ 	.word	0x00015940


	//   ....[4]....
        /*0180*/ 	.word	0x00015a90


	//   ....[5]....
        /*0184*/ 	.word	0x00015ab0


	//----- nvinfo : EIATTR_CRS_STACK_SIZE
	.align		4
.L_1028:
        /*0188*/ 	.byte	0x04, 0x1e
        /*018a*/ 	.short	(.L_1030 - .L_1029)
.L_1029:
        /*018c*/ 	.word	0x00000000


	//----- nvinfo : EIATTR_CBANK_PARAM_SIZE
	.align		4
.L_1030:
        /*0190*/ 	.byte	0x03, 0x19
        /*0192*/ 	.short	0x01d0


	//----- nvinfo : EIATTR_PARAM_CBANK
	.align		4
        /*0194*/ 	.byte	0x04, 0x0a
        /*0196*/ 	.short	(.L_1032 - .L_1031)
	.align		4
.L_1031:
        /*0198*/ 	.word	index@(.nv.constant0._ZN5flash16flash_fwd_kernelI23Flash_fwd_kernel_traitsILi256ELi128ELi64ELi8ELb0ELb0EN7cutlass6half_tE19Flash_kernel_traitsILi256ELi128ELi64ELi8ES3_EELb0ELb0ELb1ELb0ELb0ELb0ELb1ELb0EEEvNS_16Flash_fwd_paramsE)
        /*019c*/ 	.short	0x0210
        /*019e*/ 	.short	0x01d0


	//----- nvinfo : EIATTR_SW_WAR
	.align		4
.L_1032:
        /*01a0*/ 	.byte	0x04, 0x36
        /*01a2*/ 	.short	(.L_1034 - .L_1033)
.L_1033:
        /*01a4*/ 	.word	0x00000008
.L_1034:


//--------------------- .nv.info._ZN5flash16flash_fwd_kernelI23Flash_fwd_kernel_traitsILi256ELi128ELi64ELi8ELb0ELb0EN7cutlass6half_tE19Flash_kernel_traitsILi256ELi128ELi64ELi8ES3_EELb1ELb0ELb1ELb1ELb0ELb0ELb0ELb1EEEvNS_16Flash_fwd_paramsE --------------------------
	.section	.nv.info._ZN5flash16flash_fwd_kernelI23Flash_fwd_kernel_traitsILi256ELi128ELi64ELi8ELb0ELb0EN7cutlass6half_tE19Flash_kernel_traitsILi256ELi128ELi64ELi8ES3_EELb1ELb0ELb1ELb1ELb0ELb0ELb0ELb1EEEvNS_16Flash_fwd_paramsE,"",@"SHT_CUDA_INFO"
	.sectionflags	@""
	.align	4


	//----- nvinfo : EIATTR_CUDA_API_VERSION
	.align		4
        /*0000*/ 	.byte	0x04, 0x37
        /*0002*/ 	.short	(.L_1036 - .L_1035)
.L_1035:
        /*0004*/ 	.word	0x00000082


	//----- nvinfo : EIATTR_KPARAM_INFO
	.align		4
.L_1036:
        /*0008*/ 	.byte	0x04, 0x17
        /*000a*/ 	.short	(.L_1038 - .L_1037)
.L_1037:
        /*000c*/ 	.word	0x00000000
        /*0010*/ 	.short	0x0000
        /*0012*/ 	.short	0x0000
        /*0014*/ 	.byte	0x00, 0xf0, 0x41, 0x07


	//----- nvinfo : EIATTR_SPARSE_MMA_MASK
	.align		4
.L_1038:
        /*0018*/ 	.byte	0x03, 0x50
        /*001a*/ 	.short	0x0000


	//----- nvinfo : EIATTR_MAXREG_COUNT
	.align		4
        /*001c*/ 	.byte	0x03, 0x1b
        /*001e*/ 	.short	0x00ff


	//----- nvinfo : EIATTR_NUM_BARRIERS
	.align		4
        /*0020*/ 	.byte	0x02, 0x4c
        /*0022*/ 	.byte	0x01
	.zero		1


	//----- nvinfo : EIATTR_ANNOTATIONS
	.align		4
        /*0024*/ 	.byte	0x04, 0x55
        /*0026*/ 	.short	(.L_1040 - .L_1039)


	//   ....[0]....
.L_1039:
        /* <DEDUP_REMOVED lines=201> */


	//----- nvinfo : EIATTR_MERCURY_ISA_VERSION
	.align		4
.L_1040:
        /*0ca0*/ 	.byte	0x03, 0x5f
        /*0ca2*/ 	.short	0x0101


	//----- nvinfo : EIATTR_COOP_GROUP_MASK_REGIDS
	.align		4
        /*0ca4*/ 	.byte	0x04, 0x29
        /*0ca6*/ 	.short	(.L_1042 - .L_1041)


	//   ....[0]....
.L_1041:
        /*0ca8*/ 	.word	0xffffffff


	//   ....[1]....
        /*0cac*/ 	.word	0xffffffff


	//   ....[2]....
        /*0cb0*/ 	.word	0xffffffff


	//   ....[3]....
        /*0cb4*/ 	.word	0xffffffff


	//   ....[4]....
        /*0cb8*/ 	.word	0xffffffff


	//   ....[5]....
        /*0cbc*/ 	.word	0xffffffff


	//   ....[6]....
        /*0cc0*/ 	.word	0xffffffff


	//   ....[7]....
        /*0cc4*/ 	.word	0xffffffff


	//   ....[8]....
        /*0cc8*/ 	.word	0xffffffff


	//   ....[9]....
        /*0ccc*/ 	.word	0xffffffff


	//   ....[10]....
        /*0cd0*/ 	.word	0xffffffff


	//   ....[11]....
        /*0cd4*/ 	.word	0xffffffff


	//   ....[12]....
        /*0cd8*/ 	.word	0xffffffff


	//   ....[13]....
        /*0cdc*/ 	.word	0xffffffff


	//   ....[14]....
        /*0ce0*/ 	.word	0xffffffff


	//   ....[15]....
        /*0ce4*/ 	.word	0xffffffff


	//   ....[16]....
        /*0ce8*/ 	.word	0xffffffff


	//   ....[17]....
        /*0cec*/ 	.word	0xffffffff


	//   ....[18]....
        /*0cf0*/ 	.word	0xffffffff


	//   ....[19]....
        /*0cf4*/ 	.word	0xffffffff


	//   ....[20]....
        /*0cf8*/ 	.word	0x05000004


	//   ....[21]....
        /*0cfc*/ 	.word	0x05000004


	//   ....[22]....
        /*0d00*/ 	.word	0x05000004


	//   ....[23]....
        /*0d04*/ 	.word	0x05000004


	//----- nvinfo : EIATTR_COOP_GROUP_INSTR_OFFSETS
	.align		4
.L_1042:
        /*0d08*/ 	.byte	0x04, 0x28
        /*0d0a*/ 	.short	(.L_1044 - .L_1043)


	//   ....[0]....
.L_1043:
        /*0d0c*/ 	.word	0x00006140


	//   ....[1]....
        /*0d10*/ 	.word	0x00006240


	//   ....[2]....
        /*0d14*/ 	.word	0x00006310


	//   ....[3]....
        /*0d18*/ 	.word	0x000063f0


	//   ....[4]....
        /*0d1c*/ 	.word	0x0000be90


	//   ....[5]....
        /*0d20*/ 	.word	0x0000bf30


	//   ....[6]....
        /*0d24*/ 	.word	0x0000c1e0


	//   ....[7]....
        /*0d28*/ 	.word	0x0000c220


	//   ....[8]....
        /*0d2c*/ 	.word	0x00014650


	//   ....[9]....
        /*0d30*/ 	.word	0x00014720


	//   ....[10]....
        /*0d34*/ 	.word	0x00014730


	//   ....[11]....
        /*0d38*/ 	.word	0x00014760


	//   ....[12]....
        /*0d3c*/ 	.word	0x0001c770


	//   ....[13]....
        /*0d40*/ 	.word	0x0001c780


	//   ....[14]....
        /*0d44*/ 	.word	0x0001c7b0


	//   ....[15]....
        /*0d48*/ 	.word	0x0001c7c0


	//   ....[16]....
        /*0d4c*/ 	.word	0x000203d0


	//   ....[17]....
        /*0d50*/ 	.word	0x000203e0


	//   ....[18]....
        /*0d54*/ 	.word	0x00020410


	//   ....[19]....
        /*0d58*/ 	.word	0x00020420


	//   ....[20]....
        /*0d5c*/ 	.word	0x00022660


	//   ....[21]....
        /*0d60*/ 	.word	0x000226d0


	//   ....[22]....
        /*0d64*/ 	.word	0x00022740


	//   ....[23]....
        /*0d68*/ 	.word	0x000227a0


	//----- nvinfo : EIATTR_EXIT_INSTR_OFFSETS
	.align		4
.L_1044:
        /*0d6c*/ 	.byte	0x04, 0x1c
        /*0d6e*/ 	.short	(.L_1046 - .L_1045)


	//   ....[0]....
.L_1045:
        /*0d70*/ 	.word	0x00000060


	//----- nvinfo : EIATTR_CRS_STACK_SIZE
	.align		4
.L_1046:
        /*0d74*/ 	.byte	0x04, 0x1e
        /*0d76*/ 	.short	(.L_1048 - .L_1047)
.L_1047:
        /*0d78*/ 	.word	0x00000000


	//----- nvinfo : EIATTR_CBANK_PARAM_SIZE
	.align		4
.L_1048:
        /*0d7c*/ 	.byte	0x03, 0x19
        /*0d7e*/ 	.short	0x01d0


	//----- nvinfo : EIATTR_PARAM_CBANK
	.align		4
        /*0d80*/ 	.byte	0x04, 0x0a
        /*0d82*/ 	.short	(.L_1050 - .L_1049)
	.align		4
.L_1049:
        /*0d84*/ 	.word	index@(.nv.constant0._ZN5flash16flash_fwd_kernelI23Flash_fwd_kernel_traitsILi256ELi128ELi64ELi8ELb0ELb0EN7cutlass6half_tE19Flash_kernel_traitsILi256ELi128ELi64ELi8ES3_EELb1ELb0ELb1ELb1ELb0ELb0ELb0ELb1EEEvNS_16Flash_fwd_paramsE)
        /*0d88*/ 	.short	0x0210
        /*0d8a*/ 	.short	0x01d0


	//----- nvinfo : EIATTR_SW_WAR
	.align		4
.L_1050:
        /*0d8c*/ 	.byte	0x04, 0x36
        /*0d8e*/ 	.short	(.L_1052 - .L_1051)
.L_1051:
        /*0d90*/ 	.word	0x00000008
.L_1052:


//--------------------- .nv.info._ZN5flash16flash_fwd_kernelI23Flash_fwd_kernel_traitsILi256ELi128ELi64ELi8ELb0ELb0EN7cutlass6half_tE19Flash_kernel_traitsILi256ELi128ELi64ELi8ES3_EELb0ELb0ELb1ELb1ELb0ELb0ELb1ELb0EEEvNS_16Flash_fwd_paramsE --------------------------
	.section	.nv.info._ZN5flash16flash_fwd_kernelI23Flash_fwd_kernel_traitsILi256ELi128ELi64ELi8ELb0ELb0EN7cutlass6half_tE19Flash_kernel_traitsILi256ELi128ELi64ELi8ES3_EELb0ELb0ELb1ELb1ELb0ELb0ELb1ELb0EEEvNS_16Flash_fwd_paramsE,"",@"SHT_CUDA_INFO"
	.sectionflags	@""
	.align	4


	//----- nvinfo : EIATTR_CUDA_API_VERSION
	.align		4
        /*0000*/ 	.byte	0x04, 0x37
        /*0002*/ 	.short	(.L_1054 - .L_1053)
.L_1053:
        /*0004*/ 	.word	0x00000082


	//----- nvinfo : EIATTR_KPARAM_INFO
	.align		4
.L_1054:
        /*0008*/ 	.byte	0x04, 0x17
        /*000a*/ 	.short	(.L_1056 - .L_1055)
.L_1055:
        /*000c*/ 	.word	0x00000000
        /*0010*/ 	.short	0x0000
        /*0012*/ 	.short	0x0000
        /*0014*/ 	.byte	0x00, 0xf0, 0x41, 0x07


	//----- nvinfo : EIATTR_SPARSE_MMA_MASK
	.align		4
.L_1056:
        /*0018*/ 	.byte	0x03, 0x50
        /*001a*/ 	.short	0x0000


	//----- nvinfo : EIATTR_MAXREG_COUNT
	.align		4
        /*001c*/ 	.byte	0x03, 0x1b
        /*001e*/ 	.short	0x00ff


	//----- nvinfo : EIATTR_NUM_BARRIERS
	.align		4
        /*0020*/ 	.byte	0x02, 0x4c
        /*0022*/ 	.byte	0x01
	.zero		1


	//----- nvinfo : EIATTR_ANNOTATIONS
	.align		4
        /*0024*/ 	.byte	0x04, 0x55
        /*0026*/ 	.short	(.L_1058 - .L_1057)


	//   ....[0]....
.L_1057:
        /* <DEDUP_REMOVED lines=39> */


	//----- nvinfo : EIATTR_MERCURY_ISA_VERSION
	.align		4
.L_1058:
        /*0280*/ 	.byte	0x03, 0x5f
        /*0282*/ 	.short	0x0101


	//----- nvinfo : EIATTR_COOP_GROUP_MASK_REGIDS
	.align		4
        /*0284*/ 	.byte	0x04, 0x29
        /*0286*/ 	.short	(.L_1060 - .L_1059)


	//   ....[0]....
.L_1059:
        /*0288*/ 	.word	0xffffffff


	//   ....[1]....
        /*028c*/ 	.word	0xffffffff


	//   ....[2]....
        /*0290*/ 	.word	0xffffffff


	//   ....[3]....
        /*0294*/ 	.word	0xffffffff


	//   ....[4]....
        /*0298*/ 	.word	0xffffffff


	//   ....[5]....
        /*029c*/ 	.word	0xffffffff


	//   ....[6]....
        /*02a0*/ 	.word	0xffffffff


	//   ....[7]....
        /*02a4*/ 	.word	0xffffffff


	//   ....[8]....
        /*02a8*/ 	.word	0xffffffff


	//   ....[9]....
        /*02ac*/ 	.word	0xffffffff


	//   ....[10]....
        /*02b0*/ 	.word	0xffffffff


	//   ....[11]....
        /*02b4*/ 	.word	0xffffffff


	//   ....[12]....
        /*02b8*/ 	.word	0xffffffff


	//   ....[13]....
        /*02bc*/ 	.word	0xffffffff


	//   ....[14]....
        /*02c0*/ 	.word	0xffffffff


	//   ....[15]....
        /*02c4*/ 	.word	0xffffffff


	//   ....[16]....
        /*02c8*/ 	.word	0xffffffff


	//   ....[17]....
        /*02cc*/ 	.word	0xffffffff


	//   ....[18]....
        /*02d0*/ 	.word	0xffffffff


	//   ....[19]....
        /*02d4*/ 	.word	0xffffffff


	//----- nvinfo : EIATTR_COOP_GROUP_INSTR_OFFSETS
	.align		4
.L_1060:
        /*02d8*/ 	.byte	0x04, 0x28
        /*02da*/ 	.short	(.L_1062 - .L_1061)


	//   ....[0]....
.L_1061:
        /*02dc*/ 	.word	0x00006680


	//   ....[1]....
        /*02e0*/ 	.word	0x000066d0


	//   ....[2]....
        /*02e4*/ 	.word	0x000066f0


	//   ....[3]....
        /*02e8*/ 	.word	0x00006710


	//   ....[4]....
        /*02ec*/ 	.word	0x0000b5b0


	//   ....[5]....
        /*02f0*/ 	.word	0x0000b600


	//   ....[6]....
        /*02f4*/ 	.word	0x0000b620


	//   ....[7]....
        /*02f8*/ 	.word	0x0000b640


	//   ....[8]....
        /*02fc*/ 	.word	0x00010af0


	//   ....[9]....
        /*0300*/ 	.word	0x00010b40


	//   ....[10]....
        /*0304*/ 	.word	0x00010b60


	//   ....[11]....
        /*0308*/ 	.word	0x00010b80


	//   ....[12]....
        /*030c*/ 	.word	0x00016030


	//   ....[13]....
        /*0310*/ 	.word	0x00016220


	//   ....[14]....
        /*0314*/ 	.word	0x00016240


	//   ....[15]....
        /*0318*/ 	.word	0x000162a0


	//   ....[16]....
        /*031c*/ 	.word	0x000180e0


	//   ....[17]....
        /*0320*/ 	.word	0x000180f0


	//   ....[18]....
        /*0324*/ 	.word	0x00018120


	//   ....[19]....
        /*0328*/ 	.word	0x00018130


	//----- nvinfo : EIATTR_EXIT_INSTR_OFFSETS
	.align		4
.L_1062:
        /*032c*/ 	.byte	0x04, 0x1c
        /*032e*/ 	.short	(.L_1064 - .L_1063)


	//   ....[0]....
.L_1063:
        /*0330*/ 	.word	0x000004b0


	//   ....[1]....
        /*0334*/ 	.word	0x00001300


	//   ....[2]....
        /*0338*/ 	.word	0x00001390


	//   ....[3]....
        /*033c*/ 	.word	0x00019f90


	//   ....[4]....
        /*0340*/ 	.word	0x0001a0e0


	//   ....[5]....
        /*0344*/ 	.word	0x0001a100


	//----- nvinfo : EIATTR_CRS_STACK_SIZE
	.align		4
.L_1064:
        /*0348*/ 	.byte	0x04, 0x1e
        /*034a*/ 	.short	(.L_1066 - .L_1065)
.L_1065:
        /*034c*/ 	.word	0x00000000


	//----- nvinfo : EIATTR_CBANK_PARAM_SIZE
	.align		4
.L_1066:
        /*0350*/ 	.byte	0x03, 0x19
        /*0352*/ 	.short	0x01d0


	//----- nvinfo : EIATTR_PARAM_CBANK
	.align		4
        /*0354*/ 	.byte	0x04, 0x0a
        /*0356*/ 	.short	(.L_1068 - .L_1067)
	.align		4
.L_1067:
        /*0358*/ 	.word	index@(.nv.constant0._ZN5flash16flash_fwd_kernelI23Flash_fwd_kernel_traitsILi256ELi128ELi64ELi8ELb0ELb0EN7cutlass6half_tE19Flash_kernel_traitsILi256ELi128ELi64ELi8ES3_EELb0ELb0ELb1ELb1ELb0ELb0ELb1ELb0EEEvNS_16Flash_fwd_paramsE)
        /*035c*/ 	.short	0x0210
        /*035e*/ 	.short	0x01d0


	//----- nvinfo : EIATTR_SW_WAR
	.align		4
.L_1068:
        /*0360*/ 	.byte	0x04, 0x36
        /*0362*/ 	.short	(.L_1070 - .L_1069)
.L_1069:
        /*0364*/ 	.word	0x00000008
.L_1070:


//--------------------- .nv.callgraph             --------------------------
	.section	.nv.callgraph,"",@"SHT_CUDA_CALLGRAPH"
	.align	4
	.sectionentsize	8
	.align		4
        /*0000*/ 	.word	0x00000000
	.align		4
        /*0004*/ 	.word	0xffffffff
	.align		4
        /*0008*/ 	.word	0x00000000
	.align		4
        /*000c*/ 	.word	0xfffffffe
	.align		4
        /*0010*/ 	.word	0x00000000
	.align		4
        /*0014*/ 	.word	0xfffffffd
	.align		4
        /*0018*/ 	.word	0x00000000
	.align		4
        /*001c*/ 	.word	0xfffffffc


//--------------------- .nv.constant4             --------------------------
	.section	.nv.constant4,"a",@progbits
	.align	8
	.align		8
.nv.constant4:
        /*0000*/ 	.dword	_ZN66_INTERNAL_a1905241_30_flash_fwd_hdim256_fp16_sm80_cu_9949e2e8_43184cuda3std3__45__cpo5beginE
	.align		8
        /*0008*/ 	.dword	_ZN66_INTERNAL_a1905241_30_flash_fwd_hdim256_fp16_sm80_cu_9949e2e8_43184cuda3std3__45__cpo3endE
	.align		8
        /*0010*/ 	.dword	_ZN66_INTERNAL_a1905241_30_flash_fwd_hdim256_fp16_sm80_cu_9949e2e8_43184cuda3std3__45__cpo6cbeginE
	.align		8
        /*0018*/ 	.dword	_ZN66_INTERNAL_a1905241_30_flash_fwd_hdim256_fp16_sm80_cu_9949e2e8_43184cuda3std3__45__cpo4cendE
	.align		8
        /*0020*/ 	.dword	_ZN66_INTERNAL_a1905241_30_flash_fwd_hdim256_fp16_sm80_cu_9949e2e8_43184cuda3std3__468_GLOBAL__N__a1905241_30_flash_fwd_hdim256_fp16_sm80_cu_9949e2e8_43186ignoreE
	.align		8
        /*0028*/ 	.dword	_ZN66_INTERNAL_a1905241_30_flash_fwd_hdim256_fp16_sm80_cu_9949e2e8_43184cuda3std3__419piecewise_constructE
	.align		8
        /*0030*/ 	.dword	_ZN66_INTERNAL_a1905241_30_flash_fwd_hdim256_fp16_sm80_cu_9949e2e8_43184cuda3std3__48in_placeE
	.align		8
        /*0038*/ 	.dword	_ZN66_INTERNAL_a1905241_30_flash_fwd_hdim256_fp16_sm80_cu_9949e2e8_43184cuda3std6ranges3__45__cpo4swapE
	.align		8
        /*0040*/ 	.dword	_ZN66_INTERNAL_a1905241_30_flash_fwd_hdim256_fp16_sm80_cu_9949e2e8_43184cuda3std6ranges3__45__cpo9iter_moveE
	.align		8
        /*0048*/ 	.dword	_ZN66_INTERNAL_a1905241_30_flash_fwd_hdim256_fp16_sm80_cu_9949e2e8_43184cute7productE
	.align		8
        /*0050*/ 	.dword	_ZN66_INTERNAL_a1905241_30_flash_fwd_hdim256_fp16_sm80_cu_9949e2e8_43184cute1_E


//--------------------- .text._ZN5flash16flash_fwd_kernelI23Flash_fwd_kernel_traitsILi256ELi64ELi64ELi4ELb0ELb0EN7cutlass6half_tE19Flash_kernel_traitsILi256ELi64ELi64ELi4ES3_EELb0ELb0ELb0ELb0ELb0ELb1ELb0ELb0EEEvNS_16Flash_fwd_paramsE --------------------------
	.section	.text._ZN5flash16flash_fwd_kernelI23Flash_fwd_kernel_traitsILi256ELi64ELi64ELi4ELb0ELb0EN7cutlass6half_tE19Flash_kernel_traitsILi256ELi64ELi64ELi4ES3_EELb0ELb0ELb0ELb0ELb0ELb1ELb0ELb0EEEvNS_16Flash_fwd_paramsE,"ax",@progbits
	.align	128
        .global         _ZN5flash16flash_fwd_kernelI23Flash_fwd_kernel_traitsILi256ELi64ELi64ELi4ELb0ELb0EN7cutlass6half_tE19Flash_kernel_traitsILi256ELi64ELi64ELi4ES3_EELb0ELb0ELb0ELb0ELb0ELb1ELb0ELb0EEEvNS_16Flash_fwd_paramsE
        .type           _ZN5flash16flash_fwd_kernelI23Flash_fwd_kernel_traitsILi256ELi64ELi64ELi4ELb0ELb0EN7cutlass6half_tE19Flash_kernel_traitsILi256ELi64ELi64ELi4ES3_EELb0ELb0ELb0ELb0ELb0ELb1ELb0ELb0EEEvNS_16Flash_fwd_paramsE,@function
        .size           _ZN5flash16flash_fwd_kernelI23Flash_fwd_kernel_traitsILi256ELi64ELi64ELi4ELb0ELb0EN7cutlass6half_tE19Flash_kernel_traitsILi256ELi64ELi64ELi4ES3_EELb0ELb0ELb0ELb0ELb0ELb1ELb0ELb0EEEvNS_16Flash_fwd_paramsE,(.L_x_2387 - _ZN5flash16flash_fwd_kernelI23Flash_fwd_kernel_traitsILi256ELi64ELi64ELi4ELb0ELb0EN7cutlass6half_tE19Flash_kernel_traitsILi256ELi64ELi64ELi4ES3_EELb0ELb0ELb0ELb0ELb0ELb1ELb0ELb0EEEvNS_16Flash_fwd_paramsE)
        .other          _ZN5flash16flash_fwd_kernelI23Flash_fwd_kernel_traitsILi256ELi64ELi64ELi4ELb0ELb0EN7cutlass6half_tE19Flash_kernel_traitsILi256ELi64ELi64ELi4ES3_EELb0ELb0ELb0ELb0ELb0ELb1ELb0ELb0EEEvNS_16Flash_fwd_paramsE,@"STO_CUDA_ENTRY STV_DEFAULT"
_ZN5flash16flash_fwd_kernelI23Flash_fwd_kernel_traitsILi256ELi64ELi64ELi4ELb0ELb0EN7cutlass6half_tE19Flash_kernel_traitsILi256ELi64ELi64ELi4ES3_EELb0ELb0ELb0ELb0ELb0ELb1ELb0ELb0EEEvNS_16Flash_fwd_paramsE:
.text._ZN5flash16flash_fwd_kernelI23Flash_fwd_kernel_traitsILi256ELi64ELi64ELi4ELb0ELb0EN7cutlass6half_tE19Flash_kernel_traitsILi256ELi64ELi64ELi4ES3_EELb0ELb0ELb0ELb0ELb0ELb1ELb0ELb0EEEvNS_16Flash_fwd_paramsE:
[----:B------:R-:W-:Y:S08]  /*0000*/  LDC R1, c[0x0][0x28] ;  /* 0x00000a00ff017b82 */ /* 0x000ff00000000800 */
[----:B------:R-:W1:Y:S01]  /*0010*/  S2UR UR23, SR_CTAID.Y ;  /* 0x00000000001779c3 */ /* 0x000e620000002600 */
[----:B------:R-:W-:Y:S01]  /*0020*/  ULDC.64 UR4, c[0x0][0x300] ;  /* 0x0000c00000047ab9 */ /* 0x000fe20000000a00 */
[----:B------:R-:W-:Y:S01]  /*0030*/  ULDC.64 UR6, c[0x0][0x2f0] ;  /* 0x0000bc0000067ab9 */ /* 0x000fe20000000a00 */
[----:B------:R-:W-:-:S02]  /*0040*/  UISETP.NE.U32.AND UP1, UPT, UR4, URZ, UPT ;  /* 0x0000003f0400728c */ /* 0x000fc4000bf25070 */
[----:B------:R-:W-:Y:S02]  /*0050*/  UISETP.NE.U32.AND UP2, UPT, UR6, URZ, UPT ;  /* 0x0000003f0600728c */ /* 0x000fe4000bf45070 */
[----:B------:R-:W-:Y:S02]  /*0060*/  UISETP.NE.AND.EX UP1, UPT, UR5, URZ, UPT, UP1 ;  /* 0x0000003f0500728c */ /* 0x000fe4000bf25310 */
[----:B------:R-:W-:Y:S01]  /*0070*/  UISETP.NE.AND.EX UP2, UPT, UR7, URZ, UPT, UP2 ;  /* 0x0000003f0700728c */ /* 0x000fe2000bf45320 */
[----:B------:R-:W-:Y:S01]  /*0080*/  ULDC.64 UR8, c[0x0][0x2f0] ;  /* 0x0000bc0000087ab9 */ /* 0x000fe20000000a00 */
[----:B------:R-:W-:Y:S02]  /*0090*/  ULDC.U8 UR6, c[0x0][0x3c2] ;  /* 0x0000f08000067ab9 */ /* 0x000fe40000000000 */
[----:B------:R-:W-:Y:S01]  /*00a0*/  PLOP3.LUT P0, PT, PT, PT, UP1, 0x80, 0x0 ;  /* 0x000000000000781c */ /* 0x000fe20003f0f018 */
[----:B------:R-:W-:Y:S01]  /*00b0*/  ULDC.64 UR4, c[0x0][0x2f8] ;  /* 0x0000be0000047ab9 */ /* 0x000fe20000000a00 */
[----:B------:R-:W-:Y:S01]  /*00c0*/  PLOP3.LUT P2, PT, PT, PT, UP2, 0x80, 0x0 ;  /* 0x000000000000781c */ /* 0x000fe20003f4f028 */
[----:B------:R-:W-:-:S02]  /*00d0*/  UISETP.NE.AND UP3, UPT, UR6, URZ, UPT ;  /* 0x0000003f0600728c */ /* 0x000fc4000bf65270 */
[----:B------:R-:W-:Y:S01]  /*00e0*/  UISETP.EQ.U32.AND UP0, UPT, UR4, URZ, UPT ;  /* 0x0000003f0400728c */ /* 0x000fe2000bf02070 */
[----:B------:R-:W-:Y:S01]  /*00f0*/  ULDC.64 UR18, c[0x0][0x208] ;  /* 0x0000820000127ab9 */ /* 0x000fe20000000a00 */
[----:B------:R-:W-:Y:S02]  /*0100*/  ULDC.64 UR6, c[0x0][0x2f8] ;  /* 0x0000be0000067ab9 */ /* 0x000fe40000000a00 */
[----:B------:R-:W-:Y:S02]  /*0110*/  UISETP.EQ.OR.EX UP0, UPT, UR5, URZ, !UP3, UP0 ;  /* 0x0000003f0500728c */ /* 0x000fe4000df02700 */
[----:B-1----:R-:W-:-:S06]  /*0120*/  UIMAD.WIDE UR8, UR23, 0x4, UR8 ;  /* 0x00000004170878a5 */ /* 0x002fcc000f8e0208 */
[----:B------:R-:W-:Y:S02]  /*0130*/  IMAD.U32 R10, RZ, RZ, UR8 ;  /* 0x00000008ff0a7e24 */ /* 0x000fe4000f8e00ff */
[----:B------:R-:W-:Y:S01]  /*0140*/  IMAD.U32 R11, RZ, RZ, UR9 ;  /* 0x00000009ff0b7e24 */ /* 0x000fe2000f8e00ff */
[----:B------:R-:W-:Y:S02]  /*0150*/  @UP1 ULDC.64 UR8, c[0x0][0x300] ;  /* 0x0000c00000081ab9 */ /* 0x000fe40000000a00 */
[----:B------:R-:W-:Y:S02]  /*0160*/  @UP1 UIMAD.WIDE UR8, UR23, 0x4, UR8 ;  /* 0x00000004170818a5 */ /* 0x000fe4000f8e0208 */
[----:B------:R-:W2:Y:S04]  /*0170*/  @P2 LDG.E R5, desc[UR18][R10.64] ;  /* 0x000000120a052981 */ /* 0x000ea8000c1e1900 */
[----:B------:R-:W-:Y:S01]  /*0180*/  IMAD.U32 R8, RZ, RZ, UR8 ;  /* 0x00000008ff087e24 */ /* 0x000fe2000f8e00ff */
[----:B------:R-:W3:Y:S01]  /*0190*/  @P2 LDG.E R0, desc[UR18][R10.64+0x4] ;  /* 0x000004120a002981 */ /* 0x000ee2000c1e1900 */
[----:B------:R-:W-:Y:S01]  /*01a0*/  IMAD.U32 R9, RZ, RZ, UR9 ;  /* 0x00000009ff097e24 */ /* 0x000fe2000f8e00ff */
[----:B------:R-:W-:Y:S01]  /*01b0*/  PLOP3.LUT P1, PT, PT, PT, UP0, 0x80, 0x0 ;  /* 0x000000000000781c */ /* 0x000fe20003f2f008 */
[----:B------:R-:W-:-:S03]  /*01c0*/  UIMAD.WIDE UR6, UR23, 0x4, UR6 ;  /* 0x00000004170678a5 */ /* 0x000fc6000f8e0206 */
[----:B------:R-:W4:Y:S03]  /*01d0*/  @P0 LDG.E R2, desc[UR18][R8.64] ;  /* 0x0000001208020981 */ /* 0x000f26000c1e1900 */
[----:B------:R-:W-:Y:S02]  /*01e0*/  IMAD.U32 R6, RZ, RZ, UR6 ;  /* 0x00000006ff067e24 */ /* 0x000fe4000f8e00ff */
[----:B------:R-:W-:-:S05]  /*01f0*/  IMAD.U32 R7, RZ, RZ, UR7 ;  /* 0x00000007ff077e24 */ /* 0x000fca000f8e00ff */
[----:B------:R-:W5:Y:S01]  /*0200*/  @!P1 LDG.E R3, desc[UR18][R6.64] ;  /* 0x0000001206039981 */ /* 0x000f62000c1e1900 */
[----:B------:R-:W-:Y:S01]  /*0210*/  UMOV UR14, 0xffffffff ;  /* 0xffffffff000e7882 */ /* 0x000fe20000000000 */
[----:B------:R-:W-:Y:S01]  /*0220*/  UMOV UR26, URZ ;  /* 0x0000003f001a7c82 */ /* 0x000fe20008000000 */
[----:B------:R-:W1:Y:S01]  /*0230*/  S2R R4, SR_TID.X ;  /* 0x0000000000047919 */ /* 0x000e620000002100 */
[----:B------:R-:W-:Y:S01]  /*0240*/  UMOV UR21, 0xffffffff ;  /* 0xffffffff00157882 */ /* 0x000fe20000000000 */
[----:B------:R-:W1:Y:S08]  /*0250*/  S2UR UR15, SR_CTAID.X ;  /* 0x00000000000f79c3 */ /* 0x000e700000002500 */
[----:B------:R-:W1:Y:S01]  /*0260*/  S2UR UR8, SR_CTAID.Z ;  /* 0x00000000000879c3 */ /* 0x000e620000002700 */
[----:B--2---:R-:W-:-:S02]  /*0270*/  @P2 R2UR UR14, R5 ;  /* 0x00000000050e22ca */ /* 0x004fc400000e0000 */
[----:B---3--:R-:W-:Y:S02]  /*0280*/  @P2 R2UR UR16, R0 ;  /* 0x00000000001022ca */ /* 0x008fe400000e0000 */
[----:B----4-:R-:W-:Y:S02]  /*0290*/  @P0 R2UR UR26, R2 ;  /* 0x00000000021a02ca */ /* 0x010fe400000e0000 */
[----:B------:R-:W-:-:S04]  /*02a0*/  ISETP.NE.U32.AND P0, PT, RZ, UR4, PT ;  /* 0x00000004ff007c0c */ /* 0x000fc8000bf05070 */
[----:B------:R-:W-:-:S05]  /*02b0*/  ISETP.NE.AND.EX P0, PT, RZ, UR5, PT, P0 ;  /* 0x00000005ff007c0c */ /* 0x000fca000bf05300 */
[----:B------:R-:W-:Y:S01]  /*02c0*/  @UP2 UIADD3 UR16, UR16, -UR14, URZ ;  /* 0x8000000e10102290 */ /* 0x000fe2000fffe03f */
[----:B-----5:R-:W-:-:S06]  /*02d0*/  @!P1 R2UR UR21, R3 ;  /* 0x00000000031592ca */ /* 0x020fcc00000e0000 */
[----:B------:R-:W-:Y:S01]  /*02e0*/  @!UP2 ULDC UR16, c[0x0][0x2c4] ;  /* 0x0000b1000010aab9 */ /* 0x000fe20000000800 */
[----:B-1----:R-:W-:Y:S08]  /*02f0*/  @!P0 BRA `(.L_x_0) ;  /* 0x00000000001c8947 */ /* 0x002ff00003800000 */
[----:B------:R-:W-:-:S13]  /*0300*/  PLOP3.LUT P0, PT, PT, PT, UP3, 0x80, 0x0 ;  /* 0x000000000000781c */ /* 0x000fda0003f0f038 */
[----:B------:R-:W2:Y:S04]  /*0310*/  @P0 LDG.E R0, desc[UR18][R6.64+0x4] ;  /* 0x0000041206000981 */ /* 0x000ea8000c1e1900 */
[----:B------:R-:W3:Y:S01]  /*0320*/  @!P0 LDG.E R2, desc[UR18][R6.64] ;  /* 0x0000001206028981 */ /* 0x000ee2000c1e1900 */
[----:B--2---:R-:W-:-:S13]  /*0330*/  @P0 R2UR UR6, R0 ;  /* 0x00000000000602ca */ /* 0x004fda00000e0000 */
[----:B------:R-:W-:-:S07]  /*0340*/  @UP3 UIADD3 UR6, UR6, -UR21, URZ ;  /* 0x8000001506063290 */ /* 0x000fce000fffe03f */
[----:B---3--:R-:W-:Y:S01]  /*0350*/  @!P0 R2UR UR6, R2 ;  /* 0x00000000020682ca */ /* 0x008fe200000e0000 */
[----:B------:R-:W-:-:S14]  /*0360*/  BRA `(.L_x_1) ;  /* 0x0000000000047947 */ /* 0x000fdc0003800000 */
.L_x_0:
[----:B------:R-:W-:-:S05]  /*0370*/  ULDC UR6, c[0x0][0x2c8] ;  /* 0x0000b20000067ab9 */ /* 0x000fca0000000800 */
.L_x_1:
[----:B------:R-:W-:Y:S02]  /*0380*/  ULDC.64 UR4, c[0x0][0x308] ;  /* 0x0000c20000047ab9 */ /* 0x000fe40000000a00 */
[----:B------:R-:W-:-:S04]  /*0390*/  UISETP.NE.U32.AND UP2, UPT, UR4, URZ, UPT ;  /* 0x0000003f0400728c */ /* 0x000fc8000bf45070 */
[----:B------:R-:W-:-:S06]  /*03a0*/  UISETP.NE.AND.EX UP2, UPT, UR5, URZ, UPT, UP2 ;  /* 0x0000003f0500728c */ /* 0x000fcc000bf45320 */
[----:B------:R-:W-:-:S05]  /*03b0*/  PLOP3.LUT P0, PT, PT, PT, UP2, 0x80, 0x0 ;  /* 0x000000000000781c */ /* 0x000fca0003f0f028 */
[----:B------:R-:W-:Y:S02]  /*03c0*/  @UP2 ULDC.64 UR4, c[0x0][0x308] ;  /* 0x0000c20000042ab9 */ /* 0x000fe40000000a00 */
[----:B------:R-:W-:-:S06]  /*03d0*/  @UP2 UIMAD.WIDE UR4, UR23, 0x4, UR4 ;  /* 0x00000004170428a5 */ /* 0x000fcc000f8e0204 */
[----:B------:R-:W-:Y:S02]  /*03e0*/  IMAD.U32 R2, RZ, RZ, UR4 ;  /* 0x00000004ff027e24 */ /* 0x000fe4000f8e00ff */
[----:B------:R-:W-:Y:S01]  /*03f0*/  IMAD.U32 R3, RZ, RZ, UR5 ;  /* 0x00000005ff037e24 */ /* 0x000fe2000f8e00ff */
[----:B------:R-:W-:Y:S01]  /*0400*/  USHF.L.U32 UR9, UR15, 0x6, URZ ;  /* 0x000000060f097899 */ /* 0x000fe2000800063f */
[----:B------:R-:W-:-:S03]  /*0410*/  @!UP2 ULDC.64 UR4, c[0x0][0x318] ;  /* 0x0000c6000004aab9 */ /* 0x000fc60000000a00 */
[----:B------:R-:W2:Y:S01]  /*0420*/  @P0 LDG.E R0, desc[UR18][R2.64] ;  /* 0x0000001202000981 */ /* 0x000ea2000c1e1900 */
[----:B------:R-:W-:Y:S02]  /*0430*/  UISETP.GT.AND UP1, UPT, UR16, UR9, UPT ;  /* 0x000000091000728c */ /* 0x000fe4000bf24270 */
[----:B------:R-:W-:-:S03]  /*0440*/  @!UP2 UISETP.NE.U32.AND UP0, UPT, UR4, URZ, UPT ;  /* 0x0000003f0400a28c */ /* 0x000fc6000bf05070 */
[----:B------:R-:W-:Y:S01]  /*0450*/  @!UP2 ULDC UR4, c[0x0][0x2cc] ;  /* 0x0000b3000004aab9 */ /* 0x000fe20000000800 */
[----:B------:R-:W-:-:S04]  /*0460*/  @!UP2 UISETP.NE.AND.EX UP0, UPT, UR5, URZ, UPT, UP0 ;  /* 0x0000003f0500a28c */ /* 0x000fc8000bf05300 */
[----:B------:R-:W-:Y:S01]  /*0470*/  @!UP2 USEL UR4, UR4, URZ, UP0 ;  /* 0x0000003f0404a287 */ /* 0x000fe20008000000 */
[----:B--2---:R-:W-:Y:S02]  /*0480*/  @P0 R2UR UR17, R0 ;  /* 0x00000000001102ca */ /* 0x004fe400000e0000 */
[----:B------:R-:W-:-:S11]  /*0490*/  PLOP3.LUT P0, PT, PT, PT, UP1, 0x80, 0x0 ;  /* 0x000000000000781c */ /* 0x000fd60003f0f018 */
[----:B------:R-:W-:Y:S02]  /*04a0*/  @UP2 UIADD3 UR17, UR17, -UR26, URZ ;  /* 0x8000001a11112290 */ /* 0x000fe4000fffe03f */
[----:B------:R-:W-:Y:S01]  /*04b0*/  @!UP2 UIADD3 UR17, UR4, UR6, -UR26 ;  /* 0x000000060411a290 */ /* 0x000fe2000fffe81a */
[----:B------:R-:W-:Y:S11]  /*04c0*/  @!P0 EXIT ;  /* 0x000000000000894d */ /* 0x000ff60003800000 */
[----:B------:R-:W-:Y:S02]  /*04d0*/  UISETP.GE.AND UP0, UPT, UR17, 0x1, UPT ;  /* 0x000000011100788c */ /* 0x000fe4000bf06270 */
[----:B------:R-:W-:-:S04]  /*04e0*/  UIADD3 UR4, UR17, 0x3f, URZ ;  /* 0x0000003f11047890 */ /* 0x000fc8000fffe03f */
[----:B------:R-:W-:Y:S01]  /*04f0*/  PLOP3.LUT P0, PT, PT, PT, UP0, 0x80, 0x0 ;  /* 0x000000000000781c */ /* 0x000fe20003f0f008 */
[----:B------:R-:W-:-:S04]  /*0500*/  USHF.R.S32.HI UR12, URZ, 0x1f, UR4 ;  /* 0x0000001f3f0c7899 */ /* 0x000fc80008011404 */
[----:B------:R-:W-:-:S08]  /*0510*/  ULEA.HI UR12, UR12, UR4, URZ, 0x6 ;  /* 0x000000040c0c7291 */ /* 0x000fd0000f8f303f */
[----:B------:R-:W-:Y:S05]  /*0520*/  @!P0 BRA `(.L_x_2) ;  /* 0x0000009400d48947 */ /* 0x000fea0003800000 */
[----:B------:R-:W1:Y:S01]  /*0530*/  LDC R5, c[0x0][0x278] ;  /* 0x00009e00ff057b82 */ /* 0x000e620000000800 */
[----:B------:R-:W-:Y:S01]  /*0540*/  SHF.R.S32.HI R13, RZ, 0x1f, R4 ;  /* 0x0000001fff0d7819 */ /* 0x000fe20000011404 */
[----:B------:R-:W-:Y:S01]  /*0550*/  UIADD3 UR5, -UR9, UR16, URZ ;  /* 0x0000001009057290 */ /* 0x000fe2000fffe13f */
[----:B------:R-:W2:Y:S01]  /*0560*/  S2R R6, SR_CTAID.Z ;  /* 0x0000000000067919 */ /* 0x000ea20000002700 */
[----:B------:R-:W-:Y:S01]  /*0570*/  UISETP.NE.AND UP0, UPT, UR14, -0x1, UPT ;  /* 0xffffffff0e00788c */ /* 0x000fe2000bf05270 */
[----:B------:R-:W-:Y:S01]  /*0580*/  LEA.HI R3, R13, R4, RZ, 0x3 ;  /* 0x000000040d037211 */ /* 0x000fe200078f18ff */
[----:B------:R-:W-:Y:S01]  /*0590*/  IMAD.U32 R31, RZ, RZ, UR15 ;  /* 0x0000000fff1f7e24 */ /* 0x000fe2000f8e00ff */
[----:B------:R-:W-:Y:S02]  /*05a0*/  ULEA.HI.SX32 UR13, UR12, 0xffffffff, 0x1a ;  /* 0xffffffff0c0d7891 */ /* 0x000fe4000f8fd23f */
[----:B------:R-:W-:Y:S02]  /*05b0*/  SHF.R.S32.HI R18, RZ, 0x3, R3 ;  /* 0x00000003ff127819 */ /* 0x000fe40000011403 */
[----:B------:R-:W-:Y:S01]  /*05c0*/  LOP3.LUT R3, R3, 0xfffffff8, RZ, 0xc0, !PT ;  /* 0xfffffff803037812 */ /* 0x000fe200078ec0ff */
[----:B------:R-:W-:Y:S01]  /*05d0*/  UIMAD UR20, UR13, -0x40, UR17 ;  /* 0xffffffc00d1478a4 */ /* 0x000fe2000f8e0211 */
[C---:B------:R-:W-:Y:S01]  /*05e0*/  ISETP.GE.AND P1, PT, R18.reuse, UR5, PT ;  /* 0x0000000512007c0c */ /* 0x040fe2000bf26270 */
[C---:B------:R-:W-:Y:S01]  /*05f0*/  VIADD R21, R18.reuse, 0x10 ;  /* 0x0000001012157836 */ /* 0x040fe20000000000 */
[----:B------:R-:W-:Y:S01]  /*0600*/  @UP0 ULDC.64 UR6, c[0x0][0x240] ;  /* 0x0000900000060ab9 */ /* 0x000fe20000000a00 */
[C---:B------:R-:W-:Y:S01]  /*0610*/  VIADD R20, R18.reuse, 0x20 ;  /* 0x0000002012147836 */ /* 0x040fe20000000000 */
[----:B------:R-:W-:Y:S01]  /*0620*/  @UP0 UIMAD.WIDE.U32 UR10, UR14, UR6, URZ ;  /* 0x000000060e0a02a5 */ /* 0x000fe2000f8e003f */
[----:B------:R-:W-:Y:S01]  /*0630*/  IMAD.SHL.U32 R11, R18, 0x40, RZ ;  /* 0x00000040120b7824 */ /* 0x000fe200078e00ff */
[----:B------:R-:W-:Y:S01]  /*0640*/  ISETP.GE.AND P2, PT, R21, UR5, PT ;  /* 0x0000000515007c0c */ /* 0x000fe2000bf46270 */
[----:B------:R-:W-:Y:S01]  /*0650*/  @!UP0 USHF.R.S32.HI UR9, URZ, 0x1f, UR23 ;  /* 0x0000001f3f098899 */ /* 0x000fe20008011417 */
[----:B------:R-:W-:Y:S01]  /*0660*/  ISETP.GE.AND P0, PT, R20, UR5, PT ;  /* 0x0000000514007c0c */ /* 0x000fe2000bf06270 */
[----:B------:R-:W-:Y:S01]  /*0670*/  @UP0 UIMAD UR4, UR14, UR7, UR11 ;  /* 0x000000070e0402a4 */ /* 0x000fe2000f8e020b */
[----:B------:R-:W-:-:S02]  /*0680*/  LOP3.LUT R11, R11, 0x1c0, RZ, 0xc0, !PT ;  /* 0x000001c00b0b7812 */ /* 0x000fc400078ec0ff */
[----:B-1----:R-:W-:Y:S01]  /*0690*/  IABS R28, R5 ;  /* 0x00000005001c7213 */ /* 0x002fe20000000000 */
[----:B------:R-:W-:Y:S01]  /*06a0*/  @!UP0 ULDC.64 UR6, c[0x0][0x228] ;  /* 0x00008a0000068ab9 */ /* 0x000fe20000000a00 */
[----:B------:R-:W-:Y:S01]  /*06b0*/  SHF.R.U32.HI R12, RZ, 0x3, R11 ;  /* 0x00000003ff0c7819 */ /* 0x000fe2000001160b */
[----:B------:R-:W-:Y:S01]  /*06c0*/  @!UP0 UIMAD UR9, UR9, UR6, URZ ;  /* 0x00000006090982a4 */ /* 0x000fe2000f8e023f */
[----:B------:R-:W1:Y:S01]  /*06d0*/  I2F.RP R0, R28 ;  /* 0x0000001c00007306 */ /* 0x000e620000209400 */
[----:B------:R-:W-:Y:S01]  /*06e0*/  @!UP0 UIMAD.WIDE.U32 UR24, UR23, UR6, URZ ;  /* 0x00000006171882a5 */ /* 0x000fe2000f8e003f */
[--C-:B------:R-:W-:Y:S01]  /*06f0*/  SHF.R.S32.HI R19, RZ, 0x1f, R18.reuse ;  /* 0x0000001fff137819 */ /* 0x100fe20000011412 */
[----:B------:R-:W3:Y:S01]  /*0700*/  @!P2 S2R R29, SR_CgaCtaId ;  /* 0x00000000001da919 */ /* 0x000ee20000008800 */
[----:B------:R-:W-:Y:S01]  /*0710*/  @!UP0 UIMAD UR7, UR23, UR7, UR9 ;  /* 0x00000007170782a4 */ /* 0x000fe2000f8e0209 */
[----:B------:R-:W4:Y:S01]  /*0720*/  @!P1 LDC.64 R14, c[0x0][0x210] ;  /* 0x00008400ff0e9b82 */ /* 0x000f220000000a00 */
[----:B--2---:R-:W-:Y:S01]  /*0730*/  IABS R6, R6 ;  /* 0x0000000600067213 */ /* 0x004fe20000000000 */
[----:B------:R-:W2:Y:S01]  /*0740*/  @!P0 S2R R27, SR_CgaCtaId ;  /* 0x00000000001b8919 */ /* 0x000ea20000008800 */
[----:B------:R-:W-:Y:S01]  /*0750*/  @!UP0 UIADD3 UR4, UR25, UR7, URZ ;  /* 0x0000000719048290 */ /* 0x000fe2000fffe03f */
[----:B------:R-:W-:Y:S01]  /*0760*/  IMAD.WIDE R30, R31, 0x40, R18 ;  /* 0x000000401f1e7825 */ /* 0x000fe200078e0212 */
[----:B------:R-:W-:Y:S01]  /*0770*/  @!UP0 UMOV UR10, UR24 ;  /* 0x00000018000a8c82 */ /* 0x000fe20008000000 */
[----:B------:R-:W-:Y:S01]  /*0780*/  ULDC.64 UR6, c[0x0][0x258] ;  /* 0x0000960000067ab9 */ /* 0x000fe20000000a00 */
[----:B------:R-:W-:Y:S01]  /*0790*/  @!P0 MOV R24, 0x400 ;  /* 0x0000040000188802 */ /* 0x000fe20000000f00 */
[----:B------:R-:W-:Y:S01]  /*07a0*/  IMAD.U32 R22, RZ, RZ, UR6 ;  /* 0x00000006ff167e24 */ /* 0x000fe2000f8e00ff */
[----:B------:R-:W-:Y:S01]  /*07b0*/  @!P2 IADD3 R34, P4, R30, 0x10, RZ ;  /* 0x000000101e22a810 */ /* 0x000fe20007f9e0ff */
[----:B-1----:R-:W1:Y:S01]  /*07c0*/  MUFU.RCP R8, R0 ;  /* 0x0000000000087308 */ /* 0x002e620000001000 */
[----:B------:R-:W-:-:S03]  /*07d0*/  UISETP.NE.AND UP0, UPT, UR21, -0x1, UPT ;  /* 0xffffffff1500788c */ /* 0x000fc6000bf05270 */
[----:B------:R-:W-:Y:S01]  /*07e0*/  @!P2 IMAD.X R35, RZ, RZ, R31, P4 ;  /* 0x000000ffff23a224 */ /* 0x000fe200020e061f */
[----:B------:R-:W-:-:S05]  /*07f0*/  @!P0 IADD3 R36, P4, R30, 0x20, RZ ;  /* 0x000000201e248810 */ /* 0x000fca0007f9e0ff */
[----:B------:R-:W-:Y:S02]  /*0800*/  @!P0 IMAD.X R37, RZ, RZ, R31, P4 ;  /* 0x000000ffff258224 */ /* 0x000fe400020e061f */
[----:B------:R-:W-:Y:S02]  /*0810*/  @UP0 UIADD3 UR24, UR26, UR21, URZ ;  /* 0x000000151a180290 */ /* 0x000fe4000fffe03f */
[----:B------:R-:W-:Y:S01]  /*0820*/  @UP0 UIADD3 UR21, UR26, UR21, URZ ;  /* 0x000000151a150290 */ /* 0x000fe2000fffe03f */
[----:B-1----:R-:W-:Y:S02]  /*0830*/  VIADD R8, R8, 0xffffffe ;  /* 0x0ffffffe08087836 */ /* 0x002fe40000000000 */
[----:B------:R-:W-:Y:S02]  /*0840*/  IMAD.IADD R0, R4, 0x1, -R3 ;  /* 0x0000000104007824 */ /* 0x000fe400078e0a03 */
[----:B------:R-:W1:Y:S01]  /*0850*/  F2I.FTZ.U32.TRUNC.NTZ R9, R8 ;  /* 0x0000000800097305 */ /* 0x000e62000021f000 */
[----:B------:R-:W5:Y:S01]  /*0860*/  @!P1 LDC.64 R2, c[0x0][0x240] ;  /* 0x00009000ff029b82 */ /* 0x000f620000000a00 */
[----:B------:R-:W-:Y:S01]  /*0870*/  IMAD.SHL.U32 R16, R0, 0x8, RZ ;  /* 0x0000000800107824 */ /* 0x000fe200078e00ff */
[----:B--2---:R-:W-:-:S04]  /*0880*/  @!P0 LEA R27, R27, R24, 0x18 ;  /* 0x000000181b1b8211 */ /* 0x004fc800078ec0ff */
[----:B------:R-:W-:Y:S02]  /*0890*/  SHF.R.S32.HI R17, RZ, 0x1f, R16 ;  /* 0x0000001fff117819 */ /* 0x000fe40000011410 */
[----:B------:R-:W-:Y:S01]  /*08a0*/  IADD3 R10, P3, R16, UR10, RZ ;  /* 0x0000000a100a7c10 */ /* 0x000fe2000ff7e0ff */
[----:B------:R-:W-:Y:S02]  /*08b0*/  @UP0 ULDC.64 UR10, c[0x0][0x248] ;  /* 0x00009200000a0ab9 */ /* 0x000fe40000000a00 */
[----:B------:R-:W-:Y:S02]  /*08c0*/  @UP0 UIMAD.WIDE.U32 UR28, UR24, UR10, URZ ;  /* 0x0000000a181c02a5 */ /* 0x000fe4000f8e003f */
[----:B------:R-:W-:Y:S01]  /*08d0*/  @UP0 UIMAD UR24, UR24, UR11, URZ ;  /* 0x0000000b181802a4 */ /* 0x000fe2000f8e023f */
[----:B-1----:R-:W-:Y:S02]  /*08e0*/  IMAD.MOV R7, RZ, RZ, -R9 ;  /* 0x000000ffff077224 */ /* 0x002fe400078e0a09 */
[----:B------:R-:W-:Y:S01]  /*08f0*/  IMAD.MOV.U32 R8, RZ, RZ, RZ ;  /* 0x000000ffff087224 */ /* 0x000fe200078e00ff */
[----:B------:R-:W-:Y:S01]  /*0900*/  @UP0 UIADD3 UR24, UR29, UR24, URZ ;  /* 0x000000181d180290 */ /* 0x000fe2000fffe03f */
[----:B------:R-:W-:-:S04]  /*0910*/  IMAD R7, R7, R28, RZ ;  /* 0x0000001c07077224 */ /* 0x000fc800078e02ff */
[----:B------:R-:W-:Y:S01]  /*0920*/  IMAD.HI.U32 R7, R9, R7, R8 ;  /* 0x0000000709077227 */ /* 0x000fe200078e0008 */
[----:B------:R-:W-:Y:S02]  /*0930*/  LOP3.LUT R9, R11, 0x38, R16, 0xf8, !PT ;  /* 0x000000380b097812 */ /* 0x000fe400078ef810 */
[----:B------:R-:W-:Y:S01]  /*0940*/  IADD3.X R11, R17, UR4, RZ, P3, !PT ;  /* 0x00000004110b7c10 */ /* 0x000fe20009ffe4ff */
[----:B------:R-:W-:Y:S01]  /*0950*/  USHF.R.S32.HI UR4, URZ, 0x1f, UR8 ;  /* 0x0000001f3f047899 */ /* 0x000fe20008011408 */
[----:B------:R-:W-:Y:S01]  /*0960*/  @!P2 MOV R8, 0x400 ;  /* 0x000004000008a802 */ /* 0x000fe20000000f00 */
[----:B------:R-:W-:Y:S01]  /*0970*/  IMAD.HI.U32 R26, R7, R6, RZ ;  /* 0x00000006071a7227 */ /* 0x000fe200078e00ff */
[----:B------:R-:W-:Y:S01]  /*0980*/  LOP3.LUT R12, R9, R12, RZ, 0x3c, !PT ;  /* 0x0000000c090c7212 */ /* 0x000fe200078e3cff */
[----:B------:R-:W-:Y:S01]  /*0990*/  UIMAD UR4, UR4, UR6, URZ ;  /* 0x00000006040472a4 */ /* 0x000fe2000f8e023f */
[----:B---3--:R-:W-:Y:S01]  /*09a0*/  @!P2 LEA R29, R29, R8, 0x18 ;  /* 0x000000081d1da211 */ /* 0x008fe200078ec0ff */
[----:B------:R-:W-:Y:S01]  /*09b0*/  IMAD.MOV R33, RZ, RZ, -R26 ;  /* 0x000000ffff217224 */ /* 0x000fe200078e0a1a */
[----:B------:R-:W1:Y:S01]  /*09c0*/  @!P0 LDC.64 R8, c[0x0][0x240] ;  /* 0x00009000ff088b82 */ /* 0x000e620000000a00 */
[----:B------:R-:W-:Y:S01]  /*09d0*/  IMAD.WIDE.U32 R22, R22, UR8, R10 ;  /* 0x0000000816167c25 */ /* 0x000fe2000f8e000a */
[----:B------:R-:W-:-:S03]  /*09e0*/  UIMAD UR4, UR8, UR7, UR4 ;  /* 0x00000007080472a4 */ /* 0x000fc6000f8e0204 */
[C---:B------:R-:W-:Y:S01]  /*09f0*/  IMAD R33, R28.reuse, R33, R6 ;  /* 0x000000211c217224 */ /* 0x040fe200078e0206 */
[----:B------:R-:W-:Y:S01]  /*0a00*/  LEA.HI R6, R13, R4, RZ, 0x6 ;  /* 0x000000040d067211 */ /* 0x000fe200078f30ff */
[-C--:B-----5:R-:W-:Y:S01]  /*0a10*/  @!P1 IMAD R32, R31, R2.reuse, RZ ;  /* 0x000000021f209224 */ /* 0x0a0fe200078e02ff */
[----:B------:R-:W2:Y:S01]  /*0a20*/  @!P2 LDC.64 R10, c[0x0][0x240] ;  /* 0x00009000ff0aab82 */ /* 0x000ea20000000a00 */
[----:B------:R-:W-:Y:S01]  /*0a30*/  VIADD R25, R23, UR4 ;  /* 0x0000000417197c36 */ /* 0x000fe20008000000 */
[----:B------:R-:W-:Y:S01]  /*0a40*/  ISETP.GT.U32.AND P3, PT, R28, R33, PT ;  /* 0x000000211c00720c */ /* 0x000fe20003f64070 */
[----:B------:R-:W-:Y:S01]  /*0a50*/  @!P1 IMAD R32, R30, R3, R32 ;  /* 0x000000031e209224 */ /* 0x000fe200078e0220 */
[----:B------:R-:W-:Y:S01]  /*0a60*/  UMOV UR4, 0x400 ;  /* 0x0000040000047882 */ /* 0x000fe20000000000 */
[----:B------:R-:W-:Y:S02]  /*0a70*/  IMAD.SHL.U32 R3, R6, 0x8, RZ ;  /* 0x0000000806037824 */ /* 0x000fe400078e00ff */
[----:B------:R-:W-:Y:S01]  /*0a80*/  @!P1 IMAD.MOV.U32 R24, RZ, RZ, R22 ;  /* 0x000000ffff189224 */ /* 0x000fe200078e0016 */
[----:B------:R-:W3:Y:S02]  /*0a90*/  S2UR UR6, SR_CgaCtaId ;  /* 0x00000000000679c3 */ /* 0x000ee40000008800 */
[----:B------:R-:W-:Y:S01]  /*0aa0*/  LOP3.LUT R12, R12, 0xfffffe00, R3, 0xf8, !PT ;  /* 0xfffffe000c0c7812 */ /* 0x000fe200078ef803 */
[----:B------:R-:W-:-:S04]  /*0ab0*/  @!P1 IMAD.WIDE.U32 R38, R30, R2, R24 ;  /* 0x000000021e269225 */ /* 0x000fc800078e0018 */
[----:B------:R-:W-:Y:S01]  /*0ac0*/  @!P1 IMAD.IADD R32, R39, 0x1, R32 ;  /* 0x0000000127209824 */ /* 0x000fe200078e0220 */
[----:B------:R-:W5:Y:S01]  /*0ad0*/  @!P2 LDC.64 R6, c[0x0][0x210] ;  /* 0x00008400ff06ab82 */ /* 0x000f620000000a00 */
[----:B------:R-:W-:Y:S01]  /*0ae0*/  @!P3 IMAD.IADD R33, R33, 0x1, -R28 ;  /* 0x000000012121b824 */ /* 0x000fe200078e0a1c */
[----:B----4-:R-:W-:Y:S01]  /*0af0*/  @!P1 LEA R14, P5, R38, R14, 0x1 ;  /* 0x0000000e260e9211 */ /* 0x010fe200078a08ff */
[----:B-1----:R-:W-:Y:S02]  /*0b00*/  @!P0 IMAD R37, R37, R8, RZ ;  /* 0x0000000825258224 */ /* 0x002fe400078e02ff */
[----:B------:R-:W-:Y:S01]  /*0b10*/  @!P2 IMAD R29, R12, 0x2, R29 ;  /* 0x000000020c1da824 */ /* 0x000fe200078e021d */
[----:B------:R-:W-:Y:S01]  /*0b20*/  ISETP.GE.U32.AND P4, PT, R33, R28, PT ;  /* 0x0000001c2100720c */ /* 0x000fe20003f86070 */
[----:B------:R-:W-:Y:S01]  /*0b30*/  @!P2 IMAD.MOV.U32 R33, RZ, RZ, R25 ;  /* 0x000000ffff21a224 */ /* 0x000fe200078e0019 */
[----:B------:R-:W1:Y:S01]  /*0b40*/  @!P0 LDC.64 R2, c[0x0][0x210] ;  /* 0x00008400ff028b82 */ /* 0x000e620000000a00 */
[----:B--2---:R-:W-:Y:S01]  /*0b50*/  @!P2 IMAD R35, R35, R10, RZ ;  /* 0x0000000a2323a224 */ /* 0x004fe200078e02ff */
[----:B------:R-:W-:Y:S01]  /*0b60*/  @!P1 LEA.HI.X R15, R38, R15, R32, 0x1, P5 ;  /* 0x0000000f260f9211 */ /* 0x000fe200028f0c20 */
[----:B------:R-:W-:-:S02]  /*0b70*/  @!P2 IMAD.MOV.U32 R32, RZ, RZ, R22 ;  /* 0x000000ffff20a224 */ /* 0x000fc400078e0016 */
[C---:B------:R-:W-:Y:S02]  /*0b80*/  @!P2 IMAD R11, R34.reuse, R11, R35 ;  /* 0x0000000b220ba224 */ /* 0x040fe400078e0223 */
[----:B------:R-:W-:Y:S01]  /*0b90*/  @!P2 IMAD.WIDE.U32 R34, R34, R10, R32 ;  /* 0x0000000a2222a225 */ /* 0x000fe200078e0020 */
[----:B---3--:R-:W-:-:S03]  /*0ba0*/  ULEA UR4, UR6, UR4, 0x18 ;  /* 0x0000000406047291 */ /* 0x008fc6000f8ec03f */
[----:B------:R-:W-:Y:S02]  /*0bb0*/  @!P0 IMAD.MOV.U32 R32, RZ, RZ, R22 ;  /* 0x000000ffff208224 */ /* 0x000fe400078e0016 */
[----:B------:R-:W-:Y:S01]  /*0bc0*/  @!P0 IMAD.MOV.U32 R33, RZ, RZ, R25 ;  /* 0x000000ffff218224 */ /* 0x000fe200078e0019 */
[----:B------:R-:W-:Y:S01]  /*0bd0*/  LEA R240, R12, UR4, 0x1 ;  /* 0x000000040cf07c11 */ /* 0x000fe2000f8e08ff */
[C---:B------:R-:W-:Y:S02]  /*0be0*/  @!P0 IMAD R9, R36.reuse, R9, R37 ;  /* 0x0000000924098224 */ /* 0x040fe400078e0225 */
[----:B------:R-:W-:Y:S01]  /*0bf0*/  @!P0 IMAD.WIDE.U32 R36, R36, R8, R32 ;  /* 0x0000000824248225 */ /* 0x000fe200078e0020 */
[----:B-----5:R-:W-:Y:S01]  /*0c00*/  @!P2 LEA R32, P6, R34, R6, 0x1 ;  /* 0x000000062220a211 */ /* 0x020fe200078c08ff */
[----:B------:R-:W-:Y:S01]  /*0c10*/  @!PT LDS RZ, [RZ] ;  /* 0x00000000fffff984 */ /* 0x000fe20000000800 */
[----:B------:R-:W-:Y:S01]  /*0c20*/  @!PT LDS RZ, [RZ] ;  /* 0x00000000fffff984 */ /* 0x000fe20000000800 */
[----:B------:R-:W-:Y:S01]  /*0c30*/  @!PT LDS RZ, [RZ] ;  /* 0x00000000fffff984 */ /* 0x000fe20000000800 */
[----:B------:R-:W-:Y:S02]  /*0c40*/  @!P1 LDGSTS.E.BYPASS.LTC128B.128 [R240], desc[UR18][R14.64] ;  /* 0x000000000ef09fae */ /* 0x000fe4000b901d52 */
[----:B------:R-:W-:-:S02]  /*0c50*/  @!P2 IMAD.IADD R8, R35, 0x1, R11 ;  /* 0x000000012308a824 */ /* 0x000fc400078e020b */
[----:B------:R-:W-:Y:S01]  /*0c60*/  @!P0 IMAD.IADD R6, R37, 0x1, R9 ;  /* 0x0000000125068824 */ /* 0x000fe200078e0209 */
[----:B-1----:R-:W-:Y:S01]  /*0c70*/  @!P0 LEA R2, P5, R36, R2, 0x1 ;  /* 0x0000000224028211 */ /* 0x002fe200078a08ff */
[----:B------:R-:W-:Y:S01]  /*0c80*/  @!P1 LDGSTS.E.BYPASS.LTC128B.128 [R240+0x2000], desc[UR18][R14.64+0x80] ;  /* 0x020000800ef09fae */ /* 0x000fe2000b901d52 */
[----:B------:R-:W-:Y:S01]  /*0c90*/  @!P2 LEA.HI.X R33, R34, R7, R8, 0x1, P6 ;  /* 0x000000072221a211 */ /* 0x000fe200030f0c08 */
[----:B------:R-:W-:Y:S01]  /*0ca0*/  VIADD R11, R18, 0x30 ;  /* 0x00000030120b7836 */ /* 0x000fe20000000000 */
[----:B------:R-:W-:Y:S01]  /*0cb0*/  @!P0 LEA.HI.X R3, R36, R3, R6, 0x1, P5 ;  /* 0x0000000324038211 */ /* 0x000fe200028f0c06 */
[----:B------:R-:W-:Y:S01]  /*0cc0*/  @!P1 LDGSTS.E.BYPASS.LTC128B.128 [R240+0x4000], desc[UR18][R14.64+0x100] ;  /* 0x040001000ef09fae */ /* 0x000fe2000b901d52 */
[----:B------:R-:W-:Y:S01]  /*0cd0*/  @!P0 IMAD R27, R12, 0x2, R27 ;  /* 0x000000020c1b8824 */ /* 0x000fe200078e021b */
[----:B------:R-:W-:Y:S01]  /*0ce0*/  LOP3.LUT R6, R5, UR8, RZ, 0x3c, !PT ;  /* 0x0000000805067c12 */ /* 0x000fe2000f8e3cff */
[----:B------:R-:W-:Y:S01]  /*0cf0*/  @!P3 VIADD R26, R26, 0x1 ;  /* 0x000000011a1ab836 */ /* 0x000fe20000000000 */
[----:B------:R1:W-:Y:S01]  /*0d00*/  @!P1 LDGSTS.E.BYPASS.LTC128B.128 [R240+0x6000], desc[UR18][R14.64+0x180] ;  /* 0x060001800ef09fae */ /* 0x0003e2000b901d52 */
[----:B------:R-:W-:Y:S01]  /*0d10*/  ISETP.GE.AND P1, PT, R11, UR5, PT ;  /* 0x000000050b007c0c */ /* 0x000fe2000bf26270 */
[----:B------:R-:W-:Y:S01]  /*0d20*/  @UP0 ULDC.64 UR8, c[0x0][0x250] ;  /* 0x0000940000080ab9 */ /* 0x000fe20000000a00 */
[----:B------:R-:W-:Y:S01]  /*0d30*/  @P4 VIADD R26, R26, 0x1 ;  /* 0x000000011a1a4836 */ /* 0x000fe20000000000 */
[----:B------:R-:W-:Y:S01]  /*0d40*/  @!P2 LDGSTS.E.BYPASS.LTC128B.128 [R29+0x800], desc[UR18][R32.64] ;  /* 0x00800000201dafae */ /* 0x000fe2000b901d52 */
[----:B------:R-:W-:Y:S01]  /*0d50*/  ISETP.GE.AND P6, PT, R18, UR20, PT ;  /* 0x0000001412007c0c */ /* 0x000fe2000bfc6270 */
[----:B------:R-:W-:Y:S01]  /*0d60*/  @UP0 UIMAD.WIDE.U32 UR6, UR21, UR8, URZ ;  /* 0x00000008150602a5 */ /* 0x000fe2000f8e003f */
[----:B------:R-:W-:Y:S01]  /*0d70*/  IMAD.MOV.U32 R10, RZ, RZ, R26 ;  /* 0x000000ffff0a7224 */ /* 0x000fe200078e001a */
[----:B------:R-:W-:Y:S01]  /*0d80*/  @!P2 LDGSTS.E.BYPASS.LTC128B.128 [R29+0x2800], desc[UR18][R32.64+0x80] ;  /* 0x02800080201dafae */ /* 0x000fe2000b901d52 */
[----:B------:R-:W-:Y:S01]  /*0d90*/  @UP0 UIMAD UR21, UR21, UR9, URZ ;  /* 0x00000009151502a4 */ /* 0x000fe2000f8e023f */
[----:B------:R-:W-:-:S02]  /*0da0*/  P2R R9, PR, RZ, 0x40 ;  /* 0x00000040ff097803 */ /* 0x000fc40000000000 */
[----:B------:R-:W-:Y:S01]  /*0db0*/  @!P2 LDGSTS.E.BYPASS.LTC128B.128 [R29+0x4800], desc[UR18][R32.64+0x100] ;  /* 0x04800100201dafae */ /* 0x000fe2000b901d52 */
[----:B------:R-:W-:Y:S01]  /*0dc0*/  ISETP.GE.AND P4, PT, R21, UR20, PT ;  /* 0x0000001415007c0c */ /* 0x000fe2000bf86270 */
[----:B------:R-:W-:Y:S01]  /*0dd0*/  @UP0 UIADD3 UR21, UR7, UR21, URZ ;  /* 0x0000001507150290 */ /* 0x000fe2000fffe03f */
[----:B------:R-:W-:Y:S01]  /*0de0*/  ISETP.GE.AND P5, PT, R20, UR20, PT ;  /* 0x0000001414007c0c */ /* 0x000fe2000bfa6270 */
[----:B------:R-:W-:Y:S01]  /*0df0*/  @!P2 LDGSTS.E.BYPASS.LTC128B.128 [R29+0x6800], desc[UR18][R32.64+0x180] ;  /* 0x06800180201dafae */ /* 0x000fe2000b901d52 */
[----:B------:R-:W-:Y:S01]  /*0e00*/  ISETP.GE.AND P2, PT, R6, RZ, PT ;  /* 0x000000ff0600720c */ /* 0x000fe20003f46270 */
[----:B------:R-:W-:Y:S01]  /*0e10*/  @UP0 UMOV UR22, UR6 ;  /* 0x0000000600160c82 */ /* 0x000fe20008000000 */
[----:B------:R-:W2:Y:S01]  /*0e20*/  @!P1 LDC.64 R6, c[0x0][0x210] ;  /* 0x00008400ff069b82 */ /* 0x000ea20000000a00 */
[----:B------:R-:W-:Y:S01]  /*0e30*/  @!P0 LDGSTS.E.BYPASS.LTC128B.128 [R27+0x1000], desc[UR18][R2.64] ;  /* 0x01000000021b8fae */ /* 0x000fe2000b901d52 */
[----:B------:R-:W-:-:S03]  /*0e40*/  ISETP.GE.AND P3, PT, R20, UR20, PT ;  /* 0x0000001414007c0c */ /* 0x000fc6000bf66270 */
[----:B------:R-:W-:Y:S04]  /*0e50*/  @!P0 LDGSTS.E.BYPASS.LTC128B.128 [R27+0x3000], desc[UR18][R2.64+0x80] ;  /* 0x03000080021b8fae */ /* 0x000fe8000b901d52 */
[----:B------:R-:W-:Y:S02]  /*0e60*/  @!P0 LDGSTS.E.BYPASS.LTC128B.128 [R27+0x5000], desc[UR18][R2.64+0x100] ;  /* 0x05000100021b8fae */ /* 0x000fe4000b901d52 */
[----:B------:R-:W-:Y:S02]  /*0e70*/  @!P2 IMAD.MOV R10, RZ, RZ, -R10 ;  /* 0x000000ffff0aa224 */ /* 0x000fe400078e0a0a */
[----:B------:R3:W-:Y:S01]  /*0e80*/  @!P0 LDGSTS.E.BYPASS.LTC128B.128 [R27+0x7000], desc[UR18][R2.64+0x180] ;  /* 0x07000180021b8fae */ /* 0x0007e2000b901d52 */
[----:B------:R-:W-:Y:S01]  /*0e90*/  ISETP.NE.AND P0, PT, R5, RZ, PT ;  /* 0x000000ff0500720c */ /* 0x000fe20003f05270 */
[----:B-1----:R-:W1:Y:S01]  /*0ea0*/  @!P1 S2R R15, SR_CgaCtaId ;  /* 0x00000000000f9919 */ /* 0x002e620000008800 */
[----:B------:R-:W4:Y:S01]  /*0eb0*/  @!P6 S2R R8, SR_CgaCtaId ;  /* 0x000000000008e919 */ /* 0x000f220000008800 */
[----:B------:R-:W-:-:S10]  /*0ec0*/  ISETP.GE.AND P6, PT, R21, UR20, PT ;  /* 0x0000001415007c0c */ /* 0x000fd4000bfc6270 */
[----:B------:R-:W-:Y:S02]  /*0ed0*/  @!P0 LOP3.LUT R10, RZ, R5, RZ, 0x33, !PT ;  /* 0x00000005ff0a8212 */ /* 0x000fe400078e33ff */
[----:B------:R-:W-:Y:S01]  /*0ee0*/  PLOP3.LUT P0, PT, PT, PT, UP0, 0x80, 0x0 ;  /* 0x000000000000781c */ /* 0x000fe20003f0f008 */
[----:B---3--:R-:W3:-:S12]  /*0ef0*/  @!P1 LDC.64 R2, c[0x0][0x240] ;  /* 0x00009000ff029b82 */ /* 0x008ed80000000a00 */
[----:B------:R-:W-:Y:S05]  /*0f00*/  @P0 BRA `(.L_x_3) ;  /* 0x0000000000300947 */ /* 0x000fea0003800000 */
[----:B------:R-:W-:Y:S01]  /*0f10*/  USHF.R.S32.HI UR25, URZ, 0x1f, UR26 ;  /* 0x0000001f3f197899 */ /* 0x000fe2000801141a */
[----:B------:R-:W-:Y:S01]  /*0f20*/  ULDC.64 UR10, c[0x0][0x248] ;  /* 0x00009200000a7ab9 */ /* 0x000fe20000000a00 */
[----:B------:R-:W-:Y:S02]  /*0f30*/  USHF.R.S32.HI UR24, URZ, 0x1f, UR23 ;  /* 0x0000001f3f187899 */ /* 0x000fe40008011417 */
[----:B------:R-:W-:Y:S02]  /*0f40*/  UIMAD UR25, UR25, UR10, URZ ;  /* 0x0000000a191972a4 */ /* 0x000fe4000f8e023f */
[----:B------:R-:W-:Y:S02]  /*0f50*/  UIMAD.WIDE.U32 UR28, UR26, UR10, URZ ;  /* 0x0000000a1a1c72a5 */ /* 0x000fe4000f8e003f */
[----:B------:R-:W-:Y:S01]  /*0f60*/  UIMAD UR25, UR26, UR11, UR25 ;  /* 0x0000000b1a1972a4 */ /* 0x000fe2000f8e0219 */
[----:B------:R-:W-:-:S03]  /*0f70*/  ULDC.64 UR6, c[0x0][0x230] ;  /* 0x00008c0000067ab9 */ /* 0x000fc60000000a00 */
[----:B------:R-:W-:Y:S02]  /*0f80*/  UIADD3 UR29, UR29, UR25, URZ ;  /* 0x000000191d1d7290 */ /* 0x000fe4000fffe03f */
[----:B------:R-:W-:Y:S02]  /*0f90*/  UIMAD UR24, UR24, UR6, URZ ;  /* 0x00000006181872a4 */ /* 0x000fe4000f8e023f */
[----:B------:R-:W-:Y:S02]  /*0fa0*/  UIMAD.WIDE.U32 UR28, UR23, UR6, UR28 ;  /* 0x00000006171c72a5 */ /* 0x000fe4000f8e001c */
[----:B------:R-:W-:-:S04]  /*0fb0*/  UIMAD UR7, UR23, UR7, UR24 ;  /* 0x00000007170772a4 */ /* 0x000fc8000f8e0218 */
[----:B------:R-:W-:Y:S02]  /*0fc0*/  UIADD3 UR24, UR29, UR7, URZ ;  /* 0x000000071d187290 */ /* 0x000fe4000fffe03f */
.L_x_3:
[----:B------:R-:W-:Y:S01]  /*0fd0*/  @!P1 IADD3 R20, P2, R30, 0x30, RZ ;  /* 0x000000301e149810 */ /* 0x000fe20007f5e0ff */
[----:B------:R-:W-:-:S12]  /*0fe0*/  @P0 BRA `(.L_x_4) ;  /* 0x0000000000340947 */ /* 0x000fd80003800000 */
[----:B------:R-:W-:Y:S01]  /*0ff0*/  USHF.R.S32.HI UR6, URZ, 0x1f, UR26 ;  /* 0x0000001f3f067899 */ /* 0x000fe2000801141a */
[----:B------:R-:W-:Y:S01]  /*1000*/  ULDC.64 UR8, c[0x0][0x250] ;  /* 0x0000940000087ab9 */ /* 0x000fe20000000a00 */
[----:B------:R-:W-:Y:S02]  /*1010*/  USHF.R.S32.HI UR21, URZ, 0x1f, UR23 ;  /* 0x0000001f3f157899 */ /* 0x000fe40008011417 */
[----:B------:R-:W-:Y:S02]  /*1020*/  UIMAD UR6, UR6, UR8, URZ ;  /* 0x00000008060672a4 */ /* 0x000fe4000f8e023f */
[----:B------:R-:W-:Y:S02]  /*1030*/  UIMAD.WIDE.U32 UR30, UR26, UR8, URZ ;  /* 0x000000081a1e72a5 */ /* 0x000fe4000f8e003f */
[----:B------:R-:W-:-:S03]  /*1040*/  UIMAD UR26, UR26, UR9, UR6 ;  /* 0x000000091a1a72a4 */ /* 0x000fc6000f8e0206 */
[----:B------:R-:W-:Y:S01]  /*1050*/  ULDC.64 UR6, c[0x0][0x238] ;  /* 0x00008e0000067ab9 */ /* 0x000fe20000000a00 */
[----:B------:R-:W-:Y:S02]  /*1060*/  UIADD3 UR27, UR31, UR26, URZ ;  /* 0x0000001a1f1b7290 */ /* 0x000fe4000fffe03f */
[----:B------:R-:W-:Y:S01]  /*1070*/  UIMAD UR21, UR21, UR6, URZ ;  /* 0x00000006151572a4 */ /* 0x000fe2000f8e023f */
[----:B------:R-:W-:-:S03]  /*1080*/  UMOV UR26, UR30 ;  /* 0x0000001e001a7c82 */ /* 0x000fc60008000000 */
[----:B------:R-:W-:Y:S02]  /*1090*/  UIMAD UR21, UR23, UR7, UR21 ;  /* 0x00000007171572a4 */ /* 0x000fe4000f8e0215 */
[----:B------:R-:W-:-:S04]  /*10a0*/  UIMAD.WIDE.U32 UR22, UR23, UR6, UR26 ;  /* 0x00000006171672a5 */ /* 0x000fc8000f8e001a */
[----:B------:R-:W-:-:S12]  /*10b0*/  UIADD3 UR21, UR23, UR21, URZ ;  /* 0x0000001517157290 */ /* 0x000fd8000fffe03f */
.L_x_4:
[----:B------:R-:W-:Y:S01]  /*10c0*/  @!P1 IMAD.X R31, RZ, RZ, R31, P2 ;  /* 0x000000ffff1f9224 */ /* 0x000fe200010e061f */
[----:B------:R-:W-:Y:S01]  /*10d0*/  ISETP.NE.AND P2, PT, R9, RZ, PT ;  /* 0x000000ff0900720c */ /* 0x000fe20003f45270 */
[----:B------:R-:W-:Y:S01]  /*10e0*/  IMAD R5, R19, UR10, RZ ;  /* 0x0000000a13057c24 */ /* 0x000fe2000f8e02ff */
[----:B------:R-:W-:Y:S01]  /*10f0*/  @!P1 MOV R14, 0x400 ;  /* 0x00000400000e9802 */ /* 0x000fe20000000f00 */
[C---:B------:R-:W-:Y:S01]  /*1100*/  IMAD.WIDE.U32 R26, R18.reuse, UR10, R16 ;  /* 0x0000000a121a7c25 */ /* 0x040fe2000f8e0010 */
[----:B------:R-:W-:Y:S01]  /*1110*/  ULDC.64 UR6, c[0x0][0x260] ;  /* 0x0000980000067ab9 */ /* 0x000fe20000000a00 */
[----:B------:R-:W-:Y:S01]  /*1120*/  USHF.L.U64.HI UR23, UR10, 0x6, UR11 ;  /* 0x000000060a177899 */ /* 0x000fe2000801020b */
[----:B-1----:R-:W-:Y:S01]  /*1130*/  @!P1 LEA R15, R15, R14, 0x18 ;  /* 0x0000000e0f0f9211 */ /* 0x002fe200078ec0ff */
[----:B------:R-:W-:Y:S01]  /*1140*/  IMAD R9, R18, UR11, R5 ;  /* 0x0000000b12097c24 */ /* 0x000fe2000f8e0205 */
[----:B------:R-:W-:Y:S01]  /*1150*/  IADD3 R244, P0, R26, UR28, RZ ;  /* 0x0000001c1af47c10 */ /* 0x000fe2000ff1e0ff */
[-C--:B---3--:R-:W-:Y:S01]  /*1160*/  @!P1 IMAD R31, R31, R2.reuse, RZ ;  /* 0x000000021f1f9224 */ /* 0x088fe200078e02ff */
[----:B------:R-:W-:Y:S01]  /*1170*/  SHF.R.S32.HI R14, RZ, 0x1f, R10 ;  /* 0x0000001fff0e7819 */ /* 0x000fe2000001140a */
[----:B------:R-:W-:Y:S01]  /*1180*/  @!P1 IMAD.MOV.U32 R23, RZ, RZ, R25 ;  /* 0x000000ffff179224 */ /* 0x000fe200078e0019 */
[----:B------:R-:W-:Y:S01]  /*1190*/  IADD3.X R245, R27, UR24, R9, P0, !PT ;  /* 0x000000181bf57c10 */ /* 0x000fe200087fe409 */
[----:B------:R-:W-:Y:S01]  /*11a0*/  @!P1 IMAD R3, R20, R3, R31 ;  /* 0x0000000314039224 */ /* 0x000fe200078e021f */
[----:B------:R-:W-:Y:S01]  /*11b0*/  @!P2 MOV R21, 0x400 ;  /* 0x000004000015a802 */ /* 0x000fe20000000f00 */
[----:B------:R-:W-:Y:S01]  /*11c0*/  IMAD R247, R14, UR6, RZ ;  /* 0x000000060ef77c24 */ /* 0x000fe2000f8e02ff */
[----:B------:R-:W-:Y:S01]  /*11d0*/  USHF.L.U32 UR24, UR10, 0x6, URZ ;  /* 0x000000060a187899 */ /* 0x000fe2000800063f */
[----:B------:R-:W-:Y:S01]  /*11e0*/  IMAD.WIDE.U32 R244, R10, UR6, R244 ;  /* 0x000000060af47c25 */ /* 0x000fe2000f8e00f4 */
[----:B----4-:R-:W-:Y:S01]  /*11f0*/  @!P2 LEA R5, R8, R21, 0x18 ;  /* 0x000000150805a211 */ /* 0x010fe200078ec0ff */
[----:B------:R-:W-:Y:S01]  /*1200*/  USHF.R.S32.HI UR25, URZ, 0x1f, UR13 ;  /* 0x0000001f3f197899 */ /* 0x000fe2000801140d */
[----:B------:R-:W1:Y:S01]  /*1210*/  @!P2 LDC.64 R8, c[0x0][0x218] ;  /* 0x00008600ff08ab82 */ /* 0x000e620000000a00 */
[----:B------:R-:W-:Y:S01]  /*1220*/  @!P1 IMAD.WIDE.U32 R20, R20, R2, R22 ;  /* 0x0000000214149225 */ /* 0x000fe200078e0016 */
[----:B------:R-:W-:Y:S01]  /*1230*/  UIMAD UR6, UR23, UR13, URZ ;  /* 0x0000000d170672a4 */ /* 0x000fe2000f8e023f */
[----:B------:R-:W3:Y:S01]  /*1240*/  @!P6 S2R R22, SR_CgaCtaId ;  /* 0x000000000016e919 */ /* 0x000ee20000008800 */
[----:B------:R-:W-:Y:S01]  /*1250*/  UIMAD.WIDE.U32 UR26, UR10, 0x20, URZ ;  /* 0x000000200a1a78a5 */ /* 0x000fe2000f8e003f */
[----:B------:R-:W-:Y:S01]  /*1260*/  @!P1 IMAD.IADD R2, R21, 0x1, R3 ;  /* 0x0000000115029824 */ /* 0x000fe200078e0203 */
[----:B--2---:R-:W-:Y:S01]  /*1270*/  @!P1 LEA R28, P0, R20, R6, 0x1 ;  /* 0x00000006141c9211 */ /* 0x004fe200078008ff */
[----:B------:R-:W-:Y:S01]  /*1280*/  IMAD R247, R10, UR7, R247 ;  /* 0x000000070af77c24 */ /* 0x000fe2000f8e02f7 */
[----:B------:R-:W-:Y:S01]  /*1290*/  UIMAD UR6, UR25, UR24, UR6 ;  /* 0x00000018190672a4 */ /* 0x000fe2000f8e0206 */
[----:B------:R-:W-:Y:S01]  /*12a0*/  IMAD.U32 R3, RZ, RZ, UR24 ;  /* 0x00000018ff037e24 */ /* 0x000fe2000f8e00ff */
[----:B------:R-:W-:Y:S01]  /*12b0*/  @!P1 LEA.HI.X R29, R20, R7, R2, 0x1, P0 ;  /* 0x00000007141d9211 */ /* 0x000fe200000f0c02 */
[----:B------:R-:W-:Y:S01]  /*12c0*/  IMAD.IADD R247, R245, 0x1, R247 ;  /* 0x00000001f5f77824 */ /* 0x000fe200078e02f7 */
[----:B------:R-:W2:Y:S01]  /*12d0*/  @!P6 LDC.64 R6, c[0x0][0x218] ;  /* 0x00008600ff06eb82 */ /* 0x000ea20000000a00 */
[----:B------:R-:W-:-:S02]  /*12e0*/  IMAD.MOV.U32 R246, RZ, RZ, R244 ;  /* 0x000000fffff67224 */ /* 0x000fc400078e00f4 */
[----:B------:R-:W-:Y:S02]  /*12f0*/  @!P1 IMAD R24, R12, 0x2, R15 ;  /* 0x000000020c189824 */ /* 0x000fe400078e020f */
[----:B------:R-:W-:Y:S01]  /*1300*/  IMAD.WIDE.U32 R20, R3, UR13, R246 ;  /* 0x0000000d03147c25 */ /* 0x000fe2000f8e00f6 */
[----:B------:R-:W4:Y:S03]  /*1310*/  @!P5 S2R R15, SR_CgaCtaId ;  /* 0x00000000000fd919 */ /* 0x000f260000008800 */
[----:B------:R-:W-:Y:S01]  /*1320*/  VIADD R21, R21, UR6 ;  /* 0x0000000615157c36 */ /* 0x000fe20008000000 */
[----:B------:R-:W-:Y:S01]  /*1330*/  @!PT LDS RZ, [RZ] ;  /* 0x00000000fffff984 */ /* 0x000fe20000000800 */
[----:B------:R-:W-:Y:S01]  /*1340*/  @!PT LDS RZ, [RZ] ;  /* 0x00000000fffff984 */ /* 0x000fe20000000800 */
[----:B------:R-:W-:Y:S01]  /*1350*/  @!PT LDS RZ, [RZ] ;  /* 0x00000000fffff984 */ /* 0x000fe20000000800 */
[----:B------:R-:W-:Y:S01]  /*1360*/  @!P1 LDGSTS.E.BYPASS.LTC128B.128 [R24+0x1800], desc[UR18][R28.64] ;  /* 0x018000001c189fae */ /* 0x000fe2000b901d52 */
[----:B------:R-:W-:Y:S01]  /*1370*/  IMAD.U32 R2, RZ, RZ, UR10 ;  /* 0x0000000aff027e24 */ /* 0x000fe2000f8e00ff */
[----:B-1----:R-:W-:Y:S01]  /*1380*/  @!P2 LEA R26, P0, R20, R8, 0x1 ;  /* 0x00000008141aa211 */ /* 0x002fe200078008ff */
[----:B------:R-:W-:Y:S01]  /*1390*/  @!P2 IMAD R25, R12, 0x2, R5 ;  /* 0x000000020c19a824 */ /* 0x000fe200078e0205 */
[----:B------:R-:W-:Y:S01]  /*13a0*/  @!P1 LDGSTS.E.BYPASS.LTC128B.128 [R24+0x3800], desc[UR18][R28.64+0x80] ;  /* 0x038000801c189fae */ /* 0x000fe2000b901d52 */
[----:B------:R-:W-:Y:S01]  /*13b0*/  LEA.HI R8, R13, R4, RZ, 0x4 ;  /* 0x000000040d087211 */ /* 0x000fe200078f20ff */
[----:B------:R-:W-:Y:S01]  /*13c0*/  IMAD.U32 R23, RZ, RZ, UR11 ;  /* 0x0000000bff177e24 */ /* 0x000fe2000f8e00ff */
[----:B------:R-:W-:Y:S01]  /*13d0*/  @!P2 LEA.HI.X R27, R20, R9, R21, 0x1, P0 ;  /* 0x00000009141ba211 */ /* 0x000fe200000f0c15 */
[----:B------:R-:W-:Y:S01]  /*13e0*/  @!P1 LDGSTS.E.BYPASS.LTC128B.128 [R24+0x5800], desc[UR18][R28.64+0x100] ;  /* 0x058001001c189fae */ /* 0x000fe2000b901d52 */
[----:B------:R-:W-:Y:S01]  /*13f0*/  ISETP.GE.AND P0, PT, R11, UR20, PT ;  /* 0x000000140b007c0c */ /* 0x000fe2000bf06270 */
[----:B------:R-:W-:Y:S01]  /*1400*/  USHF.L.U32 UR6, UR11, 0x5, URZ ;  /* 0x000000050b067899 */ /* 0x000fe2000800063f */
[----:B------:R-:W-:Y:S01]  /*1410*/  @!P6 MOV R5, 0x400 ;  /* 0x000004000005e802 */ /* 0x000fe20000000f00 */
[----:B------:R1:W-:Y:S01]  /*1420*/  @!P1 LDGSTS.E.BYPASS.LTC128B.128 [R24+0x7800], desc[UR18][R28.64+0x180] ;  /* 0x078001801c189fae */ /* 0x0003e2000b901d52 */
[----:B------:R-:W-:-:S02]  /*1430*/  @!P6 LEA R9, P1, R2, R20, 0x4 ;  /* 0x000000140209e211 */ /* 0x000fc400078220ff */
[----:B------:R-:W-:Y:S01]  /*1440*/  SHF.R.S32.HI R237, RZ, 0x4, R8 ;  /* 0x00000004ffed7819 */ /* 0x000fe20000011408 */
[----:B------:R-:W-:Y:S01]  /*1450*/  @!P2 LDGSTS.E.BYPASS.LTC128B.128 [R25+0x8000], desc[UR18][R26.64] ;  /* 0x080000001a19afae */ /* 0x000fe2000b901d52 */
[----:B------:R-:W-:-:S03]  /*1460*/  LEA.HI R13, R13, R4, RZ, 0x5 ;  /* 0x000000040d0d7211 */ /* 0x000fc600078f28ff */
[----:B------:R-:W-:Y:S02]  /*1470*/  @!P2 LDGSTS.E.BYPASS.LTC128B.128 [R25+0xa000], desc[UR18][R26.64+0x80] ;  /* 0x0a0000801a19afae */ /* 0x000fe4000b901d52 */
[----:B------:R-:W-:Y:S02]  /*1480*/  VOTEU.ALL UP0, P0 ;  /* 0x00000000003f7886 */ /* 0x000fe40000000000 */
[----:B------:R-:W-:Y:S04]  /*1490*/  @!P2 LDGSTS.E.BYPASS.LTC128B.128 [R25+0xc000], desc[UR18][R26.64+0x100] ;  /* 0x0c0001001a19afae */ /* 0x000fe8000b901d52 */
[----:B------:R5:W-:Y:S01]  /*14a0*/  @!P2 LDGSTS.E.BYPASS.LTC128B.128 [R25+0xe000], desc[UR18][R26.64+0x180] ;  /* 0x0e0001801a19afae */ /* 0x000be2000b901d52 */
[----:B-1----:R-:W-:Y:S01]  /*14b0*/  @!P6 LEA.HI.X R24, R2, R21, R23, 0x4, P1 ;  /* 0x000000150218e211 */ /* 0x002fe200008f2417 */
[----:B------:R-:W-:Y:S01]  /*14c0*/  IMAD.SHL.U32 R23, R18, 0x8, RZ ;  /* 0x0000000812177824 */ /* 0x000fe200078e00ff */
[----:B--2---:R-:W-:-:S02]  /*14d0*/  @!P6 LEA R28, P2, R9, R6, 0x1 ;  /* 0x00000006091ce211 */ /* 0x004fc400078408ff */
[----:B------:R-:W-:Y:S02]  /*14e0*/  ISETP.GE.AND P1, PT, R11, UR20, PT ;  /* 0x000000140b007c0c */ /* 0x000fe4000bf26270 */
[----:B------:R-:W-:Y:S02]  /*14f0*/  LEA.HI R6, R8, R237, RZ, 0x1 ;  /* 0x000000ed08067211 */ /* 0x000fe400078f08ff */
[----:B---3--:R-:W-:Y:S02]  /*1500*/  @!P6 LEA R11, R22, R5, 0x18 ;  /* 0x00000005160be211 */ /* 0x008fe400078ec0ff */
[----:B------:R-:W1:Y:S01]  /*1510*/  @!P0 S2R R5, SR_CgaCtaId ;  /* 0x0000000000058919 */ /* 0x000e620000008800 */
[----:B------:R-:W-:Y:S01]  /*1520*/  @!P6 LEA.HI.X R29, R9, R7, R24, 0x1, P2 ;  /* 0x00000007091de211 */ /* 0x000fe200010f0c18 */
[----:B------:R-:W-:Y:S01]  /*1530*/  IMAD R9, R19, UR8, RZ ;  /* 0x0000000813097c24 */ /* 0x000fe2000f8e02ff */
[----:B------:R-:W-:Y:S01]  /*1540*/  LOP3.LUT R22, R6, 0xfffffffe, RZ, 0xc0, !PT ;  /* 0xfffffffe06167812 */ /* 0x000fe200078ec0ff */
[----:B------:R-:W-:Y:S01]  /*1550*/  IMAD.U32 R19, RZ, RZ, UR6 ;  /* 0x00000006ff137e24 */ /* 0x000fe2000f8e00ff */
[----:B------:R-:W-:Y:S01]  /*1560*/  @!P5 MOV R6, 0x400 ;  /* 0x000004000006d802 */ /* 0x000fe20000000f00 */
[----:B-----5:R-:W-:Y:S01]  /*1570*/  @!P6 IMAD R25, R12, 0x2, R11 ;  /* 0x000000020c19e824 */ /* 0x020fe200078e020b */
[----:B------:R-:W-:Y:S01]  /*1580*/  LOP3.LUT R7, R8, 0xfffffff0, RZ, 0xc0, !PT ;  /* 0xfffffff008077812 */ /* 0x000fe200078ec0ff */
[----:B------:R-:W-:Y:S01]  /*1590*/  IMAD.IADD R237, R237, 0x1, -R22 ;  /* 0x00000001eded7824 */ /* 0x000fe200078e0a16 */
[----:B----4-:R-:W-:Y:S01]  /*15a0*/  @!P5 LEA R11, R15, R6, 0x18 ;  /* 0x000000060f0bd211 */ /* 0x010fe200078ec0ff */
[----:B------:R-:W-:Y:S01]  /*15b0*/  IMAD.SHL.U32 R8, R0, 0x40, RZ ;  /* 0x0000004000087824 */ /* 0x000fe200078e00ff */
[----:B------:R-:W-:Y:S01]  /*15c0*/  @!P6 LDGSTS.E.BYPASS.LTC128B.128 [R25+0x8800], desc[UR18][R28.64] ;  /* 0x088000001c19efae */ /* 0x000fe2000b901d52 */
[----:B------:R-:W-:Y:S01]  /*15d0*/  IMAD.IADD R22, R4, 0x1, -R7 ;  /* 0x0000000104167824 */ /* 0x000fe200078e0a07 */
[C---:B------:R-:W-:Y:S01]  /*15e0*/  ISETP.GE.AND P2, PT, R18.reuse, UR20, PT ;  /* 0x0000001412007c0c */ /* 0x040fe2000bf46270 */
[----:B------:R-:W2:Y:S01]  /*15f0*/  @!P5 LDC.64 R6, c[0x0][0x218] ;  /* 0x00008600ff06db82 */ /* 0x000ea20000000a00 */
[----:B------:R-:W-:Y:S01]  /*1600*/  @!P6 LDGSTS.E.BYPASS.LTC128B.128 [R25+0xa800], desc[UR18][R28.64+0x80] ;  /* 0x0a8000801c19efae */ /* 0x000fe2000b901d52 */
[----:B------:R-:W-:Y:S01]  /*1610*/  IMAD.WIDE.U32 R26, R18, UR8, R16 ;  /* 0x00000008121a7c25 */ /* 0x000fe2000f8e0010 */
[----:B------:R-:W-:Y:S01]  /*1620*/  LOP3.LUT R16, R8, 0x1c0, RZ, 0xc0, !PT ;  /* 0x000001c008107812 */ /* 0x000fe200078ec0ff */
[----:B------:R-:W-:Y:S01]  /*1630*/  ULDC.64 UR6, c[0x0][0x268] ;  /* 0x00009a0000067ab9 */ /* 0x000fe20000000a00 */
[----:B------:R-:W-:Y:S01]  /*1640*/  @!P6 LDGSTS.E.BYPASS.LTC128B.128 [R25+0xc800], desc[UR18][R28.64+0x100] ;  /* 0x0c8001001c19efae */ /* 0x000fe2000b901d52 */
[----:B------:R-:W-:Y:S01]  /*1650*/  IMAD R17, R18, UR9, R9 ;  /* 0x0000000912117c24 */ /* 0x000fe2000f8e0209 */
[----:B------:R-:W-:Y:S01]  /*1660*/  @!P0 MOV R18, 0x400 ;  /* 0x0000040000128802 */ /* 0x000fe20000000f00 */
[----:B------:R-:W-:Y:S01]  /*1670*/  @!P5 IMAD R11, R12, 0x2, R11 ;  /* 0x000000020c0bd824 */ /* 0x000fe200078e020b */
[----:B------:R3:W-:Y:S01]  /*1680*/  @!P6 LDGSTS.E.BYPASS.LTC128B.128 [R25+0xe800], desc[UR18][R28.64+0x180] ;  /* 0x0e8001801c19efae */ /* 0x0007e2000b901d52 */
[----:B------:R-:W-:Y:S01]  /*1690*/  @!P5 IADD3 R9, P6, R20, UR26, RZ ;  /* 0x0000001a1409dc10 */ /* 0x000fe2000ffde0ff */
[----:B------:R-:W-:Y:S01]  /*16a0*/  IMAD R239, R14, UR6, RZ ;  /* 0x000000060eef7c24 */ /* 0x000fe2000f8e02ff */
[----:B------:R-:W-:Y:S01]  /*16b0*/  SHF.R.S32.HI R15, RZ, 0x1f, R22 ;  /* 0x0000001fff0f7819 */ /* 0x000fe20000011416 */
[----:B------:R-:W-:Y:S01]  /*16c0*/  IMAD.SHL.U32 R4, R4, 0x2, RZ ;  /* 0x0000000204047824 */ /* 0x000fe200078e00ff */
[----:B------:R-:W-:Y:S01]  /*16d0*/  @!P5 IADD3.X R8, R21, UR27, R19, P6, !PT ;  /* 0x0000001b1508dc10 */ /* 0x000fe2000b7fe413 */
[----:B------:R-:W-:Y:S01]  /*16e0*/  IMAD R239, R10, UR7, R239 ;  /* 0x000000070aef7c24 */ /* 0x000fe2000f8e02ef */
[----:B------:R-:W-:Y:S01]  /*16f0*/  IADD3 R242, P6, R26, UR22, RZ ;  /* 0x000000161af27c10 */ /* 0x000fe2000ffde0ff */
[----:B------:R-:W-:Y:S01]  /*1700*/  UIMAD UR7, UR25, UR8, URZ ;  /* 0x00000008190772a4 */ /* 0x000fe2000f8e023f */
[----:B-1----:R-:W-:-:S02]  /*1710*/  @!P0 LEA R19, R5, R18, 0x18 ;  /* 0x0000001205138211 */ /* 0x002fc400078ec0ff */
[----:B------:R-:W-:Y:S01]  /*1720*/  IADD3.X R243, R27, UR21, R17, P6, !PT ;  /* 0x000000151bf37c10 */ /* 0x000fe2000b7fe411 */
[----:B------:R-:W-:Y:S01]  /*1730*/  UIMAD.WIDE.U32 UR20, UR13, UR8, URZ ;  /* 0x000000080d1472a5 */ /* 0x000fe2000f8e003f */
[----:B------:R-:W-:Y:S01]  /*1740*/  LEA.HI R15, R15, R22, RZ, 0x3 ;  /* 0x000000160f0f7211 */ /* 0x000fe200078f18ff */
[----:B------:R-:W-:Y:S01]  /*1750*/  @!P0 IMAD R12, R12, 0x2, R19 ;  /* 0x000000020c0c8824 */ /* 0x000fe200078e0213 */
[C---:B--2---:R-:W-:Y:S01]  /*1760*/  @!P5 LEA R18, P6, R9.reuse, R6, 0x1 ;  /* 0x000000060912d211 */ /* 0x044fe200078c08ff */
[----:B------:R-:W-:Y:S01]  /*1770*/  IMAD.WIDE.U32 R242, R10, UR6, R242 ;  /* 0x000000060af27c25 */ /* 0x000fe2000f8e00f2 */
[----:B------:R-:W-:Y:S01]  /*1780*/  LOP3.LUT R23, R16, 0x8, R23, 0xf8, !PT ;  /* 0x0000000810177812 */ /* 0x000fe200078ef817 */
[----:B------:R-:W-:Y:S01]  /*1790*/  @!UP0 UIMAD UR6, UR11, 0x30, URZ ;  /* 0x000000300b0688a4 */ /* 0x000fe2000f8e023f */
[----:B------:R-:W-:Y:S01]  /*17a0*/  @!P5 LEA.HI.X R19, R9, R7, R8, 0x1, P6 ;  /* 0x000000070913d211 */ /* 0x000fe200030f0c08 */
[----:B------:R-:W-:Y:S01]  /*17b0*/  UIMAD UR7, UR13, UR9, UR7 ;  /* 0x000000090d0772a4 */ /* 0x000fe2000f8e0207 */
[----:B------:R-:W1:Y:S01]  /*17c0*/  @!P0 LDC.64 R8, c[0x0][0x218] ;  /* 0x00008600ff088b82 */ /* 0x000e620000000a00 */
[----:B------:R-:W-:Y:S01]  /*17d0*/  SHF.R.U32.HI R16, RZ, 0x3, R16 ;  /* 0x00000003ff107819 */ /* 0x000fe20000011610 */
[----:B------:R-:W-:Y:S01]  /*17e0*/  IMAD.SHL.U32 R17, R237, 0x8, RZ ;  /* 0x00000008ed117824 */ /* 0x000fe200078e00ff */
[----:B------:R-:W-:Y:S01]  /*17f0*/  @!P5 LDGSTS.E.BYPASS.LTC128B.128 [R11+0x9000], desc[UR18][R18.64] ;  /* 0x09000000120bdfae */ /* 0x000fe2000b901d52 */
[----:B------:R-:W-:Y:S01]  /*1800*/  UIADD3 UR7, UR21, UR7, URZ ;  /* 0x0000000715077290 */ /* 0x000fe2000fffe03f */
[----:B------:R-:W-:Y:S01]  /*1810*/  LOP3.LUT R16, R23, R16, RZ, 0x3c, !PT ;  /* 0x0000001017107212 */ /* 0x000fe200078e3cff */
[----:B------:R-:W-:Y:S01]  /*1820*/  IMAD.U32 R24, RZ, RZ, UR20 ;  /* 0x00000014ff187e24 */ /* 0x000fe2000f8e00ff */
[----:B---3--:R-:W-:Y:S01]  /*1830*/  LOP3.LUT R25, R15, 0xfffffff8, RZ, 0xc0, !PT ;  /* 0xfffffff80f197812 */ /* 0x008fe200078ec0ff */
[----:B------:R-:W-:Y:S01]  /*1840*/  @!P5 LDGSTS.E.BYPASS.LTC128B.128 [R11+0xb000], desc[UR18][R18.64+0x80] ;  /* 0x0b000080120bdfae */ /* 0x000fe2000b901d52 */
[----:B------:R-:W2:Y:S01]  /*1850*/  @!P2 LDC.64 R6, c[0x0][0x220] ;  /* 0x00008800ff06ab82 */ /* 0x000ea20000000a00 */
[----:B------:R-:W-:Y:S01]  /*1860*/  IMAD.U32 R10, RZ, RZ, UR7 ;  /* 0x00000007ff0a7e24 */ /* 0x000fe2000f8e00ff */
[----:B------:R-:W-:Y:S01]  /*1870*/  VOTEU.ALL UP0, P1 ;  /* 0x00000000003f7886 */ /* 0x000fe20000800000 */
[----:B------:R-:W-:Y:S01]  /*1880*/  IMAD.IADD R5, R22, 0x1, -R25 ;  /* 0x0000000116057824 */ /* 0x000fe200078e0a19 */
[----:B------:R-:W-:Y:S01]  /*1890*/  @!P5 LDGSTS.E.BYPASS.LTC128B.128 [R11+0xd000], desc[UR18][R18.64+0x100] ;  /* 0x0d000100120bdfae */ /* 0x000fe2000b901d52 */
[----:B------:R-:W-:-:S03]  /*18a0*/  @!P0 IMAD.WIDE.U32 R22, R2, 0x30, R20 ;  /* 0x0000003002168825 */ /* 0x000fc600078e0014 */
[----:B------:R3:W-:Y:S01]  /*18b0*/  @!P5 LDGSTS.E.BYPASS.LTC128B.128 [R11+0xf000], desc[UR18][R18.64+0x180] ;  /* 0x0f000180120bdfae */ /* 0x0007e2000b901d52 */
[----:B------:R-:W-:Y:S01]  /*18c0*/  @!P0 VIADD R14, R23, UR6 ;  /* 0x00000006170e8c36 */ /* 0x000fe20008000000 */
[----:B------:R-:W-:Y:S01]  /*18d0*/  USHF.L.U32 UR6, UR9, 0x5, URZ ;  /* 0x0000000509067899 */ /* 0x000fe2000800063f */
[----:B------:R-:W-:Y:S02]  /*18e0*/  IMAD.SHL.U32 R2, R5, 0x40, RZ ;  /* 0x0000004005027824 */ /* 0x000fe400078e00ff */
[----:B------:R-:W-:Y:S01]  /*18f0*/  IMAD.IADD R239, R243, 0x1, R239 ;  /* 0x00000001f3ef7824 */ /* 0x000fe200078e02ef */
[----:B-1----:R-:W-:Y:S01]  /*1900*/  @!P0 LEA R20, P6, R22, R8, 0x1 ;  /* 0x0000000816148211 */ /* 0x002fe200078c08ff */
[----:B------:R-:W-:Y:S01]  /*1910*/  IMAD.U32 R23, RZ, RZ, UR8 ;  /* 0x00000008ff177e24 */ /* 0x000fe2000f8e00ff */
[----:B------:R-:W-:Y:S01]  /*1920*/  LOP3.LUT R2, R2, 0x1c0, RZ, 0xc0, !PT ;  /* 0x000001c002027812 */ /* 0x000fe200078ec0ff */
[----:B------:R-:W-:Y:S01]  /*1930*/  IMAD.U32 R25, RZ, RZ, UR21 ;  /* 0x00000015ff197e24 */ /* 0x000fe2000f8e00ff */
[----:B------:R-:W-:Y:S01]  /*1940*/  @!P0 LEA.HI.X R21, R22, R9, R14, 0x1, P6 ;  /* 0x0000000916158211 */ /* 0x000fe200030f0c0e */
[----:B------:R-:W-:Y:S01]  /*1950*/  IMAD R237, R237, 0x200, R16 ;  /* 0x00000200eded7824 */ /* 0x000fe200078e0210 */
[----:B------:R-:W-:Y:S01]  /*1960*/  UIMAD.WIDE.U32 UR20, UR8, 0x20, URZ ;  /* 0x00000020081478a5 */ /* 0x000fe2000f8e003f */
[----:B------:R-:W-:Y:S01]  /*1970*/  IMAD.U32 R16, RZ, RZ, UR8 ;  /* 0x00000008ff107e24 */ /* 0x000fe2000f8e00ff */
[----:B------:R-:W1:Y:S01]  /*1980*/  @!P3 LDC.64 R8, c[0x0][0x220] ;  /* 0x00008800ff08bb82 */ /* 0x000e620000000a00 */
[----:B------:R-:W-:Y:S01]  /*1990*/  @!P0 LDGSTS.E.BYPASS.LTC128B.128 [R12+0x9800], desc[UR18][R20.64] ;  /* 0x09800000140c8fae */ /* 0x000fe2000b901d52 */
[----:B------:R-:W-:Y:S01]  /*19a0*/  IMAD.U32 R25, RZ, RZ, UR6 ;  /* 0x00000006ff197e24 */ /* 0x000fe2000f8e00ff */
[----:B------:R-:W-:Y:S01]  /*19b0*/  @!UP0 UIMAD UR6, UR9, 0x30, URZ ;  /* 0x00000030090688a4 */ /* 0x000fe2000f8e023f */
[----:B------:R-:W-:Y:S01]  /*19c0*/  IMAD.SHL.U32 R85, R15, 0x40, RZ ;  /* 0x000000400f557824 */ /* 0x000fe200078e00ff */
[----:B------:R-:W-:Y:S01]  /*19d0*/  @!P0 LDGSTS.E.BYPASS.LTC128B.128 [R12+0xb800], desc[UR18][R20.64+0x80] ;  /* 0x0b800080140c8fae */ /* 0x000fe2000b901d52 */
[----:B------:R-:W-:Y:S01]  /*19e0*/  LEA R237, R237, UR4, 0x1 ;  /* 0x00000004eded7c11 */ /* 0x000fe2000f8e08ff */
[----:B------:R-:W-:-:S02]  /*19f0*/  UISETP.GE.AND UP0, UPT, UR17, 0x41, UPT ;  /* 0x000000411100788c */ /* 0x000fc4000bf06270 */
[----:B------:R-:W-:Y:S01]  /*1a00*/  @!P0 LDGSTS.E.BYPASS.LTC128B.128 [R12+0xd800], desc[UR18][R20.64+0x100] ;  /* 0x0d800100140c8fae */ /* 0x000fe2000b901d52 */
[----:B------:R-:W-:Y:S01]  /*1a10*/  LOP3.LUT R85, R85, 0xfffffe00, RZ, 0xc0, !PT ;  /* 0xfffffe0055557812 */ /* 0x000fe200078ec0ff */
[----:B------:R-:W-:Y:S01]  /*1a20*/  VIADD R235, R237, 0x8020 ;  /* 0x00008020edeb7836 */ /* 0x000fe20000000000 */
[----:B---3--:R-:W-:Y:S01]  /*1a30*/  LOP3.LUT R11, R2, 0x8, R17, 0xf8, !PT ;  /* 0x00000008020b7812 */ /* 0x008fe200078ef811 */
[----:B------:R1:W-:Y:S01]  /*1a40*/  @!P0 LDGSTS.E.BYPASS.LTC128B.128 [R12+0xf800], desc[UR18][R20.64+0x180] ;  /* 0x0f800180140c8fae */ /* 0x0003e2000b901d52 */
[----:B------:R-:W-:Y:S01]  /*1a50*/  SHF.R.U32.HI R2, RZ, 0x3, R2 ;  /* 0x00000003ff027819 */ /* 0x000fe20000011602 */
[----:B------:R-:W-:Y:S01]  /*1a60*/  IMAD.U32 R17, RZ, RZ, UR9 ;  /* 0x00000009ff117e24 */ /* 0x000fe2000f8e00ff */
[C---:B------:R-:W-:Y:S01]  /*1a70*/  LEA R18, P5, R24.reuse, R242, 0x6 ;  /* 0x000000f218127211 */ /* 0x040fe200078a30ff */
[----:B------:R-:W0:Y:S01]  /*1a80*/  LDGDEPBAR ;  /* 0x00000000000079af */ /* 0x000e220000000000 */
[----:B------:R-:W-:Y:S02]  /*1a90*/  LOP3.LUT R2, R11, R2, RZ, 0x3c, !PT ;  /* 0x000000020b027212 */ /* 0x000fe400078e3cff */
[----:B------:R-:W-:-:S02]  /*1aa0*/  LEA.HI.X R19, R24, R239, R10, 0x6, P5 ;  /* 0x000000ef18137211 */ /* 0x000fc400028f340a */
[----:B------:R-:W3:Y:S01]  /*1ab0*/  @!P4 LDC.64 R10, c[0x0][0x220] ;  /* 0x00008800ff0acb82 */ /* 0x000ee20000000a00 */
[C---:B------:R-:W-:Y:S01]  /*1ac0*/  @!P4 LEA R14, P5, R23.reuse, R18, 0x4 ;  /* 0x00000012170ec211 */ /* 0x040fe200078a20ff */
[----:B------:R-:W-:-:S03]  /*1ad0*/  @!P1 IMAD.WIDE.U32 R26, R23, 0x30, R18 ;  /* 0x00000030171a9825 */ /* 0x000fc600078e0012 */
[----:B------:R-:W-:Y:S02]  /*1ae0*/  @!P4 LEA.HI.X R17, R16, R19, R17, 0x4, P5 ;  /* 0x000000131011c211 */ /* 0x000fe400028f2411 */
[C---:B------:R-:W-:Y:S02]  /*1af0*/  @!P3 IADD3 R16, P0, R18.reuse, UR20, RZ ;  /* 0x000000141210bc10 */ /* 0x040fe4000ff1e0ff */
[C---:B--2---:R-:W-:Y:S02]  /*1b00*/  @!P2 LEA R24, P5, R18.reuse, R6, 0x1 ;  /* 0x000000061218a211 */ /* 0x044fe400078a08ff */
[----:B------:R-:W-:Y:S02]  /*1b10*/  @!P3 IADD3.X R22, R19, UR21, R25, P0, !PT ;  /* 0x000000151316bc10 */ /* 0x000fe400087fe419 */
[----:B------:R-:W-:Y:S02]  /*1b20*/  @!P2 LEA.HI.X R25, R18, R7, R19, 0x1, P5 ;  /* 0x000000071219a211 */ /* 0x000fe400028f0c13 */
[----:B------:R-:W2:Y:S01]  /*1b30*/  @!P1 LDC.64 R6, c[0x0][0x220] ;  /* 0x00008800ff069b82 */ /* 0x000ea20000000a00 */
[----:B------:R-:W-:-:S07]  /*1b40*/  DEPBAR.LE SB0, 0x0 ;  /* 0x000080000000791a */ /* 0x000fce0000000000 */
[----:B------:R-:W-:Y:S01]  /*1b50*/  BAR.SYNC.DEFER_BLOCKING 0x0 ;  /* 0x0000000000007b1d */ /* 0x000fe20000010000 */
[C---:B---3--:R-:W-:Y:S02]  /*1b60*/  @!P4 LEA R18, P0, R14.reuse, R10, 0x1 ;  /* 0x0000000a0e12c211 */ /* 0x048fe400078008ff */
[----:B------:R-:W-:Y:S02]  /*1b70*/  SHF.R.S32.HI R10, RZ, 0x5, R13 ;  /* 0x00000005ff0a7819 */ /* 0x000fe4000001140d */
[----:B------:R-:W-:Y:S02]  /*1b80*/  @!P4 LEA.HI.X R19, R14, R11, R17, 0x1, P0 ;  /* 0x0000000b0e13c211 */ /* 0x000fe400000f0c11 */
[----:B-1----:R-:W-:Y:S01]  /*1b90*/  @!P3 LEA R12, P0, R16, R8, 0x1 ;  /* 0x00000008100cb211 */ /* 0x002fe200078008ff */
[----:B------:R-:W-:-:S03]  /*1ba0*/  @!P1 VIADD R8, R27, UR6 ;  /* 0x000000061b089c36 */ /* 0x000fc60008000000 */
[----:B------:R-:W-:Y:S01]  /*1bb0*/  @!P3 LEA.HI.X R13, R16, R9, R22, 0x1, P0 ;  /* 0x00000009100db211 */ /* 0x000fe200000f0c16 */
[----:B------:R-:W-:Y:S01]  /*1bc0*/  IMAD R9, R10, 0x400, R85 ;  /* 0x000004000a097824 */ /* 0x000fe200078e0255 */
[----:B--2---:R-:W-:-:S03]  /*1bd0*/  @!P1 LEA R14, P0, R26, R6, 0x1 ;  /* 0x000000061a0e9211 */ /* 0x004fc600078008ff */
[----:B------:R-:W-:Y:S01]  /*1be0*/  IMAD.IADD R238, R2, 0x1, R9 ;  /* 0x0000000102ee7824 */ /* 0x000fe200078e0209 */
[----:B------:R-:W-:Y:S01]  /*1bf0*/  @!P1 LEA.HI.X R15, R26, R7, R8, 0x1, P0 ;  /* 0x000000071a0f9211 */ /* 0x000fe200000f0c08 */
[----:B------:R-:W-:-:S03]  /*1c00*/  IMAD.MOV.U32 R7, RZ, RZ, 0x10 ;  /* 0x00000010ff077424 */ /* 0x000fc600078e00ff */
[----:B------:R-:W-:Y:S01]  /*1c10*/  LEA R238, R238, UR4, 0x1 ;  /* 0x00000004eeee7c11 */ /* 0x000fe2000f8e08ff */
[----:B------:R-:W-:Y:S04]  /*1c20*/  @P2 STS.128 [R240+0x10000], RZ ;  /* 0x010000fff0002388 */ /* 0x000fe80000000c00 */
[----:B------:R-:W-:Y:S04]  /*1c30*/  @P2 STS.128 [R240+0x12000], RZ ;  /* 0x012000fff0002388 */ /* 0x000fe80000000c00 */
[----:B------:R-:W-:Y:S04]  /*1c40*/  @P2 STS.128 [R240+0x14000], RZ ;  /* 0x014000fff0002388 */ /* 0x000fe80000000c00 */
[----:B------:R-:W-:Y:S04]  /*1c50*/  @P2 STS.128 [R240+0x16000], RZ ;  /* 0x016000fff0002388 */ /* 0x000fe80000000c00 */
[----:B------:R-:W-:Y:S01]  /*1c60*/  @!PT LDS RZ, [RZ] ;  /* 0x00000000fffff984 */ /* 0x000fe20000000800 */
[----:B------:R-:W-:Y:S01]  /*1c70*/  @!PT LDS RZ, [RZ] ;  /* 0x00000000fffff984 */ /* 0x000fe20000000800 */
[----:B------:R-:W-:Y:S01]  /*1c80*/  @!PT LDS RZ, [RZ] ;  /* 0x00000000fffff984 */ /* 0x000fe20000000800 */
[----:B------:R-:W-:Y:S04]  /*1c90*/  @!P2 LDGSTS.E.BYPASS.LTC128B.128 [R240+0x10000], desc[UR18][R24.64] ;  /* 0x1000000018f0afae */ /* 0x000fe8000b901d52 */
[----:B------:R-:W-:Y:S04]  /*1ca0*/  @!P2 LDGSTS.E.BYPASS.LTC128B.128 [R240+0x12000], desc[UR18][R24.64+0x80] ;  /* 0x1200008018f0afae */ /* 0x000fe8000b901d52 */
[----:B------:R-:W-:Y:S04]  /*1cb0*/  @!P2 LDGSTS.E.BYPASS.LTC128B.128 [R240+0x14000], desc[UR18][R24.64+0x100] ;  /* 0x1400010018f0afae */ /* 0x000fe8000b901d52 */
[----:B------:R-:W-:Y:S04]  /*1cc0*/  @!P2 LDGSTS.E.BYPASS.LTC128B.128 [R240+0x16000], desc[UR18][R24.64+0x180] ;  /* 0x1600018018f0afae */ /* 0x000fe8000b901d52 */
        /* <DEDUP_REMOVED lines=10> */
[----:B------:R1:W-:Y:S04]  /*1d70*/  @!P4 LDGSTS.E.BYPASS.LTC128B.128 [R240+0x16800], desc[UR18][R18.64+0x180] ;  /* 0x1680018012f0cfae */ /* 0x0003e8000b901d52 */
        /* <DEDUP_REMOVED lines=21> */
[----:B------:R2:W-:Y:S01]  /*1ed0*/  @!P1 LDGSTS.E.BYPASS.LTC128B.128 [R240+0x17800], desc[UR18][R14.64+0x180] ;  /* 0x178001800ef09fae */ /* 0x0005e2000b901d52 */
[----:B------:R-:W-:Y:S01]  /*1ee0*/  R2P PR, R5, 0x6 ;  /* 0x0000000605007804 */ /* 0x000fe20000000000 */
[----:B------:R-:W-:-:S02]  /*1ef0*/  IMAD.MOV.U32 R5, RZ, RZ, 0x20 ;  /* 0x00000020ff057424 */ /* 0x000fc400078e00ff */
[----:B------:R-:W-:Y:S02]  /*1f00*/  LDSM.16.M88.4 R28, [R238] ;  /* 0x00000000ee1c783b */ /* 0x000fe40000000200 */
[----:B------:R-:W-:Y:S02]  /*1f10*/  SEL R7, R7, 0xfffffff0, !P1 ;  /* 0xfffffff007077807 */ /* 0x000fe40004800000 */
[----:B------:R-:W2:Y:S01]  /*1f20*/  LDSM.16.M88.4 R8, [R237+0x8000] ;  /* 0x00800000ed08783b */ /* 0x000ea20000000200 */
[----:B------:R-:W-:Y:S02]  /*1f30*/  SEL R5, R5, 0xffffffe0, !P2 ;  /* 0xffffffe005057807 */ /* 0x000fe40005000000 */
[----:B------:R-:W-:Y:S01]  /*1f40*/  R2P PR, R0, 0x6 ;  /* 0x0000000600007804 */ /* 0x000fe20000000000 */
[----:B------:R-:W-:Y:S01]  /*1f50*/  VIADD R0, R237, 0x8000 ;  /* 0x00008000ed007836 */ /* 0x000fe20000000000 */
[----:B------:R-:W3:Y:S01]  /*1f60*/  LDSM.16.M88.4 R44, [R237+0x8800] ;  /* 0x00880000ed2c783b */ /* 0x000ee20000000200 */
[----:B------:R-:W-:-:S02]  /*1f70*/  IMAD R236, R7, 0x2, R238 ;  /* 0x0000000207ec7824 */ /* 0x000fc400078e02ee */
[C---:B------:R-:W-:Y:S01]  /*1f80*/  IMAD R234, R5.reuse, 0x2, R238 ;  /* 0x0000000205ea7824 */ /* 0x040fe200078e02ee */
[----:B------:R-:W4:Y:S01]  /*1f90*/  LDSM.16.M88.4 R36, [R237+0x9000] ;  /* 0x00900000ed24783b */ /* 0x000f220000000200 */
[----:B------:R-:W-:-:S03]  /*1fa0*/  IMAD R233, R5, 0x2, R236 ;  /* 0x0000000205e97824 */ /* 0x000fc600078e02ec */
[----:B------:R-:W5:Y:S03]  /*1fb0*/  LDSM.16.M88.4 R68, [R237+0x9800] ;  /* 0x00980000ed44783b */ /* 0x000f660000000200 */
[----:B------:R-:W-:Y:S01]  /*1fc0*/  @P1 VIADD R235, R0, 0xffffffe0 ;  /* 0xffffffe000eb1836 */ /* 0x000fe20000000000 */
[----:B------:R-:W-:Y:S01]  /*1fd0*/  LDSM.16.M88.4 R64, [R236] ;  /* 0x00000000ec40783b */ /* 0x000fe20000000200 */
[----:B------:R-:W-:-:S03]  /*1fe0*/  IMAD.MOV.U32 R0, RZ, RZ, 0x40 ;  /* 0x00000040ff007424 */ /* 0x000fc600078e00ff */
[----:B-1----:R-:W1:Y:S02]  /*1ff0*/  LDSM.16.M88.4 R16, [R235] ;  /* 0x00000000eb10783b */ /* 0x002e640000000200 */
[----:B------:R-:W-:Y:S02]  /*2000*/  SEL R0, R0, 0xffffffc0, !P2 ;  /* 0xffffffc000007807 */ /* 0x000fe40005000000 */
[----:B------:R-:W1:Y:S03]  /*2010*/  LDSM.16.M88.4 R60, [R235+0x800] ;  /* 0x00080000eb3c783b */ /* 0x000e660000000200 */
[----:B------:R-:W-:Y:S01]  /*2020*/  IMAD.IADD R231, R237, 0x1, R0 ;  /* 0x00000001ede77824 */ /* 0x000fe200078e0200 */
[----:B------:R-:W1:Y:S01]  /*2030*/  LDSM.16.M88.4 R56, [R235+0x1000] ;  /* 0x00100000eb38783b */ /* 0x000e620000000200 */
[----:B------:R-:W-:-:S03]  /*2040*/  IMAD.IADD R224, R0, 0x1, R235 ;  /* 0x0000000100e07824 */ /* 0x000fc600078e02eb */
[----:B------:R-:W1:Y:S04]  /*2050*/  LDSM.16.M88.4 R52, [R235+0x1800] ;  /* 0x00180000eb34783b */ /* 0x000e680000000200 */
[----:B------:R-:W-:Y:S01]  /*2060*/  LDSM.16.M88.4 R24, [R234] ;  /* 0x00000000ea18783b */ /* 0x000fe20000000200 */
[C---:B--2---:R-:W-:Y:S03]  /*2070*/  HMMA.16816.F32 R12, R28.reuse, R8, RZ ;  /* 0x000000081c0c723c */ /* 0x044fe600000018ff */
[----:B------:R-:W2:Y:S04]  /*2080*/  LDSM.16.M88.4 R20, [R231+0x8000] ;  /* 0x00800000e714783b */ /* 0x000ea80000000200 */
[----:B------:R-:W-:Y:S01]  /*2090*/  LDSM.16.M88.4 R80, [R231+0x9000] ;  /* 0x00900000e750783b */ /* 0x000fe20000000200 */
[C---:B------:R-:W-:Y:S03]  /*20a0*/  HMMA.16816.F32 R8, R28.reuse, R10, RZ ;  /* 0x0000000a1c08723c */ /* 0x040fe600000018ff */
[----:B------:R-:W-:Y:S03]  /*20b0*/  LDSM.16.M88.4 R76, [R231+0x9800] ;  /* 0x00980000e74c783b */ /* 0x000fe60000000200 */
[C---:B---3--:R-:W-:Y:S01]  /*20c0*/  HMMA.16816.F32 R48, R28.reuse, R44, RZ ;  /* 0x0000002c1c30723c */ /* 0x048fe200000018ff */
[----:B------:R-:W-:Y:S04]  /*20d0*/  LDSM.16.M88.4 R72, [R233] ;  /* 0x00000000e948783b */ /* 0x000fe80000000200 */
[----:B------:R-:W0:Y:S01]  /*20e0*/  LDGDEPBAR ;  /* 0x00000000000079af */ /* 0x000e220000000000 */
[C---:B----4-:R-:W-:Y:S06]  /*20f0*/  HMMA.16816.F32 R40, R28.reuse, R36, RZ ;  /* 0x000000241c28723c */ /* 0x050fec00000018ff */
[C---:B------:R-:W-:Y:S06]  /*2100*/  HMMA.16816.F32 R44, R28.reuse, R46, RZ ;  /* 0x0000002e1c2c723c */ /* 0x040fec00000018ff */
[C---:B------:R-:W-:Y:S06]  /*2110*/  HMMA.16816.F32 R36, R28.reuse, R38, RZ ;  /* 0x000000261c24723c */ /* 0x040fec00000018ff */
[C---:B-----5:R-:W-:Y:S06]  /*2120*/  HMMA.16816.F32 R32, R28.reuse, R68, RZ ;  /* 0x000000441c20723c */ /* 0x060fec00000018ff */
[----:B------:R-:W-:Y:S01]  /*2130*/  HMMA.16816.F32 R28, R28, R70, RZ ;  /* 0x000000461c1c723c */ /* 0x000fe200000018ff */
[----:B------:R-:W-:Y:S05]  /*2140*/  LDSM.16.M88.4 R68, [R224] ;  /* 0x00000000e044783b */ /* 0x000fea0000000200 */
[C---:B-1----:R-:W-:Y:S06]  /*2150*/  HMMA.16816.F32 R12, R64.reuse, R16, R12 ;  /* 0x00000010400c723c */ /* 0x042fec000000180c */
[C---:B------:R-:W-:Y:S01]  /*2160*/  HMMA.16816.F32 R8, R64.reuse, R18, R8 ;  /* 0x000000124008723c */ /* 0x040fe20000001808 */
[----:B------:R-:W1:Y:S05]  /*2170*/  LDSM.16.M88.4 R16, [R231+0x8800] ;  /* 0x00880000e710783b */ /* 0x000e6a0000000200 */
[C---:B------:R-:W-:Y:S06]  /*2180*/  HMMA.16816.F32 R48, R64.reuse, R60, R48 ;  /* 0x0000003c4030723c */ /* 0x040fec0000001830 */
[C---:B------:R-:W-:Y:S01]  /*2190*/  HMMA.16816.F32 R44, R64.reuse, R62, R44 ;  /* 0x0000003e402c723c */ /* 0x040fe2000000182c */
[----:B------:R-:W-:Y:S05]  /*21a0*/  LDSM.16.M88.4 R60, [R224+0x1800] ;  /* 0x00180000e03c783b */ /* 0x000fea0000000200 */
[C---:B------:R-:W-:Y:S06]  /*21b0*/  HMMA.16816.F32 R40, R64.reuse, R56, R40 ;  /* 0x000000384028723c */ /* 0x040fec0000001828 */
[C---:B------:R-:W-:Y:S06]  /*21c0*/  HMMA.16816.F32 R36, R64.reuse, R58, R36 ;  /* 0x0000003a4024723c */ /* 0x040fec0000001824 */
[C---:B------:R-:W-:Y:S06]  /*21d0*/  HMMA.16816.F32 R32, R64.reuse, R52, R32 ;  /* 0x000000344020723c */ /* 0x040fec0000001820 */
[----:B------:R-:W-:Y:S01]  /*21e0*/  HMMA.16816.F32 R28, R64, R54, R28 ;  /* 0x00000036401c723c */ /* 0x000fe2000000181c */
[----:B------:R-:W3:Y:S04]  /*21f0*/  LDSM.16.M88.4 R52, [R224+0x800] ;  /* 0x00080000e034783b */ /* 0x000ee80000000200 */
[----:B------:R-:W4:Y:S01]  /*2200*/  LDSM.16.M88.4 R64, [R224+0x1000] ;  /* 0x00100000e040783b */ /* 0x000f220000000200 */
[C---:B--2---:R-:W-:Y:S06]  /*2210*/  HMMA.16816.F32 R12, R24.reuse, R20, R12 ;  /* 0x00000014180c723c */ /* 0x044fec000000180c */
[C---:B------:R-:W-:Y:S01]  /*2220*/  HMMA.16816.F32 R56, R24.reuse, R22, R8 ;  /* 0x000000161838723c */ /* 0x040fe20000001808 */
[----:B------:R-:W-:Y:S04]  /*2230*/  LDSM.16.M88.4 R20, [R238+0x2000] ;  /* 0x00200000ee14783b */ /* 0x000fe80000000200 */
[----:B------:R-:W2:Y:S01]  /*2240*/  LDSM.16.M88.4 R8, [R237+0xa000] ;  /* 0x00a00000ed08783b */ /* 0x000ea20000000200 */
[C---:B-1----:R-:W-:Y:S06]  /*2250*/  HMMA.16816.F32 R48, R24.reuse, R16, R48 ;  /* 0x000000101830723c */ /* 0x042fec0000001830 */
[C---:B------:R-:W-:Y:S01]  /*2260*/  HMMA.16816.F32 R44, R24.reuse, R18, R44 ;  /* 0x00000012182c723c */ /* 0x040fe2000000182c */
[----:B------:R-:W1:Y:S05]  /*2270*/  LDSM.16.M88.4 R16, [R237+0xa800] ;  /* 0x00a80000ed10783b */ /* 0x000e6a0000000200 */
[C---:B------:R-:W-:Y:S06]  /*2280*/  HMMA.16816.F32 R40, R24.reuse, R80, R40 ;  /* 0x000000501828723c */ /* 0x040fec0000001828 */
[C---:B------:R-:W-:Y:S01]  /*2290*/  HMMA.16816.F32 R36, R24.reuse, R82, R36 ;  /* 0x000000521824723c */ /* 0x040fe20000001824 */
[----:B------:R-:W5:Y:S05]  /*22a0*/  LDSM.16.M88.4 R80, [R237+0xb000] ;  /* 0x00b00000ed50783b */ /* 0x000f6a0000000200 */
[C---:B------:R-:W-:Y:S06]  /*22b0*/  HMMA.16816.F32 R32, R24.reuse, R76, R32 ;  /* 0x0000004c1820723c */ /* 0x040fec0000001820 */
[----:B------:R-:W-:Y:S01]  /*22c0*/  HMMA.16816.F32 R28, R24, R78, R28 ;  /* 0x0000004e181c723c */ /* 0x000fe2000000181c */
[----:B------:R-:W5:Y:S04]  /*22d0*/  LDSM.16.M88.4 R76, [R237+0xb800] ;  /* 0x00b80000ed4c783b */ /* 0x000f680000000200 */
[----:B------:R-:W-:Y:S01]  /*22e0*/  LDSM.16.M88.4 R24, [R235+0x2000] ;  /* 0x00200000eb18783b */ /* 0x000fe20000000200 */
[C---:B------:R-:W-:Y:S06]  /*22f0*/  HMMA.16816.F32 R12, R72.reuse, R68, R12 ;  /* 0x00000044480c723c */ /* 0x040fec000000180c */
[C---:B------:R-:W-:Y:S01]  /*2300*/  HMMA.16816.F32 R68, R72.reuse, R70, R56 ;  /* 0x000000464844723c */ /* 0x040fe20000001838 */
[----:B------:R-:W5:Y:S05]  /*2310*/  LDSM.16.M88.4 R56, [R236+0x2000] ;  /* 0x00200000ec38783b */ /* 0x000f6a0000000200 */
[C---:B---3--:R-:W-:Y:S06]  /*2320*/  HMMA.16816.F32 R48, R72.reuse, R52, R48 ;  /* 0x000000344830723c */ /* 0x048fec0000001830 */
[C---:B------:R-:W-:Y:S01]  /*2330*/  HMMA.16816.F32 R44, R72.reuse, R54, R44 ;  /* 0x00000036482c723c */ /* 0x040fe2000000182c */
[----:B------:R-:W3:Y:S05]  /*2340*/  LDSM.16.M88.4 R52, [R235+0x2800] ;  /* 0x00280000eb34783b */ /* 0x000eea0000000200 */
[C---:B----4-:R-:W-:Y:S06]  /*2350*/  HMMA.16816.F32 R40, R72.reuse, R64, R40 ;  /* 0x000000404828723c */ /* 0x050fec0000001828 */
[C---:B------:R-:W-:Y:S01]  /*2360*/  HMMA.16816.F32 R36, R72.reuse, R66, R36 ;  /* 0x000000424824723c */ /* 0x040fe20000001824 */
[----:B------:R-:W-:Y:S05]  /*2370*/  LDSM.16.M88.4 R64, [R235+0x3800] ;  /* 0x00380000eb40783b */ /* 0x000fea0000000200 */
[C---:B------:R-:W-:Y:S06]  /*2380*/  HMMA.16816.F32 R32, R72.reuse, R60, R32 ;  /* 0x0000003c4820723c */ /* 0x040fec0000001820 */
[----:B------:R-:W-:Y:S01]  /*2390*/  HMMA.16816.F32 R28, R72, R62, R28 ;  /* 0x0000003e481c723c */ /* 0x000fe2000000181c */
[----:B------:R-:W4:Y:S04]  /*23a0*/  LDSM.16.M88.4 R72, [R235+0x3000] ;  /* 0x00300000eb48783b */ /* 0x000f280000000200 */
[----:B------:R-:W-:Y:S01]  /*23b0*/  LDSM.16.M88.4 R60, [R234+0x2000] ;  /* 0x00200000ea3c783b */ /* 0x000fe20000000200 */
[C---:B--2---:R-:W-:Y:S06]  /*23c0*/  HMMA.16816.F32 R12, R20.reuse, R8, R12 ;  /* 0x00000008140c723c */ /* 0x044fec000000180c */
[C---:B------:R-:W-:Y:S01]  /*23d0*/  HMMA.16816.F32 R68, R20.reuse, R10, R68 ;  /* 0x0000000a1444723c */ /* 0x040fe20000001844 */
[----:B------:R-:W2:Y:S05]  /*23e0*/  LDSM.16.M88.4 R8, [R231+0xa000] ;  /* 0x00a00000e708783b */ /* 0x000eaa0000000200 */
[C---:B-1----:R-:W-:Y:S06]  /*23f0*/  HMMA.16816.F32 R48, R20.reuse, R16, R48 ;  /* 0x000000101430723c */ /* 0x042fec0000001830 */
[C---:B------:R-:W-:Y:S01]  /*2400*/  HMMA.16816.F32 R44, R20.reuse, R18, R44 ;  /* 0x00000012142c723c */ /* 0x040fe2000000182c */
[----:B------:R-:W1:Y:S05]  /*2410*/  LDSM.16.M88.4 R16, [R231+0xa800] ;  /* 0x00a80000e710783b */ /* 0x000e6a0000000200 */
[C---:B-----5:R-:W-:Y:S06]  /*2420*/  HMMA.16816.F32 R40, R20.reuse, R80, R40 ;  /* 0x000000501428723c */ /* 0x060fec0000001828 */
        /* <DEDUP_REMOVED lines=14> */
[----:B------:R-:W4:Y:S05]  /*2510*/  LDSM.16.M88.4 R72, [R224+0x3000] ;  /* 0x00300000e048783b */ /* 0x000f2a0000000200 */
        /* <DEDUP_REMOVED lines=22> */
[----:B------:R-:W-:Y:S05]  /*2680*/  LDSM.16.M88.4 R52, [R234+0x4000] ;  /* 0x00400000ea34783b */ /* 0x000fea0000000200 */
[C---:B----4-:R-:W-:Y:S06]  /*2690*/  HMMA.16816.F32 R40, R24.reuse, R72, R40 ;  /* 0x000000481828723c */ /* 0x050fec0000001828 */
[C---:B------:R-:W-:Y:S01]  /*26a0*/  HMMA.16816.F32 R36, R24.reuse, R74, R36 ;  /* 0x0000004a1824723c */ /* 0x040fe20000001824 */
[----:B------:R-:W-:Y:S05]  /*26b0*/  LDSM.16.M88.4 R72, [R235+0x5000] ;  /* 0x00500000eb48783b */ /* 0x000fea0000000200 */
[C---:B------:R-:W-:Y:S06]  /*26c0*/  HMMA.16816.F32 R32, R24.reuse, R64, R32 ;  /* 0x000000401820723c */ /* 0x040fec0000001820 */
[----:B------:R-:W-:Y:S01]  /*26d0*/  HMMA.16816.F32 R28, R24, R66, R28 ;  /* 0x00000042181c723c */ /* 0x000fe2000000181c */
[----:B------:R-:W3:Y:S04]  /*26e0*/  LDSM.16.M88.4 R24, [R235+0x4800] ;  /* 0x00480000eb18783b */ /* 0x000ee80000000200 */
[----:B------:R-:W4:Y:S01]  /*26f0*/  LDSM.16.M88.4 R64, [R235+0x5800] ;  /* 0x00580000eb40783b */ /* 0x000f220000000200 */
        /* <DEDUP_REMOVED lines=19> */
[C---:B------:R-:W-:Y:S06]  /*2830*/  HMMA.16816.F32 R40, R60.reuse, R72, R40 ;  /* 0x000000483c28723c */ /* 0x040fec0000001828 */
[C---:B------:R-:W-:Y:S01]  /*2840*/  HMMA.16816.F32 R36, R60.reuse, R74, R36 ;  /* 0x0000004a3c24723c */ /* 0x040fe20000001824 */
[----:B------:R-:W3:Y:S05]  /*2850*/  LDSM.16.M88.4 R72, [R224+0x5000] ;  /* 0x00500000e048783b */ /* 0x000eea0000000200 */
[C---:B----4-:R-:W-:Y:S06]  /*2860*/  HMMA.16816.F32 R32, R60.reuse, R64, R32 ;  /* 0x000000403c20723c */ /* 0x050fec0000001820 */
        /* <DEDUP_REMOVED lines=14> */
[----:B------:R-:W-:Y:S04]  /*2950*/  LDSM.16.M88.4 R52, [R236+0x6000] ;  /* 0x00600000ec34783b */ /* 0x000fe80000000200 */
[----:B------:R-:W-:Y:S01]  /*2960*/  LDSM.16.M88.4 R76, [R237+0xf800] ;  /* 0x00f80000ed4c783b */ /* 0x000fe20000000200 */
[C---:B------:R-:W-:Y:S06]  /*2970*/  HMMA.16816.F32 R12, R56.reuse, R20, R12 ;  /* 0x00000014380c723c */ /* 0x040fec000000180c */
[C---:B------:R-:W-:Y:S01]  /*2980*/  HMMA.16816.F32 R68, R56.reuse, R22, R68 ;  /* 0x000000163844723c */ /* 0x040fe20000001844 */
[----:B------:R-:W5:Y:S05]  /*2990*/  LDSM.16.M88.4 R20, [R235+0x6000] ;  /* 0x00600000eb14783b */ /* 0x000f6a0000000200 */
[C---:B---3--:R-:W-:Y:S06]  /*29a0*/  HMMA.16816.F32 R48, R56.reuse, R24, R48 ;  /* 0x000000183830723c */ /* 0x048fec0000001830 */
[C---:B------:R-:W-:Y:S01]  /*29b0*/  HMMA.16816.F32 R44, R56.reuse, R26, R44 ;  /* 0x0000001a382c723c */ /* 0x040fe2000000182c */
[----:B------:R-:W-:Y:S05]  /*29c0*/  LDSM.16.M88.4 R24, [R235+0x7000] ;  /* 0x00700000eb18783b */ /* 0x000fea0000000200 */
[C---:B------:R-:W-:Y:S06]  /*29d0*/  HMMA.16816.F32 R40, R56.reuse, R72, R40 ;  /* 0x000000483828723c */ /* 0x040fec0000001828 */
[C---:B------:R-:W-:Y:S01]  /*29e0*/  HMMA.16816.F32 R36, R56.reuse, R74, R36 ;  /* 0x0000004a3824723c */ /* 0x040fe20000001824 */
[----:B------:R-:W-:Y:S05]  /*29f0*/  LDSM.16.M88.4 R72, [R235+0x7800] ;  /* 0x00780000eb48783b */ /* 0x000fea0000000200 */
[C---:B----4-:R-:W-:Y:S06]  /*2a00*/  HMMA.16816.F32 R32, R56.reuse, R64, R32 ;  /* 0x000000403820723c */ /* 0x050fec0000001820 */
[----:B------:R-:W-:Y:S01]  /*2a10*/  HMMA.16816.F32 R28, R56, R66, R28 ;  /* 0x00000042381c723c */ /* 0x000fe2000000181c */
[----:B------:R-:W3:Y:S04]  /*2a20*/  LDSM.16.M88.4 R56, [R235+0x6800] ;  /* 0x00680000eb38783b */ /* 0x000ee80000000200 */
        /* <DEDUP_REMOVED lines=8> */
[----:B------:R-:W-:Y:S06]  /*2ab0*/  HMMA.16816.F32 R36, R60, R82, R36 ;  /* 0x000000523c24723c */ /* 0x000fec0000001824 */
[----:B------:R-:W-:Y:S06]  /*2ac0*/  HMMA.16816.F32 R12, R52, R20, R12 ;  /* 0x00000014340c723c */ /* 0x000fec000000180c */
[C---:B------:R-:W-:Y:S06]  /*2ad0*/  HMMA.16816.F32 R32, R60.reuse, R76, R32 ;  /* 0x0000004c3c20723c */ /* 0x040fec0000001820 */
[----:B------:R-:W-:Y:S01]  /*2ae0*/  HMMA.16816.F32 R60, R60, R78, R28 ;  /* 0x0000004e3c3c723c */ /* 0x000fe2000000181c */
[----:B------:R-:W-:Y:S05]  /*2af0*/  LDSM.16.M88.4 R28, [R231+0xf000] ;  /* 0x00f00000e71c783b */ /* 0x000fea0000000200 */
[C---:B------:R-:W-:Y:S01]  /*2b00*/  HMMA.16816.F32 R76, R52.reuse, R22, R68 ;  /* 0x00000016344c723c */ /* 0x040fe20000001844 */
[----:B------:R-:W-:Y:S04]  /*2b10*/  LDSM.16.M88.4 R68, [R233+0x6000] ;  /* 0x00600000e944783b */ /* 0x000fe80000000200 */
[----:B------:R-:W4:Y:S01]  /*2b20*/  LDSM.16.M88.4 R20, [R224+0x6000] ;  /* 0x00600000e014783b */ /* 0x000f220000000200 */
[C---:B---3--:R-:W-:Y:S06]  /*2b30*/  HMMA.16816.F32 R48, R52.reuse, R56, R48 ;  /* 0x000000383430723c */ /* 0x048fec0000001830 */
[C---:B------:R-:W-:Y:S06]  /*2b40*/  HMMA.16816.F32 R40, R52.reuse, R24, R40 ;  /* 0x000000183428723c */ /* 0x040fec0000001828 */
[----:B------:R-:W-:Y:S01]  /*2b50*/  HMMA.16816.F32 R36, R52, R26, R36 ;  /* 0x0000001a3424723c */ /* 0x000fe20000001824 */
[----:B------:R-:W3:Y:S05]  /*2b60*/  LDSM.16.M88.4 R24, [R224+0x6800] ;  /* 0x00680000e018783b */ /* 0x000eea0000000200 */
[----:B--2---:R-:W-:Y:S06]  /*2b70*/  HMMA.16816.F32 R12, R64, R8, R12 ;  /* 0x00000008400c723c */ /* 0x004fec000000180c */
[----:B------:R-:W-:Y:S01]  /*2b80*/  HMMA.16816.F32 R44, R52, R58, R44 ;  /* 0x0000003a342c723c */ /* 0x000fe2000000182c */
[----:B------:R-:W-:Y:S01]  /*2b90*/  LOP3.LUT R9, R4, 0x6, RZ, 0xc0, !PT ;  /* 0x0000000604097812 */ /* 0x000fe200078ec0ff */
[----:B------:R-:W-:-:S04]  /*2ba0*/  IMAD.U32 R4, RZ, RZ, UR13 ;  /* 0x0000000dff047e24 */ /* 0x000fc8000f8e00ff */
[----:B------:R-:W-:Y:S01]  /*2bb0*/  HMMA.16816.F32 R76, R64, R10, R76 ;  /* 0x0000000a404c723c */ /* 0x000fe2000000184c */
[----:B------:R-:W-:Y:S02]  /*2bc0*/  IMAD R4, R4, 0x40, R9 ;  /* 0x0000004004047824 */ /* 0x000fe400078e0209 */
[----:B------:R-:W-:Y:S02]  /*2bd0*/  LDSM.16.M88.4 R8, [R224+0x7000] ;  /* 0x00700000e008783b */ /* 0x000fe40000000200 */
[C---:B------:R-:W-:Y:S01]  /*2be0*/  VIADD R0, R4.reuse, 0x8 ;  /* 0x0000000804007836 */ /* 0x040fe20000000000 */
[C---:B------:R-:W-:Y:S01]  /*2bf0*/  HMMA.16816.F32 R32, R52.reuse, R72, R32 ;  /* 0x000000483420723c */ /* 0x040fe20000001820 */
[C---:B------:R-:W-:Y:S01]  /*2c00*/  VIADD R6, R4.reuse, 0x1 ;  /* 0x0000000104067836 */ /* 0x040fe20000000000 */
[----:B------:R-:W-:Y:S02]  /*2c10*/  ISETP.GE.AND P4, PT, R4, UR17, PT ;  /* 0x0000001104007c0c */ /* 0x000fe4000bf86270 */
[----:B------:R-:W-:Y:S01]  /*2c20*/  ISETP.GE.AND P2, PT, R0, UR17, PT ;  /* 0x0000001100007c0c */ /* 0x000fe2000bf46270 */
[----:B------:R-:W-:Y:S01]  /*2c30*/  VIADD R0, R4, 0x11 ;  /* 0x0000001104007836 */ /* 0x000fe20000000000 */
[----:B------:R-:W-:Y:S01]  /*2c40*/  HMMA.16816.F32 R60, R52, R74, R60 ;  /* 0x0000004a343c723c */ /* 0x000fe2000000183c */
[----:B------:R-:W2:Y:S01]  /*2c50*/  LDSM.16.M88.4 R52, [R231+0xf800] ;  /* 0x00f80000e734783b */ /* 0x000ea20000000200 */
[----:B------:R-:W-:Y:S01]  /*2c60*/  ISETP.GE.AND P3, PT, R6, UR17, PT ;  /* 0x0000001106007c0c */ /* 0x000fe2000bf66270 */
[----:B------:R-:W-:Y:S01]  /*2c70*/  VIADD R6, R4, 0x10 ;  /* 0x0000001004067836 */ /* 0x000fe20000000000 */
[----:B------:R-:W-:Y:S01]  /*2c80*/  ISETP.GE.AND P6, PT, R0, UR17, PT ;  /* 0x0000001100007c0c */ /* 0x000fe2000bfc6270 */
[----:B------:R-:W-:Y:S01]  /*2c90*/  VIADD R0, R4, 0x18 ;  /* 0x0000001804007836 */ /* 0x000fe20000000000 */
[----:B-1----:R-:W-:Y:S02]  /*2ca0*/  HMMA.16816.F32 R48, R64, R16, R48 ;  /* 0x000000104030723c */ /* 0x002fe40000001830 */
[----:B------:R-:W-:-:S02]  /*2cb0*/  ISETP.GE.AND P0, PT, R6, UR17, PT ;  /* 0x0000001106007c0c */ /* 0x000fc4000bf06270 */
[----:B------:R-:W-:Y:S01]  /*2cc0*/  ISETP.GE.AND P5, PT, R0, UR17, PT ;  /* 0x0000001100007c0c */ /* 0x000fe2000bfa6270 */
[C---:B------:R-:W-:Y:S01]  /*2cd0*/  VIADD R0, R4.reuse, 0x21 ;  /* 0x0000002104007836 */ /* 0x040fe20000000000 */
[----:B----4-:R-:W-:Y:S01]  /*2ce0*/  HMMA.16816.F32 R12, R68, R20, R12 ;  /* 0x00000014440c723c */ /* 0x010fe2000000180c */
[----:B------:R-:W-:-:S05]  /*2cf0*/  VIADD R16, R4, 0x9 ;  /* 0x0000000904107836 */ /* 0x000fca0000000000 */
[----:B------:R-:W-:Y:S01]  /*2d00*/  HMMA.16816.F32 R44, R64, R18, R44 ;  /* 0x00000012402c723c */ /* 0x000fe2000000182c */
[----:B------:R-:W-:Y:S01]  /*2d10*/  ISETP.GE.AND P1, PT, R16, UR17, PT ;  /* 0x0000001110007c0c */ /* 0x000fe2000bf26270 */
[----:B------:R-:W-:Y:S01]  /*2d20*/  VIADD R20, R4, 0x19 ;  /* 0x0000001904147836 */ /* 0x000fe20000000000 */
[----:B------:R-:W1:Y:S01]  /*2d30*/  LDSM.16.M88.4 R16, [R224+0x7800] ;  /* 0x00780000e010783b */ /* 0x000e620000000200 */
[----:B------:R-:W-:-:S04]  /*2d40*/  DEPBAR.LE SB0, 0x0 ;  /* 0x000080000000791a */ /* 0x000fc80000000000 */
[----:B------:R-:W-:Y:S06]  /*2d50*/  HMMA.16816.F32 R76, R68, R22, R76 ;  /* 0x00000016444c723c */ /* 0x000fec000000184c */
[----:B------:R-:W-:Y:S04]  /*2d60*/  HMMA.16816.F32 R40, R64, R28, R40 ;  /* 0x0000001c4028723c */ /* 0x000fe80000001828 */
[----:B------:R-:W-:Y:S01]  /*2d70*/  FSEL R21, R12, -INF , !P4 ;  /* 0xff8000000c157808 */ /* 0x000fe20006000000 */
[----:B------:R-:W-:Y:S01]  /*2d80*/  VIADD R12, R4, 0x20 ;  /* 0x00000020040c7836 */ /* 0x000fe20000000000 */
[----:B---3--:R-:W-:Y:S01]  /*2d90*/  HMMA.16816.F32 R48, R68, R24, R48 ;  /* 0x000000184430723c */ /* 0x008fe20000001830 */
[----:B------:R-:W-:-:S02]  /*2da0*/  FSEL R6, R14, -INF , !P4 ;  /* 0xff8000000e067808 */ /* 0x000fc40006000000 */
[----:B------:R-:W-:Y:S02]  /*2db0*/  ISETP.GE.AND P4, PT, R20, UR17, PT ;  /* 0x0000001114007c0c */ /* 0x000fe4000bf86270 */
[----:B------:R-:W-:Y:S01]  /*2dc0*/  FSEL R20, R15, -INF , !P3 ;  /* 0xff8000000f147808 */ /* 0x000fe20005800000 */
[C---:B------:R-:W-:Y:S01]  /*2dd0*/  HMMA.16816.F32 R36, R64.reuse, R30, R36 ;  /* 0x0000001e4024723c */ /* 0x040fe20000001824 */
[----:B------:R-:W-:Y:S02]  /*2de0*/  FSEL R23, R13, -INF , !P3 ;  /* 0xff8000000d177808 */ /* 0x000fe40005800000 */
[----:B------:R-:W-:Y:S01]  /*2df0*/  ISETP.GE.AND P3, PT, R12, UR17, PT ;  /* 0x000000110c007c0c */ /* 0x000fe2000bf66270 */
[----:B------:R-:W-:Y:S02]  /*2e00*/  VIADD R12, R4, 0x28 ;  /* 0x00000028040c7836 */ /* 0x000fe40000000000 */
[----:B--2---:R-:W-:Y:S01]  /*2e10*/  HMMA.16816.F32 R32, R64, R52, R32 ;  /* 0x000000344020723c */ /* 0x004fe20000001820 */
[----:B------:R-:W-:-:S02]  /*2e20*/  FSEL R78, R78, -INF , !P2 ;  /* 0xff8000004e4e7808 */ /* 0x000fc40005000000 */
[----:B------:R-:W-:Y:S02]  /*2e30*/  FSEL R25, R76, -INF , !P2 ;  /* 0xff8000004c197808 */ /* 0x000fe40005000000 */
[----:B------:R-:W-:Y:S01]  /*2e40*/  ISETP.GE.AND P2, PT, R0, UR17, PT ;  /* 0x0000001100007c0c */ /* 0x000fe2000bf46270 */
[C---:B------:R-:W-:Y:S01]  /*2e50*/  HMMA.16816.F32 R44, R68.reuse, R26, R44 ;  /* 0x0000001a442c723c */ /* 0x040fe2000000182c */
[----:B------:R-:W-:Y:S01]  /*2e60*/  VIADD R0, R4, 0x29 ;  /* 0x0000002904007836 */ /* 0x000fe20000000000 */
[----:B------:R-:W-:Y:S02]  /*2e70*/  FSEL R22, R79, -INF , !P1 ;  /* 0xff8000004f167808 */ /* 0x000fe40004800000 */
[----:B------:R-:W-:Y:S02]  /*2e80*/  FSEL R77, R77, -INF , !P1 ;  /* 0xff8000004d4d7808 */ /* 0x000fe40004800000 */
[----:B------:R-:W-:Y:S01]  /*2e90*/  ISETP.GE.AND P1, PT, R12, UR17, PT ;  /* 0x000000110c007c0c */ /* 0x000fe2000bf26270 */
[----:B------:R-:W-:Y:S01]  /*2ea0*/  HMMA.16816.F32 R40, R68, R8, R40 ;  /* 0x000000084428723c */ /* 0x000fe20000001828 */
[----:B------:R-:W-:-:S02]  /*2eb0*/  FSEL R12, R50, -INF , !P0 ;  /* 0xff800000320c7808 */ /* 0x000fc40004000000 */
[----:B------:R-:W-:Y:S02]  /*2ec0*/  FSEL R15, R48, -INF , !P0 ;  /* 0xff800000300f7808 */ /* 0x000fe40004000000 */
[----:B------:R-:W-:Y:S01]  /*2ed0*/  ISETP.GE.AND P0, PT, R0, UR17, PT ;  /* 0x0000001100007c0c */ /* 0x000fe2000bf06270 */
[----:B------:R-:W-:Y:S01]  /*2ee0*/  HMMA.16816.F32 R60, R64, R54, R60 ;  /* 0x00000036403c723c */ /* 0x000fe2000000183c */
[C---:B------:R-:W-:Y:S01]  /*2ef0*/  VIADD R8, R4.reuse, 0x30 ;  /* 0x0000003004087836 */ /* 0x040fe20000000000 */
[----:B------:R-:W-:Y:S01]  /*2f00*/  FMNMX.FTZ R0, R21, R23, !PT ;  /* 0x0000001715007209 */ /* 0x000fe20007810000 */
[----:B------:R-:W-:Y:S01]  /*2f10*/  VIADD R9, R4, 0x31 ;  /* 0x0000003104097836 */ /* 0x000fe20000000000 */
[----:B------:R-:W-:Y:S02]  /*2f20*/  FSEL R14, R51, -INF , !P6 ;  /* 0xff800000330e7808 */ /* 0x000fe40007000000 */
[----:B------:R-:W-:Y:S01]  /*2f30*/  FSEL R13, R49, -INF , !P6 ;  /* 0xff800000310d7808 */ /* 0x000fe20007000000 */
[----:B------:R-:W-:Y:S01]  /*2f40*/  HMMA.16816.F32 R36, R68, R10, R36 ;  /* 0x0000000a4424723c */ /* 0x000fe20000001824 */
[----:B------:R-:W-:-:S02]  /*2f50*/  ISETP.GE.AND P6, PT, R8, UR17, PT ;  /* 0x0000001108007c0c */ /* 0x000fc4000bfc6270 */
[----:B------:R-:W-:Y:S02]  /*2f60*/  FMNMX.FTZ R8, R25, R0, !PT ;  /* 0x0000000019087209 */ /* 0x000fe40007810000 */
[----:B------:R-:W-:Y:S01]  /*2f70*/  FSEL R0, R46, -INF , !P5 ;  /* 0xff8000002e007808 */ /* 0x000fe20006800000 */
[----:B-1----:R-:W-:Y:S01]  /*2f80*/  HMMA.16816.F32 R32, R68, R16, R32 ;  /* 0x000000104420723c */ /* 0x002fe20000001820 */
[----:B------:R-:W-:Y:S01]  /*2f90*/  FMNMX.FTZ R8, R77, R8, !PT ;  /* 0x000000084d087209 */ /* 0x000fe20007810000 */
[----:B------:R-:W-:Y:S01]  /*2fa0*/  VIADD R10, R4, 0x38 ;  /* 0x00000038040a7836 */ /* 0x000fe20000000000 */
[----:B------:R-:W-:Y:S01]  /*2fb0*/  FSEL R11, R44, -INF , !P5 ;  /* 0xff8000002c0b7808 */ /* 0x000fe20006800000 */
[----:B------:R-:W-:Y:S01]  /*2fc0*/  VIADD R4, R4, 0x39 ;  /* 0x0000003904047836 */ /* 0x000fe20000000000 */
[----:B------:R-:W-:Y:S02]  /*2fd0*/  ISETP.GE.AND P5, PT, R9, UR17, PT ;  /* 0x0000001109007c0c */ /* 0x000fe4000bfa6270 */
[----:B------:R-:W-:-:S02]  /*2fe0*/  FMNMX.FTZ R16, R15, R8, !PT ;  /* 0x000000080f107209 */ /* 0x000fc40007810000 */
[----:B------:R-:W-:Y:S02]  /*2ff0*/  FSEL R8, R47, -INF , !P4 ;  /* 0xff8000002f087808 */ /* 0x000fe40006000000 */
[----:B------:R-:W-:Y:S01]  /*3000*/  FSEL R9, R45, -INF , !P4 ;  /* 0xff8000002d097808 */ /* 0x000fe20006000000 */
[----:B------:R-:W-:Y:S01]  /*3010*/  HMMA.16816.F32 R60, R68, R18, R60 ;  /* 0x00000012443c723c */ /* 0x000fe2000000183c */
[----:B------:R-:W-:Y:S02]  /*3020*/  ISETP.GE.AND P4, PT, R10, UR17, PT ;  /* 0x000000110a007c0c */ /* 0x000fe4000bf86270 */
[----:B------:R-:W-:Y:S02]  /*3030*/  FMNMX.FTZ R10, R13, R16, !PT ;  /* 0x000000100d0a7209 */ /* 0x000fe40007810000 */
[----:B------:R-:W-:Y:S02]  /*3040*/  FMNMX.FTZ R17, R6, R20, !PT ;  /* 0x0000001406117209 */ /* 0x000fe40007810000 */
[----:B------:R-:W-:-:S02]  /*3050*/  FMNMX.FTZ R10, R11, R10, !PT ;  /* 0x0000000a0b0a7209 */ /* 0x000fc40007810000 */
[----:B------:R-:W-:Y:S02]  /*3060*/  FSEL R203, R40, -INF , !P3 ;  /* 0xff80000028cb7808 */ /* 0x000fe40005800000 */
[----:B------:R-:W-:Y:S02]  /*3070*/  FMNMX.FTZ R17, R78, R17, !PT ;  /* 0x000000114e117209 */ /* 0x000fe40007810000 */
[----:B------:R-:W-:Y:S02]  /*3080*/  FMNMX.FTZ R10, R9, R10, !PT ;  /* 0x0000000a090a7209 */ /* 0x000fe40007810000 */
[----:B------:R-:W-:Y:S02]  /*3090*/  FSEL R198, R42, -INF , !P3 ;  /* 0xff8000002ac67808 */ /* 0x000fe40005800000 */
[----:B------:R-:W-:Y:S02]  /*30a0*/  ISETP.GE.AND P3, PT, R4, UR17, PT ;  /* 0x0000001104007c0c */ /* 0x000fe4000bf66270 */
[----:B------:R-:W-:-:S02]  /*30b0*/  FSEL R197, R41, -INF , !P2 ;  /* 0xff80000029c57808 */ /* 0x000fc40005000000 */
[----:B------:R-:W-:Y:S02]  /*30c0*/  FMNMX.FTZ R17, R22, R17, !PT ;  /* 0x0000001116117209 */ /* 0x000fe40007810000 */
[----:B------:R-:W-:Y:S02]  /*30d0*/  FMNMX.FTZ R4, R203, R10, !PT ;  /* 0x0000000acb047209 */ /* 0x000fe40007810000 */
[----:B------:R-:W-:Y:S02]  /*30e0*/  FSEL R201, R36, -INF , !P1 ;  /* 0xff80000024c97808 */ /* 0x000fe40004800000 */
[----:B------:R-:W-:Y:S02]  /*30f0*/  FMNMX.FTZ R17, R12, R17, !PT ;  /* 0x000000110c117209 */ /* 0x000fe40007810000 */
[----:B------:R-:W-:Y:S02]  /*3100*/  FMNMX.FTZ R4, R197, R4, !PT ;  /* 0x00000004c5047209 */ /* 0x000fe40007810000 */
[----:B------:R-:W-:-:S02]  /*3110*/  FSEL R199, R37, -INF , !P0 ;  /* 0xff80000025c77808 */ /* 0x000fc40004000000 */
[----:B------:R-:W-:Y:S02]  /*3120*/  FMNMX.FTZ R17, R14, R17, !PT ;  /* 0x000000110e117209 */ /* 0x000fe40007810000 */
[----:B------:R-:W-:Y:S02]  /*3130*/  FMNMX.FTZ R4, R201, R4, !PT ;  /* 0x00000004c9047209 */ /* 0x000fe40007810000 */
[----:B------:R-:W-:Y:S02]  /*3140*/  FSEL R213, R32, -INF , !P6 ;  /* 0xff80000020d57808 */ /* 0x000fe40007000000 */
[----:B------:R-:W-:Y:S02]  /*3150*/  FMNMX.FTZ R17, R0, R17, !PT ;  /* 0x0000001100117209 */ /* 0x000fe40007810000 */
[----:B------:R-:W-:Y:S02]  /*3160*/  FMNMX.FTZ R4, R199, R4, !PT ;  /* 0x00000004c7047209 */ /* 0x000fe40007810000 */
[----:B------:R-:W-:-:S02]  /*3170*/  FSEL R212, R39, -INF , !P0 ;  /* 0xff80000027d47808 */ /* 0x000fc40004000000 */
[----:B------:R-:W-:Y:S02]  /*3180*/  PLOP3.LUT P0, PT, PT, PT, UP0, 0x80, 0x0 ;  /* 0x000000000000781c */ /* 0x000fe40003f0f008 */
[----:B------:R-:W-:Y:S02]  /*3190*/  FSEL R211, R33, -INF , !P5 ;  /* 0xff80000021d37808 */ /* 0x000fe40006800000 */
[----:B------:R-:W-:Y:S02]  /*31a0*/  FMNMX.FTZ R17, R8, R17, !PT ;  /* 0x0000001108117209 */ /* 0x000fe40007810000 */
[----:B------:R-:W-:Y:S02]  /*31b0*/  FMNMX.FTZ R4, R213, R4, !PT ;  /* 0x00000004d5047209 */ /* 0x000fe40007810000 */
[----:B------:R-:W-:Y:S02]  /*31c0*/  FSEL R214, R43, -INF , !P2 ;  /* 0xff8000002bd67808 */ /* 0x000fe40005000000 */
[----:B------:R-:W-:-:S02]  /*31d0*/  FSEL R209, R60, -INF , !P4 ;  /* 0xff8000003cd17808 */ /* 0x000fc40006000000 */
[----:B------:R-:W-:Y:S02]  /*31e0*/  FMNMX.FTZ R17, R198, R17, !PT ;  /* 0x00000011c6117209 */ /* 0x000fe40007810000 */
[----:B------:R-:W-:Y:S02]  /*31f0*/  FMNMX.FTZ R4, R211, R4, !PT ;  /* 0x00000004d3047209 */ /* 0x000fe40007810000 */
[----:B------:R-:W-:Y:S02]  /*3200*/  FSEL R200, R38, -INF , !P1 ;  /* 0xff80000026c87808 */ /* 0x000fe40004800000 */
[----:B------:R-:W-:Y:S02]  /*3210*/  FSEL R207, R61, -INF , !P3 ;  /* 0xff8000003dcf7808 */ /* 0x000fe40005800000 */
[----:B------:R-:W-:Y:S02]  /*3220*/  FMNMX.FTZ R17, R214, R17, !PT ;  /* 0x00000011d6117209 */ /* 0x000fe40007810000 */
[----:B------:R-:W-:-:S02]  /*3230*/  FMNMX.FTZ R4, R209, R4, !PT ;  /* 0x00000004d1047209 */ /* 0x000fc40007810000 */
[----:B------:R-:W-:Y:S02]  /*3240*/  FMNMX.FTZ R17, R200, R17, !PT ;  /* 0x00000011c8117209 */ /* 0x000fe40007810000 */
[----:B------:R-:W-:Y:S01]  /*3250*/  FMNMX.FTZ R4, R207, R4, !PT ;  /* 0x00000004cf047209 */ /* 0x000fe20007810000 */
[----:B------:R-:W-:Y:S06]  /*3260*/  BAR.SYNC.DEFER_BLOCKING 0x0 ;  /* 0x0000000000007b1d */ /* 0x000fec0000010000 */
[----:B------:R-:W-:Y:S05]  /*3270*/  @!P0 BRA `(.L_x_5) ;  /* 0x0000000000948947 */ /* 0x000fea0003800000 */
[----:B------:R-:W-:Y:S02]  /*3280*/  ULEA.HI.SX32 UR7, UR12, 0xfffffffe, 0x1a ;  /* 0xfffffffe0c077891 */ /* 0x000fe4000f8fd23f */
[----:B------:R-:W-:Y:S02]  /*3290*/  USHF.L.U32 UR13, UR10, 0x5, URZ ;  /* 0x000000050a0d7899 */ /* 0x000fe4000800063f */
[----:B------:R-:W-:Y:S02]  /*32a0*/  USHF.R.S32.HI UR6, URZ, 0x1f, UR7 ;  /* 0x0000001f3f067899 */ /* 0x000fe40008011407 */
[----:B------:R-:W-:Y:S01]  /*32b0*/  UIMAD UR23, UR23, UR7, URZ ;  /* 0x00000007171772a4 */ /* 0x000fe2000f8e023f */
[----:B------:R-:W-:Y:S01]  /*32c0*/  IMAD.WIDE.U32 R18, R3, UR7, R246 ;  /* 0x0000000703127c25 */ /* 0x000fe2000f8e00f6 */
[----:B------:R-:W-:Y:S02]  /*32d0*/  USHF.L.U64.HI UR10, UR10, 0x5, UR11 ;  /* 0x000000050a0a7899 */ /* 0x000fe4000801020b */
[----:B------:R-:W-:-:S03]  /*32e0*/  UIMAD UR23, UR6, UR24, UR23 ;  /* 0x00000018061772a4 */ /* 0x000fc6000f8e0217 */
[----:B------:R-:W-:Y:S02]  /*32f0*/  ULDC.64 UR6, c[0x0][0x218] ;  /* 0x0000860000067ab9 */ /* 0x000fe40000000a00 */
[----:B------:R-:W-:Y:S01]  /*3300*/  LEA R28, P2, R18, UR6, 0x1 ;  /* 0x00000006121c7c11 */ /* 0x000fe2000f8408ff */
[----:B------:R-:W-:-:S03]  /*3310*/  VIADD R3, R19, UR23 ;  /* 0x0000001713037c36 */ /* 0x000fc60008000000 */
[----:B------:R-:W-:Y:S02]  /*3320*/  IADD3 R26, P1, R28, UR13, RZ ;  /* 0x0000000d1c1a7c10 */ /* 0x000fe4000ff3e0ff */
[----:B------:R-:W-:Y:S02]  /*3330*/  LEA.HI.X R29, R18, UR7, R3, 0x1, P2 ;  /* 0x00000007121d7c11 */ /* 0x000fe400090f0c03 */
[----:B------:R-:W-:Y:S02]  /*3340*/  IADD3 R30, P2, R26, UR13, RZ ;  /* 0x0000000d1a1e7c10 */ /* 0x000fe4000ff5e0ff */
[----:B------:R-:W-:Y:S01]  /*3350*/  IADD3.X R27, R29, UR10, RZ, P1, !PT ;  /* 0x0000000a1d1b7c10 */ /* 0x000fe20008ffe4ff */
[----:B------:R-:W-:Y:S01]  /*3360*/  @!PT LDS RZ, [RZ] ;  /* 0x00000000fffff984 */ /* 0x000fe20000000800 */
[----:B------:R-:W-:Y:S01]  /*3370*/  @!PT LDS RZ, [RZ] ;  /* 0x00000000fffff984 */ /* 0x000fe20000000800 */
[----:B------:R-:W-:Y:S01]  /*3380*/  @!PT LDS RZ, [RZ] ;  /* 0x00000000fffff984 */ /* 0x000fe20000000800 */
[----:B------:R1:W-:Y:S01]  /*3390*/  LDGSTS.E.BYPASS.LTC128B.128 [R240+0x8000], desc[UR18][R28.64] ;  /* 0x080000001cf07fae */ /* 0x0003e2000b901d52 */
[----:B------:R-:W-:Y:S02]  /*33a0*/  IADD3 R18, P1, R30, UR13, RZ ;  /* 0x0000000d1e127c10 */ /* 0x000fe4000ff3e0ff */
[----:B------:R-:W-:Y:S01]  /*33b0*/  IADD3.X R31, R27, UR10, RZ, P2, !PT ;  /* 0x0000000a1b1f7c10 */ /* 0x000fe200097fe4ff */
[----:B------:R1:W-:Y:S03]  /*33c0*/  LDGSTS.E.BYPASS.LTC128B.128 [R240+0xa000], desc[UR18][R28.64+0x80] ;  /* 0x0a0000801cf07fae */ /* 0x0003e6000b901d52 */
[----:B------:R-:W-:Y:S01]  /*33d0*/  IADD3.X R19, R31, UR10, RZ, P1, !PT ;  /* 0x0000000a1f137c10 */ /* 0x000fe20008ffe4ff */
[----:B------:R1:W-:Y:S04]  /*33e0*/  LDGSTS.E.BYPASS.LTC128B.128 [R240+0xc000], desc[UR18][R28.64+0x100] ;  /* 0x0c0001001cf07fae */ /* 0x0003e8000b901d52 */
        /* <DEDUP_REMOVED lines=13> */
[----:B------:R-:W0:Y:S02]  /*34c0*/  LDGDEPBAR ;  /* 0x00000000000079af */ /* 0x000e240000000000 */
.L_x_5:
[----:B------:R-:W-:Y:S01]  /*34d0*/  FSEL R208, R34, -INF , !P6 ;  /* 0xff80000022d07808 */ /* 0x000fe20007000000 */
[----:B------:R-:W2:Y:S01]  /*34e0*/  SHFL.BFLY PT, R3, R4, 0x2, 0x1f ;  /* 0x0c401f0004037f89 */ /* 0x000ea200000e0000 */
[----:B------:R-:W-:Y:S01]  /*34f0*/  FMNMX.FTZ R17, R212, R17, !PT ;  /* 0x00000011d4117209 */ /* 0x000fe20007810000 */
[----:B------:R-:W-:Y:S01]  /*3500*/  ULDC UR6, c[0x0][0x2ec] ;  /* 0x0000bb0000067ab9 */ /* 0x000fe20000000800 */
[----:B------:R-:W-:Y:S02]  /*3510*/  FSEL R206, R35, -INF , !P5 ;  /* 0xff80000023ce7808 */ /* 0x000fe40006800000 */
[----:B------:R-:W-:Y:S02]  /*3520*/  FMNMX.FTZ R17, R208, R17, !PT ;  /* 0x00000011d0117209 */ /* 0x000fe40007810000 */
[----:B------:R-:W-:Y:S02]  /*3530*/  FSEL R204, R62, -INF , !P4 ;  /* 0xff8000003ecc7808 */ /* 0x000fe40006000000 */
[----:B------:R-:W-:-:S02]  /*3540*/  FMNMX.FTZ R17, R206, R17, !PT ;  /* 0x00000011ce117209 */ /* 0x000fc40007810000 */
[----:B------:R-:W-:Y:S02]  /*3550*/  FSEL R202, R63, -INF , !P3 ;  /* 0xff8000003fca7808 */ /* 0x000fe40005800000 */
[----:B------:R-:W-:Y:S02]  /*3560*/  FMNMX.FTZ R17, R204, R17, !PT ;  /* 0x00000011cc117209 */ /* 0x000fe40007810000 */
[----:B------:R-:W-:Y:S02]  /*3570*/  IADD3 R232, R85, R2, RZ ;  /* 0x0000000255e87210 */ /* 0x000fe40007ffe0ff */
[----:B-1----:R-:W-:Y:S02]  /*3580*/  FMNMX.FTZ R19, R202, R17, !PT ;  /* 0x00000011ca137209 */ /* 0x002fe40007810000 */
[----:B------:R-:W-:Y:S02]  /*3590*/  LEA R232, R232, UR4, 0x1 ;  /* 0x00000004e8e87c11 */ /* 0x000fe4000f8e08ff */
[----:B------:R-:W-:Y:S01]  /*35a0*/  IADD3 R227, R235, 0x800, RZ ;  /* 0x00000800ebe37810 */ /* 0x000fe20007ffe0ff */
[----:B------:R-:W1:Y:S01]  /*35b0*/  SHFL.BFLY PT, R10, R19, 0x2, 0x1f ;  /* 0x0c401f00130a7f89 */ /* 0x000e6200000e0000 */
[----:B------:R-:W-:-:S02]  /*35c0*/  LEA R229, R5, R232, 0x1 ;  /* 0x000000e805e57211 */ /* 0x000fc400078e08ff */
[----:B--2---:R-:W-:Y:S01]  /*35d0*/  FMNMX.FTZ R17, R4, R3, !PT ;  /* 0x0000000304117209 */ /* 0x004fe20007810000 */
[----:B------:R-:W-:Y:S01]  /*35e0*/  LDSM.16.MT88.4 R156, [R232+0x10000] ;  /* 0x01000000e89c783b */ /* 0x000fe20000004200 */
[----:B------:R-:W-:Y:S02]  /*35f0*/  LEA R230, R7, R232, 0x1 ;  /* 0x000000e807e67211 */ /* 0x000fe400078e08ff */
[----:B------:R-:W-:Y:S01]  /*3600*/  IADD3 R226, R235, 0x1000, RZ ;  /* 0x00001000ebe27810 */ /* 0x000fe20007ffe0ff */
[----:B------:R-:W2:Y:S01]  /*3610*/  SHFL.BFLY PT, R164, R17, 0x1, 0x1f ;  /* 0x0c201f0011a47f89 */ /* 0x000ea200000e0000 */
[----:B------:R-:W-:Y:S02]  /*3620*/  LEA R228, R5, R230, 0x1 ;  /* 0x000000e605e47211 */ /* 0x000fe400078e08ff */
[C---:B------:R-:W-:Y:S01]  /*3630*/  IADD3 R225, R235.reuse, 0x1800, RZ ;  /* 0x00001800ebe17810 */ /* 0x040fe20007ffe0ff */
[----:B------:R-:W-:Y:S01]  /*3640*/  LDSM.16.MT88.4 R48, [R229+0x10000] ;  /* 0x01000000e530783b */ /* 0x000fe20000004200 */
[----:B------:R-:W-:-:S02]  /*3650*/  IADD3 R223, R235, 0x2000, RZ ;  /* 0x00002000ebdf7810 */ /* 0x000fc40007ffe0ff */
[C---:B------:R-:W-:Y:S01]  /*3660*/  IADD3 R222, R235.reuse, 0x2800, RZ ;  /* 0x00002800ebde7810 */ /* 0x040fe20007ffe0ff */
[----:B------:R-:W-:Y:S01]  /*3670*/  LDSM.16.MT88.4 R80, [R229+0x12000] ;  /* 0x01200000e550783b */ /* 0x000fe20000004200 */
[C---:B------:R-:W-:Y:S02]  /*3680*/  IADD3 R221, R235.reuse, 0x3000, RZ ;  /* 0x00003000ebdd7810 */ /* 0x040fe40007ffe0ff */
[C---:B------:R-:W-:Y:S01]  /*3690*/  IADD3 R220, R235.reuse, 0x3800, RZ ;  /* 0x00003800ebdc7810 */ /* 0x040fe20007ffe0ff */
[----:B------:R-:W-:Y:S01]  /*36a0*/  LDSM.16.MT88.4 R104, [R230+0x14000] ;  /* 0x01400000e668783b */ /* 0x000fe20000004200 */
[C---:B------:R-:W-:Y:S02]  /*36b0*/  IADD3 R219, R235.reuse, 0x4000, RZ ;  /* 0x00004000ebdb7810 */ /* 0x040fe40007ffe0ff */
[----:B------:R-:W-:Y:S01]  /*36c0*/  IADD3 R218, R235, 0x4800, RZ ;  /* 0x00004800ebda7810 */ /* 0x000fe20007ffe0ff */
[----:B------:R-:W-:Y:S01]  /*36d0*/  LDSM.16.MT88.4 R40, [R230+0x10000] ;  /* 0x01000000e628783b */ /* 0x000fe20000004200 */
[----:B-1----:R-:W-:-:S02]  /*36e0*/  FMNMX.FTZ R4, R19, R10, !PT ;  /* 0x0000000a13047209 */ /* 0x002fc40007810000 */
[C---:B------:R-:W-:Y:S01]  /*36f0*/  IADD3 R217, R235.reuse, 0x5000, RZ ;  /* 0x00005000ebd97810 */ /* 0x040fe20007ffe0ff */
[----:B------:R-:W-:Y:S01]  /*3700*/  LDSM.16.MT88.4 R56, [R228+0x10000] ;  /* 0x01000000e438783b */ /* 0x000fe20000004200 */
[C---:B------:R-:W-:Y:S02]  /*3710*/  IADD3 R216, R235.reuse, 0x5800, RZ ;  /* 0x00005800ebd87810 */ /* 0x040fe40007ffe0ff */
[----:B------:R-:W-:Y:S01]  /*3720*/  IADD3 R215, R235, 0x6000, RZ ;  /* 0x00006000ebd77810 */ /* 0x000fe20007ffe0ff */
[----:B------:R-:W1:Y:S01]  /*3730*/  SHFL.BFLY PT, R3, R4, 0x1, 0x1f ;  /* 0x0c201f0004037f89 */ /* 0x000e6200000e0000 */
[----:B--2---:R-:W-:-:S03]  /*3740*/  FMNMX.FTZ R164, R17, R164, !PT ;  /* 0x000000a411a47209 */ /* 0x004fc60007810000 */
[----:B------:R-:W2:Y:S01]  /*3750*/  LDSM.16.MT88.4 R64, [R232+0x12000] ;  /* 0x01200000e840783b */ /* 0x000ea20000004200 */
[C---:B------:R-:W-:Y:S01]  /*3760*/  FSETP.NEU.FTZ.AND P1, PT, R164.reuse, -INF , PT ;  /* 0xff800000a400780b */ /* 0x040fe20003f3d000 */
[----:B------:R-:W-:Y:S02]  /*3770*/  FMUL.FTZ R210, R164, UR6 ;  /* 0x00000006a4d27c20 */ /* 0x000fe40008410000 */
[----:B------:R-:W3:Y:S03]  /*3780*/  LDSM.16.MT88.4 R72, [R230+0x12000] ;  /* 0x01200000e648783b */ /* 0x000ee60000004200 */
[----:B------:R-:W-:Y:S01]  /*3790*/  FSEL R210, R210, RZ, P1 ;  /* 0x000000ffd2d27208 */ /* 0x000fe20000800000 */
[----:B------:R-:W4:Y:S04]  /*37a0*/  LDSM.16.MT88.4 R88, [R228+0x12000] ;  /* 0x01200000e458783b */ /* 0x000f280000004200 */
[--C-:B------:R-:W-:Y:S01]  /*37b0*/  FFMA.FTZ R195, R21, UR6, -R210.reuse ;  /* 0x0000000615c37c23 */ /* 0x100fe200080108d2 */
[--C-:B------:R-:W-:Y:S01]  /*37c0*/  FFMA.FTZ R192, R23, UR6, -R210.reuse ;  /* 0x0000000617c07c23 */ /* 0x100fe200080108d2 */
[--C-:B------:R-:W-:Y:S01]  /*37d0*/  FFMA.FTZ R191, R25, UR6, -R210.reuse ;  /* 0x0000000619bf7c23 */ /* 0x100fe200080108d2 */
[--C-:B------:R-:W-:Y:S01]  /*37e0*/  FFMA.FTZ R186, R77, UR6, -R210.reuse ;  /* 0x000000064dba7c23 */ /* 0x100fe200080108d2 */
[----:B------:R-:W5:Y:S01]  /*37f0*/  LDSM.16.MT88.4 R96, [R232+0x14000] ;  /* 0x01400000e860783b */ /* 0x000f620000004200 */
[--C-:B------:R-:W-:Y:S01]  /*3800*/  FFMA.FTZ R187, R15, UR6, -R210.reuse ;  /* 0x000000060fbb7c23 */ /* 0x100fe200080108d2 */
[----:B------:R-:W-:Y:S01]  /*3810*/  MUFU.EX2 R195, R195 ;  /* 0x000000c300c37308 */ /* 0x000fe20000000800 */
[--C-:B------:R-:W-:Y:S01]  /*3820*/  FFMA.FTZ R184, R13, UR6, -R210.reuse ;  /* 0x000000060db87c23 */ /* 0x100fe200080108d2 */
[----:B-1----:R-:W-:Y:S01]  /*3830*/  FMNMX.FTZ R3, R4, R3, !PT ;  /* 0x0000000304037209 */ /* 0x002fe20007810000 */
[----:B------:R-:W1:Y:S01]  /*3840*/  LDSM.16.MT88.4 R112, [R229+0x14000] ;  /* 0x01400000e570783b */ /* 0x000e620000004200 */
[--C-:B------:R-:W-:Y:S01]  /*3850*/  FFMA.FTZ R167, R11, UR6, -R210.reuse ;  /* 0x000000060ba77c23 */ /* 0x100fe200080108d2 */
[--C-:B------:R-:W-:Y:S01]  /*3860*/  FFMA.FTZ R2, R9, UR6, -R210.reuse ;  /* 0x0000000609027c23 */ /* 0x100fe200080108d2 */
[C---:B------:R-:W-:Y:S01]  /*3870*/  FSETP.NEU.FTZ.AND P1, PT, R3.reuse, -INF , PT ;  /* 0xff8000000300780b */ /* 0x040fe20003f3d000 */
[----:B------:R-:W-:Y:S01]  /*3880*/  FMUL.FTZ R205, R3, UR6 ;  /* 0x0000000603cd7c20 */ /* 0x000fe20008410000 */
[----:B------:R-:W1:Y:S01]  /*3890*/  LDSM.16.MT88.4 R116, [R228+0x14000] ;  /* 0x01400000e474783b */ /* 0x000e620000004200 */
[----:B------:R-:W2:Y:S01]  /*38a0*/  MUFU.EX2 R192, R192 ;  /* 0x000000c000c07308 */ /* 0x000ea20000000800 */
[--C-:B------:R-:W-:Y:S01]  /*38b0*/  FFMA.FTZ R194, R203, UR6, -R210.reuse ;  /* 0x00000006cbc27c23 */ /* 0x100fe200080108d2 */
[--C-:B------:R-:W-:Y:S01]  /*38c0*/  FFMA.FTZ R196, R201, UR6, -R210.reuse ;  /* 0x00000006c9c47c23 */ /* 0x100fe200080108d2 */
[----:B------:R-:W-:Y:S01]  /*38d0*/  FSEL R205, R205, RZ, P1 ;  /* 0x000000ffcdcd7208 */ /* 0x000fe20000800000 */
[----:B------:R-:W1:Y:S01]  /*38e0*/  LDSM.16.MT88.4 R124, [R232+0x16000] ;  /* 0x01600000e87c783b */ /* 0x000e620000004200 */
[--C-:B------:R-:W-:Y:S01]  /*38f0*/  FFMA.FTZ R197, R197, UR6, -R210.reuse ;  /* 0x00000006c5c57c23 */ /* 0x100fe200080108d2 */
[--C-:B------:R-:W-:Y:S01]  /*3900*/  FFMA.FTZ R199, R199, UR6, -R210.reuse ;  /* 0x00000006c7c77c23 */ /* 0x100fe200080108d2 */
[----:B------:R-:W-:Y:S01]  /*3910*/  FFMA.FTZ R249, R207, UR6, -R210 ;  /* 0x00000006cff97c23 */ /* 0x000fe200080108d2 */
[--C-:B------:R-:W-:Y:S01]  /*3920*/  FFMA.FTZ R189, R6, UR6, -R205.reuse ;  /* 0x0000000606bd7c23 */ /* 0x100fe200080108cd */
[--C-:B------:R-:W-:Y:S01]  /*3930*/  FFMA.FTZ R190, R20, UR6, -R205.reuse ;  /* 0x0000000614be7c23 */ /* 0x100fe200080108cd */
[--C-:B------:R-:W-:Y:S01]  /*3940*/  FFMA.FTZ R193, R78, UR6, -R205.reuse ;  /* 0x000000064ec17c23 */ /* 0x100fe200080108cd */
[--C-:B------:R-:W-:Y:S01]  /*3950*/  FFMA.FTZ R188, R22, UR6, -R205.reuse ;  /* 0x0000000616bc7c23 */ /* 0x100fe200080108cd */
[----:B------:R-:W1:Y:S01]  /*3960*/  LDSM.16.MT88.4 R132, [R230+0x16000] ;  /* 0x01600000e684783b */ /* 0x000e620000004200 */
[----:B------:R-:W-:Y:S01]  /*3970*/  MUFU.EX2 R191, R191 ;  /* 0x000000bf00bf7308 */ /* 0x000fe20000000800 */
[--C-:B------:R-:W-:Y:S01]  /*3980*/  FFMA.FTZ R185, R12, UR6, -R205.reuse ;  /* 0x000000060cb97c23 */ /* 0x100fe200080108cd */
[--C-:B------:R-:W-:Y:S01]  /*3990*/  FFMA.FTZ R166, R14, UR6, -R205.reuse ;  /* 0x000000060ea67c23 */ /* 0x100fe200080108cd */
[----:B------:R-:W1:Y:S01]  /*39a0*/  LDSM.16.MT88.4 R140, [R229+0x16000] ;  /* 0x01600000e58c783b */ /* 0x000e620000004200 */
[--C-:B------:R-:W-:Y:S01]  /*39b0*/  FFMA.FTZ R165, R0, UR6, -R205.reuse ;  /* 0x0000000600a57c23 */ /* 0x100fe200080108cd */
[--C-:B------:R-:W-:Y:S01]  /*39c0*/  FFMA.FTZ R0, R8, UR6, -R205.reuse ;  /* 0x0000000608007c23 */ /* 0x100fe200080108cd */
[----:B--2---:R-:W-:Y:S01]  /*39d0*/  F2FP.F16.F32.PACK_AB R148, R192, R195 ;  /* 0x000000c3c094723e */ /* 0x004fe200000000ff */
[----:B------:R-:W2:Y:S01]  /*39e0*/  LDSM.16.MT88.4 R4, [R228+0x16000] ;  /* 0x01600000e404783b */ /* 0x000ea20000004200 */
[----:B------:R-:W3:Y:S01]  /*39f0*/  MUFU.EX2 R186, R186 ;  /* 0x000000ba00ba7308 */ /* 0x000ee20000000800 */
[--C-:B------:R-:W-:Y:S01]  /*3a00*/  FFMA.FTZ R198, R198, UR6, -R205.reuse ;  /* 0x00000006c6c67c23 */ /* 0x100fe200080108cd */
[--C-:B------:R-:W-:Y:S01]  /*3a10*/  FFMA.FTZ R201, R214, UR6, -R205.reuse ;  /* 0x00000006d6c97c23 */ /* 0x100fe200080108cd */
[----:B------:R-:W2:Y:S01]  /*3a20*/  LDSM.16.MT88.4 R12, [R229+0x10800] ;  /* 0x01080000e50c783b */ /* 0x000ea20000004200 */
[--C-:B------:R-:W-:Y:S01]  /*3a30*/  FFMA.FTZ R200, R200, UR6, -R205.reuse ;  /* 0x00000006c8c87c23 */ /* 0x100fe200080108cd */
[----:B------:R-:W-:Y:S01]  /*3a40*/  FFMA.FTZ R203, R212, UR6, -R205 ;  /* 0x00000006d4cb7c23 */ /* 0x000fe200080108cd */
[----:B------:R-:W-:Y:S01]  /*3a50*/  FADD.FTZ R192, R195, R192 ;  /* 0x000000c0c3c07221 */ /* 0x000fe20000010000 */
[----:B------:R-:W2:Y:S01]  /*3a60*/  LDSM.16.MT88.4 R20, [R229+0x12800] ;  /* 0x01280000e514783b */ /* 0x000ea20000004200 */
[----:B------:R-:W-:Y:S01]  /*3a70*/  MUFU.EX2 R189, R189 ;  /* 0x000000bd00bd7308 */ /* 0x000fe20000000800 */
[----:B------:R-:W-:-:S02]  /*3a80*/  IADD3 R214, R235, 0x6800, RZ ;  /* 0x00006800ebd67810 */ /* 0x000fc40007ffe0ff */
[----:B------:R-:W2:Y:S01]  /*3a90*/  LDSM.16.MT88.4 R8, [R230+0x14800] ;  /* 0x01480000e608783b */ /* 0x000ea20000004200 */
[----:B------:R-:W-:-:S03]  /*3aa0*/  IADD3 R212, R235, 0x7800, RZ ;  /* 0x00007800ebd47810 */ /* 0x000fc60007ffe0ff */
[----:B------:R-:W2:Y:S01]  /*3ab0*/  LDSM.16.MT88.4 R16, [R229+0x14800] ;  /* 0x01480000e510783b */ /* 0x000ea20000004200 */
[----:B------:R-:W4:Y:S01]  /*3ac0*/  MUFU.EX2 R190, R190 ;  /* 0x000000be00be7308 */ /* 0x000f220000000800 */
[C---:B---3--:R-:W-:Y:S01]  /*3ad0*/  F2FP.F16.F32.PACK_AB R150, R186.reuse, R191 ;  /* 0x000000bfba96723e */ /* 0x048fe200000000ff */
[----:B------:R-:W-:Y:S01]  /*3ae0*/  FADD.FTZ R191, R191, R192 ;  /* 0x000000c0bfbf7221 */ /* 0x000fe20000010000 */
[----:B------:R-:W-:Y:S03]  /*3af0*/  LDSM.16.MT88.4 R32, [R230+0x12800] ;  /* 0x01280000e620783b */ /* 0x000fe60000004200 */
[----:B------:R-:W-:Y:S01]  /*3b00*/  FADD.FTZ R186, R186, R191 ;  /* 0x000000bfbaba7221 */ /* 0x000fe20000010000 */
[----:B------:R-:W-:Y:S01]  /*3b10*/  LDSM.16.MT88.4 R24, [R232+0x14800] ;  /* 0x01480000e818783b */ /* 0x000fe20000004200 */
[----:B------:R-:W-:Y:S03]  /*3b20*/  MUFU.EX2 R193, R193 ;  /* 0x000000c100c17308 */ /* 0x000fe60000000800 */
[----:B------:R-:W-:Y:S04]  /*3b30*/  LDSM.16.MT88.4 R180, [R232+0x10800] ;  /* 0x01080000e8b4783b */ /* 0x000fe80000004200 */
[----:B------:R-:W-:Y:S01]  /*3b40*/  LDSM.16.MT88.4 R176, [R230+0x10800] ;  /* 0x01080000e6b0783b */ /* 0x000fe20000004200 */
[----:B------:R-:W3:Y:S01]  /*3b50*/  MUFU.EX2 R188, R188 ;  /* 0x000000bc00bc7308 */ /* 0x000ee20000000800 */
[----:B----4-:R-:W-:Y:S01]  /*3b60*/  F2FP.F16.F32.PACK_AB R149, R190, R189 ;  /* 0x000000bdbe95723e */ /* 0x010fe200000000ff */
[----:B------:R-:W-:Y:S01]  /*3b70*/  FADD.FTZ R190, R189, R190 ;  /* 0x000000bebdbe7221 */ /* 0x000fe20000010000 */
[----:B------:R-:W-:Y:S04]  /*3b80*/  LDSM.16.MT88.4 R172, [R228+0x10800] ;  /* 0x01080000e4ac783b */ /* 0x000fe80000004200 */
[----:B------:R-:W-:Y:S01]  /*3b90*/  LDSM.16.MT88.4 R168, [R232+0x12800] ;  /* 0x01280000e8a8783b */ /* 0x000fe20000004200 */
[----:B------:R-:W-:Y:S03]  /*3ba0*/  MUFU.EX2 R187, R187 ;  /* 0x000000bb00bb7308 */ /* 0x000fe60000000800 */
[----:B------:R-:W-:Y:S05]  /*3bb0*/  LDSM.16.MT88.4 R28, [R228+0x12800] ;  /* 0x01280000e41c783b */ /* 0x000fea0000004200 */
[----:B------:R-:W4:Y:S01]  /*3bc0*/  MUFU.EX2 R184, R184 ;  /* 0x000000b800b87308 */ /* 0x000f220000000800 */
[----:B---3--:R-:W-:Y:S01]  /*3bd0*/  F2FP.F16.F32.PACK_AB R151, R188, R193 ;  /* 0x000000c1bc97723e */ /* 0x008fe200000000ff */
[----:B------:R-:W-:-:S04]  /*3be0*/  FADD.FTZ R193, R193, R190 ;  /* 0x000000bec1c17221 */ /* 0x000fc80000010000 */
[----:B------:R-:W-:Y:S02]  /*3bf0*/  FADD.FTZ R188, R188, R193 ;  /* 0x000000c1bcbc7221 */ /* 0x000fe40000010000 */
[C---:B------:R-:W-:Y:S01]  /*3c00*/  HMMA.16816.F32 R44, R148.reuse, R48, RZ ;  /* 0x00000030942c723c */ /* 0x040fe200000018ff */
[----:B------:R-:W-:Y:S05]  /*3c10*/  MUFU.EX2 R167, R167 ;  /* 0x000000a700a77308 */ /* 0x000fea0000000800 */
[C---:B------:R-:W-:Y:S03]  /*3c20*/  HMMA.16816.F32 R48, R148.reuse, R50, RZ ;  /* 0x000000329430723c */ /* 0x040fe600000018ff */
[----:B------:R-:W-:Y:S03]  /*3c30*/  MUFU.EX2 R2, R2 ;  /* 0x0000000200027308 */ /* 0x000fe60000000800 */
[C---:B------:R-:W-:Y:S05]  /*3c40*/  HMMA.16816.F32 R76, R148.reuse, R80, RZ ;  /* 0x00000050944c723c */ /* 0x040fea00000018ff */
[----:B------:R-:W-:Y:S01]  /*3c50*/  MUFU.EX2 R185, R185 ;  /* 0x000000b900b97308 */ /* 0x000fe20000000800 */
[C---:B------:R-:W-:Y:S06]  /*3c60*/  HMMA.16816.F32 R100, R148.reuse, R104, RZ ;  /* 0x000000689464723c */ /* 0x040fec00000018ff */
[C---:B------:R-:W-:Y:S01]  /*3c70*/  HMMA.16816.F32 R80, R148.reuse, R82, RZ ;  /* 0x000000529450723c */ /* 0x040fe200000018ff */
[----:B------:R-:W3:Y:S05]  /*3c80*/  MUFU.EX2 R166, R166 ;  /* 0x000000a600a67308 */ /* 0x000eea0000000800 */
[C---:B------:R-:W-:Y:S03]  /*3c90*/  HMMA.16816.F32 R104, R148.reuse, R106, RZ ;  /* 0x0000006a9468723c */ /* 0x040fe600000018ff */
[----:B------:R-:W-:Y:S03]  /*3ca0*/  MUFU.EX2 R165, R165 ;  /* 0x000000a500a57308 */ /* 0x000fe60000000800 */
[C---:B------:R-:W-:Y:S05]  /*3cb0*/  HMMA.16816.F32 R160, R148.reuse, R156, RZ ;  /* 0x0000009c94a0723c */ /* 0x040fea00000018ff */
[----:B------:R-:W3:Y:S01]  /*3cc0*/  MUFU.EX2 R0, R0 ;  /* 0x0000000000007308 */ /* 0x000ee20000000800 */
[C---:B------:R-:W-:Y:S06]  /*3cd0*/  HMMA.16816.F32 R36, R148.reuse, R40, RZ ;  /* 0x000000289424723c */ /* 0x040fec00000018ff */
[C---:B------:R-:W-:Y:S01]  /*3ce0*/  HMMA.16816.F32 R52, R148.reuse, R56, RZ ;  /* 0x000000389434723c */ /* 0x040fe200000018ff */
[----:B------:R-:W-:Y:S05]  /*3cf0*/  MUFU.EX2 R194, R194 ;  /* 0x000000c200c27308 */ /* 0x000fea0000000800 */
[C---:B------:R-:W-:Y:S03]  /*3d00*/  HMMA.16816.F32 R60, R148.reuse, R64, RZ ;  /* 0x00000040943c723c */ /* 0x040fe600000018ff */
[----:B------:R-:W3:Y:S03]  /*3d10*/  MUFU.EX2 R197, R197 ;  /* 0x000000c500c57308 */ /* 0x000ee60000000800 */
[C---:B------:R-:W-:Y:S05]  /*3d20*/  HMMA.16816.F32 R68, R148.reuse, R72, RZ ;  /* 0x000000489444723c */ /* 0x040fea00000018ff */
[----:B------:R-:W-:Y:S01]  /*3d30*/  MUFU.EX2 R196, R196 ;  /* 0x000000c400c47308 */ /* 0x000fe20000000800 */
[C---:B------:R-:W-:Y:S06]  /*3d40*/  HMMA.16816.F32 R84, R148.reuse, R88, RZ ;  /* 0x000000589454723c */ /* 0x040fec00000018ff */
[C---:B-----5:R-:W-:Y:S01]  /*3d50*/  HMMA.16816.F32 R92, R148.reuse, R96, RZ ;  /* 0x00000060945c723c */ /* 0x060fe200000018ff */
[----:B------:R-:W-:Y:S05]  /*3d60*/  MUFU.EX2 R199, R199 ;  /* 0x000000c700c77308 */ /* 0x000fea0000000800 */
[C---:B-1----:R-:W-:Y:S03]  /*3d70*/  HMMA.16816.F32 R108, R148.reuse, R112, RZ ;  /* 0x00000070946c723c */ /* 0x042fe600000018ff */
[----:B------:R-:W-:Y:S03]  /*3d80*/  MUFU.EX2 R198, R198 ;  /* 0x000000c600c67308 */ /* 0x000fe60000000800 */
[C---:B------:R-:W-:Y:S05]  /*3d90*/  HMMA.16816.F32 R152, R148.reuse, R116, RZ ;  /* 0x000000749498723c */ /* 0x040fea00000018ff */
[----:B------:R-:W1:Y:S01]  /*3da0*/  MUFU.EX2 R201, R201 ;  /* 0x000000c900c97308 */ /* 0x000e620000000800 */
[C---:B------:R-:W-:Y:S06]  /*3db0*/  HMMA.16816.F32 R120, R148.reuse, R124, RZ ;  /* 0x0000007c9478723c */ /* 0x040fec00000018ff */
[C---:B------:R-:W-:Y:S01]  /*3dc0*/  HMMA.16816.F32 R128, R148.reuse, R132, RZ ;  /* 0x000000849480723c */ /* 0x040fe200000018ff */
[----:B------:R-:W-:Y:S05]  /*3dd0*/  MUFU.EX2 R200, R200 ;  /* 0x000000c800c87308 */ /* 0x000fea0000000800 */
[C---:B------:R-:W-:Y:S03]  /*3de0*/  HMMA.16816.F32 R136, R148.reuse, R140, RZ ;  /* 0x0000008c9488723c */ /* 0x040fe600000018ff */
[----:B------:R-:W5:Y:S03]  /*3df0*/  MUFU.EX2 R203, R203 ;  /* 0x000000cb00cb7308 */ /* 0x000f660000000800 */
[C---:B------:R-:W-:Y:S05]  /*3e00*/  HMMA.16816.F32 R156, R148.reuse, R158, RZ ;  /* 0x0000009e949c723c */ /* 0x040fea00000018ff */
[----:B------:R-:W-:Y:S01]  /*3e10*/  MUFU.EX2 R249, R249 ;  /* 0x000000f900f97308 */ /* 0x000fe20000000800 */
[C---:B------:R-:W-:Y:S06]  /*3e20*/  HMMA.16816.F32 R40, R148.reuse, R42, RZ ;  /* 0x0000002a9428723c */ /* 0x040fec00000018ff */
        /* <DEDUP_REMOVED lines=10> */
[C---:B--2---:R-:W-:Y:S06]  /*3ed0*/  HMMA.16816.F32 R144, R148.reuse, R4, RZ ;  /* 0x000000049490723c */ /* 0x044fec00000018ff */
[----:B------:R-:W-:Y:S01]  /*3ee0*/  HMMA.16816.F32 R148, R148, R6, RZ ;  /* 0x000000069494723c */ /* 0x000fe200000018ff */
[----:B----4-:R-:W-:Y:S01]  /*3ef0*/  F2FP.F16.F32.PACK_AB R4, R184, R187 ;  /* 0x000000bbb804723e */ /* 0x010fe200000000ff */
[----:B------:R-:W-:Y:S01]  /*3f00*/  FADD.FTZ R187, R187, R186 ;  /* 0x000000babbbb7221 */ /* 0x000fe20000010000 */
[----:B---3--:R-:W-:Y:S01]  /*3f10*/  F2FP.F16.F32.PACK_AB R5, R166, R185 ;  /* 0x000000b9a605723e */ /* 0x008fe200000000ff */
[----:B------:R-:W-:-:S02]  /*3f20*/  FADD.FTZ R185, R185, R188 ;  /* 0x000000bcb9b97221 */ /* 0x000fc40000010000 */
[----:B------:R-:W-:Y:S01]  /*3f30*/  FADD.FTZ R184, R184, R187 ;  /* 0x000000bbb8b87221 */ /* 0x000fe20000010000 */
[----:B------:R-:W-:Y:S01]  /*3f40*/  F2FP.F16.F32.PACK_AB R6, R2, R167 ;  /* 0x000000a70206723e */ /* 0x000fe200000000ff */
[----:B------:R-:W-:Y:S01]  /*3f50*/  FADD.FTZ R166, R166, R185 ;  /* 0x000000b9a6a67221 */ /* 0x000fe20000010000 */
[----:B------:R-:W-:Y:S01]  /*3f60*/  F2FP.F16.F32.PACK_AB R7, R0, R165 ;  /* 0x000000a50007723e */ /* 0x000fe200000000ff */
[----:B------:R-:W-:Y:S02]  /*3f70*/  FADD.FTZ R167, R167, R184 ;  /* 0x000000b8a7a77221 */ /* 0x000fe40000010000 */
[----:B------:R-:W-:Y:S02]  /*3f80*/  FADD.FTZ R165, R165, R166 ;  /* 0x000000a6a5a57221 */ /* 0x000fe40000010000 */
[----:B------:R-:W-:Y:S02]  /*3f90*/  FADD.FTZ R167, R2, R167 ;  /* 0x000000a702a77221 */ /* 0x000fe40000010000 */
[----:B------:R-:W-:Y:S01]  /*3fa0*/  HMMA.16816.F32 R44, R4, R12, R44 ;  /* 0x0000000c042c723c */ /* 0x000fe2000000182c */
[----:B------:R-:W-:-:S05]  /*3fb0*/  FADD.FTZ R165, R0, R165 ;  /* 0x000000a500a57221 */ /* 0x000fca0000010000 */
[C---:B------:R-:W-:Y:S01]  /*3fc0*/  HMMA.16816.F32 R48, R4.reuse, R14, R48 ;  /* 0x0000000e0430723c */ /* 0x040fe20000001830 */
[----:B------:R-:W2:Y:S05]  /*3fd0*/  LDSM.16.MT88.4 R12, [R228+0x14800] ;  /* 0x01480000e40c783b */ /* 0x000eaa0000004200 */
[C---:B------:R-:W-:Y:S06]  /*3fe0*/  HMMA.16816.F32 R76, R4.reuse, R20, R76 ;  /* 0x00000014044c723c */ /* 0x040fec000000184c */
[C---:B------:R-:W-:Y:S01]  /*3ff0*/  HMMA.16816.F32 R80, R4.reuse, R22, R80 ;  /* 0x000000160450723c */ /* 0x040fe20000001850 */
[----:B------:R-:W3:Y:S05]  /*4000*/  LDSM.16.MT88.4 R20, [R232+0x16800] ;  /* 0x01680000e814783b */ /* 0x000eea0000004200 */
[C---:B------:R-:W-:Y:S06]  /*4010*/  HMMA.16816.F32 R100, R4.reuse, R8, R100 ;  /* 0x000000080464723c */ /* 0x040fec0000001864 */
[C---:B------:R-:W-:Y:S01]  /*4020*/  HMMA.16816.F32 R104, R4.reuse, R10, R104 ;  /* 0x0000000a0468723c */ /* 0x040fe20000001868 */
[----:B------:R-:W4:Y:S05]  /*4030*/  LDSM.16.MT88.4 R8, [R230+0x16800] ;  /* 0x01680000e608783b */ /* 0x000f2a0000004200 */
[C---:B------:R-:W-:Y:S06]  /*4040*/  HMMA.16816.F32 R108, R4.reuse, R16, R108 ;  /* 0x00000010046c723c */ /* 0x040fec000000186c */
[C---:B------:R-:W-:Y:S01]  /*4050*/  HMMA.16816.F32 R112, R4.reuse, R18, R112 ;  /* 0x000000120470723c */ /* 0x040fe20000001870 */
[----:B------:R-:W1:Y:S05]  /*4060*/  LDSM.16.MT88.4 R16, [R229+0x16800] ;  /* 0x01680000e510783b */ /* 0x000e6a0000004200 */
[C---:B--2---:R-:W-:Y:S06]  /*4070*/  HMMA.16816.F32 R152, R4.reuse, R12, R152 ;  /* 0x0000000c0498723c */ /* 0x044fec0000001898 */
[C---:B------:R-:W-:Y:S01]  /*4080*/  HMMA.16816.F32 R116, R4.reuse, R14, R116 ;  /* 0x0000000e0474723c */ /* 0x040fe20000001874 */
[----:B------:R-:W2:Y:S05]  /*4090*/  LDSM.16.MT88.4 R12, [R228+0x16800] ;  /* 0x01680000e40c783b */ /* 0x000eaa0000004200 */
[C---:B---3--:R-:W-:Y:S06]  /*40a0*/  HMMA.16816.F32 R120, R4.reuse, R20, R120 ;  /* 0x000000140478723c */ /* 0x048fec0000001878 */
[C---:B------:R-:W-:Y:S01]  /*40b0*/  HMMA.16816.F32 R124, R4.reuse, R22, R124 ;  /* 0x00000016047c723c */ /* 0x040fe2000000187c */
[----:B------:R-:W-:Y:S05]  /*40c0*/  LDSM.16.MT88.4 R20, [R232+0x15000] ;  /* 0x01500000e814783b */ /* 0x000fea0000004200 */
[C---:B----4-:R-:W-:Y:S06]  /*40d0*/  HMMA.16816.F32 R128, R4.reuse, R8, R128 ;  /* 0x000000080480723c */ /* 0x050fec0000001880 */
[C---:B------:R-:W-:Y:S01]  /*40e0*/  HMMA.16816.F32 R132, R4.reuse, R10, R132 ;  /* 0x0000000a0484723c */ /* 0x040fe20000001884 */
[----:B------:R-:W3:Y:S05]  /*40f0*/  LDSM.16.MT88.4 R8, [R230+0x13000] ;  /* 0x01300000e608783b */ /* 0x000eea0000004200 */
[C---:B------:R-:W-:Y:S06]  /*4100*/  HMMA.16816.F32 R68, R4.reuse, R32, R68 ;  /* 0x000000200444723c */ /* 0x040fec0000001844 */
[C---:B------:R-:W-:Y:S01]  /*4110*/  HMMA.16816.F32 R72, R4.reuse, R34, R72 ;  /* 0x000000220448723c */ /* 0x040fe20000001848 */
[----:B------:R-:W-:Y:S05]  /*4120*/  LDSM.16.MT88.4 R32, [R229+0x13000] ;  /* 0x01300000e520783b */ /* 0x000fea0000004200 */
[C---:B------:R-:W-:Y:S06]  /*4130*/  HMMA.16816.F32 R92, R4.reuse, R24, R92 ;  /* 0x00000018045c723c */ /* 0x040fec000000185c */
[C---:B------:R-:W-:Y:S01]  /*4140*/  HMMA.16816.F32 R96, R4.reuse, R26, R96 ;  /* 0x0000001a0460723c */ /* 0x040fe20000001860 */
[----:B------:R-:W4:Y:S05]  /*4150*/  LDSM.16.MT88.4 R24, [R229+0x11000] ;  /* 0x01100000e518783b */ /* 0x000f2a0000004200 */
[C---:B------:R-:W-:Y:S06]  /*4160*/  HMMA.16816.F32 R160, R4.reuse, R180, R160 ;  /* 0x000000b404a0723c */ /* 0x040fec00000018a0 */
[C---:B------:R-:W-:Y:S01]  /*4170*/  HMMA.16816.F32 R156, R4.reuse, R182, R156 ;  /* 0x000000b6049c723c */ /* 0x040fe2000000189c */
[----:B------:R-:W-:Y:S05]  /*4180*/  LDSM.16.MT88.4 R180, [R232+0x11000] ;  /* 0x01100000e8b4783b */ /* 0x000fea0000004200 */
        /* <DEDUP_REMOVED lines=12> */
[C---:B-1----:R-:W-:Y:S06]  /*4250*/  HMMA.16816.F32 R136, R4.reuse, R16, R136 ;  /* 0x000000100488723c */ /* 0x042fec0000001888 */
[C---:B------:R-:W-:Y:S01]  /*4260*/  HMMA.16816.F32 R140, R4.reuse, R18, R140 ;  /* 0x00000012048c723c */ /* 0x040fe2000000188c */
[----:B------:R-:W1:Y:S05]  /*4270*/  LDSM.16.MT88.4 R16, [R230+0x15000] ;  /* 0x01500000e610783b */ /* 0x000e6a0000004200 */
[C---:B--2---:R-:W-:Y:S06]  /*4280*/  HMMA.16816.F32 R144, R4.reuse, R12, R144 ;  /* 0x0000000c0490723c */ /* 0x044fec0000001890 */
[----:B------:R-:W-:Y:S01]  /*4290*/  HMMA.16816.F32 R148, R4, R14, R148 ;  /* 0x0000000e0494723c */ /* 0x000fe20000001894 */
[----:B------:R-:W2:Y:S06]  /*42a0*/  LDSM.16.MT88.4 R12, [R229+0x15000] ;  /* 0x01500000e50c783b */ /* 0x000eac0000004200 */
[----:B------:R-:W-:Y:S01]  /*42b0*/  F2FP.F16.F32.PACK_AB R4, R197, R194 ;  /* 0x000000c2c504723e */ /* 0x000fe200000000ff */
[----:B------:R-:W-:Y:S01]  /*42c0*/  FADD.FTZ R194, R194, R167 ;  /* 0x000000a7c2c27221 */ /* 0x000fe20000010000 */
[----:B------:R-:W-:Y:S01]  /*42d0*/  F2FP.F16.F32.PACK_AB R5, R201, R198 ;  /* 0x000000c6c905723e */ /* 0x000fe200000000ff */
[----:B------:R-:W-:Y:S01]  /*42e0*/  FADD.FTZ R198, R198, R165 ;  /* 0x000000a5c6c67221 */ /* 0x000fe20000010000 */
[----:B------:R-:W-:Y:S01]  /*42f0*/  F2FP.F16.F32.PACK_AB R6, R199, R196 ;  /* 0x000000c4c706723e */ /* 0x000fe200000000ff */
[----:B------:R-:W-:Y:S01]  /*4300*/  FADD.FTZ R197, R197, R194 ;  /* 0x000000c2c5c57221 */ /* 0x000fe20000010000 */
[----:B-----5:R-:W-:Y:S01]  /*4310*/  F2FP.F16.F32.PACK_AB R7, R203, R200 ;  /* 0x000000c8cb07723e */ /* 0x020fe200000000ff */
[----:B------:R-:W-:-:S02]  /*4320*/  FADD.FTZ R201, R201, R198 ;  /* 0x000000c6c9c97221 */ /* 0x000fc40000010000 */
[----:B------:R-:W-:Y:S02]  /*4330*/  FADD.FTZ R196, R196, R197 ;  /* 0x000000c5c4c47221 */ /* 0x000fe40000010000 */
[----:B------:R-:W-:Y:S02]  /*4340*/  FADD.FTZ R200, R200, R201 ;  /* 0x000000c9c8c87221 */ /* 0x000fe40000010000 */
[----:B---3--:R-:W-:Y:S01]  /*4350*/  HMMA.16816.F32 R68, R4, R8, R68 ;  /* 0x000000080444723c */ /* 0x008fe20000001844 */
[----:B------:R-:W-:Y:S01]  /*4360*/  FADD.FTZ R199, R199, R196 ;  /* 0x000000c4c7c77221 */ /* 0x000fe20000010000 */
[----:B------:R-:W-:-:S04]  /*4370*/  FADD.FTZ R200, R203, R200 ;  /* 0x000000c8cbc87221 */ /* 0x000fc80000010000 */
[C---:B------:R-:W-:Y:S01]  /*4380*/  HMMA.16816.F32 R72, R4.reuse, R10, R72 ;  /* 0x0000000a0448723c */ /* 0x040fe20000001848 */
[----:B------:R-:W3:Y:S05]  /*4390*/  LDSM.16.MT88.4 R8, [R232+0x17000] ;  /* 0x01700000e808783b */ /* 0x000eea0000004200 */
[C---:B------:R-:W-:Y:S06]  /*43a0*/  HMMA.16816.F32 R92, R4.reuse, R20, R92 ;  /* 0x00000014045c723c */ /* 0x040fec000000185c */
[C---:B------:R-:W-:Y:S01]  /*43b0*/  HMMA.16816.F32 R96, R4.reuse, R22, R96 ;  /* 0x000000160460723c */ /* 0x040fe20000001860 */
[----:B------:R-:W5:Y:S05]  /*43c0*/  LDSM.16.MT88.4 R20, [R230+0x17000] ;  /* 0x01700000e614783b */ /* 0x000f6a0000004200 */
[C---:B----4-:R-:W-:Y:S06]  /*43d0*/  HMMA.16816.F32 R44, R4.reuse, R24, R44 ;  /* 0x00000018042c723c */ /* 0x050fec000000182c */
[C---:B------:R-:W-:Y:S01]  /*43e0*/  HMMA.16816.F32 R48, R4.reuse, R26, R48 ;  /* 0x0000001a0430723c */ /* 0x040fe20000001830 */
[----:B------:R-:W4:Y:S05]  /*43f0*/  LDSM.16.MT88.4 R24, [R228+0x15000] ;  /* 0x01500000e418783b */ /* 0x000f2a0000004200 */
[C---:B-1----:R-:W-:Y:S06]  /*4400*/  HMMA.16816.F32 R100, R4.reuse, R16, R100 ;  /* 0x000000100464723c */ /* 0x042fec0000001864 */
[C---:B------:R-:W-:Y:S01]  /*4410*/  HMMA.16816.F32 R104, R4.reuse, R18, R104 ;  /* 0x000000120468723c */ /* 0x040fe20000001868 */
[----:B------:R-:W1:Y:S05]  /*4420*/  LDSM.16.MT88.4 R16, [R229+0x17000] ;  /* 0x01700000e510783b */ /* 0x000e6a0000004200 */
[C---:B--2---:R-:W-:Y:S06]  /*4430*/  HMMA.16816.F32 R108, R4.reuse, R12, R108 ;  /* 0x0000000c046c723c */ /* 0x044fec000000186c */
[C---:B------:R-:W-:Y:S01]  /*4440*/  HMMA.16816.F32 R112, R4.reuse, R14, R112 ;  /* 0x0000000e0470723c */ /* 0x040fe20000001870 */
[----:B------:R-:W2:Y:S05]  /*4450*/  LDSM.16.MT88.4 R12, [R228+0x17000] ;  /* 0x01700000e40c783b */ /* 0x000eaa0000004200 */
[C---:B---3--:R-:W-:Y:S06]  /*4460*/  HMMA.16816.F32 R120, R4.reuse, R8, R120 ;  /* 0x000000080478723c */ /* 0x048fec0000001878 */
[C---:B------:R-:W-:Y:S01]  /*4470*/  HMMA.16816.F32 R124, R4.reuse, R10, R124 ;  /* 0x0000000a047c723c */ /* 0x040fe2000000187c */
[----:B------:R-:W3:Y:S05]  /*4480*/  LDSM.16.MT88.4 R8, [R232+0x11800] ;  /* 0x01180000e808783b */ /* 0x000eea0000004200 */
[C---:B-----5:R-:W-:Y:S06]  /*4490*/  HMMA.16816.F32 R128, R4.reuse, R20, R128 ;  /* 0x000000140480723c */ /* 0x060fec0000001880 */
[C---:B------:R-:W-:Y:S01]  /*44a0*/  HMMA.16816.F32 R132, R4.reuse, R22, R132 ;  /* 0x000000160484723c */ /* 0x040fe20000001884 */
[----:B------:R-:W5:Y:S05]  /*44b0*/  LDSM.16.MT88.4 R20, [R229+0x11800] ;  /* 0x01180000e514783b */ /* 0x000f6a0000004200 */
[C---:B------:R-:W-:Y:S06]  /*44c0*/  HMMA.16816.F32 R160, R4.reuse, R180, R160 ;  /* 0x000000b404a0723c */ /* 0x040fec00000018a0 */
[----:B------:R-:W-:Y:S01]  /*44d0*/  HMMA.16816.F32 R156, R4, R182, R156 ;  /* 0x000000b6049c723c */ /* 0x000fe2000000189c */
[--C-:B------:R-:W-:Y:S01]  /*44e0*/  FFMA.FTZ R180, R206, UR6, -R205.reuse ;  /* 0x00000006ceb47c23 */ /* 0x100fe200080108cd */
[----:B------:R-:W-:-:S04]  /*44f0*/  FFMA.FTZ R181, R204, UR6, -R205 ;  /* 0x00000006ccb57c23 */ /* 0x000fc800080108cd */
[C---:B------:R-:W-:Y:S01]  /*4500*/  HMMA.16816.F32 R36, R4.reuse, R176, R36 ;  /* 0x000000b00424723c */ /* 0x040fe20000001824 */
[--C-:B------:R-:W-:Y:S01]  /*4510*/  FFMA.FTZ R182, R202, UR6, -R205.reuse ;  /* 0x00000006cab67c23 */ /* 0x100fe200080108cd */
[----:B------:R-:W-:Y:S04]  /*4520*/  MUFU.EX2 R180, R180 ;  /* 0x000000b400b47308 */ /* 0x000fe80000000800 */
[C---:B------:R-:W-:Y:S01]  /*4530*/  HMMA.16816.F32 R40, R4.reuse, R178, R40 ;  /* 0x000000b20428723c */ /* 0x040fe20000001828 */
[--C-:B------:R-:W-:Y:S01]  /*4540*/  FFMA.FTZ R176, R213, UR6, -R210.reuse ;  /* 0x00000006d5b07c23 */ /* 0x100fe200080108d2 */
[--C-:B------:R-:W-:Y:S01]  /*4550*/  FFMA.FTZ R177, R211, UR6, -R210.reuse ;  /* 0x00000006d3b17c23 */ /* 0x100fe200080108d2 */
[----:B------:R-:W-:Y:S01]  /*4560*/  IADD3 R213, R235, 0x7000, RZ ;  /* 0x00007000ebd57810 */ /* 0x000fe20007ffe0ff */
[----:B------:R-:W-:Y:S02]  /*4570*/  MUFU.EX2 R181, R181 ;  /* 0x000000b500b57308 */ /* 0x000fe40000000800 */
[----:B------:R-:W-:Y:S01]  /*4580*/  HMMA.16816.F32 R52, R4, R172, R52 ;  /* 0x000000ac0434723c */ /* 0x000fe20000001834 */
[----:B------:R-:W-:Y:S01]  /*4590*/  FFMA.FTZ R178, R209, UR6, -R210 ;  /* 0x00000006d1b27c23 */ /* 0x000fe200080108d2 */
[----:B------:R-:W-:-:S04]  /*45a0*/  FFMA.FTZ R179, R208, UR6, -R205 ;  /* 0x00000006d0b37c23 */ /* 0x000fc800080108cd */
[----:B------:R-:W-:Y:S01]  /*45b0*/  MUFU.EX2 R176, R176 ;  /* 0x000000b000b07308 */ /* 0x000fe20000000800 */
[C---:B------:R-:W-:Y:S01]  /*45c0*/  HMMA.16816.F32 R56, R4.reuse, R174, R56 ;  /* 0x000000ae0438723c */ /* 0x040fe20000001838 */
[----:B------:R-:W-:Y:S05]  /*45d0*/  LDSM.16.MT88.4 R172, [R230+0x13800] ;  /* 0x01380000e6ac783b */ /* 0x000fea0000004200 */
[C---:B------:R-:W-:Y:S01]  /*45e0*/  HMMA.16816.F32 R60, R4.reuse, R168, R60 ;  /* 0x000000a8043c723c */ /* 0x040fe2000000183c */
[----:B------:R-:W3:Y:S05]  /*45f0*/  MUFU.EX2 R177, R177 ;  /* 0x000000b100b17308 */ /* 0x000eea0000000800 */
[C---:B------:R-:W-:Y:S01]  /*4600*/  HMMA.16816.F32 R64, R4.reuse, R170, R64 ;  /* 0x000000aa0440723c */ /* 0x040fe20000001840 */
[----:B------:R-:W-:Y:S02]  /*4610*/  LDSM.16.MT88.4 R168, [R229+0x13800] ;  /* 0x01380000e5a8783b */ /* 0x000fe40000004200 */
[----:B------:R-:W-:Y:S03]  /*4620*/  MUFU.EX2 R178, R178 ;  /* 0x000000b200b27308 */ /* 0x000fe60000000800 */
[C---:B------:R-:W-:Y:S05]  /*4630*/  HMMA.16816.F32 R76, R4.reuse, R32, R76 ;  /* 0x00000020044c723c */ /* 0x040fea000000184c */
[----:B------:R-:W5:Y:S01]  /*4640*/  MUFU.EX2 R179, R179 ;  /* 0x000000b300b37308 */ /* 0x000f620000000800 */
[C---:B------:R-:W-:Y:S01]  /*4650*/  HMMA.16816.F32 R80, R4.reuse, R34, R80 ;  /* 0x000000220450723c */ /* 0x040fe20000001850 */
[----:B------:R-:W-:Y:S05]  /*4660*/  LDSM.16.MT88.4 R32, [R228+0x13800] ;  /* 0x01380000e420783b */ /* 0x000fea0000004200 */
[C---:B------:R-:W-:Y:S01]  /*4670*/  HMMA.16816.F32 R84, R4.reuse, R28, R84 ;  /* 0x0000001c0454723c */ /* 0x040fe20000001854 */
[----:B------:R-:W5:Y:S05]  /*4680*/  MUFU.EX2 R182, R182 ;  /* 0x000000b600b67308 */ /* 0x000f6a0000000800 */
[C---:B------:R-:W-:Y:S01]  /*4690*/  HMMA.16816.F32 R88, R4.reuse, R30, R88 ;  /* 0x0000001e0458723c */ /* 0x040fe20000001858 */
[----:B------:R-:W-:Y:S05]  /*46a0*/  LDSM.16.MT88.4 R28, [R232+0x15800] ;  /* 0x01580000e81c783b */ /* 0x000fea0000004200 */
[C---:B----4-:R-:W-:Y:S06]  /*46b0*/  HMMA.16816.F32 R152, R4.reuse, R24, R152 ;  /* 0x000000180498723c */ /* 0x050fec0000001898 */
[C---:B------:R-:W-:Y:S01]  /*46c0*/  HMMA.16816.F32 R116, R4.reuse, R26, R116 ;  /* 0x0000001a0474723c */ /* 0x040fe20000001874 */
[----:B------:R-:W4:Y:S05]  /*46d0*/  LDSM.16.MT88.4 R24, [R230+0x11800] ;  /* 0x01180000e618783b */ /* 0x000f2a0000004200 */
[C---:B-1----:R-:W-:Y:S06]  /*46e0*/  HMMA.16816.F32 R136, R4.reuse, R16, R136 ;  /* 0x000000100488723c */ /* 0x042fec0000001888 */
[C---:B------:R-:W-:Y:S01]  /*46f0*/  HMMA.16816.F32 R140, R4.reuse, R18, R140 ;  /* 0x00000012048c723c */ /* 0x040fe2000000188c */
[----:B------:R-:W1:Y:S05]  /*4700*/  LDSM.16.MT88.4 R16, [R228+0x11800] ;  /* 0x01180000e410783b */ /* 0x000e6a0000004200 */
[C---:B--2---:R-:W-:Y:S06]  /*4710*/  HMMA.16816.F32 R144, R4.reuse, R12, R144 ;  /* 0x0000000c0490723c */ /* 0x044fec0000001890 */
[----:B------:R-:W-:Y:S01]  /*4720*/  HMMA.16816.F32 R148, R4, R14, R148 ;  /* 0x0000000e0494723c */ /* 0x000fe20000001894 */
[----:B------:R-:W2:Y:S06]  /*4730*/  LDSM.16.MT88.4 R12, [R232+0x13800] ;  /* 0x01380000e80c783b */ /* 0x000eac0000004200 */
[----:B---3--:R-:W-:Y:S01]  /*4740*/  F2FP.F16.F32.PACK_AB R4, R177, R176 ;  /* 0x000000b0b104723e */ /* 0x008fe200000000ff */
[----:B------:R-:W-:Y:S01]  /*4750*/  FADD.FTZ R176, R176, R199 ;  /* 0x000000c7b0b07221 */ /* 0x000fe20000010000 */
[----:B-----5:R-:W-:Y:S01]  /*4760*/  F2FP.F16.F32.PACK_AB R5, R180, R179 ;  /* 0x000000b3b405723e */ /* 0x020fe200000000ff */
[----:B------:R-:W-:Y:S01]  /*4770*/  FADD.FTZ R179, R179, R200 ;  /* 0x000000c8b3b37221 */ /* 0x000fe20000010000 */
[----:B------:R-:W-:Y:S01]  /*4780*/  F2FP.F16.F32.PACK_AB R6, R249, R178 ;  /* 0x000000b2f906723e */ /* 0x000fe200000000ff */
[----:B------:R-:W-:Y:S01]  /*4790*/  FADD.FTZ R177, R177, R176 ;  /* 0x000000b0b1b17221 */ /* 0x000fe20000010000 */
[----:B------:R-:W-:Y:S01]  /*47a0*/  F2FP.F16.F32.PACK_AB R7, R182, R181 ;  /* 0x000000b5b607723e */ /* 0x000fe200000000ff */
[----:B------:R-:W-:-:S02]  /*47b0*/  FADD.FTZ R180, R180, R179 ;  /* 0x000000b3b4b47221 */ /* 0x000fc40000010000 */
[----:B------:R-:W-:Y:S02]  /*47c0*/  FADD.FTZ R178, R178, R177 ;  /* 0x000000b1b2b27221 */ /* 0x000fe40000010000 */
[----:B------:R-:W-:Y:S02]  /*47d0*/  FADD.FTZ R181, R181, R180 ;  /* 0x000000b4b5b57221 */ /* 0x000fe40000010000 */
[----:B------:R-:W-:Y:S01]  /*47e0*/  HMMA.16816.F32 R160, R4, R8, R160 ;  /* 0x0000000804a0723c */ /* 0x000fe200000018a0 */
        /* <DEDUP_REMOVED lines=23> */
[C---:B------:R-:W-:Y:S06]  /*4960*/  HMMA.16816.F32 R72, R4.reuse, R174, R72 ;  /* 0x000000ae0448723c */ /* 0x040fec0000001848 */
[C---:B------:R-:W-:Y:S06]  /*4970*/  HMMA.16816.F32 R76, R4.reuse, R168, R76 ;  /* 0x000000a8044c723c */ /* 0x040fec000000184c */
[C---:B------:R-:W-:Y:S06]  /*4980*/  HMMA.16816.F32 R80, R4.reuse, R170, R80 ;  /* 0x000000aa0450723c */ /* 0x040fec0000001850 */
[C---:B------:R-:W-:Y:S06]  /*4990*/  HMMA.16816.F32 R84, R4.reuse, R32, R84 ;  /* 0x000000200454723c */ /* 0x040fec0000001854 */
[C---:B------:R-:W-:Y:S06]  /*49a0*/  HMMA.16816.F32 R88, R4.reuse, R34, R88 ;  /* 0x000000220458723c */ /* 0x040fec0000001858 */
[C---:B------:R-:W-:Y:S06]  /*49b0*/  HMMA.16816.F32 R92, R4.reuse, R28, R92 ;  /* 0x0000001c045c723c */ /* 0x040fec000000185c */
[C---:B------:R-:W-:Y:S06]  /*49c0*/  HMMA.16816.F32 R96, R4.reuse, R30, R96 ;  /* 0x0000001e0460723c */ /* 0x040fec0000001860 */
[C---:B----4-:R-:W-:Y:S06]  /*49d0*/  HMMA.16816.F32 R108, R4.reuse, R24, R108 ;  /* 0x00000018046c723c */ /* 0x050fec000000186c */
[C---:B------:R-:W-:Y:S06]  /*49e0*/  HMMA.16816.F32 R112, R4.reuse, R26, R112 ;  /* 0x0000001a0470723c */ /* 0x040fec0000001870 */
[C---:B-1----:R-:W-:Y:S06]  /*49f0*/  HMMA.16816.F32 R120, R4.reuse, R16, R120 ;  /* 0x000000100478723c */ /* 0x042fec0000001878 */
[C---:B------:R-:W-:Y:S06]  /*4a00*/  HMMA.16816.F32 R124, R4.reuse, R18, R124 ;  /* 0x00000012047c723c */ /* 0x040fec000000187c */
[C---:B--2---:R-:W-:Y:S06]  /*4a10*/  HMMA.16816.F32 R128, R4.reuse, R12, R128 ;  /* 0x0000000c0480723c */ /* 0x044fec0000001880 */
[C---:B------:R-:W-:Y:S06]  /*4a20*/  HMMA.16816.F32 R132, R4.reuse, R14, R132 ;  /* 0x0000000e0484723c */ /* 0x040fec0000001884 */
[C---:B---3--:R-:W-:Y:S06]  /*4a30*/  HMMA.16816.F32 R136, R4.reuse, R8, R136 ;  /* 0x000000080488723c */ /* 0x048fec0000001888 */
[C---:B------:R-:W-:Y:S06]  /*4a40*/  HMMA.16816.F32 R140, R4.reuse, R10, R140 ;  /* 0x0000000a048c723c */ /* 0x040fec000000188c */
[C---:B-----5:R-:W-:Y:S06]  /*4a50*/  HMMA.16816.F32 R144, R4.reuse, R20, R144 ;  /* 0x000000140490723c */ /* 0x060fec0000001890 */
[----:B------:R-:W-:Y:S01]  /*4a60*/  HMMA.16816.F32 R148, R4, R22, R148 ;  /* 0x000000160494723c */ /* 0x000fe20000001894 */
[----:B------:R-:W-:-:S08]  /*4a70*/  NOP ;  /* 0x0000000000007918 */ /* 0x000fd00000000000 */
[----:B------:R-:W-:-:S15]  /*4a80*/  @!P0 BRA `(.L_x_6) ;  /* 0x00000030006c8947 */ /* 0x000fde0003800000 */
[----:B------:R-:W-:Y:S01]  /*4a90*/  USHF.L.U64.HI UR17, UR8, 0x5, UR9 ;  /* 0x0000000508117899 */ /* 0x000fe20008010209 */
[----:B------:R-:W-:Y:S01]  /*4aa0*/  MOV R0, R3 ;  /* 0x0000000300007202 */ /* 0x000fe20000000f00 */
[----:B------:R-:W-:Y:S01]  /*4ab0*/  USHF.L.U32 UR20, UR8, 0x5, URZ ;  /* 0x0000000508147899 */ /* 0x000fe2000800063f */
[----:B------:R-:W-:Y:S01]  /*4ac0*/  MOV R165, R164 ;  /* 0x000000a400a57202 */ /* 0x000fe20000000f00 */
[----:B------:R-:W-:Y:S01]  /*4ad0*/  ULEA.HI.SX32 UR25, UR12, 0xfffffffe, 0x1a ;  /* 0xfffffffe0c197891 */ /* 0x000fe2000f8fd23f */
[----:B------:R-:W-:Y:S01]  /*4ae0*/  ULDC.64 UR8, c[0x0][0x248] ;  /* 0x0000920000087ab9 */ /* 0x000fe20000000a00 */
[----:B------:R-:W-:Y:S01]  /*4af0*/  ULDC UR4, c[0x0][0x2ec] ;  /* 0x0000bb0000047ab9 */ /* 0x000fe20000000800 */
[----:B------:R-:W-:Y:S02]  /*4b00*/  USHF.L.U64.HI UR22, UR8, 0x5, UR9 ;  /* 0x0000000508167899 */ /* 0x000fe40008010209 */
[----:B------:R-:W-:Y:S01]  /*4b10*/  USHF.L.U32 UR21, UR8, 0x5, URZ ;  /* 0x0000000508157899 */ /* 0x000fe2000800063f */
[----:B------:R-:W-:Y:S01]  /*4b20*/  ULDC.64 UR12, c[0x0][0x250] ;  /* 0x00009400000c7ab9 */ /* 0x000fe20000000a00 */
[----:B------:R-:W-:Y:S01]  /*4b30*/  ULDC.64 UR6, c[0x0][0x218] ;  /* 0x0000860000067ab9 */ /* 0x000fe20000000a00 */
[----:B------:R-:W-:Y:S01]  /*4b40*/  ULDC.64 UR10, c[0x0][0x220] ;  /* 0x00008800000a7ab9 */ /* 0x000fe20000000a00 */
[----:B------:R-:W-:Y:S08]  /*4b50*/  BRA `(.L_x_7) ;  /* 0x0000000000a07947 */ /* 0x000ff00003800000 */
.L_x_9:
[----:B------:R-:W-:Y:S04]  /*4b60*/  UIADD3 UR24, UR25, -0x1, URZ ;  /* 0xffffffff19187890 */ /* 0x000fe8000fffe03f */
[----:B------:R-:W-:Y:S02]  /*4b70*/  USHF.R.S32.HI UR23, URZ, 0x1f, UR24 ;  /* 0x0000001f3f177899 */ /* 0x000fe40008011418 */
[----:B------:R-:W-:Y:S02]  /*4b80*/  UIMAD.WIDE.U32 UR26, UR24, UR8, URZ ;  /* 0x00000008181a72a5 */ /* 0x000fe4000f8e003f */
[----:B------:R-:W-:Y:S04]  /*4b90*/  UIMAD UR23, UR23, UR8, URZ ;  /* 0x00000008171772a4 */ /* 0x000fe8000f8e023f */
[----:B------:R-:W-:Y:S01]  /*4ba0*/  UIMAD UR23, UR24, UR9, UR23 ;  /* 0x00000009181772a4 */ /* 0x000fe2000f8e0217 */
[----:B------:R-:W-:Y:S02]  /*4bb0*/  IMAD.U32 R168, RZ, RZ, UR26 ;  /* 0x0000001affa87e24 */ /* 0x000fe4000f8e00ff */
[----:B------:R-:W-:Y:S01]  /*4bc0*/  IMAD.U32 R169, RZ, RZ, UR27 ;  /* 0x0000001bffa97e24 */ /* 0x000fe2000f8e00ff */
[----:B------:R-:W-:Y:S02]  /*4bd0*/  UIADD3 UR23, UR27, UR23, URZ ;  /* 0x000000171b177290 */ /* 0x000fe4000fffe03f */
[----:B------:R-:W-:Y:S04]  /*4be0*/  LEA R164, P1, R168, R244, 0x6 ;  /* 0x000000f4a8a47211 */ /* 0x000fe800078230ff */
[----:B------:R-:W-:Y:S01]  /*4bf0*/  IMAD.U32 R3, RZ, RZ, UR23 ;  /* 0x00000017ff037e24 */ /* 0x000fe2000f8e00ff */
[----:B------:R-:W-:Y:S04]  /*4c00*/  LEA R166, P2, R164, UR6, 0x1 ;  /* 0x00000006a4a67c11 */ /* 0x000fe8000f8408ff */
[----:B------:R-:W-:Y:S02]  /*4c10*/  LEA.HI.X R3, R168, R247, R3, 0x6, P1 ;  /* 0x000000f7a8037211 */ /* 0x000fe400008f3403 */
        /* <DEDUP_REMOVED lines=26> */
[----:B------:R-:W0:Y:S01]  /*4dc0*/  LDGDEPBAR ;  /* 0x00000000000079af */ /* 0x000e220000000000 */
[----:B------:R-:W-:Y:S05]  /*4dd0*/  BRA `(.L_x_8) ;  /* 0x00000010006c7947 */ /* 0x000fea0003800000 */
.L_x_7:
[----:B------:R-:W-:Y:S01]  /*4de0*/  USHF.R.S32.HI UR23, URZ, 0x1f, UR25 ;  /* 0x0000001f3f177899 */ /* 0x000fe20008011419 */
[----:B------:R-:W-:Y:S04]  /*4df0*/  DEPBAR.LE SB0, 0x0 ;  /* 0x000080000000791a */ /* 0x000fe80000000000 */
[----:B------:R-:W-:Y:S01]  /*4e00*/  UIMAD UR23, UR23, UR12, URZ ;  /* 0x0000000c171772a4 */ /* 0x000fe2000f8e023f */
[----:B------:R-:W-:Y:S01]  /*4e10*/  BAR.SYNC.DEFER_BLOCKING 0x0 ;  /* 0x0000000000007b1d */ /* 0x000fe20000010000 */
[----:B------:R-:W-:Y:S02]  /*4e20*/  UIMAD.WIDE.U32 UR26, UR25, UR12, URZ ;  /* 0x0000000c191a72a5 */ /* 0x000fe4000f8e003f */
[----:B------:R-:W-:Y:S04]  /*4e30*/  UIMAD UR23, UR25, UR13, UR23 ;  /* 0x0000000d191772a4 */ /* 0x000fe8000f8e0217 */
[----:B------:R-:W-:Y:S01]  /*4e40*/  UIADD3 UR23, UR27, UR23, URZ ;  /* 0x000000171b177290 */ /* 0x000fe2000fffe03f */
[----:B------:R-:W-:Y:S02]  /*4e50*/  IMAD.U32 R250, RZ, RZ, UR26 ;  /* 0x0000001afffa7e24 */ /* 0x000fe4000f8e00ff */
[----:B------:R-:W-:Y:S03]  /*4e60*/  IMAD.U32 R251, RZ, RZ, UR27 ;  /* 0x0000001bfffb7e24 */ /* 0x000fe6000f8e00ff */
[----:B------:R-:W-:Y:S01]  /*4e70*/  IMAD.U32 R2, RZ, RZ, UR23 ;  /* 0x00000017ff027e24 */ /* 0x000fe2000f8e00ff */
[C---:B------:R-:W-:Y:S04]  /*4e80*/  LEA R3, P0, R250.reuse, R242, 0x6 ;  /* 0x000000f2fa037211 */ /* 0x040fe800078030ff */
[C---:B------:R-:W-:Y:S02]  /*4e90*/  LEA R166, P1, R3.reuse, UR10, 0x1 ;  /* 0x0000000a03a67c11 */ /* 0x040fe4000f8208ff */
        /* <DEDUP_REMOVED lines=8> */
[----:B------:R-:W-:Y:S01]  /*4f20*/  LDGSTS.E.BYPASS.LTC128B.128 [R240+0x10000], desc[UR18][R166.64] ;  /* 0x10000000a6f07fae */ /* 0x000fe2000b901d52 */
[----:B------:R-:W-:Y:S02]  /*4f30*/  IADD3 R2, P0, R14, UR20, RZ ;  /* 0x000000140e027c10 */ /* 0x000fe4000ff1e0ff */
[----:B------:R-:W-:Y:S01]  /*4f40*/  IADD3.X R15, R251, UR17, RZ, P1, !PT ;  /* 0x00000011fb0f7c10 */ /* 0x000fe20008ffe4ff */
[----:B------:R-:W-:Y:S03]  /*4f50*/  LDGSTS.E.BYPASS.LTC128B.128 [R240+0x12000], desc[UR18][R166.64+0x80] ;  /* 0x12000080a6f07fae */ /* 0x000fe6000b901d52 */
[----:B------:R-:W-:Y:S01]  /*4f60*/  IADD3.X R3, R15, UR17, RZ, P0, !PT ;  /* 0x000000110f037c10 */ /* 0x000fe200087fe4ff */
[----:B------:R-:W-:Y:S01]  /*4f70*/  LDGSTS.E.BYPASS.LTC128B.128 [R240+0x14000], desc[UR18][R166.64+0x100] ;  /* 0x14000100a6f07fae */ /* 0x000fe2000b901d52 */
[----:B------:R-:W-:Y:S03]  /*4f80*/  ISETP.LT.AND P0, PT, RZ, UR25, PT ;  /* 0x00000019ff007c0c */ /* 0x000fe6000bf01270 */
[----:B------:R-:W-:Y:S04]  /*4f90*/  LDGSTS.E.BYPASS.LTC128B.128 [R240+0x16000], desc[UR18][R166.64+0x180] ;  /* 0x16000180a6f07fae */ /* 0x000fe8000b901d52 */
[----:B------:R-:W-:Y:S04]  /*4fa0*/  LDGSTS.E.BYPASS.LTC128B.128 [R240+0x10800], desc[UR18][R250.64] ;  /* 0x10800000faf07fae */ /* 0x000fe8000b901d52 */
[----:B------:R-:W-:Y:S04]  /*4fb0*/  LDGSTS.E.BYPASS.LTC128B.128 [R240+0x12800], desc[UR18][R250.64+0x80] ;  /* 0x12800080faf07fae */ /* 0x000fe8000b901d52 */
[----:B------:R-:W-:Y:S04]  /*4fc0*/  LDGSTS.E.BYPASS.LTC128B.128 [R240+0x14800], desc[UR18][R250.64+0x100] ;  /* 0x14800100faf07fae */ /* 0x000fe8000b901d52 */
[----:B------:R-:W-:Y:S04]  /*4fd0*/  LDGSTS.E.BYPASS.LTC128B.128 [R240+0x16800], desc[UR18][R250.64+0x180] ;  /* 0x16800180faf07fae */ /* 0x000fe8000b901d52 */
[----:B------:R-:W-:Y:S04]  /*4fe0*/  LDGSTS.E.BYPASS.LTC128B.128 [R240+0x11000], desc[UR18][R14.64] ;  /* 0x110000000ef07fae */ /* 0x000fe8000b901d52 */
[----:B------:R-:W-:Y:S04]  /*4ff0*/  LDGSTS.E.BYPASS.LTC128B.128 [R240+0x13000], desc[UR18][R14.64+0x80] ;  /* 0x130000800ef07fae */ /* 0x000fe8000b901d52 */
[----:B------:R-:W-:Y:S04]  /*5000*/  LDGSTS.E.BYPASS.LTC128B.128 [R240+0x15000], desc[UR18][R14.64+0x100] ;  /* 0x150001000ef07fae */ /* 0x000fe8000b901d52 */
[----:B------:R1:W-:Y:S04]  /*5010*/  LDGSTS.E.BYPASS.LTC128B.128 [R240+0x17000], desc[UR18][R14.64+0x180] ;  /* 0x170001800ef07fae */ /* 0x0003e8000b901d52 */
[----:B------:R-:W-:Y:S04]  /*5020*/  LDGSTS.E.BYPASS.LTC128B.128 [R240+0x11800], desc[UR18][R2.64] ;  /* 0x1180000002f07fae */ /* 0x000fe8000b901d52 */
[----:B------:R-:W-:Y:S04]  /*5030*/  LDGSTS.E.BYPASS.LTC128B.128 [R240+0x13800], desc[UR18][R2.64+0x80] ;  /* 0x1380008002f07fae */ /* 0x000fe8000b901d52 */
[----:B------:R-:W-:Y:S04]  /*5040*/  LDGSTS.E.BYPASS.LTC128B.128 [R240+0x15800], desc[UR18][R2.64+0x100] ;  /* 0x1580010002f07fae */ /* 0x000fe8000b901d52 */
[----:B------:R2:W-:Y:S04]  /*5050*/  LDGSTS.E.BYPASS.LTC128B.128 [R240+0x17800], desc[UR18][R2.64+0x180] ;  /* 0x1780018002f07fae */ /* 0x0005e8000b901d52 */
[----:B------:R-:W-:Y:S04]  /*5060*/  LDSM.16.M88.4 R168, [R238] ;  /* 0x00000000eea8783b */ /* 0x000fe80000000200 */
[----:B------:R-:W3:Y:S04]  /*5070*/  LDSM.16.M88.4 R172, [R237+0x8000] ;  /* 0x00800000edac783b */ /* 0x000ee80000000200 */
[----:B------:R-:W1:Y:S04]  /*5080*/  LDSM.16.M88.4 R176, [R237+0x8800] ;  /* 0x00880000edb0783b */ /* 0x000e680000000200 */
[----:B------:R-:W4:Y:S04]  /*5090*/  LDSM.16.M88.4 R180, [R237+0x9000] ;  /* 0x00900000edb4783b */ /* 0x000f280000000200 */
[----:B------:R-:W5:Y:S04]  /*50a0*/  LDSM.16.M88.4 R184, [R237+0x9800] ;  /* 0x00980000edb8783b */ /* 0x000f680000000200 */
[----:B------:R-:W0:Y:S04]  /*50b0*/  LDGDEPBAR ;  /* 0x00000000000079af */ /* 0x000e280000000000 */
[----:B------:R-:W-:Y:S04]  /*50c0*/  LDSM.16.M88.4 R188, [R236] ;  /* 0x00000000ecbc783b */ /* 0x000fe80000000200 */
[----:B------:R-:W2:Y:S04]  /*50d0*/  LDSM.16.M88.4 R192, [R235] ;  /* 0x00000000ebc0783b */ /* 0x000ea80000000200 */
[----:B------:R-:W2:Y:S04]  /*50e0*/  LDSM.16.M88.4 R196, [R227] ;  /* 0x00000000e3c4783b */ /* 0x000ea80000000200 */
[----:B------:R-:W2:Y:S04]  /*50f0*/  LDSM.16.M88.4 R200, [R226] ;  /* 0x00000000e2c8783b */ /* 0x000ea80000000200 */
[----:B------:R-:W-:Y:S01]  /*5100*/  LDSM.16.M88.4 R204, [R231+0x8000] ;  /* 0x00800000e7cc783b */ /* 0x000fe20000000200 */
[C---:B---3--:R-:W-:Y:S03]  /*5110*/  HMMA.16816.F32 R4, R168.reuse, R172, RZ ;  /* 0x000000aca804723c */ /* 0x048fe600000018ff */
[----:B------:R-:W-:Y:S03]  /*5120*/  LDSM.16.M88.4 R208, [R231+0x8800] ;  /* 0x00880000e7d0783b */ /* 0x000fe60000000200 */
[C---:B------:R-:W-:Y:S01]  /*5130*/  HMMA.16816.F32 R8, R168.reuse, R174, RZ ;  /* 0x000000aea808723c */ /* 0x040fe200000018ff */
[----:B------:R-:W3:Y:S05]  /*5140*/  LDSM.16.M88.4 R172, [R225] ;  /* 0x00000000e1ac783b */ /* 0x000eea0000000200 */
[C---:B-1----:R-:W-:Y:S06]  /*5150*/  HMMA.16816.F32 R12, R168.reuse, R176, RZ ;  /* 0x000000b0a80c723c */ /* 0x042fec00000018ff */
[C---:B------:R-:W-:Y:S01]  /*5160*/  HMMA.16816.F32 R16, R168.reuse, R178, RZ ;  /* 0x000000b2a810723c */ /* 0x040fe200000018ff */
[----:B------:R-:W1:Y:S05]  /*5170*/  LDSM.16.M88.4 R176, [R234] ;  /* 0x00000000eab0783b */ /* 0x000e6a0000000200 */
[C---:B----4-:R-:W-:Y:S06]  /*5180*/  HMMA.16816.F32 R20, R168.reuse, R180, RZ ;  /* 0x000000b4a814723c */ /* 0x050fec00000018ff */
[C---:B------:R-:W-:Y:S01]  /*5190*/  HMMA.16816.F32 R24, R168.reuse, R182, RZ ;  /* 0x000000b6a818723c */ /* 0x040fe200000018ff */
[----:B------:R-:W4:Y:S05]  /*51a0*/  LDSM.16.M88.4 R180, [R231+0x9000] ;  /* 0x00900000e7b4783b */ /* 0x000f2a0000000200 */
[C---:B-----5:R-:W-:Y:S06]  /*51b0*/  HMMA.16816.F32 R28, R168.reuse, R184, RZ ;  /* 0x000000b8a81c723c */ /* 0x060fec00000018ff */
[----:B------:R-:W-:Y:S01]  /*51c0*/  HMMA.16816.F32 R32, R168, R186, RZ ;  /* 0x000000baa820723c */ /* 0x000fe200000018ff */
[----:B------:R-:W5:Y:S04]  /*51d0*/  LDSM.16.M88.4 R168, [R231+0x9800] ;  /* 0x00980000e7a8783b */ /* 0x000f680000000200 */
[----:B------:R-:W-:Y:S01]  /*51e0*/  LDSM.16.M88.4 R184, [R233] ;  /* 0x00000000e9b8783b */ /* 0x000fe20000000200 */
[C---:B--2---:R-:W-:Y:S06]  /*51f0*/  HMMA.16816.F32 R4, R188.reuse, R192, R4 ;  /* 0x000000c0bc04723c */ /* 0x044fec0000001804 */
[C---:B------:R-:W-:Y:S01]  /*5200*/  HMMA.16816.F32 R8, R188.reuse, R194, R8 ;  /* 0x000000c2bc08723c */ /* 0x040fe20000001808 */
[----:B------:R-:W2:Y:S05]  /*5210*/  LDSM.16.M88.4 R192, [R224] ;  /* 0x00000000e0c0783b */ /* 0x000eaa0000000200 */
[C---:B------:R-:W-:Y:S06]  /*5220*/  HMMA.16816.F32 R12, R188.reuse, R196, R12 ;  /* 0x000000c4bc0c723c */ /* 0x040fec000000180c */
[C---:B------:R-:W-:Y:S01]  /*5230*/  HMMA.16816.F32 R16, R188.reuse, R198, R16 ;  /* 0x000000c6bc10723c */ /* 0x040fe20000001810 */
[----:B------:R-:W2:Y:S05]  /*5240*/  LDSM.16.M88.4 R196, [R224+0x800] ;  /* 0x00080000e0c4783b */ /* 0x000eaa0000000200 */
[C---:B------:R-:W-:Y:S06]  /*5250*/  HMMA.16816.F32 R20, R188.reuse, R200, R20 ;  /* 0x000000c8bc14723c */ /* 0x040fec0000001814 */
[C---:B------:R-:W-:Y:S01]  /*5260*/  HMMA.16816.F32 R24, R188.reuse, R202, R24 ;  /* 0x000000cabc18723c */ /* 0x040fe20000001818 */
[----:B------:R-:W2:Y:S05]  /*5270*/  LDSM.16.M88.4 R200, [R224+0x1000] ;  /* 0x00100000e0c8783b */ /* 0x000eaa0000000200 */
[C---:B---3--:R-:W-:Y:S06]  /*5280*/  HMMA.16816.F32 R28, R188.reuse, R172, R28 ;  /* 0x000000acbc1c723c */ /* 0x048fec000000181c */
[----:B------:R-:W-:Y:S01]  /*5290*/  HMMA.16816.F32 R32, R188, R174, R32 ;  /* 0x000000aebc20723c */ /* 0x000fe20000001820 */
[----:B------:R-:W3:Y:S04]  /*52a0*/  LDSM.16.M88.4 R172, [R224+0x1800] ;  /* 0x00180000e0ac783b */ /* 0x000ee80000000200 */
[----:B------:R-:W-:Y:S01]  /*52b0*/  LDSM.16.M88.4 R188, [R238+0x2000] ;  /* 0x00200000eebc783b */ /* 0x000fe20000000200 */
[C---:B-1----:R-:W-:Y:S06]  /*52c0*/  HMMA.16816.F32 R4, R176.reuse, R204, R4 ;  /* 0x000000ccb004723c */ /* 0x042fec0000001804 */
[C---:B------:R-:W-:Y:S01]  /*52d0*/  HMMA.16816.F32 R8, R176.reuse, R206, R8 ;  /* 0x000000ceb008723c */ /* 0x040fe20000001808 */
[----:B------:R-:W1:Y:S05]  /*52e0*/  LDSM.16.M88.4 R204, [R237+0xa000] ;  /* 0x00a00000edcc783b */ /* 0x000e6a0000000200 */
[C---:B------:R-:W-:Y:S06]  /*52f0*/  HMMA.16816.F32 R12, R176.reuse, R208, R12 ;  /* 0x000000d0b00c723c */ /* 0x040fec000000180c */
[C---:B------:R-:W-:Y:S01]  /*5300*/  HMMA.16816.F32 R16, R176.reuse, R210, R16 ;  /* 0x000000d2b010723c */ /* 0x040fe20000001810 */
[----:B------:R-:W1:Y:S05]  /*5310*/  LDSM.16.M88.4 R208, [R237+0xa800] ;  /* 0x00a80000edd0783b */ /* 0x000e6a0000000200 */
[C---:B----4-:R-:W-:Y:S06]  /*5320*/  HMMA.16816.F32 R20, R176.reuse, R180, R20 ;  /* 0x000000b4b014723c */ /* 0x050fec0000001814 */
[C---:B------:R-:W-:Y:S01]  /*5330*/  HMMA.16816.F32 R24, R176.reuse, R182, R24 ;  /* 0x000000b6b018723c */ /* 0x040fe20000001818 */
[----:B------:R-:W4:Y:S05]  /*5340*/  LDSM.16.M88.4 R180, [R237+0xb000] ;  /* 0x00b00000edb4783b */ /* 0x000f2a0000000200 */
[C---:B-----5:R-:W-:Y:S06]  /*5350*/  HMMA.16816.F32 R28, R176.reuse, R168, R28 ;  /* 0x000000a8b01c723c */ /* 0x060fec000000181c */
[----:B------:R-:W-:Y:S01]  /*5360*/  HMMA.16816.F32 R32, R176, R170, R32 ;  /* 0x000000aab020723c */ /* 0x000fe20000001820 */
[----:B------:R-:W5:Y:S04]  /*5370*/  LDSM.16.M88.4 R168, [R237+0xb800] ;  /* 0x00b80000eda8783b */ /* 0x000f680000000200 */
[----:B------:R-:W-:Y:S01]  /*5380*/  LDSM.16.M88.4 R176, [R236+0x2000] ;  /* 0x00200000ecb0783b */ /* 0x000fe20000000200 */
[C---:B--2---:R-:W-:Y:S06]  /*5390*/  HMMA.16816.F32 R4, R184.reuse, R192, R4 ;  /* 0x000000c0b804723c */ /* 0x044fec0000001804 */
[C---:B------:R-:W-:Y:S01]  /*53a0*/  HMMA.16816.F32 R8, R184.reuse, R194, R8 ;  /* 0x000000c2b808723c */ /* 0x040fe20000001808 */
[----:B------:R-:W2:Y:S05]  /*53b0*/  LDSM.16.M88.4 R192, [R223] ;  /* 0x00000000dfc0783b */ /* 0x000eaa0000000200 */
[C---:B------:R-:W-:Y:S06]  /*53c0*/  HMMA.16816.F32 R12, R184.reuse, R196, R12 ;  /* 0x000000c4b80c723c */ /* 0x040fec000000180c */
[C---:B------:R-:W-:Y:S01]  /*53d0*/  HMMA.16816.F32 R16, R184.reuse, R198, R16 ;  /* 0x000000c6b810723c */ /* 0x040fe20000001810 */
[----:B------:R-:W2:Y:S05]  /*53e0*/  LDSM.16.M88.4 R196, [R222] ;  /* 0x00000000dec4783b */ /* 0x000eaa0000000200 */
[C---:B------:R-:W-:Y:S06]  /*53f0*/  HMMA.16816.F32 R20, R184.reuse, R200, R20 ;  /* 0x000000c8b814723c */ /* 0x040fec0000001814 */
[C---:B------:R-:W-:Y:S01]  /*5400*/  HMMA.16816.F32 R24, R184.reuse, R202, R24 ;  /* 0x000000cab818723c */ /* 0x040fe20000001818 */
[----:B------:R-:W2:Y:S05]  /*5410*/  LDSM.16.M88.4 R200, [R221] ;  /* 0x00000000ddc8783b */ /* 0x000eaa0000000200 */
[C---:B---3--:R-:W-:Y:S06]  /*5420*/  HMMA.16816.F32 R28, R184.reuse, R172, R28 ;  /* 0x000000acb81c723c */ /* 0x048fec000000181c */
[----:B------:R-:W-:Y:S01]  /*5430*/  HMMA.16816.F32 R32, R184, R174, R32 ;  /* 0x000000aeb820723c */ /* 0x000fe20000001820 */
[----:B------:R-:W3:Y:S04]  /*5440*/  LDSM.16.M88.4 R172, [R220] ;  /* 0x00000000dcac783b */ /* 0x000ee80000000200 */
        /* <DEDUP_REMOVED lines=16> */
[----:B------:R-:W2:Y:S05]  /*5550*/  LDSM.16.M88.4 R192, [R224+0x2000] ;  /* 0x00200000e0c0783b */ /* 0x000eaa0000000200 */
        /* <DEDUP_REMOVED lines=64> */
[----:B------:R-:W-:Y:S05]  /*5960*/  LDSM.16.M88.4 R204, [R237+0xe800] ;  /* 0x00e80000edcc783b */ /* 0x000fea0000000200 */
[C---:B------:R-:W-:Y:S06]  /*5970*/  HMMA.16816.F32 R12, R188.reuse, R208, R12 ;  /* 0x000000d0bc0c723c */ /* 0x040fec000000180c */
[C---:B------:R-:W-:Y:S01]  /*5980*/  HMMA.16816.F32 R16, R188.reuse, R210, R16 ;  /* 0x000000d2bc10723c */ /* 0x040fe20000001810 */
[----:B------:R-:W-:Y:S05]  /*5990*/  LDSM.16.M88.4 R208, [R231+0xe000] ;  /* 0x00e00000e7d0783b */ /* 0x000fea0000000200 */
[C---:B----4-:R-:W-:Y:S06]  /*59a0*/  HMMA.16816.F32 R20, R188.reuse, R180, R20 ;  /* 0x000000b4bc14723c */ /* 0x050fec0000001814 */
[C---:B------:R-:W-:Y:S01]  /*59b0*/  HMMA.16816.F32 R24, R188.reuse, R182, R24 ;  /* 0x000000b6bc18723c */ /* 0x040fe20000001818 */
[----:B------:R-:W1:Y:S05]  /*59c0*/  LDSM.16.M88.4 R180, [R238+0x6000] ;  /* 0x00600000eeb4783b */ /* 0x000e6a0000000200 */
[C---:B-----5:R-:W-:Y:S06]  /*59d0*/  HMMA.16816.F32 R28, R188.reuse, R168, R28 ;  /* 0x000000a8bc1c723c */ /* 0x060fec000000181c */
[----:B------:R-:W-:Y:S01]  /*59e0*/  HMMA.16816.F32 R32, R188, R170, R32 ;  /* 0x000000aabc20723c */ /* 0x000fe20000001820 */
[----:B------:R-:W4:Y:S04]  /*59f0*/  LDSM.16.M88.4 R168, [R237+0xf000] ;  /* 0x00f00000eda8783b */ /* 0x000f280000000200 */
[----:B------:R-:W5:Y:S01]  /*5a00*/  LDSM.16.M88.4 R188, [R237+0xf800] ;  /* 0x00f80000edbc783b */ /* 0x000f620000000200 */
[C---:B--2---:R-:W-:Y:S06]  /*5a10*/  HMMA.16816.F32 R4, R176.reuse, R192, R4 ;  /* 0x000000c0b004723c */ /* 0x044fec0000001804 */
[C---:B------:R-:W-:Y:S01]  /*5a20*/  HMMA.16816.F32 R8, R176.reuse, R194, R8 ;  /* 0x000000c2b008723c */ /* 0x040fe20000001808 */
[----:B------:R-:W-:Y:S05]  /*5a30*/  LDSM.16.M88.4 R192, [R236+0x6000] ;  /* 0x00600000ecc0783b */ /* 0x000fea0000000200 */
        /* <DEDUP_REMOVED lines=9> */
[----:B------:R-:W3:Y:S01]  /*5ad0*/  LDSM.16.M88.4 R176, [R212] ;  /* 0x00000000d4b0783b */ /* 0x000ee20000000200 */
[C---:B-1----:R-:W-:Y:S06]  /*5ae0*/  HMMA.16816.F32 R4, R180.reuse, R184, R4 ;  /* 0x000000b8b404723c */ /* 0x042fec0000001804 */
[C---:B------:R-:W-:Y:S01]  /*5af0*/  HMMA.16816.F32 R8, R180.reuse, R186, R8 ;  /* 0x000000bab408723c */ /* 0x040fe20000001808 */
[----:B------:R-:W1:Y:S05]  /*5b00*/  LDSM.16.M88.4 R184, [R234+0x6000] ;  /* 0x00600000eab8783b */ /* 0x000e6a0000000200 */
[C---:B------:R-:W-:Y:S06]  /*5b10*/  HMMA.16816.F32 R12, R180.reuse, R204, R12 ;  /* 0x000000ccb40c723c */ /* 0x040fec000000180c */
[C---:B------:R-:W-:Y:S01]  /*5b20*/  HMMA.16816.F32 R16, R180.reuse, R206, R16 ;  /* 0x000000ceb410723c */ /* 0x040fe20000001810 */
[----:B------:R-:W-:Y:S05]  /*5b30*/  LDSM.16.M88.4 R204, [R224+0x6000] ;  /* 0x00600000e0cc783b */ /* 0x000fea0000000200 */
[C---:B----4-:R-:W-:Y:S06]  /*5b40*/  HMMA.16816.F32 R20, R180.reuse, R168, R20 ;  /* 0x000000a8b414723c */ /* 0x050fec0000001814 */
[C---:B------:R-:W-:Y:S01]  /*5b50*/  HMMA.16816.F32 R24, R180.reuse, R170, R24 ;  /* 0x000000aab418723c */ /* 0x040fe20000001818 */
[----:B------:R-:W4:Y:S05]  /*5b60*/  LDSM.16.M88.4 R168, [R231+0xe800] ;  /* 0x00e80000e7a8783b */ /* 0x000f2a0000000200 */
[C---:B-----5:R-:W-:Y:S06]  /*5b70*/  HMMA.16816.F32 R28, R180.reuse, R188, R28 ;  /* 0x000000bcb41c723c */ /* 0x060fec000000181c */
[----:B------:R-:W-:Y:S01]  /*5b80*/  HMMA.16816.F32 R32, R180, R190, R32 ;  /* 0x000000beb420723c */ /* 0x000fe20000001820 */
[----:B------:R-:W5:Y:S04]  /*5b90*/  LDSM.16.M88.4 R180, [R231+0xf000] ;  /* 0x00f00000e7b4783b */ /* 0x000f680000000200 */
[----:B------:R-:W5:Y:S01]  /*5ba0*/  LDSM.16.M88.4 R188, [R231+0xf800] ;  /* 0x00f80000e7bc783b */ /* 0x000f620000000200 */
[C---:B--2---:R-:W-:Y:S06]  /*5bb0*/  HMMA.16816.F32 R4, R192.reuse, R196, R4 ;  /* 0x000000c4c004723c */ /* 0x044fec0000001804 */
[C---:B------:R-:W-:Y:S01]  /*5bc0*/  HMMA.16816.F32 R8, R192.reuse, R198, R8 ;  /* 0x000000c6c008723c */ /* 0x040fe20000001808 */
[----:B------:R-:W2:Y:S05]  /*5bd0*/  LDSM.16.M88.4 R196, [R233+0x6000] ;  /* 0x00600000e9c4783b */ /* 0x000eaa0000000200 */
[C---:B------:R-:W-:Y:S06]  /*5be0*/  HMMA.16816.F32 R12, R192.reuse, R200, R12 ;  /* 0x000000c8c00c723c */ /* 0x040fec000000180c */
[C---:B------:R-:W-:Y:S06]  /*5bf0*/  HMMA.16816.F32 R16, R192.reuse, R202, R16 ;  /* 0x000000cac010723c */ /* 0x040fec0000001810 */
[C---:B---3--:R-:W-:Y:S06]  /*5c00*/  HMMA.16816.F32 R20, R192.reuse, R172, R20 ;  /* 0x000000acc014723c */ /* 0x048fec0000001814 */
[C---:B------:R-:W-:Y:S01]  /*5c10*/  HMMA.16816.F32 R24, R192.reuse, R174, R24 ;  /* 0x000000aec018723c */ /* 0x040fe20000001818 */
[----:B------:R-:W3:Y:S05]  /*5c20*/  LDSM.16.M88.4 R172, [R224+0x6800] ;  /* 0x00680000e0ac783b */ /* 0x000eea0000000200 */
[C---:B------:R-:W-:Y:S06]  /*5c30*/  HMMA.16816.F32 R28, R192.reuse, R176, R28 ;  /* 0x000000b0c01c723c */ /* 0x040fec000000181c */
[----:B------:R-:W-:Y:S01]  /*5c40*/  HMMA.16816.F32 R32, R192, R178, R32 ;  /* 0x000000b2c020723c */ /* 0x000fe20000001820 */
[----:B------:R-:W-:Y:S05]  /*5c50*/  LDSM.16.M88.4 R176, [R224+0x7800] ;  /* 0x00780000e0b0783b */ /* 0x000fea0000000200 */
[C---:B-1----:R-:W-:Y:S06]  /*5c60*/  HMMA.16816.F32 R4, R184.reuse, R208, R4 ;  /* 0x000000d0b804723c */ /* 0x042fec0000001804 */
[C---:B------:R-:W-:Y:S06]  /*5c70*/  HMMA.16816.F32 R8, R184.reuse, R210, R8 ;  /* 0x000000d2b808723c */ /* 0x040fec0000001808 */
[C---:B----4-:R-:W-:Y:S06]  /*5c80*/  HMMA.16816.F32 R12, R184.reuse, R168, R12 ;  /* 0x000000a8b80c723c */ /* 0x050fec000000180c */
[C---:B------:R-:W-:Y:S01]  /*5c90*/  HMMA.16816.F32 R16, R184.reuse, R170, R16 ;  /* 0x000000aab810723c */ /* 0x040fe20000001810 */
[----:B------:R-:W1:Y:S01]  /*5ca0*/  LDSM.16.M88.4 R168, [R224+0x7000] ;  /* 0x00700000e0a8783b */ /* 0x000e620000000200 */
[----:B------:R-:W-:Y:S04]  /*5cb0*/  DEPBAR.LE SB0, 0x0 ;  /* 0x000080000000791a */ /* 0x000fe80000000000 */
[C---:B-----5:R-:W-:Y:S01]  /*5cc0*/  HMMA.16816.F32 R20, R184.reuse, R180, R20 ;  /* 0x000000b4b814723c */ /* 0x060fe20000001814 */
[----:B------:R-:W-:Y:S05]  /*5cd0*/  BAR.SYNC.DEFER_BLOCKING 0x0 ;  /* 0x0000000000007b1d */ /* 0x000fea0000010000 */
[C---:B------:R-:W-:Y:S06]  /*5ce0*/  HMMA.16816.F32 R24, R184.reuse, R182, R24 ;  /* 0x000000b6b818723c */ /* 0x040fec0000001818 */
[C---:B------:R-:W-:Y:S06]  /*5cf0*/  HMMA.16816.F32 R28, R184.reuse, R188, R28 ;  /* 0x000000bcb81c723c */ /* 0x040fec000000181c */
[----:B------:R-:W-:Y:S06]  /*5d00*/  HMMA.16816.F32 R32, R184, R190, R32 ;  /* 0x000000beb820723c */ /* 0x000fec0000001820 */
[C---:B--2---:R-:W-:Y:S06]  /*5d10*/  HMMA.16816.F32 R4, R196.reuse, R204, R4 ;  /* 0x000000ccc404723c */ /* 0x044fec0000001804 */
[C---:B------:R-:W-:Y:S06]  /*5d20*/  HMMA.16816.F32 R8, R196.reuse, R206, R8 ;  /* 0x000000cec408723c */ /* 0x040fec0000001808 */
[C---:B---3--:R-:W-:Y:S06]  /*5d30*/  HMMA.16816.F32 R12, R196.reuse, R172, R12 ;  /* 0x000000acc40c723c */ /* 0x048fec000000180c */
[C---:B------:R-:W-:Y:S06]  /*5d40*/  HMMA.16816.F32 R16, R196.reuse, R174, R16 ;  /* 0x000000aec410723c */ /* 0x040fec0000001810 */
[----:B------:R-:W-:Y:S01]  /*5d50*/  FMNMX.FTZ R164, R4, R165, !PT ;  /* 0x000000a504a47209 */ /* 0x000fe20007810000 */
[C---:B-1----:R-:W-:Y:S04]  /*5d60*/  HMMA.16816.F32 R20, R196.reuse, R168, R20 ;  /* 0x000000a8c414723c */ /* 0x042fe80000001814 */
[----:B------:R-:W-:Y:S02]  /*5d70*/  FMNMX.FTZ R2, R6, R0, !PT ;  /* 0x0000000006027209 */ /* 0x000fe40007810000 */
[----:B------:R-:W-:Y:S01]  /*5d80*/  FMNMX.FTZ R3, R5, R164, !PT ;  /* 0x000000a405037209 */ /* 0x000fe20007810000 */
[C---:B------:R-:W-:Y:S04]  /*5d90*/  HMMA.16816.F32 R24, R196.reuse, R170, R24 ;  /* 0x000000aac418723c */ /* 0x040fe80000001818 */
[----:B------:R-:W-:Y:S02]  /*5da0*/  FMNMX.FTZ R167, R7, R2, !PT ;  /* 0x0000000207a77209 */ /* 0x000fe40007810000 */
[----:B------:R-:W-:Y:S01]  /*5db0*/  FMNMX.FTZ R164, R8, R3, !PT ;  /* 0x0000000308a47209 */ /* 0x000fe20007810000 */
[C---:B------:R-:W-:Y:S04]  /*5dc0*/  HMMA.16816.F32 R28, R196.reuse, R176, R28 ;  /* 0x000000b0c41c723c */ /* 0x040fe8000000181c */
[----:B------:R-:W-:Y:S02]  /*5dd0*/  FMNMX.FTZ R2, R10, R167, !PT ;  /* 0x000000a70a027209 */ /* 0x000fe40007810000 */
[----:B------:R-:W-:Y:S01]  /*5de0*/  FMNMX.FTZ R3, R9, R164, !PT ;  /* 0x000000a409037209 */ /* 0x000fe20007810000 */
[----:B------:R-:W-:Y:S04]  /*5df0*/  HMMA.16816.F32 R32, R196, R178, R32 ;  /* 0x000000b2c420723c */ /* 0x000fe80000001820 */
[----:B------:R-:W-:Y:S02]  /*5e00*/  FMNMX.FTZ R167, R11, R2, !PT ;  /* 0x000000020ba77209 */ /* 0x000fe40007810000 */
[----:B------:R-:W-:Y:S02]  /*5e10*/  FMNMX.FTZ R164, R12, R3, !PT ;  /* 0x000000030ca47209 */ /* 0x000fe40007810000 */
[----:B------:R-:W-:Y:S03]  /*5e20*/  FMNMX.FTZ R2, R14, R167, !PT ;  /* 0x000000a70e027209 */ /* 0x000fe60007810000 */
[----:B------:R-:W-:Y:S02]  /*5e30*/  FMNMX.FTZ R3, R13, R164, !PT ;  /* 0x000000a40d037209 */ /* 0x000fe40007810000 */
        /* <DEDUP_REMOVED lines=19> */
[----:B------:R-:W-:Y:S01]  /*5f70*/  FMNMX.FTZ R248, R33, R248, !PT ;  /* 0x000000f821f87209 */ /* 0x000fe20007810000 */
[----:B------:R-:W-:Y:S06]  /*5f80*/  @P0 BRA `(.L_x_9) ;  /* 0xffffffe800f40947 */ /* 0x000fec000383ffff */
.L_x_8:
[----:B-1----:R-:W-:Y:S01]  /*5f90*/  FMNMX.FTZ R167, R35, R2, !PT ;  /* 0x0000000223a77209 */ /* 0x002fe20007810000 */
[----:B------:R-:W-:Y:S01]  /*5fa0*/  SHFL.BFLY PT, R3, R248, 0x2, 0x1f ;  /* 0x0c401f00f8037f89 */ /* 0x000fe200000e0000 */
[----:B------:R-:W-:Y:S07]  /*5fb0*/  UIADD3 UR25, UR25, -0x1, URZ ;  /* 0xffffffff19197890 */ /* 0x000fee000fffe03f */
[----:B------:R-:W1:Y:S08]  /*5fc0*/  SHFL.BFLY PT, R2, R167, 0x2, 0x1f ;  /* 0x0c401f00a7027f89 */ /* 0x000e7000000e0000 */
[----:B------:R-:W-:Y:S08]  /*5fd0*/  LDSM.16.MT88.4 R172, [R230+0x10000] ;  /* 0x01000000e6ac783b */ /* 0x000ff00000004200 */
[----:B------:R-:W-:Y:S08]  /*5fe0*/  LDSM.16.MT88.4 R176, [R229+0x10000] ;  /* 0x01000000e5b0783b */ /* 0x000ff00000004200 */
[----:B------:R-:W-:Y:S08]  /*5ff0*/  LDSM.16.MT88.4 R180, [R230+0x14000] ;  /* 0x01400000e6b4783b */ /* 0x000ff00000004200 */
[----:B------:R-:W-:Y:S08]  /*6000*/  LDSM.16.MT88.4 R184, [R230+0x12800] ;  /* 0x01280000e6b8783b */ /* 0x000ff00000004200 */
[----:B------:R-:W-:Y:S08]  /*6010*/  LDSM.16.MT88.4 R188, [R229+0x12800] ;  /* 0x01280000e5bc783b */ /* 0x000ff00000004200 */
[----:B------:R-:W-:Y:S08]  /*6020*/  LDSM.16.MT88.4 R192, [R230+0x14800] ;  /* 0x01480000e6c0783b */ /* 0x000ff00000004200 */
[----:B------:R-:W-:Y:S01]  /*6030*/  LDSM.16.MT88.4 R196, [R229+0x14800] ;  /* 0x01480000e5c4783b */ /* 0x000fe20000004200 */
[----:B-1----:R-:W-:Y:S02]  /*6040*/  FMNMX.FTZ R166, R167, R2, !PT ;  /* 0x00000002a7a67209 */ /* 0x002fe40007810000 */
[----:B------:R-:W-:Y:S05]  /*6050*/  FMNMX.FTZ R169, R248, R3, !PT ;  /* 0x00000003f8a97209 */ /* 0x000fea0007810000 */
[----:B------:R-:W1:Y:S08]  /*6060*/  SHFL.BFLY PT, R3, R166, 0x1, 0x1f ;  /* 0x0c201f00a6037f89 */ /* 0x000e7000000e0000 */
[----:B------:R-:W2:Y:S01]  /*6070*/  SHFL.BFLY PT, R164, R169, 0x1, 0x1f ;  /* 0x0c201f00a9a47f89 */ /* 0x000ea200000e0000 */
[----:B-1----:R-:W-:Y:S02]  /*6080*/  FMNMX.FTZ R3, R166, R3, !PT ;  /* 0x00000003a6037209 */ /* 0x002fe40007810000 */
[----:B--2---:R-:W-:Y:S03]  /*6090*/  FMNMX.FTZ R164, R169, R164, !PT ;  /* 0x000000a4a9a47209 */ /* 0x004fe60007810000 */
[C---:B------:R-:W-:Y:S02]  /*60a0*/  FADD.FTZ R0, -R3.reuse, R0 ;  /* 0x0000000003007221 */ /* 0x040fe40000010100 */
[----:B------:R-:W1:Y:S01]  /*60b0*/  LDSM.16.MT88.4 R168, [R232+0x10000] ;  /* 0x01000000e8a8783b */ /* 0x000e620000004200 */
[C---:B------:R-:W-:Y:S01]  /*60c0*/  FMUL.FTZ R204, R3.reuse, UR4 ;  /* 0x0000000403cc7c20 */ /* 0x040fe20008410000 */
[----:B------:R-:W-:Y:S01]  /*60d0*/  FSETP.NEU.FTZ.AND P1, PT, R164, -INF , PT ;  /* 0xff800000a400780b */ /* 0x000fe20003f3d000 */
[----:B------:R-:W-:Y:S01]  /*60e0*/  FMUL.FTZ R167, R0, UR4 ;  /* 0x0000000400a77c20 */ /* 0x000fe20008410000 */
[C---:B------:R-:W-:Y:S01]  /*60f0*/  FMUL.FTZ R206, R164.reuse, UR4 ;  /* 0x00000004a4ce7c20 */ /* 0x040fe20008410000 */
[----:B------:R-:W-:Y:S02]  /*6100*/  FADD.FTZ R2, -R164, R165 ;  /* 0x000000a5a4027221 */ /* 0x000fe40000010100 */
[----:B------:R2:W3:Y:S02]  /*6110*/  MUFU.EX2 R0, R167 ;  /* 0x000000a700007308 */ /* 0x0004e40000000800 */
[----:B------:R-:W-:Y:S01]  /*6120*/  FSEL R206, R206, RZ, P1 ;  /* 0x000000ffcece7208 */ /* 0x000fe20000800000 */
[----:B------:R-:W-:Y:S01]  /*6130*/  FMUL.FTZ R165, R2, UR4 ;  /* 0x0000000402a57c20 */ /* 0x000fe20008410000 */
[----:B------:R-:W-:Y:S03]  /*6140*/  FSETP.NEU.FTZ.AND P1, PT, R3, -INF , PT ;  /* 0xff8000000300780b */ /* 0x000fe60003f3d000 */
[--C-:B------:R-:W-:Y:S01]  /*6150*/  FFMA.FTZ R201, R4, UR4, -R206.reuse ;  /* 0x0000000404c97c23 */ /* 0x100fe200080108ce */
[----:B------:R-:W-:Y:S01]  /*6160*/  FSEL R204, R204, RZ, P1 ;  /* 0x000000ffcccc7208 */ /* 0x000fe20000800000 */
[--C-:B------:R-:W-:Y:S01]  /*6170*/  FFMA.FTZ R200, R9, UR4, -R206.reuse ;  /* 0x0000000409c87c23 */ /* 0x100fe200080108ce */
[--C-:B------:R-:W-:Y:S01]  /*6180*/  FFMA.FTZ R5, R5, UR4, -R206.reuse ;  /* 0x0000000405057c23 */ /* 0x100fe200080108ce */
[----:B------:R-:W4:Y:S01]  /*6190*/  MUFU.EX2 R2, R165 ;  /* 0x000000a500027308 */ /* 0x000f220000000800 */
[----:B------:R-:W-:Y:S01]  /*61a0*/  FFMA.FTZ R207, R12, UR4, -R206 ;  /* 0x000000040ccf7c23 */ /* 0x000fe200080108ce */
[--C-:B------:R-:W-:Y:S01]  /*61b0*/  FFMA.FTZ R203, R6, UR4, -R204.reuse ;  /* 0x0000000406cb7c23 */ /* 0x100fe200080108cc */
[--C-:B------:R-:W-:Y:S01]  /*61c0*/  FFMA.FTZ R166, R7, UR4, -R204.reuse ;  /* 0x0000000407a67c23 */ /* 0x100fe200080108cc */
[--C-:B------:R-:W-:Y:S01]  /*61d0*/  FFMA.FTZ R202, R10, UR4, -R204.reuse ;  /* 0x000000040aca7c23 */ /* 0x100fe200080108cc */
[----:B------:R-:W-:Y:S01]  /*61e0*/  FFMA.FTZ R205, R11, UR4, -R204 ;  /* 0x000000040bcd7c23 */ /* 0x000fe200080108cc */
[--C-:B--2---:R-:W-:Y:S01]  /*61f0*/  FFMA.FTZ R167, R8, UR4, -R206.reuse ;  /* 0x0000000408a77c23 */ /* 0x104fe200080108ce */
[C---:B---3--:R-:W-:Y:S03]  /*6200*/  FMUL.FTZ R6, R0.reuse, R162 ;  /* 0x000000a200067220 */ /* 0x048fe60000410000 */
[----:B------:R2:W-:Y:S01]  /*6210*/  MUFU.EX2 R165, R5 ;  /* 0x0000000500a57308 */ /* 0x0005e20000000800 */
[C---:B------:R-:W-:Y:S01]  /*6220*/  FMUL.FTZ R7, R0.reuse, R163 ;  /* 0x000000a300077220 */ /* 0x040fe20000410000 */
[C---:B------:R-:W-:Y:S01]  /*6230*/  FMUL.FTZ R10, R0.reuse, R158 ;  /* 0x0000009e000a7220 */ /* 0x040fe20000410000 */
[C---:B------:R-:W-:Y:S01]  /*6240*/  FMUL.FTZ R11, R0.reuse, R159 ;  /* 0x0000009f000b7220 */ /* 0x040fe20000410000 */
[C---:B------:R-:W-:Y:S01]  /*6250*/  FMUL.FTZ R38, R0.reuse, R38 ;  /* 0x0000002600267220 */ /* 0x040fe20000410000 */
[C---:B------:R-:W-:Y:S01]  /*6260*/  FMUL.FTZ R39, R0.reuse, R39 ;  /* 0x0000002700277220 */ /* 0x040fe20000410000 */
[C---:B------:R-:W-:Y:S01]  /*6270*/  FMUL.FTZ R42, R0.reuse, R42 ;  /* 0x0000002a002a7220 */ /* 0x040fe20000410000 */
[----:B------:R-:W-:Y:S03]  /*6280*/  FMUL.FTZ R43, R0, R43 ;  /* 0x0000002b002b7220 */ /* 0x000fe60000410000 */
[----:B------:R-:W3:Y:S01]  /*6290*/  MUFU.EX2 R201, R201 ;  /* 0x000000c900c97308 */ /* 0x000ee20000000800 */
[C---:B----4-:R-:W-:Y:S01]  /*62a0*/  FMUL.FTZ R4, R2.reuse, R160 ;  /* 0x000000a002047220 */ /* 0x050fe20000410000 */
[C---:B------:R-:W-:Y:S01]  /*62b0*/  FMUL.FTZ R8, R2.reuse, R156 ;  /* 0x0000009c02087220 */ /* 0x040fe20000410000 */
[C---:B------:R-:W-:Y:S01]  /*62c0*/  FMUL.FTZ R9, R2.reuse, R157 ;  /* 0x0000009d02097220 */ /* 0x040fe20000410000 */
[C---:B------:R-:W-:Y:S01]  /*62d0*/  FMUL.FTZ R36, R2.reuse, R36 ;  /* 0x0000002402247220 */ /* 0x040fe20000410000 */
[----:B------:R-:W4:Y:S01]  /*62e0*/  LDSM.16.MT88.4 R156, [R228+0x10000] ;  /* 0x01000000e49c783b */ /* 0x000f220000004200 */
[C---:B------:R-:W-:Y:S01]  /*62f0*/  FMUL.FTZ R37, R2.reuse, R37 ;  /* 0x0000002502257220 */ /* 0x040fe20000410000 */
[C---:B------:R-:W-:Y:S03]  /*6300*/  FMUL.FTZ R40, R2.reuse, R40 ;  /* 0x0000002802287220 */ /* 0x040fe60000410000 */
[----:B------:R-:W-:Y:S01]  /*6310*/  MUFU.EX2 R203, R203 ;  /* 0x000000cb00cb7308 */ /* 0x000fe20000000800 */
[C---:B--2---:R-:W-:Y:S01]  /*6320*/  FMUL.FTZ R5, R2.reuse, R161 ;  /* 0x000000a102057220 */ /* 0x044fe20000410000 */
[C---:B------:R-:W-:Y:S01]  /*6330*/  FMUL.FTZ R41, R2.reuse, R41 ;  /* 0x0000002902297220 */ /* 0x040fe20000410000 */
[C---:B------:R-:W-:Y:S01]  /*6340*/  FMUL.FTZ R44, R2.reuse, R44 ;  /* 0x0000002c022c7220 */ /* 0x040fe20000410000 */
[----:B------:R-:W-:Y:S01]  /*6350*/  FMUL.FTZ R45, R2, R45 ;  /* 0x0000002d022d7220 */ /* 0x000fe20000410000 */
[C---:B------:R-:W-:Y:S01]  /*6360*/  FMUL.FTZ R46, R0.reuse, R46 ;  /* 0x0000002e002e7220 */ /* 0x040fe20000410000 */
[----:B------:R-:W-:Y:S01]  /*6370*/  FMUL.FTZ R47, R0, R47 ;  /* 0x0000002f002f7220 */ /* 0x000fe20000410000 */
[C---:B------:R-:W-:Y:S03]  /*6380*/  FMUL.FTZ R48, R2.reuse, R48 ;  /* 0x0000003002307220 */ /* 0x040fe60000410000 */
[----:B------:R-:W2:Y:S01]  /*6390*/  MUFU.EX2 R166, R166 ;  /* 0x000000a600a67308 */ /* 0x000ea20000000800 */
[----:B---3--:R-:W-:Y:S01]  /*63a0*/  F2FP.F16.F32.PACK_AB R160, R165, R201 ;  /* 0x000000c9a5a0723e */ /* 0x008fe200000000ff */
[----:B------:R-:W-:Y:S01]  /*63b0*/  FMUL.FTZ R49, R2, R49 ;  /* 0x0000003102317220 */ /* 0x000fe20000410000 */
[C---:B------:R-:W-:Y:S01]  /*63c0*/  FMUL.FTZ R50, R0.reuse, R50 ;  /* 0x0000003200327220 */ /* 0x040fe20000410000 */
[----:B------:R-:W-:Y:S01]  /*63d0*/  FMUL.FTZ R51, R0, R51 ;  /* 0x0000003300337220 */ /* 0x000fe20000410000 */
[C---:B------:R-:W-:Y:S01]  /*63e0*/  FMUL.FTZ R52, R2.reuse, R52 ;  /* 0x0000003402347220 */ /* 0x040fe20000410000 */
[----:B------:R-:W-:Y:S01]  /*63f0*/  FMUL.FTZ R53, R2, R53 ;  /* 0x0000003502357220 */ /* 0x000fe20000410000 */
[C---:B------:R-:W-:Y:S03]  /*6400*/  FMUL.FTZ R54, R0.reuse, R54 ;  /* 0x0000003600367220 */ /* 0x040fe60000410000 */
[----:B------:R-:W-:Y:S01]  /*6410*/  MUFU.EX2 R167, R167 ;  /* 0x000000a700a77308 */ /* 0x000fe20000000800 */
[----:B------:R-:W-:Y:S01]  /*6420*/  FMUL.FTZ R55, R0, R55 ;  /* 0x0000003700377220 */ /* 0x000fe20000410000 */
[C---:B------:R-:W-:Y:S01]  /*6430*/  FMUL.FTZ R56, R2.reuse, R56 ;  /* 0x0000003802387220 */ /* 0x040fe20000410000 */
[----:B------:R-:W-:Y:S01]  /*6440*/  FMUL.FTZ R57, R2, R57 ;  /* 0x0000003902397220 */ /* 0x000fe20000410000 */
[C---:B------:R-:W-:Y:S01]  /*6450*/  FMUL.FTZ R58, R0.reuse, R58 ;  /* 0x0000003a003a7220 */ /* 0x040fe20000410000 */
[----:B------:R-:W-:Y:S01]  /*6460*/  FMUL.FTZ R59, R0, R59 ;  /* 0x0000003b003b7220 */ /* 0x000fe20000410000 */
[C---:B------:R-:W-:Y:S01]  /*6470*/  FMUL.FTZ R12, R2.reuse, R152 ;  /* 0x00000098020c7220 */ /* 0x040fe20000410000 */
[----:B------:R-:W-:Y:S03]  /*6480*/  FMUL.FTZ R60, R2, R60 ;  /* 0x0000003c023c7220 */ /* 0x000fe60000410000 */
[----:B------:R-:W3:Y:S01]  /*6490*/  MUFU.EX2 R200, R200 ;  /* 0x000000c800c87308 */ /* 0x000ee20000000800 */
[----:B--2---:R-:W-:Y:S01]  /*64a0*/  F2FP.F16.F32.PACK_AB R161, R166, R203 ;  /* 0x000000cba6a1723e */ /* 0x004fe200000000ff */
        /* <DEDUP_REMOVED lines=14> */
[----:B------:R-:W2:Y:S01]  /*6590*/  MUFU.EX2 R205, R205 ;  /* 0x000000cd00cd7308 */ /* 0x000ea20000000800 */
[----:B---3--:R-:W-:Y:S01]  /*65a0*/  F2FP.F16.F32.PACK_AB R162, R200, R167 ;  /* 0x000000a7c8a2723e */ /* 0x008fe200000000ff */
[C---:B------:R-:W-:Y:S01]  /*65b0*/  FMUL.FTZ R74, R0.reuse, R74 ;  /* 0x0000004a004a7220 */ /* 0x040fe20000410000 */
[----:B------:R-:W-:Y:S01]  /*65c0*/  FMUL.FTZ R75, R0, R75 ;  /* 0x0000004b004b7220 */ /* 0x000fe20000410000 */
        /* <DEDUP_REMOVED lines=13> */
[----:B--2---:R-:W-:Y:S01]  /*66a0*/  F2FP.F16.F32.PACK_AB R163, R205, R202 ;  /* 0x000000cacda3723e */ /* 0x004fe200000000ff */
[----:B------:R-:W-:Y:S01]  /*66b0*/  FMUL.FTZ R89, R2, R89 ;  /* 0x0000005902597220 */ /* 0x000fe20000410000 */
[C---:B------:R-:W-:Y:S01]  /*66c0*/  FMUL.FTZ R90, R0.reuse, R90 ;  /* 0x0000005a005a7220 */ /* 0x040fe20000410000 */
[----:B------:R-:W-:Y:S01]  /*66d0*/  FMUL.FTZ R91, R0, R91 ;  /* 0x0000005b005b7220 */ /* 0x000fe20000410000 */
[C---:B------:R-:W-:Y:S01]  /*66e0*/  FMUL.FTZ R92, R2.reuse, R92 ;  /* 0x0000005c025c7220 */ /* 0x040fe20000410000 */
[----:B------:R-:W-:Y:S01]  /*66f0*/  FMUL.FTZ R93, R2, R93 ;  /* 0x0000005d025d7220 */ /* 0x000fe20000410000 */
[C---:B------:R-:W-:Y:S01]  /*6700*/  FMUL.FTZ R94, R0.reuse, R94 ;  /* 0x0000005e005e7220 */ /* 0x040fe20000410000 */
[C---:B-1----:R-:W-:Y:S01]  /*6710*/  HMMA.16816.F32 R4, R160.reuse, R168, R4 ;  /* 0x000000a8a004723c */ /* 0x042fe20000001804 */
[----:B------:R-:W-:Y:S04]  /*6720*/  MUFU.EX2 R207, R207 ;  /* 0x000000cf00cf7308 */ /* 0x000fe80000000800 */
[----:B------:R-:W-:Y:S01]  /*6730*/  FMUL.FTZ R95, R0, R95 ;  /* 0x0000005f005f7220 */ /* 0x000fe20000410000 */
[C---:B------:R-:W-:Y:S01]  /*6740*/  HMMA.16816.F32 R8, R160.reuse, R170, R8 ;  /* 0x000000aaa008723c */ /* 0x040fe20000001808 */
[----:B------:R-:W1:Y:S04]  /*6750*/  LDSM.16.MT88.4 R168, [R232+0x12000] ;  /* 0x01200000e8a8783b */ /* 0x000e680000004200 */
[C---:B------:R-:W-:Y:S01]  /*6760*/  FMUL.FTZ R96, R2.reuse, R96 ;  /* 0x0000006002607220 */ /* 0x040fe20000410000 */
[C---:B------:R-:W-:Y:S05]  /*6770*/  HMMA.16816.F32 R36, R160.reuse, R172, R36 ;  /* 0x000000aca024723c */ /* 0x040fea0000001824 */
[----:B------:R-:W-:Y:S01]  /*6780*/  FMUL.FTZ R97, R2, R97 ;  /* 0x0000006102617220 */ /* 0x000fe20000410000 */
[C---:B------:R-:W-:Y:S01]  /*6790*/  HMMA.16816.F32 R40, R160.reuse, R174, R40 ;  /* 0x000000aea028723c */ /* 0x040fe20000001828 */
[----:B------:R-:W2:Y:S04]  /*67a0*/  LDSM.16.MT88.4 R172, [R230+0x12000] ;  /* 0x01200000e6ac783b */ /* 0x000ea80000004200 */
[C---:B------:R-:W-:Y:S01]  /*67b0*/  FMUL.FTZ R98, R0.reuse, R98 ;  /* 0x0000006200627220 */ /* 0x040fe20000410000 */
[C---:B------:R-:W-:Y:S05]  /*67c0*/  HMMA.16816.F32 R44, R160.reuse, R176, R44 ;  /* 0x000000b0a02c723c */ /* 0x040fea000000182c */
[----:B------:R-:W-:Y:S01]  /*67d0*/  FMUL.FTZ R99, R0, R99 ;  /* 0x0000006300637220 */ /* 0x000fe20000410000 */
[C---:B------:R-:W-:Y:S01]  /*67e0*/  HMMA.16816.F32 R48, R160.reuse, R178, R48 ;  /* 0x000000b2a030723c */ /* 0x040fe20000001830 */
[----:B------:R-:W-:Y:S04]  /*67f0*/  LDSM.16.MT88.4 R176, [R228+0x12000] ;  /* 0x01200000e4b0783b */ /* 0x000fe80000004200 */
[C---:B------:R-:W-:Y:S01]  /*6800*/  FMUL.FTZ R100, R2.reuse, R100 ;  /* 0x0000006402647220 */ /* 0x040fe20000410000 */
[C---:B----4-:R-:W-:Y:S05]  /*6810*/  HMMA.16816.F32 R52, R160.reuse, R156, R52 ;  /* 0x0000009ca034723c */ /* 0x050fea0000001834 */
[----:B------:R-:W-:Y:S01]  /*6820*/  FMUL.FTZ R101, R2, R101 ;  /* 0x0000006502657220 */ /* 0x000fe20000410000 */
[C---:B------:R-:W-:Y:S01]  /*6830*/  HMMA.16816.F32 R56, R160.reuse, R158, R56 ;  /* 0x0000009ea038723c */ /* 0x040fe20000001838 */
[----:B------:R-:W3:Y:S04]  /*6840*/  LDSM.16.MT88.4 R156, [R229+0x12000] ;  /* 0x01200000e59c783b */ /* 0x000ee80000004200 */
[C---:B------:R-:W-:Y:S01]  /*6850*/  FMUL.FTZ R102, R0.reuse, R102 ;  /* 0x0000006600667220 */ /* 0x040fe20000410000 */
[C---:B-1----:R-:W-:Y:S05]  /*6860*/  HMMA.16816.F32 R60, R160.reuse, R168, R60 ;  /* 0x000000a8a03c723c */ /* 0x042fea000000183c */
[----:B------:R-:W-:Y:S01]  /*6870*/  FMUL.FTZ R103, R0, R103 ;  /* 0x0000006700677220 */ /* 0x000fe20000410000 */
[C---:B------:R-:W-:Y:S01]  /*6880*/  HMMA.16816.F32 R64, R160.reuse, R170, R64 ;  /* 0x000000aaa040723c */ /* 0x040fe20000001840 */
[----:B------:R-:W1:Y:S04]  /*6890*/  LDSM.16.MT88.4 R168, [R232+0x14000] ;  /* 0x01400000e8a8783b */ /* 0x000e680000004200 */
[C---:B------:R-:W-:Y:S01]  /*68a0*/  FMUL.FTZ R104, R2.reuse, R104 ;  /* 0x0000006802687220 */ /* 0x040fe20000410000 */
[C---:B--2---:R-:W-:Y:S05]  /*68b0*/  HMMA.16816.F32 R68, R160.reuse, R172, R68 ;  /* 0x000000aca044723c */ /* 0x044fea0000001844 */
[----:B------:R-:W-:Y:S01]  /*68c0*/  FMUL.FTZ R105, R2, R105 ;  /* 0x0000006902697220 */ /* 0x000fe20000410000 */
[C---:B------:R-:W-:Y:S01]  /*68d0*/  HMMA.16816.F32 R72, R160.reuse, R174, R72 ;  /* 0x000000aea048723c */ /* 0x040fe20000001848 */
[----:B------:R-:W-:Y:S04]  /*68e0*/  LDSM.16.MT88.4 R172, [R232+0x16000] ;  /* 0x01600000e8ac783b */ /* 0x000fe80000004200 */
[C---:B------:R-:W-:Y:S01]  /*68f0*/  FMUL.FTZ R106, R0.reuse, R106 ;  /* 0x0000006a006a7220 */ /* 0x040fe20000410000 */
[----:B------:R-:W-:Y:S01]  /*6900*/  FMUL.FTZ R107, R0, R107 ;  /* 0x0000006b006b7220 */ /* 0x000fe20000410000 */
[C---:B------:R-:W-:Y:S01]  /*6910*/  FMUL.FTZ R108, R2.reuse, R108 ;  /* 0x0000006c026c7220 */ /* 0x040fe20000410000 */
[----:B------:R-:W-:Y:S03]  /*6920*/  FMUL.FTZ R109, R2, R109 ;  /* 0x0000006d026d7220 */ /* 0x000fe60000410000 */
[C---:B------:R-:W-:Y:S01]  /*6930*/  FMUL.FTZ R110, R0.reuse, R110 ;  /* 0x0000006e006e7220 */ /* 0x040fe20000410000 */
[----:B------:R-:W-:Y:S01]  /*6940*/  FMUL.FTZ R111, R0, R111 ;  /* 0x0000006f006f7220 */ /* 0x000fe20000410000 */
[C---:B------:R-:W-:Y:S01]  /*6950*/  FMUL.FTZ R112, R2.reuse, R112 ;  /* 0x0000007002707220 */ /* 0x040fe20000410000 */
[----:B------:R-:W-:Y:S01]  /*6960*/  FMUL.FTZ R113, R2, R113 ;  /* 0x0000007102717220 */ /* 0x000fe20000410000 */
[C---:B------:R-:W-:Y:S01]  /*6970*/  FMUL.FTZ R114, R0.reuse, R114 ;  /* 0x0000007200727220 */ /* 0x040fe20000410000 */
[----:B------:R-:W-:Y:S01]  /*6980*/  FMUL.FTZ R115, R0, R115 ;  /* 0x0000007300737220 */ /* 0x000fe20000410000 */
[C---:B---3--:R-:W-:Y:S03]  /*6990*/  HMMA.16816.F32 R76, R160.reuse, R156, R76 ;  /* 0x0000009ca04c723c */ /* 0x048fe6000000184c */
[----:B------:R-:W-:Y:S01]  /*69a0*/  FFMA.FTZ R208, R13, UR4, -R206 ;  /* 0x000000040dd07c23 */ /* 0x000fe200080108ce */
[----:B------:R-:W-:Y:S01]  /*69b0*/  FMUL.FTZ R13, R2, R153 ;  /* 0x00000099020d7220 */ /* 0x000fe20000410000 */
[--C-:B------:R-:W-:Y:S01]  /*69c0*/  FFMA.FTZ R209, R14, UR4, -R204.reuse ;  /* 0x000000040ed17c23 */ /* 0x100fe200080108cc */
[C---:B------:R-:W-:Y:S01]  /*69d0*/  HMMA.16816.F32 R80, R160.reuse, R158, R80 ;  /* 0x0000009ea050723c */ /* 0x040fe20000001850 */
[----:B------:R-:W2:Y:S02]  /*69e0*/  LDSM.16.MT88.4 R156, [R229+0x14000] ;  /* 0x01400000e59c783b */ /* 0x000ea40000004200 */
[----:B------:R-:W3:Y:S02]  /*69f0*/  MUFU.EX2 R208, R208 ;  /* 0x000000d000d07308 */ /* 0x000ee40000000800 */
[C---:B------:R-:W-:Y:S01]  /*6a00*/  FMUL.FTZ R14, R0.reuse, R154 ;  /* 0x0000009a000e7220 */ /* 0x040fe20000410000 */
[C---:B------:R-:W-:Y:S05]  /*6a10*/  HMMA.16816.F32 R84, R160.reuse, R176, R84 ;  /* 0x000000b0a054723c */ /* 0x040fea0000001854 */
[----:B------:R-:W-:Y:S01]  /*6a20*/  FFMA.FTZ R210, R15, UR4, -R204 ;  /* 0x000000040fd27c23 */ /* 0x000fe200080108cc */
[C---:B------:R-:W-:Y:S01]  /*6a30*/  HMMA.16816.F32 R88, R160.reuse, R178, R88 ;  /* 0x000000b2a058723c */ /* 0x040fe20000001858 */
[----:B------:R-:W-:Y:S01]  /*6a40*/  LDSM.16.MT88.4 R176, [R230+0x16000] ;  /* 0x01600000e6b0783b */ /* 0x000fe20000004200 */
[----:B------:R-:W-:Y:S03]  /*6a50*/  MUFU.EX2 R209, R209 ;  /* 0x000000d100d17308 */ /* 0x000fe60000000800 */
[----:B------:R-:W-:Y:S01]  /*6a60*/  FMUL.FTZ R15, R0, R155 ;  /* 0x0000009b000f7220 */ /* 0x000fe20000410000 */
[C---:B-1----:R-:W-:Y:S03]  /*6a70*/  HMMA.16816.F32 R92, R160.reuse, R168, R92 ;  /* 0x000000a8a05c723c */ /* 0x042fe6000000185c */
[----:B------:R-:W-:Y:S03]  /*6a80*/  LDSM.16.MT88.4 R152, [R229+0x16000] ;  /* 0x01600000e598783b */ /* 0x000fe60000004200 */
[----:B------:R-:W1:Y:S01]  /*6a90*/  MUFU.EX2 R210, R210 ;  /* 0x000000d200d27308 */ /* 0x000e620000000800 */
[C---:B------:R-:W-:Y:S01]  /*6aa0*/  FMUL.FTZ R116, R2.reuse, R116 ;  /* 0x0000007402747220 */ /* 0x040fe20000410000 */
[C---:B------:R-:W-:Y:S03]  /*6ab0*/  HMMA.16816.F32 R96, R160.reuse, R170, R96 ;  /* 0x000000aaa060723c */ /* 0x040fe60000001860 */
[----:B------:R-:W4:Y:S03]  /*6ac0*/  LDSM.16.MT88.4 R168, [R228+0x14000] ;  /* 0x01400000e4a8783b */ /* 0x000f260000004200 */
[C---:B------:R-:W-:Y:S05]  /*6ad0*/  HMMA.16816.F32 R100, R160.reuse, R180, R100 ;  /* 0x000000b4a064723c */ /* 0x040fea0000001864 */
[----:B------:R-:W-:Y:S01]  /*6ae0*/  FMUL.FTZ R117, R2, R117 ;  /* 0x0000007502757220 */ /* 0x000fe20000410000 */
[C---:B------:R-:W-:Y:S01]  /*6af0*/  HMMA.16816.F32 R104, R160.reuse, R182, R104 ;  /* 0x000000b6a068723c */ /* 0x040fe20000001868 */
[----:B------:R-:W-:Y:S04]  /*6b00*/  LDSM.16.MT88.4 R180, [R232+0x12800] ;  /* 0x01280000e8b4783b */ /* 0x000fe80000004200 */
[C---:B------:R-:W-:Y:S01]  /*6b10*/  FMUL.FTZ R118, R0.reuse, R118 ;  /* 0x0000007600767220 */ /* 0x040fe20000410000 */
[C---:B--2---:R-:W-:Y:S05]  /*6b20*/  HMMA.16816.F32 R108, R160.reuse, R156, R108 ;  /* 0x0000009ca06c723c */ /* 0x044fea000000186c */
[----:B------:R-:W-:Y:S01]  /*6b30*/  FMUL.FTZ R119, R0, R119 ;  /* 0x0000007700777220 */ /* 0x000fe20000410000 */
[C---:B------:R-:W-:Y:S01]  /*6b40*/  HMMA.16816.F32 R112, R160.reuse, R158, R112 ;  /* 0x0000009ea070723c */ /* 0x040fe20000001870 */
[----:B------:R-:W2:Y:S04]  /*6b50*/  LDSM.16.MT88.4 R156, [R228+0x16000] ;  /* 0x01600000e49c783b */ /* 0x000ea80000004200 */
        /* <DEDUP_REMOVED lines=14> */
[C---:B----4-:R-:W-:Y:S03]  /*6c40*/  HMMA.16816.F32 R12, R160.reuse, R168, R12 ;  /* 0x000000a8a00c723c */ /* 0x050fe6000000180c */
[C---:B------:R-:W-:Y:S01]  /*6c50*/  FMUL.FTZ R134, R0.reuse, R134 ;  /* 0x0000008600867220 */ /* 0x040fe20000410000 */
[----:B------:R-:W-:Y:S01]  /*6c60*/  FMUL.FTZ R135, R0, R135 ;  /* 0x0000008700877220 */ /* 0x000fe20000410000 */
[C---:B------:R-:W-:Y:S01]  /*6c70*/  FMUL.FTZ R136, R2.reuse, R136 ;  /* 0x0000008802887220 */ /* 0x040fe20000410000 */
[C---:B------:R-:W-:Y:S01]  /*6c80*/  HMMA.16816.F32 R116, R160.reuse, R170, R116 ;  /* 0x000000aaa074723c */ /* 0x040fe20000001874 */
[----:B------:R-:W4:Y:S04]  /*6c90*/  LDSM.16.MT88.4 R168, [R232+0x10800] ;  /* 0x01080000e8a8783b */ /* 0x000f280000004200 */
[----:B------:R-:W-:Y:S01]  /*6ca0*/  FMUL.FTZ R137, R2, R137 ;  /* 0x0000008902897220 */ /* 0x000fe20000410000 */
[C---:B------:R-:W-:Y:S05]  /*6cb0*/  HMMA.16816.F32 R120, R160.reuse, R172, R120 ;  /* 0x000000aca078723c */ /* 0x040fea0000001878 */
[C---:B------:R-:W-:Y:S01]  /*6cc0*/  FMUL.FTZ R138, R0.reuse, R138 ;  /* 0x0000008a008a7220 */ /* 0x040fe20000410000 */
[C---:B------:R-:W-:Y:S01]  /*6cd0*/  HMMA.16816.F32 R124, R160.reuse, R174, R124 ;  /* 0x000000aea07c723c */ /* 0x040fe2000000187c */
[----:B------:R-:W5:Y:S04]  /*6ce0*/  LDSM.16.MT88.4 R172, [R230+0x10800] ;  /* 0x01080000e6ac783b */ /* 0x000f680000004200 */
[----:B------:R-:W-:Y:S01]  /*6cf0*/  FMUL.FTZ R139, R0, R139 ;  /* 0x0000008b008b7220 */ /* 0x000fe20000410000 */
[C---:B------:R-:W-:Y:S05]  /*6d00*/  HMMA.16816.F32 R128, R160.reuse, R176, R128 ;  /* 0x000000b0a080723c */ /* 0x040fea0000001880 */
[--C-:B------:R-:W-:Y:S01]  /*6d10*/  FFMA.FTZ R211, R16, UR4, -R206.reuse ;  /* 0x0000000410d37c23 */ /* 0x100fe200080108ce */
[C---:B------:R-:W-:Y:S01]  /*6d20*/  HMMA.16816.F32 R132, R160.reuse, R178, R132 ;  /* 0x000000b2a084723c */ /* 0x040fe20000001884 */
[----:B------:R-:W-:Y:S04]  /*6d30*/  LDSM.16.MT88.4 R176, [R228+0x10800] ;  /* 0x01080000e4b0783b */ /* 0x000fe80000004200 */
[----:B------:R-:W-:Y:S01]  /*6d40*/  FFMA.FTZ R248, R17, UR4, -R206 ;  /* 0x0000000411f87c23 */ /* 0x000fe200080108ce */
[C---:B------:R-:W-:Y:S01]  /*6d50*/  HMMA.16816.F32 R136, R160.reuse, R152, R136 ;  /* 0x00000098a088723c */ /* 0x040fe20000001888 */
[----:B------:R-:W-:Y:S04]  /*6d60*/  MUFU.EX2 R211, R211 ;  /* 0x000000d300d37308 */ /* 0x000fe80000000800 */
[--C-:B------:R-:W-:Y:S01]  /*6d70*/  FFMA.FTZ R250, R18, UR4, -R204.reuse ;  /* 0x0000000412fa7c23 */ /* 0x100fe200080108cc */
[----:B------:R-:W-:Y:S01]  /*6d80*/  FFMA.FTZ R251, R19, UR4, -R204 ;  /* 0x0000000413fb7c23 */ /* 0x000fe200080108cc */
[C---:B------:R-:W-:Y:S01]  /*6d90*/  FMUL.FTZ R140, R2.reuse, R140 ;  /* 0x0000008c028c7220 */ /* 0x040fe20000410000 */
[----:B------:R-:W-:Y:S03]  /*6da0*/  FMUL.FTZ R141, R2, R141 ;  /* 0x0000008d028d7220 */ /* 0x000fe60000410000 */
[----:B------:R-:W4:Y:S01]  /*6db0*/  MUFU.EX2 R248, R248 ;  /* 0x000000f800f87308 */ /* 0x000f220000000800 */
[C---:B------:R-:W-:Y:S01]  /*6dc0*/  FMUL.FTZ R142, R0.reuse, R142 ;  /* 0x0000008e008e7220 */ /* 0x040fe20000410000 */
[----:B------:R-:W-:Y:S01]  /*6dd0*/  FMUL.FTZ R143, R0, R143 ;  /* 0x0000008f008f7220 */ /* 0x000fe20000410000 */
[C---:B------:R-:W-:Y:S01]  /*6de0*/  FMUL.FTZ R144, R2.reuse, R144 ;  /* 0x0000009002907220 */ /* 0x040fe20000410000 */
[----:B------:R-:W-:Y:S01]  /*6df0*/  FMUL.FTZ R145, R2, R145 ;  /* 0x0000009102917220 */ /* 0x000fe20000410000 */
[C---:B------:R-:W-:Y:S01]  /*6e00*/  FMUL.FTZ R146, R0.reuse, R146 ;  /* 0x0000009200927220 */ /* 0x040fe20000410000 */
[----:B------:R-:W-:Y:S04]  /*6e10*/  FMUL.FTZ R147, R0, R147 ;  /* 0x0000009300937220 */ /* 0x000fe80000410000 */
[----:B------:R-:W-:Y:S01]  /*6e20*/  MUFU.EX2 R250, R250 ;  /* 0x000000fa00fa7308 */ /* 0x000fe20000000800 */
[C---:B------:R-:W-:Y:S01]  /*6e30*/  FMUL.FTZ R16, R2.reuse, R148 ;  /* 0x0000009402107220 */ /* 0x040fe20000410000 */
[C---:B------:R-:W-:Y:S01]  /*6e40*/  HMMA.16816.F32 R140, R160.reuse, R154, R140 ;  /* 0x0000009aa08c723c */ /* 0x040fe2000000188c */
[----:B------:R-:W5:Y:S02]  /*6e50*/  LDSM.16.MT88.4 R152, [R229+0x10800] ;  /* 0x01080000e598783b */ /* 0x000f640000004200 */
[----:B------:R-:W-:Y:S01]  /*6e60*/  FMUL.FTZ R17, R2, R149 ;  /* 0x0000009502117220 */ /* 0x000fe20000410000 */
[C---:B------:R-:W-:Y:S01]  /*6e70*/  FMUL.FTZ R18, R0.reuse, R150 ;  /* 0x0000009600127220 */ /* 0x040fe20000410000 */
[----:B------:R-:W-:Y:S01]  /*6e80*/  FMUL.FTZ R19, R0, R151 ;  /* 0x0000009700137220 */ /* 0x000fe20000410000 */
[C---:B--2---:R-:W-:Y:S02]  /*6e90*/  HMMA.16816.F32 R144, R160.reuse, R156, R144 ;  /* 0x0000009ca090723c */ /* 0x044fe40000001890 */
[----:B------:R-:W2:Y:S03]  /*6ea0*/  MUFU.EX2 R251, R251 ;  /* 0x000000fb00fb7308 */ /* 0x000ea60000000800 */
[----:B---3--:R-:W-:Y:S01]  /*6eb0*/  F2FP.F16.F32.PACK_AB R148, R208, R207 ;  /* 0x000000cfd094723e */ /* 0x008fe200000000ff */
[----:B------:R-:W-:Y:S01]  /*6ec0*/  HMMA.16816.F32 R16, R160, R158, R16 ;  /* 0x0000009ea010723c */ /* 0x000fe20000001810 */
[----:B------:R-:W3:Y:S04]  /*6ed0*/  LDSM.16.MT88.4 R156, [R228+0x12800] ;  /* 0x01280000e49c783b */ /* 0x000ee80000004200 */
[----:B-1----:R-:W-:Y:S01]  /*6ee0*/  F2FP.F16.F32.PACK_AB R149, R210, R209 ;  /* 0x000000d1d295723e */ /* 0x002fe200000000ff */
[----:B------:R-:W-:Y:S01]  /*6ef0*/  FFMA.FTZ R201, R2, R249, R201 ;  /* 0x000000f902c97223 */ /* 0x000fe200000100c9 */
[----:B----4-:R-:W-:Y:S01]  /*6f00*/  F2FP.F16.F32.PACK_AB R150, R248, R211 ;  /* 0x000000d3f896723e */ /* 0x010fe200000000ff */
[----:B------:R-:W-:Y:S01]  /*6f10*/  FFMA.FTZ R203, R0, R241, R203 ;  /* 0x000000f100cb7223 */ /* 0x000fe200000100cb */
[----:B------:R-:W1:Y:S02]  /*6f20*/  LDSM.16.MT88.4 R160, [R232+0x14800] ;  /* 0x01480000e8a0783b */ /* 0x000e640000004200 */
[----:B------:R-:W-:Y:S01]  /*6f30*/  FADD.FTZ R0, R165, R201 ;  /* 0x000000c9a5007221 */ /* 0x000fe20000010000 */
[----:B--2---:R-:W-:Y:S01]  /*6f40*/  F2FP.F16.F32.PACK_AB R151, R251, R250 ;  /* 0x000000fafb97723e */ /* 0x004fe200000000ff */
[----:B------:R-:W-:Y:S01]  /*6f50*/  FADD.FTZ R203, R166, R203 ;  /* 0x000000cba6cb7221 */ /* 0x000fe20000010000 */
[----:B------:R-:W-:Y:S01]  /*6f60*/  MOV R165, R164 ;  /* 0x000000a400a57202 */ /* 0x000fe20000000f00 */
[----:B------:R-:W-:Y:S01]  /*6f70*/  FADD.FTZ R167, R167, R0 ;  /* 0x00000000a7a77221 */ /* 0x000fe20000010000 */
[----:B------:R-:W-:Y:S01]  /*6f80*/  MOV R0, R3 ;  /* 0x0000000300007202 */ /* 0x000fe20000000f00 */
[----:B------:R-:W-:Y:S02]  /*6f90*/  FADD.FTZ R202, R202, R203 ;  /* 0x000000cbcaca7221 */ /* 0x000fe40000010000 */
[C---:B------:R-:W-:Y:S05]  /*6fa0*/  HMMA.16816.F32 R4, R148.reuse, R168, R4 ;  /* 0x000000a89404723c */ /* 0x040fea0000001804 */
[----:B------:R-:W-:Y:S01]  /*6fb0*/  FADD.FTZ R200, R200, R167 ;  /* 0x000000a7c8c87221 */ /* 0x000fe20000010000 */
[C---:B------:R-:W-:Y:S01]  /*6fc0*/  HMMA.16816.F32 R8, R148.reuse, R170, R8 ;  /* 0x000000aa9408723c */ /* 0x040fe20000001808 */
[----:B------:R-:W-:Y:S04]  /*6fd0*/  LDSM.16.MT88.4 R168, [R232+0x16800] ;  /* 0x01680000e8a8783b */ /* 0x000fe80000004200 */
[----:B------:R-:W-:Y:S01]  /*6fe0*/  FADD.FTZ R202, R205, R202 ;  /* 0x000000cacdca7221 */ /* 0x000fe20000010000 */
[C---:B-----5:R-:W-:Y:S05]  /*6ff0*/  HMMA.16816.F32 R36, R148.reuse, R172, R36 ;  /* 0x000000ac9424723c */ /* 0x060fea0000001824 */
[----:B------:R-:W-:Y:S01]  /*7000*/  FADD.FTZ R207, R207, R200 ;  /* 0x000000c8cfcf7221 */ /* 0x000fe20000010000 */
[C---:B------:R-:W-:Y:S01]  /*7010*/  HMMA.16816.F32 R40, R148.reuse, R174, R40 ;  /* 0x000000ae9428723c */ /* 0x040fe20000001828 */
[----:B------:R-:W-:Y:S04]  /*7020*/  LDSM.16.MT88.4 R172, [R228+0x11000] ;  /* 0x01100000e4ac783b */ /* 0x000fe80000004200 */
[----:B------:R-:W-:Y:S01]  /*7030*/  FADD.FTZ R209, R209, R202 ;  /* 0x000000cad1d17221 */ /* 0x000fe20000010000 */
[C---:B------:R-:W-:Y:S05]  /*7040*/  HMMA.16816.F32 R44, R148.reuse, R152, R44 ;  /* 0x00000098942c723c */ /* 0x040fea000000182c */
[----:B------:R-:W-:Y:S01]  /*7050*/  FADD.FTZ R208, R208, R207 ;  /* 0x000000cfd0d07221 */ /* 0x000fe20000010000 */
[C---:B------:R-:W-:Y:S01]  /*7060*/  HMMA.16816.F32 R48, R148.reuse, R154, R48 ;  /* 0x0000009a9430723c */ /* 0x040fe20000001830 */
[----:B------:R-:W2:Y:S04]  /*7070*/  LDSM.16.MT88.4 R152, [R228+0x14800] ;  /* 0x01480000e498783b */ /* 0x000ea80000004200 */
[----:B------:R-:W-:Y:S01]  /*7080*/  FADD.FTZ R209, R210, R209 ;  /* 0x000000d1d2d17221 */ /* 0x000fe20000010000 */
[C---:B------:R-:W-:Y:S05]  /*7090*/  HMMA.16816.F32 R52, R148.reuse, R176, R52 ;  /* 0x000000b09434723c */ /* 0x040fea0000001834 */
[----:B------:R-:W-:Y:S01]  /*70a0*/  FADD.FTZ R211, R211, R208 ;  /* 0x000000d0d3d37221 */ /* 0x000fe20000010000 */
[C---:B------:R-:W-:Y:S01]  /*70b0*/  HMMA.16816.F32 R56, R148.reuse, R178, R56 ;  /* 0x000000b29438723c */ /* 0x040fe20000001838 */
[----:B------:R-:W-:Y:S04]  /*70c0*/  LDSM.16.MT88.4 R176, [R230+0x13000] ;  /* 0x01300000e6b0783b */ /* 0x000fe80000004200 */
[----:B------:R-:W-:Y:S01]  /*70d0*/  FADD.FTZ R250, R250, R209 ;  /* 0x000000d1fafa7221 */ /* 0x000fe20000010000 */
[C---:B------:R-:W-:Y:S05]  /*70e0*/  HMMA.16816.F32 R60, R148.reuse, R180, R60 ;  /* 0x000000b4943c723c */ /* 0x040fea000000183c */
[----:B------:R-:W-:Y:S01]  /*70f0*/  FADD.FTZ R211, R248, R211 ;  /* 0x000000d3f8d37221 */ /* 0x000fe20000010000 */
[C---:B------:R-:W-:Y:S01]  /*7100*/  HMMA.16816.F32 R64, R148.reuse, R182, R64 ;  /* 0x000000b69440723c */ /* 0x040fe20000001840 */
[----:B------:R-:W-:Y:S04]  /*7110*/  LDSM.16.MT88.4 R180, [R229+0x13000] ;  /* 0x01300000e5b4783b */ /* 0x000fe80000004200 */
[----:B------:R-:W-:Y:S01]  /*7120*/  FADD.FTZ R251, R251, R250 ;  /* 0x000000fafbfb7221 */ /* 0x000fe20000010000 */
[C---:B------:R-:W-:Y:S06]  /*7130*/  HMMA.16816.F32 R68, R148.reuse, R184, R68 ;  /* 0x000000b89444723c */ /* 0x040fec0000001844 */
[C---:B------:R-:W-:Y:S01]  /*7140*/  HMMA.16816.F32 R72, R148.reuse, R186, R72 ;  /* 0x000000ba9448723c */ /* 0x040fe20000001848 */
[----:B------:R-:W-:Y:S05]  /*7150*/  LDSM.16.MT88.4 R184, [R228+0x13000] ;  /* 0x01300000e4b8783b */ /* 0x000fea0000004200 */
[C---:B------:R-:W-:Y:S06]  /*7160*/  HMMA.16816.F32 R76, R148.reuse, R188, R76 ;  /* 0x000000bc944c723c */ /* 0x040fec000000184c */
[C---:B------:R-:W-:Y:S05]  /*7170*/  HMMA.16816.F32 R80, R148.reuse, R190, R80 ;  /* 0x000000be9450723c */ /* 0x040fea0000001850 */
[--C-:B------:R-:W-:Y:S01]  /*7180*/  FFMA.FTZ R188, R20, UR4, -R206.reuse ;  /* 0x0000000414bc7c23 */ /* 0x100fe200080108ce */
[C---:B---3--:R-:W-:Y:S05]  /*7190*/  HMMA.16816.F32 R84, R148.reuse, R156, R84 ;  /* 0x0000009c9454723c */ /* 0x048fea0000001854 */
[----:B------:R-:W-:Y:S01]  /*71a0*/  FFMA.FTZ R189, R21, UR4, -R206 ;  /* 0x0000000415bd7c23 */ /* 0x000fe200080108ce */
[C---:B------:R-:W-:Y:S01]  /*71b0*/  HMMA.16816.F32 R88, R148.reuse, R158, R88 ;  /* 0x0000009e9458723c */ /* 0x040fe20000001858 */
[----:B------:R-:W3:Y:S01]  /*71c0*/  LDSM.16.MT88.4 R156, [R230+0x16800] ;  /* 0x01680000e69c783b */ /* 0x000ee20000004200 */
[----:B------:R-:W-:Y:S03]  /*71d0*/  MUFU.EX2 R188, R188 ;  /* 0x000000bc00bc7308 */ /* 0x000fe60000000800 */
[--C-:B------:R-:W-:Y:S01]  /*71e0*/  FFMA.FTZ R190, R22, UR4, -R204.reuse ;  /* 0x0000000416be7c23 */ /* 0x100fe200080108cc */
[C---:B-1----:R-:W-:Y:S06]  /*71f0*/  HMMA.16816.F32 R92, R148.reuse, R160, R92 ;  /* 0x000000a0945c723c */ /* 0x042fec000000185c */
[----:B------:R-:W1:Y:S01]  /*7200*/  MUFU.EX2 R189, R189 ;  /* 0x000000bd00bd7308 */ /* 0x000e620000000800 */
[----:B------:R-:W-:Y:S01]  /*7210*/  FFMA.FTZ R191, R23, UR4, -R204 ;  /* 0x0000000417bf7c23 */ /* 0x000fe200080108cc */
[C---:B------:R-:W-:Y:S01]  /*7220*/  HMMA.16816.F32 R96, R148.reuse, R162, R96 ;  /* 0x000000a29460723c */ /* 0x040fe20000001860 */
[----:B------:R-:W4:Y:S05]  /*7230*/  LDSM.16.MT88.4 R160, [R229+0x16800] ;  /* 0x01680000e5a0783b */ /* 0x000f2a0000004200 */
[C---:B------:R-:W-:Y:S02]  /*7240*/  HMMA.16816.F32 R100, R148.reuse, R192, R100 ;  /* 0x000000c09464723c */ /* 0x040fe40000001864 */
[----:B------:R-:W-:Y:S01]  /*7250*/  MUFU.EX2 R190, R190 ;  /* 0x000000be00be7308 */ /* 0x000fe20000000800 */
[----:B------:R-:W5:Y:S03]  /*7260*/  LDSM.16.MT88.4 R20, [R228+0x16800] ;  /* 0x01680000e414783b */ /* 0x000f660000004200 */
[C---:B------:R-:W-:Y:S06]  /*7270*/  HMMA.16816.F32 R104, R148.reuse, R194, R104 ;  /* 0x000000c29468723c */ /* 0x040fec0000001868 */
[----:B------:R-:W3:Y:S01]  /*7280*/  MUFU.EX2 R191, R191 ;  /* 0x000000bf00bf7308 */ /* 0x000ee20000000800 */
[--C-:B------:R-:W-:Y:S01]  /*7290*/  FFMA.FTZ R192, R24, UR4, -R206.reuse ;  /* 0x0000000418c07c23 */ /* 0x100fe200080108ce */
[C---:B------:R-:W-:Y:S03]  /*72a0*/  HMMA.16816.F32 R108, R148.reuse, R196, R108 ;  /* 0x000000c4946c723c */ /* 0x040fe6000000186c */
[----:B-1----:R-:W-:Y:S03]  /*72b0*/  F2FP.F16.F32.PACK_AB R24, R189, R188 ;  /* 0x000000bcbd18723e */ /* 0x002fe600000000ff */
[C---:B------:R-:W-:Y:S02]  /*72c0*/  HMMA.16816.F32 R112, R148.reuse, R198, R112 ;  /* 0x000000c69470723c */ /* 0x040fe40000001870 */
[----:B------:R-:W-:Y:S03]  /*72d0*/  MUFU.EX2 R192, R192 ;  /* 0x000000c000c07308 */ /* 0x000fe60000000800 */
[----:B------:R-:W-:Y:S01]  /*72e0*/  FFMA.FTZ R193, R25, UR4, -R206 ;  /* 0x0000000419c17c23 */ /* 0x000fe200080108ce */
[C---:B--2---:R-:W-:Y:S05]  /*72f0*/  HMMA.16816.F32 R12, R148.reuse, R152, R12 ;  /* 0x00000098940c723c */ /* 0x044fea000000180c */
[----:B---3--:R-:W-:Y:S01]  /*7300*/  F2FP.F16.F32.PACK_AB R25, R191, R190 ;  /* 0x000000bebf19723e */ /* 0x008fe200000000ff */
[C---:B------:R-:W-:Y:S01]  /*7310*/  HMMA.16816.F32 R116, R148.reuse, R154, R116 ;  /* 0x0000009a9474723c */ /* 0x040fe20000001874 */
[----:B------:R-:W1:Y:S01]  /*7320*/  LDSM.16.MT88.4 R152, [R232+0x11000] ;  /* 0x01100000e898783b */ /* 0x000e620000004200 */
[----:B------:R-:W2:Y:S03]  /*7330*/  MUFU.EX2 R193, R193 ;  /* 0x000000c100c17308 */ /* 0x000ea60000000800 */
[--C-:B------:R-:W-:Y:S01]  /*7340*/  FFMA.FTZ R194, R26, UR4, -R204.reuse ;  /* 0x000000041ac27c23 */ /* 0x100fe200080108cc */
[C---:B------:R-:W-:Y:S05]  /*7350*/  HMMA.16816.F32 R120, R148.reuse, R168, R120 ;  /* 0x000000a89478723c */ /* 0x040fea0000001878 */
[----:B------:R-:W-:Y:S01]  /*7360*/  FFMA.FTZ R195, R27, UR4, -R204 ;  /* 0x000000041bc37c23 */ /* 0x000fe200080108cc */
[C---:B------:R-:W-:Y:S01]  /*7370*/  HMMA.16816.F32 R124, R148.reuse, R170, R124 ;  /* 0x000000aa947c723c */ /* 0x040fe2000000187c */
[----:B------:R-:W-:Y:S01]  /*7380*/  LDSM.16.MT88.4 R168, [R229+0x11000] ;  /* 0x01100000e5a8783b */ /* 0x000fe20000004200 */
[----:B------:R-:W-:Y:S03]  /*7390*/  MUFU.EX2 R194, R194 ;  /* 0x000000c200c27308 */ /* 0x000fe60000000800 */
[----:B------:R-:W-:Y:S01]  /*73a0*/  FADD.FTZ R188, R188, R211 ;  /* 0x000000d3bcbc7221 */ /* 0x000fe20000010000 */
[C---:B------:R-:W-:Y:S06]  /*73b0*/  HMMA.16816.F32 R128, R148.reuse, R156, R128 ;  /* 0x0000009c9480723c */ /* 0x040fec0000001880 */
[----:B------:R-:W3:Y:S01]  /*73c0*/  MUFU.EX2 R195, R195 ;  /* 0x000000c300c37308 */ /* 0x000ee20000000800 */
[----:B--2---:R-:W-:Y:S01]  /*73d0*/  F2FP.F16.F32.PACK_AB R26, R193, R192 ;  /* 0x000000c0c11a723e */ /* 0x004fe200000000ff */
[C---:B------:R-:W-:Y:S01]  /*73e0*/  HMMA.16816.F32 R132, R148.reuse, R158, R132 ;  /* 0x0000009e9484723c */ /* 0x040fe20000001884 */
[----:B------:R-:W2:Y:S02]  /*73f0*/  LDSM.16.MT88.4 R156, [R230+0x11000] ;  /* 0x01100000e69c783b */ /* 0x000ea40000004200 */
[----:B------:R-:W-:Y:S03]  /*7400*/  FADD.FTZ R190, R190, R251 ;  /* 0x000000fbbebe7221 */ /* 0x000fe60000010000 */
[C---:B----4-:R-:W-:Y:S05]  /*7410*/  HMMA.16816.F32 R136, R148.reuse, R160, R136 ;  /* 0x000000a09488723c */ /* 0x050fea0000001888 */
[----:B------:R-:W-:Y:S01]  /*7420*/  FADD.FTZ R189, R189, R188 ;  /* 0x000000bcbdbd7221 */ /* 0x000fe20000010000 */
[C---:B------:R-:W-:Y:S01]  /*7430*/  HMMA.16816.F32 R140, R148.reuse, R162, R140 ;  /* 0x000000a2948c723c */ /* 0x040fe2000000188c */
[----:B------:R-:W4:Y:S04]  /*7440*/  LDSM.16.MT88.4 R160, [R232+0x13000] ;  /* 0x01300000e8a0783b */ /* 0x000f280000004200 */
[----:B---3--:R-:W-:Y:S01]  /*7450*/  F2FP.F16.F32.PACK_AB R27, R195, R194 ;  /* 0x000000c2c31b723e */ /* 0x008fe200000000ff */
[C---:B-----5:R-:W-:Y:S05]  /*7460*/  HMMA.16816.F32 R144, R148.reuse, R20, R144 ;  /* 0x000000149490723c */ /* 0x060fea0000001890 */
[----:B------:R-:W-:Y:S01]  /*7470*/  FADD.FTZ R191, R191, R190 ;  /* 0x000000bebfbf7221 */ /* 0x000fe20000010000 */
[----:B------:R-:W-:Y:S01]  /*7480*/  HMMA.16816.F32 R16, R148, R22, R16 ;  /* 0x000000169410723c */ /* 0x000fe20000001810 */
[----:B------:R-:W3:Y:S04]  /*7490*/  LDSM.16.MT88.4 R20, [R232+0x15000] ;  /* 0x01500000e814783b */ /* 0x000ee80000004200 */
[----:B------:R-:W-:Y:S01]  /*74a0*/  FADD.FTZ R192, R192, R189 ;  /* 0x000000bdc0c07221 */ /* 0x000fe20000010000 */
[C---:B-1----:R-:W-:Y:S03]  /*74b0*/  HMMA.16816.F32 R4, R24.reuse, R152, R4 ;  /* 0x000000981804723c */ /* 0x042fe60000001804 */
[----:B------:R-:W1:Y:S02]  /*74c0*/  LDSM.16.MT88.4 R148, [R230+0x15000] ;  /* 0x01500000e694783b */ /* 0x000e640000004200 */
[----:B------:R-:W-:Y:S01]  /*74d0*/  FADD.FTZ R194, R194, R191 ;  /* 0x000000bfc2c27221 */ /* 0x000fe20000010000 */
[C---:B------:R-:W-:Y:S05]  /*74e0*/  HMMA.16816.F32 R8, R24.reuse, R154, R8 ;  /* 0x0000009a1808723c */ /* 0x040fea0000001808 */
[----:B------:R-:W5:Y:S01]  /*74f0*/  LDSM.16.MT88.4 R152, [R229+0x15000] ;  /* 0x01500000e598783b */ /* 0x000f620000004200 */
[C---:B--2---:R-:W-:Y:S05]  /*7500*/  HMMA.16816.F32 R36, R24.reuse, R156, R36 ;  /* 0x0000009c1824723c */ /* 0x044fea0000001824 */
[----:B------:R-:W-:Y:S01]  /*7510*/  FADD.FTZ R193, R193, R192 ;  /* 0x000000c0c1c17221 */ /* 0x000fe20000010000 */
[C---:B------:R-:W-:Y:S01]  /*7520*/  HMMA.16816.F32 R40, R24.reuse, R158, R40 ;  /* 0x0000009e1828723c */ /* 0x040fe20000001828 */
[----:B------:R-:W2:Y:S04]  /*7530*/  LDSM.16.MT88.4 R156, [R228+0x15000] ;  /* 0x01500000e49c783b */ /* 0x000ea80000004200 */
[----:B------:R-:W-:Y:S01]  /*7540*/  FADD.FTZ R195, R195, R194 ;  /* 0x000000c2c3c37221 */ /* 0x000fe20000010000 */
[C---:B------:R-:W-:Y:S06]  /*7550*/  HMMA.16816.F32 R44, R24.reuse, R168, R44 ;  /* 0x000000a8182c723c */ /* 0x040fec000000182c */
[C---:B------:R-:W-:Y:S01]  /*7560*/  HMMA.16816.F32 R48, R24.reuse, R170, R48 ;  /* 0x000000aa1830723c */ /* 0x040fe20000001830 */
[----:B------:R-:W-:Y:S05]  /*7570*/  LDSM.16.MT88.4 R168, [R232+0x13800] ;  /* 0x01380000e8a8783b */ /* 0x000fea0000004200 */
[C---:B------:R-:W-:Y:S06]  /*7580*/  HMMA.16816.F32 R52, R24.reuse, R172, R52 ;  /* 0x000000ac1834723c */ /* 0x040fec0000001834 */
[C---:B------:R-:W-:Y:S05]  /*7590*/  HMMA.16816.F32 R56, R24.reuse, R174, R56 ;  /* 0x000000ae1838723c */ /* 0x040fea0000001838 */
[--C-:B------:R-:W-:Y:S01]  /*75a0*/  FFMA.FTZ R172, R28, UR4, -R206.reuse ;  /* 0x000000041cac7c23 */ /* 0x100fe200080108ce */
[C---:B----4-:R-:W-:Y:S05]  /*75b0*/  HMMA.16816.F32 R60, R24.reuse, R160, R60 ;  /* 0x000000a0183c723c */ /* 0x050fea000000183c */
[----:B------:R-:W-:Y:S01]  /*75c0*/  FFMA.FTZ R173, R29, UR4, -R206 ;  /* 0x000000041dad7c23 */ /* 0x000fe200080108ce */
[C---:B------:R-:W-:Y:S01]  /*75d0*/  HMMA.16816.F32 R64, R24.reuse, R162, R64 ;  /* 0x000000a21840723c */ /* 0x040fe20000001840 */
[----:B------:R-:W4:Y:S01]  /*75e0*/  LDSM.16.MT88.4 R160, [R232+0x17000] ;  /* 0x01700000e8a0783b */ /* 0x000f220000004200 */
[----:B------:R-:W-:Y:S03]  /*75f0*/  MUFU.EX2 R172, R172 ;  /* 0x000000ac00ac7308 */ /* 0x000fe60000000800 */
[--C-:B------:R-:W-:Y:S01]  /*7600*/  FFMA.FTZ R174, R30, UR4, -R204.reuse ;  /* 0x000000041eae7c23 */ /* 0x100fe200080108cc */
[C---:B------:R-:W-:Y:S06]  /*7610*/  HMMA.16816.F32 R68, R24.reuse, R176, R68 ;  /* 0x000000b01844723c */ /* 0x040fec0000001844 */
[----:B------:R-:W4:Y:S01]  /*7620*/  MUFU.EX2 R173, R173 ;  /* 0x000000ad00ad7308 */ /* 0x000f220000000800 */
[----:B------:R-:W-:Y:S01]  /*7630*/  FFMA.FTZ R175, R31, UR4, -R204 ;  /* 0x000000041faf7c23 */ /* 0x000fe200080108cc */
[C---:B------:R-:W-:Y:S01]  /*7640*/  HMMA.16816.F32 R72, R24.reuse, R178, R72 ;  /* 0x000000b21848723c */ /* 0x040fe20000001848 */
[----:B------:R-:W-:Y:S02]  /*7650*/  LDSM.16.MT88.4 R28, [R228+0x17000] ;  /* 0x01700000e41c783b */ /* 0x000fe40000004200 */
[----:B------:R-:W-:Y:S03]  /*7660*/  FFMA.FTZ R176, R32, UR4, -R206 ;  /* 0x0000000420b07c23 */ /* 0x000fe600080108ce */
[C---:B------:R-:W-:Y:S02]  /*7670*/  HMMA.16816.F32 R76, R24.reuse, R180, R76 ;  /* 0x000000b4184c723c */ /* 0x040fe4000000184c */
[----:B------:R-:W-:Y:S03]  /*7680*/  MUFU.EX2 R174, R174 ;  /* 0x000000ae00ae7308 */ /* 0x000fe60000000800 */
[----:B------:R-:W-:Y:S01]  /*7690*/  FFMA.FTZ R178, R34, UR4, -R204 ;  /* 0x0000000422b27c23 */ /* 0x000fe200080108cc */
[C---:B------:R-:W-:Y:S06]  /*76a0*/  HMMA.16816.F32 R80, R24.reuse, R182, R80 ;  /* 0x000000b61850723c */ /* 0x040fec0000001850 */
[----:B------:R-:W4:Y:S01]  /*76b0*/  MUFU.EX2 R175, R175 ;  /* 0x000000af00af7308 */ /* 0x000f220000000800 */
[----:B------:R-:W-:Y:S01]  /*76c0*/  FFMA.FTZ R206, R33, UR4, -R206 ;  /* 0x0000000421ce7c23 */ /* 0x000fe200080108ce */
[C---:B------:R-:W-:Y:S03]  /*76d0*/  HMMA.16816.F32 R84, R24.reuse, R184, R84 ;  /* 0x000000b81854723c */ /* 0x040fe60000001854 */
[----:B------:R-:W-:Y:S03]  /*76e0*/  FFMA.FTZ R204, R35, UR4, -R204 ;  /* 0x0000000423cc7c23 */ /* 0x000fe600080108cc */
[C---:B------:R-:W-:Y:S01]  /*76f0*/  HMMA.16816.F32 R88, R24.reuse, R186, R88 ;  /* 0x000000ba1858723c */ /* 0x040fe20000001858 */
[----:B------:R-:W-:Y:S01]  /*7700*/  LDSM.16.MT88.4 R32, [R228+0x11800] ;  /* 0x01180000e420783b */ /* 0x000fe20000004200 */
[----:B------:R-:W-:Y:S04]  /*7710*/  MUFU.EX2 R176, R176 ;  /* 0x000000b000b07308 */ /* 0x000fe80000000800 */
[C---:B---3--:R-:W-:Y:S06]  /*7720*/  HMMA.16816.F32 R92, R24.reuse, R20, R92 ;  /* 0x00000014185c723c */ /* 0x048fec000000185c */
[----:B------:R-:W3:Y:S01]  /*7730*/  MUFU.EX2 R177, R206 ;  /* 0x000000ce00b17308 */ /* 0x000ee20000000800 */
[C---:B------:R-:W-:Y:S01]  /*7740*/  HMMA.16816.F32 R96, R24.reuse, R22, R96 ;  /* 0x000000161860723c */ /* 0x040fe20000001860 */
[----:B------:R-:W3:Y:S05]  /*7750*/  LDSM.16.MT88.4 R20, [R230+0x17000] ;  /* 0x01700000e614783b */ /* 0x000eea0000004200 */
[C---:B-1----:R-:W-:Y:S03]  /*7760*/  HMMA.16816.F32 R100, R24.reuse, R148, R100 ;  /* 0x000000941864723c */ /* 0x042fe60000001864 */
[----:B------:R-:W-:Y:S03]  /*7770*/  MUFU.EX2 R178, R178 ;  /* 0x000000b200b27308 */ /* 0x000fe60000000800 */
[C---:B------:R-:W-:Y:S01]  /*7780*/  HMMA.16816.F32 R104, R24.reuse, R150, R104 ;  /* 0x000000961868723c */ /* 0x040fe20000001868 */
[----:B------:R-:W1:Y:S06]  /*7790*/  LDSM.16.MT88.4 R148, [R229+0x17000] ;  /* 0x01700000e594783b */ /* 0x000e6c0000004200 */
[----:B------:R-:W1:Y:S01]  /*77a0*/  MUFU.EX2 R179, R204 ;  /* 0x000000cc00b37308 */ /* 0x000e620000000800 */
[C---:B-----5:R-:W-:Y:S06]  /*77b0*/  HMMA.16816.F32 R108, R24.reuse, R152, R108 ;  /* 0x00000098186c723c */ /* 0x060fec000000186c */
[C---:B------:R-:W-:Y:S01]  /*77c0*/  HMMA.16816.F32 R112, R24.reuse, R154, R112 ;  /* 0x0000009a1870723c */ /* 0x040fe20000001870 */
[----:B------:R-:W-:Y:S05]  /*77d0*/  LDSM.16.MT88.4 R152, [R230+0x11800] ;  /* 0x01180000e698783b */ /* 0x000fea0000004200 */
[C---:B--2---:R-:W-:Y:S06]  /*77e0*/  HMMA.16816.F32 R12, R24.reuse, R156, R12 ;  /* 0x0000009c180c723c */ /* 0x044fec000000180c */
[C---:B------:R-:W-:Y:S01]  /*77f0*/  HMMA.16816.F32 R116, R24.reuse, R158, R116 ;  /* 0x0000009e1874723c */ /* 0x040fe20000001874 */
[----:B------:R-:W2:Y:S05]  /*7800*/  LDSM.16.MT88.4 R156, [R232+0x11800] ;  /* 0x01180000e89c783b */ /* 0x000eaa0000004200 */
[C---:B----4-:R-:W-:Y:S06]  /*7810*/  HMMA.16816.F32 R120, R24.reuse, R160, R120 ;  /* 0x000000a01878723c */ /* 0x050fec0000001878 */
[C---:B------:R-:W-:Y:S06]  /*7820*/  HMMA.16816.F32 R124, R24.reuse, R162, R124 ;  /* 0x000000a2187c723c */ /* 0x040fec000000187c */
[C---:B---3--:R-:W-:Y:S06]  /*7830*/  HMMA.16816.F32 R128, R24.reuse, R20, R128 ;  /* 0x000000141880723c */ /* 0x048fec0000001880 */
[C---:B------:R-:W-:Y:S01]  /*7840*/  HMMA.16816.F32 R132, R24.reuse, R22, R132 ;  /* 0x000000161884723c */ /* 0x040fe20000001884 */
[----:B------:R-:W3:Y:S05]  /*7850*/  LDSM.16.MT88.4 R20, [R229+0x11800] ;  /* 0x01180000e514783b */ /* 0x000eea0000004200 */
[C---:B-1----:R-:W-:Y:S06]  /*7860*/  HMMA.16816.F32 R136, R24.reuse, R148, R136 ;  /* 0x000000941888723c */ /* 0x042fec0000001888 */
[C---:B------:R-:W-:Y:S05]  /*7870*/  HMMA.16816.F32 R140, R24.reuse, R150, R140 ;  /* 0x00000096188c723c */ /* 0x040fea000000188c */
[----:B------:R-:W-:Y:S01]  /*7880*/  F2FP.F16.F32.PACK_AB R148, R173, R172 ;  /* 0x000000acad94723e */ /* 0x000fe200000000ff */
[C---:B------:R-:W-:Y:S05]  /*7890*/  HMMA.16816.F32 R144, R24.reuse, R28, R144 ;  /* 0x0000001c1890723c */ /* 0x040fea0000001890 */
[----:B------:R-:W-:Y:S01]  /*78a0*/  F2FP.F16.F32.PACK_AB R149, R175, R174 ;  /* 0x000000aeaf95723e */ /* 0x000fe200000000ff */
[----:B------:R-:W-:Y:S01]  /*78b0*/  HMMA.16816.F32 R16, R24, R30, R16 ;  /* 0x0000001e1810723c */ /* 0x000fe20000001810 */
[----:B------:R-:W-:Y:S04]  /*78c0*/  LDSM.16.MT88.4 R24, [R228+0x13800] ;  /* 0x01380000e418783b */ /* 0x000fe80000004200 */
[----:B------:R-:W-:Y:S01]  /*78d0*/  F2FP.F16.F32.PACK_AB R150, R177, R176 ;  /* 0x000000b0b196723e */ /* 0x000fe200000000ff */
[----:B------:R-:W-:Y:S01]  /*78e0*/  FADD.FTZ R172, R172, R193 ;  /* 0x000000c1acac7221 */ /* 0x000fe20000010000 */
[----:B------:R-:W-:Y:S01]  /*78f0*/  F2FP.F16.F32.PACK_AB R151, R179, R178 ;  /* 0x000000b2b397723e */ /* 0x000fe200000000ff */
[----:B------:R-:W-:Y:S01]  /*7900*/  FADD.FTZ R174, R174, R195 ;  /* 0x000000c3aeae7221 */ /* 0x000fe20000010000 */
[----:B------:R-:W-:Y:S02]  /*7910*/  LDSM.16.MT88.4 R28, [R230+0x15800] ;  /* 0x01580000e61c783b */ /* 0x000fe40000004200 */
[----:B------:R-:W-:Y:S01]  /*7920*/  FADD.FTZ R173, R173, R172 ;  /* 0x000000acadad7221 */ /* 0x000fe20000010000 */
[----:B------:R-:W-:Y:S02]  /*7930*/  FADD.FTZ R175, R175, R174 ;  /* 0x000000aeafaf7221 */ /* 0x000fe40000010000 */
[C---:B--2---:R-:W-:Y:S03]  /*7940*/  HMMA.16816.F32 R160, R148.reuse, R156, R4 ;  /* 0x0000009c94a0723c */ /* 0x044fe60000001804 */
[----:B------:R-:W1:Y:S02]  /*7950*/  LDSM.16.MT88.4 R4, [R230+0x13800] ;  /* 0x01380000e604783b */ /* 0x000e640000004200 */
[----:B------:R-:W-:Y:S01]  /*7960*/  FADD.FTZ R176, R176, R173 ;  /* 0x000000adb0b07221 */ /* 0x000fe20000010000 */
[C---:B------:R-:W-:Y:S05]  /*7970*/  HMMA.16816.F32 R156, R148.reuse, R158, R8 ;  /* 0x0000009e949c723c */ /* 0x040fea0000001808 */
[----:B------:R-:W2:Y:S01]  /*7980*/  LDSM.16.MT88.4 R8, [R229+0x13800] ;  /* 0x01380000e508783b */ /* 0x000ea20000004200 */
[C---:B------:R-:W-:Y:S05]  /*7990*/  HMMA.16816.F32 R36, R148.reuse, R152, R36 ;  /* 0x000000989424723c */ /* 0x040fea0000001824 */
[----:B------:R-:W-:Y:S01]  /*79a0*/  FADD.FTZ R178, R178, R175 ;  /* 0x000000afb2b27221 */ /* 0x000fe20000010000 */
[C---:B------:R-:W-:Y:S05]  /*79b0*/  HMMA.16816.F32 R40, R148.reuse, R154, R40 ;  /* 0x0000009a9428723c */ /* 0x040fea0000001828 */
[----:B------:R-:W-:Y:S01]  /*79c0*/  FADD.FTZ R249, R177, R176 ;  /* 0x000000b0b1f97221 */ /* 0x000fe20000010000 */
[C---:B---3--:R-:W-:Y:S05]  /*79d0*/  HMMA.16816.F32 R44, R148.reuse, R20, R44 ;  /* 0x00000014942c723c */ /* 0x048fea000000182c */
[----:B------:R-:W-:Y:S01]  /*79e0*/  FADD.FTZ R241, R179, R178 ;  /* 0x000000b2b3f17221 */ /* 0x000fe20000010000 */
[C---:B------:R-:W-:Y:S01]  /*79f0*/  HMMA.16816.F32 R48, R148.reuse, R22, R48 ;  /* 0x000000169430723c */ /* 0x040fe20000001830 */
[----:B------:R-:W3:Y:S05]  /*7a00*/  LDSM.16.MT88.4 R20, [R232+0x15800] ;  /* 0x01580000e814783b */ /* 0x000eea0000004200 */
[C---:B------:R-:W-:Y:S06]  /*7a10*/  HMMA.16816.F32 R52, R148.reuse, R32, R52 ;  /* 0x000000209434723c */ /* 0x040fec0000001834 */
[C---:B------:R-:W-:Y:S01]  /*7a20*/  HMMA.16816.F32 R56, R148.reuse, R34, R56 ;  /* 0x000000229438723c */ /* 0x040fe20000001838 */
[----:B------:R-:W4:Y:S05]  /*7a30*/  LDSM.16.MT88.4 R32, [R229+0x15800] ;  /* 0x01580000e520783b */ /* 0x000f2a0000004200 */
[C---:B------:R-:W-:Y:S06]  /*7a40*/  HMMA.16816.F32 R60, R148.reuse, R168, R60 ;  /* 0x000000a8943c723c */ /* 0x040fec000000183c */
[C---:B------:R-:W-:Y:S06]  /*7a50*/  HMMA.16816.F32 R64, R148.reuse, R170, R64 ;  /* 0x000000aa9440723c */ /* 0x040fec0000001840 */
[C---:B-1----:R-:W-:Y:S06]  /*7a60*/  HMMA.16816.F32 R68, R148.reuse, R4, R68 ;  /* 0x000000049444723c */ /* 0x042fec0000001844 */
[C---:B------:R-:W-:Y:S01]  /*7a70*/  HMMA.16816.F32 R72, R148.reuse, R6, R72 ;  /* 0x000000069448723c */ /* 0x040fe20000001848 */
[----:B------:R-:W1:Y:S05]  /*7a80*/  LDSM.16.MT88.4 R4, [R228+0x15800] ;  /* 0x01580000e404783b */ /* 0x000e6a0000004200 */
[C---:B--2---:R-:W-:Y:S06]  /*7a90*/  HMMA.16816.F32 R76, R148.reuse, R8, R76 ;  /* 0x00000008944c723c */ /* 0x044fec000000184c */
[C---:B------:R-:W-:Y:S01]  /*7aa0*/  HMMA.16816.F32 R80, R148.reuse, R10, R80 ;  /* 0x0000000a9450723c */ /* 0x040fe20000001850 */
[----:B------:R-:W2:Y:S05]  /*7ab0*/  LDSM.16.MT88.4 R8, [R232+0x17800] ;  /* 0x01780000e808783b */ /* 0x000eaa0000004200 */
[C---:B------:R-:W-:Y:S06]  /*7ac0*/  HMMA.16816.F32 R84, R148.reuse, R24, R84 ;  /* 0x000000189454723c */ /* 0x040fec0000001854 */
[C---:B------:R-:W-:Y:S01]  /*7ad0*/  HMMA.16816.F32 R88, R148.reuse, R26, R88 ;  /* 0x0000001a9458723c */ /* 0x040fe20000001858 */
[----:B------:R-:W5:Y:S05]  /*7ae0*/  LDSM.16.MT88.4 R24, [R230+0x17800] ;  /* 0x01780000e618783b */ /* 0x000f6a0000004200 */
[C---:B---3--:R-:W-:Y:S06]  /*7af0*/  HMMA.16816.F32 R92, R148.reuse, R20, R92 ;  /* 0x00000014945c723c */ /* 0x048fec000000185c */
[C---:B------:R-:W-:Y:S01]  /*7b00*/  HMMA.16816.F32 R96, R148.reuse, R22, R96 ;  /* 0x000000169460723c */ /* 0x040fe20000001860 */
[----:B------:R-:W3:Y:S05]  /*7b10*/  LDSM.16.MT88.4 R20, [R229+0x17800] ;  /* 0x01780000e514783b */ /* 0x000eea0000004200 */
[C---:B------:R-:W-:Y:S06]  /*7b20*/  HMMA.16816.F32 R100, R148.reuse, R28, R100 ;  /* 0x0000001c9464723c */ /* 0x040fec0000001864 */
[C---:B------:R-:W-:Y:S01]  /*7b30*/  HMMA.16816.F32 R104, R148.reuse, R30, R104 ;  /* 0x0000001e9468723c */ /* 0x040fe20000001868 */
[----:B------:R-:W3:Y:S05]  /*7b40*/  LDSM.16.MT88.4 R28, [R228+0x17800] ;  /* 0x01780000e41c783b */ /* 0x000eea0000004200 */
[C---:B----4-:R-:W-:Y:S06]  /*7b50*/  HMMA.16816.F32 R108, R148.reuse, R32, R108 ;  /* 0x00000020946c723c */ /* 0x050fec000000186c */
[C---:B------:R-:W-:Y:S06]  /*7b60*/  HMMA.16816.F32 R112, R148.reuse, R34, R112 ;  /* 0x000000229470723c */ /* 0x040fec0000001870 */
[C---:B-1----:R-:W-:Y:S06]  /*7b70*/  HMMA.16816.F32 R152, R148.reuse, R4, R12 ;  /* 0x000000049498723c */ /* 0x042fec000000180c */
[C---:B------:R-:W-:Y:S06]  /*7b80*/  HMMA.16816.F32 R116, R148.reuse, R6, R116 ;  /* 0x000000069474723c */ /* 0x040fec0000001874 */
[C---:B--2---:R-:W-:Y:S06]  /*7b90*/  HMMA.16816.F32 R120, R148.reuse, R8, R120 ;  /* 0x000000089478723c */ /* 0x044fec0000001878 */
[C---:B------:R-:W-:Y:S06]  /*7ba0*/  HMMA.16816.F32 R124, R148.reuse, R10, R124 ;  /* 0x0000000a947c723c */ /* 0x040fec000000187c */
[C---:B-----5:R-:W-:Y:S06]  /*7bb0*/  HMMA.16816.F32 R128, R148.reuse, R24, R128 ;  /* 0x000000189480723c */ /* 0x060fec0000001880 */
[C---:B------:R-:W-:Y:S06]  /*7bc0*/  HMMA.16816.F32 R132, R148.reuse, R26, R132 ;  /* 0x0000001a9484723c */ /* 0x040fec0000001884 */
[C---:B---3--:R-:W-:Y:S06]  /*7bd0*/  HMMA.16816.F32 R136, R148.reuse, R20, R136 ;  /* 0x000000149488723c */ /* 0x048fec0000001888 */
[C---:B------:R-:W-:Y:S06]  /*7be0*/  HMMA.16816.F32 R140, R148.reuse, R22, R140 ;  /* 0x00000016948c723c */ /* 0x040fec000000188c */
[C---:B------:R-:W-:Y:S06]  /*7bf0*/  HMMA.16816.F32 R144, R148.reuse, R28, R144 ;  /* 0x0000001c9490723c */ /* 0x040fec0000001890 */
[----:B------:R-:W-:Y:S01]  /*7c00*/  HMMA.16816.F32 R148, R148, R30, R16 ;  /* 0x0000001e9494723c */ /* 0x000fe20000001810 */
[----:B------:R-:W-:Y:S11]  /*7c10*/  @!UPT UIADD3 URZ, URZ, URZ, URZ ;  /* 0x0000003f3f3ff290 */ /* 0x000ff6000fffe03f */
[----:B------:R-:W-:Y:S01]  /*7c20*/  @!UPT UIADD3 URZ, URZ, URZ, URZ ;  /* 0x0000003f3f3ff290 */ /* 0x000fe2000fffe03f */
[----:B------:R-:W-:Y:S11]  /*7c30*/  @P0 BRA `(.L_x_7) ;  /* 0xffffffd000680947 */ /* 0x000ff6000383ffff */
.L_x_6:
[----:B------:R-:W1:Y:S01]  /*7c40*/  SHFL.BFLY PT, R0, R249, 0x2, 0x1f ;  /* 0x0c401f00f9007f89 */ /* 0x000e6200000e0000 */
[----:B------:R-:W2:Y:S01]  /*7c50*/  S2UR UR4, SR_CgaCtaId ;  /* 0x00000000000479c3 */ /* 0x000ea20000008800 */
[----:B------:R-:W-:Y:S01]  /*7c60*/  MOV R12, 0x3f800000 ;  /* 0x3f800000000c7802 */ /* 0x000fe20000000f00 */
[----:B------:R-:W-:Y:S01]  /*7c70*/  UMOV UR6, 0x400 ;  /* 0x0000040000067882 */ /* 0x000fe20000000000 */
[----:B------:R-:W3:Y:S01]  /*7c80*/  SHFL.BFLY PT, R4, R241, 0x2, 0x1f ;  /* 0x0c401f00f1047f89 */ /* 0x000ee200000e0000 */
[----:B------:R-:W-:Y:S01]  /*7c90*/  MOV R13, 0x3f800000 ;  /* 0x3f800000000d7802 */ /* 0x000fe20000000f00 */
[----:B------:R-:W-:Y:S01]  /*7ca0*/  UISETP.NE.AND UP0, UPT, UR14, -0x1, UPT ;  /* 0xffffffff0e00788c */ /* 0x000fe2000bf05270 */
[----:B------:R-:W4:Y:S01]  /*7cb0*/  S2R R2, SR_TID.X ;  /* 0x0000000000027919 */ /* 0x000f220000002100 */
[----:B-1----:R-:W-:Y:S01]  /*7cc0*/  FADD.FTZ R11, R0, R249 ;  /* 0x000000f9000b7221 */ /* 0x002fe20000010000 */
[----:B--2---:R-:W-:Y:S01]  /*7cd0*/  ULEA UR4, UR4, UR6, 0x18 ;  /* 0x0000000604047291 */ /* 0x004fe2000f8ec03f */
[----:B------:R-:W1:Y:S01]  /*7ce0*/  S2R R0, SR_TID.X ;  /* 0x0000000000007919 */ /* 0x000e620000002100 */
[----:B---3--:R-:W-:-:S06]  /*7cf0*/  FADD.FTZ R4, R4, R241 ;  /* 0x000000f104047221 */ /* 0x008fcc0000010000 */
[----:B------:R-:W-:Y:S01]  /*7d00*/  @UP0 ULDC.64 UR6, c[0x0][0x298] ;  /* 0x0000a60000060ab9 */ /* 0x000fe20000000a00 */
[----:B------:R-:W2:Y:S01]  /*7d10*/  SHFL.BFLY PT, R8, R11, 0x1, 0x1f ;  /* 0x0c201f000b087f89 */ /* 0x000ea200000e0000 */
[----:B------:R-:W-:-:S03]  /*7d20*/  @UP0 UIMAD.WIDE.U32 UR10, UR14, UR6, URZ ;  /* 0x000000060e0a02a5 */ /* 0x000fc6000f8e003f */
[----:B------:R-:W3:Y:S01]  /*7d30*/  SHFL.BFLY PT, R7, R4, 0x1, 0x1f ;  /* 0x0c201f0004077f89 */ /* 0x000ee200000e0000 */
[----:B----4-:R-:W-:-:S04]  /*7d40*/  SHF.R.S32.HI R9, RZ, 0x1f, R2 ;  /* 0x0000001fff097819 */ /* 0x010fc80000011402 */
[-C--:B------:R-:W-:Y:S01]  /*7d50*/  LEA.HI R6, R9, R2.reuse, RZ, 0x5 ;  /* 0x0000000209067211 */ /* 0x080fe200078f28ff */
[----:B--2---:R-:W-:Y:S01]  /*7d60*/  FADD.FTZ R8, R11, R8 ;  /* 0x000000080b087221 */ /* 0x004fe20000010000 */
[----:B------:R-:W-:Y:S02]  /*7d70*/  LEA.HI R11, R9, R2, RZ, 0x2 ;  /* 0x00000002090b7211 */ /* 0x000fe400078f10ff */
[----:B------:R-:W-:Y:S01]  /*7d80*/  LOP3.LUT R9, R6, 0xffffffe0, RZ, 0xc0, !PT ;  /* 0xffffffe006097812 */ /* 0x000fe200078ec0ff */
[----:B---3--:R-:W-:Y:S01]  /*7d90*/  FADD.FTZ R7, R4, R7 ;  /* 0x0000000704077221 */ /* 0x008fe20000010000 */
[----:B-1----:R-:W-:Y:S02]  /*7da0*/  SHF.R.S32.HI R5, RZ, 0x1f, R0 ;  /* 0x0000001fff057819 */ /* 0x002fe40000011400 */
[----:B------:R-:W-:Y:S02]  /*7db0*/  LOP3.LUT R17, R11, 0x3ffffffc, RZ, 0xc0, !PT ;  /* 0x3ffffffc0b117812 */ /* 0x000fe400078ec0ff */
[----:B------:R-:W-:-:S02]  /*7dc0*/  LEA.HI R5, R5, R0, RZ, 0x3 ;  /* 0x0000000005057211 */ /* 0x000fc400078f18ff */
[----:B------:R-:W-:Y:S02]  /*7dd0*/  FSETP.NE.FTZ.AND P4, PT, R8, RZ, PT ;  /* 0x000000ff0800720b */ /* 0x000fe40003f95000 */
[----:B------:R-:W-:Y:S02]  /*7de0*/  SHF.R.S32.HI R14, RZ, 0x3, R5 ;  /* 0x00000003ff0e7819 */ /* 0x000fe40000011405 */
[----:B------:R-:W-:Y:S02]  /*7df0*/  FSETP.NE.FTZ.AND P3, PT, R7, RZ, PT ;  /* 0x000000ff0700720b */ /* 0x000fe40003f75000 */
[----:B------:R-:W-:Y:S02]  /*7e00*/  IADD3 R4, R14, 0x10, RZ ;  /* 0x000000100e047810 */ /* 0x000fe40007ffe0ff */
[----:B------:R-:W-:Y:S02]  /*7e10*/  LOP3.LUT R5, R5, 0xfffffff8, RZ, 0xc0, !PT ;  /* 0xfffffff805057812 */ /* 0x000fe400078ec0ff */
[----:B------:R-:W-:-:S02]  /*7e20*/  ISETP.GE.AND P0, PT, R4, UR5, PT ;  /* 0x0000000504007c0c */ /* 0x000fc4000bf06270 */
[--C-:B------:R-:W-:Y:S01]  /*7e30*/  SHF.R.S32.HI R4, RZ, 0x2, R11.reuse ;  /* 0x00000002ff047819 */ /* 0x100fe2000001140b */
[----:B------:R-:W1:Y:S01]  /*7e40*/  @P4 MUFU.RCP R12, R8 ;  /* 0x00000008000c4308 */ /* 0x000e620000001000 */
[----:B------:R-:W-:Y:S02]  /*7e50*/  SHF.R.S32.HI R11, RZ, 0x1f, R11 ;  /* 0x0000001fff0b7819 */ /* 0x000fe4000001140b */
[----:B------:R-:W-:Y:S02]  /*7e60*/  IADD3 R0, -R5, R0, RZ ;  /* 0x0000000005007210 */ /* 0x000fe40007ffe1ff */
[----:B------:R-:W-:Y:S02]  /*7e70*/  LEA.HI R11, R11, R4, RZ, 0x3 ;  /* 0x000000040b0b7211 */ /* 0x000fe400078f18ff */
[----:B------:R-:W-:Y:S01]  /*7e80*/  SHF.R.S32.HI R5, RZ, 0x5, R6 ;  /* 0x00000005ff057819 */ /* 0x000fe20000011406 */
[----:B------:R-:W2:Y:S01]  /*7e90*/  @P3 MUFU.RCP R13, R7 ;  /* 0x00000007000d3308 */ /* 0x000ea20000001000 */
[----:B------:R-:W-:-:S02]  /*7ea0*/  LOP3.LUT R11, R11, 0xfffffff8, RZ, 0xc0, !PT ;  /* 0xfffffff80b0b7812 */ /* 0x000fc400078ec0ff */
[-C--:B------:R-:W-:Y:S02]  /*7eb0*/  IADD3 R10, -R17, R2.reuse, RZ ;  /* 0x00000002110a7210 */ /* 0x080fe40007ffe1ff */
[----:B------:R-:W-:Y:S02]  /*7ec0*/  IADD3 R11, R4, -R11, RZ ;  /* 0x8000000b040b7210 */ /* 0x000fe40007ffe0ff */
[----:B------:R-:W-:Y:S02]  /*7ed0*/  IADD3 R2, -R9, R2, RZ ;  /* 0x0000000209027210 */ /* 0x000fe40007ffe1ff */
[C---:B------:R-:W-:Y:S01]  /*7ee0*/  SHF.L.U32 R4, R11.reuse, 0x6, RZ ;  /* 0x000000060b047819 */ /* 0x040fe200000006ff */
[C---:B-1----:R-:W-:Y:S01]  /*7ef0*/  FMUL.FTZ R160, R12.reuse, R160 ;  /* 0x000000a00ca07220 */ /* 0x042fe20000410000 */
[----:B------:R-:W-:Y:S01]  /*7f00*/  LOP3.LUT R6, R11, 0x1, RZ, 0xc0, !PT ;  /* 0x000000010b067812 */ /* 0x000fe200078ec0ff */
[----:B------:R-:W-:Y:S01]  /*7f10*/  FMUL.FTZ R161, R12, R161 ;  /* 0x000000a10ca17220 */ /* 0x000fe20000410000 */
[----:B------:R-:W-:Y:S01]  /*7f20*/  LOP3.LUT R4, R4, 0x1c0, RZ, 0xc0, !PT ;  /* 0x000001c004047812 */ /* 0x000fe200078ec0ff */
[C---:B------:R-:W-:Y:S01]  /*7f30*/  FMUL.FTZ R156, R12.reuse, R156 ;  /* 0x0000009c0c9c7220 */ /* 0x040fe20000410000 */
[----:B------:R-:W-:Y:S01]  /*7f40*/  LEA R10, R5, R10, 0x9 ;  /* 0x0000000a050a7211 */ /* 0x000fe200078e48ff */
[----:B------:R-:W-:Y:S01]  /*7f50*/  FMUL.FTZ R157, R12, R157 ;  /* 0x0000009d0c9d7220 */ /* 0x000fe20000410000 */
[----:B------:R-:W-:Y:S01]  /*7f60*/  LEA.HI R9, R4, R4, RZ, 0x1d ;  /* 0x0000000404097211 */ /* 0x000fe200078fe8ff */
[C---:B--2---:R-:W-:Y:S01]  /*7f70*/  FMUL.FTZ R163, R13.reuse, R163 ;  /* 0x000000a30da37220 */ /* 0x044fe20000410000 */
[----:B------:R-:W-:Y:S01]  /*7f80*/  ISETP.NE.U32.AND P5, PT, R6, 0x1, PT ;  /* 0x000000010600780c */ /* 0x000fe20003fa5070 */
[C---:B------:R-:W-:Y:S01]  /*7f90*/  FMUL.FTZ R162, R13.reuse, R162 ;  /* 0x000000a20da27220 */ /* 0x040fe20000410000 */
[----:B------:R-:W-:Y:S01]  /*7fa0*/  LEA R9, R10, R9, 0x1 ;  /* 0x000000090a097211 */ /* 0x000fe200078e08ff */
[----:B------:R-:W-:Y:S01]  /*7fb0*/  FMUL.FTZ R159, R13, R159 ;  /* 0x0000009f0d9f7220 */ /* 0x000fe20000410000 */
[----:B------:R-:W-:Y:S01]  /*7fc0*/  R2P PR, R11, 0x6 ;  /* 0x000000060b007804 */ /* 0x000fe20000000000 */
[----:B------:R-:W-:Y:S01]  /*7fd0*/  FMUL.FTZ R158, R13, R158 ;  /* 0x0000009e0d9e7220 */ /* 0x000fe20000410000 */
[----:B------:R-:W-:Y:S01]  /*7fe0*/  LEA R9, R9, UR4, 0x1 ;  /* 0x0000000409097c11 */ /* 0x000fe2000f8e08ff */
[C---:B------:R-:W-:Y:S01]  /*7ff0*/  FMUL.FTZ R36, R12.reuse, R36 ;  /* 0x000000240c247220 */ /* 0x040fe20000410000 */
[----:B------:R-:W-:Y:S01]  /*8000*/  MOV R4, 0x20 ;  /* 0x0000002000047802 */ /* 0x000fe20000000f00 */
[C---:B------:R-:W-:Y:S01]  /*8010*/  FMUL.FTZ R37, R12.reuse, R37 ;  /* 0x000000250c257220 */ /* 0x040fe20000410000 */
[----:B------:R-:W-:Y:S01]  /*8020*/  MOV R6, 0x40 ;  /* 0x0000004000067802 */ /* 0x000fe20000000f00 */
[C---:B------:R-:W-:Y:S01]  /*8030*/  FMUL.FTZ R39, R13.reuse, R39 ;  /* 0x000000270d277220 */ /* 0x040fe20000410000 */
[C---:B------:R-:W-:Y:S01]  /*8040*/  FMUL.FTZ R38, R13.reuse, R38 ;  /* 0x000000260d267220 */ /* 0x040fe20000410000 */
[C---:B------:R-:W-:Y:S01]  /*8050*/  FMUL.FTZ R40, R12.reuse, R40 ;  /* 0x000000280c287220 */ /* 0x040fe20000410000 */
[C---:B------:R-:W-:Y:S01]  /*8060*/  FMUL.FTZ R41, R12.reuse, R41 ;  /* 0x000000290c297220 */ /* 0x040fe20000410000 */
[C---:B------:R-:W-:Y:S01]  /*8070*/  FMUL.FTZ R43, R13.reuse, R43 ;  /* 0x0000002b0d2b7220 */ /* 0x040fe20000410000 */
[----:B------:R-:W-:Y:S01]  /*8080*/  FMUL.FTZ R42, R13, R42 ;  /* 0x0000002a0d2a7220 */ /* 0x000fe20000410000 */
[----:B------:R-:W-:Y:S01]  /*8090*/  IADD3 R11, R9, -0x10, RZ ;  /* 0xfffffff0090b7810 */ /* 0x000fe20007ffe0ff */
[----:B------:R-:W-:Y:S01]  /*80a0*/  FMUL.FTZ R44, R12, R44 ;  /* 0x0000002c0c2c7220 */ /* 0x000fe20000410000 */
[----:B------:R-:W-:Y:S01]  /*80b0*/  SEL R4, R4, 0xffffffe0, !P1 ;  /* 0xffffffe004047807 */ /* 0x000fe20004800000 */
[C---:B------:R-:W-:Y:S01]  /*80c0*/  FMUL.FTZ R45, R12.reuse, R45 ;  /* 0x0000002d0c2d7220 */ /* 0x040fe20000410000 */
[C---:B------:R-:W-:Y:S01]  /*80d0*/  FMUL.FTZ R47, R13.reuse, R47 ;  /* 0x0000002f0d2f7220 */ /* 0x040fe20000410000 */
[----:B------:R-:W-:Y:S01]  /*80e0*/  FMUL.FTZ R46, R13, R46 ;  /* 0x0000002e0d2e7220 */ /* 0x000fe20000410000 */
[----:B------:R-:W-:Y:S01]  /*80f0*/  @P5 IADD3 R11, R9, 0x10, RZ ;  /* 0x00000010090b5810 */ /* 0x000fe20007ffe0ff */
[C---:B------:R-:W-:Y:S01]  /*8100*/  FMUL.FTZ R48, R12.reuse, R48 ;  /* 0x000000300c307220 */ /* 0x040fe20000410000 */
[C---:B------:R-:W-:Y:S01]  /*8110*/  FMUL.FTZ R49, R12.reuse, R49 ;  /* 0x000000310c317220 */ /* 0x040fe20000410000 */
[C---:B------:R-:W-:Y:S01]  /*8120*/  FMUL.FTZ R51, R13.reuse, R51 ;  /* 0x000000330d337220 */ /* 0x040fe20000410000 */
[----:B------:R-:W-:Y:S01]  /*8130*/  FMUL.FTZ R50, R13, R50 ;  /* 0x000000320d327220 */ /* 0x000fe20000410000 */
[----:B------:R-:W-:Y:S01]  /*8140*/  F2FP.F16.F32.PACK_AB R160, R161, R160 ;  /* 0x000000a0a1a0723e */ /* 0x000fe200000000ff */
[C---:B------:R-:W-:Y:S01]  /*8150*/  FMUL.FTZ R52, R12.reuse, R52 ;  /* 0x000000340c347220 */ /* 0x040fe20000410000 */
[----:B------:R-:W-:Y:S01]  /*8160*/  F2FP.F16.F32.PACK_AB R162, R163, R162 ;  /* 0x000000a2a3a2723e */ /* 0x000fe200000000ff */
[----:B------:R-:W-:Y:S01]  /*8170*/  FMUL.FTZ R53, R12, R53 ;  /* 0x000000350c357220 */ /* 0x000fe20000410000 */
[----:B------:R-:W-:Y:S01]  /*8180*/  SEL R6, R6, 0xffffffc0, !P2 ;  /* 0xffffffc006067807 */ /* 0x000fe20005000000 */
[C---:B------:R-:W-:Y:S01]  /*8190*/  FMUL.FTZ R55, R13.reuse, R55 ;  /* 0x000000370d377220 */ /* 0x040fe20000410000 */
        /* <DEDUP_REMOVED lines=50> */
[----:B------:R-:W-:Y:S01]  /*84c0*/  FMUL.FTZ R150, R13, R150 ;  /* 0x000000960d967220 */ /* 0x000fe20000410000 */
[----:B------:R-:W-:Y:S01]  /*84d0*/  F2FP.F16.F32.PACK_AB R156, R157, R156 ;  /* 0x0000009c9d9c723e */ /* 0x000fe200000000ff */
[C---:B------:R-:W-:Y:S01]  /*84e0*/  FMUL.FTZ R56, R12.reuse, R56 ;  /* 0x000000380c387220 */ /* 0x040fe20000410000 */
[----:B------:R-:W-:Y:S01]  /*84f0*/  F2FP.F16.F32.PACK_AB R158, R159, R158 ;  /* 0x0000009e9f9e723e */ /* 0x000fe200000000ff */
[C---:B------:R-:W-:Y:S01]  /*8500*/  FMUL.FTZ R57, R12.reuse, R57 ;  /* 0x000000390c397220 */ /* 0x040fe20000410000 */
[----:B------:R-:W-:Y:S01]  /*8510*/  F2FP.F16.F32.PACK_AB R36, R37, R36 ;  /* 0x000000242524723e */ /* 0x000fe200000000ff */
[C---:B------:R-:W-:Y:S01]  /*8520*/  FMUL.FTZ R60, R12.reuse, R60 ;  /* 0x0000003c0c3c7220 */ /* 0x040fe20000410000 */
[----:B------:R-:W-:Y:S01]  /*8530*/  F2FP.F16.F32.PACK_AB R38, R39, R38 ;  /* 0x000000262726723e */ /* 0x000fe200000000ff */
[C---:B------:R-:W-:Y:S01]  /*8540*/  FMUL.FTZ R61, R12.reuse, R61 ;  /* 0x0000003d0c3d7220 */ /* 0x040fe20000410000 */
[----:B------:R-:W-:Y:S01]  /*8550*/  IADD3 R13, R9, R4, RZ ;  /* 0x00000004090d7210 */ /* 0x000fe20007ffe0ff */
[C---:B------:R-:W-:Y:S01]  /*8560*/  FMUL.FTZ R64, R12.reuse, R64 ;  /* 0x000000400c407220 */ /* 0x040fe20000410000 */
[----:B------:R-:W-:Y:S01]  /*8570*/  F2FP.F16.F32.PACK_AB R40, R41, R40 ;  /* 0x000000282928723e */ /* 0x000fe200000000ff */
[C---:B------:R-:W-:Y:S01]  /*8580*/  FMUL.FTZ R65, R12.reuse, R65 ;  /* 0x000000410c417220 */ /* 0x040fe20000410000 */
[----:B------:R-:W-:Y:S01]  /*8590*/  F2FP.F16.F32.PACK_AB R42, R43, R42 ;  /* 0x0000002a2b2a723e */ /* 0x000fe200000000ff */
[----:B------:R-:W-:Y:S01]  /*85a0*/  FMUL.FTZ R68, R12, R68 ;  /* 0x000000440c447220 */ /* 0x000fe20000410000 */
[----:B------:R-:W-:Y:S01]  /*85b0*/  IADD3 R17, R4, R11, RZ ;  /* 0x0000000b04117210 */ /* 0x000fe20007ffe0ff */
[C---:B------:R-:W-:Y:S01]  /*85c0*/  FMUL.FTZ R69, R12.reuse, R69 ;  /* 0x000000450c457220 */ /* 0x040fe20000410000 */
[----:B------:R-:W-:Y:S01]  /*85d0*/  F2FP.F16.F32.PACK_AB R44, R45, R44 ;  /* 0x0000002c2d2c723e */ /* 0x000fe200000000ff */
[----:B------:R1:W-:Y:S01]  /*85e0*/  STS [R9], R160 ;  /* 0x000000a009007388 */ /* 0x0003e20000000800 */
[----:B------:R-:W-:Y:S01]  /*85f0*/  F2FP.F16.F32.PACK_AB R46, R47, R46 ;  /* 0x0000002e2f2e723e */ /* 0x000fe200000000ff */
[C---:B------:R-:W-:Y:S01]  /*8600*/  FMUL.FTZ R72, R12.reuse, R72 ;  /* 0x000000480c487220 */ /* 0x040fe20000410000 */
[----:B------:R-:W-:Y:S01]  /*8610*/  IADD3 R19, R9, R6, RZ ;  /* 0x0000000609137210 */ /* 0x000fe20007ffe0ff */
[----:B------:R1:W-:Y:S01]  /*8620*/  STS [R9+0x400], R162 ;  /* 0x000400a209007388 */ /* 0x0003e20000000800 */
[----:B------:R-:W-:Y:S01]  /*8630*/  F2FP.F16.F32.PACK_AB R48, R49, R48 ;  /* 0x000000303130723e */ /* 0x000fe200000000ff */
[----:B------:R-:W-:Y:S01]  /*8640*/  FMUL.FTZ R73, R12, R73 ;  /* 0x000000490c497220 */ /* 0x000fe20000410000 */
[----:B------:R-:W-:Y:S01]  /*8650*/  F2FP.F16.F32.PACK_AB R50, R51, R50 ;  /* 0x000000323332723e */ /* 0x000fe200000000ff */
[----:B------:R1:W-:Y:S01]  /*8660*/  STS [R11], R156 ;  /* 0x0000009c0b007388 */ /* 0x0003e20000000800 */
[----:B------:R-:W-:Y:S01]  /*8670*/  IADD3 R21, R6, R11, RZ ;  /* 0x0000000b06157210 */ /* 0x000fe20007ffe0ff */
[C---:B------:R-:W-:Y:S01]  /*8680*/  FMUL.FTZ R76, R12.reuse, R76 ;  /* 0x0000004c0c4c7220 */ /* 0x040fe20000410000 */
[----:B------:R-:W-:Y:S01]  /*8690*/  F2FP.F16.F32.PACK_AB R52, R53, R52 ;  /* 0x000000343534723e */ /* 0x000fe200000000ff */
[----:B------:R1:W-:Y:S01]  /*86a0*/  STS [R11+0x400], R158 ;  /* 0x0004009e0b007388 */ /* 0x0003e20000000800 */
[----:B------:R-:W-:Y:S01]  /*86b0*/  F2FP.F16.F32.PACK_AB R54, R55, R54 ;  /* 0x000000363736723e */ /* 0x000fe200000000ff */
[C---:B------:R-:W-:Y:S01]  /*86c0*/  FMUL.FTZ R77, R12.reuse, R77 ;  /* 0x0000004d0c4d7220 */ /* 0x040fe20000410000 */
[----:B------:R-:W-:Y:S01]  /*86d0*/  IADD3 R23, R13, R6, RZ ;  /* 0x000000060d177210 */ /* 0x000fe20007ffe0ff */
[----:B------:R1:W-:Y:S01]  /*86e0*/  STS [R13], R36 ;  /* 0x000000240d007388 */ /* 0x0003e20000000800 */
[----:B------:R-:W-:Y:S01]  /*86f0*/  F2FP.F16.F32.PACK_AB R56, R57, R56 ;  /* 0x000000383938723e */ /* 0x000fe200000000ff */
[C---:B------:R-:W-:Y:S01]  /*8700*/  FMUL.FTZ R80, R12.reuse, R80 ;  /* 0x000000500c507220 */ /* 0x040fe20000410000 */
[----:B------:R-:W-:Y:S01]  /*8710*/  F2FP.F16.F32.PACK_AB R58, R59, R58 ;  /* 0x0000003a3b3a723e */ /* 0x000fe200000000ff */
[----:B------:R1:W-:Y:S01]  /*8720*/  STS [R13+0x400], R38 ;  /* 0x000400260d007388 */ /* 0x0003e20000000800 */
[----:B------:R-:W-:Y:S01]  /*8730*/  IADD3 R25, R17, R6, RZ ;  /* 0x0000000611197210 */ /* 0x000fe20007ffe0ff */
[C---:B------:R-:W-:Y:S01]  /*8740*/  FMUL.FTZ R81, R12.reuse, R81 ;  /* 0x000000510c517220 */ /* 0x040fe20000410000 */
[----:B------:R-:W-:Y:S01]  /*8750*/  F2FP.F16.F32.PACK_AB R60, R61, R60 ;  /* 0x0000003c3d3c723e */ /* 0x000fe200000000ff */
[----:B------:R1:W-:Y:S01]  /*8760*/  STS [R17], R40 ;  /* 0x0000002811007388 */ /* 0x0003e20000000800 */
[----:B------:R-:W-:Y:S01]  /*8770*/  F2FP.F16.F32.PACK_AB R62, R63, R62 ;  /* 0x0000003e3f3e723e */ /* 0x000fe200000000ff */
[C---:B------:R-:W-:Y:S01]  /*8780*/  FMUL.FTZ R84, R12.reuse, R84 ;  /* 0x000000540c547220 */ /* 0x040fe20000410000 */
[----:B------:R-:W-:Y:S01]  /*8790*/  F2FP.F16.F32.PACK_AB R64, R65, R64 ;  /* 0x000000404140723e */ /* 0x000fe200000000ff */
[----:B------:R1:W-:Y:S01]  /*87a0*/  STS [R17+0x400], R42 ;  /* 0x0004002a11007388 */ /* 0x0003e20000000800 */
[----:B------:R-:W-:Y:S01]  /*87b0*/  F2FP.F16.F32.PACK_AB R66, R67, R66 ;  /* 0x000000424342723e */ /* 0x000fe200000000ff */
[C---:B------:R-:W-:Y:S01]  /*87c0*/  FMUL.FTZ R85, R12.reuse, R85 ;  /* 0x000000550c557220 */ /* 0x040fe20000410000 */
[----:B------:R-:W-:Y:S01]  /*87d0*/  F2FP.F16.F32.PACK_AB R68, R69, R68 ;  /* 0x000000444544723e */ /* 0x000fe200000000ff */
[----:B------:R1:W-:Y:S01]  /*87e0*/  STS [R19], R44 ;  /* 0x0000002c13007388 */ /* 0x0003e20000000800 */
[----:B------:R-:W-:Y:S01]  /*87f0*/  PLOP3.LUT P1, PT, PT, PT, UP0, 0x80, 0x0 ;  /* 0x000000000000781c */ /* 0x000fe20003f2f008 */
[C---:B------:R-:W-:Y:S01]  /*8800*/  FMUL.FTZ R88, R12.reuse, R88 ;  /* 0x000000580c587220 */ /* 0x040fe20000410000 */
[C---:B------:R-:W-:Y:S01]  /*8810*/  FMUL.FTZ R89, R12.reuse, R89 ;  /* 0x000000590c597220 */ /* 0x040fe20000410000 */
[----:B------:R1:W-:Y:S01]  /*8820*/  STS [R19+0x400], R46 ;  /* 0x0004002e13007388 */ /* 0x0003e20000000800 */
[C---:B------:R-:W-:Y:S01]  /*8830*/  FMUL.FTZ R92, R12.reuse, R92 ;  /* 0x0000005c0c5c7220 */ /* 0x040fe20000410000 */
[C---:B------:R-:W-:Y:S01]  /*8840*/  FMUL.FTZ R93, R12.reuse, R93 ;  /* 0x0000005d0c5d7220 */ /* 0x040fe20000410000 */
[C---:B------:R-:W-:Y:S01]  /*8850*/  FMUL.FTZ R96, R12.reuse, R96 ;  /* 0x000000600c607220 */ /* 0x040fe20000410000 */
[----:B------:R1:W-:Y:S01]  /*8860*/  STS [R21], R48 ;  /* 0x0000003015007388 */ /* 0x0003e20000000800 */
[C---:B------:R-:W-:Y:S01]  /*8870*/  FMUL.FTZ R97, R12.reuse, R97 ;  /* 0x000000610c617220 */ /* 0x040fe20000410000 */
        /* <DEDUP_REMOVED lines=27> */
[----:B------:R-:W-:Y:S01]  /*8a30*/  @UP0 UIMAD UR4, UR14, UR7, UR11 ;  /* 0x000000070e0402a4 */ /* 0x000fe2000f8e020b */
        /* <DEDUP_REMOVED lines=9> */
[----:B------:R-:W-:Y:S01]  /*8ad0*/  FMUL.FTZ R149, R12, R149 ;  /* 0x000000950c957220 */ /* 0x000fe20000410000 */
[----:B------:R1:W-:Y:S01]  /*8ae0*/  STS [R13+0x2000], R68 ;  /* 0x002000440d007388 */ /* 0x0003e20000000800 */
[----:B------:R-:W-:-:S02]  /*8af0*/  F2FP.F16.F32.PACK_AB R70, R71, R70 ;  /* 0x000000464746723e */ /* 0x000fc400000000ff */
[----:B------:R-:W-:Y:S02]  /*8b00*/  F2FP.F16.F32.PACK_AB R72, R73, R72 ;  /* 0x000000484948723e */ /* 0x000fe400000000ff */
[----:B------:R-:W-:Y:S02]  /*8b10*/  F2FP.F16.F32.PACK_AB R74, R75, R74 ;  /* 0x0000004a4b4a723e */ /* 0x000fe400000000ff */
[----:B------:R-:W-:Y:S02]  /*8b20*/  F2FP.F16.F32.PACK_AB R76, R77, R76 ;  /* 0x0000004c4d4c723e */ /* 0x000fe400000000ff */
[----:B------:R-:W-:Y:S02]  /*8b30*/  F2FP.F16.F32.PACK_AB R78, R79, R78 ;  /* 0x0000004e4f4e723e */ /* 0x000fe400000000ff */
[----:B------:R-:W-:Y:S02]  /*8b40*/  F2FP.F16.F32.PACK_AB R80, R81, R80 ;  /* 0x000000505150723e */ /* 0x000fe400000000ff */
        /* <DEDUP_REMOVED lines=27> */
[----:B------:R-:W-:Y:S01]  /*8d00*/  F2FP.F16.F32.PACK_AB R132, R133, R132 ;  /* 0x000000848584723e */ /* 0x000fe200000000ff */
[----:B-1----:R-:W-:Y:S06]  /*8d10*/  @P1 BRA `(.L_x_10) ;  /* 0x00000000001c1947 */ /* 0x002fec0003800000 */
[----:B------:R-:W1:Y:S01]  /*8d20*/  S2UR UR8, SR_CTAID.Y ;  /* 0x00000000000879c3 */ /* 0x000e620000002600 */
[----:B------:R-:W-:Y:S01]  /*8d30*/  ULDC.64 UR6, c[0x0][0x290] ;  /* 0x0000a40000067ab9 */ /* 0x000fe20000000a00 */
[----:B-1----:R-:W-:Y:S02]  /*8d40*/  USHF.R.S32.HI UR4, URZ, 0x1f, UR8 ;  /* 0x0000001f3f047899 */ /* 0x002fe40008011408 */
[----:B------:R-:W-:Y:S02]  /*8d50*/  UIMAD.WIDE.U32 UR10, UR8, UR6, URZ ;  /* 0x00000006080a72a5 */ /* 0x000fe4000f8e003f */
[----:B------:R-:W-:-:S04]  /*8d60*/  UIMAD UR4, UR4, UR6, URZ ;  /* 0x00000006040472a4 */ /* 0x000fc8000f8e023f */
[----:B------:R-:W-:-:S04]  /*8d70*/  UIMAD UR4, UR8, UR7, UR4 ;  /* 0x00000007080472a4 */ /* 0x000fc8000f8e0204 */
[----:B------:R-:W-:-:S12]  /*8d80*/  UIADD3 UR4, UR11, UR4, URZ ;  /* 0x000000040b047290 */ /* 0x000fd8000fffe03f */
.L_x_10:
[----:B------:R-:W-:Y:S01]  /*8d90*/  ULDC.U8 UR6, c[0x0][0x3d8] ;  /* 0x0000f60000067ab9 */ /* 0x000fe20000000000 */
[----:B------:R-:W-:Y:S01]  /*8da0*/  ULDC.U8 UR8, c[0x0][0x3d9] ;  /* 0x0000f64000087ab9 */ /* 0x000fe20000000000 */
[----:B------:R-:W-:Y:S02]  /*8db0*/  ISETP.NE.AND P2, PT, RZ, UR6, PT ;  /* 0x00000006ff007c0c */ /* 0x000fe4000bf45270 */
[----:B------:R-:W-:Y:S02]  /*8dc0*/  CS2R R26, SRZ ;  /* 0x00000000001a7805 */ /* 0x000fe4000001ff00 */
[----:B------:R-:W-:Y:S02]  /*8dd0*/  F2FP.F16.F32.PACK_AB R134, R135, R134 ;  /* 0x000000868786723e */ /* 0x000fe400000000ff */
[----:B------:R-:W-:Y:S02]  /*8de0*/  ISETP.NE.OR P1, PT, RZ, UR8, !P2 ;  /* 0x00000008ff007c0c */ /* 0x000fe4000d725670 */
        /* <DEDUP_REMOVED lines=8> */
[----:B------:R-:W-:Y:S01]  /*8e70*/  PLOP3.LUT P6, PT, PT, PT, PT, 0x8, 0x0 ;  /* 0x000000000000781c */ /* 0x000fe20003fce170 */
[----:B------:R-:W-:-:S12]  /*8e80*/  @P1 BRA `(.L_x_11) ;  /* 0x0000000000201947 */ /* 0x000fd80003800000 */
[----:B------:R-:W1:Y:S01]  /*8e90*/  S2UR UR6, SR_CTAID.Y ;  /* 0x00000000000679c3 */ /* 0x000e620000002600 */
[----:B------:R-:W-:Y:S01]  /*8ea0*/  ULDC UR7, c[0x0][0x2c4] ;  /* 0x0000b10000077ab9 */ /* 0x000fe20000000800 */
[----:B------:R-:W-:Y:S01]  /*8eb0*/  PLOP3.LUT P6, PT, PT, PT, PT, 0x80, 0x0 ;  /* 0x000000000000781c */ /* 0x000fe20003fcf070 */
[----:B-1----:R-:W-:-:S04]  /*8ec0*/  UIMAD UR6, UR6, UR7, URZ ;  /* 0x00000007060672a4 */ /* 0x002fc8000f8e023f */
[----:B------:R-:W-:-:S04]  /*8ed0*/  USEL UR14, UR6, UR14, !UP0 ;  /* 0x0000000e060e7287 */ /* 0x000fc8000c000000 */
[----:B------:R-:W-:Y:S02]  /*8ee0*/  USHF.R.S32.HI UR6, URZ, 0x1f, UR14 ;  /* 0x0000001f3f067899 */ /* 0x000fe4000801140e */
[----:B------:R-:W-:-:S04]  /*8ef0*/  IMAD.U32 R26, RZ, RZ, UR14 ;  /* 0x0000000eff1a7e24 */ /* 0x000fc8000f8e00ff */
[----:B------:R-:W-:-:S07]  /*8f00*/  MOV R27, UR6 ;  /* 0x00000006001b7c02 */ /* 0x000fce0008000f00 */
.L_x_11:
[----:B------:R-:W-:Y:S01]  /*8f10*/  ISETP.NE.AND P5, PT, RZ, UR8, PT ;  /* 0x00000008ff007c0c */ /* 0x000fe2000bfa5270 */
[----:B------:R-:W-:Y:S01]  /*8f20*/  STS [R13+0x2400], R70 ;  /* 0x002400460d007388 */ /* 0x000fe20000000800 */
[----:B------:R-:W-:Y:S01]  /*8f30*/  PLOP3.LUT P1, PT, PT, PT, PT, 0x8, 0x0 ;  /* 0x000000000000781c */ /* 0x000fe20003f2e170 */
[----:B------:R-:W1:Y:S01]  /*8f40*/  S2UR UR6, SR_CTAID.X ;  /* 0x00000000000679c3 */ /* 0x000e620000002500 */
[----:B------:R-:W-:Y:S01]  /*8f50*/  VIADD R12, R14, 0x20 ;  /* 0x000000200e0c7836 */ /* 0x000fe20000000000 */
[----:B------:R-:W-:Y:S01]  /*8f60*/  STS [R17+0x2000], R72 ;  /* 0x0020004811007388 */ /* 0x000fe20000000800 */
[----:B------:R-:W-:Y:S01]  /*8f70*/  @P4 MUFU.LG2 R8, R8 ;  /* 0x0000000800084308 */ /* 0x000fe20000000c00 */
[----:B------:R-:W-:Y:S01]  /*8f80*/  SHF.R.S32.HI R20, RZ, 0x1f, R5 ;  /* 0x0000001fff147819 */ /* 0x000fe20000011405 */
[----:B------:R-:W-:Y:S01]  /*8f90*/  BSSY B0, `(.L_x_12) ;  /* 0x000006a000007945 */ /* 0x000fe20003800000 */
[----:B------:R-:W-:Y:S01]  /*8fa0*/  STS [R17+0x2400], R74 ;  /* 0x0024004a11007388 */ /* 0x000fe20000000800 */
[----:B------:R-:W-:Y:S01]  /*8fb0*/  IMAD.SHL.U32 R0, R0, 0x8, RZ ;  /* 0x0000000800007824 */ /* 0x000fe200078e00ff */
[----:B------:R-:W-:-:S02]  /*8fc0*/  LEA.HI R20, R20, R5, RZ, 0x2 ;  /* 0x0000000514147211 */ /* 0x000fc400078f10ff */
[----:B------:R-:W-:Y:S01]  /*8fd0*/  STS [R19+0x2000], R76 ;  /* 0x0020004c13007388 */ /* 0x000fe20000000800 */
[----:B------:R-:W2:Y:S01]  /*8fe0*/  @!P5 LDC R4, c[0x0][0x2c4] ;  /* 0x0000b100ff04db82 */ /* 0x000ea20000000800 */
[----:B------:R-:W-:Y:S01]  /*8ff0*/  @!P5 PLOP3.LUT P1, PT, P2, PT, PT, 0x80, 0x0 ;  /* 0x000000000000d81c */ /* 0x000fe2000172f070 */
[----:B------:R-:W-:Y:S01]  /*9000*/  @P5 IMAD.MOV.U32 R33, RZ, RZ, 0x1 ;  /* 0x00000001ff215424 */ /* 0x000fe200078e00ff */
[----:B------:R-:W-:Y:S01]  /*9010*/  STS [R19+0x2400], R78 ;  /* 0x0024004e13007388 */ /* 0x000fe20000000800 */
[----:B------:R-:W-:Y:S01]  /*9020*/  ISETP.GE.AND P2, PT, R12, UR5, PT ;  /* 0x000000050c007c0c */ /* 0x000fe2000bf46270 */
[----:B------:R-:W3:Y:S01]  /*9030*/  @P3 MUFU.LG2 R7, R7 ;  /* 0x0000000700073308 */ /* 0x000ee20000000c00 */
[----:B------:R-:W-:Y:S01]  /*9040*/  LOP3.LUT R20, R20, 0xffffffc, RZ, 0xc0, !PT ;  /* 0x0ffffffc14147812 */ /* 0x000fe200078ec0ff */
[----:B------:R-:W-:Y:S01]  /*9050*/  STS [R21+0x2000], R80 ;  /* 0x0020005015007388 */ /* 0x000fe20000000800 */
[----:B------:R-:W4:Y:S02]  /*9060*/  @!P5 LDC R31, c[0x0][0x270] ;  /* 0x00009c00ff1fdb82 */ /* 0x000f240000000800 */
[----:B------:R-:W-:Y:S01]  /*9070*/  IADD3 R20, -R20, R5, RZ ;  /* 0x0000000514147210 */ /* 0x000fe20007ffe1ff */
[----:B------:R-:W-:Y:S04]  /*9080*/  STS [R21+0x2400], R82 ;  /* 0x0024005215007388 */ /* 0x000fe80000000800 */
[----:B------:R-:W-:Y:S01]  /*9090*/  STS [R23+0x2000], R84 ;  /* 0x0020005417007388 */ /* 0x000fe20000000800 */
[----:B------:R-:W1:Y:S03]  /*90a0*/  @P5 LDC R10, c[0x0][0x2c0] ;  /* 0x0000b000ff0a5b82 */ /* 0x000e660000000800 */
[----:B------:R-:W-:Y:S04]  /*90b0*/  STS [R23+0x2400], R86 ;  /* 0x0024005617007388 */ /* 0x000fe80000000800 */
[----:B------:R-:W-:Y:S01]  /*90c0*/  STS [R25+0x2000], R88 ;  /* 0x0020005819007388 */ /* 0x000fe20000000800 */
[----:B--2---:R-:W4:Y:S03]  /*90d0*/  @P1 LDC R4, c[0x0][0x2e4] ;  /* 0x0000b900ff041b82 */ /* 0x004f260000000800 */
[----:B------:R-:W-:Y:S04]  /*90e0*/  STS [R25+0x2400], R90 ;  /* 0x0024005a19007388 */ /* 0x000fe80000000800 */
[----:B------:R-:W-:Y:S01]  /*90f0*/  STS [R9+0x4000], R92 ;  /* 0x0040005c09007388 */ /* 0x000fe20000000800 */
[----:B------:R-:W2:Y:S03]  /*9100*/  @P5 LDC.64 R28, c[0x0][0x2c0] ;  /* 0x0000b000ff1c5b82 */ /* 0x000ea60000000a00 */
[----:B------:R-:W-:Y:S04]  /*9110*/  STS [R9+0x4400], R94 ;  /* 0x0044005e09007388 */ /* 0x000fe80000000800 */
[----:B------:R-:W-:Y:S01]  /*9120*/  STS [R11+0x4000], R96 ;  /* 0x004000600b007388 */ /* 0x000fe20000000800 */
[----:B------:R-:W5:Y:S01]  /*9130*/  @P3 LDC R12, c[0x0][0x2e8] ;  /* 0x0000ba00ff0c3b82 */ /* 0x000f620000000800 */
[----:B------:R-:W-:-:S02]  /*9140*/  @!P5 IMAD.MOV.U32 R10, RZ, RZ, 0x1 ;  /* 0x00000001ff0ad424 */ /* 0x000fc400078e00ff */
[----:B------:R-:W-:Y:S04]  /*9150*/  STS [R11+0x4400], R98 ;  /* 0x004400620b007388 */ /* 0x000fe80000000800 */
[----:B------:R-:W-:Y:S01]  /*9160*/  STS [R13+0x4000], R100 ;  /* 0x004000640d007388 */ /* 0x000fe20000000800 */
[----:B----4-:R-:W-:-:S03]  /*9170*/  @!P5 IMAD R33, R4, R31, RZ ;  /* 0x0000001f0421d224 */ /* 0x010fc600078e02ff */
[----:B------:R-:W-:Y:S04]  /*9180*/  STS [R13+0x4400], R102 ;  /* 0x004400660d007388 */ /* 0x000fe80000000800 */
[----:B------:R-:W-:Y:S01]  /*9190*/  STS [R17+0x4000], R104 ;  /* 0x0040006811007388 */ /* 0x000fe20000000800 */
[----:B--2---:R-:W-:Y:S01]  /*91a0*/  @P5 IMAD R28, R29, R28, RZ ;  /* 0x0000001c1d1c5224 */ /* 0x004fe200078e02ff */
[----:B------:R-:W-:Y:S01]  /*91b0*/  @!P5 MOV R28, R4 ;  /* 0x00000004001cd202 */ /* 0x000fe20000000f00 */
[----:B-1----:R-:W-:Y:S01]  /*91c0*/  IMAD R4, R10, UR6, RZ ;  /* 0x000000060a047c24 */ /* 0x002fe2000f8e02ff */
[----:B------:R-:W-:Y:S01]  /*91d0*/  STS [R17+0x4400], R106 ;  /* 0x0044006a11007388 */ /* 0x000fe20000000800 */
[----:B------:R-:W-:Y:S02]  /*91e0*/  LOP3.LUT P5, RZ, R2, 0x3, RZ, 0xc0, !PT ;  /* 0x0000000302ff7812 */ /* 0x000fe400078ac0ff */
[----:B------:R-:W-:Y:S01]  /*91f0*/  IMAD.SHL.U32 R4, R4, 0x40, RZ ;  /* 0x0000004004047824 */ /* 0x000fe200078e00ff */
[----:B------:R-:W-:Y:S04]  /*9200*/  STS [R19+0x4000], R108 ;  /* 0x0040006c13007388 */ /* 0x000fe80000000800 */
[----:B------:R-:W-:Y:S01]  /*9210*/  STS [R19+0x4400], R110 ;  /* 0x0044006e13007388 */ /* 0x000fe20000000800 */
[----:B------:R-:W-:-:S03]  /*9220*/  SHF.R.S32.HI R5, RZ, 0x1f, R4 ;  /* 0x0000001fff057819 */ /* 0x000fc60000011404 */
[----:B------:R-:W-:Y:S04]  /*9230*/  STS [R21+0x4000], R112 ;  /* 0x0040007015007388 */ /* 0x000fe80000000800 */
        /* <DEDUP_REMOVED lines=8> */
[----:B------:R1:W-:Y:S04]  /*92c0*/  STS [R11+0x6400], R126 ;  /* 0x0064007e0b007388 */ /* 0x0003e80000000800 */
[----:B------:R-:W-:Y:S04]  /*92d0*/  STS [R13+0x6000], R128 ;  /* 0x006000800d007388 */ /* 0x000fe80000000800 */
[----:B------:R2:W-:Y:S04]  /*92e0*/  STS [R13+0x6400], R130 ;  /* 0x006400820d007388 */ /* 0x0005e80000000800 */
[----:B------:R-:W-:Y:S04]  /*92f0*/  STS [R17+0x6000], R132 ;  /* 0x0060008411007388 */ /* 0x000fe80000000800 */
[----:B------:R-:W-:Y:S04]  /*9300*/  STS [R17+0x6400], R134 ;  /* 0x0064008611007388 */ /* 0x000fe80000000800 */
[----:B------:R-:W-:Y:S04]  /*9310*/  STS [R19+0x6000], R136 ;  /* 0x0060008813007388 */ /* 0x000fe80000000800 */
[----:B------:R-:W-:Y:S01]  /*9320*/  STS [R19+0x6400], R138 ;  /* 0x0064008a13007388 */ /* 0x000fe20000000800 */
[----:B-1----:R-:W-:-:S03]  /*9330*/  VIADD R11, R14, 0x30 ;  /* 0x000000300e0b7836 */ /* 0x002fc60000000000 */
[----:B------:R-:W-:Y:S02]  /*9340*/  STS [R21+0x6000], R140 ;  /* 0x0060008c15007388 */ /* 0x000fe40000000800 */
[----:B------:R-:W-:Y:S02]  /*9350*/  ISETP.GE.AND P1, PT, R11, UR5, PT ;  /* 0x000000050b007c0c */ /* 0x000fe4000bf26270 */
[----:B------:R1:W-:Y:S01]  /*9360*/  STS [R21+0x6400], R142 ;  /* 0x0064008e15007388 */ /* 0x0003e20000000800 */
[----:B--2---:R-:W2:Y:S01]  /*9370*/  @P4 LDC R13, c[0x0][0x2e8] ;  /* 0x0000ba00ff0d4b82 */ /* 0x004ea20000000800 */
[----:B------:R-:W-:Y:S02]  /*9380*/  SHF.R.S32.HI R11, RZ, 0x1f, R2 ;  /* 0x0000001fff0b7819 */ /* 0x000fe40000011402 */
[----:B------:R4:W-:Y:S02]  /*9390*/  STS [R23+0x6000], R144 ;  /* 0x0060009017007388 */ /* 0x0009e40000000800 */
[----:B------:R-:W-:Y:S01]  /*93a0*/  LEA.HI R11, R11, R2, RZ, 0x2 ;  /* 0x000000020b0b7211 */ /* 0x000fe200078f10ff */
[----:B---3--:R-:W-:Y:S01]  /*93b0*/  @P3 FMUL.FTZ R2, R7, 0.69314718246459960938 ;  /* 0x3f31721807023820 */ /* 0x008fe20000410000 */
[----:B------:R4:W-:Y:S02]  /*93c0*/  STS [R23+0x6400], R146 ;  /* 0x0064009217007388 */ /* 0x0009e40000000800 */
[----:B------:R-:W-:-:S02]  /*93d0*/  SHF.R.S32.HI R11, RZ, 0x2, R11 ;  /* 0x00000002ff0b7819 */ /* 0x000fc4000001140b */
[----:B------:R4:W-:Y:S02]  /*93e0*/  STS [R25+0x6000], R148 ;  /* 0x0060009419007388 */ /* 0x0009e40000000800 */
[----:B------:R-:W-:Y:S02]  /*93f0*/  LEA R11, R20, R11, 0x4 ;  /* 0x0000000b140b7211 */ /* 0x000fe400078e20ff */
[----:B------:R4:W-:Y:S01]  /*9400*/  STS [R25+0x6400], R150 ;  /* 0x0064009619007388 */ /* 0x0009e20000000800 */
[----:B------:R-:W-:Y:S01]  /*9410*/  BAR.SYNC.DEFER_BLOCKING 0x0 ;  /* 0x0000000000007b1d */ /* 0x000fe20000010000 */
[----:B-1----:R-:W-:Y:S01]  /*9420*/  @P4 FMUL.FTZ R21, R8, 0.69314718246459960938 ;  /* 0x3f31721808154820 */ /* 0x002fe20000410000 */
[----:B------:R-:W-:Y:S02]  /*9430*/  IMAD.MOV.U32 R8, RZ, RZ, 0x7f800000 ;  /* 0x7f800000ff087424 */ /* 0x000fe400078e00ff */
[----:B-----5:R-:W-:Y:S02]  /*9440*/  @P3 FFMA.FTZ R8, R3, R12, R2 ;  /* 0x0000000c03083223 */ /* 0x020fe40000010002 */
[----:B------:R-:W1:Y:S01]  /*9450*/  S2R R6, SR_CTAID.Y ;  /* 0x0000000000067919 */ /* 0x000e620000002600 */
[----:B------:R-:W3:Y:S01]  /*9460*/  S2R R9, SR_CTAID.Z ;  /* 0x0000000000097919 */ /* 0x000ee20000002700 */
[----:B------:R4:W3:Y:S01]  /*9470*/  LDS.128 R16, [R240+0x1800] ;  /* 0x00180000f0107984 */ /* 0x0008e20000000c00 */
[----:B-1----:R-:W-:-:S02]  /*9480*/  IMAD R33, R6, R33, RZ ;  /* 0x0000002106217224 */ /* 0x002fc400078e02ff */
[----:B------:R-:W-:Y:S02]  /*9490*/  IMAD.MOV.U32 R6, RZ, RZ, 0x7f800000 ;  /* 0x7f800000ff067424 */ /* 0x000fe400078e00ff */
[----:B--2---:R-:W-:Y:S01]  /*94a0*/  @P4 FFMA.FTZ R6, R164, R13, R21 ;  /* 0x0000000da4064223 */ /* 0x004fe20000010015 */
[----:B------:R-:W-:-:S05]  /*94b0*/  SEL R33, R33, RZ, !P6 ;  /* 0x000000ff21217207 */ /* 0x000fca0007000000 */
[----:B---3--:R-:W-:-:S05]  /*94c0*/  IMAD R33, R9, R28, R33 ;  /* 0x0000001c09217224 */ /* 0x008fca00078e0221 */
[--C-:B------:R-:W-:Y:S02]  /*94d0*/  IADD3 R7, P6, P4, R4, R26, R33.reuse ;  /* 0x0000001a04077210 */ /* 0x100fe40007cde021 */
[----:B------:R-:W-:-:S04]  /*94e0*/  SHF.R.S32.HI R26, RZ, 0x1f, R33 ;  /* 0x0000001fff1a7819 */ /* 0x000fc80000011421 */
[----:B------:R-:W-:Y:S01]  /*94f0*/  IADD3.X R26, R5, R27, R26, P6, P4 ;  /* 0x0000001b051a7210 */ /* 0x000fe200037e841a */
[----:B----4-:R-:W-:Y:S06]  /*9500*/  @P5 BRA `(.L_x_13) ;  /* 0x0000000000485947 */ /* 0x010fec0003800000 */
[----:B------:R-:W-:Y:S01]  /*9510*/  UIMAD UR7, UR6, -0x40, UR16 ;  /* 0xffffffc0060778a4 */ /* 0x000fe2000f8e0210 */
[----:B------:R-:W-:-:S05]  /*9520*/  VIADD R13, R11, 0x8 ;  /* 0x000000080b0d7836 */ /* 0x000fca0000000000 */
[----:B------:R-:W-:Y:S02]  /*9530*/  ISETP.GE.AND P6, PT, R11, UR7, PT ;  /* 0x000000070b007c0c */ /* 0x000fe4000bfc6270 */
[----:B------:R-:W-:-:S11]  /*9540*/  ISETP.GE.AND P5, PT, R13, UR7, PT ;  /* 0x000000070d007c0c */ /* 0x000fd6000bfa6270 */
[----:B------:R-:W1:Y:S01]  /*9550*/  @!P6 LDC.64 R4, c[0x0][0x2b0] ;  /* 0x0000ac00ff04eb82 */ /* 0x000e620000000a00 */
[-C--:B------:R-:W-:Y:S02]  /*9560*/  @!P6 IMAD R11, R11, R10.reuse, RZ ;  /* 0x0000000a0b0be224 */ /* 0x080fe400078e02ff */
[----:B------:R-:W-:-:S03]  /*9570*/  @!P5 IMAD R13, R13, R10, RZ ;  /* 0x0000000a0d0dd224 */ /* 0x000fc600078e02ff */
[-C--:B------:R-:W-:Y:S02]  /*9580*/  @!P6 IADD3 R10, P4, R11, R7.reuse, RZ ;  /* 0x000000070b0ae210 */ /* 0x080fe40007f9e0ff */
[----:B------:R-:W2:Y:S01]  /*9590*/  @!P5 LDC.64 R2, c[0x0][0x2b0] ;  /* 0x0000ac00ff02db82 */ /* 0x000ea20000000a00 */
[----:B------:R-:W-:Y:S02]  /*95a0*/  @!P5 IADD3 R7, P3, R13, R7, RZ ;  /* 0x000000070d07d210 */ /* 0x000fe40007f7e0ff */
[-C--:B------:R-:W-:Y:S02]  /*95b0*/  @!P6 LEA.HI.X.SX32 R11, R11, R26.reuse, 0x1, P4 ;  /* 0x0000001a0b0be211 */ /* 0x080fe400020f0eff */
[----:B------:R-:W-:Y:S02]  /*95c0*/  @!P5 LEA.HI.X.SX32 R26, R13, R26, 0x1, P3 ;  /* 0x0000001a0d1ad211 */ /* 0x000fe400018f0eff */
[----:B-1----:R-:W-:-:S04]  /*95d0*/  @!P6 LEA R4, P4, R10, R4, 0x2 ;  /* 0x000000040a04e211 */ /* 0x002fc800078810ff */
[----:B------:R-:W-:Y:S02]  /*95e0*/  @!P6 LEA.HI.X R5, R10, R5, R11, 0x2, P4 ;  /* 0x000000050a05e211 */ /* 0x000fe400020f140b */
[----:B--2---:R-:W-:-:S03]  /*95f0*/  @!P5 LEA R2, P3, R7, R2, 0x2 ;  /* 0x000000020702d211 */ /* 0x004fc600078610ff */
[----:B------:R1:W-:Y:S01]  /*9600*/  @!P6 STG.E desc[UR18][R4.64], R6 ;  /* 0x000000060400e986 */ /* 0x0003e2000c101912 */
[----:B------:R-:W-:-:S05]  /*9610*/  @!P5 LEA.HI.X R3, R7, R3, R26, 0x2, P3 ;  /* 0x000000030703d211 */ /* 0x000fca00018f141a */
[----:B------:R1:W-:Y:S04]  /*9620*/  @!P5 STG.E desc[UR18][R2.64], R8 ;  /* 0x000000080200d986 */ /* 0x0003e8000c101912 */
.L_x_13:
[----:B------:R-:W-:Y:S05]  /*9630*/  BSYNC B0 ;  /* 0x0000000000007941 */ /* 0x000fea0003800000 */
.L_x_12:
[----:B-1----:R-:W-:Y:S01]  /*9640*/  SHF.R.S32.HI R2, RZ, 0x1f, R0 ;  /* 0x0000001fff027819 */ /* 0x002fe20000011400 */
[----:B------:R-:W-:Y:S01]  /*9650*/  ULDC.64 UR6, c[0x0][0x2a0] ;  /* 0x0000a80000067ab9 */ /* 0x000fe20000000a00 */
[----:B------:R-:W-:Y:S01]  /*9660*/  IADD3 R26, P3, R0, UR10, RZ ;  /* 0x0000000a001a7c10 */ /* 0x000fe2000ff7e0ff */
[----:B------:R-:W-:Y:S01]  /*9670*/  IMAD.U32 R25, RZ, RZ, UR15 ;  /* 0x0000000fff197e24 */ /* 0x000fe2000f8e00ff */
[----:B------:R-:W-:Y:S01]  /*9680*/  SHF.R.S32.HI R0, RZ, 0x1f, R9 ;  /* 0x0000001fff007819 */ /* 0x000fe20000011409 */
[----:B------:R1:W2:Y:S01]  /*9690*/  LDS.128 R20, [R240] ;  /* 0x00000000f0147984 */ /* 0x0002a20000000c00 */
[--C-:B------:R-:W-:Y:S01]  /*96a0*/  SHF.R.S32.HI R15, RZ, 0x1f, R14.reuse ;  /* 0x0000001fff0f7819 */ /* 0x100fe2000001140e */
[----:B------:R-:W-:Y:S01]  /*96b0*/  BSSY B0, `(.L_x_14) ;  /* 0x0000019000007945 */ /* 0x000fe20003800000 */
[----:B------:R-:W-:Y:S01]  /*96c0*/  IADD3.X R27, R2, UR4, RZ, P3, !PT ;  /* 0x00000004021b7c10 */ /* 0x000fe20009ffe4ff */
[----:B------:R-:W-:Y:S01]  /*96d0*/  IMAD R0, R0, UR6, RZ ;  /* 0x0000000600007c24 */ /* 0x000fe2000f8e02ff */
[----:B------:R-:W-:Y:S01]  /*96e0*/  ISETP.GE.AND P3, PT, R14, UR5, PT ;  /* 0x000000050e007c0c */ /* 0x000fe2000bf66270 */
[----:B------:R-:W-:Y:S01]  /*96f0*/  IMAD.WIDE R24, R25, 0x40, R14 ;  /* 0x0000004019187825 */ /* 0x000fe200078e020e */
[----:B------:R1:W3:Y:S03]  /*9700*/  LDS.128 R4, [R240+0x6000] ;  /* 0x00600000f0047984 */ /* 0x0002e60000000c00 */
[C---:B------:R-:W-:Y:S01]  /*9710*/  IMAD R29, R9.reuse, UR7, R0 ;  /* 0x00000007091d7c24 */ /* 0x040fe2000f8e0200 */
[----:B------:R1:W4:Y:S01]  /*9720*/  LDS.128 R12, [R240+0x2000] ;  /* 0x00200000f00c7984 */ /* 0x0003220000000c00 */
[----:B------:R-:W-:-:S03]  /*9730*/  IMAD.WIDE.U32 R26, R9, UR6, R26 ;  /* 0x00000006091a7c25 */ /* 0x000fc6000f8e001a */
[----:B------:R1:W1:Y:S01]  /*9740*/  LDS.128 R8, [R240+0x4000] ;  /* 0x00400000f0087984 */ /* 0x0002620000000c00 */
[----:B------:R-:W-:Y:S02]  /*9750*/  IMAD.IADD R29, R27, 0x1, R29 ;  /* 0x000000011b1d7824 */ /* 0x000fe400078e021d */
[----:B------:R-:W-:Y:S05]  /*9760*/  @P3 BRA `(.L_x_15) ;  /* 0x0000000000343947 */ /* 0x000fea0003800000 */
[----:B------:R-:W-:Y:S01]  /*9770*/  ULDC.64 UR6, c[0x0][0x298] ;  /* 0x0000a60000067ab9 */ /* 0x000fe20000000a00 */
[----:B------:R-:W-:Y:S01]  /*9780*/  MOV R28, R26 ;  /* 0x0000001a001c7202 */ /* 0x000fe20000000f00 */
[----:B------:R-:W-:-:S04]  /*9790*/  IMAD R3, R25, UR6, RZ ;  /* 0x0000000619037c24 */ /* 0x000fc8000f8e02ff */
[----:B------:R-:W-:-:S04]  /*97a0*/  IMAD.WIDE.U32 R30, R24, UR6, R28 ;  /* 0x00000006181e7c25 */ /* 0x000fc8000f8e001c */
[----:B------:R-:W-:Y:S01]  /*97b0*/  IMAD R0, R24, UR7, R3 ;  /* 0x0000000718007c24 */ /* 0x000fe2000f8e0203 */
[----:B------:R-:W-:Y:S02]  /*97c0*/  ULDC.64 UR6, c[0x0][0x280] ;  /* 0x0000a00000067ab9 */ /* 0x000fe40000000a00 */
[----:B------:R-:W-:Y:S02]  /*97d0*/  LEA R2, P3, R30, UR6, 0x1 ;  /* 0x000000061e027c11 */ /* 0x000fe4000f8608ff */
[----:B------:R-:W-:-:S04]  /*97e0*/  IADD3 R0, R31, R0, RZ ;  /* 0x000000001f007210 */ /* 0x000fc80007ffe0ff */
[----:B------:R-:W-:-:S05]  /*97f0*/  LEA.HI.X R3, R30, UR7, R0, 0x1, P3 ;  /* 0x000000071e037c11 */ /* 0x000fca00098f0c00 */
[----:B--2---:R2:W-:Y:S04]  /*9800*/  STG.E.128 desc[UR18][R2.64], R20 ;  /* 0x0000001402007986 */ /* 0x0045e8000c101d12 */
[----:B----4-:R2:W-:Y:S04]  /*9810*/  STG.E.128 desc[UR18][R2.64+0x80], R12 ;  /* 0x0000800c02007986 */ /* 0x0105e8000c101d12 */
[----:B-1----:R2:W-:Y:S04]  /*9820*/  STG.E.128 desc[UR18][R2.64+0x100], R8 ;  /* 0x0001000802007986 */ /* 0x0025e8000c101d12 */
[----:B---3--:R2:W-:Y:S02]  /*9830*/  STG.E.128 desc[UR18][R2.64+0x180], R4 ;  /* 0x0001800402007986 */ /* 0x0085e4000c101d12 */
.L_x_15:
[----:B------:R-:W-:Y:S05]  /*9840*/  BSYNC B0 ;  /* 0x0000000000007941 */ /* 0x000fea0003800000 */
.L_x_14:
[----:B--2---:R2:W2:Y:S01]  /*9850*/  LDS.128 R20, [R240+0x800] ;  /* 0x00080000f0147984 */ /* 0x0044a20000000c00 */
[----:B------:R-:W-:Y:S03]  /*9860*/  BSSY B0, `(.L_x_16) ;  /* 0x0000015000007945 */ /* 0x000fe60003800000 */
[----:B----4-:R4:W2:Y:S04]  /*9870*/  LDS.128 R12, [R240+0x2800] ;  /* 0x00280000f00c7984 */ /* 0x0108a80000000c00 */
[----:B-1----:R4:W1:Y:S04]  /*9880*/  LDS.128 R8, [R240+0x4800] ;  /* 0x00480000f0087984 */ /* 0x0028680000000c00 */
[----:B---3--:R4:W3:Y:S01]  /*9890*/  LDS.128 R4, [R240+0x6800] ;  /* 0x00680000f0047984 */ /* 0x0088e20000000c00 */
[----:B------:R-:W-:Y:S05]  /*98a0*/  @P0 BRA `(.L_x_17) ;  /* 0x0000000000400947 */ /* 0x000fea0003800000 */
[----:B------:R-:W-:Y:S01]  /*98b0*/  IADD3 R2, P0, R24, 0x10, RZ ;  /* 0x0000001018027810 */ /* 0x000fe20007f1e0ff */
[----:B------:R-:W-:Y:S01]  /*98c0*/  ULDC.64 UR6, c[0x0][0x298] ;  /* 0x0000a60000067ab9 */ /* 0x000fe20000000a00 */
[----:B------:R-:W-:Y:S01]  /*98d0*/  MOV R31, R29 ;  /* 0x0000001d001f7202 */ /* 0x000fe20000000f00 */
[----:B------:R-:W-:Y:S02]  /*98e0*/  IMAD.MOV.U32 R30, RZ, RZ, R26 ;  /* 0x000000ffff1e7224 */ /* 0x000fe400078e001a */
[----:B------:R-:W-:Y:S02]  /*98f0*/  IMAD.X R0, RZ, RZ, R25, P0 ;  /* 0x000000ffff007224 */ /* 0x000fe400000e0619 */
[----:B------:R-:W-:-:S04]  /*9900*/  IMAD.WIDE.U32 R30, R2, UR6, R30 ;  /* 0x00000006021e7c25 */ /* 0x000fc8000f8e001e */
[----:B------:R-:W-:-:S04]  /*9910*/  IMAD R3, R0, UR6, RZ ;  /* 0x0000000600037c24 */ /* 0x000fc8000f8e02ff */
[----:B------:R-:W-:Y:S01]  /*9920*/  IMAD R3, R2, UR7, R3 ;  /* 0x0000000702037c24 */ /* 0x000fe2000f8e0203 */
[----:B------:R-:W-:Y:S02]  /*9930*/  ULDC.64 UR6, c[0x0][0x280] ;  /* 0x0000a00000067ab9 */ /* 0x000fe40000000a00 */
[----:B------:R-:W-:Y:S02]  /*9940*/  LEA R2, P0, R30, UR6, 0x1 ;  /* 0x000000061e027c11 */ /* 0x000fe4000f8008ff */
[----:B------:R-:W-:-:S04]  /*9950*/  IADD3 R3, R31, R3, RZ ;  /* 0x000000031f037210 */ /* 0x000fc80007ffe0ff */
[----:B------:R-:W-:-:S05]  /*9960*/  LEA.HI.X R3, R30, UR7, R3, 0x1, P0 ;  /* 0x000000071e037c11 */ /* 0x000fca00080f0c03 */
[----:B--2---:R2:W-:Y:S04]  /*9970*/  STG.E.128 desc[UR18][R2.64], R20 ;  /* 0x0000001402007986 */ /* 0x0045e8000c101d12 */
[----:B------:R2:W-:Y:S04]  /*9980*/  STG.E.128 desc[UR18][R2.64+0x80], R12 ;  /* 0x0000800c02007986 */ /* 0x0005e8000c101d12 */
[----:B-1----:R2:W-:Y:S04]  /*9990*/  STG.E.128 desc[UR18][R2.64+0x100], R8 ;  /* 0x0001000802007986 */ /* 0x0025e8000c101d12 */
[----:B---3--:R2:W-:Y:S02]  /*99a0*/  STG.E.128 desc[UR18][R2.64+0x180], R4 ;  /* 0x0001800402007986 */ /* 0x0085e4000c101d12 */
.L_x_17:
[----:B------:R-:W-:Y:S05]  /*99b0*/  BSYNC B0 ;  /* 0x0000000000007941 */ /* 0x000fea0003800000 */
.L_x_16:
[----:B--2---:R2:W2:Y:S01]  /*99c0*/  LDS.128 R20, [R240+0x1000] ;  /* 0x00100000f0147984 */ /* 0x0044a20000000c00 */
[----:B------:R-:W-:Y:S03]  /*99d0*/  BSSY B0, `(.L_x_18) ;  /* 0x0000015000007945 */ /* 0x000fe60003800000 */
[----:B------:R2:W2:Y:S04]  /*99e0*/  LDS.128 R12, [R240+0x3000] ;  /* 0x00300000f00c7984 */ /* 0x0004a80000000c00 */
[----:B-1----:R1:W1:Y:S04]  /*99f0*/  LDS.128 R8, [R240+0x5000] ;  /* 0x00500000f0087984 */ /* 0x0022680000000c00 */
[----:B---3--:R3:W1:Y:S01]  /*9a00*/  LDS.128 R4, [R240+0x7000] ;  /* 0x00700000f0047984 */ /* 0x0086620000000c00 */
        /* <DEDUP_REMOVED lines=16> */
[----:B------:R2:W-:Y:S02]  /*9b10*/  STG.E.128 desc[UR18][R2.64+0x180], R4 ;  /* 0x0001800402007986 */ /* 0x0005e4000c101d12 */
.L_x_19:
[----:B------:R-:W-:Y:S05]  /*9b20*/  BSYNC B0 ;  /* 0x0000000000007941 */ /* 0x000fea0003800000 */
.L_x_18:
[----:B-12---:R1:W2:Y:S04]  /*9b30*/  LDS.128 R8, [R240+0x3800] ;  /* 0x00380000f0087984 */ /* 0x0062a80000000c00 */
[----:B------:R1:W1:Y:S04]  /*9b40*/  LDS.128 R4, [R240+0x5800] ;  /* 0x00580000f0047984 */ /* 0x0002680000000c00 */
[----:B------:R1:W1:Y:S01]  /*9b50*/  LDS.128 R12, [R240+0x7800] ;  /* 0x00780000f00c7984 */ /* 0x0002620000000c00 */
[----:B------:R-:W-:Y:S05]  /*9b60*/  @P1 EXIT ;  /* 0x000000000000194d */ /* 0x000fea0003800000 */
        /* <DEDUP_REMOVED lines=12> */
[----:B------:R-:W-:Y:S04]  /*9c30*/  STG.E.128 desc[UR18][R2.64], R16 ;  /* 0x0000001002007986 */ /* 0x000fe8000c101d12 */
[----:B--2---:R-:W-:Y:S04]  /*9c40*/  STG.E.128 desc[UR18][R2.64+0x80], R8 ;  /* 0x0000800802007986 */ /* 0x004fe8000c101d12 */
[----:B-1----:R-:W-:Y:S04]  /*9c50*/  STG.E.128 desc[UR18][R2.64+0x100], R4 ;  /* 0x0001000402007986 */ /* 0x002fe8000c101d12 */
[----:B------:R-:W-:Y:S01]  /*9c60*/  STG.E.128 desc[UR18][R2.64+0x180], R12 ;  /* 0x0001800c02007986 */ /* 0x000fe2000c101d12 */
[----:B------:R-:W-:Y:S05]  /*9c70*/  EXIT ;  /* 0x000000000000794d */ /* 0x000fea0003800000 */
.L_x_2:
[----:B------:R-:W-:Y:S01]  /*9c80*/  UISETP.NE.AND UP0, UPT, UR14, -0x1, UPT ;  /* 0xffffffff0e00788c */ /* 0x000fe2000bf05270 */
[----:B------:R-:W-:Y:S01]  /*9c90*/  SHF.R.S32.HI R3, RZ, 0x1f, R4 ;  /* 0x0000001fff037819 */ /* 0x000fe20000011404 */
[----:B------:R-:W-:Y:S01]  /*9ca0*/  ULDC.U8 UR10, c[0x0][0x3d9] ;  /* 0x0000f640000a7ab9 */ /* 0x000fe20000000000 */
[----:B------:R-:W-:Y:S01]  /*9cb0*/  UIADD3 UR16, -UR9, UR16, URZ ;  /* 0x0000001009107290 */ /* 0x000fe2000fffe13f */
[----:B------:R-:W-:Y:S01]  /*9cc0*/  LOP3.LUT P3, RZ, R4, 0x7, RZ, 0xc0, !PT ;  /* 0x0000000704ff7812 */ /* 0x000fe2000786c0ff */
[----:B------:R-:W-:Y:S01]  /*9cd0*/  UISETP.NE.AND UP2, UPT, UR10, URZ, UPT ;  /* 0x0000003f0a00728c */ /* 0x000fe2000bf45270 */
[----:B------:R-:W-:Y:S01]  /*9ce0*/  LEA.HI R8, R3, R4, RZ, 0x3 ;  /* 0x0000000403087211 */ /* 0x000fe200078f18ff */
[----:B------:R-:W-:Y:S01]  /*9cf0*/  UMOV UR24, URZ ;  /* 0x0000003f00187c82 */ /* 0x000fe20008000000 */
[----:B------:R-:W-:Y:S01]  /*9d00*/  UMOV UR25, URZ ;  /* 0x0000003f00197c82 */ /* 0x000fe20008000000 */
[----:B------:R-:W-:Y:S01]  /*9d10*/  IMAD.U32 R7, RZ, RZ, UR15 ;  /* 0x0000000fff077e24 */ /* 0x000fe2000f8e00ff */
[----:B------:R-:W-:Y:S01]  /*9d20*/  LOP3.LUT R3, R8, 0x1ffffff8, RZ, 0xc0, !PT ;  /* 0x1ffffff808037812 */ /* 0x000fe200078ec0ff */
[----:B------:R-:W-:Y:S01]  /*9d30*/  @!UP0 USHF.R.S32.HI UR11, URZ, 0x1f, UR23 ;  /* 0x0000001f3f0b8899 */ /* 0x000fe20008011417 */
[----:B------:R-:W-:Y:S01]  /*9d40*/  SHF.R.S32.HI R8, RZ, 0x3, R8 ;  /* 0x00000003ff087819 */ /* 0x000fe20000011408 */
[----:B------:R-:W-:Y:S01]  /*9d50*/  @UP0 ULDC.64 UR6, c[0x0][0x298] ;  /* 0x0000a60000060ab9 */ /* 0x000fe20000000a00 */
[----:B------:R-:W-:Y:S01]  /*9d60*/  @!UP0 ULDC.64 UR4, c[0x0][0x290] ;  /* 0x0000a40000048ab9 */ /* 0x000fe20000000a00 */
[----:B------:R-:W-:Y:S01]  /*9d70*/  @UP0 UIMAD.WIDE.U32 UR12, UR14, UR6, URZ ;  /* 0x000000060e0c02a5 */ /* 0x000fe2000f8e003f */
[----:B------:R-:W-:Y:S01]  /*9d80*/  IMAD.IADD R0, R4, 0x1, -R3 ;  /* 0x0000000104007824 */ /* 0x000fe200078e0a03 */
[----:B------:R-:W-:Y:S01]  /*9d90*/  @!UP0 UIMAD UR6, UR11, UR4, URZ ;  /* 0x000000040b0682a4 */ /* 0x000fe2000f8e023f */
[----:B------:R-:W-:Y:S01]  /*9da0*/  ISETP.GE.AND P4, PT, R8, UR16, PT ;  /* 0x0000001008007c0c */ /* 0x000fe2000bf86270 */
[----:B------:R-:W-:Y:S01]  /*9db0*/  @!UP0 UIMAD.WIDE.U32 UR20, UR23, UR4, URZ ;  /* 0x00000004171482a5 */ /* 0x000fe2000f8e003f */
[----:B------:R-:W-:Y:S01]  /*9dc0*/  IMAD.SHL.U32 R0, R0, 0x8, RZ ;  /* 0x0000000800007824 */ /* 0x000fe200078e00ff */
[----:B------:R-:W-:Y:S01]  /*9dd0*/  @!UP0 UIMAD UR6, UR23, UR5, UR6 ;  /* 0x00000005170682a4 */ /* 0x000fe2000f8e0206 */
[----:B------:R-:W-:Y:S01]  /*9de0*/  SHF.R.S32.HI R9, RZ, 0x1f, R8 ;  /* 0x0000001fff097819 */ /* 0x000fe20000011408 */
[----:B------:R-:W-:Y:S01]  /*9df0*/  @UP0 UIMAD UR7, UR14, UR7, UR13 ;  /* 0x000000070e0702a4 */ /* 0x000fe2000f8e020d */
[C---:B------:R-:W-:Y:S01]  /*9e00*/  VIADD R5, R8.reuse, 0x10 ;  /* 0x0000001008057836 */ /* 0x040fe20000000000 */
[----:B------:R-:W-:Y:S01]  /*9e10*/  @!UP0 UIADD3 UR7, UR21, UR6, URZ ;  /* 0x0000000615078290 */ /* 0x000fe2000fffe03f */
[----:B------:R-:W-:Y:S01]  /*9e20*/  VIADD R4, R8, 0x20 ;  /* 0x0000002008047836 */ /* 0x000fe20000000000 */
[----:B------:R-:W-:Y:S01]  /*9e30*/  ULDC.U8 UR13, c[0x0][0x3d8] ;  /* 0x0000f600000d7ab9 */ /* 0x000fe20000000000 */
[----:B------:R-:W-:Y:S01]  /*9e40*/  @!UP0 UMOV UR12, UR20 ;  /* 0x00000014000c8c82 */ /* 0x000fe20008000000 */
[----:B------:R-:W-:Y:S01]  /*9e50*/  @UP2 ULDC.64 UR4, c[0x0][0x2c0] ;  /* 0x0000b00000042ab9 */ /* 0x000fe20000000a00 */
[----:B------:R-:W-:Y:S01]  /*9e60*/  UISETP.NE.AND UP0, UPT, UR13, URZ, !UP2 ;  /* 0x0000003f0d00728c */ /* 0x000fe2000d705270 */
[C---:B------:R-:W-:Y:S01]  /*9e70*/  IADD3 R2, P0, R0.reuse, UR12, RZ ;  /* 0x0000000c00027c10 */ /* 0x040fe2000ff1e0ff */
[----:B------:R-:W-:Y:S01]  /*9e80*/  USHF.R.S32.HI UR11, URZ, 0x1f, UR8 ;  /* 0x0000001f3f0b7899 */ /* 0x000fe20008011408 */
[----:B------:R-:W-:Y:S01]  /*9e90*/  BSSY B0, `(.L_x_20) ;  /* 0x0000035000007945 */ /* 0x000fe20003800000 */
[----:B------:R-:W-:Y:S01]  /*9ea0*/  UISETP.NE.AND UP3, UPT, UR13, URZ, UPT ;  /* 0x0000003f0d00728c */ /* 0x000fe2000bf65270 */
[----:B------:R-:W-:Y:S01]  /*9eb0*/  LEA.HI.X.SX32 R3, R0, UR7, 0x1, P0 ;  /* 0x0000000700037c11 */ /* 0x000fe200080f0eff */
[----:B------:R-:W-:Y:S01]  /*9ec0*/  @UP2 UIMAD UR17, UR5, UR4, URZ ;  /* 0x00000004051122a4 */ /* 0x000fe2000f8e023f */
[C---:B------:R-:W-:Y:S01]  /*9ed0*/  VIADD R0, R8.reuse, 0x30 ;  /* 0x0000003008007836 */ /* 0x040fe20000000000 */
[----:B------:R-:W-:Y:S01]  /*9ee0*/  UISETP.NE.OR UP3, UPT, UR10, URZ, !UP3 ;  /* 0x0000003f0a00728c */ /* 0x000fe2000df65670 */
[----:B------:R-:W-:Y:S01]  /*9ef0*/  ISETP.GE.OR P6, PT, R8, UR16, P3 ;  /* 0x0000001008007c0c */ /* 0x000fe20009fc6670 */
[----:B------:R-:W-:Y:S01]  /*9f00*/  ULDC.64 UR4, c[0x0][0x2a0] ;  /* 0x0000a80000047ab9 */ /* 0x000fe20000000a00 */
[----:B------:R-:W-:Y:S01]  /*9f10*/  @!UP2 ULDC UR7, c[0x0][0x270] ;  /* 0x00009c000007aab9 */ /* 0x000fe20000000800 */
[----:B------:R-:W-:Y:S01]  /*9f20*/  UIMAD UR11, UR11, UR4, URZ ;  /* 0x000000040b0b72a4 */ /* 0x000fe2000f8e023f */
[----:B------:R-:W-:Y:S01]  /*9f30*/  IMAD.U32 R10, RZ, RZ, UR4 ;  /* 0x00000004ff0a7e24 */ /* 0x000fe2000f8e00ff */
[----:B------:R-:W-:Y:S01]  /*9f40*/  UISETP.NE.OR UP1, UPT, UR14, -0x1, UP3 ;  /* 0xffffffff0e00788c */ /* 0x000fe20009f25670 */
[----:B------:R-:W-:Y:S01]  /*9f50*/  ISETP.GE.AND P0, PT, R5, UR16, PT ;  /* 0x0000001005007c0c */ /* 0x000fe2000bf06270 */
[----:B------:R-:W-:Y:S01]  /*9f60*/  @!UP2 ULDC UR4, c[0x0][0x2c4] ;  /* 0x0000b1000004aab9 */ /* 0x000fe20000000800 */
[----:B------:R-:W-:Y:S01]  /*9f70*/  UIMAD UR5, UR8, UR5, UR11 ;  /* 0x00000005080572a4 */ /* 0x000fe2000f8e020b */
[----:B------:R-:W-:Y:S01]  /*9f80*/  IMAD.WIDE.U32 R10, R10, UR8, R2 ;  /* 0x000000080a0a7c25 */ /* 0x000fe2000f8e0002 */
[----:B------:R-:W-:Y:S01]  /*9f90*/  @UP0 ULDC UR4, c[0x0][0x2e4] ;  /* 0x0000b90000040ab9 */ /* 0x000fe20000000800 */
[----:B------:R-:W-:Y:S01]  /*9fa0*/  @UP2 UMOV UR11, 0x1 ;  /* 0x00000001000b2882 */ /* 0x000fe20000000000 */
[----:B------:R-:W-:Y:S01]  /*9fb0*/  @!UP2 UIMAD UR11, UR4, UR7, URZ ;  /* 0x00000007040ba2a4 */ /* 0x000fe2000f8e023f */
[----:B------:R-:W-:Y:S01]  /*9fc0*/  ISETP.GE.AND P2, PT, R4, UR16, PT ;  /* 0x0000001004007c0c */ /* 0x000fe2000bf46270 */
[----:B------:R-:W-:Y:S01]  /*9fd0*/  @!UP3 ULDC UR10, c[0x0][0x2c4] ;  /* 0x0000b100000abab9 */ /* 0x000fe20000000800 */
[----:B------:R-:W-:Y:S01]  /*9fe0*/  @UP2 ULDC UR6, c[0x0][0x2c0] ;  /* 0x0000b00000062ab9 */ /* 0x000fe20000000800 */
[----:B------:R-:W-:Y:S01]  /*9ff0*/  UIMAD UR11, UR23, UR11, URZ ;  /* 0x0000000b170b72a4 */ /* 0x000fe2000f8e023f */
[----:B------:R-:W-:Y:S01]  /*a000*/  VIADD R13, R11, UR5 ;  /* 0x000000050b0d7c36 */ /* 0x000fe20008000000 */
[----:B------:R-:W-:Y:S01]  /*a010*/  @!UP1 UIMAD UR14, UR23, UR10, URZ ;  /* 0x0000000a170e92a4 */ /* 0x000fe2000f8e023f */
[----:B------:R-:W-:Y:S01]  /*a020*/  ISETP.GE.AND P1, PT, R0, UR16, PT ;  /* 0x0000001000007c0c */ /* 0x000fe2000bf26270 */
[----:B------:R-:W-:Y:S01]  /*a030*/  USEL UR11, UR11, URZ, UP3 ;  /* 0x0000003f0b0b7287 */ /* 0x000fe20009800000 */
[----:B------:R-:W-:Y:S01]  /*a040*/  ISETP.GE.OR P5, PT, R5, UR16, P3 ;  /* 0x0000001005007c0c */ /* 0x000fe20009fa6670 */
[----:B------:R-:W-:Y:S01]  /*a050*/  @!UP2 UMOV UR6, 0x1 ;  /* 0x000000010006a882 */ /* 0x000fe20000000000 */
[----:B------:R-:W-:Y:S01]  /*a060*/  @!UP2 UMOV UR17, UR4 ;  /* 0x000000040011ac82 */ /* 0x000fe20008000000 */
[----:B------:R-:W-:Y:S01]  /*a070*/  UIMAD UR7, UR9, UR6, URZ ;  /* 0x00000006090772a4 */ /* 0x000fe2000f8e023f */
[----:B------:R-:W-:Y:S01]  /*a080*/  IMAD.WIDE R6, R7, 0x40, R8 ;  /* 0x0000004007067825 */ /* 0x000fe200078e0208 */
[----:B------:R-:W-:Y:S01]  /*a090*/  UIMAD UR17, UR8, UR17, UR11 ;  /* 0x00000011081172a4 */ /* 0x000fe2000f8e020b */
[----:B------:R-:W-:Y:S01]  /*a0a0*/  @!UP3 UMOV UR24, UR14 ;  /* 0x0000000e0018bc82 */ /* 0x000fe20008000000 */
[----:B------:R-:W-:-:S02]  /*a0b0*/  USHF.R.S32.HI UR4, URZ, 0x1f, UR7 ;  /* 0x0000001f3f047899 */ /* 0x000fc40008011407 */
[----:B------:R-:W-:Y:S02]  /*a0c0*/  @!UP3 USHF.R.S32.HI UR25, URZ, 0x1f, UR14 ;  /* 0x0000001f3f19b899 */ /* 0x000fe4000801140e */
[----:B------:R-:W-:Y:S02]  /*a0d0*/  USHF.R.S32.HI UR8, URZ, 0x1f, UR17 ;  /* 0x0000001f3f087899 */ /* 0x000fe40008011411 */
[----:B------:R-:W-:-:S04]  /*a0e0*/  UIADD3 UR7, UP1, UP0, UR7, UR24, UR17 ;  /* 0x0000001807077290 */ /* 0x000fc8000f83e011 */
[----:B------:R-:W-:Y:S01]  /*a0f0*/  UIADD3.X UR24, UR4, UR25, UR8, UP1, UP0 ;  /* 0x0000001904187290 */ /* 0x000fe20008fe0408 */
[----:B------:R-:W-:Y:S11]  /*a100*/  @P4 BRA `(.L_x_21) ;  /* 0x0000000000344947 */ /* 0x000ff60003800000 */
        /* <DEDUP_REMOVED lines=9> */
[----:B------:R1:W-:Y:S04]  /*a1a0*/  STG.E.128 desc[UR18][R16.64], RZ ;  /* 0x000000ff10007986 */ /* 0x0003e8000c101d12 */
[----:B------:R1:W-:Y:S04]  /*a1b0*/  STG.E.128 desc[UR18][R16.64+0x80], RZ ;  /* 0x000080ff10007986 */ /* 0x0003e8000c101d12 */
[----:B------:R1:W-:Y:S04]  /*a1c0*/  STG.E.128 desc[UR18][R16.64+0x100], RZ ;  /* 0x000100ff10007986 */ /* 0x0003e8000c101d12 */
[----:B------:R1:W-:Y:S02]  /*a1d0*/  STG.E.128 desc[UR18][R16.64+0x180], RZ ;  /* 0x000180ff10007986 */ /* 0x0003e4000c101d12 */
.L_x_21:
[----:B------:R-:W-:Y:S05]  /*a1e0*/  BSYNC B0 ;  /* 0x0000000000007941 */ /* 0x000fea0003800000 */
.L_x_20:
[----:B------:R-:W-:Y:S01]  /*a1f0*/  BSSY B0, `(.L_x_22) ;  /* 0x0000014000007945 */ /* 0x000fe20003800000 */
[----:B------:R-:W-:Y:S02]  /*a200*/  ISETP.GE.OR P4, PT, R4, UR16, P3 ;  /* 0x0000001004007c0c */ /* 0x000fe40009f86670 */
[----:B------:R-:W-:Y:S01]  /*a210*/  ISETP.GE.OR P3, PT, R0, UR16, P3 ;  /* 0x0000001000007c0c */ /* 0x000fe20009f66670 */
[----:B------:R-:W-:-:S12]  /*a220*/  @P0 BRA `(.L_x_23) ;  /* 0x0000000000400947 */ /* 0x000fd80003800000 */
        /* <DEDUP_REMOVED lines=9> */
[----:B-1----:R-:W-:Y:S02]  /*a2c0*/  LEA R16, P0, R14, UR4, 0x1 ;  /* 0x000000040e107c11 */ /* 0x002fe4000f8008ff */
[----:B------:R-:W-:-:S04]  /*a2d0*/  IADD3 R2, R2, R15, RZ ;  /* 0x0000000f02027210 */ /* 0x000fc80007ffe0ff */
[----:B------:R-:W-:-:S05]  /*a2e0*/  LEA.HI.X R17, R14, UR5, R2, 0x1, P0 ;  /* 0x000000050e117c11 */ /* 0x000fca00080f0c02 */
[----:B------:R2:W-:Y:S04]  /*a2f0*/  STG.E.128 desc[UR18][R16.64], RZ ;  /* 0x000000ff10007986 */ /* 0x0005e8000c101d12 */
[----:B------:R2:W-:Y:S04]  /*a300*/  STG.E.128 desc[UR18][R16.64+0x80], RZ ;  /* 0x000080ff10007986 */ /* 0x0005e8000c101d12 */
[----:B------:R2:W-:Y:S04]  /*a310*/  STG.E.128 desc[UR18][R16.64+0x100], RZ ;  /* 0x000100ff10007986 */ /* 0x0005e8000c101d12 */
[----:B------:R2:W-:Y:S02]  /*a320*/  STG.E.128 desc[UR18][R16.64+0x180], RZ ;  /* 0x000180ff10007986 */ /* 0x0005e4000c101d12 */
.L_x_23:
[----:B------:R-:W-:Y:S05]  /*a330*/  BSYNC B0 ;  /* 0x0000000000007941 */ /* 0x000fea0003800000 */
.L_x_22:
[----:B------:R-:W-:Y:S04]  /*a340*/  BSSY B0, `(.L_x_24) ;  /* 0x0000012000007945 */ /* 0x000fe80003800000 */
        /* <DEDUP_REMOVED lines=10> */
[----:B-12---:R-:W-:Y:S02]  /*a3f0*/  LEA R16, P0, R14, UR4, 0x1 ;  /* 0x000000040e107c11 */ /* 0x006fe4000f8008ff */
[----:B------:R-:W-:-:S04]  /*a400*/  IADD3 R2, R2, R15, RZ ;  /* 0x0000000f02027210 */ /* 0x000fc80007ffe0ff */
[----:B------:R-:W-:-:S05]  /*a410*/  LEA.HI.X R17, R14, UR5, R2, 0x1, P0 ;  /* 0x000000050e117c11 */ /* 0x000fca00080f0c02 */
[----:B------:R3:W-:Y:S04]  /*a420*/  STG.E.128 desc[UR18][R16.64], RZ ;  /* 0x000000ff10007986 */ /* 0x0007e8000c101d12 */
[----:B------:R3:W-:Y:S04]  /*a430*/  STG.E.128 desc[UR18][R16.64+0x80], RZ ;  /* 0x000080ff10007986 */ /* 0x0007e8000c101d12 */
[----:B------:R3:W-:Y:S04]  /*a440*/  STG.E.128 desc[UR18][R16.64+0x100], RZ ;  /* 0x000100ff10007986 */ /* 0x0007e8000c101d12 */
[----:B------:R3:W-:Y:S02]  /*a450*/  STG.E.128 desc[UR18][R16.64+0x180], RZ ;  /* 0x000180ff10007986 */ /* 0x0007e4000c101d12 */
.L_x_25:
[----:B------:R-:W-:Y:S05]  /*a460*/  BSYNC B0 ;  /* 0x0000000000007941 */ /* 0x000fea0003800000 */
.L_x_24:
[----:B------:R-:W-:Y:S04]  /*a470*/  BSSY B0, `(.L_x_26) ;  /* 0x0000012000007945 */ /* 0x000fe80003800000 */
[----:B------:R-:W-:Y:S05]  /*a480*/  @P1 BRA `(.L_x_27) ;  /* 0x0000000000401947 */ /* 0x000fea0003800000 */
[----:B------:R-:W-:Y:S01]  /*a490*/  IADD3 R2, P0, R6, 0x30, RZ ;  /* 0x0000003006027810 */ /* 0x000fe20007f1e0ff */
[----:B------:R-:W-:Y:S01]  /*a4a0*/  ULDC.64 UR4, c[0x0][0x298] ;  /* 0x0000a60000047ab9 */ /* 0x000fe20000000a00 */
[----:B------:R-:W-:-:S03]  /*a4b0*/  IMAD.MOV.U32 R6, RZ, RZ, R10 ;  /* 0x000000ffff067224 */ /* 0x000fc600078e000a */
[----:B------:R-:W-:Y:S01]  /*a4c0*/  IMAD.X R3, RZ, RZ, R7, P0 ;  /* 0x000000ffff037224 */ /* 0x000fe200000e0607 */
[----:B------:R-:W-:-:S03]  /*a4d0*/  MOV R7, R13 ;  /* 0x0000000d00077202 */ /* 0x000fc60000000f00 */
[----:B------:R-:W-:Y:S02]  /*a4e0*/  IMAD R3, R3, UR4, RZ ;  /* 0x0000000403037c24 */ /* 0x000fe4000f8e02ff */
        /* <DEDUP_REMOVED lines=10> */
.L_x_27:
[----:B------:R-:W-:Y:S05]  /*a590*/  BSYNC B0 ;  /* 0x0000000000007941 */ /* 0x000fea0003800000 */
.L_x_26:
[----:B------:R-:W-:Y:S04]  /*a5a0*/  BSSY B0, `(.L_x_28) ;  /* 0x000000a000007945 */ /* 0x000fe80003800000 */
[----:B------:R-:W-:Y:S05]  /*a5b0*/  @P6 BRA `(.L_x_29) ;  /* 0x0000000000206947 */ /* 0x000fea0003800000 */
[----:B----4-:R-:W-:Y:S01]  /*a5c0*/  IMAD R2, R8, UR6, RZ ;  /* 0x0000000608027c24 */ /* 0x010fe2000f8e02ff */
[----:B------:R-:W-:-:S04]  /*a5d0*/  ULDC.64 UR4, c[0x0][0x2b0] ;  /* 0x0000ac0000047ab9 */ /* 0x000fc80000000a00 */
[----:B------:R-:W-:-:S04]  /*a5e0*/  IADD3 R3, P0, R2, UR7, RZ ;  /* 0x0000000702037c10 */ /* 0x000fc8000ff1e0ff */
[----:B------:R-:W-:Y:S02]  /*a5f0*/  LEA.HI.X.SX32 R2, R2, UR24, 0x1, P0 ;  /* 0x0000001802027c11 */ /* 0x000fe400080f0eff */
[----:B------:R-:W-:-:S04]  /*a600*/  LEA R6, P0, R3, UR4, 0x2 ;  /* 0x0000000403067c11 */ /* 0x000fc8000f8010ff */
[----:B------:R-:W-:Y:S01]  /*a610*/  LEA.HI.X R7, R3, UR5, R2, 0x2, P0 ;  /* 0x0000000503077c11 */ /* 0x000fe200080f1402 */
[----:B------:R-:W-:-:S05]  /*a620*/  IMAD.MOV.U32 R3, RZ, RZ, 0x7f800000 ;  /* 0x7f800000ff037424 */ /* 0x000fca00078e00ff */
[----:B------:R4:W-:Y:S03]  /*a630*/  STG.E desc[UR18][R6.64], R3 ;  /* 0x0000000306007986 */ /* 0x0009e6000c101912 */
.L_x_29:
[----:B------:R-:W-:Y:S05]  /*a640*/  BSYNC B0 ;  /* 0x0000000000007941 */ /* 0x000fea0003800000 */
.L_x_28:
        /* <DEDUP_REMOVED lines=10> */
.L_x_31:
[----:B------:R-:W-:Y:S05]  /*a6f0*/  BSYNC B0 ;  /* 0x0000000000007941 */ /* 0x000fea0003800000 */
.L_x_30:
        /* <DEDUP_REMOVED lines=10> */
.L_x_33:
[----:B------:R-:W-:Y:S05]  /*a7a0*/  BSYNC B0 ;  /* 0x0000000000007941 */ /* 0x000fea0003800000 */
.L_x_32:
[----:B------:R-:W-:Y:S05]  /*a7b0*/  @P3 EXIT ;  /* 0x000000000000394d */ /* 0x000fea0003800000 */
[----:B------:R-:W-:Y:S01]  /*a7c0*/  IMAD R0, R0, UR6, RZ ;  /* 0x0000000600007c24 */ /* 0x000fe2000f8e02ff */
[----:B------:R-:W-:Y:S01]  /*a7d0*/  ULDC.64 UR4, c[0x0][0x2b0] ;  /* 0x0000ac0000047ab9 */ /* 0x000fe20000000a00 */
[----:B----4-:R-:W-:-:S03]  /*a7e0*/  IMAD.MOV.U32 R5, RZ, RZ, 0x7f800000 ;  /* 0x7f800000ff057424 */ /* 0x010fc600078e00ff */
[----:B------:R-:W-:-:S04]  /*a7f0*/  IADD3 R3, P0, R0, UR7, RZ ;  /* 0x0000000700037c10 */ /* 0x000fc8000ff1e0ff */
[----:B------:R-:W-:Y:S02]  /*a800*/  LEA.HI.X.SX32 R0, R0, UR24, 0x1, P0 ;  /* 0x0000001800007c11 */ /* 0x000fe400080f0eff */
[----:B------:R-:W-:-:S04]  /*a810*/  LEA R2, P0, R3, UR4, 0x2 ;  /* 0x0000000403027c11 */ /* 0x000fc8000f8010ff */
[----:B------:R-:W-:-:S05]  /*a820*/  LEA.HI.X R3, R3, UR5, R0, 0x2, P0 ;  /* 0x0000000503037c11 */ /* 0x000fca00080f1400 */
[----:B------:R-:W-:Y:S01]  /*a830*/  STG.E desc[UR18][R2.64], R5 ;  /* 0x0000000502007986 */ /* 0x000fe2000c101912 */
[----:B------:R-:W-:Y:S05]  /*a840*/  EXIT ;  /* 0x000000000000794d */ /* 0x000fea0003800000 */
.L_x_34:
[----:B------:R-:W-:-:S00]  /*a850*/  BRA `(.L_x_34) ;  /* 0xfffffffc00fc7947 */ /* 0x000fc0000383ffff */
[----:B------:R-:W-:-:S00]  /*a860*/  NOP ;  /* 0x0000000000007918 */ /* 0x000fc00000000000 */
        /* <DEDUP_REMOVED lines=9> */
.L_x_2387:


//--------------------- .text._ZN5flash16flash_fwd_kernelI23Flash_fwd_kernel_traitsILi256ELi64ELi64ELi4ELb0ELb0EN7cutlass6half_tE19Flash_kernel_traitsILi256ELi64ELi64ELi4ES3_EELb0ELb0ELb0ELb0ELb0ELb0ELb0ELb0EEEvNS_16Flash_fwd_paramsE --------------------------
	.section	.text._ZN5flash16flash_fwd_kernelI23Flash_fwd_kernel_traitsILi256ELi64ELi64ELi4ELb0ELb0EN7cutlass6half_tE19Flash_kernel_traitsILi256ELi64ELi64ELi4ES3_EELb0ELb0ELb0ELb0ELb0ELb0ELb0ELb0EEEvNS_16Flash_fwd_paramsE,"ax",@progbits
	.align	128
        .global         _ZN5flash16flash_fwd_kernelI23Flash_fwd_kernel_traitsILi256ELi64ELi64ELi4ELb0ELb0EN7cutlass6half_tE19Flash_kernel_traitsILi256ELi64ELi64ELi4ES3_EELb0ELb0ELb0ELb0ELb0ELb0ELb0ELb0EEEvNS_16Flash_fwd_paramsE
        .type           _ZN5flash16flash_fwd_kernelI23Flash_fwd_kernel_traitsILi256ELi64ELi64ELi4ELb0ELb0EN7cutlass6half_tE19Flash_kernel_traitsILi256ELi64ELi64ELi4ES3_EELb0ELb0ELb0ELb0ELb0ELb0ELb0ELb0EEEvNS_16Flash_fwd_paramsE,@function
        .size           _ZN5flash16flash_fwd_kernelI23Flash_fwd_kernel_traitsILi256ELi64ELi64ELi4ELb0ELb0EN7cutlass6half_tE19Flash_kernel_traitsILi256ELi64ELi64ELi4ES3_EELb0ELb0ELb0ELb0ELb0ELb0ELb0ELb0EEEvNS_16Flash_fwd_paramsE,(.L_x_2388 - _ZN5flash16flash_fwd_kernelI23Flash_fwd_kernel_traitsILi256ELi64ELi64ELi4ELb0ELb0EN7cutlass6half_tE19Flash_kernel_traitsILi256ELi64ELi64ELi4ES3_EELb0ELb0ELb0ELb0ELb0ELb0ELb0ELb0EEEvNS_16Flash_fwd_paramsE)
        .other          _ZN5flash16flash_fwd_kernelI23Flash_fwd_kernel_traitsILi256ELi64ELi64ELi4ELb0ELb0EN7cutlass6half_tE19Flash_kernel_traitsILi256ELi64ELi64ELi4ES3_EELb0ELb0ELb0ELb0ELb0ELb0ELb0ELb0EEEvNS_16Flash_fwd_paramsE,@"STO_CUDA_ENTRY STV_DEFAULT"
_ZN5flash16flash_fwd_kernelI23Flash_fwd_kernel_traitsILi256ELi64ELi64ELi4ELb0ELb0EN7cutlass6half_tE19Flash_kernel_traitsILi256ELi64ELi64ELi4ES3_EELb0ELb0ELb0ELb0ELb0ELb0ELb0ELb0EEEvNS_16Flash_fwd_paramsE:
.text._ZN5flash16flash_fwd_kernelI23Flash_fwd_kernel_traitsILi256ELi64ELi64ELi4ELb0ELb0EN7cutlass6half_tE19Flash_kernel_traitsILi256ELi64ELi64ELi4ES3_EELb0ELb0ELb0ELb0ELb0ELb0ELb0ELb0EEEvNS_16Flash_fwd_paramsE:
[----:B------:R-:W1:Y:S08]  /*0000*/  LDC R1, c[0x0][0x28] ;  /* 0x00000a00ff017b82 */ /* 0x000e700000000800 */
[----:B------:R-:W2:Y:S01]  /*0010*/  S2UR UR9, SR_CTAID.Y ;  /* 0x00000000000979c3 */ /* 0x000ea20000002600 */
[----:B------:R-:W-:Y:S01]  /*0020*/  ULDC.64 UR6, c[0x0][0x2f0] ;  /* 0x0000bc0000067ab9 */ /* 0x000fe20000000a00 */
[----:B------:R-:W-:Y:S01]  /*0030*/  ULDC.64 UR4, c[0x0][0x300] ;  /* 0x0000c00000047ab9 */ /* 0x000fe20000000a00 */
[----:B------:R-:W-:Y:S01]  /*0040*/  UISETP.NE.U32.AND UP2, UPT, UR6, URZ, UPT ;  /* 0x0000003f0600728c */ /* 0x000fe2000bf45070 */
[----:B-1----:R-:W-:Y:S01]  /*0050*/  VIADD R1, R1, 0xfffffff0 ;  /* 0xfffffff001017836 */ /* 0x002fe20000000000 */
[----:B------:R-:W-:-:S02]  /*0060*/  UISETP.NE.U32.AND UP1, UPT, UR4, URZ, UPT ;  /* 0x0000003f0400728c */ /* 0x000fc4000bf25070 */
[----:B------:R-:W-:Y:S02]  /*0070*/  UISETP.NE.AND.EX UP2, UPT, UR7, URZ, UPT, UP2 ;  /* 0x0000003f0700728c */ /* 0x000fe4000bf45320 */
[----:B------:R-:W-:Y:S01]  /*0080*/  UISETP.NE.AND.EX UP1, UPT, UR5, URZ, UPT, UP1 ;  /* 0x0000003f0500728c */ /* 0x000fe2000bf25310 */
[----:B------:R-:W-:Y:S01]  /*0090*/  ULDC.64 UR10, c[0x0][0x2f0] ;  /* 0x0000bc00000a7ab9 */ /* 0x000fe20000000a00 */
[----:B------:R-:W-:Y:S02]  /*00a0*/  ULDC.64 UR26, c[0x0][0x208] ;  /* 0x00008200001a7ab9 */ /* 0x000fe40000000a00 */
[----:B------:R-:W-:Y:S01]  /*00b0*/  PLOP3.LUT P2, PT, PT, PT, UP2, 0x80, 0x0 ;  /* 0x000000000000781c */ /* 0x000fe20003f4f028 */
[----:B------:R-:W-:Y:S01]  /*00c0*/  ULDC.U8 UR4, c[0x0][0x3c2] ;  /* 0x0000f08000047ab9 */ /* 0x000fe20000000000 */
[----:B------:R-:W-:Y:S01]  /*00d0*/  PLOP3.LUT P0, PT, PT, PT, UP1, 0x80, 0x0 ;  /* 0x000000000000781c */ /* 0x000fe20003f0f018 */
[----:B------:R-:W-:Y:S01]  /*00e0*/  ULDC.64 UR6, c[0x0][0x2f8] ;  /* 0x0000be0000067ab9 */ /* 0x000fe20000000a00 */
[----:B------:R-:W-:-:S02]  /*00f0*/  UISETP.NE.AND UP3, UPT, UR4, URZ, UPT ;  /* 0x0000003f0400728c */ /* 0x000fc4000bf65270 */
[----:B------:R-:W-:Y:S01]  /*0100*/  UISETP.EQ.U32.AND UP0, UPT, UR6, URZ, UPT ;  /* 0x0000003f0600728c */ /* 0x000fe2000bf02070 */
[----:B------:R-:W-:-:S03]  /*0110*/  ULDC.64 UR4, c[0x0][0x2f8] ;  /* 0x0000be0000047ab9 */ /* 0x000fc60000000a00 */
[----:B------:R-:W-:Y:S02]  /*0120*/  UISETP.EQ.OR.EX UP0, UPT, UR7, URZ, !UP3, UP0 ;  /* 0x0000003f0700728c */ /* 0x000fe4000df02700 */
[----:B--2---:R-:W-:-:S06]  /*0130*/  UIMAD.WIDE UR10, UR9, 0x4, UR10 ;  /* 0x00000004090a78a5 */ /* 0x004fcc000f8e020a */
[----:B------:R-:W-:Y:S02]  /*0140*/  IMAD.U32 R2, RZ, RZ, UR10 ;  /* 0x0000000aff027e24 */ /* 0x000fe4000f8e00ff */
[----:B------:R-:W-:Y:S01]  /*0150*/  IMAD.U32 R3, RZ, RZ, UR11 ;  /* 0x0000000bff037e24 */ /* 0x000fe2000f8e00ff */
[----:B------:R-:W-:Y:S02]  /*0160*/  @UP1 ULDC.64 UR10, c[0x0][0x300] ;  /* 0x0000c000000a1ab9 */ /* 0x000fe40000000a00 */
[----:B------:R-:W-:Y:S02]  /*0170*/  @UP1 UIMAD.WIDE UR10, UR9, 0x4, UR10 ;  /* 0x00000004090a18a5 */ /* 0x000fe4000f8e020a */
[----:B------:R-:W2:Y:S04]  /*0180*/  @P2 LDG.E R4, desc[UR26][R2.64] ;  /* 0x0000001a02042981 */ /* 0x000ea8000c1e1900 */
[----:B------:R1:W3:Y:S01]  /*0190*/  @P2 LDG.E R0, desc[UR26][R2.64+0x4] ;  /* 0x0000041a02002981 */ /* 0x0002e2000c1e1900 */
[----:B------:R-:W-:Y:S01]  /*01a0*/  PLOP3.LUT P1, PT, PT, PT, UP0, 0x80, 0x0 ;  /* 0x000000000000781c */ /* 0x000fe20003f2f008 */
[----:B------:R-:W-:-:S06]  /*01b0*/  UIMAD.WIDE UR4, UR9, 0x4, UR4 ;  /* 0x00000004090478a5 */ /* 0x000fcc000f8e0204 */
[----:B------:R-:W-:Y:S02]  /*01c0*/  IMAD.U32 R8, RZ, RZ, UR4 ;  /* 0x00000004ff087e24 */ /* 0x000fe4000f8e00ff */
[----:B------:R-:W-:Y:S02]  /*01d0*/  IMAD.U32 R9, RZ, RZ, UR5 ;  /* 0x00000005ff097e24 */ /* 0x000fe4000f8e00ff */
[----:B-1----:R-:W-:Y:S02]  /*01e0*/  IMAD.U32 R2, RZ, RZ, UR10 ;  /* 0x0000000aff027e24 */ /* 0x002fe4000f8e00ff */
[----:B------:R-:W-:-:S05]  /*01f0*/  IMAD.U32 R3, RZ, RZ, UR11 ;  /* 0x0000000bff037e24 */ /* 0x000fca000f8e00ff */
[----:B------:R-:W4:Y:S04]  /*0200*/  @P0 LDG.E R2, desc[UR26][R2.64] ;  /* 0x0000001a02020981 */ /* 0x000f28000c1e1900 */
[----:B------:R-:W5:Y:S01]  /*0210*/  @!P1 LDG.E R3, desc[UR26][R8.64] ;  /* 0x0000001a08039981 */ /* 0x000f62000c1e1900 */
[----:B------:R-:W-:Y:S01]  /*0220*/  UMOV UR5, 0xffffffff ;  /* 0xffffffff00057882 */ /* 0x000fe20000000000 */
[----:B------:R-:W-:Y:S01]  /*0230*/  UMOV UR15, URZ ;  /* 0x0000003f000f7c82 */ /* 0x000fe20008000000 */
[----:B------:R-:W-:Y:S01]  /*0240*/  UMOV UR4, 0xffffffff ;  /* 0xffffffff00047882 */ /* 0x000fe20000000000 */
[----:B------:R-:W1:Y:S01]  /*0250*/  S2R R6, SR_TID.X ;  /* 0x0000000000067919 */ /* 0x000e620000002100 */
[----:B------:R-:W1:Y:S08]  /*0260*/  S2UR UR16, SR_CTAID.X ;  /* 0x00000000001079c3 */ /* 0x000e700000002500 */
[----:B------:R-:W1:Y:S01]  /*0270*/  S2UR UR14, SR_CTAID.Z ;  /* 0x00000000000e79c3 */ /* 0x000e620000002700 */
[----:B--2---:R-:W-:-:S02]  /*0280*/  @P2 R2UR UR5, R4 ;  /* 0x00000000040522ca */ /* 0x004fc400000e0000 */
[----:B---3--:R-:W-:-:S13]  /*0290*/  @P2 R2UR UR17, R0 ;  /* 0x00000000001122ca */ /* 0x008fda00000e0000 */
[----:B------:R-:W-:-:S07]  /*02a0*/  @UP2 UIADD3 UR17, UR17, -UR5, URZ ;  /* 0x8000000511112290 */ /* 0x000fce000fffe03f */
[----:B------:R-:W-:Y:S01]  /*02b0*/  @!UP2 ULDC UR17, c[0x0][0x2c4] ;  /* 0x0000b1000011aab9 */ /* 0x000fe20000000800 */
[----:B----4-:R-:W-:Y:S02]  /*02c0*/  @P0 R2UR UR15, R2 ;  /* 0x00000000020f02ca */ /* 0x010fe400000e0000 */
[----:B------:R-:W-:-:S04]  /*02d0*/  ISETP.NE.U32.AND P0, PT, RZ, UR6, PT ;  /* 0x00000006ff007c0c */ /* 0x000fc8000bf05070 */
[----:B------:R-:W-:Y:S02]  /*02e0*/  ISETP.NE.AND.EX P0, PT, RZ, UR7, PT, P0 ;  /* 0x00000007ff007c0c */ /* 0x000fe4000bf05300 */
[----:B-----5:R-:W-:-:S11]  /*02f0*/  @!P1 R2UR UR4, R3 ;  /* 0x00000000030492ca */ /* 0x020fd600000e0000 */
[----:B-1----:R-:W-:Y:S05]  /*0300*/  @!P0 BRA `(.L_x_35) ;  /* 0x00000000001c8947 */ /* 0x002fea0003800000 */
[----:B------:R-:W-:-:S13]  /*0310*/  PLOP3.LUT P0, PT, PT, PT, UP3, 0x80, 0x0 ;  /* 0x000000000000781c */ /* 0x000fda0003f0f038 */
[----:B------:R-:W2:Y:S04]  /*0320*/  @P0 LDG.E R0, desc[UR26][R8.64+0x4] ;  /* 0x0000041a08000981 */ /* 0x000ea8000c1e1900 */
[----:B------:R-:W3:Y:S01]  /*0330*/  @!P0 LDG.E R8, desc[UR26][R8.64] ;  /* 0x0000001a08088981 */ /* 0x000ee2000c1e1900 */
[----:B--2---:R-:W-:-:S13]  /*0340*/  @P0 R2UR UR8, R0 ;  /* 0x00000000000802ca */ /* 0x004fda00000e0000 */
[----:B------:R-:W-:-:S07]  /*0350*/  @UP3 UIADD3 UR8, UR8, -UR4, URZ ;  /* 0x8000000408083290 */ /* 0x000fce000fffe03f */
[----:B---3--:R-:W-:Y:S01]  /*0360*/  @!P0 R2UR UR8, R8 ;  /* 0x00000000080882ca */ /* 0x008fe200000e0000 */
[----:B------:R-:W-:-:S14]  /*0370*/  BRA `(.L_x_36) ;  /* 0x0000000000047947 */ /* 0x000fdc0003800000 */
.L_x_35:
[----:B------:R-:W-:-:S05]  /*0380*/  ULDC UR8, c[0x0][0x2c8] ;  /* 0x0000b20000087ab9 */ /* 0x000fca0000000800 */
.L_x_36:
        /* <DEDUP_REMOVED lines=27> */
[----:B------:R-:W-:Y:S02]  /*0540*/  UISETP.NE.AND UP1, UPT, UR5, -0x1, UPT ;  /* 0xffffffff0500788c */ /* 0x000fe4000bf25270 */
[----:B------:R-:W-:-:S06]  /*0550*/  UISETP.NE.AND UP0, UPT, UR4, -0x1, UPT ;  /* 0xffffffff0400788c */ /* 0x000fcc000bf05270 */
[----:B------:R-:W-:-:S03]  /*0560*/  PLOP3.LUT P0, PT, PT, PT, UP0, 0x80, 0x0 ;  /* 0x000000000000781c */ /* 0x000fc60003f0f008 */
[----:B------:R-:W-:Y:S01]  /*0570*/  @UP1 ULDC.64 UR6, c[0x0][0x240] ;  /* 0x0000900000061ab9 */ /* 0x000fe20000000a00 */
[----:B------:R-:W-:Y:S02]  /*0580*/  @!UP1 USHF.R.S32.HI UR18, URZ, 0x1f, UR9 ;  /* 0x0000001f3f129899 */ /* 0x000fe40008011409 */
[----:B------:R-:W-:Y:S02]  /*0590*/  @UP1 UIMAD.WIDE.U32 UR30, UR5, UR6, URZ ;  /* 0x00000006051e12a5 */ /* 0x000fe4000f8e003f */
[----:B------:R-:W-:Y:S02]  /*05a0*/  @UP0 UIADD3 UR20, UR15, UR4, URZ ;  /* 0x000000040f140290 */ /* 0x000fe4000fffe03f */
[----:B------:R-:W-:Y:S01]  /*05b0*/  @UP1 UIMAD UR8, UR5, UR7, UR31 ;  /* 0x00000007050812a4 */ /* 0x000fe2000f8e021f */
[----:B------:R-:W-:Y:S02]  /*05c0*/  @UP0 ULDC.64 UR12, c[0x0][0x248] ;  /* 0x00009200000c0ab9 */ /* 0x000fe40000000a00 */
[----:B------:R-:W-:Y:S01]  /*05d0*/  @!UP1 ULDC.64 UR6, c[0x0][0x228] ;  /* 0x00008a0000069ab9 */ /* 0x000fe20000000a00 */
[----:B------:R-:W-:-:S02]  /*05e0*/  @UP0 UIMAD.WIDE.U32 UR24, UR20, UR12, URZ ;  /* 0x0000000c141802a5 */ /* 0x000fc4000f8e003f */
[----:B------:R-:W-:Y:S02]  /*05f0*/  @!UP1 UIMAD.WIDE.U32 UR10, UR9, UR6, URZ ;  /* 0x00000006090a92a5 */ /* 0x000fe4000f8e003f */
[----:B------:R-:W-:Y:S02]  /*0600*/  @!UP1 UIMAD UR6, UR18, UR6, URZ ;  /* 0x00000006120692a4 */ /* 0x000fe4000f8e023f */
[----:B------:R-:W-:Y:S02]  /*0610*/  @UP0 UIMAD UR20, UR20, UR13, URZ ;  /* 0x0000000d141402a4 */ /* 0x000fe4000f8e023f */
[----:B------:R-:W-:Y:S02]  /*0620*/  @!UP1 UIMAD UR7, UR9, UR7, UR6 ;  /* 0x00000007090792a4 */ /* 0x000fe4000f8e0206 */
[----:B------:R-:W-:Y:S01]  /*0630*/  @UP0 UIADD3 UR20, UR25, UR20, URZ ;  /* 0x0000001419140290 */ /* 0x000fe2000fffe03f */
[----:B------:R-:W-:Y:S01]  /*0640*/  @UP0 UMOV UR22, UR24 ;  /* 0x0000001800160c82 */ /* 0x000fe20008000000 */
[----:B------:R-:W-:Y:S01]  /*0650*/  @!UP1 UIADD3 UR8, UR11, UR7, URZ ;  /* 0x000000070b089290 */ /* 0x000fe2000fffe03f */
[----:B------:R-:W-:Y:S01]  /*0660*/  @!UP1 UMOV UR30, UR10 ;  /* 0x0000000a001e9c82 */ /* 0x000fe20008000000 */
[----:B------:R-:W-:Y:S10]  /*0670*/  @P0 BRA `(.L_x_38) ;  /* 0x0000000000340947 */ /* 0x000ff40003800000 */
[----:B------:R-:W-:Y:S01]  /*0680*/  USHF.R.S32.HI UR11, URZ, 0x1f, UR15 ;  /* 0x0000001f3f0b7899 */ /* 0x000fe2000801140f */
[----:B------:R-:W-:Y:S01]  /*0690*/  ULDC.64 UR12, c[0x0][0x248] ;  /* 0x00009200000c7ab9 */ /* 0x000fe20000000a00 */
[----:B------:R-:W-:Y:S02]  /*06a0*/  USHF.R.S32.HI UR10, URZ, 0x1f, UR9 ;  /* 0x0000001f3f0a7899 */ /* 0x000fe40008011409 */
[----:B------:R-:W-:Y:S02]  /*06b0*/  UIMAD UR11, UR11, UR12, URZ ;  /* 0x0000000c0b0b72a4 */ /* 0x000fe4000f8e023f */
[----:B------:R-:W-:Y:S02]  /*06c0*/  UIMAD.WIDE.U32 UR20, UR15, UR12, URZ ;  /* 0x0000000c0f1472a5 */ /* 0x000fe4000f8e003f */
[----:B------:R-:W-:Y:S01]  /*06d0*/  UIMAD UR11, UR15, UR13, UR11 ;  /* 0x0000000d0f0b72a4 */ /* 0x000fe2000f8e020b */
[----:B------:R-:W-:Y:S02]  /*06e0*/  ULDC.64 UR6, c[0x0][0x230] ;  /* 0x00008c0000067ab9 */ /* 0x000fe40000000a00 */
[----:B------:R-:W-:-:S02]  /*06f0*/  UIMAD UR10, UR10, UR6, URZ ;  /* 0x000000060a0a72a4 */ /* 0x000fc4000f8e023f */
[----:B------:R-:W-:Y:S02]  /*0700*/  UIADD3 UR21, UR21, UR11, URZ ;  /* 0x0000000b15157290 */ /* 0x000fe4000fffe03f */
[----:B------:R-:W-:Y:S02]  /*0710*/  UIMAD UR7, UR9, UR7, UR10 ;  /* 0x00000007090772a4 */ /* 0x000fe4000f8e020a */
[----:B------:R-:W-:-:S04]  /*0720*/  UIMAD.WIDE.U32 UR10, UR9, UR6, UR20 ;  /* 0x00000006090a72a5 */ /* 0x000fc8000f8e0014 */
[----:B------:R-:W-:-:S03]  /*0730*/  UIADD3 UR20, UR11, UR7, URZ ;  /* 0x000000070b147290 */ /* 0x000fc6000fffe03f */
[----:B------:R-:W-:-:S09]  /*0740*/  UMOV UR22, UR10 ;  /* 0x0000000a00167c82 */ /* 0x000fd20008000000 */
.L_x_38:
[----:B------:R-:W-:Y:S01]  /*0750*/  ULDC UR6, c[0x0][0x278] ;  /* 0x00009e0000067ab9 */ /* 0x000fe20000000800 */
[----:B------:R-:W1:Y:S01]  /*0760*/  S2R R2, SR_CTAID.Z ;  /* 0x0000000000027919 */ /* 0x000e620000002700 */
[----:B------:R-:W-:Y:S01]  /*0770*/  IMAD.U32 R0, RZ, RZ, UR6 ;  /* 0x00000006ff007e24 */ /* 0x000fe2000f8e00ff */
[----:B------:R-:W-:Y:S01]  /*0780*/  UMOV UR24, URZ ;  /* 0x0000003f00187c82 */ /* 0x000fe20008000000 */
[----:B------:R-:W-:Y:S01]  /*0790*/  SHF.R.S32.HI R15, RZ, 0x1f, R6 ;  /* 0x0000001fff0f7819 */ /* 0x000fe20000011406 */
[----:B------:R-:W-:Y:S01]  /*07a0*/  @UP0 UIADD3 UR4, UR15, UR4, URZ ;  /* 0x000000040f040290 */ /* 0x000fe2000fffe03f */
[----:B------:R-:W-:Y:S01]  /*07b0*/  IMAD.U32 R26, RZ, RZ, UR16 ;  /* 0x00000010ff1a7e24 */ /* 0x000fe2000f8e00ff */
[----:B------:R-:W-:Y:S02]  /*07c0*/  IABS R0, R0 ;  /* 0x0000000000007213 */ /* 0x000fe40000000000 */
[----:B------:R-:W-:Y:S02]  /*07d0*/  LEA.HI R16, R15, R6, RZ, 0x3 ;  /* 0x000000060f107211 */ /* 0x000fe400078f18ff */
[----:B------:R-:W-:-:S02]  /*07e0*/  R2UR UR10, R0 ;  /* 0x00000000000a72ca */ /* 0x000fc400000e0000 */
[----:B------:R-:W-:Y:S02]  /*07f0*/  LOP3.LUT R7, R16, 0xfffffff8, RZ, 0xc0, !PT ;  /* 0xfffffff810077812 */ /* 0x000fe400078ec0ff */
[----:B------:R-:W-:Y:S02]  /*0800*/  SHF.R.S32.HI R16, RZ, 0x3, R16 ;  /* 0x00000003ff107819 */ /* 0x000fe40000011410 */
[----:B------:R-:W-:Y:S01]  /*0810*/  LEA.HI R217, R15, R6, RZ, 0x4 ;  /* 0x000000060fd97211 */ /* 0x000fe200078f20ff */
[----:B------:R-:W-:Y:S01]  /*0820*/  IMAD.IADD R7, R6, 0x1, -R7 ;  /* 0x0000000106077824 */ /* 0x000fe200078e0a07 */
[--C-:B------:R-:W-:Y:S01]  /*0830*/  SHF.R.S32.HI R17, RZ, 0x1f, R16.reuse ;  /* 0x0000001fff117819 */ /* 0x100fe20000011410 */
[----:B------:R-:W-:Y:S02]  /*0840*/  IMAD.SHL.U32 R228, R16, 0x40, RZ ;  /* 0x0000004010e47824 */ /* 0x000fe400078e00ff */
[----:B------:R-:W-:Y:S02]  /*0850*/  IMAD.SHL.U32 R168, R7, 0x8, RZ ;  /* 0x0000000807a87824 */ /* 0x000fe400078e00ff */
[----:B------:R-:W2:Y:S01]  /*0860*/  I2F.RP R0, UR10 ;  /* 0x0000000a00007d06 */ /* 0x000ea20008209400 */
[----:B------:R-:W-:Y:S01]  /*0870*/  LOP3.LUT R228, R228, 0x1c0, RZ, 0xc0, !PT ;  /* 0x000001c0e4e47812 */ /* 0x000fe200078ec0ff */
[----:B------:R-:W-:Y:S01]  /*0880*/  IMAD.WIDE R26, R26, 0x40, R16 ;  /* 0x000000401a1a7825 */ /* 0x000fe200078e0210 */
[----:B------:R-:W-:-:S02]  /*0890*/  SHF.R.S32.HI R169, RZ, 0x1f, R168 ;  /* 0x0000001fffa97819 */ /* 0x000fc400000114a8 */
[----:B-1----:R-:W-:-:S04]  /*08a0*/  IABS R2, R2 ;  /* 0x0000000200027213 */ /* 0x002fc80000000000 */
[----:B------:R-:W-:Y:S01]  /*08b0*/  R2UR UR7, R2 ;  /* 0x00000000020772ca */ /* 0x000fe200000e0000 */
[----:B--2---:R-:W1:Y:S02]  /*08c0*/  MUFU.RCP R0, R0 ;  /* 0x0000000000007308 */ /* 0x004e640000001000 */
[----:B-1----:R-:W-:-:S06]  /*08d0*/  VIADD R0, R0, 0xffffffe ;  /* 0x0ffffffe00007836 */ /* 0x002fcc0000000000 */
[----:B------:R-:W1:Y:S02]  /*08e0*/  F2I.FTZ.U32.TRUNC.NTZ R0, R0 ;  /* 0x0000000000007305 */ /* 0x000e64000021f000 */
[----:B-1----:R-:W-:Y:S02]  /*08f0*/  R2UR UR25, R0 ;  /* 0x00000000001972ca */ /* 0x002fe400000e0000 */
[----:B------:R-:W-:Y:S02]  /*0900*/  LOP3.LUT R0, R228, 0x38, R168, 0xf8, !PT ;  /* 0x00000038e4007812 */ /* 0x000fe400078ef8a8 */
[----:B------:R-:W-:-:S04]  /*0910*/  SHF.R.U32.HI R228, RZ, 0x3, R228 ;  /* 0x00000003ffe47819 */ /* 0x000fc800000116e4 */
[----:B------:R-:W-:Y:S02]  /*0920*/  LOP3.LUT R228, R0, R228, RZ, 0x3c, !PT ;  /* 0x000000e400e47212 */ /* 0x000fe400078e3cff */
[----:B------:R-:W-:-:S03]  /*0930*/  LEA.HI R0, R15, R6, RZ, 0x6 ;  /* 0x000000060f007211 */ /* 0x000fc600078f30ff */
[----:B------:R-:W-:Y:S02]  /*0940*/  UIADD3 UR11, URZ, -UR25, URZ ;  /* 0x800000193f0b7290 */ /* 0x000fe4000fffe03f */
[----:B------:R-:W-:Y:S02]  /*0950*/  IMAD.SHL.U32 R0, R0, 0x8, RZ ;  /* 0x0000000800007824 */ /* 0x000fe400078e00ff */
[----:B------:R-:W-:-:S04]  /*0960*/  UIMAD UR11, UR11, UR10, URZ ;  /* 0x0000000a0b0b72a4 */ /* 0x000fc8000f8e023f */
[----:B------:R-:W-:-:S07]  /*0970*/  UIMAD.WIDE.U32 UR24, UR25, UR11, UR24 ;  /* 0x0000000b191872a5 */ /* 0x000fce000f8e0018 */
[----:B------:R-:W-:Y:S02]  /*0980*/  UMOV UR11, UR25 ;  /* 0x00000019000b7c82 */ /* 0x000fe40008000000 */
[----:B------:R-:W-:-:S07]  /*0990*/  UIMAD.WIDE.U32 UR24, UR11, UR7, URZ ;  /* 0x000000070b1872a5 */ /* 0x000fce000f8e003f */
[----:B------:R-:W-:Y:S01]  /*09a0*/  UMOV UR18, UR25 ;  /* 0x0000001900127c82 */ /* 0x000fe20008000000 */
[----:B------:R-:W-:Y:S02]  /*09b0*/  USHF.R.S32.HI UR25, URZ, 0x1f, UR14 ;  /* 0x0000001f3f197899 */ /* 0x000fe4000801140e */
[----:B------:R-:W-:-:S04]  /*09c0*/  UIADD3 UR11, -UR18, URZ, URZ ;  /* 0x0000003f120b7290 */ /* 0x000fc8000fffe13f */
[----:B------:R-:W-:-:S04]  /*09d0*/  UIMAD UR7, UR10, UR11, UR7 ;  /* 0x0000000b0a0772a4 */ /* 0x000fc8000f8e0207 */
[----:B------:R-:W-:-:S11]  /*09e0*/  UISETP.GT.U32.AND UP1, UPT, UR10, UR7, UPT ;  /* 0x000000070a00728c */ /* 0x000fd6000bf24070 */
[----:B------:R-:W-:Y:S02]  /*09f0*/  @!UP1 UIADD3 UR7, UR7, -UR10, URZ ;  /* 0x8000000a07079290 */ /* 0x000fe4000fffe03f */
[----:B------:R-:W-:Y:S02]  /*0a00*/  @!UP1 UIADD3 UR18, UR18, 0x1, URZ ;  /* 0x0000000112129890 */ /* 0x000fe4000fffe03f */
[----:B------:R-:W-:Y:S02]  /*0a10*/  UISETP.GE.U32.AND UP2, UPT, UR7, UR10, UPT ;  /* 0x0000000a0700728c */ /* 0x000fe4000bf46070 */
[----:B------:R-:W-:Y:S01]  /*0a20*/  ULOP3.LUT UR7, UR14, UR6, URZ, 0x3c, !UPT ;  /* 0x000000060e077292 */ /* 0x000fe2000f8e3c3f */
[----:B------:R-:W-:-:S03]  /*0a30*/  @UP0 ULDC.64 UR10, c[0x0][0x250] ;  /* 0x00009400000a0ab9 */ /* 0x000fc60000000a00 */
[----:B------:R-:W-:Y:S02]  /*0a40*/  UISETP.GE.AND UP1, UPT, UR7, URZ, UPT ;  /* 0x0000003f0700728c */ /* 0x000fe4000bf26270 */
[----:B------:R-:W-:Y:S02]  /*0a50*/  @UP0 UIMAD.WIDE.U32 UR32, UR4, UR10, URZ ;  /* 0x0000000a042002a5 */ /* 0x000fe4000f8e003f */
[----:B------:R-:W-:Y:S02]  /*0a60*/  @UP0 UIMAD UR4, UR4, UR11, URZ ;  /* 0x0000000b040402a4 */ /* 0x000fe4000f8e023f */
[----:B------:R-:W-:Y:S02]  /*0a70*/  @UP2 UIADD3 UR18, UR18, 0x1, URZ ;  /* 0x0000000112122890 */ /* 0x000fe4000fffe03f */
[----:B------:R-:W-:Y:S02]  /*0a80*/  UISETP.NE.AND UP2, UPT, UR6, URZ, UPT ;  /* 0x0000003f0600728c */ /* 0x000fe4000bf45270 */
[----:B------:R-:W-:-:S02]  /*0a90*/  @UP0 UIADD3 UR21, UR33, UR4, URZ ;  /* 0x0000000421150290 */ /* 0x000fc4000fffe03f */
[----:B------:R-:W-:Y:S01]  /*0aa0*/  @!UP1 UIADD3 UR18, -UR18, URZ, URZ ;  /* 0x0000003f12129290 */ /* 0x000fe2000fffe13f */
[----:B------:R-:W-:-:S06]  /*0ab0*/  @UP0 UMOV UR24, UR32 ;  /* 0x0000002000180c82 */ /* 0x000fcc0008000000 */
[----:B------:R-:W-:-:S04]  /*0ac0*/  @!UP2 ULOP3.LUT UR18, URZ, UR6, URZ, 0x33, !UPT ;  /* 0x000000063f12a292 */ /* 0x000fc8000f8e333f */
[----:B------:R-:W-:Y:S01]  /*0ad0*/  USHF.R.S32.HI UR4, URZ, 0x1f, UR18 ;  /* 0x0000001f3f047899 */ /* 0x000fe20008011412 */
[----:B------:R-:W-:Y:S11]  /*0ae0*/  @P0 BRA `(.L_x_39) ;  /* 0x0000000000340947 */ /* 0x000ff60003800000 */
[----:B------:R-:W-:Y:S01]  /*0af0*/  USHF.R.S32.HI UR21, URZ, 0x1f, UR15 ;  /* 0x0000001f3f157899 */ /* 0x000fe2000801140f */
[----:B------:R-:W-:Y:S01]  /*0b00*/  ULDC.64 UR10, c[0x0][0x250] ;  /* 0x00009400000a7ab9 */ /* 0x000fe20000000a00 */
[----:B------:R-:W-:Y:S02]  /*0b10*/  ULDC.64 UR6, c[0x0][0x238] ;  /* 0x00008e0000067ab9 */ /* 0x000fe40000000a00 */
[----:B------:R-:W-:Y:S02]  /*0b20*/  UIMAD UR21, UR21, UR10, URZ ;  /* 0x0000000a151572a4 */ /* 0x000fe4000f8e023f */
[----:B------:R-:W-:Y:S02]  /*0b30*/  UIMAD.WIDE.U32 UR32, UR15, UR10, URZ ;  /* 0x0000000a0f2072a5 */ /* 0x000fe4000f8e003f */
[----:B------:R-:W-:Y:S02]  /*0b40*/  UIMAD UR21, UR15, UR11, UR21 ;  /* 0x0000000b0f1572a4 */ /* 0x000fe4000f8e0215 */
[----:B------:R-:W-:-:S02]  /*0b50*/  USHF.R.S32.HI UR15, URZ, 0x1f, UR9 ;  /* 0x0000001f3f0f7899 */ /* 0x000fc40008011409 */
[----:B------:R-:W-:Y:S02]  /*0b60*/  UIADD3 UR33, UR33, UR21, URZ ;  /* 0x0000001521217290 */ /* 0x000fe4000fffe03f */
[----:B------:R-:W-:Y:S02]  /*0b70*/  UIMAD UR15, UR15, UR6, URZ ;  /* 0x000000060f0f72a4 */ /* 0x000fe4000f8e023f */
[----:B------:R-:W-:Y:S02]  /*0b80*/  UIMAD.WIDE.U32 UR32, UR9, UR6, UR32 ;  /* 0x00000006092072a5 */ /* 0x000fe4000f8e0020 */
[----:B------:R-:W-:-:S04]  /*0b90*/  UIMAD UR7, UR9, UR7, UR15 ;  /* 0x00000007090772a4 */ /* 0x000fc8000f8e020f */
[----:B------:R-:W-:Y:S01]  /*0ba0*/  UIADD3 UR21, UR33, UR7, URZ ;  /* 0x0000000721157290 */ /* 0x000fe2000fffe03f */
[----:B------:R-:W-:-:S11]  /*0bb0*/  UMOV UR24, UR32 ;  /* 0x0000002000187c82 */ /* 0x000fd60008000000 */
.L_x_39:
[----:B------:R-:W1:Y:S01]  /*0bc0*/  S2UR UR15, SR_CgaCtaId ;  /* 0x00000000000f79c3 */ /* 0x000e620000008800 */
[----:B------:R-:W-:Y:S01]  /*0bd0*/  UIADD3 UR28, -UR28, UR17, URZ ;  /* 0x000000111c1c7290 */ /* 0x000fe2000fffe13f */
[----:B------:R-:W-:Y:S01]  /*0be0*/  IADD3 R2, P0, R168, UR30, RZ ;  /* 0x0000001ea8027c10 */ /* 0x000fe2000ff1e0ff */
[----:B------:R-:W-:Y:S01]  /*0bf0*/  ULDC.64 UR6, c[0x0][0x258] ;  /* 0x0000960000067ab9 */ /* 0x000fe20000000a00 */
[----:B------:R-:W-:Y:S01]  /*0c00*/  LOP3.LUT R18, R217, 0xfffffff0, RZ, 0xc0, !PT ;  /* 0xfffffff0d9127812 */ /* 0x000fe200078ec0ff */
[----:B------:R-:W-:Y:S01]  /*0c10*/  IMAD.U32 R20, RZ, RZ, UR6 ;  /* 0x00000006ff147e24 */ /* 0x000fe2000f8e00ff */
[----:B------:R-:W-:Y:S01]  /*0c20*/  IADD3.X R3, R169, UR8, RZ, P0, !PT ;  /* 0x00000008a9037c10 */ /* 0x000fe200087fe4ff */
[----:B------:R-:W-:Y:S01]  /*0c30*/  UIMAD UR25, UR25, UR6, URZ ;  /* 0x00000006191972a4 */ /* 0x000fe2000f8e023f */
[----:B------:R-:W-:Y:S01]  /*0c40*/  ISETP.GE.AND P1, PT, R16, UR28, PT ;  /* 0x0000001c10007c0c */ /* 0x000fe2000bf26270 */
[----:B------:R-:W-:Y:S01]  /*0c50*/  IMAD.IADD R18, R6, 0x1, -R18 ;  /* 0x0000000106127824 */ /* 0x000fe200078e0a12 */
[----:B------:R-:W-:Y:S01]  /*0c60*/  ULDC.64 UR8, c[0x0][0x260] ;  /* 0x0000980000087ab9 */ /* 0x000fe20000000a00 */
[----:B------:R-:W-:Y:S01]  /*0c70*/  IMAD.WIDE.U32 R20, R20, UR14, R2 ;  /* 0x0000000e14147c25 */ /* 0x000fe2000f8e0002 */
[----:B------:R-:W-:Y:S01]  /*0c80*/  UIMAD UR14, UR14, UR7, UR25 ;  /* 0x000000070e0e72a4 */ /* 0x000fe2000f8e0219 */
[----:B------:R-:W-:Y:S01]  /*0c90*/  SHF.R.S32.HI R19, RZ, 0x4, R217 ;  /* 0x00000004ff137819 */ /* 0x000fe200000114d9 */
[----:B------:R-:W-:Y:S01]  /*0ca0*/  UMOV UR30, 0x400 ;  /* 0x00000400001e7882 */ /* 0x000fe20000000000 */
[----:B------:R-:W-:Y:S01]  /*0cb0*/  ULDC.64 UR6, c[0x0][0x268] ;  /* 0x00009a0000067ab9 */ /* 0x000fe20000000a00 */
[----:B------:R-:W-:Y:S01]  /*0cc0*/  SHF.R.S32.HI R4, RZ, 0x1f, R18 ;  /* 0x0000001fff047819 */ /* 0x000fe20000011412 */
[----:B------:R-:W-:Y:S01]  /*0cd0*/  UIMAD UR29, UR4, UR8, URZ ;  /* 0x00000008041d72a4 */ /* 0x000fe2000f8e023f */
[C---:B------:R-:W-:Y:S01]  /*0ce0*/  VIADD R14, R16.reuse, 0x10 ;  /* 0x00000010100e7836 */ /* 0x040fe20000000000 */
[----:B------:R-:W-:Y:S01]  /*0cf0*/  UIMAD UR25, UR4, UR6, URZ ;  /* 0x00000006041972a4 */ /* 0x000fe2000f8e023f */
[----:B------:R-:W-:Y:S01]  /*0d00*/  VIADD R13, R16, 0x20 ;  /* 0x00000020100d7836 */ /* 0x000fe20000000000 */
[----:B------:R-:W-:Y:S01]  /*0d10*/  LOP3.LUT R228, R228, 0xfffffe00, R0, 0xf8, !PT ;  /* 0xfffffe00e4e47812 */ /* 0x000fe200078ef800 */
[----:B------:R-:W-:Y:S01]  /*0d20*/  IMAD R5, R17, UR12, RZ ;  /* 0x0000000c11057c24 */ /* 0x000fe2000f8e02ff */
[----:B------:R-:W-:Y:S01]  /*0d30*/  LEA.HI R217, R217, R19, RZ, 0x1 ;  /* 0x00000013d9d97211 */ /* 0x000fe200078f08ff */
[----:B-1----:R-:W-:Y:S01]  /*0d40*/  ULEA UR4, UR15, UR30, 0x18 ;  /* 0x0000001e0f047291 */ /* 0x002fe2000f8ec03f */
[----:B------:R-:W-:Y:S01]  /*0d50*/  LEA.HI R4, R4, R18, RZ, 0x3 ;  /* 0x0000001204047211 */ /* 0x000fe200078f18ff */
[----:B------:R-:W-:Y:S01]  /*0d60*/  UIMAD UR9, UR18, UR9, UR29 ;  /* 0x00000009120972a4 */ /* 0x000fe2000f8e021d */
[----:B------:R-:W-:Y:S01]  /*0d70*/  VIADD R23, R21, UR14 ;  /* 0x0000000e15177c36 */ /* 0x000fe20008000000 */
[----:B------:R-:W-:Y:S01]  /*0d80*/  UIMAD UR25, UR18, UR7, UR25 ;  /* 0x00000007121972a4 */ /* 0x000fe2000f8e0219 */
[----:B------:R-:W-:Y:S01]  /*0d90*/  BSSY B0, `(.L_x_40) ;  /* 0x000003b000007945 */ /* 0x000fe20003800000 */
[----:B------:R-:W-:Y:S01]  /*0da0*/  VIADD R12, R16, 0x30 ;  /* 0x00000030100c7836 */ /* 0x000fe20000000000 */
[----:B------:R-:W-:Y:S01]  /*0db0*/  LOP3.LUT R217, R217, 0xfffffffe, RZ, 0xc0, !PT ;  /* 0xfffffffed9d97812 */ /* 0x000fe200078ec0ff */
[C---:B------:R-:W-:Y:S01]  /*0dc0*/  VIADD R230, R168.reuse, 0x80 ;  /* 0x00000080a8e67836 */ /* 0x040fe20000000000 */
[C---:B------:R-:W-:Y:S01]  /*0dd0*/  IADD3 R231, R168.reuse, 0x40, RZ ;  /* 0x00000040a8e77810 */ /* 0x040fe20007ffe0ff */
[----:B------:R-:W-:Y:S01]  /*0de0*/  VIADD R229, R168, 0xc0 ;  /* 0x000000c0a8e57836 */ /* 0x000fe20000000000 */
[----:B------:R-:W-:Y:S01]  /*0df0*/  LOP3.LUT R0, R4, 0xfffffff8, RZ, 0xc0, !PT ;  /* 0xfffffff804007812 */ /* 0x000fe200078ec0ff */
[----:B------:R-:W-:Y:S01]  /*0e00*/  IMAD.WIDE.U32 R28, R16, UR12, R168 ;  /* 0x0000000c101c7c25 */ /* 0x000fe2000f8e00a8 */
[----:B------:R-:W-:-:S02]  /*0e10*/  ISETP.GE.AND P0, PT, R14, UR28, PT ;  /* 0x0000001c0e007c0c */ /* 0x000fc4000bf06270 */
[----:B------:R-:W-:Y:S01]  /*0e20*/  ISETP.GE.AND P5, PT, R13, UR28, PT ;  /* 0x0000001c0d007c0c */ /* 0x000fe2000bfa6270 */
[----:B------:R-:W-:Y:S01]  /*0e30*/  IMAD R5, R16, UR13, R5 ;  /* 0x0000000d10057c24 */ /* 0x000fe2000f8e0205 */
[----:B------:R-:W-:Y:S01]  /*0e40*/  MOV R165, UR6 ;  /* 0x0000000600a57c02 */ /* 0x000fe20008000f00 */
[----:B------:R-:W-:Y:S01]  /*0e50*/  IMAD.U32 R166, RZ, RZ, UR8 ;  /* 0x00000008ffa67e24 */ /* 0x000fe2000f8e00ff */
[----:B------:R-:W-:Y:S01]  /*0e60*/  LEA R228, R228, UR4, 0x1 ;  /* 0x00000004e4e47c11 */ /* 0x000fe2000f8e08ff */
[----:B------:R-:W-:Y:S08]  /*0e70*/  @P1 BRA `(.L_x_41) ;  /* 0x0000000000b01947 */ /* 0x000ff00003800000 */
[----:B------:R-:W-:Y:S01]  /*0e80*/  ULDC UR7, c[0x0][0x2d0] ;  /* 0x0000b40000077ab9 */ /* 0x000fe20000000800 */
[----:B------:R-:W-:Y:S01]  /*0e90*/  ULDC.64 UR14, c[0x0][0x240] ;  /* 0x00009000000e7ab9 */ /* 0x000fe20000000a00 */
[----:B------:R-:W-:Y:S01]  /*0ea0*/  ISETP.GE.AND P4, PT, R231, UR7, PT ;  /* 0x00000007e7007c0c */ /* 0x000fe2000bf86270 */
[----:B------:R-:W-:Y:S01]  /*0eb0*/  IMAD R24, R27, UR14, RZ ;  /* 0x0000000e1b187c24 */ /* 0x000fe2000f8e02ff */
[----:B------:R-:W-:Y:S01]  /*0ec0*/  ISETP.GE.AND P6, PT, R168, UR7, PT ;  /* 0x00000007a8007c0c */ /* 0x000fe2000bfc6270 */
[----:B------:R-:W-:Y:S01]  /*0ed0*/  IMAD.MOV.U32 R22, RZ, RZ, R20 ;  /* 0x000000ffff167224 */ /* 0x000fe200078e0014 */
[----:B------:R-:W-:Y:S01]  /*0ee0*/  ISETP.GE.AND P3, PT, R230, UR7, PT ;  /* 0x00000007e6007c0c */ /* 0x000fe2000bf66270 */
[C---:B------:R-:W-:Y:S02]  /*0ef0*/  IMAD R24, R26.reuse, UR15, R24 ;  /* 0x0000000f1a187c24 */ /* 0x040fe4000f8e0218 */
[----:B------:R-:W-:-:S04]  /*0f00*/  IMAD.WIDE.U32 R30, R26, UR14, R22 ;  /* 0x0000000e1a1e7c25 */ /* 0x000fc8000f8e0016 */
[----:B------:R-:W-:Y:S02]  /*0f10*/  IMAD.IADD R24, R31, 0x1, R24 ;  /* 0x000000011f187824 */ /* 0x000fe400078e0218 */
[----:B------:R-:W1:Y:S02]  /*0f20*/  @!P4 LDC.64 R8, c[0x0][0x210] ;  /* 0x00008400ff08cb82 */ /* 0x000e640000000a00 */
[----:B------:R2:W-:Y:S06]  /*0f30*/  @P6 STS.128 [R228], RZ ;  /* 0x000000ffe4006388 */ /* 0x0005ec0000000c00 */
[----:B------:R-:W3:Y:S08]  /*0f40*/  @!P6 LDC.64 R10, c[0x0][0x210] ;  /* 0x00008400ff0aeb82 */ /* 0x000ef00000000a00 */
[----:B------:R-:W4:Y:S01]  /*0f50*/  @!P3 LDC.64 R2, c[0x0][0x210] ;  /* 0x00008400ff02bb82 */ /* 0x000f220000000a00 */
[----:B-1----:R-:W-:-:S04]  /*0f60*/  @!P4 LEA R8, P2, R30, R8, 0x1 ;  /* 0x000000081e08c211 */ /* 0x002fc800078408ff */
[C---:B------:R-:W-:Y:S02]  /*0f70*/  @!P4 LEA.HI.X R9, R30.reuse, R9, R24, 0x1, P2 ;  /* 0x000000091e09c211 */ /* 0x040fe400010f0c18 */
[----:B------:R-:W-:Y:S02]  /*0f80*/  ISETP.GE.AND P2, PT, R229, UR7, PT ;  /* 0x00000007e5007c0c */ /* 0x000fe4000bf46270 */
[----:B---3--:R-:W-:-:S04]  /*0f90*/  @!P6 LEA R10, P1, R30, R10, 0x1 ;  /* 0x0000000a1e0ae211 */ /* 0x008fc800078208ff */
[C---:B------:R-:W-:Y:S02]  /*0fa0*/  @!P6 LEA.HI.X R11, R30.reuse, R11, R24, 0x1, P1 ;  /* 0x0000000b1e0be211 */ /* 0x040fe400008f0c18 */
[----:B----4-:R-:W-:-:S03]  /*0fb0*/  @!P3 LEA R2, P1, R30, R2, 0x1 ;  /* 0x000000021e02b211 */ /* 0x010fc600078208ff */
[----:B------:R-:W-:Y:S01]  /*0fc0*/  @!PT LDS RZ, [RZ] ;  /* 0x00000000fffff984 */ /* 0x000fe20000000800 */
[----:B------:R-:W-:Y:S01]  /*0fd0*/  @!PT LDS RZ, [RZ] ;  /* 0x00000000fffff984 */ /* 0x000fe20000000800 */
[----:B------:R-:W-:Y:S01]  /*0fe0*/  @!PT LDS RZ, [RZ] ;  /* 0x00000000fffff984 */ /* 0x000fe20000000800 */
[----:B------:R2:W-:Y:S01]  /*0ff0*/  @!P6 LDGSTS.E.BYPASS.LTC128B.128 [R228], desc[UR26][R10.64] ;  /* 0x000000000ae4efae */ /* 0x0005e2000b901d5a */
[----:B------:R-:W-:-:S03]  /*1000*/  @!P3 LEA.HI.X R3, R30, R3, R24, 0x1, P1 ;  /* 0x000000031e03b211 */ /* 0x000fc600008f0c18 */
[----:B------:R2:W-:Y:S04]  /*1010*/  @P4 STS.128 [R228+0x2000], RZ ;  /* 0x002000ffe4004388 */ /* 0x0005e80000000c00 */
[----:B------:R-:W-:Y:S01]  /*1020*/  @!PT LDS RZ, [RZ] ;  /* 0x00000000fffff984 */ /* 0x000fe20000000800 */
[----:B------:R-:W-:Y:S01]  /*1030*/  @!PT LDS RZ, [RZ] ;  /* 0x00000000fffff984 */ /* 0x000fe20000000800 */
[----:B------:R-:W-:Y:S01]  /*1040*/  @!PT LDS RZ, [RZ] ;  /* 0x00000000fffff984 */ /* 0x000fe20000000800 */
[----:B------:R2:W-:Y:S04]  /*1050*/  @!P4 LDGSTS.E.BYPASS.LTC128B.128 [R228+0x2000], desc[UR26][R8.64+0x80] ;  /* 0x0200008008e4cfae */ /* 0x0005e8000b901d5a */
[----:B------:R2:W-:Y:S04]  /*1060*/  @P3 STS.128 [R228+0x4000], RZ ;  /* 0x004000ffe4003388 */ /* 0x0005e80000000c00 */
[----:B------:R-:W-:Y:S01]  /*1070*/  @!PT LDS RZ, [RZ] ;  /* 0x00000000fffff984 */ /* 0x000fe20000000800 */
[----:B------:R-:W-:Y:S01]  /*1080*/  @!PT LDS RZ, [RZ] ;  /* 0x00000000fffff984 */ /* 0x000fe20000000800 */
[----:B------:R-:W-:Y:S01]  /*1090*/  @!PT LDS RZ, [RZ] ;  /* 0x00000000fffff984 */ /* 0x000fe20000000800 */
[----:B------:R2:W-:Y:S04]  /*10a0*/  @!P3 LDGSTS.E.BYPASS.LTC128B.128 [R228+0x4000], desc[UR26][R2.64+0x100] ;  /* 0x0400010002e4bfae */ /* 0x0005e8000b901d5a */
[----:B------:R2:W-:Y:S01]  /*10b0*/  @P2 STS.128 [R228+0x6000], RZ ;  /* 0x006000ffe4002388 */ /* 0x0005e20000000c00 */
[----:B------:R-:W-:Y:S05]  /*10c0*/  @P2 BRA `(.L_x_41) ;  /* 0x00000000001c2947 */ /* 0x000fea0003800000 */
[----:B------:R-:W-:Y:S02]  /*10d0*/  ULDC.64 UR14, c[0x0][0x210] ;  /* 0x00008400000e7ab9 */ /* 0x000fe40000000a00 */
[----:B--2---:R-:W-:-:S04]  /*10e0*/  LEA R2, P1, R30, UR14, 0x1 ;  /* 0x0000000e1e027c11 */ /* 0x004fc8000f8208ff */
[----:B------:R-:W-:-:S05]  /*10f0*/  LEA.HI.X R3, R30, UR15, R24, 0x1, P1 ;  /* 0x0000000f1e037c11 */ /* 0x000fca00088f0c18 */
[----:B------:R-:W-:Y:S01]  /*1100*/  @!PT LDS RZ, [RZ] ;  /* 0x00000000fffff984 */ /* 0x000fe20000000800 */
[----:B------:R-:W-:Y:S01]  /*1110*/  @!PT LDS RZ, [RZ] ;  /* 0x00000000fffff984 */ /* 0x000fe20000000800 */
[----:B------:R-:W-:Y:S01]  /*1120*/  @!PT LDS RZ, [RZ] ;  /* 0x00000000fffff984 */ /* 0x000fe20000000800 */
[----:B------:R1:W-:Y:S04]  /*1130*/  LDGSTS.E.BYPASS.LTC128B.128 [R228+0x6000], desc[UR26][R2.64+0x180] ;  /* 0x0600018002e47fae */ /* 0x0003e8000b901d5a */
.L_x_41:
[----:B------:R-:W-:Y:S05]  /*1140*/  BSYNC B0 ;  /* 0x0000000000007941 */ /* 0x000fea0003800000 */
.L_x_40:
[----:B------:R-:W-:Y:S01]  /*1150*/  IADD3 R234, P1, R28, UR22, RZ ;  /* 0x000000161cea7c10 */ /* 0x000fe2000ff3e0ff */
[----:B-12---:R-:W-:Y:S01]  /*1160*/  IMAD R2, R17, UR10, RZ ;  /* 0x0000000a11027c24 */ /* 0x006fe2000f8e02ff */
[----:B------:R-:W-:Y:S01]  /*1170*/  BSSY B0, `(.L_x_42) ;  /* 0x0000037000007945 */ /* 0x000fe20003800000 */
[----:B------:R-:W-:Y:S01]  /*1180*/  IADD3 R0, R18, -R0, RZ ;  /* 0x8000000012007210 */ /* 0x000fe20007ffe0ff */
[----:B------:R-:W-:Y:S01]  /*1190*/  IMAD.WIDE.U32 R24, R16, UR10, R168 ;  /* 0x0000000a10187c25 */ /* 0x000fe2000f8e00a8 */
[----:B------:R-:W-:Y:S02]  /*11a0*/  ISETP.GE.AND P6, PT, R12, UR28, PT ;  /* 0x0000001c0c007c0c */ /* 0x000fe4000bfc6270 */
[----:B------:R-:W-:Y:S01]  /*11b0*/  IADD3 R217, R19, -R217, RZ ;  /* 0x800000d913d97210 */ /* 0x000fe20007ffe0ff */
[----:B------:R-:W-:Y:S01]  /*11c0*/  IMAD R18, R16, UR11, R2 ;  /* 0x0000000b10127c24 */ /* 0x000fe2000f8e0202 */
[----:B------:R-:W-:Y:S01]  /*11d0*/  IADD3.X R235, R29, UR20, R5, P1, !PT ;  /* 0x000000141deb7c10 */ /* 0x000fe20008ffe405 */
[----:B------:R-:W-:Y:S08]  /*11e0*/  @P0 BRA `(.L_x_43) ;  /* 0x0000000000bc0947 */ /* 0x000ff00003800000 */
[----:B------:R-:W-:Y:S01]  /*11f0*/  ULDC UR8, c[0x0][0x2d0] ;  /* 0x0000b40000087ab9 */ /* 0x000fe20000000800 */
[----:B------:R-:W-:Y:S01]  /*1200*/  IADD3 R19, P0, R26, 0x10, RZ ;  /* 0x000000101a137810 */ /* 0x000fe20007f1e0ff */
[----:B------:R-:W-:Y:S01]  /*1210*/  ULDC.64 UR6, c[0x0][0x240] ;  /* 0x0000900000067ab9 */ /* 0x000fe20000000a00 */
[----:B------:R-:W-:Y:S01]  /*1220*/  ISETP.GE.AND P3, PT, R231, UR8, PT ;  /* 0x00000008e7007c0c */ /* 0x000fe2000bf66270 */
[----:B------:R-:W-:Y:S01]  /*1230*/  IMAD.MOV.U32 R28, RZ, RZ, R20 ;  /* 0x000000ffff1c7224 */ /* 0x000fe200078e0014 */
[----:B------:R-:W-:Y:S01]  /*1240*/  ISETP.GE.AND P4, PT, R168, UR8, PT ;  /* 0x00000008a8007c0c */ /* 0x000fe2000bf86270 */
[----:B------:R-:W-:Y:S01]  /*1250*/  IMAD.X R5, RZ, RZ, R27, P0 ;  /* 0x000000ffff057224 */ /* 0x000fe200000e061b */
[----:B------:R-:W-:Y:S01]  /*1260*/  ISETP.GE.AND P2, PT, R230, UR8, PT ;  /* 0x00000008e6007c0c */ /* 0x000fe2000bf46270 */
[----:B------:R-:W-:Y:S02]  /*1270*/  IMAD.MOV.U32 R29, RZ, RZ, R23 ;  /* 0x000000ffff1d7224 */ /* 0x000fe400078e0017 */
[----:B------:R-:W-:-:S02]  /*1280*/  IMAD R5, R5, UR6, RZ ;  /* 0x0000000605057c24 */ /* 0x000fc4000f8e02ff */
[----:B------:R-:W-:-:S04]  /*1290*/  IMAD.WIDE.U32 R28, R19, UR6, R28 ;  /* 0x00000006131c7c25 */ /* 0x000fc8000f8e001c */
[----:B------:R-:W1:Y:S01]  /*12a0*/  @!P3 LDC.64 R8, c[0x0][0x210] ;  /* 0x00008400ff08bb82 */ /* 0x000e620000000a00 */
[----:B------:R-:W-:Y:S01]  /*12b0*/  IMAD R5, R19, UR7, R5 ;  /* 0x0000000713057c24 */ /* 0x000fe2000f8e0205 */
[----:B------:R2:W-:Y:S03]  /*12c0*/  @P4 STS.128 [R228+0x800], RZ ;  /* 0x000800ffe4004388 */ /* 0x0005e60000000c00 */
[----:B------:R-:W-:-:S03]  /*12d0*/  IMAD.IADD R5, R29, 0x1, R5 ;  /* 0x000000011d057824 */ /* 0x000fc600078e0205 */
        /* <DEDUP_REMOVED lines=11> */
[----:B------:R2:W-:Y:S01]  /*1390*/  @!P4 LDGSTS.E.BYPASS.LTC128B.128 [R228+0x800], desc[UR26][R10.64] ;  /* 0x008000000ae4cfae */ /* 0x0005e2000b901d5a */
        /* <DEDUP_REMOVED lines=20> */
.L_x_43:
[----:B------:R-:W-:Y:S05]  /*14e0*/  BSYNC B0 ;  /* 0x0000000000007941 */ /* 0x000fea0003800000 */
.L_x_42:
[----:B------:R-:W-:Y:S04]  /*14f0*/  BSSY B0, `(.L_x_44) ;  /* 0x0000031000007945 */ /* 0x000fe80003800000 */
[----:B------:R-:W-:Y:S05]  /*1500*/  @P5 BRA `(.L_x_45) ;  /* 0x0000000000bc5947 */ /* 0x000fea0003800000 */
        /* <DEDUP_REMOVED lines=11> */
[----:B--2---:R-:W2:Y:S01]  /*15c0*/  @!P5 LDC.64 R10, c[0x0][0x210] ;  /* 0x00008400ff0adb82 */ /* 0x004ea20000000a00 */
[----:B------:R-:W-:Y:S01]  /*15d0*/  IMAD R5, R19, UR7, R5 ;  /* 0x0000000713057c24 */ /* 0x000fe2000f8e0205 */
[----:B------:R3:W-:Y:S03]  /*15e0*/  @P5 STS.128 [R228+0x1000], RZ ;  /* 0x001000ffe4005388 */ /* 0x0007e60000000c00 */
[----:B------:R-:W-:-:S03]  /*15f0*/  IMAD.IADD R5, R29, 0x1, R5 ;  /* 0x000000011d057824 */ /* 0x000fc600078e0205 */
[----:B------:R-:W4:Y:S08]  /*1600*/  @!P4 LDC.64 R8, c[0x0][0x210] ;  /* 0x00008400ff08cb82 */ /* 0x000f300000000a00 */
[----:B-1----:R-:W1:Y:S01]  /*1610*/  @!P2 LDC.64 R2, c[0x0][0x210] ;  /* 0x00008400ff02ab82 */ /* 0x002e620000000a00 */
[----:B--2---:R-:W-:-:S04]  /*1620*/  @!P5 LEA R10, P0, R28, R10, 0x1 ;  /* 0x0000000a1c0ad211 */ /* 0x004fc800078008ff */
[C-C-:B------:R-:W-:Y:S02]  /*1630*/  @!P5 LEA.HI.X R11, R28.reuse, R11, R5.reuse, 0x1, P0 ;  /* 0x0000000b1c0bd211 */ /* 0x140fe400000f0c05 */
[----:B------:R-:W-:Y:S02]  /*1640*/  ISETP.GE.AND P0, PT, R229, UR8, PT ;  /* 0x00000008e5007c0c */ /* 0x000fe4000bf06270 */
[C---:B----4-:R-:W-:Y:S01]  /*1650*/  @!P4 LEA R8, P3, R28.reuse, R8, 0x1 ;  /* 0x000000081c08c211 */ /* 0x050fe200078608ff */
[----:B------:R-:W-:Y:S01]  /*1660*/  @!PT LDS RZ, [RZ] ;  /* 0x00000000fffff984 */ /* 0x000fe20000000800 */
[----:B------:R-:W-:Y:S01]  /*1670*/  @!PT LDS RZ, [RZ] ;  /* 0x00000000fffff984 */ /* 0x000fe20000000800 */
[----:B------:R-:W-:Y:S01]  /*1680*/  @!PT LDS RZ, [RZ] ;  /* 0x00000000fffff984 */ /* 0x000fe20000000800 */
[----:B------:R3:W-:Y:S03]  /*1690*/  @!P5 LDGSTS.E.BYPASS.LTC128B.128 [R228+0x1000], desc[UR26][R10.64] ;  /* 0x010000000ae4dfae */ /* 0x0007e6000b901d5a */
[C---:B------:R-:W-:Y:S01]  /*16a0*/  @!P4 LEA.HI.X R9, R28.reuse, R9, R5, 0x1, P3 ;  /* 0x000000091c09c211 */ /* 0x040fe200018f0c05 */
[----:B------:R3:W-:Y:S01]  /*16b0*/  @P4 STS.128 [R228+0x3000], RZ ;  /* 0x003000ffe4004388 */ /* 0x0007e20000000c00 */
[----:B-1----:R-:W-:-:S03]  /*16c0*/  @!P2 LEA R2, P1, R28, R2, 0x1 ;  /* 0x000000021c02a211 */ /* 0x002fc600078208ff */
        /* <DEDUP_REMOVED lines=13> */
[----:B---3--:R-:W-:-:S04]  /*17a0*/  LEA R2, P0, R28, UR6, 0x1 ;  /* 0x000000061c027c11 */ /* 0x008fc8000f8008ff */
[----:B------:R-:W-:-:S05]  /*17b0*/  LEA.HI.X R3, R28, UR7, R5, 0x1, P0 ;  /* 0x000000071c037c11 */ /* 0x000fca00080f0c05 */
[----:B------:R-:W-:Y:S01]  /*17c0*/  @!PT LDS RZ, [RZ] ;  /* 0x00000000fffff984 */ /* 0x000fe20000000800 */
[----:B------:R-:W-:Y:S01]  /*17d0*/  @!PT LDS RZ, [RZ] ;  /* 0x00000000fffff984 */ /* 0x000fe20000000800 */
[----:B------:R-:W-:Y:S01]  /*17e0*/  @!PT LDS RZ, [RZ] ;  /* 0x00000000fffff984 */ /* 0x000fe20000000800 */
[----:B------:R4:W-:Y:S04]  /*17f0*/  LDGSTS.E.BYPASS.LTC128B.128 [R228+0x7000], desc[UR26][R2.64+0x180] ;  /* 0x0700018002e47fae */ /* 0x0009e8000b901d5a */
.L_x_45:
[----:B------:R-:W-:Y:S05]  /*1800*/  BSYNC B0 ;  /* 0x0000000000007941 */ /* 0x000fea0003800000 */
.L_x_44:
        /* <DEDUP_REMOVED lines=10> */
[----:B------:R-:W-:-:S04]  /*18b0*/  IMAD.WIDE.U32 R20, R5, UR6, R20 ;  /* 0x0000000605147c25 */ /* 0x000fc8000f8e0014 */
[----:B------:R-:W-:-:S04]  /*18c0*/  IMAD R19, R19, UR6, RZ ;  /* 0x0000000613137c24 */ /* 0x000fc8000f8e02ff */
[----:B--23--:R-:W2:Y:S01]  /*18d0*/  @!P5 LDC.64 R10, c[0x0][0x210] ;  /* 0x00008400ff0adb82 */ /* 0x00cea20000000a00 */
[----:B------:R-:W-:Y:S01]  /*18e0*/  IMAD R19, R5, UR7, R19 ;  /* 0x0000000705137c24 */ /* 0x000fe2000f8e0213 */
[----:B------:R3:W-:Y:S03]  /*18f0*/  @P5 STS.128 [R228+0x1800], RZ ;  /* 0x001800ffe4005388 */ /* 0x0007e60000000c00 */
[----:B------:R-:W-:-:S03]  /*1900*/  IMAD.IADD R19, R21, 0x1, R19 ;  /* 0x0000000115137824 */ /* 0x000fc600078e0213 */
[----:B------:R-:W5:Y:S08]  /*1910*/  @!P4 LDC.64 R8, c[0x0][0x210] ;  /* 0x00008400ff08cb82 */ /* 0x000f700000000a00 */
[----:B-1--4-:R-:W1:Y:S01]  /*1920*/  @!P2 LDC.64 R2, c[0x0][0x210] ;  /* 0x00008400ff02ab82 */ /* 0x012e620000000a00 */
[----:B--2---:R-:W-:-:S04]  /*1930*/  @!P5 LEA R10, P0, R20, R10, 0x1 ;  /* 0x0000000a140ad211 */ /* 0x004fc800078008ff */
[C-C-:B------:R-:W-:Y:S02]  /*1940*/  @!P5 LEA.HI.X R11, R20.reuse, R11, R19.reuse, 0x1, P0 ;  /* 0x0000000b140bd211 */ /* 0x140fe400000f0c13 */
[----:B------:R-:W-:Y:S02]  /*1950*/  ISETP.GE.AND P0, PT, R229, UR8, PT ;  /* 0x00000008e5007c0c */ /* 0x000fe4000bf06270 */
[C---:B-----5:R-:W-:Y:S01]  /*1960*/  @!P4 LEA R8, P3, R20.reuse, R8, 0x1 ;  /* 0x000000081408c211 */ /* 0x060fe200078608ff */
        /* <DEDUP_REMOVED lines=26> */
.L_x_47:
[----:B------:R-:W-:Y:S05]  /*1b10*/  BSYNC B0 ;  /* 0x0000000000007941 */ /* 0x000fea0003800000 */
.L_x_46:
[----:B------:R-:W-:Y:S01]  /*1b20*/  ULEA.HI.SX32 UR8, UR19, 0xffffffff, 0x1a ;  /* 0xffffffff13087891 */ /* 0x000fe2000f8fd23f */
[----:B------:R-:W-:Y:S01]  /*1b30*/  IMAD.WIDE.U32 R234, R166, UR18, R234 ;  /* 0x00000012a6ea7c25 */ /* 0x000fe2000f8e00ea */
[----:B------:R-:W-:Y:S01]  /*1b40*/  USHF.L.U32 UR15, UR12, 0x6, URZ ;  /* 0x000000060c0f7899 */ /* 0x000fe2000800063f */
[----:B------:R-:W-:Y:S01]  /*1b50*/  SHF.L.U32 R22, R217, 0x3, RZ ;  /* 0x00000003d9167819 */ /* 0x000fe200000006ff */
[----:B------:R-:W-:Y:S01]  /*1b60*/  UIMAD UR30, UR8, -0x40, UR23 ;  /* 0xffffffc0081e78a4 */ /* 0x000fe2000f8e0217 */
[----:B------:R-:W-:Y:S01]  /*1b70*/  VIADD R237, R235, UR9 ;  /* 0x00000009ebed7c36 */ /* 0x000fe20008000000 */
[----:B------:R-:W-:Y:S01]  /*1b80*/  USHF.L.U64.HI UR14, UR12, 0x6, UR13 ;  /* 0x000000060c0e7899 */ /* 0x000fe2000801020d */
[----:B------:R-:W-:Y:S01]  /*1b90*/  IMAD.MOV.U32 R236, RZ, RZ, R234 ;  /* 0x000000ffffec7224 */ /* 0x000fe200078e00ea */
[----:B------:R-:W-:Y:S01]  /*1ba0*/  USHF.R.S32.HI UR31, URZ, 0x1f, UR8 ;  /* 0x0000001f3f1f7899 */ /* 0x000fe20008011408 */
[----:B------:R-:W-:Y:S01]  /*1bb0*/  IMAD.U32 R5, RZ, RZ, UR15 ;  /* 0x0000000fff057e24 */ /* 0x000fe2000f8e00ff */
[----:B------:R-:W-:Y:S01]  /*1bc0*/  ISETP.GE.AND P1, PT, R16, UR30, PT ;  /* 0x0000001e10007c0c */ /* 0x000fe2000bf26270 */
[----:B------:R-:W-:Y:S01]  /*1bd0*/  UIMAD UR6, UR14, UR8, URZ ;  /* 0x000000080e0672a4 */ /* 0x000fe2000f8e023f */
[----:B------:R-:W-:Y:S01]  /*1be0*/  IMAD.SHL.U32 R26, R7, 0x40, RZ ;  /* 0x00000040071a7824 */ /* 0x000fe200078e00ff */
[----:B------:R-:W-:Y:S01]  /*1bf0*/  BSSY B0, `(.L_x_48) ;  /* 0x0000035000007945 */ /* 0x000fe20003800000 */
[----:B------:R-:W-:Y:S01]  /*1c00*/  IMAD.SHL.U32 R19, R0, 0x40, RZ ;  /* 0x0000004000137824 */ /* 0x000fe200078e00ff */
[----:B------:R-:W-:Y:S01]  /*1c10*/  UIMAD UR6, UR31, UR15, UR6 ;  /* 0x0000000f1f0672a4 */ /* 0x000fe2000f8e0206 */
[----:B------:R-:W-:Y:S01]  /*1c20*/  IMAD.WIDE.U32 R20, R5, UR8, R236 ;  /* 0x0000000805147c25 */ /* 0x000fe2000f8e00ec */
[----:B------:R-:W-:-:S02]  /*1c30*/  LOP3.LUT R26, R26, 0x1c0, RZ, 0xc0, !PT ;  /* 0x000001c01a1a7812 */ /* 0x000fc400078ec0ff */
[----:B------:R-:W-:Y:S01]  /*1c40*/  LOP3.LUT R19, R19, 0x1c0, RZ, 0xc0, !PT ;  /* 0x000001c013137812 */ /* 0x000fe200078ec0ff */
[----:B------:R-:W-:Y:S01]  /*1c50*/  IMAD.SHL.U32 R27, R16, 0x8, RZ ;  /* 0x00000008101b7824 */ /* 0x000fe200078e00ff */
[----:B------:R-:W-:Y:S02]  /*1c60*/  IADD3 R23, R21, UR6, RZ ;  /* 0x0000000615177c10 */ /* 0x000fe4000fffe0ff */
[----:B------:R-:W-:Y:S02]  /*1c70*/  LOP3.LUT R22, R19, 0x8, R22, 0xf8, !PT ;  /* 0x0000000813167812 */ /* 0x000fe400078ef816 */
[----:B------:R-:W-:Y:S02]  /*1c80*/  LOP3.LUT R27, R26, 0x8, R27, 0xf8, !PT ;  /* 0x000000081a1b7812 */ /* 0x000fe400078ef81b */
[----:B------:R-:W-:Y:S02]  /*1c90*/  ISETP.GE.AND P0, PT, R14, UR30, PT ;  /* 0x0000001e0e007c0c */ /* 0x000fe4000bf06270 */
[----:B------:R-:W-:-:S02]  /*1ca0*/  ISETP.GE.AND P5, PT, R13, UR30, PT ;  /* 0x0000001e0d007c0c */ /* 0x000fc4000bfa6270 */
[----:B------:R-:W-:Y:S02]  /*1cb0*/  SHF.R.U32.HI R26, RZ, 0x3, R26 ;  /* 0x00000003ff1a7819 */ /* 0x000fe4000001161a */
[----:B------:R-:W-:Y:S01]  /*1cc0*/  SHF.R.U32.HI R19, RZ, 0x3, R19 ;  /* 0x00000003ff137819 */ /* 0x000fe20000011613 */
[----:B------:R-:W-:Y:S08]  /*1cd0*/  @P1 BRA `(.L_x_49) ;  /* 0x0000000000981947 */ /* 0x000ff00003800000 */
[----:B------:R-:W-:Y:S02]  /*1ce0*/  ULDC UR6, c[0x0][0x2d0] ;  /* 0x0000b40000067ab9 */ /* 0x000fe40000000800 */
[----:B------:R-:W-:Y:S02]  /*1cf0*/  ISETP.GE.AND P4, PT, R231, UR6, PT ;  /* 0x00000006e7007c0c */ /* 0x000fe4000bf86270 */
[----:B------:R-:W-:Y:S02]  /*1d00*/  ISETP.GE.AND P6, PT, R168, UR6, PT ;  /* 0x00000006a8007c0c */ /* 0x000fe4000bfc6270 */
[----:B------:R-:W-:-:S09]  /*1d10*/  ISETP.GE.AND P3, PT, R230, UR6, PT ;  /* 0x00000006e6007c0c */ /* 0x000fd2000bf66270 */
[----:B--23--:R-:W2:Y:S02]  /*1d20*/  @!P4 LDC.64 R8, c[0x0][0x218] ;  /* 0x00008600ff08cb82 */ /* 0x00cea40000000a00 */
[----:B------:R3:W-:Y:S06]  /*1d30*/  @P6 STS.128 [R228+0x8000], RZ ;  /* 0x008000ffe4006388 */ /* 0x0007ec0000000c00 */
[----:B------:R-:W5:Y:S08]  /*1d40*/  @!P6 LDC.64 R10, c[0x0][0x218] ;  /* 0x00008600ff0aeb82 */ /* 0x000f700000000a00 */
[----:B-1--4-:R-:W1:Y:S01]  /*1d50*/  @!P3 LDC.64 R2, c[0x0][0x218] ;  /* 0x00008600ff02bb82 */ /* 0x012e620000000a00 */
[----:B--2---:R-:W-:-:S04]  /*1d60*/  @!P4 LEA R8, P1, R20, R8, 0x1 ;  /* 0x000000081408c211 */ /* 0x004fc800078208ff */
[C---:B------:R-:W-:Y:S02]  /*1d70*/  @!P4 LEA.HI.X R9, R20.reuse, R9, R23, 0x1, P1 ;  /* 0x000000091409c211 */ /* 0x040fe400008f0c17 */
[----:B------:R-:W-:Y:S02]  /*1d80*/  ISETP.GE.AND P1, PT, R229, UR6, PT ;  /* 0x00000006e5007c0c */ /* 0x000fe4000bf26270 */
[----:B-----5:R-:W-:-:S04]  /*1d90*/  @!P6 LEA R10, P2, R20, R10, 0x1 ;  /* 0x0000000a140ae211 */ /* 0x020fc800078408ff */
[C---:B------:R-:W-:Y:S02]  /*1da0*/  @!P6 LEA.HI.X R11, R20.reuse, R11, R23, 0x1, P2 ;  /* 0x0000000b140be211 */ /* 0x040fe400010f0c17 */
        /* <DEDUP_REMOVED lines=25> */
.L_x_49:
[----:B------:R-:W-:Y:S05]  /*1f40*/  BSYNC B0 ;  /* 0x0000000000007941 */ /* 0x000fea0003800000 */
.L_x_48:
[----:B------:R-:W-:Y:S01]  /*1f50*/  IADD3 R232, P1, R24, UR24, RZ ;  /* 0x0000001818e87c10 */ /* 0x000fe2000ff3e0ff */
[----:B------:R-:W-:Y:S01]  /*1f60*/  USHF.L.U64.HI UR28, UR12, 0x4, UR13 ;  /* 0x000000040c1c7899 */ /* 0x000fe2000801020d */
[----:B------:R-:W-:Y:S01]  /*1f70*/  BSSY B0, `(.L_x_50) ;  /* 0x000002f000007945 */ /* 0x000fe20003800000 */
[----:B------:R-:W-:Y:S01]  /*1f80*/  USHF.L.U32 UR29, UR12, 0x4, URZ ;  /* 0x000000040c1d7899 */ /* 0x000fe2000800063f */
[----:B------:R-:W-:Y:S02]  /*1f90*/  ISETP.GE.AND P6, PT, R12, UR30, PT ;  /* 0x0000001e0c007c0c */ /* 0x000fe4000bfc6270 */
[----:B------:R-:W-:Y:S02]  /*1fa0*/  LOP3.LUT R24, R27, R26, RZ, 0x3c, !PT ;  /* 0x0000001a1b187212 */ /* 0x000fe400078e3cff */
[----:B------:R-:W-:Y:S02]  /*1fb0*/  LOP3.LUT R19, R22, R19, RZ, 0x3c, !PT ;  /* 0x0000001316137212 */ /* 0x000fe400078e3cff */
[----:B------:R-:W-:Y:S01]  /*1fc0*/  IADD3.X R233, R25, UR21, R18, P1, !PT ;  /* 0x0000001519e97c10 */ /* 0x000fe20008ffe412 */
[----:B------:R-:W-:Y:S06]  /*1fd0*/  @P0 BRA `(.L_x_51) ;  /* 0x0000000000a00947 */ /* 0x000fec0003800000 */
[----:B------:R-:W-:Y:S01]  /*1fe0*/  ULDC UR6, c[0x0][0x2d0] ;  /* 0x0000b40000067ab9 */ /* 0x000fe20000000800 */
[----:B------:R-:W-:Y:S02]  /*1ff0*/  IADD3 R25, P0, R20, UR29, RZ ;  /* 0x0000001d14197c10 */ /* 0x000fe4000ff1e0ff */
[----:B------:R-:W-:Y:S02]  /*2000*/  ISETP.GE.AND P3, PT, R231, UR6, PT ;  /* 0x00000006e7007c0c */ /* 0x000fe4000bf66270 */
[----:B------:R-:W-:Y:S02]  /*2010*/  ISETP.GE.AND P4, PT, R168, UR6, PT ;  /* 0x00000006a8007c0c */ /* 0x000fe4000bf86270 */
[----:B------:R-:W-:Y:S02]  /*2020*/  ISETP.GE.AND P2, PT, R230, UR6, PT ;  /* 0x00000006e6007c0c */ /* 0x000fe4000bf46270 */
[----:B------:R-:W-:-:S07]  /*2030*/  IADD3.X R18, R23, UR28, RZ, P0, !PT ;  /* 0x0000001c17127c10 */ /* 0x000fce00087fe4ff */
[----:B--23--:R-:W2:Y:S02]  /*2040*/  @!P3 LDC.64 R8, c[0x0][0x218] ;  /* 0x00008600ff08bb82 */ /* 0x00cea40000000a00 */
[----:B------:R3:W-:Y:S06]  /*2050*/  @P4 STS.128 [R228+0x8800], RZ ;  /* 0x008800ffe4004388 */ /* 0x0007ec0000000c00 */
[----:B------:R-:W5:Y:S08]  /*2060*/  @!P4 LDC.64 R10, c[0x0][0x218] ;  /* 0x00008600ff0acb82 */ /* 0x000f700000000a00 */
[----:B-1--4-:R-:W1:Y:S01]  /*2070*/  @!P2 LDC.64 R2, c[0x0][0x218] ;  /* 0x00008600ff02ab82 */ /* 0x012e620000000a00 */
[----:B--2---:R-:W-:-:S04]  /*2080*/  @!P3 LEA R8, P0, R25, R8, 0x1 ;  /* 0x000000081908b211 */ /* 0x004fc800078008ff */
[----:B------:R-:W-:Y:S02]  /*2090*/  @!P3 LEA.HI.X R9, R25, R9, R18, 0x1, P0 ;  /* 0x000000091909b211 */ /* 0x000fe400000f0c12 */
        /* <DEDUP_REMOVED lines=28> */
.L_x_51:
[----:B------:R-:W-:Y:S05]  /*2260*/  BSYNC B0 ;  /* 0x0000000000007941 */ /* 0x000fea0003800000 */
.L_x_50:
[----:B------:R-:W-:Y:S04]  /*2270*/  BSSY B0, `(.L_x_52) ;  /* 0x000002c000007945 */ /* 0x000fe80003800000 */
[----:B------:R-:W-:Y:S05]  /*2280*/  @P5 BRA `(.L_x_53) ;  /* 0x0000000000a85947 */ /* 0x000fea0003800000 */
[----:B------:R-:W-:Y:S01]  /*2290*/  ULDC UR6, c[0x0][0x2d0] ;  /* 0x0000b40000067ab9 */ /* 0x000fe20000000800 */
[----:B------:R-:W-:Y:S01]  /*22a0*/  IMAD.U32 R25, RZ, RZ, UR12 ;  /* 0x0000000cff197e24 */ /* 0x000fe2000f8e00ff */
[----:B------:R-:W-:Y:S01]  /*22b0*/  ISETP.GE.AND P5, PT, R168, UR6, PT ;  /* 0x00000006a8007c0c */ /* 0x000fe2000bfa6270 */
[----:B------:R-:W-:Y:S01]  /*22c0*/  IMAD.U32 R18, RZ, RZ, UR13 ;  /* 0x0000000dff127e24 */ /* 0x000fe2000f8e00ff */
[----:B------:R-:W-:Y:S02]  /*22d0*/  ISETP.GE.AND P4, PT, R231, UR6, PT ;  /* 0x00000006e7007c0c */ /* 0x000fe4000bf86270 */
[----:B------:R-:W-:Y:S02]  /*22e0*/  ISETP.GE.AND P2, PT, R230, UR6, PT ;  /* 0x00000006e6007c0c */ /* 0x000fe4000bf46270 */
[----:B------:R-:W-:-:S04]  /*22f0*/  LEA R26, P0, R25, R20, 0x5 ;  /* 0x00000014191a7211 */ /* 0x000fc800078028ff */
[----:B------:R-:W-:-:S03]  /*2300*/  LEA.HI.X R18, R25, R23, R18, 0x5, P0 ;  /* 0x0000001719127211 */ /* 0x000fc600000f2c12 */
[----:B--23--:R-:W2:Y:S01]  /*2310*/  @!P5 LDC.64 R10, c[0x0][0x218] ;  /* 0x00008600ff0adb82 */ /* 0x00cea20000000a00 */
[----:B------:R3:W-:Y:S07]  /*2320*/  @P5 STS.128 [R228+0x9000], RZ ;  /* 0x009000ffe4005388 */ /* 0x0007ee0000000c00 */
        /* <DEDUP_REMOVED lines=32> */
.L_x_53:
[----:B------:R-:W-:Y:S05]  /*2530*/  BSYNC B0 ;  /* 0x0000000000007941 */ /* 0x000fea0003800000 */
.L_x_52:
[----:B------:R-:W-:Y:S04]  /*2540*/  BSSY B0, `(.L_x_54) ;  /* 0x000002d000007945 */ /* 0x000fe80003800000 */
[----:B------:R-:W-:Y:S05]  /*2550*/  @P6 BRA `(.L_x_55) ;  /* 0x0000000000ac6947 */ /* 0x000fea0003800000 */
[----:B------:R-:W-:Y:S01]  /*2560*/  ULDC UR6, c[0x0][0x2d0] ;  /* 0x0000b40000067ab9 */ /* 0x000fe20000000800 */
[----:B------:R-:W-:Y:S01]  /*2570*/  IMAD.U32 R18, RZ, RZ, UR12 ;  /* 0x0000000cff127e24 */ /* 0x000fe2000f8e00ff */
[----:B------:R-:W-:Y:S01]  /*2580*/  ISETP.GE.AND P5, PT, R168, UR6, PT ;  /* 0x00000006a8007c0c */ /* 0x000fe2000bfa6270 */
[----:B------:R-:W-:Y:S01]  /*2590*/  IMAD.MOV.U32 R22, RZ, RZ, R20 ;  /* 0x000000ffff167224 */ /* 0x000fe200078e0014 */
[----:B------:R-:W-:Y:S01]  /*25a0*/  ISETP.GE.AND P4, PT, R231, UR6, PT ;  /* 0x00000006e7007c0c */ /* 0x000fe2000bf86270 */
[----:B------:R-:W-:Y:S01]  /*25b0*/  UIMAD UR7, UR13, 0x30, URZ ;  /* 0x000000300d0778a4 */ /* 0x000fe2000f8e023f */
[----:B------:R-:W-:Y:S01]  /*25c0*/  ISETP.GE.AND P2, PT, R230, UR6, PT ;  /* 0x00000006e6007c0c */ /* 0x000fe2000bf46270 */
[----:B------:R-:W-:-:S04]  /*25d0*/  IMAD.WIDE.U32 R22, R18, 0x30, R22 ;  /* 0x0000003012167825 */ /* 0x000fc800078e0016 */
[----:B------:R-:W-:-:S04]  /*25e0*/  VIADD R18, R23, UR7 ;  /* 0x0000000717127c36 */ /* 0x000fc80008000000 */
        /* <DEDUP_REMOVED lines=34> */
.L_x_55:
[----:B------:R-:W-:Y:S05]  /*2810*/  BSYNC B0 ;  /* 0x0000000000007941 */ /* 0x000fea0003800000 */
.L_x_54:
[----:B------:R-:W0:Y:S01]  /*2820*/  LDGDEPBAR ;  /* 0x00000000000079af */ /* 0x000e220000000000 */
[----:B------:R-:W-:Y:S01]  /*2830*/  ISETP.GE.AND P2, PT, R16, UR30, PT ;  /* 0x0000001e10007c0c */ /* 0x000fe2000bf46270 */
[----:B------:R-:W-:Y:S01]  /*2840*/  UIMAD UR6, UR31, UR10, URZ ;  /* 0x0000000a1f0672a4 */ /* 0x000fe2000f8e023f */
[----:B------:R-:W-:Y:S01]  /*2850*/  IMAD.SHL.U32 R4, R4, 0x40, RZ ;  /* 0x0000004004047824 */ /* 0x000fe200078e00ff */
[----:B------:R-:W-:Y:S01]  /*2860*/  UIMAD.WIDE.U32 UR12, UR8, UR10, URZ ;  /* 0x0000000a080c72a5 */ /* 0x000fe2000f8e003f */
[----:B------:R-:W-:Y:S01]  /*2870*/  IMAD.WIDE.U32 R232, R165, UR18, R232 ;  /* 0x00000012a5e87c25 */ /* 0x000fe2000f8e00e8 */
[----:B------:R-:W-:Y:S01]  /*2880*/  UIMAD UR6, UR8, UR11, UR6 ;  /* 0x0000000b080672a4 */ /* 0x000fe2000f8e0206 */
[----:B------:R-:W-:Y:S01]  /*2890*/  LEA.HI R218, R15, R6, RZ, 0x5 ;  /* 0x000000060fda7211 */ /* 0x000fe200078f28ff */
[----:B------:R-:W-:Y:S01]  /*28a0*/  BSSY B0, `(.L_x_56) ;  /* 0x000003b000007945 */ /* 0x000fe20003800000 */
[----:B------:R-:W-:Y:S01]  /*28b0*/  LOP3.LUT R4, R19, 0xfffffe00, R4, 0xf8, !PT ;  /* 0xfffffe0013047812 */ /* 0x000fe200078ef804 */
[----:B------:R-:W-:Y:S01]  /*28c0*/  UIADD3 UR6, UR13, UR6, URZ ;  /* 0x000000060d067290 */ /* 0x000fe2000fffe03f */
[----:B--23--:R-:W-:Y:S01]  /*28d0*/  IMAD.U32 R8, RZ, RZ, UR12 ;  /* 0x0000000cff087e24 */ /* 0x00cfe2000f8e00ff */
[----:B------:R-:W-:Y:S01]  /*28e0*/  SHF.R.S32.HI R218, RZ, 0x5, R218 ;  /* 0x00000005ffda7819 */ /* 0x000fe200000114da */
[----:B------:R-:W-:Y:S01]  /*28f0*/  VIADD R219, R233, UR25 ;  /* 0x00000019e9db7c36 */ /* 0x000fe20008000000 */
[----:B------:R-:W-:Y:S01]  /*2900*/  ISETP.GE.AND P0, PT, R14, UR30, PT ;  /* 0x0000001e0e007c0c */ /* 0x000fe2000bf06270 */
[----:B------:R-:W-:Y:S01]  /*2910*/  IMAD.U32 R9, RZ, RZ, UR13 ;  /* 0x0000000dff097e24 */ /* 0x000fe2000f8e00ff */
[----:B------:R-:W-:Y:S01]  /*2920*/  LEA R16, P1, R8, R232, 0x6 ;  /* 0x000000e808107211 */ /* 0x000fe200078230ff */
[----:B-1--4-:R-:W-:Y:S01]  /*2930*/  IMAD.U32 R2, RZ, RZ, UR6 ;  /* 0x00000006ff027e24 */ /* 0x012fe2000f8e00ff */
[----:B------:R-:W-:Y:S01]  /*2940*/  ISETP.GE.AND P5, PT, R13, UR30, PT ;  /* 0x0000001e0d007c0c */ /* 0x000fe2000bfa6270 */
[----:B------:R-:W-:-:S02]  /*2950*/  IMAD R217, R217, 0x200, R24 ;  /* 0x00000200d9d97824 */ /* 0x000fc400078e0218 */
[----:B------:R-:W-:Y:S01]  /*2960*/  IMAD R218, R218, 0x400, R4 ;  /* 0x00000400dada7824 */ /* 0x000fe200078e0204 */
[----:B------:R-:W-:Y:S01]  /*2970*/  LEA.HI.X R17, R8, R219, R2, 0x6, P1 ;  /* 0x000000db08117211 */ /* 0x000fe200008f3402 */
[----:B------:R-:W-:-:S04]  /*2980*/  DEPBAR.LE SB0, 0x0 ;  /* 0x000080000000791a */ /* 0x000fc80000000000 */
[----:B------:R-:W-:Y:S06]  /*2990*/  BAR.SYNC.DEFER_BLOCKING 0x0 ;  /* 0x0000000000007b1d */ /* 0x000fec0000010000 */
[----:B------:R1:W-:Y:S04]  /*29a0*/  @P2 STS.128 [R228+0x10000], RZ ;  /* 0x010000ffe4002388 */ /* 0x0003e80000000c00 */
[----:B------:R1:W-:Y:S04]  /*29b0*/  @P2 STS.128 [R228+0x12000], RZ ;  /* 0x012000ffe4002388 */ /* 0x0003e80000000c00 */
[----:B------:R1:W-:Y:S04]  /*29c0*/  @P2 STS.128 [R228+0x14000], RZ ;  /* 0x014000ffe4002388 */ /* 0x0003e80000000c00 */
[----:B------:R1:W-:Y:S01]  /*29d0*/  @P2 STS.128 [R228+0x16000], RZ ;  /* 0x016000ffe4002388 */ /* 0x0003e20000000c00 */
[----:B------:R-:W-:Y:S05]  /*29e0*/  @P2 BRA `(.L_x_57) ;  /* 0x0000000000982947 */ /* 0x000fea0003800000 */
[----:B------:R-:W-:Y:S02]  /*29f0*/  ULDC UR6, c[0x0][0x2d0] ;  /* 0x0000b40000067ab9 */ /* 0x000fe40000000800 */
[----:B------:R-:W-:Y:S02]  /*2a00*/  ISETP.GE.AND P4, PT, R231, UR6, PT ;  /* 0x00000006e7007c0c */ /* 0x000fe4000bf86270 */
[----:B------:R-:W-:Y:S02]  /*2a10*/  ISETP.GE.AND P6, PT, R168, UR6, PT ;  /* 0x00000006a8007c0c */ /* 0x000fe4000bfc6270 */
[----:B------:R-:W-:-:S09]  /*2a20*/  ISETP.GE.AND P3, PT, R230, UR6, PT ;  /* 0x00000006e6007c0c */ /* 0x000fd2000bf66270 */
[----:B------:R-:W2:Y:S02]  /*2a30*/  @!P4 LDC.64 R8, c[0x0][0x220] ;  /* 0x00008800ff08cb82 */ /* 0x000ea40000000a00 */
[----:B------:R3:W-:Y:S06]  /*2a40*/  @P6 STS.128 [R228+0x10000], RZ ;  /* 0x010000ffe4006388 */ /* 0x0007ec0000000c00 */
[----:B------:R-:W4:Y:S08]  /*2a50*/  @!P6 LDC.64 R10, c[0x0][0x220] ;  /* 0x00008800ff0aeb82 */ /* 0x000f300000000a00 */
[----:B------:R-:W5:Y:S01]  /*2a60*/  @!P3 LDC.64 R2, c[0x0][0x220] ;  /* 0x00008800ff02bb82 */ /* 0x000f620000000a00 */
[----:B--2---:R-:W-:-:S04]  /*2a70*/  @!P4 LEA R8, P1, R16, R8, 0x1 ;  /* 0x000000081008c211 */ /* 0x004fc800078208ff */
[C---:B------:R-:W-:Y:S02]  /*2a80*/  @!P4 LEA.HI.X R9, R16.reuse, R9, R17, 0x1, P1 ;  /* 0x000000091009c211 */ /* 0x040fe400008f0c11 */
[----:B------:R-:W-:Y:S02]  /*2a90*/  ISETP.GE.AND P1, PT, R229, UR6, PT ;  /* 0x00000006e5007c0c */ /* 0x000fe4000bf26270 */
[----:B----4-:R-:W-:-:S04]  /*2aa0*/  @!P6 LEA R10, P2, R16, R10, 0x1 ;  /* 0x0000000a100ae211 */ /* 0x010fc800078408ff */
[C---:B------:R-:W-:Y:S02]  /*2ab0*/  @!P6 LEA.HI.X R11, R16.reuse, R11, R17, 0x1, P2 ;  /* 0x0000000b100be211 */ /* 0x040fe400010f0c11 */
[----:B-----5:R-:W-:-:S03]  /*2ac0*/  @!P3 LEA R2, P2, R16, R2, 0x1 ;  /* 0x000000021002b211 */ /* 0x020fc600078408ff */
        /* <DEDUP_REMOVED lines=24> */
.L_x_57:
[----:B------:R-:W-:Y:S05]  /*2c50*/  BSYNC B0 ;  /* 0x0000000000007941 */ /* 0x000fea0003800000 */
.L_x_56:
[----:B------:R4:W-:Y:S01]  /*2c60*/  @P0 STS.128 [R228+0x10800], RZ ;  /* 0x010800ffe4000388 */ /* 0x0009e20000000c00 */
[----:B------:R-:W-:Y:S01]  /*2c70*/  BSSY B0, `(.L_x_58) ;  /* 0x0000033000007945 */ /* 0x000fe20003800000 */
[----:B------:R-:W-:Y:S02]  /*2c80*/  ISETP.GE.AND P6, PT, R12, UR30, PT ;  /* 0x0000001e0c007c0c */ /* 0x000fe4000bfc6270 */
[----:B------:R4:W-:Y:S01]  /*2c90*/  @P0 STS.128 [R228+0x12800], RZ ;  /* 0x012800ffe4000388 */ /* 0x0009e20000000c00 */
[----:B------:R-:W-:Y:S02]  /*2ca0*/  LEA R218, R218, UR4, 0x1 ;  /* 0x00000004dada7c11 */ /* 0x000fe4000f8e08ff */
[----:B------:R-:W-:Y:S01]  /*2cb0*/  LEA R217, R217, UR4, 0x1 ;  /* 0x00000004d9d97c11 */ /* 0x000fe2000f8e08ff */
[----:B------:R4:W-:Y:S04]  /*2cc0*/  @P0 STS.128 [R228+0x14800], RZ ;  /* 0x014800ffe4000388 */ /* 0x0009e80000000c00 */
[----:B------:R4:W-:Y:S01]  /*2cd0*/  @P0 STS.128 [R228+0x16800], RZ ;  /* 0x016800ffe4000388 */ /* 0x0009e20000000c00 */
[----:B------:R-:W-:Y:S05]  /*2ce0*/  @P0 BRA `(.L_x_59) ;  /* 0x0000000000ac0947 */ /* 0x000fea0003800000 */
[----:B------:R-:W-:Y:S01]  /*2cf0*/  ULDC UR6, c[0x0][0x2d0] ;  /* 0x0000b40000067ab9 */ /* 0x000fe20000000800 */
[----:B------:R-:W-:Y:S01]  /*2d00*/  USHF.L.U32 UR7, UR11, 0x4, URZ ;  /* 0x000000040b077899 */ /* 0x000fe2000800063f */
[----:B------:R-:W-:Y:S01]  /*2d10*/  ISETP.GE.AND P3, PT, R231, UR6, PT ;  /* 0x00000006e7007c0c */ /* 0x000fe2000bf66270 */
[----:B------:R-:W-:Y:S01]  /*2d20*/  UIMAD.WIDE.U32 UR12, UR10, 0x10, URZ ;  /* 0x000000100a0c78a5 */ /* 0x000fe2000f8e003f */
[----:B------:R-:W-:Y:S02]  /*2d30*/  ISETP.GE.AND P4, PT, R168, UR6, PT ;  /* 0x00000006a8007c0c */ /* 0x000fe4000bf86270 */
[----:B------:R-:W-:Y:S01]  /*2d40*/  ISETP.GE.AND P2, PT, R230, UR6, PT ;  /* 0x00000006e6007c0c */ /* 0x000fe2000bf46270 */
[----:B------:R-:W-:Y:S02]  /*2d50*/  IMAD.U32 R12, RZ, RZ, UR7 ;  /* 0x00000007ff0c7e24 */ /* 0x000fe4000f8e00ff */
[----:B------:R-:W-:-:S04]  /*2d60*/  IADD3 R13, P0, R16, UR12, RZ ;  /* 0x0000000c100d7c10 */ /* 0x000fc8000ff1e0ff */
[----:B------:R-:W-:Y:S02]  /*2d70*/  IADD3.X R12, R17, UR13, R12, P0, !PT ;  /* 0x0000000d110c7c10 */ /* 0x000fe400087fe40c */
[----:B---3--:R-:W3:Y:S02]  /*2d80*/  @!P3 LDC.64 R8, c[0x0][0x220] ;  /* 0x00008800ff08bb82 */ /* 0x008ee40000000a00 */
[----:B------:R1:W-:Y:S06]  /*2d90*/  @P4 STS.128 [R228+0x10800], RZ ;  /* 0x010800ffe4004388 */ /* 0x0003ec0000000c00 */
[----:B------:R-:W5:Y:S08]  /*2da0*/  @!P4 LDC.64 R10, c[0x0][0x220] ;  /* 0x00008800ff0acb82 */ /* 0x000f700000000a00 */
[----:B--2---:R-:W2:Y:S01]  /*2db0*/  @!P2 LDC.64 R2, c[0x0][0x220] ;  /* 0x00008800ff02ab82 */ /* 0x004ea20000000a00 */
[----:B---3--:R-:W-:-:S04]  /*2dc0*/  @!P3 LEA R8, P0, R13, R8, 0x1 ;  /* 0x000000080d08b211 */ /* 0x008fc800078008ff */
[----:B------:R-:W-:Y:S02]  /*2dd0*/  @!P3 LEA.HI.X R9, R13, R9, R12, 0x1, P0 ;  /* 0x000000090d09b211 */ /* 0x000fe400000f0c0c */
[----:B------:R-:W-:Y:S02]  /*2de0*/  ISETP.GE.AND P0, PT, R229, UR6, PT ;  /* 0x00000006e5007c0c */ /* 0x000fe4000bf06270 */
[----:B-----5:R-:W-:-:S04]  /*2df0*/  @!P4 LEA R10, P1, R13, R10, 0x1 ;  /* 0x0000000a0d0ac211 */ /* 0x020fc800078208ff */
[C---:B------:R-:W-:Y:S02]  /*2e00*/  @!P4 LEA.HI.X R11, R13.reuse, R11, R12, 0x1, P1 ;  /* 0x0000000b0d0bc211 */ /* 0x040fe400008f0c0c */
[----:B--2---:R-:W-:-:S03]  /*2e10*/  @!P2 LEA R2, P1, R13, R2, 0x1 ;  /* 0x000000020d02a211 */ /* 0x004fc600078208ff */
        /* <DEDUP_REMOVED lines=18> */
[----:B-1----:R-:W-:-:S04]  /*2f40*/  LEA R2, P0, R13, UR6, 0x1 ;  /* 0x000000060d027c11 */ /* 0x002fc8000f8008ff */
[----:B------:R-:W-:-:S05]  /*2f50*/  LEA.HI.X R3, R13, UR7, R12, 0x1, P0 ;  /* 0x000000070d037c11 */ /* 0x000fca00080f0c0c */
[----:B------:R-:W-:Y:S01]  /*2f60*/  @!PT LDS RZ, [RZ] ;  /* 0x00000000fffff984 */ /* 0x000fe20000000800 */
[----:B------:R-:W-:Y:S01]  /*2f70*/  @!PT LDS RZ, [RZ] ;  /* 0x00000000fffff984 */ /* 0x000fe20000000800 */
[----:B------:R-:W-:Y:S01]  /*2f80*/  @!PT LDS RZ, [RZ] ;  /* 0x00000000fffff984 */ /* 0x000fe20000000800 */
[----:B------:R1:W-:Y:S04]  /*2f90*/  LDGSTS.E.BYPASS.LTC128B.128 [R228+0x16800], desc[UR26][R2.64+0x180] ;  /* 0x1680018002e47fae */ /* 0x0003e8000b901d5a */
.L_x_59:
[----:B------:R-:W-:Y:S05]  /*2fa0*/  BSYNC B0 ;  /* 0x0000000000007941 */ /* 0x000fea0003800000 */
.L_x_58:
[----:B------:R1:W-:Y:S01]  /*2fb0*/  @P5 STS.128 [R228+0x11000], RZ ;  /* 0x011000ffe4005388 */ /* 0x0003e20000000c00 */
[----:B------:R-:W-:Y:S03]  /*2fc0*/  BSSY B0, `(.L_x_60) ;  /* 0x000002f000007945 */ /* 0x000fe60003800000 */
[----:B------:R1:W-:Y:S04]  /*2fd0*/  @P5 STS.128 [R228+0x13000], RZ ;  /* 0x013000ffe4005388 */ /* 0x0003e80000000c00 */
[----:B------:R1:W-:Y:S04]  /*2fe0*/  @P5 STS.128 [R228+0x15000], RZ ;  /* 0x015000ffe4005388 */ /* 0x0003e80000000c00 */
[----:B------:R1:W-:Y:S01]  /*2ff0*/  @P5 STS.128 [R228+0x17000], RZ ;  /* 0x017000ffe4005388 */ /* 0x0003e20000000c00 */
        /* <DEDUP_REMOVED lines=9> */
[----:B-1-3--:R-:W1:Y:S01]  /*3090*/  @!P5 LDC.64 R10, c[0x0][0x220] ;  /* 0x00008800ff0adb82 */ /* 0x00ae620000000a00 */
[----:B------:R3:W-:Y:S07]  /*30a0*/  @P5 STS.128 [R228+0x11000], RZ ;  /* 0x011000ffe4005388 */ /* 0x0007ee0000000c00 */
[----:B------:R-:W5:Y:S08]  /*30b0*/  @!P4 LDC.64 R8, c[0x0][0x220] ;  /* 0x00008800ff08cb82 */ /* 0x000f700000000a00 */
[----:B--2---:R-:W2:Y:S01]  /*30c0*/  @!P2 LDC.64 R2, c[0x0][0x220] ;  /* 0x00008800ff02ab82 */ /* 0x004ea20000000a00 */
[----:B-1----:R-:W-:-:S04]  /*30d0*/  @!P5 LEA R10, P0, R14, R10, 0x1 ;  /* 0x0000000a0e0ad211 */ /* 0x002fc800078008ff */
        /* <DEDUP_REMOVED lines=29> */
.L_x_61:
[----:B------:R-:W-:Y:S05]  /*32b0*/  BSYNC B0 ;  /* 0x0000000000007941 */ /* 0x000fea0003800000 */
.L_x_60:
        /* <DEDUP_REMOVED lines=9> */
[----:B------:R-:W-:Y:S01]  /*3350*/  UIMAD UR7, UR11, 0x30, URZ ;  /* 0x000000300b0778a4 */ /* 0x000fe2000f8e023f */
[----:B------:R-:W-:Y:S01]  /*3360*/  ISETP.GE.AND P4, PT, R231, UR6, PT ;  /* 0x00000006e7007c0c */ /* 0x000fe2000bf86270 */
[----:B------:R-:W-:Y:S01]  /*3370*/  IMAD.WIDE.U32 R16, R12, 0x30, R16 ;  /* 0x000000300c107825 */ /* 0x000fe200078e0010 */
[----:B------:R-:W-:-:S03]  /*3380*/  ISETP.GE.AND P2, PT, R230, UR6, PT ;  /* 0x00000006e6007c0c */ /* 0x000fc6000bf46270 */
[----:B------:R-:W-:-:S06]  /*3390*/  VIADD R12, R17, UR7 ;  /* 0x00000007110c7c36 */ /* 0x000fcc0008000000 */
        /* <DEDUP_REMOVED lines=34> */
.L_x_63:
[----:B------:R-:W-:Y:S05]  /*35c0*/  BSYNC B0 ;  /* 0x0000000000007941 */ /* 0x000fea0003800000 */
.L_x_62:
[----:B------:R-:W-:Y:S01]  /*35d0*/  LDSM.16.M88.4 R56, [R218] ;  /* 0x00000000da38783b */ /* 0x000fe20000000200 */
[----:B------:R-:W-:Y:S01]  /*35e0*/  R2P PR, R7, 0x6 ;  /* 0x0000000607007804 */ /* 0x000fe20000000000 */
[----:B-123--:R-:W-:Y:S01]  /*35f0*/  IMAD.MOV.U32 R2, RZ, RZ, 0x10 ;  /* 0x00000010ff027424 */ /* 0x00efe200078e00ff */
[----:B------:R-:W-:Y:S01]  /*3600*/  LOP3.LUT P0, RZ, R0, 0x2, RZ, 0xc0, !PT ;  /* 0x0000000200ff7812 */ /* 0x000fe2000780c0ff */
[----:B------:R-:W1:Y:S01]  /*3610*/  LDSM.16.M88.4 R36, [R217+0x8000] ;  /* 0x00800000d924783b */ /* 0x000e620000000200 */
[C---:B------:R-:W-:Y:S01]  /*3620*/  VIADD R3, R217.reuse, 0x8000 ;  /* 0x00008000d9037836 */ /* 0x040fe20000000000 */
[----:B------:R-:W-:Y:S01]  /*3630*/  UISETP.GE.AND UP0, UPT, UR23, 0x41, UPT ;  /* 0x000000411700788c */ /* 0x000fe2000bf06270 */
[----:B------:R-:W-:Y:S01]  /*3640*/  SEL R2, R2, 0xfffffff0, !P0 ;  /* 0xfffffff002027807 */ /* 0x000fe20004000000 */
[----:B------:R-:W2:Y:S01]  /*3650*/  LDSM.16.M88.4 R28, [R217+0x8800] ;  /* 0x00880000d91c783b */ /* 0x000ea20000000200 */
[----:B------:R-:W-:Y:S01]  /*3660*/  VIADD R215, R217, 0x8020 ;  /* 0x00008020d9d77836 */ /* 0x000fe20000000000 */
[----:B------:R-:W-:Y:S01]  /*3670*/  LOP3.LUT P0, RZ, R0, 0x4, RZ, 0xc0, !PT ;  /* 0x0000000400ff7812 */ /* 0x000fe2000780c0ff */
[----:B------:R-:W-:Y:S01]  /*3680*/  IMAD.MOV.U32 R0, RZ, RZ, 0x20 ;  /* 0x00000020ff007424 */ /* 0x000fe200078e00ff */
[----:B------:R-:W3:Y:S01]  /*3690*/  LDSM.16.M88.4 R20, [R217+0x9000] ;  /* 0x00900000d914783b */ /* 0x000ee20000000200 */
[----:B------:R-:W-:-:S02]  /*36a0*/  IMAD R216, R2, 0x2, R218 ;  /* 0x0000000202d87824 */ /* 0x000fc400078e02da */
[----:B------:R-:W-:Y:S01]  /*36b0*/  @P1 VIADD R215, R3, 0xffffffe0 ;  /* 0xffffffe003d71836 */ /* 0x000fe20000000000 */
[----:B------:R-:W5:Y:S01]  /*36c0*/  LDSM.16.M88.4 R12, [R217+0x9800] ;  /* 0x00980000d90c783b */ /* 0x000f620000000200 */
[----:B------:R-:W-:Y:S01]  /*36d0*/  IMAD.MOV.U32 R3, RZ, RZ, 0x40 ;  /* 0x00000040ff037424 */ /* 0x000fe200078e00ff */
[----:B------:R-:W-:Y:S01]  /*36e0*/  SEL R0, R0, 0xffffffe0, !P0 ;  /* 0xffffffe000007807 */ /* 0x000fe20004000000 */
[----:B------:R-:W-:Y:S01]  /*36f0*/  IMAD.SHL.U32 R6, R6, 0x2, RZ ;  /* 0x0000000206067824 */ /* 0x000fe200078e00ff */
[----:B------:R-:W-:Y:S01]  /*3700*/  LDSM.16.M88.4 R48, [R216] ;  /* 0x00000000d830783b */ /* 0x000fe20000000200 */
[----:B------:R-:W-:Y:S01]  /*3710*/  VIADD R207, R215, 0x800 ;  /* 0x00000800d7cf7836 */ /* 0x000fe20000000000 */
[----:B------:R-:W-:Y:S01]  /*3720*/  SEL R3, R3, 0xffffffc0, !P2 ;  /* 0xffffffc003037807 */ /* 0x000fe20005000000 */
[C---:B------:R-:W-:Y:S01]  /*3730*/  IMAD R214, R0.reuse, 0x2, R218 ;  /* 0x0000000200d67824 */ /* 0x040fe200078e02da */
[----:B------:R-:W4:Y:S01]  /*3740*/  LDSM.16.M88.4 R8, [R215] ;  /* 0x00000000d708783b */ /* 0x000f220000000200 */
[----:B------:R-:W-:Y:S01]  /*3750*/  IMAD R213, R0, 0x2, R216 ;  /* 0x0000000200d57824 */ /* 0x000fe200078e02d8 */
[----:B------:R-:W-:Y:S01]  /*3760*/  LOP3.LUT R6, R6, 0x6, RZ, 0xc0, !PT ;  /* 0x0000000606067812 */ /* 0x000fe200078ec0ff */
[----:B------:R-:W-:Y:S01]  /*3770*/  IMAD.IADD R211, R217, 0x1, R3 ;  /* 0x00000001d9d37824 */ /* 0x000fe200078e0203 */
[----:B------:R-:W4:Y:S01]  /*3780*/  LDSM.16.M88.4 R52, [R215+0x800] ;  /* 0x00080000d734783b */ /* 0x000f220000000200 */
[----:B------:R-:W-:-:S02]  /*3790*/  IMAD.IADD R204, R3, 0x1, R215 ;  /* 0x0000000103cc7824 */ /* 0x000fc400078e02d7 */
[----:B------:R-:W-:Y:S01]  /*37a0*/  IMAD.U32 R3, RZ, RZ, UR8 ;  /* 0x00000008ff037e24 */ /* 0x000fe2000f8e00ff */
[----:B------:R-:W4:Y:S01]  /*37b0*/  LDSM.16.M88.4 R16, [R215+0x1000] ;  /* 0x00100000d710783b */ /* 0x000f220000000200 */
[----:B------:R-:W-:Y:S02]  /*37c0*/  VIADD R206, R215, 0x1000 ;  /* 0x00001000d7ce7836 */ /* 0x000fe40000000000 */
[----:B------:R-:W-:Y:S01]  /*37d0*/  IMAD R3, R3, 0x40, R6 ;  /* 0x0000004003037824 */ /* 0x000fe200078e0206 */
[----:B------:R-:W4:Y:S01]  /*37e0*/  LDSM.16.M88.4 R60, [R215+0x1800] ;  /* 0x00180000d73c783b */ /* 0x000f220000000200 */
[----:B------:R-:W-:Y:S02]  /*37f0*/  VIADD R205, R215, 0x1800 ;  /* 0x00001800d7cd7836 */ /* 0x000fe40000000000 */
[C---:B------:R-:W-:Y:S01]  /*3800*/  VIADD R6, R3.reuse, 0x8 ;  /* 0x0000000803067836 */ /* 0x040fe20000000000 */
[----:B------:R-:W-:Y:S01]  /*3810*/  LDSM.16.M88.4 R64, [R214] ;  /* 0x00000000d640783b */ /* 0x000fe20000000200 */
[C---:B------:R-:W-:Y:S01]  /*3820*/  VIADD R7, R3.reuse, 0x1 ;  /* 0x0000000103077836 */ /* 0x040fe20000000000 */
[----:B------:R-:W-:Y:S01]  /*3830*/  ISETP.GE.AND P1, PT, R3, UR23, PT ;  /* 0x0000001703007c0c */ /* 0x000fe2000bf26270 */
[----:B------:R-:W-:Y:S01]  /*3840*/  VIADD R203, R215, 0x2000 ;  /* 0x00002000d7cb7836 */ /* 0x000fe20000000000 */
[C---:B-1----:R-:W-:Y:S01]  /*3850*/  HMMA.16816.F32 R40, R56.reuse, R36, RZ ;  /* 0x000000243828723c */ /* 0x042fe200000018ff */
[----:B------:R-:W1:Y:S01]  /*3860*/  LDSM.16.M88.4 R44, [R211+0x8000] ;  /* 0x00800000d32c783b */ /* 0x000e620000000200 */
[----:B------:R-:W-:Y:S01]  /*3870*/  ISETP.GE.AND P6, PT, R6, UR23, PT ;  /* 0x0000001706007c0c */ /* 0x000fe2000bfc6270 */
[----:B------:R-:W-:Y:S01]  /*3880*/  VIADD R6, R3, 0x11 ;  /* 0x0000001103067836 */ /* 0x000fe20000000000 */
[----:B------:R-:W-:Y:S01]  /*3890*/  ISETP.GE.AND P0, PT, R7, UR23, PT ;  /* 0x0000001707007c0c */ /* 0x000fe2000bf06270 */
[----:B------:R-:W-:Y:S01]  /*38a0*/  LDSM.16.M88.4 R72, [R211+0x9800] ;  /* 0x00980000d348783b */ /* 0x000fe20000000200 */
[----:B------:R-:W-:Y:S01]  /*38b0*/  HMMA.16816.F32 R36, R56, R38, RZ ;  /* 0x000000263824723c */ /* 0x000fe200000018ff */
[C---:B------:R-:W-:Y:S01]  /*38c0*/  VIADD R7, R3.reuse, 0x10 ;  /* 0x0000001003077836 */ /* 0x040fe20000000000 */
[----:B------:R-:W-:Y:S01]  /*38d0*/  ISETP.GE.AND P3, PT, R6, UR23, PT ;  /* 0x0000001706007c0c */ /* 0x000fe2000bf66270 */
[----:B------:R-:W-:Y:S01]  /*38e0*/  LDSM.16.M88.4 R76, [R215+0x3800] ;  /* 0x00380000d74c783b */ /* 0x000fe20000000200 */
[----:B------:R-:W-:-:S02]  /*38f0*/  VIADD R6, R3, 0x18 ;  /* 0x0000001803067836 */ /* 0x000fc40000000000 */
[C---:B--2---:R-:W-:Y:S01]  /*3900*/  HMMA.16816.F32 R32, R56.reuse, R28, RZ ;  /* 0x0000001c3820723c */ /* 0x044fe200000018ff */
[----:B------:R-:W-:Y:S01]  /*3910*/  ISETP.GE.AND P4, PT, R7, UR23, PT ;  /* 0x0000001707007c0c */ /* 0x000fe2000bf86270 */
[C---:B------:R-:W-:Y:S01]  /*3920*/  VIADD R7, R3.reuse, 0x19 ;  /* 0x0000001903077836 */ /* 0x040fe20000000000 */
[----:B------:R-:W-:Y:S01]  /*3930*/  ISETP.GE.AND P2, PT, R6, UR23, PT ;  /* 0x0000001706007c0c */ /* 0x000fe2000bf46270 */
[----:B------:R-:W-:Y:S01]  /*3940*/  VIADD R6, R3, 0x21 ;  /* 0x0000002103067836 */ /* 0x000fe20000000000 */
[----:B------:R-:W0:Y:S01]  /*3950*/  LDGDEPBAR ;  /* 0x00000000000079af */ /* 0x000e220000000000 */
[C---:B------:R-:W-:Y:S01]  /*3960*/  HMMA.16816.F32 R28, R56.reuse, R30, RZ ;  /* 0x0000001e381c723c */ /* 0x040fe200000018ff */
[C---:B------:R-:W-:Y:S02]  /*3970*/  VIADD R202, R215.reuse, 0x2800 ;  /* 0x00002800d7ca7836 */ /* 0x040fe40000000000 */
[C---:B------:R-:W-:Y:S02]  /*3980*/  VIADD R201, R215.reuse, 0x3000 ;  /* 0x00003000d7c97836 */ /* 0x040fe40000000000 */
[C---:B------:R-:W-:Y:S01]  /*3990*/  VIADD R200, R215.reuse, 0x3800 ;  /* 0x00003800d7c87836 */ /* 0x040fe20000000000 */
[----:B---3--:R-:W-:Y:S01]  /*39a0*/  HMMA.16816.F32 R24, R56, R20, RZ ;  /* 0x000000143818723c */ /* 0x008fe200000018ff */
[----:B------:R-:W-:-:S02]  /*39b0*/  VIADD R199, R215, 0x4000 ;  /* 0x00004000d7c77836 */ /* 0x000fc40000000000 */
[C---:B------:R-:W-:Y:S02]  /*39c0*/  VIADD R198, R215.reuse, 0x4800 ;  /* 0x00004800d7c67836 */ /* 0x040fe40000000000 */
[C---:B------:R-:W-:Y:S01]  /*39d0*/  VIADD R197, R215.reuse, 0x5000 ;  /* 0x00005000d7c57836 */ /* 0x040fe20000000000 */
[C---:B------:R-:W-:Y:S01]  /*39e0*/  HMMA.16816.F32 R20, R56.reuse, R22, RZ ;  /* 0x000000163814723c */ /* 0x040fe200000018ff */
[C---:B------:R-:W-:Y:S02]  /*39f0*/  VIADD R196, R215.reuse, 0x5800 ;  /* 0x00005800d7c47836 */ /* 0x040fe40000000000 */
[C---:B------:R-:W-:Y:S02]  /*3a00*/  VIADD R195, R215.reuse, 0x6000 ;  /* 0x00006000d7c37836 */ /* 0x040fe40000000000 */
[C---:B------:R-:W-:Y:S01]  /*3a10*/  VIADD R194, R215.reuse, 0x6800 ;  /* 0x00006800d7c27836 */ /* 0x040fe20000000000 */
[----:B-----5:R-:W-:Y:S01]  /*3a20*/  HMMA.16816.F32 R68, R56, R12, RZ ;  /* 0x0000000c3844723c */ /* 0x020fe200000018ff */
[----:B------:R-:W-:-:S02]  /*3a30*/  VIADD R193, R215, 0x7000 ;  /* 0x00007000d7c17836 */ /* 0x000fc40000000000 */
[----:B------:R-:W-:-:S03]  /*3a40*/  VIADD R192, R215, 0x7800 ;  /* 0x00007800d7c07836 */ /* 0x000fc60000000000 */
[----:B------:R-:W-:Y:S01]  /*3a50*/  HMMA.16816.F32 R56, R56, R14, RZ ;  /* 0x0000000e3838723c */ /* 0x000fe200000018ff */
[----:B------:R-:W2:Y:S05]  /*3a60*/  LDSM.16.M88.4 R12, [R211+0x8800] ;  /* 0x00880000d30c783b */ /* 0x000eaa0000000200 */
[C---:B----4-:R-:W-:Y:S06]  /*3a70*/  HMMA.16816.F32 R40, R48.reuse, R8, R40 ;  /* 0x000000083028723c */ /* 0x050fec0000001828 */
[C---:B------:R-:W-:Y:S01]  /*3a80*/  HMMA.16816.F32 R36, R48.reuse, R10, R36 ;  /* 0x0000000a3024723c */ /* 0x040fe20000001824 */
[----:B------:R-:W3:Y:S05]  /*3a90*/  LDSM.16.M88.4 R8, [R211+0x9000] ;  /* 0x00900000d308783b */ /* 0x000eea0000000200 */
[C---:B------:R-:W-:Y:S06]  /*3aa0*/  HMMA.16816.F32 R32, R48.reuse, R52, R32 ;  /* 0x000000343020723c */ /* 0x040fec0000001820 */
[C---:B------:R-:W-:Y:S01]  /*3ab0*/  HMMA.16816.F32 R28, R48.reuse, R54, R28 ;  /* 0x00000036301c723c */ /* 0x040fe2000000181c */
[----:B------:R-:W-:Y:S05]  /*3ac0*/  LDSM.16.M88.4 R52, [R204] ;  /* 0x00000000cc34783b */ /* 0x000fea0000000200 */
[C---:B------:R-:W-:Y:S06]  /*3ad0*/  HMMA.16816.F32 R24, R48.reuse, R16, R24 ;  /* 0x000000103018723c */ /* 0x040fec0000001818 */
[C---:B------:R-:W-:Y:S01]  /*3ae0*/  HMMA.16816.F32 R20, R48.reuse, R18, R20 ;  /* 0x000000123014723c */ /* 0x040fe20000001814 */
[----:B------:R-:W4:Y:S05]  /*3af0*/  LDSM.16.M88.4 R16, [R213] ;  /* 0x00000000d510783b */ /* 0x000f2a0000000200 */
[C---:B------:R-:W-:Y:S06]  /*3b00*/  HMMA.16816.F32 R68, R48.reuse, R60, R68 ;  /* 0x0000003c3044723c */ /* 0x040fec0000001844 */
[----:B------:R-:W-:Y:S01]  /*3b10*/  HMMA.16816.F32 R56, R48, R62, R56 ;  /* 0x0000003e3038723c */ /* 0x000fe20000001838 */
[----:B------:R-:W5:Y:S04]  /*3b20*/  LDSM.16.M88.4 R48, [R204+0x800] ;  /* 0x00080000cc30783b */ /* 0x000f680000000200 */
[----:B------:R-:W-:Y:S01]  /*3b30*/  LDSM.16.M88.4 R60, [R204+0x1800] ;  /* 0x00180000cc3c783b */ /* 0x000fe20000000200 */
[C---:B-1----:R-:W-:Y:S06]  /*3b40*/  HMMA.16816.F32 R40, R64.reuse, R44, R40 ;  /* 0x0000002c4028723c */ /* 0x042fec0000001828 */
[C---:B------:R-:W-:Y:S01]  /*3b50*/  HMMA.16816.F32 R36, R64.reuse, R46, R36 ;  /* 0x0000002e4024723c */ /* 0x040fe20000001824 */
[----:B------:R-:W1:Y:S05]  /*3b60*/  LDSM.16.M88.4 R44, [R204+0x1000] ;  /* 0x00100000cc2c783b */ /* 0x000e6a0000000200 */
[C---:B--2---:R-:W-:Y:S06]  /*3b70*/  HMMA.16816.F32 R32, R64.reuse, R12, R32 ;  /* 0x0000000c4020723c */ /* 0x044fec0000001820 */
[C---:B------:R-:W-:Y:S01]  /*3b80*/  HMMA.16816.F32 R28, R64.reuse, R14, R28 ;  /* 0x0000000e401c723c */ /* 0x040fe2000000181c */
[----:B------:R-:W-:Y:S05]  /*3b90*/  LDSM.16.M88.4 R12, [R217+0xa000] ;  /* 0x00a00000d90c783b */ /* 0x000fea0000000200 */
[C---:B---3--:R-:W-:Y:S06]  /*3ba0*/  HMMA.16816.F32 R24, R64.reuse, R8, R24 ;  /* 0x000000084018723c */ /* 0x048fec0000001818 */
[C---:B------:R-:W-:Y:S01]  /*3bb0*/  HMMA.16816.F32 R20, R64.reuse, R10, R20 ;  /* 0x0000000a4014723c */ /* 0x040fe20000001814 */
[----:B------:R-:W2:Y:S05]  /*3bc0*/  LDSM.16.M88.4 R8, [R218+0x2000] ;  /* 0x00200000da08783b */ /* 0x000eaa0000000200 */
[C---:B------:R-:W-:Y:S06]  /*3bd0*/  HMMA.16816.F32 R68, R64.reuse, R72, R68 ;  /* 0x000000484044723c */ /* 0x040fec0000001844 */
[----:B------:R-:W-:Y:S01]  /*3be0*/  HMMA.16816.F32 R64, R64, R74, R56 ;  /* 0x0000004a4040723c */ /* 0x000fe20000001838 */
[----:B------:R-:W3:Y:S04]  /*3bf0*/  LDSM.16.M88.4 R56, [R217+0xa800] ;  /* 0x00a80000d938783b */ /* 0x000ee80000000200 */
[----:B------:R-:W-:Y:S01]  /*3c00*/  LDSM.16.M88.4 R72, [R216+0x2000] ;  /* 0x00200000d848783b */ /* 0x000fe20000000200 */
[C---:B----4-:R-:W-:Y:S06]  /*3c10*/  HMMA.16816.F32 R40, R16.reuse, R52, R40 ;  /* 0x000000341028723c */ /* 0x050fec0000001828 */
[C---:B------:R-:W-:Y:S01]  /*3c20*/  HMMA.16816.F32 R36, R16.reuse, R54, R36 ;  /* 0x000000361024723c */ /* 0x040fe20000001824 */
[----:B------:R-:W4:Y:S05]  /*3c30*/  LDSM.16.M88.4 R52, [R217+0xb000] ;  /* 0x00b00000d934783b */ /* 0x000f2a0000000200 */
[C---:B-----5:R-:W-:Y:S06]  /*3c40*/  HMMA.16816.F32 R32, R16.reuse, R48, R32 ;  /* 0x000000301020723c */ /* 0x060fec0000001820 */
[C---:B------:R-:W-:Y:S01]  /*3c50*/  HMMA.16816.F32 R28, R16.reuse, R50, R28 ;  /* 0x00000032101c723c */ /* 0x040fe2000000181c */
[----:B------:R-:W5:Y:S05]  /*3c60*/  LDSM.16.M88.4 R48, [R217+0xb800] ;  /* 0x00b80000d930783b */ /* 0x000f6a0000000200 */
[C---:B-1----:R-:W-:Y:S06]  /*3c70*/  HMMA.16816.F32 R24, R16.reuse, R44, R24 ;  /* 0x0000002c1018723c */ /* 0x042fec0000001818 */
[C---:B------:R-:W-:Y:S01]  /*3c80*/  HMMA.16816.F32 R20, R16.reuse, R46, R20 ;  /* 0x0000002e1014723c */ /* 0x040fe20000001814 */
[----:B------:R-:W1:Y:S05]  /*3c90*/  LDSM.16.M88.4 R44, [R215+0x2000] ;  /* 0x00200000d72c783b */ /* 0x000e6a0000000200 */
[C---:B------:R-:W-:Y:S06]  /*3ca0*/  HMMA.16816.F32 R68, R16.reuse, R60, R68 ;  /* 0x0000003c1044723c */ /* 0x040fec0000001844 */
[----:B------:R-:W-:Y:S01]  /*3cb0*/  HMMA.16816.F32 R64, R16, R62, R64 ;  /* 0x0000003e1040723c */ /* 0x000fe20000001840 */
[----:B------:R-:W-:Y:S04]  /*3cc0*/  LDSM.16.M88.4 R16, [R215+0x2800] ;  /* 0x00280000d710783b */ /* 0x000fe80000000200 */
[----:B------:R-:W-:Y:S01]  /*3cd0*/  LDSM.16.M88.4 R60, [R211+0xa800] ;  /* 0x00a80000d33c783b */ /* 0x000fe20000000200 */
[C---:B--2---:R-:W-:Y:S06]  /*3ce0*/  HMMA.16816.F32 R40, R8.reuse, R12, R40 ;  /* 0x0000000c0828723c */ /* 0x044fec0000001828 */
[C---:B------:R-:W-:Y:S01]  /*3cf0*/  HMMA.16816.F32 R36, R8.reuse, R14, R36 ;  /* 0x0000000e0824723c */ /* 0x040fe20000001824 */
[----:B------:R-:W2:Y:S05]  /*3d00*/  LDSM.16.M88.4 R12, [R215+0x3000] ;  /* 0x00300000d70c783b */ /* 0x000eaa0000000200 */
[C---:B---3--:R-:W-:Y:S06]  /*3d10*/  HMMA.16816.F32 R32, R8.reuse, R56, R32 ;  /* 0x000000380820723c */ /* 0x048fec0000001820 */
[C---:B------:R-:W-:Y:S01]  /*3d20*/  HMMA.16816.F32 R28, R8.reuse, R58, R28 ;  /* 0x0000003a081c723c */ /* 0x040fe2000000181c */
[----:B------:R-:W-:Y:S05]  /*3d30*/  LDSM.16.M88.4 R56, [R211+0xb800] ;  /* 0x00b80000d338783b */ /* 0x000fea0000000200 */
[C---:B----4-:R-:W-:Y:S06]  /*3d40*/  HMMA.16816.F32 R24, R8.reuse, R52, R24 ;  /* 0x000000340818723c */ /* 0x050fec0000001818 */
[C---:B------:R-:W-:Y:S01]  /*3d50*/  HMMA.16816.F32 R20, R8.reuse, R54, R20 ;  /* 0x000000360814723c */ /* 0x040fe20000001814 */
[----:B------:R-:W-:Y:S05]  /*3d60*/  LDSM.16.M88.4 R52, [R211+0xb000] ;  /* 0x00b00000d334783b */ /* 0x000fea0000000200 */
[C---:B-----5:R-:W-:Y:S06]  /*3d70*/  HMMA.16816.F32 R68, R8.reuse, R48, R68 ;  /* 0x000000300844723c */ /* 0x060fec0000001844 */
[----:B------:R-:W-:Y:S01]  /*3d80*/  HMMA.16816.F32 R64, R8, R50, R64 ;  /* 0x000000320840723c */ /* 0x000fe20000001840 */
[----:B------:R-:W-:Y:S04]  /*3d90*/  LDSM.16.M88.4 R48, [R214+0x2000] ;  /* 0x00200000d630783b */ /* 0x000fe80000000200 */
[----:B------:R-:W3:Y:S01]  /*3da0*/  LDSM.16.M88.4 R8, [R211+0xa000] ;  /* 0x00a00000d308783b */ /* 0x000ee20000000200 */
[C---:B-1----:R-:W-:Y:S06]  /*3db0*/  HMMA.16816.F32 R40, R72.reuse, R44, R40 ;  /* 0x0000002c4828723c */ /* 0x042fec0000001828 */
[C---:B------:R-:W-:Y:S01]  /*3dc0*/  HMMA.16816.F32 R36, R72.reuse, R46, R36 ;  /* 0x0000002e4824723c */ /* 0x040fe20000001824 */
[----:B------:R-:W-:Y:S05]  /*3dd0*/  LDSM.16.M88.4 R44, [R204+0x2000] ;  /* 0x00200000cc2c783b */ /* 0x000fea0000000200 */
[C---:B--2---:R-:W-:Y:S06]  /*3de0*/  HMMA.16816.F32 R24, R72.reuse, R12, R24 ;  /* 0x0000000c4818723c */ /* 0x044fec0000001818 */
[C---:B------:R-:W-:Y:S01]  /*3df0*/  HMMA.16816.F32 R20, R72.reuse, R14, R20 ;  /* 0x0000000e4814723c */ /* 0x040fe20000001814 */
[----:B------:R-:W1:Y:S05]  /*3e00*/  LDSM.16.M88.4 R12, [R213+0x2000] ;  /* 0x00200000d50c783b */ /* 0x000e6a0000000200 */
[C---:B------:R-:W-:Y:S06]  /*3e10*/  HMMA.16816.F32 R32, R72.reuse, R16, R32 ;  /* 0x000000104820723c */ /* 0x040fec0000001820 */
[C---:B------:R-:W-:Y:S01]  /*3e20*/  HMMA.16816.F32 R28, R72.reuse, R18, R28 ;  /* 0x00000012481c723c */ /* 0x040fe2000000181c */
[----:B------:R-:W2:Y:S05]  /*3e30*/  LDSM.16.M88.4 R16, [R204+0x2800] ;  /* 0x00280000cc10783b */ /* 0x000eaa0000000200 */
[C---:B------:R-:W-:Y:S06]  /*3e40*/  HMMA.16816.F32 R68, R72.reuse, R76, R68 ;  /* 0x0000004c4844723c */ /* 0x040fec0000001844 */
[----:B------:R-:W-:Y:S01]  /*3e50*/  HMMA.16816.F32 R64, R72, R78, R64 ;  /* 0x0000004e4840723c */ /* 0x000fe20000001840 */
[----:B------:R-:W-:Y:S04]  /*3e60*/  LDSM.16.M88.4 R72, [R204+0x3800] ;  /* 0x00380000cc48783b */ /* 0x000fe80000000200 */
[----:B------:R-:W-:Y:S01]  /*3e70*/  LDSM.16.M88.4 R76, [R217+0xd800] ;  /* 0x00d80000d94c783b */ /* 0x000fe20000000200 */
[C---:B---3--:R-:W-:Y:S06]  /*3e80*/  HMMA.16816.F32 R40, R48.reuse, R8, R40 ;  /* 0x000000083028723c */ /* 0x048fec0000001828 */
[C---:B------:R-:W-:Y:S01]  /*3e90*/  HMMA.16816.F32 R36, R48.reuse, R10, R36 ;  /* 0x0000000a3024723c */ /* 0x040fe20000001824 */
[----:B------:R-:W3:Y:S05]  /*3ea0*/  LDSM.16.M88.4 R8, [R204+0x3000] ;  /* 0x00300000cc08783b */ /* 0x000eea0000000200 */
[C---:B------:R-:W-:Y:S06]  /*3eb0*/  HMMA.16816.F32 R32, R48.reuse, R60, R32 ;  /* 0x0000003c3020723c */ /* 0x040fec0000001820 */
[C---:B------:R-:W-:Y:S01]  /*3ec0*/  HMMA.16816.F32 R28, R48.reuse, R62, R28 ;  /* 0x0000003e301c723c */ /* 0x040fe2000000181c */
[----:B------:R-:W-:Y:S05]  /*3ed0*/  LDSM.16.M88.4 R60, [R217+0xc000] ;  /* 0x00c00000d93c783b */ /* 0x000fea0000000200 */
[C---:B------:R-:W-:Y:S06]  /*3ee0*/  HMMA.16816.F32 R24, R48.reuse, R52, R24 ;  /* 0x000000343018723c */ /* 0x040fec0000001818 */
[C---:B------:R-:W-:Y:S01]  /*3ef0*/  HMMA.16816.F32 R20, R48.reuse, R54, R20 ;  /* 0x000000363014723c */ /* 0x040fe20000001814 */
[----:B------:R-:W4:Y:S05]  /*3f00*/  LDSM.16.M88.4 R52, [R218+0x4000] ;  /* 0x00400000da34783b */ /* 0x000f2a0000000200 */
        /* <DEDUP_REMOVED lines=16> */
[----:B------:R-:W3:Y:S01]  /*4010*/  LDSM.16.M88.4 R72, [R215+0x5800] ;  /* 0x00580000d748783b */ /* 0x000ee20000000200 */
[C---:B----4-:R-:W-:Y:S06]  /*4020*/  HMMA.16816.F32 R40, R52.reuse, R60, R40 ;  /* 0x0000003c3428723c */ /* 0x050fec0000001828 */
[C---:B------:R-:W-:Y:S01]  /*4030*/  HMMA.16816.F32 R36, R52.reuse, R62, R36 ;  /* 0x0000003e3424723c */ /* 0x040fe20000001824 */
[----:B------:R-:W-:Y:S05]  /*4040*/  LDSM.16.M88.4 R60, [R211+0xc000] ;  /* 0x00c00000d33c783b */ /* 0x000fea0000000200 */
[C---:B-----5:R-:W-:Y:S06]  /*4050*/  HMMA.16816.F32 R32, R52.reuse, R56, R32 ;  /* 0x000000383420723c */ /* 0x060fec0000001820 */
[C---:B------:R-:W-:Y:S01]  /*4060*/  HMMA.16816.F32 R28, R52.reuse, R58, R28 ;  /* 0x0000003a341c723c */ /* 0x040fe2000000181c */
[----:B------:R-:W-:Y:S05]  /*4070*/  LDSM.16.M88.4 R56, [R211+0xc800] ;  /* 0x00c80000d338783b */ /* 0x000fea0000000200 */
[C---:B-1----:R-:W-:Y:S06]  /*4080*/  HMMA.16816.F32 R24, R52.reuse, R44, R24 ;  /* 0x0000002c3418723c */ /* 0x042fec0000001818 */
[C---:B------:R-:W-:Y:S01]  /*4090*/  HMMA.16816.F32 R20, R52.reuse, R46, R20 ;  /* 0x0000002e3414723c */ /* 0x040fe20000001814 */
[----:B------:R-:W1:Y:S05]  /*40a0*/  LDSM.16.M88.4 R44, [R214+0x4000] ;  /* 0x00400000d62c783b */ /* 0x000e6a0000000200 */
[C---:B------:R-:W-:Y:S06]  /*40b0*/  HMMA.16816.F32 R68, R52.reuse, R76, R68 ;  /* 0x0000004c3444723c */ /* 0x040fec0000001844 */
[----:B------:R-:W-:Y:S01]  /*40c0*/  HMMA.16816.F32 R64, R52, R78, R64 ;  /* 0x0000004e3440723c */ /* 0x000fe20000001840 */
[----:B------:R-:W4:Y:S04]  /*40d0*/  LDSM.16.M88.4 R52, [R211+0xd000] ;  /* 0x00d00000d334783b */ /* 0x000f280000000200 */
[----:B------:R-:W-:Y:S01]  /*40e0*/  LDSM.16.M88.4 R76, [R213+0x4000] ;  /* 0x00400000d54c783b */ /* 0x000fe20000000200 */
[C---:B--2---:R-:W-:Y:S06]  /*40f0*/  HMMA.16816.F32 R40, R8.reuse, R48, R40 ;  /* 0x000000300828723c */ /* 0x044fec0000001828 */
[C---:B------:R-:W-:Y:S01]  /*4100*/  HMMA.16816.F32 R36, R8.reuse, R50, R36 ;  /* 0x000000320824723c */ /* 0x040fe20000001824 */
[----:B------:R-:W2:Y:S05]  /*4110*/  LDSM.16.M88.4 R48, [R211+0xd800] ;  /* 0x00d80000d330783b */ /* 0x000eaa0000000200 */
[C---:B------:R-:W-:Y:S06]  /*4120*/  HMMA.16816.F32 R32, R8.reuse, R16, R32 ;  /* 0x000000100820723c */ /* 0x040fec0000001820 */
[C---:B------:R-:W-:Y:S01]  /*4130*/  HMMA.16816.F32 R28, R8.reuse, R18, R28 ;  /* 0x00000012081c723c */ /* 0x040fe2000000181c */
[----:B------:R-:W5:Y:S05]  /*4140*/  LDSM.16.M88.4 R16, [R204+0x4000] ;  /* 0x00400000cc10783b */ /* 0x000f6a0000000200 */
[C---:B---3--:R-:W-:Y:S06]  /*4150*/  HMMA.16816.F32 R24, R8.reuse, R12, R24 ;  /* 0x0000000c0818723c */ /* 0x048fec0000001818 */
[C---:B------:R-:W-:Y:S01]  /*4160*/  HMMA.16816.F32 R20, R8.reuse, R14, R20 ;  /* 0x0000000e0814723c */ /* 0x040fe20000001814 */
[----:B------:R-:W3:Y:S05]  /*4170*/  LDSM.16.M88.4 R12, [R204+0x4800] ;  /* 0x00480000cc0c783b */ /* 0x000eea0000000200 */
[C---:B------:R-:W-:Y:S06]  /*4180*/  HMMA.16816.F32 R68, R8.reuse, R72, R68 ;  /* 0x000000480844723c */ /* 0x040fec0000001844 */
[----:B------:R-:W-:Y:S01]  /*4190*/  HMMA.16816.F32 R64, R8, R74, R64 ;  /* 0x0000004a0840723c */ /* 0x000fe20000001840 */
[----:B------:R-:W3:Y:S04]  /*41a0*/  LDSM.16.M88.4 R8, [R204+0x5000] ;  /* 0x00500000cc08783b */ /* 0x000ee80000000200 */
[----:B------:R-:W3:Y:S01]  /*41b0*/  LDSM.16.M88.4 R72, [R204+0x5800] ;  /* 0x00580000cc48783b */ /* 0x000ee20000000200 */
[C---:B-1----:R-:W-:Y:S06]  /*41c0*/  HMMA.16816.F32 R40, R44.reuse, R60, R40 ;  /* 0x0000003c2c28723c */ /* 0x042fec0000001828 */
[C---:B------:R-:W-:Y:S01]  /*41d0*/  HMMA.16816.F32 R36, R44.reuse, R62, R36 ;  /* 0x0000003e2c24723c */ /* 0x040fe20000001824 */
[----:B------:R-:W-:Y:S05]  /*41e0*/  LDSM.16.M88.4 R60, [R218+0x6000] ;  /* 0x00600000da3c783b */ /* 0x000fea0000000200 */
[C---:B------:R-:W-:Y:S06]  /*41f0*/  HMMA.16816.F32 R32, R44.reuse, R56, R32 ;  /* 0x000000382c20723c */ /* 0x040fec0000001820 */
[C---:B------:R-:W-:Y:S01]  /*4200*/  HMMA.16816.F32 R28, R44.reuse, R58, R28 ;  /* 0x0000003a2c1c723c */ /* 0x040fe2000000181c */
[----:B------:R-:W1:Y:S05]  /*4210*/  LDSM.16.M88.4 R56, [R217+0xe000] ;  /* 0x00e00000d938783b */ /* 0x000e6a0000000200 */
[C---:B----4-:R-:W-:Y:S06]  /*4220*/  HMMA.16816.F32 R24, R44.reuse, R52, R24 ;  /* 0x000000342c18723c */ /* 0x050fec0000001818 */
[C---:B------:R-:W-:Y:S01]  /*4230*/  HMMA.16816.F32 R20, R44.reuse, R54, R20 ;  /* 0x000000362c14723c */ /* 0x040fe20000001814 */
[----:B------:R-:W4:Y:S05]  /*4240*/  LDSM.16.M88.4 R52, [R217+0xe800] ;  /* 0x00e80000d934783b */ /* 0x000f2a0000000200 */
[C---:B--2---:R-:W-:Y:S06]  /*4250*/  HMMA.16816.F32 R68, R44.reuse, R48, R68 ;  /* 0x000000302c44723c */ /* 0x044fec0000001844 */
[----:B------:R-:W-:Y:S01]  /*4260*/  HMMA.16816.F32 R64, R44, R50, R64 ;  /* 0x000000322c40723c */ /* 0x000fe20000001840 */
[----:B------:R-:W2:Y:S04]  /*4270*/  LDSM.16.M88.4 R48, [R217+0xf000] ;  /* 0x00f00000d930783b */ /* 0x000ea80000000200 */
[----:B------:R-:W2:Y:S01]  /*4280*/  LDSM.16.M88.4 R44, [R217+0xf800] ;  /* 0x00f80000d92c783b */ /* 0x000ea20000000200 */
[C---:B-----5:R-:W-:Y:S06]  /*4290*/  HMMA.16816.F32 R40, R76.reuse, R16, R40 ;  /* 0x000000104c28723c */ /* 0x060fec0000001828 */
[C---:B------:R-:W-:Y:S01]  /*42a0*/  HMMA.16816.F32 R36, R76.reuse, R18, R36 ;  /* 0x000000124c24723c */ /* 0x040fe20000001824 */
[----:B------:R-:W-:Y:S05]  /*42b0*/  LDSM.16.M88.4 R16, [R216+0x6000] ;  /* 0x00600000d810783b */ /* 0x000fea0000000200 */
[C---:B---3--:R-:W-:Y:S06]  /*42c0*/  HMMA.16816.F32 R32, R76.reuse, R12, R32 ;  /* 0x0000000c4c20723c */ /* 0x048fec0000001820 */
[C---:B------:R-:W-:Y:S01]  /*42d0*/  HMMA.16816.F32 R28, R76.reuse, R14, R28 ;  /* 0x0000000e4c1c723c */ /* 0x040fe2000000181c */
[----:B------:R-:W3:Y:S05]  /*42e0*/  LDSM.16.M88.4 R12, [R215+0x6000] ;  /* 0x00600000d70c783b */ /* 0x000eea0000000200 */
[C---:B------:R-:W-:Y:S06]  /*42f0*/  HMMA.16816.F32 R24, R76.reuse, R8, R24 ;  /* 0x000000084c18723c */ /* 0x040fec0000001818 */
[C---:B------:R-:W-:Y:S01]  /*4300*/  HMMA.16816.F32 R20, R76.reuse, R10, R20 ;  /* 0x0000000a4c14723c */ /* 0x040fe20000001814 */
[----:B------:R-:W5:Y:S05]  /*4310*/  LDSM.16.M88.4 R8, [R215+0x6800] ;  /* 0x00680000d708783b */ /* 0x000f6a0000000200 */
[C---:B------:R-:W-:Y:S06]  /*4320*/  HMMA.16816.F32 R68, R76.reuse, R72, R68 ;  /* 0x000000484c44723c */ /* 0x040fec0000001844 */
[----:B------:R-:W-:Y:S01]  /*4330*/  HMMA.16816.F32 R64, R76, R74, R64 ;  /* 0x0000004a4c40723c */ /* 0x000fe20000001840 */
[----:B------:R-:W-:Y:S05]  /*4340*/  LDSM.16.M88.4 R72, [R214+0x6000] ;  /* 0x00600000d648783b */ /* 0x000fea0000000200 */
[C---:B-1----:R-:W-:Y:S06]  /*4350*/  HMMA.16816.F32 R40, R60.reuse, R56, R40 ;  /* 0x000000383c28723c */ /* 0x042fec0000001828 */
[C---:B------:R-:W-:Y:S01]  /*4360*/  HMMA.16816.F32 R36, R60.reuse, R58, R36 ;  /* 0x0000003a3c24723c */ /* 0x040fe20000001824 */
[----:B------:R-:W-:Y:S05]  /*4370*/  LDSM.16.M88.4 R56, [R215+0x7000] ;  /* 0x00700000d738783b */ /* 0x000fea0000000200 */
[C---:B----4-:R-:W-:Y:S06]  /*4380*/  HMMA.16816.F32 R32, R60.reuse, R52, R32 ;  /* 0x000000343c20723c */ /* 0x050fec0000001820 */
[C---:B------:R-:W-:Y:S01]  /*4390*/  HMMA.16816.F32 R28, R60.reuse, R54, R28 ;  /* 0x000000363c1c723c */ /* 0x040fe2000000181c */
[----:B------:R-:W1:Y:S05]  /*43a0*/  LDSM.16.M88.4 R52, [R215+0x7800] ;  /* 0x00780000d734783b */ /* 0x000e6a0000000200 */
[C---:B--2---:R-:W-:Y:S01]  /*43b0*/  HMMA.16816.F32 R76, R60.reuse, R48, R24 ;  /* 0x000000303c4c723c */ /* 0x044fe20000001818 */
[----:B------:R-:W2:Y:S05]  /*43c0*/  LDSM.16.M88.4 R24, [R211+0xe000] ;  /* 0x00e00000d318783b */ /* 0x000eaa0000000200 */
[C---:B------:R-:W-:Y:S06]  /*43d0*/  HMMA.16816.F32 R68, R60.reuse, R44, R68 ;  /* 0x0000002c3c44723c */ /* 0x040fec0000001844 */
[----:B------:R-:W-:Y:S01]  /*43e0*/  HMMA.16816.F32 R64, R60, R46, R64 ;  /* 0x0000002e3c40723c */ /* 0x000fe20000001840 */
[----:B------:R-:W-:Y:S05]  /*43f0*/  LDSM.16.M88.4 R44, [R211+0xf000] ;  /* 0x00f00000d32c783b */ /* 0x000fea0000000200 */
[C---:B---3--:R-:W-:Y:S06]  /*4400*/  HMMA.16816.F32 R40, R16.reuse, R12, R40 ;  /* 0x0000000c1028723c */ /* 0x048fec0000001828 */
[----:B------:R-:W-:Y:S01]  /*4410*/  HMMA.16816.F32 R36, R16, R14, R36 ;  /* 0x0000000e1024723c */ /* 0x000fe20000001824 */
[----:B------:R-:W3:Y:S05]  /*4420*/  LDSM.16.M88.4 R12, [R211+0xe800] ;  /* 0x00e80000d30c783b */ /* 0x000eea0000000200 */
[----:B------:R-:W-:Y:S01]  /*4430*/  HMMA.16816.F32 R20, R60, R50, R20 ;  /* 0x000000323c14723c */ /* 0x000fe20000001814 */
[----:B------:R-:W-:Y:S04]  /*4440*/  LDSM.16.M88.4 R60, [R213+0x6000] ;  /* 0x00600000d53c783b */ /* 0x000fe80000000200 */
[----:B------:R-:W-:Y:S01]  /*4450*/  LDSM.16.M88.4 R48, [R204+0x6000] ;  /* 0x00600000cc30783b */ /* 0x000fe20000000200 */
[C---:B-----5:R-:W-:Y:S06]  /*4460*/  HMMA.16816.F32 R32, R16.reuse, R8, R32 ;  /* 0x000000081020723c */ /* 0x060fec0000001820 */
[C---:B------:R-:W-:Y:S01]  /*4470*/  HMMA.16816.F32 R28, R16.reuse, R10, R28 ;  /* 0x0000000a101c723c */ /* 0x040fe2000000181c */
[----:B------:R-:W4:Y:S05]  /*4480*/  LDSM.16.M88.4 R8, [R211+0xf800] ;  /* 0x00f80000d308783b */ /* 0x000f2a0000000200 */
[C---:B-1----:R-:W-:Y:S06]  /*4490*/  HMMA.16816.F32 R68, R16.reuse, R52, R68 ;  /* 0x000000341044723c */ /* 0x042fec0000001844 */
[C---:B------:R-:W-:Y:S06]  /*44a0*/  HMMA.16816.F32 R64, R16.reuse, R54, R64 ;  /* 0x000000361040723c */ /* 0x040fec0000001840 */
[C---:B------:R-:W-:Y:S06]  /*44b0*/  HMMA.16816.F32 R76, R16.reuse, R56, R76 ;  /* 0x00000038104c723c */ /* 0x040fec000000184c */
[----:B------:R-:W-:Y:S01]  /*44c0*/  HMMA.16816.F32 R20, R16, R58, R20 ;  /* 0x0000003a1014723c */ /* 0x000fe20000001814 */
[----:B------:R-:W1:Y:S05]  /*44d0*/  LDSM.16.M88.4 R56, [R204+0x6800] ;  /* 0x00680000cc38783b */ /* 0x000e6a0000000200 */
[----:B--2---:R-:W-:Y:S01]  /*44e0*/  HMMA.16816.F32 R40, R72, R24, R40 ;  /* 0x000000184828723c */ /* 0x004fe20000001828 */
[----:B------:R-:W-:-:S05]  /*44f0*/  VIADD R16, R3, 0x9 ;  /* 0x0000000903107836 */ /* 0x000fca0000000000 */
[----:B------:R-:W-:Y:S01]  /*4500*/  HMMA.16816.F32 R36, R72, R26, R36 ;  /* 0x0000001a4824723c */ /* 0x000fe20000001824 */
[----:B------:R-:W-:-:S05]  /*4510*/  ISETP.GE.AND P5, PT, R16, UR23, PT ;  /* 0x0000001710007c0c */ /* 0x000fca000bfa6270 */
[C---:B---3--:R-:W-:Y:S06]  /*4520*/  HMMA.16816.F32 R32, R72.reuse, R12, R32 ;  /* 0x0000000c4820723c */ /* 0x048fec0000001820 */
[C---:B------:R-:W-:Y:S01]  /*4530*/  HMMA.16816.F32 R28, R72.reuse, R14, R28 ;  /* 0x0000000e481c723c */ /* 0x040fe2000000181c */
[----:B------:R-:W2:Y:S05]  /*4540*/  LDSM.16.M88.4 R12, [R204+0x7000] ;  /* 0x00700000cc0c783b */ /* 0x000eaa0000000200 */
[C---:B----4-:R-:W-:Y:S06]  /*4550*/  HMMA.16816.F32 R68, R72.reuse, R8, R68 ;  /* 0x000000084844723c */ /* 0x050fec0000001844 */
[----:B------:R-:W-:Y:S01]  /*4560*/  HMMA.16816.F32 R64, R72, R10, R64 ;  /* 0x0000000a4840723c */ /* 0x000fe20000001840 */
[----:B------:R-:W3:Y:S01]  /*4570*/  LDSM.16.M88.4 R8, [R204+0x7800] ;  /* 0x00780000cc08783b */ /* 0x000ee20000000200 */
[----:B------:R-:W-:-:S04]  /*4580*/  DEPBAR.LE SB0, 0x0 ;  /* 0x000080000000791a */ /* 0x000fc80000000000 */
[----:B------:R-:W-:Y:S06]  /*4590*/  HMMA.16816.F32 R76, R72, R44, R76 ;  /* 0x0000002c484c723c */ /* 0x000fec000000184c */
[C---:B------:R-:W-:Y:S06]  /*45a0*/  HMMA.16816.F32 R40, R60.reuse, R48, R40 ;  /* 0x000000303c28723c */ /* 0x040fec0000001828 */
[C---:B------:R-:W-:Y:S06]  /*45b0*/  HMMA.16816.F32 R36, R60.reuse, R50, R36 ;  /* 0x000000323c24723c */ /* 0x040fec0000001824 */
[C---:B-1----:R-:W-:Y:S06]  /*45c0*/  HMMA.16816.F32 R32, R60.reuse, R56, R32 ;  /* 0x000000383c20723c */ /* 0x042fec0000001820 */
[----:B------:R-:W-:Y:S06]  /*45d0*/  HMMA.16816.F32 R28, R60, R58, R28 ;  /* 0x0000003a3c1c723c */ /* 0x000fec000000181c */
[----:B------:R-:W-:Y:S01]  /*45e0*/  HMMA.16816.F32 R20, R72, R46, R20 ;  /* 0x0000002e4814723c */ /* 0x000fe20000001814 */
[----:B------:R-:W-:-:S02]  /*45f0*/  FSEL R42, R42, -INF , !P1 ;  /* 0xff8000002a2a7808 */ /* 0x000fc40004800000 */
[----:B------:R-:W-:Y:S02]  /*4600*/  FSEL R40, R40, -INF , !P1 ;  /* 0xff80000028287808 */ /* 0x000fe40004800000 */
[----:B------:R-:W-:Y:S01]  /*4610*/  ISETP.GE.AND P1, PT, R7, UR23, PT ;  /* 0x0000001707007c0c */ /* 0x000fe2000bf26270 */
[C---:B--2---:R-:W-:Y:S01]  /*4620*/  HMMA.16816.F32 R76, R60.reuse, R12, R76 ;  /* 0x0000000c3c4c723c */ /* 0x044fe2000000184c */
[----:B------:R-:W-:Y:S01]  /*4630*/  FSEL R38, R38, -INF , !P6 ;  /* 0xff80000026267808 */ /* 0x000fe20007000000 */
[C---:B------:R-:W-:Y:S01]  /*4640*/  VIADD R7, R3.reuse, 0x20 ;  /* 0x0000002003077836 */ /* 0x040fe20000000000 */
[----:B------:R-:W-:Y:S02]  /*4650*/  FSEL R36, R36, -INF , !P6 ;  /* 0xff80000024247808 */ /* 0x000fe40007000000 */
[----:B------:R-:W-:Y:S01]  /*4660*/  ISETP.GE.AND P6, PT, R6, UR23, PT ;  /* 0x0000001706007c0c */ /* 0x000fe2000bfc6270 */
[----:B---3--:R-:W-:Y:S01]  /*4670*/  HMMA.16816.F32 R64, R60, R10, R64 ;  /* 0x0000000a3c40723c */ /* 0x008fe20000001840 */
[----:B------:R-:W-:Y:S01]  /*4680*/  VIADD R6, R3, 0x29 ;  /* 0x0000002903067836 */ /* 0x000fe20000000000 */
[----:B------:R-:W-:-:S02]  /*4690*/  FSEL R43, R43, -INF , !P0 ;  /* 0xff8000002b2b7808 */ /* 0x000fc40004000000 */
[----:B------:R-:W-:Y:S02]  /*46a0*/  FSEL R41, R41, -INF , !P0 ;  /* 0xff80000029297808 */ /* 0x000fe40004000000 */
[----:B------:R-:W-:Y:S01]  /*46b0*/  FSEL R12, R34, -INF , !P4 ;  /* 0xff800000220c7808 */ /* 0x000fe20006000000 */
[C---:B------:R-:W-:Y:S01]  /*46c0*/  HMMA.16816.F32 R68, R60.reuse, R8, R68 ;  /* 0x000000083c44723c */ /* 0x040fe20000001844 */
[----:B------:R-:W-:Y:S02]  /*46d0*/  FSEL R32, R32, -INF , !P4 ;  /* 0xff80000020207808 */ /* 0x000fe40006000000 */
[----:B------:R-:W-:Y:S01]  /*46e0*/  ISETP.GE.AND P0, PT, R7, UR23, PT ;  /* 0x0000001707007c0c */ /* 0x000fe2000bf06270 */
[C---:B------:R-:W-:Y:S01]  /*46f0*/  VIADD R7, R3.reuse, 0x28 ;  /* 0x0000002803077836 */ /* 0x040fe20000000000 */
[----:B------:R-:W-:Y:S01]  /*4700*/  ISETP.GE.AND P4, PT, R6, UR23, PT ;  /* 0x0000001706007c0c */ /* 0x000fe2000bf86270 */
[----:B------:R-:W-:Y:S01]  /*4710*/  VIADD R6, R3, 0x31 ;  /* 0x0000003103067836 */ /* 0x000fe20000000000 */
[----:B------:R-:W-:Y:S01]  /*4720*/  FSEL R39, R39, -INF , !P5 ;  /* 0xff80000027277808 */ /* 0x000fe20006800000 */
[----:B------:R-:W-:Y:S01]  /*4730*/  HMMA.16816.F32 R20, R60, R14, R20 ;  /* 0x0000000e3c14723c */ /* 0x000fe20000001814 */
[----:B------:R-:W-:-:S02]  /*4740*/  FSEL R37, R37, -INF , !P5 ;  /* 0xff80000025257808 */ /* 0x000fc40006800000 */
[----:B------:R-:W-:Y:S02]  /*4750*/  FSEL R8, R30, -INF , !P2 ;  /* 0xff8000001e087808 */ /* 0x000fe40005000000 */
[----:B------:R-:W-:Y:S02]  /*4760*/  FSEL R28, R28, -INF , !P2 ;  /* 0xff8000001c1c7808 */ /* 0x000fe40005000000 */
[----:B------:R-:W-:Y:S01]  /*4770*/  ISETP.GE.AND P5, PT, R7, UR23, PT ;  /* 0x0000001707007c0c */ /* 0x000fe2000bfa6270 */
[C---:B------:R-:W-:Y:S01]  /*4780*/  VIADD R7, R3.reuse, 0x30 ;  /* 0x0000003003077836 */ /* 0x040fe20000000000 */
[----:B------:R-:W-:Y:S01]  /*4790*/  ISETP.GE.AND P2, PT, R6, UR23, PT ;  /* 0x0000001706007c0c */ /* 0x000fe2000bf46270 */
[C---:B------:R-:W-:Y:S01]  /*47a0*/  VIADD R6, R3.reuse, 0x38 ;  /* 0x0000003803067836 */ /* 0x040fe20000000000 */
[----:B------:R-:W-:Y:S01]  /*47b0*/  FSEL R187, R78, -INF , !P0 ;  /* 0xff8000004ebb7808 */ /* 0x000fe20004000000 */
[----:B------:R-:W-:Y:S01]  /*47c0*/  VIADD R3, R3, 0x39 ;  /* 0x0000003903037836 */ /* 0x000fe20000000000 */
[----:B------:R-:W-:-:S02]  /*47d0*/  FSEL R183, R76, -INF , !P0 ;  /* 0xff8000004cb77808 */ /* 0x000fc40004000000 */
[----:B------:R-:W-:Y:S02]  /*47e0*/  FSEL R9, R35, -INF , !P3 ;  /* 0xff80000023097808 */ /* 0x000fe40005800000 */
[----:B------:R-:W-:Y:S02]  /*47f0*/  ISETP.GE.AND P0, PT, R3, UR23, PT ;  /* 0x0000001703007c0c */ /* 0x000fe4000bf06270 */
[----:B------:R-:W-:Y:S02]  /*4800*/  FSEL R33, R33, -INF , !P3 ;  /* 0xff80000021217808 */ /* 0x000fe40005800000 */
[----:B------:R-:W-:Y:S02]  /*4810*/  FSEL R190, R67, -INF , !P0 ;  /* 0xff80000043be7808 */ /* 0x000fe40004000000 */
[----:B------:R-:W-:Y:S02]  /*4820*/  FSEL R224, R65, -INF , !P0 ;  /* 0xff80000041e07808 */ /* 0x000fe40004000000 */
[----:B------:R-:W-:-:S02]  /*4830*/  PLOP3.LUT P0, PT, PT, PT, UP0, 0x80, 0x0 ;  /* 0x000000000000781c */ /* 0x000fc40003f0f008 */
[----:B------:R-:W-:Y:S02]  /*4840*/  FSEL R16, R31, -INF , !P1 ;  /* 0xff8000001f107808 */ /* 0x000fe40004800000 */
[----:B------:R-:W-:Y:S02]  /*4850*/  FSEL R29, R29, -INF , !P1 ;  /* 0xff8000001d1d7808 */ /* 0x000fe40004800000 */
[----:B------:R-:W-:Y:S02]  /*4860*/  ISETP.GE.AND P3, PT, R7, UR23, PT ;  /* 0x0000001707007c0c */ /* 0x000fe4000bf66270 */
[----:B------:R-:W-:Y:S02]  /*4870*/  ISETP.GE.AND P1, PT, R6, UR23, PT ;  /* 0x0000001706007c0c */ /* 0x000fe4000bf26270 */
[----:B------:R-:W-:Y:S02]  /*4880*/  FSEL R188, R79, -INF , !P6 ;  /* 0xff8000004fbc7808 */ /* 0x000fe40007000000 */
[----:B------:R-:W-:-:S02]  /*4890*/  FSEL R184, R77, -INF , !P6 ;  /* 0xff8000004db87808 */ /* 0x000fc40007000000 */
[----:B------:R-:W-:Y:S02]  /*48a0*/  FSEL R189, R22, -INF , !P5 ;  /* 0xff80000016bd7808 */ /* 0x000fe40006800000 */
[----:B------:R-:W-:Y:S02]  /*48b0*/  FSEL R185, R20, -INF , !P5 ;  /* 0xff80000014b97808 */ /* 0x000fe40006800000 */
[----:B------:R-:W-:Y:S02]  /*48c0*/  FSEL R220, R23, -INF , !P4 ;  /* 0xff80000017dc7808 */ /* 0x000fe40006000000 */
[----:B------:R-:W-:Y:S02]  /*48d0*/  FSEL R186, R21, -INF , !P4 ;  /* 0xff80000015ba7808 */ /* 0x000fe40006000000 */
[----:B------:R-:W-:Y:S02]  /*48e0*/  FSEL R223, R70, -INF , !P3 ;  /* 0xff80000046df7808 */ /* 0x000fe40005800000 */
[----:B------:R-:W-:-:S02]  /*48f0*/  FSEL R238, R68, -INF , !P3 ;  /* 0xff80000044ee7808 */ /* 0x000fc40005800000 */
[----:B------:R-:W-:Y:S02]  /*4900*/  FSEL R222, R71, -INF , !P2 ;  /* 0xff80000047de7808 */ /* 0x000fe40005000000 */
[----:B------:R-:W-:Y:S02]  /*4910*/  FSEL R227, R69, -INF , !P2 ;  /* 0xff80000045e37808 */ /* 0x000fe40005000000 */
[----:B------:R-:W-:Y:S02]  /*4920*/  FSEL R221, R66, -INF , !P1 ;  /* 0xff80000042dd7808 */ /* 0x000fe40004800000 */
[----:B------:R-:W-:Y:S01]  /*4930*/  FSEL R226, R64, -INF , !P1 ;  /* 0xff80000040e27808 */ /* 0x000fe20004800000 */
[----:B------:R-:W-:Y:S06]  /*4940*/  BAR.SYNC.DEFER_BLOCKING 0x0 ;  /* 0x0000000000007b1d */ /* 0x000fec0000010000 */
[----:B------:R-:W-:Y:S05]  /*4950*/  @!P0 BRA `(.L_x_64) ;  /* 0x0000000800548947 */ /* 0x000fea0003800000 */
[----:B------:R-:W-:Y:S01]  /*4960*/  ULDC UR6, c[0x0][0x2d0] ;  /* 0x0000b40000067ab9 */ /* 0x000fe20000000800 */
[----:B------:R-:W-:Y:S01]  /*4970*/  ULEA.HI.SX32 UR7, UR19, 0xfffffffe, 0x1a ;  /* 0xfffffffe13077891 */ /* 0x000fe2000f8fd23f */
[----:B------:R-:W-:Y:S01]  /*4980*/  ISETP.GE.AND P6, PT, R168, UR6, PT ;  /* 0x00000006a8007c0c */ /* 0x000fe2000bfc6270 */
[----:B------:R-:W-:Y:S01]  /*4990*/  BSSY B0, `(.L_x_65) ;  /* 0x0000090000007945 */ /* 0x000fe20003800000 */
[----:B------:R-:W-:Y:S01]  /*49a0*/  ISETP.GE.AND P5, PT, R231, UR6, PT ;  /* 0x00000006e7007c0c */ /* 0x000fe2000bfa6270 */
[----:B------:R-:W-:Y:S01]  /*49b0*/  UIMAD UR14, UR14, UR7, URZ ;  /* 0x000000070e0e72a4 */ /* 0x000fe2000f8e023f */
[----:B------:R-:W-:Y:S01]  /*49c0*/  ISETP.GE.AND P4, PT, R230, UR6, PT ;  /* 0x00000006e6007c0c */ /* 0x000fe2000bf86270 */
[----:B------:R-:W-:Y:S01]  /*49d0*/  IMAD.WIDE.U32 R22, R5, UR7, R236 ;  /* 0x0000000705167c25 */ /* 0x000fe2000f8e00ec */
[----:B------:R-:W-:Y:S01]  /*49e0*/  ISETP.GE.AND P3, PT, R229, UR6, PT ;  /* 0x00000006e5007c0c */ /* 0x000fe2000bf66270 */
[----:B------:R-:W-:-:S04]  /*49f0*/  USHF.R.S32.HI UR6, URZ, 0x1f, UR7 ;  /* 0x0000001f3f067899 */ /* 0x000fc80008011407 */
[----:B------:R-:W-:Y:S02]  /*4a00*/  UIMAD UR6, UR6, UR15, UR14 ;  /* 0x0000000f060672a4 */ /* 0x000fe4000f8e020e */
[----:B------:R-:W1:Y:S01]  /*4a10*/  @!P6 LDC.64 R14, c[0x0][0x218] ;  /* 0x00008600ff0eeb82 */ /* 0x000e620000000a00 */
[----:B------:R2:W-:Y:S03]  /*4a20*/  @P6 STS.128 [R228+0x8000], RZ ;  /* 0x008000ffe4006388 */ /* 0x0005e60000000c00 */
[----:B------:R-:W-:-:S04]  /*4a30*/  VIADD R3, R23, UR6 ;  /* 0x0000000617037c36 */ /* 0x000fc80008000000 */
[----:B------:R-:W3:Y:S08]  /*4a40*/  @!P5 LDC.64 R10, c[0x0][0x218] ;  /* 0x00008600ff0adb82 */ /* 0x000ef00000000a00 */
[----:B------:R-:W4:Y:S08]  /*4a50*/  @!P4 LDC.64 R6, c[0x0][0x218] ;  /* 0x00008600ff06cb82 */ /* 0x000f300000000a00 */
[----:B------:R-:W5:Y:S01]  /*4a60*/  @!P3 LDC.64 R20, c[0x0][0x218] ;  /* 0x00008600ff14bb82 */ /* 0x000f620000000a00 */
[----:B-1----:R-:W-:-:S04]  /*4a70*/  @!P6 LEA R30, P1, R22, R14, 0x1 ;  /* 0x0000000e161ee211 */ /* 0x002fc800078208ff */
[----:B------:R-:W-:-:S03]  /*4a80*/  @!P6 LEA.HI.X R31, R22, R15, R3, 0x1, P1 ;  /* 0x0000000f161fe211 */ /* 0x000fc600008f0c03 */
[----:B------:R-:W1:Y:S01]  /*4a90*/  @!P6 LDC.64 R18, c[0x0][0x218] ;  /* 0x00008600ff12eb82 */ /* 0x000e620000000a00 */
[C---:B---3--:R-:W-:Y:S01]  /*4aa0*/  @!P5 LEA R26, P2, R22.reuse, R10, 0x1 ;  /* 0x0000000a161ad211 */ /* 0x048fe200078408ff */
[----:B------:R-:W-:Y:S01]  /*4ab0*/  @!PT LDS RZ, [RZ] ;  /* 0x00000000fffff984 */ /* 0x000fe20000000800 */
[----:B------:R-:W-:Y:S01]  /*4ac0*/  @!PT LDS RZ, [RZ] ;  /* 0x00000000fffff984 */ /* 0x000fe20000000800 */
[----:B------:R-:W-:Y:S01]  /*4ad0*/  @!PT LDS RZ, [RZ] ;  /* 0x00000000fffff984 */ /* 0x000fe20000000800 */
[----:B------:R-:W-:Y:S03]  /*4ae0*/  @!P6 LDGSTS.E.BYPASS.LTC128B.128 [R228+0x8000], desc[UR26][R30.64] ;  /* 0x080000001ee4efae */ /* 0x000fe6000b901d5a */
[C-C-:B------:R-:W-:Y:S01]  /*4af0*/  @!P5 LEA.HI.X R27, R22.reuse, R11, R3.reuse, 0x1, P2 ;  /* 0x0000000b161bd211 */ /* 0x140fe200010f0c03 */
[----:B------:R2:W-:Y:S01]  /*4b00*/  @P5 STS.128 [R228+0xa000], RZ ;  /* 0x00a000ffe4005388 */ /* 0x0005e20000000c00 */
[C---:B------:R-:W-:Y:S01]  /*4b10*/  IADD3 R5, P2, R22.reuse, UR29, RZ ;  /* 0x0000001d16057c10 */ /* 0x040fe2000ff5e0ff */
[----:B------:R-:W3:Y:S01]  /*4b20*/  @!P5 LDC.64 R14, c[0x0][0x218] ;  /* 0x00008600ff0edb82 */ /* 0x000ee20000000a00 */
[C---:B----4-:R-:W-:Y:S01]  /*4b30*/  @!P4 LEA R24, P1, R22.reuse, R6, 0x1 ;  /* 0x000000061618c211 */ /* 0x050fe200078208ff */
[----:B------:R-:W-:Y:S01]  /*4b40*/  @!PT LDS RZ, [RZ] ;  /* 0x00000000fffff984 */ /* 0x000fe20000000800 */
[----:B------:R-:W-:Y:S01]  /*4b50*/  @!PT LDS RZ, [RZ] ;  /* 0x00000000fffff984 */ /* 0x000fe20000000800 */
[----:B------:R-:W-:Y:S01]  /*4b60*/  @!PT LDS RZ, [RZ] ;  /* 0x00000000fffff984 */ /* 0x000fe20000000800 */
[----:B------:R4:W-:Y:S03]  /*4b70*/  @!P5 LDGSTS.E.BYPASS.LTC128B.128 [R228+0xa000], desc[UR26][R26.64+0x80] ;  /* 0x0a0000801ae4dfae */ /* 0x0009e6000b901d5a */
[C-C-:B------:R-:W-:Y:S01]  /*4b80*/  @!P4 LEA.HI.X R25, R22.reuse, R7, R3.reuse, 0x1, P1 ;  /* 0x000000071619c211 */ /* 0x140fe200008f0c03 */
[----:B------:R2:W-:Y:S02]  /*4b90*/  @P4 STS.128 [R228+0xc000], RZ ;  /* 0x00c000ffe4004388 */ /* 0x0005e40000000c00 */
[----:B------:R-:W4:Y:S01]  /*4ba0*/  @!P4 LDC.64 R10, c[0x0][0x218] ;  /* 0x00008600ff0acb82 */ /* 0x000f220000000a00 */
[C---:B-----5:R-:W-:Y:S01]  /*4bb0*/  @!P3 LEA R20, P1, R22.reuse, R20, 0x1 ;  /* 0x000000141614b211 */ /* 0x060fe200078208ff */
[----:B------:R-:W-:Y:S01]  /*4bc0*/  @!PT LDS RZ, [RZ] ;  /* 0x00000000fffff984 */ /* 0x000fe20000000800 */
[----:B------:R-:W-:Y:S01]  /*4bd0*/  @!PT LDS RZ, [RZ] ;  /* 0x00000000fffff984 */ /* 0x000fe20000000800 */
[----:B------:R-:W-:Y:S01]  /*4be0*/  @!PT LDS RZ, [RZ] ;  /* 0x00000000fffff984 */ /* 0x000fe20000000800 */
[----:B------:R5:W-:Y:S03]  /*4bf0*/  @!P4 LDGSTS.E.BYPASS.LTC128B.128 [R228+0xc000], desc[UR26][R24.64+0x100] ;  /* 0x0c00010018e4cfae */ /* 0x000be6000b901d5a */
[----:B------:R-:W-:Y:S01]  /*4c00*/  @!P3 LEA.HI.X R21, R22, R21, R3, 0x1, P1 ;  /* 0x000000151615b211 */ /* 0x000fe200008f0c03 */
[----:B------:R2:W-:Y:S01]  /*4c10*/  @P3 STS.128 [R228+0xe000], RZ ;  /* 0x00e000ffe4003388 */ /* 0x0005e20000000c00 */
[----:B------:R-:W-:Y:S01]  /*4c20*/  IADD3.X R3, R3, UR28, RZ, P2, !PT ;  /* 0x0000001c03037c10 */ /* 0x000fe200097fe4ff */
[----:B------:R-:W2:Y:S01]  /*4c30*/  @!P3 LDC.64 R6, c[0x0][0x218] ;  /* 0x00008600ff06bb82 */ /* 0x000ea20000000a00 */
[C---:B-1----:R-:W-:Y:S01]  /*4c40*/  @!P6 LEA R18, P1, R5.reuse, R18, 0x1 ;  /* 0x000000120512e211 */ /* 0x042fe200078208ff */
[----:B------:R-:W-:Y:S01]  /*4c50*/  @!PT LDS RZ, [RZ] ;  /* 0x00000000fffff984 */ /* 0x000fe20000000800 */
[----:B------:R-:W-:Y:S01]  /*4c60*/  @!PT LDS RZ, [RZ] ;  /* 0x00000000fffff984 */ /* 0x000fe20000000800 */
[----:B------:R-:W-:Y:S01]  /*4c70*/  @!PT LDS RZ, [RZ] ;  /* 0x00000000fffff984 */ /* 0x000fe20000000800 */
[----:B------:R1:W-:Y:S03]  /*4c80*/  @!P3 LDGSTS.E.BYPASS.LTC128B.128 [R228+0xe000], desc[UR26][R20.64+0x180] ;  /* 0x0e00018014e4bfae */ /* 0x0003e6000b901d5a */
[C-C-:B------:R-:W-:Y:S01]  /*4c90*/  @!P6 LEA.HI.X R19, R5.reuse, R19, R3.reuse, 0x1, P1 ;  /* 0x000000130513e211 */ /* 0x140fe200008f0c03 */
[----:B------:R1:W-:Y:S01]  /*4ca0*/  @P6 STS.128 [R228+0x8800], RZ ;  /* 0x008800ffe4006388 */ /* 0x0003e20000000c00 */
[C---:B---3--:R-:W-:Y:S01]  /*4cb0*/  @!P5 LEA R14, P1, R5.reuse, R14, 0x1 ;  /* 0x0000000e050ed211 */ /* 0x048fe200078208ff */
[----:B------:R-:W3:Y:S02]  /*4cc0*/  @!P5 LDC.64 R22, c[0x0][0x218] ;  /* 0x00008600ff16db82 */ /* 0x000ee40000000a00 */
[----:B------:R-:W-:Y:S01]  /*4cd0*/  @!PT LDS RZ, [RZ] ;  /* 0x00000000fffff984 */ /* 0x000fe20000000800 */
[----:B------:R-:W-:Y:S01]  /*4ce0*/  @!PT LDS RZ, [RZ] ;  /* 0x00000000fffff984 */ /* 0x000fe20000000800 */
[----:B------:R-:W-:Y:S01]  /*4cf0*/  @!PT LDS RZ, [RZ] ;  /* 0x00000000fffff984 */ /* 0x000fe20000000800 */
[----:B------:R3:W-:Y:S01]  /*4d00*/  @!P6 LDGSTS.E.BYPASS.LTC128B.128 [R228+0x8800], desc[UR26][R18.64] ;  /* 0x0880000012e4efae */ /* 0x0007e2000b901d5a */
[----:B------:R-:W-:-:S03]  /*4d10*/  @!P5 LEA.HI.X R15, R5, R15, R3, 0x1, P1 ;  /* 0x0000000f050fd211 */ /* 0x000fc600008f0c03 */
[----:B------:R3:W-:Y:S01]  /*4d20*/  @P5 STS.128 [R228+0xa800], RZ ;  /* 0x00a800ffe4005388 */ /* 0x0007e20000000c00 */
[----:B----4-:R-:W-:-:S03]  /*4d30*/  @!P4 LEA R26, P2, R5, R10, 0x1 ;  /* 0x0000000a051ac211 */ /* 0x010fc600078408ff */
[----:B------:R-:W-:Y:S01]  /*4d40*/  @!PT LDS RZ, [RZ] ;  /* 0x00000000fffff984 */ /* 0x000fe20000000800 */
[----:B------:R-:W-:Y:S01]  /*4d50*/  @!PT LDS RZ, [RZ] ;  /* 0x00000000fffff984 */ /* 0x000fe20000000800 */
[----:B------:R-:W-:Y:S01]  /*4d60*/  @!PT LDS RZ, [RZ] ;  /* 0x00000000fffff984 */ /* 0x000fe20000000800 */
[----:B------:R4:W-:Y:S01]  /*4d70*/  @!P5 LDGSTS.E.BYPASS.LTC128B.128 [R228+0xa800], desc[UR26][R14.64+0x80] ;  /* 0x0a8000800ee4dfae */ /* 0x0009e2000b901d5a */
[C---:B------:R-:W-:Y:S01]  /*4d80*/  @!P4 LEA.HI.X R27, R5.reuse, R11, R3, 0x1, P2 ;  /* 0x0000000b051bc211 */ /* 0x040fe200010f0c03 */
[----:B-----5:R-:W5:Y:S01]  /*4d90*/  @!P6 LDC.64 R24, c[0x0][0x218] ;  /* 0x00008600ff18eb82 */ /* 0x020f620000000a00 */
[C---:B------:R-:W-:Y:S01]  /*4da0*/  IADD3 R13, P2, R5.reuse, UR29, RZ ;  /* 0x0000001d050d7c10 */ /* 0x040fe2000ff5e0ff */
[----:B------:R3:W-:Y:S01]  /*4db0*/  @P4 STS.128 [R228+0xc800], RZ ;  /* 0x00c800ffe4004388 */ /* 0x0007e20000000c00 */
[----:B--2---:R-:W-:-:S03]  /*4dc0*/  @!P3 LEA R30, P1, R5, R6, 0x1 ;  /* 0x00000006051eb211 */ /* 0x004fc600078208ff */
[----:B------:R-:W-:Y:S01]  /*4dd0*/  @!PT LDS RZ, [RZ] ;  /* 0x00000000fffff984 */ /* 0x000fe20000000800 */
[----:B------:R-:W-:Y:S01]  /*4de0*/  @!PT LDS RZ, [RZ] ;  /* 0x00000000fffff984 */ /* 0x000fe20000000800 */
[----:B------:R-:W-:Y:S01]  /*4df0*/  @!PT LDS RZ, [RZ] ;  /* 0x00000000fffff984 */ /* 0x000fe20000000800 */
[----:B------:R2:W-:Y:S01]  /*4e00*/  @!P4 LDGSTS.E.BYPASS.LTC128B.128 [R228+0xc800], desc[UR26][R26.64+0x100] ;  /* 0x0c8001001ae4cfae */ /* 0x0005e2000b901d5a */
[----:B------:R-:W-:Y:S01]  /*4e10*/  @!P3 LEA.HI.X R31, R5, R7, R3, 0x1, P1 ;  /* 0x00000007051fb211 */ /* 0x000fe200008f0c03 */
[----:B-1----:R-:W1:Y:S01]  /*4e20*/  @!P4 LDC.64 R20, c[0x0][0x218] ;  /* 0x00008600ff14cb82 */ /* 0x002e620000000a00 */
[----:B------:R-:W-:Y:S01]  /*4e30*/  IADD3.X R3, R3, UR28, RZ, P2, !PT ;  /* 0x0000001c03037c10 */ /* 0x000fe200097fe4ff */
[----:B------:R2:W-:Y:S01]  /*4e40*/  @P3 STS.128 [R228+0xe800], RZ ;  /* 0x00e800ffe4003388 */ /* 0x0005e20000000c00 */
[----:B---3--:R-:W-:-:S03]  /*4e50*/  @!P5 LEA R22, P2, R13, R22, 0x1 ;  /* 0x000000160d16d211 */ /* 0x008fc600078408ff */
[----:B------:R-:W-:Y:S01]  /*4e60*/  @!PT LDS RZ, [RZ] ;  /* 0x00000000fffff984 */ /* 0x000fe20000000800 */
[----:B------:R-:W-:Y:S01]  /*4e70*/  @!PT LDS RZ, [RZ] ;  /* 0x00000000fffff984 */ /* 0x000fe20000000800 */
[----:B------:R-:W-:Y:S01]  /*4e80*/  @!PT LDS RZ, [RZ] ;  /* 0x00000000fffff984 */ /* 0x000fe20000000800 */
[----:B------:R2:W-:Y:S02]  /*4e90*/  @!P3 LDGSTS.E.BYPASS.LTC128B.128 [R228+0xe800], desc[UR26][R30.64+0x180] ;  /* 0x0e8001801ee4bfae */ /* 0x0005e4000b901d5a */
[----:B------:R-:W3:Y:S01]  /*4ea0*/  @!P3 LDC.64 R18, c[0x0][0x218] ;  /* 0x00008600ff12bb82 */ /* 0x000ee20000000a00 */
[C---:B------:R-:W-:Y:S01]  /*4eb0*/  @!P5 LEA.HI.X R23, R13.reuse, R23, R3, 0x1, P2 ;  /* 0x000000170d17d211 */ /* 0x040fe200010f0c03 */
[----:B------:R2:W-:Y:S01]  /*4ec0*/  @P6 STS.128 [R228+0x9000], RZ ;  /* 0x009000ffe4006388 */ /* 0x0005e20000000c00 */
[----:B------:R-:W-:-:S05]  /*4ed0*/  IADD3 R5, P2, R13, UR29, RZ ;  /* 0x0000001d0d057c10 */ /* 0x000fca000ff5e0ff */
[----:B----4-:R-:W4:Y:S01]  /*4ee0*/  @!P6 LDC.64 R14, c[0x0][0x218] ;  /* 0x00008600ff0eeb82 */ /* 0x010f220000000a00 */
[----:B-----5:R-:W-:-:S04]  /*4ef0*/  @!P6 LEA R24, P1, R13, R24, 0x1 ;  /* 0x000000180d18e211 */ /* 0x020fc800078208ff */
[----:B------:R-:W-:-:S03]  /*4f00*/  @!P6 LEA.HI.X R25, R13, R25, R3, 0x1, P1 ;  /* 0x000000190d19e211 */ /* 0x000fc600008f0c03 */
[----:B------:R-:W5:Y:S01]  /*4f10*/  @!P5 LDC.64 R10, c[0x0][0x218] ;  /* 0x00008600ff0adb82 */ /* 0x000f620000000a00 */
[C---:B-1----:R-:W-:Y:S01]  /*4f20*/  @!P4 LEA R20, P1, R13.reuse, R20, 0x1 ;  /* 0x000000140d14c211 */ /* 0x042fe200078208ff */
[----:B------:R-:W-:Y:S01]  /*4f30*/  @!PT LDS RZ, [RZ] ;  /* 0x00000000fffff984 */ /* 0x000fe20000000800 */
[----:B------:R-:W-:Y:S01]  /*4f40*/  @!PT LDS RZ, [RZ] ;  /* 0x00000000fffff984 */ /* 0x000fe20000000800 */
[----:B------:R-:W-:Y:S01]  /*4f50*/  @!PT LDS RZ, [RZ] ;  /* 0x00000000fffff984 */ /* 0x000fe20000000800 */
[----:B------:R2:W-:Y:S03]  /*4f60*/  @!P6 LDGSTS.E.BYPASS.LTC128B.128 [R228+0x9000], desc[UR26][R24.64] ;  /* 0x0900000018e4efae */ /* 0x0005e6000b901d5a */
[C-C-:B------:R-:W-:Y:S01]  /*4f70*/  @!P4 LEA.HI.X R21, R13.reuse, R21, R3.reuse, 0x1, P1 ;  /* 0x000000150d15c211 */ /* 0x140fe200008f0c03 */
[----:B------:R2:W-:Y:S02]  /*4f80*/  @P5 STS.128 [R228+0xb000], RZ ;  /* 0x00b000ffe4005388 */ /* 0x0005e40000000c00 */
[----:B------:R-:W1:Y:S01]  /*4f90*/  @!P4 LDC.64 R6, c[0x0][0x218] ;  /* 0x00008600ff06cb82 */ /* 0x000e620000000a00 */
[C---:B---3--:R-:W-:Y:S01]  /*4fa0*/  @!P3 LEA R18, P1, R13.reuse, R18, 0x1 ;  /* 0x000000120d12b211 */ /* 0x048fe200078208ff */
[----:B------:R-:W-:Y:S01]  /*4fb0*/  @!PT LDS RZ, [RZ] ;  /* 0x00000000fffff984 */ /* 0x000fe20000000800 */
[----:B------:R-:W-:Y:S01]  /*4fc0*/  @!PT LDS RZ, [RZ] ;  /* 0x00000000fffff984 */ /* 0x000fe20000000800 */
[----:B------:R-:W-:Y:S01]  /*4fd0*/  @!PT LDS RZ, [RZ] ;  /* 0x00000000fffff984 */ /* 0x000fe20000000800 */
[----:B------:R2:W-:Y:S03]  /*4fe0*/  @!P5 LDGSTS.E.BYPASS.LTC128B.128 [R228+0xb000], desc[UR26][R22.64+0x80] ;  /* 0x0b00008016e4dfae */ /* 0x0005e6000b901d5a */
[----:B------:R-:W-:Y:S01]  /*4ff0*/  @!P3 LEA.HI.X R19, R13, R19, R3, 0x1, P1 ;  /* 0x000000130d13b211 */ /* 0x000fe200008f0c03 */
[----:B------:R2:W-:Y:S01]  /*5000*/  @P4 STS.128 [R228+0xd000], RZ ;  /* 0x00d000ffe4004388 */ /* 0x0005e20000000c00 */
[----:B------:R-:W-:-:S02]  /*5010*/  IADD3.X R3, R3, UR28, RZ, P2, !PT ;  /* 0x0000001c03037c10 */ /* 0x000fc400097fe4ff */
[C---:B----4-:R-:W-:Y:S01]  /*5020*/  @!P6 LEA R14, P1, R5.reuse, R14, 0x1 ;  /* 0x0000000e050ee211 */ /* 0x050fe200078208ff */
[----:B------:R-:W-:Y:S01]  /*5030*/  @!PT LDS RZ, [RZ] ;  /* 0x00000000fffff984 */ /* 0x000fe20000000800 */
[----:B------:R-:W-:Y:S01]  /*5040*/  @!PT LDS RZ, [RZ] ;  /* 0x00000000fffff984 */ /* 0x000fe20000000800 */
[----:B------:R-:W-:Y:S01]  /*5050*/  @!PT LDS RZ, [RZ] ;  /* 0x00000000fffff984 */ /* 0x000fe20000000800 */
[----:B------:R2:W-:Y:S03]  /*5060*/  @!P4 LDGSTS.E.BYPASS.LTC128B.128 [R228+0xd000], desc[UR26][R20.64+0x100] ;  /* 0x0d00010014e4cfae */ /* 0x0005e6000b901d5a */
[C---:B------:R-:W-:Y:S01]  /*5070*/  @!P6 LEA.HI.X R15, R5.reuse, R15, R3, 0x1, P1 ;  /* 0x0000000f050fe211 */ /* 0x040fe200008f0c03 */
[----:B------:R2:W-:Y:S01]  /*5080*/  @P3 STS.128 [R228+0xf000], RZ ;  /* 0x00f000ffe4003388 */ /* 0x0005e20000000c00 */
[----:B-----5:R-:W-:-:S03]  /*5090*/  @!P5 LEA R10, P2, R5, R10, 0x1 ;  /* 0x0000000a050ad211 */ /* 0x020fc600078408ff */
[----:B------:R-:W-:Y:S01]  /*50a0*/  @!PT LDS RZ, [RZ] ;  /* 0x00000000fffff984 */ /* 0x000fe20000000800 */
[----:B------:R-:W-:Y:S01]  /*50b0*/  @!PT LDS RZ, [RZ] ;  /* 0x00000000fffff984 */ /* 0x000fe20000000800 */
[----:B------:R-:W-:Y:S01]  /*50c0*/  @!PT LDS RZ, [RZ] ;  /* 0x00000000fffff984 */ /* 0x000fe20000000800 */
[----:B------:R2:W-:Y:S01]  /*50d0*/  @!P3 LDGSTS.E.BYPASS.LTC128B.128 [R228+0xf000], desc[UR26][R18.64+0x180] ;  /* 0x0f00018012e4bfae */ /* 0x0005e2000b901d5a */
[----:B------:R-:W-:-:S03]  /*50e0*/  @!P5 LEA.HI.X R11, R5, R11, R3, 0x1, P2 ;  /* 0x0000000b050bd211 */ /* 0x000fc600010f0c03 */
        /* <DEDUP_REMOVED lines=26> */
.L_x_66:
[----:B------:R-:W-:Y:S05]  /*5290*/  BSYNC B0 ;  /* 0x0000000000007941 */ /* 0x000fea0003800000 */
.L_x_65:
[----:B------:R-:W0:Y:S02]  /*52a0*/  LDGDEPBAR ;  /* 0x00000000000079af */ /* 0x000e240000000000 */
.L_x_64:
[----:B-12---:R-:W-:Y:S01]  /*52b0*/  FMNMX.FTZ R7, R40, R41, !PT ;  /* 0x0000002928077209 */ /* 0x006fe20007810000 */
[----:B------:R-:W-:Y:S01]  /*52c0*/  ULDC UR6, c[0x0][0x2ec] ;  /* 0x0000bb0000067ab9 */ /* 0x000fe20000000800 */
[----:B------:R-:W-:Y:S02]  /*52d0*/  FMNMX.FTZ R3, R42, R43, !PT ;  /* 0x0000002b2a037209 */ /* 0x000fe40007810000 */
[----:B------:R-:W-:Y:S02]  /*52e0*/  FMNMX.FTZ R7, R36, R7, !PT ;  /* 0x0000000724077209 */ /* 0x000fe40007810000 */
[----:B------:R-:W-:Y:S02]  /*52f0*/  FMNMX.FTZ R3, R38, R3, !PT ;  /* 0x0000000326037209 */ /* 0x000fe40007810000 */
[----:B------:R-:W-:Y:S02]  /*5300*/  FMNMX.FTZ R7, R37, R7, !PT ;  /* 0x0000000725077209 */ /* 0x000fe40007810000 */
[----:B------:R-:W-:-:S02]  /*5310*/  FMNMX.FTZ R3, R39, R3, !PT ;  /* 0x0000000327037209 */ /* 0x000fc40007810000 */
[----:B------:R-:W-:Y:S02]  /*5320*/  FMNMX.FTZ R7, R32, R7, !PT ;  /* 0x0000000720077209 */ /* 0x000fe40007810000 */
        /* <DEDUP_REMOVED lines=23> */
[----:B------:R-:W-:Y:S01]  /*54a0*/  LEA R212, R4, UR4, 0x1 ;  /* 0x0000000404d47c11 */ /* 0x000fe2000f8e08ff */
[----:B------:R-:W1:Y:S03]  /*54b0*/  SHFL.BFLY PT, R6, R7, 0x2, 0x1f ;  /* 0x0c401f0007067f89 */ /* 0x000e6600000e0000 */
[-C--:B------:R-:W-:Y:S01]  /*54c0*/  LEA R210, R2, R212.reuse, 0x1 ;  /* 0x000000d402d27211 */ /* 0x080fe200078e08ff */
[----:B------:R-:W2:Y:S01]  /*54d0*/  SHFL.BFLY PT, R5, R3, 0x2, 0x1f ;  /* 0x0c401f0003057f89 */ /* 0x000ea200000e0000 */
[C---:B------:R-:W-:Y:S02]  /*54e0*/  LEA R209, R0.reuse, R212, 0x1 ;  /* 0x000000d400d17211 */ /* 0x040fe400078e08ff */
[----:B------:R-:W-:Y:S01]  /*54f0*/  LEA R208, R0, R210, 0x1 ;  /* 0x000000d200d07211 */ /* 0x000fe200078e08ff */
[----:B------:R-:W-:Y:S04]  /*5500*/  LDSM.16.MT88.4 R156, [R212+0x10000] ;  /* 0x01000000d49c783b */ /* 0x000fe80000004200 */
[----:B------:R-:W-:Y:S04]  /*5510*/  LDSM.16.MT88.4 R56, [R208+0x10000] ;  /* 0x01000000d038783b */ /* 0x000fe80000004200 */
[----:B------:R-:W-:Y:S04]  /*5520*/  LDSM.16.MT88.4 R48, [R209+0x10000] ;  /* 0x01000000d130783b */ /* 0x000fe80000004200 */
[----:B------:R-:W-:Y:S01]  /*5530*/  LDSM.16.MT88.4 R64, [R212+0x12000] ;  /* 0x01200000d440783b */ /* 0x000fe20000004200 */
[----:B-1----:R-:W-:-:S03]  /*5540*/  FMNMX.FTZ R6, R7, R6, !PT ;  /* 0x0000000607067209 */ /* 0x002fc60007810000 */
[----:B------:R-:W-:Y:S01]  /*5550*/  LDSM.16.MT88.4 R72, [R210+0x12000] ;  /* 0x01200000d248783b */ /* 0x000fe20000004200 */
[----:B--2---:R-:W-:-:S03]  /*5560*/  FMNMX.FTZ R5, R3, R5, !PT ;  /* 0x0000000503057209 */ /* 0x004fc60007810000 */
[----:B------:R-:W1:Y:S04]  /*5570*/  SHFL.BFLY PT, R164, R6, 0x1, 0x1f ;  /* 0x0c201f0006a47f89 */ /* 0x000e6800000e0000 */
[----:B------:R-:W2:Y:S04]  /*5580*/  SHFL.BFLY PT, R3, R5, 0x1, 0x1f ;  /* 0x0c201f0005037f89 */ /* 0x000ea800000e0000 */
[----:B------:R-:W-:Y:S04]  /*5590*/  LDSM.16.MT88.4 R80, [R209+0x12000] ;  /* 0x01200000d150783b */ /* 0x000fe80000004200 */
[----:B------:R-:W-:Y:S04]  /*55a0*/  LDSM.16.MT88.4 R88, [R208+0x12000] ;  /* 0x01200000d058783b */ /* 0x000fe80000004200 */
[----:B------:R-:W-:Y:S04]  /*55b0*/  LDSM.16.MT88.4 R96, [R212+0x14000] ;  /* 0x01400000d460783b */ /* 0x000fe80000004200 */
[----:B------:R-:W-:Y:S01]  /*55c0*/  LDSM.16.MT88.4 R104, [R210+0x14000] ;  /* 0x01400000d268783b */ /* 0x000fe20000004200 */
[----:B-1----:R-:W-:-:S03]  /*55d0*/  FMNMX.FTZ R164, R6, R164, !PT ;  /* 0x000000a406a47209 */ /* 0x002fc60007810000 */
[----:B------:R-:W-:Y:S01]  /*55e0*/  LDSM.16.MT88.4 R112, [R209+0x14000] ;  /* 0x01400000d170783b */ /* 0x000fe20000004200 */
[----:B--2---:R-:W-:Y:S01]  /*55f0*/  FMNMX.FTZ R3, R5, R3, !PT ;  /* 0x0000000305037209 */ /* 0x004fe20007810000 */
[C---:B------:R-:W-:Y:S01]  /*5600*/  FMUL.FTZ R225, R164.reuse, UR6 ;  /* 0x00000006a4e17c20 */ /* 0x040fe20008410000 */
[----:B------:R-:W-:Y:S01]  /*5610*/  FSETP.NEU.FTZ.AND P1, PT, R164, -INF , PT ;  /* 0xff800000a400780b */ /* 0x000fe20003f3d000 */
[----:B------:R-:W-:Y:S02]  /*5620*/  LDSM.16.MT88.4 R116, [R208+0x14000] ;  /* 0x01400000d074783b */ /* 0x000fe40000004200 */
[----:B------:R-:W-:Y:S01]  /*5630*/  FMUL.FTZ R191, R3, UR6 ;  /* 0x0000000603bf7c20 */ /* 0x000fe20008410000 */
[----:B------:R-:W-:Y:S01]  /*5640*/  FSEL R225, R225, RZ, P1 ;  /* 0x000000ffe1e17208 */ /* 0x000fe20000800000 */
[----:B------:R-:W-:Y:S01]  /*5650*/  LDSM.16.MT88.4 R124, [R212+0x16000] ;  /* 0x01600000d47c783b */ /* 0x000fe20000004200 */
[----:B------:R-:W-:-:S03]  /*5660*/  FSETP.NEU.FTZ.AND P1, PT, R3, -INF , PT ;  /* 0xff8000000300780b */ /* 0x000fc60003f3d000 */
[--C-:B------:R-:W-:Y:S01]  /*5670*/  FFMA.FTZ R180, R40, UR6, -R225.reuse ;  /* 0x0000000628b47c23 */ /* 0x100fe200080108e1 */
[----:B------:R-:W-:Y:S01]  /*5680*/  FSEL R191, R191, RZ, P1 ;  /* 0x000000ffbfbf7208 */ /* 0x000fe20000800000 */
[--C-:B------:R-:W-:Y:S01]  /*5690*/  FFMA.FTZ R179, R41, UR6, -R225.reuse ;  /* 0x0000000629b37c23 */ /* 0x100fe200080108e1 */
[--C-:B------:R-:W-:Y:S01]  /*56a0*/  FFMA.FTZ R177, R36, UR6, -R225.reuse ;  /* 0x0000000624b17c23 */ /* 0x100fe200080108e1 */
[----:B------:R-:W-:Y:S01]  /*56b0*/  FFMA.FTZ R175, R37, UR6, -R225 ;  /* 0x0000000625af7c23 */ /* 0x000fe200080108e1 */
[----:B------:R-:W-:Y:S01]  /*56c0*/  LDSM.16.MT88.4 R132, [R210+0x16000] ;  /* 0x01600000d284783b */ /* 0x000fe20000004200 */
[--C-:B------:R-:W-:Y:S01]  /*56d0*/  FFMA.FTZ R181, R42, UR6, -R191.reuse ;  /* 0x000000062ab57c23 */ /* 0x100fe200080108bf */
[--C-:B------:R-:W-:Y:S01]  /*56e0*/  FFMA.FTZ R182, R43, UR6, -R191.reuse ;  /* 0x000000062bb67c23 */ /* 0x100fe200080108bf */
[--C-:B------:R-:W-:Y:S01]  /*56f0*/  FFMA.FTZ R178, R38, UR6, -R191.reuse ;  /* 0x0000000626b27c23 */ /* 0x100fe200080108bf */
[----:B------:R-:W1:Y:S01]  /*5700*/  LDSM.16.MT88.4 R40, [R210+0x10000] ;  /* 0x01000000d228783b */ /* 0x000e620000004200 */
[--C-:B------:R-:W-:Y:S01]  /*5710*/  FFMA.FTZ R176, R39, UR6, -R191.reuse ;  /* 0x0000000627b07c23 */ /* 0x100fe200080108bf */
[----:B------:R-:W-:Y:S01]  /*5720*/  MUFU.EX2 R180, R180 ;  /* 0x000000b400b47308 */ /* 0x000fe20000000800 */
[--C-:B------:R-:W-:Y:S01]  /*5730*/  FFMA.FTZ R173, R12, UR6, -R191.reuse ;  /* 0x000000060cad7c23 */ /* 0x100fe200080108bf */
[----:B------:R-:W2:Y:S01]  /*5740*/  LDSM.16.MT88.4 R140, [R209+0x16000] ;  /* 0x01600000d18c783b */ /* 0x000ea20000004200 */
[--C-:B------:R-:W-:Y:S01]  /*5750*/  FFMA.FTZ R170, R9, UR6, -R191.reuse ;  /* 0x0000000609aa7c23 */ /* 0x100fe200080108bf */
[----:B------:R-:W-:Y:S01]  /*5760*/  FFMA.FTZ R167, R8, UR6, -R191 ;  /* 0x0000000608a77c23 */ /* 0x000fe200080108bf */
[--C-:B------:R-:W-:Y:S01]  /*5770*/  FFMA.FTZ R174, R32, UR6, -R225.reuse ;  /* 0x0000000620ae7c23 */ /* 0x100fe200080108e1 */
[----:B------:R-:W3:Y:S01]  /*5780*/  LDSM.16.MT88.4 R4, [R208+0x16000] ;  /* 0x01600000d004783b */ /* 0x000ee20000004200 */
[--C-:B------:R-:W-:Y:S01]  /*5790*/  FFMA.FTZ R172, R33, UR6, -R225.reuse ;  /* 0x0000000621ac7c23 */ /* 0x100fe200080108e1 */
[----:B------:R-:W4:Y:S01]  /*57a0*/  MUFU.EX2 R179, R179 ;  /* 0x000000b300b37308 */ /* 0x000f220000000800 */
[--C-:B------:R-:W-:Y:S01]  /*57b0*/  FFMA.FTZ R171, R28, UR6, -R225.reuse ;  /* 0x000000061cab7c23 */ /* 0x100fe200080108e1 */
[----:B------:R-:W5:Y:S01]  /*57c0*/  LDSM.16.MT88.4 R12, [R210+0x10800] ;  /* 0x01080000d20c783b */ /* 0x000f620000004200 */
[----:B------:R-:W-:Y:S01]  /*57d0*/  FFMA.FTZ R2, R29, UR6, -R225 ;  /* 0x000000061d027c23 */ /* 0x000fe200080108e1 */
[----:B------:R-:W-:Y:S01]  /*57e0*/  FFMA.FTZ R0, R16, UR6, -R191 ;  /* 0x0000000610007c23 */ /* 0x000fe200080108bf */
[--C-:B------:R-:W-:Y:S01]  /*57f0*/  FFMA.FTZ R183, R183, UR6, -R225.reuse ;  /* 0x00000006b7b77c23 */ /* 0x100fe200080108e1 */
[----:B------:R-:W5:Y:S01]  /*5800*/  LDSM.16.MT88.4 R8, [R208+0x10800] ;  /* 0x01080000d008783b */ /* 0x000f620000004200 */
[--C-:B------:R-:W-:Y:S01]  /*5810*/  FFMA.FTZ R184, R184, UR6, -R225.reuse ;  /* 0x00000006b8b87c23 */ /* 0x100fe200080108e1 */
[----:B------:R-:W-:Y:S01]  /*5820*/  MUFU.EX2 R177, R177 ;  /* 0x000000b100b17308 */ /* 0x000fe20000000800 */
[--C-:B------:R-:W-:Y:S01]  /*5830*/  FFMA.FTZ R185, R185, UR6, -R225.reuse ;  /* 0x00000006b9b97c23 */ /* 0x100fe200080108e1 */
[----:B------:R-:W5:Y:S01]  /*5840*/  LDSM.16.MT88.4 R24, [R212+0x10800] ;  /* 0x01080000d418783b */ /* 0x000f620000004200 */
[----:B------:R-:W-:Y:S01]  /*5850*/  FFMA.FTZ R186, R186, UR6, -R225 ;  /* 0x00000006baba7c23 */ /* 0x000fe200080108e1 */
[--C-:B------:R-:W-:Y:S01]  /*5860*/  FFMA.FTZ R187, R187, UR6, -R191.reuse ;  /* 0x00000006bbbb7c23 */ /* 0x100fe200080108bf */
[--C-:B------:R-:W-:Y:S01]  /*5870*/  FFMA.FTZ R188, R188, UR6, -R191.reuse ;  /* 0x00000006bcbc7c23 */ /* 0x100fe200080108bf */
[----:B------:R-:W5:Y:S01]  /*5880*/  LDSM.16.MT88.4 R20, [R209+0x10800] ;  /* 0x01080000d114783b */ /* 0x000f620000004200 */
[--C-:B------:R-:W-:Y:S01]  /*5890*/  FFMA.FTZ R189, R189, UR6, -R191.reuse ;  /* 0x00000006bdbd7c23 */ /* 0x100fe200080108bf */
[----:B------:R-:W1:Y:S01]  /*58a0*/  MUFU.EX2 R175, R175 ;  /* 0x000000af00af7308 */ /* 0x000e620000000800 */
[----:B----4-:R-:W-:Y:S01]  /*58b0*/  F2FP.F16.F32.PACK_AB R148, R179, R180 ;  /* 0x000000b4b394723e */ /* 0x010fe200000000ff */
[----:B------:R-:W-:Y:S01]  /*58c0*/  LDSM.16.MT88.4 R16, [R212+0x12800] ;  /* 0x01280000d410783b */ /* 0x000fe20000004200 */
[----:B------:R-:W-:Y:S01]  /*58d0*/  FFMA.FTZ R220, R220, UR6, -R191 ;  /* 0x00000006dcdc7c23 */ /* 0x000fe200080108bf */
[--C-:B------:R-:W-:Y:S01]  /*58e0*/  FFMA.FTZ R238, R238, UR6, -R225.reuse ;  /* 0x00000006eeee7c23 */ /* 0x100fe200080108e1 */
[--C-:B------:R-:W-:Y:S01]  /*58f0*/  FFMA.FTZ R227, R227, UR6, -R225.reuse ;  /* 0x00000006e3e37c23 */ /* 0x100fe200080108e1 */
[----:B------:R-:W-:Y:S01]  /*5900*/  LDSM.16.MT88.4 R28, [R208+0x12800] ;  /* 0x01280000d01c783b */ /* 0x000fe20000004200 */
[--C-:B------:R-:W-:Y:S01]  /*5910*/  FFMA.FTZ R226, R226, UR6, -R225.reuse ;  /* 0x00000006e2e27c23 */ /* 0x100fe200080108e1 */
[----:B------:R-:W-:Y:S01]  /*5920*/  MUFU.EX2 R181, R181 ;  /* 0x000000b500b57308 */ /* 0x000fe20000000800 */
[----:B------:R-:W-:Y:S01]  /*5930*/  FFMA.FTZ R245, R224, UR6, -R225 ;  /* 0x00000006e0f57c23 */ /* 0x000fe200080108e1 */
[----:B------:R-:W-:Y:S01]  /*5940*/  LDSM.16.MT88.4 R32, [R210+0x12800] ;  /* 0x01280000d220783b */ /* 0x000fe20000004200 */
[--C-:B------:R-:W-:Y:S01]  /*5950*/  FFMA.FTZ R223, R223, UR6, -R191.reuse ;  /* 0x00000006dfdf7c23 */ /* 0x100fe200080108bf */
[--C-:B------:R-:W-:Y:S01]  /*5960*/  FFMA.FTZ R222, R222, UR6, -R191.reuse ;  /* 0x00000006dede7c23 */ /* 0x100fe200080108bf */
[--C-:B------:R-:W-:Y:S01]  /*5970*/  FFMA.FTZ R221, R221, UR6, -R191.reuse ;  /* 0x00000006dddd7c23 */ /* 0x100fe200080108bf */
[----:B------:R-:W-:Y:S01]  /*5980*/  FFMA.FTZ R244, R190, UR6, -R191 ;  /* 0x00000006bef47c23 */ /* 0x000fe200080108bf */
[----:B------:R-:W-:Y:S01]  /*5990*/  FADD.FTZ R179, R180, R179 ;  /* 0x000000b3b4b37221 */ /* 0x000fe20000010000 */
[----:B------:R-:W4:Y:S01]  /*59a0*/  MUFU.EX2 R182, R182 ;  /* 0x000000b600b67308 */ /* 0x000f220000000800 */
[----:B-1----:R-:W-:-:S02]  /*59b0*/  F2FP.F16.F32.PACK_AB R150, R175, R177 ;  /* 0x000000b1af96723e */ /* 0x002fc400000000ff */
[----:B------:R-:W-:-:S04]  /*59c0*/  FADD.FTZ R179, R177, R179 ;  /* 0x000000b3b1b37221 */ /* 0x000fc80000010000 */
[----:B------:R-:W-:Y:S01]  /*59d0*/  FADD.FTZ R179, R175, R179 ;  /* 0x000000b3afb37221 */ /* 0x000fe20000010000 */
[----:B------:R-:W1:Y:S08]  /*59e0*/  MUFU.EX2 R178, R178 ;  /* 0x000000b200b27308 */ /* 0x000e700000000800 */
[----:B------:R-:W2:Y:S01]  /*59f0*/  MUFU.EX2 R176, R176 ;  /* 0x000000b000b07308 */ /* 0x000ea20000000800 */
[----:B----4-:R-:W-:Y:S01]  /*5a00*/  F2FP.F16.F32.PACK_AB R149, R182, R181 ;  /* 0x000000b5b695723e */ /* 0x010fe200000000ff */
[----:B------:R-:W-:-:S06]  /*5a10*/  FADD.FTZ R181, R181, R182 ;  /* 0x000000b6b5b57221 */ /* 0x000fcc0000010000 */
[----:B------:R-:W4:Y:S01]  /*5a20*/  MUFU.EX2 R174, R174 ;  /* 0x000000ae00ae7308 */ /* 0x000f220000000800 */
[----:B-1----:R-:W-:-:S07]  /*5a30*/  FADD.FTZ R181, R178, R181 ;  /* 0x000000b5b2b57221 */ /* 0x002fce0000010000 */
[----:B------:R-:W1:Y:S01]  /*5a40*/  MUFU.EX2 R172, R172 ;  /* 0x000000ac00ac7308 */ /* 0x000e620000000800 */
[C---:B--2---:R-:W-:Y:S01]  /*5a50*/  F2FP.F16.F32.PACK_AB R151, R176.reuse, R178 ;  /* 0x000000b2b097723e */ /* 0x044fe200000000ff */
[----:B------:R-:W-:-:S06]  /*5a60*/  FADD.FTZ R181, R176, R181 ;  /* 0x000000b5b0b57221 */ /* 0x000fcc0000010000 */
[----:B------:R-:W-:Y:S01]  /*5a70*/  HMMA.16816.F32 R36, R148, R40, RZ ;  /* 0x000000289424723c */ /* 0x000fe200000018ff */
[----:B------:R-:W-:Y:S01]  /*5a80*/  MUFU.EX2 R171, R171 ;  /* 0x000000ab00ab7308 */ /* 0x000fe20000000800 */
[----:B----4-:R-:W-:-:S04]  /*5a90*/  FADD.FTZ R179, R174, R179 ;  /* 0x000000b3aeb37221 */ /* 0x010fc80000010000 */
[C---:B------:R-:W-:Y:S03]  /*5aa0*/  HMMA.16816.F32 R52, R148.reuse, R56, RZ ;  /* 0x000000389434723c */ /* 0x040fe600000018ff */
[----:B------:R-:W-:Y:S01]  /*5ab0*/  MUFU.EX2 R2, R2 ;  /* 0x0000000200027308 */ /* 0x000fe20000000800 */
[----:B-1----:R-:W-:Y:S02]  /*5ac0*/  FADD.FTZ R179, R172, R179 ;  /* 0x000000b3acb37221 */ /* 0x002fe40000010000 */
[C---:B------:R-:W-:Y:S05]  /*5ad0*/  HMMA.16816.F32 R40, R148.reuse, R42, RZ ;  /* 0x0000002a9428723c */ /* 0x040fea00000018ff */
[----:B------:R-:W1:Y:S01]  /*5ae0*/  MUFU.EX2 R173, R173 ;  /* 0x000000ad00ad7308 */ /* 0x000e620000000800 */
[C---:B------:R-:W-:Y:S06]  /*5af0*/  HMMA.16816.F32 R56, R148.reuse, R58, RZ ;  /* 0x0000003a9438723c */ /* 0x040fec00000018ff */
[C---:B------:R-:W-:Y:S01]  /*5b00*/  HMMA.16816.F32 R160, R148.reuse, R156, RZ ;  /* 0x0000009c94a0723c */ /* 0x040fe200000018ff */
[----:B------:R-:W2:Y:S05]  /*5b10*/  MUFU.EX2 R170, R170 ;  /* 0x000000aa00aa7308 */ /* 0x000eaa0000000800 */
[----:B------:R-:W-:Y:S03]  /*5b20*/  HMMA.16816.F32 R44, R148, R48, RZ ;  /* 0x00000030942c723c */ /* 0x000fe600000018ff */
[----:B------:R-:W-:Y:S01]  /*5b30*/  MUFU.EX2 R167, R167 ;  /* 0x000000a700a77308 */ /* 0x000fe20000000800 */
[----:B-1----:R-:W-:-:S02]  /*5b40*/  FADD.FTZ R181, R173, R181 ;  /* 0x000000b5adb57221 */ /* 0x002fc40000010000 */
[C---:B------:R-:W-:Y:S05]  /*5b50*/  HMMA.16816.F32 R60, R148.reuse, R64, RZ ;  /* 0x00000040943c723c */ /* 0x040fea00000018ff */
[----:B------:R-:W1:Y:S01]  /*5b60*/  MUFU.EX2 R0, R0 ;  /* 0x0000000000007308 */ /* 0x000e620000000800 */
[----:B------:R-:W-:Y:S01]  /*5b70*/  HMMA.16816.F32 R68, R148, R72, RZ ;  /* 0x000000489444723c */ /* 0x000fe200000018ff */
[----:B--2---:R-:W-:-:S05]  /*5b80*/  FADD.FTZ R181, R170, R181 ;  /* 0x000000b5aab57221 */ /* 0x004fca0000010000 */
[C---:B------:R-:W-:Y:S01]  /*5b90*/  HMMA.16816.F32 R76, R148.reuse, R80, RZ ;  /* 0x00000050944c723c */ /* 0x040fe200000018ff */
[----:B------:R-:W-:Y:S05]  /*5ba0*/  MUFU.EX2 R183, R183 ;  /* 0x000000b700b77308 */ /* 0x000fea0000000800 */
[C---:B------:R-:W-:Y:S03]  /*5bb0*/  HMMA.16816.F32 R84, R148.reuse, R88, RZ ;  /* 0x000000589454723c */ /* 0x040fe600000018ff */
[----:B------:R-:W2:Y:S03]  /*5bc0*/  MUFU.EX2 R184, R184 ;  /* 0x000000b800b87308 */ /* 0x000ea60000000800 */
[C---:B------:R-:W-:Y:S05]  /*5bd0*/  HMMA.16816.F32 R92, R148.reuse, R96, RZ ;  /* 0x00000060945c723c */ /* 0x040fea00000018ff */
[----:B------:R-:W-:Y:S01]  /*5be0*/  MUFU.EX2 R185, R185 ;  /* 0x000000b900b97308 */ /* 0x000fe20000000800 */
[C---:B------:R-:W-:Y:S06]  /*5bf0*/  HMMA.16816.F32 R100, R148.reuse, R104, RZ ;  /* 0x000000689464723c */ /* 0x040fec00000018ff */
[C---:B------:R-:W-:Y:S01]  /*5c00*/  HMMA.16816.F32 R108, R148.reuse, R112, RZ ;  /* 0x00000070946c723c */ /* 0x040fe200000018ff */
[----:B------:R-:W-:Y:S05]  /*5c10*/  MUFU.EX2 R186, R186 ;  /* 0x000000ba00ba7308 */ /* 0x000fea0000000800 */
[C---:B------:R-:W-:Y:S03]  /*5c20*/  HMMA.16816.F32 R152, R148.reuse, R116, RZ ;  /* 0x000000749498723c */ /* 0x040fe600000018ff */
[----:B------:R-:W-:Y:S03]  /*5c30*/  MUFU.EX2 R187, R187 ;  /* 0x000000bb00bb7308 */ /* 0x000fe60000000800 */
[C---:B------:R-:W-:Y:S05]  /*5c40*/  HMMA.16816.F32 R120, R148.reuse, R124, RZ ;  /* 0x0000007c9478723c */ /* 0x040fea00000018ff */
[----:B------:R-:W4:Y:S01]  /*5c50*/  MUFU.EX2 R188, R188 ;  /* 0x000000bc00bc7308 */ /* 0x000f220000000800 */
[C---:B------:R-:W-:Y:S06]  /*5c60*/  HMMA.16816.F32 R128, R148.reuse, R132, RZ ;  /* 0x000000849480723c */ /* 0x040fec00000018ff */
[C---:B------:R-:W-:Y:S01]  /*5c70*/  HMMA.16816.F32 R136, R148.reuse, R140, RZ ;  /* 0x0000008c9488723c */ /* 0x040fe200000018ff */
[----:B------:R-:W-:Y:S05]  /*5c80*/  MUFU.EX2 R189, R189 ;  /* 0x000000bd00bd7308 */ /* 0x000fea0000000800 */
[C---:B------:R-:W-:Y:S03]  /*5c90*/  HMMA.16816.F32 R156, R148.reuse, R158, RZ ;  /* 0x0000009e949c723c */ /* 0x040fe600000018ff */
[----:B------:R-:W4:Y:S03]  /*5ca0*/  MUFU.EX2 R220, R220 ;  /* 0x000000dc00dc7308 */ /* 0x000f260000000800 */
[C---:B------:R-:W-:Y:S05]  /*5cb0*/  HMMA.16816.F32 R48, R148.reuse, R50, RZ ;  /* 0x000000329430723c */ /* 0x040fea00000018ff */
[----:B------:R-:W4:Y:S01]  /*5cc0*/  MUFU.EX2 R238, R238 ;  /* 0x000000ee00ee7308 */ /* 0x000f220000000800 */
[C---:B------:R-:W-:Y:S06]  /*5cd0*/  HMMA.16816.F32 R64, R148.reuse, R66, RZ ;  /* 0x000000429440723c */ /* 0x040fec00000018ff */
        /* <DEDUP_REMOVED lines=8> */
[----:B------:R-:W4:Y:S05]  /*5d60*/  MUFU.EX2 R223, R223 ;  /* 0x000000df00df7308 */ /* 0x000f2a0000000800 */
[C---:B------:R-:W-:Y:S03]  /*5d70*/  HMMA.16816.F32 R112, R148.reuse, R114, RZ ;  /* 0x000000729470723c */ /* 0x040fe600000018ff */
[----:B------:R-:W4:Y:S03]  /*5d80*/  MUFU.EX2 R222, R222 ;  /* 0x000000de00de7308 */ /* 0x000f260000000800 */
[C---:B------:R-:W-:Y:S05]  /*5d90*/  HMMA.16816.F32 R116, R148.reuse, R118, RZ ;  /* 0x000000769474723c */ /* 0x040fea00000018ff */
[----:B------:R-:W4:Y:S01]  /*5da0*/  MUFU.EX2 R221, R221 ;  /* 0x000000dd00dd7308 */ /* 0x000f220000000800 */
[C---:B------:R-:W-:Y:S06]  /*5db0*/  HMMA.16816.F32 R124, R148.reuse, R126, RZ ;  /* 0x0000007e947c723c */ /* 0x040fec00000018ff */
[C---:B------:R-:W-:Y:S01]  /*5dc0*/  HMMA.16816.F32 R132, R148.reuse, R134, RZ ;  /* 0x000000869484723c */ /* 0x040fe200000018ff */
[----:B------:R-:W4:Y:S05]  /*5dd0*/  MUFU.EX2 R244, R244 ;  /* 0x000000f400f47308 */ /* 0x000f2a0000000800 */
[C---:B------:R-:W-:Y:S06]  /*5de0*/  HMMA.16816.F32 R140, R148.reuse, R142, RZ ;  /* 0x0000008e948c723c */ /* 0x040fec00000018ff */
[C---:B---3--:R-:W-:Y:S06]  /*5df0*/  HMMA.16816.F32 R144, R148.reuse, R4, RZ ;  /* 0x000000049490723c */ /* 0x048fec00000018ff */
[----:B------:R-:W-:Y:S01]  /*5e00*/  HMMA.16816.F32 R148, R148, R6, RZ ;  /* 0x000000069494723c */ /* 0x000fe200000018ff */
[----:B------:R-:W-:-:S02]  /*5e10*/  F2FP.F16.F32.PACK_AB R4, R172, R174 ;  /* 0x000000aeac04723e */ /* 0x000fc400000000ff */
[----:B------:R-:W-:-:S04]  /*5e20*/  F2FP.F16.F32.PACK_AB R5, R170, R173 ;  /* 0x000000adaa05723e */ /* 0x000fc800000000ff */
[----:B------:R-:W-:Y:S01]  /*5e30*/  F2FP.F16.F32.PACK_AB R6, R2, R171 ;  /* 0x000000ab0206723e */ /* 0x000fe200000000ff */
[----:B------:R-:W-:Y:S01]  /*5e40*/  FADD.FTZ R171, R171, R179 ;  /* 0x000000b3abab7221 */ /* 0x000fe20000010000 */
[----:B-1----:R-:W-:Y:S01]  /*5e50*/  F2FP.F16.F32.PACK_AB R7, R0, R167 ;  /* 0x000000a70007723e */ /* 0x002fe200000000ff */
[----:B------:R-:W-:Y:S02]  /*5e60*/  FADD.FTZ R167, R167, R181 ;  /* 0x000000b5a7a77221 */ /* 0x000fe40000010000 */
[----:B------:R-:W-:Y:S02]  /*5e70*/  FADD.FTZ R171, R2, R171 ;  /* 0x000000ab02ab7221 */ /* 0x000fe40000010000 */
[----:B------:R-:W-:Y:S02]  /*5e80*/  FADD.FTZ R167, R0, R167 ;  /* 0x000000a700a77221 */ /* 0x000fe40000010000 */
[C---:B-----5:R-:W-:Y:S06]  /*5e90*/  HMMA.16816.F32 R36, R4.reuse, R12, R36 ;  /* 0x0000000c0424723c */ /* 0x060fec0000001824 */
[C---:B------:R-:W-:Y:S01]  /*5ea0*/  HMMA.16816.F32 R40, R4.reuse, R14, R40 ;  /* 0x0000000e0428723c */ /* 0x040fe20000001828 */
[----:B------:R-:W1:Y:S05]  /*5eb0*/  LDSM.16.MT88.4 R12, [R209+0x12800] ;  /* 0x01280000d10c783b */ /* 0x000e6a0000004200 */
[C---:B------:R-:W-:Y:S06]  /*5ec0*/  HMMA.16816.F32 R52, R4.reuse, R8, R52 ;  /* 0x000000080434723c */ /* 0x040fec0000001834 */
[C---:B------:R-:W-:Y:S01]  /*5ed0*/  HMMA.16816.F32 R56, R4.reuse, R10, R56 ;  /* 0x0000000a0438723c */ /* 0x040fe20000001838 */
[----:B------:R-:W3:Y:S05]  /*5ee0*/  LDSM.16.MT88.4 R8, [R210+0x14800] ;  /* 0x01480000d208783b */ /* 0x000eea0000004200 */
[C---:B------:R-:W-:Y:S06]  /*5ef0*/  HMMA.16816.F32 R160, R4.reuse, R24, R160 ;  /* 0x0000001804a0723c */ /* 0x040fec00000018a0 */
[C---:B------:R-:W-:Y:S01]  /*5f00*/  HMMA.16816.F32 R156, R4.reuse, R26, R156 ;  /* 0x0000001a049c723c */ /* 0x040fe2000000189c */
[----:B------:R-:W5:Y:S05]  /*5f10*/  LDSM.16.MT88.4 R24, [R212+0x14800] ;  /* 0x01480000d418783b */ /* 0x000f6a0000004200 */
[C---:B------:R-:W-:Y:S06]  /*5f20*/  HMMA.16816.F32 R44, R4.reuse, R20, R44 ;  /* 0x00000014042c723c */ /* 0x040fec000000182c */
[C---:B------:R-:W-:Y:S01]  /*5f30*/  HMMA.16816.F32 R48, R4.reuse, R22, R48 ;  /* 0x000000160430723c */ /* 0x040fe20000001830 */
[----:B------:R-:W-:Y:S05]  /*5f40*/  LDSM.16.MT88.4 R20, [R209+0x14800] ;  /* 0x01480000d114783b */ /* 0x000fea0000004200 */
[C---:B-1----:R-:W-:Y:S06]  /*5f50*/  HMMA.16816.F32 R76, R4.reuse, R12, R76 ;  /* 0x0000000c044c723c */ /* 0x042fec000000184c */
[C---:B------:R-:W-:Y:S01]  /*5f60*/  HMMA.16816.F32 R80, R4.reuse, R14, R80 ;  /* 0x0000000e0450723c */ /* 0x040fe20000001850 */
[----:B------:R-:W1:Y:S05]  /*5f70*/  LDSM.16.MT88.4 R12, [R212+0x16800] ;  /* 0x01680000d40c783b */ /* 0x000e6a0000004200 */
[C---:B---3--:R-:W-:Y:S06]  /*5f80*/  HMMA.16816.F32 R100, R4.reuse, R8, R100 ;  /* 0x000000080464723c */ /* 0x048fec0000001864 */
[C---:B------:R-:W-:Y:S01]  /*5f90*/  HMMA.16816.F32 R104, R4.reuse, R10, R104 ;  /* 0x0000000a0468723c */ /* 0x040fe20000001868 */
[----:B------:R-:W3:Y:S05]  /*5fa0*/  LDSM.16.MT88.4 R8, [R210+0x16800] ;  /* 0x01680000d208783b */ /* 0x000eea0000004200 */
[C---:B------:R-:W-:Y:S06]  /*5fb0*/  HMMA.16816.F32 R60, R4.reuse, R16, R60 ;  /* 0x00000010043c723c */ /* 0x040fec000000183c */
[C---:B------:R-:W-:Y:S01]  /*5fc0*/  HMMA.16816.F32 R64, R4.reuse, R18, R64 ;  /* 0x000000120440723c */ /* 0x040fe20000001840 */
[----:B------:R-:W2:Y:S05]  /*5fd0*/  LDSM.16.MT88.4 R16, [R208+0x14800] ;  /* 0x01480000d010783b */ /* 0x000eaa0000004200 */
[C---:B------:R-:W-:Y:S06]  /*5fe0*/  HMMA.16816.F32 R84, R4.reuse, R28, R84 ;  /* 0x0000001c0454723c */ /* 0x040fec0000001854 */
[C---:B------:R-:W-:Y:S01]  /*5ff0*/  HMMA.16816.F32 R88, R4.reuse, R30, R88 ;  /* 0x0000001e0458723c */ /* 0x040fe20000001858 */
[----:B------:R-:W-:Y:S05]  /*6000*/  LDSM.16.MT88.4 R28, [R208+0x16800] ;  /* 0x01680000d01c783b */ /* 0x000fea0000004200 */
[C---:B-----5:R-:W-:Y:S06]  /*6010*/  HMMA.16816.F32 R92, R4.reuse, R24, R92 ;  /* 0x00000018045c723c */ /* 0x060fec000000185c */
[C---:B------:R-:W-:Y:S01]  /*6020*/  HMMA.16816.F32 R96, R4.reuse, R26, R96 ;  /* 0x0000001a0460723c */ /* 0x040fe20000001860 */
[----:B------:R-:W5:Y:S05]  /*6030*/  LDSM.16.MT88.4 R24, [R209+0x16800] ;  /* 0x01680000d118783b */ /* 0x000f6a0000004200 */
        /* <DEDUP_REMOVED lines=8> */
[----:B------:R-:W-:Y:S05]  /*60c0*/  LDSM.16.MT88.4 R32, [R210+0x13000] ;  /* 0x01300000d220783b */ /* 0x000fea0000004200 */
[C---:B------:R-:W-:Y:S06]  /*60d0*/  HMMA.16816.F32 R108, R4.reuse, R20, R108 ;  /* 0x00000014046c723c */ /* 0x040fec000000186c */
[C---:B------:R-:W-:Y:S01]  /*60e0*/  HMMA.16816.F32 R112, R4.reuse, R22, R112 ;  /* 0x000000160470723c */ /* 0x040fe20000001870 */
[----:B------:R-:W3:Y:S05]  /*60f0*/  LDSM.16.MT88.4 R20, [R212+0x11000] ;  /* 0x01100000d414783b */ /* 0x000eea0000004200 */
[C---:B--2---:R-:W-:Y:S06]  /*6100*/  HMMA.16816.F32 R152, R4.reuse, R16, R152 ;  /* 0x000000100498723c */ /* 0x044fec0000001898 */
[C---:B------:R-:W-:Y:S01]  /*6110*/  HMMA.16816.F32 R116, R4.reuse, R18, R116 ;  /* 0x000000120474723c */ /* 0x040fe20000001874 */
[----:B------:R-:W2:Y:S05]  /*6120*/  LDSM.16.MT88.4 R16, [R209+0x11000] ;  /* 0x01100000d110783b */ /* 0x000eaa0000004200 */
[C---:B-----5:R-:W-:Y:S06]  /*6130*/  HMMA.16816.F32 R136, R4.reuse, R24, R136 ;  /* 0x000000180488723c */ /* 0x060fec0000001888 */
[C---:B------:R-:W-:Y:S01]  /*6140*/  HMMA.16816.F32 R140, R4.reuse, R26, R140 ;  /* 0x0000001a048c723c */ /* 0x040fe2000000188c */
[----:B------:R-:W-:Y:S05]  /*6150*/  LDSM.16.MT88.4 R24, [R212+0x13000] ;  /* 0x01300000d418783b */ /* 0x000fea0000004200 */
[C---:B------:R-:W-:Y:S06]  /*6160*/  HMMA.16816.F32 R144, R4.reuse, R28, R144 ;  /* 0x0000001c0490723c */ /* 0x040fec0000001890 */
[----:B------:R-:W-:Y:S01]  /*6170*/  HMMA.16816.F32 R148, R4, R30, R148 ;  /* 0x0000001e0494723c */ /* 0x000fe20000001894 */
[----:B------:R-:W-:Y:S06]  /*6180*/  LDSM.16.MT88.4 R28, [R208+0x13000] ;  /* 0x01300000d01c783b */ /* 0x000fec0000004200 */
[----:B------:R-:W-:Y:S01]  /*6190*/  F2FP.F16.F32.PACK_AB R4, R184, R183 ;  /* 0x000000b7b804723e */ /* 0x000fe200000000ff */
[----:B------:R-:W-:Y:S01]  /*61a0*/  FADD.FTZ R183, R183, R171 ;  /* 0x000000abb7b77221 */ /* 0x000fe20000010000 */
[----:B----4-:R-:W-:Y:S01]  /*61b0*/  F2FP.F16.F32.PACK_AB R5, R188, R187 ;  /* 0x000000bbbc05723e */ /* 0x010fe200000000ff */
[----:B------:R-:W-:Y:S01]  /*61c0*/  FADD.FTZ R187, R187, R167 ;  /* 0x000000a7bbbb7221 */ /* 0x000fe20000010000 */
[----:B------:R-:W-:Y:S01]  /*61d0*/  F2FP.F16.F32.PACK_AB R6, R186, R185 ;  /* 0x000000b9ba06723e */ /* 0x000fe200000000ff */
[----:B------:R-:W-:Y:S01]  /*61e0*/  FADD.FTZ R183, R184, R183 ;  /* 0x000000b7b8b77221 */ /* 0x000fe20000010000 */
[----:B------:R-:W-:Y:S01]  /*61f0*/  F2FP.F16.F32.PACK_AB R7, R220, R189 ;  /* 0x000000bddc07723e */ /* 0x000fe200000000ff */
[----:B------:R-:W-:-:S02]  /*6200*/  FADD.FTZ R187, R188, R187 ;  /* 0x000000bbbcbb7221 */ /* 0x000fc40000010000 */
[----:B------:R-:W-:Y:S02]  /*6210*/  FADD.FTZ R185, R185, R183 ;  /* 0x000000b7b9b97221 */ /* 0x000fe40000010000 */
[----:B------:R-:W-:Y:S02]  /*6220*/  FADD.FTZ R189, R189, R187 ;  /* 0x000000bbbdbd7221 */ /* 0x000fe40000010000 */
[----:B-1----:R-:W-:Y:S01]  /*6230*/  HMMA.16816.F32 R36, R4, R12, R36 ;  /* 0x0000000c0424723c */ /* 0x002fe20000001824 */
[----:B------:R-:W-:Y:S01]  /*6240*/  FADD.FTZ R185, R186, R185 ;  /* 0x000000b9bab97221 */ /* 0x000fe20000010000 */
[----:B------:R-:W-:-:S03]  /*6250*/  FADD.FTZ R189, R220, R189 ;  /* 0x000000bddcbd7221 */ /* 0x000fc60000010000 */
[----:B------:R-:W-:Y:S01]  /*6260*/  FADD.FTZ R185, R238, R185 ;  /* 0x000000b9eeb97221 */ /* 0x000fe20000010000 */
[----:B------:R-:W-:Y:S01]  /*6270*/  HMMA.16816.F32 R40, R4, R14, R40 ;  /* 0x0000000e0428723c */ /* 0x000fe20000001828 */
[----:B------:R-:W1:Y:S01]  /*6280*/  LDSM.16.MT88.4 R12, [R209+0x13000] ;  /* 0x01300000d10c783b */ /* 0x000e620000004200 */
[----:B------:R-:W-:Y:S01]  /*6290*/  FADD.FTZ R189, R223, R189 ;  /* 0x000000bddfbd7221 */ /* 0x000fe20000010000 */
[----:B------:R-:W-:-:S03]  /*62a0*/  FADD.FTZ R185, R227, R185 ;  /* 0x000000b9e3b97221 */ /* 0x000fc60000010000 */
[----:B---3--:R-:W-:Y:S01]  /*62b0*/  HMMA.16816.F32 R52, R4, R8, R52 ;  /* 0x000000080434723c */ /* 0x008fe20000001834 */
[----:B------:R-:W-:Y:S01]  /*62c0*/  FADD.FTZ R189, R222, R189 ;  /* 0x000000bddebd7221 */ /* 0x000fe20000010000 */
[----:B------:R-:W-:-:S03]  /*62d0*/  FADD.FTZ R185, R226, R185 ;  /* 0x000000b9e2b97221 */ /* 0x000fc60000010000 */
[----:B------:R-:W-:Y:S01]  /*62e0*/  FADD.FTZ R189, R221, R189 ;  /* 0x000000bdddbd7221 */ /* 0x000fe20000010000 */
[C---:B------:R-:W-:Y:S01]  /*62f0*/  HMMA.16816.F32 R56, R4.reuse, R10, R56 ;  /* 0x0000000a0438723c */ /* 0x040fe20000001838 */
[----:B------:R-:W3:Y:S05]  /*6300*/  LDSM.16.MT88.4 R8, [R210+0x15000] ;  /* 0x01500000d208783b */ /* 0x000eea0000004200 */
[C---:B------:R-:W-:Y:S06]  /*6310*/  HMMA.16816.F32 R160, R4.reuse, R20, R160 ;  /* 0x0000001404a0723c */ /* 0x040fec00000018a0 */
[C---:B------:R-:W-:Y:S01]  /*6320*/  HMMA.16816.F32 R156, R4.reuse, R22, R156 ;  /* 0x00000016049c723c */ /* 0x040fe2000000189c */
[----:B------:R-:W4:Y:S05]  /*6330*/  LDSM.16.MT88.4 R20, [R212+0x15000] ;  /* 0x01500000d414783b */ /* 0x000f2a0000004200 */
[C---:B--2---:R-:W-:Y:S06]  /*6340*/  HMMA.16816.F32 R44, R4.reuse, R16, R44 ;  /* 0x00000010042c723c */ /* 0x044fec000000182c */
[C---:B------:R-:W-:Y:S01]  /*6350*/  HMMA.16816.F32 R48, R4.reuse, R18, R48 ;  /* 0x000000120430723c */ /* 0x040fe20000001830 */
[----:B------:R-:W2:Y:S05]  /*6360*/  LDSM.16.MT88.4 R16, [R209+0x15000] ;  /* 0x01500000d110783b */ /* 0x000eaa0000004200 */
        /* <DEDUP_REMOVED lines=23> */
[----:B------:R-:W3:Y:S05]  /*64e0*/  LDSM.16.MT88.4 R32, [R210+0x11800] ;  /* 0x01180000d220783b */ /* 0x000eea0000004200 */
[C---:B------:R-:W-:Y:S06]  /*64f0*/  HMMA.16816.F32 R84, R4.reuse, R28, R84 ;  /* 0x0000001c0454723c */ /* 0x040fec0000001854 */
[C---:B------:R-:W-:Y:S01]  /*6500*/  HMMA.16816.F32 R88, R4.reuse, R30, R88 ;  /* 0x0000001e0458723c */ /* 0x040fe20000001858 */
[----:B------:R-:W3:Y:S05]  /*6510*/  LDSM.16.MT88.4 R28, [R209+0x11800] ;  /* 0x01180000d11c783b */ /* 0x000eea0000004200 */
[C---:B-----5:R-:W-:Y:S06]  /*6520*/  HMMA.16816.F32 R152, R4.reuse, R24, R152 ;  /* 0x000000180498723c */ /* 0x060fec0000001898 */
[C---:B------:R-:W-:Y:S01]  /*6530*/  HMMA.16816.F32 R116, R4.reuse, R26, R116 ;  /* 0x0000001a0474723c */ /* 0x040fe20000001874 */
[----:B------:R-:W5:Y:S05]  /*6540*/  LDSM.16.MT88.4 R24, [R212+0x13800] ;  /* 0x01380000d418783b */ /* 0x000f6a0000004200 */
[C---:B----4-:R-:W-:Y:S06]  /*6550*/  HMMA.16816.F32 R136, R4.reuse, R20, R136 ;  /* 0x000000140488723c */ /* 0x050fec0000001888 */
[C---:B------:R-:W-:Y:S01]  /*6560*/  HMMA.16816.F32 R140, R4.reuse, R22, R140 ;  /* 0x00000016048c723c */ /* 0x040fe2000000188c */
[----:B------:R-:W4:Y:S05]  /*6570*/  LDSM.16.MT88.4 R20, [R210+0x13800] ;  /* 0x01380000d214783b */ /* 0x000f2a0000004200 */
[C---:B--2---:R-:W-:Y:S06]  /*6580*/  HMMA.16816.F32 R144, R4.reuse, R16, R144 ;  /* 0x000000100490723c */ /* 0x044fec0000001890 */
[----:B------:R-:W-:Y:S01]  /*6590*/  HMMA.16816.F32 R148, R4, R18, R148 ;  /* 0x000000120494723c */ /* 0x000fe20000001894 */
[----:B------:R-:W2:Y:S06]  /*65a0*/  LDSM.16.MT88.4 R16, [R209+0x13800] ;  /* 0x01380000d110783b */ /* 0x000eac0000004200 */
[----:B------:R-:W-:-:S02]  /*65b0*/  F2FP.F16.F32.PACK_AB R4, R227, R238 ;  /* 0x000000eee304723e */ /* 0x000fc400000000ff */
[----:B------:R-:W-:Y:S02]  /*65c0*/  F2FP.F16.F32.PACK_AB R5, R222, R223 ;  /* 0x000000dfde05723e */ /* 0x000fe400000000ff */
[C---:B------:R-:W-:Y:S01]  /*65d0*/  F2FP.F16.F32.PACK_AB R6, R245.reuse, R226 ;  /* 0x000000e2f506723e */ /* 0x040fe200000000ff */
[----:B------:R-:W-:Y:S01]  /*65e0*/  FADD.FTZ R245, R245, R185 ;  /* 0x000000b9f5f57221 */ /* 0x000fe20000010000 */
[C---:B------:R-:W-:Y:S01]  /*65f0*/  F2FP.F16.F32.PACK_AB R7, R244.reuse, R221 ;  /* 0x000000ddf407723e */ /* 0x040fe200000000ff */
[----:B------:R-:W-:-:S06]  /*6600*/  FADD.FTZ R244, R244, R189 ;  /* 0x000000bdf4f47221 */ /* 0x000fcc0000010000 */
        /* <DEDUP_REMOVED lines=28> */
[C---:B------:R-:W-:Y:S06]  /*67d0*/  HMMA.16816.F32 R96, R4.reuse, R34, R96 ;  /* 0x000000220460723c */ /* 0x040fec0000001860 */
[C---:B------:R-:W-:Y:S06]  /*67e0*/  HMMA.16816.F32 R100, R4.reuse, R28, R100 ;  /* 0x0000001c0464723c */ /* 0x040fec0000001864 */
[C---:B------:R-:W-:Y:S06]  /*67f0*/  HMMA.16816.F32 R104, R4.reuse, R30, R104 ;  /* 0x0000001e0468723c */ /* 0x040fec0000001868 */
[C---:B-----5:R-:W-:Y:S06]  /*6800*/  HMMA.16816.F32 R152, R4.reuse, R24, R152 ;  /* 0x000000180498723c */ /* 0x060fec0000001898 */
[C---:B------:R-:W-:Y:S06]  /*6810*/  HMMA.16816.F32 R116, R4.reuse, R26, R116 ;  /* 0x0000001a0474723c */ /* 0x040fec0000001874 */
[C---:B----4-:R-:W-:Y:S06]  /*6820*/  HMMA.16816.F32 R120, R4.reuse, R20, R120 ;  /* 0x000000140478723c */ /* 0x050fec0000001878 */
[C---:B------:R-:W-:Y:S06]  /*6830*/  HMMA.16816.F32 R124, R4.reuse, R22, R124 ;  /* 0x00000016047c723c */ /* 0x040fec000000187c */
[C---:B--2---:R-:W-:Y:S06]  /*6840*/  HMMA.16816.F32 R128, R4.reuse, R16, R128 ;  /* 0x000000100480723c */ /* 0x044fec0000001880 */
[C---:B------:R-:W-:Y:S06]  /*6850*/  HMMA.16816.F32 R132, R4.reuse, R18, R132 ;  /* 0x000000120484723c */ /* 0x040fec0000001884 */
[C---:B-1----:R-:W-:Y:S06]  /*6860*/  HMMA.16816.F32 R136, R4.reuse, R12, R136 ;  /* 0x0000000c0488723c */ /* 0x042fec0000001888 */
[C---:B------:R-:W-:Y:S06]  /*6870*/  HMMA.16816.F32 R140, R4.reuse, R14, R140 ;  /* 0x0000000e048c723c */ /* 0x040fec000000188c */
[C---:B---3--:R-:W-:Y:S06]  /*6880*/  HMMA.16816.F32 R144, R4.reuse, R8, R144 ;  /* 0x000000080490723c */ /* 0x048fec0000001890 */
[----:B------:R-:W-:Y:S01]  /*6890*/  HMMA.16816.F32 R148, R4, R10, R148 ;  /* 0x0000000a0494723c */ /* 0x000fe20000001894 */
[----:B------:R-:W-:-:S08]  /*68a0*/  NOP ;  /* 0x0000000000007918 */ /* 0x000fd00000000000 */
[----:B------:R-:W-:-:S15]  /*68b0*/  @!P0 BRA `(.L_x_67) ;  /* 0x0000004000cc8947 */ /* 0x000fde0003800000 */
[----:B------:R-:W1:Y:S01]  /*68c0*/  S2R R250, SR_TID.X ;  /* 0x0000000000fa7919 */ /* 0x000e620000002100 */
[----:B------:R-:W-:Y:S01]  /*68d0*/  ULDC UR4, c[0x0][0x2d0] ;  /* 0x0000b40000047ab9 */ /* 0x000fe20000000800 */
[--C-:B------:R-:W-:Y:S01]  /*68e0*/  SHF.R.S32.HI R5, RZ, 0x1f, R168.reuse ;  /* 0x0000001fff057819 */ /* 0x100fe200000114a8 */
[----:B------:R-:W-:Y:S01]  /*68f0*/  IMAD.MOV.U32 R4, RZ, RZ, R168 ;  /* 0x000000ffff047224 */ /* 0x000fe200078e00a8 */
[----:B------:R-:W-:Y:S01]  /*6900*/  ISETP.GE.AND P3, PT, R168, UR4, PT ;  /* 0x00000004a8007c0c */ /* 0x000fe2000bf66270 */
[----:B------:R-:W-:Y:S01]  /*6910*/  IMAD.U32 R2, RZ, RZ, UR20 ;  /* 0x00000014ff027e24 */ /* 0x000fe2000f8e00ff */
[----:B------:R-:W-:Y:S01]  /*6920*/  ULDC.64 UR6, c[0x0][0x220] ;  /* 0x0000880000067ab9 */ /* 0x000fe20000000a00 */
[--C-:B------:R-:W-:Y:S01]  /*6930*/  IMAD.WIDE.U32 R166, R166, UR18, R4.reuse ;  /* 0x00000012a6a67c25 */ /* 0x100fe2000f8e0004 */
[----:B------:R-:W-:Y:S02]  /*6940*/  ULEA.HI.SX32 UR10, UR19, 0xfffffffe, 0x1a ;  /* 0xfffffffe130a7891 */ /* 0x000fe4000f8fd23f */
[----:B------:R-:W-:Y:S01]  /*6950*/  ULEA.HI.SX32 UR19, UR19, 0xfffffffd, 0x1a ;  /* 0xfffffffd13137891 */ /* 0x000fe2000f8fd23f */
[----:B------:R-:W-:Y:S01]  /*6960*/  IMAD.WIDE.U32 R4, R165, UR18, R4 ;  /* 0x00000012a5047c25 */ /* 0x000fe2000f8e0004 */
[----:B------:R-:W-:Y:S01]  /*6970*/  IADD3 R240, P1, R166, UR22, RZ ;  /* 0x00000016a6f07c10 */ /* 0x000fe2000ff3e0ff */
[----:B------:R-:W-:Y:S01]  /*6980*/  UMOV UR18, URZ ;  /* 0x0000003f00127c82 */ /* 0x000fe20008000000 */
[----:B------:R-:W-:Y:S01]  /*6990*/  ULDC UR11, c[0x0][0x2d0] ;  /* 0x0000b400000b7ab9 */ /* 0x000fe20000000800 */
[----:B------:R-:W-:Y:S01]  /*69a0*/  IMAD.U32 R0, RZ, RZ, UR21 ;  /* 0x00000015ff007e24 */ /* 0x000fe2000f8e00ff */
[----:B------:R-:W-:Y:S01]  /*69b0*/  IADD3 R238, P0, R4, UR24, RZ ;  /* 0x0000001804ee7c10 */ /* 0x000fe2000ff1e0ff */
[----:B------:R-:W2:Y:S01]  /*69c0*/  @!P3 LDC.64 R226, c[0x0][0x220] ;  /* 0x00008800ffe2bb82 */ /* 0x000ea20000000a00 */
[----:B------:R-:W-:Y:S01]  /*69d0*/  IADD3.X R2, R2, UR9, R167, P1, !PT ;  /* 0x0000000902027c10 */ /* 0x000fe20008ffe4a7 */
[----:B------:R-:W-:Y:S01]  /*69e0*/  ULDC.64 UR8, c[0x0][0x218] ;  /* 0x0000860000087ab9 */ /* 0x000fe20000000a00 */
[----:B------:R-:W-:Y:S01]  /*69f0*/  IADD3.X R0, R0, UR25, R5, P0, !PT ;  /* 0x0000001900007c10 */ /* 0x000fe200087fe405 */
[----:B------:R-:W-:Y:S01]  /*6a00*/  ULDC UR4, c[0x0][0x2ec] ;  /* 0x0000bb0000047ab9 */ /* 0x000fe20000000800 */
[----:B------:R-:W-:-:S02]  /*6a10*/  LEA R241, P1, R240, UR8, 0x1 ;  /* 0x00000008f0f17c11 */ /* 0x000fc4000f8208ff */
[----:B------:R-:W-:Y:S01]  /*6a20*/  LEA R239, P0, R238, UR6, 0x1 ;  /* 0x00000006eeef7c11 */ /* 0x000fe2000f8008ff */
[----:B------:R-:W3:Y:S01]  /*6a30*/  @!P3 LDC.64 R224, c[0x0][0x220] ;  /* 0x00008800ffe0bb82 */ /* 0x000ee20000000a00 */
[----:B------:R-:W-:Y:S01]  /*6a40*/  LEA.HI.X R240, R240, UR9, R2, 0x1, P1 ;  /* 0x00000009f0f07c11 */ /* 0x000fe200088f0c02 */
[----:B------:R-:W-:Y:S01]  /*6a50*/  IMAD.MOV.U32 R2, RZ, RZ, R164 ;  /* 0x000000ffff027224 */ /* 0x000fe200078e00a4 */
[----:B------:R-:W-:Y:S01]  /*6a60*/  LEA.HI.X R238, R238, UR7, R0, 0x1, P0 ;  /* 0x00000007eeee7c11 */ /* 0x000fe200080f0c00 */
[----:B------:R-:W-:Y:S01]  /*6a70*/  IMAD.MOV.U32 R0, RZ, RZ, R3 ;  /* 0x000000ffff007224 */ /* 0x000fe200078e0003 */
[----:B------:R-:W-:Y:S01]  /*6a80*/  ULDC.64 UR6, c[0x0][0x250] ;  /* 0x0000940000067ab9 */ /* 0x000fe20000000a00 */
[----:B------:R-:W-:Y:S01]  /*6a90*/  ULDC.64 UR8, c[0x0][0x248] ;  /* 0x0000920000087ab9 */ /* 0x000fe20000000a00 */
[----:B-1----:R-:W-:Y:S01]  /*6aa0*/  SHF.R.S32.HI R4, RZ, 0x1f, R250 ;  /* 0x0000001fff047819 */ /* 0x002fe200000114fa */
[----:B------:R-:W1:Y:S01]  /*6ab0*/  @!P3 LDC.64 R222, c[0x0][0x220] ;  /* 0x00008800ffdebb82 */ /* 0x000e620000000a00 */
[----:B------:R-:W-:-:S02]  /*6ac0*/  USHF.L.U64.HI UR13, UR6, 0x4, UR7 ;  /* 0x00000004060d7899 */ /* 0x000fc40008010207 */
[----:B------:R-:W-:Y:S01]  /*6ad0*/  LEA.HI R250, R4, R250, RZ, 0x3 ;  /* 0x000000fa04fa7211 */ /* 0x000fe200078f18ff */
[----:B------:R-:W-:-:S03]  /*6ae0*/  USHF.L.U32 UR14, UR6, 0x4, URZ ;  /* 0x00000004060e7899 */ /* 0x000fc6000800063f */
[----:B------:R-:W-:Y:S01]  /*6af0*/  SHF.R.S32.HI R250, RZ, 0x3, R250 ;  /* 0x00000003fffa7819 */ /* 0x000fe200000114fa */
[----:B------:R-:W4:Y:S03]  /*6b00*/  @!P3 LDC.64 R220, c[0x0][0x220] ;  /* 0x00008800ffdcbb82 */ /* 0x000f260000000a00 */
[----:B------:R-:W-:Y:S02]  /*6b10*/  SHF.R.S32.HI R251, RZ, 0x1f, R250 ;  /* 0x0000001ffffb7819 */ /* 0x000fe400000114fa */
[C---:B------:R-:W-:Y:S02]  /*6b20*/  IADD3 R248, P2, R250.reuse, 0x30, RZ ;  /* 0x00000030faf87810 */ /* 0x040fe40007f5e0ff */
[C---:B------:R-:W-:Y:S02]  /*6b30*/  IADD3 R246, P1, R250.reuse, 0x10, RZ ;  /* 0x00000010faf67810 */ /* 0x040fe40007f3e0ff */
[----:B------:R-:W-:Y:S01]  /*6b40*/  IADD3 R242, P0, R250, 0x20, RZ ;  /* 0x00000020faf27810 */ /* 0x000fe20007f1e0ff */
[----:B------:R-:W-:-:S02]  /*6b50*/  IMAD.X R249, RZ, RZ, R251, P2 ;  /* 0x000000fffff97224 */ /* 0x000fc400010e06fb */
[--C-:B------:R-:W-:Y:S02]  /*6b60*/  IMAD.X R247, RZ, RZ, R251.reuse, P1 ;  /* 0x000000fffff77224 */ /* 0x100fe400008e06fb */
[----:B------:R-:W-:Y:S01]  /*6b70*/  IMAD.X R243, RZ, RZ, R251, P0 ;  /* 0x000000fffff37224 */ /* 0x000fe200000e06fb */
[----:B------:R-:W-:Y:S07]  /*6b80*/  BRA `(.L_x_68) ;  /* 0x0000000400bc7947 */ /* 0x000fee0003800000 */
.L_x_70:
[----:B------:R1:W-:Y:S01]  /*6b90*/  @P3 STS.128 [R228+0x8000], RZ ;  /* 0x008000ffe4003388 */ /* 0x0003e20000000c00 */
[----:B------:R-:W-:Y:S01]  /*6ba0*/  UIADD3 UR15, UR10, -0x1, -UR18 ;  /* 0xffffffff0a0f7890 */ /* 0x000fe2000fffe812 */
[----:B------:R-:W2:Y:S03]  /*6bb0*/  @!P3 LDC.64 R170, c[0x0][0x218] ;  /* 0x00008600ffaabb82 */ /* 0x000ea60000000a00 */
[----:B------:R-:W-:Y:S02]  /*6bc0*/  USHF.R.S32.HI UR12, URZ, 0x1f, UR15 ;  /* 0x0000001f3f0c7899 */ /* 0x000fe4000801140f */
[----:B------:R-:W-:Y:S02]  /*6bd0*/  UIMAD.WIDE.U32 UR20, UR15, UR8, URZ ;  /* 0x000000080f1472a5 */ /* 0x000fe4000f8e003f */
[----:B------:R-:W-:Y:S01]  /*6be0*/  UIMAD UR12, UR12, UR8, URZ ;  /* 0x000000080c0c72a4 */ /* 0x000fe2000f8e023f */
[----:B------:R-:W3:Y:S03]  /*6bf0*/  @!P3 LDC.64 R168, c[0x0][0x218] ;  /* 0x00008600ffa8bb82 */ /* 0x000ee60000000a00 */
[----:B------:R-:W-:Y:S01]  /*6c00*/  UIMAD UR12, UR15, UR9, UR12 ;  /* 0x000000090f0c72a4 */ /* 0x000fe2000f8e020c */
[----:B------:R-:W-:Y:S02]  /*6c10*/  IMAD.U32 R180, RZ, RZ, UR20 ;  /* 0x00000014ffb47e24 */ /* 0x000fe4000f8e00ff */
[----:B------:R-:W-:Y:S01]  /*6c20*/  IMAD.U32 R181, RZ, RZ, UR21 ;  /* 0x00000015ffb57e24 */ /* 0x000fe2000f8e00ff */
[----:B------:R-:W-:Y:S01]  /*6c30*/  UIADD3 UR12, UR21, UR12, URZ ;  /* 0x0000000c150c7290 */ /* 0x000fe2000fffe03f */
[----:B------:R-:W4:Y:S01]  /*6c40*/  @!P3 LDC.64 R166, c[0x0][0x218] ;  /* 0x00008600ffa6bb82 */ /* 0x000f220000000a00 */
[C---:B------:R-:W-:Y:S04]  /*6c50*/  LEA R179, P5, R180.reuse, R234, 0x6 ;  /* 0x000000eab4b37211 */ /* 0x040fe800078a30ff */
[----:B------:R-:W-:Y:S03]  /*6c60*/  IMAD.U32 R178, RZ, RZ, UR12 ;  /* 0x0000000cffb27e24 */ /* 0x000fe6000f8e00ff */
[----:B------:R-:W5:Y:S02]  /*6c70*/  @!P3 LDC.64 R164, c[0x0][0x218] ;  /* 0x00008600ffa4bb82 */ /* 0x000f640000000a00 */
[----:B------:R-:W-:Y:S02]  /*6c80*/  LEA.HI.X R178, R180, R237, R178, 0x6, P5 ;  /* 0x000000edb4b27211 */ /* 0x000fe400028f34b2 */
[C---:B------:R-:W-:Y:S04]  /*6c90*/  IADD3 R175, P5, R179.reuse, UR29, RZ ;  /* 0x0000001db3af7c10 */ /* 0x040fe8000ffbe0ff */
[----:B------:R-:W-:Y:S02]  /*6ca0*/  IADD3.X R180, R178, UR28, RZ, P5, !PT ;  /* 0x0000001cb2b47c10 */ /* 0x000fe4000affe4ff */
[----:B--2---:R-:W-:Y:S02]  /*6cb0*/  @!P3 LEA R186, P6, R179, R170, 0x1 ;  /* 0x000000aab3bab211 */ /* 0x004fe400078c08ff */
[----:B------:R-:W-:Y:S02]  /*6cc0*/  IADD3 R170, P5, R175, UR29, RZ ;  /* 0x0000001dafaa7c10 */ /* 0x000fe4000ffbe0ff */
[----:B------:R-:W-:Y:S02]  /*6cd0*/  @!P3 LEA.HI.X R187, R179, R171, R178, 0x1, P6 ;  /* 0x000000abb3bbb211 */ /* 0x000fe400030f0cb2 */
[C---:B---3--:R-:W-:Y:S02]  /*6ce0*/  @!P3 LEA R178, P6, R175.reuse, R168, 0x1 ;  /* 0x000000a8afb2b211 */ /* 0x048fe400078c08ff */
[----:B------:R-:W-:Y:S01]  /*6cf0*/  IADD3.X R171, R180, UR28, RZ, P5, !PT ;  /* 0x0000001cb4ab7c10 */ /* 0x000fe2000affe4ff */
[----:B------:R-:W-:Y:S01]  /*6d00*/  @!PT LDS RZ, [RZ] ;  /* 0x00000000fffff984 */ /* 0x000fe20000000800 */
[----:B------:R-:W-:Y:S01]  /*6d10*/  @!PT LDS RZ, [RZ] ;  /* 0x00000000fffff984 */ /* 0x000fe20000000800 */
[----:B------:R-:W-:Y:S01]  /*6d20*/  @!PT LDS RZ, [RZ] ;  /* 0x00000000fffff984 */ /* 0x000fe20000000800 */
[----:B------:R1:W-:Y:S01]  /*6d30*/  @!P3 LDGSTS.E.BYPASS.LTC128B.128 [R228+0x8000], desc[UR26][R186.64] ;  /* 0x08000000bae4bfae */ /* 0x0003e2000b901d5a */
[----:B------:R-:W-:Y:S02]  /*6d40*/  @!P3 LEA.HI.X R179, R175, R169, R180, 0x1, P6 ;  /* 0x000000a9afb3b211 */ /* 0x000fe400030f0cb4 */
[C---:B----4-:R-:W-:Y:S01]  /*6d50*/  @!P3 LEA R180, P6, R170.reuse, R166, 0x1 ;  /* 0x000000a6aab4b211 */ /* 0x050fe200078c08ff */
[----:B------:R1:W-:Y:S01]  /*6d60*/  @P2 STS.128 [R228+0xa000], RZ ;  /* 0x00a000ffe4002388 */ /* 0x0003e20000000c00 */
[C---:B------:R-:W-:Y:S02]  /*6d70*/  IADD3 R168, P5, R170.reuse, UR29, RZ ;  /* 0x0000001daaa87c10 */ /* 0x040fe4000ffbe0ff */
[----:B------:R-:W-:Y:S01]  /*6d80*/  @!P3 LEA.HI.X R181, R170, R167, R171, 0x1, P6 ;  /* 0x000000a7aab5b211 */ /* 0x000fe200030f0cab */
[----:B------:R-:W-:Y:S01]  /*6d90*/  @!PT LDS RZ, [RZ] ;  /* 0x00000000fffff984 */ /* 0x000fe20000000800 */
[----:B------:R-:W-:Y:S01]  /*6da0*/  @!PT LDS RZ, [RZ] ;  /* 0x00000000fffff984 */ /* 0x000fe20000000800 */
[----:B------:R-:W-:Y:S01]  /*6db0*/  @!PT LDS RZ, [RZ] ;  /* 0x00000000fffff984 */ /* 0x000fe20000000800 */
[----:B------:R1:W-:Y:S01]  /*6dc0*/  @!P2 LDGSTS.E.BYPASS.LTC128B.128 [R228+0xa000], desc[UR26][R176.64+0x80] ;  /* 0x0a000080b0e4afae */ /* 0x0003e2000b901d5a */
[----:B------:R-:W-:Y:S02]  /*6dd0*/  IADD3.X R166, R171, UR28, RZ, P5, !PT ;  /* 0x0000001caba67c10 */ /* 0x000fe4000affe4ff */
[C---:B-----5:R-:W-:Y:S01]  /*6de0*/  @!P3 LEA R164, P5, R168.reuse, R164, 0x1 ;  /* 0x000000a4a8a4b211 */ /* 0x060fe200078a08ff */
[----:B------:R1:W-:Y:S03]  /*6df0*/  @P1 STS.128 [R228+0xc000], RZ ;  /* 0x00c000ffe4001388 */ /* 0x0003e60000000c00 */
[----:B------:R-:W-:Y:S01]  /*6e00*/  @!P3 LEA.HI.X R165, R168, R165, R166, 0x1, P5 ;  /* 0x000000a5a8a5b211 */ /* 0x000fe200028f0ca6 */
        /* <DEDUP_REMOVED lines=69> */
[----:B------:R-:W0:Y:S01]  /*7260*/  LDGDEPBAR ;  /* 0x00000000000079af */ /* 0x000e220000000000 */
[----:B------:R-:W-:Y:S05]  /*7270*/  BRA `(.L_x_69) ;  /* 0x0000001800b07947 */ /* 0x000fea0003800000 */
.L_x_68:
[----:B------:R-:W-:Y:S01]  /*7280*/  UIADD3 UR15, UR10, -UR18, URZ ;  /* 0x800000120a0f7290 */ /* 0x000fe2000fffe03f */
[----:B------:R-:W-:Y:S04]  /*7290*/  DEPBAR.LE SB0, 0x0 ;  /* 0x000080000000791a */ /* 0x000fe80000000000 */
[----:B------:R-:W-:Y:S01]  /*72a0*/  USHF.R.S32.HI UR12, URZ, 0x1f, UR15 ;  /* 0x0000001f3f0c7899 */ /* 0x000fe2000801140f */
[----:B------:R-:W-:Y:S01]  /*72b0*/  IMAD.U32 R22, RZ, RZ, UR15 ;  /* 0x0000000fff167e24 */ /* 0x000fe2000f8e00ff */
[----:B------:R-:W-:Y:S01]  /*72c0*/  BAR.SYNC.DEFER_BLOCKING 0x0 ;  /* 0x0000000000007b1d */ /* 0x000fe20000010000 */
[----:B------:R-:W-:Y:S01]  /*72d0*/  IMAD.U32 R20, RZ, RZ, UR15 ;  /* 0x0000000fff147e24 */ /* 0x000fe2000f8e00ff */
[----:B------:R-:W-:Y:S01]  /*72e0*/  UIMAD UR12, UR12, UR6, URZ ;  /* 0x000000060c0c72a4 */ /* 0x000fe2000f8e023f */
[----:B------:R-:W-:Y:S01]  /*72f0*/  IMAD.U32 R6, RZ, RZ, UR15 ;  /* 0x0000000fff067e24 */ /* 0x000fe2000f8e00ff */
[----:B------:R-:W-:Y:S01]  /*7300*/  LEA R22, P4, R22, R250, 0x6 ;  /* 0x000000fa16167211 */ /* 0x000fe200078830ff */
[----:B------:R-:W-:Y:S01]  /*7310*/  IMAD.U32 R5, RZ, RZ, UR15 ;  /* 0x0000000fff057e24 */ /* 0x000fe2000f8e00ff */
[----:B------:R-:W-:Y:S01]  /*7320*/  LEA R20, P2, R20, R246, 0x6 ;  /* 0x000000f614147211 */ /* 0x000fe200078430ff */
[----:B------:R-:W-:Y:S01]  /*7330*/  IMAD.U32 R18, RZ, RZ, UR15 ;  /* 0x0000000fff127e24 */ /* 0x000fe2000f8e00ff */
[----:B------:R-:W-:Y:S01]  /*7340*/  LEA.HI.X.SX32 R23, R6, R251, 0x6, P4 ;  /* 0x000000fb06177211 */ /* 0x000fe200020f36ff */
[----:B------:R-:W-:Y:S01]  /*7350*/  IMAD.U32 R4, RZ, RZ, UR15 ;  /* 0x0000000fff047e24 */ /* 0x000fe2000f8e00ff */
[----:B------:R-:W-:Y:S01]  /*7360*/  LEA.HI.X.SX32 R21, R5, R247, 0x6, P2 ;  /* 0x000000f705157211 */ /* 0x000fe200010f36ff */
[----:B------:R-:W-:Y:S01]  /*7370*/  IMAD.U32 R24, RZ, RZ, UR15 ;  /* 0x0000000fff187e24 */ /* 0x000fe2000f8e00ff */
[----:B------:R-:W-:Y:S01]  /*7380*/  LEA R18, P1, R18, R242, 0x6 ;  /* 0x000000f212127211 */ /* 0x000fe200078230ff */
[----:B------:R-:W-:Y:S01]  /*7390*/  IMAD R8, R23, UR6, RZ ;  /* 0x0000000617087c24 */ /* 0x000fe2000f8e02ff */
[----:B------:R-:W-:Y:S01]  /*73a0*/  UIMAD.WIDE.U32 UR20, UR15, UR6, URZ ;  /* 0x000000060f1472a5 */ /* 0x000fe2000f8e003f */
[----:B------:R-:W-:Y:S01]  /*73b0*/  IMAD R7, R21, UR6, RZ ;  /* 0x0000000615077c24 */ /* 0x000fe2000f8e02ff */
[----:B------:R-:W-:Y:S01]  /*73c0*/  UIMAD UR12, UR15, UR7, UR12 ;  /* 0x000000070f0c72a4 */ /* 0x000fe2000f8e020c */
[----:B------:R-:W-:Y:S01]  /*73d0*/  LEA.HI.X.SX32 R19, R4, R243, 0x6, P1 ;  /* 0x000000f304137211 */ /* 0x000fe200008f36ff */
[----:B------:R-:W-:Y:S01]  /*73e0*/  IMAD.U32 R3, RZ, RZ, UR15 ;  /* 0x0000000fff037e24 */ /* 0x000fe2000f8e00ff */
[----:B------:R-:W-:Y:S01]  /*73f0*/  LEA R24, P0, R24, R248, 0x6 ;  /* 0x000000f818187211 */ /* 0x000fe200078030ff */
[----:B------:R-:W-:Y:S01]  /*7400*/  IMAD R8, R22, UR7, R8 ;  /* 0x0000000716087c24 */ /* 0x000fe2000f8e0208 */
[----:B------:R-:W-:Y:S01]  /*7410*/  UIADD3 UR12, UR21, UR12, URZ ;  /* 0x0000000c150c7290 */ /* 0x000fe2000fffe03f */
[----:B------:R-:W-:Y:S01]  /*7420*/  IMAD R7, R20, UR7, R7 ;  /* 0x0000000714077c24 */ /* 0x000fe2000f8e0207 */
[----:B------:R-:W-:Y:S01]  /*7430*/  LEA.HI.X.SX32 R25, R3, R249, 0x6, P0 ;  /* 0x000000f903197211 */ /* 0x000fe200000f36ff */
[----:B------:R-:W-:Y:S01]  /*7440*/  IMAD.WIDE.U32 R22, R22, UR6, RZ ;  /* 0x0000000616167c25 */ /* 0x000fe2000f8e00ff */
[----:B------:R-:W-:Y:S03]  /*7450*/  @P3 STS.128 [R228+0x10000], RZ ;  /* 0x010000ffe4003388 */ /* 0x000fe60000000c00 */
[----:B------:R-:W-:Y:S01]  /*7460*/  IMAD.WIDE.U32 R20, R20, UR6, RZ ;  /* 0x0000000614147c25 */ /* 0x000fe2000f8e00ff */
[-C--:B------:R-:W-:Y:S03]  /*7470*/  LEA R16, P4, R22, R239.reuse, 0x1 ;  /* 0x000000ef16107211 */ /* 0x080fe600078808ff */
[----:B------:R-:W-:Y:S01]  /*7480*/  IMAD.U32 R10, RZ, RZ, UR20 ;  /* 0x00000014ff0a7e24 */ /* 0x000fe2000f8e00ff */
[----:B------:R-:W-:Y:S01]  /*7490*/  LEA R14, P2, R20, R239, 0x1 ;  /* 0x000000ef140e7211 */ /* 0x000fe200078408ff */
[----:B------:R-:W-:Y:S02]  /*74a0*/  IMAD R6, R19, UR6, RZ ;  /* 0x0000000613067c24 */ /* 0x000fe4000f8e02ff */
[----:B------:R-:W-:Y:S01]  /*74b0*/  IMAD.IADD R8, R23, 0x1, R8 ;  /* 0x0000000117087824 */ /* 0x000fe200078e0208 */
[----:B------:R-:W-:Y:S01]  /*74c0*/  LEA R4, P0, R10, R232, 0x6 ;  /* 0x000000e80a047211 */ /* 0x000fe200078030ff */
[----:B------:R-:W-:Y:S02]  /*74d0*/  IMAD.IADD R7, R21, 0x1, R7 ;  /* 0x0000000115077824 */ /* 0x000fe400078e0207 */
[----:B------:R-:W-:Y:S01]  /*74e0*/  IMAD.U32 R3, RZ, RZ, UR12 ;  /* 0x0000000cff037e24 */ /* 0x000fe2000f8e00ff */
[-C--:B------:R-:W-:Y:S01]  /*74f0*/  LEA.HI.X R17, R22, R238.reuse, R8, 0x1, P4 ;  /* 0x000000ee16117211 */ /* 0x080fe200020f0c08 */
[----:B------:R-:W-:Y:S01]  /*7500*/  IMAD R6, R18, UR7, R6 ;  /* 0x0000000712067c24 */ /* 0x000fe2000f8e0206 */
[----:B------:R-:W-:Y:S01]  /*7510*/  LEA.HI.X R15, R20, R238, R7, 0x1, P2 ;  /* 0x000000ee140f7211 */ /* 0x000fe200010f0c07 */
[----:B------:R-:W-:Y:S01]  /*7520*/  IMAD.WIDE.U32 R18, R18, UR6, RZ ;  /* 0x0000000612127c25 */ /* 0x000fe2000f8e00ff */
[----:B--2---:R-:W-:Y:S01]  /*7530*/  @!P3 LEA R8, P6, R4, R226, 0x1 ;  /* 0x000000e20408b211 */ /* 0x004fe200078c08ff */
[----:B------:R-:W-:Y:S01]  /*7540*/  UIADD3 UR12, UR19, -UR18, URZ ;  /* 0x80000012130c7290 */ /* 0x000fe2000fffe03f */
[----:B------:R-:W-:Y:S01]  /*7550*/  ISETP.GE.AND P2, PT, R231, UR11, PT ;  /* 0x0000000be7007c0c */ /* 0x000fe2000bf46270 */
[----:B------:R-:W-:Y:S01]  /*7560*/  IMAD R5, R25, UR6, RZ ;  /* 0x0000000619057c24 */ /* 0x000fe2000f8e02ff */
[----:B------:R-:W-:Y:S01]  /*7570*/  LEA.HI.X R3, R10, R219, R3, 0x6, P0 ;  /* 0x000000db0a037211 */ /* 0x000fe200000f3403 */
[----:B------:R-:W-:Y:S01]  /*7580*/  IMAD.IADD R6, R19, 0x1, R6 ;  /* 0x0000000113067824 */ /* 0x000fe200078e0206 */
[----:B------:R-:W-:Y:S01]  /*7590*/  LEA R12, P1, R18, R239, 0x1 ;  /* 0x000000ef120c7211 */ /* 0x000fe200078208ff */
[----:B------:R-:W-:Y:S01]  /*75a0*/  IMAD R5, R24, UR7, R5 ;  /* 0x0000000718057c24 */ /* 0x000fe2000f8e0205 */
[----:B------:R-:W-:Y:S01]  /*75b0*/  @!P3 LEA.HI.X R9, R4, R227, R3, 0x1, P6 ;  /* 0x000000e30409b211 */ /* 0x000fe200030f0c03 */
[----:B------:R-:W-:Y:S01]  /*75c0*/  IMAD.WIDE.U32 R24, R24, UR6, RZ ;  /* 0x0000000618187c25 */ /* 0x000fe2000f8e00ff */
[-C--:B------:R-:W-:Y:S02]  /*75d0*/  LEA.HI.X R13, R18, R238.reuse, R6, 0x1, P1 ;  /* 0x000000ee120d7211 */ /* 0x080fe400008f0c06 */
[----:B------:R-:W-:Y:S01]  /*75e0*/  ISETP.GE.AND P1, PT, R230, UR11, PT ;  /* 0x0000000be6007c0c */ /* 0x000fe2000bf26270 */
[----:B------:R-:W-:Y:S01]  /*75f0*/  @!PT LDS RZ, [RZ] ;  /* 0x00000000fffff984 */ /* 0x000fe20000000800 */
[----:B------:R-:W-:Y:S01]  /*7600*/  @!PT LDS RZ, [RZ] ;  /* 0x00000000fffff984 */ /* 0x000fe20000000800 */
[----:B------:R-:W-:Y:S01]  /*7610*/  @!PT LDS RZ, [RZ] ;  /* 0x00000000fffff984 */ /* 0x000fe20000000800 */
[----:B------:R-:W-:Y:S01]  /*7620*/  @!P3 LDGSTS.E.BYPASS.LTC128B.128 [R228+0x10000], desc[UR26][R8.64] ;  /* 0x1000000008e4bfae */ /* 0x000fe2000b901d5a */
[----:B------:R-:W-:Y:S01]  /*7630*/  IMAD.IADD R5, R25, 0x1, R5 ;  /* 0x0000000119057824 */ /* 0x000fe200078e0205 */
[----:B------:R-:W-:Y:S01]  /*7640*/  LEA R10, P0, R24, R239, 0x1 ;  /* 0x000000ef180a7211 */ /* 0x000fe200078008ff */
[----:B------:R-:W-:Y:S01]  /*7650*/  IMAD.U32 R11, RZ, RZ, UR21 ;  /* 0x00000015ff0b7e24 */ /* 0x000fe2000f8e00ff */
[----:B------:R-:W-:Y:S01]  /*7660*/  @P2 STS.128 [R228+0x12000], RZ ;  /* 0x012000ffe4002388 */ /* 0x000fe20000000c00 */
[----:B------:R-:W-:Y:S02]  /*7670*/  IADD3 R6, P5, R4, UR14, RZ ;  /* 0x0000000e04067c10 */ /* 0x000fe4000ffbe0ff */
[----:B------:R-:W-:Y:S01]  /*7680*/  LEA.HI.X R11, R24, R238, R5, 0x1, P0 ;  /* 0x000000ee180b7211 */ /* 0x000fe200000f0c05 */
[----:B------:R-:W-:Y:S01]  /*7690*/  @!PT LDS RZ, [RZ] ;  /* 0x00000000fffff984 */ /* 0x000fe20000000800 */
[----:B------:R-:W-:Y:S01]  /*76a0*/  @!PT LDS RZ, [RZ] ;  /* 0x00000000fffff984 */ /* 0x000fe20000000800 */
[----:B------:R-:W-:Y:S01]  /*76b0*/  @!PT LDS RZ, [RZ] ;  /* 0x00000000fffff984 */ /* 0x000fe20000000800 */
[----:B------:R-:W-:Y:S01]  /*76c0*/  @!P2 LDGSTS.E.BYPASS.LTC128B.128 [R228+0x12000], desc[UR26][R16.64+0x80] ;  /* 0x1200008010e4afae */ /* 0x000fe2000b901d5a */
[----:B------:R-:W-:Y:S02]  /*76d0*/  ISETP.GE.AND P0, PT, R229, UR11, PT ;  /* 0x0000000be5007c0c */ /* 0x000fe4000bf06270 */
[C---:B---3--:R-:W-:Y:S01]  /*76e0*/  @!P3 LEA R18, P6, R6.reuse, R224, 0x1 ;  /* 0x000000e00612b211 */ /* 0x048fe200078c08ff */
[----:B------:R-:W-:Y:S01]  /*76f0*/  @P1 STS.128 [R228+0x14000], RZ ;  /* 0x014000ffe4001388 */ /* 0x000fe20000000c00 */
[----:B------:R-:W-:Y:S02]  /*7700*/  IADD3.X R4, R3, UR13, RZ, P5, !PT ;  /* 0x0000000d03047c10 */ /* 0x000fe4000affe4ff */
[C---:B------:R-:W-:Y:S01]  /*7710*/  IADD3 R5, P4, R6.reuse, UR14, RZ ;  /* 0x0000000e06057c10 */ /* 0x040fe2000ff9e0ff */
[----:B------:R-:W-:Y:S01]  /*7720*/  @!PT LDS RZ, [RZ] ;  /* 0x00000000fffff984 */ /* 0x000fe20000000800 */
[----:B------:R-:W-:Y:S01]  /*7730*/  @!PT LDS RZ, [RZ] ;  /* 0x00000000fffff984 */ /* 0x000fe20000000800 */
[----:B------:R-:W-:Y:S01]  /*7740*/  @!PT LDS RZ, [RZ] ;  /* 0x00000000fffff984 */ /* 0x000fe20000000800 */
[----:B------:R-:W-:Y:S01]  /*7750*/  @!P1 LDGSTS.E.BYPASS.LTC128B.128 [R228+0x14000], desc[UR26][R16.64+0x100] ;  /* 0x1400010010e49fae */ /* 0x000fe2000b901d5a */
[----:B------:R-:W-:Y:S02]  /*7760*/  @!P3 LEA.HI.X R19, R6, R225, R4, 0x1, P6 ;  /* 0x000000e10613b211 */ /* 0x000fe400030f0c04 */
[C---:B-1----:R-:W-:Y:S02]  /*7770*/  @!P3 LEA R22, P6, R5.reuse, R222, 0x1 ;  /* 0x000000de0516b211 */ /* 0x042fe400078c08ff */
[----:B------:R-:W-:Y:S01]  /*7780*/  IADD3.X R6, R4, UR13, RZ, P4, !PT ;  /* 0x0000000d04067c10 */ /* 0x000fe2000a7fe4ff */
[----:B------:R-:W-:Y:S01]  /*7790*/  @P0 STS.128 [R228+0x16000], RZ ;  /* 0x016000ffe4000388 */ /* 0x000fe20000000c00 */
[C---:B------:R-:W-:Y:S02]  /*77a0*/  IADD3 R3, P5, R5.reuse, UR14, RZ ;  /* 0x0000000e05037c10 */ /* 0x040fe4000ffbe0ff */
[----:B------:R-:W-:Y:S01]  /*77b0*/  @!P3 LEA.HI.X R23, R5, R223, R6, 0x1, P6 ;  /* 0x000000df0517b211 */ /* 0x000fe200030f0c06 */
[----:B------:R-:W-:Y:S01]  /*77c0*/  @!PT LDS RZ, [RZ] ;  /* 0x00000000fffff984 */ /* 0x000fe20000000800 */
[----:B------:R-:W-:Y:S01]  /*77d0*/  @!PT LDS RZ, [RZ] ;  /* 0x00000000fffff984 */ /* 0x000fe20000000800 */
[----:B------:R-:W-:Y:S01]  /*77e0*/  @!PT LDS RZ, [RZ] ;  /* 0x00000000fffff984 */ /* 0x000fe20000000800 */
[----:B------:R-:W-:Y:S01]  /*77f0*/  @!P0 LDGSTS.E.BYPASS.LTC128B.128 [R228+0x16000], desc[UR26][R16.64+0x180] ;  /* 0x1600018010e48fae */ /* 0x000fe2000b901d5a */
[C---:B----4-:R-:W-:Y:S02]  /*7800*/  @!P3 LEA R20, P4, R3.reuse, R220, 0x1 ;  /* 0x000000dc0314b211 */ /* 0x050fe400078808ff */
[----:B------:R-:W-:Y:S01]  /*7810*/  IADD3.X R4, R6, UR13, RZ, P5, !PT ;  /* 0x0000000d06047c10 */ /* 0x000fe2000affe4ff */
[----:B------:R-:W-:Y:S03]  /*7820*/  @P3 STS.128 [R228+0x10800], RZ ;  /* 0x010800ffe4003388 */ /* 0x000fe60000000c00 */
[----:B------:R-:W-:Y:S01]  /*7830*/  @!P3 LEA.HI.X R21, R3, R221, R4, 0x1, P4 ;  /* 0x000000dd0315b211 */ /* 0x000fe200020f0c04 */
[----:B------:R-:W-:Y:S01]  /*7840*/  @!PT LDS RZ, [RZ] ;  /* 0x00000000fffff984 */ /* 0x000fe20000000800 */
[----:B------:R-:W-:Y:S01]  /*7850*/  @!PT LDS RZ, [RZ] ;  /* 0x00000000fffff984 */ /* 0x000fe20000000800 */
[----:B------:R-:W-:Y:S01]  /*7860*/  @!PT LDS RZ, [RZ] ;  /* 0x00000000fffff984 */ /* 0x000fe20000000800 */
[----:B------:R1:W-:Y:S01]  /*7870*/  @!P3 LDGSTS.E.BYPASS.LTC128B.128 [R228+0x10800], desc[UR26][R18.64] ;  /* 0x1080000012e4bfae */ /* 0x0003e2000b901d5a */
[----:B------:R-:W-:Y:S03]  /*7880*/  IMAD.U32 R3, RZ, RZ, UR12 ;  /* 0x0000000cff037e24 */ /* 0x000fe6000f8e00ff */
[----:B------:R-:W-:Y:S04]  /*7890*/  @P2 STS.128 [R228+0x12800], RZ ;  /* 0x012800ffe4002388 */ /* 0x000fe80000000c00 */
[----:B------:R-:W-:Y:S01]  /*78a0*/  @!PT LDS RZ, [RZ] ;  /* 0x00000000fffff984 */ /* 0x000fe20000000800 */
[----:B------:R-:W-:Y:S01]  /*78b0*/  @!PT LDS RZ, [RZ] ;  /* 0x00000000fffff984 */ /* 0x000fe20000000800 */
[----:B------:R-:W-:Y:S01]  /*78c0*/  @!PT LDS RZ, [RZ] ;  /* 0x00000000fffff984 */ /* 0x000fe20000000800 */
[----:B------:R-:W-:Y:S04]  /*78d0*/  @!P2 LDGSTS.E.BYPASS.LTC128B.128 [R228+0x12800], desc[UR26][R14.64+0x80] ;  /* 0x128000800ee4afae */ /* 0x000fe8000b901d5a */
        /* <DEDUP_REMOVED lines=49> */
[----:B------:R2:W-:Y:S04]  /*7bf0*/  @!P0 LDGSTS.E.BYPASS.LTC128B.128 [R228+0x17800], desc[UR26][R10.64+0x180] ;  /* 0x178001800ae48fae */ /* 0x0005e8000b901d5a */
[----:B------:R-:W-:Y:S04]  /*7c00*/  LDSM.16.M88.4 R32, [R218] ;  /* 0x00000000da20783b */ /* 0x000fe80000000200 */
[----:B-1----:R-:W-:Y:S04]  /*7c10*/  LDSM.16.M88.4 R16, [R217+0x8800] ;  /* 0x00880000d910783b */ /* 0x002fe80000000200 */
[----:B------:R-:W-:Y:S04]  /*7c20*/  LDSM.16.M88.4 R24, [R217+0x9000] ;  /* 0x00900000d918783b */ /* 0x000fe80000000200 */
[----:B------:R-:W-:Y:S04]  /*7c30*/  LDSM.16.M88.4 R164, [R217+0x9800] ;  /* 0x00980000d9a4783b */ /* 0x000fe80000000200 */
[----:B------:R-:W-:Y:S04]  /*7c40*/  LDSM.16.M88.4 R168, [R216] ;  /* 0x00000000d8a8783b */ /* 0x000fe80000000200 */
[----:B------:R-:W-:Y:S04]  /*7c50*/  LDSM.16.M88.4 R172, [R215] ;  /* 0x00000000d7ac783b */ /* 0x000fe80000000200 */
[----:B--2---:R-:W1:Y:S04]  /*7c60*/  LDSM.16.M88.4 R8, [R217+0x8000] ;  /* 0x00800000d908783b */ /* 0x004e680000000200 */
[----:B------:R-:W0:Y:S04]  /*7c70*/  LDGDEPBAR ;  /* 0x00000000000079af */ /* 0x000e280000000000 */
[----:B------:R-:W2:Y:S04]  /*7c80*/  LDSM.16.M88.4 R176, [R207] ;  /* 0x00000000cfb0783b */ /* 0x000ea80000000200 */
[----:B------:R-:W3:Y:S04]  /*7c90*/  LDSM.16.M88.4 R180, [R206] ;  /* 0x00000000ceb4783b */ /* 0x000ee80000000200 */
[----:B------:R-:W4:Y:S04]  /*7ca0*/  LDSM.16.M88.4 R184, [R205] ;  /* 0x00000000cdb8783b */ /* 0x000f280000000200 */
[----:B------:R-:W-:Y:S01]  /*7cb0*/  LDSM.16.M88.4 R188, [R211+0x8000] ;  /* 0x00800000d3bc783b */ /* 0x000fe20000000200 */
[C---:B-1----:R-:W-:Y:S06]  /*7cc0*/  HMMA.16816.F32 R4, R32.reuse, R8, RZ ;  /* 0x000000082004723c */ /* 0x042fec00000018ff */
[C---:B------:R-:W-:Y:S06]  /*7cd0*/  HMMA.16816.F32 R8, R32.reuse, R10, RZ ;  /* 0x0000000a2008723c */ /* 0x040fec00000018ff */
[C---:B------:R-:W-:Y:S06]  /*7ce0*/  HMMA.16816.F32 R12, R32.reuse, R16, RZ ;  /* 0x00000010200c723c */ /* 0x040fec00000018ff */
[C---:B------:R-:W-:Y:S06]  /*7cf0*/  HMMA.16816.F32 R16, R32.reuse, R18, RZ ;  /* 0x000000122010723c */ /* 0x040fec00000018ff */
[C---:B------:R-:W-:Y:S06]  /*7d00*/  HMMA.16816.F32 R20, R32.reuse, R24, RZ ;  /* 0x000000182014723c */ /* 0x040fec00000018ff */
[C---:B------:R-:W-:Y:S06]  /*7d10*/  HMMA.16816.F32 R24, R32.reuse, R26, RZ ;  /* 0x0000001a2018723c */ /* 0x040fec00000018ff */
[C---:B------:R-:W-:Y:S06]  /*7d20*/  HMMA.16816.F32 R28, R32.reuse, R164, RZ ;  /* 0x000000a4201c723c */ /* 0x040fec00000018ff */
[----:B------:R-:W-:Y:S01]  /*7d30*/  HMMA.16816.F32 R32, R32, R166, RZ ;  /* 0x000000a62020723c */ /* 0x000fe200000018ff */
[----:B------:R-:W1:Y:S05]  /*7d40*/  LDSM.16.M88.4 R164, [R214] ;  /* 0x00000000d6a4783b */ /* 0x000e6a0000000200 */
[C---:B------:R-:W-:Y:S06]  /*7d50*/  HMMA.16816.F32 R4, R168.reuse, R172, R4 ;  /* 0x000000aca804723c */ /* 0x040fec0000001804 */
[C---:B------:R-:W-:Y:S01]  /*7d60*/  HMMA.16816.F32 R8, R168.reuse, R174, R8 ;  /* 0x000000aea808723c */ /* 0x040fe20000001808 */
[----:B-----5:R-:W5:Y:S05]  /*7d70*/  LDSM.16.M88.4 R172, [R211+0x8800] ;  /* 0x00880000d3ac783b */ /* 0x020f6a0000000200 */
[C---:B--2---:R-:W-:Y:S06]  /*7d80*/  HMMA.16816.F32 R12, R168.reuse, R176, R12 ;  /* 0x000000b0a80c723c */ /* 0x044fec000000180c */
[C---:B------:R-:W-:Y:S01]  /*7d90*/  HMMA.16816.F32 R16, R168.reuse, R178, R16 ;  /* 0x000000b2a810723c */ /* 0x040fe20000001810 */
[----:B------:R-:W2:Y:S05]  /*7da0*/  LDSM.16.M88.4 R176, [R211+0x9000] ;  /* 0x00900000d3b0783b */ /* 0x000eaa0000000200 */
[C---:B---3--:R-:W-:Y:S06]  /*7db0*/  HMMA.16816.F32 R20, R168.reuse, R180, R20 ;  /* 0x000000b4a814723c */ /* 0x048fec0000001814 */
[C---:B------:R-:W-:Y:S01]  /*7dc0*/  HMMA.16816.F32 R24, R168.reuse, R182, R24 ;  /* 0x000000b6a818723c */ /* 0x040fe20000001818 */
[----:B------:R-:W-:Y:S05]  /*7dd0*/  LDSM.16.M88.4 R180, [R213] ;  /* 0x00000000d5b4783b */ /* 0x000fea0000000200 */
[C---:B----4-:R-:W-:Y:S06]  /*7de0*/  HMMA.16816.F32 R28, R168.reuse, R184, R28 ;  /* 0x000000b8a81c723c */ /* 0x050fec000000181c */
[----:B------:R-:W-:Y:S01]  /*7df0*/  HMMA.16816.F32 R32, R168, R186, R32 ;  /* 0x000000baa820723c */ /* 0x000fe20000001820 */
[----:B------:R-:W3:Y:S04]  /*7e00*/  LDSM.16.M88.4 R168, [R211+0x9800] ;  /* 0x00980000d3a8783b */ /* 0x000ee80000000200 */
[----:B------:R-:W4:Y:S01]  /*7e10*/  LDSM.16.M88.4 R184, [R204] ;  /* 0x00000000ccb8783b */ /* 0x000f220000000200 */
[C---:B-1----:R-:W-:Y:S06]  /*7e20*/  HMMA.16816.F32 R4, R164.reuse, R188, R4 ;  /* 0x000000bca404723c */ /* 0x042fec0000001804 */
[C---:B------:R-:W-:Y:S01]  /*7e30*/  HMMA.16816.F32 R8, R164.reuse, R190, R8 ;  /* 0x000000bea408723c */ /* 0x040fe20000001808 */
[----:B------:R-:W1:Y:S05]  /*7e40*/  LDSM.16.M88.4 R188, [R204+0x800] ;  /* 0x00080000ccbc783b */ /* 0x000e6a0000000200 */
[C---:B-----5:R-:W-:Y:S06]  /*7e50*/  HMMA.16816.F32 R12, R164.reuse, R172, R12 ;  /* 0x000000aca40c723c */ /* 0x060fec000000180c */
[C---:B------:R-:W-:Y:S01]  /*7e60*/  HMMA.16816.F32 R16, R164.reuse, R174, R16 ;  /* 0x000000aea410723c */ /* 0x040fe20000001810 */
[----:B------:R-:W5:Y:S05]  /*7e70*/  LDSM.16.M88.4 R172, [R204+0x1000] ;  /* 0x00100000ccac783b */ /* 0x000f6a0000000200 */
[C---:B--2---:R-:W-:Y:S06]  /*7e80*/  HMMA.16816.F32 R20, R164.reuse, R176, R20 ;  /* 0x000000b0a414723c */ /* 0x044fec0000001814 */
[C---:B------:R-:W-:Y:S01]  /*7e90*/  HMMA.16816.F32 R24, R164.reuse, R178, R24 ;  /* 0x000000b2a418723c */ /* 0x040fe20000001818 */
[----:B------:R-:W-:Y:S05]  /*7ea0*/  LDSM.16.M88.4 R176, [R217+0xa000] ;  /* 0x00a00000d9b0783b */ /* 0x000fea0000000200 */
[C---:B---3--:R-:W-:Y:S06]  /*7eb0*/  HMMA.16816.F32 R28, R164.reuse, R168, R28 ;  /* 0x000000a8a41c723c */ /* 0x048fec000000181c */
[----:B------:R-:W-:Y:S01]  /*7ec0*/  HMMA.16816.F32 R32, R164, R170, R32 ;  /* 0x000000aaa420723c */ /* 0x000fe20000001820 */
[----:B------:R-:W2:Y:S04]  /*7ed0*/  LDSM.16.M88.4 R164, [R204+0x1800] ;  /* 0x00180000cca4783b */ /* 0x000ea80000000200 */
[----:B------:R-:W3:Y:S01]  /*7ee0*/  LDSM.16.M88.4 R168, [R218+0x2000] ;  /* 0x00200000daa8783b */ /* 0x000ee20000000200 */
[C---:B----4-:R-:W-:Y:S06]  /*7ef0*/  HMMA.16816.F32 R4, R180.reuse, R184, R4 ;  /* 0x000000b8b404723c */ /* 0x050fec0000001804 */
[C---:B------:R-:W-:Y:S01]  /*7f00*/  HMMA.16816.F32 R8, R180.reuse, R186, R8 ;  /* 0x000000bab408723c */ /* 0x040fe20000001808 */
[----:B------:R-:W4:Y:S05]  /*7f10*/  LDSM.16.M88.4 R184, [R217+0xa800] ;  /* 0x00a80000d9b8783b */ /* 0x000f2a0000000200 */
[C---:B-1----:R-:W-:Y:S06]  /*7f20*/  HMMA.16816.F32 R12, R180.reuse, R188, R12 ;  /* 0x000000bcb40c723c */ /* 0x042fec000000180c */
[C---:B------:R-:W-:Y:S01]  /*7f30*/  HMMA.16816.F32 R16, R180.reuse, R190, R16 ;  /* 0x000000beb410723c */ /* 0x040fe20000001810 */
[----:B------:R-:W1:Y:S05]  /*7f40*/  LDSM.16.M88.4 R188, [R217+0xb000] ;  /* 0x00b00000d9bc783b */ /* 0x000e6a0000000200 */
[C---:B-----5:R-:W-:Y:S06]  /*7f50*/  HMMA.16816.F32 R20, R180.reuse, R172, R20 ;  /* 0x000000acb414723c */ /* 0x060fec0000001814 */
[C---:B------:R-:W-:Y:S01]  /*7f60*/  HMMA.16816.F32 R24, R180.reuse, R174, R24 ;  /* 0x000000aeb418723c */ /* 0x040fe20000001818 */
[----:B------:R-:W5:Y:S05]  /*7f70*/  LDSM.16.M88.4 R172, [R217+0xb800] ;  /* 0x00b80000d9ac783b */ /* 0x000f6a0000000200 */
[C---:B--2---:R-:W-:Y:S06]  /*7f80*/  HMMA.16816.F32 R28, R180.reuse, R164, R28 ;  /* 0x000000a4b41c723c */ /* 0x044fec000000181c */
[----:B------:R-:W-:Y:S01]  /*7f90*/  HMMA.16816.F32 R32, R180, R166, R32 ;  /* 0x000000a6b420723c */ /* 0x000fe20000001820 */
[----:B------:R-:W-:Y:S04]  /*7fa0*/  LDSM.16.M88.4 R164, [R216+0x2000] ;  /* 0x00200000d8a4783b */ /* 0x000fe80000000200 */
[----:B------:R-:W-:Y:S01]  /*7fb0*/  LDSM.16.M88.4 R180, [R202] ;  /* 0x00000000cab4783b */ /* 0x000fe20000000200 */
[C---:B---3--:R-:W-:Y:S06]  /*7fc0*/  HMMA.16816.F32 R4, R168.reuse, R176, R4 ;  /* 0x000000b0a804723c */ /* 0x048fec0000001804 */
[C---:B------:R-:W-:Y:S01]  /*7fd0*/  HMMA.16816.F32 R8, R168.reuse, R178, R8 ;  /* 0x000000b2a808723c */ /* 0x040fe20000001808 */
[----:B------:R-:W2:Y:S05]  /*7fe0*/  LDSM.16.M88.4 R176, [R203] ;  /* 0x00000000cbb0783b */ /* 0x000eaa0000000200 */
[C---:B----4-:R-:W-:Y:S06]  /*7ff0*/  HMMA.16816.F32 R12, R168.reuse, R184, R12 ;  /* 0x000000b8a80c723c */ /* 0x050fec000000180c */
[C---:B------:R-:W-:Y:S01]  /*8000*/  HMMA.16816.F32 R16, R168.reuse, R186, R16 ;  /* 0x000000baa810723c */ /* 0x040fe20000001810 */
[----:B------:R-:W3:Y:S05]  /*8010*/  LDSM.16.M88.4 R184, [R201] ;  /* 0x00000000c9b8783b */ /* 0x000eea0000000200 */
[C---:B-1----:R-:W-:Y:S06]  /*8020*/  HMMA.16816.F32 R20, R168.reuse, R188, R20 ;  /* 0x000000bca814723c */ /* 0x042fec0000001814 */
[C---:B------:R-:W-:Y:S01]  /*8030*/  HMMA.16816.F32 R24, R168.reuse, R190, R24 ;  /* 0x000000bea818723c */ /* 0x040fe20000001818 */
[----:B------:R-:W1:Y:S05]  /*8040*/  LDSM.16.M88.4 R188, [R200] ;  /* 0x00000000c8bc783b */ /* 0x000e6a0000000200 */
[C---:B-----5:R-:W-:Y:S06]  /*8050*/  HMMA.16816.F32 R28, R168.reuse, R172, R28 ;  /* 0x000000aca81c723c */ /* 0x060fec000000181c */
[----:B------:R-:W-:Y:S01]  /*8060*/  HMMA.16816.F32 R32, R168, R174, R32 ;  /* 0x000000aea820723c */ /* 0x000fe20000001820 */
[----:B------:R-:W-:Y:S04]  /*8070*/  LDSM.16.M88.4 R168, [R214+0x2000] ;  /* 0x00200000d6a8783b */ /* 0x000fe80000000200 */
[----:B------:R-:W4:Y:S01]  /*8080*/  LDSM.16.M88.4 R172, [R211+0xa000] ;  /* 0x00a00000d3ac783b */ /* 0x000f220000000200 */
        /* <DEDUP_REMOVED lines=8> */
[----:B------:R-:W-:Y:S05]  /*8110*/  LDSM.16.M88.4 R184, [R213+0x2000] ;  /* 0x00200000d5b8783b */ /* 0x000fea0000000200 */
[C---:B-1----:R-:W-:Y:S06]  /*8120*/  HMMA.16816.F32 R28, R164.reuse, R188, R28 ;  /* 0x000000bca41c723c */ /* 0x042fec000000181c */
[----:B------:R-:W-:Y:S01]  /*8130*/  HMMA.16816.F32 R32, R164, R190, R32 ;  /* 0x000000bea420723c */ /* 0x000fe20000001820 */
[----:B------:R-:W1:Y:S04]  /*8140*/  LDSM.16.M88.4 R164, [R211+0xb800] ;  /* 0x00b80000d3a4783b */ /* 0x000e680000000200 */
[----:B------:R-:W3:Y:S01]  /*8150*/  LDSM.16.M88.4 R188, [R204+0x2000] ;  /* 0x00200000ccbc783b */ /* 0x000ee20000000200 */
[C---:B----4-:R-:W-:Y:S06]  /*8160*/  HMMA.16816.F32 R4, R168.reuse, R172, R4 ;  /* 0x000000aca804723c */ /* 0x050fec0000001804 */
[C---:B------:R-:W-:Y:S01]  /*8170*/  HMMA.16816.F32 R8, R168.reuse, R174, R8 ;  /* 0x000000aea808723c */ /* 0x040fe20000001808 */
[----:B------:R-:W4:Y:S05]  /*8180*/  LDSM.16.M88.4 R172, [R204+0x2800] ;  /* 0x00280000ccac783b */ /* 0x000f2a0000000200 */
[C---:B--2---:R-:W-:Y:S06]  /*8190*/  HMMA.16816.F32 R12, R168.reuse, R176, R12 ;  /* 0x000000b0a80c723c */ /* 0x044fec000000180c */
[C---:B------:R-:W-:Y:S01]  /*81a0*/  HMMA.16816.F32 R16, R168.reuse, R178, R16 ;  /* 0x000000b2a810723c */ /* 0x040fe20000001810 */
[----:B------:R-:W2:Y:S05]  /*81b0*/  LDSM.16.M88.4 R176, [R204+0x3000] ;  /* 0x00300000ccb0783b */ /* 0x000eaa0000000200 */
[C---:B-----5:R-:W-:Y:S06]  /*81c0*/  HMMA.16816.F32 R20, R168.reuse, R180, R20 ;  /* 0x000000b4a814723c */ /* 0x060fec0000001814 */
[C---:B------:R-:W-:Y:S01]  /*81d0*/  HMMA.16816.F32 R24, R168.reuse, R182, R24 ;  /* 0x000000b6a818723c */ /* 0x040fe20000001818 */
[----:B------:R-:W-:Y:S05]  /*81e0*/  LDSM.16.M88.4 R180, [R217+0xc000] ;  /* 0x00c00000d9b4783b */ /* 0x000fea0000000200 */
[C---:B-1----:R-:W-:Y:S06]  /*81f0*/  HMMA.16816.F32 R28, R168.reuse, R164, R28 ;  /* 0x000000a4a81c723c */ /* 0x042fec000000181c */
[----:B------:R-:W-:Y:S01]  /*8200*/  HMMA.16816.F32 R32, R168, R166, R32 ;  /* 0x000000a6a820723c */ /* 0x000fe20000001820 */
[----:B------:R-:W1:Y:S04]  /*8210*/  LDSM.16.M88.4 R164, [R204+0x3800] ;  /* 0x00380000cca4783b */ /* 0x000e680000000200 */
[----:B------:R-:W5:Y:S01]  /*8220*/  LDSM.16.M88.4 R168, [R218+0x4000] ;  /* 0x00400000daa8783b */ /* 0x000f620000000200 */
[C---:B---3--:R-:W-:Y:S06]  /*8230*/  HMMA.16816.F32 R4, R184.reuse, R188, R4 ;  /* 0x000000bcb804723c */ /* 0x048fec0000001804 */
[C---:B------:R-:W-:Y:S01]  /*8240*/  HMMA.16816.F32 R8, R184.reuse, R190, R8 ;  /* 0x000000beb808723c */ /* 0x040fe20000001808 */
[----:B------:R-:W3:Y:S05]  /*8250*/  LDSM.16.M88.4 R188, [R217+0xc800] ;  /* 0x00c80000d9bc783b */ /* 0x000eea0000000200 */
[C---:B----4-:R-:W-:Y:S06]  /*8260*/  HMMA.16816.F32 R12, R184.reuse, R172, R12 ;  /* 0x000000acb80c723c */ /* 0x050fec000000180c */
[C---:B------:R-:W-:Y:S01]  /*8270*/  HMMA.16816.F32 R16, R184.reuse, R174, R16 ;  /* 0x000000aeb810723c */ /* 0x040fe20000001810 */
[----:B------:R-:W4:Y:S05]  /*8280*/  LDSM.16.M88.4 R172, [R217+0xd000] ;  /* 0x00d00000d9ac783b */ /* 0x000f2a0000000200 */
[C---:B--2---:R-:W-:Y:S06]  /*8290*/  HMMA.16816.F32 R20, R184.reuse, R176, R20 ;  /* 0x000000b0b814723c */ /* 0x044fec0000001814 */
[C---:B------:R-:W-:Y:S01]  /*82a0*/  HMMA.16816.F32 R24, R184.reuse, R178, R24 ;  /* 0x000000b2b818723c */ /* 0x040fe20000001818 */
[----:B------:R-:W2:Y:S05]  /*82b0*/  LDSM.16.M88.4 R176, [R217+0xd800] ;  /* 0x00d80000d9b0783b */ /* 0x000eaa0000000200 */
[C---:B-1----:R-:W-:Y:S06]  /*82c0*/  HMMA.16816.F32 R28, R184.reuse, R164, R28 ;  /* 0x000000a4b81c723c */ /* 0x042fec000000181c */
[----:B------:R-:W-:Y:S01]  /*82d0*/  HMMA.16816.F32 R32, R184, R166, R32 ;  /* 0x000000a6b820723c */ /* 0x000fe20000001820 */
[----:B------:R-:W-:Y:S04]  /*82e0*/  LDSM.16.M88.4 R164, [R216+0x4000] ;  /* 0x00400000d8a4783b */ /* 0x000fe80000000200 */
[----:B------:R-:W-:Y:S01]  /*82f0*/  LDSM.16.M88.4 R184, [R198] ;  /* 0x00000000c6b8783b */ /* 0x000fe20000000200 */
[C---:B-----5:R-:W-:Y:S06]  /*8300*/  HMMA.16816.F32 R4, R168.reuse, R180, R4 ;  /* 0x000000b4a804723c */ /* 0x060fec0000001804 */
[C---:B------:R-:W-:Y:S01]  /*8310*/  HMMA.16816.F32 R8, R168.reuse, R182, R8 ;  /* 0x000000b6a808723c */ /* 0x040fe20000001808 */
[----:B------:R-:W1:Y:S05]  /*8320*/  LDSM.16.M88.4 R180, [R199] ;  /* 0x00000000c7b4783b */ /* 0x000e6a0000000200 */
[C---:B---3--:R-:W-:Y:S06]  /*8330*/  HMMA.16816.F32 R12, R168.reuse, R188, R12 ;  /* 0x000000bca80c723c */ /* 0x048fec000000180c */
[C---:B------:R-:W-:Y:S01]  /*8340*/  HMMA.16816.F32 R16, R168.reuse, R190, R16 ;  /* 0x000000bea810723c */ /* 0x040fe20000001810 */
[----:B------:R-:W3:Y:S05]  /*8350*/  LDSM.16.M88.4 R188, [R197] ;  /* 0x00000000c5bc783b */ /* 0x000eea0000000200 */
[C---:B----4-:R-:W-:Y:S06]  /*8360*/  HMMA.16816.F32 R20, R168.reuse, R172, R20 ;  /* 0x000000aca814723c */ /* 0x050fec0000001814 */
[C---:B------:R-:W-:Y:S01]  /*8370*/  HMMA.16816.F32 R24, R168.reuse, R174, R24 ;  /* 0x000000aea818723c */ /* 0x040fe20000001818 */
[----:B------:R-:W4:Y:S05]  /*8380*/  LDSM.16.M88.4 R172, [R196] ;  /* 0x00000000c4ac783b */ /* 0x000f2a0000000200 */
[C---:B--2---:R-:W-:Y:S06]  /*8390*/  HMMA.16816.F32 R28, R168.reuse, R176, R28 ;  /* 0x000000b0a81c723c */ /* 0x044fec000000181c */
[----:B------:R-:W-:Y:S01]  /*83a0*/  HMMA.16816.F32 R32, R168, R178, R32 ;  /* 0x000000b2a820723c */ /* 0x000fe20000001820 */
        /* <DEDUP_REMOVED lines=8> */
[C---:B---3--:R-:W-:Y:S06]  /*8430*/  HMMA.16816.F32 R20, R164.reuse, R188, R20 ;  /* 0x000000bca414723c */ /* 0x048fec0000001814 */
[C---:B------:R-:W-:Y:S01]  /*8440*/  HMMA.16816.F32 R24, R164.reuse, R190, R24 ;  /* 0x000000bea418723c */ /* 0x040fe20000001818 */
[----:B------:R-:W-:Y:S05]  /*8450*/  LDSM.16.M88.4 R188, [R204+0x4000] ;  /* 0x00400000ccbc783b */ /* 0x000fea0000000200 */
[C---:B----4-:R-:W-:Y:S06]  /*8460*/  HMMA.16816.F32 R28, R164.reuse, R172, R28 ;  /* 0x000000aca41c723c */ /* 0x050fec000000181c */
        /* <DEDUP_REMOVED lines=11> */
[----:B------:R-:W-:Y:S05]  /*8520*/  LDSM.16.M88.4 R184, [R217+0xe000] ;  /* 0x00e00000d9b8783b */ /* 0x000fea0000000200 */
[C---:B---3--:R-:W-:Y:S06]  /*8530*/  HMMA.16816.F32 R28, R168.reuse, R164, R28 ;  /* 0x000000a4a81c723c */ /* 0x048fec000000181c */
[----:B------:R-:W-:Y:S01]  /*8540*/  HMMA.16816.F32 R32, R168, R166, R32 ;  /* 0x000000a6a820723c */ /* 0x000fe20000001820 */
[----:B------:R-:W3:Y:S04]  /*8550*/  LDSM.16.M88.4 R164, [R204+0x5800] ;  /* 0x00580000cca4783b */ /* 0x000ee80000000200 */
[----:B------:R-:W5:Y:S01]  /*8560*/  LDSM.16.M88.4 R168, [R218+0x6000] ;  /* 0x00600000daa8783b */ /* 0x000f620000000200 */
[C---:B----4-:R-:W-:Y:S06]  /*8570*/  HMMA.16816.F32 R4, R172.reuse, R188, R4 ;  /* 0x000000bcac04723c */ /* 0x050fec0000001804 */
[C---:B------:R-:W-:Y:S01]  /*8580*/  HMMA.16816.F32 R8, R172.reuse, R190, R8 ;  /* 0x000000beac08723c */ /* 0x040fe20000001808 */
[----:B------:R-:W4:Y:S05]  /*8590*/  LDSM.16.M88.4 R188, [R217+0xe800] ;  /* 0x00e80000d9bc783b */ /* 0x000f2a0000000200 */
[C---:B--2---:R-:W-:Y:S06]  /*85a0*/  HMMA.16816.F32 R12, R172.reuse, R176, R12 ;  /* 0x000000b0ac0c723c */ /* 0x044fec000000180c */
[C---:B------:R-:W-:Y:S01]  /*85b0*/  HMMA.16816.F32 R16, R172.reuse, R178, R16 ;  /* 0x000000b2ac10723c */ /* 0x040fe20000001810 */
[----:B------:R-:W2:Y:S05]  /*85c0*/  LDSM.16.M88.4 R176, [R217+0xf000] ;  /* 0x00f00000d9b0783b */ /* 0x000eaa0000000200 */
[C---:B-1----:R-:W-:Y:S06]  /*85d0*/  HMMA.16816.F32 R20, R172.reuse, R180, R20 ;  /* 0x000000b4ac14723c */ /* 0x042fec0000001814 */
[C---:B------:R-:W-:Y:S01]  /*85e0*/  HMMA.16816.F32 R24, R172.reuse, R182, R24 ;  /* 0x000000b6ac18723c */ /* 0x040fe20000001818 */
[----:B------:R-:W1:Y:S05]  /*85f0*/  LDSM.16.M88.4 R180, [R217+0xf800] ;  /* 0x00f80000d9b4783b */ /* 0x000e6a0000000200 */
[C---:B---3--:R-:W-:Y:S06]  /*8600*/  HMMA.16816.F32 R28, R172.reuse, R164, R28 ;  /* 0x000000a4ac1c723c */ /* 0x048fec000000181c */
[----:B------:R-:W-:Y:S01]  /*8610*/  HMMA.16816.F32 R32, R172, R166, R32 ;  /* 0x000000a6ac20723c */ /* 0x000fe20000001820 */
[----:B------:R-:W-:Y:S04]  /*8620*/  LDSM.16.M88.4 R164, [R216+0x6000] ;  /* 0x00600000d8a4783b */ /* 0x000fe80000000200 */
[----:B------:R-:W3:Y:S01]  /*8630*/  LDSM.16.M88.4 R172, [R195] ;  /* 0x00000000c3ac783b */ /* 0x000ee20000000200 */
[C---:B-----5:R-:W-:Y:S06]  /*8640*/  HMMA.16816.F32 R4, R168.reuse, R184, R4 ;  /* 0x000000b8a804723c */ /* 0x060fec0000001804 */
[C---:B------:R-:W-:Y:S01]  /*8650*/  HMMA.16816.F32 R8, R168.reuse, R186, R8 ;  /* 0x000000baa808723c */ /* 0x040fe20000001808 */
[----:B------:R-:W5:Y:S05]  /*8660*/  LDSM.16.M88.4 R184, [R194] ;  /* 0x00000000c2b8783b */ /* 0x000f6a0000000200 */
[C---:B----4-:R-:W-:Y:S06]  /*8670*/  HMMA.16816.F32 R12, R168.reuse, R188, R12 ;  /* 0x000000bca80c723c */ /* 0x050fec000000180c */
[C---:B------:R-:W-:Y:S01]  /*8680*/  HMMA.16816.F32 R16, R168.reuse, R190, R16 ;  /* 0x000000bea810723c */ /* 0x040fe20000001810 */
[----:B------:R-:W4:Y:S05]  /*8690*/  LDSM.16.M88.4 R188, [R193] ;  /* 0x00000000c1bc783b */ /* 0x000f2a0000000200 */
[C---:B--2---:R-:W-:Y:S06]  /*86a0*/  HMMA.16816.F32 R20, R168.reuse, R176, R20 ;  /* 0x000000b0a814723c */ /* 0x044fec0000001814 */
[C---:B------:R-:W-:Y:S01]  /*86b0*/  HMMA.16816.F32 R24, R168.reuse, R178, R24 ;  /* 0x000000b2a818723c */ /* 0x040fe20000001818 */
[----:B------:R-:W2:Y:S05]  /*86c0*/  LDSM.16.M88.4 R176, [R192] ;  /* 0x00000000c0b0783b */ /* 0x000eaa0000000200 */
[C---:B-1----:R-:W-:Y:S06]  /*86d0*/  HMMA.16816.F32 R28, R168.reuse, R180, R28 ;  /* 0x000000b4a81c723c */ /* 0x042fec000000181c */
[----:B------:R-:W-:Y:S01]  /*86e0*/  HMMA.16816.F32 R32, R168, R182, R32 ;  /* 0x000000b6a820723c */ /* 0x000fe20000001820 */
[----:B------:R-:W-:Y:S04]  /*86f0*/  LDSM.16.M88.4 R168, [R214+0x6000] ;  /* 0x00600000d6a8783b */ /* 0x000fe80000000200 */
[----:B------:R-:W1:Y:S01]  /*8700*/  LDSM.16.M88.4 R180, [R211+0xe000] ;  /* 0x00e00000d3b4783b */ /* 0x000e620000000200 */
[C---:B---3--:R-:W-:Y:S06]  /*8710*/  HMMA.16816.F32 R4, R164.reuse, R172, R4 ;  /* 0x000000aca404723c */ /* 0x048fec0000001804 */
[C---:B------:R-:W-:Y:S01]  /*8720*/  HMMA.16816.F32 R8, R164.reuse, R174, R8 ;  /* 0x000000aea408723c */ /* 0x040fe20000001808 */
[----:B------:R-:W3:Y:S05]  /*8730*/  LDSM.16.M88.4 R172, [R211+0xe800] ;  /* 0x00e80000d3ac783b */ /* 0x000eea0000000200 */
[C---:B-----5:R-:W-:Y:S06]  /*8740*/  HMMA.16816.F32 R12, R164.reuse, R184, R12 ;  /* 0x000000b8a40c723c */ /* 0x060fec000000180c */
[C---:B------:R-:W-:Y:S01]  /*8750*/  HMMA.16816.F32 R16, R164.reuse, R186, R16 ;  /* 0x000000baa410723c */ /* 0x040fe20000001810 */
[----:B------:R-:W5:Y:S05]  /*8760*/  LDSM.16.M88.4 R184, [R211+0xf000] ;  /* 0x00f00000d3b8783b */ /* 0x000f6a0000000200 */
[C---:B----4-:R-:W-:Y:S06]  /*8770*/  HMMA.16816.F32 R20, R164.reuse, R188, R20 ;  /* 0x000000bca414723c */ /* 0x050fec0000001814 */
[C---:B------:R-:W-:Y:S01]  /*8780*/  HMMA.16816.F32 R24, R164.reuse, R190, R24 ;  /* 0x000000bea418723c */ /* 0x040fe20000001818 */
[----:B------:R-:W4:Y:S05]  /*8790*/  LDSM.16.M88.4 R188, [R211+0xf800] ;  /* 0x00f80000d3bc783b */ /* 0x000f2a0000000200 */
[C---:B--2---:R-:W-:Y:S06]  /*87a0*/  HMMA.16816.F32 R28, R164.reuse, R176, R28 ;  /* 0x000000b0a41c723c */ /* 0x044fec000000181c */
[----:B------:R-:W-:Y:S01]  /*87b0*/  HMMA.16816.F32 R32, R164, R178, R32 ;  /* 0x000000b2a420723c */ /* 0x000fe20000001820 */
[----:B------:R-:W-:Y:S04]  /*87c0*/  LDSM.16.M88.4 R164, [R213+0x6000] ;  /* 0x00600000d5a4783b */ /* 0x000fe80000000200 */
[----:B------:R-:W2:Y:S01]  /*87d0*/  LDSM.16.M88.4 R176, [R204+0x6000] ;  /* 0x00600000ccb0783b */ /* 0x000ea20000000200 */
[C---:B-1----:R-:W-:Y:S06]  /*87e0*/  HMMA.16816.F32 R4, R168.reuse, R180, R4 ;  /* 0x000000b4a804723c */ /* 0x042fec0000001804 */
[C---:B------:R-:W-:Y:S01]  /*87f0*/  HMMA.16816.F32 R8, R168.reuse, R182, R8 ;  /* 0x000000b6a808723c */ /* 0x040fe20000001808 */
[----:B------:R-:W1:Y:S05]  /*8800*/  LDSM.16.M88.4 R180, [R204+0x6800] ;  /* 0x00680000ccb4783b */ /* 0x000e6a0000000200 */
[C---:B---3--:R-:W-:Y:S06]  /*8810*/  HMMA.16816.F32 R12, R168.reuse, R172, R12 ;  /* 0x000000aca80c723c */ /* 0x048fec000000180c */
[C---:B------:R-:W-:Y:S01]  /*8820*/  HMMA.16816.F32 R16, R168.reuse, R174, R16 ;  /* 0x000000aea810723c */ /* 0x040fe20000001810 */
[----:B------:R-:W3:Y:S05]  /*8830*/  LDSM.16.M88.4 R172, [R204+0x7000] ;  /* 0x00700000ccac783b */ /* 0x000eea0000000200 */
[C---:B-----5:R-:W-:Y:S06]  /*8840*/  HMMA.16816.F32 R20, R168.reuse, R184, R20 ;  /* 0x000000b8a814723c */ /* 0x060fec0000001814 */
[C---:B------:R-:W-:Y:S01]  /*8850*/  HMMA.16816.F32 R24, R168.reuse, R186, R24 ;  /* 0x000000baa818723c */ /* 0x040fe20000001818 */
[----:B------:R-:W5:Y:S01]  /*8860*/  LDSM.16.M88.4 R184, [R204+0x7800] ;  /* 0x00780000ccb8783b */ /* 0x000f620000000200 */
[----:B------:R-:W-:Y:S04]  /*8870*/  DEPBAR.LE SB0, 0x0 ;  /* 0x000080000000791a */ /* 0x000fe80000000000 */
[C---:B----4-:R-:W-:Y:S01]  /*8880*/  HMMA.16816.F32 R28, R168.reuse, R188, R28 ;  /* 0x000000bca81c723c */ /* 0x050fe2000000181c */
[----:B------:R-:W-:Y:S05]  /*8890*/  BAR.SYNC.DEFER_BLOCKING 0x0 ;  /* 0x0000000000007b1d */ /* 0x000fea0000010000 */
[----:B------:R-:W-:Y:S05]  /*88a0*/  HMMA.16816.F32 R32, R168, R190, R32 ;  /* 0x000000bea820723c */ /* 0x000fea0000001820 */
[C---:B------:R-:W-:Y:S01]  /*88b0*/  LEA R188, P5, R3.reuse, R250, 0x6 ;  /* 0x000000fa03bc7211 */ /* 0x040fe200078a30ff */
[C---:B--2---:R-:W-:Y:S05]  /*88c0*/  HMMA.16816.F32 R4, R164.reuse, R176, R4 ;  /* 0x000000b0a404723c */ /* 0x044fea0000001804 */
[C---:B------:R-:W-:Y:S01]  /*88d0*/  LEA.HI.X.SX32 R189, R3.reuse, R251, 0x6, P5 ;  /* 0x000000fb03bd7211 */ /* 0x040fe200028f36ff */
[C---:B------:R-:W-:Y:S05]  /*88e0*/  HMMA.16816.F32 R8, R164.reuse, R178, R8 ;  /* 0x000000b2a408723c */ /* 0x040fea0000001808 */
[C---:B------:R-:W-:Y:S01]  /*88f0*/  LEA R176, P4, R3.reuse, R246, 0x6 ;  /* 0x000000f603b07211 */ /* 0x040fe200078830ff */
[C---:B-1----:R-:W-:Y:S05]  /*8900*/  HMMA.16816.F32 R12, R164.reuse, R180, R12 ;  /* 0x000000b4a40c723c */ /* 0x042fea000000180c */
[----:B------:R-:W-:Y:S01]  /*8910*/  LEA.HI.X.SX32 R177, R3, R247, 0x6, P4 ;  /* 0x000000f703b17211 */ /* 0x000fe200020f36ff */
[C---:B------:R-:W-:Y:S05]  /*8920*/  HMMA.16816.F32 R16, R164.reuse, R182, R16 ;  /* 0x000000b6a410723c */ /* 0x040fea0000001810 */
[----:B------:R-:W-:Y:S01]  /*8930*/  IMAD R168, R177, UR8, RZ ;  /* 0x00000008b1a87c24 */ /* 0x000fe2000f8e02ff */
[C---:B---3--:R-:W-:Y:S05]  /*8940*/  HMMA.16816.F32 R20, R164.reuse, R172, R20 ;  /* 0x000000aca414723c */ /* 0x048fea0000001814 */
[----:B------:R-:W-:Y:S01]  /*8950*/  IMAD R169, R189, UR8, RZ ;  /* 0x00000008bda97c24 */ /* 0x000fe2000f8e02ff */
[C---:B------:R-:W-:Y:S05]  /*8960*/  HMMA.16816.F32 R24, R164.reuse, R174, R24 ;  /* 0x000000aea418723c */ /* 0x040fea0000001818 */
[----:B------:R-:W-:Y:S01]  /*8970*/  IMAD.WIDE.U32 R170, R176, UR8, RZ ;  /* 0x00000008b0aa7c25 */ /* 0x000fe2000f8e00ff */
[C---:B-----5:R-:W-:Y:S05]  /*8980*/  HMMA.16816.F32 R28, R164.reuse, R184, R28 ;  /* 0x000000b8a41c723c */ /* 0x060fea000000181c */
[-C--:B------:R-:W-:Y:S01]  /*8990*/  LEA R172, P4, R170, R241.reuse, 0x1 ;  /* 0x000000f1aaac7211 */ /* 0x080fe200078808ff */
[----:B------:R-:W-:Y:S01]  /*89a0*/  IMAD R168, R176, UR9, R168 ;  /* 0x00000009b0a87c24 */ /* 0x000fe2000f8e02a8 */
[----:B------:R-:W-:Y:S04]  /*89b0*/  HMMA.16816.F32 R32, R164, R186, R32 ;  /* 0x000000baa420723c */ /* 0x000fe80000001820 */
[C---:B------:R-:W-:Y:S04]  /*89c0*/  IMAD.WIDE.U32 R178, R188.reuse, UR8, RZ ;  /* 0x00000008bcb27c25 */ /* 0x040fe8000f8e00ff */
[----:B------:R-:W-:Y:S03]  /*89d0*/  IMAD R169, R188, UR9, R169 ;  /* 0x00000009bca97c24 */ /* 0x000fe6000f8e02a9 */
[----:B------:R-:W-:Y:S01]  /*89e0*/  LEA R176, P5, R178, R241, 0x1 ;  /* 0x000000f1b2b07211 */ /* 0x000fe200078a08ff */
[----:B------:R-:W-:Y:S01]  /*89f0*/  IMAD.IADD R168, R171, 0x1, R168 ;  /* 0x00000001aba87824 */ /* 0x000fe200078e02a8 */
[----:B------:R-:W-:Y:S01]  /*8a00*/  FMNMX.FTZ R171, R4, R2, !PT ;  /* 0x0000000204ab7209 */ /* 0x000fe20007810000 */
[----:B------:R-:W-:Y:S03]  /*8a10*/  IMAD.IADD R169, R179, 0x1, R169 ;  /* 0x00000001b3a97824 */ /* 0x000fe600078e02a9 */
[----:B------:R-:W-:Y:S02]  /*8a20*/  LEA.HI.X R173, R170, R240, R168, 0x1, P4 ;  /* 0x000000f0aaad7211 */ /* 0x000fe400020f0ca8 */
[----:B------:R-:W-:Y:S02]  /*8a30*/  FMNMX.FTZ R168, R6, R0, !PT ;  /* 0x0000000006a87209 */ /* 0x000fe40007810000 */
[----:B------:R-:W-:Y:S02]  /*8a40*/  FMNMX.FTZ R171, R5, R171, !PT ;  /* 0x000000ab05ab7209 */ /* 0x000fe40007810000 */
[----:B------:R-:W-:Y:S02]  /*8a50*/  LEA.HI.X R177, R178, R240, R169, 0x1, P5 ;  /* 0x000000f0b2b17211 */ /* 0x000fe400028f0ca9 */
        /* <DEDUP_REMOVED lines=8> */
[C---:B------:R-:W-:Y:S02]  /*8ae0*/  LEA R174, P4, R3.reuse, R248, 0x6 ;  /* 0x000000f803ae7211 */ /* 0x040fe400078830ff */
[----:B------:R-:W-:Y:S02]  /*8af0*/  LEA R170, P5, R3, R242, 0x6 ;  /* 0x000000f203aa7211 */ /* 0x000fe400078a30ff */
[----:B------:R-:W-:Y:S02]  /*8b00*/  FMNMX.FTZ R165, R15, R165, !PT ;  /* 0x000000a50fa57209 */ /* 0x000fe40007810000 */
[----:B------:R-:W-:Y:S02]  /*8b10*/  FMNMX.FTZ R166, R16, R166, !PT ;  /* 0x000000a610a67209 */ /* 0x000fe40007810000 */
[C---:B------:R-:W-:Y:S02]  /*8b20*/  LEA.HI.X.SX32 R175, R3.reuse, R249, 0x6, P4 ;  /* 0x000000f903af7211 */ /* 0x040fe400020f36ff */
[----:B------:R-:W-:Y:S02]  /*8b30*/  LEA.HI.X.SX32 R171, R3, R243, 0x6, P5 ;  /* 0x000000f303ab7211 */ /* 0x000fe400028f36ff */
[----:B------:R-:W-:Y:S01]  /*8b40*/  FMNMX.FTZ R165, R18, R165, !PT ;  /* 0x000000a512a57209 */ /* 0x000fe20007810000 */
[----:B------:R-:W-:Y:S01]  /*8b50*/  IMAD R164, R175, UR8, RZ ;  /* 0x00000008afa47c24 */ /* 0x000fe2000f8e02ff */
[----:B------:R-:W-:Y:S01]  /*8b60*/  FMNMX.FTZ R166, R17, R166, !PT ;  /* 0x000000a611a67209 */ /* 0x000fe20007810000 */
[----:B------:R-:W-:Y:S01]  /*8b70*/  IMAD R3, R171, UR8, RZ ;  /* 0x00000008ab037c24 */ /* 0x000fe2000f8e02ff */
[----:B------:R-:W-:Y:S01]  /*8b80*/  FMNMX.FTZ R165, R19, R165, !PT ;  /* 0x000000a513a57209 */ /* 0x000fe20007810000 */
[----:B------:R-:W-:Y:S01]  /*8b90*/  IMAD R164, R174, UR9, R164 ;  /* 0x00000009aea47c24 */ /* 0x000fe2000f8e02a4 */
[----:B------:R-:W-:Y:S01]  /*8ba0*/  FMNMX.FTZ R166, R20, R166, !PT ;  /* 0x000000a614a67209 */ /* 0x000fe20007810000 */
[----:B------:R-:W-:Y:S01]  /*8bb0*/  IMAD.WIDE.U32 R174, R174, UR8, RZ ;  /* 0x00000008aeae7c25 */ /* 0x000fe2000f8e00ff */
[----:B------:R-:W-:Y:S02]  /*8bc0*/  FMNMX.FTZ R165, R22, R165, !PT ;  /* 0x000000a516a57209 */ /* 0x000fe40007810000 */
[----:B------:R-:W-:Y:S01]  /*8bd0*/  FMNMX.FTZ R166, R21, R166, !PT ;  /* 0x000000a615a67209 */ /* 0x000fe20007810000 */
[----:B------:R-:W-:Y:S01]  /*8be0*/  IMAD R3, R170, UR9, R3 ;  /* 0x00000009aa037c24 */ /* 0x000fe2000f8e0203 */
[----:B------:R-:W-:Y:S01]  /*8bf0*/  LEA R182, P4, R174, R241, 0x1 ;  /* 0x000000f1aeb67211 */ /* 0x000fe200078808ff */
[----:B------:R-:W-:Y:S01]  /*8c00*/  IMAD.WIDE.U32 R170, R170, UR8, RZ ;  /* 0x00000008aaaa7c25 */ /* 0x000fe2000f8e00ff */
[----:B------:R-:W-:Y:S02]  /*8c10*/  FMNMX.FTZ R165, R23, R165, !PT ;  /* 0x000000a517a57209 */ /* 0x000fe40007810000 */
[----:B------:R-:W-:Y:S01]  /*8c20*/  FMNMX.FTZ R166, R24, R166, !PT ;  /* 0x000000a618a67209 */ /* 0x000fe20007810000 */
[----:B------:R-:W-:Y:S01]  /*8c30*/  IMAD.IADD R164, R175, 0x1, R164 ;  /* 0x00000001afa47824 */ /* 0x000fe200078e02a4 */
[----:B------:R-:W-:Y:S01]  /*8c40*/  LEA R184, P5, R170, R241, 0x1 ;  /* 0x000000f1aab87211 */ /* 0x000fe200078a08ff */
[----:B------:R-:W-:Y:S01]  /*8c50*/  IMAD.IADD R3, R171, 0x1, R3 ;  /* 0x00000001ab037824 */ /* 0x000fe200078e0203 */
[----:B------:R-:W-:Y:S02]  /*8c60*/  FMNMX.FTZ R165, R26, R165, !PT ;  /* 0x000000a51aa57209 */ /* 0x000fe40007810000 */
[----:B------:R-:W-:Y:S02]  /*8c70*/  FMNMX.FTZ R166, R25, R166, !PT ;  /* 0x000000a619a67209 */ /* 0x000fe40007810000 */
[-C--:B------:R-:W-:Y:S02]  /*8c80*/  LEA.HI.X R183, R174, R240.reuse, R164, 0x1, P4 ;  /* 0x000000f0aeb77211 */ /* 0x080fe400020f0ca4 */
[----:B------:R-:W-:Y:S02]  /*8c90*/  ISETP.LT.AND P4, PT, RZ, UR15, PT ;  /* 0x0000000fff007c0c */ /* 0x000fe4000bf81270 */
        /* <DEDUP_REMOVED lines=10> */
.L_x_69:
[----:B------:R-:W-:Y:S01]  /*8d40*/  FMNMX.FTZ R3, R35, R3, !PT ;  /* 0x0000000323037209 */ /* 0x000fe20007810000 */
[----:B-1----:R-:W1:Y:S01]  /*8d50*/  SHFL.BFLY PT, R164, R174, 0x2, 0x1f ;  /* 0x0c401f00aea47f89 */ /* 0x002e6200000e0000 */
[----:B------:R-:W-:Y:S07]  /*8d60*/  UIADD3 UR18, UR18, 0x1, URZ ;  /* 0x0000000112127890 */ /* 0x000fee000fffe03f */
[----:B------:R-:W2:Y:S08]  /*8d70*/  SHFL.BFLY PT, R165, R3, 0x2, 0x1f ;  /* 0x0c401f0003a57f89 */ /* 0x000eb000000e0000 */
[----:B------:R-:W-:Y:S08]  /*8d80*/  LDSM.16.MT88.4 R168, [R212+0x10000] ;  /* 0x01000000d4a8783b */ /* 0x000ff00000004200 */
[----:B------:R-:W-:Y:S08]  /*8d90*/  LDSM.16.MT88.4 R176, [R209+0x10000] ;  /* 0x01000000d1b0783b */ /* 0x000ff00000004200 */
[----:B------:R-:W-:Y:S08]  /*8da0*/  LDSM.16.MT88.4 R180, [R210+0x14000] ;  /* 0x01400000d2b4783b */ /* 0x000ff00000004200 */
[----:B------:R-:W-:Y:S04]  /*8db0*/  STL [R1+0xc], R195 ;  /* 0x00000cc301007387 */ /* 0x000fe80000100800 */
[----:B------:R-:W-:Y:S04]  /*8dc0*/  STL [R1+0x8], R194 ;  /* 0x000008c201007387 */ /* 0x000fe80000100800 */
[----:B------:R-:W-:Y:S04]  /*8dd0*/  STL [R1+0x4], R193 ;  /* 0x000004c101007387 */ /* 0x000fe80000100800 */
[----:B------:R-:W-:Y:S01]  /*8de0*/  STL [R1], R192 ;  /* 0x000000c001007387 */ /* 0x000fe20000100800 */
[----:B-1----:R-:W-:Y:S02]  /*8df0*/  FMNMX.FTZ R174, R174, R164, !PT ;  /* 0x000000a4aeae7209 */ /* 0x002fe40007810000 */
[----:B--2---:R-:W-:Y:S03]  /*8e00*/  FMNMX.FTZ R165, R3, R165, !PT ;  /* 0x000000a503a57209 */ /* 0x004fe60007810000 */
[----:B------:R-:W1:Y:S08]  /*8e10*/  SHFL.BFLY PT, R164, R174, 0x1, 0x1f ;  /* 0x0c201f00aea47f89 */ /* 0x000e7000000e0000 */
[----:B------:R-:W2:Y:S01]  /*8e20*/  SHFL.BFLY PT, R3, R165, 0x1, 0x1f ;  /* 0x0c201f00a5037f89 */ /* 0x000ea200000e0000 */
[----:B-1----:R-:W-:Y:S07]  /*8e30*/  FMNMX.FTZ R164, R174, R164, !PT ;  /* 0x000000a4aea47209 */ /* 0x002fee0007810000 */
[----:B------:R-:W1:Y:S01]  /*8e40*/  LDSM.16.MT88.4 R172, [R210+0x10000] ;  /* 0x01000000d2ac783b */ /* 0x000e620000004200 */
[----:B--2---:R-:W-:Y:S01]  /*8e50*/  FMNMX.FTZ R3, R165, R3, !PT ;  /* 0x00000003a5037209 */ /* 0x004fe20007810000 */
[C---:B------:R-:W-:Y:S01]  /*8e60*/  FMUL.FTZ R190, R164.reuse, UR4 ;  /* 0x00000004a4be7c20 */ /* 0x040fe20008410000 */
[C---:B------:R-:W-:Y:S01]  /*8e70*/  FSETP.NEU.FTZ.AND P0, PT, R164.reuse, -INF , PT ;  /* 0xff800000a400780b */ /* 0x040fe20003f1d000 */
[----:B------:R-:W-:Y:S02]  /*8e80*/  FADD.FTZ R2, -R164, R2 ;  /* 0x00000002a4027221 */ /* 0x000fe40000010100 */
[C---:B------:R-:W-:Y:S01]  /*8e90*/  FMUL.FTZ R189, R3.reuse, UR4 ;  /* 0x0000000403bd7c20 */ /* 0x040fe20008410000 */
[----:B------:R-:W-:Y:S01]  /*8ea0*/  FSEL R190, R190, RZ, P0 ;  /* 0x000000ffbebe7208 */ /* 0x000fe20000000000 */
[C---:B------:R-:W-:Y:S01]  /*8eb0*/  FADD.FTZ R0, -R3.reuse, R0 ;  /* 0x0000000003007221 */ /* 0x040fe20000010100 */
[----:B------:R-:W-:Y:S01]  /*8ec0*/  FSETP.NEU.FTZ.AND P0, PT, R3, -INF , PT ;  /* 0xff8000000300780b */ /* 0x000fe20003f1d000 */
[----:B------:R-:W-:Y:S02]  /*8ed0*/  FMUL.FTZ R2, R2, UR4 ;  /* 0x0000000402027c20 */ /* 0x000fe40008410000 */
[----:B------:R-:W-:Y:S01]  /*8ee0*/  FMUL.FTZ R0, R0, UR4 ;  /* 0x0000000400007c20 */ /* 0x000fe20008410000 */
[----:B------:R-:W-:Y:S01]  /*8ef0*/  FSEL R189, R189, RZ, P0 ;  /* 0x000000ffbdbd7208 */ /* 0x000fe20000000000 */
[--C-:B------:R-:W-:Y:S01]  /*8f00*/  FFMA.FTZ R184, R4, UR4, -R190.reuse ;  /* 0x0000000404b87c23 */ /* 0x100fe200080108be */
[--C-:B------:R-:W-:Y:S01]  /*8f10*/  FFMA.FTZ R165, R5, UR4, -R190.reuse ;  /* 0x0000000405a57c23 */ /* 0x100fe200080108be */
[--C-:B------:R-:W-:Y:S01]  /*8f20*/  FFMA.FTZ R167, R8, UR4, -R190.reuse ;  /* 0x0000000408a77c23 */ /* 0x100fe200080108be */
[--C-:B------:R-:W-:Y:S01]  /*8f30*/  FFMA.FTZ R185, R9, UR4, -R190.reuse ;  /* 0x0000000409b97c23 */ /* 0x100fe200080108be */
[--C-:B------:R-:W-:Y:S01]  /*8f40*/  FFMA.FTZ R187, R6, UR4, -R189.reuse ;  /* 0x0000000406bb7c23 */ /* 0x100fe200080108bd */
[--C-:B------:R-:W-:Y:S01]  /*8f50*/  FFMA.FTZ R166, R7, UR4, -R189.reuse ;  /* 0x0000000407a67c23 */ /* 0x100fe200080108bd */
[--C-:B------:R-:W-:Y:S01]  /*8f60*/  FFMA.FTZ R186, R10, UR4, -R189.reuse ;  /* 0x000000040aba7c23 */ /* 0x100fe200080108bd */
[--C-:B------:R-:W-:Y:S01]  /*8f70*/  FFMA.FTZ R188, R11, UR4, -R189.reuse ;  /* 0x000000040bbc7c23 */ /* 0x100fe200080108bd */
[----:B------:R-:W2:Y:S01]  /*8f80*/  MUFU.EX2 R2, R2 ;  /* 0x0000000200027308 */ /* 0x000ea20000000800 */
[--C-:B------:R-:W-:Y:S01]  /*8f90*/  FFMA.FTZ R26, R26, UR4, -R189.reuse ;  /* 0x000000041a1a7c23 */ /* 0x100fe200080108bd */
[--C-:B------:R-:W-:Y:S01]  /*8fa0*/  FFMA.FTZ R252, R25, UR4, -R190.reuse ;  /* 0x0000000419fc7c23 */ /* 0x100fe200080108be */
[--C-:B------:R-:W-:Y:S01]  /*8fb0*/  FFMA.FTZ R28, R28, UR4, -R190.reuse ;  /* 0x000000041c1c7c23 */ /* 0x100fe200080108be */
[--C-:B------:R-:W-:Y:S01]  /*8fc0*/  FFMA.FTZ R29, R29, UR4, -R190.reuse ;  /* 0x000000041d1d7c23 */ /* 0x100fe200080108be */
[--C-:B------:R-:W-:Y:S01]  /*8fd0*/  FFMA.FTZ R30, R30, UR4, -R189.reuse ;  /* 0x000000041e1e7c23 */ /* 0x100fe200080108bd */
[--C-:B------:R-:W-:Y:S01]  /*8fe0*/  FFMA.FTZ R31, R31, UR4, -R189.reuse ;  /* 0x000000041f1f7c23 */ /* 0x100fe200080108bd */
[--C-:B------:R-:W-:Y:S03]  /*8ff0*/  FFMA.FTZ R32, R32, UR4, -R190.reuse ;  /* 0x0000000420207c23 */ /* 0x100fe600080108be */
[----:B------:R-:W3:Y:S01]  /*9000*/  MUFU.EX2 R0, R0 ;  /* 0x0000000000007308 */ /* 0x000ee20000000800 */
[--C-:B------:R-:W-:Y:S01]  /*9010*/  FFMA.FTZ R34, R34, UR4, -R189.reuse ;  /* 0x0000000422227c23 */ /* 0x100fe200080108bd */
[--C-:B------:R-:W-:Y:S01]  /*9020*/  FFMA.FTZ R191, R20, UR4, -R190.reuse ;  /* 0x0000000414bf7c23 */ /* 0x100fe200080108be */
[--C-:B------:R-:W-:Y:S07]  /*9030*/  FFMA.FTZ R20, R27, UR4, -R189.reuse ;  /* 0x000000041b147c23 */ /* 0x100fee00080108bd */
[----:B------:R-:W-:Y:S01]  /*9040*/  MUFU.EX2 R184, R184 ;  /* 0x000000b800b87308 */ /* 0x000fe20000000800 */
[C---:B--2---:R-:W-:Y:S01]  /*9050*/  FMUL.FTZ R4, R2.reuse, R160 ;  /* 0x000000a002047220 */ /* 0x044fe20000410000 */
[C---:B------:R-:W-:Y:S01]  /*9060*/  FMUL.FTZ R5, R2.reuse, R161 ;  /* 0x000000a102057220 */ /* 0x040fe20000410000 */
[C---:B------:R-:W-:Y:S01]  /*9070*/  FMUL.FTZ R8, R2.reuse, R156 ;  /* 0x0000009c02087220 */ /* 0x040fe20000410000 */
[C---:B------:R-:W-:Y:S01]  /*9080*/  FMUL.FTZ R9, R2.reuse, R157 ;  /* 0x0000009d02097220 */ /* 0x040fe20000410000 */
[C---:B------:R-:W-:Y:S01]  /*9090*/  FMUL.FTZ R36, R2.reuse, R36 ;  /* 0x0000002402247220 */ /* 0x040fe20000410000 */
[C---:B------:R-:W-:Y:S01]  /*90a0*/  FMUL.FTZ R37, R2.reuse, R37 ;  /* 0x0000002502257220 */ /* 0x040fe20000410000 */
[----:B------:R-:W-:Y:S03]  /*90b0*/  FMUL.FTZ R40, R2, R40 ;  /* 0x0000002802287220 */ /* 0x000fe60000410000 */
[----:B------:R-:W2:Y:S01]  /*90c0*/  MUFU.EX2 R165, R165 ;  /* 0x000000a500a57308 */ /* 0x000ea20000000800 */
[C---:B---3--:R-:W-:Y:S01]  /*90d0*/  FMUL.FTZ R6, R0.reuse, R162 ;  /* 0x000000a200067220 */ /* 0x048fe20000410000 */
[C---:B------:R-:W-:Y:S01]  /*90e0*/  FMUL.FTZ R7, R0.reuse, R163 ;  /* 0x000000a300077220 */ /* 0x040fe20000410000 */
[C---:B------:R-:W-:Y:S01]  /*90f0*/  FMUL.FTZ R10, R0.reuse, R158 ;  /* 0x0000009e000a7220 */ /* 0x040fe20000410000 */
[C---:B------:R-:W-:Y:S01]  /*9100*/  FMUL.FTZ R11, R0.reuse, R159 ;  /* 0x0000009f000b7220 */ /* 0x040fe20000410000 */
[C---:B------:R-:W-:Y:S01]  /*9110*/  FMUL.FTZ R38, R0.reuse, R38 ;  /* 0x0000002600267220 */ /* 0x040fe20000410000 */
[----:B------:R-:W3:Y:S01]  /*9120*/  LDSM.16.MT88.4 R156, [R208+0x10000] ;  /* 0x01000000d09c783b */ /* 0x000ee20000004200 */
[----:B------:R-:W-:Y:S03]  /*9130*/  FMUL.FTZ R39, R0, R39 ;  /* 0x0000002700277220 */ /* 0x000fe60000410000 */
        /* <DEDUP_REMOVED lines=8> */
[----:B------:R-:W4:Y:S01]  /*91c0*/  MUFU.EX2 R166, R166 ;  /* 0x000000a600a67308 */ /* 0x000f220000000800 */
[----:B--2---:R-:W-:Y:S01]  /*91d0*/  F2FP.F16.F32.PACK_AB R160, R165, R184 ;  /* 0x000000b8a5a0723e */ /* 0x004fe200000000ff */
[C---:B------:R-:W-:Y:S01]  /*91e0*/  FMUL.FTZ R48, R2.reuse, R48 ;  /* 0x0000003002307220 */ /* 0x040fe20000410000 */
[----:B------:R-:W-:Y:S01]  /*91f0*/  FMUL.FTZ R49, R2, R49 ;  /* 0x0000003102317220 */ /* 0x000fe20000410000 */
[C---:B------:R-:W-:Y:S01]  /*9200*/  FMUL.FTZ R50, R0.reuse, R50 ;  /* 0x0000003200327220 */ /* 0x040fe20000410000 */
[----:B------:R-:W-:Y:S01]  /*9210*/  FMUL.FTZ R51, R0, R51 ;  /* 0x0000003300337220 */ /* 0x000fe20000410000 */
[C---:B------:R-:W-:Y:S01]  /*9220*/  FMUL.FTZ R52, R2.reuse, R52 ;  /* 0x0000003402347220 */ /* 0x040fe20000410000 */
[----:B------:R-:W-:Y:S03]  /*9230*/  FMUL.FTZ R53, R2, R53 ;  /* 0x0000003502357220 */ /* 0x000fe60000410000 */
[----:B------:R-:W-:Y:S01]  /*9240*/  MUFU.EX2 R167, R167 ;  /* 0x000000a700a77308 */ /* 0x000fe20000000800 */
[C---:B------:R-:W-:Y:S01]  /*9250*/  FMUL.FTZ R54, R0.reuse, R54 ;  /* 0x0000003600367220 */ /* 0x040fe20000410000 */
[----:B------:R-:W-:Y:S01]  /*9260*/  FMUL.FTZ R55, R0, R55 ;  /* 0x0000003700377220 */ /* 0x000fe20000410000 */
[C---:B------:R-:W-:Y:S01]  /*9270*/  FMUL.FTZ R56, R2.reuse, R56 ;  /* 0x0000003802387220 */ /* 0x040fe20000410000 */
[----:B------:R-:W-:Y:S01]  /*9280*/  FMUL.FTZ R57, R2, R57 ;  /* 0x0000003902397220 */ /* 0x000fe20000410000 */
[C---:B------:R-:W-:Y:S01]  /*9290*/  FMUL.FTZ R58, R0.reuse, R58 ;  /* 0x0000003a003a7220 */ /* 0x040fe20000410000 */
[----:B------:R-:W-:Y:S01]  /*92a0*/  FMUL.FTZ R59, R0, R59 ;  /* 0x0000003b003b7220 */ /* 0x000fe20000410000 */
[----:B------:R-:W-:Y:S03]  /*92b0*/  FMUL.FTZ R60, R2, R60 ;  /* 0x0000003c023c7220 */ /* 0x000fe60000410000 */
[----:B------:R-:W2:Y:S01]  /*92c0*/  MUFU.EX2 R185, R185 ;  /* 0x000000b900b97308 */ /* 0x000ea20000000800 */
[----:B----4-:R-:W-:Y:S01]  /*92d0*/  F2FP.F16.F32.PACK_AB R161, R166, R187 ;  /* 0x000000bba6a1723e */ /* 0x010fe200000000ff */
        /* <DEDUP_REMOVED lines=30> */
[----:B------:R-:W-:Y:S01]  /*94c0*/  FMUL.FTZ R88, R2, R88 ;  /* 0x0000005802587220 */ /* 0x000fe20000410000 */
[----:B----4-:R-:W-:Y:S01]  /*94d0*/  F2FP.F16.F32.PACK_AB R163, R188, R186 ;  /* 0x000000babca3723e */ /* 0x010fe200000000ff */
[----:B------:R-:W-:Y:S01]  /*94e0*/  MUFU.EX2 R194, R26 ;  /* 0x0000001a00c27308 */ /* 0x000fe20000000800 */
[----:B------:R-:W-:Y:S01]  /*94f0*/  FMUL.FTZ R89, R2, R89 ;  /* 0x0000005902597220 */ /* 0x000fe20000410000 */
[C---:B------:R-:W-:Y:S01]  /*9500*/  FMUL.FTZ R90, R0.reuse, R90 ;  /* 0x0000005a005a7220 */ /* 0x040fe20000410000 */
[----:B------:R-:W-:Y:S01]  /*9510*/  FMUL.FTZ R91, R0, R91 ;  /* 0x0000005b005b7220 */ /* 0x000fe20000410000 */
[C---:B------:R-:W-:Y:S01]  /*9520*/  FMUL.FTZ R92, R2.reuse, R92 ;  /* 0x0000005c025c7220 */ /* 0x040fe20000410000 */
[----:B------:R-:W-:Y:S01]  /*9530*/  FMUL.FTZ R93, R2, R93 ;  /* 0x0000005d025d7220 */ /* 0x000fe20000410000 */
[C---:B------:R-:W-:Y:S04]  /*9540*/  HMMA.16816.F32 R4, R160.reuse, R168, R4 ;  /* 0x000000a8a004723c */ /* 0x040fe80000001804 */
[----:B------:R-:W-:Y:S01]  /*9550*/  MUFU.EX2 R192, R28 ;  /* 0x0000001c00c07308 */ /* 0x000fe20000000800 */
[C---:B------:R-:W-:Y:S01]  /*9560*/  FMUL.FTZ R94, R0.reuse, R94 ;  /* 0x0000005e005e7220 */ /* 0x040fe20000410000 */
[C---:B------:R-:W-:Y:S01]  /*9570*/  HMMA.16816.F32 R8, R160.reuse, R170, R8 ;  /* 0x000000aaa008723c */ /* 0x040fe20000001808 */
[----:B------:R-:W2:Y:S07]  /*9580*/  LDSM.16.MT88.4 R168, [R212+0x12000] ;  /* 0x01200000d4a8783b */ /* 0x000eae0000004200 */
[----:B------:R-:W-:Y:S03]  /*9590*/  MUFU.EX2 R193, R29 ;  /* 0x0000001d00c17308 */ /* 0x000fe60000000800 */
[----:B------:R-:W-:Y:S01]  /*95a0*/  FMUL.FTZ R95, R0, R95 ;  /* 0x0000005f005f7220 */ /* 0x000fe20000410000 */
[C---:B-1----:R-:W-:Y:S03]  /*95b0*/  HMMA.16816.F32 R36, R160.reuse, R172, R36 ;  /* 0x000000aca024723c */ /* 0x042fe60000001824 */
[C---:B------:R-:W-:Y:S03]  /*95c0*/  FMUL.FTZ R96, R2.reuse, R96 ;  /* 0x0000006002607220 */ /* 0x040fe60000410000 */
[C---:B------:R-:W-:Y:S01]  /*95d0*/  HMMA.16816.F32 R40, R160.reuse, R174, R40 ;  /* 0x000000aea028723c */ /* 0x040fe20000001828 */
[----:B------:R-:W1:Y:S01]  /*95e0*/  LDSM.16.MT88.4 R172, [R210+0x12000] ;  /* 0x01200000d2ac783b */ /* 0x000e620000004200 */
[----:B------:R-:W-:Y:S03]  /*95f0*/  MUFU.EX2 R195, R20 ;  /* 0x0000001400c37308 */ /* 0x000fe60000000800 */
[----:B------:R-:W-:Y:S01]  /*9600*/  FMUL.FTZ R97, R2, R97 ;  /* 0x0000006102617220 */ /* 0x000fe20000410000 */
[C---:B------:R-:W-:Y:S06]  /*9610*/  HMMA.16816.F32 R44, R160.reuse, R176, R44 ;  /* 0x000000b0a02c723c */ /* 0x040fec000000182c */
[----:B------:R-:W-:Y:S01]  /*9620*/  MUFU.EX2 R191, R191 ;  /* 0x000000bf00bf7308 */ /* 0x000fe20000000800 */
[C---:B------:R-:W-:Y:S01]  /*9630*/  FMUL.FTZ R98, R0.reuse, R98 ;  /* 0x0000006200627220 */ /* 0x040fe20000410000 */
[C---:B------:R-:W-:Y:S01]  /*9640*/  HMMA.16816.F32 R48, R160.reuse, R178, R48 ;  /* 0x000000b2a030723c */ /* 0x040fe20000001830 */
[----:B------:R-:W-:Y:S02]  /*9650*/  LDSM.16.MT88.4 R176, [R208+0x12000] ;  /* 0x01200000d0b0783b */ /* 0x000fe40000004200 */
[----:B------:R-:W-:Y:S03]  /*9660*/  FMUL.FTZ R99, R0, R99 ;  /* 0x0000006300637220 */ /* 0x000fe60000410000 */
[C---:B---3--:R-:W-:Y:S02]  /*9670*/  HMMA.16816.F32 R52, R160.reuse, R156, R52 ;  /* 0x0000009ca034723c */ /* 0x048fe40000001834 */
[----:B------:R-:W-:Y:S03]  /*9680*/  MUFU.EX2 R252, R252 ;  /* 0x000000fc00fc7308 */ /* 0x000fe60000000800 */
[C---:B------:R-:W-:Y:S01]  /*9690*/  FMUL.FTZ R100, R2.reuse, R100 ;  /* 0x0000006402647220 */ /* 0x040fe20000410000 */
[C---:B------:R-:W-:Y:S01]  /*96a0*/  HMMA.16816.F32 R56, R160.reuse, R158, R56 ;  /* 0x0000009ea038723c */ /* 0x040fe20000001838 */
[----:B------:R-:W3:Y:S04]  /*96b0*/  LDSM.16.MT88.4 R156, [R209+0x12000] ;  /* 0x01200000d19c783b */ /* 0x000ee80000004200 */
[----:B------:R-:W-:Y:S01]  /*96c0*/  FMUL.FTZ R101, R2, R101 ;  /* 0x0000006502657220 */ /* 0x000fe20000410000 */
[C---:B--2---:R-:W-:Y:S05]  /*96d0*/  HMMA.16816.F32 R60, R160.reuse, R168, R60 ;  /* 0x000000a8a03c723c */ /* 0x044fea000000183c */
[C---:B------:R-:W-:Y:S01]  /*96e0*/  FMUL.FTZ R102, R0.reuse, R102 ;  /* 0x0000006600667220 */ /* 0x040fe20000410000 */
[C---:B------:R-:W-:Y:S01]  /*96f0*/  HMMA.16816.F32 R64, R160.reuse, R170, R64 ;  /* 0x000000aaa040723c */ /* 0x040fe20000001840 */
[----:B------:R-:W2:Y:S04]  /*9700*/  LDSM.16.MT88.4 R168, [R212+0x14000] ;  /* 0x01400000d4a8783b */ /* 0x000ea80000004200 */
[----:B------:R-:W-:Y:S01]  /*9710*/  FMUL.FTZ R103, R0, R103 ;  /* 0x0000006700677220 */ /* 0x000fe20000410000 */
[C---:B-1----:R-:W-:Y:S05]  /*9720*/  HMMA.16816.F32 R68, R160.reuse, R172, R68 ;  /* 0x000000aca044723c */ /* 0x042fea0000001844 */
[C---:B------:R-:W-:Y:S01]  /*9730*/  FMUL.FTZ R104, R2.reuse, R104 ;  /* 0x0000006802687220 */ /* 0x040fe20000410000 */
[C---:B------:R-:W-:Y:S01]  /*9740*/  HMMA.16816.F32 R72, R160.reuse, R174, R72 ;  /* 0x000000aea048723c */ /* 0x040fe20000001848 */
[----:B------:R-:W-:Y:S04]  /*9750*/  LDSM.16.MT88.4 R172, [R212+0x16000] ;  /* 0x01600000d4ac783b */ /* 0x000fe80000004200 */
[----:B------:R-:W-:Y:S01]  /*9760*/  FMUL.FTZ R105, R2, R105 ;  /* 0x0000006902697220 */ /* 0x000fe20000410000 */
[C---:B------:R-:W-:Y:S01]  /*9770*/  FMUL.FTZ R106, R0.reuse, R106 ;  /* 0x0000006a006a7220 */ /* 0x040fe20000410000 */
[----:B------:R-:W-:Y:S01]  /*9780*/  FMUL.FTZ R107, R0, R107 ;  /* 0x0000006b006b7220 */ /* 0x000fe20000410000 */
[C---:B------:R-:W-:Y:S03]  /*9790*/  FMUL.FTZ R108, R2.reuse, R108 ;  /* 0x0000006c026c7220 */ /* 0x040fe60000410000 */
[----:B------:R-:W-:Y:S01]  /*97a0*/  FMUL.FTZ R109, R2, R109 ;  /* 0x0000006d026d7220 */ /* 0x000fe20000410000 */
[C---:B------:R-:W-:Y:S01]  /*97b0*/  FMUL.FTZ R110, R0.reuse, R110 ;  /* 0x0000006e006e7220 */ /* 0x040fe20000410000 */
[----:B------:R-:W-:Y:S01]  /*97c0*/  FMUL.FTZ R111, R0, R111 ;  /* 0x0000006f006f7220 */ /* 0x000fe20000410000 */
[C---:B------:R-:W-:Y:S01]  /*97d0*/  FMUL.FTZ R112, R2.reuse, R112 ;  /* 0x0000007002707220 */ /* 0x040fe20000410000 */
[----:B------:R-:W-:Y:S01]  /*97e0*/  FMUL.FTZ R113, R2, R113 ;  /* 0x0000007102717220 */ /* 0x000fe20000410000 */
[C---:B------:R-:W-:Y:S01]  /*97f0*/  FMUL.FTZ R114, R0.reuse, R114 ;  /* 0x0000007200727220 */ /* 0x040fe20000410000 */
[C---:B---3--:R-:W-:Y:S03]  /*9800*/  HMMA.16816.F32 R76, R160.reuse, R156, R76 ;  /* 0x0000009ca04c723c */ /* 0x048fe6000000184c */
[----:B------:R-:W-:Y:S01]  /*9810*/  FMUL.FTZ R115, R0, R115 ;  /* 0x0000007300737220 */ /* 0x000fe20000410000 */
[C---:B------:R-:W-:Y:S01]  /*9820*/  FMUL.FTZ R116, R2.reuse, R116 ;  /* 0x0000007402747220 */ /* 0x040fe20000410000 */
[----:B------:R-:W-:Y:S01]  /*9830*/  FMUL.FTZ R117, R2, R117 ;  /* 0x0000007502757220 */ /* 0x000fe20000410000 */
[C---:B------:R-:W-:Y:S01]  /*9840*/  HMMA.16816.F32 R80, R160.reuse, R158, R80 ;  /* 0x0000009ea050723c */ /* 0x040fe20000001850 */
[----:B------:R-:W1:Y:S04]  /*9850*/  LDSM.16.MT88.4 R156, [R209+0x14000] ;  /* 0x01400000d19c783b */ /* 0x000e680000004200 */
[C---:B------:R-:W-:Y:S01]  /*9860*/  FMUL.FTZ R118, R0.reuse, R118 ;  /* 0x0000007600767220 */ /* 0x040fe20000410000 */
        /* <DEDUP_REMOVED lines=10> */
[C---:B------:R-:W-:Y:S05]  /*9910*/  HMMA.16816.F32 R100, R160.reuse, R180, R100 ;  /* 0x000000b4a064723c */ /* 0x040fea0000001864 */
[----:B------:R-:W-:Y:S01]  /*9920*/  FMUL.FTZ R123, R0, R123 ;  /* 0x0000007b007b7220 */ /* 0x000fe20000410000 */
[C---:B------:R-:W-:Y:S05]  /*9930*/  HMMA.16816.F32 R104, R160.reuse, R182, R104 ;  /* 0x000000b6a068723c */ /* 0x040fea0000001868 */
[--C-:B------:R-:W-:Y:S01]  /*9940*/  FFMA.FTZ R180, R12, UR4, -R190.reuse ;  /* 0x000000040cb47c23 */ /* 0x100fe200080108be */
[C---:B-1----:R-:W-:Y:S05]  /*9950*/  HMMA.16816.F32 R108, R160.reuse, R156, R108 ;  /* 0x0000009ca06c723c */ /* 0x042fea000000186c */
[--C-:B------:R-:W-:Y:S01]  /*9960*/  FFMA.FTZ R181, R13, UR4, -R190.reuse ;  /* 0x000000040db57c23 */ /* 0x100fe200080108be */
[C---:B------:R-:W-:Y:S01]  /*9970*/  HMMA.16816.F32 R112, R160.reuse, R158, R112 ;  /* 0x0000009ea070723c */ /* 0x040fe20000001870 */
[----:B------:R-:W-:Y:S01]  /*9980*/  LDSM.16.MT88.4 R156, [R208+0x16000] ;  /* 0x01600000d09c783b */ /* 0x000fe20000004200 */
[----:B------:R-:W-:Y:S03]  /*9990*/  MUFU.EX2 R180, R180 ;  /* 0x000000b400b47308 */ /* 0x000fe60000000800 */
[--C-:B------:R-:W-:Y:S01]  /*99a0*/  FFMA.FTZ R182, R14, UR4, -R189.reuse ;  /* 0x000000040eb67c23 */ /* 0x100fe200080108bd */
[--C-:B------:R-:W-:Y:S01]  /*99b0*/  FFMA.FTZ R183, R15, UR4, -R189.reuse ;  /* 0x000000040fb77c23 */ /* 0x100fe200080108bd */
[C---:B------:R-:W-:Y:S01]  /*99c0*/  FMUL.FTZ R12, R2.reuse, R152 ;  /* 0x00000098020c7220 */ /* 0x040fe20000410000 */
[----:B------:R-:W-:Y:S04]  /*99d0*/  FMUL.FTZ R13, R2, R153 ;  /* 0x00000099020d7220 */ /* 0x000fe80000410000 */
[----:B------:R-:W1:Y:S01]  /*99e0*/  MUFU.EX2 R181, R181 ;  /* 0x000000b500b57308 */ /* 0x000e620000000800 */
[C---:B------:R-:W-:Y:S01]  /*99f0*/  FMUL.FTZ R14, R0.reuse, R154 ;  /* 0x0000009a000e7220 */ /* 0x040fe20000410000 */
[----:B------:R-:W-:Y:S01]  /*9a00*/  FMUL.FTZ R15, R0, R155 ;  /* 0x0000009b000f7220 */ /* 0x000fe20000410000 */
[C---:B------:R-:W-:Y:S01]  /*9a10*/  FMUL.FTZ R124, R2.reuse, R124 ;  /* 0x0000007c027c7220 */ /* 0x040fe20000410000 */
[----:B------:R-:W3:Y:S01]  /*9a20*/  LDSM.16.MT88.4 R152, [R209+0x16000] ;  /* 0x01600000d198783b */ /* 0x000ee20000004200 */
[----:B------:R-:W-:Y:S01]  /*9a30*/  FMUL.FTZ R125, R2, R125 ;  /* 0x0000007d027d7220 */ /* 0x000fe20000410000 */
[C---:B------:R-:W-:Y:S01]  /*9a40*/  FMUL.FTZ R126, R0.reuse, R126 ;  /* 0x0000007e007e7220 */ /* 0x040fe20000410000 */
[----:B------:R-:W-:Y:S01]  /*9a50*/  FMUL.FTZ R127, R0, R127 ;  /* 0x0000007f007f7220 */ /* 0x000fe20000410000 */
[C---:B------:R-:W-:Y:S01]  /*9a60*/  FMUL.FTZ R128, R2.reuse, R128 ;  /* 0x0000008002807220 */ /* 0x040fe20000410000 */
[C---:B--2---:R-:W-:Y:S01]  /*9a70*/  HMMA.16816.F32 R12, R160.reuse, R168, R12 ;  /* 0x000000a8a00c723c */ /* 0x044fe2000000180c */
[----:B------:R-:W-:Y:S02]  /*9a80*/  MUFU.EX2 R182, R182 ;  /* 0x000000b600b67308 */ /* 0x000fe40000000800 */
[----:B------:R-:W-:Y:S01]  /*9a90*/  FMUL.FTZ R129, R2, R129 ;  /* 0x0000008102817220 */ /* 0x000fe20000410000 */
[C---:B------:R-:W-:Y:S01]  /*9aa0*/  FMUL.FTZ R130, R0.reuse, R130 ;  /* 0x0000008200827220 */ /* 0x040fe20000410000 */
[----:B------:R-:W-:Y:S01]  /*9ab0*/  FMUL.FTZ R131, R0, R131 ;  /* 0x0000008300837220 */ /* 0x000fe20000410000 */
[C---:B------:R-:W-:Y:S01]  /*9ac0*/  HMMA.16816.F32 R116, R160.reuse, R170, R116 ;  /* 0x000000aaa074723c */ /* 0x040fe20000001874 */
[----:B------:R-:W2:Y:S04]  /*9ad0*/  LDSM.16.MT88.4 R168, [R212+0x10800] ;  /* 0x01080000d4a8783b */ /* 0x000ea80000004200 */
[C---:B------:R-:W-:Y:S01]  /*9ae0*/  FMUL.FTZ R132, R2.reuse, R132 ;  /* 0x0000008402847220 */ /* 0x040fe20000410000 */
[C---:B------:R-:W-:Y:S05]  /*9af0*/  HMMA.16816.F32 R120, R160.reuse, R172, R120 ;  /* 0x000000aca078723c */ /* 0x040fea0000001878 */
[----:B------:R-:W-:Y:S01]  /*9b00*/  FMUL.FTZ R133, R2, R133 ;  /* 0x0000008502857220 */ /* 0x000fe20000410000 */
[C---:B------:R-:W-:Y:S01]  /*9b10*/  HMMA.16816.F32 R124, R160.reuse, R174, R124 ;  /* 0x000000aea07c723c */ /* 0x040fe2000000187c */
[----:B------:R-:W4:Y:S04]  /*9b20*/  LDSM.16.MT88.4 R172, [R210+0x10800] ;  /* 0x01080000d2ac783b */ /* 0x000f280000004200 */
[C---:B------:R-:W-:Y:S01]  /*9b30*/  FMUL.FTZ R134, R0.reuse, R134 ;  /* 0x0000008600867220 */ /* 0x040fe20000410000 */
[C---:B------:R-:W-:Y:S01]  /*9b40*/  HMMA.16816.F32 R128, R160.reuse, R176, R128 ;  /* 0x000000b0a080723c */ /* 0x040fe20000001880 */
[----:B------:R1:W2:Y:S04]  /*9b50*/  MUFU.EX2 R176, R183 ;  /* 0x000000b700b07308 */ /* 0x0002a80000000800 */
[----:B------:R-:W-:Y:S01]  /*9b60*/  FMUL.FTZ R135, R0, R135 ;  /* 0x0000008700877220 */ /* 0x000fe20000410000 */
[C---:B------:R-:W-:Y:S01]  /*9b70*/  FMUL.FTZ R136, R2.reuse, R136 ;  /* 0x0000008802887220 */ /* 0x040fe20000410000 */
[----:B------:R-:W-:Y:S01]  /*9b80*/  FMUL.FTZ R137, R2, R137 ;  /* 0x0000008902897220 */ /* 0x000fe20000410000 */
[C---:B------:R-:W-:Y:S03]  /*9b90*/  FMUL.FTZ R138, R0.reuse, R138 ;  /* 0x0000008a008a7220 */ /* 0x040fe60000410000 */
[----:B------:R-:W-:Y:S01]  /*9ba0*/  FMUL.FTZ R139, R0, R139 ;  /* 0x0000008b008b7220 */ /* 0x000fe20000410000 */
[C---:B------:R-:W-:Y:S03]  /*9bb0*/  HMMA.16816.F32 R132, R160.reuse, R178, R132 ;  /* 0x000000b2a084723c */ /* 0x040fe60000001884 */
[--C-:B------:R-:W-:Y:S01]  /*9bc0*/  FFMA.FTZ R177, R16, UR4, -R190.reuse ;  /* 0x0000000410b17c23 */ /* 0x100fe200080108be */
[C---:B------:R-:W-:Y:S01]  /*9bd0*/  FMUL.FTZ R140, R2.reuse, R140 ;  /* 0x0000008c028c7220 */ /* 0x040fe20000410000 */
[----:B------:R-:W-:Y:S01]  /*9be0*/  FMUL.FTZ R141, R2, R141 ;  /* 0x0000008d028d7220 */ /* 0x000fe20000410000 */
[C---:B---3--:R-:W-:Y:S03]  /*9bf0*/  HMMA.16816.F32 R136, R160.reuse, R152, R136 ;  /* 0x00000098a088723c */ /* 0x048fe60000001888 */
[----:B------:R-:W-:Y:S02]  /*9c00*/  MUFU.EX2 R177, R177 ;  /* 0x000000b100b17308 */ /* 0x000fe40000000800 */
[----:B------:R-:W-:Y:S01]  /*9c10*/  FFMA.FTZ R178, R17, UR4, -R190 ;  /* 0x0000000411b27c23 */ /* 0x000fe200080108be */
[--C-:B------:R-:W-:Y:S01]  /*9c20*/  FFMA.FTZ R179, R18, UR4, -R189.reuse ;  /* 0x0000000412b37c23 */ /* 0x100fe200080108bd */
[----:B-1----:R-:W-:Y:S01]  /*9c30*/  FFMA.FTZ R183, R19, UR4, -R189 ;  /* 0x0000000413b77c23 */ /* 0x002fe200080108bd */
[C---:B------:R-:W-:Y:S03]  /*9c40*/  FMUL.FTZ R142, R0.reuse, R142 ;  /* 0x0000008e008e7220 */ /* 0x040fe60000410000 */
[----:B------:R-:W-:Y:S02]  /*9c50*/  FMUL.FTZ R143, R0, R143 ;  /* 0x0000008f008f7220 */ /* 0x000fe40000410000 */
[----:B------:R-:W1:Y:S01]  /*9c60*/  MUFU.EX2 R178, R178 ;  /* 0x000000b200b27308 */ /* 0x000e620000000800 */
[C---:B------:R-:W-:Y:S01]  /*9c70*/  FMUL.FTZ R144, R2.reuse, R144 ;  /* 0x0000009002907220 */ /* 0x040fe20000410000 */
[----:B------:R-:W-:Y:S01]  /*9c80*/  FMUL.FTZ R145, R2, R145 ;  /* 0x0000009102917220 */ /* 0x000fe20000410000 */
[C---:B------:R-:W-:Y:S01]  /*9c90*/  FMUL.FTZ R146, R0.reuse, R146 ;  /* 0x0000009200927220 */ /* 0x040fe20000410000 */
[----:B------:R-:W-:Y:S01]  /*9ca0*/  FMUL.FTZ R147, R0, R147 ;  /* 0x0000009300937220 */ /* 0x000fe20000410000 */
[C---:B------:R-:W-:Y:S01]  /*9cb0*/  FMUL.FTZ R16, R2.reuse, R148 ;  /* 0x0000009402107220 */ /* 0x040fe20000410000 */
[C---:B------:R-:W-:Y:S01]  /*9cc0*/  HMMA.16816.F32 R140, R160.reuse, R154, R140 ;  /* 0x0000009aa08c723c */ /* 0x040fe2000000188c */
[----:B------:R-:W3:Y:S03]  /*9cd0*/  LDSM.16.MT88.4 R152, [R209+0x10800] ;  /* 0x01080000d198783b */ /* 0x000ee60000004200 */
[----:B------:R-:W-:Y:S01]  /*9ce0*/  MUFU.EX2 R179, R179 ;  /* 0x000000b300b37308 */ /* 0x000fe20000000800 */
[----:B------:R-:W-:Y:S01]  /*9cf0*/  FMUL.FTZ R17, R2, R149 ;  /* 0x0000009502117220 */ /* 0x000fe20000410000 */
[C---:B------:R-:W-:Y:S01]  /*9d00*/  FMUL.FTZ R18, R0.reuse, R150 ;  /* 0x0000009600127220 */ /* 0x040fe20000410000 */
[----:B------:R-:W-:Y:S01]  /*9d10*/  FMUL.FTZ R19, R0, R151 ;  /* 0x0000009700137220 */ /* 0x000fe20000410000 */
[C---:B------:R-:W-:Y:S06]  /*9d20*/  HMMA.16816.F32 R144, R160.reuse, R156, R144 ;  /* 0x0000009ca090723c */ /* 0x040fec0000001890 */
[----:B------:R-:W4:Y:S01]  /*9d30*/  MUFU.EX2 R183, R183 ;  /* 0x000000b700b77308 */ /* 0x000f220000000800 */
[----:B------:R-:W-:Y:S01]  /*9d40*/  F2FP.F16.F32.PACK_AB R148, R181, R180 ;  /* 0x000000b4b594723e */ /* 0x000fe200000000ff */
[----:B------:R-:W-:Y:S01]  /*9d50*/  HMMA.16816.F32 R16, R160, R158, R16 ;  /* 0x0000009ea010723c */ /* 0x000fe20000001810 */
[----:B------:R-:W3:Y:S02]  /*9d60*/  LDSM.16.MT88.4 R156, [R208+0x10800] ;  /* 0x01080000d09c783b */ /* 0x000ee40000004200 */
[----:B--2---:R-:W-:Y:S01]  /*9d70*/  F2FP.F16.F32.PACK_AB R149, R176, R182 ;  /* 0x000000b6b095723e */ /* 0x004fe200000000ff */
[----:B------:R-:W-:Y:S01]  /*9d80*/  FFMA.FTZ R184, R2, R245, R184 ;  /* 0x000000f502b87223 */ /* 0x000fe200000100b8 */
[----:B-1----:R-:W-:Y:S01]  /*9d90*/  F2FP.F16.F32.PACK_AB R150, R178, R177 ;  /* 0x000000b1b296723e */ /* 0x002fe200000000ff */
[----:B------:R-:W-:Y:S03]  /*9da0*/  FFMA.FTZ R187, R0, R244, R187 ;  /* 0x000000f400bb7223 */ /* 0x000fe600000100bb */
[----:B------:R-:W1:Y:S02]  /*9db0*/  LDSM.16.MT88.4 R160, [R212+0x12800] ;  /* 0x01280000d4a0783b */ /* 0x000e640000004200 */
[----:B------:R-:W-:Y:S01]  /*9dc0*/  MOV R0, R3 ;  /* 0x0000000300007202 */ /* 0x000fe20000000f00 */
[----:B------:R-:W-:Y:S01]  /*9dd0*/  FADD.FTZ R187, R166, R187 ;  /* 0x000000bba6bb7221 */ /* 0x000fe20000010000 */
[----:B------:R-:W-:Y:S01]  /*9de0*/  FADD.FTZ R184, R165, R184 ;  /* 0x000000b8a5b87221 */ /* 0x000fe20000010000 */
[----:B----4-:R-:W-:Y:S02]  /*9df0*/  F2FP.F16.F32.PACK_AB R151, R183, R179 ;  /* 0x000000b3b797723e */ /* 0x010fe400000000ff */
[----:B------:R-:W-:Y:S01]  /*9e00*/  FADD.FTZ R187, R186, R187 ;  /* 0x000000bbbabb7221 */ /* 0x000fe20000010000 */
[----:B------:R-:W-:Y:S03]  /*9e10*/  FADD.FTZ R184, R167, R184 ;  /* 0x000000b8a7b87221 */ /* 0x000fe60000010000 */
[----:B------:R-:W-:Y:S01]  /*9e20*/  FADD.FTZ R187, R188, R187 ;  /* 0x000000bbbcbb7221 */ /* 0x000fe20000010000 */
        /* <DEDUP_REMOVED lines=9> */
[----:B------:R-:W4:Y:S04]  /*9ec0*/  LDSM.16.MT88.4 R172, [R209+0x12800] ;  /* 0x01280000d1ac783b */ /* 0x000f280000004200 */
[----:B------:R-:W-:Y:S01]  /*9ed0*/  FADD.FTZ R187, R183, R187 ;  /* 0x000000bbb7bb7221 */ /* 0x000fe20000010000 */
[C---:B---3--:R-:W-:Y:S05]  /*9ee0*/  HMMA.16816.F32 R44, R148.reuse, R152, R44 ;  /* 0x00000098942c723c */ /* 0x048fea000000182c */
[----:B------:R-:W-:Y:S01]  /*9ef0*/  FADD.FTZ R184, R180, R184 ;  /* 0x000000b8b4b87221 */ /* 0x000fe20000010000 */
[C---:B------:R-:W-:Y:S01]  /*9f00*/  HMMA.16816.F32 R48, R148.reuse, R154, R48 ;  /* 0x0000009a9430723c */ /* 0x040fe20000001830 */
[----:B------:R-:W3:Y:S04]  /*9f10*/  LDSM.16.MT88.4 R152, [R208+0x12800] ;  /* 0x01280000d098783b */ /* 0x000ee80000004200 */
[----:B------:R-:W-:Y:S01]  /*9f20*/  FADD.FTZ R184, R181, R184 ;  /* 0x000000b8b5b87221 */ /* 0x000fe20000010000 */
[C---:B------:R-:W-:Y:S05]  /*9f30*/  HMMA.16816.F32 R52, R148.reuse, R156, R52 ;  /* 0x0000009c9434723c */ /* 0x040fea0000001834 */
[----:B------:R-:W-:Y:S01]  /*9f40*/  FADD.FTZ R184, R177, R184 ;  /* 0x000000b8b1b87221 */ /* 0x000fe20000010000 */
[C---:B------:R-:W-:Y:S01]  /*9f50*/  HMMA.16816.F32 R56, R148.reuse, R158, R56 ;  /* 0x0000009e9438723c */ /* 0x040fe20000001838 */
[----:B------:R-:W3:Y:S04]  /*9f60*/  LDSM.16.MT88.4 R156, [R212+0x14800] ;  /* 0x01480000d49c783b */ /* 0x000ee80000004200 */
[----:B------:R-:W-:Y:S01]  /*9f70*/  FADD.FTZ R184, R178, R184 ;  /* 0x000000b8b2b87221 */ /* 0x000fe20000010000 */
[C---:B-1----:R-:W-:Y:S05]  /*9f80*/  HMMA.16816.F32 R60, R148.reuse, R160, R60 ;  /* 0x000000a0943c723c */ /* 0x042fea000000183c */
[----:B------:R-:W-:Y:S01]  /*9f90*/  FADD.FTZ R184, R191, R184 ;  /* 0x000000b8bfb87221 */ /* 0x000fe20000010000 */
[C---:B------:R-:W-:Y:S01]  /*9fa0*/  HMMA.16816.F32 R64, R148.reuse, R162, R64 ;  /* 0x000000a29440723c */ /* 0x040fe20000001840 */
[----:B------:R-:W1:Y:S05]  /*9fb0*/  LDSM.16.MT88.4 R160, [R210+0x14800] ;  /* 0x01480000d2a0783b */ /* 0x000e6a0000004200 */
[C---:B--2---:R-:W-:Y:S06]  /*9fc0*/  HMMA.16816.F32 R68, R148.reuse, R168, R68 ;  /* 0x000000a89444723c */ /* 0x044fec0000001844 */
[C---:B------:R-:W-:Y:S01]  /*9fd0*/  HMMA.16816.F32 R72, R148.reuse, R170, R72 ;  /* 0x000000aa9448723c */ /* 0x040fe20000001848 */
[----:B------:R-:W2:Y:S05]  /*9fe0*/  LDSM.16.MT88.4 R168, [R209+0x14800] ;  /* 0x01480000d1a8783b */ /* 0x000eaa0000004200 */
[C---:B----4-:R-:W-:Y:S06]  /*9ff0*/  HMMA.16816.F32 R76, R148.reuse, R172, R76 ;  /* 0x000000ac944c723c */ /* 0x050fec000000184c */
[C---:B------:R-:W-:Y:S01]  /*a000*/  HMMA.16816.F32 R80, R148.reuse, R174, R80 ;  /* 0x000000ae9450723c */ /* 0x040fe20000001850 */
[----:B------:R-:W4:Y:S05]  /*a010*/  LDSM.16.MT88.4 R172, [R208+0x14800] ;  /* 0x01480000d0ac783b */ /* 0x000f2a0000004200 */
[C---:B---3--:R-:W-:Y:S06]  /*a020*/  HMMA.16816.F32 R84, R148.reuse, R152, R84 ;  /* 0x000000989454723c */ /* 0x048fec0000001854 */
[C---:B------:R-:W-:Y:S01]  /*a030*/  HMMA.16816.F32 R88, R148.reuse, R154, R88 ;  /* 0x0000009a9458723c */ /* 0x040fe20000001858 */
[----:B------:R-:W3:Y:S05]  /*a040*/  LDSM.16.MT88.4 R152, [R212+0x16800] ;  /* 0x01680000d498783b */ /* 0x000eea0000004200 */
[C---:B------:R-:W-:Y:S06]  /*a050*/  HMMA.16816.F32 R92, R148.reuse, R156, R92 ;  /* 0x0000009c945c723c */ /* 0x040fec000000185c */
[C---:B------:R-:W-:Y:S01]  /*a060*/  HMMA.16816.F32 R96, R148.reuse, R158, R96 ;  /* 0x0000009e9460723c */ /* 0x040fe20000001860 */
[----:B------:R-:W3:Y:S05]  /*a070*/  LDSM.16.MT88.4 R156, [R210+0x16800] ;  /* 0x01680000d29c783b */ /* 0x000eea0000004200 */
[C---:B-1----:R-:W-:Y:S06]  /*a080*/  HMMA.16816.F32 R100, R148.reuse, R160, R100 ;  /* 0x000000a09464723c */ /* 0x042fec0000001864 */
[C---:B------:R-:W-:Y:S01]  /*a090*/  HMMA.16816.F32 R104, R148.reuse, R162, R104 ;  /* 0x000000a29468723c */ /* 0x040fe20000001868 */
[----:B------:R-:W1:Y:S05]  /*a0a0*/  LDSM.16.MT88.4 R160, [R209+0x16800] ;  /* 0x01680000d1a0783b */ /* 0x000e6a0000004200 */
[C---:B--2---:R-:W-:Y:S06]  /*a0b0*/  HMMA.16816.F32 R108, R148.reuse, R168, R108 ;  /* 0x000000a8946c723c */ /* 0x044fec000000186c */
[C---:B------:R-:W-:Y:S01]  /*a0c0*/  HMMA.16816.F32 R112, R148.reuse, R170, R112 ;  /* 0x000000aa9470723c */ /* 0x040fe20000001870 */
[----:B------:R-:W2:Y:S05]  /*a0d0*/  LDSM.16.MT88.4 R168, [R208+0x16800] ;  /* 0x01680000d0a8783b */ /* 0x000eaa0000004200 */
[C---:B----4-:R-:W-:Y:S06]  /*a0e0*/  HMMA.16816.F32 R12, R148.reuse, R172, R12 ;  /* 0x000000ac940c723c */ /* 0x050fec000000180c */
[C---:B------:R-:W-:Y:S05]  /*a0f0*/  HMMA.16816.F32 R116, R148.reuse, R174, R116 ;  /* 0x000000ae9474723c */ /* 0x040fea0000001874 */
[--C-:B------:R-:W-:Y:S01]  /*a100*/  FFMA.FTZ R172, R21, UR4, -R190.reuse ;  /* 0x0000000415ac7c23 */ /* 0x100fe200080108be */
[C---:B---3--:R-:W-:Y:S05]  /*a110*/  HMMA.16816.F32 R120, R148.reuse, R152, R120 ;  /* 0x000000989478723c */ /* 0x048fea0000001878 */
[--C-:B------:R-:W-:Y:S01]  /*a120*/  FFMA.FTZ R175, R24, UR4, -R190.reuse ;  /* 0x0000000418af7c23 */ /* 0x100fe200080108be */
[C---:B------:R-:W-:Y:S01]  /*a130*/  HMMA.16816.F32 R124, R148.reuse, R154, R124 ;  /* 0x0000009a947c723c */ /* 0x040fe2000000187c */
[----:B------:R-:W3:Y:S01]  /*a140*/  LDSM.16.MT88.4 R152, [R212+0x11000] ;  /* 0x01100000d498783b */ /* 0x000ee20000004200 */
[----:B------:R-:W4:Y:S03]  /*a150*/  MUFU.EX2 R172, R172 ;  /* 0x000000ac00ac7308 */ /* 0x000f260000000800 */
[----:B------:R-:W-:Y:S01]  /*a160*/  FFMA.FTZ R190, R33, UR4, -R190 ;  /* 0x0000000421be7c23 */ /* 0x000fe200080108be */
[C---:B------:R-:W-:Y:S03]  /*a170*/  HMMA.16816.F32 R128, R148.reuse, R156, R128 ;  /* 0x0000009c9480723c */ /* 0x040fe60000001880 */
[----:B------:R-:W3:Y:S03]  /*a180*/  LDSM.16.MT88.4 R24, [R210+0x11000] ;  /* 0x01100000d218783b */ /* 0x000ee60000004200 */
[----:B------:R-:W2:Y:S01]  /*a190*/  MUFU.EX2 R175, R175 ;  /* 0x000000af00af7308 */ /* 0x000ea20000000800 */
[--C-:B------:R-:W-:Y:S01]  /*a1a0*/  FFMA.FTZ R173, R22, UR4, -R189.reuse ;  /* 0x0000000416ad7c23 */ /* 0x100fe200080108bd */
[C---:B------:R-:W-:Y:S03]  /*a1b0*/  HMMA.16816.F32 R132, R148.reuse, R158, R132 ;  /* 0x0000009e9484723c */ /* 0x040fe60000001884 */
[----:B------:R-:W3:Y:S03]  /*a1c0*/  LDSM.16.MT88.4 R156, [R209+0x11000] ;  /* 0x01100000d19c783b */ /* 0x000ee60000004200 */
[C---:B-1----:R-:W-:Y:S02]  /*a1d0*/  HMMA.16816.F32 R136, R148.reuse, R160, R136 ;  /* 0x000000a09488723c */ /* 0x042fe40000001888 */
[----:B------:R-:W1:Y:S03]  /*a1e0*/  MUFU.EX2 R173, R173 ;  /* 0x000000ad00ad7308 */ /* 0x000e660000000800 */
[--C-:B------:R-:W-:Y:S01]  /*a1f0*/  FFMA.FTZ R174, R23, UR4, -R189.reuse ;  /* 0x0000000417ae7c23 */ /* 0x100fe200080108bd */
[C---:B------:R-:W-:Y:S01]  /*a200*/  HMMA.16816.F32 R140, R148.reuse, R162, R140 ;  /* 0x000000a2948c723c */ /* 0x040fe2000000188c */
[----:B------:R-:W3:Y:S05]  /*a210*/  LDSM.16.MT88.4 R160, [R208+0x11000] ;  /* 0x01100000d0a0783b */ /* 0x000eea0000004200 */
[----:B------:R-:W-:Y:S01]  /*a220*/  MUFU.EX2 R190, R190 ;  /* 0x000000be00be7308 */ /* 0x000fe20000000800 */
[----:B----4-:R-:W-:Y:S01]  /*a230*/  F2FP.F16.F32.PACK_AB R20, R172, R191 ;  /* 0x000000bfac14723e */ /* 0x010fe200000000ff */
[C---:B--2---:R-:W-:Y:S08]  /*a240*/  HMMA.16816.F32 R144, R148.reuse, R168, R144 ;  /* 0x000000a89490723c */ /* 0x044ff00000001890 */
[----:B------:R-:W2:Y:S01]  /*a250*/  MUFU.EX2 R174, R174 ;  /* 0x000000ae00ae7308 */ /* 0x000ea20000000800 */
[----:B------:R-:W-:Y:S01]  /*a260*/  HMMA.16816.F32 R16, R148, R170, R16 ;  /* 0x000000aa9410723c */ /* 0x000fe20000001810 */
[----:B------:R-:W4:Y:S02]  /*a270*/  LDSM.16.MT88.4 R148, [R212+0x13000] ;  /* 0x01300000d494783b */ /* 0x000f240000004200 */
[----:B------:R-:W-:Y:S01]  /*a280*/  MOV R168, R194 ;  /* 0x000000c200a87202 */ /* 0x000fe20000000f00 */
[----:B------:R-:W-:Y:S01]  /*a290*/  FFMA.FTZ R189, R35, UR4, -R189 ;  /* 0x0000000423bd7c23 */ /* 0x000fe200080108bd */
[----:B------:R-:W-:Y:S04]  /*a2a0*/  MOV R169, R195 ;  /* 0x000000c300a97202 */ /* 0x000fe80000000f00 */
[----:B------:R-:W4:Y:S02]  /*a2b0*/  MUFU.EX2 R171, R30 ;  /* 0x0000001e00ab7308 */ /* 0x000f240000000800 */
[----:B------:R-:W-:Y:S01]  /*a2c0*/  F2FP.F16.F32.PACK_AB R22, R252, R175 ;  /* 0x000000affc16723e */ /* 0x000fe200000000ff */
[----:B-1----:R-:W-:Y:S01]  /*a2d0*/  FADD.FTZ R187, R173, R187 ;  /* 0x000000bbadbb7221 */ /* 0x002fe20000010000 */
[----:B------:R-:W-:Y:S01]  /*a2e0*/  F2FP.F16.F32.PACK_AB R23, R169, R168 ;  /* 0x000000a8a917723e */ /* 0x000fe200000000ff */
[----:B------:R-:W-:Y:S01]  /*a2f0*/  FADD.FTZ R184, R172, R184 ;  /* 0x000000b8acb87221 */ /* 0x000fe20000010000 */
[C---:B--2---:R-:W-:Y:S04]  /*a300*/  F2FP.F16.F32.PACK_AB R21, R174.reuse, R173 ;  /* 0x000000adae15723e */ /* 0x044fe800000000ff */
[----:B------:R1:W-:Y:S01]  /*a310*/  MUFU.EX2 R194, R31 ;  /* 0x0000001f00c27308 */ /* 0x0003e20000000800 */
[----:B------:R-:W-:Y:S01]  /*a320*/  FADD.FTZ R187, R174, R187 ;  /* 0x000000bbaebb7221 */ /* 0x000fe20000010000 */
[----:B------:R-:W-:Y:S01]  /*a330*/  FADD.FTZ R184, R175, R184 ;  /* 0x000000b8afb87221 */ /* 0x000fe20000010000 */
[C---:B---3--:R-:W-:Y:S07]  /*a340*/  HMMA.16816.F32 R4, R20.reuse, R152, R4 ;  /* 0x000000981404723c */ /* 0x048fee0000001804 */
[----:B------:R-:W2:Y:S01]  /*a350*/  MUFU.EX2 R195, R32 ;  /* 0x0000002000c37308 */ /* 0x000ea20000000800 */
[----:B------:R-:W-:Y:S01]  /*a360*/  FADD.FTZ R184, R252, R184 ;  /* 0x000000b8fcb87221 */ /* 0x000fe20000010000 */
[C---:B------:R-:W-:Y:S01]  /*a370*/  HMMA.16816.F32 R8, R20.reuse, R154, R8 ;  /* 0x0000009a1408723c */ /* 0x040fe20000001808 */
[----:B------:R-:W3:Y:S07]  /*a380*/  LDSM.16.MT88.4 R152, [R210+0x13000] ;  /* 0x01300000d298783b */ /* 0x000eee0000004200 */
[----:B------:R-:W-:Y:S01]  /*a390*/  MUFU.EX2 R189, R189 ;  /* 0x000000bd00bd7308 */ /* 0x000fe20000000800 */
[C---:B------:R-:W-:Y:S01]  /*a3a0*/  HMMA.16816.F32 R36, R20.reuse, R24, R36 ;  /* 0x000000181424723c */ /* 0x040fe20000001824 */
[----:B-1----:R-:W-:Y:S05]  /*a3b0*/  LDSM.16.MT88.4 R28, [R209+0x11800] ;  /* 0x01180000d11c783b */ /* 0x002fea0000004200 */
[C---:B------:R-:W-:Y:S03]  /*a3c0*/  HMMA.16816.F32 R40, R20.reuse, R26, R40 ;  /* 0x0000001a1428723c */ /* 0x040fe60000001828 */
[----:B------:R-:W1:Y:S03]  /*a3d0*/  LDSM.16.MT88.4 R24, [R209+0x13000] ;  /* 0x01300000d118783b */ /* 0x000e660000004200 */
[C---:B------:R-:W-:Y:S06]  /*a3e0*/  HMMA.16816.F32 R44, R20.reuse, R156, R44 ;  /* 0x0000009c142c723c */ /* 0x040fec000000182c */
[C---:B------:R-:W-:Y:S01]  /*a3f0*/  HMMA.16816.F32 R48, R20.reuse, R158, R48 ;  /* 0x0000009e1430723c */ /* 0x040fe20000001830 */
[----:B------:R-:W2:Y:S05]  /*a400*/  LDSM.16.MT88.4 R156, [R208+0x13000] ;  /* 0x01300000d09c783b */ /* 0x000eaa0000004200 */
[C---:B------:R-:W-:Y:S06]  /*a410*/  HMMA.16816.F32 R52, R20.reuse, R160, R52 ;  /* 0x000000a01434723c */ /* 0x040fec0000001834 */
        /* <DEDUP_REMOVED lines=25> */
[----:B------:R-:W-:Y:S05]  /*a5b0*/  LDSM.16.MT88.4 R24, [R210+0x11800] ;  /* 0x01180000d218783b */ /* 0x000fea0000004200 */
[C---:B--2---:R-:W-:Y:S06]  /*a5c0*/  HMMA.16816.F32 R120, R20.reuse, R156, R120 ;  /* 0x0000009c1478723c */ /* 0x044fec0000001878 */
[C---:B------:R-:W-:Y:S01]  /*a5d0*/  HMMA.16816.F32 R124, R20.reuse, R158, R124 ;  /* 0x0000009e147c723c */ /* 0x040fe2000000187c */
[----:B------:R-:W1:Y:S05]  /*a5e0*/  LDSM.16.MT88.4 R156, [R212+0x11800] ;  /* 0x01180000d49c783b */ /* 0x000e6a0000004200 */
[C---:B------:R-:W-:Y:S06]  /*a5f0*/  HMMA.16816.F32 R128, R20.reuse, R160, R128 ;  /* 0x000000a01480723c */ /* 0x040fec0000001880 */
[C---:B------:R-:W-:Y:S05]  /*a600*/  HMMA.16816.F32 R132, R20.reuse, R162, R132 ;  /* 0x000000a21484723c */ /* 0x040fea0000001884 */
[----:B------:R-:W-:Y:S01]  /*a610*/  MOV R160, R171 ;  /* 0x000000ab00a07202 */ /* 0x000fe20000000f00 */
[C---:B----4-:R-:W-:Y:S05]  /*a620*/  HMMA.16816.F32 R136, R20.reuse, R148, R136 ;  /* 0x000000941488723c */ /* 0x050fea0000001888 */
[----:B------:R-:W-:Y:S01]  /*a630*/  MOV R161, R192 ;  /* 0x000000c000a17202 */ /* 0x000fe20000000f00 */
[C---:B------:R-:W-:Y:S01]  /*a640*/  HMMA.16816.F32 R140, R20.reuse, R150, R140 ;  /* 0x00000096148c723c */ /* 0x040fe2000000188c */
[----:B------:R2:W4:Y:S05]  /*a650*/  MUFU.EX2 R192, R34 ;  /* 0x0000002200c07308 */ /* 0x00052a0000000800 */
[C---:B---3--:R-:W-:Y:S05]  /*a660*/  HMMA.16816.F32 R144, R20.reuse, R152, R144 ;  /* 0x000000981490723c */ /* 0x048fea0000001890 */
[----:B------:R-:W-:Y:S01]  /*a670*/  F2FP.F16.F32.PACK_AB R150, R190, R195 ;  /* 0x000000c3be96723e */ /* 0x000fe200000000ff */
[----:B------:R-:W-:Y:S01]  /*a680*/  HMMA.16816.F32 R16, R20, R154, R16 ;  /* 0x0000009a1410723c */ /* 0x000fe20000001810 */
[----:B------:R-:W-:Y:S04]  /*a690*/  LDSM.16.MT88.4 R20, [R210+0x13800] ;  /* 0x01380000d214783b */ /* 0x000fe80000004200 */
[----:B------:R-:W-:Y:S02]  /*a6a0*/  MOV R153, R168 ;  /* 0x000000a800997202 */ /* 0x000fe40000000f00 */
[----:B------:R-:W-:Y:S02]  /*a6b0*/  MOV R154, R160 ;  /* 0x000000a0009a7202 */ /* 0x000fe40000000f00 */
[----:B--2---:R-:W2:Y:S02]  /*a6c0*/  LDSM.16.MT88.4 R32, [R208+0x11800] ;  /* 0x01180000d020783b */ /* 0x004ea40000004200 */
[----:B------:R-:W-:Y:S02]  /*a6d0*/  MOV R155, R161 ;  /* 0x000000a1009b7202 */ /* 0x000fe40000000f00 */
[----:B------:R-:W-:Y:S02]  /*a6e0*/  F2FP.F16.F32.PACK_AB R149, R194, R154 ;  /* 0x0000009ac295723e */ /* 0x000fe400000000ff */
[----:B------:R-:W-:Y:S02]  /*a6f0*/  F2FP.F16.F32.PACK_AB R148, R193, R155 ;  /* 0x0000009bc194723e */ /* 0x000fe400000000ff */
[C---:B----4-:R-:W-:Y:S02]  /*a700*/  F2FP.F16.F32.PACK_AB R151, R189.reuse, R192 ;  /* 0x000000c0bd97723e */ /* 0x050fe400000000ff */
[----:B------:R-:W-:Y:S02]  /*a710*/  MOV R152, R169 ;  /* 0x000000a900987202 */ /* 0x000fe40000000f00 */
[----:B------:R-:W3:Y:S01]  /*a720*/  LDSM.16.MT88.4 R168, [R212+0x13800] ;  /* 0x01380000d4a8783b */ /* 0x000ee20000004200 */
[----:B------:R-:W-:Y:S02]  /*a730*/  MOV R244, R153 ;  /* 0x0000009900f47202 */ /* 0x000fe40000000f00 */
[C---:B-1----:R-:W-:Y:S05]  /*a740*/  HMMA.16816.F32 R160, R148.reuse, R156, R4 ;  /* 0x0000009c94a0723c */ /* 0x042fea0000001804 */
[----:B------:R-:W-:Y:S01]  /*a750*/  MOV R2, R152 ;  /* 0x0000009800027202 */ /* 0x000fe20000000f00 */
[C---:B------:R-:W-:Y:S05]  /*a760*/  HMMA.16816.F32 R156, R148.reuse, R158, R8 ;  /* 0x0000009e949c723c */ /* 0x040fea0000001808 */
[----:B------:R-:W-:Y:S01]  /*a770*/  MOV R6, R194 ;  /* 0x000000c200067202 */ /* 0x000fe20000000f00 */
[C---:B------:R-:W-:Y:S05]  /*a780*/  HMMA.16816.F32 R36, R148.reuse, R24, R36 ;  /* 0x000000189424723c */ /* 0x040fea0000001824 */
[----:B------:R-:W-:Y:S01]  /*a790*/  MOV R11, R6 ;  /* 0x00000006000b7202 */ /* 0x000fe20000000f00 */
[C---:B------:R-:W-:Y:S05]  /*a7a0*/  HMMA.16816.F32 R40, R148.reuse, R26, R40 ;  /* 0x0000001a9428723c */ /* 0x040fea0000001828 */
[----:B------:R-:W-:Y:S01]  /*a7b0*/  MOV R5, R195 ;  /* 0x000000c300057202 */ /* 0x000fe20000000f00 */
[C---:B------:R-:W-:Y:S01]  /*a7c0*/  HMMA.16816.F32 R44, R148.reuse, R28, R44 ;  /* 0x0000001c942c723c */ /* 0x040fe2000000182c */
[----:B------:R1:W5:Y:S04]  /*a7d0*/  LDL.LU R195, [R1+0xc] ;  /* 0x00000c0001c37983 */ /* 0x0003680000300800 */
[----:B------:R1:W5:Y:S01]  /*a7e0*/  LDL.LU R194, [R1+0x8] ;  /* 0x0000080001c27983 */ /* 0x0003620000300800 */
[C---:B------:R-:W-:Y:S05]  /*a7f0*/  HMMA.16816.F32 R48, R148.reuse, R30, R48 ;  /* 0x0000001e9430723c */ /* 0x040fea0000001830 */
[----:B------:R-:W-:Y:S01]  /*a800*/  MOV R29, R11 ;  /* 0x0000000b001d7202 */ /* 0x000fe20000000f00 */
[C---:B--2---:R-:W-:Y:S05]  /*a810*/  HMMA.16816.F32 R52, R148.reuse, R32, R52 ;  /* 0x000000209434723c */ /* 0x044fea0000001834 */
[----:B------:R-:W-:Y:S01]  /*a820*/  MOV R7, R193 ;  /* 0x000000c100077202 */ /* 0x000fe20000000f00 */
[C---:B------:R-:W-:Y:S01]  /*a830*/  HMMA.16816.F32 R56, R148.reuse, R34, R56 ;  /* 0x000000229438723c */ /* 0x040fe20000001838 */
[----:B------:R1:W5:Y:S04]  /*a840*/  LDL.LU R193, [R1+0x4] ;  /* 0x0000040001c17983 */ /* 0x0003680000300800 */
[----:B------:R-:W-:Y:S01]  /*a850*/  MOV R10, R5 ;  /* 0x00000005000a7202 */ /* 0x000fe20000000f00 */
[C---:B---3--:R-:W-:Y:S05]  /*a860*/  HMMA.16816.F32 R60, R148.reuse, R168, R60 ;  /* 0x000000a8943c723c */ /* 0x048fea000000183c */
[----:B------:R-:W-:Y:S01]  /*a870*/  MOV R25, R7 ;  /* 0x0000000700197202 */ /* 0x000fe20000000f00 */
[C---:B------:R-:W-:Y:S01]  /*a880*/  HMMA.16816.F32 R64, R148.reuse, R170, R64 ;  /* 0x000000aa9440723c */ /* 0x040fe20000001840 */
[----:B------:R-:W2:Y:S04]  /*a890*/  LDSM.16.MT88.4 R4, [R209+0x13800] ;  /* 0x01380000d104783b */ /* 0x000ea80000004200 */
[----:B------:R-:W-:Y:S01]  /*a8a0*/  FADD.FTZ R187, R244, R187 ;  /* 0x000000bbf4bb7221 */ /* 0x000fe20000010000 */
[C---:B------:R-:W-:Y:S05]  /*a8b0*/  HMMA.16816.F32 R68, R148.reuse, R20, R68 ;  /* 0x000000149444723c */ /* 0x040fea0000001844 */
[----:B------:R-:W-:Y:S01]  /*a8c0*/  MOV R170, R154 ;  /* 0x0000009a00aa7202 */ /* 0x000fe20000000f00 */
[C---:B------:R-:W-:Y:S01]  /*a8d0*/  HMMA.16816.F32 R72, R148.reuse, R22, R72 ;  /* 0x000000169448723c */ /* 0x040fe20000001848 */
[----:B------:R-:W-:Y:S04]  /*a8e0*/  LDSM.16.MT88.4 R20, [R208+0x15800] ;  /* 0x01580000d014783b */ /* 0x000fe80000004200 */
[----:B------:R-:W-:Y:S01]  /*a8f0*/  FADD.FTZ R187, R2, R187 ;  /* 0x000000bb02bb7221 */ /* 0x000fe20000010000 */
[----:B------:R-:W-:Y:S02]  /*a900*/  MOV R168, R29 ;  /* 0x0000001d00a87202 */ /* 0x000fe40000000f00 */
[----:B------:R-:W-:Y:S02]  /*a910*/  MOV R28, R10 ;  /* 0x0000000a001c7202 */ /* 0x000fe40000000f00 */
[----:B------:R-:W3:Y:S01]  /*a920*/  LDSM.16.MT88.4 R8, [R208+0x13800] ;  /* 0x01380000d008783b */ /* 0x000ee20000004200 */
[----:B------:R-:W-:Y:S01]  /*a930*/  FADD.FTZ R187, R170, R187 ;  /* 0x000000bbaabb7221 */ /* 0x000fe20000010000 */
[----:B------:R-:W-:Y:S02]  /*a940*/  MOV R33, R25 ;  /* 0x0000001900217202 */ /* 0x000fe40000000f00 */
[----:B------:R-:W-:Y:S01]  /*a950*/  MOV R169, R28 ;  /* 0x0000001c00a97202 */ /* 0x000fe20000000f00 */
[----:B------:R-:W-:Y:S01]  /*a960*/  FADD.FTZ R187, R168, R187 ;  /* 0x000000bba8bb7221 */ /* 0x000fe20000010000 */
[----:B------:R-:W-:Y:S02]  /*a970*/  MOV R171, R33 ;  /* 0x0000002100ab7202 */ /* 0x000fe40000000f00 */
[----:B------:R-:W4:Y:S01]  /*a980*/  LDSM.16.MT88.4 R24, [R212+0x15800] ;  /* 0x01580000d418783b */ /* 0x000f220000004200 */
[----:B------:R-:W-:Y:S01]  /*a990*/  FADD.FTZ R187, R192, R187 ;  /* 0x000000bbc0bb7221 */ /* 0x000fe20000010000 */
[----:B------:R-:W-:Y:S02]  /*a9a0*/  MOV R245, R155 ;  /* 0x0000009b00f57202 */ /* 0x000fe40000000f00 */
[----:B------:R-:W-:Y:S01]  /*a9b0*/  MOV R2, R164 ;  /* 0x000000a400027202 */ /* 0x000fe20000000f00 */
[----:B------:R-:W-:Y:S02]  /*a9c0*/  FADD.FTZ R244, R189, R187 ;  /* 0x000000bbbdf47221 */ /* 0x000fe40000010000 */
[----:B------:R-:W-:Y:S01]  /*a9d0*/  FADD.FTZ R184, R245, R184 ;  /* 0x000000b8f5b87221 */ /* 0x000fe20000010000 */
[----:B------:R1:W5:Y:S01]  /*a9e0*/  LDL.LU R192, [R1] ;  /* 0x0000000001c07983 */ /* 0x0003620000300800 */
[C---:B--2---:R-:W-:Y:S03]  /*a9f0*/  HMMA.16816.F32 R76, R148.reuse, R4, R76 ;  /* 0x00000004944c723c */ /* 0x044fe6000000184c */
[----:B------:R-:W2:Y:S01]  /*aa00*/  LDSM.16.MT88.4 R28, [R210+0x15800] ;  /* 0x01580000d21c783b */ /* 0x000ea20000004200 */
[----:B------:R-:W-:Y:S02]  /*aa10*/  FADD.FTZ R184, R171, R184 ;  /* 0x000000b8abb87221 */ /* 0x000fe40000010000 */
[C---:B------:R-:W-:Y:S05]  /*aa20*/  HMMA.16816.F32 R80, R148.reuse, R6, R80 ;  /* 0x000000069450723c */ /* 0x040fea0000001850 */
[----:B------:R-:W1:Y:S01]  /*aa30*/  LDSM.16.MT88.4 R32, [R209+0x15800] ;  /* 0x01580000d120783b */ /* 0x000e620000004200 */
[----:B------:R-:W-:Y:S07]  /*aa40*/  FADD.FTZ R184, R169, R184 ;  /* 0x000000b8a9b87221 */ /* 0x000fee0000010000 */
[----:B------:R-:W1:Y:S01]  /*aa50*/  LDSM.16.MT88.4 R4, [R212+0x17800] ;  /* 0x01780000d404783b */ /* 0x000e620000004200 */
[----:B------:R-:W-:Y:S01]  /*aa60*/  FADD.FTZ R245, R190, R184 ;  /* 0x000000b8bef57221 */ /* 0x000fe20000010000 */
[C---:B---3--:R-:W-:Y:S06]  /*aa70*/  HMMA.16816.F32 R84, R148.reuse, R8, R84 ;  /* 0x000000089454723c */ /* 0x048fec0000001854 */
[C---:B------:R-:W-:Y:S01]  /*aa80*/  HMMA.16816.F32 R88, R148.reuse, R10, R88 ;  /* 0x0000000a9458723c */ /* 0x040fe20000001858 */
[----:B------:R-:W3:Y:S05]  /*aa90*/  LDSM.16.MT88.4 R8, [R210+0x17800] ;  /* 0x01780000d208783b */ /* 0x000eea0000004200 */
[C---:B----4-:R-:W-:Y:S06]  /*aaa0*/  HMMA.16816.F32 R92, R148.reuse, R24, R92 ;  /* 0x00000018945c723c */ /* 0x050fec000000185c */
[C---:B------:R-:W-:Y:S01]  /*aab0*/  HMMA.16816.F32 R96, R148.reuse, R26, R96 ;  /* 0x0000001a9460723c */ /* 0x040fe20000001860 */
[----:B------:R-:W4:Y:S05]  /*aac0*/  LDSM.16.MT88.4 R24, [R209+0x17800] ;  /* 0x01780000d118783b */ /* 0x000f2a0000004200 */
[C---:B--2---:R-:W-:Y:S06]  /*aad0*/  HMMA.16816.F32 R100, R148.reuse, R28, R100 ;  /* 0x0000001c9464723c */ /* 0x044fec0000001864 */
[C---:B------:R-:W-:Y:S01]  /*aae0*/  HMMA.16816.F32 R104, R148.reuse, R30, R104 ;  /* 0x0000001e9468723c */ /* 0x040fe20000001868 */
[----:B------:R-:W2:Y:S05]  /*aaf0*/  LDSM.16.MT88.4 R28, [R208+0x17800] ;  /* 0x01780000d01c783b */ /* 0x000eaa0000004200 */
[C---:B-1----:R-:W-:Y:S06]  /*ab00*/  HMMA.16816.F32 R108, R148.reuse, R32, R108 ;  /* 0x00000020946c723c */ /* 0x042fec000000186c */
[C---:B------:R-:W-:Y:S06]  /*ab10*/  HMMA.16816.F32 R112, R148.reuse, R34, R112 ;  /* 0x000000229470723c */ /* 0x040fec0000001870 */
[C---:B------:R-:W-:Y:S06]  /*ab20*/  HMMA.16816.F32 R152, R148.reuse, R20, R12 ;  /* 0x000000149498723c */ /* 0x040fec000000180c */
[C---:B------:R-:W-:Y:S06]  /*ab30*/  HMMA.16816.F32 R116, R148.reuse, R22, R116 ;  /* 0x000000169474723c */ /* 0x040fec0000001874 */
[C---:B------:R-:W-:Y:S06]  /*ab40*/  HMMA.16816.F32 R120, R148.reuse, R4, R120 ;  /* 0x000000049478723c */ /* 0x040fec0000001878 */
[C---:B------:R-:W-:Y:S06]  /*ab50*/  HMMA.16816.F32 R124, R148.reuse, R6, R124 ;  /* 0x00000006947c723c */ /* 0x040fec000000187c */
[C---:B---3--:R-:W-:Y:S06]  /*ab60*/  HMMA.16816.F32 R128, R148.reuse, R8, R128 ;  /* 0x000000089480723c */ /* 0x048fec0000001880 */
[C---:B------:R-:W-:Y:S06]  /*ab70*/  HMMA.16816.F32 R132, R148.reuse, R10, R132 ;  /* 0x0000000a9484723c */ /* 0x040fec0000001884 */
[C---:B----4-:R-:W-:Y:S06]  /*ab80*/  HMMA.16816.F32 R136, R148.reuse, R24, R136 ;  /* 0x000000189488723c */ /* 0x050fec0000001888 */
[C---:B------:R-:W-:Y:S06]  /*ab90*/  HMMA.16816.F32 R140, R148.reuse, R26, R140 ;  /* 0x0000001a948c723c */ /* 0x040fec000000188c */
[C---:B--2---:R-:W-:Y:S06]  /*aba0*/  HMMA.16816.F32 R144, R148.reuse, R28, R144 ;  /* 0x0000001c9490723c */ /* 0x044fec0000001890 */
[----:B------:R-:W-:Y:S01]  /*abb0*/  HMMA.16816.F32 R148, R148, R30, R16 ;  /* 0x0000001e9494723c */ /* 0x000fe20000001810 */
[----:B------:R-:W-:Y:S11]  /*abc0*/  @!UPT UIADD3 URZ, URZ, URZ, URZ ;  /* 0x0000003f3f3ff290 */ /* 0x000ff6000fffe03f */
[----:B------:R-:W-:Y:S01]  /*abd0*/  @!UPT UIADD3 URZ, URZ, URZ, URZ ;  /* 0x0000003f3f3ff290 */ /* 0x000fe2000fffe03f */
[----:B------:R-:W-:Y:S11]  /*abe0*/  @P4 BRA `(.L_x_68) ;  /* 0xffffffc400a44947 */ /* 0x000ff6000383ffff */
.L_x_67:
[----:B------:R-:W1:Y:S01]  /*abf0*/  S2R R0, SR_TID.X ;  /* 0x0000000000007919 */ /* 0x000e620000002100 */
[----:B------:R-:W2:Y:S01]  /*ac00*/  S2UR UR8, SR_CgaCtaId ;  /* 0x00000000000879c3 */ /* 0x000ea20000008800 */
[----:B------:R-:W-:Y:S01]  /*ac10*/  UISETP.NE.AND UP0, UPT, UR5, -0x1, UPT ;  /* 0xffffffff0500788c */ /* 0x000fe2000bf05270 */
[----:B------:R-:W-:Y:S01]  /*ac20*/  IMAD.MOV.U32 R11, RZ, RZ, 0x3f800000 ;  /* 0x3f800000ff0b7424 */ /* 0x000fe200078e00ff */
[----:B------:R-:W3:Y:S04]  /*ac30*/  SHFL.BFLY PT, R2, R245, 0x2, 0x1f ;  /* 0x0c401f00f5027f89 */ /* 0x000ee800000e0000 */
[----:B------:R-:W4:Y:S01]  /*ac40*/  SHFL.BFLY PT, R9, R244, 0x2, 0x1f ;  /* 0x0c401f00f4097f89 */ /* 0x000f2200000e0000 */
[----:B------:R-:W-:Y:S01]  /*ac50*/  PLOP3.LUT P3, PT, PT, PT, UP0, 0x80, 0x0 ;  /* 0x000000000000781c */ /* 0x000fe20003f6f008 */
[----:B------:R-:W4:Y:S03]  /*ac60*/  S2UR UR4, SR_CTAID.X ;  /* 0x00000000000479c3 */ /* 0x000f260000002500 */
[----:B------:R-:W-:-:S02]  /*ac70*/  @UP0 ULDC.64 UR6, c[0x0][0x298] ;  /* 0x0000a60000060ab9 */ /* 0x000fc40000000a00 */
[----:B------:R-:W-:-:S03]  /*ac80*/  @UP0 UIMAD.WIDE.U32 UR12, UR5, UR6, URZ ;  /* 0x00000006050c02a5 */ /* 0x000fc6000f8e003f */
[----:B------:R-:W-:Y:S01]  /*ac90*/  UMOV UR6, 0x400 ;  /* 0x0000040000067882 */ /* 0x000fe20000000000 */
[----:B------:R-:W-:Y:S02]  /*aca0*/  @UP0 UIMAD UR10, UR5, UR7, UR13 ;  /* 0x00000007050a02a4 */ /* 0x000fe4000f8e020d */
[----:B--2---:R-:W-:Y:S01]  /*acb0*/  ULEA UR8, UR8, UR6, 0x18 ;  /* 0x0000000608087291 */ /* 0x004fe2000f8ec03f */
[----:B---3--:R-:W-:Y:S01]  /*acc0*/  FADD.FTZ R245, R2, R245 ;  /* 0x000000f502f57221 */ /* 0x008fe20000010000 */
[----:B-1----:R-:W-:-:S04]  /*acd0*/  SHF.R.S32.HI R5, RZ, 0x1f, R0 ;  /* 0x0000001fff057819 */ /* 0x002fc80000011400 */
[----:B------:R-:W1:Y:S01]  /*ace0*/  SHFL.BFLY PT, R7, R245, 0x1, 0x1f ;  /* 0x0c201f00f5077f89 */ /* 0x000e6200000e0000 */
[----:B----4-:R-:W-:Y:S01]  /*acf0*/  FADD.FTZ R244, R9, R244 ;  /* 0x000000f409f47221 */ /* 0x010fe20000010000 */
[----:B------:R-:W-:Y:S01]  /*ad00*/  IMAD.MOV.U32 R9, RZ, RZ, 0x20 ;  /* 0x00000020ff097424 */ /* 0x000fe200078e00ff */
[CC--:B------:R-:W-:Y:S02]  /*ad10*/  LEA.HI R10, R5.reuse, R0.reuse, RZ, 0x2 ;  /* 0x00000000050a7211 */ /* 0x0c0fe400078f10ff */
[----:B------:R-:W-:Y:S01]  /*ad20*/  LEA.HI R4, R5, R0, RZ, 0x5 ;  /* 0x0000000005047211 */ /* 0x000fe200078f28ff */
[----:B------:R2:W3:Y:S01]  /*ad30*/  SHFL.BFLY PT, R12, R244, 0x1, 0x1f ;  /* 0x0c201f00f40c7f89 */ /* 0x0004e200000e0000 */
[--C-:B------:R-:W-:Y:S02]  /*ad40*/  SHF.R.S32.HI R2, RZ, 0x2, R10.reuse ;  /* 0x00000002ff027819 */ /* 0x100fe4000001140a */
[----:B------:R-:W-:Y:S02]  /*ad50*/  SHF.R.S32.HI R6, RZ, 0x1f, R10 ;  /* 0x0000001fff067819 */ /* 0x000fe4000001140a */
[----:B------:R-:W-:-:S02]  /*ad60*/  LOP3.LUT R10, R10, 0x3ffffffc, RZ, 0xc0, !PT ;  /* 0x3ffffffc0a0a7812 */ /* 0x000fc400078ec0ff */
[----:B------:R-:W-:-:S03]  /*ad70*/  LEA.HI R6, R6, R2, RZ, 0x3 ;  /* 0x0000000206067211 */ /* 0x000fc600078f18ff */
[----:B------:R-:W-:Y:S01]  /*ad80*/  IMAD.IADD R10, R0, 0x1, -R10 ;  /* 0x00000001000a7824 */ /* 0x000fe200078e0a0a */
[----:B------:R-:W-:-:S05]  /*ad90*/  LOP3.LUT R6, R6, 0xfffffff8, RZ, 0xc0, !PT ;  /* 0xfffffff806067812 */ /* 0x000fca00078ec0ff */
[----:B------:R-:W-:Y:S01]  /*ada0*/  IMAD.IADD R6, R2, 0x1, -R6 ;  /* 0x0000000102067824 */ /* 0x000fe200078e0a06 */
[----:B------:R-:W-:Y:S01]  /*adb0*/  SHF.R.S32.HI R2, RZ, 0x5, R4 ;  /* 0x00000005ff027819 */ /* 0x000fe20000011404 */
[----:B-1----:R-:W-:Y:S02]  /*adc0*/  FADD.FTZ R7, R245, R7 ;  /* 0x00000007f5077221 */ /* 0x002fe40000010000 */
[----:B------:R-:W-:Y:S02]  /*add0*/  IMAD.SHL.U32 R8, R6, 0x40, RZ ;  /* 0x0000004006087824 */ /* 0x000fe400078e00ff */
[----:B------:R-:W-:Y:S01]  /*ade0*/  IMAD R10, R2, 0x200, R10 ;  /* 0x00000200020a7824 */ /* 0x000fe200078e020a */
[----:B------:R-:W-:Y:S02]  /*adf0*/  FSETP.NE.FTZ.AND P0, PT, R7, RZ, PT ;  /* 0x000000ff0700720b */ /* 0x000fe40003f15000 */
[----:B------:R-:W-:Y:S02]  /*ae00*/  LOP3.LUT R8, R8, 0x1c0, RZ, 0xc0, !PT ;  /* 0x000001c008087812 */ /* 0x000fe400078ec0ff */
[----:B------:R-:W-:-:S02]  /*ae10*/  R2P PR, R6, 0x6 ;  /* 0x0000000606007804 */ /* 0x000fc40000000000 */
[----:B------:R-:W-:-:S03]  /*ae20*/  LEA.HI R8, R8, R8, RZ, 0x1d ;  /* 0x0000000808087211 */ /* 0x000fc600078fe8ff */
[----:B------:R-:W-:Y:S02]  /*ae30*/  SEL R9, R9, 0xffffffe0, !P1 ;  /* 0xffffffe009097807 */ /* 0x000fe40004800000 */
[----:B------:R-:W-:Y:S02]  /*ae40*/  IMAD.U32 R10, R10, 0x2, R8 ;  /* 0x000000020a0a7824 */ /* 0x000fe400078e0008 */
[----:B------:R-:W-:-:S03]  /*ae50*/  IMAD.MOV.U32 R8, RZ, RZ, 0x40 ;  /* 0x00000040ff087424 */ /* 0x000fc600078e00ff */
[----:B------:R-:W-:Y:S02]  /*ae60*/  LEA R10, R10, UR8, 0x1 ;  /* 0x000000080a0a7c11 */ /* 0x000fe4000f8e08ff */
[----:B------:R-:W-:Y:S01]  /*ae70*/  SEL R8, R8, 0xffffffc0, !P2 ;  /* 0xffffffc008087807 */ /* 0x000fe20005000000 */
[----:B--23--:R-:W-:Y:S06]  /*ae80*/  @P3 BRA `(.L_x_71) ;  /* 0x00000000001c3947 */ /* 0x00cfec0003800000 */
[----:B------:R-:W1:Y:S01]  /*ae90*/  S2UR UR9, SR_CTAID.Y ;  /* 0x00000000000979c3 */ /* 0x000e620000002600 */
[----:B------:R-:W-:Y:S01]  /*aea0*/  ULDC.64 UR6, c[0x0][0x290] ;  /* 0x0000a40000067ab9 */ /* 0x000fe20000000a00 */
[----:B-1----:R-:W-:Y:S02]  /*aeb0*/  USHF.R.S32.HI UR8, URZ, 0x1f, UR9 ;  /* 0x0000001f3f087899 */ /* 0x002fe40008011409 */
[----:B------:R-:W-:Y:S02]  /*aec0*/  UIMAD.WIDE.U32 UR12, UR9, UR6, URZ ;  /* 0x00000006090c72a5 */ /* 0x000fe4000f8e003f */
[----:B------:R-:W-:-:S04]  /*aed0*/  UIMAD UR8, UR8, UR6, URZ ;  /* 0x00000006080872a4 */ /* 0x000fc8000f8e023f */
[----:B------:R-:W-:-:S04]  /*aee0*/  UIMAD UR7, UR9, UR7, UR8 ;  /* 0x00000007090772a4 */ /* 0x000fc8000f8e0208 */
[----:B------:R-:W-:-:S12]  /*aef0*/  UIADD3 UR10, UR13, UR7, URZ ;  /* 0x000000070d0a7290 */ /* 0x000fd8000fffe03f */
.L_x_71:
[----:B------:R-:W-:Y:S01]  /*af00*/  ULDC.U8 UR6, c[0x0][0x3d8] ;  /* 0x0000f60000067ab9 */ /* 0x000fe20000000000 */
[----:B------:R-:W-:Y:S01]  /*af10*/  ULDC.U8 UR9, c[0x0][0x3d9] ;  /* 0x0000f64000097ab9 */ /* 0x000fe20000000000 */
[----:B------:R-:W-:Y:S01]  /*af20*/  ISETP.NE.AND P2, PT, RZ, UR6, PT ;  /* 0x00000006ff007c0c */ /* 0x000fe2000bf45270 */
[----:B------:R1:W2:Y:S01]  /*af30*/  @P0 MUFU.RCP R11, R7 ;  /* 0x00000007000b0308 */ /* 0x0002a20000001000 */
[----:B------:R-:W-:Y:S01]  /*af40*/  LOP3.LUT R6, R6, 0x1, RZ, 0xc0, !PT ;  /* 0x0000000106067812 */ /* 0x000fe200078ec0ff */
[----:B------:R-:W-:Y:S01]  /*af50*/  UIMAD UR6, UR4, -0x40, UR17 ;  /* 0xffffffc0040678a4 */ /* 0x000fe2000f8e0211 */
[----:B------:R-:W-:Y:S02]  /*af60*/  ISETP.NE.OR P3, PT, RZ, UR9, !P2 ;  /* 0x00000009ff007c0c */ /* 0x000fe4000d765670 */
[----:B------:R-:W-:Y:S01]  /*af70*/  ISETP.NE.U32.AND P1, PT, R6, 0x1, PT ;  /* 0x000000010600780c */ /* 0x000fe20003f25070 */
[----:B------:R-:W-:Y:S01]  /*af80*/  FADD.FTZ R6, R244, R12 ;  /* 0x0000000cf4067221 */ /* 0x000fe20000010000 */
[----:B------:R-:W-:-:S02]  /*af90*/  PLOP3.LUT P6, PT, PT, PT, PT, 0x8, 0x0 ;  /* 0x000000000000781c */ /* 0x000fc40003fce170 */
[----:B------:R-:W-:Y:S02]  /*afa0*/  CS2R R12, SRZ ;  /* 0x00000000000c7805 */ /* 0x000fe4000001ff00 */
[----:B------:R-:W-:-:S05]  /*afb0*/  LEA.HI R5, R5, R0, RZ, 0x3 ;  /* 0x0000000005057211 */ /* 0x000fca00078f18ff */
[----:B------:R-:W-:Y:S05]  /*afc0*/  @P3 BRA `(.L_x_72) ;  /* 0x0000000000203947 */ /* 0x000fea0003800000 */
[----:B------:R-:W3:Y:S01]  /*afd0*/  S2UR UR7, SR_CTAID.Y ;  /* 0x00000000000779c3 */ /* 0x000ee20000002600 */
[----:B------:R-:W-:Y:S01]  /*afe0*/  ULDC UR8, c[0x0][0x2c4] ;  /* 0x0000b10000087ab9 */ /* 0x000fe20000000800 */
[----:B------:R-:W-:Y:S01]  /*aff0*/  PLOP3.LUT P6, PT, PT, PT, PT, 0x80, 0x0 ;  /* 0x000000000000781c */ /* 0x000fe20003fcf070 */
[----:B---3--:R-:W-:-:S04]  /*b000*/  UIMAD UR7, UR7, UR8, URZ ;  /* 0x00000008070772a4 */ /* 0x008fc8000f8e023f */
[----:B------:R-:W-:-:S04]  /*b010*/  USEL UR7, UR7, UR5, !UP0 ;  /* 0x0000000507077287 */ /* 0x000fc8000c000000 */
[----:B------:R-:W-:Y:S02]  /*b020*/  USHF.R.S32.HI UR5, URZ, 0x1f, UR7 ;  /* 0x0000001f3f057899 */ /* 0x000fe40008011407 */
[----:B------:R-:W-:-:S04]  /*b030*/  IMAD.U32 R12, RZ, RZ, UR7 ;  /* 0x00000007ff0c7e24 */ /* 0x000fc8000f8e00ff */
[----:B------:R-:W-:-:S07]  /*b040*/  MOV R13, UR5 ;  /* 0x00000005000d7c02 */ /* 0x000fce0008000f00 */
.L_x_72:
[----:B------:R-:W-:Y:S01]  /*b050*/  FSETP.NE.FTZ.AND P5, PT, R6, RZ, PT ;  /* 0x000000ff0600720b */ /* 0x000fe20003fb5000 */
[C---:B--2---:R-:W-:Y:S01]  /*b060*/  FMUL.FTZ R160, R11.reuse, R160 ;  /* 0x000000a00ba07220 */ /* 0x044fe20000410000 */
[----:B------:R-:W-:Y:S01]  /*b070*/  MOV R15, 0x3f800000 ;  /* 0x3f800000000f7802 */ /* 0x000fe20000000f00 */
[C---:B------:R-:W-:Y:S01]  /*b080*/  FMUL.FTZ R161, R11.reuse, R161 ;  /* 0x000000a10ba17220 */ /* 0x040fe20000410000 */
[----:B------:R-:W-:Y:S01]  /*b090*/  ISETP.NE.AND P4, PT, RZ, UR9, PT ;  /* 0x00000009ff007c0c */ /* 0x000fe2000bf85270 */
[C---:B------:R-:W-:Y:S01]  /*b0a0*/  FMUL.FTZ R156, R11.reuse, R156 ;  /* 0x0000009c0b9c7220 */ /* 0x040fe20000410000 */
[----:B------:R-:W-:Y:S01]  /*b0b0*/  LOP3.LUT R14, R4, 0xffffffe0, RZ, 0xc0, !PT ;  /* 0xffffffe0040e7812 */ /* 0x000fe200078ec0ff */
[C---:B------:R-:W-:Y:S01]  /*b0c0*/  FMUL.FTZ R157, R11.reuse, R157 ;  /* 0x0000009d0b9d7220 */ /* 0x040fe20000410000 */
[----:B------:R-:W-:Y:S01]  /*b0d0*/  SHF.R.S32.HI R4, RZ, 0x3, R5 ;  /* 0x00000003ff047819 */ /* 0x000fe20000011405 */
[C---:B------:R-:W-:Y:S01]  /*b0e0*/  FMUL.FTZ R36, R11.reuse, R36 ;  /* 0x000000240b247220 */ /* 0x040fe20000410000 */
[----:B------:R-:W-:Y:S01]  /*b0f0*/  IADD3 R0, -R14, R0, RZ ;  /* 0x000000000e007210 */ /* 0x000fe20007ffe1ff */
[C---:B------:R-:W-:Y:S01]  /*b100*/  FMUL.FTZ R37, R11.reuse, R37 ;  /* 0x000000250b257220 */ /* 0x040fe20000410000 */
[----:B------:R-:W-:Y:S01]  /*b110*/  ISETP.GE.AND P3, PT, R4, UR6, PT ;  /* 0x0000000604007c0c */ /* 0x000fe2000bf66270 */
[----:B------:R-:W2:Y:S01]  /*b120*/  @P5 MUFU.RCP R15, R6 ;  /* 0x00000006000f5308 */ /* 0x000ea20000001000 */
[C---:B------:R-:W-:Y:S01]  /*b130*/  IADD3 R14, R10.reuse, -0x10, RZ ;  /* 0xfffffff00a0e7810 */ /* 0x040fe20007ffe0ff */
[----:B------:R-:W-:Y:S01]  /*b140*/  FMUL.FTZ R40, R11, R40 ;  /* 0x000000280b287220 */ /* 0x000fe20000410000 */
[----:B------:R-:W-:Y:S01]  /*b150*/  LEA.HI.SX32 R4, R5, 0x10, 0x1d ;  /* 0x0000001005047811 */ /* 0x000fe200078feaff */
[C---:B------:R-:W-:Y:S01]  /*b160*/  FMUL.FTZ R41, R11.reuse, R41 ;  /* 0x000000290b297220 */ /* 0x040fe20000410000 */
[----:B------:R-:W-:Y:S01]  /*b170*/  @P1 IADD3 R14, R10, 0x10, RZ ;  /* 0x000000100a0e1810 */ /* 0x000fe20007ffe0ff */
[C---:B------:R-:W-:Y:S01]  /*b180*/  FMUL.FTZ R44, R11.reuse, R44 ;  /* 0x0000002c0b2c7220 */ /* 0x040fe20000410000 */
[----:B------:R-:W-:Y:S01]  /*b190*/  PLOP3.LUT P1, PT, PT, PT, PT, 0x8, 0x0 ;  /* 0x000000000000781c */ /* 0x000fe20003f2e170 */
[C---:B------:R-:W-:Y:S01]  /*b1a0*/  FMUL.FTZ R45, R11.reuse, R45 ;  /* 0x0000002d0b2d7220 */ /* 0x040fe20000410000 */
[----:B------:R-:W-:Y:S01]  /*b1b0*/  @!P4 PLOP3.LUT P1, PT, P2, PT, PT, 0x80, 0x0 ;  /* 0x000000000000c81c */ /* 0x000fe2000172f070 */
[C---:B------:R-:W-:Y:S01]  /*b1c0*/  FMUL.FTZ R48, R11.reuse, R48 ;  /* 0x000000300b307220 */ /* 0x040fe20000410000 */
[----:B------:R-:W-:Y:S01]  /*b1d0*/  FMUL.FTZ R49, R11, R49 ;  /* 0x000000310b317220 */ /* 0x000fe20000410000 */
[----:B------:R-:W-:Y:S01]  /*b1e0*/  F2FP.F16.F32.PACK_AB R160, R161, R160 ;  /* 0x000000a0a1a0723e */ /* 0x000fe200000000ff */
[C---:B------:R-:W-:Y:S01]  /*b1f0*/  FMUL.FTZ R52, R11.reuse, R52 ;  /* 0x000000340b347220 */ /* 0x040fe20000410000 */
[----:B------:R-:W-:Y:S01]  /*b200*/  ISETP.GE.AND P2, PT, R4, UR6, PT ;  /* 0x0000000604007c0c */ /* 0x000fe2000bf46270 */
[----:B------:R-:W-:Y:S01]  /*b210*/  FMUL.FTZ R53, R11, R53 ;  /* 0x000000350b357220 */ /* 0x000fe20000410000 */
[----:B------:R-:W-:Y:S01]  /*b220*/  F2FP.F16.F32.PACK_AB R156, R157, R156 ;  /* 0x0000009c9d9c723e */ /* 0x000fe200000000ff */
[C---:B--2---:R-:W-:Y:S01]  /*b230*/  FMUL.FTZ R163, R15.reuse, R163 ;  /* 0x000000a30fa37220 */ /* 0x044fe20000410000 */
        /* <DEDUP_REMOVED lines=13> */
[----:B------:R-:W-:Y:S01]  /*b310*/  FMUL.FTZ R54, R15, R54 ;  /* 0x000000360f367220 */ /* 0x000fe20000410000 */
[----:B------:R-:W-:Y:S01]  /*b320*/  F2FP.F16.F32.PACK_AB R158, R159, R158 ;  /* 0x0000009e9f9e723e */ /* 0x000fe200000000ff */
[C---:B------:R-:W-:Y:S01]  /*b330*/  FMUL.FTZ R56, R11.reuse, R56 ;  /* 0x000000380b387220 */ /* 0x040fe20000410000 */
[----:B------:R-:W-:Y:S01]  /*b340*/  FMUL.FTZ R57, R11, R57 ;  /* 0x000000390b397220 */ /* 0x000fe20000410000 */
[C---:B------:R-:W-:Y:S01]  /*b350*/  FMUL.FTZ R59, R15.reuse, R59 ;  /* 0x0000003b0f3b7220 */ /* 0x040fe20000410000 */
[----:B------:R-:W-:Y:S01]  /*b360*/  FMUL.FTZ R58, R15, R58 ;  /* 0x0000003a0f3a7220 */ /* 0x000fe20000410000 */
[----:B------:R-:W-:Y:S01]  /*b370*/  F2FP.F16.F32.PACK_AB R36, R37, R36 ;  /* 0x000000242524723e */ /* 0x000fe200000000ff */
[----:B------:R-:W-:Y:S01]  /*b380*/  FMUL.FTZ R60, R11, R60 ;  /* 0x0000003c0b3c7220 */ /* 0x000fe20000410000 */
[----:B------:R-:W-:Y:S01]  /*b390*/  F2FP.F16.F32.PACK_AB R38, R39, R38 ;  /* 0x000000262726723e */ /* 0x000fe200000000ff */
[----:B------:R-:W-:Y:S01]  /*b3a0*/  FMUL.FTZ R61, R11, R61 ;  /* 0x0000003d0b3d7220 */ /* 0x000fe20000410000 */
[C---:B------:R-:W-:Y:S01]  /*b3b0*/  IADD3 R4, R10.reuse, R9, RZ ;  /* 0x000000090a047210 */ /* 0x040fe20007ffe0ff */
[C---:B------:R-:W-:Y:S01]  /*b3c0*/  FMUL.FTZ R63, R15.reuse, R63 ;  /* 0x0000003f0f3f7220 */ /* 0x040fe20000410000 */
[----:B------:R-:W-:Y:S01]  /*b3d0*/  FMUL.FTZ R62, R15, R62 ;  /* 0x0000003e0f3e7220 */ /* 0x000fe20000410000 */
[----:B------:R-:W-:Y:S01]  /*b3e0*/  F2FP.F16.F32.PACK_AB R40, R41, R40 ;  /* 0x000000282928723e */ /* 0x000fe200000000ff */
[----:B------:R-:W-:Y:S01]  /*b3f0*/  FMUL.FTZ R64, R11, R64 ;  /* 0x000000400b407220 */ /* 0x000fe20000410000 */
[----:B------:R-:W-:Y:S01]  /*b400*/  F2FP.F16.F32.PACK_AB R42, R43, R42 ;  /* 0x0000002a2b2a723e */ /* 0x000fe200000000ff */
[----:B------:R-:W-:Y:S01]  /*b410*/  FMUL.FTZ R65, R11, R65 ;  /* 0x000000410b417220 */ /* 0x000fe20000410000 */
[----:B------:R-:W-:Y:S01]  /*b420*/  IADD3 R9, R9, R14, RZ ;  /* 0x0000000e09097210 */ /* 0x000fe20007ffe0ff */
        /* <DEDUP_REMOVED lines=10> */
[----:B------:R-:W-:Y:S01]  /*b4d0*/  STS [R10], R160 ;  /* 0x000000a00a007388 */ /* 0x000fe20000000800 */
[----:B------:R-:W-:Y:S01]  /*b4e0*/  F2FP.F16.F32.PACK_AB R50, R51, R50 ;  /* 0x000000323332723e */ /* 0x000fe200000000ff */
[C---:B------:R-:W-:Y:S01]  /*b4f0*/  FMUL.FTZ R72, R11.reuse, R72 ;  /* 0x000000480b487220 */ /* 0x040fe20000410000 */
[----:B------:R-:W-:Y:S01]  /*b500*/  IADD3 R17, R8, R14, RZ ;  /* 0x0000000e08117210 */ /* 0x000fe20007ffe0ff */
[----:B------:R-:W-:Y:S01]  /*b510*/  STS [R10+0x400], R162 ;  /* 0x000400a20a007388 */ /* 0x000fe20000000800 */
[----:B------:R-:W-:Y:S01]  /*b520*/  FMUL.FTZ R73, R11, R73 ;  /* 0x000000490b497220 */ /* 0x000fe20000410000 */
        /* <DEDUP_REMOVED lines=14> */
[----:B------:R-:W-:Y:S01]  /*b610*/  FMUL.FTZ R80, R11, R80 ;  /* 0x000000500b507220 */ /* 0x000fe20000410000 */
        /* <DEDUP_REMOVED lines=9> */
[----:B------:R-:W-:Y:S01]  /*b6b0*/  FMUL.FTZ R85, R11, R85 ;  /* 0x000000550b557220 */ /* 0x000fe20000410000 */
[----:B------:R-:W-:Y:S01]  /*b6c0*/  STS [R9+0x400], R42 ;  /* 0x0004002a09007388 */ /* 0x000fe20000000800 */
        /* <DEDUP_REMOVED lines=35> */
[----:B------:R-:W-:Y:S01]  /*b900*/  STS [R10+0x2000], R60 ;  /* 0x0020003c0a007388 */ /* 0x000fe20000000800 */
        /* <DEDUP_REMOVED lines=87> */
[----:B------:R-:W2:Y:S01]  /*be80*/  @!P4 LDC R19, c[0x0][0x2c4] ;  /* 0x0000b100ff13cb82 */ /* 0x000ea20000000800 */
[----:B------:R-:W-:Y:S01]  /*be90*/  F2FP.F16.F32.PACK_AB R122, R123, R122 ;  /* 0x0000007a7b7a723e */ /* 0x000fe200000000ff */
[----:B------:R-:W-:Y:S01]  /*bea0*/  STS [R9+0x4000], R104 ;  /* 0x0040006809007388 */ /* 0x000fe20000000800 */
[C---:B------:R-:W-:Y:S01]  /*beb0*/  FMUL.FTZ R144, R11.reuse, R144 ;  /* 0x000000900b907220 */ /* 0x040fe20000410000 */
[C---:B------:R-:W-:Y:S01]  /*bec0*/  FMUL.FTZ R145, R11.reuse, R145 ;  /* 0x000000910b917220 */ /* 0x040fe20000410000 */
[----:B------:R-:W-:Y:S01]  /*bed0*/  FMUL.FTZ R148, R11, R148 ;  /* 0x000000940b947220 */ /* 0x000fe20000410000 */
[----:B------:R-:W-:Y:S01]  /*bee0*/  STS [R9+0x4400], R106 ;  /* 0x0044006a09007388 */ /* 0x000fe20000000800 */
[C---:B------:R-:W-:Y:S01]  /*bef0*/  FMUL.FTZ R147, R15.reuse, R147 ;  /* 0x000000930f937220 */ /* 0x040fe20000410000 */
[C---:B------:R-:W-:Y:S01]  /*bf00*/  FMUL.FTZ R146, R15.reuse, R146 ;  /* 0x000000920f927220 */ /* 0x040fe20000410000 */
[----:B------:R-:W-:Y:S01]  /*bf10*/  FMUL.FTZ R151, R15, R151 ;  /* 0x000000970f977220 */ /* 0x000fe20000410000 */
[----:B------:R-:W-:Y:S01]  /*bf20*/  F2FP.F16.F32.PACK_AB R124, R125, R124 ;  /* 0x0000007c7d7c723e */ /* 0x000fe200000000ff */
[----:B------:R-:W-:Y:S01]  /*bf30*/  STS [R16+0x4000], R108 ;  /* 0x0040006c10007388 */ /* 0x000fe20000000800 */
[----:B------:R-:W-:Y:S01]  /*bf40*/  F2FP.F16.F32.PACK_AB R126, R127, R126 ;  /* 0x0000007e7f7e723e */ /* 0x000fe200000000ff */
[----:B------:R-:W-:Y:S01]  /*bf50*/  FMUL.FTZ R11, R11, R149 ;  /* 0x000000950b0b7220 */ /* 0x000fe20000410000 */
[----:B------:R-:W-:Y:S01]  /*bf60*/  FMUL.FTZ R15, R15, R150 ;  /* 0x000000960f0f7220 */ /* 0x000fe20000410000 */
[----:B------:R-:W-:Y:S01]  /*bf70*/  STS [R16+0x4400], R110 ;  /* 0x0044006e10007388 */ /* 0x000fe20000000800 */
[----:B------:R-:W-:Y:S01]  /*bf80*/  F2FP.F16.F32.PACK_AB R128, R129, R128 ;  /* 0x000000808180723e */ /* 0x000fe200000000ff */
[----:B------:R-:W3:Y:S01]  /*bf90*/  @P4 LDC.64 R20, c[0x0][0x2c0] ;  /* 0x0000b000ff144b82 */ /* 0x000ee20000000a00 */
[----:B------:R-:W-:Y:S01]  /*bfa0*/  F2FP.F16.F32.PACK_AB R130, R131, R130 ;  /* 0x000000828382723e */ /* 0x000fe200000000ff */
[----:B------:R-:W-:Y:S01]  /*bfb0*/  STS [R17+0x4000], R112 ;  /* 0x0040007011007388 */ /* 0x000fe20000000800 */
[----:B------:R-:W-:Y:S01]  /*bfc0*/  F2FP.F16.F32.PACK_AB R132, R133, R132 ;  /* 0x000000848584723e */ /* 0x000fe200000000ff */
[----:B-1----:R-:W-:Y:S01]  /*bfd0*/  @P0 MUFU.LG2 R7, R7 ;  /* 0x0000000700070308 */ /* 0x002fe20000000c00 */
[----:B------:R-:W-:Y:S01]  /*bfe0*/  F2FP.F16.F32.PACK_AB R134, R135, R134 ;  /* 0x000000868786723e */ /* 0x000fe200000000ff */
[----:B------:R-:W-:Y:S01]  /*bff0*/  STS [R17+0x4400], R114 ;  /* 0x0044007211007388 */ /* 0x000fe20000000800 */
[----:B------:R-:W-:Y:S01]  /*c000*/  F2FP.F16.F32.PACK_AB R136, R137, R136 ;  /* 0x000000888988723e */ /* 0x000fe200000000ff */
[----:B------:R-:W1:Y:S01]  /*c010*/  @!P4 LDC R23, c[0x0][0x270] ;  /* 0x00009c00ff17cb82 */ /* 0x000e620000000800 */
[----:B------:R-:W-:Y:S01]  /*c020*/  F2FP.F16.F32.PACK_AB R138, R139, R138 ;  /* 0x0000008a8b8a723e */ /* 0x000fe200000000ff */
[----:B------:R-:W-:Y:S01]  /*c030*/  STS [R18+0x4000], R152 ;  /* 0x0040009812007388 */ /* 0x000fe20000000800 */
[----:B------:R-:W-:Y:S01]  /*c040*/  F2FP.F16.F32.PACK_AB R140, R141, R140 ;  /* 0x0000008c8d8c723e */ /* 0x000fe200000000ff */
[----:B------:R-:W4:Y:S01]  /*c050*/  @P5 MUFU.LG2 R6, R6 ;  /* 0x0000000600065308 */ /* 0x000f220000000c00 */
[----:B------:R-:W-:Y:S01]  /*c060*/  F2FP.F16.F32.PACK_AB R142, R143, R142 ;  /* 0x0000008e8f8e723e */ /* 0x000fe200000000ff */
[----:B------:R-:W-:Y:S01]  /*c070*/  STS [R18+0x4400], R154 ;  /* 0x0044009a12007388 */ /* 0x000fe20000000800 */
[----:B------:R-:W-:Y:S01]  /*c080*/  F2FP.F16.F32.PACK_AB R144, R145, R144 ;  /* 0x000000909190723e */ /* 0x000fe200000000ff */
[----:B--2---:R-:W2:Y:S01]  /*c090*/  @P1 LDC R19, c[0x0][0x2e4] ;  /* 0x0000b900ff131b82 */ /* 0x004ea20000000800 */
[----:B------:R-:W-:Y:S01]  /*c0a0*/  F2FP.F16.F32.PACK_AB R146, R147, R146 ;  /* 0x000000929392723e */ /* 0x000fe200000000ff */
[----:B------:R-:W-:Y:S01]  /*c0b0*/  STS [R8+0x4000], R116 ;  /* 0x0040007408007388 */ /* 0x000fe20000000800 */
[----:B------:R-:W-:Y:S01]  /*c0c0*/  F2FP.F16.F32.PACK_AB R11, R11, R148 ;  /* 0x000000940b0b723e */ /* 0x000fe200000000ff */
[----:B------:R-:W-:Y:S01]  /*c0d0*/  BSSY B0, `(.L_x_73) ;  /* 0x0000051000007945 */ /* 0x000fe20003800000 */
[----:B------:R-:W-:Y:S01]  /*c0e0*/  F2FP.F16.F32.PACK_AB R15, R151, R15 ;  /* 0x0000000f970f723e */ /* 0x000fe200000000ff */
[----:B------:R-:W-:Y:S01]  /*c0f0*/  STS [R8+0x4400], R118 ;  /* 0x0044007608007388 */ /* 0x000fe20000000800 */
[----:B---3--:R-:W-:-:S03]  /*c100*/  @P4 IMAD R20, R21, R20, RZ ;  /* 0x0000001415144224 */ /* 0x008fc600078e02ff */
[----:B------:R-:W-:Y:S01]  /*c110*/  STS [R10+0x6000], R120 ;  /* 0x006000780a007388 */ /* 0x000fe20000000800 */
[----:B----4-:R-:W-:-:S03]  /*c120*/  @P5 FMUL.FTZ R6, R6, 0.69314718246459960938 ;  /* 0x3f31721806065820 */ /* 0x010fc60000410000 */
[----:B------:R-:W-:Y:S04]  /*c130*/  STS [R10+0x6400], R122 ;  /* 0x0064007a0a007388 */ /* 0x000fe80000000800 */
[----:B------:R-:W-:Y:S04]  /*c140*/  STS [R14+0x6000], R124 ;  /* 0x0060007c0e007388 */ /* 0x000fe80000000800 */
[----:B------:R3:W-:Y:S01]  /*c150*/  STS [R14+0x6400], R126 ;  /* 0x0064007e0e007388 */ /* 0x0007e20000000800 */
[----:B--2---:R-:W-:-:S03]  /*c160*/  @!P4 MOV R20, R19 ;  /* 0x000000130014c202 */ /* 0x004fc60000000f00 */
[----:B------:R-:W-:Y:S04]  /*c170*/  STS [R4+0x6000], R128 ;  /* 0x0060008004007388 */ /* 0x000fe80000000800 */
[----:B------:R-:W-:Y:S04]  /*c180*/  STS [R4+0x6400], R130 ;  /* 0x0064008204007388 */ /* 0x000fe80000000800 */
[----:B------:R-:W-:Y:S04]  /*c190*/  STS [R9+0x6000], R132 ;  /* 0x0060008409007388 */ /* 0x000fe80000000800 */
[----:B------:R-:W-:Y:S04]  /*c1a0*/  STS [R9+0x6400], R134 ;  /* 0x0064008609007388 */ /* 0x000fe80000000800 */
[----:B------:R-:W-:Y:S04]  /*c1b0*/  STS [R16+0x6000], R136 ;  /* 0x0060008810007388 */ /* 0x000fe80000000800 */
[----:B------:R2:W-:Y:S01]  /*c1c0*/  STS [R16+0x6400], R138 ;  /* 0x0064008a10007388 */ /* 0x0005e20000000800 */
[----:B---3--:R-:W3:Y:S03]  /*c1d0*/  @P4 LDC R14, c[0x0][0x2c0] ;  /* 0x0000b000ff0e4b82 */ /* 0x008ee60000000800 */
[----:B------:R-:W-:Y:S04]  /*c1e0*/  STS [R17+0x6000], R140 ;  /* 0x0060008c11007388 */ /* 0x000fe80000000800 */
[----:B------:R4:W-:Y:S04]  /*c1f0*/  STS [R17+0x6400], R142 ;  /* 0x0064008e11007388 */ /* 0x0009e80000000800 */
[----:B------:R-:W-:Y:S04]  /*c200*/  STS [R18+0x6000], R144 ;  /* 0x0060009012007388 */ /* 0x000fe80000000800 */
[----:B------:R3:W-:Y:S04]  /*c210*/  STS [R18+0x6400], R146 ;  /* 0x0064009212007388 */ /* 0x0007e80000000800 */
[----:B------:R-:W-:Y:S04]  /*c220*/  STS [R8+0x6000], R11 ;  /* 0x0060000b08007388 */ /* 0x000fe80000000800 */
[----:B------:R3:W-:Y:S01]  /*c230*/  STS [R8+0x6400], R15 ;  /* 0x0064000f08007388 */ /* 0x0007e20000000800 */
[----:B--2---:R-:W-:Y:S01]  /*c240*/  @P4 MOV R16, 0x1 ;  /* 0x0000000100104802 */ /* 0x004fe20000000f00 */
[----:B-1----:R-:W-:Y:S01]  /*c250*/  @!P4 IMAD R16, R19, R23, RZ ;  /* 0x000000171310c224 */ /* 0x002fe200078e02ff */
[----:B------:R-:W-:Y:S01]  /*c260*/  @!P4 MOV R14, 0x1 ;  /* 0x00000001000ec802 */ /* 0x000fe20000000f00 */
[----:B------:R-:W-:Y:S01]  /*c270*/  BAR.SYNC.DEFER_BLOCKING 0x0 ;  /* 0x0000000000007b1d */ /* 0x000fe20000010000 */
[----:B----4-:R-:W-:-:S05]  /*c280*/  LEA.HI.SX32 R17, R5, 0x20, 0x1d ;  /* 0x0000002005117811 */ /* 0x010fca00078feaff */
[----:B------:R-:W1:Y:S01]  /*c290*/  S2R R22, SR_CTAID.Y ;  /* 0x0000000000167919 */ /* 0x000e620000002600 */
[----:B------:R-:W-:Y:S02]  /*c2a0*/  ISETP.GE.AND P1, PT, R17, UR6, PT ;  /* 0x0000000611007c0c */ /* 0x000fe4000bf26270 */
[----:B------:R-:W-:Y:S01]  /*c2b0*/  SHF.R.S32.HI R17, RZ, 0x1f, R2 ;  /* 0x0000001fff117819 */ /* 0x000fe20000011402 */
[----:B------:R-:W2:Y:S01]  /*c2c0*/  S2R R4, SR_TID.X ;  /* 0x0000000000047919 */ /* 0x000ea20000002100 */
[----:B---3--:R-:W-:Y:S02]  /*c2d0*/  SHF.R.S32.HI R18, RZ, 0x1f, R0 ;  /* 0x0000001fff127819 */ /* 0x008fe40000011400 */
[----:B------:R-:W-:Y:S01]  /*c2e0*/  LEA.HI R21, R17, R2, RZ, 0x2 ;  /* 0x0000000211157211 */ /* 0x000fe200078f10ff */
[----:B------:R-:W3:Y:S01]  /*c2f0*/  S2R R24, SR_CTAID.Z ;  /* 0x0000000000187919 */ /* 0x000ee20000002700 */
[----:B------:R-:W4:Y:S01]  /*c300*/  @P5 LDC R17, c[0x0][0x2e8] ;  /* 0x0000ba00ff115b82 */ /* 0x000f220000000800 */
[----:B------:R-:W-:-:S04]  /*c310*/  LEA.HI R18, R18, R0, RZ, 0x2 ;  /* 0x0000000012127211 */ /* 0x000fc800078f10ff */
[----:B------:R-:W-:Y:S01]  /*c320*/  SHF.R.S32.HI R18, RZ, 0x2, R18 ;  /* 0x00000002ff127819 */ /* 0x000fe20000011412 */
[----:B------:R3:W3:Y:S02]  /*c330*/  LDS.128 R8, [R228+0x1800] ;  /* 0x00180000e4087984 */ /* 0x0006e40000000c00 */
[----:B------:R-:W3:Y:S01]  /*c340*/  @P0 LDC R15, c[0x0][0x2e8] ;  /* 0x0000ba00ff0f0b82 */ /* 0x000ee20000000800 */
[----:B-1----:R-:W-:Y:S01]  /*c350*/  IMAD R16, R22, R16, RZ ;  /* 0x0000001016107224 */ /* 0x002fe200078e02ff */
[----:B------:R-:W-:Y:S01]  /*c360*/  LOP3.LUT R22, R21, 0xffffffc, RZ, 0xc0, !PT ;  /* 0x0ffffffc15167812 */ /* 0x000fe200078ec0ff */
[----:B------:R-:W-:Y:S01]  /*c370*/  @P0 FMUL.FTZ R21, R7, 0.69314718246459960938 ;  /* 0x3f31721807150820 */ /* 0x000fe20000410000 */
[----:B------:R-:W-:Y:S01]  /*c380*/  IMAD R7, R14, UR4, RZ ;  /* 0x000000040e077c24 */ /* 0x000fe2000f8e02ff */
[----:B--2---:R-:W-:Y:S02]  /*c390*/  SHF.R.S32.HI R19, RZ, 0x1f, R4 ;  /* 0x0000001fff137819 */ /* 0x004fe40000011404 */
[----:B------:R-:W-:-:S02]  /*c3a0*/  SEL R16, R16, RZ, !P6 ;  /* 0x000000ff10107207 */ /* 0x000fc40007000000 */
[----:B------:R-:W-:Y:S02]  /*c3b0*/  LOP3.LUT P6, RZ, R0, 0x3, RZ, 0xc0, !PT ;  /* 0x0000000300ff7812 */ /* 0x000fe400078cc0ff */
[----:B------:R-:W-:Y:S01]  /*c3c0*/  MOV R0, 0x7f800000 ;  /* 0x7f80000000007802 */ /* 0x000fe20000000f00 */
[----:B---3--:R-:W-:Y:S01]  /*c3d0*/  @P0 FFMA.FTZ R0, R164, R15, R21 ;  /* 0x0000000fa4000223 */ /* 0x008fe20000010015 */
[----:B------:R-:W-:Y:S01]  /*c3e0*/  IMAD R20, R24, R20, R16 ;  /* 0x0000001418147224 */ /* 0x000fe200078e0210 */
[----:B------:R-:W-:Y:S02]  /*c3f0*/  SHF.L.U32 R21, R7, 0x6, RZ ;  /* 0x0000000607157819 */ /* 0x000fe400000006ff */
[----:B------:R-:W-:Y:S02]  /*c400*/  LEA.HI R15, R19, R4, RZ, 0x3 ;  /* 0x00000004130f7211 */ /* 0x000fe400078f18ff */
[----:B------:R-:W-:Y:S02]  /*c410*/  IADD3 R12, P4, P0, R21, R12, R20 ;  /* 0x0000000c150c7210 */ /* 0x000fe4000789e014 */
[----:B------:R-:W-:-:S02]  /*c420*/  IADD3 R2, -R22, R2, RZ ;  /* 0x0000000216027210 */ /* 0x000fc40007ffe1ff */
[----:B------:R-:W-:Y:S02]  /*c430*/  LOP3.LUT R7, R15, 0xfffffff8, RZ, 0xc0, !PT ;  /* 0xfffffff80f077812 */ /* 0x000fe400078ec0ff */
[----:B------:R-:W-:Y:S02]  /*c440*/  SHF.R.S32.HI R19, RZ, 0x1f, R21 ;  /* 0x0000001fff137819 */ /* 0x000fe40000011415 */
[----:B------:R-:W-:Y:S02]  /*c450*/  SHF.R.S32.HI R20, RZ, 0x1f, R20 ;  /* 0x0000001fff147819 */ /* 0x000fe40000011414 */
[----:B------:R-:W-:Y:S01]  /*c460*/  MOV R16, 0x7f800000 ;  /* 0x7f80000000107802 */ /* 0x000fe20000000f00 */
[----:B----4-:R-:W-:Y:S01]  /*c470*/  @P5 FFMA.FTZ R16, R3, R17, R6 ;  /* 0x0000001103105223 */ /* 0x010fe20000010006 */
[----:B------:R-:W-:Y:S02]  /*c480*/  IADD3 R4, -R7, R4, RZ ;  /* 0x0000000407047210 */ /* 0x000fe40007ffe1ff */
[----:B------:R-:W-:-:S02]  /*c490*/  LEA R18, R2, R18, 0x4 ;  /* 0x0000001202127211 */ /* 0x000fc400078e20ff */
[----:B------:R-:W-:Y:S01]  /*c4a0*/  IADD3.X R19, R19, R13, R20, P4, P0 ;  /* 0x0000000d13137210 */ /* 0x000fe200027e0414 */
[----:B------:R-:W-:Y:S06]  /*c4b0*/  @P6 BRA `(.L_x_74) ;  /* 0x0000000000486947 */ /* 0x000fec0003800000 */
        /* <DEDUP_REMOVED lines=18> */
.L_x_74:
[----:B------:R-:W-:Y:S05]  /*c5e0*/  BSYNC B0 ;  /* 0x0000000000007941 */ /* 0x000fea0003800000 */
.L_x_73:
[----:B-1----:R-:W-:Y:S01]  /*c5f0*/  IMAD.SHL.U32 R0, R4, 0x8, RZ ;  /* 0x0000000804007824 */ /* 0x002fe200078e00ff */
[----:B------:R-:W-:Y:S01]  /*c600*/  SHF.R.S32.HI R3, RZ, 0x1f, R24 ;  /* 0x0000001fff037819 */ /* 0x000fe20000011418 */
[----:B------:R-:W-:Y:S01]  /*c610*/  ULDC.64 UR4, c[0x0][0x2a0] ;  /* 0x0000a80000047ab9 */ /* 0x000fe20000000a00 */
[----:B------:R-:W-:Y:S01]  /*c620*/  SHF.R.S32.HI R12, RZ, 0x3, R15 ;  /* 0x00000003ff0c7819 */ /* 0x000fe2000001140f */
[----:B------:R-:W-:Y:S01]  /*c630*/  IMAD.U32 R2, RZ, RZ, UR16 ;  /* 0x00000010ff027e24 */ /* 0x000fe2000f8e00ff */
[----:B------:R-:W-:Y:S01]  /*c640*/  SHF.R.S32.HI R4, RZ, 0x1f, R0 ;  /* 0x0000001fff047819 */ /* 0x000fe20000011400 */
[----:B------:R-:W-:Y:S01]  /*c650*/  IMAD R26, R3, UR4, RZ ;  /* 0x00000004031a7c24 */ /* 0x000fe2000f8e02ff */
[----:B------:R-:W-:Y:S01]  /*c660*/  IADD3 R6, P0, R0, UR12, RZ ;  /* 0x0000000c00067c10 */ /* 0x000fe2000ff1e0ff */
[----:B------:R1:W2:Y:S01]  /*c670*/  LDS.128 R20, [R228] ;  /* 0x00000000e4147984 */ /* 0x0002a20000000c00 */
[----:B------:R-:W-:Y:S01]  /*c680*/  LEA.HI.SX32 R5, R5, 0x30, 0x1d ;  /* 0x0000003005057811 */ /* 0x000fe200078feaff */
[----:B------:R-:W-:Y:S01]  /*c690*/  IMAD R26, R24, UR5, R26 ;  /* 0x00000005181a7c24 */ /* 0x000fe2000f8e021a */
[--C-:B------:R-:W-:Y:S01]  /*c6a0*/  SHF.R.S32.HI R13, RZ, 0x1f, R12.reuse ;  /* 0x0000001fff0d7819 */ /* 0x100fe2000001140c */
[----:B------:R1:W3:Y:S01]  /*c6b0*/  LDS.128 R16, [R228+0x2000] ;  /* 0x00200000e4107984 */ /* 0x0002e20000000c00 */
[----:B------:R-:W-:Y:S01]  /*c6c0*/  IADD3.X R7, R4, UR10, RZ, P0, !PT ;  /* 0x0000000a04077c10 */ /* 0x000fe200087fe4ff */
[----:B------:R-:W-:Y:S01]  /*c6d0*/  BSSY B0, `(.L_x_75) ;  /* 0x000001a000007945 */ /* 0x000fe20003800000 */
[----:B------:R-:W-:Y:S01]  /*c6e0*/  ISETP.GE.AND P0, PT, R5, UR6, PT ;  /* 0x0000000605007c0c */ /* 0x000fe2000bf06270 */
[----:B------:R-:W-:-:S02]  /*c6f0*/  IMAD.WIDE R2, R2, 0x40, R12 ;  /* 0x0000004002027825 */ /* 0x000fc400078e020c */
[----:B------:R1:W4:Y:S02]  /*c700*/  LDS.128 R12, [R228+0x4000] ;  /* 0x00400000e40c7984 */ /* 0x0003240000000c00 */
[----:B------:R-:W-:Y:S02]  /*c710*/  IMAD.WIDE.U32 R24, R24, UR4, R6 ;  /* 0x0000000418187c25 */ /* 0x000fe4000f8e0006 */
[----:B------:R1:W1:Y:S02]  /*c720*/  LDS.128 R4, [R228+0x6000] ;  /* 0x00600000e4047984 */ /* 0x0002640000000c00 */
[----:B------:R-:W-:Y:S01]  /*c730*/  IMAD.IADD R27, R25, 0x1, R26 ;  /* 0x00000001191b7824 */ /* 0x000fe200078e021a */
[----:B------:R-:W-:Y:S06]  /*c740*/  @P3 BRA `(.L_x_76) ;  /* 0x0000000000483947 */ /* 0x000fec0003800000 */
[----:B------:R-:W-:Y:S01]  /*c750*/  ULDC.64 UR4, c[0x0][0x298] ;  /* 0x0000a60000047ab9 */ /* 0x000fe20000000a00 */
[----:B------:R-:W-:Y:S01]  /*c760*/  IMAD.MOV.U32 R26, RZ, RZ, R24 ;  /* 0x000000ffff1a7224 */ /* 0x000fe200078e0018 */
[----:B------:R-:W-:Y:S01]  /*c770*/  ULDC UR7, c[0x0][0x2d0] ;  /* 0x0000b40000077ab9 */ /* 0x000fe20000000800 */
[----:B------:R-:W-:Y:S01]  /*c780*/  IMAD R28, R3, UR4, RZ ;  /* 0x00000004031c7c24 */ /* 0x000fe2000f8e02ff */
[----:B------:R-:W-:Y:S01]  /*c790*/  ISETP.GE.AND P6, PT, R0, UR7, PT ;  /* 0x0000000700007c0c */ /* 0x000fe2000bfc6270 */
[----:B------:R-:W-:Y:S01]  /*c7a0*/  IMAD.WIDE.U32 R30, R2, UR4, R26 ;  /* 0x00000004021e7c25 */ /* 0x000fe2000f8e001a */
[----:B------:R-:W-:Y:S02]  /*c7b0*/  ISETP.GE.AND P5, PT, R231, UR7, PT ;  /* 0x00000007e7007c0c */ /* 0x000fe4000bfa6270 */
[----:B------:R-:W-:Y:S01]  /*c7c0*/  ISETP.GE.AND P4, PT, R230, UR7, PT ;  /* 0x00000007e6007c0c */ /* 0x000fe2000bf86270 */
[----:B------:R-:W-:Y:S01]  /*c7d0*/  IMAD R28, R2, UR5, R28 ;  /* 0x00000005021c7c24 */ /* 0x000fe2000f8e021c */
[----:B------:R-:W-:-:S02]  /*c7e0*/  ULDC.64 UR4, c[0x0][0x280] ;  /* 0x0000a00000047ab9 */ /* 0x000fc40000000a00 */
[----:B------:R-:W-:Y:S01]  /*c7f0*/  LEA R32, P3, R30, UR4, 0x1 ;  /* 0x000000041e207c11 */ /* 0x000fe2000f8608ff */
[----:B------:R-:W-:-:S05]  /*c800*/  IMAD.IADD R28, R31, 0x1, R28 ;  /* 0x000000011f1c7824 */ /* 0x000fca00078e021c */
[----:B------:R-:W-:Y:S02]  /*c810*/  LEA.HI.X R33, R30, UR5, R28, 0x1, P3 ;  /* 0x000000051e217c11 */ /* 0x000fe400098f0c1c */
[----:B------:R-:W-:-:S03]  /*c820*/  ISETP.GE.AND P3, PT, R229, UR7, PT ;  /* 0x00000007e5007c0c */ /* 0x000fc6000bf66270 */
[----:B--2---:R2:W-:Y:S04]  /*c830*/  @!P6 STG.E.128 desc[UR26][R32.64], R20 ;  /* 0x000000142000e986 */ /* 0x0045e8000c101d1a */
[----:B---3--:R2:W-:Y:S04]  /*c840*/  @!P5 STG.E.128 desc[UR26][R32.64+0x80], R16 ;  /* 0x000080102000d986 */ /* 0x0085e8000c101d1a */
[----:B----4-:R2:W-:Y:S04]  /*c850*/  @!P4 STG.E.128 desc[UR26][R32.64+0x100], R12 ;  /* 0x0001000c2000c986 */ /* 0x0105e8000c101d1a */
[----:B-1----:R2:W-:Y:S02]  /*c860*/  @!P3 STG.E.128 desc[UR26][R32.64+0x180], R4 ;  /* 0x000180042000b986 */ /* 0x0025e4000c101d1a */
.L_x_76:
[----:B------:R-:W-:Y:S05]  /*c870*/  BSYNC B0 ;  /* 0x0000000000007941 */ /* 0x000fea0003800000 */
.L_x_75:
[----:B--2---:R2:W2:Y:S01]  /*c880*/  LDS.128 R20, [R228+0x800] ;  /* 0x00080000e4147984 */ /* 0x0044a20000000c00 */
[----:B------:R-:W-:Y:S03]  /*c890*/  BSSY B0, `(.L_x_77) ;  /* 0x000001a000007945 */ /* 0x000fe60003800000 */
[----:B---3--:R3:W2:Y:S04]  /*c8a0*/  LDS.128 R16, [R228+0x2800] ;  /* 0x00280000e4107984 */ /* 0x0086a80000000c00 */
[----:B----4-:R3:W4:Y:S04]  /*c8b0*/  LDS.128 R12, [R228+0x4800] ;  /* 0x00480000e40c7984 */ /* 0x0107280000000c00 */
[----:B-1----:R3:W1:Y:S01]  /*c8c0*/  LDS.128 R4, [R228+0x6800] ;  /* 0x00680000e4047984 */ /* 0x0026620000000c00 */
[----:B------:R-:W-:Y:S05]  /*c8d0*/  @P2 BRA `(.L_x_78) ;  /* 0x0000000000542947 */ /* 0x000fea0003800000 */
[----:B------:R-:W-:Y:S01]  /*c8e0*/  IADD3 R29, P2, R2, 0x10, RZ ;  /* 0x00000010021d7810 */ /* 0x000fe20007f5e0ff */
[----:B------:R-:W-:Y:S01]  /*c8f0*/  ULDC.64 UR4, c[0x0][0x298] ;  /* 0x0000a60000047ab9 */ /* 0x000fe20000000a00 */
[----:B------:R-:W-:Y:S01]  /*c900*/  IMAD.MOV.U32 R30, RZ, RZ, R24 ;  /* 0x000000ffff1e7224 */ /* 0x000fe200078e0018 */
[----:B------:R-:W-:Y:S01]  /*c910*/  ULDC UR7, c[0x0][0x2d0] ;  /* 0x0000b40000077ab9 */ /* 0x000fe20000000800 */
[----:B------:R-:W-:Y:S01]  /*c920*/  IMAD.MOV.U32 R31, RZ, RZ, R27 ;  /* 0x000000ffff1f7224 */ /* 0x000fe200078e001b */
[----:B------:R-:W-:Y:S01]  /*c930*/  ISETP.GE.AND P5, PT, R0, UR7, PT ;  /* 0x0000000700007c0c */ /* 0x000fe2000bfa6270 */
[----:B------:R-:W-:Y:S01]  /*c940*/  IMAD.X R28, RZ, RZ, R3, P2 ;  /* 0x000000ffff1c7224 */ /* 0x000fe200010e0603 */
[----:B------:R-:W-:Y:S01]  /*c950*/  ISETP.GE.AND P4, PT, R231, UR7, PT ;  /* 0x00000007e7007c0c */ /* 0x000fe2000bf86270 */
[----:B------:R-:W-:Y:S01]  /*c960*/  IMAD.WIDE.U32 R30, R29, UR4, R30 ;  /* 0x000000041d1e7c25 */ /* 0x000fe2000f8e001e */
[----:B------:R-:W-:Y:S02]  /*c970*/  ISETP.GE.AND P3, PT, R230, UR7, PT ;  /* 0x00000007e6007c0c */ /* 0x000fe4000bf66270 */
[----:B------:R-:W-:Y:S01]  /*c980*/  ISETP.GE.AND P2, PT, R229, UR7, PT ;  /* 0x00000007e5007c0c */ /* 0x000fe2000bf46270 */
[----:B------:R-:W-:-:S04]  /*c990*/  IMAD R28, R28, UR4, RZ ;  /* 0x000000041c1c7c24 */ /* 0x000fc8000f8e02ff */
[----:B------:R-:W-:Y:S01]  /*c9a0*/  IMAD R28, R29, UR5, R28 ;  /* 0x000000051d1c7c24 */ /* 0x000fe2000f8e021c */
[----:B------:R-:W-:Y:S02]  /*c9b0*/  ULDC.64 UR4, c[0x0][0x280] ;  /* 0x0000a00000047ab9 */ /* 0x000fe40000000a00 */
[----:B------:R-:W-:Y:S01]  /*c9c0*/  LEA R32, P6, R30, UR4, 0x1 ;  /* 0x000000041e207c11 */ /* 0x000fe2000f8c08ff */
[----:B------:R-:W-:-:S05]  /*c9d0*/  IMAD.IADD R28, R31, 0x1, R28 ;  /* 0x000000011f1c7824 */ /* 0x000fca00078e021c */
[----:B------:R-:W-:-:S05]  /*c9e0*/  LEA.HI.X R33, R30, UR5, R28, 0x1, P6 ;  /* 0x000000051e217c11 */ /* 0x000fca000b0f0c1c */
[----:B--2---:R2:W-:Y:S04]  /*c9f0*/  @!P5 STG.E.128 desc[UR26][R32.64], R20 ;  /* 0x000000142000d986 */ /* 0x0045e8000c101d1a */
[----:B------:R2:W-:Y:S04]  /*ca00*/  @!P4 STG.E.128 desc[UR26][R32.64+0x80], R16 ;  /* 0x000080102000c986 */ /* 0x0005e8000c101d1a */
[----:B----4-:R2:W-:Y:S04]  /*ca10*/  @!P3 STG.E.128 desc[UR26][R32.64+0x100], R12 ;  /* 0x0001000c2000b986 */ /* 0x0105e8000c101d1a */
[----:B-1----:R2:W-:Y:S02]  /*ca20*/  @!P2 STG.E.128 desc[UR26][R32.64+0x180], R4 ;  /* 0x000180042000a986 */ /* 0x0025e4000c101d1a */
.L_x_78:
[----:B------:R-:W-:Y:S05]  /*ca30*/  BSYNC B0 ;  /* 0x0000000000007941 */ /* 0x000fea0003800000 */
.L_x_77:
[----:B--2---:R2:W2:Y:S01]  /*ca40*/  LDS.128 R20, [R228+0x1000] ;  /* 0x00100000e4147984 */ /* 0x0044a20000000c00 */
[----:B------:R-:W-:Y:S03]  /*ca50*/  BSSY B0, `(.L_x_79) ;  /* 0x000001a000007945 */ /* 0x000fe60003800000 */
[----:B------:R2:W2:Y:S04]  /*ca60*/  LDS.128 R16, [R228+0x3000] ;  /* 0x00300000e4107984 */ /* 0x0004a80000000c00 */
[----:B----4-:R4:W2:Y:S04]  /*ca70*/  LDS.128 R12, [R228+0x5000] ;  /* 0x00500000e40c7984 */ /* 0x0108a80000000c00 */
        /* <DEDUP_REMOVED lines=21> */
[----:B------:R2:W-:Y:S04]  /*cbd0*/  @!P2 STG.E.128 desc[UR26][R32.64+0x100], R12 ;  /* 0x0001000c2000a986 */ /* 0x0005e8000c101d1a */
[----:B-1----:R2:W-:Y:S02]  /*cbe0*/  @!P1 STG.E.128 desc[UR26][R32.64+0x180], R4 ;  /* 0x0001800420009986 */ /* 0x0025e4000c101d1a */
.L_x_80:
[----:B------:R-:W-:Y:S05]  /*cbf0*/  BSYNC B0 ;  /* 0x0000000000007941 */ /* 0x000fea0003800000 */
.L_x_79:
[----:B--2---:R2:W2:Y:S04]  /*cc00*/  LDS.128 R12, [R228+0x3800] ;  /* 0x00380000e40c7984 */ /* 0x0044a80000000c00 */
[----:B-1----:R1:W1:Y:S04]  /*cc10*/  LDS.128 R4, [R228+0x5800] ;  /* 0x00580000e4047984 */ /* 0x0022680000000c00 */
[----:B------:R1:W1:Y:S01]  /*cc20*/  LDS.128 R16, [R228+0x7800] ;  /* 0x00780000e4107984 */ /* 0x0002620000000c00 */
[----:B------:R-:W-:Y:S05]  /*cc30*/  @P0 EXIT ;  /* 0x000000000000094d */ /* 0x000fea0003800000 */
        /* <DEDUP_REMOVED lines=9> */
[----:B------:R-:W-:-:S03]  /*ccd0*/  ISETP.GE.AND P1, PT, R230, UR6, PT ;  /* 0x00000006e6007c0c */ /* 0x000fc6000bf26270 */
[----:B------:R-:W-:-:S04]  /*cce0*/  IMAD R3, R3, UR4, RZ ;  /* 0x0000000403037c24 */ /* 0x000fc8000f8e02ff */
[----:B------:R-:W-:Y:S01]  /*ccf0*/  IMAD R3, R2, UR5, R3 ;  /* 0x0000000502037c24 */ /* 0x000fe2000f8e0203 */
[----:B------:R-:W-:Y:S02]  /*cd00*/  ULDC.64 UR4, c[0x0][0x280] ;  /* 0x0000a00000047ab9 */ /* 0x000fe40000000a00 */
[----:B------:R-:W-:Y:S01]  /*cd10*/  LEA R2, P0, R20, UR4, 0x1 ;  /* 0x0000000414027c11 */ /* 0x000fe2000f8008ff */
[----:B------:R-:W-:-:S05]  /*cd20*/  IMAD.IADD R3, R21, 0x1, R3 ;  /* 0x0000000115037824 */ /* 0x000fca00078e0203 */
[----:B------:R-:W-:Y:S02]  /*cd30*/  LEA.HI.X R3, R20, UR5, R3, 0x1, P0 ;  /* 0x0000000514037c11 */ /* 0x000fe400080f0c03 */
[----:B------:R-:W-:-:S03]  /*cd40*/  ISETP.GE.AND P0, PT, R229, UR6, PT ;  /* 0x00000006e5007c0c */ /* 0x000fc6000bf06270 */
[----:B------:R3:W-:Y:S04]  /*cd50*/  @!P3 STG.E.128 desc[UR26][R2.64], R8 ;  /* 0x000000080200b986 */ /* 0x0007e8000c101d1a */
[----:B--2---:R3:W-:Y:S04]  /*cd60*/  @!P2 STG.E.128 desc[UR26][R2.64+0x80], R12 ;  /* 0x0000800c0200a986 */ /* 0x0047e8000c101d1a */
[----:B-1----:R3:W-:Y:S02]  /*cd70*/  @!P1 STG.E.128 desc[UR26][R2.64+0x100], R4 ;  /* 0x0001000402009986 */ /* 0x0027e4000c101d1a */
[----:B------:R-:W-:Y:S05]  /*cd80*/  @P0 EXIT ;  /* 0x000000000000094d */ /* 0x000fea0003800000 */
[----:B------:R-:W-:Y:S01]  /*cd90*/  STG.E.128 desc[UR26][R2.64+0x180], R16 ;  /* 0x0001801002007986 */ /* 0x000fe2000c101d1a */
[----:B------:R-:W-:Y:S05]  /*cda0*/  EXIT ;  /* 0x000000000000794d */ /* 0x000fea0003800000 */
.L_x_37:
[----:B------:R-:W-:Y:S01]  /*cdb0*/  UISETP.NE.AND UP4, UPT, UR5, -0x1, UPT ;  /* 0xffffffff0500788c */ /* 0x000fe2000bf85270 */
[----:B------:R-:W-:Y:S01]  /*cdc0*/  SHF.R.S32.HI R16, RZ, 0x1f, R6 ;  /* 0x0000001fff107819 */ /* 0x000fe20000011406 */
[----:B------:R-:W-:Y:S01]  /*cdd0*/  ULDC.U8 UR4, c[0x0][0x3d9] ;  /* 0x0000f64000047ab9 */ /* 0x000fe20000000000 */
[----:B------:R-:W-:Y:S01]  /*cde0*/  USHF.R.S32.HI UR15, URZ, 0x1f, UR14 ;  /* 0x0000001f3f0f7899 */ /* 0x000fe2000801140e */
[----:B------:R-:W-:Y:S01]  /*cdf0*/  IMAD.U32 R14, RZ, RZ, UR16 ;  /* 0x00000010ff0e7e24 */ /* 0x000fe2000f8e00ff */
[----:B------:R-:W-:Y:S01]  /*ce00*/  UISETP.NE.AND UP2, UPT, UR4, URZ, UPT ;  /* 0x0000003f0400728c */ /* 0x000fe2000bf45270 */
[----:B------:R-:W-:Y:S01]  /*ce10*/  LEA.HI R16, R16, R6, RZ, 0x3 ;  /* 0x0000000610107211 */ /* 0x000fe200078f18ff */
[----:B------:R-:W-:Y:S01]  /*ce20*/  UIADD3 UR17, -UR28, UR17, URZ ;  /* 0x000000111c117290 */ /* 0x000fe2000fffe13f */
[----:B------:R-:W-:Y:S01]  /*ce30*/  BSSY B0, `(.L_x_81) ;  /* 0x0000051000007945 */ /* 0x000fe20003800000 */
[----:B------:R-:W-:Y:S01]  /*ce40*/  UMOV UR22, URZ ;  /* 0x0000003f00167c82 */ /* 0x000fe20008000000 */
[----:B------:R-:W-:Y:S01]  /*ce50*/  LOP3.LUT R0, R16, 0xfffffff8, RZ, 0xc0, !PT ;  /* 0xfffffff810007812 */ /* 0x000fe200078ec0ff */
[----:B------:R-:W-:Y:S01]  /*ce60*/  @UP4 ULDC.64 UR10, c[0x0][0x298] ;  /* 0x0000a600000a4ab9 */ /* 0x000fe20000000a00 */
[----:B------:R-:W-:Y:S01]  /*ce70*/  @!UP4 USHF.R.S32.HI UR8, URZ, 0x1f, UR9 ;  /* 0x0000001f3f08c899 */ /* 0x000fe20008011409 */
[----:B------:R-:W-:Y:S01]  /*ce80*/  SHF.R.S32.HI R16, RZ, 0x3, R16 ;  /* 0x00000003ff107819 */ /* 0x000fe20000011410 */
[----:B------:R-:W-:Y:S01]  /*ce90*/  @UP4 UIMAD.WIDE.U32 UR12, UR5, UR10, URZ ;  /* 0x0000000a050c42a5 */ /* 0x000fe2000f8e003f */
[----:B------:R-:W-:Y:S01]  /*cea0*/  IMAD.IADD R6, R6, 0x1, -R0 ;  /* 0x0000000106067824 */ /* 0x000fe200078e0a00 */
[----:B------:R-:W-:Y:S01]  /*ceb0*/  @!UP4 ULDC.64 UR6, c[0x0][0x290] ;  /* 0x0000a4000006cab9 */ /* 0x000fe20000000a00 */
[----:B------:R-:W-:Y:S01]  /*cec0*/  ULDC.U8 UR10, c[0x0][0x3d8] ;  /* 0x0000f600000a7ab9 */ /* 0x000fe20000000000 */
[----:B------:R-:W-:Y:S01]  /*ced0*/  @!UP4 UIMAD UR8, UR8, UR6, URZ ;  /* 0x000000060808c2a4 */ /* 0x000fe2000f8e023f */
[----:B------:R-:W-:Y:S01]  /*cee0*/  IMAD.SHL.U32 R7, R6, 0x8, RZ ;  /* 0x0000000806077824 */ /* 0x000fe200078e00ff */
[----:B------:R-:W-:Y:S01]  /*cef0*/  UISETP.NE.AND UP0, UPT, UR10, URZ, !UP2 ;  /* 0x0000003f0a00728c */ /* 0x000fe2000d705270 */
[----:B------:R-:W-:Y:S01]  /*cf00*/  ISETP.GE.AND P1, PT, R16, UR17, PT ;  /* 0x0000001110007c0c */ /* 0x000fe2000bf26270 */
[----:B------:R-:W-:Y:S01]  /*cf10*/  UISETP.NE.AND UP3, UPT, UR10, URZ, UPT ;  /* 0x0000003f0a00728c */ /* 0x000fe2000bf65270 */
[--C-:B------:R-:W-:Y:S01]  /*cf20*/  SHF.R.S32.HI R17, RZ, 0x1f, R16.reuse ;  /* 0x0000001fff117819 */ /* 0x100fe20000011410 */
[----:B------:R-:W-:Y:S01]  /*cf30*/  @!UP4 UIMAD.WIDE.U32 UR18, UR9, UR6, URZ ;  /* 0x000000060912c2a5 */ /* 0x000fe2000f8e003f */
[----:B------:R-:W-:Y:S01]  /*cf40*/  ISETP.NE.AND P3, PT, R6, RZ, PT ;  /* 0x000000ff0600720c */ /* 0x000fe20003f65270 */
[----:B------:R-:W-:Y:S01]  /*cf50*/  UISETP.NE.OR UP3, UPT, UR4, URZ, !UP3 ;  /* 0x0000003f0400728c */ /* 0x000fe2000df65670 */
[C---:B------:R-:W-:Y:S01]  /*cf60*/  VIADD R6, R7.reuse, 0x40 ;  /* 0x0000004007067836 */ /* 0x040fe20000000000 */
[----:B------:R-:W-:Y:S01]  /*cf70*/  @!UP4 UIMAD UR8, UR9, UR7, UR8 ;  /* 0x000000070908c2a4 */ /* 0x000fe2000f8e0208 */
[----:B------:R-:W-:Y:S01]  /*cf80*/  IMAD.WIDE R14, R14, 0x40, R16 ;  /* 0x000000400e0e7825 */ /* 0x000fe200078e0210 */
[----:B------:R-:W-:Y:S01]  /*cf90*/  UISETP.NE.OR UP1, UPT, UR5, -0x1, UP3 ;  /* 0xffffffff0500788c */ /* 0x000fe20009f25670 */
[C---:B------:R-:W-:Y:S01]  /*cfa0*/  IADD3 R4, R7.reuse, 0xc0, RZ ;  /* 0x000000c007047810 */ /* 0x040fe20007ffe0ff */
[----:B------:R-:W-:Y:S01]  /*cfb0*/  @!UP2 ULDC UR4, c[0x0][0x2c4] ;  /* 0x0000b1000004aab9 */ /* 0x000fe20000000800 */
[----:B------:R-:W-:Y:S01]  /*cfc0*/  @!UP2 ULDC UR10, c[0x0][0x270] ;  /* 0x00009c00000aaab9 */ /* 0x000fe20000000800 */
[----:B------:R-:W-:Y:S01]  /*cfd0*/  @UP0 ULDC UR4, c[0x0][0x2e4] ;  /* 0x0000b90000040ab9 */ /* 0x000fe20000000800 */
[----:B------:R-:W-:Y:S01]  /*cfe0*/  @UP2 ULDC.64 UR6, c[0x0][0x2c0] ;  /* 0x0000b00000062ab9 */ /* 0x000fe20000000a00 */
[----:B------:R-:W-:Y:S01]  /*cff0*/  @UP2 UMOV UR20, 0x1 ;  /* 0x0000000100142882 */ /* 0x000fe20000000000 */
[----:B------:R-:W-:Y:S01]  /*d000*/  @UP4 UIMAD UR11, UR5, UR11, UR13 ;  /* 0x0000000b050b42a4 */ /* 0x000fe2000f8e020d */
[----:B------:R-:W-:Y:S01]  /*d010*/  VIADD R5, R7, 0x80 ;  /* 0x0000008007057836 */ /* 0x000fe20000000000 */
[----:B------:R-:W-:-:S02]  /*d020*/  @!UP2 UIMAD UR20, UR4, UR10, URZ ;  /* 0x0000000a0414a2a4 */ /* 0x000fc4000f8e023f */
[----:B------:R-:W-:Y:S02]  /*d030*/  @UP2 UIMAD UR13, UR7, UR6, URZ ;  /* 0x00000006070d22a4 */ /* 0x000fe4000f8e023f */
[----:B------:R-:W-:Y:S01]  /*d040*/  UIMAD UR20, UR9, UR20, URZ ;  /* 0x00000014091472a4 */ /* 0x000fe2000f8e023f */
[----:B------:R-:W-:Y:S01]  /*d050*/  ULDC.64 UR6, c[0x0][0x2a0] ;  /* 0x0000a80000067ab9 */ /* 0x000fe20000000a00 */
[----:B------:R-:W-:Y:S01]  /*d060*/  @!UP4 UIADD3 UR11, UR19, UR8, URZ ;  /* 0x00000008130bc290 */ /* 0x000fe2000fffe03f */
[----:B------:R-:W-:Y:S01]  /*d070*/  IMAD.U32 R10, RZ, RZ, UR6 ;  /* 0x00000006ff0a7e24 */ /* 0x000fe2000f8e00ff */
[----:B------:R-:W-:Y:S01]  /*d080*/  UIMAD UR15, UR15, UR6, URZ ;  /* 0x000000060f0f72a4 */ /* 0x000fe2000f8e023f */
[----:B------:R-:W-:Y:S02]  /*d090*/  @!UP4 UMOV UR12, UR18 ;  /* 0x00000012000ccc82 */ /* 0x000fe40008000000 */
[----:B------:R-:W-:Y:S01]  /*d0a0*/  @!UP3 ULDC UR6, c[0x0][0x2c4] ;  /* 0x0000b1000006bab9 */ /* 0x000fe20000000800 */
[C---:B------:R-:W-:Y:S01]  /*d0b0*/  IADD3 R2, P0, R7.reuse, UR12, RZ ;  /* 0x0000000c07027c10 */ /* 0x040fe2000ff1e0ff */
[----:B------:R-:W-:Y:S01]  /*d0c0*/  @!UP1 UIMAD UR5, UR9, UR6, URZ ;  /* 0x00000006090592a4 */ /* 0x000fe2000f8e023f */
[----:B------:R-:W-:Y:S01]  /*d0d0*/  @UP2 ULDC UR21, c[0x0][0x2c0] ;  /* 0x0000b00000152ab9 */ /* 0x000fe20000000800 */
[----:B------:R-:W-:Y:S01]  /*d0e0*/  USEL UR20, UR20, URZ, UP3 ;  /* 0x0000003f14147287 */ /* 0x000fe20009800000 */
[----:B------:R-:W-:Y:S01]  /*d0f0*/  LEA.HI.X.SX32 R3, R7, UR11, 0x1, P0 ;  /* 0x0000000b07037c11 */ /* 0x000fe200080f0eff */
[----:B------:R-:W-:Y:S01]  /*d100*/  @!UP2 UMOV UR21, 0x1 ;  /* 0x000000010015a882 */ /* 0x000fe20000000000 */
[----:B------:R-:W-:Y:S01]  /*d110*/  @!UP2 UMOV UR13, UR4 ;  /* 0x00000004000dac82 */ /* 0x000fe20008000000 */
[----:B------:R-:W-:-:S02]  /*d120*/  UIMAD UR4, UR28, UR21, URZ ;  /* 0x000000151c0472a4 */ /* 0x000fc4000f8e023f */
[----:B------:R-:W-:Y:S01]  /*d130*/  UIMAD UR13, UR14, UR13, UR20 ;  /* 0x0000000d0e0d72a4 */ /* 0x000fe2000f8e0214 */
[----:B------:R-:W-:Y:S01]  /*d140*/  IMAD.WIDE.U32 R10, R10, UR14, R2 ;  /* 0x0000000e0a0a7c25 */ /* 0x000fe2000f8e0002 */
[----:B------:R-:W-:Y:S01]  /*d150*/  UIMAD UR7, UR14, UR7, UR15 ;  /* 0x000000070e0772a4 */ /* 0x000fe2000f8e020f */
[C---:B------:R-:W-:Y:S01]  /*d160*/  IADD3 R2, R16.reuse, 0x20, RZ ;  /* 0x0000002010027810 */ /* 0x040fe20007ffe0ff */
[----:B------:R-:W-:Y:S01]  /*d170*/  @!UP3 UMOV UR22, UR5 ;  /* 0x000000050016bc82 */ /* 0x000fe20008000000 */
[----:B------:R-:W-:Y:S01]  /*d180*/  UMOV UR23, URZ ;  /* 0x0000003f00177c82 */ /* 0x000fe20008000000 */
[----:B------:R-:W-:Y:S01]  /*d190*/  USHF.R.S32.HI UR6, URZ, 0x1f, UR4 ;  /* 0x0000001f3f067899 */ /* 0x000fe20008011404 */
[----:B------:R-:W-:Y:S01]  /*d1a0*/  VIADD R3, R16, 0x10 ;  /* 0x0000001010037836 */ /* 0x000fe20000000000 */
[----:B------:R-:W-:Y:S01]  /*d1b0*/  @!UP3 USHF.R.S32.HI UR23, URZ, 0x1f, UR5 ;  /* 0x0000001f3f17b899 */ /* 0x000fe20008011405 */
[----:B------:R-:W-:Y:S01]  /*d1c0*/  VIADD R13, R11, UR7 ;  /* 0x000000070b0d7c36 */ /* 0x000fe20008000000 */
[----:B------:R-:W-:-:S02]  /*d1d0*/  USHF.R.S32.HI UR8, URZ, 0x1f, UR13 ;  /* 0x0000001f3f087899 */ /* 0x000fc4000801140d */
[----:B------:R-:W-:Y:S01]  /*d1e0*/  UIADD3 UR4, UP1, UP0, UR4, UR22, UR13 ;  /* 0x0000001604047290 */ /* 0x000fe2000f83e00d */
[----:B------:R-:W-:-:S03]  /*d1f0*/  ISETP.GE.AND P0, PT, R3, UR17, PT ;  /* 0x0000001103007c0c */ /* 0x000fc6000bf06270 */
[----:B------:R-:W-:Y:S01]  /*d200*/  UIADD3.X UR22, UR6, UR23, UR8, UP1, UP0 ;  /* 0x0000001706167290 */ /* 0x000fe20008fe0408 */
[----:B------:R-:W-:Y:S11]  /*d210*/  @P1 BRA `(.L_x_82) ;  /* 0x0000000000481947 */ /* 0x000ff60003800000 */
        /* <DEDUP_REMOVED lines=9> */
[----:B------:R-:W-:Y:S01]  /*d2b0*/  ISETP.GE.AND P1, PT, R4, UR8, PT ;  /* 0x0000000804007c0c */ /* 0x000fe2000bf26270 */
[----:B------:R-:W-:-:S02]  /*d2c0*/  ULDC.64 UR6, c[0x0][0x280] ;  /* 0x0000a00000067ab9 */ /* 0x000fc40000000a00 */
[----:B------:R-:W-:Y:S01]  /*d2d0*/  IMAD.IADD R0, R9, 0x1, R0 ;  /* 0x0000000109007824 */ /* 0x000fe200078e0200 */
[----:B------:R-:W-:-:S04]  /*d2e0*/  LEA R18, P6, R8, UR6, 0x1 ;  /* 0x0000000608127c11 */ /* 0x000fc8000f8c08ff */
[----:B------:R-:W-:-:S05]  /*d2f0*/  LEA.HI.X R19, R8, UR7, R0, 0x1, P6 ;  /* 0x0000000708137c11 */ /* 0x000fca000b0f0c00 */
[----:B------:R1:W-:Y:S04]  /*d300*/  @!P5 STG.E.128 desc[UR26][R18.64], RZ ;  /* 0x000000ff1200d986 */ /* 0x0003e8000c101d1a */
[----:B------:R1:W-:Y:S04]  /*d310*/  @!P4 STG.E.128 desc[UR26][R18.64+0x80], RZ ;  /* 0x000080ff1200c986 */ /* 0x0003e8000c101d1a */
[----:B------:R1:W-:Y:S04]  /*d320*/  @!P2 STG.E.128 desc[UR26][R18.64+0x100], RZ ;  /* 0x000100ff1200a986 */ /* 0x0003e8000c101d1a */
[----:B------:R1:W-:Y:S02]  /*d330*/  @!P1 STG.E.128 desc[UR26][R18.64+0x180], RZ ;  /* 0x000180ff12009986 */ /* 0x0003e4000c101d1a */
.L_x_82:
[----:B------:R-:W-:Y:S05]  /*d340*/  BSYNC B0 ;  /* 0x0000000000007941 */ /* 0x000fea0003800000 */
.L_x_81:
[----:B------:R-:W-:Y:S01]  /*d350*/  BSSY B0, `(.L_x_83) ;  /* 0x0000019000007945 */ /* 0x000fe20003800000 */
[----:B------:R-:W-:Y:S02]  /*d360*/  ISETP.GE.AND P1, PT, R2, UR17, PT ;  /* 0x0000001102007c0c */ /* 0x000fe4000bf26270 */
[----:B------:R-:W-:Y:S01]  /*d370*/  IADD3 R0, R16, 0x30, RZ ;  /* 0x0000003010007810 */ /* 0x000fe20007ffe0ff */
[----:B------:R-:W-:Y:S05]  /*d380*/  @P0 BRA `(.L_x_84) ;  /* 0x0000000000540947 */ /* 0x000fea0003800000 */
[----:B------:R-:W-:Y:S01]  /*d390*/  IADD3 R9, P0, R14, 0x10, RZ ;  /* 0x000000100e097810 */ /* 0x000fe20007f1e0ff */
[----:B------:R-:W-:Y:S01]  /*d3a0*/  ULDC.64 UR6, c[0x0][0x298] ;  /* 0x0000a60000067ab9 */ /* 0x000fe20000000a00 */
[----:B-1----:R-:W-:Y:S01]  /*d3b0*/  IMAD.MOV.U32 R18, RZ, RZ, R10 ;  /* 0x000000ffff127224 */ /* 0x002fe200078e000a */
        /* <DEDUP_REMOVED lines=14> */
[----:B------:R2:W-:Y:S04]  /*d4a0*/  @!P5 STG.E.128 desc[UR26][R20.64], RZ ;  /* 0x000000ff1400d986 */ /* 0x0005e8000c101d1a */
[----:B------:R2:W-:Y:S04]  /*d4b0*/  @!P4 STG.E.128 desc[UR26][R20.64+0x80], RZ ;  /* 0x000080ff1400c986 */ /* 0x0005e8000c101d1a */
[----:B------:R2:W-:Y:S04]  /*d4c0*/  @!P2 STG.E.128 desc[UR26][R20.64+0x100], RZ ;  /* 0x000100ff1400a986 */ /* 0x0005e8000c101d1a */
[----:B------:R2:W-:Y:S02]  /*d4d0*/  @!P0 STG.E.128 desc[UR26][R20.64+0x180], RZ ;  /* 0x000180ff14008986 */ /* 0x0005e4000c101d1a */
.L_x_84:
[----:B------:R-:W-:Y:S05]  /*d4e0*/  BSYNC B0 ;  /* 0x0000000000007941 */ /* 0x000fea0003800000 */
.L_x_83:
[----:B------:R-:W-:Y:S01]  /*d4f0*/  BSSY B0, `(.L_x_85) ;  /* 0x0000018000007945 */ /* 0x000fe20003800000 */
[----:B------:R-:W-:-:S03]  /*d500*/  ISETP.GE.AND P0, PT, R0, UR17, PT ;  /* 0x0000001100007c0c */ /* 0x000fc6000bf06270 */
[----:B------:R-:W-:Y:S10]  /*d510*/  @P1 BRA `(.L_x_86) ;  /* 0x0000000000541947 */ /* 0x000ff40003800000 */
        /* <DEDUP_REMOVED lines=14> */
[----:B--2---:R-:W-:Y:S01]  /*d600*/  LEA R20, P6, R18, UR6, 0x1 ;  /* 0x0000000612147c11 */ /* 0x004fe2000f8c08ff */
[----:B------:R-:W-:-:S05]  /*d610*/  IMAD.IADD R8, R19, 0x1, R8 ;  /* 0x0000000113087824 */ /* 0x000fca00078e0208 */
[----:B------:R-:W-:-:S05]  /*d620*/  LEA.HI.X R21, R18, UR7, R8, 0x1, P6 ;  /* 0x0000000712157c11 */ /* 0x000fca000b0f0c08 */
[----:B------:R3:W-:Y:S04]  /*d630*/  @!P5 STG.E.128 desc[UR26][R20.64], RZ ;  /* 0x000000ff1400d986 */ /* 0x0007e8000c101d1a */
[----:B------:R3:W-:Y:S04]  /*d640*/  @!P4 STG.E.128 desc[UR26][R20.64+0x80], RZ ;  /* 0x000080ff1400c986 */ /* 0x0007e8000c101d1a */
[----:B------:R3:W-:Y:S04]  /*d650*/  @!P2 STG.E.128 desc[UR26][R20.64+0x100], RZ ;  /* 0x000100ff1400a986 */ /* 0x0007e8000c101d1a */
[----:B------:R3:W-:Y:S02]  /*d660*/  @!P1 STG.E.128 desc[UR26][R20.64+0x180], RZ ;  /* 0x000180ff14009986 */ /* 0x0007e4000c101d1a */
.L_x_86:
[----:B------:R-:W-:Y:S05]  /*d670*/  BSYNC B0 ;  /* 0x0000000000007941 */ /* 0x000fea0003800000 */
.L_x_85:
[----:B------:R-:W-:Y:S01]  /*d680*/  BSSY B0, `(.L_x_87) ;  /* 0x000001a000007945 */ /* 0x000fe20003800000 */
[----:B------:R-:W-:Y:S02]  /*d690*/  ISETP.GE.OR P6, PT, R16, UR17, P3 ;  /* 0x0000001110007c0c */ /* 0x000fe40009fc6670 */
[----:B------:R-:W-:Y:S02]  /*d6a0*/  ISETP.GE.OR P5, PT, R3, UR17, P3 ;  /* 0x0000001103007c0c */ /* 0x000fe40009fa6670 */
[----:B------:R-:W-:Y:S02]  /*d6b0*/  ISETP.GE.OR P4, PT, R2, UR17, P3 ;  /* 0x0000001102007c0c */ /* 0x000fe40009f86670 */
[----:B------:R-:W-:Y:S01]  /*d6c0*/  ISETP.GE.OR P3, PT, R0, UR17, P3 ;  /* 0x0000001100007c0c */ /* 0x000fe20009f66670 */
[----:B------:R-:W-:-:S12]  /*d6d0*/  @P0 BRA `(.L_x_88) ;  /* 0x0000000000500947 */ /* 0x000fd80003800000 */
[----:B------:R-:W-:Y:S01]  /*d6e0*/  IADD3 R8, P0, R14, 0x30, RZ ;  /* 0x000000300e087810 */ /* 0x000fe20007f1e0ff */
[----:B------:R-:W-:Y:S01]  /*d6f0*/  ULDC.64 UR6, c[0x0][0x298] ;  /* 0x0000a60000067ab9 */ /* 0x000fe20000000a00 */
[----:B------:R-:W-:Y:S01]  /*d700*/  IMAD.MOV.U32 R11, RZ, RZ, R13 ;  /* 0x000000ffff0b7224 */ /* 0x000fe200078e000d */
[----:B------:R-:W-:Y:S02]  /*d710*/  ULDC UR5, c[0x0][0x2d0] ;  /* 0x0000b40000057ab9 */ /* 0x000fe40000000800 */
        /* <DEDUP_REMOVED lines=11> */
[----:B------:R4:W-:Y:S01]  /*d7d0*/  @!P0 STG.E.128 desc[UR26][R8.64], RZ ;  /* 0x000000ff08008986 */ /* 0x0009e2000c101d1a */
[----:B------:R-:W-:-:S03]  /*d7e0*/  ISETP.GE.AND P0, PT, R4, UR5, PT ;  /* 0x0000000504007c0c */ /* 0x000fc6000bf06270 */
[----:B------:R4:W-:Y:S06]  /*d7f0*/  @!P2 STG.E.128 desc[UR26][R8.64+0x80], RZ ;  /* 0x000080ff0800a986 */ /* 0x0009ec000c101d1a */
[----:B------:R4:W-:Y:S04]  /*d800*/  @!P1 STG.E.128 desc[UR26][R8.64+0x100], RZ ;  /* 0x000100ff08009986 */ /* 0x0009e8000c101d1a */
[----:B------:R4:W-:Y:S02]  /*d810*/  @!P0 STG.E.128 desc[UR26][R8.64+0x180], RZ ;  /* 0x000180ff08008986 */ /* 0x0009e4000c101d1a */
.L_x_88:
[----:B------:R-:W-:Y:S05]  /*d820*/  BSYNC B0 ;  /* 0x0000000000007941 */ /* 0x000fea0003800000 */
.L_x_87:
[----:B------:R-:W-:Y:S04]  /*d830*/  BSSY B0, `(.L_x_89) ;  /* 0x000000a000007945 */ /* 0x000fe80003800000 */
[----:B------:R-:W-:Y:S05]  /*d840*/  @P6 BRA `(.L_x_90) ;  /* 0x0000000000206947 */ /* 0x000fea0003800000 */
[----:B------:R-:W-:Y:S01]  /*d850*/  IMAD R4, R16, UR21, RZ ;  /* 0x0000001510047c24 */ /* 0x000fe2000f8e02ff */
[----:B------:R-:W-:-:S04]  /*d860*/  ULDC.64 UR6, c[0x0][0x2b0] ;  /* 0x0000ac0000067ab9 */ /* 0x000fc80000000a00 */
[----:B------:R-:W-:-:S04]  /*d870*/  IADD3 R5, P0, R4, UR4, RZ ;  /* 0x0000000404057c10 */ /* 0x000fc8000ff1e0ff */
[----:B------:R-:W-:Y:S02]  /*d880*/  LEA.HI.X.SX32 R4, R4, UR22, 0x1, P0 ;  /* 0x0000001604047c11 */ /* 0x000fe400080f0eff */
[----:B------:R-:W-:-:S04]  /*d890*/  LEA R6, P0, R5, UR6, 0x2 ;  /* 0x0000000605067c11 */ /* 0x000fc8000f8010ff */
[----:B------:R-:W-:Y:S01]  /*d8a0*/  LEA.HI.X R7, R5, UR7, R4, 0x2, P0 ;  /* 0x0000000705077c11 */ /* 0x000fe200080f1404 */
[----:B------:R-:W-:-:S05]  /*d8b0*/  IMAD.MOV.U32 R4, RZ, RZ, 0x7f800000 ;  /* 0x7f800000ff047424 */ /* 0x000fca00078e00ff */
[----:B------:R1:W-:Y:S03]  /*d8c0*/  STG.E desc[UR26][R6.64], R4 ;  /* 0x0000000406007986 */ /* 0x0003e6000c10191a */
.L_x_90:
[----:B------:R-:W-:Y:S05]  /*d8d0*/  BSYNC B0 ;  /* 0x0000000000007941 */ /* 0x000fea0003800000 */
.L_x_89:
[----:B------:R-:W-:Y:S04]  /*d8e0*/  BSSY B0, `(.L_x_91) ;  /* 0x000000a000007945 */ /* 0x000fe80003800000 */
[----:B------:R-:W-:Y:S05]  /*d8f0*/  @P5 BRA `(.L_x_92) ;  /* 0x0000000000205947 */ /* 0x000fea0003800000 */
[----:B------:R-:W-:Y:S01]  /*d900*/  IMAD R3, R3, UR21, RZ ;  /* 0x0000001503037c24 */ /* 0x000fe2000f8e02ff */
[----:B------:R-:W-:-:S04]  /*d910*/  ULDC.64 UR6, c[0x0][0x2b0] ;  /* 0x0000ac0000067ab9 */ /* 0x000fc80000000a00 */
[----:B-1----:R-:W-:-:S04]  /*d920*/  IADD3 R4, P0, R3, UR4, RZ ;  /* 0x0000000403047c10 */ /* 0x002fc8000ff1e0ff */
[----:B------:R-:W-:Y:S02]  /*d930*/  LEA.HI.X.SX32 R3, R3, UR22, 0x1, P0 ;  /* 0x0000001603037c11 */ /* 0x000fe400080f0eff */
[----:B------:R-:W-:-:S04]  /*d940*/  LEA R6, P0, R4, UR6, 0x2 ;  /* 0x0000000604067c11 */ /* 0x000fc8000f8010ff */
[----:B------:R-:W-:Y:S01]  /*d950*/  LEA.HI.X R7, R4, UR7, R3, 0x2, P0 ;  /* 0x0000000704077c11 */ /* 0x000fe200080f1403 */
[----:B------:R-:W-:-:S05]  /*d960*/  IMAD.MOV.U32 R3, RZ, RZ, 0x7f800000 ;  /* 0x7f800000ff037424 */ /* 0x000fca00078e00ff */
[----:B------:R1:W-:Y:S03]  /*d970*/  STG.E desc[UR26][R6.64], R3 ;  /* 0x0000000306007986 */ /* 0x0003e6000c10191a */
.L_x_92:
[----:B------:R-:W-:Y:S05]  /*d980*/  BSYNC B0 ;  /* 0x0000000000007941 */ /* 0x000fea0003800000 */
.L_x_91:
        /* <DEDUP_REMOVED lines=10> */
.L_x_94:
[----:B------:R-:W-:Y:S05]  /*da30*/  BSYNC B0 ;  /* 0x0000000000007941 */ /* 0x000fea0003800000 */
.L_x_93:
[----:B------:R-:W-:Y:S05]  /*da40*/  @P3 EXIT ;  /* 0x000000000000394d */ /* 0x000fea0003800000 */
[----:B------:R-:W-:Y:S01]  /*da50*/  IMAD R0, R0, UR21, RZ ;  /* 0x0000001500007c24 */ /* 0x000fe2000f8e02ff */
[----:B------:R-:W-:-:S04]  /*da60*/  ULDC.64 UR6, c[0x0][0x2b0] ;  /* 0x0000ac0000067ab9 */ /* 0x000fc80000000a00 */
[----:B-1----:R-:W-:-:S04]  /*da70*/  IADD3 R2, P0, R0, UR4, RZ ;  /* 0x0000000400027c10 */ /* 0x002fc8000ff1e0ff */
[----:B------:R-:W-:Y:S02]  /*da80*/  LEA.HI.X.SX32 R0, R0, UR22, 0x1, P0 ;  /* 0x0000001600007c11 */ /* 0x000fe400080f0eff */
[----:B------:R-:W-:-:S04]  /*da90*/  LEA R4, P0, R2, UR6, 0x2 ;  /* 0x0000000602047c11 */ /* 0x000fc8000f8010ff */
[----:B------:R-:W-:Y:S01]  /*daa0*/  LEA.HI.X R5, R2, UR7, R0, 0x2, P0 ;  /* 0x0000000702057c11 */ /* 0x000fe200080f1400 */
[----:B------:R-:W-:-:S05]  /*dab0*/  IMAD.MOV.U32 R0, RZ, RZ, 0x7f800000 ;  /* 0x7f800000ff007424 */ /* 0x000fca00078e00ff */
[----:B------:R-:W-:Y:S01]  /*dac0*/  STG.E desc[UR26][R4.64], R0 ;  /* 0x0000000004007986 */ /* 0x000fe2000c10191a */
[----:B------:R-:W-:Y:S05]  /*dad0*/  EXIT ;  /* 0x000000000000794d */ /* 0x000fea0003800000 */
.L_x_95:
        /* <DEDUP_REMOVED lines=10> */
.L_x_2388:


//--------------------- .text._ZN5flash16flash_fwd_kernelI23Flash_fwd_kernel_traitsILi256ELi64ELi64ELi4ELb0ELb0EN7cutlass6half_tE19Flash_kernel_traitsILi256ELi64ELi64ELi4ES3_EELb0ELb0ELb0ELb1ELb0ELb0ELb0ELb0EEEvNS_16Flash_fwd_paramsE --------------------------
	.section	.text._ZN5flash16flash_fwd_kernelI23Flash_fwd_kernel_traitsILi256ELi64ELi64ELi4ELb0ELb0EN7cutlass6half_tE19Flash_kernel_traitsILi256ELi64ELi64ELi4ES3_EELb0ELb0ELb0ELb1ELb0ELb0ELb0ELb0EEEvNS_16Flash_fwd_paramsE,"ax",@progbits
	.align	128
        .global         _ZN5flash16flash_fwd_kernelI23Flash_fwd_kernel_traitsILi256ELi64ELi64ELi4ELb0ELb0EN7cutlass6half_tE19Flash_kernel_traitsILi256ELi64ELi64ELi4ES3_EELb0ELb0ELb0ELb1ELb0ELb0ELb0ELb0EEEvNS_16Flash_fwd_paramsE
        .type           _ZN5flash16flash_fwd_kernelI23Flash_fwd_kernel_traitsILi256ELi64ELi64ELi4ELb0ELb0EN7cutlass6half_tE19Flash_kernel_traitsILi256ELi64ELi64ELi4ES3_EELb0ELb0ELb0ELb1ELb0ELb0ELb0ELb0EEEvNS_16Flash_fwd_paramsE,@function
        .size           _ZN5flash16flash_fwd_kernelI23Flash_fwd_kernel_traitsILi256ELi64ELi64ELi4ELb0ELb0EN7cutlass6half_tE19Flash_kernel_traitsILi256ELi64ELi64ELi4ES3_EELb0ELb0ELb0ELb1ELb0ELb0ELb0ELb0EEEvNS_16Flash_fwd_paramsE,(.L_x_2389 - _ZN5flash16flash_fwd_kernelI23Flash_fwd_kernel_traitsILi256ELi64ELi64ELi4ELb0ELb0EN7cutlass6half_tE19Flash_kernel_traitsILi256ELi64ELi64ELi4ES3_EELb0ELb0ELb0ELb1ELb0ELb0ELb0ELb0EEEvNS_16Flash_fwd_paramsE)
        .other          _ZN5flash16flash_fwd_kernelI23Flash_fwd_kernel_traitsILi256ELi64ELi64ELi4ELb0ELb0EN7cutlass6half_tE19Flash_kernel_traitsILi256ELi64ELi64ELi4ES3_EELb0ELb0ELb0ELb1ELb0ELb0ELb0ELb0EEEvNS_16Flash_fwd_paramsE,@"STO_CUDA_ENTRY STV_DEFAULT"
_ZN5flash16flash_fwd_kernelI23Flash_fwd_kernel_traitsILi256ELi64ELi64ELi4ELb0ELb0EN7cutlass6half_tE19Flash_kernel_traitsILi256ELi64ELi64ELi4ES3_EELb0ELb0ELb0ELb1ELb0ELb0ELb0ELb0EEEvNS_16Flash_fwd_paramsE:
.text._ZN5flash16flash_fwd_kernelI23Flash_fwd_kernel_traitsILi256ELi64ELi64ELi4ELb0ELb0EN7cutlass6half_tE19Flash_kernel_traitsILi256ELi64ELi64ELi4ES3_EELb0ELb0ELb0ELb1ELb0ELb0ELb0ELb0EEEvNS_16Flash_fwd_paramsE:
        /* <DEDUP_REMOVED lines=56> */
.L_x_96:
[----:B------:R-:W-:-:S05]  /*0380*/  ULDC UR7, c[0x0][0x2c8] ;  /* 0x0000b20000077ab9 */ /* 0x000fca0000000800 */
.L_x_97:
        /* <DEDUP_REMOVED lines=42> */
[----:B------:R-:W-:Y:S02]  /*0630*/  @UP0 UIADD3 UR21, UR23, UR21, URZ ;  /* 0x0000001517150290 */ /* 0x000fe4000fffe03f */
        /* <DEDUP_REMOVED lines=14> */
[----:B------:R-:W-:-:S12]  /*0720*/  UIADD3 UR21, UR23, UR5, URZ ;  /* 0x0000000517157290 */ /* 0x000fd8000fffe03f */
.L_x_99:
[----:B------:R-:W-:Y:S01]  /*0730*/  ULDC UR4, c[0x0][0x278] ;  /* 0x00009e0000047ab9 */ /* 0x000fe20000000800 */
[----:B------:R-:W1:Y:S01]  /*0740*/  S2R R2, SR_CTAID.Z ;  /* 0x0000000000027919 */ /* 0x000e620000002700 */
[----:B------:R-:W-:Y:S01]  /*0750*/  IMAD.U32 R0, RZ, RZ, UR4 ;  /* 0x00000004ff007e24 */ /* 0x000fe2000f8e00ff */
[----:B------:R-:W-:Y:S01]  /*0760*/  UMOV UR14, URZ ;  /* 0x0000003f000e7c82 */ /* 0x000fe20008000000 */
[----:B------:R-:W-:Y:S01]  /*0770*/  SHF.R.S32.HI R84, RZ, 0x1f, R6 ;  /* 0x0000001fff547819 */ /* 0x000fe20000011406 */
[----:B------:R-:W-:Y:S02]  /*0780*/  IMAD.U32 R22, RZ, RZ, UR17 ;  /* 0x00000011ff167e24 */ /* 0x000fe4000f8e00ff */
[----:B------:R-:W-:Y:S02]  /*0790*/  IABS R0, R0 ;  /* 0x0000000000007213 */ /* 0x000fe40000000000 */
[----:B------:R-:W-:Y:S02]  /*07a0*/  LEA.HI R12, R84, R6, RZ, 0x3 ;  /* 0x00000006540c7211 */ /* 0x000fe400078f18ff */
[----:B------:R-:W-:-:S02]  /*07b0*/  R2UR UR7, R0 ;  /* 0x00000000000772ca */ /* 0x000fc400000e0000 */
[----:B------:R-:W-:Y:S02]  /*07c0*/  SHF.R.S32.HI R16, RZ, 0x3, R12 ;  /* 0x00000003ff107819 */ /* 0x000fe4000001140c */
[----:B------:R-:W-:Y:S02]  /*07d0*/  LOP3.LUT R12, R12, 0xfffffff8, RZ, 0xc0, !PT ;  /* 0xfffffff80c0c7812 */ /* 0x000fe400078ec0ff */
[----:B------:R-:W-:-:S03]  /*07e0*/  SHF.R.S32.HI R17, RZ, 0x1f, R16 ;  /* 0x0000001fff117819 */ /* 0x000fc60000011410 */
[----:B------:R-:W-:Y:S02]  /*07f0*/  IMAD.IADD R12, R6, 0x1, -R12 ;  /* 0x00000001060c7824 */ /* 0x000fe400078e0a0c */
[----:B------:R-:W-:Y:S02]  /*0800*/  IMAD.WIDE R22, R22, 0x40, R16 ;  /* 0x0000004016167825 */ /* 0x000fe400078e0210 */
[----:B------:R-:W2:Y:S02]  /*0810*/  I2F.RP R0, UR7 ;  /* 0x0000000700007d06 */ /* 0x000ea40008209400 */
[----:B------:R-:W-:-:S05]  /*0820*/  IMAD.SHL.U32 R168, R12, 0x8, RZ ;  /* 0x000000080ca87824 */ /* 0x000fca00078e00ff */
[----:B------:R-:W-:Y:S02]  /*0830*/  SHF.R.S32.HI R169, RZ, 0x1f, R168 ;  /* 0x0000001fffa97819 */ /* 0x000fe400000114a8 */
[----:B-1----:R-:W-:-:S04]  /*0840*/  IABS R2, R2 ;  /* 0x0000000200027213 */ /* 0x002fc80000000000 */
[----:B------:R-:W-:Y:S01]  /*0850*/  R2UR UR5, R2 ;  /* 0x00000000020572ca */ /* 0x000fe200000e0000 */
[----:B--2---:R-:W1:Y:S01]  /*0860*/  MUFU.RCP R0, R0 ;  /* 0x0000000000007308 */ /* 0x004e620000001000 */
[----:B------:R-:W-:-:S05]  /*0870*/  LEA.HI R2, R84, R6, RZ, 0x6 ;  /* 0x0000000654027211 */ /* 0x000fca00078f30ff */
[----:B------:R-:W-:Y:S02]  /*0880*/  IMAD.SHL.U32 R2, R2, 0x8, RZ ;  /* 0x0000000802027824 */ /* 0x000fe400078e00ff */
[----:B-1----:R-:W-:-:S06]  /*0890*/  VIADD R0, R0, 0xffffffe ;  /* 0x0ffffffe00007836 */ /* 0x002fcc0000000000 */
[----:B------:R-:W1:Y:S02]  /*08a0*/  F2I.FTZ.U32.TRUNC.NTZ R0, R0 ;  /* 0x0000000000007305 */ /* 0x000e64000021f000 */
[----:B-1----:R-:W-:Y:S01]  /*08b0*/  R2UR UR15, R0 ;  /* 0x00000000000f72ca */ /* 0x002fe200000e0000 */
[----:B------:R-:W-:-:S05]  /*08c0*/  IMAD.SHL.U32 R0, R16, 0x40, RZ ;  /* 0x0000004010007824 */ /* 0x000fca00078e00ff */
[----:B------:R-:W-:-:S04]  /*08d0*/  LOP3.LUT R0, R0, 0x1c0, RZ, 0xc0, !PT ;  /* 0x000001c000007812 */ /* 0x000fc800078ec0ff */
[----:B------:R-:W-:Y:S02]  /*08e0*/  LOP3.LUT R3, R0, 0x38, R168, 0xf8, !PT ;  /* 0x0000003800037812 */ /* 0x000fe400078ef8a8 */
[----:B------:R-:W-:Y:S01]  /*08f0*/  SHF.R.U32.HI R0, RZ, 0x3, R0 ;  /* 0x00000003ff007819 */ /* 0x000fe20000011600 */
[----:B------:R-:W-:-:S03]  /*0900*/  UIADD3 UR9, URZ, -UR15, URZ ;  /* 0x8000000f3f097290 */ /* 0x000fc6000fffe03f */
[----:B------:R-:W-:Y:S01]  /*0910*/  LOP3.LUT R0, R3, R0, RZ, 0x3c, !PT ;  /* 0x0000000003007212 */ /* 0x000fe200078e3cff */
[----:B------:R-:W-:-:S03]  /*0920*/  UIMAD UR9, UR9, UR7, URZ ;  /* 0x00000007090972a4 */ /* 0x000fc6000f8e023f */
[----:B------:R-:W-:Y:S01]  /*0930*/  LOP3.LUT R228, R0, 0xfffffe00, R2, 0xf8, !PT ;  /* 0xfffffe0000e47812 */ /* 0x000fe200078ef802 */
[----:B------:R-:W-:-:S07]  /*0940*/  UIMAD.WIDE.U32 UR14, UR15, UR9, UR14 ;  /* 0x000000090f0e72a5 */ /* 0x000fce000f8e000e */
[----:B------:R-:W-:Y:S02]  /*0950*/  UMOV UR9, UR15 ;  /* 0x0000000f00097c82 */ /* 0x000fe40008000000 */
[----:B------:R-:W-:-:S07]  /*0960*/  UIMAD.WIDE.U32 UR14, UR9, UR5, URZ ;  /* 0x00000005090e72a5 */ /* 0x000fce000f8e003f */
[----:B------:R-:W-:Y:S02]  /*0970*/  UMOV UR19, UR15 ;  /* 0x0000000f00137c82 */ /* 0x000fe40008000000 */
[----:B------:R-:W-:-:S04]  /*0980*/  UIADD3 UR9, -UR19, URZ, URZ ;  /* 0x0000003f13097290 */ /* 0x000fc8000fffe13f */
[----:B------:R-:W-:Y:S02]  /*0990*/  UIMAD UR9, UR7, UR9, UR5 ;  /* 0x00000009070972a4 */ /* 0x000fe4000f8e0205 */
[----:B------:R-:W-:Y:S02]  /*09a0*/  USHF.R.S32.HI UR5, URZ, 0x1f, UR30 ;  /* 0x0000001f3f057899 */ /* 0x000fe4000801141e */
[----:B------:R-:W-:-:S11]  /*09b0*/  UISETP.GT.U32.AND UP1, UPT, UR7, UR9, UPT ;  /* 0x000000090700728c */ /* 0x000fd6000bf24070 */
[----:B------:R-:W-:Y:S02]  /*09c0*/  @!UP1 UIADD3 UR9, UR9, -UR7, URZ ;  /* 0x8000000709099290 */ /* 0x000fe4000fffe03f */
[----:B------:R-:W-:Y:S02]  /*09d0*/  @!UP1 UIADD3 UR19, UR19, 0x1, URZ ;  /* 0x0000000113139890 */ /* 0x000fe4000fffe03f */
[----:B------:R-:W-:Y:S02]  /*09e0*/  UISETP.GE.U32.AND UP2, UPT, UR9, UR7, UPT ;  /* 0x000000070900728c */ /* 0x000fe4000bf46070 */
[----:B------:R-:W-:Y:S02]  /*09f0*/  @UP0 UIADD3 UR9, UR8, UR6, URZ ;  /* 0x0000000608090290 */ /* 0x000fe4000fffe03f */
[----:B------:R-:W-:-:S04]  /*0a00*/  ULOP3.LUT UR6, UR30, UR4, URZ, 0x3c, !UPT ;  /* 0x000000041e067292 */ /* 0x000fc8000f8e3c3f */
[----:B------:R-:W-:-:S03]  /*0a10*/  UISETP.GE.AND UP1, UPT, UR6, URZ, UPT ;  /* 0x0000003f0600728c */ /* 0x000fc6000bf26270 */
[----:B------:R-:W-:Y:S02]  /*0a20*/  @UP2 UIADD3 UR19, UR19, 0x1, URZ ;  /* 0x0000000113132890 */ /* 0x000fe4000fffe03f */
[----:B------:R-:W-:Y:S01]  /*0a30*/  UISETP.NE.AND UP2, UPT, UR4, URZ, UPT ;  /* 0x0000003f0400728c */ /* 0x000fe2000bf45270 */
[----:B------:R-:W-:Y:S02]  /*0a40*/  @UP0 ULDC.64 UR6, c[0x0][0x250] ;  /* 0x0000940000060ab9 */ /* 0x000fe40000000a00 */
[----:B------:R-:W-:-:S03]  /*0a50*/  @UP0 UIMAD.WIDE.U32 UR14, UR9, UR6, URZ ;  /* 0x00000006090e02a5 */ /* 0x000fc6000f8e003f */
[----:B------:R-:W-:Y:S02]  /*0a60*/  @!UP1 UIADD3 UR19, -UR19, URZ, URZ ;  /* 0x0000003f13139290 */ /* 0x000fe4000fffe13f */
[----:B------:R-:W-:-:S03]  /*0a70*/  @UP0 UIMAD UR9, UR9, UR7, URZ ;  /* 0x00000007090902a4 */ /* 0x000fc6000f8e023f */
[----:B------:R-:W-:Y:S01]  /*0a80*/  @!UP2 ULOP3.LUT UR19, URZ, UR4, URZ, 0x33, !UPT ;  /* 0x000000043f13a292 */ /* 0x000fe2000f8e333f */
[----:B------:R-:W-:Y:S01]  /*0a90*/  @UP0 UMOV UR24, UR14 ;  /* 0x0000000e00180c82 */ /* 0x000fe20008000000 */
[----:B------:R-:W-:Y:S02]  /*0aa0*/  @UP0 UIADD3 UR23, UR15, UR9, URZ ;  /* 0x000000090f170290 */ /* 0x000fe4000fffe03f */
[----:B------:R-:W-:Y:S01]  /*0ab0*/  USHF.R.S32.HI UR14, URZ, 0x1f, UR19 ;  /* 0x0000001f3f0e7899 */ /* 0x000fe20008011413 */
[----:B------:R-:W-:Y:S11]  /*0ac0*/  @P0 BRA `(.L_x_100) ;  /* 0x0000000000340947 */ /* 0x000ff60003800000 */
        /* <DEDUP_REMOVED lines=8> */
[----:B------:R-:W-:-:S04]  /*0b50*/  UIMAD UR4, UR4, UR8, URZ ;  /* 0x00000008040472a4 */ /* 0x000fc8000f8e023f */
[----:B------:R-:W-:Y:S02]  /*0b60*/  UIMAD UR4, UR29, UR9, UR4 ;  /* 0x000000091d0472a4 */ /* 0x000fe4000f8e0204 */
[----:B------:R-:W-:-:S04]  /*0b70*/  UIMAD.WIDE.U32 UR8, UR29, UR8, UR34 ;  /* 0x000000081d0872a5 */ /* 0x000fc8000f8e0022 */
[----:B------:R-:W-:-:S03]  /*0b80*/  UIADD3 UR23, UR9, UR4, URZ ;  /* 0x0000000409177290 */ /* 0x000fc6000fffe03f */
[----:B------:R-:W-:-:S09]  /*0b90*/  UMOV UR24, UR8 ;  /* 0x0000000800187c82 */ /* 0x000fd20008000000 */
.L_x_100:
[----:B------:R-:W1:Y:S01]  /*0ba0*/  S2UR UR4, SR_CgaCtaId ;  /* 0x00000000000479c3 */ /* 0x000e620000008800 */
[----:B------:R-:W-:Y:S01]  /*0bb0*/  IMAD R0, R17, UR12, RZ ;  /* 0x0000000c11007c24 */ /* 0x000fe2000f8e02ff */
[----:B------:R-:W-:Y:S01]  /*0bc0*/  IADD3 R2, P0, R168, UR32, RZ ;  /* 0x00000020a8027c10 */ /* 0x000fe2000ff1e0ff */
[C---:B------:R-:W-:Y:S01]  /*0bd0*/  IMAD.WIDE.U32 R4, R16.reuse, UR12, R168 ;  /* 0x0000000c10047c25 */ /* 0x040fe2000f8e00a8 */
[----:B------:R-:W-:Y:S01]  /*0be0*/  UIADD3 UR32, -UR25, UR18, URZ ;  /* 0x0000001219207290 */ /* 0x000fe2000fffe13f */
[C---:B------:R-:W-:Y:S01]  /*0bf0*/  IADD3 R14, R16.reuse, 0x20, RZ ;  /* 0x00000020100e7810 */ /* 0x040fe20007ffe0ff */
[----:B------:R-:W-:Y:S01]  /*0c00*/  ULDC.64 UR8, c[0x0][0x258] ;  /* 0x0000960000087ab9 */ /* 0x000fe20000000a00 */
[----:B------:R-:W-:Y:S01]  /*0c10*/  IMAD R0, R16, UR13, R0 ;  /* 0x0000000d10007c24 */ /* 0x000fe2000f8e0200 */
[----:B------:R-:W-:Y:S01]  /*0c20*/  IADD3 R234, P1, R4, UR22, RZ ;  /* 0x0000001604ea7c10 */ /* 0x000fe2000ff3e0ff */
[----:B------:R-:W-:Y:S01]  /*0c30*/  UIMAD UR15, UR5, UR8, URZ ;  /* 0x00000008050f72a4 */ /* 0x000fe2000f8e023f */
[----:B------:R-:W-:Y:S01]  /*0c40*/  IADD3.X R3, R169, UR10, RZ, P0, !PT ;  /* 0x0000000aa9037c10 */ /* 0x000fe200087fe4ff */
[----:B------:R-:W-:Y:S01]  /*0c50*/  IMAD.U32 R10, RZ, RZ, UR8 ;  /* 0x00000008ff0a7e24 */ /* 0x000fe2000f8e00ff */
[----:B------:R-:W-:Y:S01]  /*0c60*/  IADD3.X R235, R5, UR21, R0, P1, !PT ;  /* 0x0000001505eb7c10 */ /* 0x000fe20008ffe400 */
[----:B------:R-:W-:Y:S01]  /*0c70*/  UIMAD UR15, UR30, UR9, UR15 ;  /* 0x000000091e0f72a4 */ /* 0x000fe2000f8e020f */
[----:B------:R-:W-:Y:S01]  /*0c80*/  ISETP.GE.AND P1, PT, R16, UR32, PT ;  /* 0x0000002010007c0c */ /* 0x000fe2000bf26270 */
[----:B------:R-:W-:Y:S01]  /*0c90*/  ULDC.64 UR10, c[0x0][0x260] ;  /* 0x00009800000a7ab9 */ /* 0x000fe20000000a00 */
[----:B------:R-:W-:Y:S01]  /*0ca0*/  ULDC.64 UR8, c[0x0][0x268] ;  /* 0x00009a0000087ab9 */ /* 0x000fe20000000a00 */
[----:B------:R-:W-:Y:S01]  /*0cb0*/  IMAD.WIDE.U32 R10, R10, UR30, R2 ;  /* 0x0000001e0a0a7c25 */ /* 0x000fe2000f8e0002 */
[----:B------:R-:W-:Y:S01]  /*0cc0*/  UMOV UR33, 0x400 ;  /* 0x0000040000217882 */ /* 0x000fe20000000000 */
[----:B------:R-:W-:Y:S01]  /*0cd0*/  UIMAD UR31, UR14, UR10, URZ ;  /* 0x0000000a0e1f72a4 */ /* 0x000fe2000f8e023f */
[----:B------:R-:W-:Y:S01]  /*0ce0*/  BSSY B0, `(.L_x_101) ;  /* 0x000003d000007945 */ /* 0x000fe20003800000 */
[----:B------:R-:W-:Y:S01]  /*0cf0*/  UIMAD UR14, UR14, UR8, URZ ;  /* 0x000000080e0e72a4 */ /* 0x000fe2000f8e023f */
[C---:B------:R-:W-:Y:S01]  /*0d00*/  VIADD R15, R16.reuse, 0x10 ;  /* 0x00000010100f7836 */ /* 0x040fe20000000000 */
[----:B------:R-:W-:Y:S01]  /*0d10*/  UIMAD UR11, UR19, UR11, UR31 ;  /* 0x0000000b130b72a4 */ /* 0x000fe2000f8e021f */
[----:B------:R-:W-:Y:S01]  /*0d20*/  IADD3 R21, R11, UR15, RZ ;  /* 0x0000000f0b157c10 */ /* 0x000fe2000fffe0ff */
[----:B-1----:R-:W-:Y:S01]  /*0d30*/  ULEA UR4, UR4, UR33, 0x18 ;  /* 0x0000002104047291 */ /* 0x002fe2000f8ec03f */
[----:B------:R-:W-:Y:S01]  /*0d40*/  VIADD R13, R16, 0x30 ;  /* 0x00000030100d7836 */ /* 0x000fe20000000000 */
[----:B------:R-:W-:Y:S01]  /*0d50*/  UIMAD UR31, UR19, UR9, UR14 ;  /* 0x00000009131f72a4 */ /* 0x000fe2000f8e020e */
[----:B------:R-:W-:Y:S01]  /*0d60*/  ISETP.GE.AND P0, PT, R15, UR32, PT ;  /* 0x000000200f007c0c */ /* 0x000fe2000bf06270 */
[----:B------:R-:W-:Y:S01]  /*0d70*/  VIADD R231, R168, 0x40 ;  /* 0x00000040a8e77836 */ /* 0x000fe20000000000 */
[----:B------:R-:W-:Y:S01]  /*0d80*/  ISETP.GE.AND P5, PT, R14, UR32, PT ;  /* 0x000000200e007c0c */ /* 0x000fe2000bfa6270 */
[C---:B------:R-:W-:Y:S01]  /*0d90*/  VIADD R229, R168.reuse, 0xc0 ;  /* 0x000000c0a8e57836 */ /* 0x040fe20000000000 */
[----:B------:R-:W-:Y:S01]  /*0da0*/  IADD3 R230, R168, 0x80, RZ ;  /* 0x00000080a8e67810 */ /* 0x000fe20007ffe0ff */
[----:B------:R-:W-:Y:S01]  /*0db0*/  IMAD.U32 R165, RZ, RZ, UR8 ;  /* 0x00000008ffa57e24 */ /* 0x000fe2000f8e00ff */
[----:B------:R-:W-:-:S02]  /*0dc0*/  MOV R166, UR10 ;  /* 0x0000000a00a67c02 */ /* 0x000fc40008000f00 */
[----:B------:R-:W-:Y:S01]  /*0dd0*/  LEA R228, R228, UR4, 0x1 ;  /* 0x00000004e4e47c11 */ /* 0x000fe2000f8e08ff */
[----:B------:R-:W-:Y:S06]  /*0de0*/  @P1 BRA `(.L_x_102) ;  /* 0x0000000000b01947 */ /* 0x000fec0003800000 */
        /* <DEDUP_REMOVED lines=44> */
.L_x_102:
[----:B------:R-:W-:Y:S05]  /*10b0*/  BSYNC B0 ;  /* 0x0000000000007941 */ /* 0x000fea0003800000 */
.L_x_101:
[----:B------:R-:W-:Y:S01]  /*10c0*/  IMAD R7, R17, UR6, RZ ;  /* 0x0000000611077c24 */ /* 0x000fe2000f8e02ff */
[----:B------:R-:W-:Y:S01]  /*10d0*/  BSSY B0, `(.L_x_103) ;  /* 0x0000035000007945 */ /* 0x000fe20003800000 */
[----:B------:R-:W-:Y:S01]  /*10e0*/  ISETP.GE.AND P6, PT, R13, UR32, PT ;  /* 0x000000200d007c0c */ /* 0x000fe2000bfc6270 */
[----:B------:R-:W-:-:S04]  /*10f0*/  IMAD.WIDE.U32 R18, R16, UR6, R168 ;  /* 0x0000000610127c25 */ /* 0x000fc8000f8e00a8 */
[----:B------:R-:W-:-:S04]  /*1100*/  IMAD.WIDE.U32 R234, R166, UR19, R234 ;  /* 0x00000013a6ea7c25 */ /* 0x000fc8000f8e00ea */
[----:B------:R-:W-:Y:S01]  /*1110*/  IMAD R7, R16, UR7, R7 ;  /* 0x0000000710077c24 */ /* 0x000fe2000f8e0207 */
        /* <DEDUP_REMOVED lines=19> */
[C---:B------:R-:W-:Y:S02]  /*1250*/  @!P3 LEA.HI.X R5, R26.reuse, R5, R0, 0x1, P0 ;  /* 0x000000051a05b211 */ /* 0x040fe400000f0c00 */
[----:B------:R-:W-:Y:S02]  /*1260*/  ISETP.GE.AND P0, PT, R229, UR10, PT ;  /* 0x0000000ae5007c0c */ /* 0x000fe4000bf06270 */
[----:B----4-:R-:W-:-:S04]  /*1270*/  @!P4 LEA R8, P1, R26, R8, 0x1 ;  /* 0x000000081a08c211 */ /* 0x010fc800078208ff */
        /* <DEDUP_REMOVED lines=26> */
.L_x_104:
[----:B------:R-:W-:Y:S05]  /*1420*/  BSYNC B0 ;  /* 0x0000000000007941 */ /* 0x000fea0003800000 */
.L_x_103:
        /* <DEDUP_REMOVED lines=49> */
.L_x_106:
[----:B------:R-:W-:Y:S05]  /*1740*/  BSYNC B0 ;  /* 0x0000000000007941 */ /* 0x000fea0003800000 */
.L_x_105:
        /* <DEDUP_REMOVED lines=48> */
.L_x_108:
[----:B------:R-:W-:Y:S05]  /*1a50*/  BSYNC B0 ;  /* 0x0000000000007941 */ /* 0x000fea0003800000 */
.L_x_107:
[----:B------:R-:W-:Y:S01]  /*1a60*/  ULEA.HI.SX32 UR10, UR20, 0xffffffff, 0x1a ;  /* 0xffffffff140a7891 */ /* 0x000fe2000f8fd23f */
[----:B------:R-:W-:Y:S01]  /*1a70*/  VIADD R237, R235, UR11 ;  /* 0x0000000bebed7c36 */ /* 0x000fe20008000000 */
[----:B------:R-:W-:Y:S01]  /*1a80*/  USHF.L.U32 UR15, UR12, 0x6, URZ ;  /* 0x000000060c0f7899 */ /* 0x000fe2000800063f */
[----:B------:R-:W-:Y:S01]  /*1a90*/  IMAD.MOV.U32 R236, RZ, RZ, R234 ;  /* 0x000000ffffec7224 */ /* 0x000fe200078e00ea */
[----:B------:R-:W-:Y:S01]  /*1aa0*/  UIMAD UR34, UR10, -0x40, UR28 ;  /* 0xffffffc00a2278a4 */ /* 0x000fe2000f8e021c */
[----:B------:R-:W-:Y:S01]  /*1ab0*/  BSSY B0, `(.L_x_109) ;  /* 0x0000032000007945 */ /* 0x000fe20003800000 */
[----:B------:R-:W-:Y:S02]  /*1ac0*/  USHF.L.U64.HI UR14, UR12, 0x6, UR13 ;  /* 0x000000060c0e7899 */ /* 0x000fe4000801020d */
[----:B------:R-:W-:Y:S01]  /*1ad0*/  USHF.R.S32.HI UR35, URZ, 0x1f, UR10 ;  /* 0x0000001f3f237899 */ /* 0x000fe2000801140a */
[----:B--23--:R-:W-:Y:S01]  /*1ae0*/  MOV R5, UR15 ;  /* 0x0000000f00057c02 */ /* 0x00cfe20008000f00 */
[----:B------:R-:W-:Y:S01]  /*1af0*/  UIMAD UR8, UR14, UR10, URZ ;  /* 0x0000000a0e0872a4 */ /* 0x000fe2000f8e023f */
[----:B------:R-:W-:-:S02]  /*1b00*/  ISETP.GE.AND P1, PT, R16, UR34, PT ;  /* 0x0000002210007c0c */ /* 0x000fc4000bf26270 */
[----:B------:R-:W-:Y:S01]  /*1b10*/  ISETP.GE.AND P0, PT, R15, UR34, PT ;  /* 0x000000220f007c0c */ /* 0x000fe2000bf06270 */
[----:B------:R-:W-:Y:S01]  /*1b20*/  UIMAD UR8, UR35, UR15, UR8 ;  /* 0x0000000f230872a4 */ /* 0x000fe2000f8e0208 */
[----:B------:R-:W-:Y:S01]  /*1b30*/  IMAD.WIDE.U32 R20, R5, UR10, R236 ;  /* 0x0000000a05147c25 */ /* 0x000fe2000f8e00ec */
[----:B------:R-:W-:-:S04]  /*1b40*/  ISETP.GE.AND P5, PT, R14, UR34, PT ;  /* 0x000000220e007c0c */ /* 0x000fc8000bfa6270 */
[----:B------:R-:W-:-:S04]  /*1b50*/  VIADD R23, R21, UR8 ;  /* 0x0000000815177c36 */ /* 0x000fc80008000000 */
[----:B------:R-:W-:Y:S05]  /*1b60*/  @P1 BRA `(.L_x_110) ;  /* 0x0000000000981947 */ /* 0x000fea0003800000 */
[----:B------:R-:W-:Y:S02]  /*1b70*/  ULDC UR8, c[0x0][0x2d0] ;  /* 0x0000b40000087ab9 */ /* 0x000fe40000000800 */
[----:B------:R-:W-:Y:S02]  /*1b80*/  ISETP.GE.AND P4, PT, R231, UR8, PT ;  /* 0x00000008e7007c0c */ /* 0x000fe4000bf86270 */
[----:B------:R-:W-:Y:S02]  /*1b90*/  ISETP.GE.AND P6, PT, R168, UR8, PT ;  /* 0x00000008a8007c0c */ /* 0x000fe4000bfc6270 */
[----:B------:R-:W-:-:S09]  /*1ba0*/  ISETP.GE.AND P3, PT, R230, UR8, PT ;  /* 0x00000008e6007c0c */ /* 0x000fd2000bf66270 */
[----:B------:R-:W2:Y:S02]  /*1bb0*/  @!P4 LDC.64 R8, c[0x0][0x218] ;  /* 0x00008600ff08cb82 */ /* 0x000ea40000000a00 */
        /* <DEDUP_REMOVED lines=33> */
.L_x_110:
[----:B------:R-:W-:Y:S05]  /*1dd0*/  BSYNC B0 ;  /* 0x0000000000007941 */ /* 0x000fea0003800000 */
.L_x_109:
[----:B------:R-:W-:Y:S01]  /*1de0*/  USHF.L.U64.HI UR32, UR12, 0x4, UR13 ;  /* 0x000000040c207899 */ /* 0x000fe2000801020d */
[----:B------:R-:W-:Y:S01]  /*1df0*/  BSSY B0, `(.L_x_111) ;  /* 0x000002c000007945 */ /* 0x000fe20003800000 */
[----:B------:R-:W-:Y:S01]  /*1e00*/  USHF.L.U32 UR33, UR12, 0x4, URZ ;  /* 0x000000040c217899 */ /* 0x000fe2000800063f */
[----:B------:R-:W-:Y:S02]  /*1e10*/  ISETP.GE.AND P6, PT, R13, UR34, PT ;  /* 0x000000220d007c0c */ /* 0x000fe4000bfc6270 */
[----:B------:R-:W-:Y:S11]  /*1e20*/  @P0 BRA `(.L_x_112) ;  /* 0x0000000000a00947 */ /* 0x000ff60003800000 */
[----:B------:R-:W-:Y:S01]  /*1e30*/  ULDC UR8, c[0x0][0x2d0] ;  /* 0x0000b40000087ab9 */ /* 0x000fe20000000800 */
[----:B------:R-:W-:Y:S02]  /*1e40*/  IADD3 R4, P0, R20, UR33, RZ ;  /* 0x0000002114047c10 */ /* 0x000fe4000ff1e0ff */
[----:B------:R-:W-:Y:S02]  /*1e50*/  ISETP.GE.AND P3, PT, R231, UR8, PT ;  /* 0x00000008e7007c0c */ /* 0x000fe4000bf66270 */
[----:B------:R-:W-:Y:S02]  /*1e60*/  ISETP.GE.AND P4, PT, R168, UR8, PT ;  /* 0x00000008a8007c0c */ /* 0x000fe4000bf86270 */
[----:B------:R-:W-:Y:S02]  /*1e70*/  ISETP.GE.AND P2, PT, R230, UR8, PT ;  /* 0x00000008e6007c0c */ /* 0x000fe4000bf46270 */
[----:B------:R-:W-:-:S07]  /*1e80*/  IADD3.X R0, R23, UR32, RZ, P0, !PT ;  /* 0x0000002017007c10 */ /* 0x000fce00087fe4ff */
[----:B---3--:R-:W3:Y:S02]  /*1e90*/  @!P3 LDC.64 R8, c[0x0][0x218] ;  /* 0x00008600ff08bb82 */ /* 0x008ee40000000a00 */
[----:B------:R3:W-:Y:S06]  /*1ea0*/  @P4 STS.128 [R228+0x8800], RZ ;  /* 0x008800ffe4004388 */ /* 0x0007ec0000000c00 */
[----:B------:R-:W5:Y:S08]  /*1eb0*/  @!P4 LDC.64 R10, c[0x0][0x218] ;  /* 0x00008600ff0acb82 */ /* 0x000f700000000a00 */
[----:B-12-4-:R-:W1:Y:S01]  /*1ec0*/  @!P2 LDC.64 R2, c[0x0][0x218] ;  /* 0x00008600ff02ab82 */ /* 0x016e620000000a00 */
[----:B---3--:R-:W-:-:S04]  /*1ed0*/  @!P3 LEA R8, P0, R4, R8, 0x1 ;  /* 0x000000080408b211 */ /* 0x008fc800078008ff */
        /* <DEDUP_REMOVED lines=29> */
.L_x_112:
[----:B------:R-:W-:Y:S05]  /*20b0*/  BSYNC B0 ;  /* 0x0000000000007941 */ /* 0x000fea0003800000 */
.L_x_111:
        /* <DEDUP_REMOVED lines=13> */
[----:B--2-4-:R-:W2:Y:S01]  /*2190*/  @!P2 LDC.64 R2, c[0x0][0x218] ;  /* 0x00008600ff02ab82 */ /* 0x014ea20000000a00 */
        /* <DEDUP_REMOVED lines=30> */
.L_x_114:
[----:B------:R-:W-:Y:S05]  /*2380*/  BSYNC B0 ;  /* 0x0000000000007941 */ /* 0x000fea0003800000 */
.L_x_113:
        /* <DEDUP_REMOVED lines=45> */
.L_x_116:
[----:B------:R-:W-:Y:S05]  /*2660*/  BSYNC B0 ;  /* 0x0000000000007941 */ /* 0x000fea0003800000 */
.L_x_115:
[----:B------:R-:W-:Y:S01]  /*2670*/  ULDC.64 UR12, c[0x0][0x3c8] ;  /* 0x0000f200000c7ab9 */ /* 0x000fe20000000a00 */
[----:B------:R-:W0:Y:S01]  /*2680*/  LDGDEPBAR ;  /* 0x00000000000079af */ /* 0x000e220000000000 */
[----:B------:R-:W-:-:S04]  /*2690*/  UISETP.NE.U32.AND UP1, UPT, UR12, URZ, UPT ;  /* 0x0000003f0c00728c */ /* 0x000fc8000bf25070 */
[----:B------:R-:W-:-:S06]  /*26a0*/  UISETP.NE.AND.EX UP1, UPT, UR13, URZ, UPT, UP1 ;  /* 0x0000003f0d00728c */ /* 0x000fcc000bf25310 */
[----:B------:R-:W-:-:S05]  /*26b0*/  PLOP3.LUT P1, PT, PT, PT, UP1, 0x80, 0x0 ;  /* 0x000000000000781c */ /* 0x000fca0003f2f018 */
[----:B------:R-:W-:Y:S01]  /*26c0*/  @UP1 USHF.R.S32.HI UR36, URZ, 0x1f, UR29 ;  /* 0x0000001f3f241899 */ /* 0x000fe2000801141d */
[----:B------:R-:W-:Y:S01]  /*26d0*/  @UP1 ULDC.64 UR8, c[0x0][0x3d0] ;  /* 0x0000f40000081ab9 */ /* 0x000fe20000000a00 */
[----:B------:R-:W-:Y:S02]  /*26e0*/  @UP1 UMOV UR38, UR30 ;  /* 0x0000001e00261c82 */ /* 0x000fe40008000000 */
[----:B------:R-:W-:Y:S01]  /*26f0*/  @UP1 UIMAD UR36, UR36, UR8, URZ ;  /* 0x00000008242412a4 */ /* 0x000fe2000f8e023f */
[----:B------:R-:W-:Y:S01]  /*2700*/  @UP1 UMOV UR39, UR5 ;  /* 0x0000000500271c82 */ /* 0x000fe20008000000 */
[----:B-1-3--:R-:W-:Y:S01]  /*2710*/  LEA.HI R9, R84, R6, RZ, 0x4 ;  /* 0x0000000654097211 */ /* 0x00afe200078f20ff */
[----:B------:R-:W-:Y:S01]  /*2720*/  @UP1 UIMAD.WIDE.U32 UR38, UR29, UR8, UR38 ;  /* 0x000000081d2612a5 */ /* 0x000fe2000f8e0026 */
[----:B------:R-:W-:Y:S01]  /*2730*/  IMAD.SHL.U32 R217, R16, 0x8, RZ ;  /* 0x0000000810d97824 */ /* 0x000fe200078e00ff */
[----:B------:R-:W-:Y:S01]  /*2740*/  @UP1 UIMAD UR9, UR29, UR9, UR36 ;  /* 0x000000091d0912a4 */ /* 0x000fe2000f8e0224 */
[----:B------:R-:W-:-:S04]  /*2750*/  DEPBAR.LE SB0, 0x0 ;  /* 0x000080000000791a */ /* 0x000fc80000000000 */
[----:B------:R-:W-:Y:S02]  /*2760*/  @UP1 ULEA UR12, UP0, UR38, UR12, 0x2 ;  /* 0x0000000c260c1291 */ /* 0x000fe4000f80103f */
[----:B------:R-:W-:Y:S01]  /*2770*/  @UP1 UIADD3 UR9, UR39, UR9, URZ ;  /* 0x0000000927091290 */ /* 0x000fe2000fffe03f */
[----:B------:R-:W-:-:S03]  /*2780*/  @UP1 ULDC UR5, c[0x0][0x2e8] ;  /* 0x0000ba0000051ab9 */ /* 0x000fc60000000800 */
[----:B------:R-:W-:Y:S01]  /*2790*/  @UP1 ULEA.HI.X UR13, UR38, UR13, UR9, 0x2, UP0 ;  /* 0x0000000d260d1291 */ /* 0x000fe200080f1409 */
[----:B--2-4-:R-:W-:-:S05]  /*27a0*/  IMAD.U32 R2, RZ, RZ, UR12 ;  /* 0x0000000cff027e24 */ /* 0x014fca000f8e00ff */
[----:B------:R-:W-:-:S06]  /*27b0*/  IMAD.U32 R3, RZ, RZ, UR13 ;  /* 0x0000000dff037e24 */ /* 0x000fcc000f8e00ff */
[----:B------:R1:W2:Y:S01]  /*27c0*/  @P1 LDG.E R3, desc[UR26][R2.64] ;  /* 0x0000001a02031981 */ /* 0x0002a2000c1e1900 */
[----:B------:R-:W-:Y:S01]  /*27d0*/  SHF.R.S32.HI R4, RZ, 0x4, R9 ;  /* 0x00000004ff047819 */ /* 0x000fe20000011409 */
[----:B------:R-:W-:Y:S01]  /*27e0*/  UIMAD.WIDE.U32 UR8, UR10, UR6, URZ ;  /* 0x000000060a0872a5 */ /* 0x000fe2000f8e003f */
[----:B------:R-:W-:Y:S01]  /*27f0*/  BAR.SYNC.DEFER_BLOCKING 0x0 ;  /* 0x0000000000007b1d */ /* 0x000fe20000010000 */
[----:B------:R-:W-:Y:S02]  /*2800*/  ISETP.GE.AND P3, PT, R16, UR34, PT ;  /* 0x0000002210007c0c */ /* 0x000fe4000bf66270 */
[----:B------:R-:W-:Y:S02]  /*2810*/  IADD3 R232, P0, R18, UR24, RZ ;  /* 0x0000001812e87c10 */ /* 0x000fe4000ff1e0ff */
[----:B------:R-:W-:Y:S01]  /*2820*/  LEA.HI R84, R84, R6, RZ, 0x5 ;  /* 0x0000000654547211 */ /* 0x000fe200078f28ff */
[----:B------:R-:W-:Y:S01]  /*2830*/  BSSY B0, `(.L_x_117) ;  /* 0x0000057000007945 */ /* 0x000fe20003800000 */
[----:B------:R-:W-:-:S02]  /*2840*/  IADD3.X R233, R19, UR23, R7, P0, !PT ;  /* 0x0000001713e97c10 */ /* 0x000fc400087fe407 */
[----:B------:R-:W-:Y:S02]  /*2850*/  SHF.R.S32.HI R7, RZ, 0x5, R84 ;  /* 0x00000005ff077819 */ /* 0x000fe40000011454 */
[----:B------:R-:W-:Y:S01]  /*2860*/  ISETP.GE.AND P0, PT, R15, UR34, PT ;  /* 0x000000220f007c0c */ /* 0x000fe2000bf06270 */
[----:B------:R-:W-:Y:S01]  /*2870*/  IMAD.WIDE.U32 R232, R165, UR19, R232 ;  /* 0x00000013a5e87c25 */ /* 0x000fe2000f8e00e8 */
[----:B------:R-:W-:-:S03]  /*2880*/  ISETP.GE.AND P5, PT, R14, UR34, PT ;  /* 0x000000220e007c0c */ /* 0x000fc6000bfa6270 */
[----:B------:R-:W-:Y:S01]  /*2890*/  VIADD R219, R233, UR31 ;  /* 0x0000001fe9db7c36 */ /* 0x000fe20008000000 */
[C---:B-1----:R-:W-:Y:S02]  /*28a0*/  LOP3.LUT R2, R9.reuse, 0xfffffff0, RZ, 0xc0, !PT ;  /* 0xfffffff009027812 */ /* 0x042fe400078ec0ff */
[----:B------:R-:W-:Y:S01]  /*28b0*/  LEA.HI R9, R9, R4, RZ, 0x1 ;  /* 0x0000000409097211 */ /* 0x000fe200078f08ff */
[----:B------:R1:W-:Y:S02]  /*28c0*/  @P3 STS.128 [R228+0x10000], RZ ;  /* 0x010000ffe4003388 */ /* 0x0003e40000000c00 */
[----:B------:R-:W-:Y:S01]  /*28d0*/  IMAD.IADD R2, R6, 0x1, -R2 ;  /* 0x0000000106027824 */ /* 0x000fe200078e0a02 */
[----:B------:R-:W-:Y:S01]  /*28e0*/  LOP3.LUT R9, R9, 0xfffffffe, RZ, 0xc0, !PT ;  /* 0xfffffffe09097812 */ /* 0x000fe200078ec0ff */
[----:B------:R1:W-:Y:S03]  /*28f0*/  @P3 STS.128 [R228+0x12000], RZ ;  /* 0x012000ffe4003388 */ /* 0x0003e60000000c00 */
[----:B------:R-:W-:Y:S01]  /*2900*/  SHF.R.S32.HI R10, RZ, 0x1f, R2 ;  /* 0x0000001fff0a7819 */ /* 0x000fe20000011402 */
[----:B------:R-:W-:Y:S01]  /*2910*/  IMAD.IADD R9, R4, 0x1, -R9 ;  /* 0x0000000104097824 */ /* 0x000fe200078e0a09 */
[----:B------:R1:W-:Y:S02]  /*2920*/  @P3 STS.128 [R228+0x14000], RZ ;  /* 0x014000ffe4003388 */ /* 0x0003e40000000c00 */
[----:B------:R-:W-:Y:S01]  /*2930*/  LEA.HI R10, R10, R2, RZ, 0x3 ;  /* 0x000000020a0a7211 */ /* 0x000fe200078f18ff */
[----:B------:R-:W-:Y:S01]  /*2940*/  IMAD.SHL.U32 R8, R9, 0x8, RZ ;  /* 0x0000000809087824 */ /* 0x000fe200078e00ff */
[----:B------:R1:W-:Y:S02]  /*2950*/  @P3 STS.128 [R228+0x16000], RZ ;  /* 0x016000ffe4003388 */ /* 0x0003e40000000c00 */
[C---:B------:R-:W-:Y:S01]  /*2960*/  LOP3.LUT R0, R10.reuse, 0xfffffff8, RZ, 0xc0, !PT ;  /* 0xfffffff80a007812 */ /* 0x040fe200078ec0ff */
[----:B------:R-:W-:-:S04]  /*2970*/  IMAD.SHL.U32 R10, R10, 0x40, RZ ;  /* 0x000000400a0a7824 */ /* 0x000fc800078e00ff */
[----:B------:R-:W-:Y:S02]  /*2980*/  IMAD.IADD R0, R2, 0x1, -R0 ;  /* 0x0000000102007824 */ /* 0x000fe400078e0a00 */
[----:B------:R-:W-:Y:S02]  /*2990*/  IMAD.SHL.U32 R2, R12, 0x40, RZ ;  /* 0x000000400c027824 */ /* 0x000fe400078e00ff */
[----:B------:R-:W-:-:S03]  /*29a0*/  IMAD.SHL.U32 R4, R0, 0x40, RZ ;  /* 0x0000004000047824 */ /* 0x000fc600078e00ff */
[----:B------:R-:W-:Y:S02]  /*29b0*/  LOP3.LUT R2, R2, 0x1c0, RZ, 0xc0, !PT ;  /* 0x000001c002027812 */ /* 0x000fe400078ec0ff */
[----:B------:R-:W-:Y:S02]  /*29c0*/  LOP3.LUT R4, R4, 0x1c0, RZ, 0xc0, !PT ;  /* 0x000001c004047812 */ /* 0x000fe400078ec0ff */
[----:B------:R-:W-:Y:S02]  /*29d0*/  LOP3.LUT R217, R2, 0x8, R217, 0xf8, !PT ;  /* 0x0000000802d97812 */ /* 0x000fe400078ef8d9 */
[----:B------:R-:W-:Y:S02]  /*29e0*/  SHF.R.U32.HI R2, RZ, 0x3, R2 ;  /* 0x00000003ff027819 */ /* 0x000fe40000011602 */
[----:B------:R-:W-:Y:S02]  /*29f0*/  LOP3.LUT R8, R4, 0x8, R8, 0xf8, !PT ;  /* 0x0000000804087812 */ /* 0x000fe400078ef808 */
[----:B------:R-:W-:-:S02]  /*2a00*/  LOP3.LUT R217, R217, R2, RZ, 0x3c, !PT ;  /* 0x00000002d9d97212 */ /* 0x000fc400078e3cff */
[----:B------:R-:W2:Y:S01]  /*2a10*/  @P1 MUFU.RCP R2, UR5 ;  /* 0x0000000500021d08 */ /* 0x000ea20008001000 */
[----:B------:R-:W-:Y:S01]  /*2a20*/  SHF.R.U32.HI R4, RZ, 0x3, R4 ;  /* 0x00000003ff047819 */ /* 0x000fe20000011604 */
[----:B------:R-:W-:Y:S01]  /*2a30*/  UIMAD UR5, UR35, UR6, URZ ;  /* 0x00000006230572a4 */ /* 0x000fe2000f8e023f */
[----:B------:R-:W-:Y:S02]  /*2a40*/  IMAD R217, R9, 0x200, R217 ;  /* 0x0000020009d97824 */ /* 0x000fe400078e02d9 */
[----:B------:R-:W-:Y:S01]  /*2a50*/  LOP3.LUT R4, R8, R4, RZ, 0x3c, !PT ;  /* 0x0000000408047212 */ /* 0x000fe200078e3cff */
[----:B------:R-:W-:Y:S01]  /*2a60*/  IMAD.U32 R8, RZ, RZ, UR8 ;  /* 0x00000008ff087e24 */ /* 0x000fe2000f8e00ff */
[----:B------:R-:W-:Y:S01]  /*2a70*/  UIMAD UR5, UR10, UR7, UR5 ;  /* 0x000000070a0572a4 */ /* 0x000fe2000f8e0205 */
[----:B------:R-:W-:Y:S01]  /*2a80*/  IMAD.U32 R9, RZ, RZ, UR9 ;  /* 0x00000009ff097e24 */ /* 0x000fe2000f8e00ff */
[----:B------:R-:W-:Y:S02]  /*2a90*/  LOP3.LUT R4, R4, 0xfffffe00, R10, 0xf8, !PT ;  /* 0xfffffe0004047812 */ /* 0x000fe400078ef80a */
[----:B------:R-:W-:Y:S01]  /*2aa0*/  UIADD3 UR5, UR9, UR5, URZ ;  /* 0x0000000509057290 */ /* 0x000fe2000fffe03f */
[----:B------:R-:W-:-:S02]  /*2ab0*/  LEA R16, P2, R8, R232, 0x6 ;  /* 0x000000e808107211 */ /* 0x000fc400078430ff */
[----:B------:R-:W-:Y:S02]  /*2ac0*/  IMAD R218, R7, 0x400, R4 ;  /* 0x0000040007da7824 */ /* 0x000fe400078e0204 */
[----:B--2---:R-:W-:Y:S01]  /*2ad0*/  @P1 FMUL.FTZ R2, R3, R2 ;  /* 0x0000000203021220 */ /* 0x004fe20000410000 */
[----:B------:R-:W-:Y:S01]  /*2ae0*/  IMAD.U32 R3, RZ, RZ, UR5 ;  /* 0x00000005ff037e24 */ /* 0x000fe2000f8e00ff */
[----:B------:R-:W-:-:S03]  /*2af0*/  UMOV UR5, URZ ;  /* 0x0000003f00057c82 */ /* 0x000fc60008000000 */
[----:B------:R-:W-:Y:S02]  /*2b00*/  @P1 R2UR UR8, R2 ;  /* 0x00000000020812ca */ /* 0x000fe400000e0000 */
[----:B------:R-:W-:-:S11]  /*2b10*/  LEA.HI.X R17, R8, R219, R3, 0x6, P2 ;  /* 0x000000db08117211 */ /* 0x000fd600010f3403 */
[----:B------:R-:W-:Y:S01]  /*2b20*/  @UP1 UMOV UR5, UR8 ;  /* 0x0000000800051c82 */ /* 0x000fe20008000000 */
[----:B-1----:R-:W-:Y:S05]  /*2b30*/  @P3 BRA `(.L_x_118) ;  /* 0x0000000000983947 */ /* 0x002fea0003800000 */
[----:B------:R-:W-:Y:S02]  /*2b40*/  ULDC UR8, c[0x0][0x2d0] ;  /* 0x0000b40000087ab9 */ /* 0x000fe40000000800 */
[----:B------:R-:W-:Y:S02]  /*2b50*/  ISETP.GE.AND P4, PT, R231, UR8, PT ;  /* 0x00000008e7007c0c */ /* 0x000fe4000bf86270 */
[----:B------:R-:W-:Y:S02]  /*2b60*/  ISETP.GE.AND P6, PT, R168, UR8, PT ;  /* 0x00000008a8007c0c */ /* 0x000fe4000bfc6270 */
[----:B------:R-:W-:-:S09]  /*2b70*/  ISETP.GE.AND P3, PT, R230, UR8, PT ;  /* 0x00000008e6007c0c */ /* 0x000fd2000bf66270 */
[----:B------:R-:W1:Y:S02]  /*2b80*/  @!P4 LDC.64 R8, c[0x0][0x220] ;  /* 0x00008800ff08cb82 */ /* 0x000e640000000a00 */
[----:B------:R2:W-:Y:S06]  /*2b90*/  @P6 STS.128 [R228+0x10000], RZ ;  /* 0x010000ffe4006388 */ /* 0x0005ec0000000c00 */
        /* <DEDUP_REMOVED lines=32> */
.L_x_118:
[----:B------:R-:W-:Y:S05]  /*2da0*/  BSYNC B0 ;  /* 0x0000000000007941 */ /* 0x000fea0003800000 */
.L_x_117:
        /* <DEDUP_REMOVED lines=18> */
[----:B--2---:R-:W2:Y:S02]  /*2ed0*/  @!P3 LDC.64 R8, c[0x0][0x220] ;  /* 0x00008800ff08bb82 */ /* 0x004ea40000000a00 */
[----:B------:R4:W-:Y:S06]  /*2ee0*/  @P4 STS.128 [R228+0x10800], RZ ;  /* 0x010800ffe4004388 */ /* 0x0009ec0000000c00 */
[----:B------:R-:W5:Y:S08]  /*2ef0*/  @!P4 LDC.64 R10, c[0x0][0x220] ;  /* 0x00008800ff0acb82 */ /* 0x000f700000000a00 */
[----:B-1----:R-:W1:Y:S01]  /*2f00*/  @!P2 LDC.64 R2, c[0x0][0x220] ;  /* 0x00008800ff02ab82 */ /* 0x002e620000000a00 */
        /* <DEDUP_REMOVED lines=24> */
[----:B----4-:R-:W-:-:S04]  /*3090*/  LEA R2, P0, R14, UR8, 0x1 ;  /* 0x000000080e027c11 */ /* 0x010fc8000f8008ff */
[----:B------:R-:W-:-:S05]  /*30a0*/  LEA.HI.X R3, R14, UR9, R13, 0x1, P0 ;  /* 0x000000090e037c11 */ /* 0x000fca00080f0c0d */
[----:B------:R-:W-:Y:S01]  /*30b0*/  @!PT LDS RZ, [RZ] ;  /* 0x00000000fffff984 */ /* 0x000fe20000000800 */
[----:B------:R-:W-:Y:S01]  /*30c0*/  @!PT LDS RZ, [RZ] ;  /* 0x00000000fffff984 */ /* 0x000fe20000000800 */
[----:B------:R-:W-:Y:S01]  /*30d0*/  @!PT LDS RZ, [RZ] ;  /* 0x00000000fffff984 */ /* 0x000fe20000000800 */
[----:B------:R1:W-:Y:S04]  /*30e0*/  LDGSTS.E.BYPASS.LTC128B.128 [R228+0x16800], desc[UR26][R2.64+0x180] ;  /* 0x1680018002e47fae */ /* 0x0003e8000b901d5a */
.L_x_120:
[----:B------:R-:W-:Y:S05]  /*30f0*/  BSYNC B0 ;  /* 0x0000000000007941 */ /* 0x000fea0003800000 */
.L_x_119:
        /* <DEDUP_REMOVED lines=14> */
[----:B--2-4-:R-:W2:Y:S01]  /*31e0*/  @!P5 LDC.64 R10, c[0x0][0x220] ;  /* 0x00008800ff0adb82 */ /* 0x014ea20000000a00 */
[----:B------:R4:W-:Y:S07]  /*31f0*/  @P5 STS.128 [R228+0x11000], RZ ;  /* 0x011000ffe4005388 */ /* 0x0009ee0000000c00 */
[----:B------:R-:W5:Y:S08]  /*3200*/  @!P4 LDC.64 R8, c[0x0][0x220] ;  /* 0x00008800ff08cb82 */ /* 0x000f700000000a00 */
[----:B-1----:R-:W1:Y:S01]  /*3210*/  @!P2 LDC.64 R2, c[0x0][0x220] ;  /* 0x00008800ff02ab82 */ /* 0x002e620000000a00 */
[----:B--2---:R-:W-:-:S04]  /*3220*/  @!P5 LEA R10, P0, R15, R10, 0x1 ;  /* 0x0000000a0f0ad211 */ /* 0x004fc800078008ff */
[--C-:B------:R-:W-:Y:S02]  /*3230*/  @!P5 LEA.HI.X R11, R15, R11, R13.reuse, 0x1, P0 ;  /* 0x0000000b0f0bd211 */ /* 0x100fe400000f0c0d */
        /* <DEDUP_REMOVED lines=28> */
.L_x_122:
[----:B------:R-:W-:Y:S05]  /*3400*/  BSYNC B0 ;  /* 0x0000000000007941 */ /* 0x000fea0003800000 */
.L_x_121:
        /* <DEDUP_REMOVED lines=14> */
[----:B--2-4-:R-:W2:Y:S01]  /*34f0*/  @!P5 LDC.64 R10, c[0x0][0x220] ;  /* 0x00008800ff0adb82 */ /* 0x014ea20000000a00 */
[----:B------:R4:W-:Y:S07]  /*3500*/  @P5 STS.128 [R228+0x11800], RZ ;  /* 0x011800ffe4005388 */ /* 0x0009ee0000000c00 */
[----:B------:R-:W5:Y:S08]  /*3510*/  @!P4 LDC.64 R8, c[0x0][0x220] ;  /* 0x00008800ff08cb82 */ /* 0x000f700000000a00 */
[----:B-1----:R-:W1:Y:S01]  /*3520*/  @!P2 LDC.64 R2, c[0x0][0x220] ;  /* 0x00008800ff02ab82 */ /* 0x002e620000000a00 */
        /* <DEDUP_REMOVED lines=30> */
.L_x_124:
[----:B------:R-:W-:Y:S05]  /*3710*/  BSYNC B0 ;  /* 0x0000000000007941 */ /* 0x000fea0003800000 */
.L_x_123:
[----:B------:R-:W-:Y:S01]  /*3720*/  LDSM.16.M88.4 R44, [R218] ;  /* 0x00000000da2c783b */ /* 0x000fe20000000200 */
[----:B------:R-:W-:Y:S01]  /*3730*/  R2P PR, R12, 0x6 ;  /* 0x000000060c007804 */ /* 0x000fe20000000000 */
[----:B-12-4-:R-:W-:Y:S01]  /*3740*/  IMAD.MOV.U32 R2, RZ, RZ, 0x10 ;  /* 0x00000010ff027424 */ /* 0x016fe200078e00ff */
        /* <DEDUP_REMOVED lines=9> */
[----:B------:R-:W4:Y:S01]  /*37e0*/  LDSM.16.M88.4 R60, [R217+0x9000] ;  /* 0x00900000d93c783b */ /* 0x000f220000000200 */
[----:B------:R-:W-:-:S02]  /*37f0*/  IMAD R216, R2, 0x2, R218 ;  /* 0x0000000202d87824 */ /* 0x000fc400078e02da */
[----:B------:R-:W-:Y:S01]  /*3800*/  @P1 VIADD R215, R3, 0xffffffe0 ;  /* 0xffffffe003d71836 */ /* 0x000fe20000000000 */
[----:B------:R-:W5:Y:S01]  /*3810*/  LDSM.16.M88.4 R40, [R217+0x9800] ;  /* 0x00980000d928783b */ /* 0x000f620000000200 */
[----:B------:R-:W-:Y:S01]  /*3820*/  IMAD.MOV.U32 R3, RZ, RZ, 0x40 ;  /* 0x00000040ff037424 */ /* 0x000fe200078e00ff */
[----:B------:R-:W-:Y:S01]  /*3830*/  SEL R0, R0, 0xffffffe0, !P0 ;  /* 0xffffffe000007807 */ /* 0x000fe20004000000 */
[C---:B------:R-:W-:Y:S01]  /*3840*/  VIADD R207, R215.reuse, 0x800 ;  /* 0x00000800d7cf7836 */ /* 0x040fe20000000000 */
[----:B------:R-:W-:Y:S01]  /*3850*/  LDSM.16.M88.4 R8, [R216] ;  /* 0x00000000d808783b */ /* 0x000fe20000000200 */
[----:B------:R-:W-:Y:S01]  /*3860*/  VIADD R206, R215, 0x1000 ;  /* 0x00001000d7ce7836 */ /* 0x000fe20000000000 */
[----:B------:R-:W-:Y:S01]  /*3870*/  SEL R3, R3, 0xffffffc0, !P2 ;  /* 0xffffffc003037807 */ /* 0x000fe20005000000 */
[C---:B------:R-:W-:Y:S01]  /*3880*/  IMAD R214, R0.reuse, 0x2, R218 ;  /* 0x0000000200d67824 */ /* 0x040fe200078e02da */
[----:B------:R-:W3:Y:S01]  /*3890*/  LDSM.16.M88.4 R12, [R215] ;  /* 0x00000000d70c783b */ /* 0x000ee20000000200 */
[----:B------:R-:W-:-:S02]  /*38a0*/  IMAD R213, R0, 0x2, R216 ;  /* 0x0000000200d57824 */ /* 0x000fc400078e02d8 */
[----:B------:R-:W-:Y:S01]  /*38b0*/  IMAD.IADD R211, R217, 0x1, R3 ;  /* 0x00000001d9d37824 */ /* 0x000fe200078e0203 */
[----:B------:R-:W3:Y:S01]  /*38c0*/  LDSM.16.M88.4 R36, [R215+0x800] ;  /* 0x00080000d724783b */ /* 0x000ee20000000200 */
[----:B------:R-:W-:Y:S01]  /*38d0*/  IMAD.IADD R204, R3, 0x1, R215 ;  /* 0x0000000103cc7824 */ /* 0x000fe200078e02d7 */
[----:B------:R-:W-:Y:S01]  /*38e0*/  LOP3.LUT R3, R84, 0xffffffe0, RZ, 0xc0, !PT ;  /* 0xffffffe054037812 */ /* 0x000fe200078ec0ff */
[C---:B------:R-:W-:Y:S01]  /*38f0*/  VIADD R205, R215.reuse, 0x1800 ;  /* 0x00001800d7cd7836 */ /* 0x040fe20000000000 */
[----:B------:R-:W3:Y:S01]  /*3900*/  LDSM.16.M88.4 R32, [R215+0x1000] ;  /* 0x00100000d720783b */ /* 0x000ee20000000200 */
[----:B------:R-:W-:Y:S02]  /*3910*/  VIADD R203, R215, 0x2000 ;  /* 0x00002000d7cb7836 */ /* 0x000fe40000000000 */
[C---:B------:R-:W-:Y:S01]  /*3920*/  IMAD.IADD R3, R6.reuse, 0x1, -R3 ;  /* 0x0000000106037824 */ /* 0x040fe200078e0a03 */
[----:B------:R-:W3:Y:S01]  /*3930*/  LDSM.16.M88.4 R72, [R215+0x1800] ;  /* 0x00180000d748783b */ /* 0x000ee20000000200 */
[----:B------:R-:W-:-:S02]  /*3940*/  IMAD.SHL.U32 R6, R6, 0x2, RZ ;  /* 0x0000000206067824 */ /* 0x000fc400078e00ff */
[C---:B------:R-:W-:Y:S01]  /*3950*/  VIADD R202, R215.reuse, 0x2800 ;  /* 0x00002800d7ca7836 */ /* 0x040fe20000000000 */
[----:B------:R-:W-:Y:S01]  /*3960*/  LDSM.16.M88.4 R52, [R214] ;  /* 0x00000000d634783b */ /* 0x000fe20000000200 */
[C---:B------:R-:W-:Y:S02]  /*3970*/  VIADD R201, R215.reuse, 0x3000 ;  /* 0x00003000d7c97836 */ /* 0x040fe40000000000 */
[C---:B------:R-:W-:Y:S01]  /*3980*/  VIADD R200, R215.reuse, 0x3800 ;  /* 0x00003800d7c87836 */ /* 0x040fe20000000000 */
[C---:B-1----:R-:W-:Y:S01]  /*3990*/  HMMA.16816.F32 R28, R44.reuse, R24, RZ ;  /* 0x000000182c1c723c */ /* 0x042fe200000018ff */
[----:B------:R-:W1:Y:S01]  /*39a0*/  LDSM.16.M88.4 R68, [R211+0x8000] ;  /* 0x00800000d344783b */ /* 0x000e620000000200 */
[C---:B------:R-:W-:Y:S02]  /*39b0*/  VIADD R199, R215.reuse, 0x4000 ;  /* 0x00004000d7c77836 */ /* 0x040fe40000000000 */
[C---:B------:R-:W-:Y:S01]  /*39c0*/  VIADD R198, R215.reuse, 0x4800 ;  /* 0x00004800d7c67836 */ /* 0x040fe20000000000 */
[----:B------:R-:W-:Y:S01]  /*39d0*/  LDSM.16.M88.4 R76, [R211+0x9800] ;  /* 0x00980000d34c783b */ /* 0x000fe20000000200 */
[----:B------:R-:W-:Y:S01]  /*39e0*/  HMMA.16816.F32 R24, R44, R26, RZ ;  /* 0x0000001a2c18723c */ /* 0x000fe200000018ff */
[----:B------:R-:W-:-:S02]  /*39f0*/  VIADD R197, R215, 0x5000 ;  /* 0x00005000d7c57836 */ /* 0x000fc40000000000 */
[----:B------:R-:W-:Y:S01]  /*3a00*/  LDSM.16.M88.4 R48, [R213] ;  /* 0x00000000d530783b */ /* 0x000fe20000000200 */
[C---:B------:R-:W-:Y:S02]  /*3a10*/  VIADD R196, R215.reuse, 0x5800 ;  /* 0x00005800d7c47836 */ /* 0x040fe40000000000 */
[C---:B--2---:R-:W-:Y:S01]  /*3a20*/  HMMA.16816.F32 R20, R44.reuse, R16, RZ ;  /* 0x000000102c14723c */ /* 0x044fe200000018ff */
[----:B------:R-:W-:Y:S01]  /*3a30*/  LDSM.16.M88.4 R80, [R204+0x3800] ;  /* 0x00380000cc50783b */ /* 0x000fe20000000200 */
[C---:B------:R-:W-:Y:S02]  /*3a40*/  VIADD R195, R215.reuse, 0x6000 ;  /* 0x00006000d7c37836 */ /* 0x040fe40000000000 */
[C---:B------:R-:W-:Y:S01]  /*3a50*/  VIADD R194, R215.reuse, 0x6800 ;  /* 0x00006800d7c27836 */ /* 0x040fe20000000000 */
[----:B------:R-:W0:Y:S01]  /*3a60*/  LDGDEPBAR ;  /* 0x00000000000079af */ /* 0x000e220000000000 */
[----:B----4-:R-:W-:Y:S01]  /*3a70*/  HMMA.16816.F32 R64, R44, R60, RZ ;  /* 0x0000003c2c40723c */ /* 0x010fe200000018ff */
[----:B------:R-:W-:-:S02]  /*3a80*/  VIADD R193, R215, 0x7000 ;  /* 0x00007000d7c17836 */ /* 0x000fc40000000000 */
[----:B------:R-:W-:-:S03]  /*3a90*/  VIADD R192, R215, 0x7800 ;  /* 0x00007800d7c07836 */ /* 0x000fc60000000000 */
[C---:B------:R-:W-:Y:S06]  /*3aa0*/  HMMA.16816.F32 R16, R44.reuse, R18, RZ ;  /* 0x000000122c10723c */ /* 0x040fec00000018ff */
[C---:B------:R-:W-:Y:S06]  /*3ab0*/  HMMA.16816.F32 R60, R44.reuse, R62, RZ ;  /* 0x0000003e2c3c723c */ /* 0x040fec00000018ff */
[C---:B-----5:R-:W-:Y:S06]  /*3ac0*/  HMMA.16816.F32 R56, R44.reuse, R40, RZ ;  /* 0x000000282c38723c */ /* 0x060fec00000018ff */
[----:B------:R-:W-:Y:S01]  /*3ad0*/  HMMA.16816.F32 R44, R44, R42, RZ ;  /* 0x0000002a2c2c723c */ /* 0x000fe200000018ff */
[----:B------:R-:W-:Y:S05]  /*3ae0*/  LDSM.16.M88.4 R40, [R211+0x9000] ;  /* 0x00900000d328783b */ /* 0x000fea0000000200 */
[C---:B---3--:R-:W-:Y:S06]  /*3af0*/  HMMA.16816.F32 R28, R8.reuse, R12, R28 ;  /* 0x0000000c081c723c */ /* 0x048fec000000181c */
[C---:B------:R-:W-:Y:S01]  /*3b00*/  HMMA.16816.F32 R24, R8.reuse, R14, R24 ;  /* 0x0000000e0818723c */ /* 0x040fe20000001818 */
[----:B------:R-:W2:Y:S05]  /*3b10*/  LDSM.16.M88.4 R12, [R211+0x8800] ;  /* 0x00880000d30c783b */ /* 0x000eaa0000000200 */
[C---:B------:R-:W-:Y:S06]  /*3b20*/  HMMA.16816.F32 R20, R8.reuse, R36, R20 ;  /* 0x000000240814723c */ /* 0x040fec0000001814 */
[C---:B------:R-:W-:Y:S01]  /*3b30*/  HMMA.16816.F32 R16, R8.reuse, R38, R16 ;  /* 0x000000260810723c */ /* 0x040fe20000001810 */
[----:B------:R-:W3:Y:S05]  /*3b40*/  LDSM.16.M88.4 R36, [R204] ;  /* 0x00000000cc24783b */ /* 0x000eea0000000200 */
[C---:B------:R-:W-:Y:S06]  /*3b50*/  HMMA.16816.F32 R64, R8.reuse, R32, R64 ;  /* 0x000000200840723c */ /* 0x040fec0000001840 */
[C---:B------:R-:W-:Y:S01]  /*3b60*/  HMMA.16816.F32 R60, R8.reuse, R34, R60 ;  /* 0x00000022083c723c */ /* 0x040fe2000000183c */
[----:B------:R-:W4:Y:S05]  /*3b70*/  LDSM.16.M88.4 R32, [R204+0x800] ;  /* 0x00080000cc20783b */ /* 0x000f2a0000000200 */
[C---:B------:R-:W-:Y:S06]  /*3b80*/  HMMA.16816.F32 R56, R8.reuse, R72, R56 ;  /* 0x000000480838723c */ /* 0x040fec0000001838 */
[----:B------:R-:W-:Y:S01]  /*3b90*/  HMMA.16816.F32 R44, R8, R74, R44 ;  /* 0x0000004a082c723c */ /* 0x000fe2000000182c */
[----:B------:R-:W5:Y:S04]  /*3ba0*/  LDSM.16.M88.4 R8, [R204+0x1000] ;  /* 0x00100000cc08783b */ /* 0x000f680000000200 */
[----:B------:R-:W5:Y:S01]  /*3bb0*/  LDSM.16.M88.4 R72, [R204+0x1800] ;  /* 0x00180000cc48783b */ /* 0x000f620000000200 */
        /* <DEDUP_REMOVED lines=11> */
[----:B------:R-:W2:Y:S04]  /*3c70*/  LDSM.16.M88.4 R44, [R217+0xb000] ;  /* 0x00b00000d92c783b */ /* 0x000ea80000000200 */
[----:B------:R-:W2:Y:S01]  /*3c80*/  LDSM.16.M88.4 R76, [R217+0xb800] ;  /* 0x00b80000d94c783b */ /* 0x000ea20000000200 */
[C---:B---3--:R-:W-:Y:S06]  /*3c90*/  HMMA.16816.F32 R28, R48.reuse, R36, R28 ;  /* 0x00000024301c723c */ /* 0x048fec000000181c */
[C---:B------:R-:W-:Y:S01]  /*3ca0*/  HMMA.16816.F32 R24, R48.reuse, R38, R24 ;  /* 0x000000263018723c */ /* 0x040fe20000001818 */
[----:B------:R-:W-:Y:S05]  /*3cb0*/  LDSM.16.M88.4 R36, [R215+0x2800] ;  /* 0x00280000d724783b */ /* 0x000fea0000000200 */
[C---:B----4-:R-:W-:Y:S06]  /*3cc0*/  HMMA.16816.F32 R20, R48.reuse, R32, R20 ;  /* 0x000000203014723c */ /* 0x050fec0000001814 */
[C---:B------:R-:W-:Y:S01]  /*3cd0*/  HMMA.16816.F32 R16, R48.reuse, R34, R16 ;  /* 0x000000223010723c */ /* 0x040fe20000001810 */
[----:B------:R-:W-:Y:S05]  /*3ce0*/  LDSM.16.M88.4 R32, [R215+0x2000] ;  /* 0x00200000d720783b */ /* 0x000fea0000000200 */
[C---:B-----5:R-:W-:Y:S06]  /*3cf0*/  HMMA.16816.F32 R64, R48.reuse, R8, R64 ;  /* 0x000000083040723c */ /* 0x060fec0000001840 */
[C---:B------:R-:W-:Y:S01]  /*3d00*/  HMMA.16816.F32 R60, R48.reuse, R10, R60 ;  /* 0x0000000a303c723c */ /* 0x040fe2000000183c */
[----:B------:R-:W3:Y:S05]  /*3d10*/  LDSM.16.M88.4 R8, [R216+0x2000] ;  /* 0x00200000d808783b */ /* 0x000eea0000000200 */
[C---:B------:R-:W-:Y:S06]  /*3d20*/  HMMA.16816.F32 R56, R48.reuse, R72, R56 ;  /* 0x000000483038723c */ /* 0x040fec0000001838 */
[----:B------:R-:W-:Y:S01]  /*3d30*/  HMMA.16816.F32 R52, R48, R74, R52 ;  /* 0x0000004a3034723c */ /* 0x000fe20000001834 */
[----:B------:R-:W-:Y:S04]  /*3d40*/  LDSM.16.M88.4 R72, [R215+0x3800] ;  /* 0x00380000d748783b */ /* 0x000fe80000000200 */
[----:B------:R-:W-:Y:S01]  /*3d50*/  LDSM.16.M88.4 R48, [R211+0xa000] ;  /* 0x00a00000d330783b */ /* 0x000fe20000000200 */
[C---:B-1----:R-:W-:Y:S06]  /*3d60*/  HMMA.16816.F32 R28, R68.reuse, R12, R28 ;  /* 0x0000000c441c723c */ /* 0x042fec000000181c */
[C---:B------:R-:W-:Y:S01]  /*3d70*/  HMMA.16816.F32 R24, R68.reuse, R14, R24 ;  /* 0x0000000e4418723c */ /* 0x040fe20000001818 */
[----:B------:R-:W1:Y:S05]  /*3d80*/  LDSM.16.M88.4 R12, [R215+0x3000] ;  /* 0x00300000d70c783b */ /* 0x000e6a0000000200 */
[C---:B--2---:R-:W-:Y:S06]  /*3d90*/  HMMA.16816.F32 R20, R68.reuse, R40, R20 ;  /* 0x000000284414723c */ /* 0x044fec0000001814 */
[C---:B------:R-:W-:Y:S01]  /*3da0*/  HMMA.16816.F32 R16, R68.reuse, R42, R16 ;  /* 0x0000002a4410723c */ /* 0x040fe20000001810 */
[----:B------:R-:W2:Y:S05]  /*3db0*/  LDSM.16.M88.4 R40, [R214+0x2000] ;  /* 0x00200000d628783b */ /* 0x000eaa0000000200 */
[C---:B------:R-:W-:Y:S06]  /*3dc0*/  HMMA.16816.F32 R64, R68.reuse, R44, R64 ;  /* 0x0000002c4440723c */ /* 0x040fec0000001840 */
[C---:B------:R-:W-:Y:S01]  /*3dd0*/  HMMA.16816.F32 R60, R68.reuse, R46, R60 ;  /* 0x0000002e443c723c */ /* 0x040fe2000000183c */
[----:B------:R-:W4:Y:S05]  /*3de0*/  LDSM.16.M88.4 R44, [R211+0xa800] ;  /* 0x00a80000d32c783b */ /* 0x000f2a0000000200 */
        /* <DEDUP_REMOVED lines=9> */
[----:B------:R-:W5:Y:S05]  /*3e80*/  LDSM.16.M88.4 R36, [R204+0x2000] ;  /* 0x00200000cc24783b */ /* 0x000f6a0000000200 */
[C---:B-1----:R-:W-:Y:S06]  /*3e90*/  HMMA.16816.F32 R64, R8.reuse, R12, R64 ;  /* 0x0000000c0840723c */ /* 0x042fec0000001840 */
[C---:B------:R-:W-:Y:S01]  /*3ea0*/  HMMA.16816.F32 R60, R8.reuse, R14, R60 ;  /* 0x0000000e083c723c */ /* 0x040fe2000000183c */
[----:B------:R-:W1:Y:S05]  /*3eb0*/  LDSM.16.M88.4 R12, [R204+0x2800] ;  /* 0x00280000cc0c783b */ /* 0x000e6a0000000200 */
[C---:B------:R-:W-:Y:S06]  /*3ec0*/  HMMA.16816.F32 R56, R8.reuse, R72, R56 ;  /* 0x000000480838723c */ /* 0x040fec0000001838 */
[----:B------:R-:W-:Y:S01]  /*3ed0*/  HMMA.16816.F32 R52, R8, R74, R52 ;  /* 0x0000004a0834723c */ /* 0x000fe20000001834 */
[----:B------:R-:W1:Y:S04]  /*3ee0*/  LDSM.16.M88.4 R8, [R204+0x3000] ;  /* 0x00300000cc08783b */ /* 0x000e680000000200 */
[----:B------:R-:W-:Y:S01]  /*3ef0*/  LDSM.16.M88.4 R72, [R216+0x4000] ;  /* 0x00400000d848783b */ /* 0x000fe20000000200 */
[C---:B--2---:R-:W-:Y:S06]  /*3f00*/  HMMA.16816.F32 R28, R40.reuse, R48, R28 ;  /* 0x00000030281c723c */ /* 0x044fec000000181c */
[C---:B------:R-:W-:Y:S01]  /*3f10*/  HMMA.16816.F32 R24, R40.reuse, R50, R24 ;  /* 0x000000322818723c */ /* 0x040fe20000001818 */
[----:B------:R-:W-:Y:S05]  /*3f20*/  LDSM.16.M88.4 R48, [R217+0xc000] ;  /* 0x00c00000d930783b */ /* 0x000fea0000000200 */
[C---:B----4-:R-:W-:Y:S06]  /*3f30*/  HMMA.16816.F32 R20, R40.reuse, R44, R20 ;  /* 0x0000002c2814723c */ /* 0x050fec0000001814 */
        /* <DEDUP_REMOVED lines=8> */
[----:B------:R-:W4:Y:S01]  /*3fc0*/  LDSM.16.M88.4 R68, [R217+0xd800] ;  /* 0x00d80000d944783b */ /* 0x000f220000000200 */
[C---:B-----5:R-:W-:Y:S06]  /*3fd0*/  HMMA.16816.F32 R28, R76.reuse, R36, R28 ;  /* 0x000000244c1c723c */ /* 0x060fec000000181c */
[C---:B------:R-:W-:Y:S01]  /*3fe0*/  HMMA.16816.F32 R24, R76.reuse, R38, R24 ;  /* 0x000000264c18723c */ /* 0x040fe20000001818 */
[----:B------:R-:W5:Y:S05]  /*3ff0*/  LDSM.16.M88.4 R36, [R215+0x4000] ;  /* 0x00400000d724783b */ /* 0x000f6a0000000200 */
[C---:B-1----:R-:W-:Y:S06]  /*4000*/  HMMA.16816.F32 R20, R76.reuse, R12, R20 ;  /* 0x0000000c4c14723c */ /* 0x042fec0000001814 */
[C---:B------:R-:W-:Y:S01]  /*4010*/  HMMA.16816.F32 R16, R76.reuse, R14, R16 ;  /* 0x0000000e4c10723c */ /* 0x040fe20000001810 */
[----:B------:R-:W1:Y:S05]  /*4020*/  LDSM.16.M88.4 R12, [R215+0x4800] ;  /* 0x00480000d70c783b */ /* 0x000e6a0000000200 */
[C---:B------:R-:W-:Y:S06]  /*4030*/  HMMA.16816.F32 R64, R76.reuse, R8, R64 ;  /* 0x000000084c40723c */ /* 0x040fec0000001840 */
        /* <DEDUP_REMOVED lines=8> */
[----:B------:R-:W-:Y:S05]  /*40c0*/  LDSM.16.M88.4 R48, [R211+0xc000] ;  /* 0x00c00000d330783b */ /* 0x000fea0000000200 */
[C---:B------:R-:W-:Y:S06]  /*40d0*/  HMMA.16816.F32 R20, R32.reuse, R44, R20 ;  /* 0x0000002c2014723c */ /* 0x040fec0000001814 */
[C---:B------:R-:W-:Y:S01]  /*40e0*/  HMMA.16816.F32 R16, R32.reuse, R46, R16 ;  /* 0x0000002e2010723c */ /* 0x040fe20000001810 */
[----:B------:R-:W-:Y:S05]  /*40f0*/  LDSM.16.M88.4 R44, [R211+0xc800] ;  /* 0x00c80000d32c783b */ /* 0x000fea0000000200 */
[C---:B---3--:R-:W-:Y:S06]  /*4100*/  HMMA.16816.F32 R64, R32.reuse, R40, R64 ;  /* 0x000000282040723c */ /* 0x048fec0000001840 */
[C---:B------:R-:W-:Y:S01]  /*4110*/  HMMA.16816.F32 R60, R32.reuse, R42, R60 ;  /* 0x0000002a203c723c */ /* 0x040fe2000000183c */
[----:B------:R-:W2:Y:S05]  /*4120*/  LDSM.16.M88.4 R40, [R214+0x4000] ;  /* 0x00400000d628783b */ /* 0x000eaa0000000200 */
[C---:B----4-:R-:W-:Y:S06]  /*4130*/  HMMA.16816.F32 R56, R32.reuse, R68, R56 ;  /* 0x000000442038723c */ /* 0x050fec0000001838 */
[----:B------:R-:W-:Y:S01]  /*4140*/  HMMA.16816.F32 R52, R32, R70, R52 ;  /* 0x000000462034723c */ /* 0x000fe20000001834 */
[----:B------:R-:W3:Y:S04]  /*4150*/  LDSM.16.M88.4 R32, [R211+0xd000] ;  /* 0x00d00000d320783b */ /* 0x000ee80000000200 */
[----:B------:R-:W-:Y:S01]  /*4160*/  LDSM.16.M88.4 R68, [R213+0x4000] ;  /* 0x00400000d544783b */ /* 0x000fe20000000200 */
[C---:B-----5:R-:W-:Y:S06]  /*4170*/  HMMA.16816.F32 R28, R72.reuse, R36, R28 ;  /* 0x00000024481c723c */ /* 0x060fec000000181c */
[C---:B------:R-:W-:Y:S01]  /*4180*/  HMMA.16816.F32 R24, R72.reuse, R38, R24 ;  /* 0x000000264818723c */ /* 0x040fe20000001818 */
[----:B------:R-:W4:Y:S05]  /*4190*/  LDSM.16.M88.4 R36, [R204+0x4000] ;  /* 0x00400000cc24783b */ /* 0x000f2a0000000200 */
[C---:B-1----:R-:W-:Y:S06]  /*41a0*/  HMMA.16816.F32 R20, R72.reuse, R12, R20 ;  /* 0x0000000c4814723c */ /* 0x042fec0000001814 */
[C---:B------:R-:W-:Y:S01]  /*41b0*/  HMMA.16816.F32 R16, R72.reuse, R14, R16 ;  /* 0x0000000e4810723c */ /* 0x040fe20000001810 */
[----:B------:R-:W1:Y:S05]  /*41c0*/  LDSM.16.M88.4 R12, [R204+0x4800] ;  /* 0x00480000cc0c783b */ /* 0x000e6a0000000200 */
[C---:B------:R-:W-:Y:S06]  /*41d0*/  HMMA.16816.F32 R64, R72.reuse, R8, R64 ;  /* 0x000000084840723c */ /* 0x040fec0000001840 */
[----:B------:R-:W-:Y:S01]  /*41e0*/  HMMA.16816.F32 R60, R72, R10, R60 ;  /* 0x0000000a483c723c */ /* 0x000fe2000000183c */
[----:B------:R-:W5:Y:S05]  /*41f0*/  LDSM.16.M88.4 R8, [R204+0x5000] ;  /* 0x00500000cc08783b */ /* 0x000f6a0000000200 */
[----:B--2---:R-:W-:Y:S06]  /*4200*/  HMMA.16816.F32 R28, R40, R48, R28 ;  /* 0x00000030281c723c */ /* 0x004fec000000181c */
[----:B------:R-:W-:Y:S06]  /*4210*/  HMMA.16816.F32 R56, R72, R80, R56 ;  /* 0x000000504838723c */ /* 0x000fec0000001838 */
[----:B------:R-:W-:Y:S01]  /*4220*/  HMMA.16816.F32 R24, R40, R50, R24 ;  /* 0x000000322818723c */ /* 0x000fe20000001818 */
[----:B------:R-:W-:Y:S05]  /*4230*/  LDSM.16.M88.4 R48, [R217+0xe000] ;  /* 0x00e00000d930783b */ /* 0x000fea0000000200 */
[----:B------:R-:W-:Y:S01]  /*4240*/  HMMA.16816.F32 R52, R72, R82, R52 ;  /* 0x000000524834723c */ /* 0x000fe20000001834 */
[----:B------:R-:W-:Y:S05]  /*4250*/  LDSM.16.M88.4 R72, [R204+0x5800] ;  /* 0x00580000cc48783b */ /* 0x000fea0000000200 */
[C---:B------:R-:W-:Y:S06]  /*4260*/  HMMA.16816.F32 R20, R40.reuse, R44, R20 ;  /* 0x0000002c2814723c */ /* 0x040fec0000001814 */
[C---:B------:R-:W-:Y:S01]  /*4270*/  HMMA.16816.F32 R16, R40.reuse, R46, R16 ;  /* 0x0000002e2810723c */ /* 0x040fe20000001810 */
[----:B------:R-:W-:Y:S05]  /*4280*/  LDSM.16.M88.4 R44, [R217+0xe800] ;  /* 0x00e80000d92c783b */ /* 0x000fea0000000200 */
[C---:B---3--:R-:W-:Y:S06]  /*4290*/  HMMA.16816.F32 R64, R40.reuse, R32, R64 ;  /* 0x000000202840723c */ /* 0x048fec0000001840 */
[----:B------:R-:W-:Y:S01]  /*42a0*/  HMMA.16816.F32 R60, R40, R34, R60 ;  /* 0x00000022283c723c */ /* 0x000fe2000000183c */
[----:B------:R-:W2:Y:S05]  /*42b0*/  LDSM.16.M88.4 R32, [R218+0x6000] ;  /* 0x00600000da20783b */ /* 0x000eaa0000000200 */
[----:B----4-:R-:W-:Y:S06]  /*42c0*/  HMMA.16816.F32 R28, R68, R36, R28 ;  /* 0x00000024441c723c */ /* 0x010fec000000181c */
[----:B------:R-:W-:Y:S06]  /*42d0*/  HMMA.16816.F32 R56, R40, R76, R56 ;  /* 0x0000004c2838723c */ /* 0x000fec0000001838 */
[----:B------:R-:W-:Y:S01]  /*42e0*/  HMMA.16816.F32 R24, R68, R38, R24 ;  /* 0x000000264418723c */ /* 0x000fe20000001818 */
[----:B------:R-:W-:Y:S05]  /*42f0*/  LDSM.16.M88.4 R36, [R217+0xf800] ;  /* 0x00f80000d924783b */ /* 0x000fea0000000200 */
[----:B------:R-:W-:Y:S01]  /*4300*/  HMMA.16816.F32 R52, R40, R78, R52 ;  /* 0x0000004e2834723c */ /* 0x000fe20000001834 */
[----:B------:R-:W-:Y:S04]  /*4310*/  LDSM.16.M88.4 R76, [R216+0x6000] ;  /* 0x00600000d84c783b */ /* 0x000fe80000000200 */
[----:B------:R-:W-:Y:S01]  /*4320*/  LDSM.16.M88.4 R40, [R217+0xf000] ;  /* 0x00f00000d928783b */ /* 0x000fe20000000200 */
[C---:B-1----:R-:W-:Y:S06]  /*4330*/  HMMA.16816.F32 R20, R68.reuse, R12, R20 ;  /* 0x0000000c4414723c */ /* 0x042fec0000001814 */
[C---:B------:R-:W-:Y:S01]  /*4340*/  HMMA.16816.F32 R16, R68.reuse, R14, R16 ;  /* 0x0000000e4410723c */ /* 0x040fe20000001810 */
[----:B------:R-:W1:Y:S05]  /*4350*/  LDSM.16.M88.4 R12, [R215+0x6000] ;  /* 0x00600000d70c783b */ /* 0x000e6a0000000200 */
[C---:B-----5:R-:W-:Y:S06]  /*4360*/  HMMA.16816.F32 R64, R68.reuse, R8, R64 ;  /* 0x000000084440723c */ /* 0x060fec0000001840 */
[----:B------:R-:W-:Y:S01]  /*4370*/  HMMA.16816.F32 R60, R68, R10, R60 ;  /* 0x0000000a443c723c */ /* 0x000fe2000000183c */
[----:B------:R-:W3:Y:S05]  /*4380*/  LDSM.16.M88.4 R8, [R215+0x6800] ;  /* 0x00680000d708783b */ /* 0x000eea0000000200 */
[----:B--2---:R-:W-:Y:S06]  /*4390*/  HMMA.16816.F32 R28, R32, R48, R28 ;  /* 0x00000030201c723c */ /* 0x004fec000000181c */
[----:B------:R-:W-:Y:S06]  /*43a0*/  HMMA.16816.F32 R56, R68, R72, R56 ;  /* 0x000000484438723c */ /* 0x000fec0000001838 */
[C---:B------:R-:W-:Y:S01]  /*43b0*/  HMMA.16816.F32 R24, R32.reuse, R50, R24 ;  /* 0x000000322018723c */ /* 0x040fe20000001818 */
[----:B------:R-:W-:Y:S05]  /*43c0*/  LDSM.16.M88.4 R48, [R214+0x6000] ;  /* 0x00600000d630783b */ /* 0x000fea0000000200 */
[C---:B------:R-:W-:Y:S06]  /*43d0*/  HMMA.16816.F32 R20, R32.reuse, R44, R20 ;  /* 0x0000002c2014723c */ /* 0x040fec0000001814 */
[----:B------:R-:W-:Y:S01]  /*43e0*/  HMMA.16816.F32 R16, R32, R46, R16 ;  /* 0x0000002e2010723c */ /* 0x000fe20000001810 */
[----:B------:R-:W2:Y:S05]  /*43f0*/  LDSM.16.M88.4 R44, [R211+0xe000] ;  /* 0x00e00000d32c783b */ /* 0x000eaa0000000200 */
[----:B------:R-:W-:Y:S01]  /*4400*/  HMMA.16816.F32 R52, R68, R74, R52 ;  /* 0x0000004a4434723c */ /* 0x000fe20000001834 */
[----:B------:R-:W4:Y:S04]  /*4410*/  LDSM.16.M88.4 R68, [R215+0x7800] ;  /* 0x00780000d744783b */ /* 0x000f280000000200 */
[----:B------:R-:W5:Y:S01]  /*4420*/  LDSM.16.M88.4 R72, [R215+0x7000] ;  /* 0x00700000d748783b */ /* 0x000f620000000200 */
[----:B-1----:R-:W-:Y:S06]  /*4430*/  HMMA.16816.F32 R28, R76, R12, R28 ;  /* 0x0000000c4c1c723c */ /* 0x002fec000000181c */
[----:B------:R-:W-:Y:S06]  /*4440*/  HMMA.16816.F32 R56, R32, R36, R56 ;  /* 0x000000242038723c */ /* 0x000fec0000001838 */
[----:B------:R-:W-:Y:S01]  /*4450*/  HMMA.16816.F32 R24, R76, R14, R24 ;  /* 0x0000000e4c18723c */ /* 0x000fe20000001818 */
[----:B------:R-:W-:Y:S05]  /*4460*/  LDSM.16.M88.4 R12, [R204+0x6000] ;  /* 0x00600000cc0c783b */ /* 0x000fea0000000200 */
[C---:B------:R-:W-:Y:S06]  /*4470*/  HMMA.16816.F32 R60, R32.reuse, R42, R60 ;  /* 0x0000002a203c723c */ /* 0x040fec000000183c */
[C---:B------:R-:W-:Y:S01]  /*4480*/  HMMA.16816.F32 R64, R32.reuse, R40, R64 ;  /* 0x000000282040723c */ /* 0x040fe20000001840 */
[----:B------:R-:W-:Y:S05]  /*4490*/  LDSM.16.M88.4 R40, [R211+0xe800] ;  /* 0x00e80000d328783b */ /* 0x000fea0000000200 */
[----:B------:R-:W-:Y:S01]  /*44a0*/  HMMA.16816.F32 R52, R32, R38, R52 ;  /* 0x000000262034723c */ /* 0x000fe20000001834 */
[----:B------:R-:W1:Y:S04]  /*44b0*/  LDSM.16.M88.4 R32, [R211+0xf800] ;  /* 0x00f80000d320783b */ /* 0x000e680000000200 */
[----:B------:R-:W-:Y:S01]  /*44c0*/  LDSM.16.M88.4 R36, [R211+0xf000] ;  /* 0x00f00000d324783b */ /* 0x000fe20000000200 */
[C---:B---3--:R-:W-:Y:S06]  /*44d0*/  HMMA.16816.F32 R20, R76.reuse, R8, R20 ;  /* 0x000000084c14723c */ /* 0x048fec0000001814 */
[----:B------:R-:W-:Y:S01]  /*44e0*/  HMMA.16816.F32 R16, R76, R10, R16 ;  /* 0x0000000a4c10723c */ /* 0x000fe20000001810 */
[----:B------:R-:W3:Y:S05]  /*44f0*/  LDSM.16.M88.4 R8, [R213+0x6000] ;  /* 0x00600000d508783b */ /* 0x000eea0000000200 */
[----:B--2---:R-:W-:Y:S06]  /*4500*/  HMMA.16816.F32 R28, R48, R44, R28 ;  /* 0x0000002c301c723c */ /* 0x004fec000000181c */
[----:B----4-:R-:W-:Y:S06]  /*4510*/  HMMA.16816.F32 R56, R76, R68, R56 ;  /* 0x000000444c38723c */ /* 0x010fec0000001838 */
[----:B------:R-:W-:Y:S01]  /*4520*/  HMMA.16816.F32 R44, R48, R46, R24 ;  /* 0x0000002e302c723c */ /* 0x000fe20000001818 */
[----:B------:R-:W2:Y:S05]  /*4530*/  LDSM.16.M88.4 R24, [R204+0x7000] ;  /* 0x00700000cc18783b */ /* 0x000eaa0000000200 */
[C---:B-----5:R-:W-:Y:S06]  /*4540*/  HMMA.16816.F32 R60, R76.reuse, R74, R60 ;  /* 0x0000004a4c3c723c */ /* 0x060fec000000183c */
[----:B------:R-:W-:Y:S01]  /*4550*/  HMMA.16816.F32 R68, R76, R70, R52 ;  /* 0x000000464c44723c */ /* 0x000fe20000001834 */
[----:B------:R-:W4:Y:S05]  /*4560*/  LDSM.16.M88.4 R52, [R204+0x6800] ;  /* 0x00680000cc34783b */ /* 0x000f2a0000000200 */
[----:B-1----:R-:W-:Y:S06]  /*4570*/  HMMA.16816.F32 R56, R48, R32, R56 ;  /* 0x000000203038723c */ /* 0x002fec0000001838 */
[----:B---3--:R-:W-:Y:S01]  /*4580*/  HMMA.16816.F32 R28, R8, R12, R28 ;  /* 0x0000000c081c723c */ /* 0x008fe2000000181c */
[----:B------:R-:W-:-:S04]  /*4590*/  SHF.R.S32.HI R32, RZ, 0x1f, R3 ;  /* 0x0000001fff207819 */ /* 0x000fc80000011403 */
[----:B------:R-:W-:Y:S01]  /*45a0*/  LEA.HI R32, R32, R3, RZ, 0x2 ;  /* 0x0000000320207211 */ /* 0x000fe200078f10ff */
[----:B------:R-:W-:Y:S01]  /*45b0*/  HMMA.16816.F32 R44, R8, R14, R44 ;  /* 0x0000000e082c723c */ /* 0x000fe2000000182c */
[----:B------:R-:W1:Y:S01]  /*45c0*/  LDSM.16.M88.4 R12, [R204+0x7800] ;  /* 0x00780000cc0c783b */ /* 0x000e620000000200 */
[----:B------:R-:W-:Y:S01]  /*45d0*/  LOP3.LUT R3, R6, 0x6, RZ, 0xc0, !PT ;  /* 0x0000000606037812 */ /* 0x000fe200078ec0ff */
[----:B------:R-:W-:Y:S01]  /*45e0*/  IMAD.U32 R6, RZ, RZ, UR10 ;  /* 0x0000000aff067e24 */ /* 0x000fe2000f8e00ff */
[----:B------:R-:W-:Y:S01]  /*45f0*/  SHF.R.S32.HI R32, RZ, 0x2, R32 ;  /* 0x00000002ff207819 */ /* 0x000fe20000011420 */
[----:B------:R-:W-:-:S04]  /*4600*/  DEPBAR.LE SB0, 0x0 ;  /* 0x000080000000791a */ /* 0x000fc80000000000 */
[----:B------:R-:W-:Y:S01]  /*4610*/  HMMA.16816.F32 R60, R48, R38, R60 ;  /* 0x00000026303c723c */ /* 0x000fe2000000183c */
[----:B------:R-:W-:Y:S02]  /*4620*/  IMAD R167, R7, 0x10, R32 ;  /* 0x0000001007a77824 */ /* 0x000fe400078e0220 */
[----:B------:R-:W-:Y:S02]  /*4630*/  IMAD.U32 R7, RZ, RZ, UR28 ;  /* 0x0000001cff077e24 */ /* 0x000fe4000f8e00ff */
[----:B------:R-:W-:Y:S01]  /*4640*/  VIADD R167, R167, UR25 ;  /* 0x00000019a7a77c36 */ /* 0x000fe20008000000 */
[----:B------:R-:W-:Y:S01]  /*4650*/  HMMA.16816.F32 R64, R76, R72, R64 ;  /* 0x000000484c40723c */ /* 0x000fe20000001840 */
[----:B------:R-:W-:-:S03]  /*4660*/  IMAD R6, R6, 0x40, R3 ;  /* 0x0000004006067824 */ /* 0x000fc600078e0203 */
[----:B------:R-:W-:Y:S01]  /*4670*/  IADD3 R7, R7, -UR18, R167 ;  /* 0x8000001207077c10 */ /* 0x000fe2000fffe0a7 */
[C---:B------:R-:W-:Y:S01]  /*4680*/  VIADD R38, R6.reuse, 0x10 ;  /* 0x0000001006267836 */ /* 0x040fe20000000000 */
[C---:B------:R-:W-:Y:S01]  /*4690*/  HMMA.16816.F32 R16, R48.reuse, R42, R16 ;  /* 0x0000002a3010723c */ /* 0x040fe20000001810 */
[C---:B------:R-:W-:Y:S01]  /*46a0*/  VIADD R3, R6.reuse, 0x9 ;  /* 0x0000000906037836 */ /* 0x040fe20000000000 */
[----:B------:R-:W-:Y:S02]  /*46b0*/  ISETP.GE.AND P2, PT, R6, UR28, PT ;  /* 0x0000001c06007c0c */ /* 0x000fe4000bf46270 */
[----:B------:R-:W-:Y:S01]  /*46c0*/  ISETP.GE.AND P5, PT, R38, UR28, PT ;  /* 0x0000001c26007c0c */ /* 0x000fe2000bfa6270 */
[----:B------:R-:W-:Y:S01]  /*46d0*/  IMAD.IADD R33, R7, 0x1, -R3 ;  /* 0x0000000107217824 */ /* 0x000fe200078e0a03 */
[----:B------:R-:W-:Y:S01]  /*46e0*/  HMMA.16816.F32 R20, R48, R40, R20 ;  /* 0x000000283014723c */ /* 0x000fe20000001814 */
[----:B------:R-:W-:Y:S01]  /*46f0*/  ISETP.GE.AND P6, PT, R3, UR28, PT ;  /* 0x0000001c03007c0c */ /* 0x000fe2000bfc6270 */
[----:B------:R-:W-:-:S02]  /*4700*/  VIADD R43, R6, 0x31 ;  /* 0x00000031062b7836 */ /* 0x000fc40000000000 */
[----:B------:R-:W-:Y:S01]  /*4710*/  IABS R33, R33 ;  /* 0x0000002100217213 */ /* 0x000fe20000000000 */
[C---:B------:R-:W-:Y:S01]  /*4720*/  VIADD R42, R6.reuse, 0x38 ;  /* 0x00000038062a7836 */ /* 0x040fe20000000000 */
[----:B--2---:R-:W-:Y:S01]  /*4730*/  HMMA.16816.F32 R60, R8, R26, R60 ;  /* 0x0000001a083c723c */ /* 0x004fe2000000183c */
[----:B------:R-:W-:Y:S01]  /*4740*/  VIADD R40, R6, 0x39 ;  /* 0x0000003906287836 */ /* 0x000fe20000000000 */
[----:B------:R-:W-:-:S04]  /*4750*/  I2FP.F32.S32 R33, R33 ;  /* 0x0000002100217245 */ /* 0x000fc80000201400 */
[----:B------:R-:W-:Y:S01]  /*4760*/  HMMA.16816.F32 R64, R48, R36, R64 ;  /* 0x000000243040723c */ /* 0x000fe20000001840 */
[C---:B------:R-:W-:Y:S02]  /*4770*/  VIADD R26, R6.reuse, 0x1 ;  /* 0x00000001061a7836 */ /* 0x040fe40000000000 */
[----:B------:R-:W-:Y:S01]  /*4780*/  FFMA.FTZ R33, R33, -UR5, R45 ;  /* 0x8000000521217c23 */ /* 0x000fe2000801002d */
[C---:B------:R-:W-:Y:S02]  /*4790*/  IMAD.IADD R27, R7.reuse, 0x1, -R6 ;  /* 0x00000001071b7824 */ /* 0x040fe400078e0a06 */
[----:B------:R-:W-:Y:S01]  /*47a0*/  IMAD.IADD R32, R7, 0x1, -R26 ;  /* 0x0000000107207824 */ /* 0x000fe200078e0a1a */
[----:B----4-:R-:W-:Y:S01]  /*47b0*/  HMMA.16816.F32 R16, R8, R54, R16 ;  /* 0x000000360810723c */ /* 0x010fe20000001810 */
[C---:B------:R-:W-:Y:S01]  /*47c0*/  VIADD R36, R6.reuse, 0x18 ;  /* 0x0000001806247836 */ /* 0x040fe20000000000 */
[----:B------:R-:W-:Y:S01]  /*47d0*/  IABS R27, R27 ;  /* 0x0000001b001b7213 */ /* 0x000fe20000000000 */
[----:B------:R-:W-:Y:S01]  /*47e0*/  VIADD R37, R6, 0x11 ;  /* 0x0000001106257836 */ /* 0x000fe20000000000 */
[----:B------:R-:W-:-:S02]  /*47f0*/  IABS R32, R32 ;  /* 0x0000002000207213 */ /* 0x000fc40000000000 */
[----:B------:R-:W-:Y:S01]  /*4800*/  HMMA.16816.F32 R20, R8, R52, R20 ;  /* 0x000000340814723c */ /* 0x000fe20000001814 */
[----:B------:R-:W-:Y:S02]  /*4810*/  I2FP.F32.S32 R27, R27 ;  /* 0x0000001b001b7245 */ /* 0x000fe40000201400 */
[----:B------:R-:W-:Y:S02]  /*4820*/  I2FP.F32.S32 R32, R32 ;  /* 0x0000002000207245 */ /* 0x000fe40000201400 */
[----:B------:R-:W-:Y:S01]  /*4830*/  ISETP.GE.AND P1, PT, R26, UR28, PT ;  /* 0x0000001c1a007c0c */ /* 0x000fe2000bf26270 */
[----:B------:R-:W-:Y:S01]  /*4840*/  HMMA.16816.F32 R68, R48, R34, R68 ;  /* 0x000000223044723c */ /* 0x000fe20000001844 */
[----:B------:R-:W-:Y:S01]  /*4850*/  FFMA.FTZ R27, R27, -UR5, R28 ;  /* 0x800000051b1b7c23 */ /* 0x000fe2000801001c */
[----:B------:R-:W-:Y:S01]  /*4860*/  FFMA.FTZ R32, R32, -UR5, R29 ;  /* 0x8000000520207c23 */ /* 0x000fe2000801001d */
[----:B------:R-:W-:Y:S01]  /*4870*/  IMAD.IADD R29, R7, 0x1, -R37 ;  /* 0x00000001071d7824 */ /* 0x000fe200078e0a25 */
[----:B------:R-:W-:-:S02]  /*4880*/  ISETP.GE.AND P3, PT, R36, UR28, PT ;  /* 0x0000001c24007c0c */ /* 0x000fc4000bf66270 */
[C---:B-1----:R-:W-:Y:S01]  /*4890*/  HMMA.16816.F32 R56, R8.reuse, R12, R56 ;  /* 0x0000000c0838723c */ /* 0x042fe20000001838 */
[----:B------:R-:W-:Y:S01]  /*48a0*/  VIADD R35, R6, 0x19 ;  /* 0x0000001906237836 */ /* 0x000fe20000000000 */
[----:B------:R-:W-:Y:S02]  /*48b0*/  IABS R29, R29 ;  /* 0x0000001d001d7213 */ /* 0x000fe40000000000 */
[----:B------:R-:W-:Y:S01]  /*48c0*/  ISETP.GE.AND P4, PT, R37, UR28, PT ;  /* 0x0000001c25007c0c */ /* 0x000fe2000bf86270 */
[C---:B------:R-:W-:Y:S01]  /*48d0*/  IMAD.IADD R28, R7.reuse, 0x1, -R35 ;  /* 0x00000001071c7824 */ /* 0x040fe200078e0a23 */
[----:B------:R-:W-:Y:S01]  /*48e0*/  HMMA.16816.F32 R64, R8, R24, R64 ;  /* 0x000000180840723c */ /* 0x000fe20000001840 */
[C---:B------:R-:W-:Y:S01]  /*48f0*/  IMAD.IADD R12, R7.reuse, 0x1, -R36 ;  /* 0x00000001070c7824 */ /* 0x040fe200078e0a24 */
[----:B------:R-:W-:Y:S01]  /*4900*/  I2FP.F32.S32 R29, R29 ;  /* 0x0000001d001d7245 */ /* 0x000fe20000201400 */
[----:B------:R-:W-:Y:S01]  /*4910*/  IMAD.IADD R13, R7, 0x1, -R38 ;  /* 0x00000001070d7824 */ /* 0x000fe200078e0a26 */
[----:B------:R-:W-:-:S02]  /*4920*/  IABS R28, R28 ;  /* 0x0000001c001c7213 */ /* 0x000fc40000000000 */
[----:B------:R-:W-:Y:S01]  /*4930*/  IABS R12, R12 ;  /* 0x0000000c000c7213 */ /* 0x000fe20000000000 */
[----:B------:R-:W-:Y:S01]  /*4940*/  VIADD R24, R7, 0x8 ;  /* 0x0000000807187836 */ /* 0x000fe20000000000 */
[----:B------:R-:W-:Y:S01]  /*4950*/  IABS R13, R13 ;  /* 0x0000000d000d7213 */ /* 0x000fe20000000000 */
[----:B------:R-:W-:Y:S01]  /*4960*/  VIADD R25, R6, 0x8 ;  /* 0x0000000806197836 */ /* 0x000fe20000000000 */
[----:B------:R-:W-:Y:S01]  /*4970*/  I2FP.F32.S32 R12, R12 ;  /* 0x0000000c000c7245 */ /* 0x000fe20000201400 */
[----:B------:R-:W-:Y:S01]  /*4980*/  FFMA.FTZ R21, R29, -UR5, R21 ;  /* 0x800000051d157c23 */ /* 0x000fe20008010015 */
[----:B------:R-:W-:Y:S01]  /*4990*/  I2FP.F32.S32 R13, R13 ;  /* 0x0000000d000d7245 */ /* 0x000fe20000201400 */
[----:B------:R-:W-:Y:S01]  /*49a0*/  IMAD.IADD R26, R24, 0x1, -R26 ;  /* 0x00000001181a7824 */ /* 0x000fe200078e0a1a */
[----:B------:R-:W-:Y:S01]  /*49b0*/  I2FP.F32.S32 R28, R28 ;  /* 0x0000001c001c7245 */ /* 0x000fe20000201400 */
[----:B------:R-:W-:Y:S01]  /*49c0*/  FFMA.FTZ R12, R12, -UR5, R16 ;  /* 0x800000050c0c7c23 */ /* 0x000fe20008010010 */
[----:B------:R-:W-:-:S02]  /*49d0*/  IMAD.IADD R34, R7, 0x1, -R25 ;  /* 0x0000000107227824 */ /* 0x000fc400078e0a19 */
[----:B------:R-:W-:Y:S01]  /*49e0*/  FFMA.FTZ R13, R13, -UR5, R20 ;  /* 0x800000050d0d7c23 */ /* 0x000fe20008010014 */
[----:B------:R-:W-:Y:S02]  /*49f0*/  IMAD.IADD R20, R24, 0x1, -R6 ;  /* 0x0000000118147824 */ /* 0x000fe400078e0a06 */
[----:B------:R-:W-:Y:S01]  /*4a00*/  FFMA.FTZ R16, R28, -UR5, R17 ;  /* 0x800000051c107c23 */ /* 0x000fe20008010011 */
[----:B------:R-:W-:Y:S01]  /*4a10*/  VIADD R17, R6, 0x20 ;  /* 0x0000002006117836 */ /* 0x000fe20000000000 */
[----:B------:R-:W-:Y:S01]  /*4a20*/  ISETP.GE.AND P0, PT, R25, UR28, PT ;  /* 0x0000001c19007c0c */ /* 0x000fe2000bf06270 */
[C---:B------:R-:W-:Y:S01]  /*4a30*/  IMAD.IADD R28, R24.reuse, 0x1, -R3 ;  /* 0x00000001181c7824 */ /* 0x040fe200078e0a03 */
[----:B------:R-:W-:Y:S01]  /*4a40*/  IABS R20, R20 ;  /* 0x0000001400147213 */ /* 0x000fe20000000000 */
[----:B------:R-:W-:Y:S01]  /*4a50*/  IMAD.IADD R29, R7, 0x1, -R17 ;  /* 0x00000001071d7824 */ /* 0x000fe200078e0a11 */
[----:B------:R-:W-:Y:S01]  /*4a60*/  IABS R26, R26 ;  /* 0x0000001a001a7213 */ /* 0x000fe20000000000 */
[C---:B------:R-:W-:Y:S01]  /*4a70*/  IMAD.IADD R25, R24.reuse, 0x1, -R25 ;  /* 0x0000000118197824 */ /* 0x040fe200078e0a19 */
[----:B------:R-:W-:Y:S01]  /*4a80*/  I2FP.F32.S32 R20, R20 ;  /* 0x0000001400147245 */ /* 0x000fe20000201400 */
[C---:B------:R-:W-:Y:S01]  /*4a90*/  IMAD.IADD R36, R24.reuse, 0x1, -R36 ;  /* 0x0000000118247824 */ /* 0x040fe200078e0a24 */
[----:B------:R-:W-:Y:S01]  /*4aa0*/  IABS R3, R29 ;  /* 0x0000001d00037213 */ /* 0x000fe20000000000 */
[----:B------:R-:W-:Y:S01]  /*4ab0*/  IMAD.IADD R37, R24, 0x1, -R37 ;  /* 0x0000000118257824 */ /* 0x000fe200078e0a25 */
[----:B------:R-:W-:Y:S01]  /*4ac0*/  I2FP.F32.S32 R26, R26 ;  /* 0x0000001a001a7245 */ /* 0x000fe20000201400 */
[----:B------:R-:W-:Y:S01]  /*4ad0*/  FFMA.FTZ R20, R20, -UR5, R30 ;  /* 0x8000000514147c23 */ /* 0x000fe2000801001e */
[----:B------:R-:W-:Y:S01]  /*4ae0*/  I2FP.F32.S32 R3, R3 ;  /* 0x0000000300037245 */ /* 0x000fe20000201400 */
[----:B------:R-:W-:Y:S01]  /*4af0*/  IMAD.IADD R38, R24, 0x1, -R38 ;  /* 0x0000000118267824 */ /* 0x000fe200078e0a26 */
[----:B------:R-:W-:Y:S01]  /*4b00*/  IABS R34, R34 ;  /* 0x0000002200227213 */ /* 0x000fe20000000000 */
[----:B------:R-:W-:Y:S01]  /*4b10*/  FFMA.FTZ R26, R26, -UR5, R31 ;  /* 0x800000051a1a7c23 */ /* 0x000fe2000801001f */
[----:B------:R-:W-:Y:S01]  /*4b20*/  IABS R25, R25 ;  /* 0x0000001900197213 */ /* 0x000fe20000000000 */
[----:B------:R-:W-:Y:S01]  /*4b30*/  FFMA.FTZ R64, R3, -UR5, R64 ;  /* 0x8000000503407c23 */ /* 0x000fe20008010040 */
[----:B------:R-:W-:Y:S01]  /*4b40*/  IABS R36, R36 ;  /* 0x0000002400247213 */ /* 0x000fe20000000000 */
[----:B------:R-:W-:Y:S01]  /*4b50*/  HMMA.16816.F32 R68, R8, R14, R68 ;  /* 0x0000000e0844723c */ /* 0x000fe20000001844 */
[----:B------:R-:W-:-:S02]  /*4b60*/  I2FP.F32.S32 R34, R34 ;  /* 0x0000002200227245 */ /* 0x000fc40000201400 */
[----:B------:R-:W-:Y:S02]  /*4b70*/  I2FP.F32.S32 R25, R25 ;  /* 0x0000001900197245 */ /* 0x000fe40000201400 */
[----:B------:R-:W-:Y:S01]  /*4b80*/  I2FP.F32.S32 R36, R36 ;  /* 0x0000002400247245 */ /* 0x000fe20000201400 */
[----:B------:R-:W-:Y:S01]  /*4b90*/  FFMA.FTZ R34, R34, -UR5, R44 ;  /* 0x8000000522227c23 */ /* 0x000fe2000801002c */
[----:B------:R-:W-:Y:S01]  /*4ba0*/  FSEL R3, R27, -INF , !P2 ;  /* 0xff8000001b037808 */ /* 0x000fe20005000000 */
[----:B------:R-:W-:Y:S01]  /*4bb0*/  FFMA.FTZ R29, R25, -UR5, R46 ;  /* 0x80000005191d7c23 */ /* 0x000fe2000801002e */
[----:B------:R-:W-:Y:S01]  /*4bc0*/  FSEL R31, R20, -INF , !P2 ;  /* 0xff800000141f7808 */ /* 0x000fe20005000000 */
[----:B------:R-:W-:Y:S01]  /*4bd0*/  FFMA.FTZ R39, R36, -UR5, R18 ;  /* 0x8000000524277c23 */ /* 0x000fe20008010012 */
[----:B------:R-:W-:Y:S01]  /*4be0*/  ISETP.GE.AND P2, PT, R35, UR28, PT ;  /* 0x0000001c23007c0c */ /* 0x000fe2000bf46270 */
[----:B------:R-:W-:Y:S01]  /*4bf0*/  IMAD.IADD R35, R24, 0x1, -R35 ;  /* 0x0000000118237824 */ /* 0x000fe200078e0a23 */
[----:B------:R-:W-:Y:S01]  /*4c00*/  FSEL R32, R32, -INF , !P1 ;  /* 0xff80000020207808 */ /* 0x000fe20004800000 */
[----:B------:R-:W-:Y:S01]  /*4c10*/  VIADD R36, R6, 0x21 ;  /* 0x0000002106247836 */ /* 0x000fe20000000000 */
[----:B------:R-:W-:Y:S01]  /*4c20*/  FSEL R30, R26, -INF , !P1 ;  /* 0xff8000001a1e7808 */ /* 0x000fe20004800000 */
[----:B------:R-:W-:Y:S01]  /*4c30*/  VIADD R18, R6, 0x29 ;  /* 0x0000002906127836 */ /* 0x000fe20000000000 */
[----:B------:R-:W-:Y:S01]  /*4c40*/  ISETP.GE.AND P1, PT, R17, UR28, PT ;  /* 0x0000001c11007c0c */ /* 0x000fe2000bf26270 */
[----:B------:R-:W-:Y:S01]  /*4c50*/  IMAD.IADD R17, R24, 0x1, -R17 ;  /* 0x0000000118117824 */ /* 0x000fe200078e0a11 */
[----:B------:R-:W-:Y:S01]  /*4c60*/  IABS R35, R35 ;  /* 0x0000002300237213 */ /* 0x000fe20000000000 */
[C---:B------:R-:W-:Y:S01]  /*4c70*/  IMAD.IADD R27, R7.reuse, 0x1, -R36 ;  /* 0x00000001071b7824 */ /* 0x040fe200078e0a24 */
[----:B------:R-:W-:Y:S01]  /*4c80*/  IABS R37, R37 ;  /* 0x0000002500257213 */ /* 0x000fe20000000000 */
[----:B------:R-:W-:Y:S01]  /*4c90*/  VIADD R44, R6, 0x30 ;  /* 0x00000030062c7836 */ /* 0x000fe20000000000 */
[----:B------:R-:W-:Y:S01]  /*4ca0*/  IABS R38, R38 ;  /* 0x0000002600267213 */ /* 0x000fe20000000000 */
[----:B------:R-:W-:Y:S01]  /*4cb0*/  IMAD.IADD R25, R7, 0x1, -R18 ;  /* 0x0000000107197824 */ /* 0x000fe200078e0a12 */
[----:B------:R-:W-:-:S02]  /*4cc0*/  FSEL R34, R34, -INF , !P0 ;  /* 0xff80000022227808 */ /* 0x000fc40004000000 */
[----:B------:R-:W-:Y:S02]  /*4cd0*/  FSEL R29, R29, -INF , !P0 ;  /* 0xff8000001d1d7808 */ /* 0x000fe40004000000 */
[----:B------:R-:W-:Y:S02]  /*4ce0*/  IABS R28, R28 ;  /* 0x0000001c001c7213 */ /* 0x000fe40000000000 */
[----:B------:R-:W-:Y:S01]  /*4cf0*/  ISETP.GE.AND P0, PT, R36, UR28, PT ;  /* 0x0000001c24007c0c */ /* 0x000fe2000bf06270 */
[----:B------:R-:W-:Y:S01]  /*4d00*/  IMAD.IADD R36, R24, 0x1, -R36 ;  /* 0x0000000118247824 */ /* 0x000fe200078e0a24 */
[----:B------:R-:W-:Y:S02]  /*4d10*/  IABS R17, R17 ;  /* 0x0000001100117213 */ /* 0x000fe40000000000 */
[----:B------:R-:W-:Y:S02]  /*4d20*/  I2FP.F32.S32 R35, R35 ;  /* 0x0000002300237245 */ /* 0x000fe40000201400 */
[----:B------:R-:W-:-:S02]  /*4d30*/  I2FP.F32.S32 R37, R37 ;  /* 0x0000002500257245 */ /* 0x000fc40000201400 */
[----:B------:R-:W-:Y:S01]  /*4d40*/  I2FP.F32.S32 R38, R38 ;  /* 0x0000002600267245 */ /* 0x000fe20000201400 */
[----:B------:R-:W-:Y:S01]  /*4d50*/  FFMA.FTZ R41, R35, -UR5, R19 ;  /* 0x8000000523297c23 */ /* 0x000fe20008010013 */
[----:B------:R-:W-:Y:S01]  /*4d60*/  I2FP.F32.S32 R28, R28 ;  /* 0x0000001c001c7245 */ /* 0x000fe20000201400 */
[----:B------:R-:W-:Y:S01]  /*4d70*/  VIADD R35, R6, 0x28 ;  /* 0x0000002806237836 */ /* 0x000fe20000000000 */
[----:B------:R-:W-:Y:S01]  /*4d80*/  I2FP.F32.S32 R20, R17 ;  /* 0x0000001100147245 */ /* 0x000fe20000201400 */
[----:B------:R-:W-:Y:S01]  /*4d90*/  FFMA.FTZ R17, R37, -UR5, R23 ;  /* 0x8000000525117c23 */ /* 0x000fe20008010017 */
[----:B------:R-:W-:Y:S01]  /*4da0*/  IABS R27, R27 ;  /* 0x0000001b001b7213 */ /* 0x000fe20000000000 */
[----:B------:R-:W-:Y:S01]  /*4db0*/  FFMA.FTZ R38, R38, -UR5, R22 ;  /* 0x8000000526267c23 */ /* 0x000fe20008010016 */
[----:B------:R-:W-:Y:S01]  /*4dc0*/  IABS R36, R36 ;  /* 0x0000002400247213 */ /* 0x000fe20000000000 */
[----:B------:R-:W-:Y:S01]  /*4dd0*/  FFMA.FTZ R28, R28, -UR5, R47 ;  /* 0x800000051c1c7c23 */ /* 0x000fe2000801002f */
[----:B------:R-:W-:Y:S01]  /*4de0*/  FFMA.FTZ R66, R20, -UR5, R66 ;  /* 0x8000000514427c23 */ /* 0x000fe20008010042 */
[----:B------:R-:W-:Y:S01]  /*4df0*/  I2FP.F32.S32 R27, R27 ;  /* 0x0000001b001b7245 */ /* 0x000fe20000201400 */
[C---:B------:R-:W-:Y:S01]  /*4e00*/  IMAD.IADD R26, R7.reuse, 0x1, -R35 ;  /* 0x00000001071a7824 */ /* 0x040fe200078e0a23 */
[----:B------:R-:W-:Y:S01]  /*4e10*/  I2FP.F32.S32 R36, R36 ;  /* 0x0000002400247245 */ /* 0x000fe20000201400 */
[----:B------:R-:W-:Y:S01]  /*4e20*/  IMAD.IADD R23, R7, 0x1, -R44 ;  /* 0x0000000107177824 */ /* 0x000fe200078e0a2c */
[----:B------:R-:W-:Y:S01]  /*4e30*/  FSEL R19, R13, -INF , !P5 ;  /* 0xff8000000d137808 */ /* 0x000fe20006800000 */
[C---:B------:R-:W-:Y:S01]  /*4e40*/  IMAD.IADD R22, R7.reuse, 0x1, -R43 ;  /* 0x0000000107167824 */ /* 0x040fe200078e0a2b */
[----:B------:R-:W-:Y:S01]  /*4e50*/  FSEL R13, R38, -INF , !P5 ;  /* 0xff800000260d7808 */ /* 0x000fe20006800000 */
[----:B------:R-:W-:Y:S01]  /*4e60*/  IMAD.IADD R20, R7, 0x1, -R42 ;  /* 0x0000000107147824 */ /* 0x000fe200078e0a2a */
[----:B------:R-:W-:Y:S01]  /*4e70*/  FSEL R33, R33, -INF , !P6 ;  /* 0xff80000021217808 */ /* 0x000fe20007000000 */
[----:B------:R-:W-:Y:S01]  /*4e80*/  IMAD.IADD R37, R7, 0x1, -R40 ;  /* 0x0000000107257824 */ /* 0x000fe200078e0a28 */
[----:B------:R-:W-:Y:S01]  /*4e90*/  FSEL R7, R17, -INF , !P4 ;  /* 0xff80000011077808 */ /* 0x000fe20006000000 */
[----:B------:R-:W-:Y:S01]  /*4ea0*/  IMAD.IADD R38, R24, 0x1, -R18 ;  /* 0x0000000118267824 */ /* 0x000fe200078e0a12 */
[----:B------:R-:W-:Y:S01]  /*4eb0*/  FSEL R17, R12, -INF , !P3 ;  /* 0xff8000000c117808 */ /* 0x000fe20005800000 */
[----:B------:R-:W-:Y:S01]  /*4ec0*/  FFMA.FTZ R65, R27, -UR5, R65 ;  /* 0x800000051b417c23 */ /* 0x000fe20008010041 */
[----:B------:R-:W-:Y:S01]  /*4ed0*/  FSEL R28, R28, -INF , !P6 ;  /* 0xff8000001c1c7808 */ /* 0x000fe20007000000 */
[----:B------:R-:W-:Y:S01]  /*4ee0*/  FFMA.FTZ R67, R36, -UR5, R67 ;  /* 0x8000000524437c23 */ /* 0x000fe20008010043 */
[----:B------:R-:W-:-:S02]  /*4ef0*/  ISETP.GE.AND P5, PT, R18, UR28, PT ;  /* 0x0000001c12007c0c */ /* 0x000fc4000bfa6270 */
[----:B------:R-:W-:Y:S02]  /*4f00*/  FSEL R16, R16, -INF , !P2 ;  /* 0xff80000010107808 */ /* 0x000fe40005000000 */
[----:B------:R-:W-:Y:S02]  /*4f10*/  FSEL R12, R41, -INF , !P2 ;  /* 0xff800000290c7808 */ /* 0x000fe40005000000 */
[----:B------:R-:W-:Y:S01]  /*4f20*/  ISETP.GE.AND P6, PT, R35, UR28, PT ;  /* 0x0000001c23007c0c */ /* 0x000fe2000bfc6270 */
[C---:B------:R-:W-:Y:S01]  /*4f30*/  IMAD.IADD R35, R24.reuse, 0x1, -R35 ;  /* 0x0000000118237824 */ /* 0x040fe200078e0a23 */
[----:B------:R-:W-:Y:S01]  /*4f40*/  FSEL R18, R21, -INF , !P4 ;  /* 0xff80000015127808 */ /* 0x000fe20006000000 */
[C---:B------:R-:W-:Y:S01]  /*4f50*/  IMAD.IADD R21, R24.reuse, 0x1, -R44 ;  /* 0x0000000118157824 */ /* 0x040fe200078e0a2c */
[----:B------:R-:W-:Y:S01]  /*4f60*/  FSEL R6, R39, -INF , !P3 ;  /* 0xff80000027067808 */ /* 0x000fe20005800000 */
[----:B------:R-:W-:Y:S01]  /*4f70*/  IMAD.IADD R39, R24, 0x1, -R43 ;  /* 0x0000000118277824 */ /* 0x000fe200078e0a2b */
[----:B------:R-:W-:Y:S01]  /*4f80*/  ISETP.GE.AND P2, PT, R42, UR28, PT ;  /* 0x0000001c2a007c0c */ /* 0x000fe2000bf46270 */
[C---:B------:R-:W-:Y:S01]  /*4f90*/  IMAD.IADD R42, R24.reuse, 0x1, -R42 ;  /* 0x00000001182a7824 */ /* 0x040fe200078e0a2a */
[----:B------:R-:W-:Y:S01]  /*4fa0*/  FSEL R185, R65, -INF , !P0 ;  /* 0xff80000041b97808 */ /* 0x000fe20004000000 */
[----:B------:R-:W-:Y:S01]  /*4fb0*/  IMAD.IADD R24, R24, 0x1, -R40 ;  /* 0x0000000118187824 */ /* 0x000fe200078e0a28 */
[----:B------:R-:W-:-:S02]  /*4fc0*/  FSEL R189, R67, -INF , !P0 ;  /* 0xff80000043bd7808 */ /* 0x000fc40004000000 */
[----:B------:R-:W-:Y:S02]  /*4fd0*/  PLOP3.LUT P0, PT, PT, PT, UP0, 0x80, 0x0 ;  /* 0x000000000000781c */ /* 0x000fe40003f0f008 */
[----:B------:R-:W-:Y:S02]  /*4fe0*/  IABS R26, R26 ;  /* 0x0000001a001a7213 */ /* 0x000fe40000000000 */
[----:B------:R-:W-:Y:S02]  /*4ff0*/  IABS R25, R25 ;  /* 0x0000001900197213 */ /* 0x000fe40000000000 */
[----:B------:R-:W-:Y:S02]  /*5000*/  IABS R23, R23 ;  /* 0x0000001700177213 */ /* 0x000fe40000000000 */
[----:B------:R-:W-:Y:S02]  /*5010*/  IABS R22, R22 ;  /* 0x0000001600167213 */ /* 0x000fe40000000000 */
[----:B------:R-:W-:-:S02]  /*5020*/  IABS R20, R20 ;  /* 0x0000001400147213 */ /* 0x000fc40000000000 */
[----:B------:R-:W-:Y:S02]  /*5030*/  IABS R37, R37 ;  /* 0x0000002500257213 */ /* 0x000fe40000000000 */
[----:B------:R-:W-:Y:S02]  /*5040*/  IABS R35, R35 ;  /* 0x0000002300237213 */ /* 0x000fe40000000000 */
[----:B------:R-:W-:Y:S02]  /*5050*/  IABS R38, R38 ;  /* 0x0000002600267213 */ /* 0x000fe40000000000 */
[----:B------:R-:W-:Y:S02]  /*5060*/  IABS R21, R21 ;  /* 0x0000001500157213 */ /* 0x000fe40000000000 */
[----:B------:R-:W-:Y:S02]  /*5070*/  IABS R39, R39 ;  /* 0x0000002700277213 */ /* 0x000fe40000000000 */
[----:B------:R-:W-:-:S02]  /*5080*/  IABS R42, R42 ;  /* 0x0000002a002a7213 */ /* 0x000fc40000000000 */
[----:B------:R-:W-:Y:S02]  /*5090*/  IABS R24, R24 ;  /* 0x0000001800187213 */ /* 0x000fe40000000000 */
[----:B------:R-:W-:Y:S02]  /*50a0*/  I2FP.F32.S32 R26, R26 ;  /* 0x0000001a001a7245 */ /* 0x000fe40000201400 */
[----:B------:R-:W-:Y:S02]  /*50b0*/  I2FP.F32.S32 R25, R25 ;  /* 0x0000001900197245 */ /* 0x000fe40000201400 */
[----:B------:R-:W-:Y:S01]  /*50c0*/  I2FP.F32.S32 R23, R23 ;  /* 0x0000001700177245 */ /* 0x000fe20000201400 */
[----:B------:R-:W-:Y:S01]  /*50d0*/  FFMA.FTZ R60, R26, -UR5, R60 ;  /* 0x800000051a3c7c23 */ /* 0x000fe2000801003c */
        /* <DEDUP_REMOVED lines=18> */
[----:B------:R-:W-:Y:S01]  /*5200*/  FSEL R184, R64, -INF , !P1 ;  /* 0xff80000040b87808 */ /* 0x000fe20004800000 */
[----:B------:R-:W-:Y:S01]  /*5210*/  FFMA.FTZ R70, R42, -UR5, R70 ;  /* 0x800000052a467c23 */ /* 0x000fe20008010046 */
[----:B------:R-:W-:Y:S01]  /*5220*/  FSEL R188, R66, -INF , !P1 ;  /* 0xff80000042bc7808 */ /* 0x000fe20004800000 */
[----:B------:R-:W-:Y:S01]  /*5230*/  FFMA.FTZ R71, R24, -UR5, R71 ;  /* 0x8000000518477c23 */ /* 0x000fe20008010047 */
[----:B------:R-:W-:-:S02]  /*5240*/  ISETP.GE.AND P4, PT, R44, UR28, PT ;  /* 0x0000001c2c007c0c */ /* 0x000fc4000bf86270 */
[----:B------:R-:W-:Y:S02]  /*5250*/  ISETP.GE.AND P3, PT, R43, UR28, PT ;  /* 0x0000001c2b007c0c */ /* 0x000fe4000bf66270 */
[----:B------:R-:W-:Y:S02]  /*5260*/  ISETP.GE.AND P1, PT, R40, UR28, PT ;  /* 0x0000001c28007c0c */ /* 0x000fe4000bf26270 */
[----:B------:R-:W-:Y:S02]  /*5270*/  FSEL R186, R60, -INF , !P6 ;  /* 0xff8000003cba7808 */ /* 0x000fe40007000000 */
[----:B------:R-:W-:Y:S02]  /*5280*/  FSEL R190, R62, -INF , !P6 ;  /* 0xff8000003ebe7808 */ /* 0x000fe40007000000 */
        /* <DEDUP_REMOVED lines=36> */
[----:B------:R3:W-:Y:S03]  /*54d0*/  @!P6 LDGSTS.E.BYPASS.LTC128B.128 [R228+0x8000], desc[UR26][R38.64] ;  /* 0x0800000026e4efae */ /* 0x0007e6000b901d5a */
[C-C-:B------:R-:W-:Y:S01]  /*54e0*/  @!P5 LEA.HI.X R37, R24.reuse, R11, R5.reuse, 0x1, P2 ;  /* 0x0000000b1825d211 */ /* 0x140fe200010f0c05 */
[----:B------:R2:W-:Y:S01]  /*54f0*/  @P5 STS.128 [R228+0xa000], RZ ;  /* 0x00a000ffe4005388 */ /* 0x0005e20000000c00 */
[C---:B------:R-:W-:Y:S01]  /*5500*/  IADD3 R35, P2, R24.reuse, UR33, RZ ;  /* 0x0000002118237c10 */ /* 0x040fe2000ff5e0ff */
[----:B------:R-:W2:Y:S01]  /*5510*/  @!P5 LDC.64 R14, c[0x0][0x218] ;  /* 0x00008600ff0edb82 */ /* 0x000ea20000000a00 */
[C---:B----4-:R-:W-:Y:S01]  /*5520*/  @!P4 LEA R26, P1, R24.reuse, R8, 0x1 ;  /* 0x00000008181ac211 */ /* 0x050fe200078208ff */
[----:B------:R-:W-:Y:S01]  /*5530*/  @!PT LDS RZ, [RZ] ;  /* 0x00000000fffff984 */ /* 0x000fe20000000800 */
[----:B------:R-:W-:Y:S01]  /*5540*/  @!PT LDS RZ, [RZ] ;  /* 0x00000000fffff984 */ /* 0x000fe20000000800 */
[----:B------:R-:W-:Y:S01]  /*5550*/  @!PT LDS RZ, [RZ] ;  /* 0x00000000fffff984 */ /* 0x000fe20000000800 */
[----:B------:R-:W-:Y:S03]  /*5560*/  @!P5 LDGSTS.E.BYPASS.LTC128B.128 [R228+0xa000], desc[UR26][R36.64+0x80] ;  /* 0x0a00008024e4dfae */ /* 0x000fe6000b901d5a */
[C-C-:B------:R-:W-:Y:S01]  /*5570*/  @!P4 LEA.HI.X R27, R24.reuse, R9, R5.reuse, 0x1, P1 ;  /* 0x00000009181bc211 */ /* 0x140fe200008f0c05 */
[----:B------:R4:W-:Y:S02]  /*5580*/  @P4 STS.128 [R228+0xc000], RZ ;  /* 0x00c000ffe4004388 */ /* 0x0009e40000000c00 */
[----:B------:R-:W3:Y:S01]  /*5590*/  @!P4 LDC.64 R10, c[0x0][0x218] ;  /* 0x00008600ff0acb82 */ /* 0x000ee20000000a00 */
        /* <DEDUP_REMOVED lines=8> */
[----:B------:R-:W4:Y:S01]  /*5620*/  @!P3 LDC.64 R8, c[0x0][0x218] ;  /* 0x00008600ff08bb82 */ /* 0x000f220000000a00 */
[C---:B-1----:R-:W-:Y:S01]  /*5630*/  @!P6 LEA R20, P1, R35.reuse, R20, 0x1 ;  /* 0x000000142314e211 */ /* 0x042fe200078208ff */
[----:B------:R-:W-:Y:S01]  /*5640*/  @!PT LDS RZ, [RZ] ;  /* 0x00000000fffff984 */ /* 0x000fe20000000800 */
[----:B------:R-:W-:Y:S01]  /*5650*/  @!PT LDS RZ, [RZ] ;  /* 0x00000000fffff984 */ /* 0x000fe20000000800 */
[----:B------:R-:W-:Y:S01]  /*5660*/  @!PT LDS RZ, [RZ] ;  /* 0x00000000fffff984 */ /* 0x000fe20000000800 */
[----:B------:R1:W-:Y:S03]  /*5670*/  @!P3 LDGSTS.E.BYPASS.LTC128B.128 [R228+0xe000], desc[UR26][R22.64+0x180] ;  /* 0x0e00018016e4bfae */ /* 0x0003e6000b901d5a */
[C-C-:B------:R-:W-:Y:S01]  /*5680*/  @!P6 LEA.HI.X R21, R35.reuse, R21, R5.reuse, 0x1, P1 ;  /* 0x000000152315e211 */ /* 0x140fe200008f0c05 */
[----:B------:R1:W-:Y:S01]  /*5690*/  @P6 STS.128 [R228+0x8800], RZ ;  /* 0x008800ffe4006388 */ /* 0x0003e20000000c00 */
[C---:B--2---:R-:W-:Y:S01]  /*56a0*/  @!P5 LEA R14, P1, R35.reuse, R14, 0x1 ;  /* 0x0000000e230ed211 */ /* 0x044fe200078208ff */
[----:B------:R-:W2:Y:S02]  /*56b0*/  @!P5 LDC.64 R24, c[0x0][0x218] ;  /* 0x00008600ff18db82 */ /* 0x000ea40000000a00 */
[----:B------:R-:W-:Y:S01]  /*56c0*/  @!PT LDS RZ, [RZ] ;  /* 0x00000000fffff984 */ /* 0x000fe20000000800 */
[----:B------:R-:W-:Y:S01]  /*56d0*/  @!PT LDS RZ, [RZ] ;  /* 0x00000000fffff984 */ /* 0x000fe20000000800 */
[----:B------:R-:W-:Y:S01]  /*56e0*/  @!PT LDS RZ, [RZ] ;  /* 0x00000000fffff984 */ /* 0x000fe20000000800 */
[----:B------:R2:W-:Y:S01]  /*56f0*/  @!P6 LDGSTS.E.BYPASS.LTC128B.128 [R228+0x8800], desc[UR26][R20.64] ;  /* 0x0880000014e4efae */ /* 0x0005e2000b901d5a */
[----:B------:R-:W-:-:S03]  /*5700*/  @!P5 LEA.HI.X R15, R35, R15, R5, 0x1, P1 ;  /* 0x0000000f230fd211 */ /* 0x000fc600008f0c05 */
[----:B------:R2:W-:Y:S01]  /*5710*/  @P5 STS.128 [R228+0xa800], RZ ;  /* 0x00a800ffe4005388 */ /* 0x0005e20000000c00 */
[----:B---3--:R-:W-:-:S03]  /*5720*/  @!P4 LEA R38, P2, R35, R10, 0x1 ;  /* 0x0000000a2326c211 */ /* 0x008fc600078408ff */
        /* <DEDUP_REMOVED lines=8> */
[----:B----4-:R-:W-:-:S03]  /*57b0*/  @!P3 LEA R40, P1, R35, R8, 0x1 ;  /* 0x000000082328b211 */ /* 0x010fc600078208ff */
[----:B------:R-:W-:Y:S01]  /*57c0*/  @!PT LDS RZ, [RZ] ;  /* 0x00000000fffff984 */ /* 0x000fe20000000800 */
[----:B------:R-:W-:Y:S01]  /*57d0*/  @!PT LDS RZ, [RZ] ;  /* 0x00000000fffff984 */ /* 0x000fe20000000800 */
[----:B------:R-:W-:Y:S01]  /*57e0*/  @!PT LDS RZ, [RZ] ;  /* 0x00000000fffff984 */ /* 0x000fe20000000800 */
[----:B------:R4:W-:Y:S01]  /*57f0*/  @!P4 LDGSTS.E.BYPASS.LTC128B.128 [R228+0xc800], desc[UR26][R38.64+0x100] ;  /* 0x0c80010026e4cfae */ /* 0x0009e2000b901d5a */
[----:B------:R-:W-:Y:S01]  /*5800*/  @!P3 LEA.HI.X R41, R35, R9, R5, 0x1, P1 ;  /* 0x000000092329b211 */ /* 0x000fe200008f0c05 */
[----:B-1----:R-:W4:Y:S01]  /*5810*/  @!P4 LDC.64 R22, c[0x0][0x218] ;  /* 0x00008600ff16cb82 */ /* 0x002f220000000a00 */
[----:B------:R-:W-:Y:S01]  /*5820*/  IADD3.X R5, R5, UR32, RZ, P2, !PT ;  /* 0x0000002005057c10 */ /* 0x000fe200097fe4ff */
[----:B------:R1:W-:Y:S01]  /*5830*/  @P3 STS.128 [R228+0xe800], RZ ;  /* 0x00e800ffe4003388 */ /* 0x0003e20000000c00 */
[----:B--2---:R-:W-:-:S03]  /*5840*/  @!P5 LEA R24, P2, R36, R24, 0x1 ;  /* 0x000000182418d211 */ /* 0x004fc600078408ff */
[----:B------:R-:W-:Y:S01]  /*5850*/  @!PT LDS RZ, [RZ] ;  /* 0x00000000fffff984 */ /* 0x000fe20000000800 */
[----:B------:R-:W-:Y:S01]  /*5860*/  @!PT LDS RZ, [RZ] ;  /* 0x00000000fffff984 */ /* 0x000fe20000000800 */
[----:B------:R-:W-:Y:S01]  /*5870*/  @!PT LDS RZ, [RZ] ;  /* 0x00000000fffff984 */ /* 0x000fe20000000800 */
[----:B------:R1:W-:Y:S02]  /*5880*/  @!P3 LDGSTS.E.BYPASS.LTC128B.128 [R228+0xe800], desc[UR26][R40.64+0x180] ;  /* 0x0e80018028e4bfae */ /* 0x0003e4000b901d5a */
[----:B------:R-:W2:Y:S01]  /*5890*/  @!P3 LDC.64 R20, c[0x0][0x218] ;  /* 0x00008600ff14bb82 */ /* 0x000ea20000000a00 */
[C---:B------:R-:W-:Y:S01]  /*58a0*/  @!P5 LEA.HI.X R25, R36.reuse, R25, R5, 0x1, P2 ;  /* 0x000000192419d211 */ /* 0x040fe200010f0c05 */
[----:B------:R1:W-:Y:S06]  /*58b0*/  @P6 STS.128 [R228+0x9000], RZ ;  /* 0x009000ffe4006388 */ /* 0x0003ec0000000c00 */
[----:B---3--:R-:W3:Y:S01]  /*58c0*/  @!P6 LDC.64 R14, c[0x0][0x218] ;  /* 0x00008600ff0eeb82 */ /* 0x008ee20000000a00 */
[----:B-----5:R-:W-:-:S04]  /*58d0*/  @!P6 LEA R26, P1, R36, R26, 0x1 ;  /* 0x0000001a241ae211 */ /* 0x020fc800078208ff */
[----:B------:R-:W-:-:S03]  /*58e0*/  @!P6 LEA.HI.X R27, R36, R27, R5, 0x1, P1 ;  /* 0x0000001b241be211 */ /* 0x000fc600008f0c05 */
[----:B------:R-:W5:Y:S01]  /*58f0*/  @!P5 LDC.64 R10, c[0x0][0x218] ;  /* 0x00008600ff0adb82 */ /* 0x000f620000000a00 */
[C---:B----4-:R-:W-:Y:S01]  /*5900*/  @!P4 LEA R38, P1, R36.reuse, R22, 0x1 ;  /* 0x000000162426c211 */ /* 0x050fe200078208ff */
[----:B------:R-:W-:Y:S01]  /*5910*/  @!PT LDS RZ, [RZ] ;  /* 0x00000000fffff984 */ /* 0x000fe20000000800 */
[----:B------:R-:W-:Y:S01]  /*5920*/  @!PT LDS RZ, [RZ] ;  /* 0x00000000fffff984 */ /* 0x000fe20000000800 */
[----:B------:R-:W-:Y:S01]  /*5930*/  @!PT LDS RZ, [RZ] ;  /* 0x00000000fffff984 */ /* 0x000fe20000000800 */
[----:B------:R1:W-:Y:S01]  /*5940*/  @!P6 LDGSTS.E.BYPASS.LTC128B.128 [R228+0x9000], desc[UR26][R26.64] ;  /* 0x090000001ae4efae */ /* 0x0003e2000b901d5a */
[C---:B------:R-:W-:Y:S02]  /*5950*/  IADD3 R22, P2, R36.reuse, UR33, RZ ;  /* 0x0000002124167c10 */ /* 0x040fe4000ff5e0ff */
[C-C-:B------:R-:W-:Y:S01]  /*5960*/  @!P4 LEA.HI.X R39, R36.reuse, R23, R5.reuse, 0x1, P1 ;  /* 0x000000172427c211 */ /* 0x140fe200008f0c05 */
[----:B------:R1:W-:Y:S02]  /*5970*/  @P5 STS.128 [R228+0xb000], RZ ;  /* 0x00b000ffe4005388 */ /* 0x0003e40000000c00 */
[----:B------:R-:W4:Y:S01]  /*5980*/  @!P4 LDC.64 R8, c[0x0][0x218] ;  /* 0x00008600ff08cb82 */ /* 0x000f220000000a00 */
[C---:B--2---:R-:W-:Y:S01]  /*5990*/  @!P3 LEA R20, P1, R36.reuse, R20, 0x1 ;  /* 0x000000142414b211 */ /* 0x044fe200078208ff */
[----:B------:R-:W-:Y:S01]  /*59a0*/  @!PT LDS RZ, [RZ] ;  /* 0x00000000fffff984 */ /* 0x000fe20000000800 */
[----:B------:R-:W-:Y:S01]  /*59b0*/  @!PT LDS RZ, [RZ] ;  /* 0x00000000fffff984 */ /* 0x000fe20000000800 */
[----:B------:R-:W-:Y:S01]  /*59c0*/  @!PT LDS RZ, [RZ] ;  /* 0x00000000fffff984 */ /* 0x000fe20000000800 */
[----:B------:R1:W-:Y:S03]  /*59d0*/  @!P5 LDGSTS.E.BYPASS.LTC128B.128 [R228+0xb000], desc[UR26][R24.64+0x80] ;  /* 0x0b00008018e4dfae */ /* 0x0003e6000b901d5a */
[----:B------:R-:W-:Y:S01]  /*59e0*/  @!P3 LEA.HI.X R21, R36, R21, R5, 0x1, P1 ;  /* 0x000000152415b211 */ /* 0x000fe200008f0c05 */
[----:B------:R1:W-:Y:S01]  /*59f0*/  @P4 STS.128 [R228+0xd000], RZ ;  /* 0x00d000ffe4004388 */ /* 0x0003e20000000c00 */
[----:B------:R-:W-:-:S02]  /*5a00*/  IADD3.X R5, R5, UR32, RZ, P2, !PT ;  /* 0x0000002005057c10 */ /* 0x000fc400097fe4ff */
[C---:B---3--:R-:W-:Y:S01]  /*5a10*/  @!P6 LEA R14, P1, R22.reuse, R14, 0x1 ;  /* 0x0000000e160ee211 */ /* 0x048fe200078208ff */
        /* <DEDUP_REMOVED lines=38> */
.L_x_127:
[----:B------:R-:W-:Y:S05]  /*5c80*/  BSYNC B0 ;  /* 0x0000000000007941 */ /* 0x000fea0003800000 */
.L_x_126:
[----:B------:R-:W0:Y:S02]  /*5c90*/  LDGDEPBAR ;  /* 0x00000000000079af */ /* 0x000e240000000000 */
.L_x_125:
[----:B-1----:R-:W-:Y:S01]  /*5ca0*/  FMNMX.FTZ R10, R3, R32, !PT ;  /* 0x00000020030a7209 */ /* 0x002fe20007810000 */
        /* <DEDUP_REMOVED lines=31> */
[----:B--2---:R-:W1:Y:S03]  /*5ea0*/  SHFL.BFLY PT, R9, R10, 0x2, 0x1f ;  /* 0x0c401f000a097f89 */ /* 0x004e6600000e0000 */
        /* <DEDUP_REMOVED lines=13> */
[----:B------:R-:W3:Y:S04]  /*5f80*/  LDSM.16.MT88.4 R72, [R210+0x12000] ;  /* 0x01200000d248783b */ /* 0x000ee80000004200 */
[----:B------:R-:W4:Y:S04]  /*5f90*/  LDSM.16.MT88.4 R80, [R209+0x12000] ;  /* 0x01200000d150783b */ /* 0x000f280000004200 */
[----:B------:R-:W5:Y:S04]  /*5fa0*/  LDSM.16.MT88.4 R88, [R208+0x12000] ;  /* 0x01200000d058783b */ /* 0x000f680000004200 */
[----:B------:R-:W5:Y:S01]  /*5fb0*/  LDSM.16.MT88.4 R96, [R212+0x14000] ;  /* 0x01400000d460783b */ /* 0x000f620000004200 */
[----:B-1----:R-:W-:-:S03]  /*5fc0*/  FMNMX.FTZ R164, R9, R164, !PT ;  /* 0x000000a409a47209 */ /* 0x002fc60007810000 */
[----:B------:R-:W1:Y:S01]  /*5fd0*/  LDSM.16.MT88.4 R104, [R210+0x14000] ;  /* 0x01400000d268783b */ /* 0x000e620000004200 */
[C---:B------:R-:W-:Y:S01]  /*5fe0*/  FSETP.NEU.FTZ.AND P1, PT, R164.reuse, -INF , PT ;  /* 0xff800000a400780b */ /* 0x040fe20003f3d000 */
[----:B------:R-:W-:Y:S02]  /*5ff0*/  FMUL.FTZ R226, R164, UR6 ;  /* 0x00000006a4e27c20 */ /* 0x000fe40008410000 */
[----:B------:R-:W1:Y:S03]  /*6000*/  LDSM.16.MT88.4 R112, [R209+0x14000] ;  /* 0x01400000d170783b */ /* 0x000e660000004200 */
[----:B------:R-:W-:Y:S01]  /*6010*/  FSEL R226, R226, RZ, P1 ;  /* 0x000000ffe2e27208 */ /* 0x000fe20000800000 */
[----:B------:R-:W1:Y:S04]  /*6020*/  LDSM.16.MT88.4 R120, [R208+0x14000] ;  /* 0x01400000d078783b */ /* 0x000e680000004200 */
[--C-:B------:R-:W-:Y:S01]  /*6030*/  FFMA.FTZ R181, R3, UR6, -R226.reuse ;  /* 0x0000000603b57c23 */ /* 0x100fe200080108e2 */
[----:B--2---:R-:W-:Y:S01]  /*6040*/  FMNMX.FTZ R3, R8, R5, !PT ;  /* 0x0000000508037209 */ /* 0x004fe20007810000 */
[--C-:B------:R-:W-:Y:S01]  /*6050*/  FFMA.FTZ R180, R32, UR6, -R226.reuse ;  /* 0x0000000620b47c23 */ /* 0x100fe200080108e2 */
[--C-:B------:R-:W-:Y:S01]  /*6060*/  FFMA.FTZ R178, R34, UR6, -R226.reuse ;  /* 0x0000000622b27c23 */ /* 0x100fe200080108e2 */
[--C-:B------:R-:W-:Y:S01]  /*6070*/  FFMA.FTZ R176, R33, UR6, -R226.reuse ;  /* 0x0000000621b07c23 */ /* 0x100fe200080108e2 */
[C---:B------:R-:W-:Y:S01]  /*6080*/  FSETP.NEU.FTZ.AND P1, PT, R3.reuse, -INF , PT ;  /* 0xff8000000300780b */ /* 0x040fe20003f3d000 */
[----:B------:R-:W-:Y:S01]  /*6090*/  FMUL.FTZ R221, R3, UR6 ;  /* 0x0000000603dd7c20 */ /* 0x000fe20008410000 */
[----:B------:R-:W2:Y:S01]  /*60a0*/  LDSM.16.MT88.4 R128, [R212+0x16000] ;  /* 0x01600000d480783b */ /* 0x000ea20000004200 */
[--C-:B------:R-:W-:Y:S01]  /*60b0*/  FFMA.FTZ R175, R19, UR6, -R226.reuse ;  /* 0x0000000613af7c23 */ /* 0x100fe200080108e2 */
[--C-:B------:R-:W-:Y:S01]  /*60c0*/  FFMA.FTZ R173, R18, UR6, -R226.reuse ;  /* 0x0000000612ad7c23 */ /* 0x100fe200080108e2 */
[--C-:B------:R-:W-:Y:S01]  /*60d0*/  FFMA.FTZ R172, R17, UR6, -R226.reuse ;  /* 0x0000000611ac7c23 */ /* 0x100fe200080108e2 */
[----:B------:R-:W-:Y:S01]  /*60e0*/  FSEL R221, R221, RZ, P1 ;  /* 0x000000ffdddd7208 */ /* 0x000fe20000800000 */
[----:B------:R-:W2:Y:S01]  /*60f0*/  LDSM.16.MT88.4 R136, [R210+0x16000] ;  /* 0x01600000d288783b */ /* 0x000ea20000004200 */
[--C-:B------:R-:W-:Y:S01]  /*6100*/  FFMA.FTZ R2, R16, UR6, -R226.reuse ;  /* 0x0000000610027c23 */ /* 0x100fe200080108e2 */
[----:B------:R-:W-:Y:S01]  /*6110*/  MUFU.EX2 R181, R181 ;  /* 0x000000b500b57308 */ /* 0x000fe20000000800 */
[--C-:B------:R-:W-:Y:S01]  /*6120*/  FFMA.FTZ R184, R184, UR6, -R226.reuse ;  /* 0x00000006b8b87c23 */ /* 0x100fe200080108e2 */
[--C-:B------:R-:W-:Y:S01]  /*6130*/  FFMA.FTZ R182, R31, UR6, -R221.reuse ;  /* 0x000000061fb67c23 */ /* 0x100fe200080108dd */
[--C-:B------:R-:W-:Y:S01]  /*6140*/  FFMA.FTZ R183, R30, UR6, -R221.reuse ;  /* 0x000000061eb77c23 */ /* 0x100fe200080108dd */
[--C-:B------:R-:W-:Y:S01]  /*6150*/  FFMA.FTZ R179, R29, UR6, -R221.reuse ;  /* 0x000000061db37c23 */ /* 0x100fe200080108dd */
[--C-:B------:R-:W-:Y:S01]  /*6160*/  FFMA.FTZ R177, R28, UR6, -R221.reuse ;  /* 0x000000061cb17c23 */ /* 0x100fe200080108dd */
[----:B------:R-:W2:Y:S01]  /*6170*/  LDSM.16.MT88.4 R152, [R209+0x16000] ;  /* 0x01600000d198783b */ /* 0x000ea20000004200 */
[--C-:B------:R-:W-:Y:S01]  /*6180*/  FFMA.FTZ R174, R13, UR6, -R221.reuse ;  /* 0x000000060dae7c23 */ /* 0x100fe200080108dd */
[----:B------:R-:W3:Y:S01]  /*6190*/  MUFU.EX2 R180, R180 ;  /* 0x000000b400b47308 */ /* 0x000ee20000000800 */
[--C-:B------:R-:W-:Y:S01]  /*61a0*/  FFMA.FTZ R171, R7, UR6, -R221.reuse ;  /* 0x0000000607ab7c23 */ /* 0x100fe200080108dd */
[----:B------:R-:W2:Y:S01]  /*61b0*/  LDSM.16.MT88.4 R16, [R208+0x16000] ;  /* 0x01600000d010783b */ /* 0x000ea20000004200 */
[--C-:B------:R-:W-:Y:S01]  /*61c0*/  FFMA.FTZ R170, R6, UR6, -R221.reuse ;  /* 0x0000000606aa7c23 */ /* 0x100fe200080108dd */
[--C-:B------:R-:W-:Y:S01]  /*61d0*/  FFMA.FTZ R0, R12, UR6, -R221.reuse ;  /* 0x000000060c007c23 */ /* 0x100fe200080108dd */
[--C-:B------:R-:W-:Y:S01]  /*61e0*/  FFMA.FTZ R185, R185, UR6, -R226.reuse ;  /* 0x00000006b9b97c23 */ /* 0x100fe200080108e2 */
[----:B------:R-:W2:Y:S01]  /*61f0*/  LDSM.16.MT88.4 R8, [R210+0x10800] ;  /* 0x01080000d208783b */ /* 0x000ea20000004200 */
[--C-:B------:R-:W-:Y:S01]  /*6200*/  FFMA.FTZ R186, R186, UR6, -R226.reuse ;  /* 0x00000006baba7c23 */ /* 0x100fe200080108e2 */
[----:B------:R-:W-:Y:S01]  /*6210*/  MUFU.EX2 R178, R178 ;  /* 0x000000b200b27308 */ /* 0x000fe20000000800 */
[--C-:B------:R-:W-:Y:S01]  /*6220*/  FFMA.FTZ R187, R187, UR6, -R226.reuse ;  /* 0x00000006bbbb7c23 */ /* 0x100fe200080108e2 */
[----:B------:R-:W2:Y:S01]  /*6230*/  LDSM.16.MT88.4 R20, [R209+0x10800] ;  /* 0x01080000d114783b */ /* 0x000ea20000004200 */
[--C-:B------:R-:W-:Y:S01]  /*6240*/  FFMA.FTZ R188, R188, UR6, -R221.reuse ;  /* 0x00000006bcbc7c23 */ /* 0x100fe200080108dd */
[--C-:B------:R-:W-:Y:S01]  /*6250*/  FFMA.FTZ R189, R189, UR6, -R221.reuse ;  /* 0x00000006bdbd7c23 */ /* 0x100fe200080108dd */
[--C-:B------:R-:W-:Y:S01]  /*6260*/  FFMA.FTZ R190, R190, UR6, -R221.reuse ;  /* 0x00000006bebe7c23 */ /* 0x100fe200080108dd */
[----:B------:R-:W2:Y:S01]  /*6270*/  LDSM.16.MT88.4 R4, [R208+0x10800] ;  /* 0x01080000d004783b */ /* 0x000ea20000004200 */
[--C-:B------:R-:W-:Y:S01]  /*6280*/  FFMA.FTZ R191, R191, UR6, -R221.reuse ;  /* 0x00000006bfbf7c23 */ /* 0x100fe200080108dd */
[----:B------:R-:W4:Y:S01]  /*6290*/  MUFU.EX2 R176, R176 ;  /* 0x000000b000b07308 */ /* 0x000f220000000800 */
[----:B---3--:R-:W-:Y:S01]  /*62a0*/  F2FP.F16.F32.PACK_AB R148, R180, R181 ;  /* 0x000000b5b494723e */ /* 0x008fe200000000ff */
[----:B------:R-:W3:Y:S01]  /*62b0*/  LDSM.16.MT88.4 R12, [R212+0x12800] ;  /* 0x01280000d40c783b */ /* 0x000ee20000004200 */
[--C-:B------:R-:W-:Y:S01]  /*62c0*/  FFMA.FTZ R239, R239, UR6, -R226.reuse ;  /* 0x00000006efef7c23 */ /* 0x100fe200080108e2 */
[--C-:B------:R-:W-:Y:S01]  /*62d0*/  FFMA.FTZ R238, R238, UR6, -R226.reuse ;  /* 0x00000006eeee7c23 */ /* 0x100fe200080108e2 */
[--C-:B------:R-:W-:Y:S01]  /*62e0*/  FFMA.FTZ R227, R227, UR6, -R226.reuse ;  /* 0x00000006e3e37c23 */ /* 0x100fe200080108e2 */
[----:B------:R-:W-:Y:S01]  /*62f0*/  LDSM.16.MT88.4 R24, [R212+0x10800] ;  /* 0x01080000d418783b */ /* 0x000fe20000004200 */
[----:B------:R-:W-:Y:S01]  /*6300*/  FFMA.FTZ R246, R225, UR6, -R226 ;  /* 0x00000006e1f67c23 */ /* 0x000fe200080108e2 */
[----:B------:R-:W-:Y:S01]  /*6310*/  MUFU.EX2 R182, R182 ;  /* 0x000000b600b67308 */ /* 0x000fe20000000800 */
[--C-:B------:R-:W-:Y:S01]  /*6320*/  FFMA.FTZ R224, R224, UR6, -R221.reuse ;  /* 0x00000006e0e07c23 */ /* 0x100fe200080108dd */
[----:B------:R-:W-:Y:S01]  /*6330*/  LDSM.16.MT88.4 R28, [R208+0x12800] ;  /* 0x01280000d01c783b */ /* 0x000fe20000004200 */
[--C-:B------:R-:W-:Y:S01]  /*6340*/  FFMA.FTZ R223, R223, UR6, -R221.reuse ;  /* 0x00000006dfdf7c23 */ /* 0x100fe200080108dd */
[--C-:B------:R-:W-:Y:S01]  /*6350*/  FFMA.FTZ R222, R222, UR6, -R221.reuse ;  /* 0x00000006dede7c23 */ /* 0x100fe200080108dd */
[----:B------:R-:W-:Y:S01]  /*6360*/  FFMA.FTZ R243, R220, UR6, -R221 ;  /* 0x00000006dcf37c23 */ /* 0x000fe200080108dd */
[----:B------:R-:W-:Y:S01]  /*6370*/  LDSM.16.MT88.4 R32, [R210+0x12800] ;  /* 0x01280000d220783b */ /* 0x000fe20000004200 */
[----:B------:R-:W-:Y:S01]  /*6380*/  FADD.FTZ R180, R181, R180 ;  /* 0x000000b4b5b47221 */ /* 0x000fe20000010000 */
[----:B------:R-:W5:Y:S01]  /*6390*/  MUFU.EX2 R183, R183 ;  /* 0x000000b700b77308 */ /* 0x000f620000000800 */
[----:B----4-:R-:W-:-:S02]  /*63a0*/  F2FP.F16.F32.PACK_AB R150, R176, R178 ;  /* 0x000000b2b096723e */ /* 0x010fc400000000ff */
[----:B------:R-:W-:-:S04]  /*63b0*/  FADD.FTZ R180, R178, R180 ;  /* 0x000000b4b2b47221 */ /* 0x000fc80000010000 */
[----:B------:R-:W-:Y:S01]  /*63c0*/  FADD.FTZ R180, R176, R180 ;  /* 0x000000b4b0b47221 */ /* 0x000fe20000010000 */
[----:B------:R-:W4:Y:S08]  /*63d0*/  MUFU.EX2 R179, R179 ;  /* 0x000000b300b37308 */ /* 0x000f300000000800 */
[----:B------:R-:W1:Y:S01]  /*63e0*/  MUFU.EX2 R177, R177 ;  /* 0x000000b100b17308 */ /* 0x000e620000000800 */
[----:B-----5:R-:W-:Y:S01]  /*63f0*/  F2FP.F16.F32.PACK_AB R149, R183, R182 ;  /* 0x000000b6b795723e */ /* 0x020fe200000000ff */
[----:B------:R-:W-:-:S06]  /*6400*/  FADD.FTZ R182, R182, R183 ;  /* 0x000000b7b6b67221 */ /* 0x000fcc0000010000 */
[----:B------:R-:W5:Y:S01]  /*6410*/  MUFU.EX2 R175, R175 ;  /* 0x000000af00af7308 */ /* 0x000f620000000800 */
[----:B----4-:R-:W-:-:S07]  /*6420*/  FADD.FTZ R182, R179, R182 ;  /* 0x000000b6b3b67221 */ /* 0x010fce0000010000 */
[----:B------:R-:W4:Y:S01]  /*6430*/  MUFU.EX2 R173, R173 ;  /* 0x000000ad00ad7308 */ /* 0x000f220000000800 */
[C---:B-1----:R-:W-:Y:S01]  /*6440*/  F2FP.F16.F32.PACK_AB R151, R177.reuse, R179 ;  /* 0x000000b3b197723e */ /* 0x042fe200000000ff */
[----:B------:R-:W-:-:S06]  /*6450*/  FADD.FTZ R182, R177, R182 ;  /* 0x000000b6b1b67221 */ /* 0x000fcc0000010000 */
[----:B------:R-:W-:Y:S01]  /*6460*/  HMMA.16816.F32 R36, R148, R40, RZ ;  /* 0x000000289424723c */ /* 0x000fe200000018ff */
[----:B------:R-:W-:Y:S01]  /*6470*/  MUFU.EX2 R172, R172 ;  /* 0x000000ac00ac7308 */ /* 0x000fe20000000800 */
[----:B-----5:R-:W-:-:S04]  /*6480*/  FADD.FTZ R180, R175, R180 ;  /* 0x000000b4afb47221 */ /* 0x020fc80000010000 */
[C---:B------:R-:W-:Y:S03]  /*6490*/  HMMA.16816.F32 R40, R148.reuse, R42, RZ ;  /* 0x0000002a9428723c */ /* 0x040fe600000018ff */
[----:B------:R-:W-:Y:S01]  /*64a0*/  MUFU.EX2 R2, R2 ;  /* 0x0000000200027308 */ /* 0x000fe20000000800 */
[----:B----4-:R-:W-:Y:S02]  /*64b0*/  FADD.FTZ R180, R173, R180 ;  /* 0x000000b4adb47221 */ /* 0x010fe40000010000 */
[C---:B------:R-:W-:Y:S05]  /*64c0*/  HMMA.16816.F32 R160, R148.reuse, R156, RZ ;  /* 0x0000009c94a0723c */ /* 0x040fea00000018ff */
[----:B------:R-:W1:Y:S01]  /*64d0*/  MUFU.EX2 R174, R174 ;  /* 0x000000ae00ae7308 */ /* 0x000e620000000800 */
[C---:B------:R-:W-:Y:S06]  /*64e0*/  HMMA.16816.F32 R44, R148.reuse, R48, RZ ;  /* 0x00000030942c723c */ /* 0x040fec00000018ff */
[C---:B------:R-:W-:Y:S01]  /*64f0*/  HMMA.16816.F32 R52, R148.reuse, R56, RZ ;  /* 0x000000389434723c */ /* 0x040fe200000018ff */
[----:B------:R-:W4:Y:S05]  /*6500*/  MUFU.EX2 R171, R171 ;  /* 0x000000ab00ab7308 */ /* 0x000f2a0000000800 */
[----:B------:R-:W-:Y:S03]  /*6510*/  HMMA.16816.F32 R60, R148, R64, RZ ;  /* 0x00000040943c723c */ /* 0x000fe600000018ff */
[----:B------:R-:W-:Y:S01]  /*6520*/  MUFU.EX2 R170, R170 ;  /* 0x000000aa00aa7308 */ /* 0x000fe20000000800 */
[----:B-1----:R-:W-:-:S02]  /*6530*/  FADD.FTZ R182, R174, R182 ;  /* 0x000000b6aeb67221 */ /* 0x002fc40000010000 */
[C---:B------:R-:W-:Y:S05]  /*6540*/  HMMA.16816.F32 R68, R148.reuse, R72, RZ ;  /* 0x000000489444723c */ /* 0x040fea00000018ff */
[----:B------:R-:W1:Y:S01]  /*6550*/  MUFU.EX2 R0, R0 ;  /* 0x0000000000007308 */ /* 0x000e620000000800 */
[----:B------:R-:W-:Y:S01]  /*6560*/  HMMA.16816.F32 R76, R148, R80, RZ ;  /* 0x00000050944c723c */ /* 0x000fe200000018ff */
[----:B----4-:R-:W-:-:S05]  /*6570*/  FADD.FTZ R182, R171, R182 ;  /* 0x000000b6abb67221 */ /* 0x010fca0000010000 */
[C---:B------:R-:W-:Y:S01]  /*6580*/  HMMA.16816.F32 R84, R148.reuse, R88, RZ ;  /* 0x000000589454723c */ /* 0x040fe200000018ff */
[----:B------:R-:W-:Y:S05]  /*6590*/  MUFU.EX2 R184, R184 ;  /* 0x000000b800b87308 */ /* 0x000fea0000000800 */
[C---:B------:R-:W-:Y:S03]  /*65a0*/  HMMA.16816.F32 R92, R148.reuse, R96, RZ ;  /* 0x00000060945c723c */ /* 0x040fe600000018ff */
[----:B------:R-:W4:Y:S03]  /*65b0*/  MUFU.EX2 R185, R185 ;  /* 0x000000b900b97308 */ /* 0x000f260000000800 */
[C---:B------:R-:W-:Y:S05]  /*65c0*/  HMMA.16816.F32 R100, R148.reuse, R104, RZ ;  /* 0x000000689464723c */ /* 0x040fea00000018ff */
[----:B------:R-:W-:Y:S01]  /*65d0*/  MUFU.EX2 R186, R186 ;  /* 0x000000ba00ba7308 */ /* 0x000fe20000000800 */
[C---:B------:R-:W-:Y:S06]  /*65e0*/  HMMA.16816.F32 R108, R148.reuse, R112, RZ ;  /* 0x00000070946c723c */ /* 0x040fec00000018ff */
[C---:B------:R-:W-:Y:S01]  /*65f0*/  HMMA.16816.F32 R116, R148.reuse, R120, RZ ;  /* 0x000000789474723c */ /* 0x040fe200000018ff */
[----:B------:R-:W-:Y:S05]  /*6600*/  MUFU.EX2 R187, R187 ;  /* 0x000000bb00bb7308 */ /* 0x000fea0000000800 */
[C---:B--2---:R-:W-:Y:S03]  /*6610*/  HMMA.16816.F32 R124, R148.reuse, R128, RZ ;  /* 0x00000080947c723c */ /* 0x044fe600000018ff */
[----:B------:R-:W-:Y:S03]  /*6620*/  MUFU.EX2 R188, R188 ;  /* 0x000000bc00bc7308 */ /* 0x000fe60000000800 */
[C---:B------:R-:W-:Y:S05]  /*6630*/  HMMA.16816.F32 R132, R148.reuse, R136, RZ ;  /* 0x000000889484723c */ /* 0x040fea00000018ff */
[----:B------:R-:W2:Y:S01]  /*6640*/  MUFU.EX2 R189, R189 ;  /* 0x000000bd00bd7308 */ /* 0x000ea20000000800 */
[C---:B------:R-:W-:Y:S06]  /*6650*/  HMMA.16816.F32 R140, R148.reuse, R152, RZ ;  /* 0x00000098948c723c */ /* 0x040fec00000018ff */
[C---:B------:R-:W-:Y:S01]  /*6660*/  HMMA.16816.F32 R156, R148.reuse, R158, RZ ;  /* 0x0000009e949c723c */ /* 0x040fe200000018ff */
[----:B------:R-:W-:Y:S05]  /*6670*/  MUFU.EX2 R190, R190 ;  /* 0x000000be00be7308 */ /* 0x000fea0000000800 */
[C---:B------:R-:W-:Y:S03]  /*6680*/  HMMA.16816.F32 R48, R148.reuse, R50, RZ ;  /* 0x000000329430723c */ /* 0x040fe600000018ff */
[----:B------:R-:W5:Y:S03]  /*6690*/  MUFU.EX2 R191, R191 ;  /* 0x000000bf00bf7308 */ /* 0x000f660000000800 */
[C---:B------:R-:W-:Y:S05]  /*66a0*/  HMMA.16816.F32 R56, R148.reuse, R58, RZ ;  /* 0x0000003a9438723c */ /* 0x040fea00000018ff */
[----:B------:R-:W5:Y:S01]  /*66b0*/  MUFU.EX2 R239, R239 ;  /* 0x000000ef00ef7308 */ /* 0x000f620000000800 */
        /* <DEDUP_REMOVED lines=9> */
[----:B------:R-:W5:Y:S05]  /*6750*/  MUFU.EX2 R224, R224 ;  /* 0x000000e000e07308 */ /* 0x000f6a0000000800 */
[C---:B------:R-:W-:Y:S03]  /*6760*/  HMMA.16816.F32 R112, R148.reuse, R114, RZ ;  /* 0x000000729470723c */ /* 0x040fe600000018ff */
[----:B------:R-:W5:Y:S03]  /*6770*/  MUFU.EX2 R223, R223 ;  /* 0x000000df00df7308 */ /* 0x000f660000000800 */
[C---:B------:R-:W-:Y:S05]  /*6780*/  HMMA.16816.F32 R120, R148.reuse, R122, RZ ;  /* 0x0000007a9478723c */ /* 0x040fea00000018ff */
[----:B------:R-:W5:Y:S01]  /*6790*/  MUFU.EX2 R222, R222 ;  /* 0x000000de00de7308 */ /* 0x000f620000000800 */
[C---:B------:R-:W-:Y:S06]  /*67a0*/  HMMA.16816.F32 R128, R148.reuse, R130, RZ ;  /* 0x000000829480723c */ /* 0x040fec00000018ff */
[C---:B------:R-:W-:Y:S01]  /*67b0*/  HMMA.16816.F32 R136, R148.reuse, R138, RZ ;  /* 0x0000008a9488723c */ /* 0x040fe200000018ff */
[----:B------:R-:W5:Y:S05]  /*67c0*/  MUFU.EX2 R243, R243 ;  /* 0x000000f300f37308 */ /* 0x000f6a0000000800 */
[C---:B------:R-:W-:Y:S06]  /*67d0*/  HMMA.16816.F32 R152, R148.reuse, R154, RZ ;  /* 0x0000009a9498723c */ /* 0x040fec00000018ff */
[C---:B------:R-:W-:Y:S06]  /*67e0*/  HMMA.16816.F32 R144, R148.reuse, R16, RZ ;  /* 0x000000109490723c */ /* 0x040fec00000018ff */
        /* <DEDUP_REMOVED lines=9> */
[C---:B------:R-:W-:Y:S06]  /*6880*/  HMMA.16816.F32 R36, R16.reuse, R8, R36 ;  /* 0x000000081024723c */ /* 0x040fec0000001824 */
[C---:B------:R-:W-:Y:S01]  /*6890*/  HMMA.16816.F32 R40, R16.reuse, R10, R40 ;  /* 0x0000000a1028723c */ /* 0x040fe20000001828 */
[----:B------:R-:W1:Y:S05]  /*68a0*/  LDSM.16.MT88.4 R8, [R209+0x12800] ;  /* 0x01280000d108783b */ /* 0x000e6a0000004200 */
[C---:B------:R-:W-:Y:S06]  /*68b0*/  HMMA.16816.F32 R44, R16.reuse, R20, R44 ;  /* 0x00000014102c723c */ /* 0x040fec000000182c */
[C---:B------:R-:W-:Y:S01]  /*68c0*/  HMMA.16816.F32 R48, R16.reuse, R22, R48 ;  /* 0x000000161030723c */ /* 0x040fe20000001830 */
[----:B------:R-:W-:Y:S05]  /*68d0*/  LDSM.16.MT88.4 R20, [R209+0x14800] ;  /* 0x01480000d114783b */ /* 0x000fea0000004200 */
[C---:B------:R-:W-:Y:S06]  /*68e0*/  HMMA.16816.F32 R52, R16.reuse, R4, R52 ;  /* 0x000000041034723c */ /* 0x040fec0000001834 */
        /* <DEDUP_REMOVED lines=8> */
[C---:B------:R-:W-:Y:S06]  /*6970*/  HMMA.16816.F32 R160, R16.reuse, R24, R160 ;  /* 0x0000001810a0723c */ /* 0x040fec00000018a0 */
[C---:B------:R-:W-:Y:S01]  /*6980*/  HMMA.16816.F32 R156, R16.reuse, R26, R156 ;  /* 0x0000001a109c723c */ /* 0x040fe2000000189c */
[----:B------:R-:W2:Y:S05]  /*6990*/  LDSM.16.MT88.4 R24, [R212+0x14800] ;  /* 0x01480000d418783b */ /* 0x000eaa0000004200 */
[C---:B------:R-:W-:Y:S06]  /*69a0*/  HMMA.16816.F32 R84, R16.reuse, R28, R84 ;  /* 0x0000001c1054723c */ /* 0x040fec0000001854 */
[C---:B------:R-:W-:Y:S01]  /*69b0*/  HMMA.16816.F32 R88, R16.reuse, R30, R88 ;  /* 0x0000001e1058723c */ /* 0x040fe20000001858 */
[----:B------:R-:W-:Y:S05]  /*69c0*/  LDSM.16.MT88.4 R28, [R208+0x16800] ;  /* 0x01680000d01c783b */ /* 0x000fea0000004200 */
[C---:B----4-:R-:W-:Y:S06]  /*69d0*/  HMMA.16816.F32 R100, R16.reuse, R4, R100 ;  /* 0x000000041064723c */ /* 0x050fec0000001864 */
[C---:B------:R-:W-:Y:S01]  /*69e0*/  HMMA.16816.F32 R104, R16.reuse, R6, R104 ;  /* 0x000000061068723c */ /* 0x040fe20000001868 */
[----:B------:R-:W4:Y:S05]  /*69f0*/  LDSM.16.MT88.4 R4, [R210+0x16800] ;  /* 0x01680000d204783b */ /* 0x000f2a0000004200 */
[C---:B------:R-:W-:Y:S06]  /*6a00*/  HMMA.16816.F32 R108, R16.reuse, R20, R108 ;  /* 0x00000014106c723c */ /* 0x040fec000000186c */
[C---:B------:R-:W-:Y:S01]  /*6a10*/  HMMA.16816.F32 R112, R16.reuse, R22, R112 ;  /* 0x000000161070723c */ /* 0x040fe20000001870 */
[----:B------:R-:W5:Y:S05]  /*6a20*/  LDSM.16.MT88.4 R20, [R209+0x16800] ;  /* 0x01680000d114783b */ /* 0x000f6a0000004200 */
        /* <DEDUP_REMOVED lines=8> */
[----:B------:R-:W-:Y:S05]  /*6ab0*/  LDSM.16.MT88.4 R32, [R210+0x13000] ;  /* 0x01300000d220783b */ /* 0x000fea0000004200 */
[C---:B--2---:R-:W-:Y:S06]  /*6ac0*/  HMMA.16816.F32 R92, R16.reuse, R24, R92 ;  /* 0x00000018105c723c */ /* 0x044fec000000185c */
[C---:B------:R-:W-:Y:S01]  /*6ad0*/  HMMA.16816.F32 R96, R16.reuse, R26, R96 ;  /* 0x0000001a1060723c */ /* 0x040fe20000001860 */
[----:B------:R-:W-:Y:S05]  /*6ae0*/  LDSM.16.MT88.4 R24, [R212+0x11000] ;  /* 0x01100000d418783b */ /* 0x000fea0000004200 */
[C---:B----4-:R-:W-:Y:S06]  /*6af0*/  HMMA.16816.F32 R132, R16.reuse, R4, R132 ;  /* 0x000000041084723c */ /* 0x050fec0000001884 */
[C---:B------:R-:W-:Y:S01]  /*6b00*/  HMMA.16816.F32 R136, R16.reuse, R6, R136 ;  /* 0x000000061088723c */ /* 0x040fe20000001888 */
[----:B------:R-:W2:Y:S05]  /*6b10*/  LDSM.16.MT88.4 R4, [R208+0x11000] ;  /* 0x01100000d004783b */ /* 0x000eaa0000004200 */
[C---:B-----5:R-:W-:Y:S06]  /*6b20*/  HMMA.16816.F32 R140, R16.reuse, R20, R140 ;  /* 0x00000014108c723c */ /* 0x060fec000000188c */
[C---:B------:R-:W-:Y:S01]  /*6b30*/  HMMA.16816.F32 R152, R16.reuse, R22, R152 ;  /* 0x000000161098723c */ /* 0x040fe20000001898 */
[----:B------:R-:W4:Y:S05]  /*6b40*/  LDSM.16.MT88.4 R20, [R212+0x13000] ;  /* 0x01300000d414783b */ /* 0x000f2a0000004200 */
[C---:B------:R-:W-:Y:S06]  /*6b50*/  HMMA.16816.F32 R144, R16.reuse, R28, R144 ;  /* 0x0000001c1090723c */ /* 0x040fec0000001890 */
[----:B------:R-:W-:Y:S01]  /*6b60*/  HMMA.16816.F32 R148, R16, R30, R148 ;  /* 0x0000001e1094723c */ /* 0x000fe20000001894 */
[----:B------:R-:W-:Y:S06]  /*6b70*/  LDSM.16.MT88.4 R28, [R208+0x13000] ;  /* 0x01300000d01c783b */ /* 0x000fec0000004200 */
[----:B------:R-:W-:Y:S01]  /*6b80*/  F2FP.F16.F32.PACK_AB R16, R185, R184 ;  /* 0x000000b8b910723e */ /* 0x000fe200000000ff */
[----:B------:R-:W-:Y:S01]  /*6b90*/  FADD.FTZ R184, R184, R172 ;  /* 0x000000acb8b87221 */ /* 0x000fe20000010000 */
[----:B------:R-:W-:Y:S01]  /*6ba0*/  F2FP.F16.F32.PACK_AB R17, R189, R188 ;  /* 0x000000bcbd11723e */ /* 0x000fe200000000ff */
[----:B------:R-:W-:Y:S01]  /*6bb0*/  FADD.FTZ R188, R188, R170 ;  /* 0x000000aabcbc7221 */ /* 0x000fe20000010000 */
[----:B------:R-:W-:Y:S01]  /*6bc0*/  F2FP.F16.F32.PACK_AB R18, R187, R186 ;  /* 0x000000babb12723e */ /* 0x000fe200000000ff */
[----:B------:R-:W-:Y:S01]  /*6bd0*/  FADD.FTZ R184, R185, R184 ;  /* 0x000000b8b9b87221 */ /* 0x000fe20000010000 */
[----:B------:R-:W-:Y:S01]  /*6be0*/  F2FP.F16.F32.PACK_AB R19, R191, R190 ;  /* 0x000000bebf13723e */ /* 0x000fe200000000ff */
[----:B------:R-:W-:-:S02]  /*6bf0*/  FADD.FTZ R188, R189, R188 ;  /* 0x000000bcbdbc7221 */ /* 0x000fc40000010000 */
[----:B------:R-:W-:Y:S02]  /*6c00*/  FADD.FTZ R186, R186, R184 ;  /* 0x000000b8baba7221 */ /* 0x000fe40000010000 */
[----:B------:R-:W-:Y:S02]  /*6c10*/  FADD.FTZ R190, R190, R188 ;  /* 0x000000bcbebe7221 */ /* 0x000fe40000010000 */
[----:B---3--:R-:W-:Y:S01]  /*6c20*/  HMMA.16816.F32 R36, R16, R12, R36 ;  /* 0x0000000c1024723c */ /* 0x008fe20000001824 */
[----:B------:R-:W-:Y:S01]  /*6c30*/  FADD.FTZ R186, R187, R186 ;  /* 0x000000babbba7221 */ /* 0x000fe20000010000 */
[----:B------:R-:W-:-:S03]  /*6c40*/  FADD.FTZ R190, R191, R190 ;  /* 0x000000bebfbe7221 */ /* 0x000fc60000010000 */
[----:B------:R-:W-:Y:S01]  /*6c50*/  FADD.FTZ R186, R239, R186 ;  /* 0x000000baefba7221 */ /* 0x000fe20000010000 */
[----:B------:R-:W-:Y:S01]  /*6c60*/  HMMA.16816.F32 R40, R16, R14, R40 ;  /* 0x0000000e1028723c */ /* 0x000fe20000001828 */
[----:B------:R-:W3:Y:S01]  /*6c70*/  LDSM.16.MT88.4 R12, [R209+0x13000] ;  /* 0x01300000d10c783b */ /* 0x000ee20000004200 */
[----:B------:R-:W-:Y:S01]  /*6c80*/  FADD.FTZ R190, R224, R190 ;  /* 0x000000bee0be7221 */ /* 0x000fe20000010000 */
[----:B------:R-:W-:-:S03]  /*6c90*/  FADD.FTZ R186, R238, R186 ;  /* 0x000000baeeba7221 */ /* 0x000fc60000010000 */
[----:B-1----:R-:W-:Y:S01]  /*6ca0*/  HMMA.16816.F32 R44, R16, R8, R44 ;  /* 0x00000008102c723c */ /* 0x002fe2000000182c */
[----:B------:R-:W-:Y:S01]  /*6cb0*/  FADD.FTZ R190, R223, R190 ;  /* 0x000000bedfbe7221 */ /* 0x000fe20000010000 */
[----:B------:R-:W-:-:S03]  /*6cc0*/  FADD.FTZ R186, R227, R186 ;  /* 0x000000bae3ba7221 */ /* 0x000fc60000010000 */
        /* <DEDUP_REMOVED lines=31> */
[----:B------:R-:W-:Y:S01]  /*6ec0*/  HMMA.16816.F32 R152, R16, R6, R152 ;  /* 0x000000061098723c */ /* 0x000fe20000001898 */
[----:B------:R-:W-:-:S02]  /*6ed0*/  F2FP.F16.F32.PACK_AB R4, R238, R239 ;  /* 0x000000efee04723e */ /* 0x000fc400000000ff */
[----:B------:R-:W-:-:S03]  /*6ee0*/  F2FP.F16.F32.PACK_AB R5, R223, R224 ;  /* 0x000000e0df05723e */ /* 0x000fc600000000ff */
[C---:B------:R-:W-:Y:S01]  /*6ef0*/  HMMA.16816.F32 R68, R16.reuse, R32, R68 ;  /* 0x000000201044723c */ /* 0x040fe20000001844 */
[C---:B------:R-:W-:Y:S01]  /*6f00*/  F2FP.F16.F32.PACK_AB R6, R246.reuse, R227 ;  /* 0x000000e3f606723e */ /* 0x040fe200000000ff */
[----:B------:R-:W-:Y:S01]  /*6f10*/  FADD.FTZ R246, R246, R186 ;  /* 0x000000baf6f67221 */ /* 0x000fe20000010000 */
[C---:B------:R-:W-:Y:S01]  /*6f20*/  F2FP.F16.F32.PACK_AB R7, R243.reuse, R222 ;  /* 0x000000def307723e */ /* 0x040fe200000000ff */
[----:B------:R-:W-:Y:S02]  /*6f30*/  FADD.FTZ R243, R243, R190 ;  /* 0x000000bef3f37221 */ /* 0x000fe40000010000 */
[C---:B------:R-:W-:Y:S01]  /*6f40*/  HMMA.16816.F32 R72, R16.reuse, R34, R72 ;  /* 0x000000221048723c */ /* 0x040fe20000001848 */
[----:B------:R-:W2:Y:S05]  /*6f50*/  LDSM.16.MT88.4 R32, [R210+0x11800] ;  /* 0x01180000d220783b */ /* 0x000eaa0000004200 */
[C---:B------:R-:W-:Y:S06]  /*6f60*/  HMMA.16816.F32 R84, R16.reuse, R28, R84 ;  /* 0x0000001c1054723c */ /* 0x040fec0000001854 */
[C---:B------:R-:W-:Y:S01]  /*6f70*/  HMMA.16816.F32 R88, R16.reuse, R30, R88 ;  /* 0x0000001e1058723c */ /* 0x040fe20000001858 */
[----:B------:R-:W2:Y:S05]  /*6f80*/  LDSM.16.MT88.4 R28, [R209+0x11800] ;  /* 0x01180000d11c783b */ /* 0x000eaa0000004200 */
[C---:B-----5:R-:W-:Y:S06]  /*6f90*/  HMMA.16816.F32 R92, R16.reuse, R24, R92 ;  /* 0x00000018105c723c */ /* 0x060fec000000185c */
[C---:B------:R-:W-:Y:S01]  /*6fa0*/  HMMA.16816.F32 R96, R16.reuse, R26, R96 ;  /* 0x0000001a1060723c */ /* 0x040fe20000001860 */
[----:B------:R-:W5:Y:S05]  /*6fb0*/  LDSM.16.MT88.4 R24, [R208+0x11800] ;  /* 0x01180000d018783b */ /* 0x000f6a0000004200 */
[C---:B----4-:R-:W-:Y:S06]  /*6fc0*/  HMMA.16816.F32 R144, R16.reuse, R20, R144 ;  /* 0x000000141090723c */ /* 0x050fec0000001890 */
[----:B------:R-:W-:Y:S01]  /*6fd0*/  HMMA.16816.F32 R148, R16, R22, R148 ;  /* 0x000000161094723c */ /* 0x000fe20000001894 */
[----:B------:R-:W4:Y:S04]  /*6fe0*/  LDSM.16.MT88.4 R20, [R210+0x13800] ;  /* 0x01380000d214783b */ /* 0x000f280000004200 */
[----:B------:R-:W4:Y:S01]  /*6ff0*/  LDSM.16.MT88.4 R16, [R209+0x13800] ;  /* 0x01380000d110783b */ /* 0x000f220000004200 */
        /* <DEDUP_REMOVED lines=16> */
[C---:B------:R-:W-:Y:S01]  /*7100*/  HMMA.16816.F32 R72, R4.reuse, R22, R72 ;  /* 0x000000160448723c */ /* 0x040fe20000001848 */
[----:B------:R-:W4:Y:S05]  /*7110*/  LDSM.16.MT88.4 R20, [R212+0x17800] ;  /* 0x01780000d414783b */ /* 0x000f2a0000004200 */
        /* <DEDUP_REMOVED lines=10> */
[C---:B------:R-:W-:Y:S06]  /*71c0*/  HMMA.16816.F32 R96, R4.reuse, R34, R96 ;  /* 0x000000220460723c */ /* 0x040fec0000001860 */
[C---:B------:R-:W-:Y:S06]  /*71d0*/  HMMA.16816.F32 R100, R4.reuse, R28, R100 ;  /* 0x0000001c0464723c */ /* 0x040fec0000001864 */
[C---:B------:R-:W-:Y:S06]  /*71e0*/  HMMA.16816.F32 R104, R4.reuse, R30, R104 ;  /* 0x0000001e0468723c */ /* 0x040fec0000001868 */
[C---:B-----5:R-:W-:Y:S06]  /*71f0*/  HMMA.16816.F32 R116, R4.reuse, R24, R116 ;  /* 0x000000180474723c */ /* 0x060fec0000001874 */
[C---:B------:R-:W-:Y:S06]  /*7200*/  HMMA.16816.F32 R120, R4.reuse, R26, R120 ;  /* 0x0000001a0478723c */ /* 0x040fec0000001878 */
[C---:B----4-:R-:W-:Y:S06]  /*7210*/  HMMA.16816.F32 R124, R4.reuse, R20, R124 ;  /* 0x00000014047c723c */ /* 0x050fec000000187c */
[C---:B------:R-:W-:Y:S06]  /*7220*/  HMMA.16816.F32 R128, R4.reuse, R22, R128 ;  /* 0x000000160480723c */ /* 0x040fec0000001880 */
[C---:B------:R-:W-:Y:S06]  /*7230*/  HMMA.16816.F32 R132, R4.reuse, R16, R132 ;  /* 0x000000100484723c */ /* 0x040fec0000001884 */
[C---:B------:R-:W-:Y:S06]  /*7240*/  HMMA.16816.F32 R136, R4.reuse, R18, R136 ;  /* 0x000000120488723c */ /* 0x040fec0000001888 */
[C---:B---3--:R-:W-:Y:S06]  /*7250*/  HMMA.16816.F32 R140, R4.reuse, R12, R140 ;  /* 0x0000000c048c723c */ /* 0x048fec000000188c */
[C---:B------:R-:W-:Y:S06]  /*7260*/  HMMA.16816.F32 R152, R4.reuse, R14, R152 ;  /* 0x0000000e0498723c */ /* 0x040fec0000001898 */
[C---:B-1----:R-:W-:Y:S06]  /*7270*/  HMMA.16816.F32 R144, R4.reuse, R8, R144 ;  /* 0x000000080490723c */ /* 0x042fec0000001890 */
        /* <DEDUP_REMOVED lines=8> */
[----:B------:R-:W-:Y:S01]  /*7300*/  ULDC.64 UR6, c[0x0][0x218] ;  /* 0x0000860000067ab9 */ /* 0x000fe20000000a00 */
[----:B------:R-:W-:Y:S01]  /*7310*/  ULDC.64 UR8, c[0x0][0x220] ;  /* 0x0000880000087ab9 */ /* 0x000fe20000000a00 */
[--C-:B------:R-:W-:Y:S01]  /*7320*/  IMAD.WIDE.U32 R8, R166, UR19, R6.reuse ;  /* 0x00000013a6087c25 */ /* 0x100fe2000f8e0006 */
[----:B------:R-:W-:Y:S01]  /*7330*/  UIADD3 UR13, UR28, 0x3f, URZ ;  /* 0x0000003f1c0d7890 */ /* 0x000fe2000fffe03f */
[----:B------:R-:W-:Y:S02]  /*7340*/  UMOV UR10, URZ ;  /* 0x0000003f000a7c82 */ /* 0x000fe40008000000 */
[----:B------:R-:W-:Y:S01]  /*7350*/  IMAD.WIDE.U32 R6, R165, UR19, R6 ;  /* 0x00000013a5067c25 */ /* 0x000fe2000f8e0006 */
[----:B------:R-:W-:Y:S01]  /*7360*/  IADD3 R240, P1, R8, UR22, RZ ;  /* 0x0000001608f07c10 */ /* 0x000fe2000ff3e0ff */
[----:B------:R-:W-:-:S02]  /*7370*/  USHF.R.S32.HI UR4, URZ, 0x1f, UR13 ;  /* 0x0000001f3f047899 */ /* 0x000fc4000801140d */
[----:B------:R-:W-:Y:S01]  /*7380*/  IMAD.U32 R242, RZ, RZ, UR28 ;  /* 0x0000001cfff27e24 */ /* 0x000fe2000f8e00ff */
[----:B------:R-:W-:Y:S01]  /*7390*/  IADD3 R238, P0, R6, UR24, RZ ;  /* 0x0000001806ee7c10 */ /* 0x000fe2000ff1e0ff */
[----:B------:R-:W2:Y:S01]  /*73a0*/  @!P3 LDC.64 R226, c[0x0][0x220] ;  /* 0x00008800ffe2bb82 */ /* 0x000ea20000000a00 */
[----:B------:R-:W-:-:S03]  /*73b0*/  ULEA.HI UR13, UR4, UR13, URZ, 0x6 ;  /* 0x0000000d040d7291 */ /* 0x000fc6000f8f303f */
[----:B------:R-:W-:Y:S01]  /*73c0*/  ULDC UR4, c[0x0][0x2ec] ;  /* 0x0000bb0000047ab9 */ /* 0x000fe20000000800 */
[----:B------:R-:W-:Y:S02]  /*73d0*/  ULEA.HI.SX32 UR12, UR13, 0xfffffffe, 0x1a ;  /* 0xfffffffe0d0c7891 */ /* 0x000fe4000f8fd23f */
[----:B------:R-:W-:Y:S01]  /*73e0*/  ULEA.HI.SX32 UR13, UR13, 0xfffffffd, 0x1a ;  /* 0xfffffffd0d0d7891 */ /* 0x000fe2000f8fd23f */
[----:B------:R-:W3:Y:S01]  /*73f0*/  @!P3 LDC.64 R224, c[0x0][0x220] ;  /* 0x00008800ffe0bb82 */ /* 0x000ee20000000a00 */
[----:B-1----:R-:W-:-:S07]  /*7400*/  SHF.R.S32.HI R0, RZ, 0x1f, R4 ;  /* 0x0000001fff007819 */ /* 0x002fce0000011404 */
[----:B------:R-:W1:Y:S01]  /*7410*/  @!P3 LDC.64 R222, c[0x0][0x220] ;  /* 0x00008800ffdebb82 */ /* 0x000e620000000a00 */
[----:B------:R-:W-:Y:S02]  /*7420*/  LOP3.LUT R2, R4, 0x3, RZ, 0xc0, !PT ;  /* 0x0000000304027812 */ /* 0x000fe400078ec0ff */
[----:B------:R-:W-:Y:S01]  /*7430*/  LEA.HI R0, R0, R4, RZ, 0x3 ;  /* 0x0000000400007211 */ /* 0x000fe200078f18ff */
[----:B------:R-:W-:Y:S02]  /*7440*/  IMAD.U32 R4, RZ, RZ, UR21 ;  /* 0x00000015ff047e24 */ /* 0x000fe4000f8e00ff */
[----:B------:R-:W-:Y:S01]  /*7450*/  IMAD R167, R2, -0x2, R167 ;  /* 0xfffffffe02a77824 */ /* 0x000fe200078e02a7 */
[----:B------:R-:W-:Y:S01]  /*7460*/  SHF.R.S32.HI R10, RZ, 0x3, R0 ;  /* 0x00000003ff0a7819 */ /* 0x000fe20000011400 */
[----:B------:R-:W4:Y:S01]  /*7470*/  @!P3 LDC.64 R220, c[0x0][0x220] ;  /* 0x00008800ffdcbb82 */ /* 0x000f220000000a00 */
[----:B------:R-:W-:Y:S01]  /*7480*/  IMAD.U32 R2, RZ, RZ, UR23 ;  /* 0x00000017ff027e24 */ /* 0x000fe2000f8e00ff */
[----:B------:R-:W-:Y:S01]  /*7490*/  IADD3.X R4, R4, UR11, R9, P1, !PT ;  /* 0x0000000b04047c10 */ /* 0x000fe20008ffe409 */
[----:B------:R-:W-:Y:S01]  /*74a0*/  IMAD.MOV.U32 R0, RZ, RZ, R164 ;  /* 0x000000ffff007224 */ /* 0x000fe200078e00a4 */
[----:B------:R-:W-:Y:S01]  /*74b0*/  SHF.R.S32.HI R11, RZ, 0x1f, R10 ;  /* 0x0000001fff0b7819 */ /* 0x000fe2000001140a */
[----:B------:R-:W-:Y:S01]  /*74c0*/  ULDC UR11, c[0x0][0x2d0] ;  /* 0x0000b400000b7ab9 */ /* 0x000fe20000000800 */
[----:B------:R-:W-:-:S02]  /*74d0*/  IADD3.X R2, R2, UR31, R7, P0, !PT ;  /* 0x0000001f02027c10 */ /* 0x000fc400087fe407 */
[----:B------:R-:W-:Y:S01]  /*74e0*/  LEA R241, P1, R240, UR6, 0x1 ;  /* 0x00000006f0f17c11 */ /* 0x000fe2000f8208ff */
[----:B------:R1:W-:Y:S01]  /*74f0*/  STL.64 [R1], R10 ;  /* 0x0000000a01007387 */ /* 0x0003e20000100a00 */
[----:B------:R-:W-:Y:S02]  /*7500*/  LEA R239, P0, R238, UR8, 0x1 ;  /* 0x00000008eeef7c11 */ /* 0x000fe4000f8008ff */
[----:B------:R-:W-:Y:S01]  /*7510*/  LEA.HI.X R240, R240, UR7, R4, 0x1, P1 ;  /* 0x00000007f0f07c11 */ /* 0x000fe200088f0c04 */
[----:B------:R-:W-:Y:S01]  /*7520*/  ULDC.64 UR6, c[0x0][0x250] ;  /* 0x0000940000067ab9 */ /* 0x000fe20000000a00 */
[----:B------:R-:W-:Y:S01]  /*7530*/  LEA.HI.X R238, R238, UR9, R2, 0x1, P0 ;  /* 0x00000009eeee7c11 */ /* 0x000fe200080f0c02 */
[----:B------:R-:W-:Y:S01]  /*7540*/  IMAD.MOV.U32 R2, RZ, RZ, R3 ;  /* 0x000000ffff027224 */ /* 0x000fe200078e0003 */
[C---:B------:R-:W-:Y:S01]  /*7550*/  IADD3 R250, P2, R10.reuse, 0x30, RZ ;  /* 0x000000300afa7810 */ /* 0x040fe20007f5e0ff */
[----:B------:R-:W-:Y:S01]  /*7560*/  USHF.L.U64.HI UR15, UR6, 0x4, UR7 ;  /* 0x00000004060f7899 */ /* 0x000fe20008010207 */
[C---:B------:R-:W-:Y:S01]  /*7570*/  IADD3 R248, P1, R10.reuse, 0x10, RZ ;  /* 0x000000100af87810 */ /* 0x040fe20007f3e0ff */
[----:B------:R-:W-:Y:S01]  /*7580*/  USHF.L.U32 UR19, UR6, 0x4, URZ ;  /* 0x0000000406137899 */ /* 0x000fe2000800063f */
[----:B------:R-:W-:Y:S01]  /*7590*/  IADD3 R244, P0, R10, 0x20, RZ ;  /* 0x000000200af47810 */ /* 0x000fe20007f1e0ff */
[----:B------:R-:W-:Y:S01]  /*75a0*/  IMAD.X R251, RZ, RZ, R11, P2 ;  /* 0x000000fffffb7224 */ /* 0x000fe200010e060b */
[----:B------:R-:W-:Y:S01]  /*75b0*/  IADD3 R242, R242, -UR18, R167 ;  /* 0x80000012f2f27c10 */ /* 0x000fe2000fffe0a7 */
[--C-:B------:R-:W-:Y:S01]  /*75c0*/  IMAD.X R249, RZ, RZ, R11.reuse, P1 ;  /* 0x000000fffff97224 */ /* 0x100fe200008e060b */
[----:B------:R-:W-:Y:S01]  /*75d0*/  ULDC.64 UR8, c[0x0][0x248] ;  /* 0x0000920000087ab9 */ /* 0x000fe20000000a00 */
[----:B------:R-:W-:Y:S01]  /*75e0*/  IMAD.X R245, RZ, RZ, R11, P0 ;  /* 0x000000fffff57224 */ /* 0x000fe200000e060b */
[----:B--23--:R-:W-:Y:S07]  /*75f0*/  BRA `(.L_x_129) ;  /* 0x0000000400bc7947 */ /* 0x00cfee0003800000 */
.L_x_131:
        /* <DEDUP_REMOVED lines=14> */
[----:B------:R-:W1:Y:S02]  /*76e0*/  @!P3 LDC.64 R164, c[0x0][0x218] ;  /* 0x00008600ffa4bb82 */ /* 0x000e640000000a00 */
        /* <DEDUP_REMOVED lines=22> */
[C---:B-1----:R-:W-:Y:S01]  /*7850*/  @!P3 LEA R164, P5, R168.reuse, R164, 0x1 ;  /* 0x000000a4a8a4b211 */ /* 0x042fe200078a08ff */
        /* <DEDUP_REMOVED lines=73> */
.L_x_129:
[----:B------:R2:W-:Y:S01]  /*7cf0*/  STL.64 [R1+0x8], R36 ;  /* 0x0000082401007387 */ /* 0x0005e20000100a00 */
        /* <DEDUP_REMOVED lines=8> */
[----:B------:R-:W-:Y:S01]  /*7d80*/  UIMAD.WIDE.U32 UR22, UR20, UR6, URZ ;  /* 0x00000006141672a5 */ /* 0x000fe2000f8e003f */
[----:B------:R-:W-:Y:S01]  /*7d90*/  IMAD.U32 R5, RZ, RZ, UR20 ;  /* 0x00000014ff057e24 */ /* 0x000fe2000f8e00ff */
[----:B------:R-:W-:Y:S01]  /*7da0*/  LEA R20, P2, R20, R248, 0x6 ;  /* 0x000000f814147211 */ /* 0x000fe200078430ff */
[----:B------:R-:W-:Y:S01]  /*7db0*/  IMAD.U32 R18, RZ, RZ, UR20 ;  /* 0x00000014ff127e24 */ /* 0x000fe2000f8e00ff */
[----:B------:R-:W-:Y:S01]  /*7dc0*/  UIMAD UR14, UR20, UR7, UR14 ;  /* 0x00000007140e72a4 */ /* 0x000fe2000f8e020e */
[----:B------:R-:W-:Y:S01]  /*7dd0*/  IMAD.U32 R4, RZ, RZ, UR20 ;  /* 0x00000014ff047e24 */ /* 0x000fe2000f8e00ff */
[----:B------:R-:W-:Y:S01]  /*7de0*/  LEA.HI.X.SX32 R21, R5, R249, 0x6, P2 ;  /* 0x000000f905157211 */ /* 0x000fe200010f36ff */
[----:B------:R-:W-:Y:S01]  /*7df0*/  IMAD.U32 R24, RZ, RZ, UR20 ;  /* 0x00000014ff187e24 */ /* 0x000fe2000f8e00ff */
[----:B------:R-:W-:Y:S01]  /*7e00*/  LEA R18, P1, R18, R244, 0x6 ;  /* 0x000000f412127211 */ /* 0x000fe200078230ff */
[----:B------:R-:W-:Y:S01]  /*7e10*/  IMAD.U32 R3, RZ, RZ, UR20 ;  /* 0x00000014ff037e24 */ /* 0x000fe2000f8e00ff */
[----:B------:R-:W-:Y:S01]  /*7e20*/  UIADD3 UR14, UR23, UR14, URZ ;  /* 0x0000000e170e7290 */ /* 0x000fe2000fffe03f */
[----:B------:R-:W-:Y:S01]  /*7e30*/  IMAD R7, R21, UR6, RZ ;  /* 0x0000000615077c24 */ /* 0x000fe2000f8e02ff */
[----:B------:R-:W-:Y:S01]  /*7e40*/  LEA.HI.X.SX32 R19, R4, R245, 0x6, P1 ;  /* 0x000000f504137211 */ /* 0x000fe200008f36ff */
[----:B-1----:R-:W-:Y:S01]  /*7e50*/  IMAD.U32 R10, RZ, RZ, UR22 ;  /* 0x00000016ff0a7e24 */ /* 0x002fe2000f8e00ff */
[----:B------:R-:W-:Y:S01]  /*7e60*/  LEA R24, P0, R24, R250, 0x6 ;  /* 0x000000fa18187211 */ /* 0x000fe200078030ff */
[C---:B------:R-:W-:Y:S02]  /*7e70*/  IMAD R7, R20.reuse, UR7, R7 ;  /* 0x0000000714077c24 */ /* 0x040fe4000f8e0207 */
[----:B------:R-:W-:Y:S01]  /*7e80*/  IMAD.WIDE.U32 R20, R20, UR6, RZ ;  /* 0x0000000614147c25 */ /* 0x000fe2000f8e00ff */
[----:B------:R-:W-:Y:S02]  /*7e90*/  LEA.HI.X.SX32 R25, R3, R251, 0x6, P0 ;  /* 0x000000fb03197211 */ /* 0x000fe400000f36ff */
[----:B------:R-:W-:Y:S01]  /*7ea0*/  LEA R4, P0, R10, R232, 0x6 ;  /* 0x000000e80a047211 */ /* 0x000fe200078030ff */
[----:B--2---:R-:W2:Y:S01]  /*7eb0*/  LDL.64 R36, [R1] ;  /* 0x0000000001247983 */ /* 0x004ea20000100a00 */
[----:B------:R-:W-:Y:S01]  /*7ec0*/  IMAD.IADD R7, R21, 0x1, R7 ;  /* 0x0000000115077824 */ /* 0x000fe200078e0207 */
[C---:B------:R-:W-:Y:S01]  /*7ed0*/  LEA R14, P2, R20.reuse, R239, 0x1 ;  /* 0x000000ef140e7211 */ /* 0x040fe200078408ff */
[----:B------:R-:W-:Y:S01]  /*7ee0*/  IMAD.U32 R3, RZ, RZ, UR14 ;  /* 0x0000000eff037e24 */ /* 0x000fe2000f8e00ff */
[----:B------:R-:W-:Y:S01]  /*7ef0*/  @P3 STS.128 [R228+0x10000], RZ ;  /* 0x010000ffe4003388 */ /* 0x000fe20000000c00 */
[----:B------:R-:W-:Y:S01]  /*7f00*/  IMAD R5, R25, UR6, RZ ;  /* 0x0000000619057c24 */ /* 0x000fe2000f8e02ff */
[-C--:B------:R-:W-:Y:S01]  /*7f10*/  LEA.HI.X R15, R20, R238.reuse, R7, 0x1, P2 ;  /* 0x000000ee140f7211 */ /* 0x080fe200010f0c07 */
[----:B------:R-:W-:Y:S01]  /*7f20*/  IMAD.U32 R11, RZ, RZ, UR23 ;  /* 0x00000017ff0b7e24 */ /* 0x000fe2000f8e00ff */
[----:B------:R-:W-:Y:S01]  /*7f30*/  ISETP.GE.AND P2, PT, R231, UR11, PT ;  /* 0x0000000be7007c0c */ /* 0x000fe2000bf46270 */
[----:B------:R-:W-:Y:S01]  /*7f40*/  IMAD R5, R24, UR7, R5 ;  /* 0x0000000718057c24 */ /* 0x000fe2000f8e0205 */
[----:B------:R-:W-:Y:S01]  /*7f50*/  LEA.HI.X R3, R10, R219, R3, 0x6, P0 ;  /* 0x000000db0a037211 */ /* 0x000fe200000f3403 */
[----:B------:R-:W-:Y:S01]  /*7f60*/  IMAD.WIDE.U32 R24, R24, UR6, RZ ;  /* 0x0000000618187c25 */ /* 0x000fe2000f8e00ff */
[----:B------:R-:W-:Y:S03]  /*7f70*/  UIADD3 UR14, UR13, -UR10, URZ ;  /* 0x8000000a0d0e7290 */ /* 0x000fe6000fffe03f */
[----:B------:R-:W-:Y:S01]  /*7f80*/  IMAD.IADD R5, R25, 0x1, R5 ;  /* 0x0000000119057824 */ /* 0x000fe200078e0205 */
[C---:B------:R-:W-:Y:S04]  /*7f90*/  LEA R10, P0, R24.reuse, R239, 0x1 ;  /* 0x000000ef180a7211 */ /* 0x040fe800078008ff */
[----:B------:R-:W-:Y:S02]  /*7fa0*/  LEA.HI.X R11, R24, R238, R5, 0x1, P0 ;  /* 0x000000ee180b7211 */ /* 0x000fe400000f0c05 */
[----:B------:R-:W-:Y:S02]  /*7fb0*/  ISETP.GE.AND P0, PT, R229, UR11, PT ;  /* 0x0000000be5007c0c */ /* 0x000fe4000bf06270 */
[----:B--2---:R-:W-:Y:S04]  /*7fc0*/  LEA R22, P4, R22, R36, 0x6 ;  /* 0x0000002416167211 */ /* 0x004fe800078830ff */
[----:B------:R-:W-:Y:S01]  /*7fd0*/  LEA.HI.X.SX32 R23, R6, R37, 0x6, P4 ;  /* 0x0000002506177211 */ /* 0x000fe200020f36ff */
[----:B------:R-:W-:Y:S04]  /*7fe0*/  IMAD R6, R19, UR6, RZ ;  /* 0x0000000613067c24 */ /* 0x000fe8000f8e02ff */
[----:B------:R-:W-:Y:S02]  /*7ff0*/  IMAD R8, R23, UR6, RZ ;  /* 0x0000000617087c24 */ /* 0x000fe4000f8e02ff */
[----:B------:R-:W-:Y:S02]  /*8000*/  IMAD R6, R18, UR7, R6 ;  /* 0x0000000712067c24 */ /* 0x000fe4000f8e0206 */
[C---:B------:R-:W-:Y:S02]  /*8010*/  IMAD R8, R22.reuse, UR7, R8 ;  /* 0x0000000716087c24 */ /* 0x040fe4000f8e0208 */
[----:B------:R-:W-:Y:S04]  /*8020*/  IMAD.WIDE.U32 R22, R22, UR6, RZ ;  /* 0x0000000616167c25 */ /* 0x000fe8000f8e00ff */
[----:B------:R-:W-:Y:S01]  /*8030*/  IMAD.IADD R8, R23, 0x1, R8 ;  /* 0x0000000117087824 */ /* 0x000fe200078e0208 */
[-C--:B------:R-:W-:Y:S01]  /*8040*/  LEA R16, P4, R22, R239.reuse, 0x1 ;  /* 0x000000ef16107211 */ /* 0x080fe200078808ff */
[----:B------:R-:W-:Y:S03]  /*8050*/  IMAD.WIDE.U32 R18, R18, UR6, RZ ;  /* 0x0000000612127c25 */ /* 0x000fe6000f8e00ff */
[----:B------:R-:W-:Y:S01]  /*8060*/  LEA.HI.X R17, R22, R238, R8, 0x1, P4 ;  /* 0x000000ee16117211 */ /* 0x000fe200020f0c08 */
[----:B------:R-:W-:Y:S01]  /*8070*/  IMAD.IADD R6, R19, 0x1, R6 ;  /* 0x0000000113067824 */ /* 0x000fe200078e0206 */
[----:B------:R-:W-:Y:S02]  /*8080*/  @!P3 LEA R8, P6, R4, R226, 0x1 ;  /* 0x000000e20408b211 */ /* 0x000fe400078c08ff */
[----:B------:R-:W-:Y:S02]  /*8090*/  LEA R12, P1, R18, R239, 0x1 ;  /* 0x000000ef120c7211 */ /* 0x000fe400078208ff */
[----:B------:R-:W-:Y:S02]  /*80a0*/  @!P3 LEA.HI.X R9, R4, R227, R3, 0x1, P6 ;  /* 0x000000e30409b211 */ /* 0x000fe400030f0c03 */
[----:B------:R-:W-:Y:S02]  /*80b0*/  LEA.HI.X R13, R18, R238, R6, 0x1, P1 ;  /* 0x000000ee120d7211 */ /* 0x000fe400008f0c06 */
[----:B------:R-:W-:Y:S01]  /*80c0*/  ISETP.GE.AND P1, PT, R230, UR11, PT ;  /* 0x0000000be6007c0c */ /* 0x000fe2000bf26270 */
[----:B------:R-:W-:Y:S01]  /*80d0*/  @!PT LDS RZ, [RZ] ;  /* 0x00000000fffff984 */ /* 0x000fe20000000800 */
[----:B------:R-:W-:Y:S01]  /*80e0*/  @!PT LDS RZ, [RZ] ;  /* 0x00000000fffff984 */ /* 0x000fe20000000800 */
[----:B------:R-:W-:Y:S01]  /*80f0*/  @!PT LDS RZ, [RZ] ;  /* 0x00000000fffff984 */ /* 0x000fe20000000800 */
[----:B------:R-:W-:Y:S01]  /*8100*/  @!P3 LDGSTS.E.BYPASS.LTC128B.128 [R228+0x10000], desc[UR26][R8.64] ;  /* 0x1000000008e4bfae */ /* 0x000fe2000b901d5a */
[----:B------:R-:W-:Y:S03]  /*8110*/  IADD3 R6, P5, R4, UR19, RZ ;  /* 0x0000001304067c10 */ /* 0x000fe6000ffbe0ff */
[----:B------:R-:W-:Y:S01]  /*8120*/  @P2 STS.128 [R228+0x12000], RZ ;  /* 0x012000ffe4002388 */ /* 0x000fe20000000c00 */
[C---:B------:R-:W-:Y:S02]  /*8130*/  @!P3 LEA R18, P6, R6.reuse, R224, 0x1 ;  /* 0x000000e00612b211 */ /* 0x040fe400078c08ff */
[----:B------:R-:W-:Y:S01]  /*8140*/  IADD3.X R4, R3, UR15, RZ, P5, !PT ;  /* 0x0000000f03047c10 */ /* 0x000fe2000affe4ff */
[----:B------:R-:W-:Y:S01]  /*8150*/  @!PT LDS RZ, [RZ] ;  /* 0x00000000fffff984 */ /* 0x000fe20000000800 */
[----:B------:R-:W-:Y:S01]  /*8160*/  @!PT LDS RZ, [RZ] ;  /* 0x00000000fffff984 */ /* 0x000fe20000000800 */
[----:B------:R-:W-:Y:S01]  /*8170*/  @!PT LDS RZ, [RZ] ;  /* 0x00000000fffff984 */ /* 0x000fe20000000800 */
[----:B------:R-:W-:Y:S01]  /*8180*/  @!P2 LDGSTS.E.BYPASS.LTC128B.128 [R228+0x12000], desc[UR26][R16.64+0x80] ;  /* 0x1200008010e4afae */ /* 0x000fe2000b901d5a */
[C---:B------:R-:W-:Y:S02]  /*8190*/  IADD3 R5, P4, R6.reuse, UR19, RZ ;  /* 0x0000001306057c10 */ /* 0x040fe4000ff9e0ff */
[----:B------:R-:W-:Y:S01]  /*81a0*/  @!P3 LEA.HI.X R19, R6, R225, R4, 0x1, P6 ;  /* 0x000000e10613b211 */ /* 0x000fe200030f0c04 */
        /* <DEDUP_REMOVED lines=10> */
[C---:B----4-:R-:W-:Y:S02]  /*8250*/  @!P3 LEA R20, P4, R3.reuse, R220, 0x1 ;  /* 0x000000dc0314b211 */ /* 0x050fe400078808ff */
[----:B------:R-:W-:Y:S01]  /*8260*/  IADD3.X R4, R6, UR15, RZ, P5, !PT ;  /* 0x0000000f06047c10 */ /* 0x000fe2000affe4ff */
[----:B------:R-:W-:Y:S01]  /*8270*/  @!PT LDS RZ, [RZ] ;  /* 0x00000000fffff984 */ /* 0x000fe20000000800 */
[----:B------:R-:W-:Y:S01]  /*8280*/  @!PT LDS RZ, [RZ] ;  /* 0x00000000fffff984 */ /* 0x000fe20000000800 */
[----:B------:R-:W-:Y:S01]  /*8290*/  @!PT LDS RZ, [RZ] ;  /* 0x00000000fffff984 */ /* 0x000fe20000000800 */
[----:B------:R-:W-:Y:S03]  /*82a0*/  @!P0 LDGSTS.E.BYPASS.LTC128B.128 [R228+0x16000], desc[UR26][R16.64+0x180] ;  /* 0x1600018010e48fae */ /* 0x000fe6000b901d5a */
[----:B------:R-:W-:Y:S01]  /*82b0*/  @!P3 LEA.HI.X R21, R3, R221, R4, 0x1, P4 ;  /* 0x000000dd0315b211 */ /* 0x000fe200020f0c04 */
[----:B------:R-:W-:Y:S01]  /*82c0*/  @P3 STS.128 [R228+0x10800], RZ ;  /* 0x010800ffe4003388 */ /* 0x000fe20000000c00 */
[----:B------:R-:W-:Y:S03]  /*82d0*/  IMAD.U32 R3, RZ, RZ, UR14 ;  /* 0x0000000eff037e24 */ /* 0x000fe6000f8e00ff */
[----:B------:R-:W-:Y:S01]  /*82e0*/  @!PT LDS RZ, [RZ] ;  /* 0x00000000fffff984 */ /* 0x000fe20000000800 */
[----:B------:R-:W-:Y:S01]  /*82f0*/  @!PT LDS RZ, [RZ] ;  /* 0x00000000fffff984 */ /* 0x000fe20000000800 */
[----:B------:R-:W-:Y:S01]  /*8300*/  @!PT LDS RZ, [RZ] ;  /* 0x00000000fffff984 */ /* 0x000fe20000000800 */
[----:B------:R1:W-:Y:S04]  /*8310*/  @!P3 LDGSTS.E.BYPASS.LTC128B.128 [R228+0x10800], desc[UR26][R18.64] ;  /* 0x1080000012e4bfae */ /* 0x0003e8000b901d5a */
        /* <DEDUP_REMOVED lines=75> */
[----:B------:R-:W-:Y:S05]  /*87d0*/  LDSM.16.M88.4 R164, [R214] ;  /* 0x00000000d6a4783b */ /* 0x000fea0000000200 */
[C---:B------:R-:W-:Y:S06]  /*87e0*/  HMMA.16816.F32 R4, R168.reuse, R172, R4 ;  /* 0x000000aca804723c */ /* 0x040fec0000001804 */
[C---:B------:R-:W-:Y:S01]  /*87f0*/  HMMA.16816.F32 R8, R168.reuse, R174, R8 ;  /* 0x000000aea808723c */ /* 0x040fe20000001808 */
[----:B------:R-:W1:Y:S05]  /*8800*/  LDSM.16.M88.4 R172, [R211+0x8000] ;  /* 0x00800000d3ac783b */ /* 0x000e6a0000000200 */
[C---:B--2---:R-:W-:Y:S06]  /*8810*/  HMMA.16816.F32 R12, R168.reuse, R176, R12 ;  /* 0x000000b0a80c723c */ /* 0x044fec000000180c */
[C---:B------:R-:W-:Y:S01]  /*8820*/  HMMA.16816.F32 R16, R168.reuse, R178, R16 ;  /* 0x000000b2a810723c */ /* 0x040fe20000001810 */
[----:B------:R-:W2:Y:S05]  /*8830*/  LDSM.16.M88.4 R176, [R211+0x9000] ;  /* 0x00900000d3b0783b */ /* 0x000eaa0000000200 */
[C---:B---3--:R-:W-:Y:S06]  /*8840*/  HMMA.16816.F32 R20, R168.reuse, R180, R20 ;  /* 0x000000b4a814723c */ /* 0x048fec0000001814 */
[C---:B------:R-:W-:Y:S01]  /*8850*/  HMMA.16816.F32 R24, R168.reuse, R182, R24 ;  /* 0x000000b6a818723c */ /* 0x040fe20000001818 */
[----:B------:R-:W3:Y:S05]  /*8860*/  LDSM.16.M88.4 R180, [R211+0x9800] ;  /* 0x00980000d3b4783b */ /* 0x000eea0000000200 */
[C---:B----4-:R-:W-:Y:S06]  /*8870*/  HMMA.16816.F32 R28, R168.reuse, R184, R28 ;  /* 0x000000b8a81c723c */ /* 0x050fec000000181c */
[----:B------:R-:W-:Y:S01]  /*8880*/  HMMA.16816.F32 R32, R168, R186, R32 ;  /* 0x000000baa820723c */ /* 0x000fe20000001820 */
[----:B------:R-:W-:Y:S04]  /*8890*/  LDSM.16.M88.4 R168, [R213] ;  /* 0x00000000d5a8783b */ /* 0x000fe80000000200 */
[----:B------:R-:W4:Y:S01]  /*88a0*/  LDSM.16.M88.4 R184, [R204] ;  /* 0x00000000ccb8783b */ /* 0x000f220000000200 */
[C---:B-1----:R-:W-:Y:S06]  /*88b0*/  HMMA.16816.F32 R4, R164.reuse, R172, R4 ;  /* 0x000000aca404723c */ /* 0x042fec0000001804 */
[C---:B------:R-:W-:Y:S01]  /*88c0*/  HMMA.16816.F32 R8, R164.reuse, R174, R8 ;  /* 0x000000aea408723c */ /* 0x040fe20000001808 */
[----:B------:R-:W1:Y:S05]  /*88d0*/  LDSM.16.M88.4 R172, [R204+0x800] ;  /* 0x00080000ccac783b */ /* 0x000e6a0000000200 */
[C---:B------:R-:W-:Y:S06]  /*88e0*/  HMMA.16816.F32 R12, R164.reuse, R188, R12 ;  /* 0x000000bca40c723c */ /* 0x040fec000000180c */
[C---:B------:R-:W-:Y:S01]  /*88f0*/  HMMA.16816.F32 R16, R164.reuse, R190, R16 ;  /* 0x000000bea410723c */ /* 0x040fe20000001810 */
[----:B------:R-:W1:Y:S05]  /*8900*/  LDSM.16.M88.4 R188, [R204+0x1000] ;  /* 0x00100000ccbc783b */ /* 0x000e6a0000000200 */
[C---:B--2---:R-:W-:Y:S06]  /*8910*/  HMMA.16816.F32 R20, R164.reuse, R176, R20 ;  /* 0x000000b0a414723c */ /* 0x044fec0000001814 */
[C---:B------:R-:W-:Y:S01]  /*8920*/  HMMA.16816.F32 R24, R164.reuse, R178, R24 ;  /* 0x000000b2a418723c */ /* 0x040fe20000001818 */
[----:B------:R-:W2:Y:S05]  /*8930*/  LDSM.16.M88.4 R176, [R204+0x1800] ;  /* 0x00180000ccb0783b */ /* 0x000eaa0000000200 */
[C---:B---3--:R-:W-:Y:S06]  /*8940*/  HMMA.16816.F32 R28, R164.reuse, R180, R28 ;  /* 0x000000b4a41c723c */ /* 0x048fec000000181c */
[----:B------:R-:W-:Y:S01]  /*8950*/  HMMA.16816.F32 R32, R164, R182, R32 ;  /* 0x000000b6a420723c */ /* 0x000fe20000001820 */
[----:B------:R-:W-:Y:S04]  /*8960*/  LDSM.16.M88.4 R164, [R218+0x2000] ;  /* 0x00200000daa4783b */ /* 0x000fe80000000200 */
[----:B------:R-:W3:Y:S01]  /*8970*/  LDSM.16.M88.4 R180, [R217+0xa000] ;  /* 0x00a00000d9b4783b */ /* 0x000ee20000000200 */
[C---:B----4-:R-:W-:Y:S06]  /*8980*/  HMMA.16816.F32 R4, R168.reuse, R184, R4 ;  /* 0x000000b8a804723c */ /* 0x050fec0000001804 */
[C---:B------:R-:W-:Y:S01]  /*8990*/  HMMA.16816.F32 R8, R168.reuse, R186, R8 ;  /* 0x000000baa808723c */ /* 0x040fe20000001808 */
[----:B------:R-:W4:Y:S05]  /*89a0*/  LDSM.16.M88.4 R184, [R217+0xa800] ;  /* 0x00a80000d9b8783b */ /* 0x000f2a0000000200 */
[C---:B-1----:R-:W-:Y:S06]  /*89b0*/  HMMA.16816.F32 R12, R168.reuse, R172, R12 ;  /* 0x000000aca80c723c */ /* 0x042fec000000180c */
[C---:B------:R-:W-:Y:S01]  /*89c0*/  HMMA.16816.F32 R16, R168.reuse, R174, R16 ;  /* 0x000000aea810723c */ /* 0x040fe20000001810 */
[----:B------:R-:W1:Y:S05]  /*89d0*/  LDSM.16.M88.4 R172, [R217+0xb000] ;  /* 0x00b00000d9ac783b */ /* 0x000e6a0000000200 */
[C---:B------:R-:W-:Y:S06]  /*89e0*/  HMMA.16816.F32 R20, R168.reuse, R188, R20 ;  /* 0x000000bca814723c */ /* 0x040fec0000001814 */
[C---:B------:R-:W-:Y:S01]  /*89f0*/  HMMA.16816.F32 R24, R168.reuse, R190, R24 ;  /* 0x000000bea818723c */ /* 0x040fe20000001818 */
[----:B------:R-:W1:Y:S05]  /*8a00*/  LDSM.16.M88.4 R188, [R217+0xb800] ;  /* 0x00b80000d9bc783b */ /* 0x000e6a0000000200 */
[C---:B--2---:R-:W-:Y:S06]  /*8a10*/  HMMA.16816.F32 R28, R168.reuse, R176, R28 ;  /* 0x000000b0a81c723c */ /* 0x044fec000000181c */
[----:B------:R-:W-:Y:S01]  /*8a20*/  HMMA.16816.F32 R32, R168, R178, R32 ;  /* 0x000000b2a820723c */ /* 0x000fe20000001820 */
[----:B------:R-:W-:Y:S04]  /*8a30*/  LDSM.16.M88.4 R168, [R216+0x2000] ;  /* 0x00200000d8a8783b */ /* 0x000fe80000000200 */
[----:B------:R-:W2:Y:S01]  /*8a40*/  LDSM.16.M88.4 R176, [R203] ;  /* 0x00000000cbb0783b */ /* 0x000ea20000000200 */
[C---:B---3--:R-:W-:Y:S06]  /*8a50*/  HMMA.16816.F32 R4, R164.reuse, R180, R4 ;  /* 0x000000b4a404723c */ /* 0x048fec0000001804 */
[C---:B------:R-:W-:Y:S01]  /*8a60*/  HMMA.16816.F32 R8, R164.reuse, R182, R8 ;  /* 0x000000b6a408723c */ /* 0x040fe20000001808 */
[----:B------:R-:W3:Y:S05]  /*8a70*/  LDSM.16.M88.4 R180, [R202] ;  /* 0x00000000cab4783b */ /* 0x000eea0000000200 */
[C---:B----4-:R-:W-:Y:S06]  /*8a80*/  HMMA.16816.F32 R12, R164.reuse, R184, R12 ;  /* 0x000000b8a40c723c */ /* 0x050fec000000180c */
[C---:B------:R-:W-:Y:S01]  /*8a90*/  HMMA.16816.F32 R16, R164.reuse, R186, R16 ;  /* 0x000000baa410723c */ /* 0x040fe20000001810 */
[----:B------:R-:W4:Y:S05]  /*8aa0*/  LDSM.16.M88.4 R184, [R201] ;  /* 0x00000000c9b8783b */ /* 0x000f2a0000000200 */
[C---:B-1----:R-:W-:Y:S06]  /*8ab0*/  HMMA.16816.F32 R20, R164.reuse, R172, R20 ;  /* 0x000000aca414723c */ /* 0x042fec0000001814 */
[C---:B------:R-:W-:Y:S01]  /*8ac0*/  HMMA.16816.F32 R24, R164.reuse, R174, R24 ;  /* 0x000000aea418723c */ /* 0x040fe20000001818 */
[----:B------:R-:W1:Y:S05]  /*8ad0*/  LDSM.16.M88.4 R172, [R200] ;  /* 0x00000000c8ac783b */ /* 0x000e6a0000000200 */
        /* <DEDUP_REMOVED lines=9> */
[----:B------:R-:W3:Y:S05]  /*8b70*/  LDSM.16.M88.4 R180, [R211+0xb000] ;  /* 0x00b00000d3b4783b */ /* 0x000eea0000000200 */
[C---:B----4-:R-:W-:Y:S06]  /*8b80*/  HMMA.16816.F32 R20, R168.reuse, R184, R20 ;  /* 0x000000b8a814723c */ /* 0x050fec0000001814 */
[C---:B------:R-:W-:Y:S01]  /*8b90*/  HMMA.16816.F32 R24, R168.reuse, R186, R24 ;  /* 0x000000baa818723c */ /* 0x040fe20000001818 */
[----:B------:R-:W4:Y:S05]  /*8ba0*/  LDSM.16.M88.4 R184, [R211+0xb800] ;  /* 0x00b80000d3b8783b */ /* 0x000f2a0000000200 */
[C---:B-1----:R-:W-:Y:S06]  /*8bb0*/  HMMA.16816.F32 R28, R168.reuse, R172, R28 ;  /* 0x000000aca81c723c */ /* 0x042fec000000181c */
[----:B------:R-:W-:Y:S01]  /*8bc0*/  HMMA.16816.F32 R32, R168, R174, R32 ;  /* 0x000000aea820723c */ /* 0x000fe20000001820 */
[----:B------:R-:W-:Y:S04]  /*8bd0*/  LDSM.16.M88.4 R168, [R213+0x2000] ;  /* 0x00200000d5a8783b */ /* 0x000fe80000000200 */
[----:B------:R-:W1:Y:S01]  /*8be0*/  LDSM.16.M88.4 R172, [R204+0x2000] ;  /* 0x00200000ccac783b */ /* 0x000e620000000200 */
[C---:B--2---:R-:W-:Y:S06]  /*8bf0*/  HMMA.16816.F32 R4, R164.reuse, R176, R4 ;  /* 0x000000b0a404723c */ /* 0x044fec0000001804 */
[C---:B------:R-:W-:Y:S01]  /*8c00*/  HMMA.16816.F32 R8, R164.reuse, R178, R8 ;  /* 0x000000b2a408723c */ /* 0x040fe20000001808 */
[----:B------:R-:W2:Y:S05]  /*8c10*/  LDSM.16.M88.4 R176, [R204+0x2800] ;  /* 0x00280000ccb0783b */ /* 0x000eaa0000000200 */
[C---:B------:R-:W-:Y:S06]  /*8c20*/  HMMA.16816.F32 R12, R164.reuse, R188, R12 ;  /* 0x000000bca40c723c */ /* 0x040fec000000180c */
[C---:B------:R-:W-:Y:S01]  /*8c30*/  HMMA.16816.F32 R16, R164.reuse, R190, R16 ;  /* 0x000000bea410723c */ /* 0x040fe20000001810 */
[----:B------:R-:W2:Y:S05]  /*8c40*/  LDSM.16.M88.4 R188, [R204+0x3000] ;  /* 0x00300000ccbc783b */ /* 0x000eaa0000000200 */
[C---:B---3--:R-:W-:Y:S06]  /*8c50*/  HMMA.16816.F32 R20, R164.reuse, R180, R20 ;  /* 0x000000b4a414723c */ /* 0x048fec0000001814 */
[C---:B------:R-:W-:Y:S01]  /*8c60*/  HMMA.16816.F32 R24, R164.reuse, R182, R24 ;  /* 0x000000b6a418723c */ /* 0x040fe20000001818 */
[----:B------:R-:W3:Y:S05]  /*8c70*/  LDSM.16.M88.4 R180, [R204+0x3800] ;  /* 0x00380000ccb4783b */ /* 0x000eea0000000200 */
[C---:B----4-:R-:W-:Y:S06]  /*8c80*/  HMMA.16816.F32 R28, R164.reuse, R184, R28 ;  /* 0x000000b8a41c723c */ /* 0x050fec000000181c */
[----:B------:R-:W-:Y:S01]  /*8c90*/  HMMA.16816.F32 R32, R164, R186, R32 ;  /* 0x000000baa420723c */ /* 0x000fe20000001820 */
[----:B------:R-:W-:Y:S04]  /*8ca0*/  LDSM.16.M88.4 R164, [R218+0x4000] ;  /* 0x00400000daa4783b */ /* 0x000fe80000000200 */
[----:B------:R-:W4:Y:S01]  /*8cb0*/  LDSM.16.M88.4 R184, [R217+0xc000] ;  /* 0x00c00000d9b8783b */ /* 0x000f220000000200 */
        /* <DEDUP_REMOVED lines=8> */
[----:B------:R-:W2:Y:S05]  /*8d40*/  LDSM.16.M88.4 R188, [R217+0xd800] ;  /* 0x00d80000d9bc783b */ /* 0x000eaa0000000200 */
[C---:B---3--:R-:W-:Y:S06]  /*8d50*/  HMMA.16816.F32 R28, R168.reuse, R180, R28 ;  /* 0x000000b4a81c723c */ /* 0x048fec000000181c */
[----:B------:R-:W-:Y:S01]  /*8d60*/  HMMA.16816.F32 R32, R168, R182, R32 ;  /* 0x000000b6a820723c */ /* 0x000fe20000001820 */
[----:B------:R-:W-:Y:S04]  /*8d70*/  LDSM.16.M88.4 R168, [R216+0x4000] ;  /* 0x00400000d8a8783b */ /* 0x000fe80000000200 */
[----:B------:R-:W3:Y:S01]  /*8d80*/  LDSM.16.M88.4 R180, [R199] ;  /* 0x00000000c7b4783b */ /* 0x000ee20000000200 */
[C---:B----4-:R-:W-:Y:S06]  /*8d90*/  HMMA.16816.F32 R4, R164.reuse, R184, R4 ;  /* 0x000000b8a404723c */ /* 0x050fec0000001804 */
[C---:B------:R-:W-:Y:S01]  /*8da0*/  HMMA.16816.F32 R8, R164.reuse, R186, R8 ;  /* 0x000000baa408723c */ /* 0x040fe20000001808 */
[----:B------:R-:W4:Y:S05]  /*8db0*/  LDSM.16.M88.4 R184, [R198] ;  /* 0x00000000c6b8783b */ /* 0x000f2a0000000200 */
[C---:B-1----:R-:W-:Y:S06]  /*8dc0*/  HMMA.16816.F32 R12, R164.reuse, R172, R12 ;  /* 0x000000aca40c723c */ /* 0x042fec000000180c */
[C---:B------:R-:W-:Y:S01]  /*8dd0*/  HMMA.16816.F32 R16, R164.reuse, R174, R16 ;  /* 0x000000aea410723c */ /* 0x040fe20000001810 */
[----:B------:R-:W1:Y:S05]  /*8de0*/  LDSM.16.M88.4 R172, [R197] ;  /* 0x00000000c5ac783b */ /* 0x000e6a0000000200 */
[C---:B--2---:R-:W-:Y:S06]  /*8df0*/  HMMA.16816.F32 R20, R164.reuse, R176, R20 ;  /* 0x000000b0a414723c */ /* 0x044fec0000001814 */
[C---:B------:R-:W-:Y:S01]  /*8e00*/  HMMA.16816.F32 R24, R164.reuse, R178, R24 ;  /* 0x000000b2a418723c */ /* 0x040fe20000001818 */
[----:B------:R-:W2:Y:S05]  /*8e10*/  LDSM.16.M88.4 R176, [R196] ;  /* 0x00000000c4b0783b */ /* 0x000eaa0000000200 */
[C---:B------:R-:W-:Y:S06]  /*8e20*/  HMMA.16816.F32 R28, R164.reuse, R188, R28 ;  /* 0x000000bca41c723c */ /* 0x040fec000000181c */
[----:B------:R-:W-:Y:S01]  /*8e30*/  HMMA.16816.F32 R32, R164, R190, R32 ;  /* 0x000000bea420723c */ /* 0x000fe20000001820 */
[----:B------:R-:W-:Y:S04]  /*8e40*/  LDSM.16.M88.4 R164, [R214+0x4000] ;  /* 0x00400000d6a4783b */ /* 0x000fe80000000200 */
[----:B------:R-:W-:Y:S01]  /*8e50*/  LDSM.16.M88.4 R188, [R211+0xc800] ;  /* 0x00c80000d3bc783b */ /* 0x000fe20000000200 */
[C---:B---3--:R-:W-:Y:S06]  /*8e60*/  HMMA.16816.F32 R4, R168.reuse, R180, R4 ;  /* 0x000000b4a804723c */ /* 0x048fec0000001804 */
[C---:B------:R-:W-:Y:S01]  /*8e70*/  HMMA.16816.F32 R8, R168.reuse, R182, R8 ;  /* 0x000000b6a808723c */ /* 0x040fe20000001808 */
[----:B------:R-:W3:Y:S05]  /*8e80*/  LDSM.16.M88.4 R180, [R211+0xc000] ;  /* 0x00c00000d3b4783b */ /* 0x000eea0000000200 */
[C---:B----4-:R-:W-:Y:S06]  /*8e90*/  HMMA.16816.F32 R12, R168.reuse, R184, R12 ;  /* 0x000000b8a80c723c */ /* 0x050fec000000180c */
[C---:B------:R-:W-:Y:S01]  /*8ea0*/  HMMA.16816.F32 R16, R168.reuse, R186, R16 ;  /* 0x000000baa810723c */ /* 0x040fe20000001810 */
[----:B------:R-:W4:Y:S05]  /*8eb0*/  LDSM.16.M88.4 R184, [R211+0xd000] ;  /* 0x00d00000d3b8783b */ /* 0x000f2a0000000200 */
[C---:B-1----:R-:W-:Y:S06]  /*8ec0*/  HMMA.16816.F32 R20, R168.reuse, R172, R20 ;  /* 0x000000aca814723c */ /* 0x042fec0000001814 */
[C---:B------:R-:W-:Y:S01]  /*8ed0*/  HMMA.16816.F32 R24, R168.reuse, R174, R24 ;  /* 0x000000aea818723c */ /* 0x040fe20000001818 */
[----:B------:R-:W1:Y:S05]  /*8ee0*/  LDSM.16.M88.4 R172, [R211+0xd800] ;  /* 0x00d80000d3ac783b */ /* 0x000e6a0000000200 */
[C---:B--2---:R-:W-:Y:S06]  /*8ef0*/  HMMA.16816.F32 R28, R168.reuse, R176, R28 ;  /* 0x000000b0a81c723c */ /* 0x044fec000000181c */
[----:B------:R-:W-:Y:S01]  /*8f00*/  HMMA.16816.F32 R32, R168, R178, R32 ;  /* 0x000000b2a820723c */ /* 0x000fe20000001820 */
[----:B------:R-:W-:Y:S04]  /*8f10*/  LDSM.16.M88.4 R168, [R213+0x4000] ;  /* 0x00400000d5a8783b */ /* 0x000fe80000000200 */
[----:B------:R-:W2:Y:S01]  /*8f20*/  LDSM.16.M88.4 R176, [R204+0x4000] ;  /* 0x00400000ccb0783b */ /* 0x000ea20000000200 */
[C---:B---3--:R-:W-:Y:S06]  /*8f30*/  HMMA.16816.F32 R4, R164.reuse, R180, R4 ;  /* 0x000000b4a404723c */ /* 0x048fec0000001804 */
[C---:B------:R-:W-:Y:S01]  /*8f40*/  HMMA.16816.F32 R8, R164.reuse, R182, R8 ;  /* 0x000000b6a408723c */ /* 0x040fe20000001808 */
[----:B------:R-:W3:Y:S05]  /*8f50*/  LDSM.16.M88.4 R180, [R204+0x4800] ;  /* 0x00480000ccb4783b */ /* 0x000eea0000000200 */
[C---:B------:R-:W-:Y:S06]  /*8f60*/  HMMA.16816.F32 R12, R164.reuse, R188, R12 ;  /* 0x000000bca40c723c */ /* 0x040fec000000180c */
        /* <DEDUP_REMOVED lines=20> */
[----:B------:R-:W-:Y:S04]  /*90b0*/  LDSM.16.M88.4 R168, [R216+0x6000] ;  /* 0x00600000d8a8783b */ /* 0x000fe80000000200 */
[----:B------:R-:W4:Y:S01]  /*90c0*/  LDSM.16.M88.4 R184, [R195] ;  /* 0x00000000c3b8783b */ /* 0x000f220000000200 */
[C---:B-1----:R-:W-:Y:S06]  /*90d0*/  HMMA.16816.F32 R4, R164.reuse, R172, R4 ;  /* 0x000000aca404723c */ /* 0x042fec0000001804 */
[C---:B------:R-:W-:Y:S01]  /*90e0*/  HMMA.16816.F32 R8, R164.reuse, R174, R8 ;  /* 0x000000aea408723c */ /* 0x040fe20000001808 */
[----:B------:R-:W1:Y:S05]  /*90f0*/  LDSM.16.M88.4 R172, [R194] ;  /* 0x00000000c2ac783b */ /* 0x000e6a0000000200 */
[C---:B--2---:R-:W-:Y:S06]  /*9100*/  HMMA.16816.F32 R12, R164.reuse, R176, R12 ;  /* 0x000000b0a40c723c */ /* 0x044fec000000180c */
[C---:B------:R-:W-:Y:S01]  /*9110*/  HMMA.16816.F32 R16, R164.reuse, R178, R16 ;  /* 0x000000b2a410723c */ /* 0x040fe20000001810 */
[----:B------:R-:W2:Y:S05]  /*9120*/  LDSM.16.M88.4 R176, [R193] ;  /* 0x00000000c1b0783b */ /* 0x000eaa0000000200 */
[C---:B---3--:R-:W-:Y:S06]  /*9130*/  HMMA.16816.F32 R20, R164.reuse, R180, R20 ;  /* 0x000000b4a414723c */ /* 0x048fec0000001814 */
[C---:B------:R-:W-:Y:S01]  /*9140*/  HMMA.16816.F32 R24, R164.reuse, R182, R24 ;  /* 0x000000b6a418723c */ /* 0x040fe20000001818 */
[----:B------:R-:W3:Y:S05]  /*9150*/  LDSM.16.M88.4 R180, [R192] ;  /* 0x00000000c0b4783b */ /* 0x000eea0000000200 */
[C---:B------:R-:W-:Y:S06]  /*9160*/  HMMA.16816.F32 R28, R164.reuse, R188, R28 ;  /* 0x000000bca41c723c */ /* 0x040fec000000181c */
[----:B------:R-:W-:Y:S01]  /*9170*/  HMMA.16816.F32 R32, R164, R190, R32 ;  /* 0x000000bea420723c */ /* 0x000fe20000001820 */
[----:B------:R-:W-:Y:S04]  /*9180*/  LDSM.16.M88.4 R164, [R214+0x6000] ;  /* 0x00600000d6a4783b */ /* 0x000fe80000000200 */
[----:B------:R-:W-:Y:S01]  /*9190*/  LDSM.16.M88.4 R188, [R211+0xe800] ;  /* 0x00e80000d3bc783b */ /* 0x000fe20000000200 */
[C---:B----4-:R-:W-:Y:S06]  /*91a0*/  HMMA.16816.F32 R4, R168.reuse, R184, R4 ;  /* 0x000000b8a804723c */ /* 0x050fec0000001804 */
[C---:B------:R-:W-:Y:S01]  /*91b0*/  HMMA.16816.F32 R8, R168.reuse, R186, R8 ;  /* 0x000000baa808723c */ /* 0x040fe20000001808 */
[----:B------:R-:W4:Y:S05]  /*91c0*/  LDSM.16.M88.4 R184, [R211+0xe000] ;  /* 0x00e00000d3b8783b */ /* 0x000f2a0000000200 */
[C---:B-1----:R-:W-:Y:S06]  /*91d0*/  HMMA.16816.F32 R12, R168.reuse, R172, R12 ;  /* 0x000000aca80c723c */ /* 0x042fec000000180c */
        /* <DEDUP_REMOVED lines=10> */
[C---:B------:R-:W-:Y:S05]  /*9280*/  HMMA.16816.F32 R8, R164.reuse, R186, R8 ;  /* 0x000000baa408723c */ /* 0x040fea0000001808 */
[C---:B------:R-:W-:Y:S01]  /*9290*/  LEA R184, P4, R3.reuse, R36, 0x6 ;  /* 0x0000002403b87211 */ /* 0x040fe200078830ff */
[C---:B------:R-:W-:Y:S05]  /*92a0*/  HMMA.16816.F32 R12, R164.reuse, R188, R12 ;  /* 0x000000bca40c723c */ /* 0x040fea000000180c */
[----:B------:R-:W-:Y:S01]  /*92b0*/  LEA.HI.X.SX32 R185, R3, R37, 0x6, P4 ;  /* 0x0000002503b97211 */ /* 0x000fe200020f36ff */
[C---:B------:R-:W-:Y:S01]  /*92c0*/  HMMA.16816.F32 R16, R164.reuse, R190, R16 ;  /* 0x000000bea410723c */ /* 0x040fe20000001810 */
[----:B------:R4:W5:Y:S04]  /*92d0*/  LDL.LU.64 R36, [R1+0x8] ;  /* 0x0000080001247983 */ /* 0x0009680000300a00 */
[C---:B------:R-:W-:Y:S01]  /*92e0*/  IMAD.WIDE.U32 R186, R184.reuse, UR8, RZ ;  /* 0x00000008b8ba7c25 */ /* 0x040fe2000f8e00ff */
[C---:B-1----:R-:W-:Y:S06]  /*92f0*/  HMMA.16816.F32 R20, R164.reuse, R172, R20 ;  /* 0x000000aca414723c */ /* 0x042fec0000001814 */
[C---:B------:R-:W-:Y:S05]  /*9300*/  HMMA.16816.F32 R24, R164.reuse, R174, R24 ;  /* 0x000000aea418723c */ /* 0x040fea0000001818 */
[----:B------:R-:W-:Y:S01]  /*9310*/  IMAD R172, R185, UR8, RZ ;  /* 0x00000008b9ac7c24 */ /* 0x000fe2000f8e02ff */
[C---:B--2---:R-:W-:Y:S05]  /*9320*/  HMMA.16816.F32 R28, R164.reuse, R176, R28 ;  /* 0x000000b0a41c723c */ /* 0x044fea000000181c */
[----:B------:R-:W-:Y:S01]  /*9330*/  IMAD R172, R184, UR9, R172 ;  /* 0x00000009b8ac7c24 */ /* 0x000fe2000f8e02ac */
[----:B------:R-:W-:Y:S01]  /*9340*/  LEA R184, P4, R3, R248, 0x6 ;  /* 0x000000f803b87211 */ /* 0x000fe200078830ff */
[----:B------:R-:W-:Y:S04]  /*9350*/  HMMA.16816.F32 R32, R164, R178, R32 ;  /* 0x000000b2a420723c */ /* 0x000fe80000001820 */
[C---:B------:R-:W-:Y:S01]  /*9360*/  LEA R176, P5, R186.reuse, R241, 0x1 ;  /* 0x000000f1bab07211 */ /* 0x040fe200078a08ff */
[----:B------:R-:W-:Y:S01]  /*9370*/  IMAD.IADD R177, R187, 0x1, R172 ;  /* 0x00000001bbb17824 */ /* 0x000fe200078e02ac */
[C---:B------:R-:W-:Y:S01]  /*9380*/  LEA.HI.X.SX32 R185, R3.reuse, R249, 0x6, P4 ;  /* 0x000000f903b97211 */ /* 0x040fe200020f36ff */
[----:B------:R-:W1:Y:S01]  /*9390*/  LDSM.16.M88.4 R172, [R204+0x6800] ;  /* 0x00680000ccac783b */ /* 0x000e620000000200 */
[----:B------:R-:W-:Y:S01]  /*93a0*/  LEA R190, P4, R3, R250, 0x6 ;  /* 0x000000fa03be7211 */ /* 0x000fe200078830ff */
[C---:B---3--:R-:W-:Y:S02]  /*93b0*/  HMMA.16816.F32 R4, R168.reuse, R180, R4 ;  /* 0x000000b4a804723c */ /* 0x048fe40000001804 */
[----:B------:R-:W-:Y:S03]  /*93c0*/  IMAD.U32 R164, RZ, RZ, UR20 ;  /* 0x00000014ffa47e24 */ /* 0x000fe6000f8e00ff */
[----:B------:R-:W-:Y:S01]  /*93d0*/  LEA.HI.X R177, R186, R240, R177, 0x1, P5 ;  /* 0x000000f0bab17211 */ /* 0x000fe200028f0cb1 */
[----:B------:R-:W-:Y:S01]  /*93e0*/  IMAD R165, R185, UR8, RZ ;  /* 0x00000008b9a57c24 */ /* 0x000fe2000f8e02ff */
[C---:B------:R-:W-:Y:S01]  /*93f0*/  LEA R188, P5, R3.reuse, R244, 0x6 ;  /* 0x000000f403bc7211 */ /* 0x040fe200078a30ff */
[C---:B------:R-:W-:Y:S03]  /*9400*/  HMMA.16816.F32 R8, R168.reuse, R182, R8 ;  /* 0x000000b6a808723c */ /* 0x040fe60000001808 */
[C---:B------:R-:W-:Y:S01]  /*9410*/  LEA.HI.X.SX32 R189, R3.reuse, R245, 0x6, P5 ;  /* 0x000000f503bd7211 */ /* 0x040fe200028f36ff */
[----:B------:R-:W-:Y:S01]  /*9420*/  IMAD R165, R184, UR9, R165 ;  /* 0x00000009b8a57c24 */ /* 0x000fe2000f8e02a5 */
[----:B------:R-:W-:Y:S01]  /*9430*/  LEA.HI.X.SX32 R191, R3, R251, 0x6, P4 ;  /* 0x000000fb03bf7211 */ /* 0x000fe200020f36ff */
[----:B------:R-:W-:Y:S02]  /*9440*/  IMAD R3, R164, -0x40, R242 ;  /* 0xffffffc0a4037824 */ /* 0x000fe400078e02f2 */
[----:B------:R-:W-:Y:S03]  /*9450*/  IMAD R164, R189, UR8, RZ ;  /* 0x00000008bda47c24 */ /* 0x000fe6000f8e02ff */
[----:B------:R-:W-:Y:S04]  /*9460*/  IMAD.WIDE.U32 R184, R184, UR8, RZ ;  /* 0x00000008b8b87c25 */ /* 0x000fe8000f8e00ff */
[----:B------:R-:W-:Y:S01]  /*9470*/  IMAD.IADD R165, R185, 0x1, R165 ;  /* 0x00000001b9a57824 */ /* 0x000fe200078e02a5 */
[-C--:B------:R-:W-:Y:S01]  /*9480*/  LEA R178, P4, R184, R241.reuse, 0x1 ;  /* 0x000000f1b8b27211 */ /* 0x080fe200078808ff */
[C---:B------:R-:W-:Y:S02]  /*9490*/  IMAD R164, R188.reuse, UR9, R164 ;  /* 0x00000009bca47c24 */ /* 0x040fe4000f8e02a4 */
[----:B------:R-:W-:Y:S01]  /*94a0*/  IMAD.WIDE.U32 R188, R188, UR8, RZ ;  /* 0x00000008bcbc7c25 */ /* 0x000fe2000f8e00ff */
[-C--:B------:R-:W-:Y:S03]  /*94b0*/  LEA.HI.X R179, R184, R240.reuse, R165, 0x1, P4 ;  /* 0x000000f0b8b37211 */ /* 0x080fe600020f0ca5 */
[----:B------:R-:W-:Y:S01]  /*94c0*/  IMAD.IADD R181, R189, 0x1, R164 ;  /* 0x00000001bdb57824 */ /* 0x000fe200078e02a4 */
[CC--:B------:R-:W-:Y:S01]  /*94d0*/  LEA R180, P4, R188.reuse, R241.reuse, 0x1 ;  /* 0x000000f1bcb47211 */ /* 0x0c0fe200078808ff */
[----:B------:R-:W2:Y:S01]  /*94e0*/  LDSM.16.M88.4 R164, [R204+0x7000] ;  /* 0x00700000cca4783b */ /* 0x000ea20000000200 */
[----:B------:R-:W-:Y:S02]  /*94f0*/  VIADD R184, R3, 0xffffffff ;  /* 0xffffffff03b87836 */ /* 0x000fe40000000000 */
[----:B------:R-:W-:Y:S01]  /*9500*/  LEA.HI.X R181, R188, R240, R181, 0x1, P4 ;  /* 0x000000f0bcb57211 */ /* 0x000fe200020f0cb5 */
[----:B------:R-:W-:Y:S01]  /*9510*/  IMAD R185, R191, UR8, RZ ;  /* 0x00000008bfb97c24 */ /* 0x000fe2000f8e02ff */
[C---:B-1----:R-:W-:Y:S03]  /*9520*/  HMMA.16816.F32 R12, R168.reuse, R172, R12 ;  /* 0x000000aca80c723c */ /* 0x042fe6000000180c */
[----:B------:R-:W-:Y:S01]  /*9530*/  ISETP.GE.AND P4, PT, R184, RZ, PT ;  /* 0x000000ffb800720c */ /* 0x000fe20003f86270 */
[----:B------:R-:W-:Y:S02]  /*9540*/  VIADD R187, R3, 0x8 ;  /* 0x0000000803bb7836 */ /* 0x000fe40000000000 */
[C---:B------:R-:W-:Y:S03]  /*9550*/  HMMA.16816.F32 R16, R168.reuse, R174, R16 ;  /* 0x000000aea810723c */ /* 0x040fe60000001810 */
[----:B------:R-:W-:Y:S02]  /*9560*/  ISETP.GE.AND P6, PT, R187, RZ, PT ;  /* 0x000000ffbb00720c */ /* 0x000fe40003fc6270 */
[C---:B------:R-:W-:Y:S02]  /*9570*/  IMAD R185, R190.reuse, UR9, R185 ;  /* 0x00000009beb97c24 */ /* 0x040fe4000f8e02b9 */
[C---:B------:R-:W-:Y:S04]  /*9580*/  VIADD R173, R3.reuse, 0xfffffff0 ;  /* 0xfffffff003ad7836 */ /* 0x040fe80000000000 */
[----:B------:R-:W-:Y:S01]  /*9590*/  @!P4 IADD3 R184, -R3, 0x1, RZ ;  /* 0x0000000103b8c810 */ /* 0x000fe20007ffe1ff */
[----:B------:R-:W-:Y:S01]  /*95a0*/  IMAD.WIDE.U32 R190, R190, UR8, RZ ;  /* 0x00000008bebe7c25 */ /* 0x000fe2000f8e00ff */
[----:B------:R-:W-:Y:S02]  /*95b0*/  ISETP.GE.AND P4, PT, R173, RZ, PT ;  /* 0x000000ffad00720c */ /* 0x000fe40003f86270 */
[----:B------:R-:W-:Y:S01]  /*95c0*/  I2FP.F32.S32 R184, R184 ;  /* 0x000000b800b87245 */ /* 0x000fe20000201400 */
[----:B------:R-:W-:Y:S01]  /*95d0*/  IMAD.IADD R185, R191, 0x1, R185 ;  /* 0x00000001bfb97824 */ /* 0x000fe200078e02b9 */
[C---:B------:R-:W-:Y:S01]  /*95e0*/  LEA R182, P5, R190.reuse, R241, 0x1 ;  /* 0x000000f1beb67211 */ /* 0x040fe200078a08ff */
[C---:B------:R-:W-:Y:S01]  /*95f0*/  VIADD R186, R3.reuse, 0xfffffff8 ;  /* 0xfffffff803ba7836 */ /* 0x040fe20000000000 */
[C---:B------:R-:W-:Y:S01]  /*9600*/  @!P6 IADD3 R187, -R3.reuse, -0x8, RZ ;  /* 0xfffffff803bbe810 */ /* 0x040fe20007ffe1ff */
[C---:B------:R-:W-:Y:S01]  /*9610*/  VIADD R188, R3.reuse, 0xffffffe7 ;  /* 0xffffffe703bc7836 */ /* 0x040fe20000000000 */
[----:B------:R-:W-:Y:S01]  /*9620*/  LEA.HI.X R183, R190, R240, R185, 0x1, P5 ;  /* 0x000000f0beb77211 */ /* 0x000fe200028f0cb9 */
[C---:B------:R-:W-:Y:S01]  /*9630*/  VIADD R185, R3.reuse, 0xfffffff7 ;  /* 0xfffffff703b97836 */ /* 0x040fe20000000000 */
[----:B------:R-:W-:Y:S01]  /*9640*/  ISETP.GE.AND P6, PT, R186, RZ, PT ;  /* 0x000000ffba00720c */ /* 0x000fe20003fc6270 */
[C---:B------:R-:W-:Y:S01]  /*9650*/  VIADD R190, R3.reuse, 0xffffffef ;  /* 0xffffffef03be7836 */ /* 0x040fe20000000000 */
[----:B------:R-:W-:Y:S01]  /*9660*/  I2FP.F32.S32 R187, R187 ;  /* 0x000000bb00bb7245 */ /* 0x000fe20000201400 */
[----:B------:R-:W-:Y:S01]  /*9670*/  VIADD R189, R3, 0xffffffe8 ;  /* 0xffffffe803bd7836 */ /* 0x000fe20000000000 */
[----:B------:R-:W-:Y:S01]  /*9680*/  ISETP.GE.AND P5, PT, R185, RZ, PT ;  /* 0x000000ffb900720c */ /* 0x000fe20003fa6270 */
[C---:B------:R-:W-:Y:S01]  /*9690*/  VIADD R172, R3.reuse, 0xffffffd8 ;  /* 0xffffffd803ac7836 */ /* 0x040fe20000000000 */
[----:B------:R-:W-:Y:S01]  /*96a0*/  @!P4 IADD3 R173, -R3, 0x10, RZ ;  /* 0x0000001003adc810 */ /* 0x000fe20007ffe1ff */
[C---:B--2---:R-:W-:Y:S03]  /*96b0*/  HMMA.16816.F32 R20, R168.reuse, R164, R20 ;  /* 0x000000a4a814723c */ /* 0x044fe60000001814 */
[----:B------:R-:W-:Y:S01]  /*96c0*/  ISETP.GE.AND P4, PT, R188, RZ, PT ;  /* 0x000000ffbc00720c */ /* 0x000fe20003f86270 */
[----:B------:R-:W-:Y:S01]  /*96d0*/  FFMA.FTZ R6, R187, -UR5, R6 ;  /* 0x80000005bb067c23 */ /* 0x000fe20008010006 */
[----:B------:R-:W-:Y:S01]  /*96e0*/  I2FP.F32.S32 R173, R173 ;  /* 0x000000ad00ad7245 */ /* 0x000fe20000201400 */
[C---:B------:R-:W-:Y:S05]  /*96f0*/  HMMA.16816.F32 R24, R168.reuse, R166, R24 ;  /* 0x000000a6a818723c */ /* 0x040fea0000001818 */
[----:B------:R-:W-:Y:S01]  /*9700*/  IABS R164, R3 ;  /* 0x0000000300a47213 */ /* 0x000fe20000000000 */
[C---:B------:R-:W-:Y:S01]  /*9710*/  VIADD R187, R3.reuse, 0xffffffe0 ;  /* 0xffffffe003bb7836 */ /* 0x040fe20000000000 */
[C---:B------:R-:W-:Y:S01]  /*9720*/  @!P6 IADD3 R186, -R3.reuse, 0x8, RZ ;  /* 0x0000000803bae810 */ /* 0x040fe20007ffe1ff */
[C---:B------:R-:W-:Y:S01]  /*9730*/  VIADD R175, R3.reuse, 0xffffffcf ;  /* 0xffffffcf03af7836 */ /* 0x040fe20000000000 */
[----:B------:R-:W-:Y:S02]  /*9740*/  ISETP.GE.AND P6, PT, R190, RZ, PT ;  /* 0x000000ffbe00720c */ /* 0x000fe40003fc6270 */
[----:B------:R-:W-:Y:S01]  /*9750*/  I2FP.F32.S32 R174, R164 ;  /* 0x000000a400ae7245 */ /* 0x000fe20000201400 */
[C---:B------:R-:W-:Y:S01]  /*9760*/  FFMA.FTZ R5, R184.reuse, -UR5, R5 ;  /* 0x80000005b8057c23 */ /* 0x040fe20008010005 */
[----:B------:R-:W-:Y:S01]  /*9770*/  @!P5 IADD3 R185, -R3, 0x9, RZ ;  /* 0x0000000903b9d810 */ /* 0x000fe20007ffe1ff */
[----:B------:R-:W1:Y:S01]  /*9780*/  LDSM.16.M88.4 R164, [R204+0x7800] ;  /* 0x00780000cca4783b */ /* 0x000e620000000200 */
[----:B------:R-:W-:Y:S01]  /*9790*/  ISETP.GE.AND P5, PT, R189, RZ, PT ;  /* 0x000000ffbd00720c */ /* 0x000fe20003fa6270 */
[----:B------:R-:W-:Y:S04]  /*97a0*/  DEPBAR.LE SB0, 0x0 ;  /* 0x000080000000791a */ /* 0x000fe80000000000 */
[----:B------:R-:W-:Y:S01]  /*97b0*/  I2FP.F32.S32 R186, R186 ;  /* 0x000000ba00ba7245 */ /* 0x000fe20000201400 */
[----:B------:R-:W-:Y:S01]  /*97c0*/  BAR.SYNC.DEFER_BLOCKING 0x0 ;  /* 0x0000000000007b1d */ /* 0x000fe20000010000 */
[C---:B------:R-:W-:Y:S01]  /*97d0*/  @!P4 IADD3 R188, -R3.reuse, 0x19, RZ ;  /* 0x0000001903bcc810 */ /* 0x040fe20007ffe1ff */
[----:B------:R-:W-:Y:S01]  /*97e0*/  FFMA.FTZ R11, R184, -UR5, R11 ;  /* 0x80000005b80b7c23 */ /* 0x000fe2000801000b */
[----:B------:R-:W-:Y:S01]  /*97f0*/  ISETP.GE.AND P4, PT, R172, RZ, PT ;  /* 0x000000ffac00720c */ /* 0x000fe20003f86270 */
[C---:B------:R-:W-:Y:S01]  /*9800*/  FFMA.FTZ R8, R186.reuse, -UR5, R8 ;  /* 0x80000005ba087c23 */ /* 0x040fe20008010008 */
[C---:B------:R-:W-:Y:S01]  /*9810*/  @!P6 IADD3 R190, -R3.reuse, 0x11, RZ ;  /* 0x0000001103bee810 */ /* 0x040fe20007ffe1ff */
[----:B------:R-:W-:Y:S01]  /*9820*/  FFMA.FTZ R14, R186, -UR5, R14 ;  /* 0x80000005ba0e7c23 */ /* 0x000fe2000801000e */
[C---:B------:R-:W-:Y:S01]  /*9830*/  @!P5 IADD3 R189, -R3.reuse, 0x18, RZ ;  /* 0x0000001803bdd810 */ /* 0x040fe20007ffe1ff */
[----:B------:R-:W-:Y:S01]  /*9840*/  VIADD R186, R3, 0xffffffdf ;  /* 0xffffffdf03ba7836 */ /* 0x000fe20000000000 */
[----:B------:R-:W-:Y:S01]  /*9850*/  ISETP.GE.AND P6, PT, R187, RZ, PT ;  /* 0x000000ffbb00720c */ /* 0x000fe20003fc6270 */
[C---:B------:R-:W-:Y:S01]  /*9860*/  VIADD R184, R3.reuse, 0xffffffd0 ;  /* 0xffffffd003b87836 */ /* 0x040fe20000000000 */
[----:B------:R-:W-:Y:S01]  /*9870*/  I2FP.F32.S32 R185, R185 ;  /* 0x000000b900b97245 */ /* 0x000fe20000201400 */
[----:B------:R-:W-:Y:S01]  /*9880*/  VIADD R191, R3, 0x7 ;  /* 0x0000000703bf7836 */ /* 0x000fe20000000000 */
[----:B------:R-:W-:Y:S01]  /*9890*/  ISETP.GE.AND P5, PT, R186, RZ, PT ;  /* 0x000000ffba00720c */ /* 0x000fe20003fa6270 */
[C---:B------:R-:W-:Y:S01]  /*98a0*/  FFMA.FTZ R4, R174.reuse, -UR5, R4 ;  /* 0x80000005ae047c23 */ /* 0x040fe20008010004 */
[----:B------:R-:W-:Y:S01]  /*98b0*/  I2FP.F32.S32 R190, R190 ;  /* 0x000000be00be7245 */ /* 0x000fe20000201400 */
[----:B------:R-:W-:Y:S01]  /*98c0*/  FFMA.FTZ R9, R185, -UR5, R9 ;  /* 0x80000005b9097c23 */ /* 0x000fe20008010009 */
[----:B------:R-:W-:Y:S01]  /*98d0*/  @!P4 IADD3 R172, -R3, 0x28, RZ ;  /* 0x0000002803acc810 */ /* 0x000fe20007ffe1ff */
[----:B------:R-:W-:Y:S01]  /*98e0*/  FFMA.FTZ R15, R185, -UR5, R15 ;  /* 0x80000005b90f7c23 */ /* 0x000fe2000801000f */
[----:B------:R-:W-:Y:S01]  /*98f0*/  ISETP.GE.AND P4, PT, R175, RZ, PT ;  /* 0x000000ffaf00720c */ /* 0x000fe20003f86270 */
[C---:B------:R-:W-:Y:S01]  /*9900*/  VIADD R185, R3.reuse, 0xffffffd7 ;  /* 0xffffffd703b97836 */ /* 0x040fe20000000000 */
[----:B------:R-:W-:Y:S01]  /*9910*/  I2FP.F32.S32 R189, R189 ;  /* 0x000000bd00bd7245 */ /* 0x000fe20000201400 */
[----:B------:R-:W-:Y:S01]  /*9920*/  FFMA.FTZ R10, R174, -UR5, R10 ;  /* 0x80000005ae0a7c23 */ /* 0x000fe2000801000a */
[----:B------:R-:W-:Y:S01]  /*9930*/  @!P6 IADD3 R187, -R3, 0x20, RZ ;  /* 0x0000002003bbe810 */ /* 0x000fe20007ffe1ff */
[----:B------:R-:W-:Y:S01]  /*9940*/  FFMA.FTZ R12, R173, -UR5, R12 ;  /* 0x80000005ad0c7c23 */ /* 0x000fe2000801000c */
[----:B------:R-:W-:Y:S01]  /*9950*/  ISETP.GE.AND P6, PT, R185, RZ, PT ;  /* 0x000000ffb900720c */ /* 0x000fe20003fc6270 */
[----:B------:R-:W-:Y:S01]  /*9960*/  FFMA.FTZ R18, R173, -UR5, R18 ;  /* 0x80000005ad127c23 */ /* 0x000fe20008010012 */
[C---:B------:R-:W-:Y:S01]  /*9970*/  @!P5 IADD3 R186, -R3.reuse, 0x21, RZ ;  /* 0x0000002103bad810 */ /* 0x040fe20007ffe1ff */
[C---:B------:R-:W-:Y:S01]  /*9980*/  VIADD R174, R3.reuse, 0xffffffc8 ;  /* 0xffffffc803ae7836 */ /* 0x040fe20000000000 */
[----:B------:R-:W-:Y:S01]  /*9990*/  ISETP.GE.AND P5, PT, R184, RZ, PT ;  /* 0x000000ffb800720c */ /* 0x000fe20003fa6270 */
[C---:B------:R-:W-:Y:S01]  /*99a0*/  VIADD R173, R3.reuse, 0xffffffc7 ;  /* 0xffffffc703ad7836 */ /* 0x040fe20000000000 */
[----:B------:R-:W-:Y:S01]  /*99b0*/  I2FP.F32.S32 R188, R188 ;  /* 0x000000bc00bc7245 */ /* 0x000fe20000201400 */
[C---:B------:R-:W-:Y:S01]  /*99c0*/  FFMA.FTZ R13, R190.reuse, -UR5, R13 ;  /* 0x80000005be0d7c23 */ /* 0x040fe2000801000d */
[----:B------:R-:W-:Y:S01]  /*99d0*/  @!P4 IADD3 R175, -R3, 0x31, RZ ;  /* 0x0000003103afc810 */ /* 0x000fe20007ffe1ff */
[C---:B-1----:R-:W-:Y:S05]  /*99e0*/  HMMA.16816.F32 R28, R168.reuse, R164, R28 ;  /* 0x000000a4a81c723c */ /* 0x042fea000000181c */
[----:B------:R-:W-:Y:S01]  /*99f0*/  ISETP.GE.AND P4, PT, R191, RZ, PT ;  /* 0x000000ffbf00720c */ /* 0x000fe20003f86270 */
[----:B------:R-:W-:Y:S01]  /*9a00*/  FFMA.FTZ R16, R189, -UR5, R16 ;  /* 0x80000005bd107c23 */ /* 0x000fe20008010010 */
[C---:B------:R-:W-:Y:S01]  /*9a10*/  @!P6 IADD3 R185, -R3.reuse, 0x29, RZ ;  /* 0x0000002903b9e810 */ /* 0x040fe20007ffe1ff */
[----:B------:R-:W-:Y:S01]  /*9a20*/  FFMA.FTZ R19, R190, -UR5, R19 ;  /* 0x80000005be137c23 */ /* 0x000fe20008010013 */
[----:B------:R-:W-:Y:S01]  /*9a30*/  ISETP.GE.AND P6, PT, R174, RZ, PT ;  /* 0x000000ffae00720c */ /* 0x000fe20003fc6270 */
[----:B------:R-:W-:Y:S03]  /*9a40*/  HMMA.16816.F32 R32, R168, R166, R32 ;  /* 0x000000a6a820723c */ /* 0x000fe60000001820 */
[----:B------:R-:W-:Y:S01]  /*9a50*/  @!P5 IADD3 R184, -R3, 0x30, RZ ;  /* 0x0000003003b8d810 */ /* 0x000fe20007ffe1ff */
[----:B------:R-:W-:Y:S01]  /*9a60*/  FFMA.FTZ R17, R188, -UR5, R17 ;  /* 0x80000005bc117c23 */ /* 0x000fe20008010011 */
[----:B------:R-:W-:Y:S01]  /*9a70*/  ISETP.GE.AND P5, PT, R173, RZ, PT ;  /* 0x000000ffad00720c */ /* 0x000fe20003fa6270 */
[----:B------:R-:W-:Y:S01]  /*9a80*/  FFMA.FTZ R22, R189, -UR5, R22 ;  /* 0x80000005bd167c23 */ /* 0x000fe20008010016 */
[----:B------:R-:W-:Y:S01]  /*9a90*/  FMNMX.FTZ R164, R4, R0, !PT ;  /* 0x0000000004a47209 */ /* 0x000fe20007810000 */
[----:B------:R-:W-:Y:S03]  /*9aa0*/  FFMA.FTZ R23, R188, -UR5, R23 ;  /* 0x80000005bc177c23 */ /* 0x000fe60008010017 */
[C---:B------:R-:W-:Y:S02]  /*9ab0*/  @!P4 IADD3 R191, -R3.reuse, -0x7, RZ ;  /* 0xfffffff903bfc810 */ /* 0x040fe40007ffe1ff */
[----:B------:R-:W-:Y:S02]  /*9ac0*/  @!P6 IADD3 R174, -R3, 0x38, RZ ;  /* 0x0000003803aee810 */ /* 0x000fe40007ffe1ff */
[----:B------:R-:W-:Y:S02]  /*9ad0*/  FMNMX.FTZ R164, R5, R164, !PT ;  /* 0x000000a405a47209 */ /* 0x000fe40007810000 */
[----:B------:R-:W-:Y:S02]  /*9ae0*/  I2FP.F32.S32 R187, R187 ;  /* 0x000000bb00bb7245 */ /* 0x000fe40000201400 */
[----:B------:R-:W-:Y:S02]  /*9af0*/  @!P5 IADD3 R173, -R3, 0x39, RZ ;  /* 0x0000003903add810 */ /* 0x000fe40007ffe1ff */
[----:B------:R-:W-:Y:S01]  /*9b00*/  I2FP.F32.S32 R3, R191 ;  /* 0x000000bf00037245 */ /* 0x000fe20000201400 */
[C---:B------:R-:W-:Y:S01]  /*9b10*/  FFMA.FTZ R20, R187.reuse, -UR5, R20 ;  /* 0x80000005bb147c23 */ /* 0x040fe20008010014 */
[----:B------:R-:W-:Y:S01]  /*9b20*/  FMNMX.FTZ R164, R8, R164, !PT ;  /* 0x000000a408a47209 */ /* 0x000fe20007810000 */
[----:B------:R-:W-:Y:S01]  /*9b30*/  FFMA.FTZ R26, R187, -UR5, R26 ;  /* 0x80000005bb1a7c23 */ /* 0x000fe2000801001a */
[----:B------:R-:W-:Y:S01]  /*9b40*/  I2FP.F32.S32 R186, R186 ;  /* 0x000000ba00ba7245 */ /* 0x000fe20000201400 */
[----:B------:R-:W-:Y:S01]  /*9b50*/  FFMA.FTZ R7, R3, -UR5, R7 ;  /* 0x8000000503077c23 */ /* 0x000fe20008010007 */
[----:B------:R-:W-:Y:S02]  /*9b60*/  FMNMX.FTZ R3, R6, R2, !PT ;  /* 0x0000000206037209 */ /* 0x000fe40007810000 */
[----:B------:R-:W-:Y:S01]  /*9b70*/  FMNMX.FTZ R164, R9, R164, !PT ;  /* 0x000000a409a47209 */ /* 0x000fe20007810000 */
[C---:B------:R-:W-:Y:S01]  /*9b80*/  FFMA.FTZ R21, R186.reuse, -UR5, R21 ;  /* 0x80000005ba157c23 */ /* 0x040fe20008010015 */
[----:B------:R-:W-:Y:S01]  /*9b90*/  FMNMX.FTZ R3, R7, R3, !PT ;  /* 0x0000000307037209 */ /* 0x000fe20007810000 */
[----:B------:R-:W-:Y:S01]  /*9ba0*/  FFMA.FTZ R27, R186, -UR5, R27 ;  /* 0x80000005ba1b7c23 */ /* 0x000fe2000801001b */
        /* <DEDUP_REMOVED lines=8> */
[----:B------:R-:W-:Y:S02]  /*9c30*/  I2FP.F32.S32 R172, R172 ;  /* 0x000000ac00ac7245 */ /* 0x000fe40000201400 */
[----:B------:R-:W-:Y:S02]  /*9c40*/  FMNMX.FTZ R165, R18, R3, !PT ;  /* 0x0000000312a57209 */ /* 0x000fe40007810000 */
[----:B------:R-:W-:Y:S01]  /*9c50*/  FMNMX.FTZ R164, R20, R164, !PT ;  /* 0x000000a414a47209 */ /* 0x000fe20007810000 */
[C---:B------:R-:W-:Y:S01]  /*9c60*/  FFMA.FTZ R24, R172.reuse, -UR5, R24 ;  /* 0x80000005ac187c23 */ /* 0x040fe20008010018 */
[----:B------:R-:W-:Y:S01]  /*9c70*/  FMNMX.FTZ R165, R19, R165, !PT ;  /* 0x000000a513a57209 */ /* 0x000fe20007810000 */
[----:B------:R-:W-:Y:S01]  /*9c80*/  FFMA.FTZ R30, R172, -UR5, R30 ;  /* 0x80000005ac1e7c23 */ /* 0x000fe2000801001e */
[----:B------:R-:W-:Y:S02]  /*9c90*/  I2FP.F32.S32 R185, R185 ;  /* 0x000000b900b97245 */ /* 0x000fe40000201400 */
[----:B------:R-:W-:Y:S02]  /*9ca0*/  FMNMX.FTZ R165, R22, R165, !PT ;  /* 0x000000a516a57209 */ /* 0x000fe40007810000 */
[----:B------:R-:W-:Y:S01]  /*9cb0*/  FMNMX.FTZ R164, R21, R164, !PT ;  /* 0x000000a415a47209 */ /* 0x000fe20007810000 */
[----:B------:R-:W-:Y:S01]  /*9cc0*/  FFMA.FTZ R25, R185, -UR5, R25 ;  /* 0x80000005b9197c23 */ /* 0x000fe20008010019 */
[----:B------:R-:W-:Y:S01]  /*9cd0*/  FMNMX.FTZ R165, R23, R165, !PT ;  /* 0x000000a517a57209 */ /* 0x000fe20007810000 */
[----:B------:R-:W-:Y:S01]  /*9ce0*/  FFMA.FTZ R31, R185, -UR5, R31 ;  /* 0x80000005b91f7c23 */ /* 0x000fe2000801001f */
[----:B------:R-:W-:Y:S02]  /*9cf0*/  I2FP.F32.S32 R184, R184 ;  /* 0x000000b800b87245 */ /* 0x000fe40000201400 */
[----:B------:R-:W-:Y:S02]  /*9d00*/  FMNMX.FTZ R165, R26, R165, !PT ;  /* 0x000000a51aa57209 */ /* 0x000fe40007810000 */
[----:B------:R-:W-:Y:S01]  /*9d10*/  FMNMX.FTZ R164, R24, R164, !PT ;  /* 0x000000a418a47209 */ /* 0x000fe20007810000 */
[C---:B------:R-:W-:Y:S01]  /*9d20*/  FFMA.FTZ R28, R184.reuse, -UR5, R28 ;  /* 0x80000005b81c7c23 */ /* 0x040fe2000801001c */
[----:B------:R-:W-:Y:S01]  /*9d30*/  I2FP.F32.S32 R3, R175 ;  /* 0x000000af00037245 */ /* 0x000fe20000201400 */
[----:B------:R-:W-:Y:S01]  /*9d40*/  FFMA.FTZ R34, R184, -UR5, R34 ;  /* 0x80000005b8227c23 */ /* 0x000fe20008010022 */
[----:B------:R-:W-:Y:S02]  /*9d50*/  FMNMX.FTZ R165, R27, R165, !PT ;  /* 0x000000a51ba57209 */ /* 0x000fe40007810000 */
[----:B------:R-:W-:Y:S01]  /*9d60*/  FMNMX.FTZ R164, R25, R164, !PT ;  /* 0x000000a419a47209 */ /* 0x000fe20007810000 */
[C---:B------:R-:W-:Y:S01]  /*9d70*/  FFMA.FTZ R29, R3.reuse, -UR5, R29 ;  /* 0x80000005031d7c23 */ /* 0x040fe2000801001d */
[----:B------:R-:W-:Y:S01]  /*9d80*/  ISETP.LT.AND P4, PT, RZ, UR20, PT ;  /* 0x00000014ff007c0c */ /* 0x000fe2000bf81270 */
[----:B------:R-:W-:Y:S01]  /*9d90*/  FFMA.FTZ R35, R3, -UR5, R35 ;  /* 0x8000000503237c23 */ /* 0x000fe20008010023 */
[----:B------:R-:W-:Y:S02]  /*9da0*/  I2FP.F32.S32 R174, R174 ;  /* 0x000000ae00ae7245 */ /* 0x000fe40000201400 */
[----:B------:R-:W-:Y:S02]  /*9db0*/  FMNMX.FTZ R3, R30, R165, !PT ;  /* 0x000000a51e037209 */ /* 0x000fe40007810000 */
[----:B------:R-:W-:Y:S01]  /*9dc0*/  FMNMX.FTZ R164, R28, R164, !PT ;  /* 0x000000a41ca47209 */ /* 0x000fe20007810000 */
[----:B------:R-:W-:Y:S01]  /*9dd0*/  FFMA.FTZ R32, R174, -UR5, R32 ;  /* 0x80000005ae207c23 */ /* 0x000fe20008010020 */
[----:B------:R-:W-:Y:S02]  /*9de0*/  I2FP.F32.S32 R173, R173 ;  /* 0x000000ad00ad7245 */ /* 0x000fe40000201400 */
[----:B------:R-:W-:Y:S02]  /*9df0*/  FMNMX.FTZ R3, R31, R3, !PT ;  /* 0x000000031f037209 */ /* 0x000fe40007810000 */
[----:B------:R-:W-:Y:S01]  /*9e00*/  FMNMX.FTZ R172, R29, R164, !PT ;  /* 0x000000a41dac7209 */ /* 0x000fe20007810000 */
[----:B------:R-:W-:Y:S01]  /*9e10*/  FFMA.FTZ R33, R173, -UR5, R33 ;  /* 0x80000005ad217c23 */ /* 0x000fe20008010021 */
[----:B------:R-:W-:Y:S02]  /*9e20*/  FMNMX.FTZ R3, R34, R3, !PT ;  /* 0x0000000322037209 */ /* 0x000fe40007810000 */
[----:B------:R-:W-:Y:S02]  /*9e30*/  FMNMX.FTZ R172, R32, R172, !PT ;  /* 0x000000ac20ac7209 */ /* 0x000fe40007810000 */
[----:B------:R-:W-:Y:S02]  /*9e40*/  FMNMX.FTZ R3, R35, R3, !PT ;  /* 0x0000000323037209 */ /* 0x000fe40007810000 */
[----:B------:R-:W-:Y:S01]  /*9e50*/  FMNMX.FTZ R172, R33, R172, !PT ;  /* 0x000000ac21ac7209 */ /* 0x000fe20007810000 */
[----:B----4-:R-:W-:Y:S06]  /*9e60*/  @P4 BRA `(.L_x_131) ;  /* 0xffffffd400e44947 */ /* 0x010fec000383ffff */
.L_x_130:
[----:B--2---:R-:W1:Y:S01]  /*9e70*/  SHFL.BFLY PT, R164, R3, 0x2, 0x1f ;  /* 0x0c401f0003a47f89 */ /* 0x004e6200000e0000 */
[----:B------:R-:W-:Y:S07]  /*9e80*/  UIADD3 UR10, UR10, 0x1, URZ ;  /* 0x000000010a0a7890 */ /* 0x000fee000fffe03f */
[----:B------:R-:W2:Y:S08]  /*9e90*/  SHFL.BFLY PT, R165, R172, 0x2, 0x1f ;  /* 0x0c401f00aca57f89 */ /* 0x000eb000000e0000 */
[----:B------:R-:W-:Y:S08]  /*9ea0*/  LDSM.16.MT88.4 R168, [R212+0x10000] ;  /* 0x01000000d4a8783b */ /* 0x000ff00000004200 */
[----:B------:R-:W-:Y:S01]  /*9eb0*/  LDSM.16.MT88.4 R176, [R209+0x10000] ;  /* 0x01000000d1b0783b */ /* 0x000fe20000004200 */
[----:B-1----:R-:W-:Y:S02]  /*9ec0*/  FMNMX.FTZ R164, R3, R164, !PT ;  /* 0x000000a403a47209 */ /* 0x002fe40007810000 */
[----:B--2---:R-:W-:Y:S05]  /*9ed0*/  FMNMX.FTZ R172, R172, R165, !PT ;  /* 0x000000a5acac7209 */ /* 0x004fea0007810000 */
[----:B------:R-:W1:Y:S08]  /*9ee0*/  SHFL.BFLY PT, R3, R164, 0x1, 0x1f ;  /* 0x0c201f00a4037f89 */ /* 0x000e7000000e0000 */
[----:B------:R-:W2:Y:S01]  /*9ef0*/  SHFL.BFLY PT, R165, R172, 0x1, 0x1f ;  /* 0x0c201f00aca57f89 */ /* 0x000ea200000e0000 */
[----:B-1----:R-:W-:Y:S02]  /*9f00*/  FMNMX.FTZ R3, R164, R3, !PT ;  /* 0x00000003a4037209 */ /* 0x002fe40007810000 */
[----:B--2---:R-:W-:Y:S03]  /*9f10*/  FMNMX.FTZ R164, R172, R165, !PT ;  /* 0x000000a5aca47209 */ /* 0x004fe60007810000 */
[C---:B------:R-:W-:Y:S01]  /*9f20*/  FMUL.FTZ R186, R3.reuse, UR4 ;  /* 0x0000000403ba7c20 */ /* 0x040fe20008410000 */
[C---:B------:R-:W-:Y:S01]  /*9f30*/  FSETP.NEU.FTZ.AND P0, PT, R3.reuse, -INF , PT ;  /* 0xff8000000300780b */ /* 0x040fe20003f1d000 */
[----:B------:R-:W-:Y:S01]  /*9f40*/  FADD.FTZ R2, -R3, R2 ;  /* 0x0000000203027221 */ /* 0x000fe20000010100 */
[----:B------:R-:W1:Y:S01]  /*9f50*/  LDSM.16.MT88.4 R172, [R210+0x10000] ;  /* 0x01000000d2ac783b */ /* 0x000e620000004200 */
[----:B------:R-:W-:Y:S01]  /*9f60*/  FMUL.FTZ R185, R164, UR4 ;  /* 0x00000004a4b97c20 */ /* 0x000fe20008410000 */
        /* <DEDUP_REMOVED lines=25> */
[----:B------:R-:W-:Y:S01]  /*a100*/  FFMA.FTZ R21, R21, UR4, -R185 ;  /* 0x0000000415157c23 */ /* 0x000fe200080108b9 */
[--C-:B------:R-:W-:Y:S01]  /*a110*/  FFMA.FTZ R188, R18, UR4, -R186.reuse ;  /* 0x0000000412bc7c23 */ /* 0x100fe200080108ba */
[----:B------:R-:W-:Y:S05]  /*a120*/  FFMA.FTZ R190, R19, UR4, -R186 ;  /* 0x0000000413be7c23 */ /* 0x000fea00080108ba */
        /* <DEDUP_REMOVED lines=13> */
[C---:B-----5:R-:W-:Y:S01]  /*a200*/  FMUL.FTZ R36, R2.reuse, R36 ;  /* 0x0000002402247220 */ /* 0x060fe20000410000 */
        /* <DEDUP_REMOVED lines=59> */
[----:B----4-:R-:W-:Y:S01]  /*a5c0*/  F2FP.F16.F32.PACK_AB R163, R165, R166 ;  /* 0x000000a6a5a3723e */ /* 0x010fe200000000ff */
[C---:B------:R-:W-:Y:S01]  /*a5d0*/  FMUL.FTZ R14, R0.reuse, R154 ;  /* 0x0000009a000e7220 */ /* 0x040fe20000410000 */
[----:B------:R-:W-:Y:S01]  /*a5e0*/  FMUL.FTZ R15, R0, R155 ;  /* 0x0000009b000f7220 */ /* 0x000fe20000410000 */
[C---:B------:R-:W-:Y:S01]  /*a5f0*/  FMUL.FTZ R12, R2.reuse, R152 ;  /* 0x00000098020c7220 */ /* 0x040fe20000410000 */
[----:B------:R-:W-:Y:S01]  /*a600*/  FMUL.FTZ R13, R2, R153 ;  /* 0x00000099020d7220 */ /* 0x000fe20000410000 */
[----:B------:R-:W-:Y:S01]  /*a610*/  FMUL.FTZ R91, R0, R91 ;  /* 0x0000005b005b7220 */ /* 0x000fe20000410000 */
[----:B------:R-:W-:Y:S01]  /*a620*/  LDSM.16.MT88.4 R152, [R209+0x10800] ;  /* 0x01080000d198783b */ /* 0x000fe20000004200 */
[C---:B------:R-:W-:Y:S01]  /*a630*/  HMMA.16816.F32 R4, R160.reuse, R168, R4 ;  /* 0x000000a8a004723c */ /* 0x040fe20000001804 */
[----:B------:R-:W-:Y:S04]  /*a640*/  MUFU.EX2 R187, R187 ;  /* 0x000000bb00bb7308 */ /* 0x000fe80000000800 */
[C---:B------:R-:W-:Y:S01]  /*a650*/  FMUL.FTZ R88, R2.reuse, R88 ;  /* 0x0000005802587220 */ /* 0x040fe20000410000 */
[C---:B------:R-:W-:Y:S01]  /*a660*/  HMMA.16816.F32 R8, R160.reuse, R170, R8 ;  /* 0x000000aaa008723c */ /* 0x040fe20000001808 */
[----:B------:R-:W2:Y:S04]  /*a670*/  LDSM.16.MT88.4 R168, [R212+0x12000] ;  /* 0x01200000d4a8783b */ /* 0x000ea80000004200 */
[----:B------:R-:W-:Y:S01]  /*a680*/  MUFU.EX2 R189, R189 ;  /* 0x000000bd00bd7308 */ /* 0x000fe20000000800 */
[----:B------:R-:W-:Y:S01]  /*a690*/  FMUL.FTZ R89, R2, R89 ;  /* 0x0000005902597220 */ /* 0x000fe20000410000 */
[C---:B-1----:R-:W-:Y:S04]  /*a6a0*/  HMMA.16816.F32 R36, R160.reuse, R172, R36 ;  /* 0x000000aca024723c */ /* 0x042fe80000001824 */
[C---:B------:R-:W-:Y:S02]  /*a6b0*/  FMUL.FTZ R94, R0.reuse, R94 ;  /* 0x0000005e005e7220 */ /* 0x040fe40000410000 */
[C---:B------:R-:W-:Y:S01]  /*a6c0*/  HMMA.16816.F32 R40, R160.reuse, R174, R40 ;  /* 0x000000aea028723c */ /* 0x040fe20000001828 */
[----:B------:R-:W1:Y:S01]  /*a6d0*/  LDSM.16.MT88.4 R172, [R210+0x12000] ;  /* 0x01200000d2ac783b */ /* 0x000e620000004200 */
[----:B------:R-:W-:Y:S03]  /*a6e0*/  MUFU.EX2 R188, R188 ;  /* 0x000000bc00bc7308 */ /* 0x000fe60000000800 */
[----:B------:R-:W-:Y:S01]  /*a6f0*/  FMUL.FTZ R95, R0, R95 ;  /* 0x0000005f005f7220 */ /* 0x000fe20000410000 */
[C---:B------:R-:W-:Y:S06]  /*a700*/  HMMA.16816.F32 R44, R160.reuse, R176, R44 ;  /* 0x000000b0a02c723c */ /* 0x040fec000000182c */
[----:B------:R-:W4:Y:S01]  /*a710*/  MUFU.EX2 R190, R190 ;  /* 0x000000be00be7308 */ /* 0x000f220000000800 */
        /* <DEDUP_REMOVED lines=8> */
[----:B------:R-:W3:Y:S05]  /*a7a0*/  LDSM.16.MT88.4 R156, [R209+0x12000] ;  /* 0x01200000d19c783b */ /* 0x000eea0000004200 */
[----:B------:R-:W4:Y:S01]  /*a7b0*/  MUFU.EX2 R247, R247 ;  /* 0x000000f700f77308 */ /* 0x000f220000000800 */
[----:B------:R-:W-:Y:S01]  /*a7c0*/  FMUL.FTZ R99, R0, R99 ;  /* 0x0000006300637220 */ /* 0x000fe20000410000 */
[C---:B--2---:R-:W-:Y:S03]  /*a7d0*/  HMMA.16816.F32 R60, R160.reuse, R168, R60 ;  /* 0x000000a8a03c723c */ /* 0x044fe6000000183c */
[C---:B------:R-:W-:Y:S03]  /*a7e0*/  FMUL.FTZ R96, R2.reuse, R96 ;  /* 0x0000006002607220 */ /* 0x040fe60000410000 */
[C---:B------:R-:W-:Y:S01]  /*a7f0*/  HMMA.16816.F32 R64, R160.reuse, R170, R64 ;  /* 0x000000aaa040723c */ /* 0x040fe20000001840 */
[----:B------:R-:W2:Y:S01]  /*a800*/  LDSM.16.MT88.4 R168, [R208+0x12000] ;  /* 0x01200000d0a8783b */ /* 0x000ea20000004200 */
[----:B------:R-:W4:Y:S03]  /*a810*/  MUFU.EX2 R252, R252 ;  /* 0x000000fc00fc7308 */ /* 0x000f260000000800 */
[----:B------:R-:W-:Y:S01]  /*a820*/  FMUL.FTZ R97, R2, R97 ;  /* 0x0000006102617220 */ /* 0x000fe20000410000 */
[C---:B-1----:R-:W-:Y:S05]  /*a830*/  HMMA.16816.F32 R68, R160.reuse, R172, R68 ;  /* 0x000000aca044723c */ /* 0x042fea0000001844 */
[C---:B------:R-:W-:Y:S01]  /*a840*/  FMUL.FTZ R102, R0.reuse, R102 ;  /* 0x0000006600667220 */ /* 0x040fe20000410000 */
[C---:B------:R-:W-:Y:S01]  /*a850*/  HMMA.16816.F32 R72, R160.reuse, R174, R72 ;  /* 0x000000aea048723c */ /* 0x040fe20000001848 */
[----:B------:R-:W1:Y:S04]  /*a860*/  LDSM.16.MT88.4 R172, [R212+0x14000] ;  /* 0x01400000d4ac783b */ /* 0x000e680000004200 */
        /* <DEDUP_REMOVED lines=15> */
[----:B------:R-:W3:Y:S04]  /*a960*/  LDSM.16.MT88.4 R156, [R210+0x14000] ;  /* 0x01400000d29c783b */ /* 0x000ee80000004200 */
[C---:B------:R-:W-:Y:S01]  /*a970*/  FMUL.FTZ R112, R2.reuse, R112 ;  /* 0x0000007002707220 */ /* 0x040fe20000410000 */
[C---:B--2---:R-:W-:Y:S05]  /*a980*/  HMMA.16816.F32 R84, R160.reuse, R168, R84 ;  /* 0x000000a8a054723c */ /* 0x044fea0000001854 */
[----:B------:R-:W-:Y:S01]  /*a990*/  FMUL.FTZ R113, R2, R113 ;  /* 0x0000007102717220 */ /* 0x000fe20000410000 */
[C---:B------:R-:W-:Y:S01]  /*a9a0*/  HMMA.16816.F32 R88, R160.reuse, R170, R88 ;  /* 0x000000aaa058723c */ /* 0x040fe20000001858 */
[----:B------:R-:W2:Y:S04]  /*a9b0*/  LDSM.16.MT88.4 R168, [R209+0x14000] ;  /* 0x01400000d1a8783b */ /* 0x000ea80000004200 */
[C---:B------:R-:W-:Y:S01]  /*a9c0*/  FMUL.FTZ R118, R0.reuse, R118 ;  /* 0x0000007600767220 */ /* 0x040fe20000410000 */
[C---:B-1----:R-:W-:Y:S05]  /*a9d0*/  HMMA.16816.F32 R92, R160.reuse, R172, R92 ;  /* 0x000000aca05c723c */ /* 0x042fea000000185c */
[----:B------:R-:W-:Y:S01]  /*a9e0*/  FMUL.FTZ R119, R0, R119 ;  /* 0x0000007700777220 */ /* 0x000fe20000410000 */
[C---:B------:R-:W-:Y:S01]  /*a9f0*/  HMMA.16816.F32 R96, R160.reuse, R174, R96 ;  /* 0x000000aea060723c */ /* 0x040fe20000001860 */
[----:B------:R-:W1:Y:S04]  /*aa00*/  LDSM.16.MT88.4 R172, [R208+0x14000] ;  /* 0x01400000d0ac783b */ /* 0x000e680000004200 */
        /* <DEDUP_REMOVED lines=11> */
[C---:B------:R-:W-:Y:S01]  /*aac0*/  FMUL.FTZ R130, R0.reuse, R130 ;  /* 0x0000008200827220 */ /* 0x040fe20000410000 */
[----:B------:R-:W-:Y:S01]  /*aad0*/  FMUL.FTZ R131, R0, R131 ;  /* 0x0000008300837220 */ /* 0x000fe20000410000 */
        /* <DEDUP_REMOVED lines=34> */
[----:B----4-:R-:W-:Y:S01]  /*ad00*/  F2FP.F16.F32.PACK_AB R151, R190, R188 ;  /* 0x000000bcbe97723e */ /* 0x010fe200000000ff */
[C---:B-1----:R-:W-:Y:S05]  /*ad10*/  HMMA.16816.F32 R140, R160.reuse, R172, R140 ;  /* 0x000000aca08c723c */ /* 0x042fea000000188c */
[----:B------:R-:W-:Y:S01]  /*ad20*/  FMUL.FTZ R16, R2, R148 ;  /* 0x0000009402107220 */ /* 0x000fe20000410000 */
[C---:B------:R-:W-:Y:S01]  /*ad30*/  HMMA.16816.F32 R12, R160.reuse, R174, R12 ;  /* 0x000000aea00c723c */ /* 0x040fe2000000180c */
[----:B------:R-:W1:Y:S04]  /*ad40*/  LDSM.16.MT88.4 R172, [R208+0x10800] ;  /* 0x01080000d0ac783b */ /* 0x000e680000004200 */
[----:B------:R-:W-:Y:S01]  /*ad50*/  F2FP.F16.F32.PACK_AB R148, R247, R191 ;  /* 0x000000bff794723e */ /* 0x000fe200000000ff */
[----:B------:R-:W-:Y:S01]  /*ad60*/  FFMA.FTZ R183, R0, R243, R183 ;  /* 0x000000f300b77223 */ /* 0x000fe200000100b7 */
[----:B------:R-:W-:Y:S01]  /*ad70*/  MOV R0, R164 ;  /* 0x000000a400007202 */ /* 0x000fe20000000f00 */
[----:B------:R-:W-:Y:S03]  /*ad80*/  FFMA.FTZ R184, R2, R246, R184 ;  /* 0x000000f602b87223 */ /* 0x000fe600000100b8 */
[----:B------:R-:W-:Y:S01]  /*ad90*/  FADD.FTZ R183, R167, R183 ;  /* 0x000000b7a7b77221 */ /* 0x000fe20000010000 */
[----:B------:R-:W-:Y:S03]  /*ada0*/  FADD.FTZ R184, R182, R184 ;  /* 0x000000b8b6b87221 */ /* 0x000fe60000010000 */
[----:B------:R-:W-:Y:S01]  /*adb0*/  FADD.FTZ R183, R166, R183 ;  /* 0x000000b7a6b77221 */ /* 0x000fe20000010000 */
[----:B------:R-:W-:Y:S01]  /*adc0*/  FADD.FTZ R184, R181, R184 ;  /* 0x000000b8b5b87221 */ /* 0x000fe20000010000 */
[C---:B---3--:R-:W-:Y:S01]  /*add0*/  HMMA.16816.F32 R144, R160.reuse, R156, R144 ;  /* 0x0000009ca090723c */ /* 0x048fe20000001890 */
[----:B------:R3:W4:Y:S02]  /*ade0*/  MUFU.EX2 R157, R17 ;  /* 0x00000011009d7308 */ /* 0x0007240000000800 */
[----:B------:R-:W-:Y:S01]  /*adf0*/  FADD.FTZ R183, R165, R183 ;  /* 0x000000b7a5b77221 */ /* 0x000fe20000010000 */
[----:B------:R-:W-:Y:S03]  /*ae00*/  FADD.FTZ R184, R180, R184 ;  /* 0x000000b8b4b87221 */ /* 0x000fe60000010000 */
[----:B------:R-:W-:Y:S01]  /*ae10*/  FADD.FTZ R183, R187, R183 ;  /* 0x000000b7bbb77221 */ /* 0x000fe20000010000 */
[----:B------:R-:W-:Y:S03]  /*ae20*/  FADD.FTZ R184, R191, R184 ;  /* 0x000000b8bfb87221 */ /* 0x000fe60000010000 */
[----:B------:R-:W-:Y:S01]  /*ae30*/  FADD.FTZ R183, R189, R183 ;  /* 0x000000b7bdb77221 */ /* 0x000fe20000010000 */
[----:B------:R-:W-:Y:S03]  /*ae40*/  FADD.FTZ R184, R247, R184 ;  /* 0x000000b8f7b87221 */ /* 0x000fe60000010000 */
[----:B------:R-:W-:Y:S01]  /*ae50*/  FADD.FTZ R183, R188, R183 ;  /* 0x000000b7bcb77221 */ /* 0x000fe20000010000 */
[----:B------:R-:W-:Y:S01]  /*ae60*/  FADD.FTZ R184, R252, R184 ;  /* 0x000000b8fcb87221 */ /* 0x000fe20000010000 */
[----:B---3--:R-:W-:Y:S01]  /*ae70*/  FMUL.FTZ R17, R2, R149 ;  /* 0x0000009502117220 */ /* 0x008fe20000410000 */
[----:B------:R-:W-:Y:S01]  /*ae80*/  F2FP.F16.F32.PACK_AB R149, R189, R187 ;  /* 0x000000bbbd95723e */ /* 0x000fe200000000ff */
[----:B------:R-:W-:Y:S01]  /*ae90*/  FADD.FTZ R183, R190, R183 ;  /* 0x000000b7beb77221 */ /* 0x000fe20000010000 */
[----:B------:R-:W-:Y:S04]  /*aea0*/  MOV R2, R3 ;  /* 0x0000000300027202 */ /* 0x000fe80000000f00 */
[----:B------:R-:W-:Y:S07]  /*aeb0*/  HMMA.16816.F32 R16, R160, R158, R16 ;  /* 0x0000009ea010723c */ /* 0x000fee0000001810 */
[----:B----4-:R-:W-:Y:S02]  /*aec0*/  MOV R163, R157 ;  /* 0x0000009d00a37202 */ /* 0x010fe40000000f00 */
[----:B------:R-:W3:Y:S02]  /*aed0*/  LDSM.16.MT88.4 R156, [R212+0x12800] ;  /* 0x01280000d49c783b */ /* 0x000ee40000004200 */
[----:B------:R-:W-:Y:S07]  /*aee0*/  F2FP.F16.F32.PACK_AB R150, R163, R252 ;  /* 0x000000fca396723e */ /* 0x000fee00000000ff */
[C---:B--2---:R-:W-:Y:S06]  /*aef0*/  HMMA.16816.F32 R4, R148.reuse, R168, R4 ;  /* 0x000000a89404723c */ /* 0x044fec0000001804 */
[C---:B------:R-:W-:Y:S05]  /*af00*/  HMMA.16816.F32 R8, R148.reuse, R170, R8 ;  /* 0x000000aa9408723c */ /* 0x040fea0000001808 */
[----:B------:R-:W-:Y:S01]  /*af10*/  MOV R169, R163 ;  /* 0x000000a300a97202 */ /* 0x000fe20000000f00 */
[C---:B------:R-:W-:Y:S01]  /*af20*/  HMMA.16816.F32 R36, R148.reuse, R176, R36 ;  /* 0x000000b09424723c */ /* 0x040fe20000001824 */
[----:B------:R-:W2:Y:S05]  /*af30*/  LDSM.16.MT88.4 R160, [R210+0x12800] ;  /* 0x01280000d2a0783b */ /* 0x000eaa0000004200 */
[C---:B------:R-:W-:Y:S05]  /*af40*/  HMMA.16816.F32 R40, R148.reuse, R178, R40 ;  /* 0x000000b29428723c */ /* 0x040fea0000001828 */
[--C-:B------:R-:W-:Y:S01]  /*af50*/  FFMA.FTZ R177, R23, UR4, -R186.reuse ;  /* 0x0000000417b17c23 */ /* 0x100fe200080108ba */
[C---:B------:R-:W-:Y:S01]  /*af60*/  HMMA.16816.F32 R44, R148.reuse, R152, R44 ;  /* 0x00000098942c723c */ /* 0x040fe2000000182c */
[----:B------:R-:W-:Y:S04]  /*af70*/  MUFU.EX2 R23, R24 ;  /* 0x0000001800177308 */ /* 0x000fe80000000800 */
[----:B------:R-:W-:Y:S01]  /*af80*/  MOV R179, R169 ;  /* 0x000000a900b37202 */ /* 0x000fe20000000f00 */
[C---:B------:R-:W-:Y:S01]  /*af90*/  HMMA.16816.F32 R48, R148.reuse, R154, R48 ;  /* 0x0000009a9430723c */ /* 0x040fe20000001830 */
[----:B------:R-:W4:Y:S04]  /*afa0*/  LDSM.16.MT88.4 R168, [R209+0x12800] ;  /* 0x01280000d1a8783b */ /* 0x000f280000004200 */
[----:B------:R-:W-:Y:S01]  /*afb0*/  MUFU.EX2 R177, R177 ;  /* 0x000000b100b17308 */ /* 0x000fe20000000800 */
[--C-:B------:R-:W-:Y:S01]  /*afc0*/  FFMA.FTZ R178, R26, UR4, -R186.reuse ;  /* 0x000000041ab27c23 */ /* 0x100fe200080108ba */
[C---:B-1----:R-:W-:Y:S02]  /*afd0*/  HMMA.16816.F32 R52, R148.reuse, R172, R52 ;  /* 0x000000ac9434723c */ /* 0x042fe40000001834 */
[----:B------:R-:W1:Y:S02]  /*afe0*/  LDSM.16.MT88.4 R152, [R208+0x12800] ;  /* 0x01280000d098783b */ /* 0x000e640000004200 */
[----:B------:R-:W-:Y:S02]  /*aff0*/  MOV R26, R179 ;  /* 0x000000b3001a7202 */ /* 0x000fe40000000f00 */
[C---:B------:R-:W-:Y:S02]  /*b000*/  HMMA.16816.F32 R56, R148.reuse, R174, R56 ;  /* 0x000000ae9438723c */ /* 0x040fe40000001838 */
[----:B------:R-:W-:Y:S02]  /*b010*/  MUFU.EX2 R178, R178 ;  /* 0x000000b200b27308 */ /* 0x000fe40000000800 */
[----:B------:R-:W1:Y:S02]  /*b020*/  LDSM.16.MT88.4 R172, [R212+0x14800] ;  /* 0x01480000d4ac783b */ /* 0x000e640000004200 */
[C---:B---3--:R-:W-:Y:S05]  /*b030*/  HMMA.16816.F32 R60, R148.reuse, R156, R60 ;  /* 0x0000009c943c723c */ /* 0x048fea000000183c */
[--C-:B------:R-:W-:Y:S01]  /*b040*/  FFMA.FTZ R179, R27, UR4, -R186.reuse ;  /* 0x000000041bb37c23 */ /* 0x100fe200080108ba */
[C---:B------:R-:W-:Y:S01]  /*b050*/  HMMA.16816.F32 R64, R148.reuse, R158, R64 ;  /* 0x0000009e9440723c */ /* 0x040fe20000001840 */
[----:B------:R-:W3:Y:S01]  /*b060*/  LDSM.16.MT88.4 R156, [R210+0x14800] ;  /* 0x01480000d29c783b */ /* 0x000ee20000004200 */
[----:B------:R-:W-:Y:S03]  /*b070*/  MUFU.EX2 R27, R20 ;  /* 0x00000014001b7308 */ /* 0x000fe60000000800 */
[--C-:B------:R-:W-:Y:S01]  /*b080*/  FFMA.FTZ R176, R22, UR4, -R186.reuse ;  /* 0x0000000416b07c23 */ /* 0x100fe200080108ba */
[C---:B--2---:R-:W-:Y:S06]  /*b090*/  HMMA.16816.F32 R68, R148.reuse, R160, R68 ;  /* 0x000000a09444723c */ /* 0x044fec0000001844 */
[----:B------:R-:W-:Y:S01]  /*b0a0*/  MUFU.EX2 R22, R21 ;  /* 0x0000001500167308 */ /* 0x000fe20000000800 */
[C---:B------:R-:W-:Y:S01]  /*b0b0*/  HMMA.16816.F32 R72, R148.reuse, R162, R72 ;  /* 0x000000a29448723c */ /* 0x040fe20000001848 */
[----:B------:R-:W2:Y:S05]  /*b0c0*/  LDSM.16.MT88.4 R160, [R209+0x14800] ;  /* 0x01480000d1a0783b */ /* 0x000eaa0000004200 */
[C---:B----4-:R-:W-:Y:S03]  /*b0d0*/  HMMA.16816.F32 R76, R148.reuse, R168, R76 ;  /* 0x000000a8944c723c */ /* 0x050fe6000000184c */
[----:B------:R-:W4:Y:S03]  /*b0e0*/  MUFU.EX2 R176, R176 ;  /* 0x000000b000b07308 */ /* 0x000f260000000800 */
[C---:B------:R-:W-:Y:S01]  /*b0f0*/  HMMA.16816.F32 R80, R148.reuse, R170, R80 ;  /* 0x000000aa9450723c */ /* 0x040fe20000001850 */
[----:B------:R-:W2:Y:S06]  /*b100*/  LDSM.16.MT88.4 R168, [R208+0x14800] ;  /* 0x01480000d0a8783b */ /* 0x000eac0000004200 */
[----:B------:R-:W3:Y:S01]  /*b110*/  MUFU.EX2 R179, R179 ;  /* 0x000000b300b37308 */ /* 0x000ee20000000800 */
[C---:B-1----:R-:W-:Y:S06]  /*b120*/  HMMA.16816.F32 R84, R148.reuse, R152, R84 ;  /* 0x000000989454723c */ /* 0x042fec0000001854 */
[C---:B------:R-:W-:Y:S01]  /*b130*/  HMMA.16816.F32 R88, R148.reuse, R154, R88 ;  /* 0x0000009a9458723c */ /* 0x040fe20000001858 */
[----:B------:R-:W1:Y:S04]  /*b140*/  LDSM.16.MT88.4 R152, [R212+0x16800] ;  /* 0x01680000d498783b */ /* 0x000e680000004200 */
[C---:B----4-:R-:W-:Y:S01]  /*b150*/  F2FP.F16.F32.PACK_AB R21, R177.reuse, R176 ;  /* 0x000000b0b115723e */ /* 0x050fe200000000ff */
        /* <DEDUP_REMOVED lines=9> */
[C---:B------:R-:W-:Y:S01]  /*b1f0*/  FADD.FTZ R183, R179.reuse, R183 ;  /* 0x000000b7b3b77221 */ /* 0x040fe20000010000 */
[C---:B--2---:R-:W-:Y:S06]  /*b200*/  HMMA.16816.F32 R108, R148.reuse, R160, R108 ;  /* 0x000000a0946c723c */ /* 0x044fec000000186c */
[C---:B------:R-:W-:Y:S01]  /*b210*/  HMMA.16816.F32 R112, R148.reuse, R162, R112 ;  /* 0x000000a29470723c */ /* 0x040fe20000001870 */
[----:B------:R-:W2:Y:S05]  /*b220*/  LDSM.16.MT88.4 R160, [R208+0x16800] ;  /* 0x01680000d0a0783b */ /* 0x000eaa0000004200 */
[C---:B------:R-:W-:Y:S06]  /*b230*/  HMMA.16816.F32 R116, R148.reuse, R168, R116 ;  /* 0x000000a89474723c */ /* 0x040fec0000001874 */
[C---:B------:R-:W-:Y:S01]  /*b240*/  HMMA.16816.F32 R120, R148.reuse, R170, R120 ;  /* 0x000000aa9478723c */ /* 0x040fe20000001878 */
[----:B------:R-:W-:Y:S05]  /*b250*/  LDSM.16.MT88.4 R168, [R210+0x11000] ;  /* 0x01100000d2a8783b */ /* 0x000fea0000004200 */
[C---:B-1----:R-:W-:Y:S06]  /*b260*/  HMMA.16816.F32 R124, R148.reuse, R152, R124 ;  /* 0x00000098947c723c */ /* 0x042fec000000187c */
[C---:B------:R-:W-:Y:S01]  /*b270*/  HMMA.16816.F32 R128, R148.reuse, R154, R128 ;  /* 0x0000009a9480723c */ /* 0x040fe20000001880 */
[----:B------:R-:W1:Y:S05]  /*b280*/  LDSM.16.MT88.4 R152, [R212+0x11000] ;  /* 0x01100000d498783b */ /* 0x000e6a0000004200 */
[C---:B----4-:R-:W-:Y:S06]  /*b290*/  HMMA.16816.F32 R132, R148.reuse, R172, R132 ;  /* 0x000000ac9484723c */ /* 0x050fec0000001884 */
[C---:B------:R-:W-:Y:S01]  /*b2a0*/  HMMA.16816.F32 R136, R148.reuse, R174, R136 ;  /* 0x000000ae9488723c */ /* 0x040fe20000001888 */
[----:B------:R-:W4:Y:S05]  /*b2b0*/  LDSM.16.MT88.4 R172, [R209+0x11000] ;  /* 0x01100000d1ac783b */ /* 0x000f2a0000004200 */
[C---:B---3--:R-:W-:Y:S01]  /*b2c0*/  HMMA.16816.F32 R140, R148.reuse, R156, R140 ;  /* 0x0000009c948c723c */ /* 0x048fe2000000188c */
[----:B------:R-:W3:Y:S05]  /*b2d0*/  MUFU.EX2 R157, R25 ;  /* 0x00000019009d7308 */ /* 0x000eea0000000800 */
[C---:B------:R-:W-:Y:S06]  /*b2e0*/  HMMA.16816.F32 R12, R148.reuse, R158, R12 ;  /* 0x0000009e940c723c */ /* 0x040fec000000180c */
[C---:B--2---:R-:W-:Y:S06]  /*b2f0*/  HMMA.16816.F32 R144, R148.reuse, R160, R144 ;  /* 0x000000a09490723c */ /* 0x044fec0000001890 */
[----:B------:R-:W-:Y:S01]  /*b300*/  HMMA.16816.F32 R16, R148, R162, R16 ;  /* 0x000000a29410723c */ /* 0x000fe20000001810 */
[----:B------:R-:W-:Y:S04]  /*b310*/  LDSM.16.MT88.4 R148, [R212+0x13000] ;  /* 0x01300000d494783b */ /* 0x000fe80000004200 */
[----:B------:R-:W-:Y:S02]  /*b320*/  MOV R160, R27 ;  /* 0x0000001b00a07202 */ /* 0x000fe40000000f00 */
[----:B------:R-:W-:Y:S04]  /*b330*/  MOV R162, R23 ;  /* 0x0000001700a27202 */ /* 0x000fe80000000f00 */
[----:B------:R-:W-:Y:S02]  /*b340*/  MOV R163, R22 ;  /* 0x0000001600a37202 */ /* 0x000fe40000000f00 */
[----:B------:R-:W-:Y:S02]  /*b350*/  F2FP.F16.F32.PACK_AB R23, R179, R178 ;  /* 0x000000b2b317723e */ /* 0x000fe400000000ff */
[----:B------:R-:W-:Y:S02]  /*b360*/  F2FP.F16.F32.PACK_AB R20, R163, R160 ;  /* 0x000000a0a314723e */ /* 0x000fe400000000ff */
[----:B---3--:R-:W-:Y:S02]  /*b370*/  F2FP.F16.F32.PACK_AB R22, R157, R162 ;  /* 0x000000a29d16723e */ /* 0x008fe400000000ff */
[----:B------:R-:W-:Y:S02]  /*b380*/  MOV R161, R26 ;  /* 0x0000001a00a17202 */ /* 0x000fe40000000f00 */
[----:B------:R-:W2:Y:S03]  /*b390*/  LDSM.16.MT88.4 R24, [R208+0x11000] ;  /* 0x01100000d018783b */ /* 0x000ea60000004200 */
[C---:B-1----:R-:W-:Y:S06]  /*b3a0*/  HMMA.16816.F32 R4, R20.reuse, R152, R4 ;  /* 0x000000981404723c */ /* 0x042fec0000001804 */
[C---:B------:R-:W-:Y:S01]  /*b3b0*/  HMMA.16816.F32 R8, R20.reuse, R154, R8 ;  /* 0x0000009a1408723c */ /* 0x040fe20000001808 */
[----:B------:R-:W1:Y:S05]  /*b3c0*/  LDSM.16.MT88.4 R152, [R210+0x13000] ;  /* 0x01300000d298783b */ /* 0x000e6a0000004200 */
[C---:B------:R-:W-:Y:S06]  /*b3d0*/  HMMA.16816.F32 R36, R20.reuse, R168, R36 ;  /* 0x000000a81424723c */ /* 0x040fec0000001824 */
[C---:B------:R-:W-:Y:S05]  /*b3e0*/  HMMA.16816.F32 R40, R20.reuse, R170, R40 ;  /* 0x000000aa1428723c */ /* 0x040fea0000001828 */
[--C-:B------:R-:W-:Y:S01]  /*b3f0*/  FFMA.FTZ R168, R30, UR4, -R186.reuse ;  /* 0x000000041ea87c23 */ /* 0x100fe200080108ba */
[C---:B----4-:R-:W-:Y:S05]  /*b400*/  HMMA.16816.F32 R44, R20.reuse, R172, R44 ;  /* 0x000000ac142c723c */ /* 0x050fea000000182c */
[----:B------:R-:W-:Y:S01]  /*b410*/  MOV R169, R157 ;  /* 0x0000009d00a97202 */ /* 0x000fe20000000f00 */
[C---:B------:R-:W-:Y:S01]  /*b420*/  HMMA.16816.F32 R48, R20.reuse, R174, R48 ;  /* 0x000000ae1430723c */ /* 0x040fe20000001830 */
[----:B------:R-:W3:Y:S01]  /*b430*/  LDSM.16.MT88.4 R156, [R209+0x13000] ;  /* 0x01300000d19c783b */ /* 0x000ee20000004200 */
[----:B------:R-:W4:Y:S03]  /*b440*/  MUFU.EX2 R168, R168 ;  /* 0x000000a800a87308 */ /* 0x000f260000000800 */
[----:B------:R-:W-:Y:S01]  /*b450*/  MOV R171, R163 ;  /* 0x000000a300ab7202 */ /* 0x000fe20000000f00 */
[--C-:B------:R-:W-:Y:S01]  /*b460*/  FFMA.FTZ R170, R34, UR4, -R186.reuse ;  /* 0x0000000422aa7c23 */ /* 0x100fe200080108ba */
[C---:B--2---:R-:W-:Y:S04]  /*b470*/  HMMA.16816.F32 R52, R20.reuse, R24, R52 ;  /* 0x000000181434723c */ /* 0x044fe80000001834 */
[----:B------:R-:W-:Y:S01]  /*b480*/  MOV R174, R162 ;  /* 0x000000a200ae7202 */ /* 0x000fe20000000f00 */
[----:B------:R-:W-:Y:S01]  /*b490*/  MUFU.EX2 R170, R170 ;  /* 0x000000aa00aa7308 */ /* 0x000fe20000000800 */
[C---:B------:R-:W-:Y:S01]  /*b4a0*/  HMMA.16816.F32 R56, R20.reuse, R26, R56 ;  /* 0x0000001a1438723c */ /* 0x040fe20000001838 */
[----:B------:R-:W-:Y:S04]  /*b4b0*/  LDSM.16.MT88.4 R24, [R212+0x15000] ;  /* 0x01500000d418783b */ /* 0x000fe80000004200 */
[----:B------:R-:W-:Y:S01]  /*b4c0*/  MOV R173, R160 ;  /* 0x000000a000ad7202 */ /* 0x000fe20000000f00 */
[C---:B------:R-:W-:Y:S05]  /*b4d0*/  HMMA.16816.F32 R60, R20.reuse, R148, R60 ;  /* 0x00000094143c723c */ /* 0x040fea000000183c */
[----:B------:R-:W-:Y:S01]  /*b4e0*/  MOV R172, R161 ;  /* 0x000000a100ac7202 */ /* 0x000fe20000000f00 */
[C---:B------:R-:W-:Y:S01]  /*b4f0*/  HMMA.16816.F32 R64, R20.reuse, R150, R64 ;  /* 0x000000961440723c */ /* 0x040fe20000001840 */
[----:B------:R-:W2:Y:S04]  /*b500*/  LDSM.16.MT88.4 R160, [R208+0x13000] ;  /* 0x01300000d0a0783b */ /* 0x000ea80000004200 */
[----:B------:R-:W-:Y:S01]  /*b510*/  MOV R34, R172 ;  /* 0x000000ac00227202 */ /* 0x000fe20000000f00 */
[C---:B-1----:R-:W-:Y:S03]  /*b520*/  HMMA.16816.F32 R68, R20.reuse, R152, R68 ;  /* 0x000000981444723c */ /* 0x042fe60000001844 */
[----:B------:R-:W1:Y:S02]  /*b530*/  LDSM.16.MT88.4 R148, [R210+0x15000] ;  /* 0x01500000d294783b */ /* 0x000e640000004200 */
[--C-:B------:R-:W-:Y:S01]  /*b540*/  FFMA.FTZ R172, R29, UR4, -R185.reuse ;  /* 0x000000041dac7c23 */ /* 0x100fe200080108b9 */
[C---:B------:R-:W-:Y:S05]  /*b550*/  HMMA.16816.F32 R72, R20.reuse, R154, R72 ;  /* 0x0000009a1448723c */ /* 0x040fea0000001848 */
[----:B------:R-:W1:Y:S01]  /*b560*/  LDSM.16.MT88.4 R152, [R209+0x15000] ;  /* 0x01500000d198783b */ /* 0x000e620000004200 */
[C---:B---3--:R-:W-:Y:S01]  /*b570*/  HMMA.16816.F32 R76, R20.reuse, R156, R76 ;  /* 0x0000009c144c723c */ /* 0x048fe2000000184c */
[----:B------:R-:W-:Y:S04]  /*b580*/  MUFU.EX2 R172, R172 ;  /* 0x000000ac00ac7308 */ /* 0x000fe80000000800 */
[----:B------:R-:W-:Y:S01]  /*b590*/  MOV R175, R169 ;  /* 0x000000a900af7202 */ /* 0x000fe20000000f00 */
[C---:B------:R-:W-:Y:S01]  /*b5a0*/  HMMA.16816.F32 R80, R20.reuse, R158, R80 ;  /* 0x0000009e1450723c */ /* 0x040fe20000001850 */
[----:B------:R-:W3:Y:S04]  /*b5b0*/  LDSM.16.MT88.4 R156, [R208+0x15000] ;  /* 0x01500000d09c783b */ /* 0x000ee80000004200 */
[--C-:B------:R-:W-:Y:S01]  /*b5c0*/  FFMA.FTZ R169, R31, UR4, -R186.reuse ;  /* 0x000000041fa97c23 */ /* 0x100fe200080108ba */
[----:B------:R-:W-:Y:S01]  /*b5d0*/  FFMA.FTZ R186, R35, UR4, -R186 ;  /* 0x0000000423ba7c23 */ /* 0x000fe200080108ba */
[----:B------:R-:W-:Y:S01]  /*b5e0*/  MOV R35, R173 ;  /* 0x000000ad00237202 */ /* 0x000fe20000000f00 */
[----:B------:R-:W-:Y:S03]  /*b5f0*/  FFMA.FTZ R173, R32, UR4, -R185 ;  /* 0x0000000420ad7c23 */ /* 0x000fe600080108b9 */
[----:B------:R-:W1:Y:S01]  /*b600*/  MUFU.EX2 R169, R169 ;  /* 0x000000a900a97308 */ /* 0x000e620000000800 */
[----:B----4-:R-:W-:Y:S01]  /*b610*/  FADD.FTZ R183, R168, R183 ;  /* 0x000000b7a8b77221 */ /* 0x010fe20000010000 */
[C---:B--2---:R-:W-:Y:S08]  /*b620*/  HMMA.16816.F32 R84, R20.reuse, R160, R84 ;  /* 0x000000a01454723c */ /* 0x044ff00000001854 */
[----:B------:R-:W2:Y:S01]  /*b630*/  MUFU.EX2 R186, R186 ;  /* 0x000000ba00ba7308 */ /* 0x000ea20000000800 */
[C---:B------:R-:W-:Y:S01]  /*b640*/  HMMA.16816.F32 R88, R20.reuse, R162, R88 ;  /* 0x000000a21458723c */ /* 0x040fe20000001858 */
[----:B------:R-:W4:Y:S08]  /*b650*/  LDSM.16.MT88.4 R160, [R212+0x17000] ;  /* 0x01700000d4a0783b */ /* 0x000f300000004200 */
[----:B------:R-:W-:Y:S02]  /*b660*/  MUFU.EX2 R173, R173 ;  /* 0x000000ad00ad7308 */ /* 0x000fe40000000800 */
[----:B-1----:R-:W-:Y:S01]  /*b670*/  FADD.FTZ R183, R169, R183 ;  /* 0x000000b7a9b77221 */ /* 0x002fe20000010000 */
[C---:B------:R-:W-:Y:S03]  /*b680*/  HMMA.16816.F32 R92, R20.reuse, R24, R92 ;  /* 0x00000018145c723c */ /* 0x040fe6000000185c */
[----:B------:R-:W-:Y:S03]  /*b690*/  FADD.FTZ R183, R170, R183 ;  /* 0x000000b7aab77221 */ /* 0x000fe60000010000 */
[C---:B------:R-:W-:Y:S01]  /*b6a0*/  HMMA.16816.F32 R96, R20.reuse, R26, R96 ;  /* 0x0000001a1460723c */ /* 0x040fe20000001860 */
[----:B------:R-:W1:Y:S04]  /*b6b0*/  LDSM.16.MT88.4 R24, [R210+0x17000] ;  /* 0x01700000d218783b */ /* 0x000e680000004200 */
[----:B--2---:R-:W-:Y:S01]  /*b6c0*/  FADD.FTZ R243, R186, R183 ;  /* 0x000000b7baf37221 */ /* 0x004fe20000010000 */
[C---:B------:R-:W-:Y:S06]  /*b6d0*/  HMMA.16816.F32 R100, R20.reuse, R148, R100 ;  /* 0x000000941464723c */ /* 0x040fec0000001864 */
[C---:B------:R-:W-:Y:S01]  /*b6e0*/  HMMA.16816.F32 R104, R20.reuse, R150, R104 ;  /* 0x000000961468723c */ /* 0x040fe20000001868 */
[----:B------:R-:W2:Y:S05]  /*b6f0*/  LDSM.16.MT88.4 R148, [R209+0x17000] ;  /* 0x01700000d194783b */ /* 0x000eaa0000004200 */
[C---:B------:R-:W-:Y:S06]  /*b700*/  HMMA.16816.F32 R108, R20.reuse, R152, R108 ;  /* 0x00000098146c723c */ /* 0x040fec000000186c */
[C---:B------:R-:W-:Y:S01]  /*b710*/  HMMA.16816.F32 R112, R20.reuse, R154, R112 ;  /* 0x0000009a1470723c */ /* 0x040fe20000001870 */
[----:B------:R-:W2:Y:S05]  /*b720*/  LDSM.16.MT88.4 R152, [R208+0x17000] ;  /* 0x01700000d098783b */ /* 0x000eaa0000004200 */
[C---:B---3--:R-:W-:Y:S06]  /*b730*/  HMMA.16816.F32 R116, R20.reuse, R156, R116 ;  /* 0x0000009c1474723c */ /* 0x048fec0000001874 */
[C---:B------:R-:W-:Y:S01]  /*b740*/  HMMA.16816.F32 R120, R20.reuse, R158, R120 ;  /* 0x0000009e1478723c */ /* 0x040fe20000001878 */
[----:B------:R-:W3:Y:S05]  /*b750*/  LDSM.16.MT88.4 R156, [R212+0x11800] ;  /* 0x01180000d49c783b */ /* 0x000eea0000004200 */
[C---:B----4-:R-:W-:Y:S06]  /*b760*/  HMMA.16816.F32 R124, R20.reuse, R160, R124 ;  /* 0x000000a0147c723c */ /* 0x050fec000000187c */
[C---:B------:R-:W-:Y:S05]  /*b770*/  HMMA.16816.F32 R128, R20.reuse, R162, R128 ;  /* 0x000000a21480723c */ /* 0x040fea0000001880 */
[----:B------:R-:W-:Y:S01]  /*b780*/  MOV R161, R171 ;  /* 0x000000ab00a17202 */ /* 0x000fe20000000f00 */
[C---:B-1----:R-:W-:Y:S05]  /*b790*/  HMMA.16816.F32 R132, R20.reuse, R24, R132 ;  /* 0x000000181484723c */ /* 0x042fea0000001884 */
[--C-:B------:R-:W-:Y:S01]  /*b7a0*/  FFMA.FTZ R171, R28, UR4, -R185.reuse ;  /* 0x000000041cab7c23 */ /* 0x100fe200080108b9 */
[C---:B------:R-:W-:Y:S01]  /*b7b0*/  HMMA.16816.F32 R136, R20.reuse, R26, R136 ;  /* 0x0000001a1488723c */ /* 0x040fe20000001888 */
[----:B------:R-:W1:Y:S04]  /*b7c0*/  LDSM.16.MT88.4 R24, [R210+0x11800] ;  /* 0x01180000d218783b */ /* 0x000e680000004200 */
[----:B------:R-:W-:Y:S01]  /*b7d0*/  FFMA.FTZ R185, R33, UR4, -R185 ;  /* 0x0000000421b97c23 */ /* 0x000fe200080108b9 */
[C---:B--2---:R-:W-:Y:S01]  /*b7e0*/  HMMA.16816.F32 R140, R20.reuse, R148, R140 ;  /* 0x00000094148c723c */ /* 0x044fe2000000188c */
[----:B------:R-:W2:Y:S02]  /*b7f0*/  MUFU.EX2 R171, R171 ;  /* 0x000000ab00ab7308 */ /* 0x000ea40000000800 */
[----:B------:R-:W4:Y:S03]  /*b800*/  LDSM.16.MT88.4 R28, [R209+0x11800] ;  /* 0x01180000d11c783b */ /* 0x000f260000004200 */
[C---:B------:R-:W-:Y:S05]  /*b810*/  HMMA.16816.F32 R12, R20.reuse, R150, R12 ;  /* 0x00000096140c723c */ /* 0x040fea000000180c */
[----:B------:R-:W3:Y:S01]  /*b820*/  MUFU.EX2 R185, R185 ;  /* 0x000000b900b97308 */ /* 0x000ee20000000800 */
[----:B------:R-:W-:Y:S01]  /*b830*/  F2FP.F16.F32.PACK_AB R149, R169, R168 ;  /* 0x000000a8a995723e */ /* 0x000fe200000000ff */
[C---:B------:R-:W-:Y:S04]  /*b840*/  HMMA.16816.F32 R144, R20.reuse, R152, R144 ;  /* 0x000000981490723c */ /* 0x040fe80000001890 */
[----:B------:R-:W-:Y:S02]  /*b850*/  F2FP.F16.F32.PACK_AB R151, R186, R170 ;  /* 0x000000aaba97723e */ /* 0x000fe400000000ff */
[----:B------:R-:W-:Y:S01]  /*b860*/  HMMA.16816.F32 R16, R20, R154, R16 ;  /* 0x0000009a1410723c */ /* 0x000fe20000001810 */
[----:B------:R-:W-:Y:S04]  /*b870*/  LDSM.16.MT88.4 R20, [R212+0x13800] ;  /* 0x01380000d414783b */ /* 0x000fe80000004200 */
[----:B--2---:R-:W-:Y:S02]  /*b880*/  F2FP.F16.F32.PACK_AB R148, R172, R171 ;  /* 0x000000abac94723e */ /* 0x004fe400000000ff */
[----:B------:R-:W-:Y:S04]  /*b890*/  MOV R152, R35 ;  /* 0x0000002300987202 */ /* 0x000fe80000000f00 */
[----:B---3--:R-:W-:Y:S02]  /*b8a0*/  F2FP.F16.F32.PACK_AB R150, R185, R173 ;  /* 0x000000adb996723e */ /* 0x008fe400000000ff */
[----:B------:R-:W-:Y:S02]  /*b8b0*/  MOV R153, R34 ;  /* 0x0000002200997202 */ /* 0x000fe40000000f00 */
[----:B------:R-:W2:Y:S01]  /*b8c0*/  LDSM.16.MT88.4 R32, [R208+0x11800] ;  /* 0x01180000d020783b */ /* 0x000ea20000004200 */
[----:B------:R-:W-:Y:S02]  /*b8d0*/  MOV R155, R161 ;  /* 0x000000a1009b7202 */ /* 0x000fe40000000f00 */
[C---:B------:R-:W-:Y:S05]  /*b8e0*/  HMMA.16816.F32 R160, R148.reuse, R156, R4 ;  /* 0x0000009c94a0723c */ /* 0x040fea0000001804 */
[----:B------:R-:W3:Y:S01]  /*b8f0*/  LDSM.16.MT88.4 R4, [R210+0x13800] ;  /* 0x01380000d204783b */ /* 0x000ee20000004200 */
[C---:B------:R-:W-:Y:S06]  /*b900*/  HMMA.16816.F32 R156, R148.reuse, R158, R8 ;  /* 0x0000009e949c723c */ /* 0x040fec0000001808 */
[C---:B-1----:R-:W-:Y:S01]  /*b910*/  HMMA.16816.F32 R36, R148.reuse, R24, R36 ;  /* 0x000000189424723c */ /* 0x042fe20000001824 */
[----:B------:R-:W1:Y:S05]  /*b920*/  LDSM.16.MT88.4 R8, [R209+0x13800] ;  /* 0x01380000d108783b */ /* 0x000e6a0000004200 */
[C---:B------:R-:W-:Y:S03]  /*b930*/  HMMA.16816.F32 R40, R148.reuse, R26, R40 ;  /* 0x0000001a9428723c */ /* 0x040fe60000001828 */
[----:B------:R-:W1:Y:S03]  /*b940*/  LDSM.16.MT88.4 R24, [R208+0x13800] ;  /* 0x01380000d018783b */ /* 0x000e660000004200 */
[C---:B----4-:R-:W-:Y:S06]  /*b950*/  HMMA.16816.F32 R44, R148.reuse, R28, R44 ;  /* 0x0000001c942c723c */ /* 0x050fec000000182c */
[C---:B------:R-:W-:Y:S01]  /*b960*/  HMMA.16816.F32 R48, R148.reuse, R30, R48 ;  /* 0x0000001e9430723c */ /* 0x040fe20000001830 */
[----:B------:R-:W4:Y:S05]  /*b970*/  LDSM.16.MT88.4 R28, [R212+0x15800] ;  /* 0x01580000d41c783b */ /* 0x000f2a0000004200 */
[C---:B--2---:R-:W-:Y:S06]  /*b980*/  HMMA.16816.F32 R52, R148.reuse, R32, R52 ;  /* 0x000000209434723c */ /* 0x044fec0000001834 */
[C---:B------:R-:W-:Y:S05]  /*b990*/  HMMA.16816.F32 R56, R148.reuse, R34, R56 ;  /* 0x000000229438723c */ /* 0x040fea0000001838 */
[----:B------:R-:W-:Y:S01]  /*b9a0*/  MOV R33, R155 ;  /* 0x0000009b00217202 */ /* 0x000fe20000000f00 */
[C---:B------:R-:W-:Y:S05]  /*b9b0*/  HMMA.16816.F32 R60, R148.reuse, R20, R60 ;  /* 0x00000014943c723c */ /* 0x040fea000000183c */
[----:B------:R-:W-:Y:S01]  /*b9c0*/  MOV R32, R152 ;  /* 0x0000009800207202 */ /* 0x000fe20000000f00 */
[C---:B------:R-:W-:Y:S01]  /*b9d0*/  HMMA.16816.F32 R64, R148.reuse, R22, R64 ;  /* 0x000000169440723c */ /* 0x040fe20000001840 */
[----:B------:R-:W2:Y:S04]  /*b9e0*/  LDSM.16.MT88.4 R20, [R210+0x15800] ;  /* 0x01580000d214783b */ /* 0x000ea80000004200 */
[----:B------:R-:W-:Y:S01]  /*b9f0*/  MOV R35, R153 ;  /* 0x0000009900237202 */ /* 0x000fe20000000f00 */
[C---:B---3--:R-:W-:Y:S03]  /*ba00*/  HMMA.16816.F32 R68, R148.reuse, R4, R68 ;  /* 0x000000049444723c */ /* 0x048fe60000001844 */
[----:B------:R-:W-:Y:S02]  /*ba10*/  LDSM.16.MT88.4 R152, [R209+0x17800] ;  /* 0x01780000d198783b */ /* 0x000fe40000004200 */
[----:B------:R-:W-:Y:S01]  /*ba20*/  FADD.FTZ R184, R35, R184 ;  /* 0x000000b823b87221 */ /* 0x000fe20000010000 */
[C---:B------:R-:W-:Y:S05]  /*ba30*/  HMMA.16816.F32 R72, R148.reuse, R6, R72 ;  /* 0x000000069448723c */ /* 0x040fea0000001848 */
[----:B------:R-:W3:Y:S01]  /*ba40*/  LDSM.16.MT88.4 R4, [R209+0x15800] ;  /* 0x01580000d104783b */ /* 0x000ee20000004200 */
[C---:B-1----:R-:W-:Y:S05]  /*ba50*/  HMMA.16816.F32 R76, R148.reuse, R8, R76 ;  /* 0x00000008944c723c */ /* 0x042fea000000184c */
[----:B------:R-:W-:Y:S01]  /*ba60*/  FADD.FTZ R184, R32, R184 ;  /* 0x000000b820b87221 */ /* 0x000fe20000010000 */
[C---:B------:R-:W-:Y:S01]  /*ba70*/  HMMA.16816.F32 R80, R148.reuse, R10, R80 ;  /* 0x0000000a9450723c */ /* 0x040fe20000001850 */
[----:B------:R-:W1:Y:S04]  /*ba80*/  LDSM.16.MT88.4 R8, [R208+0x15800] ;  /* 0x01580000d008783b */ /* 0x000e680000004200 */
[----:B------:R-:W-:Y:S01]  /*ba90*/  FADD.FTZ R184, R33, R184 ;  /* 0x000000b821b87221 */ /* 0x000fe20000010000 */
[C---:B------:R-:W-:Y:S05]  /*baa0*/  HMMA.16816.F32 R84, R148.reuse, R24, R84 ;  /* 0x000000189454723c */ /* 0x040fea0000001854 */
[----:B------:R-:W-:Y:S01]  /*bab0*/  FADD.FTZ R184, R174, R184 ;  /* 0x000000b8aeb87221 */ /* 0x000fe20000010000 */
[C---:B------:R-:W-:Y:S01]  /*bac0*/  HMMA.16816.F32 R88, R148.reuse, R26, R88 ;  /* 0x0000001a9458723c */ /* 0x040fe20000001858 */
[----:B------:R-:W1:Y:S04]  /*bad0*/  LDSM.16.MT88.4 R24, [R212+0x17800] ;  /* 0x01780000d418783b */ /* 0x000e680000004200 */
[----:B------:R-:W-:Y:S01]  /*bae0*/  FADD.FTZ R184, R175, R184 ;  /* 0x000000b8afb87221 */ /* 0x000fe20000010000 */
[C---:B----4-:R-:W-:Y:S05]  /*baf0*/  HMMA.16816.F32 R92, R148.reuse, R28, R92 ;  /* 0x0000001c945c723c */ /* 0x050fea000000185c */
[----:B------:R-:W-:Y:S01]  /*bb00*/  FADD.FTZ R184, R171, R184 ;  /* 0x000000b8abb87221 */ /* 0x000fe20000010000 */
[C---:B------:R-:W-:Y:S01]  /*bb10*/  HMMA.16816.F32 R96, R148.reuse, R30, R96 ;  /* 0x0000001e9460723c */ /* 0x040fe20000001860 */
[----:B------:R-:W4:Y:S04]  /*bb20*/  LDSM.16.MT88.4 R28, [R210+0x17800] ;  /* 0x01780000d21c783b */ /* 0x000f280000004200 */
[----:B------:R-:W-:Y:S01]  /*bb30*/  FADD.FTZ R184, R172, R184 ;  /* 0x000000b8acb87221 */ /* 0x000fe20000010000 */
[C---:B--2---:R-:W-:Y:S05]  /*bb40*/  HMMA.16816.F32 R100, R148.reuse, R20, R100 ;  /* 0x000000149464723c */ /* 0x044fea0000001864 */
[----:B------:R-:W-:Y:S01]  /*bb50*/  FADD.FTZ R184, R173, R184 ;  /* 0x000000b8adb87221 */ /* 0x000fe20000010000 */
[C---:B------:R-:W-:Y:S01]  /*bb60*/  HMMA.16816.F32 R104, R148.reuse, R22, R104 ;  /* 0x000000169468723c */ /* 0x040fe20000001868 */
[----:B------:R-:W2:Y:S04]  /*bb70*/  LDSM.16.MT88.4 R20, [R208+0x17800] ;  /* 0x01780000d014783b */ /* 0x000ea80000004200 */
[----:B------:R-:W-:Y:S01]  /*bb80*/  FADD.FTZ R246, R185, R184 ;  /* 0x000000b8b9f67221 */ /* 0x000fe20000010000 */
[C---:B---3--:R-:W-:Y:S06]  /*bb90*/  HMMA.16816.F32 R108, R148.reuse, R4, R108 ;  /* 0x00000004946c723c */ /* 0x048fec000000186c */
[C---:B------:R-:W-:Y:S06]  /*bba0*/  HMMA.16816.F32 R112, R148.reuse, R6, R112 ;  /* 0x000000069470723c */ /* 0x040fec0000001870 */
[C---:B-1----:R-:W-:Y:S06]  /*bbb0*/  HMMA.16816.F32 R116, R148.reuse, R8, R116 ;  /* 0x000000089474723c */ /* 0x042fec0000001874 */
[C---:B------:R-:W-:Y:S06]  /*bbc0*/  HMMA.16816.F32 R120, R148.reuse, R10, R120 ;  /* 0x0000000a9478723c */ /* 0x040fec0000001878 */
[C---:B------:R-:W-:Y:S06]  /*bbd0*/  HMMA.16816.F32 R124, R148.reuse, R24, R124 ;  /* 0x00000018947c723c */ /* 0x040fec000000187c */
[C---:B------:R-:W-:Y:S06]  /*bbe0*/  HMMA.16816.F32 R128, R148.reuse, R26, R128 ;  /* 0x0000001a9480723c */ /* 0x040fec0000001880 */
[C---:B----4-:R-:W-:Y:S06]  /*bbf0*/  HMMA.16816.F32 R132, R148.reuse, R28, R132 ;  /* 0x0000001c9484723c */ /* 0x050fec0000001884 */
[C---:B------:R-:W-:Y:S06]  /*bc00*/  HMMA.16816.F32 R136, R148.reuse, R30, R136 ;  /* 0x0000001e9488723c */ /* 0x040fec0000001888 */
[C---:B------:R-:W-:Y:S06]  /*bc10*/  HMMA.16816.F32 R140, R148.reuse, R152, R140 ;  /* 0x00000098948c723c */ /* 0x040fec000000188c */
[C---:B------:R-:W-:Y:S06]  /*bc20*/  HMMA.16816.F32 R152, R148.reuse, R154, R12 ;  /* 0x0000009a9498723c */ /* 0x040fec000000180c */
[C---:B--2---:R-:W-:Y:S06]  /*bc30*/  HMMA.16816.F32 R144, R148.reuse, R20, R144 ;  /* 0x000000149490723c */ /* 0x044fec0000001890 */
[----:B------:R-:W-:Y:S01]  /*bc40*/  HMMA.16816.F32 R148, R148, R22, R16 ;  /* 0x000000169494723c */ /* 0x000fe20000001810 */
[----:B------:R-:W-:Y:S11]  /*bc50*/  @!UPT UIADD3 URZ, URZ, URZ, URZ ;  /* 0x0000003f3f3ff290 */ /* 0x000ff6000fffe03f */
[----:B------:R-:W-:Y:S01]  /*bc60*/  @!UPT UIADD3 URZ, URZ, URZ, URZ ;  /* 0x0000003f3f3ff290 */ /* 0x000fe2000fffe03f */
[----:B------:R-:W-:Y:S11]  /*bc70*/  @P4 BRA `(.L_x_129) ;  /* 0xffffffc0001c4947 */ /* 0x000ff6000383ffff */
.L_x_128:
[----:B------:R-:W1:Y:S01]  /*bc80*/  S2R R2, SR_TID.X ;  /* 0x0000000000027919 */ /* 0x000e620000002100 */
[----:B------:R-:W2:Y:S01]  /*bc90*/  S2UR UR6, SR_CgaCtaId ;  /* 0x00000000000679c3 */ /* 0x000ea20000008800 */
[----:B------:R-:W-:Y:S01]  /*bca0*/  UISETP.NE.AND UP0, UPT, UR16, -0x1, UPT ;  /* 0xffffffff1000788c */ /* 0x000fe2000bf05270 */
[----:B------:R-:W-:Y:S01]  /*bcb0*/  IMAD.MOV.U32 R10, RZ, RZ, 0x20 ;  /* 0x00000020ff0a7424 */ /* 0x000fe200078e00ff */
[----:B------:R-:W3:Y:S01]  /*bcc0*/  SHFL.BFLY PT, R7, R246, 0x2, 0x1f ;  /* 0x0c401f00f6077f89 */ /* 0x000ee200000e0000 */
[----:B------:R-:W-:-:S03]  /*bcd0*/  IMAD.MOV.U32 R9, RZ, RZ, 0x40 ;  /* 0x00000040ff097424 */ /* 0x000fc600078e00ff */
[----:B------:R-:W4:Y:S01]  /*bce0*/  SHFL.BFLY PT, R8, R243, 0x2, 0x1f ;  /* 0x0c401f00f3087f89 */ /* 0x000f2200000e0000 */
[----:B------:R-:W-:-:S04]  /*bcf0*/  PLOP3.LUT P0, PT, PT, PT, UP0, 0x80, 0x0 ;  /* 0x000000000000781c */ /* 0x000fc80003f0f008 */
[----:B------:R-:W-:Y:S02]  /*bd00*/  @UP0 ULDC.64 UR4, c[0x0][0x298] ;  /* 0x0000a60000040ab9 */ /* 0x000fe40000000a00 */
[----:B------:R-:W-:-:S03]  /*bd10*/  @UP0 UIMAD.WIDE.U32 UR8, UR16, UR4, URZ ;  /* 0x00000004100802a5 */ /* 0x000fc6000f8e003f */
[----:B------:R-:W-:Y:S01]  /*bd20*/  UMOV UR4, 0x400 ;  /* 0x0000040000047882 */ /* 0x000fe20000000000 */
[----:B------:R-:W-:Y:S02]  /*bd30*/  @UP0 UIMAD UR7, UR16, UR5, UR9 ;  /* 0x00000005100702a4 */ /* 0x000fe4000f8e0209 */
[----:B--2---:R-:W-:Y:S01]  /*bd40*/  ULEA UR6, UR6, UR4, 0x18 ;  /* 0x0000000406067291 */ /* 0x004fe2000f8ec03f */
[----:B---3--:R-:W-:Y:S01]  /*bd50*/  FADD.FTZ R7, R7, R246 ;  /* 0x000000f607077221 */ /* 0x008fe20000010000 */
[----:B-1----:R-:W-:Y:S01]  /*bd60*/  SHF.R.S32.HI R5, RZ, 0x1f, R2 ;  /* 0x0000001fff057819 */ /* 0x002fe20000011402 */
[----:B----4-:R-:W-:-:S03]  /*bd70*/  FADD.FTZ R243, R8, R243 ;  /* 0x000000f308f37221 */ /* 0x010fc60000010000 */
[----:B------:R1:W2:Y:S01]  /*bd80*/  SHFL.BFLY PT, R8, R7, 0x1, 0x1f ;  /* 0x0c201f0007087f89 */ /* 0x0002a200000e0000 */
[CC--:B------:R-:W-:Y:S02]  /*bd90*/  LEA.HI R12, R5.reuse, R2.reuse, RZ, 0x2 ;  /* 0x00000002050c7211 */ /* 0x0c0fe400078f10ff */
[----:B------:R-:W-:Y:S02]  /*bda0*/  LEA.HI R14, R5, R2, RZ, 0x5 ;  /* 0x00000002050e7211 */ /* 0x000fe400078f28ff */
[--C-:B------:R-:W-:Y:S02]  /*bdb0*/  SHF.R.S32.HI R0, RZ, 0x2, R12.reuse ;  /* 0x00000002ff007819 */ /* 0x100fe4000001140c */
[----:B------:R-:W-:Y:S02]  /*bdc0*/  SHF.R.S32.HI R4, RZ, 0x1f, R12 ;  /* 0x0000001fff047819 */ /* 0x000fe4000001140c */
[----:B------:R-:W-:Y:S02]  /*bdd0*/  LOP3.LUT R12, R12, 0x3ffffffc, RZ, 0xc0, !PT ;  /* 0x3ffffffc0c0c7812 */ /* 0x000fe400078ec0ff */
[----:B------:R-:W-:-:S03]  /*bde0*/  LEA.HI R4, R4, R0, RZ, 0x3 ;  /* 0x0000000004047211 */ /* 0x000fc600078f18ff */
[----:B------:R-:W-:Y:S01]  /*bdf0*/  IMAD.IADD R12, R2, 0x1, -R12 ;  /* 0x00000001020c7824 */ /* 0x000fe200078e0a0c */
[----:B------:R-:W-:-:S05]  /*be00*/  LOP3.LUT R4, R4, 0xfffffff8, RZ, 0xc0, !PT ;  /* 0xfffffff804047812 */ /* 0x000fca00078ec0ff */
[----:B------:R-:W-:Y:S01]  /*be10*/  IMAD.IADD R4, R0, 0x1, -R4 ;  /* 0x0000000100047824 */ /* 0x000fe200078e0a04 */
[----:B------:R-:W-:-:S03]  /*be20*/  SHF.R.S32.HI R0, RZ, 0x5, R14 ;  /* 0x00000005ff007819 */ /* 0x000fc6000001140e */
[C---:B------:R-:W-:Y:S01]  /*be30*/  IMAD.SHL.U32 R6, R4.reuse, 0x40, RZ ;  /* 0x0000004004067824 */ /* 0x040fe200078e00ff */
[----:B------:R-:W-:Y:S01]  /*be40*/  R2P PR, R4, 0x6 ;  /* 0x0000000604007804 */ /* 0x000fe20000000000 */
[----:B------:R-:W-:-:S03]  /*be50*/  IMAD R12, R0, 0x200, R12 ;  /* 0x00000200000c7824 */ /* 0x000fc600078e020c */
[----:B------:R-:W-:Y:S02]  /*be60*/  LOP3.LUT R6, R6, 0x1c0, RZ, 0xc0, !PT ;  /* 0x000001c006067812 */ /* 0x000fe400078ec0ff */
[----:B------:R-:W-:Y:S02]  /*be70*/  SEL R10, R10, 0xffffffe0, !P1 ;  /* 0xffffffe00a0a7807 */ /* 0x000fe40004800000 */
[----:B------:R-:W-:Y:S02]  /*be80*/  LEA.HI R6, R6, R6, RZ, 0x1d ;  /* 0x0000000606067211 */ /* 0x000fe400078fe8ff */
[----:B------:R-:W-:-:S03]  /*be90*/  SEL R9, R9, 0xffffffc0, !P2 ;  /* 0xffffffc009097807 */ /* 0x000fc60005000000 */
[----:B------:R-:W-:Y:S02]  /*bea0*/  IMAD.U32 R12, R12, 0x2, R6 ;  /* 0x000000020c0c7824 */ /* 0x000fe400078e0006 */
[----:B------:R1:W3:Y:S03]  /*beb0*/  SHFL.BFLY PT, R6, R243, 0x1, 0x1f ;  /* 0x0c201f00f3067f89 */ /* 0x0002e600000e0000 */
[----:B------:R-:W-:Y:S01]  /*bec0*/  LEA R12, R12, UR6, 0x1 ;  /* 0x000000060c0c7c11 */ /* 0x000fe2000f8e08ff */
[----:B--2---:R-:W-:Y:S06]  /*bed0*/  @P0 BRA `(.L_x_132) ;  /* 0x00000000001c0947 */ /* 0x004fec0003800000 */
[----:B------:R-:W2:Y:S01]  /*bee0*/  S2UR UR7, SR_CTAID.Y ;  /* 0x00000000000779c3 */ /* 0x000ea20000002600 */
[----:B------:R-:W-:Y:S01]  /*bef0*/  ULDC.64 UR4, c[0x0][0x290] ;  /* 0x0000a40000047ab9 */ /* 0x000fe20000000a00 */
[----:B--2---:R-:W-:Y:S02]  /*bf00*/  USHF.R.S32.HI UR6, URZ, 0x1f, UR7 ;  /* 0x0000001f3f067899 */ /* 0x004fe40008011407 */
[----:B------:R-:W-:Y:S02]  /*bf10*/  UIMAD.WIDE.U32 UR8, UR7, UR4, URZ ;  /* 0x00000004070872a5 */ /* 0x000fe4000f8e003f */
[----:B------:R-:W-:-:S04]  /*bf20*/  UIMAD UR6, UR6, UR4, URZ ;  /* 0x00000004060672a4 */ /* 0x000fc8000f8e023f */
[----:B------:R-:W-:-:S04]  /*bf30*/  UIMAD UR5, UR7, UR5, UR6 ;  /* 0x00000005070572a4 */ /* 0x000fc8000f8e0206 */
[----:B------:R-:W-:-:S12]  /*bf40*/  UIADD3 UR7, UR9, UR5, URZ ;  /* 0x0000000509077290 */ /* 0x000fd8000fffe03f */
.L_x_132:
[----:B------:R-:W-:Y:S01]  /*bf50*/  ULDC.U8 UR4, c[0x0][0x3d8] ;  /* 0x0000f60000047ab9 */ /* 0x000fe20000000000 */
[----:B------:R-:W-:Y:S01]  /*bf60*/  ULDC.U8 UR6, c[0x0][0x3d9] ;  /* 0x0000f64000067ab9 */ /* 0x000fe20000000000 */
[----:B------:R-:W-:Y:S02]  /*bf70*/  ISETP.NE.AND P2, PT, RZ, UR4, PT ;  /* 0x00000004ff007c0c */ /* 0x000fe4000bf45270 */
[----:B------:R-:W-:Y:S02]  /*bf80*/  CS2R R16, SRZ ;  /* 0x0000000000107805 */ /* 0x000fe4000001ff00 */
[----:B------:R-:W-:Y:S02]  /*bf90*/  PLOP3.LUT P6, PT, PT, PT, PT, 0x8, 0x0 ;  /* 0x000000000000781c */ /* 0x000fe40003fce170 */
[----:B------:R-:W-:-:S13]  /*bfa0*/  ISETP.NE.OR P0, PT, RZ, UR6, !P2 ;  /* 0x00000006ff007c0c */ /* 0x000fda000d705670 */
[----:B------:R-:W-:Y:S05]  /*bfb0*/  @P0 BRA `(.L_x_133) ;  /* 0x0000000000200947 */ /* 0x000fea0003800000 */
[----:B------:R-:W2:Y:S01]  /*bfc0*/  S2UR UR4, SR_CTAID.Y ;  /* 0x00000000000479c3 */ /* 0x000ea20000002600 */
[----:B------:R-:W-:Y:S01]  /*bfd0*/  ULDC UR5, c[0x0][0x2c4] ;  /* 0x0000b10000057ab9 */ /* 0x000fe20000000800 */
[----:B------:R-:W-:Y:S01]  /*bfe0*/  PLOP3.LUT P6, PT, PT, PT, PT, 0x80, 0x0 ;  /* 0x000000000000781c */ /* 0x000fe20003fcf070 */
[----:B--2---:R-:W-:-:S04]  /*bff0*/  UIMAD UR4, UR4, UR5, URZ ;  /* 0x00000005040472a4 */ /* 0x004fc8000f8e023f */
[----:B------:R-:W-:-:S04]  /*c000*/  USEL UR16, UR4, UR16, !UP0 ;  /* 0x0000001004107287 */ /* 0x000fc8000c000000 */
[----:B------:R-:W-:Y:S02]  /*c010*/  USHF.R.S32.HI UR4, URZ, 0x1f, UR16 ;  /* 0x0000001f3f047899 */ /* 0x000fe40008011410 */
[----:B------:R-:W-:-:S04]  /*c020*/  IMAD.U32 R16, RZ, RZ, UR16 ;  /* 0x00000010ff107e24 */ /* 0x000fc8000f8e00ff */
[----:B------:R-:W-:-:S07]  /*c030*/  MOV R17, UR4 ;  /* 0x0000000400117c02 */ /* 0x000fce0008000f00 */
.L_x_133:
[----:B-1----:R-:W-:Y:S01]  /*c040*/  FADD.FTZ R7, R7, R8 ;  /* 0x0000000807077221 */ /* 0x002fe20000010000 */
[----:B---3--:R-:W-:Y:S01]  /*c050*/  FADD.FTZ R6, R243, R6 ;  /* 0x00000006f3067221 */ /* 0x008fe20000010000 */
[----:B------:R-:W-:Y:S01]  /*c060*/  ISETP.NE.AND P3, PT, RZ, UR6, PT ;  /* 0x00000006ff007c0c */ /* 0x000fe2000bf65270 */
[----:B------:R-:W1:Y:S01]  /*c070*/  S2UR UR4, SR_CTAID.X ;  /* 0x00000000000479c3 */ /* 0x000e620000002500 */
[----:B------:R-:W-:Y:S01]  /*c080*/  MOV R13, 0x3f800000 ;  /* 0x3f800000000d7802 */ /* 0x000fe20000000f00 */
[----:B------:R-:W2:Y:S01]  /*c090*/  S2R R23, SR_CTAID.Y ;  /* 0x0000000000177919 */ /* 0x000ea20000002600 */
[----:B------:R-:W-:Y:S01]  /*c0a0*/  FSETP.NE.FTZ.AND P5, PT, R7, RZ, PT ;  /* 0x000000ff0700720b */ /* 0x000fe20003fb5000 */
[----:B------:R-:W-:Y:S01]  /*c0b0*/  BSSY B0, `(.L_x_134) ;  /* 0x000015f000007945 */ /* 0x000fe20003800000 */
[----:B------:R-:W-:Y:S01]  /*c0c0*/  FSETP.NE.FTZ.AND P4, PT, R6, RZ, PT ;  /* 0x000000ff0600720b */ /* 0x000fe20003f95000 */
[----:B------:R-:W3:Y:S01]  /*c0d0*/  S2R R22, SR_TID.X ;  /* 0x0000000000167919 */ /* 0x000ee20000002100 */
[----:B------:R-:W-:-:S02]  /*c0e0*/  MOV R15, 0x3f800000 ;  /* 0x3f800000000f7802 */ /* 0x000fc40000000f00 */
[----:B------:R-:W-:Y:S01]  /*c0f0*/  LOP3.LUT R4, R4, 0x1, RZ, 0xc0, !PT ;  /* 0x0000000104047812 */ /* 0x000fe200078ec0ff */
[----:B------:R-:W4:Y:S01]  /*c100*/  S2R R25, SR_CTAID.Z ;  /* 0x0000000000197919 */ /* 0x000f220000002700 */
[----:B------:R-:W-:Y:S01]  /*c110*/  PLOP3.LUT P0, PT, PT, PT, PT, 0x8, 0x0 ;  /* 0x000000000000781c */ /* 0x000fe20003f0e170 */
[----:B------:R-:W5:Y:S01]  /*c120*/  @!P3 LDC R8, c[0x0][0x2c4] ;  /* 0x0000b100ff08bb82 */ /* 0x000f620000000800 */
[----:B------:R-:W-:Y:S02]  /*c130*/  ISETP.NE.U32.AND P1, PT, R4, 0x1, PT ;  /* 0x000000010400780c */ /* 0x000fe40003f25070 */
[----:B------:R-:W-:Y:S01]  /*c140*/  @!P3 PLOP3.LUT P0, PT, P2, PT, PT, 0x80, 0x0 ;  /* 0x000000000000b81c */ /* 0x000fe2000170f070 */
[----:B------:R-:W2:Y:S01]  /*c150*/  @P5 MUFU.RCP R13, R7 ;  /* 0x00000007000d5308 */ /* 0x000ea20000001000 */
[----:B------:R-:W-:Y:S02]  /*c160*/  LEA.HI R5, R5, R2, RZ, 0x3 ;  /* 0x0000000205057211 */ /* 0x000fe400078f18ff */
[----:B------:R-:W-:Y:S01]  /*c170*/  LOP3.LUT R14, R14, 0xffffffe0, RZ, 0xc0, !PT ;  /* 0xffffffe00e0e7812 */ /* 0x000fe200078ec0ff */
[----:B------:R-:W4:Y:S01]  /*c180*/  @!P3 LDC R24, c[0x0][0x270] ;  /* 0x00009c00ff18bb82 */ /* 0x000f220000000800 */
[----:B------:R-:W-:-:S02]  /*c190*/  SHF.R.S32.HI R4, RZ, 0x3, R5 ;  /* 0x00000003ff047819 */ /* 0x000fc40000011405 */
[----:B------:R-:W-:Y:S01]  /*c1a0*/  IADD3 R11, R12, -0x10, RZ ;  /* 0xfffffff00c0b7810 */ /* 0x000fe20007ffe0ff */
[----:B------:R-:W3:Y:S01]  /*c1b0*/  @P4 MUFU.RCP R15, R6 ;  /* 0x00000006000f4308 */ /* 0x000ee20000001000 */
[----:B-1----:R-:W-:Y:S01]  /*c1c0*/  UIMAD UR6, UR4, -0x40, UR18 ;  /* 0xffffffc0040678a4 */ /* 0x002fe2000f8e0212 */
[----:B------:R-:W-:Y:S02]  /*c1d0*/  IADD3 R2, R2, -R14, RZ ;  /* 0x8000000e02027210 */ /* 0x000fe40007ffe0ff */
[----:B------:R-:W-:Y:S01]  /*c1e0*/  LEA.HI.SX32 R14, R5, 0x10, 0x1d ;  /* 0x00000010050e7811 */ /* 0x000fe200078feaff */
[----:B------:R-:W1:Y:S01]  /*c1f0*/  @P3 LDC.64 R20, c[0x0][0x2c0] ;  /* 0x0000b000ff143b82 */ /* 0x000e620000000a00 */
[----:B------:R-:W-:Y:S02]  /*c200*/  @P1 IADD3 R11, R12, 0x10, RZ ;  /* 0x000000100c0b1810 */ /* 0x000fe40007ffe0ff */
[----:B------:R-:W-:Y:S01]  /*c210*/  ISETP.GE.AND P2, PT, R4, UR6, PT ;  /* 0x0000000604007c0c */ /* 0x000fe2000bf46270 */
[C---:B--2---:R-:W-:Y:S01]  /*c220*/  FMUL.FTZ R160, R13.reuse, R160 ;  /* 0x000000a00da07220 */ /* 0x044fe20000410000 */
[C---:B------:R-:W-:Y:S01]  /*c230*/  FMUL.FTZ R161, R13.reuse, R161 ;  /* 0x000000a10da17220 */ /* 0x040fe20000410000 */
[C---:B------:R-:W-:Y:S01]  /*c240*/  FMUL.FTZ R156, R13.reuse, R156 ;  /* 0x0000009c0d9c7220 */ /* 0x040fe20000410000 */
[----:B------:R-:W-:Y:S01]  /*c250*/  FMUL.FTZ R157, R13, R157 ;  /* 0x0000009d0d9d7220 */ /* 0x000fe20000410000 */
[----:B------:R-:W-:Y:S01]  /*c260*/  LEA.HI.SX32 R4, R5, 0x20, 0x1d ;  /* 0x0000002005047811 */ /* 0x000fe200078feaff */
[C---:B------:R-:W-:Y:S01]  /*c270*/  FMUL.FTZ R36, R13.reuse, R36 ;  /* 0x000000240d247220 */ /* 0x040fe20000410000 */
[C---:B------:R-:W-:Y:S01]  /*c280*/  FMUL.FTZ R37, R13.reuse, R37 ;  /* 0x000000250d257220 */ /* 0x040fe20000410000 */
[----:B------:R-:W-:Y:S01]  /*c290*/  FMUL.FTZ R40, R13, R40 ;  /* 0x000000280d287220 */ /* 0x000fe20000410000 */
[C---:B---3--:R-:W-:Y:S01]  /*c2a0*/  FMUL.FTZ R163, R15.reuse, R163 ;  /* 0x000000a30fa37220 */ /* 0x048fe20000410000 */
[C---:B------:R-:W-:Y:S01]  /*c2b0*/  FMUL.FTZ R162, R15.reuse, R162 ;  /* 0x000000a20fa27220 */ /* 0x040fe20000410000 */
[C---:B------:R-:W-:Y:S01]  /*c2c0*/  FMUL.FTZ R159, R15.reuse, R159 ;  /* 0x0000009f0f9f7220 */ /* 0x040fe20000410000 */
[C---:B------:R-:W-:Y:S01]  /*c2d0*/  FMUL.FTZ R158, R15.reuse, R158 ;  /* 0x0000009e0f9e7220 */ /* 0x040fe20000410000 */
[C---:B------:R-:W-:Y:S01]  /*c2e0*/  FMUL.FTZ R39, R15.reuse, R39 ;  /* 0x000000270f277220 */ /* 0x040fe20000410000 */
[----:B------:R-:W-:Y:S01]  /*c2f0*/  FMUL.FTZ R38, R15, R38 ;  /* 0x000000260f267220 */ /* 0x000fe20000410000 */
[----:B------:R-:W-:Y:S01]  /*c300*/  FMUL.FTZ R41, R13, R41 ;  /* 0x000000290d297220 */ /* 0x000fe20000410000 */
[C---:B------:R-:W-:Y:S01]  /*c310*/  FMUL.FTZ R43, R15.reuse, R43 ;  /* 0x0000002b0f2b7220 */ /* 0x040fe20000410000 */
[----:B------:R-:W-:Y:S01]  /*c320*/  FMUL.FTZ R42, R15, R42 ;  /* 0x0000002a0f2a7220 */ /* 0x000fe20000410000 */
[C---:B------:R-:W-:Y:S01]  /*c330*/  FMUL.FTZ R44, R13.reuse, R44 ;  /* 0x0000002c0d2c7220 */ /* 0x040fe20000410000 */
[----:B------:R-:W-:Y:S01]  /*c340*/  FMUL.FTZ R45, R13, R45 ;  /* 0x0000002d0d2d7220 */ /* 0x000fe20000410000 */
[C---:B------:R-:W-:Y:S01]  /*c350*/  FMUL.FTZ R47, R15.reuse, R47 ;  /* 0x0000002f0f2f7220 */ /* 0x040fe20000410000 */
[----:B------:R-:W-:Y:S01]  /*c360*/  FMUL.FTZ R46, R15, R46 ;  /* 0x0000002e0f2e7220 */ /* 0x000fe20000410000 */
[----:B-----5:R-:W2:Y:S01]  /*c370*/  @P0 LDC R8, c[0x0][0x2e4] ;  /* 0x0000b900ff080b82 */ /* 0x020ea20000000800 */
        /* <DEDUP_REMOVED lines=8> */
[----:B------:R-:W-:Y:S01]  /*c400*/  ISETP.GE.AND P0, PT, R4, UR6, PT ;  /* 0x0000000604007c0c */ /* 0x000fe2000bf06270 */
[C---:B------:R-:W-:Y:S01]  /*c410*/  FMUL.FTZ R55, R15.reuse, R55 ;  /* 0x000000370f377220 */ /* 0x040fe20000410000 */
[----:B------:R-:W-:Y:S01]  /*c420*/  FMUL.FTZ R54, R15, R54 ;  /* 0x000000360f367220 */ /* 0x000fe20000410000 */
[----:B------:R-:W-:Y:S01]  /*c430*/  F2FP.F16.F32.PACK_AB R156, R157, R156 ;  /* 0x0000009c9d9c723e */ /* 0x000fe200000000ff */
[----:B------:R-:W-:Y:S01]  /*c440*/  FMUL.FTZ R56, R13, R56 ;  /* 0x000000380d387220 */ /* 0x000fe20000410000 */
[----:B------:R-:W-:Y:S01]  /*c450*/  F2FP.F16.F32.PACK_AB R158, R159, R158 ;  /* 0x0000009e9f9e723e */ /* 0x000fe200000000ff */
[----:B------:R-:W-:Y:S01]  /*c460*/  FMUL.FTZ R57, R13, R57 ;  /* 0x000000390d397220 */ /* 0x000fe20000410000 */
        /* <DEDUP_REMOVED lines=8> */
[----:B------:R-:W-:Y:S01]  /*c4f0*/  ISETP.GE.AND P1, PT, R14, UR6, PT ;  /* 0x000000060e007c0c */ /* 0x000fe2000bf26270 */
        /* <DEDUP_REMOVED lines=174> */
[C---:B------:R-:W-:Y:S01]  /*cfe0*/  FMUL.FTZ R145, R13.reuse, R145 ;  /* 0x000000910d917220 */ /* 0x040fe20000410000 */
[----:B------:R-:W-:Y:S01]  /*cff0*/  STS [R10+0x4400], R106 ;  /* 0x0044006a0a007388 */ /* 0x000fe20000000800 */
[----:B------:R-:W-:Y:S01]  /*d000*/  FMUL.FTZ R148, R13, R148 ;  /* 0x000000940d947220 */ /* 0x000fe20000410000 */
        /* <DEDUP_REMOVED lines=10> */
[----:B------:R-:W3:Y:S01]  /*d0b0*/  @P5 MUFU.LG2 R7, R7 ;  /* 0x0000000700075308 */ /* 0x000ee20000000c00 */
[----:B------:R-:W-:Y:S01]  /*d0c0*/  F2FP.F16.F32.PACK_AB R134, R135, R134 ;  /* 0x000000868786723e */ /* 0x000fe200000000ff */
[----:B------:R-:W-:Y:S01]  /*d0d0*/  STS [R18+0x4000], R112 ;  /* 0x0040007012007388 */ /* 0x000fe20000000800 */
[----:B------:R-:W-:Y:S01]  /*d0e0*/  F2FP.F16.F32.PACK_AB R136, R137, R136 ;  /* 0x000000888988723e */ /* 0x000fe200000000ff */
[----:B-1----:R-:W-:Y:S01]  /*d0f0*/  @P3 IMAD R20, R21, R20, RZ ;  /* 0x0000001415143224 */ /* 0x002fe200078e02ff */
[----:B------:R-:W-:Y:S01]  /*d100*/  F2FP.F16.F32.PACK_AB R138, R139, R138 ;  /* 0x0000008a8b8a723e */ /* 0x000fe200000000ff */
[----:B------:R-:W-:Y:S01]  /*d110*/  STS [R18+0x4400], R114 ;  /* 0x0044007212007388 */ /* 0x000fe20000000800 */
[----:B------:R-:W-:Y:S01]  /*d120*/  F2FP.F16.F32.PACK_AB R140, R141, R140 ;  /* 0x0000008c8d8c723e */ /* 0x000fe200000000ff */
[----:B------:R-:W1:Y:S01]  /*d130*/  @P4 MUFU.LG2 R6, R6 ;  /* 0x0000000600064308 */ /* 0x000e620000000c00 */
[----:B------:R-:W-:Y:S01]  /*d140*/  F2FP.F16.F32.PACK_AB R142, R143, R142 ;  /* 0x0000008e8f8e723e */ /* 0x000fe200000000ff */
[----:B------:R-:W-:Y:S01]  /*d150*/  STS [R19+0x4000], R116 ;  /* 0x0040007413007388 */ /* 0x000fe20000000800 */
[----:B------:R-:W-:-:S02]  /*d160*/  F2FP.F16.F32.PACK_AB R152, R153, R152 ;  /* 0x000000989998723e */ /* 0x000fc400000000ff */
[----:B------:R-:W-:Y:S01]  /*d170*/  F2FP.F16.F32.PACK_AB R154, R155, R154 ;  /* 0x0000009a9b9a723e */ /* 0x000fe200000000ff */
[----:B------:R-:W-:Y:S01]  /*d180*/  STS [R19+0x4400], R118 ;  /* 0x0044007613007388 */ /* 0x000fe20000000800 */
[----:B------:R-:W-:Y:S02]  /*d190*/  F2FP.F16.F32.PACK_AB R144, R145, R144 ;  /* 0x000000909190723e */ /* 0x000fe400000000ff */
[----:B------:R-:W-:Y:S01]  /*d1a0*/  F2FP.F16.F32.PACK_AB R146, R147, R146 ;  /* 0x000000929392723e */ /* 0x000fe200000000ff */
[----:B------:R-:W-:Y:S01]  /*d1b0*/  STS [R9+0x4000], R120 ;  /* 0x0040007809007388 */ /* 0x000fe20000000800 */
[----:B------:R-:W-:Y:S01]  /*d1c0*/  F2FP.F16.F32.PACK_AB R13, R13, R148 ;  /* 0x000000940d0d723e */ /* 0x000fe200000000ff */
[----:B---3--:R-:W-:Y:S01]  /*d1d0*/  @P5 FMUL.FTZ R7, R7, 0.69314718246459960938 ;  /* 0x3f31721807075820 */ /* 0x008fe20000410000 */
[----:B------:R-:W-:Y:S01]  /*d1e0*/  F2FP.F16.F32.PACK_AB R15, R151, R15 ;  /* 0x0000000f970f723e */ /* 0x000fe200000000ff */
[----:B------:R-:W-:Y:S01]  /*d1f0*/  STS [R9+0x4400], R122 ;  /* 0x0044007a09007388 */ /* 0x000fe20000000800 */
[----:B--2---:R-:W-:Y:S01]  /*d200*/  @!P3 MOV R20, R8 ;  /* 0x000000080014b202 */ /* 0x004fe20000000f00 */
[----:B-1----:R-:W-:-:S02]  /*d210*/  @P4 FMUL.FTZ R6, R6, 0.69314718246459960938 ;  /* 0x3f31721806064820 */ /* 0x002fc40000410000 */
[----:B------:R-:W-:Y:S04]  /*d220*/  STS [R12+0x6000], R124 ;  /* 0x0060007c0c007388 */ /* 0x000fe80000000800 */
[----:B------:R-:W-:Y:S04]  /*d230*/  STS [R12+0x6400], R126 ;  /* 0x0064007e0c007388 */ /* 0x000fe80000000800 */
[----:B------:R-:W-:Y:S04]  /*d240*/  STS [R11+0x6000], R128 ;  /* 0x006000800b007388 */ /* 0x000fe80000000800 */
[----:B------:R1:W-:Y:S04]  /*d250*/  STS [R11+0x6400], R130 ;  /* 0x006400820b007388 */ /* 0x0003e80000000800 */
[----:B------:R-:W-:Y:S04]  /*d260*/  STS [R4+0x6000], R132 ;  /* 0x0060008404007388 */ /* 0x000fe80000000800 */
[----:B------:R2:W-:Y:S04]  /*d270*/  STS [R4+0x6400], R134 ;  /* 0x0064008604007388 */ /* 0x0005e80000000800 */
[----:B------:R-:W-:Y:S04]  /*d280*/  STS [R10+0x6000], R136 ;  /* 0x006000880a007388 */ /* 0x000fe80000000800 */
[----:B------:R3:W-:Y:S04]  /*d290*/  STS [R10+0x6400], R138 ;  /* 0x0064008a0a007388 */ /* 0x0007e80000000800 */
[----:B------:R-:W-:Y:S04]  /*d2a0*/  STS [R14+0x6000], R140 ;  /* 0x0060008c0e007388 */ /* 0x000fe80000000800 */
[----:B------:R-:W-:Y:S01]  /*d2b0*/  STS [R14+0x6400], R142 ;  /* 0x0064008e0e007388 */ /* 0x000fe20000000800 */
[----:B-1----:R-:W-:-:S03]  /*d2c0*/  SHF.R.S32.HI R11, RZ, 0x1f, R22 ;  /* 0x0000001fff0b7819 */ /* 0x002fc60000011416 */
[----:B------:R-:W-:Y:S04]  /*d2d0*/  STS [R18+0x6000], R152 ;  /* 0x0060009812007388 */ /* 0x000fe80000000800 */
[----:B------:R1:W-:Y:S01]  /*d2e0*/  STS [R18+0x6400], R154 ;  /* 0x0064009a12007388 */ /* 0x0003e20000000800 */
[----:B--2---:R-:W-:Y:S01]  /*d2f0*/  @P3 MOV R4, 0x1 ;  /* 0x0000000100043802 */ /* 0x004fe20000000f00 */
[----:B----4-:R-:W-:Y:S02]  /*d300*/  @!P3 IMAD R4, R8, R24, RZ ;  /* 0x000000180804b224 */ /* 0x010fe400078e02ff */
[----:B------:R-:W-:Y:S02]  /*d310*/  STS [R19+0x6000], R144 ;  /* 0x0060009013007388 */ /* 0x000fe40000000800 */
[----:B------:R-:W-:Y:S01]  /*d320*/  IMAD R23, R23, R4, RZ ;  /* 0x0000000417177224 */ /* 0x000fe200078e02ff */
[----:B------:R-:W-:Y:S01]  /*d330*/  SHF.R.S32.HI R4, RZ, 0x1f, R0 ;  /* 0x0000001fff047819 */ /* 0x000fe20000011400 */
[----:B------:R2:W-:Y:S01]  /*d340*/  STS [R19+0x6400], R146 ;  /* 0x0064009213007388 */ /* 0x0005e20000000800 */
[----:B---3--:R-:W3:Y:S02]  /*d350*/  @P3 LDC R10, c[0x0][0x2c0] ;  /* 0x0000b000ff0a3b82 */ /* 0x008ee40000000800 */
[----:B------:R-:W-:Y:S01]  /*d360*/  LEA.HI R4, R4, R0, RZ, 0x2 ;  /* 0x0000000004047211 */ /* 0x000fe200078f10ff */
[----:B------:R-:W-:Y:S01]  /*d370*/  STS [R9+0x6000], R13 ;  /* 0x0060000d09007388 */ /* 0x000fe20000000800 */
[----:B------:R-:W-:-:S02]  /*d380*/  SEL R23, R23, RZ, !P6 ;  /* 0x000000ff17177207 */ /* 0x000fc40007000000 */
[----:B------:R-:W-:Y:S01]  /*d390*/  LOP3.LUT R8, R4, 0xffffffc, RZ, 0xc0, !PT ;  /* 0x0ffffffc04087812 */ /* 0x000fe200078ec0ff */
[----:B------:R4:W-:Y:S01]  /*d3a0*/  STS [R9+0x6400], R15 ;  /* 0x0064000f09007388 */ /* 0x0009e20000000800 */
[----:B------:R-:W-:Y:S01]  /*d3b0*/  LOP3.LUT P6, RZ, R2, 0x3, RZ, 0xc0, !PT ;  /* 0x0000000302ff7812 */ /* 0x000fe200078cc0ff */
[----:B------:R-:W-:Y:S01]  /*d3c0*/  IMAD R20, R25, R20, R23 ;  /* 0x0000001419147224 */ /* 0x000fe200078e0217 */
[----:B------:R-:W-:Y:S01]  /*d3d0*/  IADD3 R8, R0, -R8, RZ ;  /* 0x8000000800087210 */ /* 0x000fe20007ffe0ff */
[----:B------:R-:W-:Y:S01]  /*d3e0*/  BAR.SYNC.DEFER_BLOCKING 0x0 ;  /* 0x0000000000007b1d */ /* 0x000fe20000010000 */
[----:B------:R-:W-:-:S07]  /*d3f0*/  MOV R4, 0x7f800000 ;  /* 0x7f80000000047802 */ /* 0x000fce0000000f00 */
[----:B-1----:R-:W1:Y:S01]  /*d400*/  @P5 LDC R18, c[0x0][0x2e8] ;  /* 0x0000ba00ff125b82 */ /* 0x002e620000000800 */
[----:B------:R-:W-:-:S07]  /*d410*/  @!P3 MOV R10, 0x1 ;  /* 0x00000001000ab802 */ /* 0x000fce0000000f00 */
[----:B--2---:R-:W2:Y:S01]  /*d420*/  @P4 LDC R19, c[0x0][0x2e8] ;  /* 0x0000ba00ff134b82 */ /* 0x004ea20000000800 */
[----:B---3--:R-:W-:Y:S01]  /*d430*/  IMAD R0, R10, UR4, RZ ;  /* 0x000000040a007c24 */ /* 0x008fe2000f8e02ff */
[----:B----4-:R-:W-:-:S04]  /*d440*/  LEA.HI R9, R11, R22, RZ, 0x5 ;  /* 0x000000160b097211 */ /* 0x010fc800078f28ff */
[----:B------:R-:W-:Y:S01]  /*d450*/  SHF.L.U32 R0, R0, 0x6, RZ ;  /* 0x0000000600007819 */ /* 0x000fe200000006ff */
[----:B------:R3:W4:Y:S01]  /*d460*/  LDS.128 R12, [R228+0x1800] ;  /* 0x00180000e40c7984 */ /* 0x0007220000000c00 */
[----:B------:R-:W-:Y:S02]  /*d470*/  LOP3.LUT R9, R9, 0xffffffe0, RZ, 0xc0, !PT ;  /* 0xffffffe009097812 */ /* 0x000fe400078ec0ff */
[----:B------:R-:W-:Y:S02]  /*d480*/  LEA.HI R11, R11, R22, RZ, 0x3 ;  /* 0x000000160b0b7211 */ /* 0x000fe400078f18ff */
[----:B------:R-:W-:Y:S01]  /*d490*/  IADD3 R9, R22, -R9, RZ ;  /* 0x8000000916097210 */ /* 0x000fe20007ffe0ff */
[----:B-1----:R-:W-:Y:S01]  /*d4a0*/  @P5 FFMA.FTZ R4, R164, R18, R7 ;  /* 0x00000012a4045223 */ /* 0x002fe20000010007 */
[----:B------:R-:W-:Y:S02]  /*d4b0*/  SHF.R.S32.HI R18, RZ, 0x1f, R0 ;  /* 0x0000001fff127819 */ /* 0x000fe40000011400 */
[----:B------:R-:W-:-:S02]  /*d4c0*/  SHF.R.S32.HI R2, RZ, 0x1f, R9 ;  /* 0x0000001fff027819 */ /* 0x000fc40000011409 */
[----:B------:R-:W-:Y:S02]  /*d4d0*/  IADD3 R0, P5, P3, R0, R16, R20 ;  /* 0x0000001000007210 */ /* 0x000fe40007bbe014 */
[----:B------:R-:W-:Y:S02]  /*d4e0*/  LEA.HI R2, R2, R9, RZ, 0x2 ;  /* 0x0000000902027211 */ /* 0x000fe400078f10ff */
[----:B------:R-:W-:Y:S02]  /*d4f0*/  LOP3.LUT R7, R11, 0xfffffff8, RZ, 0xc0, !PT ;  /* 0xfffffff80b077812 */ /* 0x000fe400078ec0ff */
[----:B------:R-:W-:Y:S02]  /*d500*/  SHF.R.S32.HI R2, RZ, 0x2, R2 ;  /* 0x00000002ff027819 */ /* 0x000fe40000011402 */
[----:B------:R-:W-:Y:S02]  /*d510*/  SHF.R.S32.HI R20, RZ, 0x1f, R20 ;  /* 0x0000001fff147819 */ /* 0x000fe40000011414 */
[----:B------:R-:W-:Y:S01]  /*d520*/  MOV R9, 0x7f800000 ;  /* 0x7f80000000097802 */ /* 0x000fe20000000f00 */
[----:B--2---:R-:W-:Y:S01]  /*d530*/  @P4 FFMA.FTZ R9, R3, R19, R6 ;  /* 0x0000001303094223 */ /* 0x004fe20000010006 */
[----:B------:R-:W-:-:S02]  /*d540*/  IADD3 R22, -R7, R22, RZ ;  /* 0x0000001607167210 */ /* 0x000fc40007ffe1ff */
[----:B------:R-:W-:Y:S02]  /*d550*/  LEA R8, R8, R2, 0x4 ;  /* 0x0000000208087211 */ /* 0x000fe400078e20ff */
[----:B------:R-:W-:Y:S01]  /*d560*/  IADD3.X R18, R18, R17, R20, P5, P3 ;  /* 0x0000001112127210 */ /* 0x000fe20002fe6414 */
[----:B---34-:R-:W-:Y:S06]  /*d570*/  @P6 BRA `(.L_x_135) ;  /* 0x0000000000486947 */ /* 0x018fec0003800000 */
        /* <DEDUP_REMOVED lines=18> */
.L_x_135:
[----:B------:R-:W-:Y:S05]  /*d6a0*/  BSYNC B0 ;  /* 0x0000000000007941 */ /* 0x000fea0003800000 */
.L_x_134:
[----:B------:R-:W-:Y:S01]  /*d6b0*/  IMAD.SHL.U32 R0, R22, 0x8, RZ ;  /* 0x0000000816007824 */ /* 0x000fe200078e00ff */
[----:B-1----:R-:W-:Y:S01]  /*d6c0*/  SHF.R.S32.HI R3, RZ, 0x1f, R25 ;  /* 0x0000001fff037819 */ /* 0x002fe20000011419 */
        /* <DEDUP_REMOVED lines=38> */
.L_x_137:
[----:B------:R-:W-:Y:S05]  /*d930*/  BSYNC B0 ;  /* 0x0000000000007941 */ /* 0x000fea0003800000 */
.L_x_136:
        /* <DEDUP_REMOVED lines=27> */
.L_x_139:
[----:B------:R-:W-:Y:S05]  /*daf0*/  BSYNC B0 ;  /* 0x0000000000007941 */ /* 0x000fea0003800000 */
.L_x_138:
        /* <DEDUP_REMOVED lines=27> */
.L_x_141:
[----:B------:R-:W-:Y:S05]  /*dcb0*/  BSYNC B0 ;  /* 0x0000000000007941 */ /* 0x000fea0003800000 */
.L_x_140:
        /* <DEDUP_REMOVED lines=27> */
.L_x_98:
[----:B------:R-:W1:Y:S01]  /*de70*/  S2R R7, SR_TID.X ;  /* 0x0000000000077919 */ /* 0x000e620000002100 */
[----:B------:R-:W-:Y:S01]  /*de80*/  UISETP.NE.AND UP4, UPT, UR16, -0x1, UPT ;  /* 0xffffffff1000788c */ /* 0x000fe2000bf85270 */
[----:B------:R-:W-:Y:S01]  /*de90*/  IMAD.U32 R14, RZ, RZ, UR17 ;  /* 0x00000011ff0e7e24 */ /* 0x000fe2000f8e00ff */
[----:B------:R-:W-:Y:S01]  /*dea0*/  ULDC.U8 UR8, c[0x0][0x3d9] ;  /* 0x0000f64000087ab9 */ /* 0x000fe20000000000 */
[----:B------:R-:W-:Y:S01]  /*deb0*/  USHF.R.S32.HI UR14, URZ, 0x1f, UR30 ;  /* 0x0000001f3f0e7899 */ /* 0x000fe2000801141e */
[----:B------:R-:W-:Y:S01]  /*dec0*/  BSSY B0, `(.L_x_142) ;  /* 0x0000055000007945 */ /* 0x000fe20003800000 */
[----:B------:R-:W-:Y:S02]  /*ded0*/  UISETP.NE.AND UP2, UPT, UR8, URZ, UPT ;  /* 0x0000003f0800728c */ /* 0x000fe4000bf45270 */
[----:B------:R-:W-:Y:S01]  /*dee0*/  UIADD3 UR18, -UR25, UR18, URZ ;  /* 0x0000001219127290 */ /* 0x000fe2000fffe13f */
[----:B------:R-:W-:Y:S01]  /*def0*/  UMOV UR20, URZ ;  /* 0x0000003f00147c82 */ /* 0x000fe20008000000 */
[----:B------:R-:W-:-:S02]  /*df00*/  UMOV UR21, URZ ;  /* 0x0000003f00157c82 */ /* 0x000fc40008000000 */
[----:B------:R-:W-:Y:S01]  /*df10*/  @!UP4 USHF.R.S32.HI UR9, URZ, 0x1f, UR29 ;  /* 0x0000001f3f09c899 */ /* 0x000fe2000801141d */
[----:B------:R-:W-:Y:S01]  /*df20*/  @UP4 ULDC.64 UR6, c[0x0][0x298] ;  /* 0x0000a60000064ab9 */ /* 0x000fe20000000a00 */
[----:B------:R-:W-:Y:S01]  /*df30*/  @!UP4 ULDC.64 UR4, c[0x0][0x290] ;  /* 0x0000a4000004cab9 */ /* 0x000fe20000000a00 */
[----:B------:R-:W-:Y:S02]  /*df40*/  @UP4 UIMAD.WIDE.U32 UR10, UR16, UR6, URZ ;  /* 0x00000006100a42a5 */ /* 0x000fe4000f8e003f */
[----:B------:R-:W-:Y:S02]  /*df50*/  @!UP4 UIMAD UR6, UR9, UR4, URZ ;  /* 0x000000040906c2a4 */ /* 0x000fe4000f8e023f */
[----:B------:R-:W-:Y:S01]  /*df60*/  @!UP4 UIMAD.WIDE.U32 UR12, UR29, UR4, URZ ;  /* 0x000000041d0cc2a5 */ /* 0x000fe2000f8e003f */
[----:B------:R-:W-:Y:S01]  /*df70*/  ULDC.U8 UR9, c[0x0][0x3d8] ;  /* 0x0000f60000097ab9 */ /* 0x000fe20000000000 */
[----:B------:R-:W-:Y:S02]  /*df80*/  @!UP4 UIMAD UR6, UR29, UR5, UR6 ;  /* 0x000000051d06c2a4 */ /* 0x000fe4000f8e0206 */
[----:B------:R-:W-:-:S02]  /*df90*/  UISETP.NE.AND UP0, UPT, UR9, URZ, !UP2 ;  /* 0x0000003f0900728c */ /* 0x000fc4000d705270 */
[----:B------:R-:W-:Y:S01]  /*dfa0*/  UISETP.NE.AND UP3, UPT, UR9, URZ, UPT ;  /* 0x0000003f0900728c */ /* 0x000fe2000bf65270 */
[----:B------:R-:W-:Y:S01]  /*dfb0*/  @UP2 ULDC.64 UR4, c[0x0][0x2c0] ;  /* 0x0000b00000042ab9 */ /* 0x000fe20000000a00 */
[----:B------:R-:W-:Y:S01]  /*dfc0*/  @UP4 UIMAD UR7, UR16, UR7, UR11 ;  /* 0x00000007100742a4 */ /* 0x000fe2000f8e020b */
[----:B-1----:R-:W-:Y:S01]  /*dfd0*/  SHF.R.S32.HI R16, RZ, 0x1f, R7 ;  /* 0x0000001fff107819 */ /* 0x002fe20000011407 */
[----:B------:R-:W-:Y:S02]  /*dfe0*/  UISETP.NE.OR UP3, UPT, UR8, URZ, !UP3 ;  /* 0x0000003f0800728c */ /* 0x000fe4000df65670 */
[----:B------:R-:W-:Y:S01]  /*dff0*/  @UP2 UIMAD UR11, UR5, UR4, URZ ;  /* 0x00000004050b22a4 */ /* 0x000fe2000f8e023f */
[----:B------:R-:W-:Y:S01]  /*e000*/  LEA.HI R16, R16, R7, RZ, 0x3 ;  /* 0x0000000710107211 */ /* 0x000fe200078f18ff */
[----:B------:R-:W-:Y:S01]  /*e010*/  UISETP.NE.OR UP1, UPT, UR16, -0x1, UP3 ;  /* 0xffffffff1000788c */ /* 0x000fe20009f25670 */
[----:B------:R-:W-:Y:S02]  /*e020*/  ULDC.64 UR4, c[0x0][0x2a0] ;  /* 0x0000a80000047ab9 */ /* 0x000fe40000000a00 */
[----:B------:R-:W-:Y:S01]  /*e030*/  LOP3.LUT R0, R16, 0xfffffff8, RZ, 0xc0, !PT ;  /* 0xfffffff810007812 */ /* 0x000fe200078ec0ff */
[----:B------:R-:W-:Y:S01]  /*e040*/  UIMAD UR8, UR14, UR4, URZ ;  /* 0x000000040e0872a4 */ /* 0x000fe2000f8e023f */
[----:B------:R-:W-:Y:S01]  /*e050*/  SHF.R.S32.HI R16, RZ, 0x3, R16 ;  /* 0x00000003ff107819 */ /* 0x000fe20000011410 */
[----:B------:R-:W-:Y:S01]  /*e060*/  @!UP2 ULDC UR9, c[0x0][0x270] ;  /* 0x00009c000009aab9 */ /* 0x000fe20000000800 */
[----:B------:R-:W-:Y:S01]  /*e070*/  @!UP2 ULDC UR14, c[0x0][0x2c4] ;  /* 0x0000b100000eaab9 */ /* 0x000fe20000000800 */
[----:B------:R-:W-:Y:S01]  /*e080*/  IMAD.IADD R7, R7, 0x1, -R0 ;  /* 0x0000000107077824 */ /* 0x000fe200078e0a00 */
[----:B------:R-:W-:Y:S01]  /*e090*/  @UP0 ULDC UR14, c[0x0][0x2e4] ;  /* 0x0000b900000e0ab9 */ /* 0x000fe20000000800 */
[----:B------:R-:W-:Y:S01]  /*e0a0*/  @UP2 UMOV UR15, 0x1 ;  /* 0x00000001000f2882 */ /* 0x000fe20000000000 */
[----:B------:R-:W-:Y:S01]  /*e0b0*/  @!UP2 UIMAD UR15, UR14, UR9, URZ ;  /* 0x000000090e0fa2a4 */ /* 0x000fe2000f8e023f */
[----:B------:R-:W-:Y:S01]  /*e0c0*/  ISETP.GE.AND P1, PT, R16, UR18, PT ;  /* 0x0000001210007c0c */ /* 0x000fe2000bf26270 */
[----:B------:R-:W-:Y:S01]  /*e0d0*/  UIMAD UR5, UR30, UR5, UR8 ;  /* 0x000000051e0572a4 */ /* 0x000fe2000f8e0208 */
[C---:B------:R-:W-:Y:S01]  /*e0e0*/  ISETP.NE.AND P3, PT, R7.reuse, RZ, PT ;  /* 0x000000ff0700720c */ /* 0x040fe20003f65270 */
[----:B------:R-:W-:Y:S01]  /*e0f0*/  IMAD.SHL.U32 R7, R7, 0x8, RZ ;  /* 0x0000000807077824 */ /* 0x000fe200078e00ff */
[----:B------:R-:W-:Y:S01]  /*e100*/  UIMAD UR15, UR29, UR15, URZ ;  /* 0x0000000f1d0f72a4 */ /* 0x000fe2000f8e023f */
[----:B------:R-:W-:Y:S01]  /*e110*/  IMAD.U32 R10, RZ, RZ, UR4 ;  /* 0x00000004ff0a7e24 */ /* 0x000fe2000f8e00ff */
[----:B------:R-:W-:Y:S01]  /*e120*/  @!UP3 ULDC UR8, c[0x0][0x2c4] ;  /* 0x0000b1000008bab9 */ /* 0x000fe20000000800 */
[----:B------:R-:W-:Y:S01]  /*e130*/  @!UP4 UIADD3 UR7, UR13, UR6, URZ ;  /* 0x000000060d07c290 */ /* 0x000fe2000fffe03f */
[--C-:B------:R-:W-:Y:S01]  /*e140*/  SHF.R.S32.HI R17, RZ, 0x1f, R16.reuse ;  /* 0x0000001fff117819 */ /* 0x100fe20000011410 */
[----:B------:R-:W-:Y:S01]  /*e150*/  @!UP4 UMOV UR10, UR12 ;  /* 0x0000000c000acc82 */ /* 0x000fe20008000000 */
[----:B------:R-:W-:Y:S01]  /*e160*/  @!UP1 UIMAD UR16, UR29, UR8, URZ ;  /* 0x000000081d1092a4 */ /* 0x000fe2000f8e023f */
[C---:B------:R-:W-:Y:S01]  /*e170*/  IADD3 R2, P0, R7.reuse, UR10, RZ ;  /* 0x0000000a07027c10 */ /* 0x040fe2000ff1e0ff */
[----:B------:R-:W-:Y:S01]  /*e180*/  @UP2 ULDC UR19, c[0x0][0x2c0] ;  /* 0x0000b00000132ab9 */ /* 0x000fe20000000800 */
[----:B------:R-:W-:Y:S01]  /*e190*/  USEL UR15, UR15, URZ, UP3 ;  /* 0x0000003f0f0f7287 */ /* 0x000fe20009800000 */
[----:B------:R-:W-:Y:S01]  /*e1a0*/  IMAD.WIDE R14, R14, 0x40, R16 ;  /* 0x000000400e0e7825 */ /* 0x000fe200078e0210 */
[----:B------:R-:W-:Y:S01]  /*e1b0*/  @!UP2 UMOV UR19, 0x1 ;  /* 0x000000010013a882 */ /* 0x000fe20000000000 */
[----:B------:R-:W-:Y:S01]  /*e1c0*/  @!UP2 UMOV UR11, UR14 ;  /* 0x0000000e000bac82 */ /* 0x000fe20008000000 */
[C---:B------:R-:W-:Y:S01]  /*e1d0*/  LEA.HI.X.SX32 R3, R7.reuse, UR7, 0x1, P0 ;  /* 0x0000000707037c11 */ /* 0x040fe200080f0eff */
[----:B------:R-:W-:Y:S01]  /*e1e0*/  UIMAD UR6, UR25, UR19, URZ ;  /* 0x00000013190672a4 */ /* 0x000fe2000f8e023f */
[C---:B------:R-:W-:Y:S01]  /*e1f0*/  VIADD R6, R7.reuse, 0x40 ;  /* 0x0000004007067836 */ /* 0x040fe20000000000 */
[----:B------:R-:W-:Y:S01]  /*e200*/  UIMAD UR11, UR30, UR11, UR15 ;  /* 0x0000000b1e0b72a4 */ /* 0x000fe2000f8e020f */
[----:B------:R-:W-:Y:S01]  /*e210*/  VIADD R5, R7, 0x80 ;  /* 0x0000008007057836 */ /* 0x000fe20000000000 */
[----:B------:R-:W-:Y:S01]  /*e220*/  @!UP3 UMOV UR20, UR16 ;  /* 0x000000100014bc82 */ /* 0x000fe20008000000 */
[----:B------:R-:W-:Y:S01]  /*e230*/  USHF.R.S32.HI UR4, URZ, 0x1f, UR6 ;  /* 0x0000001f3f047899 */ /* 0x000fe20008011406 */
[----:B------:R-:W-:Y:S01]  /*e240*/  IMAD.WIDE.U32 R10, R10, UR30, R2 ;  /* 0x0000001e0a0a7c25 */ /* 0x000fe2000f8e0002 */
[----:B------:R-:W-:Y:S01]  /*e250*/  @!UP3 USHF.R.S32.HI UR21, URZ, 0x1f, UR16 ;  /* 0x0000001f3f15b899 */ /* 0x000fe20008011410 */
[C---:B------:R-:W-:Y:S01]  /*e260*/  IADD3 R2, R16.reuse, 0x20, RZ ;  /* 0x0000002010027810 */ /* 0x040fe20007ffe0ff */
[----:B------:R-:W-:Y:S01]  /*e270*/  USHF.R.S32.HI UR7, URZ, 0x1f, UR11 ;  /* 0x0000001f3f077899 */ /* 0x000fe2000801140b */
[----:B------:R-:W-:Y:S01]  /*e280*/  VIADD R3, R16, 0x10 ;  /* 0x0000001010037836 */ /* 0x000fe20000000000 */
[----:B------:R-:W-:Y:S01]  /*e290*/  UIADD3 UR6, UP1, UP0, UR6, UR20, UR11 ;  /* 0x0000001406067290 */ /* 0x000fe2000f83e00b */
[----:B------:R-:W-:Y:S01]  /*e2a0*/  VIADD R13, R11, UR5 ;  /* 0x000000050b0d7c36 */ /* 0x000fe20008000000 */
[----:B------:R-:W-:-:S02]  /*e2b0*/  IADD3 R4, R7, 0xc0, RZ ;  /* 0x000000c007047810 */ /* 0x000fc40007ffe0ff */
[----:B------:R-:W-:Y:S01]  /*e2c0*/  UIADD3.X UR20, UR4, UR21, UR7, UP1, UP0 ;  /* 0x0000001504147290 */ /* 0x000fe20008fe0407 */
[----:B------:R-:W-:Y:S01]  /*e2d0*/  ISETP.GE.AND P0, PT, R3, UR18, PT ;  /* 0x0000001203007c0c */ /* 0x000fe2000bf06270 */
[----:B------:R-:W-:-:S12]  /*e2e0*/  @P1 BRA `(.L_x_143) ;  /* 0x0000000000481947 */ /* 0x000fd80003800000 */
        /* <DEDUP_REMOVED lines=18> */
.L_x_143:
[----:B------:R-:W-:Y:S05]  /*e410*/  BSYNC B0 ;  /* 0x0000000000007941 */ /* 0x000fea0003800000 */
.L_x_142:
        /* <DEDUP_REMOVED lines=25> */
.L_x_145:
[----:B------:R-:W-:Y:S05]  /*e5b0*/  BSYNC B0 ;  /* 0x0000000000007941 */ /* 0x000fea0003800000 */
.L_x_144:
        /* <DEDUP_REMOVED lines=24> */
.L_x_147:
[----:B------:R-:W-:Y:S05]  /*e740*/  BSYNC B0 ;  /* 0x0000000000007941 */ /* 0x000fea0003800000 */
.L_x_146:
        /* <DEDUP_REMOVED lines=26> */
.L_x_149:
[----:B------:R-:W-:Y:S05]  /*e8f0*/  BSYNC B0 ;  /* 0x0000000000007941 */ /* 0x000fea0003800000 */
.L_x_148:
        /* <DEDUP_REMOVED lines=10> */
.L_x_151:
[----:B------:R-:W-:Y:S05]  /*e9a0*/  BSYNC B0 ;  /* 0x0000000000007941 */ /* 0x000fea0003800000 */
.L_x_150:
        /* <DEDUP_REMOVED lines=10> */
.L_x_153:
[----:B------:R-:W-:Y:S05]  /*ea50*/  BSYNC B0 ;  /* 0x0000000000007941 */ /* 0x000fea0003800000 */
.L_x_152:
        /* <DEDUP_REMOVED lines=10> */
.L_x_155:
[----:B------:R-:W-:Y:S05]  /*eb00*/  BSYNC B0 ;  /* 0x0000000000007941 */ /* 0x000fea0003800000 */
.L_x_154:
        /* <DEDUP_REMOVED lines=10> */
.L_x_156:
        /* <DEDUP_REMOVED lines=13> */
.L_x_2389:


//--------------------- .text._ZN5flash16flash_fwd_kernelI23Flash_fwd_kernel_traitsILi256ELi64ELi64ELi4ELb0ELb0EN7cutlass6half_tE19Flash_kernel_traitsILi256ELi64ELi64ELi4ES3_EELb0ELb0ELb1ELb0ELb0ELb1ELb0ELb0EEEvNS_16Flash_fwd_paramsE --------------------------
	.section	.text._ZN5flash16flash_fwd_kernelI23Flash_fwd_kernel_traitsILi256ELi64ELi64ELi4ELb0ELb0EN7cutlass6half_tE19Flash_kernel_traitsILi256ELi64ELi64ELi4ES3_EELb0ELb0ELb1ELb0ELb0ELb1ELb0ELb0EEEvNS_16Flash_fwd_paramsE,"ax",@progbits
	.align	128
        .global         _ZN5flash16flash_fwd_kernelI23Flash_fwd_kernel_traitsILi256ELi64ELi64ELi4ELb0ELb0EN7cutlass6half_tE19Flash_kernel_traitsILi256ELi64ELi64ELi4ES3_EELb0ELb0ELb1ELb0ELb0ELb1ELb0ELb0EEEvNS_16Flash_fwd_paramsE
        .type           _ZN5flash16flash_fwd_kernelI23Flash_fwd_kernel_traitsILi256ELi64ELi64ELi4ELb0ELb0EN7cutlass6half_tE19Flash_kernel_traitsILi256ELi64ELi64ELi4ES3_EELb0ELb0ELb1ELb0ELb0ELb1ELb0ELb0EEEvNS_16Flash_fwd_paramsE,@function
        .size           _ZN5flash16flash_fwd_kernelI23Flash_fwd_kernel_traitsILi256ELi64ELi64ELi4ELb0ELb0EN7cutlass6half_tE19Flash_kernel_traitsILi256ELi64ELi64ELi4ES3_EELb0ELb0ELb1ELb0ELb0ELb1ELb0ELb0EEEvNS_16Flash_fwd_paramsE,(.L_x_2390 - _ZN5flash16flash_fwd_kernelI23Flash_fwd_kernel_traitsILi256ELi64ELi64ELi4ELb0ELb0EN7cutlass6half_tE19Flash_kernel_traitsILi256ELi64ELi64ELi4ES3_EELb0ELb0ELb1ELb0ELb0ELb1ELb0ELb0EEEvNS_16Flash_fwd_paramsE)
        .other          _ZN5flash16flash_fwd_kernelI23Flash_fwd_kernel_traitsILi256ELi64ELi64ELi4ELb0ELb0EN7cutlass6half_tE19Flash_kernel_traitsILi256ELi64ELi64ELi4ES3_EELb0ELb0ELb1ELb0ELb0ELb1ELb0ELb0EEEvNS_16Flash_fwd_paramsE,@"STO_CUDA_ENTRY STV_DEFAULT"
_ZN5flash16flash_fwd_kernelI23Flash_fwd_kernel_traitsILi256ELi64ELi64ELi4ELb0ELb0EN7cutlass6half_tE19Flash_kernel_traitsILi256ELi64ELi64ELi4ES3_EELb0ELb0ELb1ELb0ELb0ELb1ELb0ELb0EEEvNS_16Flash_fwd_paramsE:
.text._ZN5flash16flash_fwd_kernelI23Flash_fwd_kernel_traitsILi256ELi64ELi64ELi4ELb0ELb0EN7cutlass6half_tE19Flash_kernel_traitsILi256ELi64ELi64ELi4ES3_EELb0ELb0ELb1ELb0ELb0ELb1ELb0ELb0EEEvNS_16Flash_fwd_paramsE:
        /* <DEDUP_REMOVED lines=55> */
.L_x_157:
[----:B------:R-:W-:-:S03]  /*0370*/  ULDC UR6, c[0x0][0x2c8] ;  /* 0x0000b20000067ab9 */ /* 0x000fc60000000800 */
.L_x_158:
        /* <DEDUP_REMOVED lines=19> */
[----:B------:R-:W-:Y:S10]  /*04b0*/  @!P0 EXIT ;  /* 0x000000000000894d */ /* 0x000ff40003800000 */
[----:B------:R-:W-:Y:S02]  /*04c0*/  @!UP2 UIADD3 UR22, UR4, UR6, -UR25 ;  /* 0x000000060416a290 */ /* 0x000fe4000fffe819 */
[----:B------:R-:W-:Y:S02]  /*04d0*/  UIADD3 UR5, -UR15, 0x7f, UR21 ;  /* 0x0000007f0f057890 */ /* 0x000fe4000fffe115 */
[----:B------:R-:W-:Y:S01]  /*04e0*/  UIADD3 UR10, UR22, UR21, -UR15 ;  /* 0x00000015160a7290 */ /* 0x000fe2000fffe80f */
[----:B------:R-:W-:Y:S01]  /*04f0*/  ULDC UR20, c[0x0][0x394] ;  /* 0x0000e50000147ab9 */ /* 0x000fe20000000800 */
[----:B------:R-:W-:Y:S01]  /*0500*/  ULDC UR17, c[0x0][0x398] ;  /* 0x0000e60000117ab9 */ /* 0x000fe20000000800 */
[----:B------:R-:W-:Y:S02]  /*0510*/  UIADD3 UR7, UR22, 0x3f, URZ ;  /* 0x0000003f16077890 */ /* 0x000fe4000fffe03f */
[----:B------:R-:W-:Y:S02]  /*0520*/  UIADD3 UR5, UR5, UR17, UR22 ;  /* 0x0000001105057290 */ /* 0x000fe4000fffe016 */
[----:B------:R-:W-:-:S02]  /*0530*/  UIADD3 UR10, UR10, -UR20, URZ ;  /* 0x800000140a0a7290 */ /* 0x000fc4000fffe03f */
[----:B------:R-:W-:Y:S02]  /*0540*/  USHF.R.S32.HI UR6, URZ, 0x1f, UR7 ;  /* 0x0000001f3f067899 */ /* 0x000fe40008011407 */
[----:B------:R-:W-:Y:S02]  /*0550*/  USHF.R.S32.HI UR4, URZ, 0x1f, UR5 ;  /* 0x0000001f3f047899 */ /* 0x000fe40008011405 */
[----:B------:R-:W-:Y:S02]  /*0560*/  USHF.R.S32.HI UR9, URZ, 0x1f, UR10 ;  /* 0x0000001f3f097899 */ /* 0x000fe4000801140a */
[----:B------:R-:W-:Y:S02]  /*0570*/  ULEA.HI UR6, UR6, UR7, URZ, 0x6 ;  /* 0x0000000706067291 */ /* 0x000fe4000f8f303f */
[----:B------:R-:W-:Y:S02]  /*0580*/  ULEA.HI UR4, UR4, UR5, URZ, 0x6 ;  /* 0x0000000504047291 */ /* 0x000fe4000f8f303f */
[----:B------:R-:W-:-:S02]  /*0590*/  ULEA.HI UR9, UR9, UR10, URZ, 0x6 ;  /* 0x0000000a09097291 */ /* 0x000fc4000f8f303f */
[----:B------:R-:W-:Y:S02]  /*05a0*/  USHF.R.S32.HI UR6, URZ, 0x6, UR6 ;  /* 0x000000063f067899 */ /* 0x000fe40008011406 */
[----:B------:R-:W-:Y:S02]  /*05b0*/  USHF.R.S32.HI UR4, URZ, 0x6, UR4 ;  /* 0x000000063f047899 */ /* 0x000fe40008011404 */
[----:B------:R-:W-:Y:S02]  /*05c0*/  USHF.R.S32.HI UR9, URZ, 0x6, UR9 ;  /* 0x000000063f097899 */ /* 0x000fe40008011409 */
[----:B------:R-:W-:Y:S02]  /*05d0*/  UISETP.LT.AND UP0, UPT, UR6, UR4, UPT ;  /* 0x000000040600728c */ /* 0x000fe4000bf01270 */
[----:B------:R-:W-:Y:S02]  /*05e0*/  UISETP.LT.AND UP1, UPT, URZ, UR9, UPT ;  /* 0x000000093f00728c */ /* 0x000fe4000bf21270 */
[----:B------:R-:W-:-:S02]  /*05f0*/  USEL UR16, UR6, UR4, UP0 ;  /* 0x0000000406107287 */ /* 0x000fc40008000000 */
[----:B------:R-:W-:-:S04]  /*0600*/  USEL UR12, URZ, UR9, !UP1 ;  /* 0x000000093f0c7287 */ /* 0x000fc8000c800000 */
[----:B------:R-:W-:-:S06]  /*0610*/  UISETP.GT.AND UP0, UPT, UR16, UR12, UPT ;  /* 0x0000000c1000728c */ /* 0x000fcc000bf04270 */
[----:B------:R-:W-:-:S13]  /*0620*/  PLOP3.LUT P0, PT, PT, PT, UP0, 0x80, 0x0 ;  /* 0x000000000000781c */ /* 0x000fda0003f0f008 */
[----:B------:R-:W-:Y:S05]  /*0630*/  @P0 BRA `(.L_x_159) ;  /* 0x0000000800f00947 */ /* 0x000fea0003800000 */
        /* <DEDUP_REMOVED lines=11> */
[----:B------:R-:W-:Y:S01]  /*06f0*/  @UP1 ULDC.64 UR6, c[0x0][0x298] ;  /* 0x0000a60000061ab9 */ /* 0x000fe20000000a00 */
[----:B------:R-:W-:Y:S01]  /*0700*/  @!UP1 USHF.R.S32.HI UR12, URZ, 0x1f, UR24 ;  /* 0x0000001f3f0c9899 */ /* 0x000fe20008011418 */
[----:B------:R-:W-:Y:S01]  /*0710*/  SHF.R.S32.HI R12, RZ, 0x3, R12 ;  /* 0x00000003ff0c7819 */ /* 0x000fe2000001140c */
[----:B------:R-:W-:Y:S01]  /*0720*/  @UP1 UIMAD.WIDE.U32 UR10, UR13, UR6, URZ ;  /* 0x000000060d0a12a5 */ /* 0x000fe2000f8e003f */
[----:B------:R-:W-:Y:S01]  /*0730*/  IMAD.IADD R0, R4, 0x1, -R3 ;  /* 0x0000000104007824 */ /* 0x000fe200078e0a03 */
[----:B------:R-:W-:Y:S01]  /*0740*/  @!UP1 ULDC.64 UR4, c[0x0][0x290] ;  /* 0x0000a40000049ab9 */ /* 0x000fe20000000a00 */
[----:B------:R-:W-:Y:S01]  /*0750*/  ISETP.GE.AND P4, PT, R12, UR15, PT ;  /* 0x0000000f0c007c0c */ /* 0x000fe2000bf86270 */
[----:B------:R-:W-:Y:S01]  /*0760*/  @!UP1 UIMAD UR6, UR12, UR4, URZ ;  /* 0x000000040c0692a4 */ /* 0x000fe2000f8e023f */
[----:B------:R-:W-:Y:S01]  /*0770*/  IMAD.SHL.U32 R0, R0, 0x8, RZ ;  /* 0x0000000800007824 */ /* 0x000fe200078e00ff */
[----:B------:R-:W-:Y:S01]  /*0780*/  @UP1 UIMAD UR7, UR13, UR7, UR11 ;  /* 0x000000070d0712a4 */ /* 0x000fe2000f8e020b */
[----:B------:R-:W-:Y:S01]  /*0790*/  SHF.R.S32.HI R13, RZ, 0x1f, R12 ;  /* 0x0000001fff0d7819 */ /* 0x000fe2000001140c */
[----:B------:R-:W-:Y:S01]  /*07a0*/  @!UP1 UIMAD.WIDE.U32 UR16, UR24, UR4, URZ ;  /* 0x00000004181092a5 */ /* 0x000fe2000f8e003f */
[C---:B------:R-:W-:Y:S01]  /*07b0*/  VIADD R5, R12.reuse, 0x10 ;  /* 0x000000100c057836 */ /* 0x040fe20000000000 */
[----:B------:R-:W-:Y:S01]  /*07c0*/  ULDC.U8 UR11, c[0x0][0x3d8] ;  /* 0x0000f600000b7ab9 */ /* 0x000fe20000000000 */
[----:B------:R-:W-:Y:S01]  /*07d0*/  @!UP1 UIMAD UR6, UR24, UR5, UR6 ;  /* 0x00000005180692a4 */ /* 0x000fe2000f8e0206 */
[C---:B------:R-:W-:Y:S01]  /*07e0*/  VIADD R4, R12.reuse, 0x20 ;  /* 0x000000200c047836 */ /* 0x040fe20000000000 */
[----:B------:R-:W-:Y:S01]  /*07f0*/  UISETP.NE.AND UP3, UPT, UR11, URZ, UPT ;  /* 0x0000003f0b00728c */ /* 0x000fe2000bf65270 */
[----:B------:R-:W-:Y:S01]  /*0800*/  BSSY B0, `(.L_x_160) ;  /* 0x000003a000007945 */ /* 0x000fe20003800000 */
[----:B------:R-:W-:Y:S01]  /*0810*/  UISETP.NE.AND UP0, UPT, UR11, URZ, !UP2 ;  /* 0x0000003f0b00728c */ /* 0x000fe2000d705270 */
[----:B------:R-:W-:Y:S01]  /*0820*/  ISETP.GE.OR P6, PT, R12, UR15, P3 ;  /* 0x0000000f0c007c0c */ /* 0x000fe20009fc6670 */
[----:B------:R-:W-:Y:S01]  /*0830*/  @!UP1 UIADD3 UR7, UR17, UR6, URZ ;  /* 0x0000000611079290 */ /* 0x000fe2000fffe03f */
[----:B------:R-:W-:Y:S01]  /*0840*/  ISETP.GE.AND P2, PT, R4, UR15, PT ;  /* 0x0000000f04007c0c */ /* 0x000fe2000bf46270 */
[----:B------:R-:W-:Y:S01]  /*0850*/  @!UP1 UMOV UR10, UR16 ;  /* 0x00000010000a9c82 */ /* 0x000fe20008000000 */
[----:B------:R-:W-:Y:S01]  /*0860*/  UISETP.NE.OR UP3, UPT, UR9, URZ, !UP3 ;  /* 0x0000003f0900728c */ /* 0x000fe2000df65670 */
[C---:B------:R-:W-:Y:S01]  /*0870*/  IADD3 R2, P0, R0.reuse, UR10, RZ ;  /* 0x0000000a00027c10 */ /* 0x040fe2000ff1e0ff */
[----:B------:R-:W-:Y:S01]  /*0880*/  @UP2 ULDC.64 UR4, c[0x0][0x2c0] ;  /* 0x0000b00000042ab9 */ /* 0x000fe20000000a00 */
[----:B------:R-:W-:Y:S01]  /*0890*/  USHF.R.S32.HI UR12, URZ, 0x1f, UR8 ;  /* 0x0000001f3f0c7899 */ /* 0x000fe20008011408 */
[C---:B------:R-:W-:Y:S01]  /*08a0*/  ISETP.GE.OR P5, PT, R5.reuse, UR15, P3 ;  /* 0x0000000f05007c0c */ /* 0x040fe20009fa6670 */
[----:B------:R-:W-:Y:S01]  /*08b0*/  @UP2 UIMAD UR20, UR5, UR4, URZ ;  /* 0x00000004051422a4 */ /* 0x000fe2000f8e023f */
[----:B------:R-:W-:Y:S01]  /*08c0*/  LEA.HI.X.SX32 R3, R0, UR7, 0x1, P0 ;  /* 0x0000000700037c11 */ /* 0x000fe200080f0eff */
[----:B------:R-:W-:Y:S01]  /*08d0*/  @!UP2 ULDC UR7, c[0x0][0x2c4] ;  /* 0x0000b1000007aab9 */ /* 0x000fe20000000800 */
[----:B------:R-:W-:Y:S01]  /*08e0*/  ULDC.64 UR4, c[0x0][0x2a0] ;  /* 0x0000a80000047ab9 */ /* 0x000fe20000000a00 */
[----:B------:R-:W-:Y:S01]  /*08f0*/  @UP0 ULDC UR7, c[0x0][0x2e4] ;  /* 0x0000b90000070ab9 */ /* 0x000fe20000000800 */
[----:B------:R-:W-:Y:S01]  /*0900*/  UIMAD UR12, UR12, UR4, URZ ;  /* 0x000000040c0c72a4 */ /* 0x000fe2000f8e023f */
[----:B------:R-:W-:Y:S01]  /*0910*/  IMAD.U32 R6, RZ, RZ, UR4 ;  /* 0x00000004ff067e24 */ /* 0x000fe2000f8e00ff */
[----:B------:R-:W-:Y:S01]  /*0920*/  @UP2 UMOV UR9, 0x1 ;  /* 0x0000000100092882 */ /* 0x000fe20000000000 */
[----:B------:R-:W-:Y:S01]  /*0930*/  @!UP2 ULDC UR4, c[0x0][0x270] ;  /* 0x00009c000004aab9 */ /* 0x000fe20000000800 */
[----:B------:R-:W-:Y:S01]  /*0940*/  @!UP3 ULDC UR6, c[0x0][0x2c4] ;  /* 0x0000b1000006bab9 */ /* 0x000fe20000000800 */
[----:B------:R-:W-:Y:S01]  /*0950*/  @!UP2 UIMAD UR9, UR7, UR4, URZ ;  /* 0x000000040709a2a4 */ /* 0x000fe2000f8e023f */
[----:B------:R-:W-:Y:S01]  /*0960*/  IMAD.WIDE.U32 R6, R6, UR8, R2 ;  /* 0x0000000806067c25 */ /* 0x000fe2000f8e0002 */
[----:B------:R-:W-:Y:S01]  /*0970*/  @!UP3 UIMAD UR6, UR24, UR6, URZ ;  /* 0x000000061806b2a4 */ /* 0x000fe2000f8e023f */
[----:B------:R-:W-:Y:S01]  /*0980*/  ISETP.GE.AND P0, PT, R5, UR15, PT ;  /* 0x0000000f05007c0c */ /* 0x000fe2000bf06270 */
[----:B------:R-:W-:Y:S01]  /*0990*/  UIMAD UR9, UR24, UR9, URZ ;  /* 0x00000009180972a4 */ /* 0x000fe2000f8e023f */
[----:B------:R-:W-:Y:S01]  /*09a0*/  VIADD R2, R12, 0x30 ;  /* 0x000000300c027836 */ /* 0x000fe20000000000 */
[----:B------:R-:W-:Y:S01]  /*09b0*/  @!UP3 USEL UR6, UR6, UR13, !UP1 ;  /* 0x0000000d0606b287 */ /* 0x000fe2000c800000 */
[----:B------:R-:W-:Y:S01]  /*09c0*/  IMAD.WIDE R10, R11, 0x40, R12 ;  /* 0x000000400b0a7825 */ /* 0x000fe200078e020c */
[----:B------:R-:W-:Y:S01]  /*09d0*/  USEL UR9, UR9, URZ, UP3 ;  /* 0x0000003f09097287 */ /* 0x000fe20009800000 */
[----:B------:R-:W-:Y:S01]  /*09e0*/  @UP2 ULDC UR10, c[0x0][0x2c0] ;  /* 0x0000b000000a2ab9 */ /* 0x000fe20000000800 */
[----:B------:R-:W-:Y:S01]  /*09f0*/  @!UP2 UMOV UR10, 0x1 ;  /* 0x00000001000aa882 */ /* 0x000fe20000000000 */
[----:B------:R-:W-:Y:S01]  /*0a00*/  @!UP2 UMOV UR20, UR7 ;  /* 0x000000070014ac82 */ /* 0x000fe20008000000 */
[----:B------:R-:W-:Y:S01]  /*0a10*/  UIMAD UR21, UR21, UR10, URZ ;  /* 0x0000000a151572a4 */ /* 0x000fe2000f8e023f */
[----:B------:R-:W-:Y:S01]  /*0a20*/  ISETP.GE.AND P1, PT, R2, UR15, PT ;  /* 0x0000000f02007c0c */ /* 0x000fe2000bf26270 */
[----:B------:R-:W-:-:S02]  /*0a30*/  UIMAD UR20, UR8, UR20, UR9 ;  /* 0x00000014081472a4 */ /* 0x000fc4000f8e0209 */
[----:B------:R-:W-:Y:S01]  /*0a40*/  UIMAD UR5, UR8, UR5, UR12 ;  /* 0x00000005080572a4 */ /* 0x000fe2000f8e020c */
[----:B------:R-:W-:Y:S01]  /*0a50*/  @!UP3 UMOV UR22, UR6 ;  /* 0x000000060016bc82 */ /* 0x000fe20008000000 */
[----:B------:R-:W-:Y:S02]  /*0a60*/  @!UP3 USHF.R.S32.HI UR23, URZ, 0x1f, UR6 ;  /* 0x0000001f3f17b899 */ /* 0x000fe40008011406 */
[----:B------:R-:W-:Y:S02]  /*0a70*/  USHF.R.S32.HI UR4, URZ, 0x1f, UR21 ;  /* 0x0000001f3f047899 */ /* 0x000fe40008011415 */
[----:B------:R-:W-:Y:S01]  /*0a80*/  VIADD R9, R7, UR5 ;  /* 0x0000000507097c36 */ /* 0x000fe20008000000 */
        /* <DEDUP_REMOVED lines=17> */
.L_x_161:
[----:B------:R-:W-:Y:S05]  /*0ba0*/  BSYNC B0 ;  /* 0x0000000000007941 */ /* 0x000fea0003800000 */
.L_x_160:
        /* <DEDUP_REMOVED lines=20> */
.L_x_163:
[----:B------:R-:W-:Y:S05]  /*0cf0*/  BSYNC B0 ;  /* 0x0000000000007941 */ /* 0x000fea0003800000 */
.L_x_162:
        /* <DEDUP_REMOVED lines=18> */
.L_x_165:
[----:B------:R-:W-:Y:S05]  /*0e20*/  BSYNC B0 ;  /* 0x0000000000007941 */ /* 0x000fea0003800000 */
.L_x_164:
[----:B------:R-:W-:Y:S04]  /*0e30*/  BSSY B0, `(.L_x_166) ;  /* 0x0000011000007945 */ /* 0x000fe80003800000 */
[----:B------:R-:W-:Y:S05]  /*0e40*/  @P1 BRA `(.L_x_167) ;  /* 0x00000000003c1947 */ /* 0x000fea0003800000 */
[----:B------:R-:W-:Y:S01]  /*0e50*/  IADD3 R0, P0, R10, 0x30, RZ ;  /* 0x000000300a007810 */ /* 0x000fe20007f1e0ff */
[----:B------:R-:W-:Y:S01]  /*0e60*/  ULDC.64 UR4, c[0x0][0x298] ;  /* 0x0000a60000047ab9 */ /* 0x000fe20000000a00 */
[----:B------:R-:W-:Y:S02]  /*0e70*/  MOV R7, R9 ;  /* 0x0000000900077202 */ /* 0x000fe40000000f00 */
[----:B------:R-:W-:Y:S01]  /*0e80*/  IADD3.X R3, RZ, R11, RZ, P0, !PT ;  /* 0x0000000bff037210 */ /* 0x000fe200007fe4ff */
[----:B------:R-:W-:-:S04]  /*0e90*/  IMAD.WIDE.U32 R6, R0, UR4, R6 ;  /* 0x0000000400067c25 */ /* 0x000fc8000f8e0006 */
[----:B------:R-:W-:-:S04]  /*0ea0*/  IMAD R3, R3, UR4, RZ ;  /* 0x0000000403037c24 */ /* 0x000fc8000f8e02ff */
        /* <DEDUP_REMOVED lines=9> */
.L_x_167:
[----:B------:R-:W-:Y:S05]  /*0f40*/  BSYNC B0 ;  /* 0x0000000000007941 */ /* 0x000fea0003800000 */
.L_x_166:
        /* <DEDUP_REMOVED lines=10> */
.L_x_169:
[----:B------:R-:W-:Y:S05]  /*0ff0*/  BSYNC B0 ;  /* 0x0000000000007941 */ /* 0x000fea0003800000 */
.L_x_168:
        /* <DEDUP_REMOVED lines=10> */
.L_x_171:
[----:B------:R-:W-:Y:S05]  /*10a0*/  BSYNC B0 ;  /* 0x0000000000007941 */ /* 0x000fea0003800000 */
.L_x_170:
        /* <DEDUP_REMOVED lines=10> */
.L_x_173:
[----:B------:R-:W-:Y:S05]  /*1150*/  BSYNC B0 ;  /* 0x0000000000007941 */ /* 0x000fea0003800000 */
.L_x_172:
[----:B------:R-:W-:Y:S05]  /*1160*/  @P3 EXIT ;  /* 0x000000000000394d */ /* 0x000fea0003800000 */
[----:B------:R-:W-:Y:S01]  /*1170*/  IMAD R0, R2, UR10, RZ ;  /* 0x0000000a02007c24 */ /* 0x000fe2000f8e02ff */
[----:B------:R-:W-:Y:S01]  /*1180*/  ULDC.64 UR4, c[0x0][0x2b0] ;  /* 0x0000ac0000047ab9 */ /* 0x000fe20000000a00 */
[----:B-1----:R-:W-:-:S03]  /*1190*/  IMAD.MOV.U32 R5, RZ, RZ, 0x7f800000 ;  /* 0x7f800000ff057424 */ /* 0x002fc600078e00ff */
[----:B------:R-:W-:-:S04]  /*11a0*/  IADD3 R3, P0, R0, UR6, RZ ;  /* 0x0000000600037c10 */ /* 0x000fc8000ff1e0ff */
[----:B------:R-:W-:Y:S02]  /*11b0*/  LEA.HI.X.SX32 R0, R0, UR22, 0x1, P0 ;  /* 0x0000001600007c11 */ /* 0x000fe400080f0eff */
[----:B------:R-:W-:-:S04]  /*11c0*/  LEA R2, P0, R3, UR4, 0x2 ;  /* 0x0000000403027c11 */ /* 0x000fc8000f8010ff */
[----:B------:R-:W-:-:S05]  /*11d0*/  LEA.HI.X R3, R3, UR5, R0, 0x2, P0 ;  /* 0x0000000503037c11 */ /* 0x000fca00080f1400 */
[----:B------:R-:W-:Y:S01]  /*11e0*/  STG.E desc[UR18][R2.64], R5 ;  /* 0x0000000502007986 */ /* 0x000fe2000c101912 */
[----:B------:R-:W-:Y:S05]  /*11f0*/  EXIT ;  /* 0x000000000000794d */ /* 0x000fea0003800000 */
.L_x_159:
[----:B------:R-:W1:Y:S01]  /*1200*/  LDC R5, c[0x0][0x278] ;  /* 0x00009e00ff057b82 */ /* 0x000e620000000800 */
[----:B------:R-:W2:Y:S01]  /*1210*/  S2R R6, SR_CTAID.Z ;  /* 0x0000000000067919 */ /* 0x000ea20000002700 */
[----:B------:R-:W-:Y:S01]  /*1220*/  UISETP.NE.AND UP0, UPT, UR13, -0x1, UPT ;  /* 0xffffffff0d00788c */ /* 0x000fe2000bf05270 */
[----:B------:R-:W-:Y:S01]  /*1230*/  SHF.R.S32.HI R13, RZ, 0x1f, R4 ;  /* 0x0000001fff0d7819 */ /* 0x000fe20000011404 */
[----:B------:R-:W-:Y:S01]  /*1240*/  IMAD.U32 R23, RZ, RZ, UR14 ;  /* 0x0000000eff177e24 */ /* 0x000fe2000f8e00ff */
[----:B------:R-:W-:Y:S02]  /*1250*/  UIADD3 UR23, UR16, -0x1, URZ ;  /* 0xffffffff10177890 */ /* 0x000fe4000fffe03f */
[----:B------:R-:W-:Y:S02]  /*1260*/  LEA.HI R26, R13, R4, RZ, 0x6 ;  /* 0x000000040d1a7211 */ /* 0x000fe400078f30ff */
[----:B------:R-:W-:-:S03]  /*1270*/  UIMAD UR26, UR23, -0x40, UR22 ;  /* 0xffffffc0171a78a4 */ /* 0x000fc6000f8e0216 */
[----:B------:R-:W-:Y:S01]  /*1280*/  IMAD.SHL.U32 R26, R26, 0x8, RZ ;  /* 0x000000081a1a7824 */ /* 0x000fe200078e00ff */
[----:B------:R-:W-:Y:S01]  /*1290*/  @!UP0 USHF.R.S32.HI UR9, URZ, 0x1f, UR24 ;  /* 0x0000001f3f098899 */ /* 0x000fe20008011418 */
[----:B------:R-:W-:Y:S01]  /*12a0*/  @UP0 ULDC.64 UR4, c[0x0][0x240] ;  /* 0x0000900000040ab9 */ /* 0x000fe20000000a00 */
[----:B------:R-:W-:Y:S01]  /*12b0*/  @!UP0 ULDC.64 UR6, c[0x0][0x228] ;  /* 0x00008a0000068ab9 */ /* 0x000fe20000000a00 */
[----:B------:R-:W-:Y:S02]  /*12c0*/  @UP0 UIMAD.WIDE.U32 UR10, UR13, UR4, URZ ;  /* 0x000000040d0a02a5 */ /* 0x000fe4000f8e003f */
[----:B------:R-:W-:Y:S02]  /*12d0*/  @!UP0 UIMAD UR9, UR9, UR6, URZ ;  /* 0x00000006090982a4 */ /* 0x000fe4000f8e023f */
[----:B------:R-:W-:Y:S02]  /*12e0*/  @!UP0 UIMAD.WIDE.U32 UR28, UR24, UR6, URZ ;  /* 0x00000006181c82a5 */ /* 0x000fe4000f8e003f */
[----:B------:R-:W-:Y:S01]  /*12f0*/  @UP0 UIMAD UR4, UR13, UR5, UR11 ;  /* 0x000000050d0402a4 */ /* 0x000fe2000f8e020b */
[----:B-1----:R-:W-:Y:S01]  /*1300*/  IABS R2, R5 ;  /* 0x0000000500027213 */ /* 0x002fe20000000000 */
[----:B------:R-:W-:-:S02]  /*1310*/  UIADD3 UR5, -UR21, UR15, URZ ;  /* 0x0000000f15057290 */ /* 0x000fc4000fffe13f */
[----:B------:R-:W-:Y:S01]  /*1320*/  @!UP0 UIMAD UR9, UR24, UR7, UR9 ;  /* 0x00000007180982a4 */ /* 0x000fe2000f8e0209 */
[----:B------:R-:W1:Y:S01]  /*1330*/  I2F.RP R7, R2 ;  /* 0x0000000200077306 */ /* 0x000e620000209400 */
[----:B------:R-:W-:Y:S01]  /*1340*/  @!UP0 UMOV UR10, UR28 ;  /* 0x0000001c000a8c82 */ /* 0x000fe20008000000 */
[----:B------:R-:W-:Y:S01]  /*1350*/  ULDC.64 UR6, c[0x0][0x258] ;  /* 0x0000960000067ab9 */ /* 0x000fe20000000a00 */
[----:B------:R-:W-:Y:S01]  /*1360*/  @!UP0 UIADD3 UR4, UR29, UR9, URZ ;  /* 0x000000091d048290 */ /* 0x000fe2000fffe03f */
[----:B------:R-:W-:Y:S01]  /*1370*/  IMAD.U32 R24, RZ, RZ, UR6 ;  /* 0x00000006ff187e24 */ /* 0x000fe2000f8e00ff */
[----:B--2---:R-:W-:Y:S01]  /*1380*/  IABS R6, R6 ;  /* 0x0000000600067213 */ /* 0x004fe20000000000 */
[----:B------:R-:W-:Y:S02]  /*1390*/  UISETP.NE.AND UP0, UPT, UR27, -0x1, UPT ;  /* 0xffffffff1b00788c */ /* 0x000fe4000bf05270 */
[----:B-1----:R-:W1:Y:S02]  /*13a0*/  MUFU.RCP R8, R7 ;  /* 0x0000000700087308 */ /* 0x002e640000001000 */
[----:B-1----:R-:W-:-:S06]  /*13b0*/  VIADD R8, R8, 0xffffffe ;  /* 0x0ffffffe08087836 */ /* 0x002fcc0000000000 */
[----:B------:R-:W1:Y:S02]  /*13c0*/  F2I.FTZ.U32.TRUNC.NTZ R9, R8 ;  /* 0x0000000800097305 */ /* 0x000e64000021f000 */
[----:B-1----:R-:W-:Y:S02]  /*13d0*/  IMAD.MOV R0, RZ, RZ, -R9 ;  /* 0x000000ffff007224 */ /* 0x002fe400078e0a09 */
[----:B------:R-:W-:Y:S02]  /*13e0*/  IMAD.MOV.U32 R8, RZ, RZ, RZ ;  /* 0x000000ffff087224 */ /* 0x000fe400078e00ff */
[----:B------:R-:W-:Y:S01]  /*13f0*/  IMAD R3, R0, R2, RZ ;  /* 0x0000000200037224 */ /* 0x000fe200078e02ff */
[----:B------:R-:W-:-:S03]  /*1400*/  LEA.HI R0, R13, R4, RZ, 0x3 ;  /* 0x000000040d007211 */ /* 0x000fc600078f18ff */
[----:B------:R-:W-:Y:S01]  /*1410*/  IMAD.HI.U32 R3, R9, R3, R8 ;  /* 0x0000000309037227 */ /* 0x000fe200078e0008 */
[----:B------:R-:W-:Y:S02]  /*1420*/  LOP3.LUT R7, R0, 0xfffffff8, RZ, 0xc0, !PT ;  /* 0xfffffff800077812 */ /* 0x000fe400078ec0ff */
[----:B------:R-:W-:-:S03]  /*1430*/  SHF.R.S32.HI R16, RZ, 0x3, R0 ;  /* 0x00000003ff107819 */ /* 0x000fc60000011400 */
[----:B------:R-:W-:Y:S01]  /*1440*/  IMAD.HI.U32 R14, R3, R6, RZ ;  /* 0x00000006030e7227 */ /* 0x000fe200078e00ff */
[----:B------:R-:W-:Y:S02]  /*1450*/  ISETP.GE.AND P1, PT, R16, UR5, PT ;  /* 0x0000000510007c0c */ /* 0x000fe4000bf26270 */
[----:B------:R-:W-:Y:S01]  /*1460*/  SHF.R.S32.HI R17, RZ, 0x1f, R16 ;  /* 0x0000001fff117819 */ /* 0x000fe20000011410 */
[----:B------:R-:W-:Y:S02]  /*1470*/  IMAD.IADD R0, R4, 0x1, -R7 ;  /* 0x0000000104007824 */ /* 0x000fe400078e0a07 */
[----:B------:R-:W-:Y:S02]  /*1480*/  IMAD.MOV R3, RZ, RZ, -R14 ;  /* 0x000000ffff037224 */ /* 0x000fe400078e0a0e */
[----:B------:R-:W-:Y:S02]  /*1490*/  IMAD.SHL.U32 R18, R0, 0x8, RZ ;  /* 0x0000000800127824 */ /* 0x000fe400078e00ff */
[----:B------:R-:W-:-:S02]  /*14a0*/  IMAD R3, R2, R3, R6 ;  /* 0x0000000302037224 */ /* 0x000fc400078e0206 */
[----:B------:R-:W-:Y:S01]  /*14b0*/  IMAD.SHL.U32 R15, R16, 0x40, RZ ;  /* 0x00000040100f7824 */ /* 0x000fe200078e00ff */
[----:B------:R-:W-:Y:S01]  /*14c0*/  SHF.R.S32.HI R19, RZ, 0x1f, R18 ;  /* 0x0000001fff137819 */ /* 0x000fe20000011412 */
[----:B------:R-:W1:Y:S01]  /*14d0*/  @!P1 LDC.64 R6, c[0x0][0x240] ;  /* 0x00009000ff069b82 */ /* 0x000e620000000a00 */
[----:B------:R-:W-:Y:S01]  /*14e0*/  IADD3 R10, P0, R18, UR10, RZ ;  /* 0x0000000a120a7c10 */ /* 0x000fe2000ff1e0ff */
[----:B------:R-:W-:Y:S01]  /*14f0*/  VIADD R20, R16, 0x10 ;  /* 0x0000001010147836 */ /* 0x000fe20000000000 */
[----:B------:R-:W-:Y:S01]  /*1500*/  ISETP.GT.U32.AND P2, PT, R2, R3, PT ;  /* 0x000000030200720c */ /* 0x000fe20003f44070 */
[----:B------:R-:W-:Y:S01]  /*1510*/  VIADD R12, R16, 0x20 ;  /* 0x00000020100c7836 */ /* 0x000fe20000000000 */
[----:B------:R-:W-:Y:S01]  /*1520*/  IADD3.X R11, R19, UR4, RZ, P0, !PT ;  /* 0x00000004130b7c10 */ /* 0x000fe200087fe4ff */
[----:B------:R-:W-:Y:S01]  /*1530*/  USHF.R.S32.HI UR4, URZ, 0x1f, UR8 ;  /* 0x0000001f3f047899 */ /* 0x000fe20008011408 */
[----:B------:R-:W-:Y:S01]  /*1540*/  LOP3.LUT R15, R15, 0x1c0, RZ, 0xc0, !PT ;  /* 0x000001c00f0f7812 */ /* 0x000fe200078ec0ff */
[----:B------:R-:W-:Y:S01]  /*1550*/  IMAD.WIDE R22, R23, 0x40, R16 ;  /* 0x0000004017167825 */ /* 0x000fe200078e0210 */
[----:B------:R-:W-:Y:S01]  /*1560*/  ISETP.GE.AND P4, PT, R20, UR5, PT ;  /* 0x0000000514007c0c */ /* 0x000fe2000bf86270 */
[----:B------:R-:W-:Y:S01]  /*1570*/  UIMAD UR4, UR4, UR6, URZ ;  /* 0x00000006040472a4 */ /* 0x000fe2000f8e023f */
[----:B------:R-:W-:Y:S01]  /*1580*/  LOP3.LUT R8, R15, 0x38, R18, 0xf8, !PT ;  /* 0x000000380f087812 */ /* 0x000fe200078ef812 */
[----:B------:R-:W-:Y:S01]  /*1590*/  IMAD.WIDE.U32 R24, R24, UR8, R10 ;  /* 0x0000000818187c25 */ /* 0x000fe2000f8e000a */
[----:B------:R-:W-:Y:S01]  /*15a0*/  SHF.R.U32.HI R15, RZ, 0x3, R15 ;  /* 0x00000003ff0f7819 */ /* 0x000fe2000001160f */
[----:B------:R-:W-:Y:S01]  /*15b0*/  UIMAD UR7, UR8, UR7, UR4 ;  /* 0x00000007080772a4 */ /* 0x000fe2000f8e0204 */
[----:B------:R-:W-:Y:S01]  /*15c0*/  ISETP.GE.AND P3, PT, R12, UR5, PT ;  /* 0x000000050c007c0c */ /* 0x000fe2000bf66270 */
[----:B------:R-:W-:Y:S01]  /*15d0*/  @!P2 IMAD.IADD R3, R3, 0x1, -R2 ;  /* 0x000000010303a824 */ /* 0x000fe200078e0a02 */
[----:B------:R-:W-:Y:S01]  /*15e0*/  LOP3.LUT R15, R8, R15, RZ, 0x3c, !PT ;  /* 0x0000000f080f7212 */ /* 0x000fe200078e3cff */
[----:B------:R-:W-:Y:S01]  /*15f0*/  @!P2 VIADD R14, R14, 0x1 ;  /* 0x000000010e0ea836 */ /* 0x000fe20000000000 */
[----:B------:R-:W-:Y:S01]  /*1600*/  LOP3.LUT R8, R5, UR8, RZ, 0x3c, !PT ;  /* 0x0000000805087c12 */ /* 0x000fe2000f8e3cff */
[----:B------:R-:W-:Y:S01]  /*1610*/  VIADD R29, R25, UR7 ;  /* 0x00000007191d7c36 */ /* 0x000fe20008000000 */
[----:B------:R-:W2:Y:S01]  /*1620*/  S2UR UR4, SR_CgaCtaId ;  /* 0x00000000000479c3 */ /* 0x000ea20000008800 */
[----:B------:R-:W-:Y:S01]  /*1630*/  ISETP.GE.U32.AND P5, PT, R3, R2, PT ;  /* 0x000000020300720c */ /* 0x000fe20003fa6070 */
[----:B------:R-:W-:Y:S01]  /*1640*/  @!P1 IMAD.MOV.U32 R28, RZ, RZ, R24 ;  /* 0x000000ffff1c9224 */ /* 0x000fe200078e0018 */
[----:B------:R-:W-:Y:S01]  /*1650*/  ISETP.GE.AND P0, PT, R8, RZ, PT ;  /* 0x000000ff0800720c */ /* 0x000fe20003f06270 */
[-C--:B-1----:R-:W-:Y:S01]  /*1660*/  @!P1 IMAD R8, R23, R6.reuse, RZ ;  /* 0x0000000617089224 */ /* 0x082fe200078e02ff */
[----:B------:R-:W-:Y:S01]  /*1670*/  UMOV UR6, 0x400 ;  /* 0x0000040000067882 */ /* 0x000fe20000000000 */
[C---:B------:R-:W-:Y:S01]  /*1680*/  @!P1 IMAD.WIDE.U32 R30, R22.reuse, R6, R28 ;  /* 0x00000006161e9225 */ /* 0x040fe200078e001c */
[----:B------:R-:W-:Y:S01]  /*1690*/  ISETP.NE.AND P2, PT, R5, RZ, PT ;  /* 0x000000ff0500720c */ /* 0x000fe20003f45270 */
[----:B------:R-:W1:Y:S01]  /*16a0*/  @!P1 LDC.64 R2, c[0x0][0x210] ;  /* 0x00008400ff029b82 */ /* 0x000e620000000a00 */
[----:B------:R-:W-:Y:S01]  /*16b0*/  LOP3.LUT R15, R15, 0xfffffe00, R26, 0xf8, !PT ;  /* 0xfffffe000f0f7812 */ /* 0x000fe200078ef81a */
[----:B------:R-:W-:Y:S01]  /*16c0*/  @!P1 IMAD R8, R22, R7, R8 ;  /* 0x0000000716089224 */ /* 0x000fe200078e0208 */
[----:B------:R-:W-:Y:S01]  /*16d0*/  @UP0 ULDC.64 UR8, c[0x0][0x250] ;  /* 0x0000940000080ab9 */ /* 0x000fe20000000a00 */
[----:B------:R-:W-:Y:S01]  /*16e0*/  @!P4 IMAD.MOV.U32 R34, RZ, RZ, R24 ;  /* 0x000000ffff22c224 */ /* 0x000fe200078e0018 */
[----:B------:R-:W-:Y:S01]  /*16f0*/  @UP0 ULDC.64 UR10, c[0x0][0x248] ;  /* 0x00009200000a0ab9 */ /* 0x000fe20000000a00 */
[----:B------:R-:W-:Y:S01]  /*1700*/  @P5 VIADD R14, R14, 0x1 ;  /* 0x000000010e0e5836 */ /* 0x000fe20000000000 */
[C---:B------:R-:W-:Y:S01]  /*1710*/  ISETP.GE.AND P6, PT, R20.reuse, UR26, PT ;  /* 0x0000001a14007c0c */ /* 0x040fe2000bfc6270 */
[----:B------:R-:W3:Y:S01]  /*1720*/  @!P4 LDC.64 R10, c[0x0][0x240] ;  /* 0x00009000ff0acb82 */ /* 0x000ee20000000a00 */
[----:B------:R-:W-:Y:S01]  /*1730*/  @!P1 IMAD.IADD R8, R31, 0x1, R8 ;  /* 0x000000011f089824 */ /* 0x000fe200078e0208 */
[----:B------:R-:W-:Y:S01]  /*1740*/  ISETP.GE.AND P5, PT, R20, UR26, PT ;  /* 0x0000001a14007c0c */ /* 0x000fe2000bfa6270 */
[----:B------:R-:W-:Y:S01]  /*1750*/  @!P0 IMAD.MOV R14, RZ, RZ, -R14 ;  /* 0x000000ffff0e8224 */ /* 0x000fe200078e0a0e */
[----:B------:R-:W-:Y:S01]  /*1760*/  @!P2 LOP3.LUT R14, RZ, R5, RZ, 0x33, !PT ;  /* 0x00000005ff0ea212 */ /* 0x000fe200078e33ff */
[----:B------:R-:W-:Y:S01]  /*1770*/  VIADD R5, R16, 0x30 ;  /* 0x0000003010057836 */ /* 0x000fe20000000000 */
[----:B------:R-:W-:Y:S01]  /*1780*/  @!P4 IADD3 R27, P2, R22, 0x10, RZ ;  /* 0x00000010161bc810 */ /* 0x000fe20007f5e0ff */
[----:B------:R-:W-:Y:S01]  /*1790*/  @!P4 IMAD.MOV.U32 R35, RZ, RZ, R29 ;  /* 0x000000ffff23c224 */ /* 0x000fe200078e001d */
[----:B--2---:R-:W-:Y:S01]  /*17a0*/  ULEA UR4, UR4, UR6, 0x18 ;  /* 0x0000000604047291 */ /* 0x004fe2000f8ec03f */
[----:B------:R-:W2:Y:S01]  /*17b0*/  @!P3 LDC.64 R6, c[0x0][0x240] ;  /* 0x00009000ff06bb82 */ /* 0x000ea20000000a00 */
[----:B------:R-:W-:Y:S01]  /*17c0*/  @!P3 IMAD.MOV.U32 R32, RZ, RZ, R24 ;  /* 0x000000ffff20b224 */ /* 0x000fe200078e0018 */
[----:B------:R-:W-:Y:S01]  /*17d0*/  @UP0 UIADD3 UR6, UR25, UR27, URZ ;  /* 0x0000001b19060290 */ /* 0x000fe2000fffe03f */
[----:B------:R-:W-:Y:S01]  /*17e0*/  @!P4 IMAD.X R31, RZ, RZ, R23, P2 ;  /* 0x000000ffff1fc224 */ /* 0x000fe200010e0617 */
[----:B------:R-:W-:Y:S01]  /*17f0*/  ISETP.GE.AND P2, PT, R5, UR5, PT ;  /* 0x0000000505007c0c */ /* 0x000fe2000bf46270 */
[----:B------:R-:W-:Y:S01]  /*1800*/  @UP0 UIADD3 UR27, UR25, UR27, URZ ;  /* 0x0000001b191b0290 */ /* 0x000fe2000fffe03f */
[----:B------:R-:W-:Y:S01]  /*1810*/  LEA R235, R15, UR4, 0x1 ;  /* 0x000000040feb7c11 */ /* 0x000fe2000f8e08ff */
[----:B------:R-:W-:Y:S01]  /*1820*/  @UP0 UIMAD.WIDE.U32 UR30, UR6, UR10, URZ ;  /* 0x0000000a061e02a5 */ /* 0x000fe2000f8e003f */
[C---:B-1----:R-:W-:Y:S01]  /*1830*/  @!P1 LEA R38, P0, R30.reuse, R2, 0x1 ;  /* 0x000000021e269211 */ /* 0x042fe200078008ff */
[----:B------:R-:W-:Y:S01]  /*1840*/  @UP0 UIMAD.WIDE.U32 UR28, UR27, UR8, URZ ;  /* 0x000000081b1c02a5 */ /* 0x000fe2000f8e003f */
[----:B------:R-:W-:Y:S01]  /*1850*/  @!P4 MOV R20, 0x400 ;  /* 0x000004000014c802 */ /* 0x000fe20000000f00 */
[----:B------:R-:W-:Y:S01]  /*1860*/  @UP0 UIMAD UR27, UR27, UR9, URZ ;  /* 0x000000091b1b02a4 */ /* 0x000fe2000f8e023f */
[----:B------:R-:W-:Y:S01]  /*1870*/  @!P1 LEA.HI.X R39, R30, R3, R8, 0x1, P0 ;  /* 0x000000031e279211 */ /* 0x000fe200000f0c08 */
[----:B------:R-:W-:Y:S01]  /*1880*/  @UP0 UIMAD UR6, UR6, UR11, URZ ;  /* 0x0000000b060602a4 */ /* 0x000fe2000f8e023f */
[----:B------:R-:W-:Y:S01]  /*1890*/  ISETP.GE.AND P0, PT, R16, UR26, PT ;  /* 0x0000001a10007c0c */ /* 0x000fe2000bf06270 */
[----:B------:R-:W1:Y:S01]  /*18a0*/  @!P4 LDC.64 R8, c[0x0][0x210] ;  /* 0x00008400ff08cb82 */ /* 0x000e620000000a00 */
[-C--:B---3--:R-:W-:Y:S01]  /*18b0*/  @!P4 IMAD R26, R31, R10.reuse, RZ ;  /* 0x0000000a1f1ac224 */ /* 0x088fe200078e02ff */
[----:B------:R-:W-:Y:S01]  /*18c0*/  @!PT LDS RZ, [RZ] ;  /* 0x00000000fffff984 */ /* 0x000fe20000000800 */
[----:B------:R-:W-:Y:S01]  /*18d0*/  @!PT LDS RZ, [RZ] ;  /* 0x00000000fffff984 */ /* 0x000fe20000000800 */
[----:B------:R-:W-:Y:S01]  /*18e0*/  @!PT LDS RZ, [RZ] ;  /* 0x00000000fffff984 */ /* 0x000fe20000000800 */
[----:B------:R3:W-:Y:S01]  /*18f0*/  @!P1 LDGSTS.E.BYPASS.LTC128B.128 [R235], desc[UR18][R38.64] ;  /* 0x0000000026eb9fae */ /* 0x0007e2000b901d52 */
[----:B------:R-:W-:Y:S01]  /*1900*/  P2R R21, PR, RZ, 0x1 ;  /* 0x00000001ff157803 */ /* 0x000fe20000000000 */
[C---:B------:R-:W-:Y:S01]  /*1910*/  @!P4 IMAD.WIDE.U32 R34, R27.reuse, R10, R34 ;  /* 0x0000000a1b22c225 */ /* 0x040fe200078e0022 */
[----:B------:R-:W-:Y:S01]  /*1920*/  @!P3 IADD3 R36, P0, R22, 0x20, RZ ;  /* 0x000000201624b810 */ /* 0x000fe20007f1e0ff */
[----:B------:R3:W-:Y:S01]  /*1930*/  @!P1 LDGSTS.E.BYPASS.LTC128B.128 [R235+0x2000], desc[UR18][R38.64+0x80] ;  /* 0x0200008026eb9fae */ /* 0x0007e2000b901d52 */
[----:B------:R-:W-:Y:S01]  /*1940*/  @UP0 UIADD3 UR27, UR29, UR27, URZ ;  /* 0x0000001b1d1b0290 */ /* 0x000fe2000fffe03f */
[----:B------:R-:W4:Y:S01]  /*1950*/  @!P3 LDC.64 R2, c[0x0][0x210] ;  /* 0x00008400ff02bb82 */ /* 0x000f220000000a00 */
[----:B------:R-:W-:Y:S01]  /*1960*/  @!P4 IMAD R31, R27, R11, R26 ;  /* 0x0000000b1b1fc224 */ /* 0x000fe200078e021a */
[----:B------:R3:W-:Y:S01]  /*1970*/  @!P1 LDGSTS.E.BYPASS.LTC128B.128 [R235+0x4000], desc[UR18][R38.64+0x100] ;  /* 0x0400010026eb9fae */ /* 0x0007e2000b901d52 */
[----:B------:R-:W-:Y:S01]  /*1980*/  @!P3 IMAD.X R33, RZ, RZ, R23, P0 ;  /* 0x000000ffff21b224 */ /* 0x000fe200000e0617 */
[----:B------:R-:W-:-:S02]  /*1990*/  @UP0 UIADD3 UR29, UR31, UR6, URZ ;  /* 0x000000061f1d0290 */ /* 0x000fc4000fffe03f */
[----:B------:R3:W-:Y:S01]  /*19a0*/  @!P1 LDGSTS.E.BYPASS.LTC128B.128 [R235+0x6000], desc[UR18][R38.64+0x180] ;  /* 0x0600018026eb9fae */ /* 0x0007e2000b901d52 */
[----:B------:R-:W-:Y:S01]  /*19b0*/  ISETP.NE.AND P1, PT, R21, RZ, PT ;  /* 0x000000ff1500720c */ /* 0x000fe20003f25270 */
[-C--:B--2---:R-:W-:Y:S01]  /*19c0*/  @!P3 IMAD R30, R33, R6.reuse, RZ ;  /* 0x00000006211eb224 */ /* 0x084fe200078e02ff */
[----:B------:R-:W2:Y:S01]  /*19d0*/  @!P4 S2R R11, SR_CgaCtaId ;  /* 0x00000000000bc919 */ /* 0x000ea20000008800 */
[----:B------:R-:W-:Y:S02]  /*19e0*/  @!P3 IMAD.MOV.U32 R33, RZ, RZ, R29 ;  /* 0x000000ffff21b224 */ /* 0x000fe400078e001d */
[C---:B------:R-:W-:Y:S01]  /*19f0*/  @!P3 IMAD R30, R36.reuse, R7, R30 ;  /* 0x00000007241eb224 */ /* 0x040fe200078e021e */
[----:B------:R-:W2:Y:S01]  /*1a00*/  @!P3 S2R R27, SR_CgaCtaId ;  /* 0x00000000001bb919 */ /* 0x000ea20000008800 */
[----:B------:R-:W-:Y:S01]  /*1a10*/  @!P3 IMAD.WIDE.U32 R36, R36, R6, R32 ;  /* 0x000000062424b225 */ /* 0x000fe200078e0020 */
[----:B-1----:R-:W-:Y:S01]  /*1a20*/  @!P4 LEA R32, P0, R34, R8, 0x1 ;  /* 0x000000082220c211 */ /* 0x002fe200078008ff */
[----:B------:R-:W1:Y:S02]  /*1a30*/  @!P2 S2R R10, SR_CgaCtaId ;  /* 0x00000000000aa919 */ /* 0x000e640000008800 */
[----:B------:R-:W-:-:S02]  /*1a40*/  @!P4 IMAD.IADD R6, R35, 0x1, R31 ;  /* 0x000000012306c824 */ /* 0x000fc400078e021f */
[----:B------:R-:W5:Y:S03]  /*1a50*/  @!P1 S2R R26, SR_CgaCtaId ;  /* 0x00000000001a9919 */ /* 0x000f660000008800 */
[----:B------:R-:W-:Y:S01]  /*1a60*/  @!P4 LEA.HI.X R33, R34, R9, R6, 0x1, P0 ;  /* 0x000000092221c211 */ /* 0x000fe200000f0c06 */
[----:B------:R-:W-:Y:S01]  /*1a70*/  @!P3 IMAD.IADD R34, R37, 0x1, R30 ;  /* 0x000000012522b824 */ /* 0x000fe200078e021e */
[----:B------:R-:W1:Y:S01]  /*1a80*/  @!P2 LDC.64 R8, c[0x0][0x240] ;  /* 0x00009000ff08ab82 */ /* 0x000e620000000a00 */
[----:B----4-:R-:W-:-:S04]  /*1a90*/  @!P3 LEA R30, P0, R36, R2, 0x1 ;  /* 0x00000002241eb211 */ /* 0x010fc800078008ff */
[----:B------:R-:W-:Y:S02]  /*1aa0*/  @!P3 LEA.HI.X R31, R36, R3, R34, 0x1, P0 ;  /* 0x00000003241fb211 */ /* 0x000fe400000f0c22 */
[----:B------:R-:W-:Y:S01]  /*1ab0*/  PLOP3.LUT P0, PT, PT, PT, UP0, 0x80, 0x0 ;  /* 0x000000000000781c */ /* 0x000fe20003f0f008 */
[----:B------:R-:W4:Y:S01]  /*1ac0*/  @!P2 LDC.64 R6, c[0x0][0x210] ;  /* 0x00008400ff06ab82 */ /* 0x000f220000000a00 */
[----:B------:R-:W-:Y:S02]  /*1ad0*/  @!P1 MOV R3, 0x400 ;  /* 0x0000040000039802 */ /* 0x000fe40000000f00 */
[----:B--2---:R-:W-:Y:S02]  /*1ae0*/  @!P4 LEA R20, R11, R20, 0x18 ;  /* 0x000000140b14c211 */ /* 0x004fe400078ec0ff */
[----:B-----5:R-:W-:-:S07]  /*1af0*/  @!P1 LEA R2, R26, R3, 0x18 ;  /* 0x000000031a029211 */ /* 0x020fce00078ec0ff */
[----:B---3--:R-:W-:Y:S05]  /*1b00*/  @P0 BRA `(.L_x_174) ;  /* 0x0000000000340947 */ /* 0x008fea0003800000 */
        /* <DEDUP_REMOVED lines=8> */
[----:B------:R-:W-:Y:S01]  /*1b90*/  UIMAD UR29, UR29, UR6, URZ ;  /* 0x000000061d1d72a4 */ /* 0x000fe2000f8e023f */
[----:B------:R-:W-:-:S03]  /*1ba0*/  UMOV UR30, UR32 ;  /* 0x00000020001e7c82 */ /* 0x000fc60008000000 */
[----:B------:R-:W-:Y:S02]  /*1bb0*/  UIMAD UR7, UR24, UR7, UR29 ;  /* 0x00000007180772a4 */ /* 0x000fe4000f8e021d */
[----:B------:R-:W-:-:S04]  /*1bc0*/  UIMAD.WIDE.U32 UR30, UR24, UR6, UR30 ;  /* 0x00000006181e72a5 */ /* 0x000fc8000f8e001e */
[----:B------:R-:W-:Y:S02]  /*1bd0*/  UIADD3 UR29, UR31, UR7, URZ ;  /* 0x000000071f1d7290 */ /* 0x000fe4000fffe03f */
.L_x_174:
[----:B------:R-:W-:Y:S01]  /*1be0*/  @!P2 IADD3 R3, P1, R22, 0x30, RZ ;  /* 0x000000301603a810 */ /* 0x000fe20007f3e0ff */
[----:B------:R-:W-:-:S12]  /*1bf0*/  @P0 BRA `(.L_x_175) ;  /* 0x0000000000340947 */ /* 0x000fd80003800000 */
        /* <DEDUP_REMOVED lines=8> */
[----:B------:R-:W-:-:S04]  /*1c80*/  UIMAD UR25, UR25, UR6, URZ ;  /* 0x00000006191972a4 */ /* 0x000fc8000f8e023f */
[----:B------:R-:W-:Y:S02]  /*1c90*/  UIMAD UR7, UR24, UR7, UR25 ;  /* 0x00000007180772a4 */ /* 0x000fe4000f8e0219 */
[----:B------:R-:W-:-:S04]  /*1ca0*/  UIMAD.WIDE.U32 UR24, UR24, UR6, UR32 ;  /* 0x00000006181872a5 */ /* 0x000fc8000f8e0020 */
[----:B------:R-:W-:-:S03]  /*1cb0*/  UIADD3 UR27, UR25, UR7, URZ ;  /* 0x00000007191b7290 */ /* 0x000fc6000fffe03f */
[----:B------:R-:W-:-:S09]  /*1cc0*/  UMOV UR28, UR24 ;  /* 0x00000018001c7c82 */ /* 0x000fd20008000000 */
.L_x_175:
[----:B------:R-:W-:Y:S01]  /*1cd0*/  @!P2 IMAD.X R23, RZ, RZ, R23, P1 ;  /* 0x000000ffff17a224 */ /* 0x000fe200008e0617 */
[----:B------:R-:W-:Y:S01]  /*1ce0*/  @!P2 MOV R25, 0x400 ;  /* 0x000004000019a802 */ /* 0x000fe20000000f00 */
[----:B------:R-:W-:Y:S01]  /*1cf0*/  IMAD R11, R17, UR10, RZ ;  /* 0x0000000a110b7c24 */ /* 0x000fe2000f8e02ff */
[----:B------:R-:W-:Y:S01]  /*1d00*/  @!P3 MOV R22, 0x400 ;  /* 0x000004000016b802 */ /* 0x000fe20000000f00 */
[----:B-1----:R-:W-:Y:S01]  /*1d10*/  @!P2 IMAD R26, R23, R8, RZ ;  /* 0x00000008171aa224 */ /* 0x002fe200078e02ff */
[----:B------:R-:W-:Y:S01]  /*1d20*/  @!P2 LEA R10, R10, R25, 0x18 ;  /* 0x000000190a0aa211 */ /* 0x000fe200078ec0ff */
[----:B------:R-:W-:Y:S01]  /*1d30*/  @!P4 IMAD R23, R15, 0x2, R20 ;  /* 0x000000020f17c824 */ /* 0x000fe200078e0214 */
[----:B------:R-:W-:Y:S01]  /*1d40*/  @!P3 LEA R22, R27, R22, 0x18 ;  /* 0x000000161b16b211 */ /* 0x000fe200078ec0ff */
[----:B------:R-:W-:Y:S01]  /*1d50*/  IMAD.WIDE.U32 R34, R16, UR10, R18 ;  /* 0x0000000a10227c25 */ /* 0x000fe2000f8e0012 */
[----:B------:R-:W-:Y:S01]  /*1d60*/  ULDC.64 UR6, c[0x0][0x260] ;  /* 0x0000980000067ab9 */ /* 0x000fe20000000a00 */
[----:B------:R-:W-:Y:S01]  /*1d70*/  USHF.L.U64.HI UR25, UR10, 0x6, UR11 ;  /* 0x000000060a197899 */ /* 0x000fe2000801020b */
[----:B------:R-:W-:Y:S01]  /*1d80*/  @!PT LDS RZ, [RZ] ;  /* 0x00000000fffff984 */ /* 0x000fe20000000800 */
[----:B------:R-:W-:Y:S01]  /*1d90*/  @!PT LDS RZ, [RZ] ;  /* 0x00000000fffff984 */ /* 0x000fe20000000800 */
[----:B------:R-:W-:Y:S01]  /*1da0*/  @!PT LDS RZ, [RZ] ;  /* 0x00000000fffff984 */ /* 0x000fe20000000800 */
[----:B------:R-:W-:Y:S01]  /*1db0*/  @!P4 LDGSTS.E.BYPASS.LTC128B.128 [R23+0x800], desc[UR18][R32.64] ;  /* 0x008000002017cfae */ /* 0x000fe2000b901d52 */
[----:B------:R-:W-:Y:S01]  /*1dc0*/  @!P2 IMAD.MOV.U32 R25, RZ, RZ, R29 ;  /* 0x000000ffff19a224 */ /* 0x000fe200078e001d */
[----:B------:R-:W-:Y:S01]  /*1dd0*/  IADD3 R236, P0, R34, UR30, RZ ;  /* 0x0000001e22ec7c10 */ /* 0x000fe2000ff1e0ff */
[----:B------:R-:W-:Y:S01]  /*1de0*/  IMAD R11, R16, UR11, R11 ;  /* 0x0000000b100b7c24 */ /* 0x000fe2000f8e020b */
[----:B------:R-:W-:Y:S01]  /*1df0*/  @!P4 LDGSTS.E.BYPASS.LTC128B.128 [R23+0x2800], desc[UR18][R32.64+0x80] ;  /* 0x028000802017cfae */ /* 0x000fe2000b901d52 */
[C---:B------:R-:W-:Y:S01]  /*1e00*/  @!P2 IMAD R9, R3.reuse, R9, R26 ;  /* 0x000000090309a224 */ /* 0x040fe200078e021a */
[----:B------:R-:W-:Y:S01]  /*1e10*/  USHF.R.S32.HI UR24, URZ, 0x1f, UR23 ;  /* 0x0000001f3f187899 */ /* 0x000fe20008011417 */
[----:B------:R-:W-:Y:S01]  /*1e20*/  @!P2 IMAD.WIDE.U32 R24, R3, R8, R24 ;  /* 0x000000080318a225 */ /* 0x000fe200078e0018 */
[----:B------:R-:W-:Y:S01]  /*1e30*/  @!P4 LDGSTS.E.BYPASS.LTC128B.128 [R23+0x4800], desc[UR18][R32.64+0x100] ;  /* 0x048001002017cfae */ /* 0x000fe2000b901d52 */
[----:B------:R-:W-:Y:S01]  /*1e40*/  IADD3.X R237, R35, UR29, R11, P0, !PT ;  /* 0x0000001d23ed7c10 */ /* 0x000fe200087fe40b */
[----:B------:R-:W-:Y:S01]  /*1e50*/  USHF.L.U32 UR29, UR10, 0x6, URZ ;  /* 0x000000060a1d7899 */ /* 0x000fe2000800063f */
[----:B------:R-:W-:Y:S01]  /*1e60*/  @!P2 IMAD.IADD R8, R25, 0x1, R9 ;  /* 0x000000011908a824 */ /* 0x000fe200078e0209 */
[----:B------:R1:W-:Y:S01]  /*1e70*/  @!P4 LDGSTS.E.BYPASS.LTC128B.128 [R23+0x6800], desc[UR18][R32.64+0x180] ;  /* 0x068001802017cfae */ /* 0x0003e2000b901d52 */
[----:B------:R-:W-:Y:S01]  /*1e80*/  ISETP.NE.AND P4, PT, R21, RZ, PT ;  /* 0x000000ff1500720c */ /* 0x000fe20003f85270 */
[----:B------:R-:W-:Y:S01]  /*1e90*/  @!P3 IMAD R3, R15, 0x2, R22 ;  /* 0x000000020f03b824 */ /* 0x000fe200078e0216 */
[----:B----4-:R-:W-:Y:S01]  /*1ea0*/  @!P2 LEA R34, P0, R24, R6, 0x1 ;  /* 0x000000061822a211 */ /* 0x010fe200078008ff */
[----:B------:R-:W-:Y:S01]  /*1eb0*/  IMAD.WIDE.U32 R236, R14, UR6, R236 ;  /* 0x000000060eec7c25 */ /* 0x000fe2000f8e00ec */
[----:B------:R-:W-:Y:S01]  /*1ec0*/  SHF.R.S32.HI R11, RZ, 0x1f, R14 ;  /* 0x0000001fff0b7819 */ /* 0x000fe2000001140e */
[----:B------:R-:W-:Y:S01]  /*1ed0*/  UIMAD.WIDE.U32 UR30, UR10, 0x20, URZ ;  /* 0x000000200a1e78a5 */ /* 0x000fe2000f8e003f */
[----:B------:R-:W-:Y:S01]  /*1ee0*/  @!P2 LEA.HI.X R35, R24, R7, R8, 0x1, P0 ;  /* 0x000000071823a211 */ /* 0x000fe200000f0c08 */
[----:B------:R-:W-:Y:S01]  /*1ef0*/  @!P3 LDGSTS.E.BYPASS.LTC128B.128 [R3+0x1000], desc[UR18][R30.64] ;  /* 0x010000001e03bfae */ /* 0x000fe2000b901d52 */
[----:B------:R-:W-:Y:S01]  /*1f00*/  IMAD.MOV.U32 R244, RZ, RZ, R236 ;  /* 0x000000fffff47224 */ /* 0x000fe200078e00ec */
[----:B------:R-:W-:Y:S01]  /*1f10*/  ISETP.GE.AND P1, PT, R12, UR26, PT ;  /* 0x0000001a0c007c0c */ /* 0x000fe2000bf26270 */
[----:B------:R-:W-:Y:S01]  /*1f20*/  IMAD R245, R11, UR6, RZ ;  /* 0x000000060bf57c24 */ /* 0x000fe2000f8e02ff */
[----:B------:R-:W-:Y:S01]  /*1f30*/  @!P3 LDGSTS.E.BYPASS.LTC128B.128 [R3+0x3000], desc[UR18][R30.64+0x80] ;  /* 0x030000801e03bfae */ /* 0x000fe2000b901d52 */
[----:B------:R-:W-:Y:S01]  /*1f40*/  UIMAD UR6, UR25, UR23, URZ ;  /* 0x00000017190672a4 */ /* 0x000fe2000f8e023f */
[----:B------:R-:W2:Y:S01]  /*1f50*/  @!P4 LDC.64 R8, c[0x0][0x218] ;  /* 0x00008600ff08cb82 */ /* 0x000ea20000000a00 */
[----:B------:R-:W-:Y:S01]  /*1f60*/  IMAD R245, R14, UR7, R245 ;  /* 0x000000070ef57c24 */ /* 0x000fe2000f8e02f5 */
[----:B------:R-:W-:Y:S01]  /*1f70*/  @!P3 LDGSTS.E.BYPASS.LTC128B.128 [R3+0x5000], desc[UR18][R30.64+0x100] ;  /* 0x050001001e03bfae */ /* 0x000fe2000b901d52 */
[----:B------:R-:W-:Y:S01]  /*1f80*/  UIMAD UR6, UR24, UR29, UR6 ;  /* 0x0000001d180672a4 */ /* 0x000fe2000f8e0206 */
[----:B------:R-:W-:Y:S01]  /*1f90*/  ISETP.GE.AND P0, PT, R5, UR26, PT ;  /* 0x0000001a05007c0c */ /* 0x000fe2000bf06270 */
[----:B------:R-:W-:Y:S01]  /*1fa0*/  IMAD.IADD R245, R237, 0x1, R245 ;  /* 0x00000001edf57824 */ /* 0x000fe200078e02f5 */
[----:B------:R3:W-:Y:S01]  /*1fb0*/  @!P3 LDGSTS.E.BYPASS.LTC128B.128 [R3+0x7000], desc[UR18][R30.64+0x180] ;  /* 0x070001801e03bfae */ /* 0x0007e2000b901d52 */
[-C--:B------:R-:W-:Y:S01]  /*1fc0*/  LEA.HI R20, R13, R4.reuse, RZ, 0x4 ;  /* 0x000000040d147211 */ /* 0x080fe200078f20ff */
[----:B------:R-:W4:Y:S01]  /*1fd0*/  @!P6 LDC.64 R6, c[0x0][0x218] ;  /* 0x00008600ff06eb82 */ /* 0x000f220000000a00 */
[----:B------:R-:W-:Y:S01]  /*1fe0*/  @!P4 IMAD R27, R15, 0x2, R2 ;  /* 0x000000020f1bc824 */ /* 0x000fe200078e0202 */
[----:B------:R-:W5:Y:S01]  /*1ff0*/  @!P1 S2R R22, SR_CgaCtaId ;  /* 0x0000000000169919 */ /* 0x000f620000008800 */
[----:B------:R-:W-:Y:S01]  /*2000*/  SHF.R.S32.HI R233, RZ, 0x4, R20 ;  /* 0x00000004ffe97819 */ /* 0x000fe20000011414 */
[----:B------:R-:W-:Y:S01]  /*2010*/  IMAD.SHL.U32 R246, R4, 0x2, RZ ;  /* 0x0000000204f67824 */ /* 0x000fe200078e00ff */
[----:B------:R-:W-:Y:S01]  /*2020*/  ISETP.GE.AND P3, PT, R12, UR26, PT ;  /* 0x0000001a0c007c0c */ /* 0x000fe2000bf66270 */
[----:B-1----:R-:W1:Y:S01]  /*2030*/  @!P6 S2R R23, SR_CgaCtaId ;  /* 0x000000000017e919 */ /* 0x002e620000008800 */
[----:B------:R-:W-:Y:S01]  /*2040*/  LEA.HI R26, R20, R233, RZ, 0x1 ;  /* 0x000000e9141a7211 */ /* 0x000fe200078f08ff */
[----:B------:R-:W-:Y:S01]  /*2050*/  IMAD.U32 R242, RZ, RZ, UR22 ;  /* 0x00000016fff27e24 */ /* 0x000fe2000f8e00ff */
[----:B------:R-:W-:Y:S01]  /*2060*/  VOTEU.ALL UP0, P0 ;  /* 0x00000000003f7886 */ /* 0x000fe20000000000 */
[----:B------:R-:W-:Y:S01]  /*2070*/  LEA.HI R80, R13, R4, RZ, 0x5 ;  /* 0x000000040d507211 */ /* 0x000fe200078f28ff */
[----:B------:R-:W-:Y:S01]  /*2080*/  UIADD3 UR20, UR22, -UR20, -UR15 ;  /* 0x8000001416147290 */ /* 0x000fe2000fffe80f */
[----:B------:R-:W-:-:S02]  /*2090*/  LOP3.LUT R26, R26, 0xfffffffe, RZ, 0xc0, !PT ;  /* 0xfffffffe1a1a7812 */ /* 0x000fc400078ec0ff */
[----:B------:R-:W-:-:S03]  /*20a0*/  LOP3.LUT R246, R246, 0x6, RZ, 0xc0, !PT ;  /* 0x00000006f6f67812 */ /* 0x000fc600078ec0ff */
[----:B------:R-:W-:Y:S02]  /*20b0*/  IMAD.IADD R233, R233, 0x1, -R26 ;  /* 0x00000001e9e97824 */ /* 0x000fe400078e0a1a */
[----:B---3--:R-:W-:Y:S02]  /*20c0*/  IMAD.U32 R3, RZ, RZ, UR29 ;  /* 0x0000001dff037e24 */ /* 0x008fe4000f8e00ff */
[----:B------:R-:W-:Y:S02]  /*20d0*/  @!P2 IMAD R30, R15, 0x2, R10 ;  /* 0x000000020f1ea824 */ /* 0x000fe400078e020a */
[----:B------:R-:W-:Y:S01]  /*20e0*/  IMAD.WIDE.U32 R24, R3, UR23, R244 ;  /* 0x0000001703187c25 */ /* 0x000fe2000f8e00f4 */
[----:B------:R-:W3:Y:S03]  /*20f0*/  @!P0 S2R R10, SR_CgaCtaId ;  /* 0x00000000000a8919 */ /* 0x000ee60000008800 */
[----:B------:R-:W-:Y:S01]  /*2100*/  VIADD R21, R25, UR6 ;  /* 0x0000000619157c36 */ /* 0x000fe20008000000 */
[----:B------:R-:W-:Y:S01]  /*2110*/  @!P2 LDGSTS.E.BYPASS.LTC128B.128 [R30+0x1800], desc[UR18][R34.64] ;  /* 0x01800000221eafae */ /* 0x000fe2000b901d52 */
[----:B------:R-:W-:Y:S01]  /*2120*/  IMAD.U32 R25, RZ, RZ, UR10 ;  /* 0x0000000aff197e24 */ /* 0x000fe2000f8e00ff */
[----:B------:R-:W-:-:S02]  /*2130*/  USHF.L.U32 UR6, UR11, 0x5, URZ ;  /* 0x000000050b067899 */ /* 0x000fc4000800063f */
[----:B------:R-:W-:Y:S04]  /*2140*/  @!P2 LDGSTS.E.BYPASS.LTC128B.128 [R30+0x3800], desc[UR18][R34.64+0x80] ;  /* 0x03800080221eafae */ /* 0x000fe8000b901d52 */
[----:B------:R-:W-:Y:S04]  /*2150*/  @!P2 LDGSTS.E.BYPASS.LTC128B.128 [R30+0x5800], desc[UR18][R34.64+0x100] ;  /* 0x05800100221eafae */ /* 0x000fe8000b901d52 */
[----:B------:R-:W-:Y:S01]  /*2160*/  @!P2 LDGSTS.E.BYPASS.LTC128B.128 [R30+0x7800], desc[UR18][R34.64+0x180] ;  /* 0x07800180221eafae */ /* 0x000fe2000b901d52 */
[----:B--2---:R-:W-:Y:S02]  /*2170*/  @!P4 LEA R28, P2, R24, R8, 0x1 ;  /* 0x00000008181cc211 */ /* 0x004fe400078408ff */
[----:B------:R-:W-:-:S02]  /*2180*/  @!P6 MOV R8, 0x400 ;  /* 0x000004000008e802 */ /* 0x000fc40000000f00 */
[----:B------:R-:W-:Y:S01]  /*2190*/  @!P4 LEA.HI.X R29, R24, R9, R21, 0x1, P2 ;  /* 0x00000009181dc211 */ /* 0x000fe200010f0c15 */
[----:B------:R-:W-:Y:S01]  /*21a0*/  IMAD.U32 R9, RZ, RZ, UR11 ;  /* 0x0000000bff097e24 */ /* 0x000fe2000f8e00ff */
[----:B------:R-:W-:Y:S02]  /*21b0*/  ISETP.GE.AND P2, PT, R5, UR26, PT ;  /* 0x0000001a05007c0c */ /* 0x000fe4000bf46270 */
[----:B------:R-:W-:Y:S01]  /*21c0*/  LOP3.LUT R5, R20, 0xfffffff0, RZ, 0xc0, !PT ;  /* 0xfffffff014057812 */ /* 0x000fe200078ec0ff */
[----:B------:R-:W-:Y:S01]  /*21d0*/  @!P4 LDGSTS.E.BYPASS.LTC128B.128 [R27+0x8000], desc[UR18][R28.64] ;  /* 0x080000001c1bcfae */ /* 0x000fe2000b901d52 */
[----:B------:R-:W-:Y:S01]  /*21e0*/  IMAD.U32 R20, RZ, RZ, UR10 ;  /* 0x0000000aff147e24 */ /* 0x000fe2000f8e00ff */
[----:B-1----:R-:W-:Y:S02]  /*21f0*/  @!P6 LEA R8, R23, R8, 0x18 ;  /* 0x000000081708e211 */ /* 0x002fe400078ec0ff */
[----:B------:R-:W-:Y:S01]  /*2200*/  IMAD.IADD R5, R4, 0x1, -R5 ;  /* 0x0000000104057824 */ /* 0x000fe200078e0a05 */
[----:B------:R-:W-:Y:S01]  /*2210*/  @!P4 LDGSTS.E.BYPASS.LTC128B.128 [R27+0xa000], desc[UR18][R28.64+0x80] ;  /* 0x0a0000801c1bcfae */ /* 0x000fe2000b901d52 */
[----:B------:R-:W-:-:S03]  /*2220*/  @!P1 MOV R23, 0x400 ;  /* 0x0000040000179802 */ /* 0x000fc60000000f00 */
[----:B------:R-:W-:Y:S01]  /*2230*/  @!P4 LDGSTS.E.BYPASS.LTC128B.128 [R27+0xc000], desc[UR18][R28.64+0x100] ;  /* 0x0c0001001c1bcfae */ /* 0x000fe2000b901d52 */
[----:B------:R-:W-:Y:S02]  /*2240*/  SHF.R.S32.HI R12, RZ, 0x1f, R5 ;  /* 0x0000001fff0c7819 */ /* 0x000fe40000011405 */
[----:B-----5:R-:W-:Y:S01]  /*2250*/  @!P1 LEA R22, R22, R23, 0x18 ;  /* 0x0000001716169211 */ /* 0x020fe200078ec0ff */
[----:B------:R4:W-:Y:S01]  /*2260*/  @!P4 LDGSTS.E.BYPASS.LTC128B.128 [R27+0xe000], desc[UR18][R28.64+0x180] ;  /* 0x0e0001801c1bcfae */ /* 0x0009e2000b901d52 */
[----:B------:R-:W-:Y:S02]  /*2270*/  @!P6 LEA R2, P4, R25, R24, 0x4 ;  /* 0x000000181902e211 */ /* 0x000fe400078820ff */
[----:B------:R-:W-:Y:S01]  /*2280*/  LEA.HI R12, R12, R5, RZ, 0x3 ;  /* 0x000000050c0c7211 */ /* 0x000fe200078f18ff */
[C---:B------:R-:W-:Y:S01]  /*2290*/  @!P1 IMAD R22, R15.reuse, 0x2, R22 ;  /* 0x000000020f169824 */ /* 0x040fe200078e0216 */
[----:B------:R-:W-:Y:S01]  /*22a0*/  @!P6 LEA.HI.X R9, R20, R21, R9, 0x4, P4 ;  /* 0x000000151409e211 */ /* 0x000fe200020f2409 */
[----:B------:R-:W-:Y:S01]  /*22b0*/  @!P6 IMAD R20, R15, 0x2, R8 ;  /* 0x000000020f14e824 */ /* 0x000fe200078e0208 */
[----:B------:R-:W-:Y:S01]  /*22c0*/  @!P0 MOV R23, 0x400 ;  /* 0x0000040000178802 */ /* 0x000fe20000000f00 */
[----:B------:R-:W-:-:S03]  /*22d0*/  IMAD.SHL.U32 R81, R12, 0x40, RZ ;  /* 0x000000400c517824 */ /* 0x000fc600078e00ff */
[----:B---3--:R-:W-:Y:S01]  /*22e0*/  @!P0 LEA R10, R10, R23, 0x18 ;  /* 0x000000170a0a8211 */ /* 0x008fe200078ec0ff */
[----:B------:R-:W-:Y:S01]  /*22f0*/  IMAD.SHL.U32 R23, R16, 0x8, RZ ;  /* 0x0000000810177824 */ /* 0x000fe200078e00ff */
[----:B------:R-:W-:-:S03]  /*2300*/  LOP3.LUT R81, R81, 0xfffffe00, RZ, 0xc0, !PT ;  /* 0xfffffe0051517812 */ /* 0x000fc600078ec0ff */
[----:B------:R-:W-:Y:S01]  /*2310*/  @!P0 IMAD R15, R15, 0x2, R10 ;  /* 0x000000020f0f8824 */ /* 0x000fe200078e020a */
[----:B----4-:R-:W-:Y:S01]  /*2320*/  @!P6 LEA R28, P4, R2, R6, 0x1 ;  /* 0x00000006021ce211 */ /* 0x010fe200078808ff */
[----:B------:R-:W-:Y:S01]  /*2330*/  IMAD.WIDE.U32 R26, R16, UR8, R18 ;  /* 0x00000008101a7c25 */ /* 0x000fe2000f8e0012 */
[----:B------:R-:W-:Y:S02]  /*2340*/  LOP3.LUT R6, R12, 0xfffffff8, RZ, 0xc0, !PT ;  /* 0xfffffff80c067812 */ /* 0x000fe400078ec0ff */
[----:B------:R-:W-:Y:S01]  /*2350*/  @!P6 LEA.HI.X R29, R2, R7, R9, 0x1, P4 ;  /* 0x00000007021de211 */ /* 0x000fe200020f0c09 */
[----:B------:R-:W-:Y:S01]  /*2360*/  IMAD.U32 R9, RZ, RZ, UR6 ;  /* 0x00000006ff097e24 */ /* 0x000fe2000f8e00ff */
[----:B------:R-:W-:Y:S01]  /*2370*/  ISETP.GE.AND P4, PT, R16, UR26, PT ;  /* 0x0000001a10007c0c */ /* 0x000fe2000bf86270 */
[----:B------:R-:W-:Y:S01]  /*2380*/  IMAD.IADD R5, R5, 0x1, -R6 ;  /* 0x0000000105057824 */ /* 0x000fe200078e0a06 */
[----:B------:R-:W-:Y:S01]  /*2390*/  ULDC.64 UR6, c[0x0][0x268] ;  /* 0x00009a0000067ab9 */ /* 0x000fe20000000a00 */
[----:B------:R-:W1:Y:S01]  /*23a0*/  @!P1 LDC.64 R6, c[0x0][0x218] ;  /* 0x00008600ff069b82 */ /* 0x000e620000000a00 */
[----:B------:R-:W-:Y:S01]  /*23b0*/  @!P6 LDGSTS.E.BYPASS.LTC128B.128 [R20+0x8800], desc[UR18][R28.64] ;  /* 0x088000001c14efae */ /* 0x000fe2000b901d52 */
[----:B------:R-:W-:-:S02]  /*23c0*/  IMAD R19, R17, UR8, RZ ;  /* 0x0000000811137c24 */ /* 0x000fc4000f8e02ff */
[----:B------:R-:W-:Y:S01]  /*23d0*/  IMAD R239, R11, UR6, RZ ;  /* 0x000000060bef7c24 */ /* 0x000fe2000f8e02ff */
[----:B------:R-:W-:Y:S01]  /*23e0*/  @!P6 LDGSTS.E.BYPASS.LTC128B.128 [R20+0xa800], desc[UR18][R28.64+0x80] ;  /* 0x0a8000801c14efae */ /* 0x000fe2000b901d52 */
[----:B------:R-:W-:Y:S02]  /*23f0*/  IMAD R16, R16, UR9, R19 ;  /* 0x0000000910107c24 */ /* 0x000fe4000f8e0213 */
[----:B------:R-:W-:Y:S01]  /*2400*/  IMAD.SHL.U32 R2, R0, 0x40, RZ ;  /* 0x0000004000027824 */ /* 0x000fe200078e00ff */
[----:B------:R-:W-:Y:S01]  /*2410*/  @!P6 LDGSTS.E.BYPASS.LTC128B.128 [R20+0xc800], desc[UR18][R28.64+0x100] ;  /* 0x0c8001001c14efae */ /* 0x000fe2000b901d52 */
[----:B------:R-:W-:Y:S01]  /*2420*/  IMAD R239, R14, UR7, R239 ;  /* 0x000000070eef7c24 */ /* 0x000fe2000f8e02ef */
[----:B------:R-:W-:Y:S02]  /*2430*/  UIMAD UR7, UR24, UR8, URZ ;  /* 0x00000008180772a4 */ /* 0x000fe4000f8e023f */
[----:B------:R2:W-:Y:S01]  /*2440*/  @!P6 LDGSTS.E.BYPASS.LTC128B.128 [R20+0xe800], desc[UR18][R28.64+0x180] ;  /* 0x0e8001801c14efae */ /* 0x0005e2000b901d52 */
[----:B------:R-:W-:Y:S01]  /*2450*/  @!P1 IADD3 R8, P6, R24, UR30, RZ ;  /* 0x0000001e18089c10 */ /* 0x000fe2000ffde0ff */
[----:B------:R-:W-:Y:S01]  /*2460*/  UIMAD UR7, UR23, UR9, UR7 ;  /* 0x00000009170772a4 */ /* 0x000fe2000f8e0207 */
[----:B------:R-:W-:-:S02]  /*2470*/  LOP3.LUT R2, R2, 0x1c0, RZ, 0xc0, !PT ;  /* 0x000001c002027812 */ /* 0x000fc400078ec0ff */
[----:B------:R-:W-:Y:S02]  /*2480*/  @!P1 IADD3.X R9, R21, UR31, R9, P6, !PT ;  /* 0x0000001f15099c10 */ /* 0x000fe4000b7fe409 */
[----:B------:R-:W-:Y:S02]  /*2490*/  IADD3 R166, P6, R26, UR28, RZ ;  /* 0x0000001c1aa67c10 */ /* 0x000fe4000ffde0ff */
[----:B------:R-:W-:Y:S02]  /*24a0*/  LOP3.LUT R17, R2, 0x8, R23, 0xf8, !PT ;  /* 0x0000000802117812 */ /* 0x000fe400078ef817 */
[----:B------:R-:W-:Y:S01]  /*24b0*/  IADD3.X R167, R27, UR27, R16, P6, !PT ;  /* 0x0000001b1ba77c10 */ /* 0x000fe2000b7fe410 */
[----:B------:R-:W-:Y:S01]  /*24c0*/  UIMAD.WIDE.U32 UR26, UR23, UR8, URZ ;  /* 0x00000008171a72a5 */ /* 0x000fe2000f8e003f */
[----:B-1----:R-:W-:Y:S02]  /*24d0*/  @!P1 LEA R10, P6, R8, R6, 0x1 ;  /* 0x00000006080a9211 */ /* 0x002fe400078c08ff */
[----:B------:R-:W-:Y:S01]  /*24e0*/  SHF.R.U32.HI R2, RZ, 0x3, R2 ;  /* 0x00000003ff027819 */ /* 0x000fe20000011602 */
[----:B------:R-:W-:Y:S01]  /*24f0*/  IMAD.WIDE.U32 R166, R14, UR6, R166 ;  /* 0x000000060ea67c25 */ /* 0x000fe2000f8e00a6 */
[----:B------:R-:W-:Y:S01]  /*2500*/  @!P1 LEA.HI.X R11, R8, R7, R9, 0x1, P6 ;  /* 0x00000007080b9211 */ /* 0x000fe200030f0c09 */
[----:B------:R-:W-:Y:S01]  /*2510*/  @!UP0 UIMAD UR6, UR11, 0x30, URZ ;  /* 0x000000300b0688a4 */ /* 0x000fe2000f8e023f */
[----:B------:R-:W1:Y:S01]  /*2520*/  @!P0 LDC.64 R6, c[0x0][0x218] ;  /* 0x00008600ff068b82 */ /* 0x000e620000000a00 */
[----:B------:R-:W-:Y:S01]  /*2530*/  LOP3.LUT R2, R17, R2, RZ, 0x3c, !PT ;  /* 0x0000000211027212 */ /* 0x000fe200078e3cff */
[----:B------:R-:W-:Y:S01]  /*2540*/  IMAD.U32 R17, RZ, RZ, UR10 ;  /* 0x0000000aff117e24 */ /* 0x000fe2000f8e00ff */
[----:B------:R-:W-:Y:S01]  /*2550*/  @!P1 LDGSTS.E.BYPASS.LTC128B.128 [R22+0x9000], desc[UR18][R10.64] ;  /* 0x090000000a169fae */ /* 0x000fe2000b901d52 */
[----:B------:R-:W-:Y:S01]  /*2560*/  IMAD.SHL.U32 R14, R5, 0x40, RZ ;  /* 0x00000040050e7824 */ /* 0x000fe200078e00ff */
[----:B------:R-:W-:Y:S01]  /*2570*/  UIADD3 UR7, UR27, UR7, URZ ;  /* 0x000000071b077290 */ /* 0x000fe2000fffe03f */
[----:B------:R-:W-:Y:S01]  /*2580*/  IMAD.U32 R16, RZ, RZ, UR26 ;  /* 0x0000001aff107e24 */ /* 0x000fe2000f8e00ff */
[----:B------:R-:W-:Y:S01]  /*2590*/  @!P1 LDGSTS.E.BYPASS.LTC128B.128 [R22+0xb000], desc[UR18][R10.64+0x80] ;  /* 0x0b0000800a169fae */ /* 0x000fe2000b901d52 */
[----:B--2---:R-:W-:Y:S01]  /*25a0*/  @!P0 IMAD.MOV.U32 R20, RZ, RZ, R24 ;  /* 0x000000ffff148224 */ /* 0x004fe200078e0018 */
[----:B------:R-:W2:Y:S01]  /*25b0*/  @!P4 LDC.64 R8, c[0x0][0x220] ;  /* 0x00008800ff08cb82 */ /* 0x000ea20000000a00 */
[----:B------:R-:W-:Y:S01]  /*25c0*/  LOP3.LUT R14, R14, 0x1c0, RZ, 0xc0, !PT ;  /* 0x000001c00e0e7812 */ /* 0x000fe200078ec0ff */
[----:B------:R-:W-:Y:S01]  /*25d0*/  @!P1 LDGSTS.E.BYPASS.LTC128B.128 [R22+0xd000], desc[UR18][R10.64+0x100] ;  /* 0x0d0001000a169fae */ /* 0x000fe2000b901d52 */
[----:B------:R-:W-:Y:S01]  /*25e0*/  @!P0 IMAD.WIDE.U32 R18, R17, 0x30, R20 ;  /* 0x0000003011128825 */ /* 0x000fe200078e0014 */
[----:B------:R-:W-:-:S02]  /*25f0*/  VOTEU.ALL UP0, P2 ;  /* 0x00000000003f7886 */ /* 0x000fc40001000000 */
[----:B------:R3:W-:Y:S01]  /*2600*/  @!P1 LDGSTS.E.BYPASS.LTC128B.128 [R22+0xf000], desc[UR18][R10.64+0x180] ;  /* 0x0f0001800a169fae */ /* 0x0007e2000b901d52 */
[----:B------:R-:W-:Y:S01]  /*2610*/  IMAD.SHL.U32 R21, R233, 0x8, RZ ;  /* 0x00000008e9157824 */ /* 0x000fe200078e00ff */
[----:B------:R-:W-:Y:S01]  /*2620*/  LEA R20, P1, R16, R166, 0x6 ;  /* 0x000000a610147211 */ /* 0x000fe200078230ff */
[----:B------:R-:W-:Y:S01]  /*2630*/  IMAD.U32 R17, RZ, RZ, UR27 ;  /* 0x0000001bff117e24 */ /* 0x000fe2000f8e00ff */
[----:B------:R-:W-:Y:S01]  /*2640*/  UIMAD.WIDE.U32 UR26, UR8, 0x20, URZ ;  /* 0x00000020081a78a5 */ /* 0x000fe2000f8e003f */
[----:B------:R-:W-:Y:S01]  /*2650*/  IMAD.IADD R239, R167, 0x1, R239 ;  /* 0x00000001a7ef7824 */ /* 0x000fe200078e02ef */
[----:B------:R-:W-:Y:S01]  /*2660*/  LOP3.LUT R17, R14, 0x8, R21, 0xf8, !PT ;  /* 0x000000080e117812 */ /* 0x000fe200078ef815 */
[----:B------:R-:W-:Y:S01]  /*2670*/  IMAD R233, R233, 0x200, R2 ;  /* 0x00000200e9e97824 */ /* 0x000fe200078e0202 */
[----:B------:R-:W-:-:S04]  /*2680*/  SHF.R.U32.HI R14, RZ, 0x3, R14 ;  /* 0x00000003ff0e7819 */ /* 0x000fc8000001160e */
[----:B------:R-:W-:Y:S01]  /*2690*/  LOP3.LUT R2, R17, R14, RZ, 0x3c, !PT ;  /* 0x0000000e11027212 */ /* 0x000fe200078e3cff */
[----:B------:R-:W-:Y:S01]  /*26a0*/  IMAD.U32 R17, RZ, RZ, UR9 ;  /* 0x00000009ff117e24 */ /* 0x000fe2000f8e00ff */
[----:B------:R-:W-:-:S05]  /*26b0*/  LEA R233, R233, UR4, 0x1 ;  /* 0x00000004e9e97c11 */ /* 0x000fca000f8e08ff */
[----:B------:R-:W-:Y:S02]  /*26c0*/  VIADD R231, R233, 0x8020 ;  /* 0x00008020e9e77836 */ /* 0x000fe40000000000 */
[----:B---3--:R-:W-:Y:S01]  /*26d0*/  @!P0 VIADD R10, R19, UR6 ;  /* 0x00000006130a8c36 */ /* 0x008fe20008000000 */
[C---:B-1----:R-:W-:Y:S01]  /*26e0*/  @!P0 LEA R22, P6, R18.reuse, R6, 0x1 ;  /* 0x0000000612168211 */ /* 0x042fe200078c08ff */
[----:B------:R-:W-:Y:S01]  /*26f0*/  IMAD.U32 R11, RZ, RZ, UR7 ;  /* 0x00000007ff0b7e24 */ /* 0x000fe2000f8e00ff */
[----:B------:R-:W-:Y:S01]  /*2700*/  USHF.L.U32 UR6, UR9, 0x5, URZ ;  /* 0x0000000509067899 */ /* 0x000fe2000800063f */
[----:B------:R-:W-:Y:S01]  /*2710*/  IMAD.U32 R19, RZ, RZ, UR8 ;  /* 0x00000008ff137e24 */ /* 0x000fe2000f8e00ff */
[----:B------:R-:W-:Y:S01]  /*2720*/  @!P0 LEA.HI.X R23, R18, R7, R10, 0x1, P6 ;  /* 0x0000000712178211 */ /* 0x000fe200030f0c0a */
[----:B------:R-:W-:Y:S01]  /*2730*/  IMAD.U32 R18, RZ, RZ, UR8 ;  /* 0x00000008ff127e24 */ /* 0x000fe2000f8e00ff */
[----:B------:R-:W-:Y:S01]  /*2740*/  LEA.HI.X R21, R16, R239, R11, 0x6, P1 ;  /* 0x000000ef10157211 */ /* 0x000fe200008f340b */
[----:B------:R-:W1:Y:S01]  /*2750*/  @!P5 LDC.64 R6, c[0x0][0x220] ;  /* 0x00008800ff06db82 */ /* 0x000e620000000a00 */
[----:B------:R-:W-:Y:S01]  /*2760*/  @!P5 LEA R16, P1, R19, R20, 0x4 ;  /* 0x000000141310d211 */ /* 0x000fe200078220ff */
[----:B------:R-:W-:Y:S01]  /*2770*/  @!P0 LDGSTS.E.BYPASS.LTC128B.128 [R15+0x9800], desc[UR18][R22.64] ;  /* 0x09800000160f8fae */ /* 0x000fe2000b901d52 */
[----:B------:R-:W-:Y:S01]  /*2780*/  IMAD.U32 R19, RZ, RZ, UR6 ;  /* 0x00000006ff137e24 */ /* 0x000fe2000f8e00ff */
[----:B------:R-:W-:Y:S01]  /*2790*/  @!UP0 UIMAD UR6, UR9, 0x30, URZ ;  /* 0x00000030090688a4 */ /* 0x000fe2000f8e023f */
[----:B------:R-:W-:Y:S01]  /*27a0*/  @!P5 LEA.HI.X R18, R18, R21, R17, 0x4, P1 ;  /* 0x000000151212d211 */ /* 0x000fe200008f2411 */
[----:B------:R-:W-:Y:S01]  /*27b0*/  @!P0 LDGSTS.E.BYPASS.LTC128B.128 [R15+0xb800], desc[UR18][R22.64+0x80] ;  /* 0x0b800080160f8fae */ /* 0x000fe2000b901d52 */
[C---:B--2---:R-:W-:Y:S01]  /*27c0*/  @!P4 LEA R24, P1, R20.reuse, R8, 0x1 ;  /* 0x000000081418c211 */ /* 0x044fe200078208ff */
[----:B------:R-:W2:Y:S01]  /*27d0*/  @!P3 LDC.64 R10, c[0x0][0x220] ;  /* 0x00008800ff0abb82 */ /* 0x000ea20000000a00 */
[----:B------:R-:W-:Y:S01]  /*27e0*/  IMAD.U32 R17, RZ, RZ, UR8 ;  /* 0x00000008ff117e24 */ /* 0x000fe2000f8e00ff */
[----:B------:R-:W-:Y:S01]  /*27f0*/  @!P0 LDGSTS.E.BYPASS.LTC128B.128 [R15+0xd800], desc[UR18][R22.64+0x100] ;  /* 0x0d800100160f8fae */ /* 0x000fe2000b901d52 */
[C-C-:B------:R-:W-:Y:S01]  /*2800*/  @!P4 LEA.HI.X R25, R20.reuse, R9, R21.reuse, 0x1, P1 ;  /* 0x000000091419c211 */ /* 0x140fe200008f0c15 */
[----:B------:R-:W-:Y:S01]  /*2810*/  UISETP.GT.AND UP0, UPT, UR23, UR12, UPT ;  /* 0x0000000c1700728c */ /* 0x000fe2000bf04270 */
[----:B------:R-:W-:Y:S01]  /*2820*/  @!P2 IMAD.WIDE.U32 R26, R17, 0x30, R20 ;  /* 0x00000030111aa825 */ /* 0x000fe200078e0014 */
[----:B------:R-:W-:Y:S01]  /*2830*/  @!P0 LDGSTS.E.BYPASS.LTC128B.128 [R15+0xf800], desc[UR18][R22.64+0x180] ;  /* 0x0f800180160f8fae */ /* 0x000fe2000b901d52 */
[----:B------:R-:W-:Y:S01]  /*2840*/  @!P3 IADD3 R14, P0, R20, UR26, RZ ;  /* 0x0000001a140ebc10 */ /* 0x000fe2000ff1e0ff */
[----:B------:R-:W3:Y:S02]  /*2850*/  @!P2 LDC.64 R8, c[0x0][0x220] ;  /* 0x00008800ff08ab82 */ /* 0x000ee40000000a00 */
[----:B------:R-:W0:Y:S01]  /*2860*/  LDGDEPBAR ;  /* 0x00000000000079af */ /* 0x000e220000000000 */
[----:B------:R-:W-:-:S02]  /*2870*/  @!P3 IADD3.X R17, R21, UR27, R19, P0, !PT ;  /* 0x0000001b1511bc10 */ /* 0x000fc400087fe413 */
[C---:B-1----:R-:W-:Y:S02]  /*2880*/  @!P5 LEA R20, P0, R16.reuse, R6, 0x1 ;  /* 0x000000061014d211 */ /* 0x042fe400078008ff */
[----:B------:R-:W-:Y:S02]  /*2890*/  SHF.R.S32.HI R6, RZ, 0x5, R80 ;  /* 0x00000005ff067819 */ /* 0x000fe40000011450 */
[----:B------:R-:W-:Y:S01]  /*28a0*/  @!P5 LEA.HI.X R21, R16, R7, R18, 0x1, P0 ;  /* 0x000000071015d211 */ /* 0x000fe200000f0c12 */
[----:B------:R-:W-:Y:S01]  /*28b0*/  @!P2 VIADD R7, R27, UR6 ;  /* 0x000000061b07ac36 */ /* 0x000fe20008000000 */
[----:B------:R-:W-:Y:S01]  /*28c0*/  LEA R243, R6, UR21, 0x4 ;  /* 0x0000001506f37c11 */ /* 0x000fe2000f8e20ff */
[----:B------:R-:W-:Y:S01]  /*28d0*/  UIADD3 UR6, UR22, 0x1, -UR15 ;  /* 0x0000000116067890 */ /* 0x000fe2000fffe80f */
[----:B--2---:R-:W-:-:S04]  /*28e0*/  @!P3 LEA R12, P0, R14, R10, 0x1 ;  /* 0x0000000a0e0cb211 */ /* 0x004fc800078008ff */
[----:B------:R-:W-:Y:S01]  /*28f0*/  @!P3 LEA.HI.X R13, R14, R11, R17, 0x1, P0 ;  /* 0x0000000b0e0db211 */ /* 0x000fe200000f0c11 */
[----:B------:R-:W-:Y:S02]  /*2900*/  IMAD R11, R6, 0x400, R81 ;  /* 0x00000400060b7824 */ /* 0x000fe400078e0251 */
[----:B------:R-:W-:Y:S01]  /*2910*/  IMAD.U32 R240, RZ, RZ, UR6 ;  /* 0x00000006fff07e24 */ /* 0x000fe2000f8e00ff */
[----:B---3--:R-:W-:Y:S01]  /*2920*/  @!P2 LEA R8, P0, R26, R8, 0x1 ;  /* 0x000000081a08a211 */ /* 0x008fe200078008ff */
[----:B------:R-:W-:Y:S01]  /*2930*/  IMAD.IADD R234, R2, 0x1, R11 ;  /* 0x0000000102ea7824 */ /* 0x000fe200078e020b */
[----:B------:R-:W-:-:S04]  /*2940*/  DEPBAR.LE SB0, 0x0 ;  /* 0x000080000000791a */ /* 0x000fc80000000000 */
[----:B------:R-:W-:Y:S01]  /*2950*/  BAR.SYNC.DEFER_BLOCKING 0x0 ;  /* 0x0000000000007b1d */ /* 0x000fe20000010000 */
[----:B------:R-:W-:Y:S01]  /*2960*/  @!P2 LEA.HI.X R9, R26, R9, R7, 0x1, P0 ;  /* 0x000000091a09a211 */ /* 0x000fe200000f0c07 */
[----:B------:R-:W-:Y:S01]  /*2970*/  IMAD.MOV.U32 R7, RZ, RZ, 0x10 ;  /* 0x00000010ff077424 */ /* 0x000fe200078e00ff */
[----:B------:R-:W-:Y:S01]  /*2980*/  LEA R234, R234, UR4, 0x1 ;  /* 0x00000004eaea7c11 */ /* 0x000fe2000f8e08ff */
[----:B------:R-:W-:Y:S02]  /*2990*/  UIADD3 UR6, UR6, UR17, URZ ;  /* 0x0000001106067290 */ /* 0x000fe4000fffe03f */
        /* <DEDUP_REMOVED lines=48> */
[----:B------:R-:W4:Y:S01]  /*2ca0*/  LDSM.16.M88.4 R36, [R233+0x8000] ;  /* 0x00800000e924783b */ /* 0x000f220000000200 */
[----:B------:R-:W-:Y:S02]  /*2cb0*/  SEL R5, R5, 0xffffffe0, !P2 ;  /* 0xffffffe005057807 */ /* 0x000fe40005000000 */
[----:B------:R-:W-:Y:S01]  /*2cc0*/  R2P PR, R0, 0x6 ;  /* 0x0000000600007804 */ /* 0x000fe20000000000 */
[----:B------:R-:W-:Y:S01]  /*2cd0*/  VIADD R0, R233, 0x8000 ;  /* 0x00008000e9007836 */ /* 0x000fe20000000000 */
[----:B------:R-:W5:Y:S01]  /*2ce0*/  LDSM.16.M88.4 R28, [R233+0x8800] ;  /* 0x00880000e91c783b */ /* 0x000f620000000200 */
[----:B------:R-:W-:-:S02]  /*2cf0*/  IMAD R232, R7, 0x2, R234 ;  /* 0x0000000207e87824 */ /* 0x000fc400078e02ea */
[C---:B------:R-:W-:Y:S01]  /*2d00*/  IMAD R230, R5.reuse, 0x2, R234 ;  /* 0x0000000205e67824 */ /* 0x040fe200078e02ea */
[----:B-1----:R-:W1:Y:S01]  /*2d10*/  LDSM.16.M88.4 R20, [R233+0x9000] ;  /* 0x00900000e914783b */ /* 0x002e620000000200 */
[----:B------:R-:W-:-:S03]  /*2d20*/  IMAD R229, R5, 0x2, R232 ;  /* 0x0000000205e57824 */ /* 0x000fc600078e02e8 */
[----:B------:R-:W1:Y:S03]  /*2d30*/  LDSM.16.M88.4 R52, [R233+0x9800] ;  /* 0x00980000e934783b */ /* 0x000e660000000200 */
[----:B------:R-:W-:Y:S01]  /*2d40*/  @P1 VIADD R231, R0, 0xffffffe0 ;  /* 0xffffffe000e71836 */ /* 0x000fe20000000000 */
[----:B------:R-:W-:Y:S01]  /*2d50*/  LDSM.16.M88.4 R60, [R232] ;  /* 0x00000000e83c783b */ /* 0x000fe20000000200 */
[----:B------:R-:W-:-:S03]  /*2d60*/  IMAD.MOV.U32 R0, RZ, RZ, 0x40 ;  /* 0x00000040ff007424 */ /* 0x000fc600078e00ff */
[----:B--2---:R-:W2:Y:S02]  /*2d70*/  LDSM.16.M88.4 R12, [R231] ;  /* 0x00000000e70c783b */ /* 0x004ea40000000200 */
[----:B------:R-:W-:Y:S02]  /*2d80*/  SEL R0, R0, 0xffffffc0, !P2 ;  /* 0xffffffc000007807 */ /* 0x000fe40005000000 */
[----:B------:R-:W2:Y:S03]  /*2d90*/  LDSM.16.M88.4 R44, [R231+0x800] ;  /* 0x00080000e72c783b */ /* 0x000ea60000000200 */
[----:B------:R-:W-:Y:S01]  /*2da0*/  IMAD.IADD R227, R233, 0x1, R0 ;  /* 0x00000001e9e37824 */ /* 0x000fe200078e0200 */
[----:B------:R-:W2:Y:S01]  /*2db0*/  LDSM.16.M88.4 R16, [R231+0x1000] ;  /* 0x00100000e710783b */ /* 0x000ea20000000200 */
[----:B------:R-:W-:-:S03]  /*2dc0*/  IMAD.IADD R220, R0, 0x1, R231 ;  /* 0x0000000100dc7824 */ /* 0x000fc600078e02e7 */
[----:B------:R-:W2:Y:S04]  /*2dd0*/  LDSM.16.M88.4 R72, [R231+0x1800] ;  /* 0x00180000e748783b */ /* 0x000ea80000000200 */
[----:B------:R-:W-:Y:S01]  /*2de0*/  LDSM.16.M88.4 R64, [R230] ;  /* 0x00000000e640783b */ /* 0x000fe20000000200 */
[C---:B----4-:R-:W-:Y:S03]  /*2df0*/  HMMA.16816.F32 R40, R48.reuse, R36, RZ ;  /* 0x000000243028723c */ /* 0x050fe600000018ff */
[----:B---3--:R-:W3:Y:S04]  /*2e00*/  LDSM.16.M88.4 R8, [R227+0x8000] ;  /* 0x00800000e308783b */ /* 0x008ee80000000200 */
[----:B------:R-:W-:Y:S01]  /*2e10*/  LDSM.16.M88.4 R56, [R227+0x9800] ;  /* 0x00980000e338783b */ /* 0x000fe20000000200 */
[C---:B------:R-:W-:Y:S03]  /*2e20*/  HMMA.16816.F32 R36, R48.reuse, R38, RZ ;  /* 0x000000263024723c */ /* 0x040fe600000018ff */
[----:B------:R-:W-:Y:S03]  /*2e30*/  LDSM.16.M88.4 R76, [R231+0x3800] ;  /* 0x00380000e74c783b */ /* 0x000fe60000000200 */
[C---:B-----5:R-:W-:Y:S01]  /*2e40*/  HMMA.16816.F32 R32, R48.reuse, R28, RZ ;  /* 0x0000001c3020723c */ /* 0x060fe200000018ff */
[----:B------:R-:W0:Y:S05]  /*2e50*/  LDGDEPBAR ;  /* 0x00000000000079af */ /* 0x000e2a0000000000 */
[C---:B-1----:R-:W-:Y:S06]  /*2e60*/  HMMA.16816.F32 R24, R48.reuse, R20, RZ ;  /* 0x000000143018723c */ /* 0x042fec00000018ff */
[C---:B------:R-:W-:Y:S06]  /*2e70*/  HMMA.16816.F32 R28, R48.reuse, R30, RZ ;  /* 0x0000001e301c723c */ /* 0x040fec00000018ff */
[C---:B------:R-:W-:Y:S06]  /*2e80*/  HMMA.16816.F32 R20, R48.reuse, R22, RZ ;  /* 0x000000163014723c */ /* 0x040fec00000018ff */
[C---:B------:R-:W-:Y:S06]  /*2e90*/  HMMA.16816.F32 R68, R48.reuse, R52, RZ ;  /* 0x000000343044723c */ /* 0x040fec00000018ff */
[----:B------:R-:W-:Y:S01]  /*2ea0*/  HMMA.16816.F32 R48, R48, R54, RZ ;  /* 0x000000363030723c */ /* 0x000fe200000018ff */
[----:B------:R-:W1:Y:S05]  /*2eb0*/  LDSM.16.M88.4 R52, [R227+0x8800] ;  /* 0x00880000e334783b */ /* 0x000e6a0000000200 */
[C---:B--2---:R-:W-:Y:S06]  /*2ec0*/  HMMA.16816.F32 R40, R60.reuse, R12, R40 ;  /* 0x0000000c3c28723c */ /* 0x044fec0000001828 */
[C---:B------:R-:W-:Y:S01]  /*2ed0*/  HMMA.16816.F32 R36, R60.reuse, R14, R36 ;  /* 0x0000000e3c24723c */ /* 0x040fe20000001824 */
[----:B------:R-:W2:Y:S05]  /*2ee0*/  LDSM.16.M88.4 R12, [R227+0x9000] ;  /* 0x00900000e30c783b */ /* 0x000eaa0000000200 */
        /* <DEDUP_REMOVED lines=10> */
[C---:B---3--:R-:W-:Y:S06]  /*2f90*/  HMMA.16816.F32 R40, R64.reuse, R8, R40 ;  /* 0x000000084028723c */ /* 0x048fec0000001828 */
[C---:B------:R-:W-:Y:S01]  /*2fa0*/  HMMA.16816.F32 R36, R64.reuse, R10, R36 ;  /* 0x0000000a4024723c */ /* 0x040fe20000001824 */
[----:B------:R-:W3:Y:S05]  /*2fb0*/  LDSM.16.M88.4 R8, [R220+0x1000] ;  /* 0x00100000dc08783b */ /* 0x000eea0000000200 */
[C---:B-1----:R-:W-:Y:S06]  /*2fc0*/  HMMA.16816.F32 R32, R64.reuse, R52, R32 ;  /* 0x000000344020723c */ /* 0x042fec0000001820 */
[C---:B------:R-:W-:Y:S01]  /*2fd0*/  HMMA.16816.F32 R28, R64.reuse, R54, R28 ;  /* 0x00000036401c723c */ /* 0x040fe2000000181c */
[----:B------:R-:W-:Y:S05]  /*2fe0*/  LDSM.16.M88.4 R52, [R234+0x2000] ;  /* 0x00200000ea34783b */ /* 0x000fea0000000200 */
[C---:B--2---:R-:W-:Y:S06]  /*2ff0*/  HMMA.16816.F32 R24, R64.reuse, R12, R24 ;  /* 0x0000000c4018723c */ /* 0x044fec0000001818 */
[C---:B------:R-:W-:Y:S01]  /*3000*/  HMMA.16816.F32 R20, R64.reuse, R14, R20 ;  /* 0x0000000e4014723c */ /* 0x040fe20000001814 */
[----:B------:R-:W1:Y:S05]  /*3010*/  LDSM.16.M88.4 R12, [R233+0xa000] ;  /* 0x00a00000e90c783b */ /* 0x000e6a0000000200 */
[C---:B------:R-:W-:Y:S06]  /*3020*/  HMMA.16816.F32 R68, R64.reuse, R56, R68 ;  /* 0x000000384044723c */ /* 0x040fec0000001844 */
[----:B------:R-:W-:Y:S01]  /*3030*/  HMMA.16816.F32 R64, R64, R58, R48 ;  /* 0x0000003a4040723c */ /* 0x000fe20000001830 */
[----:B------:R-:W2:Y:S04]  /*3040*/  LDSM.16.M88.4 R48, [R233+0xa800] ;  /* 0x00a80000e930783b */ /* 0x000ea80000000200 */
[----:B------:R-:W-:Y:S01]  /*3050*/  LDSM.16.M88.4 R56, [R233+0xb800] ;  /* 0x00b80000e938783b */ /* 0x000fe20000000200 */
[C---:B----4-:R-:W-:Y:S06]  /*3060*/  HMMA.16816.F32 R40, R16.reuse, R44, R40 ;  /* 0x0000002c1028723c */ /* 0x050fec0000001828 */
[C---:B------:R-:W-:Y:S01]  /*3070*/  HMMA.16816.F32 R36, R16.reuse, R46, R36 ;  /* 0x0000002e1024723c */ /* 0x040fe20000001824 */
[----:B------:R-:W4:Y:S05]  /*3080*/  LDSM.16.M88.4 R44, [R233+0xb000] ;  /* 0x00b00000e92c783b */ /* 0x000f2a0000000200 */
[C---:B-----5:R-:W-:Y:S06]  /*3090*/  HMMA.16816.F32 R32, R16.reuse, R60, R32 ;  /* 0x0000003c1020723c */ /* 0x060fec0000001820 */
[C---:B------:R-:W-:Y:S01]  /*30a0*/  HMMA.16816.F32 R28, R16.reuse, R62, R28 ;  /* 0x0000003e101c723c */ /* 0x040fe2000000181c */
[----:B------:R-:W-:Y:S05]  /*30b0*/  LDSM.16.M88.4 R60, [R232+0x2000] ;  /* 0x00200000e83c783b */ /* 0x000fea0000000200 */
[C---:B---3--:R-:W-:Y:S06]  /*30c0*/  HMMA.16816.F32 R24, R16.reuse, R8, R24 ;  /* 0x000000081018723c */ /* 0x048fec0000001818 */
[C---:B------:R-:W-:Y:S01]  /*30d0*/  HMMA.16816.F32 R20, R16.reuse, R10, R20 ;  /* 0x0000000a1014723c */ /* 0x040fe20000001814 */
[----:B------:R-:W3:Y:S05]  /*30e0*/  LDSM.16.M88.4 R8, [R231+0x2000] ;  /* 0x00200000e708783b */ /* 0x000eea0000000200 */
        /* <DEDUP_REMOVED lines=10> */
[C---:B----4-:R-:W-:Y:S06]  /*3190*/  HMMA.16816.F32 R24, R52.reuse, R44, R24 ;  /* 0x0000002c3418723c */ /* 0x050fec0000001818 */
[C---:B------:R-:W-:Y:S01]  /*31a0*/  HMMA.16816.F32 R20, R52.reuse, R46, R20 ;  /* 0x0000002e3414723c */ /* 0x040fe20000001814 */
[----:B------:R-:W2:Y:S05]  /*31b0*/  LDSM.16.M88.4 R44, [R227+0xa000] ;  /* 0x00a00000e32c783b */ /* 0x000eaa0000000200 */
[C---:B------:R-:W-:Y:S06]  /*31c0*/  HMMA.16816.F32 R68, R52.reuse, R56, R68 ;  /* 0x000000383444723c */ /* 0x040fec0000001844 */
[----:B------:R-:W-:Y:S01]  /*31d0*/  HMMA.16816.F32 R64, R52, R58, R64 ;  /* 0x0000003a3440723c */ /* 0x000fe20000001840 */
[----:B------:R-:W4:Y:S04]  /*31e0*/  LDSM.16.M88.4 R56, [R227+0xa800] ;  /* 0x00a80000e338783b */ /* 0x000f280000000200 */
[----:B------:R-:W-:Y:S01]  /*31f0*/  LDSM.16.M88.4 R52, [R220+0x2800] ;  /* 0x00280000dc34783b */ /* 0x000fe20000000200 */
[C---:B---3--:R-:W-:Y:S06]  /*3200*/  HMMA.16816.F32 R40, R60.reuse, R8, R40 ;  /* 0x000000083c28723c */ /* 0x048fec0000001828 */
[C---:B------:R-:W-:Y:S01]  /*3210*/  HMMA.16816.F32 R36, R60.reuse, R10, R36 ;  /* 0x0000000a3c24723c */ /* 0x040fe20000001824 */
[----:B------:R-:W3:Y:S05]  /*3220*/  LDSM.16.M88.4 R8, [R227+0xb000] ;  /* 0x00b00000e308783b */ /* 0x000eea0000000200 */
        /* <DEDUP_REMOVED lines=13> */
[C---:B----4-:R-:W-:Y:S06]  /*3300*/  HMMA.16816.F32 R32, R48.reuse, R56, R32 ;  /* 0x000000383020723c */ /* 0x050fec0000001820 */
[C---:B------:R-:W-:Y:S01]  /*3310*/  HMMA.16816.F32 R28, R48.reuse, R58, R28 ;  /* 0x0000003a301c723c */ /* 0x040fe2000000181c */
[----:B------:R-:W-:Y:S05]  /*3320*/  LDSM.16.M88.4 R56, [R233+0xc000] ;  /* 0x00c00000e938783b */ /* 0x000fea0000000200 */
[C---:B---3--:R-:W-:Y:S06]  /*3330*/  HMMA.16816.F32 R24, R48.reuse, R8, R24 ;  /* 0x000000083018723c */ /* 0x048fec0000001818 */
[C---:B------:R-:W-:Y:S01]  /*3340*/  HMMA.16816.F32 R20, R48.reuse, R10, R20 ;  /* 0x0000000a3014723c */ /* 0x040fe20000001814 */
[----:B------:R-:W3:Y:S05]  /*3350*/  LDSM.16.M88.4 R8, [R234+0x4000] ;  /* 0x00400000ea08783b */ /* 0x000eea0000000200 */
[C---:B------:R-:W-:Y:S06]  /*3360*/  HMMA.16816.F32 R68, R48.reuse, R72, R68 ;  /* 0x000000483044723c */ /* 0x040fec0000001844 */
[----:B------:R-:W-:Y:S01]  /*3370*/  HMMA.16816.F32 R64, R48, R74, R64 ;  /* 0x0000004a3040723c */ /* 0x000fe20000001840 */
[----:B------:R-:W4:Y:S04]  /*3380*/  LDSM.16.M88.4 R48, [R233+0xc800] ;  /* 0x00c80000e930783b */ /* 0x000f280000000200 */
[----:B------:R-:W-:Y:S01]  /*3390*/  LDSM.16.M88.4 R72, [R231+0x4000] ;  /* 0x00400000e748783b */ /* 0x000fe20000000200 */
[C---:B-1----:R-:W-:Y:S06]  /*33a0*/  HMMA.16816.F32 R40, R12.reuse, R16, R40 ;  /* 0x000000100c28723c */ /* 0x042fec0000001828 */
[C---:B------:R-:W-:Y:S01]  /*33b0*/  HMMA.16816.F32 R36, R12.reuse, R18, R36 ;  /* 0x000000120c24723c */ /* 0x040fe20000001824 */
[----:B------:R-:W1:Y:S05]  /*33c0*/  LDSM.16.M88.4 R16, [R233+0xd000] ;  /* 0x00d00000e910783b */ /* 0x000e6a0000000200 */
[C---:B------:R-:W-:Y:S06]  /*33d0*/  HMMA.16816.F32 R32, R12.reuse, R52, R32 ;  /* 0x000000340c20723c */ /* 0x040fec0000001820 */
[C---:B------:R-:W-:Y:S01]  /*33e0*/  HMMA.16816.F32 R28, R12.reuse, R54, R28 ;  /* 0x000000360c1c723c */ /* 0x040fe2000000181c */
[----:B------:R-:W5:Y:S05]  /*33f0*/  LDSM.16.M88.4 R52, [R232+0x4000] ;  /* 0x00400000e834783b */ /* 0x000f6a0000000200 */
[C---:B--2---:R-:W-:Y:S06]  /*3400*/  HMMA.16816.F32 R24, R12.reuse, R44, R24 ;  /* 0x0000002c0c18723c */ /* 0x044fec0000001818 */
[C---:B------:R-:W-:Y:S01]  /*3410*/  HMMA.16816.F32 R20, R12.reuse, R46, R20 ;  /* 0x0000002e0c14723c */ /* 0x040fe20000001814 */
[----:B------:R-:W2:Y:S05]  /*3420*/  LDSM.16.M88.4 R44, [R231+0x4800] ;  /* 0x00480000e72c783b */ /* 0x000eaa0000000200 */
[C---:B------:R-:W-:Y:S06]  /*3430*/  HMMA.16816.F32 R68, R12.reuse, R60, R68 ;  /* 0x0000003c0c44723c */ /* 0x040fec0000001844 */
[----:B------:R-:W-:Y:S01]  /*3440*/  HMMA.16816.F32 R64, R12, R62, R64 ;  /* 0x0000003e0c40723c */ /* 0x000fe20000001840 */
[----:B------:R-:W2:Y:S04]  /*3450*/  LDSM.16.M88.4 R12, [R231+0x5000] ;  /* 0x00500000e70c783b */ /* 0x000ea80000000200 */
        /* <DEDUP_REMOVED lines=10> */
[C---:B------:R-:W-:Y:S06]  /*3500*/  HMMA.16816.F32 R68, R8.reuse, R76, R68 ;  /* 0x0000004c0844723c */ /* 0x040fec0000001844 */
[----:B------:R-:W-:Y:S01]  /*3510*/  HMMA.16816.F32 R64, R8, R78, R64 ;  /* 0x0000004e0840723c */ /* 0x000fe20000001840 */
[----:B------:R-:W1:Y:S04]  /*3520*/  LDSM.16.M88.4 R8, [R227+0xd000] ;  /* 0x00d00000e308783b */ /* 0x000e680000000200 */
[----:B------:R-:W-:Y:S01]  /*3530*/  LDSM.16.M88.4 R76, [R234+0x6000] ;  /* 0x00600000ea4c783b */ /* 0x000fe20000000200 */
[C---:B-----5:R-:W-:Y:S06]  /*3540*/  HMMA.16816.F32 R40, R52.reuse, R72, R40 ;  /* 0x000000483428723c */ /* 0x060fec0000001828 */
[C---:B------:R-:W-:Y:S01]  /*3550*/  HMMA.16816.F32 R36, R52.reuse, R74, R36 ;  /* 0x0000004a3424723c */ /* 0x040fe20000001824 */
[----:B------:R-:W-:Y:S05]  /*3560*/  LDSM.16.M88.4 R72, [R227+0xd800] ;  /* 0x00d80000e348783b */ /* 0x000fea0000000200 */
[C---:B--2---:R-:W-:Y:S06]  /*3570*/  HMMA.16816.F32 R32, R52.reuse, R44, R32 ;  /* 0x0000002c3420723c */ /* 0x044fec0000001820 */
[C---:B------:R-:W-:Y:S01]  /*3580*/  HMMA.16816.F32 R28, R52.reuse, R46, R28 ;  /* 0x0000002e341c723c */ /* 0x040fe2000000181c */
[----:B------:R-:W-:Y:S05]  /*3590*/  LDSM.16.M88.4 R44, [R229+0x4000] ;  /* 0x00400000e52c783b */ /* 0x000fea0000000200 */
[C---:B------:R-:W-:Y:S06]  /*35a0*/  HMMA.16816.F32 R24, R52.reuse, R12, R24 ;  /* 0x0000000c3418723c */ /* 0x040fec0000001818 */
[C---:B------:R-:W-:Y:S01]  /*35b0*/  HMMA.16816.F32 R20, R52.reuse, R14, R20 ;  /* 0x0000000e3414723c */ /* 0x040fe20000001814 */
[----:B------:R-:W2:Y:S05]  /*35c0*/  LDSM.16.M88.4 R12, [R220+0x4000] ;  /* 0x00400000dc0c783b */ /* 0x000eaa0000000200 */
[C---:B---3--:R-:W-:Y:S06]  /*35d0*/  HMMA.16816.F32 R68, R52.reuse, R56, R68 ;  /* 0x000000383444723c */ /* 0x048fec0000001844 */
[----:B------:R-:W-:Y:S01]  /*35e0*/  HMMA.16816.F32 R64, R52, R58, R64 ;  /* 0x0000003a3440723c */ /* 0x000fe20000001840 */
[----:B------:R-:W3:Y:S04]  /*35f0*/  LDSM.16.M88.4 R56, [R220+0x4800] ;  /* 0x00480000dc38783b */ /* 0x000ee80000000200 */
[----:B------:R-:W5:Y:S01]  /*3600*/  LDSM.16.M88.4 R52, [R220+0x5000] ;  /* 0x00500000dc34783b */ /* 0x000f620000000200 */
[C---:B----4-:R-:W-:Y:S06]  /*3610*/  HMMA.16816.F32 R40, R60.reuse, R48, R40 ;  /* 0x000000303c28723c */ /* 0x050fec0000001828 */
[C---:B------:R-:W-:Y:S01]  /*3620*/  HMMA.16816.F32 R36, R60.reuse, R50, R36 ;  /* 0x000000323c24723c */ /* 0x040fe20000001824 */
[----:B------:R-:W4:Y:S05]  /*3630*/  LDSM.16.M88.4 R48, [R220+0x5800] ;  /* 0x00580000dc30783b */ /* 0x000f2a0000000200 */
[C---:B-1----:R-:W-:Y:S06]  /*3640*/  HMMA.16816.F32 R32, R60.reuse, R16, R32 ;  /* 0x000000103c20723c */ /* 0x042fec0000001820 */
[C---:B------:R-:W-:Y:S01]  /*3650*/  HMMA.16816.F32 R28, R60.reuse, R18, R28 ;  /* 0x000000123c1c723c */ /* 0x040fe2000000181c */
[----:B------:R-:W-:Y:S05]  /*3660*/  LDSM.16.M88.4 R16, [R233+0xe000] ;  /* 0x00e00000e910783b */ /* 0x000fea0000000200 */
[C---:B------:R-:W-:Y:S06]  /*3670*/  HMMA.16816.F32 R24, R60.reuse, R8, R24 ;  /* 0x000000083c18723c */ /* 0x040fec0000001818 */
[----:B------:R-:W-:Y:S01]  /*3680*/  HMMA.16816.F32 R20, R60, R10, R20 ;  /* 0x0000000a3c14723c */ /* 0x000fe20000001814 */
[----:B------:R-:W1:Y:S05]  /*3690*/  LDSM.16.M88.4 R8, [R233+0xe800] ;  /* 0x00e80000e908783b */ /* 0x000e6a0000000200 */
[C---:B--2---:R-:W-:Y:S06]  /*36a0*/  HMMA.16816.F32 R40, R44.reuse, R12, R40 ;  /* 0x0000000c2c28723c */ /* 0x044fec0000001828 */
[----:B------:R-:W-:Y:S01]  /*36b0*/  HMMA.16816.F32 R36, R44, R14, R36 ;  /* 0x0000000e2c24723c */ /* 0x000fe20000001824 */
[----:B------:R-:W2:Y:S05]  /*36c0*/  LDSM.16.M88.4 R12, [R233+0xf000] ;  /* 0x00f00000e90c783b */ /* 0x000eaa0000000200 */
[C---:B------:R-:W-:Y:S06]  /*36d0*/  HMMA.16816.F32 R68, R60.reuse, R72, R68 ;  /* 0x000000483c44723c */ /* 0x040fec0000001844 */
[----:B------:R-:W-:Y:S01]  /*36e0*/  HMMA.16816.F32 R64, R60, R74, R64 ;  /* 0x0000004a3c40723c */ /* 0x000fe20000001840 */
[----:B------:R-:W2:Y:S04]  /*36f0*/  LDSM.16.M88.4 R72, [R233+0xf800] ;  /* 0x00f80000e948783b */ /* 0x000ea80000000200 */
[----:B------:R-:W-:Y:S01]  /*3700*/  LDSM.16.M88.4 R60, [R232+0x6000] ;  /* 0x00600000e83c783b */ /* 0x000fe20000000200 */
[C---:B---3--:R-:W-:Y:S06]  /*3710*/  HMMA.16816.F32 R32, R44.reuse, R56, R32 ;  /* 0x000000382c20723c */ /* 0x048fec0000001820 */
[C---:B------:R-:W-:Y:S01]  /*3720*/  HMMA.16816.F32 R28, R44.reuse, R58, R28 ;  /* 0x0000003a2c1c723c */ /* 0x040fe2000000181c */
[----:B------:R-:W-:Y:S05]  /*3730*/  LDSM.16.M88.4 R56, [R231+0x6000] ;  /* 0x00600000e738783b */ /* 0x000fea0000000200 */
[C---:B-----5:R-:W-:Y:S06]  /*3740*/  HMMA.16816.F32 R24, R44.reuse, R52, R24 ;  /* 0x000000342c18723c */ /* 0x060fec0000001818 */
[C---:B------:R-:W-:Y:S01]  /*3750*/  HMMA.16816.F32 R20, R44.reuse, R54, R20 ;  /* 0x000000362c14723c */ /* 0x040fe20000001814 */
[----:B------:R-:W3:Y:S05]  /*3760*/  LDSM.16.M88.4 R52, [R231+0x6800] ;  /* 0x00680000e734783b */ /* 0x000eea0000000200 */
[C---:B----4-:R-:W-:Y:S06]  /*3770*/  HMMA.16816.F32 R68, R44.reuse, R48, R68 ;  /* 0x000000302c44723c */ /* 0x050fec0000001844 */
[----:B------:R-:W-:Y:S01]  /*3780*/  HMMA.16816.F32 R64, R44, R50, R64 ;  /* 0x000000322c40723c */ /* 0x000fe20000001840 */
[----:B------:R-:W4:Y:S04]  /*3790*/  LDSM.16.M88.4 R44, [R231+0x7800] ;  /* 0x00780000e72c783b */ /* 0x000f280000000200 */
[----:B------:R-:W-:Y:S01]  /*37a0*/  LDSM.16.M88.4 R48, [R231+0x7000] ;  /* 0x00700000e730783b */ /* 0x000fe20000000200 */
[C---:B-1----:R-:W-:Y:S06]  /*37b0*/  HMMA.16816.F32 R32, R76.reuse, R8, R32 ;  /* 0x000000084c20723c */ /* 0x042fec0000001820 */
[C---:B------:R-:W-:Y:S01]  /*37c0*/  HMMA.16816.F32 R28, R76.reuse, R10, R28 ;  /* 0x0000000a4c1c723c */ /* 0x040fe2000000181c */
[----:B------:R-:W-:Y:S05]  /*37d0*/  LDSM.16.M88.4 R8, [R230+0x6000] ;  /* 0x00600000e608783b */ /* 0x000fea0000000200 */
[C---:B--2---:R-:W-:Y:S06]  /*37e0*/  HMMA.16816.F32 R24, R76.reuse, R12, R24 ;  /* 0x0000000c4c18723c */ /* 0x044fec0000001818 */
[C---:B------:R-:W-:Y:S01]  /*37f0*/  HMMA.16816.F32 R20, R76.reuse, R14, R20 ;  /* 0x0000000e4c14723c */ /* 0x040fe20000001814 */
[----:B------:R-:W1:Y:S05]  /*3800*/  LDSM.16.M88.4 R12, [R227+0xe800] ;  /* 0x00e80000e30c783b */ /* 0x000e6a0000000200 */
[C---:B------:R-:W-:Y:S06]  /*3810*/  HMMA.16816.F32 R40, R76.reuse, R16, R40 ;  /* 0x000000104c28723c */ /* 0x040fec0000001828 */
[C---:B------:R-:W-:Y:S06]  /*3820*/  HMMA.16816.F32 R68, R76.reuse, R72, R68 ;  /* 0x000000484c44723c */ /* 0x040fec0000001844 */
[C---:B------:R-:W-:Y:S01]  /*3830*/  HMMA.16816.F32 R36, R76.reuse, R18, R36 ;  /* 0x000000124c24723c */ /* 0x040fe20000001824 */
[----:B------:R-:W2:Y:S05]  /*3840*/  LDSM.16.M88.4 R16, [R227+0xe000] ;  /* 0x00e00000e310783b */ /* 0x000eaa0000000200 */
[----:B------:R-:W-:Y:S01]  /*3850*/  HMMA.16816.F32 R72, R76, R74, R64 ;  /* 0x0000004a4c48723c */ /* 0x000fe20000001840 */
[----:B------:R-:W5:Y:S05]  /*3860*/  LDSM.16.M88.4 R64, [R227+0xf000] ;  /* 0x00f00000e340783b */ /* 0x000f6a0000000200 */
[C---:B---3--:R-:W-:Y:S06]  /*3870*/  HMMA.16816.F32 R32, R60.reuse, R52, R32 ;  /* 0x000000343c20723c */ /* 0x048fec0000001820 */
[C---:B------:R-:W-:Y:S06]  /*3880*/  HMMA.16816.F32 R40, R60.reuse, R56, R40 ;  /* 0x000000383c28723c */ /* 0x040fec0000001828 */
[C---:B------:R-:W-:Y:S06]  /*3890*/  HMMA.16816.F32 R36, R60.reuse, R58, R36 ;  /* 0x0000003a3c24723c */ /* 0x040fec0000001824 */
[C---:B----4-:R-:W-:Y:S06]  /*38a0*/  HMMA.16816.F32 R68, R60.reuse, R44, R68 ;  /* 0x0000002c3c44723c */ /* 0x050fec0000001844 */
[C---:B------:R-:W-:Y:S01]  /*38b0*/  HMMA.16816.F32 R72, R60.reuse, R46, R72 ;  /* 0x0000002e3c48723c */ /* 0x040fe20000001848 */
[----:B------:R-:W3:Y:S05]  /*38c0*/  LDSM.16.M88.4 R44, [R227+0xf800] ;  /* 0x00f80000e32c783b */ /* 0x000eea0000000200 */
[----:B------:R-:W-:Y:S01]  /*38d0*/  HMMA.16816.F32 R56, R60, R54, R28 ;  /* 0x000000363c38723c */ /* 0x000fe2000000181c */
[----:B------:R-:W-:Y:S04]  /*38e0*/  LDSM.16.M88.4 R28, [R229+0x6000] ;  /* 0x00600000e51c783b */ /* 0x000fe80000000200 */
[----:B------:R-:W4:Y:S01]  /*38f0*/  LDSM.16.M88.4 R52, [R220+0x6000] ;  /* 0x00600000dc34783b */ /* 0x000f220000000200 */
[----:B-1----:R-:W-:Y:S06]  /*3900*/  HMMA.16816.F32 R32, R8, R12, R32 ;  /* 0x0000000c0820723c */ /* 0x002fec0000001820 */
[----:B------:R-:W-:Y:S01]  /*3910*/  HMMA.16816.F32 R24, R60, R48, R24 ;  /* 0x000000303c18723c */ /* 0x000fe20000001818 */
[----:B------:R-:W-:-:S05]  /*3920*/  LOP3.LUT R13, R80, 0xffffffe0, RZ, 0xc0, !PT ;  /* 0xffffffe0500d7812 */ /* 0x000fca00078ec0ff */
[----:B------:R-:W-:Y:S01]  /*3930*/  IMAD.IADD R13, R4, 0x1, -R13 ;  /* 0x00000001040d7824 */ /* 0x000fe200078e0a0d */
[----:B------:R-:W-:Y:S04]  /*3940*/  HMMA.16816.F32 R20, R60, R50, R20 ;  /* 0x000000323c14723c */ /* 0x000fe80000001814 */
[----:B------:R-:W-:Y:S02]  /*3950*/  SHF.R.S32.HI R0, RZ, 0x1f, R13 ;  /* 0x0000001fff007819 */ /* 0x000fe4000001140d */
[----:B--2---:R-:W-:Y:S02]  /*3960*/  HMMA.16816.F32 R40, R8, R16, R40 ;  /* 0x000000100828723c */ /* 0x004fe40000001828 */
[----:B------:R-:W-:-:S04]  /*3970*/  LEA.HI R13, R0, R13, RZ, 0x2 ;  /* 0x0000000d000d7211 */ /* 0x000fc800078f10ff */
[C---:B------:R-:W-:Y:S01]  /*3980*/  HMMA.16816.F32 R56, R8.reuse, R14, R56 ;  /* 0x0000000e0838723c */ /* 0x040fe20000001838 */
[----:B------:R-:W-:Y:S01]  /*3990*/  SHF.R.S32.HI R0, RZ, 0x2, R13 ;  /* 0x00000002ff007819 */ /* 0x000fe2000001140d */
[----:B------:R-:W-:Y:S01]  /*39a0*/  IMAD.U32 R17, RZ, RZ, UR23 ;  /* 0x00000017ff117e24 */ /* 0x000fe2000f8e00ff */
[----:B------:R-:W1:Y:S03]  /*39b0*/  LDSM.16.M88.4 R12, [R220+0x6800] ;  /* 0x00680000dc0c783b */ /* 0x000e660000000200 */
[----:B------:R-:W-:Y:S01]  /*39c0*/  HMMA.16816.F32 R36, R8, R18, R36 ;  /* 0x000000120824723c */ /* 0x000fe20000001824 */
[----:B------:R-:W-:-:S04]  /*39d0*/  IMAD.IADD R243, R0, 0x1, R243 ;  /* 0x0000000100f37824 */ /* 0x000fc800078e02f3 */
[----:B------:R-:W-:Y:S01]  /*39e0*/  VIADD R241, R243, 0x8 ;  /* 0x00000008f3f17836 */ /* 0x000fe20000000000 */
[C---:B-----5:R-:W-:Y:S01]  /*39f0*/  HMMA.16816.F32 R24, R8.reuse, R64, R24 ;  /* 0x000000400818723c */ /* 0x060fe20000001818 */
[----:B------:R-:W-:Y:S01]  /*3a00*/  IMAD R18, R17, 0x40, R246 ;  /* 0x0000004011127824 */ /* 0x000fe200078e02f6 */
[----:B------:R-:W-:Y:S02]  /*3a10*/  VIADDMNMX R242, R243, UR6, R242, PT ;  /* 0x00000006f3f27c46 */ /* 0x000fe4000b8001f2 */
[----:B------:R-:W-:Y:S01]  /*3a20*/  IADD3 R240, R241, UR17, R240 ;  /* 0x00000011f1f07c10 */ /* 0x000fe2000fffe0f0 */
[C---:B------:R-:W-:Y:S01]  /*3a30*/  VIADD R0, R18.reuse, 0x1 ;  /* 0x0000000112007836 */ /* 0x040fe20000000000 */
[----:B------:R-:W-:Y:S01]  /*3a40*/  HMMA.16816.F32 R20, R8, R66, R20 ;  /* 0x000000420814723c */ /* 0x000fe20000001814 */
[----:B------:R-:W-:Y:S01]  /*3a50*/  VIADDMNMX R243, R243, UR20, RZ, !PT ;  /* 0x00000014f3f37c46 */ /* 0x000fe2000f8001ff */
[----:B------:R-:W-:Y:S01]  /*3a60*/  VIADD R4, R18, 0x8 ;  /* 0x0000000812047836 */ /* 0x000fe20000000000 */
[----:B------:R-:W-:-:S02]  /*3a70*/  VIMNMX R240, R240, UR22, PT ;  /* 0x00000016f0f07c48 */ /* 0x000fc4000bfe0100 */
[----:B------:R-:W-:Y:S01]  /*3a80*/  VIADDMNMX R241, R241, UR20, RZ, !PT ;  /* 0x00000014f1f17c46 */ /* 0x000fe2000f8001ff */
[C---:B---3--:R-:W-:Y:S01]  /*3a90*/  HMMA.16816.F32 R68, R8.reuse, R44, R68 ;  /* 0x0000002c0844723c */ /* 0x048fe20000001844 */
[C---:B------:R-:W-:Y:S02]  /*3aa0*/  ISETP.GE.AND P6, PT, R0.reuse, R242, PT ;  /* 0x000000f20000720c */ /* 0x040fe40003fc6270 */
[----:B------:R-:W-:Y:S02]  /*3ab0*/  ISETP.GE.AND P0, PT, R0, R240, PT ;  /* 0x000000f00000720c */ /* 0x000fe40003f06270 */
[----:B------:R-:W-:Y:S01]  /*3ac0*/  ISETP.GE.AND P5, PT, R18, R242, PT ;  /* 0x000000f21200720c */ /* 0x000fe20003fa6270 */
[----:B------:R-:W-:Y:S01]  /*3ad0*/  HMMA.16816.F32 R72, R8, R46, R72 ;  /* 0x0000002e0848723c */ /* 0x000fe20000001848 */
[----:B------:R-:W2:Y:S01]  /*3ae0*/  LDSM.16.M88.4 R8, [R220+0x7000] ;  /* 0x00700000dc08783b */ /* 0x000ea20000000200 */
[C---:B------:R-:W-:Y:S02]  /*3af0*/  ISETP.LT.OR P6, PT, R0.reuse, R243, P6 ;  /* 0x000000f30000720c */ /* 0x040fe400037c1670 */
[----:B------:R-:W-:Y:S01]  /*3b00*/  ISETP.LT.OR P0, PT, R0, R241, P0 ;  /* 0x000000f10000720c */ /* 0x000fe20000701670 */
[C---:B------:R-:W-:Y:S01]  /*3b10*/  VIADD R0, R18.reuse, 0x9 ;  /* 0x0000000912007836 */ /* 0x040fe20000000000 */
[----:B----4-:R-:W-:Y:S01]  /*3b20*/  HMMA.16816.F32 R40, R28, R52, R40 ;  /* 0x000000341c28723c */ /* 0x010fe20000001828 */
[----:B------:R-:W-:-:S02]  /*3b30*/  ISETP.LT.OR P5, PT, R18, R243, P5 ;  /* 0x000000f31200720c */ /* 0x000fc40002fa1670 */
[-C--:B------:R-:W-:Y:S02]  /*3b40*/  ISETP.GE.AND P3, PT, R4, R242.reuse, PT ;  /* 0x000000f20400720c */ /* 0x080fe40003f66270 */
[----:B------:R-:W-:Y:S01]  /*3b50*/  ISETP.GE.AND P4, PT, R0, R242, PT ;  /* 0x000000f20000720c */ /* 0x000fe20003f86270 */
[C---:B------:R-:W-:Y:S01]  /*3b60*/  HMMA.16816.F32 R36, R28.reuse, R54, R36 ;  /* 0x000000361c24723c */ /* 0x040fe20000001824 */
[-C--:B------:R-:W-:Y:S02]  /*3b70*/  ISETP.GE.AND P2, PT, R4, R240.reuse, PT ;  /* 0x000000f00400720c */ /* 0x080fe40003f46270 */
[----:B------:R-:W-:Y:S02]  /*3b80*/  ISETP.GE.AND P1, PT, R0, R240, PT ;  /* 0x000000f00000720c */ /* 0x000fe40003f26270 */
[C---:B------:R-:W-:Y:S01]  /*3b90*/  ISETP.LT.OR P3, PT, R4.reuse, R243, P3 ;  /* 0x000000f30400720c */ /* 0x040fe20001f61670 */
[----:B-1----:R-:W-:Y:S01]  /*3ba0*/  HMMA.16816.F32 R32, R28, R12, R32 ;  /* 0x0000000c1c20723c */ /* 0x002fe20000001820 */
[----:B------:R-:W-:Y:S01]  /*3bb0*/  ISETP.LT.OR P2, PT, R4, R241, P2 ;  /* 0x000000f10400720c */ /* 0x000fe20001741670 */
[----:B------:R-:W-:Y:S01]  /*3bc0*/  VIADD R4, R18, 0x10 ;  /* 0x0000001012047836 */ /* 0x000fe20000000000 */
[----:B------:R-:W-:-:S02]  /*3bd0*/  ISETP.LT.OR P4, PT, R0, R243, P4 ;  /* 0x000000f30000720c */ /* 0x000fc40002781670 */
[----:B------:R-:W-:Y:S01]  /*3be0*/  ISETP.LT.OR P1, PT, R0, R241, P1 ;  /* 0x000000f10000720c */ /* 0x000fe20000f21670 */
[----:B------:R-:W-:Y:S01]  /*3bf0*/  HMMA.16816.F32 R56, R28, R14, R56 ;  /* 0x0000000e1c38723c */ /* 0x000fe20000001838 */
[----:B------:R-:W-:Y:S01]  /*3c00*/  VIADD R0, R18, 0x11 ;  /* 0x0000001112007836 */ /* 0x000fe20000000000 */
[----:B------:R-:W1:Y:S01]  /*3c10*/  LDSM.16.M88.4 R12, [R220+0x7800] ;  /* 0x00780000dc0c783b */ /* 0x000e620000000200 */
[----:B------:R-:W-:-:S04]  /*3c20*/  DEPBAR.LE SB0, 0x0 ;  /* 0x000080000000791a */ /* 0x000fc80000000000 */
[----:B------:R-:W-:Y:S02]  /*3c30*/  FSEL R45, R40, -INF , !P5 ;  /* 0xff800000282d7808 */ /* 0x000fe40006800000 */
[C---:B------:R-:W-:Y:S02]  /*3c40*/  ISETP.GE.AND P5, PT, R18.reuse, R240, PT ;  /* 0x000000f01200720c */ /* 0x040fe40003fa6270 */
[----:B------:R-:W-:Y:S02]  /*3c50*/  FSEL R40, R43, -INF , !P0 ;  /* 0xff8000002b287808 */ /* 0x000fe40004000000 */
[----:B------:R-:W-:Y:S02]  /*3c60*/  ISETP.LT.OR P5, PT, R18, R241, P5 ;  /* 0x000000f11200720c */ /* 0x000fe40002fa1670 */
[----:B------:R-:W-:Y:S02]  /*3c70*/  FSEL R41, R41, -INF , !P6 ;  /* 0xff80000029297808 */ /* 0x000fe40007000000 */
[----:B------:R-:W-:Y:S01]  /*3c80*/  FSEL R42, R42, -INF , !P5 ;  /* 0xff8000002a2a7808 */ /* 0x000fe20006800000 */
[----:B--2---:R-:W-:Y:S01]  /*3c90*/  HMMA.16816.F32 R24, R28, R8, R24 ;  /* 0x000000081c18723c */ /* 0x004fe20000001818 */
[----:B------:R-:W-:-:S02]  /*3ca0*/  FSEL R43, R36, -INF , !P3 ;  /* 0xff800000242b7808 */ /* 0x000fc40005800000 */
[-C--:B------:R-:W-:Y:S02]  /*3cb0*/  ISETP.GE.AND P0, PT, R4, R242.reuse, PT ;  /* 0x000000f20400720c */ /* 0x080fe40003f06270 */
[----:B------:R-:W-:Y:S01]  /*3cc0*/  ISETP.GE.AND P6, PT, R0, R242, PT ;  /* 0x000000f20000720c */ /* 0x000fe20003fc6270 */
[----:B------:R-:W-:Y:S01]  /*3cd0*/  HMMA.16816.F32 R20, R28, R10, R20 ;  /* 0x0000000a1c14723c */ /* 0x000fe20000001814 */
[-C--:B------:R-:W-:Y:S01]  /*3ce0*/  ISETP.GE.AND P5, PT, R4, R240.reuse, PT ;  /* 0x000000f00400720c */ /* 0x080fe20003fa6270 */
[----:B------:R-:W-:Y:S01]  /*3cf0*/  VIADD R8, R18, 0x20 ;  /* 0x0000002012087836 */ /* 0x000fe20000000000 */
[----:B------:R-:W-:Y:S02]  /*3d00*/  ISETP.GE.AND P3, PT, R0, R240, PT ;  /* 0x000000f00000720c */ /* 0x000fe40003f66270 */
[C---:B------:R-:W-:Y:S02]  /*3d10*/  ISETP.LT.OR P0, PT, R4.reuse, R243, P0 ;  /* 0x000000f30400720c */ /* 0x040fe40000701670 */
[----:B------:R-:W-:Y:S01]  /*3d20*/  ISETP.LT.OR P5, PT, R4, R241, P5 ;  /* 0x000000f10400720c */ /* 0x000fe20002fa1670 */
[----:B------:R-:W-:Y:S01]  /*3d30*/  VIADD R4, R18, 0x18 ;  /* 0x0000001812047836 */ /* 0x000fe20000000000 */
[----:B------:R-:W-:Y:S01]  /*3d40*/  ISETP.LT.OR P6, PT, R0, R243, P6 ;  /* 0x000000f30000720c */ /* 0x000fe200037c1670 */
[----:B------:R-:W-:Y:S01]  /*3d50*/  VIADD R10, R18, 0x28 ;  /* 0x00000028120a7836 */ /* 0x000fe20000000000 */
[----:B------:R-:W-:Y:S01]  /*3d60*/  ISETP.LT.OR P3, PT, R0, R241, P3 ;  /* 0x000000f10000720c */ /* 0x000fe20001f61670 */
[C---:B------:R-:W-:Y:S01]  /*3d70*/  VIADD R0, R18.reuse, 0x19 ;  /* 0x0000001912007836 */ /* 0x040fe20000000000 */
[----:B------:R-:W-:Y:S01]  /*3d80*/  FSEL R37, R37, -INF , !P4 ;  /* 0xff80000025257808 */ /* 0x000fe20006000000 */
[----:B------:R-:W-:Y:S01]  /*3d90*/  VIADD R11, R18, 0x31 ;  /* 0x00000031120b7836 */ /* 0x000fe20000000000 */
[----:B------:R-:W-:-:S02]  /*3da0*/  FSEL R36, R39, -INF , !P1 ;  /* 0xff80000027247808 */ /* 0x000fc40004800000 */
[----:B------:R-:W-:Y:S01]  /*3db0*/  FSEL R38, R38, -INF , !P2 ;  /* 0xff80000026267808 */ /* 0x000fe20005000000 */
[C---:B-1----:R-:W-:Y:S01]  /*3dc0*/  HMMA.16816.F32 R68, R28.reuse, R12, R68 ;  /* 0x0000000c1c44723c */ /* 0x042fe20000001844 */
[----:B------:R-:W-:Y:S01]  /*3dd0*/  BAR.SYNC.DEFER_BLOCKING 0x0 ;  /* 0x0000000000007b1d */ /* 0x000fe20000010000 */
[----:B------:R-:W-:Y:S02]  /*3de0*/  ISETP.GE.AND P4, PT, R0, R242, PT ;  /* 0x000000f20000720c */ /* 0x000fe40003f86270 */
[----:B------:R-:W-:Y:S02]  /*3df0*/  ISETP.GE.AND P1, PT, R4, R240, PT ;  /* 0x000000f00400720c */ /* 0x000fe40003f26270 */
[----:B------:R-:W-:Y:S01]  /*3e00*/  FSEL R19, R32, -INF , !P0 ;  /* 0xff80000020137808 */ /* 0x000fe20004000000 */
[----:B------:R-:W-:Y:S01]  /*3e10*/  HMMA.16816.F32 R72, R28, R14, R72 ;  /* 0x0000000e1c48723c */ /* 0x000fe20000001848 */
[----:B------:R-:W-:Y:S02]  /*3e20*/  ISETP.GE.AND P2, PT, R4, R242, PT ;  /* 0x000000f20400720c */ /* 0x000fe40003f46270 */
[----:B------:R-:W-:-:S02]  /*3e30*/  ISETP.GE.AND P0, PT, R0, R240, PT ;  /* 0x000000f00000720c */ /* 0x000fc40003f06270 */
[----:B------:R-:W-:Y:S02]  /*3e40*/  ISETP.LT.OR P1, PT, R4, R241, P1 ;  /* 0x000000f10400720c */ /* 0x000fe40000f21670 */
[-C--:B------:R-:W-:Y:S02]  /*3e50*/  ISETP.LT.OR P4, PT, R0, R243.reuse, P4 ;  /* 0x000000f30000720c */ /* 0x080fe40002781670 */
[----:B------:R-:W-:Y:S02]  /*3e60*/  ISETP.LT.OR P2, PT, R4, R243, P2 ;  /* 0x000000f30400720c */ /* 0x000fe40001741670 */
[----:B------:R-:W-:Y:S01]  /*3e70*/  ISETP.LT.OR P0, PT, R0, R241, P0 ;  /* 0x000000f10000720c */ /* 0x000fe20000701670 */
[----:B------:R-:W-:Y:S01]  /*3e80*/  VIADD R0, R18, 0x21 ;  /* 0x0000002112007836 */ /* 0x000fe20000000000 */
[----:B------:R-:W-:Y:S02]  /*3e90*/  FSEL R33, R33, -INF , !P6 ;  /* 0xff80000021217808 */ /* 0x000fe40007000000 */
[----:B------:R-:W-:-:S02]  /*3ea0*/  FSEL R4, R35, -INF , !P3 ;  /* 0xff80000023047808 */ /* 0x000fc40005800000 */
[C---:B------:R-:W-:Y:S02]  /*3eb0*/  ISETP.GE.AND P3, PT, R8.reuse, R242, PT ;  /* 0x000000f20800720c */ /* 0x040fe40003f66270 */
[----:B------:R-:W-:Y:S02]  /*3ec0*/  ISETP.GE.AND P6, PT, R8, R240, PT ;  /* 0x000000f00800720c */ /* 0x000fe40003fc6270 */
[----:B------:R-:W-:Y:S02]  /*3ed0*/  FSEL R16, R58, -INF , !P1 ;  /* 0xff8000003a107808 */ /* 0x000fe40004800000 */
[----:B------:R-:W-:Y:S02]  /*3ee0*/  FSEL R9, R57, -INF , !P4 ;  /* 0xff80000039097808 */ /* 0x000fe40006000000 */
[C---:B------:R-:W-:Y:S02]  /*3ef0*/  ISETP.GE.AND P1, PT, R10.reuse, R242, PT ;  /* 0x000000f20a00720c */ /* 0x040fe40003f26270 */
[----:B------:R-:W-:-:S02]  /*3f00*/  ISETP.GE.AND P4, PT, R10, R240, PT ;  /* 0x000000f00a00720c */ /* 0x000fc40003f86270 */
[----:B------:R-:W-:Y:S02]  /*3f10*/  FSEL R6, R34, -INF , !P5 ;  /* 0xff80000022067808 */ /* 0x000fe40006800000 */
[----:B------:R-:W-:Y:S02]  /*3f20*/  FSEL R17, R56, -INF , !P2 ;  /* 0xff80000038117808 */ /* 0x000fe40005000000 */
[C---:B------:R-:W-:Y:S02]  /*3f30*/  ISETP.GE.AND P5, PT, R0.reuse, R242, PT ;  /* 0x000000f20000720c */ /* 0x040fe40003fa6270 */
[----:B------:R-:W-:Y:S02]  /*3f40*/  ISETP.GE.AND P2, PT, R0, R240, PT ;  /* 0x000000f00000720c */ /* 0x000fe40003f46270 */
[C---:B------:R-:W-:Y:S02]  /*3f50*/  ISETP.LT.OR P3, PT, R8.reuse, R243, P3 ;  /* 0x000000f30800720c */ /* 0x040fe40001f61670 */
[----:B------:R-:W-:Y:S01]  /*3f60*/  ISETP.LT.OR P6, PT, R8, R241, P6 ;  /* 0x000000f10800720c */ /* 0x000fe200037c1670 */
[----:B------:R-:W-:Y:S01]  /*3f70*/  VIADD R8, R18, 0x29 ;  /* 0x0000002912087836 */ /* 0x000fe20000000000 */
[----:B------:R-:W-:-:S02]  /*3f80*/  ISETP.LT.OR P1, PT, R10, R243, P1 ;  /* 0x000000f30a00720c */ /* 0x000fc40000f21670 */
[----:B------:R-:W-:Y:S02]  /*3f90*/  ISETP.LT.OR P4, PT, R10, R241, P4 ;  /* 0x000000f10a00720c */ /* 0x000fe40002781670 */
[----:B------:R-:W-:Y:S02]  /*3fa0*/  FMNMX.FTZ R10, R45, R41, !PT ;  /* 0x000000292d0a7209 */ /* 0x000fe40007810000 */
[C---:B------:R-:W-:Y:S02]  /*3fb0*/  ISETP.LT.OR P5, PT, R0.reuse, R243, P5 ;  /* 0x000000f30000720c */ /* 0x040fe40002fa1670 */
[----:B------:R-:W-:Y:S02]  /*3fc0*/  ISETP.LT.OR P2, PT, R0, R241, P2 ;  /* 0x000000f10000720c */ /* 0x000fe40001741670 */
[----:B------:R-:W-:Y:S02]  /*3fd0*/  FSEL R0, R59, -INF , !P0 ;  /* 0xff8000003b007808 */ /* 0x000fe40004000000 */
[----:B------:R-:W-:-:S02]  /*3fe0*/  FSEL R201, R24, -INF , !P3 ;  /* 0xff80000018c97808 */ /* 0x000fc40005800000 */
[C---:B------:R-:W-:Y:S02]  /*3ff0*/  ISETP.GE.AND P0, PT, R8.reuse, R242, PT ;  /* 0x000000f20800720c */ /* 0x040fe40003f06270 */
[C---:B------:R-:W-:Y:S02]  /*4000*/  ISETP.GE.AND P3, PT, R8.reuse, R240, PT ;  /* 0x000000f00800720c */ /* 0x040fe40003f66270 */
[----:B------:R-:W-:Y:S02]  /*4010*/  FMNMX.FTZ R10, R43, R10, !PT ;  /* 0x0000000a2b0a7209 */ /* 0x000fe40007810000 */
[C---:B------:R-:W-:Y:S02]  /*4020*/  ISETP.LT.OR P0, PT, R8.reuse, R243, P0 ;  /* 0x000000f30800720c */ /* 0x040fe40000701670 */
[----:B------:R-:W-:Y:S01]  /*4030*/  ISETP.LT.OR P3, PT, R8, R241, P3 ;  /* 0x000000f10800720c */ /* 0x000fe20001f61670 */
[----:B------:R-:W-:Y:S01]  /*4040*/  VIADD R8, R18, 0x30 ;  /* 0x0000003012087836 */ /* 0x000fe20000000000 */
[----:B------:R-:W-:-:S02]  /*4050*/  FMNMX.FTZ R10, R37, R10, !PT ;  /* 0x0000000a250a7209 */ /* 0x000fc40007810000 */
[----:B------:R-:W-:Y:S02]  /*4060*/  FSEL R182, R26, -INF , !P6 ;  /* 0xff8000001ab67808 */ /* 0x000fe40007000000 */
[----:B------:R-:W-:Y:S02]  /*4070*/  FSEL R180, R27, -INF , !P2 ;  /* 0xff8000001bb47808 */ /* 0x000fe40005000000 */
[----:B------:R-:W-:Y:S02]  /*4080*/  FMNMX.FTZ R10, R19, R10, !PT ;  /* 0x0000000a130a7209 */ /* 0x000fe40007810000 */
[C---:B------:R-:W-:Y:S02]  /*4090*/  ISETP.GE.AND P6, PT, R8.reuse, R242, PT ;  /* 0x000000f20800720c */ /* 0x040fe40003fc6270 */
[----:B------:R-:W-:Y:S02]  /*40a0*/  ISETP.GE.AND P2, PT, R8, R240, PT ;  /* 0x000000f00800720c */ /* 0x000fe40003f46270 */
[----:B------:R-:W-:-:S02]  /*40b0*/  FSEL R199, R25, -INF , !P5 ;  /* 0xff80000019c77808 */ /* 0x000fc40006800000 */
[----:B------:R-:W-:Y:S02]  /*40c0*/  FSEL R183, R20, -INF , !P1 ;  /* 0xff80000014b77808 */ /* 0x000fe40004800000 */
[C---:B------:R-:W-:Y:S02]  /*40d0*/  ISETP.GE.AND P5, PT, R11.reuse, R242, PT ;  /* 0x000000f20b00720c */ /* 0x040fe40003fa6270 */
[----:B------:R-:W-:Y:S02]  /*40e0*/  ISETP.GE.AND P1, PT, R11, R240, PT ;  /* 0x000000f00b00720c */ /* 0x000fe40003f26270 */
[----:B------:R-:W-:Y:S02]  /*40f0*/  FMNMX.FTZ R10, R33, R10, !PT ;  /* 0x0000000a210a7209 */ /* 0x000fe40007810000 */
[C---:B------:R-:W-:Y:S02]  /*4100*/  ISETP.LT.OR P6, PT, R8.reuse, R243, P6 ;  /* 0x000000f30800720c */ /* 0x040fe400037c1670 */
[----:B------:R-:W-:Y:S01]  /*4110*/  ISETP.LT.OR P2, PT, R8, R241, P2 ;  /* 0x000000f10800720c */ /* 0x000fe20001741670 */
[C---:B------:R-:W-:Y:S01]  /*4120*/  VIADD R8, R18.reuse, 0x38 ;  /* 0x0000003812087836 */ /* 0x040fe20000000000 */
[C---:B------:R-:W-:Y:S01]  /*4130*/  ISETP.LT.OR P5, PT, R11.reuse, R243, P5 ;  /* 0x000000f30b00720c */ /* 0x040fe20002fa1670 */
[----:B------:R-:W-:Y:S01]  /*4140*/  VIADD R18, R18, 0x39 ;  /* 0x0000003912127836 */ /* 0x000fe20000000000 */
[----:B------:R-:W-:-:S02]  /*4150*/  ISETP.LT.OR P1, PT, R11, R241, P1 ;  /* 0x000000f10b00720c */ /* 0x000fc40000f21670 */
[----:B------:R-:W-:Y:S02]  /*4160*/  FMNMX.FTZ R11, R42, R40, !PT ;  /* 0x000000282a0b7209 */ /* 0x000fe40007810000 */
[----:B------:R-:W-:Y:S02]  /*4170*/  FMNMX.FTZ R10, R17, R10, !PT ;  /* 0x0000000a110a7209 */ /* 0x000fe40007810000 */
[----:B------:R-:W-:Y:S02]  /*4180*/  FSEL R204, R22, -INF , !P4 ;  /* 0xff80000016cc7808 */ /* 0x000fe40006000000 */
[----:B------:R-:W-:Y:S02]  /*4190*/  FSEL R181, R21, -INF , !P0 ;  /* 0xff80000015b57808 */ /* 0x000fe40004000000 */
[C---:B------:R-:W-:Y:S02]  /*41a0*/  ISETP.GE.AND P4, PT, R8.reuse, R242, PT ;  /* 0x000000f20800720c */ /* 0x040fe40003f86270 */
[----:B------:R-:W-:-:S02]  /*41b0*/  ISETP.GE.AND P0, PT, R8, R240, PT ;  /* 0x000000f00800720c */ /* 0x000fc40003f06270 */
[----:B------:R-:W-:Y:S02]  /*41c0*/  FMNMX.FTZ R11, R38, R11, !PT ;  /* 0x0000000b260b7209 */ /* 0x000fe40007810000 */
[----:B------:R-:W-:Y:S02]  /*41d0*/  FMNMX.FTZ R10, R9, R10, !PT ;  /* 0x0000000a090a7209 */ /* 0x000fe40007810000 */
[C---:B------:R-:W-:Y:S02]  /*41e0*/  ISETP.LT.OR P4, PT, R8.reuse, R243, P4 ;  /* 0x000000f30800720c */ /* 0x040fe40002781670 */
[----:B------:R-:W-:Y:S02]  /*41f0*/  ISETP.LT.OR P0, PT, R8, R241, P0 ;  /* 0x000000f10800720c */ /* 0x000fe40000701670 */
[----:B------:R-:W-:Y:S02]  /*4200*/  FMNMX.FTZ R11, R36, R11, !PT ;  /* 0x0000000b240b7209 */ /* 0x000fe40007810000 */
[----:B------:R-:W-:-:S02]  /*4210*/  FMNMX.FTZ R8, R201, R10, !PT ;  /* 0x0000000ac9087209 */ /* 0x000fc40007810000 */
[----:B------:R-:W-:Y:S02]  /*4220*/  FMNMX.FTZ R11, R6, R11, !PT ;  /* 0x0000000b060b7209 */ /* 0x000fe40007810000 */
[----:B------:R-:W-:Y:S02]  /*4230*/  FMNMX.FTZ R8, R199, R8, !PT ;  /* 0x00000008c7087209 */ /* 0x000fe40007810000 */
[----:B------:R-:W-:Y:S02]  /*4240*/  FSEL R214, R23, -INF , !P3 ;  /* 0xff80000017d67808 */ /* 0x000fe40005800000 */
[----:B------:R-:W-:Y:S02]  /*4250*/  FMNMX.FTZ R11, R4, R11, !PT ;  /* 0x0000000b040b7209 */ /* 0x000fe40007810000 */
[----:B------:R-:W-:Y:S02]  /*4260*/  FMNMX.FTZ R8, R183, R8, !PT ;  /* 0x00000008b7087209 */ /* 0x000fe40007810000 */
[----:B------:R-:W-:-:S02]  /*4270*/  ISETP.GE.AND P3, PT, R18, R242, PT ;  /* 0x000000f21200720c */ /* 0x000fc40003f66270 */
[----:B------:R-:W-:Y:S02]  /*4280*/  FSEL R213, R69, -INF , !P5 ;  /* 0xff80000045d57808 */ /* 0x000fe40006800000 */
[----:B------:R-:W-:Y:S02]  /*4290*/  FSEL R215, R68, -INF , !P6 ;  /* 0xff80000044d77808 */ /* 0x000fe40007000000 */
[----:B------:R-:W-:Y:S02]  /*42a0*/  FMNMX.FTZ R11, R16, R11, !PT ;  /* 0x0000000b100b7209 */ /* 0x000fe40007810000 */
[----:B------:R-:W-:Y:S02]  /*42b0*/  FMNMX.FTZ R8, R181, R8, !PT ;  /* 0x00000008b5087209 */ /* 0x000fe40007810000 */
[----:B------:R-:W-:Y:S02]  /*42c0*/  ISETP.LT.OR P5, PT, R18, R243, P3 ;  /* 0x000000f31200720c */ /* 0x000fe40001fa1670 */
[----:B------:R-:W-:-:S02]  /*42d0*/  PLOP3.LUT P3, PT, PT, PT, UP0, 0x80, 0x0 ;  /* 0x000000000000781c */ /* 0x000fc40003f6f008 */
        /* <DEDUP_REMOVED lines=8> */
[----:B------:R-:W-:Y:S02]  /*4360*/  FMNMX.FTZ R11, R204, R11, !PT ;  /* 0x0000000bcc0b7209 */ /* 0x000fe40007810000 */
[----:B------:R-:W-:Y:S01]  /*4370*/  FMNMX.FTZ R8, R209, R8, !PT ;  /* 0x00000008d1087209 */ /* 0x000fe20007810000 */
[----:B------:R-:W-:Y:S06]  /*4380*/  @!P3 BRA `(.L_x_176) ;  /* 0x000000000094b947 */ /* 0x000fec0003800000 */
[----:B------:R-:W-:Y:S02]  /*4390*/  UIADD3 UR7, UR16, -0x2, URZ ;  /* 0xfffffffe10077890 */ /* 0x000fe4000fffe03f */
[----:B------:R-:W-:Y:S02]  /*43a0*/  USHF.L.U32 UR17, UR10, 0x5, URZ ;  /* 0x000000050a117899 */ /* 0x000fe4000800063f */
[----:B------:R-:W-:Y:S02]  /*43b0*/  USHF.R.S32.HI UR6, URZ, 0x1f, UR7 ;  /* 0x0000001f3f067899 */ /* 0x000fe40008011407 */
[----:B------:R-:W-:Y:S01]  /*43c0*/  UIMAD UR25, UR25, UR7, URZ ;  /* 0x00000007191972a4 */ /* 0x000fe2000f8e023f */
[----:B------:R-:W-:-:S03]  /*43d0*/  IMAD.WIDE.U32 R12, R3, UR7, R244 ;  /* 0x00000007030c7c25 */ /* 0x000fc6000f8e00f4 */
[----:B------:R-:W-:-:S03]  /*43e0*/  UIMAD UR25, UR6, UR29, UR25 ;  /* 0x0000001d061972a4 */ /* 0x000fc6000f8e0219 */
[----:B------:R-:W-:Y:S02]  /*43f0*/  ULDC.64 UR6, c[0x0][0x218] ;  /* 0x0000860000067ab9 */ /* 0x000fe40000000a00 */
[----:B------:R-:W-:Y:S01]  /*4400*/  LEA R20, P5, R12, UR6, 0x1 ;  /* 0x000000060c147c11 */ /* 0x000fe2000f8a08ff */
[----:B------:R-:W-:Y:S01]  /*4410*/  VIADD R3, R13, UR25 ;  /* 0x000000190d037c36 */ /* 0x000fe20008000000 */
[----:B------:R-:W-:Y:S02]  /*4420*/  USHF.L.U64.HI UR6, UR10, 0x5, UR11 ;  /* 0x000000050a067899 */ /* 0x000fe4000801020b */
[----:B------:R-:W-:Y:S02]  /*4430*/  IADD3 R14, P4, R20, UR17, RZ ;  /* 0x00000011140e7c10 */ /* 0x000fe4000ff9e0ff */
[----:B------:R-:W-:Y:S02]  /*4440*/  LEA.HI.X R21, R12, UR7, R3, 0x1, P5 ;  /* 0x000000070c157c11 */ /* 0x000fe4000a8f0c03 */
[----:B------:R-:W-:-:S02]  /*4450*/  IADD3 R22, P5, R14, UR17, RZ ;  /* 0x000000110e167c10 */ /* 0x000fc4000ffbe0ff */
        /* <DEDUP_REMOVED lines=24> */
.L_x_176:
[----:B------:R-:W-:Y:S01]  /*45e0*/  FSEL R210, R70, -INF , !P2 ;  /* 0xff80000046d27808 */ /* 0x000fe20005000000 */
[----:B------:R-:W2:Y:S01]  /*45f0*/  SHFL.BFLY PT, R3, R8, 0x2, 0x1f ;  /* 0x0c401f0008037f89 */ /* 0x000ea200000e0000 */
[----:B------:R-:W-:Y:S01]  /*4600*/  FMNMX.FTZ R11, R214, R11, !PT ;  /* 0x0000000bd60b7209 */ /* 0x000fe20007810000 */
[----:B------:R-:W-:Y:S01]  /*4610*/  ULDC UR17, c[0x0][0x2ec] ;  /* 0x0000bb0000117ab9 */ /* 0x000fe20000000800 */
[----:B------:R-:W-:Y:S02]  /*4620*/  ISETP.GE.AND P2, PT, R18, R240, PT ;  /* 0x000000f01200720c */ /* 0x000fe40003f46270 */
[----:B------:R-:W-:Y:S02]  /*4630*/  FSEL R208, R71, -INF , !P1 ;  /* 0xff80000047d07808 */ /* 0x000fe40004800000 */
[----:B------:R-:W-:Y:S02]  /*4640*/  FMNMX.FTZ R11, R210, R11, !PT ;  /* 0x0000000bd20b7209 */ /* 0x000fe40007810000 */
[----:B------:R-:W-:-:S02]  /*4650*/  ISETP.LT.OR P2, PT, R18, R241, P2 ;  /* 0x000000f11200720c */ /* 0x000fc40001741670 */
[----:B------:R-:W-:Y:S02]  /*4660*/  FSEL R206, R74, -INF , !P0 ;  /* 0xff8000004ace7808 */ /* 0x000fe40004000000 */
[----:B------:R-:W-:Y:S02]  /*4670*/  FMNMX.FTZ R11, R208, R11, !PT ;  /* 0x0000000bd00b7209 */ /* 0x000fe40007810000 */
[----:B------:R-:W-:Y:S02]  /*4680*/  FSEL R202, R75, -INF , !P2 ;  /* 0xff8000004bca7808 */ /* 0x000fe40005000000 */
[----:B------:R-:W-:Y:S02]  /*4690*/  FMNMX.FTZ R11, R206, R11, !PT ;  /* 0x0000000bce0b7209 */ /* 0x000fe40007810000 */
[----:B------:R-:W-:Y:S02]  /*46a0*/  IADD3 R228, R81, R2, RZ ;  /* 0x0000000251e47210 */ /* 0x000fe40007ffe0ff */
[----:B-1----:R-:W-:-:S02]  /*46b0*/  FMNMX.FTZ R13, R202, R11, !PT ;  /* 0x0000000bca0d7209 */ /* 0x002fc40007810000 */
[----:B------:R-:W-:Y:S02]  /*46c0*/  LEA R228, R228, UR4, 0x1 ;  /* 0x00000004e4e47c11 */ /* 0x000fe4000f8e08ff */
[----:B--2---:R-:W-:Y:S01]  /*46d0*/  FMNMX.FTZ R11, R8, R3, !PT ;  /* 0x00000003080b7209 */ /* 0x004fe20007810000 */
[----:B------:R-:W1:Y:S01]  /*46e0*/  SHFL.BFLY PT, R10, R13, 0x2, 0x1f ;  /* 0x0c401f000d0a7f89 */ /* 0x000e6200000e0000 */
[-C--:B------:R-:W-:Y:S02]  /*46f0*/  LEA R226, R7, R228.reuse, 0x1 ;  /* 0x000000e407e27211 */ /* 0x080fe400078e08ff */
[C---:B------:R-:W-:Y:S01]  /*4700*/  LEA R225, R5.reuse, R228, 0x1 ;  /* 0x000000e405e17211 */ /* 0x040fe200078e08ff */
        /* <DEDUP_REMOVED lines=13> */
[----:B-1----:R-:W-:-:S03]  /*47e0*/  FMNMX.FTZ R8, R13, R10, !PT ;  /* 0x0000000a0d087209 */ /* 0x002fc60007810000 */
[----:B------:R-:W-:Y:S01]  /*47f0*/  LDSM.16.MT88.4 R48, [R226+0x12000] ;  /* 0x01200000e230783b */ /* 0x000fe20000004200 */
[----:B--2---:R-:W-:-:S03]  /*4800*/  FMNMX.FTZ R164, R11, R164, !PT ;  /* 0x000000a40ba47209 */ /* 0x004fc60007810000 */
[----:B------:R-:W1:Y:S01]  /*4810*/  SHFL.BFLY PT, R3, R8, 0x1, 0x1f ;  /* 0x0c201f0008037f89 */ /* 0x000e6200000e0000 */
[C---:B------:R-:W-:Y:S01]  /*4820*/  FSETP.NEU.FTZ.AND P0, PT, R164.reuse, -INF , PT ;  /* 0xff800000a400780b */ /* 0x040fe20003f1d000 */
[----:B------:R-:W-:Y:S02]  /*4830*/  FMUL.FTZ R212, R164, UR17 ;  /* 0x00000011a4d47c20 */ /* 0x000fe40008410000 */
[----:B------:R-:W-:Y:S03]  /*4840*/  LDSM.16.MT88.4 R56, [R225+0x12000] ;  /* 0x01200000e138783b */ /* 0x000fe60000004200 */
[----:B------:R-:W-:Y:S01]  /*4850*/  FSEL R212, R212, RZ, P0 ;  /* 0x000000ffd4d47208 */ /* 0x000fe20000000000 */
[----:B------:R-:W-:Y:S04]  /*4860*/  LDSM.16.MT88.4 R64, [R224+0x12000] ;  /* 0x01200000e040783b */ /* 0x000fe80000004200 */
[--C-:B------:R-:W-:Y:S01]  /*4870*/  FFMA.FTZ R194, R41, UR17, -R212.reuse ;  /* 0x0000001129c27c23 */ /* 0x100fe200080108d4 */
[--C-:B------:R-:W-:Y:S01]  /*4880*/  FFMA.FTZ R193, R43, UR17, -R212.reuse ;  /* 0x000000112bc17c23 */ /* 0x100fe200080108d4 */
[----:B------:R-:W-:Y:S01]  /*4890*/  LDSM.16.MT88.4 R72, [R228+0x14000] ;  /* 0x01400000e448783b */ /* 0x000fe20000004200 */
[--C-:B------:R-:W-:Y:S01]  /*48a0*/  FFMA.FTZ R2, R9, UR17, -R212.reuse ;  /* 0x0000001109027c23 */ /* 0x100fe200080108d4 */
[--C-:B------:R-:W-:Y:S01]  /*48b0*/  FFMA.FTZ R197, R45, UR17, -R212.reuse ;  /* 0x000000112dc57c23 */ /* 0x100fe200080108d4 */
[--C-:B------:R-:W-:Y:S01]  /*48c0*/  FFMA.FTZ R188, R37, UR17, -R212.reuse ;  /* 0x0000001125bc7c23 */ /* 0x100fe200080108d4 */
[----:B------:R-:W-:Y:S01]  /*48d0*/  LDSM.16.MT88.4 R80, [R226+0x14000] ;  /* 0x01400000e250783b */ /* 0x000fe20000004200 */
[----:B------:R-:W-:Y:S01]  /*48e0*/  MUFU.EX2 R194, R194 ;  /* 0x000000c200c27308 */ /* 0x000fe20000000800 */
[--C-:B------:R-:W-:Y:S01]  /*48f0*/  FFMA.FTZ R189, R19, UR17, -R212.reuse ;  /* 0x0000001113bd7c23 */ /* 0x100fe200080108d4 */
[--C-:B------:R-:W-:Y:S01]  /*4900*/  FFMA.FTZ R185, R17, UR17, -R212.reuse ;  /* 0x0000001111b97c23 */ /* 0x100fe200080108d4 */
[----:B-1----:R-:W-:Y:S01]  /*4910*/  FMNMX.FTZ R3, R8, R3, !PT ;  /* 0x0000000308037209 */ /* 0x002fe20007810000 */
[----:B------:R-:W-:Y:S01]  /*4920*/  LDSM.16.MT88.4 R88, [R225+0x14000] ;  /* 0x01400000e158783b */ /* 0x000fe20000004200 */
[--C-:B------:R-:W-:Y:S01]  /*4930*/  FFMA.FTZ R186, R33, UR17, -R212.reuse ;  /* 0x0000001121ba7c23 */ /* 0x100fe200080108d4 */
[--C-:B------:R-:W-:Y:S01]  /*4940*/  FFMA.FTZ R196, R201, UR17, -R212.reuse ;  /* 0x00000011c9c47c23 */ /* 0x100fe200080108d4 */
[C---:B------:R-:W-:Y:S01]  /*4950*/  FSETP.NEU.FTZ.AND P0, PT, R3.reuse, -INF , PT ;  /* 0xff8000000300780b */ /* 0x040fe20003f1d000 */
[----:B------:R-:W-:Y:S01]  /*4960*/  FMUL.FTZ R205, R3, UR17 ;  /* 0x0000001103cd7c20 */ /* 0x000fe20008410000 */
[----:B------:R-:W-:Y:S01]  /*4970*/  LDSM.16.MT88.4 R96, [R224+0x14000] ;  /* 0x01400000e060783b */ /* 0x000fe20000004200 */
[----:B------:R-:W1:Y:S01]  /*4980*/  MUFU.EX2 R197, R197 ;  /* 0x000000c500c57308 */ /* 0x000e620000000800 */
[--C-:B------:R-:W-:Y:S01]  /*4990*/  FFMA.FTZ R199, R199, UR17, -R212.reuse ;  /* 0x00000011c7c77c23 */ /* 0x100fe200080108d4 */
[--C-:B------:R-:W-:Y:S01]  /*49a0*/  FFMA.FTZ R198, R183, UR17, -R212.reuse ;  /* 0x00000011b7c67c23 */ /* 0x100fe200080108d4 */
[----:B------:R-:W-:Y:S01]  /*49b0*/  FSEL R205, R205, RZ, P0 ;  /* 0x000000ffcdcd7208 */ /* 0x000fe20000000000 */
[----:B------:R-:W-:Y:S01]  /*49c0*/  LDSM.16.MT88.4 R104, [R228+0x16000] ;  /* 0x01600000e468783b */ /* 0x000fe20000004200 */
[--C-:B------:R-:W-:Y:S01]  /*49d0*/  FFMA.FTZ R201, R181, UR17, -R212.reuse ;  /* 0x00000011b5c97c23 */ /* 0x100fe200080108d4 */
[----:B------:R-:W-:Y:S01]  /*49e0*/  FFMA.FTZ R249, R209, UR17, -R212 ;  /* 0x00000011d1f97c23 */ /* 0x000fe200080108d4 */
[----:B------:R-:W-:Y:S01]  /*49f0*/  IADD3 R209, R231, 0x7000, RZ ;  /* 0x00007000e7d17810 */ /* 0x000fe20007ffe0ff */
[--C-:B------:R-:W-:Y:S01]  /*4a00*/  FFMA.FTZ R191, R42, UR17, -R205.reuse ;  /* 0x000000112abf7c23 */ /* 0x100fe200080108cd */
[--C-:B------:R-:W-:Y:S01]  /*4a10*/  FFMA.FTZ R192, R40, UR17, -R205.reuse ;  /* 0x0000001128c07c23 */ /* 0x100fe200080108cd */
[----:B------:R-:W-:Y:S01]  /*4a20*/  LDSM.16.MT88.4 R112, [R226+0x16000] ;  /* 0x01600000e270783b */ /* 0x000fe20000004200 */
[--C-:B------:R-:W-:Y:S01]  /*4a30*/  FFMA.FTZ R195, R38, UR17, -R205.reuse ;  /* 0x0000001126c37c23 */ /* 0x100fe200080108cd */
[--C-:B------:R-:W-:Y:S01]  /*4a40*/  FFMA.FTZ R190, R36, UR17, -R205.reuse ;  /* 0x0000001124be7c23 */ /* 0x100fe200080108cd */
[----:B------:R-:W-:Y:S01]  /*4a50*/  MUFU.EX2 R193, R193 ;  /* 0x000000c100c17308 */ /* 0x000fe20000000800 */
[----:B------:R-:W2:Y:S01]  /*4a60*/  LDSM.16.MT88.4 R40, [R228+0x12000] ;  /* 0x01200000e428783b */ /* 0x000ea20000004200 */
[--C-:B------:R-:W-:Y:S01]  /*4a70*/  FFMA.FTZ R187, R6, UR17, -R205.reuse ;  /* 0x0000001106bb7c23 */ /* 0x100fe200080108cd */
[--C-:B------:R-:W-:Y:S01]  /*4a80*/  FFMA.FTZ R184, R4, UR17, -R205.reuse ;  /* 0x0000001104b87c23 */ /* 0x100fe200080108cd */
[----:B-1----:R-:W-:Y:S01]  /*4a90*/  F2FP.F16.F32.PACK_AB R128, R194, R197 ;  /* 0x000000c5c280723e */ /* 0x002fe200000000ff */
[----:B------:R-:W1:Y:S01]  /*4aa0*/  LDSM.16.MT88.4 R120, [R225+0x16000] ;  /* 0x01600000e178783b */ /* 0x000e620000004200 */
[--C-:B------:R-:W-:Y:S01]  /*4ab0*/  FFMA.FTZ R165, R16, UR17, -R205.reuse ;  /* 0x0000001110a57c23 */ /* 0x100fe200080108cd */
[--C-:B------:R-:W-:Y:S01]  /*4ac0*/  FFMA.FTZ R0, R0, UR17, -R205.reuse ;  /* 0x0000001100007c23 */ /* 0x100fe200080108cd */
[----:B------:R-:W3:Y:S01]  /*4ad0*/  MUFU.EX2 R188, R188 ;  /* 0x000000bc00bc7308 */ /* 0x000ee20000000800 */
[----:B------:R-:W4:Y:S01]  /*4ae0*/  LDSM.16.MT88.4 R8, [R224+0x16000] ;  /* 0x01600000e008783b */ /* 0x000f220000004200 */
[--C-:B------:R-:W-:Y:S01]  /*4af0*/  FFMA.FTZ R200, R182, UR17, -R205.reuse ;  /* 0x00000011b6c87c23 */ /* 0x100fe200080108cd */
[--C-:B------:R-:W-:Y:S01]  /*4b00*/  FFMA.FTZ R203, R180, UR17, -R205.reuse ;  /* 0x00000011b4cb7c23 */ /* 0x100fe200080108cd */
[--C-:B------:R-:W-:Y:S01]  /*4b10*/  FFMA.FTZ R204, R204, UR17, -R205.reuse ;  /* 0x00000011cccc7c23 */ /* 0x100fe200080108cd */
[----:B------:R-:W5:Y:S01]  /*4b20*/  LDSM.16.MT88.4 R4, [R228+0x10800] ;  /* 0x01080000e404783b */ /* 0x000f620000004200 */
[----:B------:R-:W-:Y:S01]  /*4b30*/  FFMA.FTZ R207, R214, UR17, -R205 ;  /* 0x00000011d6cf7c23 */ /* 0x000fe200080108cd */
[----:B------:R-:W-:Y:S01]  /*4b40*/  FADD.FTZ R194, R197, R194 ;  /* 0x000000c2c5c27221 */ /* 0x000fe20000010000 */
[----:B------:R-:W-:Y:S01]  /*4b50*/  MUFU.EX2 R191, R191 ;  /* 0x000000bf00bf7308 */ /* 0x000fe20000000800 */
[----:B------:R-:W5:Y:S01]  /*4b60*/  LDSM.16.MT88.4 R16, [R224+0x10800] ;  /* 0x01080000e010783b */ /* 0x000f620000004200 */
[----:B------:R-:W-:-:S03]  /*4b70*/  IADD3 R214, R231, 0x4800, RZ ;  /* 0x00004800e7d67810 */ /* 0x000fc60007ffe0ff */
[----:B------:R-:W5:Y:S03]  /*4b80*/  LDSM.16.MT88.4 R20, [R225+0x12800] ;  /* 0x01280000e114783b */ /* 0x000f660000004200 */
[----:B------:R-:W2:Y:S01]  /*4b90*/  MUFU.EX2 R192, R192 ;  /* 0x000000c000c07308 */ /* 0x000ea20000000800 */
[----:B---3--:R-:W-:Y:S01]  /*4ba0*/  F2FP.F16.F32.PACK_AB R130, R188, R193 ;  /* 0x000000c1bc82723e */ /* 0x008fe200000000ff */
[----:B------:R-:W-:Y:S01]  /*4bb0*/  LDSM.16.MT88.4 R32, [R226+0x12800] ;  /* 0x01280000e220783b */ /* 0x000fe20000004200 */
[----:B------:R-:W-:-:S03]  /*4bc0*/  FADD.FTZ R193, R193, R194 ;  /* 0x000000c2c1c17221 */ /* 0x000fc60000010000 */
[----:B------:R-:W-:Y:S01]  /*4bd0*/  LDSM.16.MT88.4 R24, [R228+0x14800] ;  /* 0x01480000e418783b */ /* 0x000fe20000004200 */
[----:B------:R-:W-:Y:S01]  /*4be0*/  FADD.FTZ R188, R188, R193 ;  /* 0x000000c1bcbc7221 */ /* 0x000fe20000010000 */
[----:B------:R-:W-:Y:S02]  /*4bf0*/  MUFU.EX2 R195, R195 ;  /* 0x000000c300c37308 */ /* 0x000fe40000000800 */
[----:B------:R-:W-:Y:S04]  /*4c00*/  LDSM.16.MT88.4 R176, [R226+0x10800] ;  /* 0x01080000e2b0783b */ /* 0x000fe80000004200 */
[----:B------:R-:W-:Y:S02]  /*4c10*/  LDSM.16.MT88.4 R172, [R225+0x10800] ;  /* 0x01080000e1ac783b */ /* 0x000fe40000004200 */
[----:B------:R-:W3:Y:S01]  /*4c20*/  MUFU.EX2 R190, R190 ;  /* 0x000000be00be7308 */ /* 0x000ee20000000800 */
[----:B--2---:R-:W-:Y:S01]  /*4c30*/  F2FP.F16.F32.PACK_AB R129, R192, R191 ;  /* 0x000000bfc081723e */ /* 0x004fe200000000ff */
[----:B------:R-:W-:Y:S01]  /*4c40*/  LDSM.16.MT88.4 R168, [R228+0x12800] ;  /* 0x01280000e4a8783b */ /* 0x000fe20000004200 */
[----:B------:R-:W-:-:S03]  /*4c50*/  FADD.FTZ R192, R191, R192 ;  /* 0x000000c0bfc07221 */ /* 0x000fc60000010000 */
[----:B------:R-:W-:Y:S02]  /*4c60*/  LDSM.16.MT88.4 R28, [R224+0x12800] ;  /* 0x01280000e01c783b */ /* 0x000fe40000004200 */
[----:B------:R-:W-:Y:S02]  /*4c70*/  MUFU.EX2 R189, R189 ;  /* 0x000000bd00bd7308 */ /* 0x000fe40000000800 */
[----:B------:R-:W-:Y:S06]  /*4c80*/  LDSM.16.MT88.4 R180, [R228+0x11000] ;  /* 0x01100000e4b4783b */ /* 0x000fec0000004200 */
[----:B------:R-:W2:Y:S01]  /*4c90*/  MUFU.EX2 R186, R186 ;  /* 0x000000ba00ba7308 */ /* 0x000ea20000000800 */
[----:B---3--:R-:W-:Y:S01]  /*4ca0*/  F2FP.F16.F32.PACK_AB R131, R190, R195 ;  /* 0x000000c3be83723e */ /* 0x008fe200000000ff */
[----:B------:R-:W-:-:S04]  /*4cb0*/  FADD.FTZ R195, R195, R192 ;  /* 0x000000c0c3c37221 */ /* 0x000fc80000010000 */
[----:B------:R-:W-:Y:S02]  /*4cc0*/  FADD.FTZ R190, R190, R195 ;  /* 0x000000c3bebe7221 */ /* 0x000fe40000010000 */
[C---:B------:R-:W-:Y:S01]  /*4cd0*/  HMMA.16816.F32 R160, R128.reuse, R156, RZ ;  /* 0x0000009c80a0723c */ /* 0x040fe200000018ff */
[----:B------:R-:W-:Y:S05]  /*4ce0*/  MUFU.EX2 R185, R185 ;  /* 0x000000b900b97308 */ /* 0x000fea0000000800 */
[C---:B------:R-:W-:Y:S03]  /*4cf0*/  HMMA.16816.F32 R152, R128.reuse, R148, RZ ;  /* 0x000000948098723c */ /* 0x040fe600000018ff */
[----:B------:R-:W3:Y:S01]  /*4d00*/  MUFU.EX2 R2, R2 ;  /* 0x0000000200027308 */ /* 0x000ee20000000800 */
[C---:B--2---:R-:W-:Y:S01]  /*4d10*/  F2FP.F16.F32.PACK_AB R12, R186.reuse, R189 ;  /* 0x000000bdba0c723e */ /* 0x044fe200000000ff */
[----:B------:R-:W-:Y:S01]  /*4d20*/  FADD.FTZ R189, R189, R188 ;  /* 0x000000bcbdbd7221 */ /* 0x000fe20000010000 */
[----:B------:R-:W-:Y:S03]  /*4d30*/  HMMA.16816.F32 R144, R128, R140, RZ ;  /* 0x0000008c8090723c */ /* 0x000fe600000018ff */
[----:B------:R-:W-:-:S02]  /*4d40*/  FADD.FTZ R186, R186, R189 ;  /* 0x000000bdbaba7221 */ /* 0x000fc40000010000 */
[----:B------:R-:W-:Y:S01]  /*4d50*/  MUFU.EX2 R187, R187 ;  /* 0x000000bb00bb7308 */ /* 0x000fe20000000800 */
[C---:B------:R-:W-:Y:S06]  /*4d60*/  HMMA.16816.F32 R136, R128.reuse, R132, RZ ;  /* 0x000000848088723c */ /* 0x040fec00000018ff */
[----:B------:R-:W-:Y:S01]  /*4d70*/  HMMA.16816.F32 R36, R128, R40, RZ ;  /* 0x000000288024723c */ /* 0x000fe200000018ff */
[----:B------:R-:W2:Y:S01]  /*4d80*/  MUFU.EX2 R184, R184 ;  /* 0x000000b800b87308 */ /* 0x000ea20000000800 */
[----:B---3--:R-:W-:Y:S01]  /*4d90*/  F2FP.F16.F32.PACK_AB R14, R2, R185 ;  /* 0x000000b9020e723e */ /* 0x008fe200000000ff */
[----:B------:R-:W-:-:S03]  /*4da0*/  FADD.FTZ R185, R185, R186 ;  /* 0x000000bab9b97221 */ /* 0x000fc60000010000 */
[C---:B------:R-:W-:Y:S01]  /*4db0*/  HMMA.16816.F32 R44, R128.reuse, R48, RZ ;  /* 0x00000030802c723c */ /* 0x040fe200000018ff */
[----:B------:R-:W-:Y:S02]  /*4dc0*/  FADD.FTZ R185, R2, R185 ;  /* 0x000000b902b97221 */ /* 0x000fe40000010000 */
[----:B------:R-:W-:Y:S03]  /*4dd0*/  MUFU.EX2 R165, R165 ;  /* 0x000000a500a57308 */ /* 0x000fe60000000800 */
[C---:B------:R-:W-:Y:S05]  /*4de0*/  HMMA.16816.F32 R52, R128.reuse, R56, RZ ;  /* 0x000000388034723c */ /* 0x040fea00000018ff */
[----:B------:R-:W3:Y:S01]  /*4df0*/  MUFU.EX2 R0, R0 ;  /* 0x0000000000007308 */ /* 0x000ee20000000800 */
[----:B------:R-:W-:Y:S01]  /*4e00*/  HMMA.16816.F32 R60, R128, R64, RZ ;  /* 0x00000040803c723c */ /* 0x000fe200000018ff */
[----:B--2---:R-:W-:Y:S01]  /*4e10*/  F2FP.F16.F32.PACK_AB R13, R184, R187 ;  /* 0x000000bbb80d723e */ /* 0x004fe200000000ff */
[----:B------:R-:W-:-:S04]  /*4e20*/  FADD.FTZ R187, R187, R190 ;  /* 0x000000bebbbb7221 */ /* 0x000fc80000010000 */
[----:B------:R-:W-:Y:S01]  /*4e30*/  HMMA.16816.F32 R68, R128, R72, RZ ;  /* 0x000000488044723c */ /* 0x000fe200000018ff */
[----:B------:R-:W-:Y:S01]  /*4e40*/  MUFU.EX2 R196, R196 ;  /* 0x000000c400c47308 */ /* 0x000fe20000000800 */
[----:B------:R-:W-:-:S04]  /*4e50*/  FADD.FTZ R184, R184, R187 ;  /* 0x000000bbb8b87221 */ /* 0x000fc80000010000 */
[C---:B------:R-:W-:Y:S03]  /*4e60*/  HMMA.16816.F32 R76, R128.reuse, R80, RZ ;  /* 0x00000050804c723c */ /* 0x040fe600000018ff */
[----:B------:R-:W2:Y:S01]  /*4e70*/  MUFU.EX2 R199, R199 ;  /* 0x000000c700c77308 */ /* 0x000ea20000000800 */
[C---:B---3--:R-:W-:Y:S01]  /*4e80*/  F2FP.F16.F32.PACK_AB R15, R0.reuse, R165 ;  /* 0x000000a5000f723e */ /* 0x048fe200000000ff */
[----:B------:R-:W-:Y:S01]  /*4e90*/  FADD.FTZ R165, R165, R184 ;  /* 0x000000b8a5a57221 */ /* 0x000fe20000010000 */
[C---:B------:R-:W-:Y:S03]  /*4ea0*/  HMMA.16816.F32 R84, R128.reuse, R88, RZ ;  /* 0x000000588054723c */ /* 0x040fe600000018ff */
[----:B------:R-:W-:Y:S02]  /*4eb0*/  FADD.FTZ R165, R0, R165 ;  /* 0x000000a500a57221 */ /* 0x000fe40000010000 */
[----:B------:R-:W-:Y:S01]  /*4ec0*/  MUFU.EX2 R198, R198 ;  /* 0x000000c600c67308 */ /* 0x000fe20000000800 */
[C---:B------:R-:W-:Y:S06]  /*4ed0*/  HMMA.16816.F32 R92, R128.reuse, R96, RZ ;  /* 0x00000060805c723c */ /* 0x040fec00000018ff */
[C---:B------:R-:W-:Y:S01]  /*4ee0*/  HMMA.16816.F32 R100, R128.reuse, R104, RZ ;  /* 0x000000688064723c */ /* 0x040fe200000018ff */
[----:B------:R-:W-:Y:S05]  /*4ef0*/  MUFU.EX2 R201, R201 ;  /* 0x000000c900c97308 */ /* 0x000fea0000000800 */
[C---:B------:R-:W-:Y:S03]  /*4f00*/  HMMA.16816.F32 R108, R128.reuse, R112, RZ ;  /* 0x00000070806c723c */ /* 0x040fe600000018ff */
[----:B------:R-:W-:Y:S03]  /*4f10*/  MUFU.EX2 R200, R200 ;  /* 0x000000c800c87308 */ /* 0x000fe60000000800 */
[C---:B-1----:R-:W-:Y:S05]  /*4f20*/  HMMA.16816.F32 R116, R128.reuse, R120, RZ ;  /* 0x000000788074723c */ /* 0x042fea00000018ff */
[----:B------:R-:W1:Y:S01]  /*4f30*/  MUFU.EX2 R203, R203 ;  /* 0x000000cb00cb7308 */ /* 0x000e620000000800 */
        /* <DEDUP_REMOVED lines=18> */
[C---:B----4-:R-:W-:Y:S06]  /*5060*/  HMMA.16816.F32 R124, R128.reuse, R8, RZ ;  /* 0x00000008807c723c */ /* 0x050fec00000018ff */
[----:B------:R-:W-:Y:S01]  /*5070*/  HMMA.16816.F32 R128, R128, R10, RZ ;  /* 0x0000000a8080723c */ /* 0x000fe200000018ff */
[----:B------:R-:W4:Y:S05]  /*5080*/  LDSM.16.MT88.4 R8, [R226+0x14800] ;  /* 0x01480000e208783b */ /* 0x000f2a0000004200 */
[C---:B-----5:R-:W-:Y:S06]  /*5090*/  HMMA.16816.F32 R160, R12.reuse, R4, R160 ;  /* 0x000000040ca0723c */ /* 0x060fec00000018a0 */
[C---:B------:R-:W-:Y:S01]  /*50a0*/  HMMA.16816.F32 R156, R12.reuse, R6, R156 ;  /* 0x000000060c9c723c */ /* 0x040fe2000000189c */
[----:B------:R-:W5:Y:S05]  /*50b0*/  LDSM.16.MT88.4 R4, [R225+0x14800] ;  /* 0x01480000e104783b */ /* 0x000f6a0000004200 */
[C---:B------:R-:W-:Y:S06]  /*50c0*/  HMMA.16816.F32 R136, R12.reuse, R16, R136 ;  /* 0x000000100c88723c */ /* 0x040fec0000001888 */
[C---:B------:R-:W-:Y:S01]  /*50d0*/  HMMA.16816.F32 R132, R12.reuse, R18, R132 ;  /* 0x000000120c84723c */ /* 0x040fe20000001884 */
[----:B------:R-:W2:Y:S05]  /*50e0*/  LDSM.16.MT88.4 R16, [R224+0x14800] ;  /* 0x01480000e010783b */ /* 0x000eaa0000004200 */
[C---:B------:R-:W-:Y:S06]  /*50f0*/  HMMA.16816.F32 R52, R12.reuse, R20, R52 ;  /* 0x000000140c34723c */ /* 0x040fec0000001834 */
[C---:B------:R-:W-:Y:S01]  /*5100*/  HMMA.16816.F32 R56, R12.reuse, R22, R56 ;  /* 0x000000160c38723c */ /* 0x040fe20000001838 */
[----:B------:R-:W1:Y:S05]  /*5110*/  LDSM.16.MT88.4 R20, [R228+0x16800] ;  /* 0x01680000e414783b */ /* 0x000e6a0000004200 */
[C---:B----4-:R-:W-:Y:S06]  /*5120*/  HMMA.16816.F32 R76, R12.reuse, R8, R76 ;  /* 0x000000080c4c723c */ /* 0x050fec000000184c */
[C---:B------:R-:W-:Y:S01]  /*5130*/  HMMA.16816.F32 R80, R12.reuse, R10, R80 ;  /* 0x0000000a0c50723c */ /* 0x040fe20000001850 */
[----:B------:R-:W4:Y:S05]  /*5140*/  LDSM.16.MT88.4 R8, [R226+0x16800] ;  /* 0x01680000e208783b */ /* 0x000f2a0000004200 */
[C---:B-----5:R-:W-:Y:S06]  /*5150*/  HMMA.16816.F32 R84, R12.reuse, R4, R84 ;  /* 0x000000040c54723c */ /* 0x060fec0000001854 */
[C---:B------:R-:W-:Y:S01]  /*5160*/  HMMA.16816.F32 R88, R12.reuse, R6, R88 ;  /* 0x000000060c58723c */ /* 0x040fe20000001858 */
[----:B------:R-:W5:Y:S05]  /*5170*/  LDSM.16.MT88.4 R4, [R225+0x16800] ;  /* 0x01680000e104783b */ /* 0x000f6a0000004200 */
[C---:B--2---:R-:W-:Y:S06]  /*5180*/  HMMA.16816.F32 R92, R12.reuse, R16, R92 ;  /* 0x000000100c5c723c */ /* 0x044fec000000185c */
[C---:B------:R-:W-:Y:S01]  /*5190*/  HMMA.16816.F32 R96, R12.reuse, R18, R96 ;  /* 0x000000120c60723c */ /* 0x040fe20000001860 */
[----:B------:R-:W2:Y:S05]  /*51a0*/  LDSM.16.MT88.4 R16, [R224+0x16800] ;  /* 0x01680000e010783b */ /* 0x000eaa0000004200 */
[C---:B-1----:R-:W-:Y:S06]  /*51b0*/  HMMA.16816.F32 R100, R12.reuse, R20, R100 ;  /* 0x000000140c64723c */ /* 0x042fec0000001864 */
[C---:B------:R-:W-:Y:S01]  /*51c0*/  HMMA.16816.F32 R104, R12.reuse, R22, R104 ;  /* 0x000000160c68723c */ /* 0x040fe20000001868 */
[----:B------:R-:W-:Y:S05]  /*51d0*/  LDSM.16.MT88.4 R20, [R228+0x15000] ;  /* 0x01500000e414783b */ /* 0x000fea0000004200 */
[C---:B----4-:R-:W-:Y:S06]  /*51e0*/  HMMA.16816.F32 R108, R12.reuse, R8, R108 ;  /* 0x000000080c6c723c */ /* 0x050fec000000186c */
        /* <DEDUP_REMOVED lines=20> */
[C---:B-----5:R-:W-:Y:S06]  /*5330*/  HMMA.16816.F32 R116, R12.reuse, R4, R116 ;  /* 0x000000040c74723c */ /* 0x060fec0000001874 */
[----:B------:R-:W-:Y:S01]  /*5340*/  HMMA.16816.F32 R120, R12, R6, R120 ;  /* 0x000000060c78723c */ /* 0x000fe20000001878 */
[----:B------:R-:W-:Y:S01]  /*5350*/  F2FP.F16.F32.PACK_AB R4, R199, R196 ;  /* 0x000000c4c704723e */ /* 0x000fe200000000ff */
[----:B------:R-:W-:Y:S01]  /*5360*/  FADD.FTZ R196, R196, R185 ;  /* 0x000000b9c4c47221 */ /* 0x000fe20000010000 */
[----:B------:R-:W-:Y:S01]  /*5370*/  F2FP.F16.F32.PACK_AB R5, R203, R200 ;  /* 0x000000c8cb05723e */ /* 0x000fe200000000ff */
[----:B------:R-:W-:-:S02]  /*5380*/  FADD.FTZ R200, R200, R165 ;  /* 0x000000a5c8c87221 */ /* 0x000fc40000010000 */
[C---:B--2---:R-:W-:Y:S01]  /*5390*/  HMMA.16816.F32 R124, R12.reuse, R16, R124 ;  /* 0x000000100c7c723c */ /* 0x044fe2000000187c */
[----:B------:R-:W-:Y:S01]  /*53a0*/  F2FP.F16.F32.PACK_AB R6, R201, R198 ;  /* 0x000000c6c906723e */ /* 0x000fe200000000ff */
[----:B------:R-:W-:Y:S01]  /*53b0*/  FADD.FTZ R199, R199, R196 ;  /* 0x000000c4c7c77221 */ /* 0x000fe20000010000 */
[----:B---3--:R-:W-:Y:S01]  /*53c0*/  F2FP.F16.F32.PACK_AB R7, R207, R204 ;  /* 0x000000cccf07723e */ /* 0x008fe200000000ff */
[----:B------:R-:W-:Y:S02]  /*53d0*/  FADD.FTZ R203, R203, R200 ;  /* 0x000000c8cbcb7221 */ /* 0x000fe40000010000 */
[----:B------:R-:W-:Y:S01]  /*53e0*/  HMMA.16816.F32 R128, R12, R18, R128 ;  /* 0x000000120c80723c */ /* 0x000fe20000001880 */
[----:B------:R-:W2:Y:S01]  /*53f0*/  LDSM.16.MT88.4 R16, [R226+0x15000] ;  /* 0x01500000e210783b */ /* 0x000ea20000004200 */
[----:B------:R-:W-:Y:S01]  /*5400*/  FADD.FTZ R198, R198, R199 ;  /* 0x000000c7c6c67221 */ /* 0x000fe20000010000 */
[----:B------:R-:W-:Y:S02]  /*5410*/  FADD.FTZ R204, R204, R203 ;  /* 0x000000cbcccc7221 */ /* 0x000fe40000010000 */
[----:B------:R-:W3:Y:S01]  /*5420*/  LDSM.16.MT88.4 R12, [R225+0x15000] ;  /* 0x01500000e10c783b */ /* 0x000ee20000004200 */
[----:B-1----:R-:W-:Y:S01]  /*5430*/  HMMA.16816.F32 R44, R4, R8, R44 ;  /* 0x00000008042c723c */ /* 0x002fe2000000182c */
[----:B------:R-:W-:Y:S01]  /*5440*/  FADD.FTZ R201, R201, R198 ;  /* 0x000000c6c9c97221 */ /* 0x000fe20000010000 */
[----:B------:R-:W-:-:S04]  /*5450*/  FADD.FTZ R204, R207, R204 ;  /* 0x000000cccfcc7221 */ /* 0x000fc80000010000 */
[C---:B------:R-:W-:Y:S01]  /*5460*/  HMMA.16816.F32 R48, R4.reuse, R10, R48 ;  /* 0x0000000a0430723c */ /* 0x040fe20000001830 */
[----:B------:R-:W1:Y:S05]  /*5470*/  LDSM.16.MT88.4 R8, [R228+0x17000] ;  /* 0x01700000e408783b */ /* 0x000e6a0000004200 */
        /* <DEDUP_REMOVED lines=9> */
[C---:B---3--:R-:W-:Y:S06]  /*5510*/  HMMA.16816.F32 R84, R4.reuse, R12, R84 ;  /* 0x0000000c0454723c */ /* 0x048fec0000001854 */
[C---:B------:R-:W-:Y:S01]  /*5520*/  HMMA.16816.F32 R88, R4.reuse, R14, R88 ;  /* 0x0000000e0458723c */ /* 0x040fe20000001858 */
[----:B------:R-:W3:Y:S05]  /*5530*/  LDSM.16.MT88.4 R12, [R224+0x17000] ;  /* 0x01700000e00c783b */ /* 0x000eea0000004200 */
[C---:B-1----:R-:W-:Y:S06]  /*5540*/  HMMA.16816.F32 R100, R4.reuse, R8, R100 ;  /* 0x000000080464723c */ /* 0x042fec0000001864 */
[C---:B------:R-:W-:Y:S01]  /*5550*/  HMMA.16816.F32 R104, R4.reuse, R10, R104 ;  /* 0x0000000a0468723c */ /* 0x040fe20000001868 */
[----:B------:R-:W1:Y:S05]  /*5560*/  LDSM.16.MT88.4 R8, [R228+0x11800] ;  /* 0x01180000e408783b */ /* 0x000e6a0000004200 */
[C---:B-----5:R-:W-:Y:S06]  /*5570*/  HMMA.16816.F32 R108, R4.reuse, R20, R108 ;  /* 0x00000014046c723c */ /* 0x060fec000000186c */
[C---:B------:R-:W-:Y:S01]  /*5580*/  HMMA.16816.F32 R112, R4.reuse, R22, R112 ;  /* 0x000000160470723c */ /* 0x040fe20000001870 */
[----:B------:R-:W5:Y:S05]  /*5590*/  LDSM.16.MT88.4 R20, [R225+0x11800] ;  /* 0x01180000e114783b */ /* 0x000f6a0000004200 */
[C---:B------:R-:W-:Y:S06]  /*55a0*/  HMMA.16816.F32 R160, R4.reuse, R180, R160 ;  /* 0x000000b404a0723c */ /* 0x040fec00000018a0 */
[----:B------:R-:W-:Y:S01]  /*55b0*/  HMMA.16816.F32 R156, R4, R182, R156 ;  /* 0x000000b6049c723c */ /* 0x000fe2000000189c */
[--C-:B------:R-:W-:Y:S01]  /*55c0*/  FFMA.FTZ R180, R208, UR17, -R205.reuse ;  /* 0x00000011d0b47c23 */ /* 0x100fe200080108cd */
[----:B------:R-:W-:Y:S01]  /*55d0*/  FFMA.FTZ R181, R206, UR17, -R205 ;  /* 0x00000011ceb57c23 */ /* 0x000fe200080108cd */
[----:B------:R-:W-:-:S03]  /*55e0*/  IADD3 R208, R231, 0x7800, RZ ;  /* 0x00007800e7d07810 */ /* 0x000fc60007ffe0ff */
[C---:B------:R-:W-:Y:S01]  /*55f0*/  HMMA.16816.F32 R152, R4.reuse, R176, R152 ;  /* 0x000000b00498723c */ /* 0x040fe20000001898 */
[--C-:B------:R-:W-:Y:S01]  /*5600*/  FFMA.FTZ R182, R202, UR17, -R205.reuse ;  /* 0x00000011cab67c23 */ /* 0x100fe200080108cd */
[----:B------:R-:W-:Y:S04]  /*5610*/  MUFU.EX2 R180, R180 ;  /* 0x000000b400b47308 */ /* 0x000fe80000000800 */
[C---:B------:R-:W-:Y:S01]  /*5620*/  HMMA.16816.F32 R148, R4.reuse, R178, R148 ;  /* 0x000000b20494723c */ /* 0x040fe20000001894 */
[--C-:B------:R-:W-:Y:S01]  /*5630*/  FFMA.FTZ R176, R215, UR17, -R212.reuse ;  /* 0x00000011d7b07c23 */ /* 0x100fe200080108d4 */
[--C-:B------:R-:W-:Y:S01]  /*5640*/  FFMA.FTZ R177, R213, UR17, -R212.reuse ;  /* 0x00000011d5b17c23 */ /* 0x100fe200080108d4 */
[C---:B------:R-:W-:Y:S01]  /*5650*/  IADD3 R215, R231.reuse, 0x4000, RZ ;  /* 0x00004000e7d77810 */ /* 0x040fe20007ffe0ff */
[----:B------:R-:W-:Y:S01]  /*5660*/  MUFU.EX2 R181, R181 ;  /* 0x000000b500b57308 */ /* 0x000fe20000000800 */
[----:B------:R-:W-:Y:S01]  /*5670*/  IADD3 R213, R231, 0x5000, RZ ;  /* 0x00005000e7d57810 */ /* 0x000fe20007ffe0ff */
[----:B------:R-:W-:Y:S01]  /*5680*/  HMMA.16816.F32 R136, R4, R172, R136 ;  /* 0x000000ac0488723c */ /* 0x000fe20000001888 */
[----:B------:R-:W-:Y:S01]  /*5690*/  FFMA.FTZ R178, R211, UR17, -R212 ;  /* 0x00000011d3b27c23 */ /* 0x000fe200080108d4 */
[----:B------:R-:W-:Y:S01]  /*56a0*/  FFMA.FTZ R179, R210, UR17, -R205 ;  /* 0x00000011d2b37c23 */ /* 0x000fe200080108cd */
[----:B------:R-:W-:-:S02]  /*56b0*/  IADD3 R212, R231, 0x5800, RZ ;  /* 0x00005800e7d47810 */ /* 0x000fc40007ffe0ff */
[C---:B------:R-:W-:Y:S01]  /*56c0*/  IADD3 R211, R231.reuse, 0x6000, RZ ;  /* 0x00006000e7d37810 */ /* 0x040fe20007ffe0ff */
[----:B------:R-:W-:Y:S01]  /*56d0*/  MUFU.EX2 R176, R176 ;  /* 0x000000b000b07308 */ /* 0x000fe20000000800 */
[----:B------:R-:W-:Y:S01]  /*56e0*/  HMMA.16816.F32 R132, R4, R174, R132 ;  /* 0x000000ae0484723c */ /* 0x000fe20000001884 */
[----:B------:R-:W-:Y:S01]  /*56f0*/  LDSM.16.MT88.4 R172, [R226+0x13800] ;  /* 0x01380000e2ac783b */ /* 0x000fe20000004200 */
[----:B------:R-:W-:-:S04]  /*5700*/  IADD3 R210, R231, 0x6800, RZ ;  /* 0x00006800e7d27810 */ /* 0x000fc80007ffe0ff */
[C---:B------:R-:W-:Y:S01]  /*5710*/  HMMA.16816.F32 R36, R4.reuse, R168, R36 ;  /* 0x000000a80424723c */ /* 0x040fe20000001824 */
[----:B------:R-:W1:Y:S05]  /*5720*/  MUFU.EX2 R177, R177 ;  /* 0x000000b100b17308 */ /* 0x000e6a0000000800 */
        /* <DEDUP_REMOVED lines=14> */
[C---:B--2---:R-:W-:Y:S06]  /*5810*/  HMMA.16816.F32 R116, R4.reuse, R16, R116 ;  /* 0x000000100474723c */ /* 0x044fec0000001874 */
[C---:B------:R-:W-:Y:S01]  /*5820*/  HMMA.16816.F32 R120, R4.reuse, R18, R120 ;  /* 0x000000120478723c */ /* 0x040fe20000001878 */
[----:B------:R-:W2:Y:S05]  /*5830*/  LDSM.16.MT88.4 R16, [R224+0x11800] ;  /* 0x01180000e010783b */ /* 0x000eaa0000004200 */
[C---:B---3--:R-:W-:Y:S06]  /*5840*/  HMMA.16816.F32 R124, R4.reuse, R12, R124 ;  /* 0x0000000c047c723c */ /* 0x048fec000000187c */
[----:B------:R-:W-:Y:S01]  /*5850*/  HMMA.16816.F32 R128, R4, R14, R128 ;  /* 0x0000000e0480723c */ /* 0x000fe20000001880 */
[----:B------:R-:W3:Y:S06]  /*5860*/  LDSM.16.MT88.4 R12, [R228+0x13800] ;  /* 0x01380000e40c783b */ /* 0x000eec0000004200 */
[----:B-1----:R-:W-:Y:S01]  /*5870*/  F2FP.F16.F32.PACK_AB R4, R177, R176 ;  /* 0x000000b0b104723e */ /* 0x002fe200000000ff */
        /* <DEDUP_REMOVED lines=42> */
[C---:B--2---:R-:W-:Y:S06]  /*5b20*/  HMMA.16816.F32 R100, R4.reuse, R16, R100 ;  /* 0x000000100464723c */ /* 0x044fec0000001864 */
[C---:B------:R-:W-:Y:S06]  /*5b30*/  HMMA.16816.F32 R104, R4.reuse, R18, R104 ;  /* 0x000000120468723c */ /* 0x040fec0000001868 */
[C---:B---3--:R-:W-:Y:S06]  /*5b40*/  HMMA.16816.F32 R108, R4.reuse, R12, R108 ;  /* 0x0000000c046c723c */ /* 0x048fec000000186c */
[C---:B------:R-:W-:Y:S06]  /*5b50*/  HMMA.16816.F32 R112, R4.reuse, R14, R112 ;  /* 0x0000000e0470723c */ /* 0x040fec0000001870 */
[C---:B-1----:R-:W-:Y:S06]  /*5b60*/  HMMA.16816.F32 R116, R4.reuse, R8, R116 ;  /* 0x000000080474723c */ /* 0x042fec0000001874 */
[C---:B------:R-:W-:Y:S06]  /*5b70*/  HMMA.16816.F32 R120, R4.reuse, R10, R120 ;  /* 0x0000000a0478723c */ /* 0x040fec0000001878 */
[C---:B-----5:R-:W-:Y:S06]  /*5b80*/  HMMA.16816.F32 R124, R4.reuse, R20, R124 ;  /* 0x00000014047c723c */ /* 0x060fec000000187c */
[----:B------:R-:W-:Y:S01]  /*5b90*/  HMMA.16816.F32 R128, R4, R22, R128 ;  /* 0x000000160480723c */ /* 0x000fe20000001880 */
[----:B------:R-:W-:-:S08]  /*5ba0*/  NOP ;  /* 0x0000000000007918 */ /* 0x000fd00000000000 */
[----:B------:R-:W-:-:S15]  /*5bb0*/  @!P3 BRA `(.L_x_177) ;  /* 0x000000380014b947 */ /* 0x000fde0003800000 */
[----:B------:R-:W-:Y:S01]  /*5bc0*/  UIADD3 UR23, UR16, -0x2, URZ ;  /* 0xfffffffe10177890 */ /* 0x000fe2000fffe03f */
[----:B------:R-:W-:-:S04]  /*5bd0*/  DEPBAR.LE SB0, 0x0 ;  /* 0x000080000000791a */ /* 0x000fc80000000000 */
[----:B------:R-:W-:Y:S01]  /*5be0*/  USHF.R.S32.HI UR6, URZ, 0x1f, UR23 ;  /* 0x0000001f3f067899 */ /* 0x000fe20008011417 */
[----:B------:R-:W-:Y:S01]  /*5bf0*/  IMAD.U32 R165, RZ, RZ, UR23 ;  /* 0x00000017ffa57e24 */ /* 0x000fe2000f8e00ff */
[----:B------:R-:W-:Y:S02]  /*5c00*/  UIMAD.WIDE.U32 UR20, UR23, UR8, URZ ;  /* 0x00000008171472a5 */ /* 0x000fe4000f8e003f */
[----:B------:R-:W-:Y:S02]  /*5c10*/  UIMAD UR6, UR6, UR8, URZ ;  /* 0x00000008060672a4 */ /* 0x000fe4000f8e023f */
[----:B------:R-:W-:Y:S02]  /*5c20*/  USHF.L.U32 UR4, UR8, 0x5, URZ ;  /* 0x0000000508047899 */ /* 0x000fe4000800063f */
[----:B------:R-:W-:Y:S01]  /*5c30*/  UIMAD UR6, UR23, UR9, UR6 ;  /* 0x00000009170672a4 */ /* 0x000fe2000f8e0206 */
[----:B------:R-:W-:Y:S01]  /*5c40*/  IMAD.U32 R6, RZ, RZ, UR20 ;  /* 0x00000014ff067e24 */ /* 0x000fe2000f8e00ff */
[----:B------:R-:W-:Y:S01]  /*5c50*/  UISETP.GT.AND UP0, UPT, UR23, UR12, UPT ;  /* 0x0000000c1700728c */ /* 0x000fe2000bf04270 */
[----:B------:R-:W-:Y:S01]  /*5c60*/  IMAD.U32 R7, RZ, RZ, UR21 ;  /* 0x00000015ff077e24 */ /* 0x000fe2000f8e00ff */
[----:B------:R-:W-:Y:S01]  /*5c70*/  UIADD3 UR6, UR21, UR6, URZ ;  /* 0x0000000615067290 */ /* 0x000fe2000fffe03f */
[----:B------:R-:W-:Y:S01]  /*5c80*/  BAR.SYNC.DEFER_BLOCKING 0x0 ;  /* 0x0000000000007b1d */ /* 0x000fe20000010000 */
[----:B------:R-:W-:-:S04]  /*5c90*/  LEA R0, P0, R6, R166, 0x6 ;  /* 0x000000a606007211 */ /* 0x000fc800078030ff */
[----:B------:R-:W-:Y:S01]  /*5ca0*/  IMAD.U32 R5, RZ, RZ, UR6 ;  /* 0x00000006ff057e24 */ /* 0x000fe2000f8e00ff */
[----:B------:R-:W-:Y:S02]  /*5cb0*/  ULDC.64 UR6, c[0x0][0x220] ;  /* 0x0000880000067ab9 */ /* 0x000fe40000000a00 */
[----:B------:R-:W-:Y:S01]  /*5cc0*/  LEA R4, P1, R0, UR6, 0x1 ;  /* 0x0000000600047c11 */ /* 0x000fe2000f8208ff */
[----:B------:R-:W-:Y:S01]  /*5cd0*/  USHF.L.U64.HI UR6, UR8, 0x5, UR9 ;  /* 0x0000000508067899 */ /* 0x000fe20008010209 */
[----:B------:R-:W-:Y:S02]  /*5ce0*/  LEA.HI.X R5, R6, R239, R5, 0x6, P0 ;  /* 0x000000ef06057211 */ /* 0x000fe400000f3405 */
[----:B------:R-:W-:Y:S02]  /*5cf0*/  IADD3 R6, P0, R4, UR4, RZ ;  /* 0x0000000404067c10 */ /* 0x000fe4000ff1e0ff */
[----:B------:R-:W-:Y:S01]  /*5d00*/  LEA.HI.X R5, R0, UR7, R5, 0x1, P1 ;  /* 0x0000000700057c11 */ /* 0x000fe200088f0c05 */
[----:B------:R-:W-:Y:S01]  /*5d10*/  IMAD R0, R165, 0x40, R246 ;  /* 0x00000040a5007824 */ /* 0x000fe200078e02f6 */
[----:B------:R-:W-:-:S02]  /*5d20*/  IADD3 R22, P1, R6, UR4, RZ ;  /* 0x0000000406167c10 */ /* 0x000fc4000ff3e0ff */
[----:B------:R-:W-:Y:S01]  /*5d30*/  IADD3.X R7, R5, UR6, RZ, P0, !PT ;  /* 0x0000000605077c10 */ /* 0x000fe200087fe4ff */
[----:B------:R-:W-:Y:S01]  /*5d40*/  VIADD R2, R0, 0x1 ;  /* 0x0000000100027836 */ /* 0x000fe20000000000 */
[----:B------:R-:W-:Y:S02]  /*5d50*/  IADD3 R20, P0, R22, UR4, RZ ;  /* 0x0000000416147c10 */ /* 0x000fe4000ff1e0ff */
[----:B------:R-:W-:Y:S01]  /*5d60*/  IADD3.X R23, R7, UR6, RZ, P1, !PT ;  /* 0x0000000607177c10 */ /* 0x000fe20008ffe4ff */
[----:B------:R-:W-:Y:S01]  /*5d70*/  @!PT LDS RZ, [RZ] ;  /* 0x00000000fffff984 */ /* 0x000fe20000000800 */
[----:B------:R-:W-:Y:S01]  /*5d80*/  @!PT LDS RZ, [RZ] ;  /* 0x00000000fffff984 */ /* 0x000fe20000000800 */
[----:B------:R-:W-:Y:S01]  /*5d90*/  @!PT LDS RZ, [RZ] ;  /* 0x00000000fffff984 */ /* 0x000fe20000000800 */
[----:B------:R-:W-:Y:S01]  /*5da0*/  LDGSTS.E.BYPASS.LTC128B.128 [R235+0x10000], desc[UR18][R4.64] ;  /* 0x1000000004eb7fae */ /* 0x000fe2000b901d52 */
[-C--:B------:R-:W-:Y:S02]  /*5db0*/  ISETP.GE.AND P1, PT, R0, R242.reuse, PT ;  /* 0x000000f20000720c */ /* 0x080fe40003f26270 */
[----:B------:R-:W-:Y:S01]  /*5dc0*/  IADD3.X R21, R23, UR6, RZ, P0, !PT ;  /* 0x0000000617157c10 */ /* 0x000fe200087fe4ff */
[----:B------:R-:W-:Y:S01]  /*5dd0*/  LDGSTS.E.BYPASS.LTC128B.128 [R235+0x12000], desc[UR18][R4.64+0x80] ;  /* 0x1200008004eb7fae */ /* 0x000fe2000b901d52 */
[----:B------:R-:W-:-:S02]  /*5de0*/  ISETP.GE.AND P6, PT, R2, R242, PT ;  /* 0x000000f20200720c */ /* 0x000fc40003fc6270 */
[-C--:B------:R-:W-:Y:S01]  /*5df0*/  ISETP.GE.AND P0, PT, R2, R240.reuse, PT ;  /* 0x000000f00200720c */ /* 0x080fe20003f06270 */
[----:B------:R-:W-:Y:S01]  /*5e00*/  LDGSTS.E.BYPASS.LTC128B.128 [R235+0x14000], desc[UR18][R4.64+0x100] ;  /* 0x1400010004eb7fae */ /* 0x000fe2000b901d52 */
[-C--:B------:R-:W-:Y:S02]  /*5e10*/  ISETP.LT.OR P1, PT, R0, R243.reuse, P1 ;  /* 0x000000f30000720c */ /* 0x080fe40000f21670 */
[C---:B------:R-:W-:Y:S01]  /*5e20*/  ISETP.LT.OR P6, PT, R2.reuse, R243, P6 ;  /* 0x000000f30200720c */ /* 0x040fe200037c1670 */
[----:B------:R-:W-:Y:S01]  /*5e30*/  LDGSTS.E.BYPASS.LTC128B.128 [R235+0x16000], desc[UR18][R4.64+0x180] ;  /* 0x1600018004eb7fae */ /* 0x000fe2000b901d52 */
[-C--:B------:R-:W-:Y:S01]  /*5e40*/  ISETP.LT.OR P0, PT, R2, R241.reuse, P0 ;  /* 0x000000f10200720c */ /* 0x080fe20000701670 */
[C---:B------:R-:W-:Y:S01]  /*5e50*/  VIADD R2, R0.reuse, 0x9 ;  /* 0x0000000900027836 */ /* 0x040fe20000000000 */
[----:B------:R-:W-:Y:S01]  /*5e60*/  ISETP.GE.AND P5, PT, R0, R240, PT ;  /* 0x000000f00000720c */ /* 0x000fe20003fa6270 */
[----:B------:R-:W-:Y:S03]  /*5e70*/  LDGSTS.E.BYPASS.LTC128B.128 [R235+0x10800], desc[UR18][R6.64] ;  /* 0x1080000006eb7fae */ /* 0x000fe6000b901d52 */
[----:B------:R-:W-:Y:S01]  /*5e80*/  ISETP.GE.AND P4, PT, R2, R242, PT ;  /* 0x000000f20200720c */ /* 0x000fe20003f86270 */
[----:B------:R-:W-:Y:S01]  /*5e90*/  LDGSTS.E.BYPASS.LTC128B.128 [R235+0x12800], desc[UR18][R6.64+0x80] ;  /* 0x1280008006eb7fae */ /* 0x000fe2000b901d52 */
[----:B------:R-:W-:-:S02]  /*5ea0*/  ISETP.LT.OR P5, PT, R0, R241, P5 ;  /* 0x000000f10000720c */ /* 0x000fc40002fa1670 */
[----:B------:R-:W-:Y:S01]  /*5eb0*/  ISETP.LT.OR P4, PT, R2, R243, P4 ;  /* 0x000000f30200720c */ /* 0x000fe20002781670 */
[----:B------:R-:W-:Y:S04]  /*5ec0*/  LDGSTS.E.BYPASS.LTC128B.128 [R235+0x14800], desc[UR18][R6.64+0x100] ;  /* 0x1480010006eb7fae */ /* 0x000fe8000b901d52 */
[----:B------:R1:W-:Y:S04]  /*5ed0*/  LDGSTS.E.BYPASS.LTC128B.128 [R235+0x16800], desc[UR18][R6.64+0x180] ;  /* 0x1680018006eb7fae */ /* 0x0003e8000b901d52 */
        /* <DEDUP_REMOVED lines=8> */
[----:B------:R-:W-:Y:S04]  /*5f60*/  LDSM.16.M88.4 R184, [R234] ;  /* 0x00000000eab8783b */ /* 0x000fe80000000200 */
[----:B------:R-:W1:Y:S04]  /*5f70*/  LDSM.16.M88.4 R32, [R233+0x8000] ;  /* 0x00800000e920783b */ /* 0x000e680000000200 */
[----:B------:R-:W3:Y:S04]  /*5f80*/  LDSM.16.M88.4 R24, [R233+0x8800] ;  /* 0x00880000e918783b */ /* 0x000ee80000000200 */
[----:B------:R-:W2:Y:S04]  /*5f90*/  LDSM.16.M88.4 R16, [R233+0x9000] ;  /* 0x00900000e910783b */ /* 0x000ea80000000200 */
[----:B------:R-:W4:Y:S04]  /*5fa0*/  LDSM.16.M88.4 R12, [R233+0x9800] ;  /* 0x00980000e90c783b */ /* 0x000f280000000200 */
[----:B------:R-:W-:Y:S04]  /*5fb0*/  LDSM.16.M88.4 R8, [R232] ;  /* 0x00000000e808783b */ /* 0x000fe80000000200 */
[----:B------:R-:W5:Y:S04]  /*5fc0*/  LDSM.16.M88.4 R196, [R231] ;  /* 0x00000000e7c4783b */ /* 0x000f680000000200 */
[----:B------:R-:W5:Y:S04]  /*5fd0*/  LDSM.16.M88.4 R176, [R223] ;  /* 0x00000000dfb0783b */ /* 0x000f680000000200 */
[----:B------:R-:W5:Y:S04]  /*5fe0*/  LDSM.16.M88.4 R172, [R222] ;  /* 0x00000000deac783b */ /* 0x000f680000000200 */
[----:B------:R-:W5:Y:S04]  /*5ff0*/  LDSM.16.M88.4 R168, [R221] ;  /* 0x00000000dda8783b */ /* 0x000f680000000200 */
[----:B------:R-:W-:Y:S01]  /*6000*/  LDSM.16.M88.4 R192, [R227+0x8000] ;  /* 0x00800000e3c0783b */ /* 0x000fe20000000200 */
[C---:B-1----:R-:W-:Y:S03]  /*6010*/  HMMA.16816.F32 R4, R184.reuse, R32, RZ ;  /* 0x00000020b804723c */ /* 0x042fe600000018ff */
[----:B------:R-:W-:Y:S04]  /*6020*/  LDSM.16.M88.4 R180, [R227+0x8800] ;  /* 0x00880000e3b4783b */ /* 0x000fe80000000200 */
[----:B------:R-:W-:Y:S01]  /*6030*/  LDSM.16.M88.4 R200, [R220+0x800] ;  /* 0x00080000dcc8783b */ /* 0x000fe20000000200 */
[C---:B------:R-:W-:Y:S03]  /*6040*/  HMMA.16816.F32 R32, R184.reuse, R34, RZ ;  /* 0x00000022b820723c */ /* 0x040fe600000018ff */
[----:B------:R-:W0:Y:S03]  /*6050*/  LDGDEPBAR ;  /* 0x00000000000079af */ /* 0x000e260000000000 */
[C---:B---3--:R-:W-:Y:S06]  /*6060*/  HMMA.16816.F32 R28, R184.reuse, R24, RZ ;  /* 0x00000018b81c723c */ /* 0x048fec00000018ff */
[C---:B--2---:R-:W-:Y:S06]  /*6070*/  HMMA.16816.F32 R20, R184.reuse, R16, RZ ;  /* 0x00000010b814723c */ /* 0x044fec00000018ff */
[C---:B------:R-:W-:Y:S06]  /*6080*/  HMMA.16816.F32 R24, R184.reuse, R26, RZ ;  /* 0x0000001ab818723c */ /* 0x040fec00000018ff */
[C---:B------:R-:W-:Y:S06]  /*6090*/  HMMA.16816.F32 R16, R184.reuse, R18, RZ ;  /* 0x00000012b810723c */ /* 0x040fec00000018ff */
[C---:B----4-:R-:W-:Y:S06]  /*60a0*/  HMMA.16816.F32 R188, R184.reuse, R12, RZ ;  /* 0x0000000cb8bc723c */ /* 0x050fec00000018ff */
[----:B------:R-:W-:Y:S01]  /*60b0*/  HMMA.16816.F32 R184, R184, R14, RZ ;  /* 0x0000000eb8b8723c */ /* 0x000fe200000018ff */
[----:B------:R-:W1:Y:S05]  /*60c0*/  LDSM.16.M88.4 R12, [R230] ;  /* 0x00000000e60c783b */ /* 0x000e6a0000000200 */
[C---:B-----5:R-:W-:Y:S06]  /*60d0*/  HMMA.16816.F32 R4, R8.reuse, R196, R4 ;  /* 0x000000c40804723c */ /* 0x060fec0000001804 */
[C---:B------:R-:W-:Y:S01]  /*60e0*/  HMMA.16816.F32 R32, R8.reuse, R198, R32 ;  /* 0x000000c60820723c */ /* 0x040fe20000001820 */
[----:B------:R-:W-:Y:S05]  /*60f0*/  LDSM.16.M88.4 R196, [R220+0x1000] ;  /* 0x00100000dcc4783b */ /* 0x000fea0000000200 */
[C---:B------:R-:W-:Y:S06]  /*6100*/  HMMA.16816.F32 R28, R8.reuse, R176, R28 ;  /* 0x000000b0081c723c */ /* 0x040fec000000181c */
[C---:B------:R-:W-:Y:S01]  /*6110*/  HMMA.16816.F32 R24, R8.reuse, R178, R24 ;  /* 0x000000b20818723c */ /* 0x040fe20000001818 */
[----:B------:R-:W2:Y:S05]  /*6120*/  LDSM.16.M88.4 R176, [R227+0x9000] ;  /* 0x00900000e3b0783b */ /* 0x000eaa0000000200 */
[C---:B------:R-:W-:Y:S06]  /*6130*/  HMMA.16816.F32 R20, R8.reuse, R172, R20 ;  /* 0x000000ac0814723c */ /* 0x040fec0000001814 */
[C---:B------:R-:W-:Y:S01]  /*6140*/  HMMA.16816.F32 R16, R8.reuse, R174, R16 ;  /* 0x000000ae0810723c */ /* 0x040fe20000001810 */
[----:B------:R-:W-:Y:S05]  /*6150*/  LDSM.16.M88.4 R172, [R229] ;  /* 0x00000000e5ac783b */ /* 0x000fea0000000200 */
[C---:B------:R-:W-:Y:S06]  /*6160*/  HMMA.16816.F32 R188, R8.reuse, R168, R188 ;  /* 0x000000a808bc723c */ /* 0x040fec00000018bc */
[----:B------:R-:W-:Y:S01]  /*6170*/  HMMA.16816.F32 R184, R8, R170, R184 ;  /* 0x000000aa08b8723c */ /* 0x000fe200000018b8 */
[----:B------:R-:W3:Y:S04]  /*6180*/  LDSM.16.M88.4 R168, [R227+0x9800] ;  /* 0x00980000e3a8783b */ /* 0x000ee80000000200 */
[----:B------:R-:W4:Y:S01]  /*6190*/  LDSM.16.M88.4 R8, [R220] ;  /* 0x00000000dc08783b */ /* 0x000f220000000200 */
[C---:B-1----:R-:W-:Y:S06]  /*61a0*/  HMMA.16816.F32 R4, R12.reuse, R192, R4 ;  /* 0x000000c00c04723c */ /* 0x042fec0000001804 */
[C---:B------:R-:W-:Y:S01]  /*61b0*/  HMMA.16816.F32 R32, R12.reuse, R194, R32 ;  /* 0x000000c20c20723c */ /* 0x040fe20000001820 */
[----:B------:R-:W1:Y:S05]  /*61c0*/  LDSM.16.M88.4 R192, [R220+0x1800] ;  /* 0x00180000dcc0783b */ /* 0x000e6a0000000200 */
[C---:B------:R-:W-:Y:S06]  /*61d0*/  HMMA.16816.F32 R28, R12.reuse, R180, R28 ;  /* 0x000000b40c1c723c */ /* 0x040fec000000181c */
[C---:B------:R-:W-:Y:S01]  /*61e0*/  HMMA.16816.F32 R24, R12.reuse, R182, R24 ;  /* 0x000000b60c18723c */ /* 0x040fe20000001818 */
[----:B------:R-:W-:Y:S05]  /*61f0*/  LDSM.16.M88.4 R180, [R233+0xa000] ;  /* 0x00a00000e9b4783b */ /* 0x000fea0000000200 */
[C---:B--2---:R-:W-:Y:S06]  /*6200*/  HMMA.16816.F32 R20, R12.reuse, R176, R20 ;  /* 0x000000b00c14723c */ /* 0x044fec0000001814 */
[C---:B------:R-:W-:Y:S01]  /*6210*/  HMMA.16816.F32 R16, R12.reuse, R178, R16 ;  /* 0x000000b20c10723c */ /* 0x040fe20000001810 */
[----:B------:R-:W-:Y:S05]  /*6220*/  LDSM.16.M88.4 R176, [R233+0xa800] ;  /* 0x00a80000e9b0783b */ /* 0x000fea0000000200 */
[C---:B---3--:R-:W-:Y:S06]  /*6230*/  HMMA.16816.F32 R188, R12.reuse, R168, R188 ;  /* 0x000000a80cbc723c */ /* 0x048fec00000018bc */
[----:B------:R-:W-:Y:S01]  /*6240*/  HMMA.16816.F32 R184, R12, R170, R184 ;  /* 0x000000aa0cb8723c */ /* 0x000fe200000018b8 */
[----:B------:R-:W-:Y:S04]  /*6250*/  LDSM.16.M88.4 R168, [R233+0xb000] ;  /* 0x00b00000e9a8783b */ /* 0x000fe80000000200 */
[----:B------:R-:W-:Y:S01]  /*6260*/  LDSM.16.M88.4 R12, [R233+0xb800] ;  /* 0x00b80000e90c783b */ /* 0x000fe20000000200 */
[C---:B----4-:R-:W-:Y:S06]  /*6270*/  HMMA.16816.F32 R4, R172.reuse, R8, R4 ;  /* 0x00000008ac04723c */ /* 0x050fec0000001804 */
[C---:B------:R-:W-:Y:S01]  /*6280*/  HMMA.16816.F32 R32, R172.reuse, R10, R32 ;  /* 0x0000000aac20723c */ /* 0x040fe20000001820 */
[----:B------:R-:W2:Y:S05]  /*6290*/  LDSM.16.M88.4 R8, [R234+0x2000] ;  /* 0x00200000ea08783b */ /* 0x000eaa0000000200 */
[C---:B------:R-:W-:Y:S06]  /*62a0*/  HMMA.16816.F32 R28, R172.reuse, R200, R28 ;  /* 0x000000c8ac1c723c */ /* 0x040fec000000181c */
[C---:B------:R-:W-:Y:S01]  /*62b0*/  HMMA.16816.F32 R24, R172.reuse, R202, R24 ;  /* 0x000000caac18723c */ /* 0x040fe20000001818 */
[----:B------:R-:W-:Y:S05]  /*62c0*/  LDSM.16.M88.4 R200, [R227+0xe000] ;  /* 0x00e00000e3c8783b */ /* 0x000fea0000000200 */
[C---:B------:R-:W-:Y:S06]  /*62d0*/  HMMA.16816.F32 R20, R172.reuse, R196, R20 ;  /* 0x000000c4ac14723c */ /* 0x040fec0000001814 */
[C---:B------:R-:W-:Y:S01]  /*62e0*/  HMMA.16816.F32 R16, R172.reuse, R198, R16 ;  /* 0x000000c6ac10723c */ /* 0x040fe20000001810 */
[----:B------:R-:W-:Y:S05]  /*62f0*/  LDSM.16.M88.4 R196, [R219] ;  /* 0x00000000dbc4783b */ /* 0x000fea0000000200 */
[C---:B-1----:R-:W-:Y:S06]  /*6300*/  HMMA.16816.F32 R188, R172.reuse, R192, R188 ;  /* 0x000000c0acbc723c */ /* 0x042fec00000018bc */
[----:B------:R-:W-:Y:S01]  /*6310*/  HMMA.16816.F32 R184, R172, R194, R184 ;  /* 0x000000c2acb8723c */ /* 0x000fe200000018b8 */
[----:B------:R-:W1:Y:S04]  /*6320*/  LDSM.16.M88.4 R172, [R232+0x2000] ;  /* 0x00200000e8ac783b */ /* 0x000e680000000200 */
[----:B------:R-:W3:Y:S01]  /*6330*/  LDSM.16.M88.4 R192, [R218] ;  /* 0x00000000dac0783b */ /* 0x000ee20000000200 */
[C---:B--2---:R-:W-:Y:S06]  /*6340*/  HMMA.16816.F32 R4, R8.reuse, R180, R4 ;  /* 0x000000b40804723c */ /* 0x044fec0000001804 */
[C---:B------:R-:W-:Y:S01]  /*6350*/  HMMA.16816.F32 R32, R8.reuse, R182, R32 ;  /* 0x000000b60820723c */ /* 0x040fe20000001820 */
[----:B------:R-:W2:Y:S05]  /*6360*/  LDSM.16.M88.4 R180, [R217] ;  /* 0x00000000d9b4783b */ /* 0x000eaa0000000200 */
[C---:B------:R-:W-:Y:S06]  /*6370*/  HMMA.16816.F32 R28, R8.reuse, R176, R28 ;  /* 0x000000b0081c723c */ /* 0x040fec000000181c */
[C---:B------:R-:W-:Y:S01]  /*6380*/  HMMA.16816.F32 R24, R8.reuse, R178, R24 ;  /* 0x000000b20818723c */ /* 0x040fe20000001818 */
[----:B------:R-:W4:Y:S05]  /*6390*/  LDSM.16.M88.4 R176, [R216] ;  /* 0x00000000d8b0783b */ /* 0x000f2a0000000200 */
[C---:B------:R-:W-:Y:S06]  /*63a0*/  HMMA.16816.F32 R20, R8.reuse, R168, R20 ;  /* 0x000000a80814723c */ /* 0x040fec0000001814 */
[C---:B------:R-:W-:Y:S01]  /*63b0*/  HMMA.16816.F32 R16, R8.reuse, R170, R16 ;  /* 0x000000aa0810723c */ /* 0x040fe20000001810 */
[----:B------:R-:W-:Y:S05]  /*63c0*/  LDSM.16.M88.4 R168, [R230+0x2000] ;  /* 0x00200000e6a8783b */ /* 0x000fea0000000200 */
[C---:B------:R-:W-:Y:S06]  /*63d0*/  HMMA.16816.F32 R188, R8.reuse, R12, R188 ;  /* 0x0000000c08bc723c */ /* 0x040fec00000018bc */
[----:B------:R-:W-:Y:S01]  /*63e0*/  HMMA.16816.F32 R184, R8, R14, R184 ;  /* 0x0000000e08b8723c */ /* 0x000fe200000018b8 */
[----:B------:R-:W5:Y:S04]  /*63f0*/  LDSM.16.M88.4 R8, [R227+0xa000] ;  /* 0x00a00000e308783b */ /* 0x000f680000000200 */
[----:B------:R-:W5:Y:S01]  /*6400*/  LDSM.16.M88.4 R12, [R227+0xa800] ;  /* 0x00a80000e30c783b */ /* 0x000f620000000200 */
[C---:B-1----:R-:W-:Y:S06]  /*6410*/  HMMA.16816.F32 R4, R172.reuse, R196, R4 ;  /* 0x000000c4ac04723c */ /* 0x042fec0000001804 */
[C---:B------:R-:W-:Y:S01]  /*6420*/  HMMA.16816.F32 R32, R172.reuse, R198, R32 ;  /* 0x000000c6ac20723c */ /* 0x040fe20000001820 */
[----:B------:R-:W1:Y:S05]  /*6430*/  LDSM.16.M88.4 R196, [R227+0xb000] ;  /* 0x00b00000e3c4783b */ /* 0x000e6a0000000200 */
[C---:B---3--:R-:W-:Y:S06]  /*6440*/  HMMA.16816.F32 R28, R172.reuse, R192, R28 ;  /* 0x000000c0ac1c723c */ /* 0x048fec000000181c */
[C---:B------:R-:W-:Y:S01]  /*6450*/  HMMA.16816.F32 R24, R172.reuse, R194, R24 ;  /* 0x000000c2ac18723c */ /* 0x040fe20000001818 */
[----:B------:R-:W3:Y:S05]  /*6460*/  LDSM.16.M88.4 R192, [R227+0xb800] ;  /* 0x00b80000e3c0783b */ /* 0x000eea0000000200 */
[C---:B--2---:R-:W-:Y:S06]  /*6470*/  HMMA.16816.F32 R20, R172.reuse, R180, R20 ;  /* 0x000000b4ac14723c */ /* 0x044fec0000001814 */
[C---:B------:R-:W-:Y:S01]  /*6480*/  HMMA.16816.F32 R16, R172.reuse, R182, R16 ;  /* 0x000000b6ac10723c */ /* 0x040fe20000001810 */
[----:B------:R-:W-:Y:S05]  /*6490*/  LDSM.16.M88.4 R180, [R220+0x2000] ;  /* 0x00200000dcb4783b */ /* 0x000fea0000000200 */
[C---:B----4-:R-:W-:Y:S06]  /*64a0*/  HMMA.16816.F32 R188, R172.reuse, R176, R188 ;  /* 0x000000b0acbc723c */ /* 0x050fec00000018bc */
[----:B------:R-:W-:Y:S01]  /*64b0*/  HMMA.16816.F32 R184, R172, R178, R184 ;  /* 0x000000b2acb8723c */ /* 0x000fe200000018b8 */
[----:B------:R-:W-:Y:S04]  /*64c0*/  LDSM.16.M88.4 R176, [R220+0x2800] ;  /* 0x00280000dcb0783b */ /* 0x000fe80000000200 */
[----:B------:R-:W-:Y:S01]  /*64d0*/  LDSM.16.M88.4 R172, [R220+0x3000] ;  /* 0x00300000dcac783b */ /* 0x000fe20000000200 */
[C---:B-----5:R-:W-:Y:S06]  /*64e0*/  HMMA.16816.F32 R4, R168.reuse, R8, R4 ;  /* 0x00000008a804723c */ /* 0x060fec0000001804 */
[C---:B------:R-:W-:Y:S01]  /*64f0*/  HMMA.16816.F32 R32, R168.reuse, R10, R32 ;  /* 0x0000000aa820723c */ /* 0x040fe20000001820 */
[----:B------:R-:W2:Y:S05]  /*6500*/  LDSM.16.M88.4 R8, [R229+0x2000] ;  /* 0x00200000e508783b */ /* 0x000eaa0000000200 */
[C---:B------:R-:W-:Y:S06]  /*6510*/  HMMA.16816.F32 R28, R168.reuse, R12, R28 ;  /* 0x0000000ca81c723c */ /* 0x040fec000000181c */
[C---:B------:R-:W-:Y:S01]  /*6520*/  HMMA.16816.F32 R24, R168.reuse, R14, R24 ;  /* 0x0000000ea818723c */ /* 0x040fe20000001818 */
[----:B------:R-:W4:Y:S05]  /*6530*/  LDSM.16.M88.4 R12, [R220+0x3800] ;  /* 0x00380000dc0c783b */ /* 0x000f2a0000000200 */
[C---:B-1----:R-:W-:Y:S06]  /*6540*/  HMMA.16816.F32 R20, R168.reuse, R196, R20 ;  /* 0x000000c4a814723c */ /* 0x042fec0000001814 */
[C---:B------:R-:W-:Y:S01]  /*6550*/  HMMA.16816.F32 R16, R168.reuse, R198, R16 ;  /* 0x000000c6a810723c */ /* 0x040fe20000001810 */
[----:B------:R-:W-:Y:S05]  /*6560*/  LDSM.16.M88.4 R196, [R233+0xc000] ;  /* 0x00c00000e9c4783b */ /* 0x000fea0000000200 */
[C---:B---3--:R-:W-:Y:S06]  /*6570*/  HMMA.16816.F32 R188, R168.reuse, R192, R188 ;  /* 0x000000c0a8bc723c */ /* 0x048fec00000018bc */
[----:B------:R-:W-:Y:S01]  /*6580*/  HMMA.16816.F32 R184, R168, R194, R184 ;  /* 0x000000c2a8b8723c */ /* 0x000fe200000018b8 */
[----:B------:R-:W1:Y:S04]  /*6590*/  LDSM.16.M88.4 R168, [R234+0x4000] ;  /* 0x00400000eaa8783b */ /* 0x000e680000000200 */
[----:B------:R-:W3:Y:S01]  /*65a0*/  LDSM.16.M88.4 R192, [R233+0xc800] ;  /* 0x00c80000e9c0783b */ /* 0x000ee20000000200 */
[C---:B--2---:R-:W-:Y:S06]  /*65b0*/  HMMA.16816.F32 R4, R8.reuse, R180, R4 ;  /* 0x000000b40804723c */ /* 0x044fec0000001804 */
        /* <DEDUP_REMOVED lines=8> */
[C---:B----4-:R-:W-:Y:S06]  /*6640*/  HMMA.16816.F32 R188, R8.reuse, R12, R188 ;  /* 0x0000000c08bc723c */ /* 0x050fec00000018bc */
[----:B------:R-:W-:Y:S01]  /*6650*/  HMMA.16816.F32 R184, R8, R14, R184 ;  /* 0x0000000e08b8723c */ /* 0x000fe200000018b8 */
[----:B------:R-:W-:Y:S04]  /*6660*/  LDSM.16.M88.4 R12, [R232+0x4000] ;  /* 0x00400000e80c783b */ /* 0x000fe80000000200 */
[----:B------:R-:W4:Y:S01]  /*6670*/  LDSM.16.M88.4 R8, [R215] ;  /* 0x00000000d708783b */ /* 0x000f220000000200 */
[C---:B-1----:R-:W-:Y:S06]  /*6680*/  HMMA.16816.F32 R4, R168.reuse, R196, R4 ;  /* 0x000000c4a804723c */ /* 0x042fec0000001804 */
[C---:B------:R-:W-:Y:S01]  /*6690*/  HMMA.16816.F32 R32, R168.reuse, R198, R32 ;  /* 0x000000c6a820723c */ /* 0x040fe20000001820 */
[----:B------:R-:W1:Y:S05]  /*66a0*/  LDSM.16.M88.4 R196, [R213] ;  /* 0x00000000d5c4783b */ /* 0x000e6a0000000200 */
[C---:B---3--:R-:W-:Y:S06]  /*66b0*/  HMMA.16816.F32 R28, R168.reuse, R192, R28 ;  /* 0x000000c0a81c723c */ /* 0x048fec000000181c */
[C---:B------:R-:W-:Y:S01]  /*66c0*/  HMMA.16816.F32 R24, R168.reuse, R194, R24 ;  /* 0x000000c2a818723c */ /* 0x040fe20000001818 */
[----:B------:R-:W3:Y:S05]  /*66d0*/  LDSM.16.M88.4 R192, [R212] ;  /* 0x00000000d4c0783b */ /* 0x000eea0000000200 */
[C---:B--2---:R-:W-:Y:S06]  /*66e0*/  HMMA.16816.F32 R188, R168.reuse, R176, R188 ;  /* 0x000000b0a8bc723c */ /* 0x044fec00000018bc */
[C---:B------:R-:W-:Y:S01]  /*66f0*/  HMMA.16816.F32 R184, R168.reuse, R178, R184 ;  /* 0x000000b2a8b8723c */ /* 0x040fe200000018b8 */
[----:B------:R-:W-:Y:S05]  /*6700*/  LDSM.16.M88.4 R176, [R227+0xc000] ;  /* 0x00c00000e3b0783b */ /* 0x000fea0000000200 */
[----:B------:R-:W-:Y:S06]  /*6710*/  HMMA.16816.F32 R20, R168, R180, R20 ;  /* 0x000000b4a814723c */ /* 0x000fec0000001814 */
[C---:B----4-:R-:W-:Y:S06]  /*6720*/  HMMA.16816.F32 R4, R12.reuse, R8, R4 ;  /* 0x000000080c04723c */ /* 0x050fec0000001804 */
[----:B------:R-:W-:Y:S01]  /*6730*/  HMMA.16816.F32 R32, R12, R10, R32 ;  /* 0x0000000a0c20723c */ /* 0x000fe20000001820 */
[----:B------:R-:W2:Y:S05]  /*6740*/  LDSM.16.M88.4 R8, [R230+0x4000] ;  /* 0x00400000e608783b */ /* 0x000eaa0000000200 */
[----:B------:R-:W-:Y:S01]  /*6750*/  HMMA.16816.F32 R16, R168, R182, R16 ;  /* 0x000000b6a810723c */ /* 0x000fe20000001810 */
[----:B------:R-:W4:Y:S04]  /*6760*/  LDSM.16.M88.4 R168, [R227+0xc800] ;  /* 0x00c80000e3a8783b */ /* 0x000f280000000200 */
[----:B------:R-:W5:Y:S01]  /*6770*/  LDSM.16.M88.4 R180, [R227+0xd000] ;  /* 0x00d00000e3b4783b */ /* 0x000f620000000200 */
[C---:B------:R-:W-:Y:S06]  /*6780*/  HMMA.16816.F32 R28, R12.reuse, R172, R28 ;  /* 0x000000ac0c1c723c */ /* 0x040fec000000181c */
[C---:B------:R-:W-:Y:S01]  /*6790*/  HMMA.16816.F32 R24, R12.reuse, R174, R24 ;  /* 0x000000ae0c18723c */ /* 0x040fe20000001818 */
[----:B------:R-:W5:Y:S05]  /*67a0*/  LDSM.16.M88.4 R172, [R227+0xd800] ;  /* 0x00d80000e3ac783b */ /* 0x000f6a0000000200 */
[C---:B-1----:R-:W-:Y:S06]  /*67b0*/  HMMA.16816.F32 R20, R12.reuse, R196, R20 ;  /* 0x000000c40c14723c */ /* 0x042fec0000001814 */
[C---:B------:R-:W-:Y:S01]  /*67c0*/  HMMA.16816.F32 R16, R12.reuse, R198, R16 ;  /* 0x000000c60c10723c */ /* 0x040fe20000001810 */
[----:B------:R-:W-:Y:S05]  /*67d0*/  LDSM.16.M88.4 R196, [R220+0x4800] ;  /* 0x00480000dcc4783b */ /* 0x000fea0000000200 */
[C---:B---3--:R-:W-:Y:S06]  /*67e0*/  HMMA.16816.F32 R188, R12.reuse, R192, R188 ;  /* 0x000000c00cbc723c */ /* 0x048fec00000018bc */
[----:B------:R-:W-:Y:S01]  /*67f0*/  HMMA.16816.F32 R184, R12, R194, R184 ;  /* 0x000000c20cb8723c */ /* 0x000fe200000018b8 */
[----:B------:R-:W-:Y:S04]  /*6800*/  LDSM.16.M88.4 R12, [R229+0x4000] ;  /* 0x00400000e50c783b */ /* 0x000fe80000000200 */
[----:B------:R-:W1:Y:S01]  /*6810*/  LDSM.16.M88.4 R192, [R220+0x4000] ;  /* 0x00400000dcc0783b */ /* 0x000e620000000200 */
[C---:B--2---:R-:W-:Y:S06]  /*6820*/  HMMA.16816.F32 R4, R8.reuse, R176, R4 ;  /* 0x000000b00804723c */ /* 0x044fec0000001804 */
[C---:B------:R-:W-:Y:S01]  /*6830*/  HMMA.16816.F32 R32, R8.reuse, R178, R32 ;  /* 0x000000b20820723c */ /* 0x040fe20000001820 */
[----:B------:R-:W2:Y:S05]  /*6840*/  LDSM.16.M88.4 R176, [R220+0x5000] ;  /* 0x00500000dcb0783b */ /* 0x000eaa0000000200 */
[C---:B----4-:R-:W-:Y:S06]  /*6850*/  HMMA.16816.F32 R28, R8.reuse, R168, R28 ;  /* 0x000000a8081c723c */ /* 0x050fec000000181c */
[C---:B------:R-:W-:Y:S01]  /*6860*/  HMMA.16816.F32 R24, R8.reuse, R170, R24 ;  /* 0x000000aa0818723c */ /* 0x040fe20000001818 */
[----:B------:R-:W3:Y:S05]  /*6870*/  LDSM.16.M88.4 R168, [R220+0x5800] ;  /* 0x00580000dca8783b */ /* 0x000eea0000000200 */
[C---:B-----5:R-:W-:Y:S06]  /*6880*/  HMMA.16816.F32 R20, R8.reuse, R180, R20 ;  /* 0x000000b40814723c */ /* 0x060fec0000001814 */
[C---:B------:R-:W-:Y:S01]  /*6890*/  HMMA.16816.F32 R16, R8.reuse, R182, R16 ;  /* 0x000000b60810723c */ /* 0x040fe20000001810 */
[----:B------:R-:W-:Y:S05]  /*68a0*/  LDSM.16.M88.4 R180, [R233+0xe000] ;  /* 0x00e00000e9b4783b */ /* 0x000fea0000000200 */
[C---:B------:R-:W-:Y:S06]  /*68b0*/  HMMA.16816.F32 R188, R8.reuse, R172, R188 ;  /* 0x000000ac08bc723c */ /* 0x040fec00000018bc */
[----:B------:R-:W-:Y:S01]  /*68c0*/  HMMA.16816.F32 R184, R8, R174, R184 ;  /* 0x000000ae08b8723c */ /* 0x000fe200000018b8 */
[----:B------:R-:W-:Y:S04]  /*68d0*/  LDSM.16.M88.4 R172, [R234+0x6000] ;  /* 0x00600000eaac783b */ /* 0x000fe80000000200 */
[----:B------:R-:W4:Y:S01]  /*68e0*/  LDSM.16.M88.4 R8, [R233+0xe800] ;  /* 0x00e80000e908783b */ /* 0x000f220000000200 */
        /* <DEDUP_REMOVED lines=8> */
[----:B------:R-:W2:Y:S05]  /*6970*/  LDSM.16.M88.4 R176, [R233+0xf800] ;  /* 0x00f80000e9b0783b */ /* 0x000eaa0000000200 */
[C---:B---3--:R-:W-:Y:S06]  /*6980*/  HMMA.16816.F32 R188, R12.reuse, R168, R188 ;  /* 0x000000a80cbc723c */ /* 0x048fec00000018bc */
[----:B------:R-:W-:Y:S01]  /*6990*/  HMMA.16816.F32 R184, R12, R170, R184 ;  /* 0x000000aa0cb8723c */ /* 0x000fe200000018b8 */
[----:B------:R-:W3:Y:S04]  /*69a0*/  LDSM.16.M88.4 R168, [R211] ;  /* 0x00000000d3a8783b */ /* 0x000ee80000000200 */
[----:B------:R-:W5:Y:S01]  /*69b0*/  LDSM.16.M88.4 R12, [R210] ;  /* 0x00000000d20c783b */ /* 0x000f620000000200 */
[C---:B----4-:R-:W-:Y:S06]  /*69c0*/  HMMA.16816.F32 R28, R172.reuse, R8, R28 ;  /* 0x00000008ac1c723c */ /* 0x050fec000000181c */
[C---:B------:R-:W-:Y:S01]  /*69d0*/  HMMA.16816.F32 R24, R172.reuse, R10, R24 ;  /* 0x0000000aac18723c */ /* 0x040fe20000001818 */
[----:B------:R-:W4:Y:S05]  /*69e0*/  LDSM.16.M88.4 R8, [R209] ;  /* 0x00000000d108783b */ /* 0x000f2a0000000200 */
[C---:B------:R-:W-:Y:S06]  /*69f0*/  HMMA.16816.F32 R4, R172.reuse, R180, R4 ;  /* 0x000000b4ac04723c */ /* 0x040fec0000001804 */
[C---:B------:R-:W-:Y:S01]  /*6a00*/  HMMA.16816.F32 R32, R172.reuse, R182, R32 ;  /* 0x000000b6ac20723c */ /* 0x040fe20000001820 */
[----:B------:R-:W4:Y:S05]  /*6a10*/  LDSM.16.M88.4 R180, [R230+0x6000] ;  /* 0x00600000e6b4783b */ /* 0x000f2a0000000200 */
[C---:B-1----:R-:W-:Y:S06]  /*6a20*/  HMMA.16816.F32 R20, R172.reuse, R192, R20 ;  /* 0x000000c0ac14723c */ /* 0x042fec0000001814 */
[C---:B------:R-:W-:Y:S01]  /*6a30*/  HMMA.16816.F32 R16, R172.reuse, R194, R16 ;  /* 0x000000c2ac10723c */ /* 0x040fe20000001810 */
[----:B------:R-:W-:Y:S05]  /*6a40*/  LDSM.16.M88.4 R192, [R208] ;  /* 0x00000000d0c0783b */ /* 0x000fea0000000200 */
[C---:B--2---:R-:W-:Y:S06]  /*6a50*/  HMMA.16816.F32 R188, R172.reuse, R176, R188 ;  /* 0x000000b0acbc723c */ /* 0x044fec00000018bc */
[----:B------:R-:W-:Y:S01]  /*6a60*/  HMMA.16816.F32 R184, R172, R178, R184 ;  /* 0x000000b2acb8723c */ /* 0x000fe200000018b8 */
[----:B------:R-:W1:Y:S04]  /*6a70*/  LDSM.16.M88.4 R176, [R227+0xe800] ;  /* 0x00e80000e3b0783b */ /* 0x000e680000000200 */
[----:B------:R-:W2:Y:S01]  /*6a80*/  LDSM.16.M88.4 R172, [R227+0xf000] ;  /* 0x00f00000e3ac783b */ /* 0x000ea20000000200 */
[C---:B---3--:R-:W-:Y:S06]  /*6a90*/  HMMA.16816.F32 R4, R196.reuse, R168, R4 ;  /* 0x000000a8c404723c */ /* 0x048fec0000001804 */
[C---:B------:R-:W-:Y:S01]  /*6aa0*/  HMMA.16816.F32 R32, R196.reuse, R170, R32 ;  /* 0x000000aac420723c */ /* 0x040fe20000001820 */
[----:B------:R-:W-:Y:S05]  /*6ab0*/  LDSM.16.M88.4 R168, [R227+0xf800] ;  /* 0x00f80000e3a8783b */ /* 0x000fea0000000200 */
[C---:B-----5:R-:W-:Y:S06]  /*6ac0*/  HMMA.16816.F32 R28, R196.reuse, R12, R28 ;  /* 0x0000000cc41c723c */ /* 0x060fec000000181c */
[C---:B------:R-:W-:Y:S01]  /*6ad0*/  HMMA.16816.F32 R24, R196.reuse, R14, R24 ;  /* 0x0000000ec418723c */ /* 0x040fe20000001818 */
[----:B------:R-:W-:Y:S05]  /*6ae0*/  LDSM.16.M88.4 R12, [R229+0x6000] ;  /* 0x00600000e50c783b */ /* 0x000fea0000000200 */
[C---:B----4-:R-:W-:Y:S06]  /*6af0*/  HMMA.16816.F32 R20, R196.reuse, R8, R20 ;  /* 0x00000008c414723c */ /* 0x050fec0000001814 */
[----:B------:R-:W-:Y:S01]  /*6b00*/  HMMA.16816.F32 R16, R196, R10, R16 ;  /* 0x0000000ac410723c */ /* 0x000fe20000001810 */
[----:B------:R-:W3:Y:S05]  /*6b10*/  LDSM.16.M88.4 R8, [R220+0x6000] ;  /* 0x00600000dc08783b */ /* 0x000eea0000000200 */
[C---:B------:R-:W-:Y:S06]  /*6b20*/  HMMA.16816.F32 R4, R180.reuse, R200, R4 ;  /* 0x000000c8b404723c */ /* 0x040fec0000001804 */
[C---:B------:R-:W-:Y:S06]  /*6b30*/  HMMA.16816.F32 R32, R180.reuse, R202, R32 ;  /* 0x000000cab420723c */ /* 0x040fec0000001820 */
[C---:B-1----:R-:W-:Y:S06]  /*6b40*/  HMMA.16816.F32 R28, R180.reuse, R176, R28 ;  /* 0x000000b0b41c723c */ /* 0x042fec000000181c */
[----:B------:R-:W-:Y:S01]  /*6b50*/  HMMA.16816.F32 R24, R180, R178, R24 ;  /* 0x000000b2b418723c */ /* 0x000fe20000001818 */
[----:B------:R-:W1:Y:S05]  /*6b60*/  LDSM.16.M88.4 R176, [R220+0x6800] ;  /* 0x00680000dcb0783b */ /* 0x000e6a0000000200 */
[----:B------:R-:W-:Y:S06]  /*6b70*/  HMMA.16816.F32 R188, R196, R192, R188 ;  /* 0x000000c0c4bc723c */ /* 0x000fec00000018bc */
[----:B--2---:R-:W-:Y:S06]  /*6b80*/  HMMA.16816.F32 R20, R180, R172, R20 ;  /* 0x000000acb414723c */ /* 0x004fec0000001814 */
[C---:B---3--:R-:W-:Y:S06]  /*6b90*/  HMMA.16816.F32 R4, R12.reuse, R8, R4 ;  /* 0x000000080c04723c */ /* 0x048fec0000001804 */
[----:B------:R-:W-:Y:S01]  /*6ba0*/  HMMA.16816.F32 R32, R12, R10, R32 ;  /* 0x0000000a0c20723c */ /* 0x000fe20000001820 */
[----:B------:R-:W2:Y:S05]  /*6bb0*/  LDSM.16.M88.4 R8, [R220+0x7000] ;  /* 0x00700000dc08783b */ /* 0x000eaa0000000200 */
[C---:B------:R-:W-:Y:S06]  /*6bc0*/  HMMA.16816.F32 R188, R180.reuse, R168, R188 ;  /* 0x000000a8b4bc723c */ /* 0x040fec00000018bc */
[----:B------:R-:W-:Y:S01]  /*6bd0*/  HMMA.16816.F32 R16, R180, R174, R16 ;  /* 0x000000aeb410723c */ /* 0x000fe20000001810 */
[----:B------:R-:W-:-:S05]  /*6be0*/  VIADD R168, R0, 0x8 ;  /* 0x0000000800a87836 */ /* 0x000fca0000000000 */
[----:B------:R-:W-:Y:S01]  /*6bf0*/  ISETP.GE.AND P3, PT, R168, R242, PT ;  /* 0x000000f2a800720c */ /* 0x000fe20003f66270 */
[C---:B-1----:R-:W-:Y:S01]  /*6c00*/  HMMA.16816.F32 R28, R12.reuse, R176, R28 ;  /* 0x000000b00c1c723c */ /* 0x042fe2000000181c */
[----:B------:R-:W-:Y:S01]  /*6c10*/  FSEL R165, R4, -INF , !P1 ;  /* 0xff80000004a57808 */ /* 0x000fe20004800000 */
[----:B------:R-:W-:Y:S01]  /*6c20*/  VIADD R4, R0, 0x11 ;  /* 0x0000001100047836 */ /* 0x000fe20000000000 */
[----:B------:R-:W-:Y:S02]  /*6c30*/  ISETP.LT.OR P3, PT, R168, R243, P3 ;  /* 0x000000f3a800720c */ /* 0x000fe40001f61670 */
[----:B------:R-:W-:Y:S01]  /*6c40*/  ISETP.GE.AND P1, PT, R2, R240, PT ;  /* 0x000000f00200720c */ /* 0x000fe20003f26270 */
[----:B------:R-:W-:Y:S01]  /*6c50*/  HMMA.16816.F32 R24, R12, R178, R24 ;  /* 0x000000b20c18723c */ /* 0x000fe20000001818 */
[----:B------:R-:W-:Y:S02]  /*6c60*/  FSEL R169, R5, -INF , !P6 ;  /* 0xff80000005a97808 */ /* 0x000fe40007000000 */
[----:B------:R-:W-:Y:S01]  /*6c70*/  FSEL R175, R32, -INF , !P3 ;  /* 0xff80000020af7808 */ /* 0x000fe20005800000 */
[----:B------:R-:W-:Y:S01]  /*6c80*/  VIADD R32, R0, 0x18 ;  /* 0x0000001800207836 */ /* 0x000fe20000000000 */
[C---:B------:R-:W-:Y:S01]  /*6c90*/  ISETP.GE.AND P6, PT, R4.reuse, R242, PT ;  /* 0x000000f20400720c */ /* 0x040fe20003fc6270 */
[----:B------:R-:W-:Y:S01]  /*6ca0*/  HMMA.16816.F32 R184, R196, R194, R184 ;  /* 0x000000c2c4b8723c */ /* 0x000fe200000018b8 */
[----:B------:R-:W-:-:S02]  /*6cb0*/  ISETP.GE.AND P3, PT, R4, R240, PT ;  /* 0x000000f00400720c */ /* 0x000fc40003f66270 */
[----:B------:R-:W-:Y:S02]  /*6cc0*/  ISETP.GE.AND P2, PT, R168, R240, PT ;  /* 0x000000f0a800720c */ /* 0x000fe40003f46270 */
[----:B------:R-:W-:Y:S02]  /*6cd0*/  ISETP.LT.OR P1, PT, R2, R241, P1 ;  /* 0x000000f10200720c */ /* 0x000fe40000f21670 */
[----:B------:R-:W-:Y:S02]  /*6ce0*/  FSEL R2, R6, -INF , !P5 ;  /* 0xff80000006027808 */ /* 0x000fe40006800000 */
[----:B------:R-:W-:Y:S01]  /*6cf0*/  FSEL R196, R7, -INF , !P0 ;  /* 0xff80000007c47808 */ /* 0x000fe20004000000 */
[----:B--2---:R-:W-:Y:S01]  /*6d00*/  HMMA.16816.F32 R20, R12, R8, R20 ;  /* 0x000000080c14723c */ /* 0x004fe20000001814 */
[C---:B------:R-:W-:Y:S02]  /*6d10*/  ISETP.LT.OR P6, PT, R4.reuse, R243, P6 ;  /* 0x000000f30400720c */ /* 0x040fe400037c1670 */
[----:B------:R-:W-:-:S02]  /*6d20*/  ISETP.LT.OR P3, PT, R4, R241, P3 ;  /* 0x000000f10400720c */ /* 0x000fc40001f61670 */
[----:B------:R-:W1:Y:S01]  /*6d30*/  LDSM.16.M88.4 R4, [R220+0x7800] ;  /* 0x00780000dc04783b */ /* 0x000e620000000200 */
[----:B------:R-:W-:Y:S01]  /*6d40*/  ISETP.LT.OR P2, PT, R168, R241, P2 ;  /* 0x000000f1a800720c */ /* 0x000fe20001741670 */
[C---:B------:R-:W-:Y:S01]  /*6d50*/  VIADD R168, R0.reuse, 0x10 ;  /* 0x0000001000a87836 */ /* 0x040fe20000000000 */
[----:B------:R-:W-:Y:S01]  /*6d60*/  FSEL R201, R33, -INF , !P4 ;  /* 0xff80000021c97808 */ /* 0x000fe20006000000 */
[----:B------:R-:W-:Y:S01]  /*6d70*/  VIADD R8, R0, 0x21 ;  /* 0x0000002100087836 */ /* 0x000fe20000000000 */
[----:B------:R-:W-:Y:S01]  /*6d80*/  FSEL R200, R34, -INF , !P2 ;  /* 0xff80000022c87808 */ /* 0x000fe20005000000 */
[----:B------:R-:W-:Y:S01]  /*6d90*/  VIADD R33, R0, 0x19 ;  /* 0x0000001900217836 */ /* 0x000fe20000000000 */
[-C--:B------:R-:W-:Y:S01]  /*6da0*/  ISETP.GE.AND P0, PT, R168, R242.reuse, PT ;  /* 0x000000f2a800720c */ /* 0x080fe20003f06270 */
[----:B------:R-:W-:Y:S01]  /*6db0*/  VIADD R9, R0, 0x20 ;  /* 0x0000002000097836 */ /* 0x000fe20000000000 */
[----:B------:R-:W-:Y:S01]  /*6dc0*/  ISETP.GE.AND P2, PT, R32, R242, PT ;  /* 0x000000f22000720c */ /* 0x000fe20003f46270 */
[----:B------:R-:W-:Y:S01]  /*6dd0*/  HMMA.16816.F32 R16, R12, R10, R16 ;  /* 0x0000000a0c10723c */ /* 0x000fe20000001810 */
[----:B------:R-:W-:Y:S01]  /*6de0*/  ISETP.LT.OR P0, PT, R168, R243, P0 ;  /* 0x000000f3a800720c */ /* 0x000fe20000701670 */
[----:B------:R-:W-:-:S04]  /*6df0*/  DEPBAR.LE SB0, 0x0 ;  /* 0x000080000000791a */ /* 0x000fc80000000000 */
[----:B------:R-:W-:Y:S01]  /*6e00*/  ISETP.LT.OR P2, PT, R32, R243, P2 ;  /* 0x000000f32000720c */ /* 0x000fe20001741670 */
[----:B------:R-:W-:Y:S01]  /*6e10*/  HMMA.16816.F32 R184, R180, R170, R184 ;  /* 0x000000aab4b8723c */ /* 0x000fe200000018b8 */
[----:B------:R-:W-:Y:S02]  /*6e20*/  FSEL R193, R29, -INF , !P6 ;  /* 0xff8000001dc17808 */ /* 0x000fe40007000000 */
[----:B------:R-:W-:Y:S02]  /*6e30*/  FSEL R199, R28, -INF , !P0 ;  /* 0xff8000001cc77808 */ /* 0x000fe40004000000 */
[----:B------:R-:W-:Y:S02]  /*6e40*/  FSEL R29, R24, -INF , !P2 ;  /* 0xff800000181d7808 */ /* 0x000fe40005000000 */
[----:B------:R-:W-:Y:S02]  /*6e50*/  FSEL R28, R31, -INF , !P3 ;  /* 0xff8000001f1c7808 */ /* 0x000fe40005800000 */
[----:B------:R-:W-:-:S02]  /*6e60*/  ISETP.GE.AND P6, PT, R8, R242, PT ;  /* 0x000000f20800720c */ /* 0x000fc40003fc6270 */
[-C--:B------:R-:W-:Y:S02]  /*6e70*/  ISETP.GE.AND P2, PT, R8, R240.reuse, PT ;  /* 0x000000f00800720c */ /* 0x080fe40003f46270 */
[----:B------:R-:W-:Y:S02]  /*6e80*/  ISETP.GE.AND P0, PT, R33, R240, PT ;  /* 0x000000f02100720c */ /* 0x000fe40003f06270 */
[----:B------:R-:W-:Y:S02]  /*6e90*/  ISETP.GE.AND P3, PT, R9, R242, PT ;  /* 0x000000f20900720c */ /* 0x000fe40003f66270 */
[----:B------:R-:W-:Y:S02]  /*6ea0*/  ISETP.GE.AND P5, PT, R168, R240, PT ;  /* 0x000000f0a800720c */ /* 0x000fe40003fa6270 */
[C---:B------:R-:W-:Y:S01]  /*6eb0*/  ISETP.LT.OR P6, PT, R8.reuse, R243, P6 ;  /* 0x000000f30800720c */ /* 0x040fe200037c1670 */
[----:B------:R-:W-:Y:S01]  /*6ec0*/  BAR.SYNC.DEFER_BLOCKING 0x0 ;  /* 0x0000000000007b1d */ /* 0x000fe20000010000 */
[-C--:B------:R-:W-:Y:S01]  /*6ed0*/  ISETP.LT.OR P2, PT, R8, R241.reuse, P2 ;  /* 0x000000f10800720c */ /* 0x080fe20001741670 */
[----:B------:R-:W-:Y:S01]  /*6ee0*/  VIADD R8, R0, 0x29 ;  /* 0x0000002900087836 */ /* 0x000fe20000000000 */
[----:B------:R-:W-:Y:S01]  /*6ef0*/  ISETP.LT.OR P0, PT, R33, R241, P0 ;  /* 0x000000f12100720c */ /* 0x000fe20000701670 */
[----:B-1----:R-:W-:Y:S01]  /*6f00*/  HMMA.16816.F32 R188, R12, R4, R188 ;  /* 0x000000040cbc723c */ /* 0x002fe200000018bc */
[----:B------:R-:W-:-:S02]  /*6f10*/  ISETP.LT.OR P3, PT, R9, R243, P3 ;  /* 0x000000f30900720c */ /* 0x000fc40001f61670 */
[----:B------:R-:W-:Y:S02]  /*6f20*/  ISETP.LT.OR P5, PT, R168, R241, P5 ;  /* 0x000000f1a800720c */ /* 0x000fe40002fa1670 */
[----:B------:R-:W-:Y:S02]  /*6f30*/  FSEL R24, R27, -INF , !P0 ;  /* 0xff8000001b187808 */ /* 0x000fe40004000000 */
[----:B------:R-:W-:Y:S01]  /*6f40*/  FSEL R195, R20, -INF , !P3 ;  /* 0xff80000014c37808 */ /* 0x000fe20005800000 */
[----:B------:R-:W-:Y:S01]  /*6f50*/  VIADD R4, R0, 0x30 ;  /* 0x0000003000047836 */ /* 0x000fe20000000000 */
[----:B------:R-:W-:Y:S01]  /*6f60*/  FSEL R30, R30, -INF , !P5 ;  /* 0xff8000001e1e7808 */ /* 0x000fe20006800000 */
[----:B------:R-:W-:Y:S01]  /*6f70*/  VIADD R5, R0, 0x31 ;  /* 0x0000003100057836 */ /* 0x000fe20000000000 */
[C---:B------:R-:W-:Y:S02]  /*6f80*/  ISETP.GE.AND P0, PT, R8.reuse, R242, PT ;  /* 0x000000f20800720c */ /* 0x040fe40003f06270 */
[----:B------:R-:W-:-:S02]  /*6f90*/  ISETP.GE.AND P3, PT, R8, R240, PT ;  /* 0x000000f00800720c */ /* 0x000fc40003f66270 */
[----:B------:R-:W-:Y:S02]  /*6fa0*/  FSEL R198, R35, -INF , !P1 ;  /* 0xff80000023c67808 */ /* 0x000fe40004800000 */
[CC--:B------:R-:W-:Y:S02]  /*6fb0*/  ISETP.GE.AND P5, PT, R9.reuse, R240.reuse, PT ;  /* 0x000000f00900720c */ /* 0x0c0fe40003fa6270 */
[----:B------:R-:W-:Y:S02]  /*6fc0*/  ISETP.GE.AND P1, PT, R32, R240, PT ;  /* 0x000000f02000720c */ /* 0x000fe40003f26270 */
[C---:B------:R-:W-:Y:S02]  /*6fd0*/  ISETP.LT.OR P0, PT, R8.reuse, R243, P0 ;  /* 0x000000f30800720c */ /* 0x040fe40000701670 */
[-C--:B------:R-:W-:Y:S02]  /*6fe0*/  ISETP.LT.OR P3, PT, R8, R241.reuse, P3 ;  /* 0x000000f10800720c */ /* 0x080fe40001f61670 */
[----:B------:R-:W-:Y:S01]  /*6ff0*/  ISETP.LT.OR P5, PT, R9, R241, P5 ;  /* 0x000000f10900720c */ /* 0x000fe20002fa1670 */
[----:B------:R-:W-:Y:S01]  /*7000*/  VIADD R9, R0, 0x28 ;  /* 0x0000002800097836 */ /* 0x000fe20000000000 */
[----:B------:R-:W-:-:S02]  /*7010*/  FMNMX.FTZ R8, R164, R165, !PT ;  /* 0x000000a5a4087209 */ /* 0x000fc40007810000 */
[----:B------:R-:W-:Y:S02]  /*7020*/  ISETP.LT.OR P1, PT, R32, R241, P1 ;  /* 0x000000f12000720c */ /* 0x000fe40000f21670 */
[----:B------:R-:W-:Y:S02]  /*7030*/  FMNMX.FTZ R8, R169, R8, !PT ;  /* 0x00000008a9087209 */ /* 0x000fe40007810000 */
[----:B------:R-:W-:Y:S02]  /*7040*/  FSEL R26, R26, -INF , !P1 ;  /* 0xff8000001a1a7808 */ /* 0x000fe40004800000 */
[-C--:B------:R-:W-:Y:S02]  /*7050*/  ISETP.GE.AND P4, PT, R33, R242.reuse, PT ;  /* 0x000000f22100720c */ /* 0x080fe40003f86270 */
[----:B------:R-:W-:Y:S02]  /*7060*/  ISETP.GE.AND P1, PT, R9, R242, PT ;  /* 0x000000f20900720c */ /* 0x000fe40003f26270 */
[----:B------:R-:W-:-:S02]  /*7070*/  FMNMX.FTZ R8, R175, R8, !PT ;  /* 0x00000008af087209 */ /* 0x000fc40007810000 */
[-C--:B------:R-:W-:Y:S02]  /*7080*/  ISETP.LT.OR P4, PT, R33, R243.reuse, P4 ;  /* 0x000000f32100720c */ /* 0x080fe40002781670 */
[----:B------:R-:W-:Y:S02]  /*7090*/  ISETP.LT.OR P1, PT, R9, R243, P1 ;  /* 0x000000f30900720c */ /* 0x000fe40000f21670 */
[----:B------:R-:W-:Y:S02]  /*70a0*/  FMNMX.FTZ R8, R201, R8, !PT ;  /* 0x00000008c9087209 */ /* 0x000fe40007810000 */
[----:B------:R-:W-:Y:S02]  /*70b0*/  FSEL R25, R25, -INF , !P4 ;  /* 0xff80000019197808 */ /* 0x000fe40006000000 */
[----:B------:R-:W-:Y:S02]  /*70c0*/  FSEL R34, R22, -INF , !P5 ;  /* 0xff80000016227808 */ /* 0x000fe40006800000 */
[----:B------:R-:W-:-:S02]  /*70d0*/  FSEL R35, R21, -INF , !P6 ;  /* 0xff80000015237808 */ /* 0x000fc40007000000 */
[----:B------:R-:W-:Y:S02]  /*70e0*/  FSEL R32, R23, -INF , !P2 ;  /* 0xff80000017207808 */ /* 0x000fe40005000000 */
[----:B------:R-:W-:Y:S02]  /*70f0*/  FSEL R33, R16, -INF , !P1 ;  /* 0xff80000010217808 */ /* 0x000fe40004800000 */
[----:B------:R-:W-:Y:S02]  /*7100*/  ISETP.GE.AND P4, PT, R9, R240, PT ;  /* 0x000000f00900720c */ /* 0x000fe40003f86270 */
[C---:B------:R-:W-:Y:S02]  /*7110*/  ISETP.GE.AND P6, PT, R4.reuse, R242, PT ;  /* 0x000000f20400720c */ /* 0x040fe40003fc6270 */
[----:B------:R-:W-:Y:S02]  /*7120*/  ISETP.GE.AND P2, PT, R4, R240, PT ;  /* 0x000000f00400720c */ /* 0x000fe40003f46270 */
[----:B------:R-:W-:-:S02]  /*7130*/  ISETP.GE.AND P5, PT, R5, R242, PT ;  /* 0x000000f20500720c */ /* 0x000fc40003fa6270 */
[----:B------:R-:W-:Y:S02]  /*7140*/  ISETP.GE.AND P1, PT, R5, R240, PT ;  /* 0x000000f00500720c */ /* 0x000fe40003f26270 */
[----:B------:R-:W-:Y:S02]  /*7150*/  FMNMX.FTZ R8, R199, R8, !PT ;  /* 0x00000008c7087209 */ /* 0x000fe40007810000 */
[----:B------:R-:W-:Y:S02]  /*7160*/  ISETP.LT.OR P4, PT, R9, R241, P4 ;  /* 0x000000f10900720c */ /* 0x000fe40002781670 */
[C---:B------:R-:W-:Y:S02]  /*7170*/  ISETP.LT.OR P6, PT, R4.reuse, R243, P6 ;  /* 0x000000f30400720c */ /* 0x040fe400037c1670 */
[----:B------:R-:W-:Y:S02]  /*7180*/  ISETP.LT.OR P2, PT, R4, R241, P2 ;  /* 0x000000f10400720c */ /* 0x000fe40001741670 */
[----:B------:R-:W-:-:S02]  /*7190*/  ISETP.LT.OR P5, PT, R5, R243, P5 ;  /* 0x000000f30500720c */ /* 0x000fc40002fa1670 */
[----:B------:R-:W-:Y:S02]  /*71a0*/  ISETP.LT.OR P1, PT, R5, R241, P1 ;  /* 0x000000f10500720c */ /* 0x000fe40000f21670 */
[----:B------:R-:W-:Y:S01]  /*71b0*/  HMMA.16816.F32 R4, R12, R6, R184 ;  /* 0x000000060c04723c */ /* 0x000fe200000018b8 */
[----:B------:R-:W-:Y:S02]  /*71c0*/  FMNMX.FTZ R9, R3, R2, !PT ;  /* 0x0000000203097209 */ /* 0x000fe40007810000 */
[----:B------:R-:W-:Y:S01]  /*71d0*/  FMNMX.FTZ R10, R193, R8, !PT ;  /* 0x00000008c10a7209 */ /* 0x000fe20007810000 */
[----:B------:R-:W-:Y:S01]  /*71e0*/  VIADD R8, R0, 0x38 ;  /* 0x0000003800087836 */ /* 0x000fe20000000000 */
[----:B------:R-:W-:Y:S01]  /*71f0*/  FMNMX.FTZ R9, R196, R9, !PT ;  /* 0x00000009c4097209 */ /* 0x000fe20007810000 */
[----:B------:R-:W-:Y:S01]  /*7200*/  VIADD R0, R0, 0x39 ;  /* 0x0000003900007836 */ /* 0x000fe20000000000 */
[----:B------:R-:W-:Y:S02]  /*7210*/  FMNMX.FTZ R10, R29, R10, !PT ;  /* 0x0000000a1d0a7209 */ /* 0x000fe40007810000 */
[----:B------:R-:W-:-:S02]  /*7220*/  FMNMX.FTZ R9, R200, R9, !PT ;  /* 0x00000009c8097209 */ /* 0x000fc40007810000 */
[----:B------:R-:W-:Y:S02]  /*7230*/  FMNMX.FTZ R10, R25, R10, !PT ;  /* 0x0000000a190a7209 */ /* 0x000fe40007810000 */
[----:B------:R-:W-:Y:S02]  /*7240*/  FSEL R194, R18, -INF , !P4 ;  /* 0xff80000012c27808 */ /* 0x000fe40006000000 */
[----:B------:R-:W-:Y:S02]  /*7250*/  FSEL R197, R17, -INF , !P0 ;  /* 0xff80000011c57808 */ /* 0x000fe40004000000 */
[C---:B------:R-:W-:Y:S02]  /*7260*/  ISETP.GE.AND P4, PT, R8.reuse, R242, PT ;  /* 0x000000f20800720c */ /* 0x040fe40003f86270 */
[----:B------:R-:W-:Y:S02]  /*7270*/  ISETP.GE.AND P0, PT, R8, R240, PT ;  /* 0x000000f00800720c */ /* 0x000fe40003f06270 */
[----:B------:R-:W-:-:S02]  /*7280*/  FMNMX.FTZ R9, R198, R9, !PT ;  /* 0x00000009c6097209 */ /* 0x000fc40007810000 */
[----:B------:R-:W-:Y:S02]  /*7290*/  FMNMX.FTZ R10, R195, R10, !PT ;  /* 0x0000000ac30a7209 */ /* 0x000fe40007810000 */
[C---:B------:R-:W-:Y:S02]  /*72a0*/  ISETP.LT.OR P4, PT, R8.reuse, R243, P4 ;  /* 0x000000f30800720c */ /* 0x040fe40002781670 */
[----:B------:R-:W-:Y:S02]  /*72b0*/  ISETP.LT.OR P0, PT, R8, R241, P0 ;  /* 0x000000f10800720c */ /* 0x000fe40000701670 */
[----:B------:R-:W-:Y:S02]  /*72c0*/  FMNMX.FTZ R9, R30, R9, !PT ;  /* 0x000000091e097209 */ /* 0x000fe40007810000 */
[----:B------:R-:W-:Y:S02]  /*72d0*/  FMNMX.FTZ R8, R35, R10, !PT ;  /* 0x0000000a23087209 */ /* 0x000fe40007810000 */
[----:B------:R-:W-:-:S02]  /*72e0*/  FMNMX.FTZ R9, R28, R9, !PT ;  /* 0x000000091c097209 */ /* 0x000fc40007810000 */
[----:B------:R-:W-:Y:S02]  /*72f0*/  FMNMX.FTZ R8, R33, R8, !PT ;  /* 0x0000000821087209 */ /* 0x000fe40007810000 */
[----:B------:R-:W-:Y:S02]  /*7300*/  FSEL R185, R188, -INF , !P6 ;  /* 0xff800000bcb97808 */ /* 0x000fe40007000000 */
[----:B------:R-:W-:Y:S02]  /*7310*/  FMNMX.FTZ R9, R26, R9, !PT ;  /* 0x000000091a097209 */ /* 0x000fe40007810000 */
[----:B------:R-:W-:Y:S02]  /*7320*/  FMNMX.FTZ R8, R197, R8, !PT ;  /* 0x00000008c5087209 */ /* 0x000fe40007810000 */
[----:B------:R-:W-:Y:S02]  /*7330*/  FSEL R181, R4, -INF , !P4 ;  /* 0xff80000004b57808 */ /* 0x000fe40006000000 */
[----:B------:R-:W-:-:S02]  /*7340*/  PLOP3.LUT P4, PT, PT, PT, UP0, 0x80, 0x0 ;  /* 0x000000000000781c */ /* 0x000fc40003f8f008 */
[----:B------:R-:W-:Y:S02]  /*7350*/  FSEL R192, R19, -INF , !P3 ;  /* 0xff80000013c07808 */ /* 0x000fe40005800000 */
[----:B------:R-:W-:Y:S02]  /*7360*/  ISETP.GE.AND P3, PT, R0, R242, PT ;  /* 0x000000f20000720c */ /* 0x000fe40003f66270 */
[----:B------:R-:W-:Y:S02]  /*7370*/  FSEL R183, R189, -INF , !P5 ;  /* 0xff800000bdb77808 */ /* 0x000fe40006800000 */
[----:B------:R-:W-:Y:S02]  /*7380*/  FMNMX.FTZ R11, R24, R9, !PT ;  /* 0x00000009180b7209 */ /* 0x000fe40007810000 */
[----:B------:R-:W-:Y:S02]  /*7390*/  FMNMX.FTZ R8, R185, R8, !PT ;  /* 0x00000008b9087209 */ /* 0x000fe40007810000 */
[----:B------:R-:W-:-:S02]  /*73a0*/  ISETP.LT.OR P3, PT, R0, R243, P3 ;  /* 0x000000f30000720c */ /* 0x000fc40001f61670 */
[----:B------:R-:W-:Y:S02]  /*73b0*/  FMNMX.FTZ R11, R34, R11, !PT ;  /* 0x0000000b220b7209 */ /* 0x000fe40007810000 */
[----:B------:R-:W-:Y:S02]  /*73c0*/  FMNMX.FTZ R4, R183, R8, !PT ;  /* 0x00000008b7047209 */ /* 0x000fe40007810000 */
[----:B------:R-:W-:Y:S02]  /*73d0*/  FSEL R179, R5, -INF , !P3 ;  /* 0xff80000005b37808 */ /* 0x000fe40005800000 */
[----:B------:R-:W-:Y:S02]  /*73e0*/  FMNMX.FTZ R11, R32, R11, !PT ;  /* 0x0000000b200b7209 */ /* 0x000fe40007810000 */
[----:B------:R-:W-:Y:S02]  /*73f0*/  FMNMX.FTZ R4, R181, R4, !PT ;  /* 0x00000004b5047209 */ /* 0x000fe40007810000 */
[----:B------:R-:W-:-:S02]  /*7400*/  FSEL R180, R190, -INF , !P2 ;  /* 0xff800000beb47808 */ /* 0x000fc40005000000 */
[----:B------:R-:W-:Y:S02]  /*7410*/  FMNMX.FTZ R11, R194, R11, !PT ;  /* 0x0000000bc20b7209 */ /* 0x000fe40007810000 */
[----:B------:R-:W-:Y:S01]  /*7420*/  FMNMX.FTZ R5, R179, R4, !PT ;  /* 0x00000004b3057209 */ /* 0x000fe20007810000 */
[----:B------:R-:W-:Y:S06]  /*7430*/  @!P4 BRA `(.L_x_178) ;  /* 0x0000000000a8c947 */ /* 0x000fec0003800000 */
[----:B------:R-:W-:-:S04]  /*7440*/  UIADD3 UR16, UR16, -0x3, URZ ;  /* 0xfffffffd10107890 */ /* 0x000fc8000fffe03f */
[----:B------:R-:W-:Y:S02]  /*7450*/  USHF.R.S32.HI UR4, URZ, 0x1f, UR16 ;  /* 0x0000001f3f047899 */ /* 0x000fe40008011410 */
[----:B------:R-:W-:Y:S02]  /*7460*/  UIMAD.WIDE.U32 UR20, UR16, UR10, URZ ;  /* 0x0000000a101472a5 */ /* 0x000fe4000f8e003f */
[----:B------:R-:W-:-:S04]  /*7470*/  UIMAD UR4, UR4, UR10, URZ ;  /* 0x0000000a040472a4 */ /* 0x000fc8000f8e023f */
[----:B------:R-:W-:Y:S01]  /*7480*/  UIMAD UR4, UR16, UR11, UR4 ;  /* 0x0000000b100472a4 */ /* 0x000fe2000f8e0204 */
[----:B------:R-:W-:Y:S02]  /*7490*/  IMAD.U32 R12, RZ, RZ, UR20 ;  /* 0x00000014ff0c7e24 */ /* 0x000fe4000f8e00ff */
[----:B------:R-:W-:Y:S01]  /*74a0*/  IMAD.U32 R13, RZ, RZ, UR21 ;  /* 0x00000015ff0d7e24 */ /* 0x000fe2000f8e00ff */
[----:B------:R-:W-:Y:S02]  /*74b0*/  UIADD3 UR6, UR21, UR4, URZ ;  /* 0x0000000415067290 */ /* 0x000fe4000fffe03f */
[----:B------:R-:W-:Y:S01]  /*74c0*/  LEA R4, P2, R12, R236, 0x6 ;  /* 0x000000ec0c047211 */ /* 0x000fe200078430ff */
[----:B------:R-:W-:-:S03]  /*74d0*/  USHF.L.U32 UR4, UR10, 0x5, URZ ;  /* 0x000000050a047899 */ /* 0x000fc6000800063f */
[----:B------:R-:W-:Y:S01]  /*74e0*/  IMAD.U32 R9, RZ, RZ, UR6 ;  /* 0x00000006ff097e24 */ /* 0x000fe2000f8e00ff */
[----:B------:R-:W-:Y:S02]  /*74f0*/  ULDC.64 UR6, c[0x0][0x218] ;  /* 0x0000860000067ab9 */ /* 0x000fe40000000a00 */
[----:B------:R-:W-:Y:S01]  /*7500*/  LEA R8, P3, R4, UR6, 0x1 ;  /* 0x0000000604087c11 */ /* 0x000fe2000f8608ff */
[----:B------:R-:W-:Y:S01]  /*7510*/  USHF.L.U64.HI UR6, UR10, 0x5, UR11 ;  /* 0x000000050a067899 */ /* 0x000fe2000801020b */
[----:B------:R-:W-:Y:S02]  /*7520*/  LEA.HI.X R9, R12, R245, R9, 0x6, P2 ;  /* 0x000000f50c097211 */ /* 0x000fe400010f3409 */
        /* <DEDUP_REMOVED lines=27> */
.L_x_178:
[----:B-1----:R-:W-:Y:S01]  /*76e0*/  FMNMX.FTZ R9, R192, R11, !PT ;  /* 0x0000000bc0097209 */ /* 0x002fe20007810000 */
[----:B------:R-:W1:Y:S01]  /*76f0*/  SHFL.BFLY PT, R4, R5, 0x2, 0x1f ;  /* 0x0c401f0005047f89 */ /* 0x000e6200000e0000 */
[----:B------:R-:W-:Y:S02]  /*7700*/  ISETP.GE.AND P2, PT, R0, R240, PT ;  /* 0x000000f00000720c */ /* 0x000fe40003f46270 */
[----:B------:R-:W-:Y:S01]  /*7710*/  FSEL R178, R191, -INF , !P1 ;  /* 0xff800000bfb27808 */ /* 0x000fe20004800000 */
[----:B------:R-:W-:Y:S01]  /*7720*/  LDSM.16.MT88.4 R12, [R228+0x10000] ;  /* 0x01000000e40c783b */ /* 0x000fe20000004200 */
[----:B------:R-:W-:Y:S02]  /*7730*/  FMNMX.FTZ R9, R180, R9, !PT ;  /* 0x00000009b4097209 */ /* 0x000fe40007810000 */
[----:B------:R-:W-:Y:S01]  /*7740*/  ISETP.LT.OR P2, PT, R0, R241, P2 ;  /* 0x000000f10000720c */ /* 0x000fe20001741670 */
[----:B------:R-:W-:Y:S01]  /*7750*/  LDSM.16.MT88.4 R16, [R225+0x10000] ;  /* 0x01000000e110783b */ /* 0x000fe20000004200 */
[----:B------:R-:W-:-:S02]  /*7760*/  FSEL R176, R6, -INF , !P0 ;  /* 0xff80000006b07808 */ /* 0x000fc40004000000 */
[----:B------:R-:W-:Y:S01]  /*7770*/  FMNMX.FTZ R9, R178, R9, !PT ;  /* 0x00000009b2097209 */ /* 0x000fe20007810000 */
[----:B------:R-:W-:Y:S01]  /*7780*/  LDSM.16.MT88.4 R20, [R224+0x10800] ;  /* 0x01080000e014783b */ /* 0x000fe20000004200 */
[----:B------:R-:W-:Y:S02]  /*7790*/  FSEL R174, R7, -INF , !P2 ;  /* 0xff80000007ae7808 */ /* 0x000fe40005000000 */
[----:B------:R-:W-:Y:S02]  /*77a0*/  FMNMX.FTZ R7, R176, R9, !PT ;  /* 0x00000009b0077209 */ /* 0x000fe40007810000 */
[----:B------:R-:W-:Y:S02]  /*77b0*/  LDSM.16.MT88.4 R8, [R226+0x10000] ;  /* 0x01000000e208783b */ /* 0x000fe40000004200 */
[----:B------:R-:W-:-:S05]  /*77c0*/  FMNMX.FTZ R7, R174, R7, !PT ;  /* 0x00000007ae077209 */ /* 0x000fca0007810000 */
[----:B------:R-:W2:Y:S01]  /*77d0*/  SHFL.BFLY PT, R0, R7, 0x2, 0x1f ;  /* 0x0c401f0007007f89 */ /* 0x000ea200000e0000 */
[----:B-1----:R-:W-:-:S05]  /*77e0*/  FMNMX.FTZ R4, R5, R4, !PT ;  /* 0x0000000405047209 */ /* 0x002fca0007810000 */
[----:B------:R-:W1:Y:S01]  /*77f0*/  SHFL.BFLY PT, R173, R4, 0x1, 0x1f ;  /* 0x0c201f0004ad7f89 */ /* 0x000e6200000e0000 */
[----:B--2---:R-:W-:-:S05]  /*7800*/  FMNMX.FTZ R0, R7, R0, !PT ;  /* 0x0000000007007209 */ /* 0x004fca0007810000 */
[----:B------:R-:W2:Y:S01]  /*7810*/  SHFL.BFLY PT, R171, R0, 0x1, 0x1f ;  /* 0x0c201f0000ab7f89 */ /* 0x000ea200000e0000 */
[----:B-1----:R-:W-:-:S04]  /*7820*/  FMNMX.FTZ R173, R4, R173, !PT ;  /* 0x000000ad04ad7209 */ /* 0x002fc80007810000 */
[C---:B------:R-:W-:Y:S01]  /*7830*/  FSETP.NEU.FTZ.AND P1, PT, R173.reuse, -INF , PT ;  /* 0xff800000ad00780b */ /* 0x040fe20003f3d000 */
[----:B------:R-:W-:-:S03]  /*7840*/  FMUL.FTZ R182, R173, UR17 ;  /* 0x00000011adb67c20 */ /* 0x000fc60008410000 */
[----:B------:R-:W-:Y:S02]  /*7850*/  FSEL R5, R173, RZ, P1 ;  /* 0x000000ffad057208 */ /* 0x000fe40000800000 */
[----:B------:R-:W-:-:S03]  /*7860*/  FSEL R182, R182, RZ, P1 ;  /* 0x000000ffb6b67208 */ /* 0x000fc60000800000 */
[----:B------:R-:W-:Y:S02]  /*7870*/  FADD.FTZ R4, R164, -R5 ;  /* 0x80000005a4047221 */ /* 0x000fe40000010000 */
[--C-:B------:R-:W-:Y:S01]  /*7880*/  FFMA.FTZ R172, R165, UR17, -R182.reuse ;  /* 0x00000011a5ac7c23 */ /* 0x100fe200080108b6 */
[--C-:B------:R-:W-:Y:S01]  /*7890*/  FFMA.FTZ R170, R175, UR17, -R182.reuse ;  /* 0x00000011afaa7c23 */ /* 0x100fe200080108b6 */
[--C-:B------:R-:W-:Y:S01]  /*78a0*/  FFMA.FTZ R169, R169, UR17, -R182.reuse ;  /* 0x00000011a9a97c23 */ /* 0x100fe200080108b6 */
[--C-:B------:R-:W-:Y:S01]  /*78b0*/  FFMA.FTZ R165, R201, UR17, -R182.reuse ;  /* 0x00000011c9a57c23 */ /* 0x100fe200080108b6 */
[----:B------:R-:W-:Y:S01]  /*78c0*/  FMUL.FTZ R164, R4, UR17 ;  /* 0x0000001104a47c20 */ /* 0x000fe20008410000 */
[--C-:B------:R-:W-:Y:S01]  /*78d0*/  FFMA.FTZ R187, R193, UR17, -R182.reuse ;  /* 0x00000011c1bb7c23 */ /* 0x100fe200080108b6 */
[----:B------:R-:W-:Y:S01]  /*78e0*/  MUFU.EX2 R172, R172 ;  /* 0x000000ac00ac7308 */ /* 0x000fe20000000800 */
[--C-:B------:R-:W-:Y:S01]  /*78f0*/  FFMA.FTZ R184, R199, UR17, -R182.reuse ;  /* 0x00000011c7b87c23 */ /* 0x100fe200080108b6 */
[----:B--2---:R-:W-:Y:S01]  /*7900*/  FMNMX.FTZ R171, R0, R171, !PT ;  /* 0x000000ab00ab7209 */ /* 0x004fe20007810000 */
[--C-:B------:R-:W-:Y:S01]  /*7910*/  FFMA.FTZ R186, R29, UR17, -R182.reuse ;  /* 0x000000111dba7c23 */ /* 0x100fe200080108b6 */
[--C-:B------:R-:W-:Y:S01]  /*7920*/  FFMA.FTZ R189, R25, UR17, -R182.reuse ;  /* 0x0000001119bd7c23 */ /* 0x100fe200080108b6 */
[--C-:B------:R-:W-:Y:S01]  /*7930*/  FFMA.FTZ R195, R195, UR17, -R182.reuse ;  /* 0x00000011c3c37c23 */ /* 0x100fe200080108b6 */
[C---:B------:R-:W-:Y:S01]  /*7940*/  FSETP.NEU.FTZ.AND P0, PT, R171.reuse, -INF , PT ;  /* 0xff800000ab00780b */ /* 0x040fe20003f1d000 */
[----:B------:R-:W-:Y:S01]  /*7950*/  FMUL.FTZ R177, R171, UR17 ;  /* 0x00000011abb17c20 */ /* 0x000fe20008410000 */
[----:B------:R-:W1:Y:S01]  /*7960*/  MUFU.EX2 R169, R169 ;  /* 0x000000a900a97308 */ /* 0x000e620000000800 */
[--C-:B------:R-:W-:Y:S01]  /*7970*/  FFMA.FTZ R197, R197, UR17, -R182.reuse ;  /* 0x00000011c5c57c23 */ /* 0x100fe200080108b6 */
[----:B------:R-:W-:Y:S01]  /*7980*/  FSEL R6, R171, RZ, P0 ;  /* 0x000000ffab067208 */ /* 0x000fe20000000000 */
[--C-:B------:R-:W-:Y:S01]  /*7990*/  FFMA.FTZ R185, R185, UR17, -R182.reuse ;  /* 0x00000011b9b97c23 */ /* 0x100fe200080108b6 */
[----:B------:R-:W-:Y:S01]  /*79a0*/  FSEL R177, R177, RZ, P0 ;  /* 0x000000ffb1b17208 */ /* 0x000fe20000000000 */
[----:B------:R-:W-:-:S02]  /*79b0*/  FFMA.FTZ R181, R181, UR17, -R182 ;  /* 0x00000011b5b57c23 */ /* 0x000fc400080108b6 */
[----:B------:R-:W-:Y:S01]  /*79c0*/  FADD.FTZ R6, R3, -R6 ;  /* 0x8000000603067221 */ /* 0x000fe20000010000 */
[----:B------:R-:W-:Y:S01]  /*79d0*/  MUFU.EX2 R170, R170 ;  /* 0x000000aa00aa7308 */ /* 0x000fe20000000800 */
[--C-:B------:R-:W-:Y:S01]  /*79e0*/  FFMA.FTZ R168, R2, UR17, -R177.reuse ;  /* 0x0000001102a87c23 */ /* 0x100fe200080108b1 */
[--C-:B------:R-:W-:Y:S01]  /*79f0*/  FFMA.FTZ R2, R196, UR17, -R177.reuse ;  /* 0x00000011c4027c23 */ /* 0x100fe200080108b1 */
[--C-:B------:R-:W-:Y:S01]  /*7a00*/  FFMA.FTZ R0, R200, UR17, -R177.reuse ;  /* 0x00000011c8007c23 */ /* 0x100fe200080108b1 */
[--C-:B------:R-:W-:Y:S01]  /*7a10*/  FFMA.FTZ R175, R198, UR17, -R177.reuse ;  /* 0x00000011c6af7c23 */ /* 0x100fe200080108b1 */
[----:B------:R-:W-:Y:S01]  /*7a20*/  FMUL.FTZ R3, R6, UR17 ;  /* 0x0000001106037c20 */ /* 0x000fe20008410000 */
[--C-:B------:R-:W-:Y:S01]  /*7a30*/  FFMA.FTZ R188, R30, UR17, -R177.reuse ;  /* 0x000000111ebc7c23 */ /* 0x100fe200080108b1 */
[--C-:B------:R-:W-:Y:S01]  /*7a40*/  FFMA.FTZ R191, R28, UR17, -R177.reuse ;  /* 0x000000111cbf7c23 */ /* 0x100fe200080108b1 */
[----:B------:R-:W2:Y:S01]  /*7a50*/  MUFU.EX2 R165, R165 ;  /* 0x000000a500a57308 */ /* 0x000ea20000000800 */
[----:B-1----:R-:W-:Y:S01]  /*7a60*/  F2FP.F16.F32.PACK_AB R4, R169, R172 ;  /* 0x000000aca904723e */ /* 0x002fe200000000ff */
[--C-:B------:R-:W-:Y:S01]  /*7a70*/  FFMA.FTZ R190, R26, UR17, -R177.reuse ;  /* 0x000000111abe7c23 */ /* 0x100fe200080108b1 */
[--C-:B------:R-:W-:Y:S01]  /*7a80*/  FFMA.FTZ R193, R24, UR17, -R177.reuse ;  /* 0x0000001118c17c23 */ /* 0x100fe200080108b1 */
[----:B------:R-:W-:Y:S01]  /*7a90*/  LDSM.16.MT88.4 R28, [R226+0x10800] ;  /* 0x01080000e21c783b */ /* 0x000fe20000004200 */
[--C-:B------:R-:W-:Y:S01]  /*7aa0*/  FFMA.FTZ R196, R35, UR17, -R182.reuse ;  /* 0x0000001123c47c23 */ /* 0x100fe200080108b6 */
[--C-:B------:R-:W-:Y:S01]  /*7ab0*/  FFMA.FTZ R198, R33, UR17, -R182.reuse ;  /* 0x0000001121c67c23 */ /* 0x100fe200080108b6 */
[--C-:B------:R-:W-:Y:S01]  /*7ac0*/  FFMA.FTZ R199, R34, UR17, -R177.reuse ;  /* 0x0000001122c77c23 */ /* 0x100fe200080108b1 */
[----:B------:R-:W-:Y:S01]  /*7ad0*/  MUFU.EX2 R168, R168 ;  /* 0x000000a800a87308 */ /* 0x000fe20000000800 */
[----:B------:R-:W-:Y:S01]  /*7ae0*/  LDSM.16.MT88.4 R24, [R225+0x10800] ;  /* 0x01080000e118783b */ /* 0x000fe20000004200 */
[--C-:B------:R-:W-:Y:S01]  /*7af0*/  FFMA.FTZ R200, R32, UR17, -R177.reuse ;  /* 0x0000001120c87c23 */ /* 0x100fe200080108b1 */
[--C-:B------:R-:W-:Y:S01]  /*7b00*/  FFMA.FTZ R194, R194, UR17, -R177.reuse ;  /* 0x00000011c2c27c23 */ /* 0x100fe200080108b1 */
[--C-:B------:R-:W-:Y:S01]  /*7b10*/  FFMA.FTZ R201, R192, UR17, -R177.reuse ;  /* 0x00000011c0c97c23 */ /* 0x100fe200080108b1 */
[----:B------:R-:W-:Y:S01]  /*7b20*/  LDSM.16.MT88.4 R32, [R228+0x11000] ;  /* 0x01100000e420783b */ /* 0x000fe20000004200 */
[--C-:B------:R-:W-:Y:S01]  /*7b30*/  FFMA.FTZ R192, R183, UR17, -R182.reuse ;  /* 0x00000011b7c07c23 */ /* 0x100fe200080108b6 */
[----:B------:R-:W-:Y:S01]  /*7b40*/  FFMA.FTZ R182, R179, UR17, -R182 ;  /* 0x00000011b3b67c23 */ /* 0x000fe200080108b6 */
[----:B------:R-:W1:Y:S01]  /*7b50*/  MUFU.EX2 R2, R2 ;  /* 0x0000000200027308 */ /* 0x000e620000000800 */
[----:B--2---:R-:W-:Y:S01]  /*7b60*/  F2FP.F16.F32.PACK_AB R6, R165, R170 ;  /* 0x000000aaa506723e */ /* 0x004fe200000000ff */
[--C-:B------:R-:W-:Y:S01]  /*7b70*/  FFMA.FTZ R179, R180, UR17, -R177.reuse ;  /* 0x00000011b4b37c23 */ /* 0x100fe200080108b1 */
[--C-:B------:R-:W-:Y:S01]  /*7b80*/  FFMA.FTZ R178, R178, UR17, -R177.reuse ;  /* 0x00000011b2b27c23 */ /* 0x100fe200080108b1 */
[--C-:B------:R-:W-:Y:S01]  /*7b90*/  FFMA.FTZ R176, R176, UR17, -R177.reuse ;  /* 0x00000011b0b07c23 */ /* 0x100fe200080108b1 */
[----:B------:R-:W-:-:S03]  /*7ba0*/  FFMA.FTZ R177, R174, UR17, -R177 ;  /* 0x00000011aeb17c23 */ /* 0x000fc600080108b1 */
[----:B------:R-:W-:Y:S08]  /*7bb0*/  MUFU.EX2 R0, R0 ;  /* 0x0000000000007308 */ /* 0x000ff00000000800 */
[----:B------:R-:W2:Y:S01]  /*7bc0*/  MUFU.EX2 R175, R175 ;  /* 0x000000af00af7308 */ /* 0x000ea20000000800 */
[----:B-1----:R-:W-:-:S07]  /*7bd0*/  F2FP.F16.F32.PACK_AB R5, R2, R168 ;  /* 0x000000a80205723e */ /* 0x002fce00000000ff */
[----:B------:R-:W1:Y:S08]  /*7be0*/  MUFU.EX2 R164, R164 ;  /* 0x000000a400a47308 */ /* 0x000e700000000800 */
[----:B------:R-:W3:Y:S01]  /*7bf0*/  MUFU.EX2 R3, R3 ;  /* 0x0000000300037308 */ /* 0x000ee20000000800 */
[----:B--2---:R-:W-:-:S07]  /*7c00*/  F2FP.F16.F32.PACK_AB R7, R175, R0 ;  /* 0x00000000af07723e */ /* 0x004fce00000000ff */
[----:B------:R-:W-:Y:S01]  /*7c10*/  MUFU.EX2 R184, R184 ;  /* 0x000000b800b87308 */ /* 0x000fe20000000800 */
[-C--:B-1----:R-:W-:Y:S01]  /*7c20*/  FMUL.FTZ R160, R160, R164.reuse ;  /* 0x000000a4a0a07220 */ /* 0x082fe20000410000 */
[-C--:B------:R-:W-:Y:S01]  /*7c30*/  FMUL.FTZ R161, R161, R164.reuse ;  /* 0x000000a4a1a17220 */ /* 0x080fe20000410000 */
[-C--:B------:R-:W-:Y:S01]  /*7c40*/  FMUL.FTZ R156, R156, R164.reuse ;  /* 0x000000a49c9c7220 */ /* 0x080fe20000410000 */
[-C--:B------:R-:W-:Y:S01]  /*7c50*/  FMUL.FTZ R157, R157, R164.reuse ;  /* 0x000000a49d9d7220 */ /* 0x080fe20000410000 */
[-C--:B------:R-:W-:Y:S01]  /*7c60*/  FMUL.FTZ R144, R144, R164.reuse ;  /* 0x000000a490907220 */ /* 0x080fe20000410000 */
[-C--:B------:R-:W-:Y:S01]  /*7c70*/  FMUL.FTZ R145, R145, R164.reuse ;  /* 0x000000a491917220 */ /* 0x080fe20000410000 */
[-C--:B------:R-:W-:Y:S01]  /*7c80*/  FMUL.FTZ R140, R140, R164.reuse ;  /* 0x000000a48c8c7220 */ /* 0x080fe20000410000 */
[-C--:B------:R-:W-:Y:S01]  /*7c90*/  FMUL.FTZ R141, R141, R164.reuse ;  /* 0x000000a48d8d7220 */ /* 0x080fe20000410000 */
[-C--:B---3--:R-:W-:Y:S01]  /*7ca0*/  FMUL.FTZ R162, R162, R3.reuse ;  /* 0x00000003a2a27220 */ /* 0x088fe20000410000 */
[-C--:B------:R-:W-:Y:S01]  /*7cb0*/  FMUL.FTZ R163, R163, R3.reuse ;  /* 0x00000003a3a37220 */ /* 0x080fe20000410000 */
[-C--:B------:R-:W-:Y:S01]  /*7cc0*/  FMUL.FTZ R158, R158, R3.reuse ;  /* 0x000000039e9e7220 */ /* 0x080fe20000410000 */
[-C--:B------:R-:W-:Y:S01]  /*7cd0*/  FMUL.FTZ R159, R159, R3.reuse ;  /* 0x000000039f9f7220 */ /* 0x080fe20000410000 */
[-C--:B------:R-:W-:Y:S01]  /*7ce0*/  FMUL.FTZ R146, R146, R3.reuse ;  /* 0x0000000392927220 */ /* 0x080fe20000410000 */
[-C--:B------:R-:W-:Y:S01]  /*7cf0*/  FMUL.FTZ R147, R147, R3.reuse ;  /* 0x0000000393937220 */ /* 0x080fe20000410000 */
[-C--:B------:R-:W-:Y:S01]  /*7d00*/  FMUL.FTZ R142, R142, R3.reuse ;  /* 0x000000038e8e7220 */ /* 0x080fe20000410000 */
[-C--:B------:R-:W-:Y:S01]  /*7d10*/  FMUL.FTZ R143, R143, R3.reuse ;  /* 0x000000038f8f7220 */ /* 0x080fe20000410000 */
[C---:B------:R-:W-:Y:S01]  /*7d20*/  HMMA.16816.F32 R160, R4.reuse, R12, R160 ;  /* 0x0000000c04a0723c */ /* 0x040fe200000018a0 */
[-C--:B------:R-:W-:Y:S01]  /*7d30*/  FMUL.FTZ R152, R152, R164.reuse ;  /* 0x000000a498987220 */ /* 0x080fe20000410000 */
[-C--:B------:R-:W-:Y:S01]  /*7d40*/  FMUL.FTZ R153, R153, R164.reuse ;  /* 0x000000a499997220 */ /* 0x080fe20000410000 */
[-C--:B------:R-:W-:Y:S01]  /*7d50*/  FMUL.FTZ R148, R148, R164.reuse ;  /* 0x000000a494947220 */ /* 0x080fe20000410000 */
[-C--:B------:R-:W-:Y:S01]  /*7d60*/  FMUL.FTZ R149, R149, R164.reuse ;  /* 0x000000a495957220 */ /* 0x080fe20000410000 */
[-C--:B------:R-:W-:Y:S01]  /*7d70*/  FMUL.FTZ R154, R154, R3.reuse ;  /* 0x000000039a9a7220 */ /* 0x080fe20000410000 */
[C---:B------:R-:W-:Y:S01]  /*7d80*/  HMMA.16816.F32 R156, R4.reuse, R14, R156 ;  /* 0x0000000e049c723c */ /* 0x040fe2000000189c */
[----:B------:R-:W1:Y:S01]  /*7d90*/  LDSM.16.MT88.4 R12, [R224+0x10000] ;  /* 0x01000000e00c783b */ /* 0x000e620000004200 */
        /* <DEDUP_REMOVED lines=11> */
[----:B------:R-:W2:Y:S01]  /*7e50*/  LDSM.16.MT88.4 R16, [R226+0x12000] ;  /* 0x01200000e210783b */ /* 0x000ea20000004200 */
        /* <DEDUP_REMOVED lines=11> */
[----:B------:R-:W3:Y:S01]  /*7f10*/  LDSM.16.MT88.4 R8, [R228+0x12000] ;  /* 0x01200000e408783b */ /* 0x000ee20000004200 */
[-C--:B------:R-:W-:Y:S01]  /*7f20*/  FMUL.FTZ R51, R51, R3.reuse ;  /* 0x0000000333337220 */ /* 0x080fe20000410000 */
        /* <DEDUP_REMOVED lines=14> */
[C---:B-1----:R-:W-:Y:S01]  /*8010*/  HMMA.16816.F32 R136, R4.reuse, R12, R136 ;  /* 0x0000000c0488723c */ /* 0x042fe20000001888 */
        /* <DEDUP_REMOVED lines=11> */
[C---:B--2---:R-:W-:Y:S01]  /*80d0*/  HMMA.16816.F32 R44, R4.reuse, R16, R44 ;  /* 0x00000010042c723c */ /* 0x044fe2000000182c */
        /* <DEDUP_REMOVED lines=11> */
[C---:B---3--:R-:W-:Y:S01]  /*8190*/  HMMA.16816.F32 R36, R4.reuse, R8, R36 ;  /* 0x000000080424723c */ /* 0x048fe20000001824 */
        /* <DEDUP_REMOVED lines=59> */
[----:B------:R-:W4:Y:S01]  /*8550*/  MUFU.EX2 R187, R187 ;  /* 0x000000bb00bb7308 */ /* 0x000f220000000800 */
[-C--:B------:R-:W-:Y:S01]  /*8560*/  FMUL.FTZ R124, R124, R164.reuse ;  /* 0x000000a47c7c7220 */ /* 0x080fe20000410000 */
[-C--:B------:R-:W-:Y:S01]  /*8570*/  FMUL.FTZ R125, R125, R164.reuse ;  /* 0x000000a47d7d7220 */ /* 0x080fe20000410000 */
[-C--:B------:R-:W-:Y:S01]  /*8580*/  FMUL.FTZ R128, R128, R164.reuse ;  /* 0x000000a480807220 */ /* 0x080fe20000410000 */
[-C--:B------:R-:W-:Y:S01]  /*8590*/  FMUL.FTZ R126, R126, R3.reuse ;  /* 0x000000037e7e7220 */ /* 0x080fe20000410000 */
[-C--:B------:R-:W-:Y:S01]  /*85a0*/  FMUL.FTZ R127, R127, R3.reuse ;  /* 0x000000037f7f7220 */ /* 0x080fe20000410000 */
[-C--:B------:R-:W-:Y:S01]  /*85b0*/  FMUL.FTZ R129, R129, R164.reuse ;  /* 0x000000a481817220 */ /* 0x080fe20000410000 */
[-C--:B------:R-:W-:Y:S01]  /*85c0*/  FMUL.FTZ R130, R130, R3.reuse ;  /* 0x0000000382827220 */ /* 0x080fe20000410000 */
[----:B------:R-:W-:Y:S01]  /*85d0*/  MUFU.EX2 R186, R186 ;  /* 0x000000ba00ba7308 */ /* 0x000fe20000000800 */
[-C--:B------:R-:W-:Y:S01]  /*85e0*/  FMUL.FTZ R131, R131, R3.reuse ;  /* 0x0000000383837220 */ /* 0x080fe20000410000 */
[----:B-1----:R-:W-:Y:S01]  /*85f0*/  HMMA.16816.F32 R76, R4, R12, R76 ;  /* 0x0000000c044c723c */ /* 0x002fe2000000184c */
[----:B------:R-:W-:Y:S01]  /*8600*/  FFMA.FTZ R164, R249, R164, R172 ;  /* 0x000000a4f9a47223 */ /* 0x000fe200000100ac */
[----:B------:R-:W-:-:S03]  /*8610*/  FFMA.FTZ R3, R247, R3, R168 ;  /* 0x00000003f7037223 */ /* 0x000fc600000100a8 */
[----:B------:R-:W-:Y:S01]  /*8620*/  FADD.FTZ R169, R169, R164 ;  /* 0x000000a4a9a97221 */ /* 0x000fe20000010000 */
[C---:B------:R-:W-:Y:S01]  /*8630*/  HMMA.16816.F32 R80, R4.reuse, R14, R80 ;  /* 0x0000000e0450723c */ /* 0x040fe20000001850 */
[----:B------:R-:W1:Y:S01]  /*8640*/  LDSM.16.MT88.4 R12, [R228+0x16000] ;  /* 0x01600000e40c783b */ /* 0x000e620000004200 */
[----:B------:R-:W-:Y:S01]  /*8650*/  MUFU.EX2 R189, R189 ;  /* 0x000000bd00bd7308 */ /* 0x000fe20000000800 */
[----:B------:R-:W-:Y:S01]  /*8660*/  FADD.FTZ R3, R2, R3 ;  /* 0x0000000302037221 */ /* 0x000fe20000010000 */
[----:B------:R-:W-:Y:S01]  /*8670*/  FADD.FTZ R170, R170, R169 ;  /* 0x000000a9aaaa7221 */ /* 0x000fe20000010000 */
[----:B------:R-:W-:Y:S01]  /*8680*/  MOV R164, R173 ;  /* 0x000000ad00a47202 */ /* 0x000fe20000000f00 */
[C---:B--2---:R-:W-:Y:S01]  /*8690*/  HMMA.16816.F32 R92, R4.reuse, R16, R92 ;  /* 0x00000010045c723c */ /* 0x044fe2000000185c */
[----:B------:R-:W-:Y:S01]  /*86a0*/  FADD.FTZ R0, R0, R3 ;  /* 0x0000000300007221 */ /* 0x000fe20000010000 */
[----:B------:R-:W-:Y:S02]  /*86b0*/  FADD.FTZ R165, R165, R170 ;  /* 0x000000aaa5a57221 */ /* 0x000fe40000010000 */
[----:B------:R-:W-:Y:S01]  /*86c0*/  MUFU.EX2 R188, R188 ;  /* 0x000000bc00bc7308 */ /* 0x000fe20000000800 */
[----:B------:R-:W-:Y:S01]  /*86d0*/  FADD.FTZ R175, R175, R0 ;  /* 0x00000000afaf7221 */ /* 0x000fe20000010000 */
[C---:B------:R-:W-:Y:S01]  /*86e0*/  HMMA.16816.F32 R96, R4.reuse, R18, R96 ;  /* 0x000000120460723c */ /* 0x040fe20000001860 */
[----:B------:R-:W2:Y:S05]  /*86f0*/  LDSM.16.MT88.4 R16, [R225+0x16000] ;  /* 0x01600000e110783b */ /* 0x000eaa0000004200 */
[C---:B---3--:R-:W-:Y:S01]  /*8700*/  HMMA.16816.F32 R84, R4.reuse, R8, R84 ;  /* 0x000000080454723c */ /* 0x048fe20000001854 */
[----:B------:R-:W3:Y:S05]  /*8710*/  MUFU.EX2 R191, R191 ;  /* 0x000000bf00bf7308 */ /* 0x000eea0000000800 */
[C---:B------:R-:W-:Y:S01]  /*8720*/  HMMA.16816.F32 R88, R4.reuse, R10, R88 ;  /* 0x0000000a0458723c */ /* 0x040fe20000001858 */
[----:B------:R-:W5:Y:S02]  /*8730*/  LDSM.16.MT88.4 R8, [R226+0x16000] ;  /* 0x01600000e208783b */ /* 0x000f640000004200 */
[----:B------:R-:W-:Y:S08]  /*8740*/  MUFU.EX2 R190, R190 ;  /* 0x000000be00be7308 */ /* 0x000ff00000000800 */
[----:B------:R-:W3:Y:S01]  /*8750*/  MUFU.EX2 R193, R193 ;  /* 0x000000c100c17308 */ /* 0x000ee20000000800 */
[C---:B-1----:R-:W-:Y:S07]  /*8760*/  HMMA.16816.F32 R100, R4.reuse, R12, R100 ;  /* 0x0000000c0464723c */ /* 0x042fee0000001864 */
[----:B------:R-:W1:Y:S01]  /*8770*/  MUFU.EX2 R195, R195 ;  /* 0x000000c300c37308 */ /* 0x000e620000000800 */
[C---:B------:R-:W-:Y:S01]  /*8780*/  HMMA.16816.F32 R104, R4.reuse, R14, R104 ;  /* 0x0000000e0468723c */ /* 0x040fe20000001868 */
[----:B------:R-:W4:Y:S06]  /*8790*/  LDSM.16.MT88.4 R12, [R224+0x16000] ;  /* 0x01600000e00c783b */ /* 0x000f2c0000004200 */
[----:B------:R-:W1:Y:S01]  /*87a0*/  MUFU.EX2 R196, R196 ;  /* 0x000000c400c47308 */ /* 0x000e620000000800 */
[C---:B--2---:R-:W-:Y:S06]  /*87b0*/  HMMA.16816.F32 R116, R4.reuse, R16, R116 ;  /* 0x000000100474723c */ /* 0x044fec0000001874 */
[C---:B------:R-:W-:Y:S01]  /*87c0*/  HMMA.16816.F32 R120, R4.reuse, R18, R120 ;  /* 0x000000120478723c */ /* 0x040fe20000001878 */
[----:B------:R-:W2:Y:S01]  /*87d0*/  LDSM.16.MT88.4 R16, [R228+0x12800] ;  /* 0x01280000e410783b */ /* 0x000ea20000004200 */
[----:B------:R-:W1:Y:S04]  /*87e0*/  MUFU.EX2 R198, R198 ;  /* 0x000000c600c67308 */ /* 0x000e680000000800 */
[C---:B-----5:R-:W-:Y:S04]  /*87f0*/  HMMA.16816.F32 R108, R4.reuse, R8, R108 ;  /* 0x00000008046c723c */ /* 0x060fe8000000186c */
[----:B------:R-:W5:Y:S02]  /*8800*/  MUFU.EX2 R197, R197 ;  /* 0x000000c500c57308 */ /* 0x000f640000000800 */
[C---:B------:R-:W-:Y:S01]  /*8810*/  HMMA.16816.F32 R112, R4.reuse, R10, R112 ;  /* 0x0000000a0470723c */ /* 0x040fe20000001870 */
[----:B------:R-:W5:Y:S05]  /*8820*/  LDSM.16.MT88.4 R8, [R228+0x10800] ;  /* 0x01080000e408783b */ /* 0x000f6a0000004200 */
[----:B------:R-:W-:Y:S08]  /*8830*/  MUFU.EX2 R199, R199 ;  /* 0x000000c700c77308 */ /* 0x000ff00000000800 */
[----:B------:R-:W5:Y:S01]  /*8840*/  MUFU.EX2 R200, R200 ;  /* 0x000000c800c87308 */ /* 0x000f620000000800 */
[C---:B----4-:R-:W-:Y:S07]  /*8850*/  HMMA.16816.F32 R124, R4.reuse, R12, R124 ;  /* 0x0000000c047c723c */ /* 0x050fee000000187c */
[----:B------:R-:W-:Y:S01]  /*8860*/  MUFU.EX2 R194, R194 ;  /* 0x000000c200c27308 */ /* 0x000fe20000000800 */
[----:B------:R-:W-:Y:S01]  /*8870*/  HMMA.16816.F32 R128, R4, R14, R128 ;  /* 0x0000000e0480723c */ /* 0x000fe20000001880 */
[----:B------:R-:W4:Y:S06]  /*8880*/  LDSM.16.MT88.4 R12, [R226+0x12800] ;  /* 0x01280000e20c783b */ /* 0x000f2c0000004200 */
[----:B------:R-:W-:Y:S01]  /*8890*/  F2FP.F16.F32.PACK_AB R4, R187, R184 ;  /* 0x000000b8bb04723e */ /* 0x000fe200000000ff */
[----:B------:R-:W4:Y:S01]  /*88a0*/  MUFU.EX2 R201, R201 ;  /* 0x000000c900c97308 */ /* 0x000f220000000800 */
[----:B---3--:R-:W-:Y:S01]  /*88b0*/  F2FP.F16.F32.PACK_AB R5, R191, R188 ;  /* 0x000000bcbf05723e */ /* 0x008fe200000000ff */
[----:B------:R-:W-:Y:S01]  /*88c0*/  FADD.FTZ R184, R184, R165 ;  /* 0x000000a5b8b87221 */ /* 0x000fe20000010000 */
[----:B------:R-:W-:Y:S01]  /*88d0*/  F2FP.F16.F32.PACK_AB R6, R189, R186 ;  /* 0x000000babd06723e */ /* 0x000fe200000000ff */
[----:B------:R-:W-:Y:S01]  /*88e0*/  FADD.FTZ R188, R188, R175 ;  /* 0x000000afbcbc7221 */ /* 0x000fe20000010000 */
[----:B------:R-:W-:Y:S01]  /*88f0*/  F2FP.F16.F32.PACK_AB R7, R193, R190 ;  /* 0x000000bec107723e */ /* 0x000fe200000000ff */
[----:B------:R-:W-:-:S02]  /*8900*/  FADD.FTZ R187, R187, R184 ;  /* 0x000000b8bbbb7221 */ /* 0x000fc40000010000 */
[----:B------:R-:W-:Y:S01]  /*8910*/  MUFU.EX2 R185, R185 ;  /* 0x000000b900b97308 */ /* 0x000fe20000000800 */
[----:B------:R-:W-:Y:S01]  /*8920*/  FADD.FTZ R191, R191, R188 ;  /* 0x000000bcbfbf7221 */ /* 0x000fe20000010000 */
[----:B------:R-:W-:Y:S02]  /*8930*/  FADD.FTZ R0, R186, R187 ;  /* 0x000000bbba007221 */ /* 0x000fe40000010000 */
[C---:B--2---:R-:W-:Y:S01]  /*8940*/  HMMA.16816.F32 R36, R4.reuse, R16, R36 ;  /* 0x000000100424723c */ /* 0x044fe20000001824 */
[----:B------:R-:W-:Y:S01]  /*8950*/  FADD.FTZ R2, R190, R191 ;  /* 0x000000bfbe027221 */ /* 0x000fe20000010000 */
[----:B------:R-:W-:Y:S02]  /*8960*/  FADD.FTZ R0, R189, R0 ;  /* 0x00000000bd007221 */ /* 0x000fe40000010000 */
[----:B------:R-:W2:Y:S01]  /*8970*/  MUFU.EX2 R192, R192 ;  /* 0x000000c000c07308 */ /* 0x000ea20000000800 */
[----:B------:R-:W-:Y:S01]  /*8980*/  FADD.FTZ R2, R193, R2 ;  /* 0x00000002c1027221 */ /* 0x000fe20000010000 */
[----:B------:R-:W-:Y:S01]  /*8990*/  HMMA.16816.F32 R40, R4, R18, R40 ;  /* 0x000000120428723c */ /* 0x000fe20000001828 */
[----:B------:R-:W3:Y:S01]  /*89a0*/  LDSM.16.MT88.4 R16, [R225+0x14800] ;  /* 0x01480000e110783b */ /* 0x000ee20000004200 */
[----:B-1----:R-:W-:-:S04]  /*89b0*/  FADD.FTZ R3, R195, R0 ;  /* 0x00000000c3037221 */ /* 0x002fc80000010000 */
[----:B-----5:R-:W-:Y:S01]  /*89c0*/  HMMA.16816.F32 R160, R4, R8, R160 ;  /* 0x0000000804a0723c */ /* 0x020fe200000018a0 */
[----:B------:R-:W-:Y:S01]  /*89d0*/  MUFU.EX2 R181, R181 ;  /* 0x000000b500b57308 */ /* 0x000fe20000000800 */
[----:B------:R-:W-:-:S04]  /*89e0*/  FADD.FTZ R3, R196, R3 ;  /* 0x00000003c4037221 */ /* 0x000fc80000010000 */
[C---:B------:R-:W-:Y:S01]  /*89f0*/  HMMA.16816.F32 R156, R4.reuse, R10, R156 ;  /* 0x0000000a049c723c */ /* 0x040fe2000000189c */
[----:B------:R-:W1:Y:S01]  /*8a00*/  LDSM.16.MT88.4 R8, [R225+0x12800] ;  /* 0x01280000e108783b */ /* 0x000e620000004200 */
[----:B------:R-:W-:Y:S01]  /*8a10*/  FADD.FTZ R0, R198, R3 ;  /* 0x00000003c6007221 */ /* 0x000fe20000010000 */
[----:B------:R-:W-:Y:S01]  /*8a20*/  MUFU.EX2 R182, R182 ;  /* 0x000000b600b67308 */ /* 0x000fe20000000800 */
[----:B------:R-:W-:Y:S02]  /*8a30*/  MOV R3, R171 ;  /* 0x000000ab00037202 */ /* 0x000fe40000000f00 */
[----:B------:R-:W-:Y:S01]  /*8a40*/  HMMA.16816.F32 R136, R4, R20, R136 ;  /* 0x000000140488723c */ /* 0x000fe20000001888 */
[----:B------:R-:W-:-:S04]  /*8a50*/  FADD.FTZ R0, R197, R0 ;  /* 0x00000000c5007221 */ /* 0x000fc80000010000 */
[----:B------:R-:W-:Y:S01]  /*8a60*/  MUFU.EX2 R179, R179 ;  /* 0x000000b300b37308 */ /* 0x000fe20000000800 */
[C---:B------:R-:W-:Y:S01]  /*8a70*/  HMMA.16816.F32 R132, R4.reuse, R22, R132 ;  /* 0x000000160484723c */ /* 0x040fe20000001884 */
[----:B------:R-:W5:Y:S05]  /*8a80*/  LDSM.16.MT88.4 R20, [R226+0x14800] ;  /* 0x01480000e214783b */ /* 0x000f6a0000004200 */
[C---:B------:R-:W-:Y:S01]  /*8a90*/  HMMA.16816.F32 R152, R4.reuse, R28, R152 ;  /* 0x0000001c0498723c */ /* 0x040fe20000001898 */
[----:B------:R-:W2:Y:S05]  /*8aa0*/  MUFU.EX2 R178, R178 ;  /* 0x000000b200b27308 */ /* 0x000eaa0000000800 */
[C---:B------:R-:W-:Y:S01]  /*8ab0*/  HMMA.16816.F32 R148, R4.reuse, R30, R148 ;  /* 0x0000001e0494723c */ /* 0x040fe20000001894 */
[----:B------:R-:W2:Y:S02]  /*8ac0*/  LDSM.16.MT88.4 R28, [R224+0x12800] ;  /* 0x01280000e01c783b */ /* 0x000ea40000004200 */
[----:B------:R-:W-:Y:S03]  /*8ad0*/  MUFU.EX2 R176, R176 ;  /* 0x000000b000b07308 */ /* 0x000fe60000000800 */
[C---:B------:R-:W-:Y:S05]  /*8ae0*/  HMMA.16816.F32 R144, R4.reuse, R24, R144 ;  /* 0x000000180490723c */ /* 0x040fea0000001890 */
[----:B------:R-:W2:Y:S01]  /*8af0*/  MUFU.EX2 R177, R177 ;  /* 0x000000b100b17308 */ /* 0x000ea20000000800 */
        /* <DEDUP_REMOVED lines=22> */
[----:B------:R-:W-:Y:S05]  /*8c60*/  LDSM.16.MT88.4 R12, [R228+0x13000] ;  /* 0x01300000e40c783b */ /* 0x000fea0000004200 */
        /* <DEDUP_REMOVED lines=8> */
[----:B------:R-:W4:Y:S05]  /*8cf0*/  LDSM.16.MT88.4 R20, [R224+0x13000] ;  /* 0x01300000e014783b */ /* 0x000f2a0000004200 */
[C---:B--2---:R-:W-:Y:S06]  /*8d00*/  HMMA.16816.F32 R108, R4.reuse, R28, R108 ;  /* 0x0000001c046c723c */ /* 0x044fec000000186c */
[----:B------:R-:W-:Y:S01]  /*8d10*/  HMMA.16816.F32 R112, R4, R30, R112 ;  /* 0x0000001e0470723c */ /* 0x000fe20000001870 */
[----:B------:R-:W2:Y:S06]  /*8d20*/  LDSM.16.MT88.4 R28, [R225+0x11000] ;  /* 0x01100000e11c783b */ /* 0x000eac0000004200 */
[----:B------:R-:W-:-:S02]  /*8d30*/  F2FP.F16.F32.PACK_AB R4, R196, R195 ;  /* 0x000000c3c404723e */ /* 0x000fc400000000ff */
[----:B------:R-:W-:Y:S02]  /*8d40*/  F2FP.F16.F32.PACK_AB R5, R200, R199 ;  /* 0x000000c7c805723e */ /* 0x000fe400000000ff */
[----:B------:R-:W-:Y:S02]  /*8d50*/  F2FP.F16.F32.PACK_AB R6, R197, R198 ;  /* 0x000000c6c506723e */ /* 0x000fe400000000ff */
[----:B------:R-:W-:-:S07]  /*8d60*/  F2FP.F16.F32.PACK_AB R7, R201, R194 ;  /* 0x000000c2c907723e */ /* 0x000fce00000000ff */
        /* <DEDUP_REMOVED lines=12> */
[C---:B----4-:R-:W-:Y:S06]  /*8e30*/  HMMA.16816.F32 R60, R4.reuse, R20, R60 ;  /* 0x00000014043c723c */ /* 0x050fec000000183c */
[C---:B------:R-:W-:Y:S01]  /*8e40*/  HMMA.16816.F32 R64, R4.reuse, R22, R64 ;  /* 0x000000160440723c */ /* 0x040fe20000001840 */
[----:B------:R-:W4:Y:S05]  /*8e50*/  LDSM.16.MT88.4 R20, [R226+0x17000] ;  /* 0x01700000e214783b */ /* 0x000f2a0000004200 */
[C---:B--2---:R-:W-:Y:S06]  /*8e60*/  HMMA.16816.F32 R144, R4.reuse, R28, R144 ;  /* 0x0000001c0490723c */ /* 0x044fec0000001890 */
[C---:B------:R-:W-:Y:S01]  /*8e70*/  HMMA.16816.F32 R140, R4.reuse, R30, R140 ;  /* 0x0000001e048c723c */ /* 0x040fe2000000188c */
[----:B------:R-:W2:Y:S05]  /*8e80*/  LDSM.16.MT88.4 R28, [R228+0x15000] ;  /* 0x01500000e41c783b */ /* 0x000eaa0000004200 */
[C---:B-----5:R-:W-:Y:S06]  /*8e90*/  HMMA.16816.F32 R52, R4.reuse, R24, R52 ;  /* 0x000000180434723c */ /* 0x060fec0000001834 */
        /* <DEDUP_REMOVED lines=14> */
[C---:B------:R-:W-:Y:S06]  /*8f80*/  HMMA.16816.F32 R160, R4.reuse, R32, R160 ;  /* 0x0000002004a0723c */ /* 0x040fec00000018a0 */
[C---:B------:R-:W-:Y:S01]  /*8f90*/  HMMA.16816.F32 R156, R4.reuse, R34, R156 ;  /* 0x00000022049c723c */ /* 0x040fe2000000189c */
[----:B------:R-:W4:Y:S05]  /*8fa0*/  LDSM.16.MT88.4 R32, [R228+0x11800] ;  /* 0x01180000e420783b */ /* 0x000f2a0000004200 */
[C---:B--2---:R-:W-:Y:S06]  /*8fb0*/  HMMA.16816.F32 R68, R4.reuse, R28, R68 ;  /* 0x0000001c0444723c */ /* 0x044fec0000001844 */
[C---:B------:R-:W-:Y:S01]  /*8fc0*/  HMMA.16816.F32 R72, R4.reuse, R30, R72 ;  /* 0x0000001e0448723c */ /* 0x040fe20000001848 */
[----:B------:R-:W-:Y:S05]  /*8fd0*/  LDSM.16.MT88.4 R28, [R224+0x11800] ;  /* 0x01180000e01c783b */ /* 0x000fea0000004200 */
[C---:B-----5:R-:W-:Y:S06]  /*8fe0*/  HMMA.16816.F32 R100, R4.reuse, R24, R100 ;  /* 0x000000180464723c */ /* 0x060fec0000001864 */
[C---:B------:R-:W-:Y:S01]  /*8ff0*/  HMMA.16816.F32 R104, R4.reuse, R26, R104 ;  /* 0x0000001a0468723c */ /* 0x040fe20000001868 */
[----:B------:R-:W2:Y:S05]  /*9000*/  LDSM.16.MT88.4 R24, [R225+0x11800] ;  /* 0x01180000e118783b */ /* 0x000eaa0000004200 */
[C---:B---3--:R-:W-:Y:S06]  /*9010*/  HMMA.16816.F32 R116, R4.reuse, R16, R116 ;  /* 0x000000100474723c */ /* 0x048fec0000001874 */
[C---:B------:R-:W-:Y:S01]  /*9020*/  HMMA.16816.F32 R120, R4.reuse, R18, R120 ;  /* 0x000000120478723c */ /* 0x040fe20000001878 */
[----:B------:R-:W-:Y:S05]  /*9030*/  LDSM.16.MT88.4 R16, [R226+0x13800] ;  /* 0x01380000e210783b */ /* 0x000fea0000004200 */
[C---:B------:R-:W-:Y:S06]  /*9040*/  HMMA.16816.F32 R124, R4.reuse, R12, R124 ;  /* 0x0000000c047c723c */ /* 0x040fec000000187c */
[----:B------:R-:W-:Y:S01]  /*9050*/  HMMA.16816.F32 R128, R4, R14, R128 ;  /* 0x0000000e0480723c */ /* 0x000fe20000001880 */
[----:B------:R-:W-:Y:S06]  /*9060*/  LDSM.16.MT88.4 R12, [R225+0x13800] ;  /* 0x01380000e10c783b */ /* 0x000fec0000004200 */
[----:B------:R-:W-:Y:S01]  /*9070*/  F2FP.F16.F32.PACK_AB R4, R192, R185 ;  /* 0x000000b9c004723e */ /* 0x000fe200000000ff */
[----:B------:R-:W-:Y:S01]  /*9080*/  FADD.FTZ R185, R185, R0 ;  /* 0x00000000b9b97221 */ /* 0x000fe20000010000 */
[----:B------:R-:W-:-:S02]  /*9090*/  F2FP.F16.F32.PACK_AB R5, R178, R179 ;  /* 0x000000b3b205723e */ /* 0x000fc400000000ff */
[----:B------:R-:W-:Y:S01]  /*90a0*/  F2FP.F16.F32.PACK_AB R6, R182, R181 ;  /* 0x000000b5b606723e */ /* 0x000fe200000000ff */
[----:B------:R-:W-:Y:S01]  /*90b0*/  FADD.FTZ R192, R192, R185 ;  /* 0x000000b9c0c07221 */ /* 0x000fe20000010000 */
[----:B------:R-:W-:-:S03]  /*90c0*/  F2FP.F16.F32.PACK_AB R7, R177, R176 ;  /* 0x000000b0b107723e */ /* 0x000fc600000000ff */
[----:B------:R-:W-:-:S04]  /*90d0*/  FADD.FTZ R181, R181, R192 ;  /* 0x000000c0b5b57221 */ /* 0x000fc80000010000 */
[----:B-1----:R-:W-:Y:S01]  /*90e0*/  HMMA.16816.F32 R152, R4, R8, R152 ;  /* 0x000000080498723c */ /* 0x002fe20000001898 */
[----:B------:R-:W-:-:S05]  /*90f0*/  FADD.FTZ R249, R182, R181 ;  /* 0x000000b5b6f97221 */ /* 0x000fca0000010000 */
[C---:B------:R-:W-:Y:S01]  /*9100*/  HMMA.16816.F32 R148, R4.reuse, R10, R148 ;  /* 0x0000000a0494723c */ /* 0x040fe20000001894 */
[----:B------:R-:W1:Y:S05]  /*9110*/  LDSM.16.MT88.4 R8, [R224+0x13800] ;  /* 0x01380000e008783b */ /* 0x000e6a0000004200 */
[C---:B----4-:R-:W-:Y:S06]  /*9120*/  HMMA.16816.F32 R36, R4.reuse, R20, R36 ;  /* 0x000000140424723c */ /* 0x050fec0000001824 */
[C---:B------:R-:W-:Y:S01]  /*9130*/  HMMA.16816.F32 R40, R4.reuse, R22, R40 ;  /* 0x000000160428723c */ /* 0x040fe20000001828 */
[----:B------:R-:W3:Y:S05]  /*9140*/  LDSM.16.MT88.4 R20, [R224+0x15800] ;  /* 0x01580000e014783b */ /* 0x000eea0000004200 */
[C---:B------:R-:W-:Y:S06]  /*9150*/  HMMA.16816.F32 R160, R4.reuse, R32, R160 ;  /* 0x0000002004a0723c */ /* 0x040fec00000018a0 */
[C---:B------:R-:W-:Y:S01]  /*9160*/  HMMA.16816.F32 R156, R4.reuse, R34, R156 ;  /* 0x00000022049c723c */ /* 0x040fe2000000189c */
[----:B------:R-:W-:Y:S05]  /*9170*/  LDSM.16.MT88.4 R32, [R226+0x15800] ;  /* 0x01580000e220783b */ /* 0x000fea0000004200 */
[C---:B--2---:R-:W-:Y:S06]  /*9180*/  HMMA.16816.F32 R144, R4.reuse, R24, R144 ;  /* 0x000000180490723c */ /* 0x044fec0000001890 */
[C---:B------:R-:W-:Y:S01]  /*9190*/  HMMA.16816.F32 R140, R4.reuse, R26, R140 ;  /* 0x0000001a048c723c */ /* 0x040fe2000000188c */
[----:B------:R-:W-:Y:S05]  /*91a0*/  LDSM.16.MT88.4 R24, [R228+0x15800] ;  /* 0x01580000e418783b */ /* 0x000fea0000004200 */
        /* <DEDUP_REMOVED lines=16> */
[----:B------:R-:W-:Y:S01]  /*92b0*/  HMMA.16816.F32 R68, R4, R24, R68 ;  /* 0x000000180444723c */ /* 0x000fe20000001844 */
[----:B------:R-:W-:-:S04]  /*92c0*/  FADD.FTZ R9, R199, R2 ;  /* 0x00000002c7097221 */ /* 0x000fc80000010000 */
[----:B------:R-:W-:Y:S01]  /*92d0*/  FADD.FTZ R9, R200, R9 ;  /* 0x00000009c8097221 */ /* 0x000fe20000010000 */
[----:B------:R-:W-:Y:S03]  /*92e0*/  HMMA.16816.F32 R72, R4, R26, R72 ;  /* 0x0000001a0448723c */ /* 0x000fe60000001848 */
[----:B------:R-:W-:-:S03]  /*92f0*/  FADD.FTZ R2, R194, R9 ;  /* 0x00000009c2027221 */ /* 0x000fc60000010000 */
[----:B------:R-:W-:Y:S01]  /*9300*/  HMMA.16816.F32 R76, R4, R32, R76 ;  /* 0x00000020044c723c */ /* 0x000fe2000000184c */
[----:B------:R-:W-:-:S04]  /*9310*/  FADD.FTZ R2, R201, R2 ;  /* 0x00000002c9027221 */ /* 0x000fc80000010000 */
[----:B------:R-:W-:Y:S01]  /*9320*/  FADD.FTZ R179, R179, R2 ;  /* 0x00000002b3b37221 */ /* 0x000fe20000010000 */
[----:B------:R-:W-:Y:S03]  /*9330*/  HMMA.16816.F32 R80, R4, R34, R80 ;  /* 0x000000220450723c */ /* 0x000fe60000001850 */
[----:B------:R-:W-:-:S03]  /*9340*/  FADD.FTZ R179, R178, R179 ;  /* 0x000000b3b2b37221 */ /* 0x000fc60000010000 */
[----:B--2---:R-:W-:Y:S01]  /*9350*/  HMMA.16816.F32 R84, R4, R28, R84 ;  /* 0x0000001c0454723c */ /* 0x004fe20000001854 */
[----:B------:R-:W-:-:S04]  /*9360*/  FADD.FTZ R176, R176, R179 ;  /* 0x000000b3b0b07221 */ /* 0x000fc80000010000 */
[----:B------:R-:W-:Y:S01]  /*9370*/  FADD.FTZ R247, R177, R176 ;  /* 0x000000b0b1f77221 */ /* 0x000fe20000010000 */
[C---:B------:R-:W-:Y:S06]  /*9380*/  HMMA.16816.F32 R88, R4.reuse, R30, R88 ;  /* 0x0000001e0458723c */ /* 0x040fec0000001858 */
[C---:B----4-:R-:W-:Y:S06]  /*9390*/  HMMA.16816.F32 R100, R4.reuse, R16, R100 ;  /* 0x000000100464723c */ /* 0x050fec0000001864 */
[C---:B------:R-:W-:Y:S06]  /*93a0*/  HMMA.16816.F32 R104, R4.reuse, R18, R104 ;  /* 0x000000120468723c */ /* 0x040fec0000001868 */
[C---:B-----5:R-:W-:Y:S06]  /*93b0*/  HMMA.16816.F32 R108, R4.reuse, R12, R108 ;  /* 0x0000000c046c723c */ /* 0x060fec000000186c */
[C---:B------:R-:W-:Y:S06]  /*93c0*/  HMMA.16816.F32 R112, R4.reuse, R14, R112 ;  /* 0x0000000e0470723c */ /* 0x040fec0000001870 */
[C---:B------:R-:W-:Y:S06]  /*93d0*/  HMMA.16816.F32 R120, R4.reuse, R10, R120 ;  /* 0x0000000a0478723c */ /* 0x040fec0000001878 */
[C---:B---3--:R-:W-:Y:S06]  /*93e0*/  HMMA.16816.F32 R124, R4.reuse, R20, R124 ;  /* 0x00000014047c723c */ /* 0x048fec000000187c */
[----:B------:R-:W-:-:S15]  /*93f0*/  HMMA.16816.F32 R128, R4, R22, R128 ;  /* 0x000000160480723c */ /* 0x000fde0000001880 */
[----:B------:R-:W-:-:S09]  /*9400*/  NOP ;  /* 0x0000000000007918 */ /* 0x000fd20000000000 */
.L_x_177:
[----:B------:R-:W-:-:S06]  /*9410*/  UISETP.GT.AND UP0, UPT, UR23, UR12, UPT ;  /* 0x0000000c1700728c */ /* 0x000fcc000bf04270 */
[----:B------:R-:W-:-:S13]  /*9420*/  PLOP3.LUT P0, PT, PT, PT, UP0, 0x80, 0x0 ;  /* 0x000000000000781c */ /* 0x000fda0003f0f008 */
[----:B------:R-:W-:Y:S05]  /*9430*/  @!P0 BRA `(.L_x_179) ;  /* 0x0000003800708947 */ /* 0x000fea0003800000 */
[----:B------:R-:W-:Y:S01]  /*9440*/  MOV R2, R3 ;  /* 0x0000000300027202 */ /* 0x000fe20000000f00 */
[----:B------:R-:W-:Y:S01]  /*9450*/  USHF.L.U64.HI UR16, UR10, 0x5, UR11 ;  /* 0x000000050a107899 */ /* 0x000fe2000801020b */
[----:B------:R-:W-:Y:S01]  /*9460*/  MOV R0, R164 ;  /* 0x000000a400007202 */ /* 0x000fe20000000f00 */
[----:B------:R-:W-:Y:S01]  /*9470*/  USHF.L.U32 UR17, UR10, 0x5, URZ ;  /* 0x000000050a117899 */ /* 0x000fe2000800063f */
[----:B------:R-:W-:Y:S01]  /*9480*/  MOV R238, R166 ;  /* 0x000000a600ee7202 */ /* 0x000fe20000000f00 */
[----:B------:R-:W-:Y:S02]  /*9490*/  USHF.L.U64.HI UR21, UR8, 0x5, UR9 ;  /* 0x0000000508157899 */ /* 0x000fe40008010209 */
[----:B------:R-:W-:Y:S02]  /*94a0*/  USHF.L.U32 UR20, UR8, 0x5, URZ ;  /* 0x0000000508147899 */ /* 0x000fe4000800063f */
[----:B------:R-:W-:Y:S02]  /*94b0*/  USHF.L.U64.HI UR22, UR8, 0x6, UR9 ;  /* 0x0000000608167899 */ /* 0x000fe40008010209 */
[----:B------:R-:W-:Y:S01]  /*94c0*/  USHF.L.U32 UR25, UR8, 0x6, URZ ;  /* 0x0000000608197899 */ /* 0x000fe2000800063f */
[----:B------:R-:W-:Y:S01]  /*94d0*/  ULDC UR4, c[0x0][0x2ec] ;  /* 0x0000bb0000047ab9 */ /* 0x000fe20000000800 */
[----:B------:R-:W-:Y:S01]  /*94e0*/  ULDC.64 UR6, c[0x0][0x218] ;  /* 0x0000860000067ab9 */ /* 0x000fe20000000a00 */
[----:B------:R-:W-:Y:S01]  /*94f0*/  ULDC.64 UR10, c[0x0][0x220] ;  /* 0x00008800000a7ab9 */ /* 0x000fe20000000a00 */
[----:B------:R-:W-:Y:S01]  /*9500*/  ULDC.64 UR8, c[0x0][0x248] ;  /* 0x0000920000087ab9 */ /* 0x000fe20000000a00 */
[----:B------:R-:W-:Y:S07]  /*9510*/  BRA `(.L_x_180) ;  /* 0x0000000000a07947 */ /* 0x000fee0003800000 */
.L_x_182:
        /* <DEDUP_REMOVED lines=40> */
.L_x_180:
[----:B------:R-:W-:Y:S04]  /*97a0*/  DEPBAR.LE SB0, 0x0 ;  /* 0x000080000000791a */ /* 0x000fe80000000000 */
[----:B------:R-:W-:Y:S01]  /*97b0*/  BAR.SYNC.DEFER_BLOCKING 0x0 ;  /* 0x0000000000007b1d */ /* 0x000fe20000010000 */
[----:B------:R-:W-:Y:S04]  /*97c0*/  UIADD3 UR24, UR23, -0x1, URZ ;  /* 0xffffffff17187890 */ /* 0x000fe8000fffe03f */
[----:B------:R-:W-:Y:S02]  /*97d0*/  USHF.R.S32.HI UR27, URZ, 0x1f, UR24 ;  /* 0x0000001f3f1b7899 */ /* 0x000fe40008011418 */
[----:B------:R-:W-:Y:S01]  /*97e0*/  UIMAD UR26, UR22, UR24, URZ ;  /* 0x00000018161a72a4 */ /* 0x000fe2000f8e023f */
[----:B------:R-:W-:Y:S01]  /*97f0*/  IMAD.U32 R3, RZ, RZ, UR24 ;  /* 0x00000018ff037e24 */ /* 0x000fe2000f8e00ff */
[----:B------:R-:W-:Y:S02]  /*9800*/  UISETP.GT.AND UP0, UPT, UR24, UR12, UPT ;  /* 0x0000000c1800728c */ /* 0x000fe4000bf04270 */
[----:B------:R-:W-:Y:S01]  /*9810*/  UIMAD UR26, UR27, UR25, UR26 ;  /* 0x000000191b1a72a4 */ /* 0x000fe2000f8e021a */
[----:B------:R-:W-:Y:S05]  /*9820*/  IMAD.WIDE.U32 R34, R3, UR25, R238 ;  /* 0x0000001903227c25 */ /* 0x000fea000f8e00ee */
[----:B------:R-:W-:Y:S01]  /*9830*/  VIADD R3, R35, UR26 ;  /* 0x0000001a23037c36 */ /* 0x000fe20008000000 */
[C---:B------:R-:W-:Y:S04]  /*9840*/  LEA R32, P0, R34.reuse, UR10, 0x1 ;  /* 0x0000000a22207c11 */ /* 0x040fe8000f8008ff */
[----:B------:R-:W-:Y:S01]  /*9850*/  LEA.HI.X R33, R34, UR11, R3, 0x1, P0 ;  /* 0x0000000b22217c11 */ /* 0x000fe200080f0c03 */
[----:B------:R-:W-:Y:S01]  /*9860*/  IMAD.U32 R3, RZ, RZ, UR24 ;  /* 0x00000018ff037e24 */ /* 0x000fe2000f8e00ff */
[----:B------:R-:W-:Y:S03]  /*9870*/  IADD3 R6, P0, R32, UR20, RZ ;  /* 0x0000001420067c10 */ /* 0x000fe6000ff1e0ff */
[----:B------:R-:W-:Y:S01]  /*9880*/  @!PT LDS RZ, [RZ] ;  /* 0x00000000fffff984 */ /* 0x000fe20000000800 */
[----:B------:R-:W-:Y:S01]  /*9890*/  @!PT LDS RZ, [RZ] ;  /* 0x00000000fffff984 */ /* 0x000fe20000000800 */
[----:B------:R-:W-:Y:S01]  /*98a0*/  @!PT LDS RZ, [RZ] ;  /* 0x00000000fffff984 */ /* 0x000fe20000000800 */
[----:B------:R-:W-:Y:S01]  /*98b0*/  LDGSTS.E.BYPASS.LTC128B.128 [R235+0x10000], desc[UR18][R32.64] ;  /* 0x1000000020eb7fae */ /* 0x000fe2000b901d52 */
[----:B------:R-:W-:Y:S01]  /*98c0*/  IADD3.X R7, R33, UR21, RZ, P0, !PT ;  /* 0x0000001521077c10 */ /* 0x000fe200087fe4ff */
[----:B------:R-:W-:Y:S01]  /*98d0*/  IMAD R3, R3, 0x40, R246 ;  /* 0x0000004003037824 */ /* 0x000fe200078e02f6 */
[----:B------:R-:W-:Y:S01]  /*98e0*/  IADD3 R250, P0, R6, UR20, RZ ;  /* 0x0000001406fa7c10 */ /* 0x000fe2000ff1e0ff */
[----:B------:R-:W-:Y:S02]  /*98f0*/  LDGSTS.E.BYPASS.LTC128B.128 [R235+0x12000], desc[UR18][R32.64+0x80] ;  /* 0x1200008020eb7fae */ /* 0x000fe4000b901d52 */
[----:B------:R-:W-:Y:S01]  /*9900*/  VIADD R248, R3, 0x8 ;  /* 0x0000000803f87836 */ /* 0x000fe20000000000 */
[----:B------:R-:W-:Y:S01]  /*9910*/  IADD3.X R251, R7, UR21, RZ, P0, !PT ;  /* 0x0000001507fb7c10 */ /* 0x000fe200087fe4ff */
[----:B------:R-:W-:Y:S01]  /*9920*/  LDGSTS.E.BYPASS.LTC128B.128 [R235+0x14000], desc[UR18][R32.64+0x100] ;  /* 0x1400010020eb7fae */ /* 0x000fe2000b901d52 */
[----:B------:R-:W-:Y:S02]  /*9930*/  IADD3 R34, P0, R250, UR20, RZ ;  /* 0x00000014fa227c10 */ /* 0x000fe4000ff1e0ff */
[CC--:B------:R-:W-:Y:S01]  /*9940*/  ISETP.GE.AND P4, PT, R248.reuse, R243.reuse, PT ;  /* 0x000000f3f800720c */ /* 0x0c0fe20003f86270 */
[----:B------:R-:W-:Y:S01]  /*9950*/  LDGSTS.E.BYPASS.LTC128B.128 [R235+0x16000], desc[UR18][R32.64+0x180] ;  /* 0x1600018020eb7fae */ /* 0x000fe2000b901d52 */
[----:B------:R-:W-:Y:S02]  /*9960*/  IADD3.X R35, R251, UR21, RZ, P0, !PT ;  /* 0x00000015fb237c10 */ /* 0x000fe400087fe4ff */
[C---:B------:R-:W-:Y:S01]  /*9970*/  ISETP.GE.AND P0, PT, R3.reuse, R243, PT ;  /* 0x000000f30300720c */ /* 0x040fe20003f06270 */
[----:B------:R-:W-:Y:S01]  /*9980*/  LDGSTS.E.BYPASS.LTC128B.128 [R235+0x10800], desc[UR18][R6.64] ;  /* 0x1080000006eb7fae */ /* 0x000fe2000b901d52 */
[C---:B------:R-:W-:Y:S02]  /*9990*/  ISETP.GE.AND P2, PT, R248.reuse, R241, PT ;  /* 0x000000f1f800720c */ /* 0x040fe40003f46270 */
[CC--:B------:R-:W-:Y:S01]  /*99a0*/  ISETP.GE.OR P0, PT, R3.reuse, R242.reuse, !P0 ;  /* 0x000000f20300720c */ /* 0x0c0fe20004706670 */
[----:B------:R-:W-:Y:S01]  /*99b0*/  LDGSTS.E.BYPASS.LTC128B.128 [R235+0x12800], desc[UR18][R6.64+0x80] ;  /* 0x1280008006eb7fae */ /* 0x000fe2000b901d52 */
[C---:B------:R-:W-:Y:S02]  /*99c0*/  ISETP.GE.OR P4, PT, R248.reuse, R242, !P4 ;  /* 0x000000f2f800720c */ /* 0x040fe40006786670 */
[----:B------:R-:W-:Y:S01]  /*99d0*/  ISETP.GE.OR P2, PT, R248, R240, !P2 ;  /* 0x000000f0f800720c */ /* 0x000fe20005746670 */
[----:B------:R-:W-:Y:S01]  /*99e0*/  LDGSTS.E.BYPASS.LTC128B.128 [R235+0x14800], desc[UR18][R6.64+0x100] ;  /* 0x1480010006eb7fae */ /* 0x000fe2000b901d52 */
[C---:B------:R-:W-:Y:S03]  /*99f0*/  VIADD R248, R3.reuse, 0x11 ;  /* 0x0000001103f87836 */ /* 0x040fe60000000000 */
        /* <DEDUP_REMOVED lines=10> */
[----:B------:R-:W3:Y:S01]  /*9aa0*/  LDSM.16.M88.4 R168, [R233+0x8000] ;  /* 0x00800000e9a8783b */ /* 0x000ee20000000200 */
[C---:B-1----:R-:W-:Y:S03]  /*9ab0*/  VIADD R250, R3.reuse, 0x1 ;  /* 0x0000000103fa7836 */ /* 0x042fe60000000000 */
[----:B------:R-:W1:Y:S04]  /*9ac0*/  LDSM.16.M88.4 R172, [R233+0x8800] ;  /* 0x00880000e9ac783b */ /* 0x000e680000000200 */
[----:B------:R-:W4:Y:S01]  /*9ad0*/  LDSM.16.M88.4 R176, [R233+0x9000] ;  /* 0x00900000e9b0783b */ /* 0x000f220000000200 */
[C---:B------:R-:W-:Y:S02]  /*9ae0*/  ISETP.GE.AND P6, PT, R250.reuse, R243, PT ;  /* 0x000000f3fa00720c */ /* 0x040fe40003fc6270 */
[C---:B------:R-:W-:Y:S01]  /*9af0*/  ISETP.GE.AND P5, PT, R250.reuse, R241, PT ;  /* 0x000000f1fa00720c */ /* 0x040fe20003fa6270 */
[----:B------:R-:W5:Y:S01]  /*9b00*/  LDSM.16.M88.4 R180, [R233+0x9800] ;  /* 0x00980000e9b4783b */ /* 0x000f620000000200 */
[C---:B------:R-:W-:Y:S02]  /*9b10*/  ISETP.GE.OR P6, PT, R250.reuse, R242, !P6 ;  /* 0x000000f2fa00720c */ /* 0x040fe400077c6670 */
[----:B------:R-:W-:Y:S01]  /*9b20*/  ISETP.GE.OR P5, PT, R250, R240, !P5 ;  /* 0x000000f0fa00720c */ /* 0x000fe20006fa6670 */
[----:B------:R-:W0:Y:S01]  /*9b30*/  LDGDEPBAR ;  /* 0x00000000000079af */ /* 0x000e220000000000 */
[C---:B------:R-:W-:Y:S03]  /*9b40*/  VIADD R250, R3.reuse, 0x9 ;  /* 0x0000000903fa7836 */ /* 0x040fe60000000000 */
[----:B------:R-:W-:Y:S02]  /*9b50*/  LDSM.16.M88.4 R184, [R232] ;  /* 0x00000000e8b8783b */ /* 0x000fe40000000200 */
[C---:B------:R-:W-:Y:S02]  /*9b60*/  ISETP.GE.AND P3, PT, R250.reuse, R243, PT ;  /* 0x000000f3fa00720c */ /* 0x040fe40003f66270 */
[----:B------:R-:W2:Y:S01]  /*9b70*/  LDSM.16.M88.4 R188, [R231] ;  /* 0x00000000e7bc783b */ /* 0x000ea20000000200 */
[CC--:B------:R-:W-:Y:S02]  /*9b80*/  ISETP.GE.AND P1, PT, R250.reuse, R241.reuse, PT ;  /* 0x000000f1fa00720c */ /* 0x0c0fe40003f26270 */
[C---:B------:R-:W-:Y:S01]  /*9b90*/  ISETP.GE.OR P3, PT, R250.reuse, R242, !P3 ;  /* 0x000000f2fa00720c */ /* 0x040fe20005f66670 */
[----:B------:R-:W2:Y:S01]  /*9ba0*/  LDSM.16.M88.4 R192, [R223] ;  /* 0x00000000dfc0783b */ /* 0x000ea20000000200 */
[-C--:B------:R-:W-:Y:S01]  /*9bb0*/  ISETP.GE.OR P1, PT, R250, R240.reuse, !P1 ;  /* 0x000000f0fa00720c */ /* 0x080fe20004f26670 */
[C---:B------:R-:W-:Y:S02]  /*9bc0*/  VIADD R250, R3.reuse, 0x10 ;  /* 0x0000001003fa7836 */ /* 0x040fe40000000000 */
[----:B------:R-:W2:Y:S04]  /*9bd0*/  LDSM.16.M88.4 R196, [R222] ;  /* 0x00000000dec4783b */ /* 0x000ea80000000200 */
[----:B------:R-:W2:Y:S01]  /*9be0*/  LDSM.16.M88.4 R200, [R221] ;  /* 0x00000000ddc8783b */ /* 0x000ea20000000200 */
[C---:B---3--:R-:W-:Y:S03]  /*9bf0*/  HMMA.16816.F32 R4, R164.reuse, R168, RZ ;  /* 0x000000a8a404723c */ /* 0x048fe600000018ff */
[----:B------:R-:W-:Y:S03]  /*9c00*/  LDSM.16.M88.4 R204, [R227+0x9000] ;  /* 0x00900000e3cc783b */ /* 0x000fe60000000200 */
[C---:B------:R-:W-:Y:S01]  /*9c10*/  HMMA.16816.F32 R8, R164.reuse, R170, RZ ;  /* 0x000000aaa408723c */ /* 0x040fe200000018ff */
[----:B------:R-:W-:Y:S05]  /*9c20*/  LDSM.16.M88.4 R168, [R230] ;  /* 0x00000000e6a8783b */ /* 0x000fea0000000200 */
[C---:B-1----:R-:W-:Y:S06]  /*9c30*/  HMMA.16816.F32 R12, R164.reuse, R172, RZ ;  /* 0x000000aca40c723c */ /* 0x042fec00000018ff */
[C---:B------:R-:W-:Y:S01]  /*9c40*/  HMMA.16816.F32 R16, R164.reuse, R174, RZ ;  /* 0x000000aea410723c */ /* 0x040fe200000018ff */
[----:B------:R-:W1:Y:S05]  /*9c50*/  LDSM.16.M88.4 R172, [R227+0x8000] ;  /* 0x00800000e3ac783b */ /* 0x000e6a0000000200 */
[C---:B----4-:R-:W-:Y:S06]  /*9c60*/  HMMA.16816.F32 R20, R164.reuse, R176, RZ ;  /* 0x000000b0a414723c */ /* 0x050fec00000018ff */
[C---:B------:R-:W-:Y:S01]  /*9c70*/  HMMA.16816.F32 R24, R164.reuse, R178, RZ ;  /* 0x000000b2a418723c */ /* 0x040fe200000018ff */
[----:B------:R-:W3:Y:S05]  /*9c80*/  LDSM.16.M88.4 R176, [R227+0x8800] ;  /* 0x00880000e3b0783b */ /* 0x000eea0000000200 */
[C---:B-----5:R-:W-:Y:S06]  /*9c90*/  HMMA.16816.F32 R28, R164.reuse, R180, RZ ;  /* 0x000000b4a41c723c */ /* 0x060fec00000018ff */
[----:B--2---:R-:W-:Y:S01]  /*9ca0*/  HMMA.16816.F32 R32, R164, R182, RZ ;  /* 0x000000b6a420723c */ /* 0x004fe200000018ff */
[----:B------:R-:W2:Y:S04]  /*9cb0*/  LDSM.16.M88.4 R164, [R227+0x9800] ;  /* 0x00980000e3a4783b */ /* 0x000ea80000000200 */
[----:B------:R-:W-:Y:S01]  /*9cc0*/  LDSM.16.M88.4 R180, [R229] ;  /* 0x00000000e5b4783b */ /* 0x000fe20000000200 */
[C---:B------:R-:W-:Y:S06]  /*9cd0*/  HMMA.16816.F32 R4, R184.reuse, R188, R4 ;  /* 0x000000bcb804723c */ /* 0x040fec0000001804 */
[C---:B------:R-:W-:Y:S01]  /*9ce0*/  HMMA.16816.F32 R8, R184.reuse, R190, R8 ;  /* 0x000000beb808723c */ /* 0x040fe20000001808 */
[----:B------:R-:W4:Y:S05]  /*9cf0*/  LDSM.16.M88.4 R188, [R220] ;  /* 0x00000000dcbc783b */ /* 0x000f2a0000000200 */
[C---:B------:R-:W-:Y:S06]  /*9d00*/  HMMA.16816.F32 R12, R184.reuse, R192, R12 ;  /* 0x000000c0b80c723c */ /* 0x040fec000000180c */
[C---:B------:R-:W-:Y:S01]  /*9d10*/  HMMA.16816.F32 R16, R184.reuse, R194, R16 ;  /* 0x000000c2b810723c */ /* 0x040fe20000001810 */
[----:B------:R-:W5:Y:S05]  /*9d20*/  LDSM.16.M88.4 R192, [R220+0x800] ;  /* 0x00080000dcc0783b */ /* 0x000f6a0000000200 */
[C---:B------:R-:W-:Y:S06]  /*9d30*/  HMMA.16816.F32 R20, R184.reuse, R196, R20 ;  /* 0x000000c4b814723c */ /* 0x040fec0000001814 */
[C---:B------:R-:W-:Y:S01]  /*9d40*/  HMMA.16816.F32 R24, R184.reuse, R198, R24 ;  /* 0x000000c6b818723c */ /* 0x040fe20000001818 */
[----:B------:R-:W5:Y:S05]  /*9d50*/  LDSM.16.M88.4 R196, [R220+0x1000] ;  /* 0x00100000dcc4783b */ /* 0x000f6a0000000200 */
[C---:B------:R-:W-:Y:S06]  /*9d60*/  HMMA.16816.F32 R28, R184.reuse, R200, R28 ;  /* 0x000000c8b81c723c */ /* 0x040fec000000181c */
[----:B------:R-:W-:Y:S01]  /*9d70*/  HMMA.16816.F32 R32, R184, R202, R32 ;  /* 0x000000cab820723c */ /* 0x000fe20000001820 */
[----:B------:R-:W5:Y:S04]  /*9d80*/  LDSM.16.M88.4 R184, [R220+0x1800] ;  /* 0x00180000dcb8783b */ /* 0x000f680000000200 */
[----:B------:R-:W-:Y:S01]  /*9d90*/  LDSM.16.M88.4 R200, [R233+0xa800] ;  /* 0x00a80000e9c8783b */ /* 0x000fe20000000200 */
[C---:B-1----:R-:W-:Y:S06]  /*9da0*/  HMMA.16816.F32 R4, R168.reuse, R172, R4 ;  /* 0x000000aca804723c */ /* 0x042fec0000001804 */
[C---:B------:R-:W-:Y:S01]  /*9db0*/  HMMA.16816.F32 R8, R168.reuse, R174, R8 ;  /* 0x000000aea808723c */ /* 0x040fe20000001808 */
[----:B------:R-:W-:Y:S05]  /*9dc0*/  LDSM.16.M88.4 R172, [R234+0x2000] ;  /* 0x00200000eaac783b */ /* 0x000fea0000000200 */
[C---:B---3--:R-:W-:Y:S06]  /*9dd0*/  HMMA.16816.F32 R12, R168.reuse, R176, R12 ;  /* 0x000000b0a80c723c */ /* 0x048fec000000180c */
[C---:B------:R-:W-:Y:S01]  /*9de0*/  HMMA.16816.F32 R16, R168.reuse, R178, R16 ;  /* 0x000000b2a810723c */ /* 0x040fe20000001810 */
[----:B------:R-:W1:Y:S05]  /*9df0*/  LDSM.16.M88.4 R176, [R233+0xa000] ;  /* 0x00a00000e9b0783b */ /* 0x000e6a0000000200 */
[C---:B------:R-:W-:Y:S06]  /*9e00*/  HMMA.16816.F32 R20, R168.reuse, R204, R20 ;  /* 0x000000cca814723c */ /* 0x040fec0000001814 */
[C---:B------:R-:W-:Y:S01]  /*9e10*/  HMMA.16816.F32 R24, R168.reuse, R206, R24 ;  /* 0x000000cea818723c */ /* 0x040fe20000001818 */
[----:B------:R-:W3:Y:S05]  /*9e20*/  LDSM.16.M88.4 R204, [R233+0xb000] ;  /* 0x00b00000e9cc783b */ /* 0x000eea0000000200 */
[C---:B--2---:R-:W-:Y:S06]  /*9e30*/  HMMA.16816.F32 R28, R168.reuse, R164, R28 ;  /* 0x000000a4a81c723c */ /* 0x044fec000000181c */
[----:B------:R-:W-:Y:S01]  /*9e40*/  HMMA.16816.F32 R32, R168, R166, R32 ;  /* 0x000000a6a820723c */ /* 0x000fe20000001820 */
[----:B------:R-:W2:Y:S04]  /*9e50*/  LDSM.16.M88.4 R164, [R233+0xb800] ;  /* 0x00b80000e9a4783b */ /* 0x000ea80000000200 */
[----:B------:R-:W-:Y:S01]  /*9e60*/  LDSM.16.M88.4 R168, [R232+0x2000] ;  /* 0x00200000e8a8783b */ /* 0x000fe20000000200 */
[C---:B----4-:R-:W-:Y:S06]  /*9e70*/  HMMA.16816.F32 R4, R180.reuse, R188, R4 ;  /* 0x000000bcb404723c */ /* 0x050fec0000001804 */
[C---:B------:R-:W-:Y:S01]  /*9e80*/  HMMA.16816.F32 R8, R180.reuse, R190, R8 ;  /* 0x000000beb408723c */ /* 0x040fe20000001808 */
[----:B------:R-:W4:Y:S05]  /*9e90*/  LDSM.16.M88.4 R188, [R219] ;  /* 0x00000000dbbc783b */ /* 0x000f2a0000000200 */
[C---:B-----5:R-:W-:Y:S06]  /*9ea0*/  HMMA.16816.F32 R12, R180.reuse, R192, R12 ;  /* 0x000000c0b40c723c */ /* 0x060fec000000180c */
[C---:B------:R-:W-:Y:S01]  /*9eb0*/  HMMA.16816.F32 R16, R180.reuse, R194, R16 ;  /* 0x000000c2b410723c */ /* 0x040fe20000001810 */
[----:B------:R-:W5:Y:S05]  /*9ec0*/  LDSM.16.M88.4 R192, [R218] ;  /* 0x00000000dac0783b */ /* 0x000f6a0000000200 */
[C---:B------:R-:W-:Y:S06]  /*9ed0*/  HMMA.16816.F32 R20, R180.reuse, R196, R20 ;  /* 0x000000c4b414723c */ /* 0x040fec0000001814 */
[C---:B------:R-:W-:Y:S01]  /*9ee0*/  HMMA.16816.F32 R24, R180.reuse, R198, R24 ;  /* 0x000000c6b418723c */ /* 0x040fe20000001818 */
[----:B------:R-:W5:Y:S05]  /*9ef0*/  LDSM.16.M88.4 R196, [R217] ;  /* 0x00000000d9c4783b */ /* 0x000f6a0000000200 */
[C---:B------:R-:W-:Y:S06]  /*9f00*/  HMMA.16816.F32 R28, R180.reuse, R184, R28 ;  /* 0x000000b8b41c723c */ /* 0x040fec000000181c */
[----:B------:R-:W-:Y:S01]  /*9f10*/  HMMA.16816.F32 R32, R180, R186, R32 ;  /* 0x000000bab420723c */ /* 0x000fe20000001820 */
[----:B------:R-:W5:Y:S04]  /*9f20*/  LDSM.16.M88.4 R180, [R216] ;  /* 0x00000000d8b4783b */ /* 0x000f680000000200 */
[----:B------:R-:W-:Y:S01]  /*9f30*/  LDSM.16.M88.4 R184, [R227+0xa000] ;  /* 0x00a00000e3b8783b */ /* 0x000fe20000000200 */
[C---:B-1----:R-:W-:Y:S06]  /*9f40*/  HMMA.16816.F32 R4, R172.reuse, R176, R4 ;  /* 0x000000b0ac04723c */ /* 0x042fec0000001804 */
[C---:B------:R-:W-:Y:S01]  /*9f50*/  HMMA.16816.F32 R8, R172.reuse, R178, R8 ;  /* 0x000000b2ac08723c */ /* 0x040fe20000001808 */
[----:B------:R-:W1:Y:S05]  /*9f60*/  LDSM.16.M88.4 R176, [R230+0x2000] ;  /* 0x00200000e6b0783b */ /* 0x000e6a0000000200 */
[C---:B------:R-:W-:Y:S06]  /*9f70*/  HMMA.16816.F32 R12, R172.reuse, R200, R12 ;  /* 0x000000c8ac0c723c */ /* 0x040fec000000180c */
[C---:B------:R-:W-:Y:S01]  /*9f80*/  HMMA.16816.F32 R16, R172.reuse, R202, R16 ;  /* 0x000000caac10723c */ /* 0x040fe20000001810 */
[----:B------:R-:W1:Y:S05]  /*9f90*/  LDSM.16.M88.4 R200, [R227+0xa800] ;  /* 0x00a80000e3c8783b */ /* 0x000e6a0000000200 */
[C---:B---3--:R-:W-:Y:S06]  /*9fa0*/  HMMA.16816.F32 R20, R172.reuse, R204, R20 ;  /* 0x000000ccac14723c */ /* 0x048fec0000001814 */
        /* <DEDUP_REMOVED lines=114> */
[C---:B------:R-:W-:Y:S06]  /*a6d0*/  HMMA.16816.F32 R16, R172.reuse, R194, R16 ;  /* 0x000000c2ac10723c */ /* 0x040fec0000001810 */
[C---:B------:R-:W-:Y:S06]  /*a6e0*/  HMMA.16816.F32 R20, R172.reuse, R196, R20 ;  /* 0x000000c4ac14723c */ /* 0x040fec0000001814 */
[C---:B------:R-:W-:Y:S06]  /*a6f0*/  HMMA.16816.F32 R24, R172.reuse, R198, R24 ;  /* 0x000000c6ac18723c */ /* 0x040fec0000001818 */
[C---:B------:R-:W-:Y:S06]  /*a700*/  HMMA.16816.F32 R28, R172.reuse, R168, R28 ;  /* 0x000000a8ac1c723c */ /* 0x040fec000000181c */
[----:B------:R-:W-:Y:S01]  /*a710*/  HMMA.16816.F32 R32, R172, R170, R32 ;  /* 0x000000aaac20723c */ /* 0x000fe20000001820 */
[----:B------:R-:W5:Y:S05]  /*a720*/  LDSM.16.M88.4 R168, [R220+0x6800] ;  /* 0x00680000dca8783b */ /* 0x000f6a0000000200 */
[C---:B-1----:R-:W-:Y:S06]  /*a730*/  HMMA.16816.F32 R4, R180.reuse, R184, R4 ;  /* 0x000000b8b404723c */ /* 0x042fec0000001804 */
[C---:B------:R-:W-:Y:S06]  /*a740*/  HMMA.16816.F32 R8, R180.reuse, R186, R8 ;  /* 0x000000bab408723c */ /* 0x040fec0000001808 */
[C---:B------:R-:W-:Y:S06]  /*a750*/  HMMA.16816.F32 R12, R180.reuse, R200, R12 ;  /* 0x000000c8b40c723c */ /* 0x040fec000000180c */
[C---:B------:R-:W-:Y:S06]  /*a760*/  HMMA.16816.F32 R16, R180.reuse, R202, R16 ;  /* 0x000000cab410723c */ /* 0x040fec0000001810 */
[C---:B---3--:R-:W-:Y:S06]  /*a770*/  HMMA.16816.F32 R20, R180.reuse, R204, R20 ;  /* 0x000000ccb414723c */ /* 0x048fec0000001814 */
[C---:B------:R-:W-:Y:S06]  /*a780*/  HMMA.16816.F32 R24, R180.reuse, R206, R24 ;  /* 0x000000ceb418723c */ /* 0x040fec0000001818 */
[C---:B--2---:R-:W-:Y:S06]  /*a790*/  HMMA.16816.F32 R28, R180.reuse, R164, R28 ;  /* 0x000000a4b41c723c */ /* 0x044fec000000181c */
[----:B------:R-:W-:Y:S01]  /*a7a0*/  HMMA.16816.F32 R32, R180, R166, R32 ;  /* 0x000000a6b420723c */ /* 0x000fe20000001820 */
[----:B------:R-:W1:Y:S05]  /*a7b0*/  LDSM.16.M88.4 R164, [R220+0x7000] ;  /* 0x00700000dca4783b */ /* 0x000e6a0000000200 */
[C---:B----4-:R-:W-:Y:S06]  /*a7c0*/  HMMA.16816.F32 R4, R176.reuse, R188, R4 ;  /* 0x000000bcb004723c */ /* 0x050fec0000001804 */
[C---:B------:R-:W-:Y:S06]  /*a7d0*/  HMMA.16816.F32 R8, R176.reuse, R190, R8 ;  /* 0x000000beb008723c */ /* 0x040fec0000001808 */
[C---:B-----5:R-:W-:Y:S06]  /*a7e0*/  HMMA.16816.F32 R12, R176.reuse, R168, R12 ;  /* 0x000000a8b00c723c */ /* 0x060fec000000180c */
[C---:B------:R-:W-:Y:S01]  /*a7f0*/  HMMA.16816.F32 R16, R176.reuse, R170, R16 ;  /* 0x000000aab010723c */ /* 0x040fe20000001810 */
[----:B------:R-:W2:Y:S01]  /*a800*/  LDSM.16.M88.4 R168, [R220+0x7800] ;  /* 0x00780000dca8783b */ /* 0x000ea20000000200 */
[----:B------:R-:W-:Y:S04]  /*a810*/  DEPBAR.LE SB0, 0x0 ;  /* 0x000080000000791a */ /* 0x000fe80000000000 */
[----:B------:R-:W-:Y:S01]  /*a820*/  FSEL R190, R4, -INF , !P0 ;  /* 0xff80000004be7808 */ /* 0x000fe20004000000 */
[----:B------:R-:W-:Y:S01]  /*a830*/  BAR.SYNC.DEFER_BLOCKING 0x0 ;  /* 0x0000000000007b1d */ /* 0x000fe20000010000 */
[----:B------:R-:W-:Y:S03]  /*a840*/  ISETP.GE.AND P0, PT, R3, R241, PT ;  /* 0x000000f10300720c */ /* 0x000fe60003f06270 */
[----:B------:R-:W-:Y:S02]  /*a850*/  FSEL R189, R5, -INF , !P6 ;  /* 0xff80000005bd7808 */ /* 0x000fe40007000000 */
[----:B------:R-:W-:Y:S02]  /*a860*/  ISETP.GE.OR P0, PT, R3, R240, !P0 ;  /* 0x000000f00300720c */ /* 0x000fe40004706670 */
[----:B------:R-:W-:Y:S02]  /*a870*/  FSEL R191, R8, -INF , !P4 ;  /* 0xff80000008bf7808 */ /* 0x000fe40006000000 */
[----:B------:R-:W-:Y:S01]  /*a880*/  FSEL R5, R6, -INF , !P0 ;  /* 0xff80000006057808 */ /* 0x000fe20004000000 */
[C---:B-1----:R-:W-:Y:S05]  /*a890*/  HMMA.16816.F32 R20, R176.reuse, R164, R20 ;  /* 0x000000a4b014723c */ /* 0x042fea0000001814 */
[----:B------:R-:W-:Y:S01]  /*a8a0*/  FSEL R7, R7, -INF , !P5 ;  /* 0xff80000007077808 */ /* 0x000fe20006800000 */
[C---:B------:R-:W-:Y:S03]  /*a8b0*/  HMMA.16816.F32 R24, R176.reuse, R166, R24 ;  /* 0x000000a6b018723c */ /* 0x040fe60000001818 */
[C---:B------:R-:W-:Y:S02]  /*a8c0*/  ISETP.GE.AND P6, PT, R248.reuse, R243, PT ;  /* 0x000000f3f800720c */ /* 0x040fe40003fc6270 */
[----:B------:R-:W-:Y:S02]  /*a8d0*/  ISETP.GE.AND P4, PT, R248, R241, PT ;  /* 0x000000f1f800720c */ /* 0x000fe40003f86270 */
[C---:B------:R-:W-:Y:S02]  /*a8e0*/  ISETP.GE.AND P0, PT, R250.reuse, R243, PT ;  /* 0x000000f3fa00720c */ /* 0x040fe40003f06270 */
[----:B------:R-:W-:Y:S02]  /*a8f0*/  ISETP.GE.AND P5, PT, R250, R241, PT ;  /* 0x000000f1fa00720c */ /* 0x000fe40003fa6270 */
[C---:B------:R-:W-:Y:S02]  /*a900*/  ISETP.GE.OR P6, PT, R248.reuse, R242, !P6 ;  /* 0x000000f2f800720c */ /* 0x040fe400077c6670 */
[----:B------:R-:W-:Y:S01]  /*a910*/  ISETP.GE.OR P4, PT, R248, R240, !P4 ;  /* 0x000000f0f800720c */ /* 0x000fe20006786670 */
[C---:B------:R-:W-:Y:S01]  /*a920*/  VIADD R248, R3.reuse, 0x19 ;  /* 0x0000001903f87836 */ /* 0x040fe20000000000 */
[C---:B------:R-:W-:Y:S02]  /*a930*/  ISETP.GE.OR P0, PT, R250.reuse, R242, !P0 ;  /* 0x000000f2fa00720c */ /* 0x040fe40004706670 */
[----:B------:R-:W-:Y:S01]  /*a940*/  ISETP.GE.OR P5, PT, R250, R240, !P5 ;  /* 0x000000f0fa00720c */ /* 0x000fe20006fa6670 */
[----:B------:R-:W-:Y:S01]  /*a950*/  VIADD R250, R3, 0x18 ;  /* 0x0000001803fa7836 */ /* 0x000fe20000000000 */
[----:B------:R-:W-:Y:S01]  /*a960*/  FSEL R195, R9, -INF , !P3 ;  /* 0xff80000009c37808 */ /* 0x000fe20005800000 */
[C---:B--2---:R-:W-:Y:S03]  /*a970*/  HMMA.16816.F32 R28, R176.reuse, R168, R28 ;  /* 0x000000a8b01c723c */ /* 0x044fe6000000181c */
[----:B------:R-:W-:Y:S02]  /*a980*/  FSEL R9, R10, -INF , !P2 ;  /* 0xff8000000a097808 */ /* 0x000fe40005000000 */
[----:B------:R-:W-:Y:S01]  /*a990*/  FSEL R197, R12, -INF , !P0 ;  /* 0xff8000000cc57808 */ /* 0x000fe20004000000 */
[----:B------:R-:W-:Y:S03]  /*a9a0*/  HMMA.16816.F32 R32, R176, R170, R32 ;  /* 0x000000aab020723c */ /* 0x000fe60000001820 */
[C---:B------:R-:W-:Y:S02]  /*a9b0*/  ISETP.GE.AND P2, PT, R248.reuse, R243, PT ;  /* 0x000000f3f800720c */ /* 0x040fe40003f46270 */
[----:B------:R-:W-:Y:S02]  /*a9c0*/  FSEL R10, R11, -INF , !P1 ;  /* 0xff8000000b0a7808 */ /* 0x000fe40004800000 */
        /* <DEDUP_REMOVED lines=9> */
[----:B------:R-:W-:Y:S02]  /*aa60*/  FSEL R173, R13, -INF , !P6 ;  /* 0xff8000000dad7808 */ /* 0x000fe40007000000 */
[----:B------:R-:W-:Y:S02]  /*aa70*/  FSEL R194, R16, -INF , !P3 ;  /* 0xff80000010c27808 */ /* 0x000fe40005800000 */
[----:B------:R-:W-:Y:S02]  /*aa80*/  FSEL R201, R15, -INF , !P4 ;  /* 0xff8000000fc97808 */ /* 0x000fe40006000000 */
[C---:B------:R-:W-:Y:S02]  /*aa90*/  ISETP.GE.AND P6, PT, R248.reuse, R243, PT ;  /* 0x000000f3f800720c */ /* 0x040fe40003fc6270 */
[----:B------:R-:W-:Y:S02]  /*aaa0*/  ISETP.GE.AND P3, PT, R248, R241, PT ;  /* 0x000000f1f800720c */ /* 0x000fe40003f66270 */
[----:B------:R-:W-:Y:S02]  /*aab0*/  ISETP.GE.AND P4, PT, R250, R243, PT ;  /* 0x000000f3fa00720c */ /* 0x000fe40003f86270 */
[C---:B------:R-:W-:Y:S02]  /*aac0*/  ISETP.GE.OR P6, PT, R248.reuse, R242, !P6 ;  /* 0x000000f2f800720c */ /* 0x040fe400077c6670 */
[----:B------:R-:W-:Y:S01]  /*aad0*/  ISETP.GE.OR P3, PT, R248, R240, !P3 ;  /* 0x000000f0f800720c */ /* 0x000fe20005f66670 */
[C---:B------:R-:W-:Y:S01]  /*aae0*/  VIADD R248, R3.reuse, 0x29 ;  /* 0x0000002903f87836 */ /* 0x040fe20000000000 */
[----:B------:R-:W-:Y:S02]  /*aaf0*/  FSEL R174, R14, -INF , !P5 ;  /* 0xff8000000eae7808 */ /* 0x000fe40006800000 */
[C---:B------:R-:W-:Y:S02]  /*ab00*/  ISETP.GE.OR P4, PT, R250.reuse, R242, !P4 ;  /* 0x000000f2fa00720c */ /* 0x040fe40006786670 */
[----:B------:R-:W-:Y:S02]  /*ab10*/  ISETP.GE.AND P5, PT, R250, R241, PT ;  /* 0x000000f1fa00720c */ /* 0x000fe40003fa6270 */
[----:B------:R-:W-:Y:S02]  /*ab20*/  FSEL R198, R18, -INF , !P1 ;  /* 0xff80000012c67808 */ /* 0x000fe40004800000 */
[----:B------:R-:W-:Y:S02]  /*ab30*/  FSEL R184, R20, -INF , !P4 ;  /* 0xff80000014b87808 */ /* 0x000fe40006000000 */
[----:B------:R-:W-:Y:S01]  /*ab40*/  ISETP.GE.OR P5, PT, R250, R240, !P5 ;  /* 0x000000f0fa00720c */ /* 0x000fe20006fa6670 */
[----:B------:R-:W-:Y:S01]  /*ab50*/  VIADD R250, R3, 0x28 ;  /* 0x0000002803fa7836 */ /* 0x000fe20000000000 */
[C---:B------:R-:W-:Y:S02]  /*ab60*/  ISETP.GE.AND P1, PT, R248.reuse, R243, PT ;  /* 0x000000f3f800720c */ /* 0x040fe40003f26270 */
[C---:B------:R-:W-:Y:S02]  /*ab70*/  ISETP.GE.AND P4, PT, R248.reuse, R241, PT ;  /* 0x000000f1f800720c */ /* 0x040fe40003f86270 */
[C---:B------:R-:W-:Y:S02]  /*ab80*/  ISETP.GE.OR P1, PT, R248.reuse, R242, !P1 ;  /* 0x000000f2f800720c */ /* 0x040fe40004f26670 */
[----:B------:R-:W-:Y:S02]  /*ab90*/  ISETP.GE.OR P4, PT, R248, R240, !P4 ;  /* 0x000000f0f800720c */ /* 0x000fe40006786670 */
[----:B------:R-:W-:Y:S02]  /*aba0*/  FSEL R199, R17, -INF , !P2 ;  /* 0xff80000011c77808 */ /* 0x000fe40005000000 */
[----:B------:R-:W-:Y:S02]  /*abb0*/  FSEL R203, R19, -INF , !P0 ;  /* 0xff80000013cb7808 */ /* 0x000fe40004000000 */
[----:B------:R-:W-:Y:S02]  /*abc0*/  FMNMX.FTZ R248, R190, R0, !PT ;  /* 0x00000000bef87209 */ /* 0x000fe40007810000 */
[C---:B------:R-:W-:Y:S02]  /*abd0*/  ISETP.GE.AND P2, PT, R250.reuse, R243, PT ;  /* 0x000000f3fa00720c */ /* 0x040fe40003f46270 */
[C---:B------:R-:W-:Y:S02]  /*abe0*/  ISETP.GE.AND P0, PT, R250.reuse, R241, PT ;  /* 0x000000f1fa00720c */ /* 0x040fe40003f06270 */
[----:B------:R-:W-:Y:S01]  /*abf0*/  FMNMX.FTZ R252, R189, R248, !PT ;  /* 0x000000f8bdfc7209 */ /* 0x000fe20007810000 */
[C---:B------:R-:W-:Y:S01]  /*ac00*/  VIADD R248, R3.reuse, 0x31 ;  /* 0x0000003103f87836 */ /* 0x040fe20000000000 */
[C---:B------:R-:W-:Y:S02]  /*ac10*/  ISETP.GE.OR P2, PT, R250.reuse, R242, !P2 ;  /* 0x000000f2fa00720c */ /* 0x040fe40005746670 */
[----:B------:R-:W-:Y:S01]  /*ac20*/  ISETP.GE.OR P0, PT, R250, R240, !P0 ;  /* 0x000000f0fa00720c */ /* 0x000fe20004706670 */
[----:B------:R-:W-:Y:S01]  /*ac30*/  VIADD R250, R3, 0x30 ;  /* 0x0000003003fa7836 */ /* 0x000fe20000000000 */
[----:B------:R-:W-:Y:S02]  /*ac40*/  FMNMX.FTZ R252, R191, R252, !PT ;  /* 0x000000fcbffc7209 */ /* 0x000fe40007810000 */
[----:B------:R-:W-:Y:S02]  /*ac50*/  FSEL R205, R21, -INF , !P6 ;  /* 0xff80000015cd7808 */ /* 0x000fe40007000000 */
[----:B------:R-:W-:Y:S02]  /*ac60*/  FSEL R202, R23, -INF , !P3 ;  /* 0xff80000017ca7808 */ /* 0x000fe40005800000 */
[C---:B------:R-:W-:Y:S02]  /*ac70*/  ISETP.GE.AND P6, PT, R250.reuse, R243, PT ;  /* 0x000000f3fa00720c */ /* 0x040fe40003fc6270 */
[----:B------:R-:W-:Y:S02]  /*ac80*/  ISETP.GE.AND P3, PT, R250, R241, PT ;  /* 0x000000f1fa00720c */ /* 0x000fe40003f66270 */
[----:B------:R-:W-:Y:S02]  /*ac90*/  FMNMX.FTZ R252, R195, R252, !PT ;  /* 0x000000fcc3fc7209 */ /* 0x000fe40007810000 */
[----:B------:R-:W-:Y:S02]  /*aca0*/  FSEL R206, R22, -INF , !P5 ;  /* 0xff80000016ce7808 */ /* 0x000fe40006800000 */
[----:B------:R-:W-:Y:S02]  /*acb0*/  FSEL R207, R24, -INF , !P2 ;  /* 0xff80000018cf7808 */ /* 0x000fe40005000000 */
[C---:B------:R-:W-:Y:S02]  /*acc0*/  ISETP.GE.AND P5, PT, R248.reuse, R243, PT ;  /* 0x000000f3f800720c */ /* 0x040fe40003fa6270 */
[----:B------:R-:W-:Y:S02]  /*acd0*/  ISETP.GE.AND P2, PT, R248, R241, PT ;  /* 0x000000f1f800720c */ /* 0x000fe40003f46270 */
[C---:B------:R-:W-:Y:S02]  /*ace0*/  ISETP.GE.OR P6, PT, R250.reuse, R242, !P6 ;  /* 0x000000f2fa00720c */ /* 0x040fe400077c6670 */
[----:B------:R-:W-:Y:S02]  /*acf0*/  ISETP.GE.OR P3, PT, R250, R240, !P3 ;  /* 0x000000f0fa00720c */ /* 0x000fe40005f66670 */
[----:B------:R-:W-:Y:S02]  /*ad00*/  FMNMX.FTZ R250, R197, R252, !PT ;  /* 0x000000fcc5fa7209 */ /* 0x000fe40007810000 */
[C---:B------:R-:W-:Y:S02]  /*ad10*/  ISETP.GE.OR P5, PT, R248.reuse, R242, !P5 ;  /* 0x000000f2f800720c */ /* 0x040fe40006fa6670 */
[----:B------:R-:W-:Y:S02]  /*ad20*/  ISETP.GE.OR P2, PT, R248, R240, !P2 ;  /* 0x000000f0f800720c */ /* 0x000fe40005746670 */
[----:B------:R-:W-:Y:S02]  /*ad30*/  FMNMX.FTZ R248, R5, R2, !PT ;  /* 0x0000000205f87209 */ /* 0x000fe40007810000 */
[----:B------:R-:W-:Y:S01]  /*ad40*/  FMNMX.FTZ R251, R173, R250, !PT ;  /* 0x000000faadfb7209 */ /* 0x000fe20007810000 */
[----:B------:R-:W-:Y:S01]  /*ad50*/  VIADD R250, R3, 0x38 ;  /* 0x0000003803fa7836 */ /* 0x000fe20000000000 */
[----:B------:R-:W-:Y:S01]  /*ad60*/  FMNMX.FTZ R248, R7, R248, !PT ;  /* 0x000000f807f87209 */ /* 0x000fe20007810000 */
[----:B------:R-:W-:Y:S01]  /*ad70*/  VIADD R3, R3, 0x39 ;  /* 0x0000003903037836 */ /* 0x000fe20000000000 */
[----:B------:R-:W-:Y:S02]  /*ad80*/  FMNMX.FTZ R252, R194, R251, !PT ;  /* 0x000000fbc2fc7209 */ /* 0x000fe40007810000 */
[----:B------:R-:W-:Y:S02]  /*ad90*/  FMNMX.FTZ R251, R9, R248, !PT ;  /* 0x000000f809fb7209 */ /* 0x000fe40007810000 */
[----:B------:R-:W-:Y:S02]  /*ada0*/  FMNMX.FTZ R248, R199, R252, !PT ;  /* 0x000000fcc7f87209 */ /* 0x000fe40007810000 */
[----:B------:R-:W-:Y:S02]  /*adb0*/  FSEL R200, R25, -INF , !P1 ;  /* 0xff80000019c87808 */ /* 0x000fe40004800000 */
[----:B------:R-:W-:Y:S02]  /*adc0*/  FSEL R187, R26, -INF , !P0 ;  /* 0xff8000001abb7808 */ /* 0x000fe40004000000 */
[C---:B------:R-:W-:Y:S02]  /*add0*/  ISETP.GE.AND P1, PT, R250.reuse, R243, PT ;  /* 0x000000f3fa00720c */ /* 0x040fe40003f26270 */
[----:B------:R-:W-:Y:S02]  /*ade0*/  ISETP.GE.AND P0, PT, R250, R241, PT ;  /* 0x000000f1fa00720c */ /* 0x000fe40003f06270 */
[----:B------:R-:W-:Y:S02]  /*adf0*/  FMNMX.FTZ R251, R10, R251, !PT ;  /* 0x000000fb0afb7209 */ /* 0x000fe40007810000 */
[----:B------:R-:W-:Y:S02]  /*ae00*/  FMNMX.FTZ R248, R184, R248, !PT ;  /* 0x000000f8b8f87209 */ /* 0x000fe40007810000 */
[C---:B------:R-:W-:Y:S02]  /*ae10*/  ISETP.GE.OR P1, PT, R250.reuse, R242, !P1 ;  /* 0x000000f2fa00720c */ /* 0x040fe40004f26670 */
[----:B------:R-:W-:Y:S02]  /*ae20*/  ISETP.GE.OR P0, PT, R250, R240, !P0 ;  /* 0x000000f0fa00720c */ /* 0x000fe40004706670 */
[----:B------:R-:W-:Y:S02]  /*ae30*/  FMNMX.FTZ R250, R174, R251, !PT ;  /* 0x000000fbaefa7209 */ /* 0x000fe40007810000 */
[----:B------:R-:W-:Y:S02]  /*ae40*/  FMNMX.FTZ R248, R205, R248, !PT ;  /* 0x000000f8cdf87209 */ /* 0x000fe40007810000 */
[----:B------:R-:W-:Y:S02]  /*ae50*/  FMNMX.FTZ R251, R201, R250, !PT ;  /* 0x000000fac9fb7209 */ /* 0x000fe40007810000 */
[----:B------:R-:W-:Y:S02]  /*ae60*/  FMNMX.FTZ R248, R207, R248, !PT ;  /* 0x000000f8cff87209 */ /* 0x000fe40007810000 */
[----:B------:R-:W-:Y:S02]  /*ae70*/  FMNMX.FTZ R250, R198, R251, !PT ;  /* 0x000000fbc6fa7209 */ /* 0x000fe40007810000 */
[----:B------:R-:W-:Y:S02]  /*ae80*/  FSEL R186, R28, -INF , !P6 ;  /* 0xff8000001cba7808 */ /* 0x000fe40007000000 */
[----:B------:R-:W-:Y:S02]  /*ae90*/  FMNMX.FTZ R251, R200, R248, !PT ;  /* 0x000000f8c8fb7209 */ /* 0x000fe40007810000 */
[----:B------:R-:W-:Y:S02]  /*aea0*/  FSEL R185, R27, -INF , !P4 ;  /* 0xff8000001bb97808 */ /* 0x000fe40006000000 */
[----:B------:R-:W-:Y:S02]  /*aeb0*/  FMNMX.FTZ R248, R186, R251, !PT ;  /* 0x000000fbbaf87209 */ /* 0x000fe40007810000 */
[----:B------:R-:W-:Y:S02]  /*aec0*/  FSEL R251, R32, -INF , !P1 ;  /* 0xff80000020fb7808 */ /* 0x000fe40004800000 */
[----:B------:R-:W-:Y:S02]  /*aed0*/  PLOP3.LUT P1, PT, PT, PT, UP0, 0x80, 0x0 ;  /* 0x000000000000781c */ /* 0x000fe40003f2f008 */
[----:B------:R-:W-:Y:S02]  /*aee0*/  ISETP.GE.AND P4, PT, R3, R243, PT ;  /* 0x000000f30300720c */ /* 0x000fe40003f86270 */
[----:B------:R-:W-:Y:S02]  /*aef0*/  FSEL R252, R29, -INF , !P5 ;  /* 0xff8000001dfc7808 */ /* 0x000fe40006800000 */
[----:B------:R-:W-:Y:S02]  /*af00*/  FMNMX.FTZ R250, R203, R250, !PT ;  /* 0x000000facbfa7209 */ /* 0x000fe40007810000 */
[----:B------:R-:W-:Y:S02]  /*af10*/  ISETP.GE.OR P4, PT, R3, R242, !P4 ;  /* 0x000000f20300720c */ /* 0x000fe40006786670 */
[----:B------:R-:W-:Y:S02]  /*af20*/  FMNMX.FTZ R32, R206, R250, !PT ;  /* 0x000000face207209 */ /* 0x000fe40007810000 */
[----:B------:R-:W-:Y:S02]  /*af30*/  FMNMX.FTZ R248, R252, R248, !PT ;  /* 0x000000f8fcf87209 */ /* 0x000fe40007810000 */
[----:B------:R-:W-:Y:S02]  /*af40*/  FSEL R250, R33, -INF , !P4 ;  /* 0xff80000021fa7808 */ /* 0x000fe40006000000 */
[----:B------:R-:W-:Y:S02]  /*af50*/  FMNMX.FTZ R32, R202, R32, !PT ;  /* 0x00000020ca207209 */ /* 0x000fe40007810000 */
[----:B------:R-:W-:Y:S02]  /*af60*/  FMNMX.FTZ R33, R251, R248, !PT ;  /* 0x000000f8fb217209 */ /* 0x000fe40007810000 */
[----:B------:R-:W-:Y:S02]  /*af70*/  FSEL R248, R30, -INF , !P3 ;  /* 0xff8000001ef87808 */ /* 0x000fe40005800000 */
[----:B------:R-:W-:Y:S02]  /*af80*/  FMNMX.FTZ R32, R187, R32, !PT ;  /* 0x00000020bb207209 */ /* 0x000fe40007810000 */
[----:B------:R-:W-:Y:S01]  /*af90*/  FMNMX.FTZ R33, R250, R33, !PT ;  /* 0x00000021fa217209 */ /* 0x000fe20007810000 */
[----:B------:R-:W-:Y:S06]  /*afa0*/  @P1 BRA `(.L_x_182) ;  /* 0xffffffe4005c1947 */ /* 0x000fec000383ffff */
.L_x_181:
[----:B------:R-:W-:Y:S01]  /*afb0*/  FMNMX.FTZ R11, R185, R32, !PT ;  /* 0x00000020b90b7209 */ /* 0x000fe20007810000 */
[----:B------:R-:W2:Y:S01]  /*afc0*/  SHFL.BFLY PT, R4, R33, 0x2, 0x1f ;  /* 0x0c401f0021047f89 */ /* 0x000ea200000e0000 */
[----:B------:R-:W-:Y:S01]  /*afd0*/  FSEL R182, R31, -INF , !P2 ;  /* 0xff8000001fb67808 */ /* 0x000fe20005000000 */
[----:B------:R-:W-:Y:S01]  /*afe0*/  UISETP.GT.AND UP0, UPT, UR24, UR12, UPT ;  /* 0x0000000c1800728c */ /* 0x000fe2000bf04270 */
[C---:B------:R-:W-:Y:S05]  /*aff0*/  ISETP.GE.AND P1, PT, R3.reuse, R241, PT ;  /* 0x000000f10300720c */ /* 0x040fea0003f26270 */
[----:B-1----:R-:W-:Y:S01]  /*b000*/  LDSM.16.MT88.4 R16, [R228+0x10000] ;  /* 0x01000000e410783b */ /* 0x002fe20000004200 */
[----:B------:R-:W-:Y:S01]  /*b010*/  FMNMX.FTZ R11, R248, R11, !PT ;  /* 0x0000000bf80b7209 */ /* 0x000fe20007810000 */
[----:B------:R-:W-:Y:S01]  /*b020*/  UMOV UR23, UR24 ;  /* 0x0000001800177c82 */ /* 0x000fe20008000000 */
[----:B------:R-:W-:Y:S02]  /*b030*/  FSEL R180, R34, -INF , !P0 ;  /* 0xff80000022b47808 */ /* 0x000fe40004000000 */
[----:B------:R-:W-:Y:S02]  /*b040*/  ISETP.GE.OR P1, PT, R3, R240, !P1 ;  /* 0x000000f00300720c */ /* 0x000fe40004f26670 */
[----:B------:R-:W-:Y:S01]  /*b050*/  FMNMX.FTZ R11, R182, R11, !PT ;  /* 0x0000000bb60b7209 */ /* 0x000fe20007810000 */
[----:B------:R-:W-:Y:S01]  /*b060*/  LDSM.16.MT88.4 R24, [R226+0x10000] ;  /* 0x01000000e218783b */ /* 0x000fe20000004200 */
[----:B------:R-:W-:Y:S02]  /*b070*/  FSEL R165, R35, -INF , !P1 ;  /* 0xff80000023a57808 */ /* 0x000fe40004800000 */
[----:B------:R-:W-:Y:S04]  /*b080*/  FMNMX.FTZ R8, R180, R11, !PT ;  /* 0x0000000bb4087209 */ /* 0x000fe80007810000 */
[----:B------:R-:W-:Y:S01]  /*b090*/  FMNMX.FTZ R6, R165, R8, !PT ;  /* 0x00000008a5067209 */ /* 0x000fe20007810000 */
[----:B------:R-:W-:Y:S08]  /*b0a0*/  LDSM.16.MT88.4 R176, [R224+0x14800] ;  /* 0x01480000e0b0783b */ /* 0x000ff00000004200 */
[----:B------:R-:W1:Y:S01]  /*b0b0*/  SHFL.BFLY PT, R3, R6, 0x2, 0x1f ;  /* 0x0c401f0006037f89 */ /* 0x000e6200000e0000 */
[----:B--2---:R-:W-:Y:S07]  /*b0c0*/  FMNMX.FTZ R33, R33, R4, !PT ;  /* 0x0000000421217209 */ /* 0x004fee0007810000 */
[----:B------:R-:W2:Y:S01]  /*b0d0*/  SHFL.BFLY PT, R164, R33, 0x1, 0x1f ;  /* 0x0c201f0021a47f89 */ /* 0x000ea200000e0000 */
[----:B-1----:R-:W-:Y:S07]  /*b0e0*/  FMNMX.FTZ R4, R6, R3, !PT ;  /* 0x0000000306047209 */ /* 0x002fee0007810000 */
[----:B------:R-:W1:Y:S01]  /*b0f0*/  SHFL.BFLY PT, R3, R4, 0x1, 0x1f ;  /* 0x0c201f0004037f89 */ /* 0x000e6200000e0000 */
[----:B--2---:R-:W-:Y:S07]  /*b100*/  FMNMX.FTZ R164, R33, R164, !PT ;  /* 0x000000a421a47209 */ /* 0x004fee0007810000 */
[----:B------:R-:W2:Y:S01]  /*b110*/  LDSM.16.MT88.4 R32, [R225+0x10000] ;  /* 0x01000000e120783b */ /* 0x000ea20000004200 */
[C---:B------:R-:W-:Y:S01]  /*b120*/  FSETP.NEU.FTZ.AND P1, PT, R164.reuse, -INF , PT ;  /* 0xff800000a400780b */ /* 0x040fe20003f3d000 */
[----:B------:R-:W-:Y:S05]  /*b130*/  FMUL.FTZ R183, R164, UR4 ;  /* 0x00000004a4b77c20 */ /* 0x000fea0008410000 */
[----:B------:R-:W-:Y:S05]  /*b140*/  FSEL R183, R183, RZ, P1 ;  /* 0x000000ffb7b77208 */ /* 0x000fea0000800000 */
[--C-:B------:R-:W-:Y:S01]  /*b150*/  FFMA.FTZ R188, R195, UR4, -R183.reuse ;  /* 0x00000004c3bc7c23 */ /* 0x100fe200080108b7 */
[--C-:B------:R-:W-:Y:S01]  /*b160*/  FFMA.FTZ R193, R190, UR4, -R183.reuse ;  /* 0x00000004bec17c23 */ /* 0x100fe200080108b7 */
[--C-:B------:R-:W-:Y:S01]  /*b170*/  FFMA.FTZ R190, R189, UR4, -R183.reuse ;  /* 0x00000004bdbe7c23 */ /* 0x100fe200080108b7 */
[--C-:B------:R-:W-:Y:S01]  /*b180*/  FFMA.FTZ R189, R191, UR4, -R183.reuse ;  /* 0x00000004bfbd7c23 */ /* 0x100fe200080108b7 */
[--C-:B------:R-:W-:Y:S01]  /*b190*/  FFMA.FTZ R186, R186, UR4, -R183.reuse ;  /* 0x00000004baba7c23 */ /* 0x100fe200080108b7 */
[--C-:B------:R-:W-:Y:S01]  /*b1a0*/  FFMA.FTZ R192, R197, UR4, -R183.reuse ;  /* 0x00000004c5c07c23 */ /* 0x100fe200080108b7 */
[----:B------:R-:W-:Y:S01]  /*b1b0*/  MUFU.EX2 R188, R188 ;  /* 0x000000bc00bc7308 */ /* 0x000fe20000000800 */
[--C-:B------:R-:W-:Y:S01]  /*b1c0*/  FFMA.FTZ R197, R173, UR4, -R183.reuse ;  /* 0x00000004adc57c23 */ /* 0x100fe200080108b7 */
[----:B-1----:R-:W-:Y:S01]  /*b1d0*/  FMNMX.FTZ R3, R4, R3, !PT ;  /* 0x0000000304037209 */ /* 0x002fe20007810000 */
[--C-:B------:R-:W-:Y:S01]  /*b1e0*/  FFMA.FTZ R194, R194, UR4, -R183.reuse ;  /* 0x00000004c2c27c23 */ /* 0x100fe200080108b7 */
[--C-:B------:R-:W-:Y:S01]  /*b1f0*/  FFMA.FTZ R199, R199, UR4, -R183.reuse ;  /* 0x00000004c7c77c23 */ /* 0x100fe200080108b7 */
[--C-:B------:R-:W-:Y:S01]  /*b200*/  FFMA.FTZ R204, R184, UR4, -R183.reuse ;  /* 0x00000004b8cc7c23 */ /* 0x100fe200080108b7 */
[C---:B------:R-:W-:Y:S01]  /*b210*/  FSETP.NEU.FTZ.AND P0, PT, R3.reuse, -INF , PT ;  /* 0xff8000000300780b */ /* 0x040fe20003f1d000 */
[----:B------:R-:W-:Y:S03]  /*b220*/  FMUL.FTZ R181, R3, UR4 ;  /* 0x0000000403b57c20 */ /* 0x000fe60008410000 */
[----:B------:R-:W-:Y:S01]  /*b230*/  MUFU.EX2 R193, R193 ;  /* 0x000000c100c17308 */ /* 0x000fe20000000800 */
[--C-:B------:R-:W-:Y:S01]  /*b240*/  FFMA.FTZ R205, R205, UR4, -R183.reuse ;  /* 0x00000004cdcd7c23 */ /* 0x100fe200080108b7 */
[--C-:B------:R-:W-:Y:S01]  /*b250*/  FFMA.FTZ R207, R207, UR4, -R183.reuse ;  /* 0x00000004cfcf7c23 */ /* 0x100fe200080108b7 */
[--C-:B------:R-:W-:Y:S01]  /*b260*/  FFMA.FTZ R200, R200, UR4, -R183.reuse ;  /* 0x00000004c8c87c23 */ /* 0x100fe200080108b7 */
[----:B------:R-:W-:Y:S01]  /*b270*/  FSEL R181, R181, RZ, P0 ;  /* 0x000000ffb5b57208 */ /* 0x000fe20000000000 */
[--C-:B------:R-:W-:Y:S01]  /*b280*/  FFMA.FTZ R252, R252, UR4, -R183.reuse ;  /* 0x00000004fcfc7c23 */ /* 0x100fe200080108b7 */
[--C-:B------:R-:W-:Y:S01]  /*b290*/  FFMA.FTZ R251, R251, UR4, -R183.reuse ;  /* 0x00000004fbfb7c23 */ /* 0x100fe200080108b7 */
[----:B------:R-:W-:Y:S03]  /*b2a0*/  FFMA.FTZ R183, R250, UR4, -R183 ;  /* 0x00000004fab77c23 */ /* 0x000fe600080108b7 */
[----:B------:R-:W1:Y:S01]  /*b2b0*/  MUFU.EX2 R190, R190 ;  /* 0x000000be00be7308 */ /* 0x000e620000000800 */
[--C-:B------:R-:W-:Y:S01]  /*b2c0*/  FFMA.FTZ R195, R5, UR4, -R181.reuse ;  /* 0x0000000405c37c23 */ /* 0x100fe200080108b5 */
[----:B------:R-:W-:Y:S01]  /*b2d0*/  FSEL R5, R164, RZ, P1 ;  /* 0x000000ffa4057208 */ /* 0x000fe20000800000 */
[--C-:B------:R-:W-:Y:S01]  /*b2e0*/  FFMA.FTZ R167, R7, UR4, -R181.reuse ;  /* 0x0000000407a77c23 */ /* 0x100fe200080108b5 */
[--C-:B------:R-:W-:Y:S01]  /*b2f0*/  FFMA.FTZ R166, R9, UR4, -R181.reuse ;  /* 0x0000000409a67c23 */ /* 0x100fe200080108b5 */
[--C-:B------:R-:W-:Y:S01]  /*b300*/  FFMA.FTZ R191, R10, UR4, -R181.reuse ;  /* 0x000000040abf7c23 */ /* 0x100fe200080108b5 */
[--C-:B------:R-:W-:Y:S01]  /*b310*/  FFMA.FTZ R196, R174, UR4, -R181.reuse ;  /* 0x00000004aec47c23 */ /* 0x100fe200080108b5 */
[----:B------:R-:W-:Y:S01]  /*b320*/  FADD.FTZ R0, -R5, R0 ;  /* 0x0000000005007221 */ /* 0x000fe20000010100 */
[----:B------:R-:W-:Y:S02]  /*b330*/  FSEL R5, R3, RZ, P0 ;  /* 0x000000ff03057208 */ /* 0x000fe40000000000 */
[----:B------:R-:W3:Y:S01]  /*b340*/  MUFU.EX2 R189, R189 ;  /* 0x000000bd00bd7308 */ /* 0x000ee20000000800 */
[----:B------:R-:W-:Y:S01]  /*b350*/  LDSM.16.MT88.4 R172, [R228+0x14800] ;  /* 0x01480000e4ac783b */ /* 0x000fe20000004200 */
[----:B------:R-:W-:Y:S01]  /*b360*/  FMUL.FTZ R6, R0, UR4 ;  /* 0x0000000400067c20 */ /* 0x000fe20008410000 */
[--C-:B------:R-:W-:Y:S01]  /*b370*/  FFMA.FTZ R187, R187, UR4, -R181.reuse ;  /* 0x00000004bbbb7c23 */ /* 0x100fe200080108b5 */
[----:B------:R-:W-:Y:S01]  /*b380*/  FADD.FTZ R0, -R5, R2 ;  /* 0x0000000205007221 */ /* 0x000fe20000010100 */
[--C-:B------:R-:W-:Y:S01]  /*b390*/  FFMA.FTZ R185, R185, UR4, -R181.reuse ;  /* 0x00000004b9b97c23 */ /* 0x100fe200080108b5 */
[--C-:B------:R-:W-:Y:S01]  /*b3a0*/  FFMA.FTZ R182, R182, UR4, -R181.reuse ;  /* 0x00000004b6b67c23 */ /* 0x100fe200080108b5 */
[--C-:B------:R-:W-:Y:S01]  /*b3b0*/  FFMA.FTZ R201, R201, UR4, -R181.reuse ;  /* 0x00000004c9c97c23 */ /* 0x100fe200080108b5 */
[----:B------:R-:W-:Y:S02]  /*b3c0*/  FMUL.FTZ R8, R0, UR4 ;  /* 0x0000000400087c20 */ /* 0x000fe40008410000 */
[----:B------:R-:W-:Y:S01]  /*b3d0*/  MUFU.EX2 R195, R195 ;  /* 0x000000c300c37308 */ /* 0x000fe20000000800 */
[----:B-1----:R-:W-:Y:S01]  /*b3e0*/  F2FP.F16.F32.PACK_AB R168, R190, R193 ;  /* 0x000000c1bea8723e */ /* 0x002fe200000000ff */
[--C-:B------:R-:W-:Y:S01]  /*b3f0*/  FFMA.FTZ R198, R198, UR4, -R181.reuse ;  /* 0x00000004c6c67c23 */ /* 0x100fe200080108b5 */
[--C-:B------:R-:W-:Y:S01]  /*b400*/  FFMA.FTZ R203, R203, UR4, -R181.reuse ;  /* 0x00000004cbcb7c23 */ /* 0x100fe200080108b5 */
[--C-:B------:R-:W-:Y:S01]  /*b410*/  FFMA.FTZ R206, R206, UR4, -R181.reuse ;  /* 0x00000004cece7c23 */ /* 0x100fe200080108b5 */
[--C-:B------:R-:W-:Y:S01]  /*b420*/  FFMA.FTZ R202, R202, UR4, -R181.reuse ;  /* 0x00000004caca7c23 */ /* 0x100fe200080108b5 */
[----:B------:R-:W-:Y:S01]  /*b430*/  FFMA.FTZ R248, R248, UR4, -R181 ;  /* 0x00000004f8f87c23 */ /* 0x000fe200080108b5 */
[----:B------:R-:W-:Y:S03]  /*b440*/  PLOP3.LUT P0, PT, PT, PT, UP0, 0x80, 0x0 ;  /* 0x000000000000781c */ /* 0x000fe60003f0f008 */
[----:B------:R-:W1:Y:S01]  /*b450*/  MUFU.EX2 R167, R167 ;  /* 0x000000a700a77308 */ /* 0x000e620000000800 */
[----:B---3--:R-:W-:Y:S09]  /*b460*/  F2FP.F16.F32.PACK_AB R170, R188, R189 ;  /* 0x000000bdbcaa723e */ /* 0x008ff200000000ff */
[----:B------:R-:W-:Y:S10]  /*b470*/  MUFU.EX2 R166, R166 ;  /* 0x000000a600a67308 */ /* 0x000ff40000000800 */
[----:B------:R-:W3:Y:S01]  /*b480*/  MUFU.EX2 R191, R191 ;  /* 0x000000bf00bf7308 */ /* 0x000ee20000000800 */
[----:B-1----:R-:W-:Y:S09]  /*b490*/  F2FP.F16.F32.PACK_AB R169, R167, R195 ;  /* 0x000000c3a7a9723e */ /* 0x002ff200000000ff */
[----:B------:R-:W1:Y:S10]  /*b4a0*/  MUFU.EX2 R2, R6 ;  /* 0x0000000600027308 */ /* 0x000e740000000800 */
[----:B------:R-:W4:Y:S01]  /*b4b0*/  MUFU.EX2 R0, R8 ;  /* 0x0000000800007308 */ /* 0x000f220000000800 */
[----:B---3--:R-:W-:Y:S09]  /*b4c0*/  F2FP.F16.F32.PACK_AB R171, R191, R166 ;  /* 0x000000a6bfab723e */ /* 0x008ff200000000ff */
[----:B------:R-:W-:Y:S01]  /*b4d0*/  MUFU.EX2 R184, R187 ;  /* 0x000000bb00b87308 */ /* 0x000fe20000000800 */
[C---:B-1----:R-:W-:Y:S01]  /*b4e0*/  FMUL.FTZ R4, R2.reuse, R160 ;  /* 0x000000a002047220 */ /* 0x042fe20000410000 */
[C---:B------:R-:W-:Y:S01]  /*b4f0*/  FMUL.FTZ R5, R2.reuse, R161 ;  /* 0x000000a102057220 */ /* 0x040fe20000410000 */
[C---:B------:R-:W-:Y:S01]  /*b500*/  FMUL.FTZ R9, R2.reuse, R157 ;  /* 0x0000009d02097220 */ /* 0x040fe20000410000 */
[C---:B------:R-:W-:Y:S01]  /*b510*/  FMUL.FTZ R12, R2.reuse, R152 ;  /* 0x00000098020c7220 */ /* 0x040fe20000410000 */
[C---:B------:R-:W-:Y:S01]  /*b520*/  FMUL.FTZ R13, R2.reuse, R153 ;  /* 0x00000099020d7220 */ /* 0x040fe20000410000 */
[C---:B------:R-:W-:Y:S01]  /*b530*/  FMUL.FTZ R20, R2.reuse, R144 ;  /* 0x0000009002147220 */ /* 0x040fe20000410000 */
[C---:B------:R-:W-:Y:S01]  /*b540*/  FMUL.FTZ R21, R2.reuse, R145 ;  /* 0x0000009102157220 */ /* 0x040fe20000410000 */
[----:B------:R-:W-:Y:S01]  /*b550*/  FMUL.FTZ R28, R2, R136 ;  /* 0x00000088021c7220 */ /* 0x000fe20000410000 */
[C---:B----4-:R-:W-:Y:S01]  /*b560*/  FMUL.FTZ R6, R0.reuse, R162 ;  /* 0x000000a200067220 */ /* 0x050fe20000410000 */
[----:B------:R-:W-:Y:S01]  /*b570*/  FMUL.FTZ R7, R0, R163 ;  /* 0x000000a300077220 */ /* 0x000fe20000410000 */
[----:B------:R-:W-:Y:S01]  /*b580*/  FMUL.FTZ R8, R2, R156 ;  /* 0x0000009c02087220 */ /* 0x000fe20000410000 */
[C---:B------:R-:W-:Y:S01]  /*b590*/  FMUL.FTZ R10, R0.reuse, R158 ;  /* 0x0000009e000a7220 */ /* 0x040fe20000410000 */
[C---:B------:R-:W-:Y:S01]  /*b5a0*/  FMUL.FTZ R11, R0.reuse, R159 ;  /* 0x0000009f000b7220 */ /* 0x040fe20000410000 */
[----:B------:R-:W1:Y:S01]  /*b5b0*/  LDSM.16.MT88.4 R160, [R224+0x10000] ;  /* 0x01000000e0a0783b */ /* 0x000e620000004200 */
[C---:B------:R-:W-:Y:S01]  /*b5c0*/  FMUL.FTZ R14, R0.reuse, R154 ;  /* 0x0000009a000e7220 */ /* 0x040fe20000410000 */
[----:B------:R-:W-:Y:S01]  /*b5d0*/  FMUL.FTZ R15, R0, R155 ;  /* 0x0000009b000f7220 */ /* 0x000fe20000410000 */
[C---:B------:R-:W-:Y:S01]  /*b5e0*/  HMMA.16816.F32 R4, R168.reuse, R16, R4 ;  /* 0x00000010a804723c */ /* 0x040fe20000001804 */
[----:B------:R-:W-:Y:S04]  /*b5f0*/  MUFU.EX2 R250, R183 ;  /* 0x000000b700fa7308 */ /* 0x000fe80000000800 */
[----:B------:R-:W3:Y:S01]  /*b600*/  LDSM.16.MT88.4 R152, [R228+0x12000] ;  /* 0x01200000e498783b */ /* 0x000ee20000004200 */
[C---:B------:R-:W-:Y:S05]  /*b610*/  HMMA.16816.F32 R8, R168.reuse, R18, R8 ;  /* 0x00000012a808723c */ /* 0x040fea0000001808 */
[----:B------:R-:W-:Y:S01]  /*b620*/  MUFU.EX2 R192, R192 ;  /* 0x000000c000c07308 */ /* 0x000fe20000000800 */
[C---:B------:R-:W-:Y:S01]  /*b630*/  FMUL.FTZ R16, R2.reuse, R148 ;  /* 0x0000009402107220 */ /* 0x040fe20000410000 */
[C---:B------:R-:W-:Y:S01]  /*b640*/  HMMA.16816.F32 R12, R168.reuse, R24, R12 ;  /* 0x00000018a80c723c */ /* 0x040fe2000000180c */
[----:B------:R-:W-:Y:S03]  /*b650*/  LDSM.16.MT88.4 R156, [R228+0x12800] ;  /* 0x01280000e49c783b */ /* 0x000fe60000004200 */
[----:B------:R-:W-:Y:S01]  /*b660*/  FMUL.FTZ R17, R2, R149 ;  /* 0x0000009502117220 */ /* 0x000fe20000410000 */
[C---:B------:R-:W-:Y:S01]  /*b670*/  FMUL.FTZ R18, R0.reuse, R150 ;  /* 0x0000009600127220 */ /* 0x040fe20000410000 */
[C---:B------:R-:W-:Y:S01]  /*b680*/  FMUL.FTZ R19, R0.reuse, R151 ;  /* 0x0000009700137220 */ /* 0x040fe20000410000 */
[C---:B------:R-:W-:Y:S02]  /*b690*/  FMUL.FTZ R22, R0.reuse, R146 ;  /* 0x0000009200167220 */ /* 0x040fe40000410000 */
[----:B------:R-:W-:Y:S01]  /*b6a0*/  LDSM.16.MT88.4 R148, [R225+0x10800] ;  /* 0x01080000e194783b */ /* 0x000fe20000004200 */
[----:B------:R-:W4:Y:S01]  /*b6b0*/  MUFU.EX2 R197, R197 ;  /* 0x000000c500c57308 */ /* 0x000f220000000800 */
[----:B------:R-:W-:Y:S01]  /*b6c0*/  FMUL.FTZ R23, R0, R147 ;  /* 0x0000009300177220 */ /* 0x000fe20000410000 */
[C---:B------:R-:W-:Y:S01]  /*b6d0*/  FMUL.FTZ R24, R2.reuse, R140 ;  /* 0x0000008c02187220 */ /* 0x040fe20000410000 */
[C---:B------:R-:W-:Y:S01]  /*b6e0*/  FMUL.FTZ R25, R2.reuse, R141 ;  /* 0x0000008d02197220 */ /* 0x040fe20000410000 */
[C---:B------:R-:W-:Y:S03]  /*b6f0*/  HMMA.16816.F32 R16, R168.reuse, R26, R16 ;  /* 0x0000001aa810723c */ /* 0x040fe60000001810 */
[----:B------:R-:W5:Y:S01]  /*b700*/  LDSM.16.MT88.4 R144, [R226+0x12000] ;  /* 0x01200000e290783b */ /* 0x000f620000004200 */
[----:B------:R-:W-:Y:S01]  /*b710*/  FMUL.FTZ R29, R2, R137 ;  /* 0x00000089021d7220 */ /* 0x000fe20000410000 */
[C---:B------:R-:W-:Y:S01]  /*b720*/  FMUL.FTZ R30, R0.reuse, R138 ;  /* 0x0000008a001e7220 */ /* 0x040fe20000410000 */
[C---:B--2---:R-:W-:Y:S01]  /*b730*/  HMMA.16816.F32 R20, R168.reuse, R32, R20 ;  /* 0x00000020a814723c */ /* 0x044fe20000001814 */
[----:B------:R-:W-:Y:S04]  /*b740*/  MUFU.EX2 R194, R194 ;  /* 0x000000c200c27308 */ /* 0x000fe80000000800 */
[C---:B------:R-:W-:Y:S01]  /*b750*/  FMUL.FTZ R26, R0.reuse, R142 ;  /* 0x0000008e001a7220 */ /* 0x040fe20000410000 */
[C---:B------:R-:W-:Y:S01]  /*b760*/  FMUL.FTZ R27, R0.reuse, R143 ;  /* 0x0000008f001b7220 */ /* 0x040fe20000410000 */
[----:B------:R-:W-:Y:S01]  /*b770*/  FMUL.FTZ R31, R0, R139 ;  /* 0x0000008b001f7220 */ /* 0x000fe20000410000 */
[----:B------:R-:W-:Y:S03]  /*b780*/  LDSM.16.MT88.4 R140, [R228+0x14000] ;  /* 0x01400000e48c783b */ /* 0x000fe60000004200 */
[----:B------:R-:W2:Y:S01]  /*b790*/  MUFU.EX2 R199, R199 ;  /* 0x000000c700c77308 */ /* 0x000ea20000000800 */
[C---:B------:R-:W-:Y:S01]  /*b7a0*/  FMUL.FTZ R32, R2.reuse, R132 ;  /* 0x0000008402207220 */ /* 0x040fe20000410000 */
[C---:B------:R-:W-:Y:S01]  /*b7b0*/  FMUL.FTZ R33, R2.reuse, R133 ;  /* 0x0000008502217220 */ /* 0x040fe20000410000 */
[C---:B------:R-:W-:Y:S02]  /*b7c0*/  HMMA.16816.F32 R24, R168.reuse, R34, R24 ;  /* 0x00000022a818723c */ /* 0x040fe40000001818 */
[----:B------:R-:W4:Y:S01]  /*b7d0*/  LDSM.16.MT88.4 R136, [R225+0x12000] ;  /* 0x01200000e188783b */ /* 0x000f220000004200 */
[C---:B------:R-:W-:Y:S01]  /*b7e0*/  FMUL.FTZ R36, R2.reuse, R36 ;  /* 0x0000002402247220 */ /* 0x040fe20000410000 */
[----:B------:R-:W-:Y:S02]  /*b7f0*/  FMUL.FTZ R37, R2, R37 ;  /* 0x0000002502257220 */ /* 0x000fe40000410000 */
[C---:B-1----:R-:W-:Y:S01]  /*b800*/  HMMA.16816.F32 R28, R168.reuse, R160, R28 ;  /* 0x000000a0a81c723c */ /* 0x042fe2000000181c */
[----:B------:R-:W-:Y:S04]  /*b810*/  MUFU.EX2 R196, R196 ;  /* 0x000000c400c47308 */ /* 0x000fe80000000800 */
[C---:B------:R-:W-:Y:S01]  /*b820*/  FMUL.FTZ R34, R0.reuse, R134 ;  /* 0x0000008600227220 */ /* 0x040fe20000410000 */
[C---:B------:R-:W-:Y:S01]  /*b830*/  FMUL.FTZ R35, R0.reuse, R135 ;  /* 0x0000008700237220 */ /* 0x040fe20000410000 */
[C---:B------:R-:W-:Y:S01]  /*b840*/  FMUL.FTZ R38, R0.reuse, R38 ;  /* 0x0000002600267220 */ /* 0x040fe20000410000 */
[----:B------:R-:W-:Y:S01]  /*b850*/  FMUL.FTZ R39, R0, R39 ;  /* 0x0000002700277220 */ /* 0x000fe20000410000 */
[----:B------:R-:W1:Y:S02]  /*b860*/  LDSM.16.MT88.4 R132, [R224+0x12000] ;  /* 0x01200000e084783b */ /* 0x000e640000004200 */
[----:B------:R-:W2:Y:S01]  /*b870*/  MUFU.EX2 R201, R201 ;  /* 0x000000c900c97308 */ /* 0x000ea20000000800 */
[C---:B------:R-:W-:Y:S01]  /*b880*/  FMUL.FTZ R40, R2.reuse, R40 ;  /* 0x0000002802287220 */ /* 0x040fe20000410000 */
[----:B------:R-:W-:Y:S01]  /*b890*/  FMUL.FTZ R41, R2, R41 ;  /* 0x0000002902297220 */ /* 0x000fe20000410000 */
[C---:B------:R-:W-:Y:S03]  /*b8a0*/  HMMA.16816.F32 R32, R168.reuse, R162, R32 ;  /* 0x000000a2a820723c */ /* 0x040fe60000001820 */
[C---:B------:R-:W-:Y:S01]  /*b8b0*/  FMUL.FTZ R42, R0.reuse, R42 ;  /* 0x0000002a002a7220 */ /* 0x040fe20000410000 */
[----:B------:R-:W-:Y:S01]  /*b8c0*/  FMUL.FTZ R43, R0, R43 ;  /* 0x0000002b002b7220 */ /* 0x000fe20000410000 */
[----:B------:R-:W-:Y:S01]  /*b8d0*/  LDSM.16.MT88.4 R160, [R226+0x12800] ;  /* 0x01280000e2a0783b */ /* 0x000fe20000004200 */
[C---:B---3--:R-:W-:Y:S01]  /*b8e0*/  HMMA.16816.F32 R36, R168.reuse, R152, R36 ;  /* 0x00000098a824723c */ /* 0x048fe20000001824 */
[----:B------:R-:W-:Y:S04]  /*b8f0*/  MUFU.EX2 R198, R198 ;  /* 0x000000c600c67308 */ /* 0x000fe80000000800 */
[C---:B------:R-:W-:Y:S01]  /*b900*/  FMUL.FTZ R44, R2.reuse, R44 ;  /* 0x0000002c022c7220 */ /* 0x040fe20000410000 */
[C---:B------:R-:W-:Y:S01]  /*b910*/  HMMA.16816.F32 R40, R168.reuse, R154, R40 ;  /* 0x0000009aa828723c */ /* 0x040fe20000001828 */
[----:B------:R-:W-:Y:S04]  /*b920*/  LDSM.16.MT88.4 R152, [R224+0x10800] ;  /* 0x01080000e098783b */ /* 0x000fe80000004200 */
[----:B------:R-:W3:Y:S01]  /*b930*/  MUFU.EX2 R203, R203 ;  /* 0x000000cb00cb7308 */ /* 0x000ee20000000800 */
[----:B------:R-:W-:Y:S01]  /*b940*/  FMUL.FTZ R45, R2, R45 ;  /* 0x0000002d022d7220 */ /* 0x000fe20000410000 */
[C---:B------:R-:W-:Y:S01]  /*b950*/  FMUL.FTZ R46, R0.reuse, R46 ;  /* 0x0000002e002e7220 */ /* 0x040fe20000410000 */
[----:B------:R-:W-:Y:S03]  /*b960*/  FMUL.FTZ R47, R0, R47 ;  /* 0x0000002f002f7220 */ /* 0x000fe60000410000 */
[C---:B------:R-:W-:Y:S01]  /*b970*/  FMUL.FTZ R48, R2.reuse, R48 ;  /* 0x0000003002307220 */ /* 0x040fe20000410000 */
[----:B------:R-:W-:Y:S01]  /*b980*/  FMUL.FTZ R49, R2, R49 ;  /* 0x0000003102317220 */ /* 0x000fe20000410000 */
[C---:B------:R-:W-:Y:S01]  /*b990*/  FMUL.FTZ R50, R0.reuse, R50 ;  /* 0x0000003200327220 */ /* 0x040fe20000410000 */
[----:B------:R-:W-:Y:S01]  /*b9a0*/  FMUL.FTZ R51, R0, R51 ;  /* 0x0000003300337220 */ /* 0x000fe20000410000 */
[C---:B-----5:R-:W-:Y:S01]  /*b9b0*/  HMMA.16816.F32 R44, R168.reuse, R144, R44 ;  /* 0x00000090a82c723c */ /* 0x060fe2000000182c */
[----:B------:R-:W-:Y:S02]  /*b9c0*/  MUFU.EX2 R204, R204 ;  /* 0x000000cc00cc7308 */ /* 0x000fe40000000800 */
[C---:B------:R-:W-:Y:S01]  /*b9d0*/  FMUL.FTZ R52, R2.reuse, R52 ;  /* 0x0000003402347220 */ /* 0x040fe20000410000 */
[----:B------:R-:W-:Y:S01]  /*b9e0*/  FMUL.FTZ R53, R2, R53 ;  /* 0x0000003502357220 */ /* 0x000fe20000410000 */
[C---:B------:R-:W-:Y:S01]  /*b9f0*/  FMUL.FTZ R54, R0.reuse, R54 ;  /* 0x0000003600367220 */ /* 0x040fe20000410000 */
[C---:B------:R-:W-:Y:S01]  /*ba00*/  HMMA.16816.F32 R48, R168.reuse, R146, R48 ;  /* 0x00000092a830723c */ /* 0x040fe20000001830 */
[----:B------:R-:W5:Y:S04]  /*ba10*/  LDSM.16.MT88.4 R144, [R226+0x14000] ;  /* 0x01400000e290783b */ /* 0x000f680000004200 */
[----:B------:R-:W-:Y:S01]  /*ba20*/  MUFU.EX2 R205, R205 ;  /* 0x000000cd00cd7308 */ /* 0x000fe20000000800 */
[----:B------:R-:W-:Y:S01]  /*ba30*/  FMUL.FTZ R55, R0, R55 ;  /* 0x0000003700377220 */ /* 0x000fe20000410000 */
[C---:B------:R-:W-:Y:S01]  /*ba40*/  FMUL.FTZ R56, R2.reuse, R56 ;  /* 0x0000003802387220 */ /* 0x040fe20000410000 */
[----:B------:R-:W-:Y:S03]  /*ba50*/  FMUL.FTZ R57, R2, R57 ;  /* 0x0000003902397220 */ /* 0x000fe60000410000 */
[C---:B------:R-:W-:Y:S01]  /*ba60*/  FMUL.FTZ R58, R0.reuse, R58 ;  /* 0x0000003a003a7220 */ /* 0x040fe20000410000 */
[----:B------:R-:W-:Y:S01]  /*ba70*/  FMUL.FTZ R59, R0, R59 ;  /* 0x0000003b003b7220 */ /* 0x000fe20000410000 */
[C---:B----4-:R-:W-:Y:S02]  /*ba80*/  HMMA.16816.F32 R52, R168.reuse, R136, R52 ;  /* 0x00000088a834723c */ /* 0x050fe40000001834 */
[----:B------:R-:W-:Y:S01]  /*ba90*/  MUFU.EX2 R207, R207 ;  /* 0x000000cf00cf7308 */ /* 0x000fe20000000800 */
[C---:B------:R-:W-:Y:S01]  /*baa0*/  FMUL.FTZ R60, R2.reuse, R60 ;  /* 0x0000003c023c7220 */ /* 0x040fe20000410000 */
[----:B------:R-:W-:Y:S01]  /*bab0*/  FMUL.FTZ R61, R2, R61 ;  /* 0x0000003d023d7220 */ /* 0x000fe20000410000 */
[C---:B------:R-:W-:Y:S01]  /*bac0*/  FMUL.FTZ R62, R0.reuse, R62 ;  /* 0x0000003e003e7220 */ /* 0x040fe20000410000 */
[C---:B------:R-:W-:Y:S01]  /*bad0*/  HMMA.16816.F32 R56, R168.reuse, R138, R56 ;  /* 0x0000008aa838723c */ /* 0x040fe20000001838 */
[----:B------:R-:W4:Y:S05]  /*bae0*/  LDSM.16.MT88.4 R136, [R225+0x14000] ;  /* 0x01400000e188783b */ /* 0x000f2a0000004200 */
[----:B------:R-:W-:Y:S01]  /*baf0*/  MUFU.EX2 R200, R200 ;  /* 0x000000c800c87308 */ /* 0x000fe20000000800 */
[----:B------:R-:W-:Y:S01]  /*bb00*/  FMUL.FTZ R63, R0, R63 ;  /* 0x0000003f003f7220 */ /* 0x000fe20000410000 */
[C---:B------:R-:W-:Y:S03]  /*bb10*/  FMUL.FTZ R64, R2.reuse, R64 ;  /* 0x0000004002407220 */ /* 0x040fe60000410000 */
[----:B------:R-:W-:Y:S01]  /*bb20*/  FMUL.FTZ R65, R2, R65 ;  /* 0x0000004102417220 */ /* 0x000fe20000410000 */
[C---:B------:R-:W-:Y:S01]  /*bb30*/  FMUL.FTZ R66, R0.reuse, R66 ;  /* 0x0000004200427220 */ /* 0x040fe20000410000 */
[----:B------:R-:W-:Y:S01]  /*bb40*/  FMUL.FTZ R67, R0, R67 ;  /* 0x0000004300437220 */ /* 0x000fe20000410000 */
[C---:B-1----:R-:W-:Y:S02]  /*bb50*/  HMMA.16816.F32 R60, R168.reuse, R132, R60 ;  /* 0x00000084a83c723c */ /* 0x042fe4000000183c */
[----:B------:R-:W1:Y:S01]  /*bb60*/  MUFU.EX2 R206, R206 ;  /* 0x000000ce00ce7308 */ /* 0x000e620000000800 */
[C---:B------:R-:W-:Y:S01]  /*bb70*/  FMUL.FTZ R68, R2.reuse, R68 ;  /* 0x0000004402447220 */ /* 0x040fe20000410000 */
[----:B------:R-:W-:Y:S01]  /*bb80*/  FMUL.FTZ R69, R2, R69 ;  /* 0x0000004502457220 */ /* 0x000fe20000410000 */
[C---:B------:R-:W-:Y:S01]  /*bb90*/  FMUL.FTZ R70, R0.reuse, R70 ;  /* 0x0000004600467220 */ /* 0x040fe20000410000 */
[C---:B------:R-:W-:Y:S01]  /*bba0*/  HMMA.16816.F32 R64, R168.reuse, R134, R64 ;  /* 0x00000086a840723c */ /* 0x040fe20000001840 */
[----:B------:R-:W2:Y:S05]  /*bbb0*/  LDSM.16.MT88.4 R132, [R224+0x14000] ;  /* 0x01400000e084783b */ /* 0x000eaa0000004200 */
[----:B------:R-:W1:Y:S01]  /*bbc0*/  MUFU.EX2 R202, R202 ;  /* 0x000000ca00ca7308 */ /* 0x000e620000000800 */
[----:B------:R-:W-:Y:S01]  /*bbd0*/  FMUL.FTZ R71, R0, R71 ;  /* 0x0000004700477220 */ /* 0x000fe20000410000 */
[C---:B------:R-:W-:Y:S03]  /*bbe0*/  FMUL.FTZ R72, R2.reuse, R72 ;  /* 0x0000004802487220 */ /* 0x040fe60000410000 */
[----:B------:R-:W-:Y:S01]  /*bbf0*/  FMUL.FTZ R73, R2, R73 ;  /* 0x0000004902497220 */ /* 0x000fe20000410000 */
[C---:B------:R-:W-:Y:S01]  /*bc00*/  FMUL.FTZ R74, R0.reuse, R74 ;  /* 0x0000004a004a7220 */ /* 0x040fe20000410000 */
[----:B------:R-:W-:Y:S01]  /*bc10*/  FMUL.FTZ R75, R0, R75 ;  /* 0x0000004b004b7220 */ /* 0x000fe20000410000 */
[C---:B------:R-:W-:Y:S02]  /*bc20*/  HMMA.16816.F32 R68, R168.reuse, R140, R68 ;  /* 0x0000008ca844723c */ /* 0x040fe40000001844 */
[----:B------:R-:W-:Y:S01]  /*bc30*/  MUFU.EX2 R252, R252 ;  /* 0x000000fc00fc7308 */ /* 0x000fe20000000800 */
[C---:B------:R-:W-:Y:S01]  /*bc40*/  FMUL.FTZ R76, R2.reuse, R76 ;  /* 0x0000004c024c7220 */ /* 0x040fe20000410000 */
[----:B------:R-:W-:Y:S01]  /*bc50*/  FMUL.FTZ R77, R2, R77 ;  /* 0x0000004d024d7220 */ /* 0x000fe20000410000 */
[C---:B------:R-:W-:Y:S01]  /*bc60*/  FMUL.FTZ R78, R0.reuse, R78 ;  /* 0x0000004e004e7220 */ /* 0x040fe20000410000 */
[C---:B------:R-:W-:Y:S01]  /*bc70*/  HMMA.16816.F32 R72, R168.reuse, R142, R72 ;  /* 0x0000008ea848723c */ /* 0x040fe20000001848 */
[----:B------:R-:W3:Y:S05]  /*bc80*/  LDSM.16.MT88.4 R140, [R228+0x16000] ;  /* 0x01600000e48c783b */ /* 0x000eea0000004200 */
[----:B------:R-:W-:Y:S01]  /*bc90*/  MUFU.EX2 R251, R251 ;  /* 0x000000fb00fb7308 */ /* 0x000fe20000000800 */
[----:B------:R-:W-:Y:S01]  /*bca0*/  FMUL.FTZ R79, R0, R79 ;  /* 0x0000004f004f7220 */ /* 0x000fe20000410000 */
[C---:B------:R-:W-:Y:S03]  /*bcb0*/  FMUL.FTZ R80, R2.reuse, R80 ;  /* 0x0000005002507220 */ /* 0x040fe60000410000 */
[----:B------:R-:W-:Y:S01]  /*bcc0*/  FMUL.FTZ R81, R2, R81 ;  /* 0x0000005102517220 */ /* 0x000fe20000410000 */
[C---:B------:R-:W-:Y:S01]  /*bcd0*/  FMUL.FTZ R82, R0.reuse, R82 ;  /* 0x0000005200527220 */ /* 0x040fe20000410000 */
[----:B------:R-:W-:Y:S01]  /*bce0*/  FMUL.FTZ R83, R0, R83 ;  /* 0x0000005300537220 */ /* 0x000fe20000410000 */
[C---:B-----5:R-:W-:Y:S02]  /*bcf0*/  HMMA.16816.F32 R76, R168.reuse, R144, R76 ;  /* 0x00000090a84c723c */ /* 0x060fe4000000184c */
[----:B------:R-:W-:Y:S01]  /*bd00*/  MUFU.EX2 R248, R248 ;  /* 0x000000f800f87308 */ /* 0x000fe20000000800 */
[C---:B------:R-:W-:Y:S01]  /*bd10*/  FMUL.FTZ R84, R2.reuse, R84 ;  /* 0x0000005402547220 */ /* 0x040fe20000410000 */
[----:B------:R-:W-:Y:S01]  /*bd20*/  FMUL.FTZ R85, R2, R85 ;  /* 0x0000005502557220 */ /* 0x000fe20000410000 */
        /* <DEDUP_REMOVED lines=15> */
[C---:B------:R-:W-:Y:S01]  /*be20*/  FMUL.FTZ R96, R2.reuse, R96 ;  /* 0x0000006002607220 */ /* 0x040fe20000410000 */
[----:B------:R-:W-:Y:S01]  /*be30*/  FMUL.FTZ R97, R2, R97 ;  /* 0x0000006102617220 */ /* 0x000fe20000410000 */
[C---:B------:R-:W-:Y:S03]  /*be40*/  FMUL.FTZ R98, R0.reuse, R98 ;  /* 0x0000006200627220 */ /* 0x040fe60000410000 */
[----:B------:R-:W-:Y:S01]  /*be50*/  FMUL.FTZ R99, R0, R99 ;  /* 0x0000006300637220 */ /* 0x000fe20000410000 */
[C---:B--2---:R-:W-:Y:S03]  /*be60*/  HMMA.16816.F32 R92, R168.reuse, R132, R92 ;  /* 0x00000084a85c723c */ /* 0x044fe6000000185c */
[C---:B------:R-:W-:Y:S01]  /*be70*/  FMUL.FTZ R100, R2.reuse, R100 ;  /* 0x0000006402647220 */ /* 0x040fe20000410000 */
[----:B------:R-:W-:Y:S01]  /*be80*/  FMUL.FTZ R101, R2, R101 ;  /* 0x0000006502657220 */ /* 0x000fe20000410000 */
[C---:B------:R-:W-:Y:S01]  /*be90*/  FMUL.FTZ R102, R0.reuse, R102 ;  /* 0x0000006600667220 */ /* 0x040fe20000410000 */
[C---:B------:R-:W-:Y:S01]  /*bea0*/  HMMA.16816.F32 R96, R168.reuse, R134, R96 ;  /* 0x00000086a860723c */ /* 0x040fe20000001860 */
[----:B------:R-:W2:Y:S04]  /*beb0*/  LDSM.16.MT88.4 R132, [R225+0x16000] ;  /* 0x01600000e184783b */ /* 0x000ea80000004200 */
[----:B------:R-:W-:Y:S01]  /*bec0*/  FMUL.FTZ R103, R0, R103 ;  /* 0x0000006700677220 */ /* 0x000fe20000410000 */
[C---:B------:R-:W-:Y:S01]  /*bed0*/  FMUL.FTZ R104, R2.reuse, R104 ;  /* 0x0000006802687220 */ /* 0x040fe20000410000 */
[----:B------:R-:W-:Y:S01]  /*bee0*/  FMUL.FTZ R105, R2, R105 ;  /* 0x0000006902697220 */ /* 0x000fe20000410000 */
[C---:B------:R-:W-:Y:S03]  /*bef0*/  FMUL.FTZ R106, R0.reuse, R106 ;  /* 0x0000006a006a7220 */ /* 0x040fe60000410000 */
        /* <DEDUP_REMOVED lines=27> */
[C---:B------:R-:W-:Y:S05]  /*c0b0*/  HMMA.16816.F32 R120, R168.reuse, R134, R120 ;  /* 0x00000086a878723c */ /* 0x040fea0000001878 */
[----:B------:R-:W-:Y:S01]  /*c0c0*/  FMUL.FTZ R127, R0, R127 ;  /* 0x0000007f007f7220 */ /* 0x000fe20000410000 */
[C---:B------:R-:W-:Y:S01]  /*c0d0*/  FMUL.FTZ R128, R2.reuse, R128 ;  /* 0x0000008002807220 */ /* 0x040fe20000410000 */
[----:B------:R-:W-:Y:S01]  /*c0e0*/  FMUL.FTZ R129, R2, R129 ;  /* 0x0000008102817220 */ /* 0x000fe20000410000 */
[C---:B------:R-:W-:Y:S03]  /*c0f0*/  FMUL.FTZ R130, R0.reuse, R130 ;  /* 0x0000008200827220 */ /* 0x040fe60000410000 */
[----:B------:R-:W-:Y:S01]  /*c100*/  FMUL.FTZ R131, R0, R131 ;  /* 0x0000008300837220 */ /* 0x000fe20000410000 */
[C---:B---3--:R-:W-:Y:S03]  /*c110*/  HMMA.16816.F32 R124, R168.reuse, R140, R124 ;  /* 0x0000008ca87c723c */ /* 0x048fe6000000187c */
[----:B------:R-:W-:Y:S01]  /*c120*/  F2FP.F16.F32.PACK_AB R132, R197, R192 ;  /* 0x000000c0c584723e */ /* 0x000fe200000000ff */
[----:B------:R-:W-:Y:S01]  /*c130*/  FFMA.FTZ R193, R2, R249, R193 ;  /* 0x000000f902c17223 */ /* 0x000fe200000100c1 */
[----:B------:R-:W-:Y:S01]  /*c140*/  F2FP.F16.F32.PACK_AB R134, R199, R194 ;  /* 0x000000c2c786723e */ /* 0x000fe200000000ff */
[----:B------:R-:W-:Y:S01]  /*c150*/  HMMA.16816.F32 R128, R168, R142, R128 ;  /* 0x0000008ea880723c */ /* 0x000fe20000001880 */
[----:B------:R-:W2:Y:S04]  /*c160*/  LDSM.16.MT88.4 R140, [R225+0x12800] ;  /* 0x01280000e18c783b */ /* 0x000ea80000004200 */
[----:B------:R-:W-:Y:S01]  /*c170*/  F2FP.F16.F32.PACK_AB R133, R201, R196 ;  /* 0x000000c4c985723e */ /* 0x000fe200000000ff */
[----:B------:R-:W-:Y:S01]  /*c180*/  FFMA.FTZ R195, R0, R247, R195 ;  /* 0x000000f700c37223 */ /* 0x000fe200000100c3 */
[----:B------:R-:W-:Y:S01]  /*c190*/  F2FP.F16.F32.PACK_AB R135, R203, R198 ;  /* 0x000000c6cb87723e */ /* 0x000fe200000000ff */
[----:B------:R-:W-:Y:S01]  /*c1a0*/  FADD.FTZ R190, R190, R193 ;  /* 0x000000c1bebe7221 */ /* 0x000fe20000010000 */
[----:B------:R-:W3:Y:S02]  /*c1b0*/  LDSM.16.MT88.4 R168, [R224+0x12800] ;  /* 0x01280000e0a8783b */ /* 0x000ee40000004200 */
[----:B------:R-:W-:Y:S01]  /*c1c0*/  MOV R2, R3 ;  /* 0x0000000300027202 */ /* 0x000fe20000000f00 */
[----:B------:R-:W-:Y:S02]  /*c1d0*/  FADD.FTZ R195, R167, R195 ;  /* 0x000000c3a7c37221 */ /* 0x000fe40000010000 */
[C---:B----4-:R-:W-:Y:S05]  /*c1e0*/  HMMA.16816.F32 R4, R132.reuse, R136, R4 ;  /* 0x000000888404723c */ /* 0x050fea0000001804 */
[----:B------:R-:W-:Y:S01]  /*c1f0*/  FADD.FTZ R166, R166, R195 ;  /* 0x000000c3a6a67221 */ /* 0x000fe20000010000 */
[C---:B------:R-:W-:Y:S01]  /*c200*/  HMMA.16816.F32 R8, R132.reuse, R138, R8 ;  /* 0x0000008a8408723c */ /* 0x040fe20000001808 */
[----:B------:R-:W4:Y:S04]  /*c210*/  LDSM.16.MT88.4 R136, [R226+0x14800] ;  /* 0x01480000e288783b */ /* 0x000f280000004200 */
[----:B------:R-:W-:Y:S01]  /*c220*/  FADD.FTZ R191, R191, R166 ;  /* 0x000000a6bfbf7221 */ /* 0x000fe20000010000 */
[C---:B------:R-:W-:Y:S05]  /*c230*/  HMMA.16816.F32 R12, R132.reuse, R144, R12 ;  /* 0x00000090840c723c */ /* 0x040fea000000180c */
[----:B------:R-:W-:Y:S01]  /*c240*/  FADD.FTZ R196, R196, R191 ;  /* 0x000000bfc4c47221 */ /* 0x000fe20000010000 */
[C---:B------:R-:W-:Y:S01]  /*c250*/  HMMA.16816.F32 R16, R132.reuse, R146, R16 ;  /* 0x000000928410723c */ /* 0x040fe20000001810 */
[----:B------:R-:W5:Y:S04]  /*c260*/  LDSM.16.MT88.4 R144, [R225+0x14800] ;  /* 0x01480000e190783b */ /* 0x000f680000004200 */
[----:B------:R-:W-:Y:S01]  /*c270*/  FADD.FTZ R201, R201, R196 ;  /* 0x000000c4c9c97221 */ /* 0x000fe20000010000 */
[C---:B------:R-:W-:Y:S05]  /*c280*/  HMMA.16816.F32 R20, R132.reuse, R148, R20 ;  /* 0x000000948414723c */ /* 0x040fea0000001814 */
[----:B------:R-:W-:Y:S01]  /*c290*/  FADD.FTZ R198, R198, R201 ;  /* 0x000000c9c6c67221 */ /* 0x000fe20000010000 */
[C---:B------:R-:W-:Y:S01]  /*c2a0*/  HMMA.16816.F32 R24, R132.reuse, R150, R24 ;  /* 0x000000968418723c */ /* 0x040fe20000001818 */
[----:B------:R-:W5:Y:S04]  /*c2b0*/  LDSM.16.MT88.4 R148, [R228+0x16800] ;  /* 0x01680000e494783b */ /* 0x000f680000004200 */
[----:B------:R-:W-:Y:S01]  /*c2c0*/  FADD.FTZ R203, R203, R198 ;  /* 0x000000c6cbcb7221 */ /* 0x000fe20000010000 */
[C---:B------:R-:W-:Y:S05]  /*c2d0*/  HMMA.16816.F32 R28, R132.reuse, R152, R28 ;  /* 0x00000098841c723c */ /* 0x040fea000000181c */
[----:B-1----:R-:W-:Y:S01]  /*c2e0*/  FADD.FTZ R203, R206, R203 ;  /* 0x000000cbcecb7221 */ /* 0x002fe20000010000 */
[C---:B------:R-:W-:Y:S01]  /*c2f0*/  HMMA.16816.F32 R32, R132.reuse, R154, R32 ;  /* 0x0000009a8420723c */ /* 0x040fe20000001820 */
[----:B------:R-:W-:Y:S04]  /*c300*/  LDSM.16.MT88.4 R152, [R225+0x11000] ;  /* 0x01100000e198783b */ /* 0x000fe80000004200 */
[----:B------:R-:W-:Y:S01]  /*c310*/  FADD.FTZ R203, R202, R203 ;  /* 0x000000cbcacb7221 */ /* 0x000fe20000010000 */
[C---:B------:R-:W-:Y:S06]  /*c320*/  HMMA.16816.F32 R36, R132.reuse, R156, R36 ;  /* 0x0000009c8424723c */ /* 0x040fec0000001824 */
[C---:B------:R-:W-:Y:S01]  /*c330*/  HMMA.16816.F32 R40, R132.reuse, R158, R40 ;  /* 0x0000009e8428723c */ /* 0x040fe20000001828 */
[----:B------:R-:W-:Y:S05]  /*c340*/  LDSM.16.MT88.4 R156, [R224+0x11000] ;  /* 0x01100000e09c783b */ /* 0x000fea0000004200 */
[C---:B------:R-:W-:Y:S06]  /*c350*/  HMMA.16816.F32 R44, R132.reuse, R160, R44 ;  /* 0x000000a0842c723c */ /* 0x040fec000000182c */
[C---:B------:R-:W-:Y:S01]  /*c360*/  HMMA.16816.F32 R48, R132.reuse, R162, R48 ;  /* 0x000000a28430723c */ /* 0x040fe20000001830 */
[----:B------:R-:W-:Y:S05]  /*c370*/  LDSM.16.MT88.4 R160, [R228+0x13000] ;  /* 0x01300000e4a0783b */ /* 0x000fea0000004200 */
[C---:B--2---:R-:W-:Y:S06]  /*c380*/  HMMA.16816.F32 R52, R132.reuse, R140, R52 ;  /* 0x0000008c8434723c */ /* 0x044fec0000001834 */
[C---:B------:R-:W-:Y:S01]  /*c390*/  HMMA.16816.F32 R56, R132.reuse, R142, R56 ;  /* 0x0000008e8438723c */ /* 0x040fe20000001838 */
[----:B------:R-:W1:Y:S05]  /*c3a0*/  LDSM.16.MT88.4 R140, [R226+0x16800] ;  /* 0x01680000e28c783b */ /* 0x000e6a0000004200 */
[C---:B---3--:R-:W-:Y:S06]  /*c3b0*/  HMMA.16816.F32 R60, R132.reuse, R168, R60 ;  /* 0x000000a8843c723c */ /* 0x048fec000000183c */
[C---:B------:R-:W-:Y:S01]  /*c3c0*/  HMMA.16816.F32 R64, R132.reuse, R170, R64 ;  /* 0x000000aa8440723c */ /* 0x040fe20000001840 */
[----:B------:R-:W-:Y:S05]  /*c3d0*/  LDSM.16.MT88.4 R168, [R226+0x13000] ;  /* 0x01300000e2a8783b */ /* 0x000fea0000004200 */
[C---:B------:R-:W-:Y:S06]  /*c3e0*/  HMMA.16816.F32 R68, R132.reuse, R172, R68 ;  /* 0x000000ac8444723c */ /* 0x040fec0000001844 */
[C---:B------:R-:W-:Y:S01]  /*c3f0*/  HMMA.16816.F32 R72, R132.reuse, R174, R72 ;  /* 0x000000ae8448723c */ /* 0x040fe20000001848 */
[----:B------:R-:W-:Y:S05]  /*c400*/  LDSM.16.MT88.4 R172, [R225+0x13000] ;  /* 0x01300000e1ac783b */ /* 0x000fea0000004200 */
[C---:B----4-:R-:W-:Y:S06]  /*c410*/  HMMA.16816.F32 R76, R132.reuse, R136, R76 ;  /* 0x00000088844c723c */ /* 0x050fec000000184c */
[C---:B------:R-:W-:Y:S01]  /*c420*/  HMMA.16816.F32 R80, R132.reuse, R138, R80 ;  /* 0x0000008a8450723c */ /* 0x040fe20000001850 */
[----:B------:R-:W2:Y:S05]  /*c430*/  LDSM.16.MT88.4 R136, [R225+0x16800] ;  /* 0x01680000e188783b */ /* 0x000eaa0000004200 */
[C---:B-----5:R-:W-:Y:S06]  /*c440*/  HMMA.16816.F32 R84, R132.reuse, R144, R84 ;  /* 0x000000908454723c */ /* 0x060fec0000001854 */
[C---:B------:R-:W-:Y:S01]  /*c450*/  HMMA.16816.F32 R88, R132.reuse, R146, R88 ;  /* 0x000000928458723c */ /* 0x040fe20000001858 */
[----:B------:R-:W3:Y:S05]  /*c460*/  LDSM.16.MT88.4 R144, [R224+0x16800] ;  /* 0x01680000e090783b */ /* 0x000eea0000004200 */
[C---:B------:R-:W-:Y:S01]  /*c470*/  HMMA.16816.F32 R92, R132.reuse, R176, R92 ;  /* 0x000000b0845c723c */ /* 0x040fe2000000185c */
[----:B------:R-:W4:Y:S05]  /*c480*/  MUFU.EX2 R177, R185 ;  /* 0x000000b900b17308 */ /* 0x000f2a0000000800 */
[C---:B------:R-:W-:Y:S05]  /*c490*/  HMMA.16816.F32 R96, R132.reuse, R178, R96 ;  /* 0x000000b28460723c */ /* 0x040fea0000001860 */
[----:B------:R-:W-:Y:S01]  /*c4a0*/  MUFU.EX2 R176, R186 ;  /* 0x000000ba00b07308 */ /* 0x000fe20000000800 */
[C---:B------:R-:W-:Y:S09]  /*c4b0*/  HMMA.16816.F32 R100, R132.reuse, R148, R100 ;  /* 0x000000948464723c */ /* 0x040ff20000001864 */
[----:B------:R-:W-:Y:S01]  /*c4c0*/  MUFU.EX2 R179, R182 ;  /* 0x000000b600b37308 */ /* 0x000fe20000000800 */
[C---:B------:R-:W-:Y:S01]  /*c4d0*/  HMMA.16816.F32 R104, R132.reuse, R150, R104 ;  /* 0x000000968468723c */ /* 0x040fe20000001868 */
[----:B------:R-:W5:Y:S05]  /*c4e0*/  LDSM.16.MT88.4 R148, [R228+0x11000] ;  /* 0x01100000e494783b */ /* 0x000f6a0000004200 */
[C---:B-1----:R-:W-:Y:S06]  /*c4f0*/  HMMA.16816.F32 R108, R132.reuse, R140, R108 ;  /* 0x0000008c846c723c */ /* 0x042fec000000186c */
[C---:B------:R-:W-:Y:S01]  /*c500*/  HMMA.16816.F32 R112, R132.reuse, R142, R112 ;  /* 0x0000008e8470723c */ /* 0x040fe20000001870 */
[----:B------:R-:W1:Y:S05]  /*c510*/  LDSM.16.MT88.4 R140, [R226+0x11000] ;  /* 0x01100000e28c783b */ /* 0x000e6a0000004200 */
[C---:B--2---:R-:W-:Y:S06]  /*c520*/  HMMA.16816.F32 R116, R132.reuse, R136, R116 ;  /* 0x000000888474723c */ /* 0x044fec0000001874 */
[C---:B------:R-:W-:Y:S05]  /*c530*/  HMMA.16816.F32 R120, R132.reuse, R138, R120 ;  /* 0x0000008a8478723c */ /* 0x040fea0000001878 */
[----:B------:R-:W-:Y:S01]  /*c540*/  F2FP.F16.F32.PACK_AB R136, R205, R204 ;  /* 0x000000cccd88723e */ /* 0x000fe200000000ff */
[C---:B---3--:R-:W-:Y:S05]  /*c550*/  HMMA.16816.F32 R124, R132.reuse, R144, R124 ;  /* 0x00000090847c723c */ /* 0x048fea000000187c */
[----:B----4-:R-:W-:Y:S01]  /*c560*/  F2FP.F16.F32.PACK_AB R139, R177, R184 ;  /* 0x000000b8b18b723e */ /* 0x010fe200000000ff */
[----:B------:R-:W-:Y:S01]  /*c570*/  HMMA.16816.F32 R128, R132, R146, R128 ;  /* 0x000000928480723c */ /* 0x000fe20000001880 */
[----:B------:R-:W2:Y:S04]  /*c580*/  LDSM.16.MT88.4 R132, [R224+0x13000] ;  /* 0x01300000e084783b */ /* 0x000ea80000004200 */
[----:B------:R-:W-:Y:S02]  /*c590*/  F2FP.F16.F32.PACK_AB R138, R200, R207 ;  /* 0x000000cfc88a723e */ /* 0x000fe400000000ff */
[----:B------:R-:W-:Y:S02]  /*c5a0*/  F2FP.F16.F32.PACK_AB R137, R202, R206 ;  /* 0x000000ceca89723e */ /* 0x000fe400000000ff */
[----:B------:R-:W3:Y:S05]  /*c5b0*/  LDSM.16.MT88.4 R144, [R228+0x15000] ;  /* 0x01500000e490783b */ /* 0x000eea0000004200 */
[C---:B-----5:R-:W-:Y:S06]  /*c5c0*/  HMMA.16816.F32 R4, R136.reuse, R148, R4 ;  /* 0x000000948804723c */ /* 0x060fec0000001804 */
[C---:B------:R-:W-:Y:S01]  /*c5d0*/  HMMA.16816.F32 R8, R136.reuse, R150, R8 ;  /* 0x000000968808723c */ /* 0x040fe20000001808 */
[----:B------:R-:W4:Y:S05]  /*c5e0*/  LDSM.16.MT88.4 R148, [R226+0x15000] ;  /* 0x01500000e294783b */ /* 0x000f2a0000004200 */
[C---:B-1----:R-:W-:Y:S06]  /*c5f0*/  HMMA.16816.F32 R12, R136.reuse, R140, R12 ;  /* 0x0000008c880c723c */ /* 0x042fec000000180c */
[C---:B------:R-:W-:Y:S01]  /*c600*/  HMMA.16816.F32 R16, R136.reuse, R142, R16 ;  /* 0x0000008e8810723c */ /* 0x040fe20000001810 */
[----:B------:R-:W1:Y:S05]  /*c610*/  LDSM.16.MT88.4 R140, [R225+0x15000] ;  /* 0x01500000e18c783b */ /* 0x000e6a0000004200 */
[C---:B------:R-:W-:Y:S06]  /*c620*/  HMMA.16816.F32 R20, R136.reuse, R152, R20 ;  /* 0x000000988814723c */ /* 0x040fec0000001814 */
[C---:B------:R-:W-:Y:S01]  /*c630*/  HMMA.16816.F32 R24, R136.reuse, R154, R24 ;  /* 0x0000009a8818723c */ /* 0x040fe20000001818 */
[----:B------:R-:W5:Y:S05]  /*c640*/  LDSM.16.MT88.4 R152, [R224+0x15000] ;  /* 0x01500000e098783b */ /* 0x000f6a0000004200 */
[C---:B------:R-:W-:Y:S06]  /*c650*/  HMMA.16816.F32 R28, R136.reuse, R156, R28 ;  /* 0x0000009c881c723c */ /* 0x040fec000000181c */
[C---:B------:R-:W-:Y:S01]  /*c660*/  HMMA.16816.F32 R32, R136.reuse, R158, R32 ;  /* 0x0000009e8820723c */ /* 0x040fe20000001820 */
[----:B------:R-:W5:Y:S05]  /*c670*/  LDSM.16.MT88.4 R156, [R228+0x17000] ;  /* 0x01700000e49c783b */ /* 0x000f6a0000004200 */
[C---:B------:R-:W-:Y:S06]  /*c680*/  HMMA.16816.F32 R36, R136.reuse, R160, R36 ;  /* 0x000000a08824723c */ /* 0x040fec0000001824 */
[C---:B------:R-:W-:Y:S06]  /*c690*/  HMMA.16816.F32 R40, R136.reuse, R162, R40 ;  /* 0x000000a28828723c */ /* 0x040fec0000001828 */
[C---:B------:R-:W-:Y:S06]  /*c6a0*/  HMMA.16816.F32 R44, R136.reuse, R168, R44 ;  /* 0x000000a8882c723c */ /* 0x040fec000000182c */
[C---:B------:R-:W-:Y:S06]  /*c6b0*/  HMMA.16816.F32 R48, R136.reuse, R170, R48 ;  /* 0x000000aa8830723c */ /* 0x040fec0000001830 */
[C---:B------:R-:W-:Y:S05]  /*c6c0*/  HMMA.16816.F32 R52, R136.reuse, R172, R52 ;  /* 0x000000ac8834723c */ /* 0x040fea0000001834 */
[----:B------:R-:W-:Y:S01]  /*c6d0*/  F2FP.F16.F32.PACK_AB R170, R250, R251 ;  /* 0x000000fbfaaa723e */ /* 0x000fe200000000ff */
[C---:B------:R-:W-:Y:S01]  /*c6e0*/  HMMA.16816.F32 R56, R136.reuse, R174, R56 ;  /* 0x000000ae8838723c */ /* 0x040fe20000001838 */
[----:B------:R-:W-:Y:S05]  /*c6f0*/  LDSM.16.MT88.4 R172, [R224+0x11800] ;  /* 0x01180000e0ac783b */ /* 0x000fea0000004200 */
        /* <DEDUP_REMOVED lines=8> */
[----:B------:R-:W-:Y:S05]  /*c780*/  LDSM.16.MT88.4 R148, [R226+0x11800] ;  /* 0x01180000e294783b */ /* 0x000fea0000004200 */
[C---:B-1----:R-:W-:Y:S06]  /*c790*/  HMMA.16816.F32 R84, R136.reuse, R140, R84 ;  /* 0x0000008c8854723c */ /* 0x042fec0000001854 */
[C---:B------:R-:W-:Y:S01]  /*c7a0*/  HMMA.16816.F32 R88, R136.reuse, R142, R88 ;  /* 0x0000008e8858723c */ /* 0x040fe20000001858 */
[----:B------:R-:W1:Y:S05]  /*c7b0*/  LDSM.16.MT88.4 R140, [R225+0x17000] ;  /* 0x01700000e18c783b */ /* 0x000e6a0000004200 */
[C---:B-----5:R-:W-:Y:S06]  /*c7c0*/  HMMA.16816.F32 R92, R136.reuse, R152, R92 ;  /* 0x00000098885c723c */ /* 0x060fec000000185c */
[C---:B------:R-:W-:Y:S05]  /*c7d0*/  HMMA.16816.F32 R96, R136.reuse, R154, R96 ;  /* 0x0000009a8860723c */ /* 0x040fea0000001860 */
[--C-:B------:R-:W-:Y:S01]  /*c7e0*/  FFMA.FTZ R152, R180, UR4, -R181.reuse ;  /* 0x00000004b4987c23 */ /* 0x100fe200080108b5 */
[C---:B------:R-:W-:Y:S03]  /*c7f0*/  HMMA.16816.F32 R100, R136.reuse, R156, R100 ;  /* 0x0000009c8864723c */ /* 0x040fe60000001864 */
[----:B------:R-:W3:Y:S02]  /*c800*/  MUFU.EX2 R178, R152 ;  /* 0x0000009800b27308 */ /* 0x000ee40000000800 */
[----:B------:R-:W-:Y:S01]  /*c810*/  FFMA.FTZ R181, R165, UR4, -R181 ;  /* 0x00000004a5b57c23 */ /* 0x000fe200080108b5 */
[C---:B------:R-:W-:Y:S01]  /*c820*/  HMMA.16816.F32 R104, R136.reuse, R158, R104 ;  /* 0x0000009e8868723c */ /* 0x040fe20000001868 */
[----:B------:R-:W4:Y:S06]  /*c830*/  LDSM.16.MT88.4 R156, [R228+0x11800] ;  /* 0x01180000e49c783b */ /* 0x000f2c0000004200 */
[----:B------:R5:W4:Y:S01]  /*c840*/  MUFU.EX2 R165, R181 ;  /* 0x000000b500a57308 */ /* 0x000b220000000800 */
[C---:B--2---:R-:W-:Y:S06]  /*c850*/  HMMA.16816.F32 R108, R136.reuse, R132, R108 ;  /* 0x00000084886c723c */ /* 0x044fec000000186c */
[C---:B------:R-:W-:Y:S01]  /*c860*/  HMMA.16816.F32 R112, R136.reuse, R134, R112 ;  /* 0x000000868870723c */ /* 0x040fe20000001870 */
[----:B------:R-:W2:Y:S05]  /*c870*/  LDSM.16.MT88.4 R132, [R225+0x11800] ;  /* 0x01180000e184783b */ /* 0x000eaa0000004200 */
[C---:B-1----:R-:W-:Y:S03]  /*c880*/  HMMA.16816.F32 R116, R136.reuse, R140, R116 ;  /* 0x0000008c8874723c */ /* 0x042fe60000001874 */
[----:B-----5:R-:W-:Y:S03]  /*c890*/  LDSM.16.MT88.4 R180, [R226+0x13800] ;  /* 0x01380000e2b4783b */ /* 0x020fe60000004200 */
[C---:B------:R-:W-:Y:S05]  /*c8a0*/  HMMA.16816.F32 R120, R136.reuse, R142, R120 ;  /* 0x0000008e8878723c */ /* 0x040fea0000001878 */
[----:B---3--:R-:W-:Y:S01]  /*c8b0*/  MOV R140, R178 ;  /* 0x000000b2008c7202 */ /* 0x008fe20000000f00 */
[C---:B------:R-:W-:Y:S05]  /*c8c0*/  HMMA.16816.F32 R124, R136.reuse, R144, R124 ;  /* 0x00000090887c723c */ /* 0x040fea000000187c */
[----:B------:R-:W-:Y:S01]  /*c8d0*/  MOV R141, R179 ;  /* 0x000000b3008d7202 */ /* 0x000fe20000000f00 */
[----:B------:R-:W-:Y:S05]  /*c8e0*/  HMMA.16816.F32 R128, R136, R146, R128 ;  /* 0x000000928880723c */ /* 0x000fea0000001880 */
[----:B------:R-:W-:Y:S02]  /*c8f0*/  F2FP.F16.F32.PACK_AB R169, R141, R248 ;  /* 0x000000f88da9723e */ /* 0x000fe400000000ff */
[----:B------:R-:W-:Y:S04]  /*c900*/  MOV R137, R176 ;  /* 0x000000b000897202 */ /* 0x000fe80000000f00 */
[----:B------:R-:W-:Y:S02]  /*c910*/  F2FP.F16.F32.PACK_AB R168, R252, R137 ;  /* 0x00000089fca8723e */ /* 0x000fe400000000ff */
[----:B----4-:R-:W-:Y:S02]  /*c920*/  F2FP.F16.F32.PACK_AB R171, R165, R140 ;  /* 0x0000008ca5ab723e */ /* 0x010fe400000000ff */
[----:B------:R-:W-:Y:S02]  /*c930*/  MOV R138, R177 ;  /* 0x000000b1008a7202 */ /* 0x000fe40000000f00 */
[----:B------:R-:W1:Y:S01]  /*c940*/  LDSM.16.MT88.4 R176, [R228+0x13800] ;  /* 0x01380000e4b0783b */ /* 0x000e620000004200 */
[----:B------:R-:W-:Y:S02]  /*c950*/  MOV R139, R184 ;  /* 0x000000b8008b7202 */ /* 0x000fe40000000f00 */
[C---:B------:R-:W-:Y:S05]  /*c960*/  HMMA.16816.F32 R160, R168.reuse, R156, R4 ;  /* 0x0000009ca8a0723c */ /* 0x040fea0000001804 */
[----:B------:R-:W3:Y:S01]  /*c970*/  LDSM.16.MT88.4 R184, [R225+0x13800] ;  /* 0x01380000e1b8783b */ /* 0x000ee20000004200 */
[C---:B------:R-:W-:Y:S06]  /*c980*/  HMMA.16816.F32 R156, R168.reuse, R158, R8 ;  /* 0x0000009ea89c723c */ /* 0x040fec0000001808 */
[C---:B------:R-:W-:Y:S01]  /*c990*/  HMMA.16816.F32 R152, R168.reuse, R148, R12 ;  /* 0x00000094a898723c */ /* 0x040fe2000000180c */
[----:B------:R-:W4:Y:S05]  /*c9a0*/  LDSM.16.MT88.4 R4, [R224+0x13800] ;  /* 0x01380000e004783b */ /* 0x000f2a0000004200 */
[C---:B------:R-:W-:Y:S03]  /*c9b0*/  HMMA.16816.F32 R148, R168.reuse, R150, R16 ;  /* 0x00000096a894723c */ /* 0x040fe60000001810 */
[----:B------:R-:W5:Y:S03]  /*c9c0*/  LDSM.16.MT88.4 R8, [R228+0x15800] ;  /* 0x01580000e408783b */ /* 0x000f660000004200 */
[C---:B--2---:R-:W-:Y:S05]  /*c9d0*/  HMMA.16816.F32 R144, R168.reuse, R132, R20 ;  /* 0x00000084a890723c */ /* 0x044fea0000001814 */
[----:B------:R-:W2:Y:S02]  /*c9e0*/  LDSM.16.MT88.4 R12, [R226+0x15800] ;  /* 0x01580000e20c783b */ /* 0x000ea40000004200 */
[----:B------:R-:W-:Y:S04]  /*c9f0*/  MOV R132, R140 ;  /* 0x0000008c00847202 */ /* 0x000fe80000000f00 */
[----:B------:R-:W-:Y:S02]  /*ca00*/  MOV R133, R141 ;  /* 0x0000008d00857202 */ /* 0x000fe40000000f00 */
[C---:B------:R-:W-:Y:S01]  /*ca10*/  HMMA.16816.F32 R140, R168.reuse, R134, R24 ;  /* 0x00000086a88c723c */ /* 0x040fe20000001818 */
[----:B------:R-:W2:Y:S06]  /*ca20*/  LDSM.16.MT88.4 R16, [R225+0x15800] ;  /* 0x01580000e110783b */ /* 0x000eac0000004200 */
[----:B------:R-:W-:Y:S02]  /*ca30*/  MOV R25, R137 ;  /* 0x0000008900197202 */ /* 0x000fe40000000f00 */
[----:B------:R-:W2:Y:S02]  /*ca40*/  LDSM.16.MT88.4 R20, [R224+0x15800] ;  /* 0x01580000e014783b */ /* 0x000ea40000004200 */
[----:B------:R-:W-:Y:S02]  /*ca50*/  MOV R26, R138 ;  /* 0x0000008a001a7202 */ /* 0x000fe40000000f00 */
[----:B------:R-:W-:Y:S02]  /*ca60*/  MOV R27, R139 ;  /* 0x0000008b001b7202 */ /* 0x000fe40000000f00 */
[C---:B------:R-:W-:Y:S02]  /*ca70*/  HMMA.16816.F32 R136, R168.reuse, R172, R28 ;  /* 0x000000aca888723c */ /* 0x040fe4000000181c */
[----:B------:R-:W-:Y:S05]  /*ca80*/  LDSM.16.MT88.4 R28, [R226+0x17800] ;  /* 0x01780000e21c783b */ /* 0x000fea0000004200 */
[----:B------:R-:W-:Y:S04]  /*ca90*/  MOV R173, R132 ;  /* 0x0000008400ad7202 */ /* 0x000fe80000000f00 */
[----:B------:R-:W-:Y:S02]  /*caa0*/  MOV R172, R133 ;  /* 0x0000008500ac7202 */ /* 0x000fe40000000f00 */
[C---:B------:R-:W-:Y:S06]  /*cab0*/  HMMA.16816.F32 R132, R168.reuse, R174, R32 ;  /* 0x000000aea884723c */ /* 0x040fec0000001820 */
[C---:B-1----:R-:W-:Y:S05]  /*cac0*/  HMMA.16816.F32 R36, R168.reuse, R176, R36 ;  /* 0x000000b0a824723c */ /* 0x042fea0000001824 */
[----:B------:R-:W-:Y:S01]  /*cad0*/  MOV R35, R25 ;  /* 0x0000001900237202 */ /* 0x000fe20000000f00 */
[C---:B------:R-:W-:Y:S05]  /*cae0*/  HMMA.16816.F32 R40, R168.reuse, R178, R40 ;  /* 0x000000b2a828723c */ /* 0x040fea0000001828 */
[----:B------:R-:W-:Y:S01]  /*caf0*/  MOV R34, R26 ;  /* 0x0000001a00227202 */ /* 0x000fe20000000f00 */
[C---:B------:R-:W-:Y:S05]  /*cb00*/  HMMA.16816.F32 R44, R168.reuse, R180, R44 ;  /* 0x000000b4a82c723c */ /* 0x040fea000000182c */
[----:B------:R-:W-:Y:S01]  /*cb10*/  MOV R33, R27 ;  /* 0x0000001b00217202 */ /* 0x000fe20000000f00 */
[C---:B------:R-:W-:Y:S01]  /*cb20*/  HMMA.16816.F32 R48, R168.reuse, R182, R48 ;  /* 0x000000b6a830723c */ /* 0x040fe20000001830 */
[----:B------:R-:W1:Y:S05]  /*cb30*/  LDSM.16.MT88.4 R24, [R228+0x17800] ;  /* 0x01780000e418783b */ /* 0x000e6a0000004200 */
[C---:B---3--:R-:W-:Y:S06]  /*cb40*/  HMMA.16816.F32 R52, R168.reuse, R184, R52 ;  /* 0x000000b8a834723c */ /* 0x048fec0000001834 */
[C---:B------:R-:W-:Y:S06]  /*cb50*/  HMMA.16816.F32 R56, R168.reuse, R186, R56 ;  /* 0x000000baa838723c */ /* 0x040fec0000001838 */
[C---:B----4-:R-:W-:Y:S06]  /*cb60*/  HMMA.16816.F32 R60, R168.reuse, R4, R60 ;  /* 0x00000004a83c723c */ /* 0x050fec000000183c */
[C---:B------:R-:W-:Y:S01]  /*cb70*/  HMMA.16816.F32 R64, R168.reuse, R6, R64 ;  /* 0x00000006a840723c */ /* 0x040fe20000001840 */
[----:B------:R-:W3:Y:S05]  /*cb80*/  LDSM.16.MT88.4 R4, [R225+0x17800] ;  /* 0x01780000e104783b */ /* 0x000eea0000004200 */
[C---:B-----5:R-:W-:Y:S06]  /*cb90*/  HMMA.16816.F32 R68, R168.reuse, R8, R68 ;  /* 0x00000008a844723c */ /* 0x060fec0000001844 */
[C---:B------:R-:W-:Y:S01]  /*cba0*/  HMMA.16816.F32 R72, R168.reuse, R10, R72 ;  /* 0x0000000aa848723c */ /* 0x040fe20000001848 */
[----:B------:R-:W4:Y:S05]  /*cbb0*/  LDSM.16.MT88.4 R8, [R224+0x17800] ;  /* 0x01780000e008783b */ /* 0x000f2a0000004200 */
[C---:B--2---:R-:W-:Y:S06]  /*cbc0*/  HMMA.16816.F32 R76, R168.reuse, R12, R76 ;  /* 0x0000000ca84c723c */ /* 0x044fec000000184c */
[C---:B------:R-:W-:Y:S05]  /*cbd0*/  HMMA.16816.F32 R80, R168.reuse, R14, R80 ;  /* 0x0000000ea850723c */ /* 0x040fea0000001850 */
[----:B------:R-:W-:Y:S01]  /*cbe0*/  FADD.FTZ R13, R189, R190 ;  /* 0x000000bebd0d7221 */ /* 0x000fe20000010000 */
        /* <DEDUP_REMOVED lines=8> */
[C---:B-1----:R-:W-:Y:S05]  /*cc70*/  HMMA.16816.F32 R100, R168.reuse, R24, R100 ;  /* 0x00000018a864723c */ /* 0x042fea0000001864 */
[----:B------:R-:W-:Y:S01]  /*cc80*/  FADD.FTZ R199, R199, R194 ;  /* 0x000000c2c7c77221 */ /* 0x000fe20000010000 */
[C---:B------:R-:W-:Y:S05]  /*cc90*/  HMMA.16816.F32 R104, R168.reuse, R26, R104 ;  /* 0x0000001aa868723c */ /* 0x040fea0000001868 */
[----:B------:R-:W-:Y:S01]  /*cca0*/  FADD.FTZ R0, R204, R199 ;  /* 0x000000c7cc007221 */ /* 0x000fe20000010000 */
[C---:B------:R-:W-:Y:S05]  /*ccb0*/  HMMA.16816.F32 R108, R168.reuse, R28, R108 ;  /* 0x0000001ca86c723c */ /* 0x040fea000000186c */
[----:B------:R-:W-:Y:S01]  /*ccc0*/  FADD.FTZ R0, R205, R0 ;  /* 0x00000000cd007221 */ /* 0x000fe20000010000 */
[C---:B------:R-:W-:Y:S05]  /*ccd0*/  HMMA.16816.F32 R112, R168.reuse, R30, R112 ;  /* 0x0000001ea870723c */ /* 0x040fea0000001870 */
[----:B------:R-:W-:Y:S01]  /*cce0*/  FADD.FTZ R207, R207, R0 ;  /* 0x00000000cfcf7221 */ /* 0x000fe20000010000 */
[C---:B---3--:R-:W-:Y:S05]  /*ccf0*/  HMMA.16816.F32 R116, R168.reuse, R4, R116 ;  /* 0x00000004a874723c */ /* 0x048fea0000001874 */
[----:B------:R-:W-:Y:S01]  /*cd00*/  FADD.FTZ R0, R33, R203 ;  /* 0x000000cb21007221 */ /* 0x000fe20000010000 */
[C---:B------:R-:W-:Y:S05]  /*cd10*/  HMMA.16816.F32 R120, R168.reuse, R6, R120 ;  /* 0x00000006a878723c */ /* 0x040fea0000001878 */
[----:B------:R-:W-:Y:S01]  /*cd20*/  FADD.FTZ R5, R34, R0 ;  /* 0x0000000022057221 */ /* 0x000fe20000010000 */
[C---:B----4-:R-:W-:Y:S05]  /*cd30*/  HMMA.16816.F32 R124, R168.reuse, R8, R124 ;  /* 0x00000008a87c723c */ /* 0x050fea000000187c */
[----:B------:R-:W-:Y:S01]  /*cd40*/  FADD.FTZ R7, R200, R207 ;  /* 0x000000cfc8077221 */ /* 0x000fe20000010000 */
[----:B------:R-:W-:Y:S05]  /*cd50*/  HMMA.16816.F32 R128, R168, R10, R128 ;  /* 0x0000000aa880723c */ /* 0x000fea0000001880 */
[----:B------:R-:W-:Y:S01]  /*cd60*/  FADD.FTZ R5, R248, R5 ;  /* 0x00000005f8057221 */ /* 0x000fe20000010000 */
[----:B------:R-:W-:Y:S05]  /*cd70*/  FADD.FTZ R7, R35, R7 ;  /* 0x0000000723077221 */ /* 0x000fea0000010000 */
[----:B------:R-:W-:Y:S01]  /*cd80*/  FADD.FTZ R5, R172, R5 ;  /* 0x00000005ac057221 */ /* 0x000fe20000010000 */
[----:B------:R-:W-:Y:S03]  /*cd90*/  FADD.FTZ R252, R252, R7 ;  /* 0x00000007fcfc7221 */ /* 0x000fe60000010000 */
[----:B------:R-:W-:Y:S01]  /*cda0*/  FADD.FTZ R0, R173, R5 ;  /* 0x00000005ad007221 */ /* 0x000fe20000010000 */
[----:B------:R-:W-:Y:S03]  /*cdb0*/  FADD.FTZ R249, R251, R252 ;  /* 0x000000fcfbf97221 */ /* 0x000fe60000010000 */
[----:B------:R-:W-:Y:S01]  /*cdc0*/  FADD.FTZ R247, R165, R0 ;  /* 0x00000000a5f77221 */ /* 0x000fe20000010000 */
[----:B------:R-:W-:Y:S01]  /*cdd0*/  MOV R0, R164 ;  /* 0x000000a400007202 */ /* 0x000fe20000000f00 */
[----:B------:R-:W-:Y:S01]  /*cde0*/  FADD.FTZ R249, R250, R249 ;  /* 0x000000f9faf97221 */ /* 0x000fe20000010000 */
[----:B------:R-:W-:Y:S06]  /*cdf0*/  @P0 BRA `(.L_x_180) ;  /* 0xffffffc800680947 */ /* 0x000fec000383ffff */
.L_x_179:
[----:B------:R-:W1:Y:S01]  /*ce00*/  SHFL.BFLY PT, R2, R249, 0x2, 0x1f ;  /* 0x0c401f00f9027f89 */ /* 0x000e6200000e0000 */
[----:B------:R-:W2:Y:S01]  /*ce10*/  S2UR UR4, SR_CgaCtaId ;  /* 0x00000000000479c3 */ /* 0x000ea20000008800 */
[----:B------:R-:W-:Y:S01]  /*ce20*/  MOV R12, 0x3f800000 ;  /* 0x3f800000000c7802 */ /* 0x000fe20000000f00 */
[----:B------:R-:W-:Y:S01]  /*ce30*/  UMOV UR6, 0x400 ;  /* 0x0000040000067882 */ /* 0x000fe20000000000 */
[----:B------:R-:W3:Y:S01]  /*ce40*/  SHFL.BFLY PT, R4, R247, 0x2, 0x1f ;  /* 0x0c401f00f7047f89 */ /* 0x000ee200000e0000 */
[----:B------:R-:W-:Y:S01]  /*ce50*/  UISETP.NE.AND UP0, UPT, UR13, -0x1, UPT ;  /* 0xffffffff0d00788c */ /* 0x000fe2000bf05270 */
[----:B------:R-:W4:Y:S01]  /*ce60*/  S2R R6, SR_TID.X ;  /* 0x0000000000067919 */ /* 0x000f220000002100 */
[----:B------:R-:W5:Y:S01]  /*ce70*/  S2R R0, SR_TID.X ;  /* 0x0000000000007919 */ /* 0x000f620000002100 */
[----:B-1----:R-:W-:Y:S01]  /*ce80*/  FADD.FTZ R2, R2, R249 ;  /* 0x000000f902027221 */ /* 0x002fe20000010000 */
[----:B--2---:R-:W-:Y:S01]  /*ce90*/  ULEA UR4, UR4, UR6, 0x18 ;  /* 0x0000000604047291 */ /* 0x004fe2000f8ec03f */
[----:B---3--:R-:W-:-:S03]  /*cea0*/  FADD.FTZ R13, R4, R247 ;  /* 0x000000f7040d7221 */ /* 0x008fc60000010000 */
[----:B------:R-:W1:Y:S03]  /*ceb0*/  SHFL.BFLY PT, R9, R2, 0x1, 0x1f ;  /* 0x0c201f0002097f89 */ /* 0x000e6600000e0000 */
[----:B------:R-:W-:Y:S02]  /*cec0*/  @UP0 ULDC.64 UR6, c[0x0][0x298] ;  /* 0x0000a60000060ab9 */ /* 0x000fe40000000a00 */
[----:B------:R-:W-:Y:S01]  /*ced0*/  @UP0 UIMAD.WIDE.U32 UR10, UR13, UR6, URZ ;  /* 0x000000060d0a02a5 */ /* 0x000fe2000f8e003f */
[----:B------:R-:W2:Y:S01]  /*cee0*/  SHFL.BFLY PT, R8, R13, 0x1, 0x1f ;  /* 0x0c201f000d087f89 */ /* 0x000ea200000e0000 */
[----:B----4-:R-:W-:-:S04]  /*cef0*/  SHF.R.S32.HI R11, RZ, 0x1f, R6 ;  /* 0x0000001fff0b7819 */ /* 0x010fc80000011406 */
[CC--:B------:R-:W-:Y:S02]  /*cf00*/  LEA.HI R7, R11.reuse, R6.reuse, RZ, 0x5 ;  /* 0x000000060b077211 */ /* 0x0c0fe400078f28ff */
[----:B-----5:R-:W-:Y:S02]  /*cf10*/  SHF.R.S32.HI R5, RZ, 0x1f, R0 ;  /* 0x0000001fff057819 */ /* 0x020fe40000011400 */
[----:B------:R-:W-:Y:S02]  /*cf20*/  LEA.HI R11, R11, R6, RZ, 0x2 ;  /* 0x000000060b0b7211 */ /* 0x000fe400078f10ff */
[-C--:B------:R-:W-:Y:S02]  /*cf30*/  LEA.HI R15, R5, R0.reuse, RZ, 0x5 ;  /* 0x00000000050f7211 */ /* 0x080fe400078f28ff */
[----:B------:R-:W-:Y:S01]  /*cf40*/  LOP3.LUT R17, R11, 0x3ffffffc, RZ, 0xc0, !PT ;  /* 0x3ffffffc0b117812 */ /* 0x000fe200078ec0ff */
[----:B-1----:R-:W-:Y:S01]  /*cf50*/  FADD.FTZ R9, R2, R9 ;  /* 0x0000000902097221 */ /* 0x002fe20000010000 */
[----:B------:R-:W-:-:S02]  /*cf60*/  LEA.HI R2, R5, R0, RZ, 0x3 ;  /* 0x0000000005027211 */ /* 0x000fc400078f18ff */
[----:B------:R-:W-:Y:S01]  /*cf70*/  LOP3.LUT R15, R15, 0xffffffe0, RZ, 0xc0, !PT ;  /* 0xffffffe00f0f7812 */ /* 0x000fe200078ec0ff */
[----:B--2---:R-:W-:Y:S01]  /*cf80*/  FADD.FTZ R8, R13, R8 ;  /* 0x000000080d087221 */ /* 0x004fe20000010000 */
[----:B------:R-:W-:Y:S02]  /*cf90*/  LOP3.LUT R13, R7, 0xffffffe0, RZ, 0xc0, !PT ;  /* 0xffffffe0070d7812 */ /* 0x000fe400078ec0ff */
[----:B------:R-:W-:Y:S02]  /*cfa0*/  IADD3 R10, -R17, R6, RZ ;  /* 0x00000006110a7210 */ /* 0x000fe40007ffe1ff */
[----:B------:R-:W-:Y:S02]  /*cfb0*/  LOP3.LUT R5, R2, 0xfffffff8, RZ, 0xc0, !PT ;  /* 0xfffffff802057812 */ /* 0x000fe400078ec0ff */
[----:B------:R-:W-:Y:S02]  /*cfc0*/  IADD3 R6, R6, -R13, RZ ;  /* 0x8000000d06067210 */ /* 0x000fe40007ffe0ff */
[----:B------:R-:W-:-:S02]  /*cfd0*/  IADD3 R4, R0, -R15, RZ ;  /* 0x8000000f00047210 */ /* 0x000fc40007ffe0ff */
[----:B------:R-:W-:Y:S02]  /*cfe0*/  IADD3 R0, -R5, R0, RZ ;  /* 0x0000000005007210 */ /* 0x000fe40007ffe1ff */
[----:B------:R-:W-:Y:S02]  /*cff0*/  LOP3.LUT P4, RZ, R6, 0x3, RZ, 0xc0, !PT ;  /* 0x0000000306ff7812 */ /* 0x000fe4000788c0ff */
[--C-:B------:R-:W-:Y:S02]  /*d000*/  SHF.R.S32.HI R5, RZ, 0x2, R11.reuse ;  /* 0x00000002ff057819 */ /* 0x100fe4000001140b */
[----:B------:R-:W-:Y:S02]  /*d010*/  SHF.R.S32.HI R6, RZ, 0x1f, R11 ;  /* 0x0000001fff067819 */ /* 0x000fe4000001140b */
[----:B------:R-:W-:Y:S02]  /*d020*/  FSETP.NE.FTZ.AND P3, PT, R9, RZ, PT ;  /* 0x000000ff0900720b */ /* 0x000fe40003f75000 */
[----:B------:R-:W-:-:S02]  /*d030*/  FSETP.NE.FTZ.AND P0, PT, R8, RZ, PT ;  /* 0x000000ff0800720b */ /* 0x000fc40003f15000 */
[----:B------:R-:W-:Y:S02]  /*d040*/  LEA.HI R6, R6, R5, RZ, 0x3 ;  /* 0x0000000506067211 */ /* 0x000fe400078f18ff */
[----:B------:R-:W-:Y:S02]  /*d050*/  MOV R13, 0x3f800000 ;  /* 0x3f800000000d7802 */ /* 0x000fe40000000f00 */
[----:B------:R-:W-:Y:S02]  /*d060*/  LOP3.LUT R6, R6, 0xfffffff8, RZ, 0xc0, !PT ;  /* 0xfffffff806067812 */ /* 0x000fe400078ec0ff */
[----:B------:R-:W-:Y:S02]  /*d070*/  SHF.R.S32.HI R7, RZ, 0x5, R7 ;  /* 0x00000005ff077819 */ /* 0x000fe40000011407 */
[----:B------:R-:W-:Y:S01]  /*d080*/  IADD3 R6, R5, -R6, RZ ;  /* 0x8000000605067210 */ /* 0x000fe20007ffe0ff */
[----:B------:R-:W1:Y:S01]  /*d090*/  @P3 MUFU.RCP R12, R9 ;  /* 0x00000009000c3308 */ /* 0x000e620000001000 */
[----:B------:R-:W-:-:S02]  /*d0a0*/  LEA R10, R7, R10, 0x9 ;  /* 0x0000000a070a7211 */ /* 0x000fc400078e48ff */
[C---:B------:R-:W-:Y:S02]  /*d0b0*/  SHF.L.U32 R5, R6.reuse, 0x6, RZ ;  /* 0x0000000606057819 */ /* 0x040fe400000006ff */
[C---:B------:R-:W-:Y:S02]  /*d0c0*/  LOP3.LUT R11, R6.reuse, 0x1, RZ, 0xc0, !PT ;  /* 0x00000001060b7812 */ /* 0x040fe400078ec0ff */
[----:B------:R-:W-:Y:S01]  /*d0d0*/  LOP3.LUT R5, R5, 0x1c0, RZ, 0xc0, !PT ;  /* 0x000001c005057812 */ /* 0x000fe200078ec0ff */
[----:B------:R-:W2:Y:S01]  /*d0e0*/  @P0 MUFU.RCP R13, R8 ;  /* 0x00000008000d0308 */ /* 0x000ea20000001000 */
[----:B------:R-:W-:Y:S02]  /*d0f0*/  ISETP.NE.U32.AND P5, PT, R11, 0x1, PT ;  /* 0x000000010b00780c */ /* 0x000fe40003fa5070 */
[----:B------:R-:W-:Y:S02]  /*d100*/  LEA.HI R5, R5, R5, RZ, 0x1d ;  /* 0x0000000505057211 */ /* 0x000fe400078fe8ff */
[----:B------:R-:W-:-:S02]  /*d110*/  R2P PR, R6, 0x6 ;  /* 0x0000000606007804 */ /* 0x000fc40000000000 */
[----:B------:R-:W-:Y:S02]  /*d120*/  LEA R5, R10, R5, 0x1 ;  /* 0x000000050a057211 */ /* 0x000fe400078e08ff */
[----:B------:R-:W-:Y:S01]  /*d130*/  MOV R6, 0x20 ;  /* 0x0000002000067802 */ /* 0x000fe20000000f00 */
[C---:B-1----:R-:W-:Y:S01]  /*d140*/  FMUL.FTZ R160, R12.reuse, R160 ;  /* 0x000000a00ca07220 */ /* 0x042fe20000410000 */
[----:B------:R-:W-:Y:S01]  /*d150*/  LEA R5, R5, UR4, 0x1 ;  /* 0x0000000405057c11 */ /* 0x000fe2000f8e08ff */
[C---:B------:R-:W-:Y:S01]  /*d160*/  FMUL.FTZ R161, R12.reuse, R161 ;  /* 0x000000a10ca17220 */ /* 0x040fe20000410000 */
[C---:B------:R-:W-:Y:S01]  /*d170*/  FMUL.FTZ R156, R12.reuse, R156 ;  /* 0x0000009c0c9c7220 */ /* 0x040fe20000410000 */
[C---:B------:R-:W-:Y:S01]  /*d180*/  FMUL.FTZ R157, R12.reuse, R157 ;  /* 0x0000009d0c9d7220 */ /* 0x040fe20000410000 */
[----:B------:R-:W-:Y:S01]  /*d190*/  MOV R10, 0x40 ;  /* 0x00000040000a7802 */ /* 0x000fe20000000f00 */
[C---:B------:R-:W-:Y:S01]  /*d1a0*/  FMUL.FTZ R152, R12.reuse, R152 ;  /* 0x000000980c987220 */ /* 0x040fe20000410000 */
        /* <DEDUP_REMOVED lines=102> */
[----:B------:R-:W-:Y:S01]  /*d810*/  FMUL.FTZ R44, R12, R44 ;  /* 0x0000002c0c2c7220 */ /* 0x000fe20000410000 */
        /* <DEDUP_REMOVED lines=11> */
[C---:B------:R-:W-:Y:S01]  /*d8d0*/  FMUL.FTZ R49, R12.reuse, R49 ;  /* 0x000000310c317220 */ /* 0x040fe20000410000 */
[----:B------:R-:W-:Y:S01]  /*d8e0*/  IADD3 R23, R15, R10, RZ ;  /* 0x0000000a0f177210 */ /* 0x000fe20007ffe0ff */
        /* <DEDUP_REMOVED lines=40> */
[----:B------:R-:W-:Y:S01]  /*db70*/  @UP0 UIMAD UR4, UR13, UR7, UR11 ;  /* 0x000000070d0402a4 */ /* 0x000fe2000f8e020b */
        /* <DEDUP_REMOVED lines=56> */
.L_x_183:
        /* <DEDUP_REMOVED lines=19> */
[----:B-1----:R-:W-:-:S04]  /*e030*/  @!UP0 UIMAD UR13, UR7, UR6, URZ ;  /* 0x00000006070d82a4 */ /* 0x002fc8000f8e023f */
[----:B------:R-:W-:Y:S02]  /*e040*/  USHF.R.S32.HI UR6, URZ, 0x1f, UR13 ;  /* 0x0000001f3f067899 */ /* 0x000fe4000801140d */
[----:B------:R-:W-:-:S04]  /*e050*/  IMAD.U32 R24, RZ, RZ, UR13 ;  /* 0x0000000dff187e24 */ /* 0x000fc8000f8e00ff */
[----:B------:R-:W-:-:S07]  /*e060*/  MOV R25, UR6 ;  /* 0x0000000600197c02 */ /* 0x000fce0008000f00 */
.L_x_184:
[----:B------:R-:W-:Y:S01]  /*e070*/  ISETP.NE.AND P6, PT, RZ, UR8, PT ;  /* 0x00000008ff007c0c */ /* 0x000fe2000bfc5270 */
[----:B------:R-:W-:Y:S01]  /*e080*/  STS [R23+0x400], R134 ;  /* 0x0004008617007388 */ /* 0x000fe20000000800 */
[----:B------:R-:W-:Y:S01]  /*e090*/  PLOP3.LUT P2, PT, PT, PT, PT, 0x8, 0x0 ;  /* 0x000000000000781c */ /* 0x000fe20003f4e170 */
[----:B------:R-:W1:Y:S01]  /*e0a0*/  S2UR UR6, SR_CTAID.X ;  /* 0x00000000000679c3 */ /* 0x000e620000002500 */
[----:B------:R-:W-:Y:S01]  /*e0b0*/  SHF.R.S32.HI R2, RZ, 0x3, R2 ;  /* 0x00000003ff027819 */ /* 0x000fe20000011402 */
[----:B------:R-:W-:Y:S01]  /*e0c0*/  STS [R5+0x2000], R36 ;  /* 0x0020002405007388 */ /* 0x000fe20000000800 */
[----:B------:R-:W-:Y:S01]  /*e0d0*/  @P3 MUFU.LG2 R9, R9 ;  /* 0x0000000900093308 */ /* 0x000fe20000000c00 */
[----:B------:R-:W-:Y:S01]  /*e0e0*/  SHF.R.S32.HI R20, RZ, 0x1f, R7 ;  /* 0x0000001fff147819 */ /* 0x000fe20000011407 */
[----:B------:R-:W-:Y:S01]  /*e0f0*/  BSSY B0, `(.L_x_185) ;  /* 0x0000072000007945 */ /* 0x000fe20003800000 */
[----:B------:R-:W-:Y:S01]  /*e100*/  STS [R5+0x2400], R38 ;  /* 0x0024002605007388 */ /* 0x000fe20000000800 */
[----:B------:R-:W-:-:S02]  /*e110*/  VIADD R18, R2, 0x10 ;  /* 0x0000001002127836 */ /* 0x000fc40000000000 */
[----:B------:R-:W-:Y:S01]  /*e120*/  IMAD.SHL.U32 R0, R0, 0x8, RZ ;  /* 0x0000000800007824 */ /* 0x000fe200078e00ff */
[----:B------:R-:W-:Y:S01]  /*e130*/  STS [R11+0x2000], R40 ;  /* 0x002000280b007388 */ /* 0x000fe20000000800 */
[----:B------:R-:W2:Y:S01]  /*e140*/  @!P6 LDC R6, c[0x0][0x2c4] ;  /* 0x0000b100ff06eb82 */ /* 0x000ea20000000800 */
[----:B------:R-:W-:Y:S01]  /*e150*/  @!P6 PLOP3.LUT P2, PT, P5, PT, PT, 0x80, 0x0 ;  /* 0x000000000000e81c */ /* 0x000fe20002f4f070 */
[----:B------:R-:W3:Y:S01]  /*e160*/  @P0 MUFU.LG2 R8, R8 ;  /* 0x0000000800080308 */ /* 0x000ee20000000c00 */
[----:B------:R-:W-:Y:S01]  /*e170*/  STS [R11+0x2400], R42 ;  /* 0x0024002a0b007388 */ /* 0x000fe20000000800 */
[----:B------:R-:W-:-:S03]  /*e180*/  ISETP.GE.AND P5, PT, R18, UR5, PT ;  /* 0x0000000512007c0c */ /* 0x000fc6000bfa6270 */
[----:B------:R-:W-:Y:S01]  /*e190*/  STS [R13+0x2000], R44 ;  /* 0x0020002c0d007388 */ /* 0x000fe20000000800 */
[----:B------:R-:W4:Y:S03]  /*e1a0*/  @!P6 LDC R29, c[0x0][0x270] ;  /* 0x00009c00ff1deb82 */ /* 0x000f260000000800 */
[----:B------:R-:W-:Y:S04]  /*e1b0*/  STS [R13+0x2400], R46 ;  /* 0x0024002e0d007388 */ /* 0x000fe80000000800 */
[----:B------:R-:W-:Y:S01]  /*e1c0*/  STS [R15+0x2000], R48 ;  /* 0x002000300f007388 */ /* 0x000fe20000000800 */
[----:B------:R-:W1:Y:S03]  /*e1d0*/  @P6 LDC R16, c[0x0][0x2c0] ;  /* 0x0000b000ff106b82 */ /* 0x000e660000000800 */
[----:B------:R-:W-:Y:S01]  /*e1e0*/  STS [R15+0x2400], R50 ;  /* 0x002400320f007388 */ /* 0x000fe20000000800 */
[----:B---3--:R-:W-:-:S03]  /*e1f0*/  @P0 FMUL.FTZ R8, R8, 0.69314718246459960938 ;  /* 0x3f31721808080820 */ /* 0x008fc60000410000 */
[----:B------:R-:W-:Y:S01]  /*e200*/  STS [R17+0x2000], R52 ;  /* 0x0020003411007388 */ /* 0x000fe20000000800 */
[----:B--2---:R-:W2:Y:S03]  /*e210*/  @P2 LDC R6, c[0x0][0x2e4] ;  /* 0x0000b900ff062b82 */ /* 0x004ea60000000800 */
[----:B------:R-:W-:Y:S04]  /*e220*/  STS [R17+0x2400], R54 ;  /* 0x0024003611007388 */ /* 0x000fe80000000800 */
[----:B------:R-:W-:Y:S01]  /*e230*/  STS [R19+0x2000], R56 ;  /* 0x0020003813007388 */ /* 0x000fe20000000800 */
[----:B------:R-:W3:Y:S03]  /*e240*/  @P6 LDC.64 R26, c[0x0][0x2c0] ;  /* 0x0000b000ff1a6b82 */ /* 0x000ee60000000a00 */
[----:B------:R-:W-:Y:S04]  /*e250*/  STS [R19+0x2400], R58 ;  /* 0x0024003a13007388 */ /* 0x000fe80000000800 */
[----:B------:R-:W-:Y:S01]  /*e260*/  STS [R21+0x2000], R60 ;  /* 0x0020003c15007388 */ /* 0x000fe20000000800 */
[----:B------:R-:W5:Y:S01]  /*e270*/  @P0 LDC R18, c[0x0][0x2e8] ;  /* 0x0000ba00ff120b82 */ /* 0x000f620000000800 */
[----:B------:R-:W-:-:S02]  /*e280*/  @!P6 IMAD.MOV.U32 R16, RZ, RZ, 0x1 ;  /* 0x00000001ff10e424 */ /* 0x000fc400078e00ff */
[----:B------:R-:W-:Y:S04]  /*e290*/  STS [R21+0x2400], R62 ;  /* 0x0024003e15007388 */ /* 0x000fe80000000800 */
[----:B------:R-:W-:Y:S04]  /*e2a0*/  STS [R23+0x2000], R64 ;  /* 0x0020004017007388 */ /* 0x000fe80000000800 */
[----:B------:R-:W-:Y:S04]  /*e2b0*/  STS [R23+0x2400], R66 ;  /* 0x0024004217007388 */ /* 0x000fe80000000800 */
[----:B------:R-:W-:Y:S01]  /*e2c0*/  STS [R5+0x4000], R68 ;  /* 0x0040004405007388 */ /* 0x000fe20000000800 */
[----:B---3--:R-:W-:Y:S01]  /*e2d0*/  @P6 IMAD R26, R27, R26, RZ ;  /* 0x0000001a1b1a6224 */ /* 0x008fe200078e02ff */
[----:B--2---:R-:W-:-:S02]  /*e2e0*/  @!P6 MOV R26, R6 ;  /* 0x00000006001ae202 */ /* 0x004fc40000000f00 */
        /* <DEDUP_REMOVED lines=20> */
[----:B------:R-:W-:Y:S04]  /*e430*/  STS [R13+0x6400], R110 ;  /* 0x0064006e0d007388 */ /* 0x000fe80000000800 */
[----:B------:R-:W-:Y:S04]  /*e440*/  STS [R15+0x6000], R112 ;  /* 0x006000700f007388 */ /* 0x000fe80000000800 */
[----:B------:R-:W-:Y:S04]  /*e450*/  STS [R15+0x6400], R114 ;  /* 0x006400720f007388 */ /* 0x000fe80000000800 */
[----:B------:R-:W-:Y:S04]  /*e460*/  STS [R17+0x6000], R116 ;  /* 0x0060007411007388 */ /* 0x000fe80000000800 */
[----:B------:R3:W-:Y:S01]  /*e470*/  STS [R17+0x6400], R118 ;  /* 0x0064007611007388 */ /* 0x0007e20000000800 */
[----:B--2---:R-:W-:-:S02]  /*e480*/  @P6 IMAD.MOV.U32 R11, RZ, RZ, 0x1 ;  /* 0x00000001ff0b6424 */ /* 0x004fc400078e00ff */
[----:B----4-:R-:W-:Y:S01]  /*e490*/  @!P6 IMAD R11, R6, R29, RZ ;  /* 0x0000001d060be224 */ /* 0x010fe200078e02ff */
[----:B------:R-:W-:Y:S01]  /*e4a0*/  STS [R19+0x6000], R120 ;  /* 0x0060007813007388 */ /* 0x000fe20000000800 */
[----:B------:R-:W-:-:S03]  /*e4b0*/  LEA.HI R6, R20, R7, RZ, 0x2 ;  /* 0x0000000714067211 */ /* 0x000fc600078f10ff */
[----:B------:R2:W-:Y:S01]  /*e4c0*/  STS [R19+0x6400], R122 ;  /* 0x0064007a13007388 */ /* 0x0005e20000000800 */
[----:B------:R-:W-:-:S03]  /*e4d0*/  LOP3.LUT R6, R6, 0xffffffc, RZ, 0xc0, !PT ;  /* 0x0ffffffc06067812 */ /* 0x000fc600078ec0ff */
[----:B------:R-:W-:Y:S01]  /*e4e0*/  STS [R21+0x6000], R124 ;  /* 0x0060007c15007388 */ /* 0x000fe20000000800 */
[----:B------:R-:W-:-:S03]  /*e4f0*/  IADD3 R6, R7, -R6, RZ ;  /* 0x8000000607067210 */ /* 0x000fc60007ffe0ff */
[----:B------:R4:W-:Y:S04]  /*e500*/  STS [R21+0x6400], R126 ;  /* 0x0064007e15007388 */ /* 0x0009e80000000800 */
[----:B------:R5:W-:Y:S04]  /*e510*/  STS [R23+0x6000], R128 ;  /* 0x0060008017007388 */ /* 0x000be80000000800 */
[----:B------:R5:W-:Y:S01]  /*e520*/  STS [R23+0x6400], R130 ;  /* 0x0064008217007388 */ /* 0x000be20000000800 */
[----:B---3--:R-:W-:Y:S01]  /*e530*/  VIADD R17, R2, 0x20 ;  /* 0x0000002002117836 */ /* 0x008fe20000000000 */
[----:B------:R-:W-:Y:S04]  /*e540*/  BAR.SYNC.DEFER_BLOCKING 0x0 ;  /* 0x0000000000007b1d */ /* 0x000fe80000010000 */
[----:B------:R-:W-:-:S04]  /*e550*/  ISETP.GE.AND P2, PT, R17, UR5, PT ;  /* 0x0000000511007c0c */ /* 0x000fc8000bf46270 */
[----:B--2---:R-:W2:Y:S01]  /*e560*/  @P3 LDC R19, c[0x0][0x2e8] ;  /* 0x0000ba00ff133b82 */ /* 0x004ea20000000800 */
[----:B------:R-:W3:Y:S01]  /*e570*/  S2R R10, SR_CTAID.Y ;  /* 0x00000000000a7919 */ /* 0x000ee20000002600 */
[----:B------:R-:W5:Y:S01]  /*e580*/  S2R R5, SR_CTAID.Z ;  /* 0x0000000000057919 */ /* 0x000f620000002700 */
[----:B----4-:R-:W-:Y:S01]  /*e590*/  @P3 FMUL.FTZ R21, R9, 0.69314718246459960938 ;  /* 0x3f31721809153820 */ /* 0x010fe20000410000 */
[----:B-1----:R-:W-:-:S04]  /*e5a0*/  IMAD R9, R16, UR6, RZ ;  /* 0x0000000610097c24 */ /* 0x002fc8000f8e02ff */
[----:B------:R-:W-:-:S05]  /*e5b0*/  IMAD.SHL.U32 R9, R9, 0x40, RZ ;  /* 0x0000004009097824 */ /* 0x000fca00078e00ff */
[----:B------:R-:W-:Y:S01]  /*e5c0*/  SHF.R.S32.HI R7, RZ, 0x1f, R9 ;  /* 0x0000001fff077819 */ /* 0x000fe20000011409 */
[----:B------:R1:W4:Y:S01]  /*e5d0*/  LDS.128 R12, [R235+0x1800] ;  /* 0x00180000eb0c7984 */ /* 0x0003220000000c00 */
[----:B---3--:R-:W-:Y:S02]  /*e5e0*/  IMAD R10, R10, R11, RZ ;  /* 0x0000000b0a0a7224 */ /* 0x008fe400078e02ff */
[----:B------:R-:W-:-:S03]  /*e5f0*/  VIADD R11, R2, 0x30 ;  /* 0x00000030020b7836 */ /* 0x000fc60000000000 */
[----:B------:R-:W-:Y:S01]  /*e600*/  SEL R17, R10, RZ, !P1 ;  /* 0x000000ff0a117207 */ /* 0x000fe20004800000 */
[----:B------:R-:W-:Y:S01]  /*e610*/  IMAD.MOV.U32 R10, RZ, RZ, 0x7f800000 ;  /* 0x7f800000ff0a7424 */ /* 0x000fe200078e00ff */
[----:B------:R-:W-:Y:S01]  /*e620*/  ISETP.GE.AND P1, PT, R11, UR5, PT ;  /* 0x000000050b007c0c */ /* 0x000fe2000bf26270 */
[----:B--2---:R-:W-:Y:S01]  /*e630*/  @P3 FFMA.FTZ R10, R164, R19, R21 ;  /* 0x00000013a40a3223 */ /* 0x004fe20000010015 */
[----:B------:R-:W-:Y:S01]  /*e640*/  SHF.R.S32.HI R11, RZ, 0x1f, R4 ;  /* 0x0000001fff0b7819 */ /* 0x000fe20000011404 */
[----:B-----5:R-:W-:-:S03]  /*e650*/  IMAD R17, R5, R26, R17 ;  /* 0x0000001a05117224 */ /* 0x020fc600078e0211 */
[----:B------:R-:W-:Y:S01]  /*e660*/  LEA.HI R11, R11, R4, RZ, 0x2 ;  /* 0x000000040b0b7211 */ /* 0x000fe200078f10ff */
[----:B------:R-:W-:Y:S02]  /*e670*/  IMAD.MOV.U32 R4, RZ, RZ, 0x7f800000 ;  /* 0x7f800000ff047424 */ /* 0x000fe400078e00ff */
[----:B------:R-:W-:Y:S01]  /*e680*/  @P0 FFMA.FTZ R4, R3, R18, R8 ;  /* 0x0000001203040223 */ /* 0x000fe20000010008 */
[----:B------:R-:W-:Y:S02]  /*e690*/  SHF.R.S32.HI R19, RZ, 0x2, R11 ;  /* 0x00000002ff137819 */ /* 0x000fe4000001140b */
[--C-:B------:R-:W-:Y:S02]  /*e6a0*/  IADD3 R11, P6, P3, R9, R24, R17.reuse ;  /* 0x00000018090b7210 */ /* 0x100fe40007bde011 */
[----:B------:R-:W-:Y:S02]  /*e6b0*/  SHF.R.S32.HI R24, RZ, 0x1f, R17 ;  /* 0x0000001fff187819 */ /* 0x000fe40000011411 */
[----:B------:R-:W-:-:S02]  /*e6c0*/  LEA R17, R6, R19, 0x4 ;  /* 0x0000001306117211 */ /* 0x000fc400078e20ff */
[----:B------:R-:W-:Y:S01]  /*e6d0*/  IADD3.X R24, R7, R25, R24, P6, P3 ;  /* 0x0000001907187210 */ /* 0x000fe200037e6418 */
[----:B-1--4-:R-:W-:Y:S06]  /*e6e0*/  @P4 BRA `(.L_x_186) ;  /* 0x0000000000484947 */ /* 0x012fec0003800000 */
        /* <DEDUP_REMOVED lines=18> */
.L_x_186:
[----:B------:R-:W-:Y:S05]  /*e810*/  BSYNC B0 ;  /* 0x0000000000007941 */ /* 0x000fea0003800000 */
.L_x_185:
[----:B-1----:R-:W-:Y:S01]  /*e820*/  SHF.R.S32.HI R4, RZ, 0x1f, R0 ;  /* 0x0000001fff047819 */ /* 0x002fe20000011400 */
[----:B------:R-:W-:Y:S01]  /*e830*/  ULDC.64 UR6, c[0x0][0x2a0] ;  /* 0x0000a80000067ab9 */ /* 0x000fe20000000a00 */
[----:B------:R-:W-:Y:S01]  /*e840*/  IADD3 R26, P0, R0, UR10, RZ ;  /* 0x0000000a001a7c10 */ /* 0x000fe2000ff1e0ff */
[----:B------:R1:W2:Y:S01]  /*e850*/  LDS.128 R20, [R235] ;  /* 0x00000000eb147984 */ /* 0x0002a20000000c00 */
[----:B------:R-:W-:Y:S01]  /*e860*/  SHF.R.S32.HI R0, RZ, 0x1f, R5 ;  /* 0x0000001fff007819 */ /* 0x000fe20000011405 */
[----:B------:R-:W-:Y:S01]  /*e870*/  IMAD.U32 R25, RZ, RZ, UR14 ;  /* 0x0000000eff197e24 */ /* 0x000fe2000f8e00ff */
[----:B------:R-:W-:Y:S01]  /*e880*/  IADD3.X R27, R4, UR4, RZ, P0, !PT ;  /* 0x00000004041b7c10 */ /* 0x000fe200087fe4ff */
[----:B------:R1:W3:Y:S01]  /*e890*/  LDS.128 R16, [R235+0x2000] ;  /* 0x00200000eb107984 */ /* 0x0002e20000000c00 */
[----:B------:R-:W-:Y:S01]  /*e8a0*/  ISETP.GE.AND P0, PT, R2, UR5, PT ;  /* 0x0000000502007c0c */ /* 0x000fe2000bf06270 */
[----:B------:R-:W-:Y:S01]  /*e8b0*/  IMAD R0, R0, UR6, RZ ;  /* 0x0000000600007c24 */ /* 0x000fe2000f8e02ff */
[----:B------:R-:W-:Y:S01]  /*e8c0*/  SHF.R.S32.HI R3, RZ, 0x1f, R2 ;  /* 0x0000001fff037819 */ /* 0x000fe20000011402 */
[C---:B------:R-:W-:Y:S01]  /*e8d0*/  IMAD.WIDE.U32 R26, R5.reuse, UR6, R26 ;  /* 0x00000006051a7c25 */ /* 0x040fe2000f8e001a */
[----:B------:R1:W4:Y:S01]  /*e8e0*/  LDS.128 R8, [R235+0x4000] ;  /* 0x00400000eb087984 */ /* 0x0003220000000c00 */
[----:B------:R-:W-:Y:S02]  /*e8f0*/  BSSY B0, `(.L_x_187) ;  /* 0x0000013000007945 */ /* 0x000fe40003800000 */
[----:B------:R-:W-:-:S02]  /*e900*/  IMAD R29, R5, UR7, R0 ;  /* 0x00000007051d7c24 */ /* 0x000fc4000f8e0200 */
[----:B------:R1:W1:Y:S01]  /*e910*/  LDS.128 R4, [R235+0x6000] ;  /* 0x00600000eb047984 */ /* 0x0002620000000c00 */
[----:B------:R-:W-:-:S04]  /*e920*/  IMAD.WIDE R24, R25, 0x40, R2 ;  /* 0x0000004019187825 */ /* 0x000fc800078e0202 */
[----:B------:R-:W-:Y:S01]  /*e930*/  IMAD.IADD R29, R29, 0x1, R27 ;  /* 0x000000011d1d7824 */ /* 0x000fe200078e021b */
[----:B------:R-:W-:Y:S06]  /*e940*/  @P0 BRA `(.L_x_188) ;  /* 0x0000000000340947 */ /* 0x000fec0003800000 */
        /* <DEDUP_REMOVED lines=10> */
[----:B---3--:R2:W-:Y:S04]  /*e9f0*/  STG.E.128 desc[UR18][R2.64+0x80], R16 ;  /* 0x0000801002007986 */ /* 0x0085e8000c101d12 */
[----:B----4-:R2:W-:Y:S04]  /*ea00*/  STG.E.128 desc[UR18][R2.64+0x100], R8 ;  /* 0x0001000802007986 */ /* 0x0105e8000c101d12 */
[----:B-1----:R2:W-:Y:S02]  /*ea10*/  STG.E.128 desc[UR18][R2.64+0x180], R4 ;  /* 0x0001800402007986 */ /* 0x0025e4000c101d12 */
.L_x_188:
[----:B------:R-:W-:Y:S05]  /*ea20*/  BSYNC B0 ;  /* 0x0000000000007941 */ /* 0x000fea0003800000 */
.L_x_187:
        /* <DEDUP_REMOVED lines=20> */
[----:B----4-:R2:W-:Y:S04]  /*eb70*/  STG.E.128 desc[UR18][R2.64+0x100], R8 ;  /* 0x0001000802007986 */ /* 0x0105e8000c101d12 */
[----:B-1----:R2:W-:Y:S02]  /*eb80*/  STG.E.128 desc[UR18][R2.64+0x180], R4 ;  /* 0x0001800402007986 */ /* 0x0025e4000c101d12 */
.L_x_190:
[----:B------:R-:W-:Y:S05]  /*eb90*/  BSYNC B0 ;  /* 0x0000000000007941 */ /* 0x000fea0003800000 */
.L_x_189:
        /* <DEDUP_REMOVED lines=20> */
[----:B------:R2:W-:Y:S04]  /*ece0*/  STG.E.128 desc[UR18][R2.64+0x100], R8 ;  /* 0x0001000802007986 */ /* 0x0005e8000c101d12 */
[----:B-1----:R2:W-:Y:S02]  /*ecf0*/  STG.E.128 desc[UR18][R2.64+0x180], R4 ;  /* 0x0001800402007986 */ /* 0x0025e4000c101d12 */
.L_x_192:
[----:B------:R-:W-:Y:S05]  /*ed00*/  BSYNC B0 ;  /* 0x0000000000007941 */ /* 0x000fea0003800000 */
.L_x_191:
[----:B--2---:R2:W2:Y:S04]  /*ed10*/  LDS.128 R8, [R235+0x3800] ;  /* 0x00380000eb087984 */ /* 0x0044a80000000c00 */
[----:B-1----:R1:W1:Y:S04]  /*ed20*/  LDS.128 R4, [R235+0x5800] ;  /* 0x00580000eb047984 */ /* 0x0022680000000c00 */
        /* <DEDUP_REMOVED lines=19> */
.L_x_193:
        /* <DEDUP_REMOVED lines=10> */
.L_x_2390:


//--------------------- .text._ZN5flash16flash_fwd_kernelI23Flash_fwd_kernel_traitsILi256ELi64ELi64ELi4ELb0ELb0EN7cutlass6half_tE19Flash_kernel_traitsILi256ELi64ELi64ELi4ES3_EELb0ELb0ELb1ELb0ELb0ELb0ELb0ELb0EEEvNS_16Flash_fwd_paramsE --------------------------
	.section	.text._ZN5flash16flash_fwd_kernelI23Flash_fwd_kernel_traitsILi256ELi64ELi64ELi4ELb0ELb0EN7cutlass6half_tE19Flash_kernel_traitsILi256ELi64ELi64ELi4ES3_EELb0ELb0ELb1ELb0ELb0ELb0ELb0ELb0EEEvNS_16Flash_fwd_paramsE,"ax",@progbits
	.align	128
        .global         _ZN5flash16flash_fwd_kernelI23Flash_fwd_kernel_traitsILi256ELi64ELi64ELi4ELb0ELb0EN7cutlass6half_tE19Flash_kernel_traitsILi256ELi64ELi64ELi4ES3_EELb0ELb0ELb1ELb0ELb0ELb0ELb0ELb0EEEvNS_16Flash_fwd_paramsE
        .type           _ZN5flash16flash_fwd_kernelI23Flash_fwd_kernel_traitsILi256ELi64ELi64ELi4ELb0ELb0EN7cutlass6half_tE19Flash_kernel_traitsILi256ELi64ELi64ELi4ES3_EELb0ELb0ELb1ELb0ELb0ELb0ELb0ELb0EEEvNS_16Flash_fwd_paramsE,@function
        .size           _ZN5flash16flash_fwd_kernelI23Flash_fwd_kernel_traitsILi256ELi64ELi64ELi4ELb0ELb0EN7cutlass6half_tE19Flash_kernel_traitsILi256ELi64ELi64ELi4ES3_EELb0ELb0ELb1ELb0ELb0ELb0ELb0ELb0EEEvNS_16Flash_fwd_paramsE,(.L_x_2391 - _ZN5flash16flash_fwd_kernelI23Flash_fwd_kernel_traitsILi256ELi64ELi64ELi4ELb0ELb0EN7cutlass6half_tE19Flash_kernel_traitsILi256ELi64ELi64ELi4ES3_EELb0ELb0ELb1ELb0ELb0ELb0ELb0ELb0EEEvNS_16Flash_fwd_paramsE)
        .other          _ZN5flash16flash_fwd_kernelI23Flash_fwd_kernel_traitsILi256ELi64ELi64ELi4ELb0ELb0EN7cutlass6half_tE19Flash_kernel_traitsILi256ELi64ELi64ELi4ES3_EELb0ELb0ELb1ELb0ELb0ELb0ELb0ELb0EEEvNS_16Flash_fwd_paramsE,@"STO_CUDA_ENTRY STV_DEFAULT"
_ZN5flash16flash_fwd_kernelI23Flash_fwd_kernel_traitsILi256ELi64ELi64ELi4ELb0ELb0EN7cutlass6half_tE19Flash_kernel_traitsILi256ELi64ELi64ELi4ES3_EELb0ELb0ELb1ELb0ELb0ELb0ELb0ELb0EEEvNS_16Flash_fwd_paramsE:
.text._ZN5flash16flash_fwd_kernelI23Flash_fwd_kernel_traitsILi256ELi64ELi64ELi4ELb0ELb0EN7cutlass6half_tE19Flash_kernel_traitsILi256ELi64ELi64ELi4ES3_EELb0ELb0ELb1ELb0ELb0ELb0ELb0ELb0EEEvNS_16Flash_fwd_paramsE:
[----:B------:R-:W1:Y:S08]  /*0000*/  LDC R1, c[0x0][0x28] ;  /* 0x00000a00ff017b82 */ /* 0x000e700000000800 */
[----:B------:R-:W2:Y:S01]  /*0010*/  S2UR UR12, SR_CTAID.Y ;  /* 0x00000000000c79c3 */ /* 0x000ea20000002600 */
[----:B------:R-:W-:Y:S01]  /*0020*/  ULDC.64 UR4, c[0x0][0x300] ;  /* 0x0000c00000047ab9 */ /* 0x000fe20000000a00 */
[----:B------:R-:W-:Y:S01]  /*0030*/  ULDC.64 UR6, c[0x0][0x2f0] ;  /* 0x0000bc0000067ab9 */ /* 0x000fe20000000a00 */
[----:B------:R-:W-:Y:S01]  /*0040*/  UISETP.NE.U32.AND UP1, UPT, UR4, URZ, UPT ;  /* 0x0000003f0400728c */ /* 0x000fe2000bf25070 */
[----:B-1----:R-:W-:Y:S01]  /*0050*/  VIADD R1, R1, 0xffffff68 ;  /* 0xffffff6801017836 */ /* 0x002fe20000000000 */
[----:B------:R-:W-:-:S02]  /*0060*/  UISETP.NE.U32.AND UP2, UPT, UR6, URZ, UPT ;  /* 0x0000003f0600728c */ /* 0x000fc4000bf45070 */
[----:B------:R-:W-:Y:S01]  /*0070*/  UISETP.NE.AND.EX UP1, UPT, UR5, URZ, UPT, UP1 ;  /* 0x0000003f0500728c */ /* 0x000fe2000bf25310 */
[----:B------:R-:W-:Y:S01]  /*0080*/  ULDC.64 UR8, c[0x0][0x2f0] ;  /* 0x0000bc0000087ab9 */ /* 0x000fe20000000a00 */
[----:B------:R-:W-:Y:S01]  /*0090*/  UISETP.NE.AND.EX UP2, UPT, UR7, URZ, UPT, UP2 ;  /* 0x0000003f0700728c */ /* 0x000fe2000bf45320 */
[----:B------:R-:W-:-:S03]  /*00a0*/  ULDC.U8 UR4, c[0x0][0x3c2] ;  /* 0x0000f08000047ab9 */ /* 0x000fc60000000000 */
[----:B------:R-:W-:Y:S01]  /*00b0*/  PLOP3.LUT P0, PT, PT, PT, UP1, 0x80, 0x0 ;  /* 0x000000000000781c */ /* 0x000fe20003f0f018 */
[----:B------:R-:W-:Y:S01]  /*00c0*/  ULDC.64 UR6, c[0x0][0x2f8] ;  /* 0x0000be0000067ab9 */ /* 0x000fe20000000a00 */
[----:B------:R-:W-:Y:S01]  /*00d0*/  UISETP.NE.AND UP3, UPT, UR4, URZ, UPT ;  /* 0x0000003f0400728c */ /* 0x000fe2000bf65270 */
[----:B------:R-:W-:Y:S01]  /*00e0*/  PLOP3.LUT P2, PT, PT, PT, UP2, 0x80, 0x0 ;  /* 0x000000000000781c */ /* 0x000fe20003f4f028 */
[----:B------:R-:W-:Y:S01]  /*00f0*/  UISETP.EQ.U32.AND UP0, UPT, UR6, URZ, UPT ;  /* 0x0000003f0600728c */ /* 0x000fe2000bf02070 */
[----:B------:R-:W-:Y:S01]  /*0100*/  ULDC.64 UR30, c[0x0][0x208] ;  /* 0x00008200001e7ab9 */ /* 0x000fe20000000a00 */
[----:B------:R-:W-:Y:S02]  /*0110*/  ULDC.64 UR4, c[0x0][0x2f8] ;  /* 0x0000be0000047ab9 */ /* 0x000fe40000000a00 */
[----:B------:R-:W-:Y:S02]  /*0120*/  UISETP.EQ.OR.EX UP0, UPT, UR7, URZ, !UP3, UP0 ;  /* 0x0000003f0700728c */ /* 0x000fe4000df02700 */
[----:B--2---:R-:W-:-:S06]  /*0130*/  UIMAD.WIDE UR8, UR12, 0x4, UR8 ;  /* 0x000000040c0878a5 */ /* 0x004fcc000f8e0208 */
[----:B------:R-:W-:Y:S02]  /*0140*/  IMAD.U32 R2, RZ, RZ, UR8 ;  /* 0x00000008ff027e24 */ /* 0x000fe4000f8e00ff */
[----:B------:R-:W-:Y:S01]  /*0150*/  IMAD.U32 R3, RZ, RZ, UR9 ;  /* 0x00000009ff037e24 */ /* 0x000fe2000f8e00ff */
[----:B------:R-:W-:Y:S02]  /*0160*/  @UP1 ULDC.64 UR8, c[0x0][0x300] ;  /* 0x0000c00000081ab9 */ /* 0x000fe40000000a00 */
[----:B------:R-:W-:Y:S02]  /*0170*/  @UP1 UIMAD.WIDE UR8, UR12, 0x4, UR8 ;  /* 0x000000040c0818a5 */ /* 0x000fe4000f8e0208 */
[----:B------:R-:W2:Y:S04]  /*0180*/  @P2 LDG.E R7, desc[UR30][R2.64] ;  /* 0x0000001e02072981 */ /* 0x000ea8000c1e1900 */
[----:B------:R-:W-:Y:S01]  /*0190*/  IMAD.U32 R4, RZ, RZ, UR8 ;  /* 0x00000008ff047e24 */ /* 0x000fe2000f8e00ff */
[----:B------:R1:W3:Y:S01]  /*01a0*/  @P2 LDG.E R6, desc[UR30][R2.64+0x4] ;  /* 0x0000041e02062981 */ /* 0x0002e2000c1e1900 */
[----:B------:R-:W-:Y:S01]  /*01b0*/  IMAD.U32 R5, RZ, RZ, UR9 ;  /* 0x00000009ff057e24 */ /* 0x000fe2000f8e00ff */
[----:B------:R-:W-:Y:S01]  /*01c0*/  PLOP3.LUT P1, PT, PT, PT, UP0, 0x80, 0x0 ;  /* 0x000000000000781c */ /* 0x000fe20003f2f008 */
[----:B------:R-:W-:-:S03]  /*01d0*/  UIMAD.WIDE UR4, UR12, 0x4, UR4 ;  /* 0x000000040c0478a5 */ /* 0x000fc6000f8e0204 */
[----:B------:R-:W4:Y:S03]  /*01e0*/  @P0 LDG.E R4, desc[UR30][R4.64] ;  /* 0x0000001e04040981 */ /* 0x000f26000c1e1900 */
[----:B-1----:R-:W-:Y:S02]  /*01f0*/  IMAD.U32 R2, RZ, RZ, UR4 ;  /* 0x00000004ff027e24 */ /* 0x002fe4000f8e00ff */
        /* <DEDUP_REMOVED lines=13> */
[----:B------:R-:W-:-:S07]  /*02d0*/  @UP2 UIADD3 UR16, UR16, -UR14, URZ ;  /* 0x8000000e10102290 */ /* 0x000fce000fffe03f */
[----:B------:R-:W-:Y:S01]  /*02e0*/  @!UP2 ULDC UR16, c[0x0][0x2c4] ;  /* 0x0000b1000010aab9 */ /* 0x000fe20000000800 */
[----:B-----5:R-:W-:Y:S01]  /*02f0*/  @!P1 R2UR UR8, R0 ;  /* 0x00000000000892ca */ /* 0x020fe200000e0000 */
[----:B-1----:R-:W-:-:S14]  /*0300*/  @!P0 BRA `(.L_x_194) ;  /* 0x00000000001c8947 */ /* 0x002fdc0003800000 */
[----:B------:R-:W-:-:S13]  /*0310*/  PLOP3.LUT P0, PT, PT, PT, UP3, 0x80, 0x0 ;  /* 0x000000000000781c */ /* 0x000fda0003f0f038 */
[----:B------:R-:W2:Y:S04]  /*0320*/  @P0 LDG.E R0, desc[UR30][R2.64+0x4] ;  /* 0x0000041e02000981 */ /* 0x000ea8000c1e1900 */
[----:B------:R-:W3:Y:S01]  /*0330*/  @!P0 LDG.E R2, desc[UR30][R2.64] ;  /* 0x0000001e02028981 */ /* 0x000ee2000c1e1900 */
[----:B--2---:R-:W-:-:S13]  /*0340*/  @P0 R2UR UR5, R0 ;  /* 0x00000000000502ca */ /* 0x004fda00000e0000 */
[----:B------:R-:W-:-:S07]  /*0350*/  @UP3 UIADD3 UR5, UR5, -UR8, URZ ;  /* 0x8000000805053290 */ /* 0x000fce000fffe03f */
[----:B---3--:R-:W-:Y:S01]  /*0360*/  @!P0 R2UR UR5, R2 ;  /* 0x00000000020582ca */ /* 0x008fe200000e0000 */
[----:B------:R-:W-:-:S14]  /*0370*/  BRA `(.L_x_195) ;  /* 0x0000000000047947 */ /* 0x000fdc0003800000 */
.L_x_194:
[----:B------:R-:W-:-:S05]  /*0380*/  ULDC UR5, c[0x0][0x2c8] ;  /* 0x0000b20000057ab9 */ /* 0x000fca0000000800 */
.L_x_195:
        /* <DEDUP_REMOVED lines=48> */
[----:B------:R-:W-:Y:S01]  /*0690*/  IMAD.U32 R6, RZ, RZ, UR15 ;  /* 0x0000000fff067e24 */ /* 0x000fe2000f8e00ff */
[----:B------:R-:W-:Y:S01]  /*06a0*/  UISETP.NE.AND UP2, UPT, UR5, URZ, UPT ;  /* 0x0000003f0500728c */ /* 0x000fe2000bf45270 */
[----:B------:R-:W-:Y:S01]  /*06b0*/  LEA.HI R10, R10, R107, RZ, 0x3 ;  /* 0x0000006b0a0a7211 */ /* 0x000fe200078f18ff */
[----:B------:R-:W-:Y:S01]  /*06c0*/  UMOV UR20, URZ ;  /* 0x0000003f00147c82 */ /* 0x000fe20008000000 */
[----:B------:R-:W-:Y:S01]  /*06d0*/  UMOV UR21, URZ ;  /* 0x0000003f00157c82 */ /* 0x000fe20008000000 */
[----:B------:R-:W-:Y:S01]  /*06e0*/  BSSY B0, `(.L_x_197) ;  /* 0x0000051000007945 */ /* 0x000fe20003800000 */
        /* <DEDUP_REMOVED lines=8> */
[----:B------:R-:W-:Y:S01]  /*0770*/  @UP1 UIMAD UR9, UR14, UR9, UR11 ;  /* 0x000000090e0912a4 */ /* 0x000fe2000f8e020b */
[--C-:B------:R-:W-:Y:S01]  /*0780*/  SHF.R.S32.HI R11, RZ, 0x1f, R10.reuse ;  /* 0x0000001fff0b7819 */ /* 0x100fe2000001140a */
[----:B------:R-:W-:Y:S01]  /*0790*/  @!UP1 UIMAD UR8, UR13, UR6, URZ ;  /* 0x000000060d0892a4 */ /* 0x000fe2000f8e023f */
[C---:B------:R-:W-:Y:S01]  /*07a0*/  ISETP.NE.AND P3, PT, R0.reuse, RZ, PT ;  /* 0x000000ff0000720c */ /* 0x040fe20003f65270 */
[----:B------:R-:W-:Y:S01]  /*07b0*/  ULDC.U8 UR11, c[0x0][0x3d8] ;  /* 0x0000f600000b7ab9 */ /* 0x000fe20000000000 */
[----:B------:R-:W-:Y:S01]  /*07c0*/  @!UP1 UIMAD.WIDE.U32 UR18, UR12, UR6, URZ ;  /* 0x000000060c1292a5 */ /* 0x000fe2000f8e003f */
[----:B------:R-:W-:Y:S01]  /*07d0*/  IMAD.SHL.U32 R0, R0, 0x8, RZ ;  /* 0x0000000800007824 */ /* 0x000fe200078e00ff */
[----:B------:R-:W-:Y:S01]  /*07e0*/  UISETP.NE.AND UP3, UPT, UR11, URZ, UPT ;  /* 0x0000003f0b00728c */ /* 0x000fe2000bf65270 */
[----:B------:R-:W-:Y:S01]  /*07f0*/  VIADD R14, R10, 0x10 ;  /* 0x000000100a0e7836 */ /* 0x000fe20000000000 */
[----:B------:R-:W-:Y:S01]  /*0800*/  UISETP.NE.AND UP0, UPT, UR11, URZ, !UP2 ;  /* 0x0000003f0b00728c */ /* 0x000fe2000d705270 */
[----:B------:R-:W-:Y:S01]  /*0810*/  IMAD.WIDE R6, R6, 0x40, R10 ;  /* 0x0000004006067825 */ /* 0x000fe200078e020a */
[----:B------:R-:W-:Y:S01]  /*0820*/  @!UP1 UIMAD UR8, UR12, UR7, UR8 ;  /* 0x000000070c0892a4 */ /* 0x000fe2000f8e0208 */
[----:B------:R-:W-:Y:S01]  /*0830*/  IADD3 R16, R10, 0x20, RZ ;  /* 0x000000200a107810 */ /* 0x000fe20007ffe0ff */
[----:B------:R-:W-:Y:S01]  /*0840*/  UISETP.NE.OR UP3, UPT, UR5, URZ, !UP3 ;  /* 0x0000003f0500728c */ /* 0x000fe2000df65670 */
[C---:B------:R-:W-:Y:S01]  /*0850*/  VIADD R19, R0.reuse, 0x40 ;  /* 0x0000004000137836 */ /* 0x040fe20000000000 */
[----:B------:R-:W-:Y:S01]  /*0860*/  @UP2 ULDC.64 UR6, c[0x0][0x2c0] ;  /* 0x0000b00000062ab9 */ /* 0x000fe20000000a00 */
[----:B------:R-:W-:Y:S01]  /*0870*/  USHF.R.S32.HI UR13, URZ, 0x1f, UR4 ;  /* 0x0000001f3f0d7899 */ /* 0x000fe20008011404 */
[C---:B------:R-:W-:Y:S01]  /*0880*/  VIADD R18, R0.reuse, 0x80 ;  /* 0x0000008000127836 */ /* 0x040fe20000000000 */
[----:B------:R-:W-:Y:S01]  /*0890*/  @UP2 UIMAD UR17, UR7, UR6, URZ ;  /* 0x00000006071122a4 */ /* 0x000fe2000f8e023f */
[----:B------:R-:W-:Y:S01]  /*08a0*/  IADD3 R17, R0, 0xc0, RZ ;  /* 0x000000c000117810 */ /* 0x000fe20007ffe0ff */
[----:B------:R-:W-:Y:S01]  /*08b0*/  @!UP2 ULDC UR5, c[0x0][0x270] ;  /* 0x00009c000005aab9 */ /* 0x000fe20000000800 */
[----:B------:R-:W-:Y:S01]  /*08c0*/  ULDC.64 UR6, c[0x0][0x2a0] ;  /* 0x0000a80000067ab9 */ /* 0x000fe20000000a00 */
[----:B------:R-:W-:Y:S01]  /*08d0*/  @UP2 UMOV UR11, 0x1 ;  /* 0x00000001000b2882 */ /* 0x000fe20000000000 */
[----:B------:R-:W-:Y:S01]  /*08e0*/  UIMAD UR13, UR13, UR6, URZ ;  /* 0x000000060d0d72a4 */ /* 0x000fe2000f8e023f */
[----:B------:R-:W-:Y:S01]  /*08f0*/  IMAD.U32 R12, RZ, RZ, UR6 ;  /* 0x00000006ff0c7e24 */ /* 0x000fe2000f8e00ff */
[----:B------:R-:W-:Y:S01]  /*0900*/  @UP1 UMOV UR22, UR10 ;  /* 0x0000000a00161c82 */ /* 0x000fe20008000000 */
[----:B------:R-:W-:Y:S01]  /*0910*/  @!UP2 ULDC UR6, c[0x0][0x2c4] ;  /* 0x0000b1000006aab9 */ /* 0x000fe20000000800 */
[----:B------:R-:W-:Y:S01]  /*0920*/  @UP0 ULDC UR6, c[0x0][0x2e4] ;  /* 0x0000b90000060ab9 */ /* 0x000fe20000000800 */
[----:B------:R-:W-:Y:S01]  /*0930*/  @!UP3 ULDC UR10, c[0x0][0x2c4] ;  /* 0x0000b100000abab9 */ /* 0x000fe20000000800 */
[----:B------:R-:W-:-:S02]  /*0940*/  @!UP2 UIMAD UR11, UR6, UR5, URZ ;  /* 0x00000005060ba2a4 */ /* 0x000fc4000f8e023f */
[----:B------:R-:W-:Y:S01]  /*0950*/  @!UP1 UIADD3 UR9, UR19, UR8, URZ ;  /* 0x0000000813099290 */ /* 0x000fe2000fffe03f */
[----:B------:R-:W-:Y:S01]  /*0960*/  @!UP1 UMOV UR22, UR18 ;  /* 0x0000001200169c82 */ /* 0x000fe20008000000 */
[----:B------:R-:W-:Y:S01]  /*0970*/  @!UP3 UIMAD UR10, UR12, UR10, URZ ;  /* 0x0000000a0c0ab2a4 */ /* 0x000fe2000f8e023f */
[C---:B------:R-:W-:Y:S01]  /*0980*/  IADD3 R2, P0, R0.reuse, UR22, RZ ;  /* 0x0000001600027c10 */ /* 0x040fe2000ff1e0ff */
[----:B------:R-:W-:Y:S02]  /*0990*/  UIMAD UR11, UR12, UR11, URZ ;  /* 0x0000000b0c0b72a4 */ /* 0x000fe4000f8e023f */
[----:B------:R-:W-:Y:S01]  /*09a0*/  UIMAD UR7, UR4, UR7, UR13 ;  /* 0x00000007040772a4 */ /* 0x000fe2000f8e020d */
[----:B------:R-:W-:Y:S01]  /*09b0*/  LEA.HI.X.SX32 R3, R0, UR9, 0x1, P0 ;  /* 0x0000000900037c11 */ /* 0x000fe200080f0eff */
[----:B------:R-:W-:Y:S01]  /*09c0*/  @!UP3 USEL UR10, UR10, UR14, !UP1 ;  /* 0x0000000e0a0ab287 */ /* 0x000fe2000c800000 */
[----:B------:R-:W-:Y:S01]  /*09d0*/  ISETP.GE.AND P0, PT, R14, UR16, PT ;  /* 0x000000100e007c0c */ /* 0x000fe2000bf06270 */
[----:B------:R-:W-:Y:S01]  /*09e0*/  @UP2 ULDC UR13, c[0x0][0x2c0] ;  /* 0x0000b000000d2ab9 */ /* 0x000fe20000000800 */
[----:B------:R-:W-:Y:S01]  /*09f0*/  USEL UR11, UR11, URZ, UP3 ;  /* 0x0000003f0b0b7287 */ /* 0x000fe20009800000 */
[----:B------:R-:W-:Y:S01]  /*0a00*/  IMAD.WIDE.U32 R12, R12, UR4, R2 ;  /* 0x000000040c0c7c25 */ /* 0x000fe2000f8e0002 */
[----:B------:R-:W-:Y:S01]  /*0a10*/  @!UP2 UMOV UR13, 0x1 ;  /* 0x00000001000da882 */ /* 0x000fe20000000000 */
[----:B------:R-:W-:Y:S01]  /*0a20*/  @!UP2 UMOV UR17, UR6 ;  /* 0x000000060011ac82 */ /* 0x000fe20008000000 */
[----:B------:R-:W-:Y:S01]  /*0a30*/  UIMAD UR6, UR27, UR13, URZ ;  /* 0x0000000d1b0672a4 */ /* 0x000fe2000f8e023f */
[----:B------:R-:W-:Y:S01]  /*0a40*/  VIADD R9, R13, UR7 ;  /* 0x000000070d097c36 */ /* 0x000fe20008000000 */
        /* <DEDUP_REMOVED lines=26> */
.L_x_198:
[----:B------:R-:W-:Y:S05]  /*0bf0*/  BSYNC B0 ;  /* 0x0000000000007941 */ /* 0x000fea0003800000 */
.L_x_197:
[----:B------:R-:W-:Y:S01]  /*0c00*/  BSSY B0, `(.L_x_199) ;  /* 0x0000019000007945 */ /* 0x000fe20003800000 */
[----:B------:R-:W-:Y:S02]  /*0c10*/  ISETP.GE.AND P1, PT, R16, UR16, PT ;  /* 0x0000001010007c0c */ /* 0x000fe4000bf26270 */
[----:B------:R-:W-:Y:S01]  /*0c20*/  IADD3 R15, R10, 0x30, RZ ;  /* 0x000000300a0f7810 */ /* 0x000fe20007ffe0ff */
[----:B------:R-:W-:Y:S05]  /*0c30*/  @P0 BRA `(.L_x_200) ;  /* 0x0000000000540947 */ /* 0x000fea0003800000 */
[----:B-1----:R-:W-:Y:S01]  /*0c40*/  IADD3 R2, P0, R6, 0x10, RZ ;  /* 0x0000001006027810 */ /* 0x002fe20007f1e0ff */
        /* <DEDUP_REMOVED lines=20> */
.L_x_200:
[----:B------:R-:W-:Y:S05]  /*0d90*/  BSYNC B0 ;  /* 0x0000000000007941 */ /* 0x000fea0003800000 */
.L_x_199:
[----:B------:R-:W-:Y:S01]  /*0da0*/  BSSY B0, `(.L_x_201) ;  /* 0x0000018000007945 */ /* 0x000fe20003800000 */
[----:B------:R-:W-:-:S03]  /*0db0*/  ISETP.GE.AND P0, PT, R15, UR16, PT ;  /* 0x000000100f007c0c */ /* 0x000fc6000bf06270 */
[----:B------:R-:W-:Y:S10]  /*0dc0*/  @P1 BRA `(.L_x_202) ;  /* 0x0000000000541947 */ /* 0x000ff40003800000 */
[----:B-12---:R-:W-:Y:S01]  /*0dd0*/  IADD3 R2, P1, R6, 0x20, RZ ;  /* 0x0000002006027810 */ /* 0x006fe20007f3e0ff */
        /* <DEDUP_REMOVED lines=20> */
.L_x_202:
[----:B------:R-:W-:Y:S05]  /*0f20*/  BSYNC B0 ;  /* 0x0000000000007941 */ /* 0x000fea0003800000 */
.L_x_201:
        /* <DEDUP_REMOVED lines=8> */
[----:B-123--:R-:W-:Y:S01]  /*0fb0*/  IMAD.MOV.U32 R2, RZ, RZ, R12 ;  /* 0x000000ffff027224 */ /* 0x00efe200078e000c */
[----:B------:R-:W-:Y:S01]  /*0fc0*/  ULDC UR7, c[0x0][0x2d0] ;  /* 0x0000b40000077ab9 */ /* 0x000fe20000000800 */
[----:B------:R-:W-:Y:S01]  /*0fd0*/  IMAD.MOV.U32 R3, RZ, RZ, R9 ;  /* 0x000000ffff037224 */ /* 0x000fe200078e0009 */
[----:B------:R-:W-:Y:S01]  /*0fe0*/  ISETP.GE.AND P2, PT, R19, UR7, PT ;  /* 0x0000000713007c0c */ /* 0x000fe2000bf46270 */
[----:B------:R-:W-:Y:S01]  /*0ff0*/  IMAD.X R6, RZ, RZ, R7, P0 ;  /* 0x000000ffff067224 */ /* 0x000fe200000e0607 */
[----:B------:R-:W-:Y:S01]  /*1000*/  ISETP.GE.AND P0, PT, R0, UR7, PT ;  /* 0x0000000700007c0c */ /* 0x000fe2000bf06270 */
[----:B------:R-:W-:-:S04]  /*1010*/  IMAD.WIDE.U32 R4, R8, UR4, R2 ;  /* 0x0000000408047c25 */ /* 0x000fc8000f8e0002 */
        /* <DEDUP_REMOVED lines=12> */
.L_x_204:
[----:B------:R-:W-:Y:S05]  /*10e0*/  BSYNC B0 ;  /* 0x0000000000007941 */ /* 0x000fea0003800000 */
.L_x_203:
[----:B------:R-:W-:Y:S04]  /*10f0*/  BSSY B0, `(.L_x_205) ;  /* 0x000000a000007945 */ /* 0x000fe80003800000 */
[----:B------:R-:W-:Y:S05]  /*1100*/  @P6 BRA `(.L_x_206) ;  /* 0x0000000000206947 */ /* 0x000fea0003800000 */
[----:B------:R-:W-:Y:S01]  /*1110*/  IMAD R0, R10, UR13, RZ ;  /* 0x0000000d0a007c24 */ /* 0x000fe2000f8e02ff */
[----:B------:R-:W-:-:S04]  /*1120*/  ULDC.64 UR4, c[0x0][0x2b0] ;  /* 0x0000ac0000047ab9 */ /* 0x000fc80000000a00 */
[----:B-1234-:R-:W-:-:S04]  /*1130*/  IADD3 R3, P0, R0, UR6, RZ ;  /* 0x0000000600037c10 */ /* 0x01efc8000ff1e0ff */
[----:B------:R-:W-:Y:S02]  /*1140*/  LEA.HI.X.SX32 R0, R0, UR20, 0x1, P0 ;  /* 0x0000001400007c11 */ /* 0x000fe400080f0eff */
[----:B------:R-:W-:-:S04]  /*1150*/  LEA R2, P0, R3, UR4, 0x2 ;  /* 0x0000000403027c11 */ /* 0x000fc8000f8010ff */
[----:B------:R-:W-:Y:S01]  /*1160*/  LEA.HI.X R3, R3, UR5, R0, 0x2, P0 ;  /* 0x0000000503037c11 */ /* 0x000fe200080f1400 */
[----:B------:R-:W-:-:S05]  /*1170*/  IMAD.MOV.U32 R0, RZ, RZ, 0x7f800000 ;  /* 0x7f800000ff007424 */ /* 0x000fca00078e00ff */
[----:B------:R1:W-:Y:S03]  /*1180*/  STG.E desc[UR30][R2.64], R0 ;  /* 0x0000000002007986 */ /* 0x0003e6000c10191e */
.L_x_206:
[----:B------:R-:W-:Y:S05]  /*1190*/  BSYNC B0 ;  /* 0x0000000000007941 */ /* 0x000fea0003800000 */
.L_x_205:
[----:B------:R-:W-:Y:S04]  /*11a0*/  BSSY B0, `(.L_x_207) ;  /* 0x000000a000007945 */ /* 0x000fe80003800000 */
[----:B------:R-:W-:Y:S05]  /*11b0*/  @P5 BRA `(.L_x_208) ;  /* 0x0000000000205947 */ /* 0x000fea0003800000 */
[----:B-1----:R-:W-:Y:S01]  /*11c0*/  IMAD R0, R14, UR13, RZ ;  /* 0x0000000d0e007c24 */ /* 0x002fe2000f8e02ff */
[----:B------:R-:W-:-:S04]  /*11d0*/  ULDC.64 UR4, c[0x0][0x2b0] ;  /* 0x0000ac0000047ab9 */ /* 0x000fc80000000a00 */
[----:B--234-:R-:W-:-:S04]  /*11e0*/  IADD3 R3, P0, R0, UR6, RZ ;  /* 0x0000000600037c10 */ /* 0x01cfc8000ff1e0ff */
[----:B------:R-:W-:Y:S02]  /*11f0*/  LEA.HI.X.SX32 R0, R0, UR20, 0x1, P0 ;  /* 0x0000001400007c11 */ /* 0x000fe400080f0eff */
[----:B------:R-:W-:-:S04]  /*1200*/  LEA R2, P0, R3, UR4, 0x2 ;  /* 0x0000000403027c11 */ /* 0x000fc8000f8010ff */
[----:B------:R-:W-:Y:S01]  /*1210*/  LEA.HI.X R3, R3, UR5, R0, 0x2, P0 ;  /* 0x0000000503037c11 */ /* 0x000fe200080f1400 */
[----:B------:R-:W-:-:S05]  /*1220*/  IMAD.MOV.U32 R0, RZ, RZ, 0x7f800000 ;  /* 0x7f800000ff007424 */ /* 0x000fca00078e00ff */
[----:B------:R1:W-:Y:S03]  /*1230*/  STG.E desc[UR30][R2.64], R0 ;  /* 0x0000000002007986 */ /* 0x0003e6000c10191e */
.L_x_208:
[----:B------:R-:W-:Y:S05]  /*1240*/  BSYNC B0 ;  /* 0x0000000000007941 */ /* 0x000fea0003800000 */
.L_x_207:
        /* <DEDUP_REMOVED lines=10> */
.L_x_210:
[----:B------:R-:W-:Y:S05]  /*12f0*/  BSYNC B0 ;  /* 0x0000000000007941 */ /* 0x000fea0003800000 */
.L_x_209:
[----:B------:R-:W-:Y:S05]  /*1300*/  @P3 EXIT ;  /* 0x000000000000394d */ /* 0x000fea0003800000 */
[----:B-1----:R-:W-:Y:S01]  /*1310*/  IMAD R0, R15, UR13, RZ ;  /* 0x0000000d0f007c24 */ /* 0x002fe2000f8e02ff */
[----:B------:R-:W-:-:S04]  /*1320*/  ULDC.64 UR4, c[0x0][0x2b0] ;  /* 0x0000ac0000047ab9 */ /* 0x000fc80000000a00 */
[----:B--234-:R-:W-:-:S04]  /*1330*/  IADD3 R3, P0, R0, UR6, RZ ;  /* 0x0000000600037c10 */ /* 0x01cfc8000ff1e0ff */
[----:B------:R-:W-:Y:S02]  /*1340*/  LEA.HI.X.SX32 R0, R0, UR20, 0x1, P0 ;  /* 0x0000001400007c11 */ /* 0x000fe400080f0eff */
[----:B------:R-:W-:-:S04]  /*1350*/  LEA R2, P0, R3, UR4, 0x2 ;  /* 0x0000000403027c11 */ /* 0x000fc8000f8010ff */
[----:B------:R-:W-:Y:S01]  /*1360*/  LEA.HI.X R3, R3, UR5, R0, 0x2, P0 ;  /* 0x0000000503037c11 */ /* 0x000fe200080f1400 */
[----:B------:R-:W-:-:S05]  /*1370*/  IMAD.MOV.U32 R0, RZ, RZ, 0x7f800000 ;  /* 0x7f800000ff007424 */ /* 0x000fca00078e00ff */
[----:B------:R-:W-:Y:S01]  /*1380*/  STG.E desc[UR30][R2.64], R0 ;  /* 0x0000000002007986 */ /* 0x000fe2000c10191e */
[----:B------:R-:W-:Y:S05]  /*1390*/  EXIT ;  /* 0x000000000000794d */ /* 0x000fea0003800000 */
.L_x_196:
        /* <DEDUP_REMOVED lines=11> */
[----:B------:R-:W-:Y:S02]  /*1450*/  @!UP1 UIMAD UR9, UR9, UR6, URZ ;  /* 0x00000006090992a4 */ /* 0x000fe4000f8e023f */
[----:B------:R-:W-:Y:S02]  /*1460*/  @!UP1 UIMAD.WIDE.U32 UR18, UR12, UR6, URZ ;  /* 0x000000060c1292a5 */ /* 0x000fe4000f8e003f */
        /* <DEDUP_REMOVED lines=16> */
[----:B------:R-:W-:Y:S02]  /*1570*/  UMOV UR18, UR24 ;  /* 0x0000001800127c82 */ /* 0x000fe40008000000 */
[----:B------:R-:W-:Y:S02]  /*1580*/  UIMAD.WIDE.U32 UR18, UR12, UR6, UR18 ;  /* 0x000000060c1272a5 */ /* 0x000fe4000f8e0012 */
[----:B------:R-:W-:-:S04]  /*1590*/  UIMAD UR7, UR12, UR7, UR9 ;  /* 0x000000070c0772a4 */ /* 0x000fc8000f8e0209 */
[----:B------:R-:W-:Y:S01]  /*15a0*/  UIADD3 UR24, UR19, UR7, URZ ;  /* 0x0000000713187290 */ /* 0x000fe2000fffe03f */
[----:B------:R-:W-:-:S11]  /*15b0*/  UMOV UR26, UR18 ;  /* 0x00000012001a7c82 */ /* 0x000fd60008000000 */
.L_x_211:
[----:B------:R-:W-:Y:S01]  /*15c0*/  ULDC UR6, c[0x0][0x278] ;  /* 0x00009e0000067ab9 */ /* 0x000fe20000000800 */
[----:B------:R-:W1:Y:S01]  /*15d0*/  S2R R2, SR_CTAID.Z ;  /* 0x0000000000027919 */ /* 0x000e620000002700 */
[----:B------:R-:W-:Y:S01]  /*15e0*/  IMAD.U32 R0, RZ, RZ, UR6 ;  /* 0x00000006ff007e24 */ /* 0x000fe2000f8e00ff */
[----:B------:R-:W-:Y:S01]  /*15f0*/  SHF.R.S32.HI R32, RZ, 0x1f, R107 ;  /* 0x0000001fff207819 */ /* 0x000fe2000001146b */
[----:B------:R-:W-:Y:S01]  /*1600*/  IMAD.U32 R12, RZ, RZ, UR15 ;  /* 0x0000000fff0c7e24 */ /* 0x000fe2000f8e00ff */
[----:B------:R-:W-:Y:S02]  /*1610*/  UIADD3 UR32, -UR27, UR16, URZ ;  /* 0x000000101b207290 */ /* 0x000fe4000fffe13f */
[----:B------:R-:W-:Y:S02]  /*1620*/  IABS R0, R0 ;  /* 0x0000000000007213 */ /* 0x000fe40000000000 */
[----:B------:R-:W-:Y:S02]  /*1630*/  LEA.HI R3, R32, R107, RZ, 0x6 ;  /* 0x0000006b20037211 */ /* 0x000fe400078f30ff */
[----:B------:R-:W-:-:S13]  /*1640*/  R2UR UR7, R0 ;  /* 0x00000000000772ca */ /* 0x000fda00000e0000 */
[----:B------:R-:W2:Y:S08]  /*1650*/  I2F.RP R0, UR7 ;  /* 0x0000000700007d06 */ /* 0x000eb00008209400 */
[----:B--2---:R-:W2:Y:S02]  /*1660*/  MUFU.RCP R0, R0 ;  /* 0x0000000000007308 */ /* 0x004ea40000001000 */
[----:B--2---:R-:W-:-:S06]  /*1670*/  VIADD R0, R0, 0xffffffe ;  /* 0x0ffffffe00007836 */ /* 0x004fcc0000000000 */
[----:B------:R-:W2:Y:S02]  /*1680*/  F2I.FTZ.U32.TRUNC.NTZ R0, R0 ;  /* 0x0000000000007305 */ /* 0x000ea4000021f000 */
[----:B--2---:R-:W-:Y:S02]  /*1690*/  R2UR UR19, R0 ;  /* 0x00000000001372ca */ /* 0x004fe400000e0000 */
[----:B-1----:R-:W-:-:S04]  /*16a0*/  IABS R0, R2 ;  /* 0x0000000200007213 */ /* 0x002fc80000000000 */
[----:B------:R-:W-:Y:S02]  /*16b0*/  R2UR UR9, R0 ;  /* 0x00000000000972ca */ /* 0x000fe400000e0000 */
[----:B------:R-:W-:-:S04]  /*16c0*/  LEA.HI R0, R32, R107, RZ, 0x3 ;  /* 0x0000006b20007211 */ /* 0x000fc800078f18ff */
[----:B------:R-:W-:Y:S01]  /*16d0*/  SHF.R.S32.HI R244, RZ, 0x3, R0 ;  /* 0x00000003fff47819 */ /* 0x000fe20000011400 */
[----:B------:R-:W-:Y:S01]  /*16e0*/  UIADD3 UR18, URZ, -UR19, URZ ;  /* 0x800000133f127290 */ /* 0x000fe2000fffe03f */
[----:B------:R-:W-:Y:S02]  /*16f0*/  LOP3.LUT R0, R0, 0xfffffff8, RZ, 0xc0, !PT ;  /* 0xfffffff800007812 */ /* 0x000fe400078ec0ff */
[----:B------:R-:W-:Y:S01]  /*1700*/  SHF.R.S32.HI R245, RZ, 0x1f, R244 ;  /* 0x0000001ffff57819 */ /* 0x000fe200000114f4 */
[----:B------:R-:W-:Y:S01]  /*1710*/  UIMAD UR23, UR18, UR7, URZ ;  /* 0x00000007121772a4 */ /* 0x000fe2000f8e023f */
[----:B------:R-:W-:Y:S02]  /*1720*/  IMAD.SHL.U32 R2, R244, 0x40, RZ ;  /* 0x00000040f4027824 */ /* 0x000fe400078e00ff */
[----:B------:R-:W-:Y:S01]  /*1730*/  UMOV UR18, URZ ;  /* 0x0000003f00127c82 */ /* 0x000fe20008000000 */
[----:B------:R-:W-:Y:S01]  /*1740*/  IMAD.IADD R31, R107, 0x1, -R0 ;  /* 0x000000016b1f7824 */ /* 0x000fe200078e0a00 */
[----:B------:R-:W-:Y:S01]  /*1750*/  UIMAD.WIDE.U32 UR18, UR19, UR23, UR18 ;  /* 0x00000017131272a5 */ /* 0x000fe2000f8e0012 */
[----:B------:R-:W-:Y:S01]  /*1760*/  LOP3.LUT R0, R2, 0x1c0, RZ, 0xc0, !PT ;  /* 0x000001c002007812 */ /* 0x000fe200078ec0ff */
[----:B------:R-:W-:-:S02]  /*1770*/  IMAD.WIDE R12, R12, 0x40, R244 ;  /* 0x000000400c0c7825 */ /* 0x000fc400078e02f4 */
[----:B------:R-:W-:Y:S02]  /*1780*/  UIMAD.WIDE.U32 UR18, UR19, UR9, URZ ;  /* 0x00000009131272a5 */ /* 0x000fe4000f8e003f */
[----:B------:R-:W-:Y:S02]  /*1790*/  IMAD.SHL.U32 R28, R31, 0x8, RZ ;  /* 0x000000081f1c7824 */ /* 0x000fe400078e00ff */
[----:B------:R-:W-:-:S03]  /*17a0*/  UIADD3 UR18, -UR19, URZ, URZ ;  /* 0x0000003f13127290 */ /* 0x000fc6000fffe13f */
[----:B------:R-:W-:Y:S01]  /*17b0*/  LOP3.LUT R2, R0, 0x38, R28, 0xf8, !PT ;  /* 0x0000003800027812 */ /* 0x000fe200078ef81c */
[----:B------:R-:W-:Y:S01]  /*17c0*/  UIMAD UR9, UR7, UR18, UR9 ;  /* 0x00000012070972a4 */ /* 0x000fe2000f8e0209 */
[----:B------:R-:W-:Y:S01]  /*17d0*/  SHF.R.U32.HI R0, RZ, 0x3, R0 ;  /* 0x00000003ff007819 */ /* 0x000fe20000011600 */
[----:B------:R-:W-:Y:S01]  /*17e0*/  USHF.R.S32.HI UR18, URZ, 0x1f, UR4 ;  /* 0x0000001f3f127899 */ /* 0x000fe20008011404 */
[----:B------:R-:W-:Y:S01]  /*17f0*/  SHF.R.S32.HI R29, RZ, 0x1f, R28 ;  /* 0x0000001fff1d7819 */ /* 0x000fe2000001141c */
[----:B------:R-:W-:Y:S01]  /*1800*/  UISETP.GT.U32.AND UP1, UPT, UR7, UR9, UPT ;  /* 0x000000090700728c */ /* 0x000fe2000bf24070 */
[----:B------:R-:W-:Y:S01]  /*1810*/  LOP3.LUT R0, R2, R0, RZ, 0x3c, !PT ;  /* 0x0000000002007212 */ /* 0x000fe200078e3cff */
[----:B------:R-:W-:-:S05]  /*1820*/  IMAD.SHL.U32 R2, R3, 0x8, RZ ;  /* 0x0000000803027824 */ /* 0x000fca00078e00ff */
[----:B------:R-:W-:-:S04]  /*1830*/  LOP3.LUT R219, R0, 0xfffffe00, R2, 0xf8, !PT ;  /* 0xfffffe0000db7812 */ /* 0x000fc800078ef802 */
        /* <DEDUP_REMOVED lines=12> */
[----:B------:R-:W-:Y:S02]  /*1900*/  @!UP2 ULOP3.LUT UR19, URZ, UR6, URZ, 0x33, !UPT ;  /* 0x000000063f13a292 */ /* 0x000fe4000f8e333f */
[----:B------:R-:W-:Y:S01]  /*1910*/  @UP0 UIADD3 UR25, UR37, UR7, URZ ;  /* 0x0000000725190290 */ /* 0x000fe2000fffe03f */
[----:B------:R-:W-:Y:S01]  /*1920*/  @UP0 UMOV UR28, UR36 ;  /* 0x00000024001c0c82 */ /* 0x000fe20008000000 */
        /* <DEDUP_REMOVED lines=15> */
.L_x_212:
[----:B------:R-:W-:Y:S01]  /*1a20*/  ULDC.64 UR12, c[0x0][0x258] ;  /* 0x00009600000c7ab9 */ /* 0x000fe20000000a00 */
[----:B------:R-:W-:Y:S01]  /*1a30*/  IMAD R0, R245, UR10, RZ ;  /* 0x0000000af5007c24 */ /* 0x000fe2000f8e02ff */
[----:B------:R-:W-:Y:S01]  /*1a40*/  UIMAD UR18, UR18, UR12, URZ ;  /* 0x0000000c121272a4 */ /* 0x000fe2000f8e023f */
[----:B------:R-:W-:Y:S01]  /*1a50*/  IADD3 R2, P0, R28, UR34, RZ ;  /* 0x000000221c027c10 */ /* 0x000fe2000ff1e0ff */
[----:B------:R-:W1:Y:S01]  /*1a60*/  S2UR UR35, SR_CgaCtaId ;  /* 0x00000000002379c3 */ /* 0x000e620000008800 */
[----:B------:R-:W-:Y:S01]  /*1a70*/  IMAD R6, R244, UR11, R0 ;  /* 0x0000000bf4067c24 */ /* 0x000fe2000f8e0200 */
[----:B------:R-:W-:Y:S01]  /*1a80*/  UIMAD UR34, UR4, UR13, UR18 ;  /* 0x0000000d042272a4 */ /* 0x000fe2000f8e0212 */
[----:B------:R-:W-:Y:S01]  /*1a90*/  IMAD.U32 R0, RZ, RZ, UR12 ;  /* 0x0000000cff007e24 */ /* 0x000fe2000f8e00ff */
[C---:B------:R-:W-:Y:S01]  /*1aa0*/  IADD3 R112, R28.reuse, 0x40, RZ ;  /* 0x000000401c707810 */ /* 0x040fe20007ffe0ff */
[----:B------:R-:W-:Y:S01]  /*1ab0*/  ULDC.64 UR12, c[0x0][0x268] ;  /* 0x00009a00000c7ab9 */ /* 0x000fe20000000a00 */
[C---:B------:R-:W-:Y:S01]  /*1ac0*/  VIADD R111, R28.reuse, 0x80 ;  /* 0x000000801c6f7836 */ /* 0x040fe20000000000 */
[----:B------:R-:W-:Y:S01]  /*1ad0*/  IADD3 R110, R28, 0xc0, RZ ;  /* 0x000000c01c6e7810 */ /* 0x000fe20007ffe0ff */
[----:B------:R-:W-:Y:S01]  /*1ae0*/  IMAD.U32 R33, RZ, RZ, UR12 ;  /* 0x0000000cff217e24 */ /* 0x000fe2000f8e00ff */
[----:B------:R2:W-:Y:S01]  /*1af0*/  STL [R1+0x58], R112 ;  /* 0x0000587001007387 */ /* 0x0005e20000100800 */
[----:B------:R-:W-:Y:S01]  /*1b00*/  IMAD.WIDE.U32 R4, R244, UR10, R28 ;  /* 0x0000000af4047c25 */ /* 0x000fe2000f8e001c */
[----:B------:R-:W-:Y:S01]  /*1b10*/  IADD3.X R3, R29, UR17, RZ, P0, !PT ;  /* 0x000000111d037c10 */ /* 0x000fe200087fe4ff */
[----:B------:R-:W-:Y:S01]  /*1b20*/  ULDC.64 UR6, c[0x0][0x260] ;  /* 0x0000980000067ab9 */ /* 0x000fe20000000a00 */
[----:B------:R2:W-:Y:S01]  /*1b30*/  STL [R1+0x2c], R111 ;  /* 0x00002c6f01007387 */ /* 0x0005e20000100800 */
[----:B------:R-:W-:Y:S01]  /*1b40*/  UIADD3 UR18, UR20, -0x1, URZ ;  /* 0xffffffff14127890 */ /* 0x000fe2000fffe03f */
[----:B------:R-:W-:Y:S01]  /*1b50*/  IADD3 R10, P0, R4, UR26, RZ ;  /* 0x0000001a040a7c10 */ /* 0x000fe2000ff1e0ff */
[----:B------:R-:W-:Y:S01]  /*1b60*/  IMAD.WIDE.U32 R16, R0, UR4, R2 ;  /* 0x0000000400107c25 */ /* 0x000fe2000f8e0002 */
[----:B------:R2:W-:Y:S01]  /*1b70*/  STL [R1+0x88], R33 ;  /* 0x0000882101007387 */ /* 0x0005e20000100800 */
[----:B------:R-:W-:Y:S01]  /*1b80*/  UIMAD UR23, UR33, UR6, URZ ;  /* 0x00000006211772a4 */ /* 0x000fe2000f8e023f */
[----:B------:R-:W-:Y:S01]  /*1b90*/  IADD3.X R11, R5, UR24, R6, P0, !PT ;  /* 0x00000018050b7c10 */ /* 0x000fe200087fe406 */
[----:B------:R-:W-:Y:S01]  /*1ba0*/  UMOV UR4, 0x400 ;  /* 0x0000040000047882 */ /* 0x000fe20000000000 */
[----:B------:R2:W-:Y:S01]  /*1bb0*/  STL [R1+0x5c], R110 ;  /* 0x00005c6e01007387 */ /* 0x0005e20000100800 */
[C---:B------:R-:W-:Y:S01]  /*1bc0*/  ISETP.GE.AND P0, PT, R244.reuse, UR32, PT ;  /* 0x00000020f4007c0c */ /* 0x040fe2000bf06270 */
[----:B------:R-:W-:Y:S01]  /*1bd0*/  UIMAD UR33, UR33, UR12, URZ ;  /* 0x0000000c212172a4 */ /* 0x000fe2000f8e023f */
[----:B------:R-:W-:Y:S01]  /*1be0*/  IADD3 R0, R244, 0x10, RZ ;  /* 0x00000010f4007810 */ /* 0x000fe20007ffe0ff */
[----:B------:R-:W-:Y:S01]  /*1bf0*/  UIMAD UR17, UR18, -0x40, UR29 ;  /* 0xffffffc0121178a4 */ /* 0x000fe2000f8e021d */
[----:B------:R-:W-:Y:S01]  /*1c00*/  IMAD.U32 R19, RZ, RZ, UR6 ;  /* 0x00000006ff137e24 */ /* 0x000fe2000f8e00ff */
[----:B-1----:R-:W-:Y:S01]  /*1c10*/  ULEA UR4, UR35, UR4, 0x18 ;  /* 0x0000000423047291 */ /* 0x002fe2000f8ec03f */
[----:B------:R-:W-:Y:S01]  /*1c20*/  IADD3 R15, R17, UR34, RZ ;  /* 0x00000022110f7c10 */ /* 0x000fe2000fffe0ff */
[----:B------:R-:W-:Y:S01]  /*1c30*/  UIMAD UR23, UR19, UR7, UR23 ;  /* 0x00000007131772a4 */ /* 0x000fe2000f8e0217 */
[----:B------:R-:W-:Y:S01]  /*1c40*/  BSSY B0, `(.L_x_213) ;  /* 0x0000035000007945 */ /* 0x000fe20003800000 */
[----:B------:R-:W-:Y:S01]  /*1c50*/  UIMAD UR13, UR19, UR13, UR33 ;  /* 0x0000000d130d72a4 */ /* 0x000fe2000f8e0221 */
[----:B------:R-:W-:Y:S01]  /*1c60*/  LEA.HI R24, R32, R107, RZ, 0x4 ;  /* 0x0000006b20187211 */ /* 0x000fe200078f20ff */
[----:B------:R-:W-:Y:S01]  /*1c70*/  VIADD R26, R244, 0x20 ;  /* 0x00000020f41a7836 */ /* 0x000fe20000000000 */
[----:B------:R-:W-:Y:S01]  /*1c80*/  ISETP.GE.AND P2, PT, R0, UR32, PT ;  /* 0x0000002000007c0c */ /* 0x000fe2000bf46270 */
[----:B------:R-:W-:Y:S01]  /*1c90*/  VIADD R27, R244, 0x30 ;  /* 0x00000030f41b7836 */ /* 0x000fe20000000000 */
[----:B------:R-:W-:-:S02]  /*1ca0*/  ISETP.GE.AND P1, PT, R0, UR17, PT ;  /* 0x0000001100007c0c */ /* 0x000fc4000bf26270 */
[----:B------:R-:W-:Y:S01]  /*1cb0*/  LEA R219, R219, UR4, 0x1 ;  /* 0x00000004dbdb7c11 */ /* 0x000fe2000f8e08ff */
[----:B------:R-:W-:Y:S10]  /*1cc0*/  @P0 BRA `(.L_x_214) ;  /* 0x0000000000b00947 */ /* 0x000ff40003800000 */
        /* <DEDUP_REMOVED lines=12> */
[----:B------:R-:W4:Y:S08]  /*1d90*/  @!P6 LDC.64 R6, c[0x0][0x210] ;  /* 0x00008400ff06eb82 */ /* 0x000f300000000a00 */
[----:B------:R-:W5:Y:S01]  /*1da0*/  @!P4 LDC.64 R20, c[0x0][0x210] ;  /* 0x00008400ff14cb82 */ /* 0x000f620000000a00 */
[----:B-1----:R-:W-:-:S04]  /*1db0*/  @!P5 LEA R4, P3, R8, R4, 0x1 ;  /* 0x000000040804d211 */ /* 0x002fc800078608ff */
[----:B------:R-:W-:Y:S02]  /*1dc0*/  @!P5 LEA.HI.X R5, R8, R5, R18, 0x1, P3 ;  /* 0x000000050805d211 */ /* 0x000fe400018f0c12 */
[----:B------:R-:W-:Y:S02]  /*1dd0*/  ISETP.GE.AND P3, PT, R110, UR33, PT ;  /* 0x000000216e007c0c */ /* 0x000fe4000bf66270 */
[----:B----4-:R-:W-:-:S04]  /*1de0*/  @!P6 LEA R6, P0, R8, R6, 0x1 ;  /* 0x000000060806e211 */ /* 0x010fc800078008ff */
[C---:B------:R-:W-:Y:S02]  /*1df0*/  @!P6 LEA.HI.X R7, R8.reuse, R7, R18, 0x1, P0 ;  /* 0x000000070807e211 */ /* 0x040fe400000f0c12 */
[----:B-----5:R-:W-:-:S03]  /*1e00*/  @!P4 LEA R2, P0, R8, R20, 0x1 ;  /* 0x000000140802c211 */ /* 0x020fc600078008ff */
        /* <DEDUP_REMOVED lines=24> */
.L_x_214:
[----:B------:R-:W-:Y:S05]  /*1f90*/  BSYNC B0 ;  /* 0x0000000000007941 */ /* 0x000fea0003800000 */
.L_x_213:
[----:B------:R-:W-:Y:S01]  /*1fa0*/  IMAD.WIDE.U32 R34, R19, UR19, R10 ;  /* 0x0000001313227c25 */ /* 0x000fe2000f8e000a */
[----:B------:R-:W-:Y:S01]  /*1fb0*/  ISETP.GE.AND P0, PT, R0, UR17, PT ;  /* 0x0000001100007c0c */ /* 0x000fe2000bf06270 */
[----:B------:R-:W-:Y:S01]  /*1fc0*/  BSSY B0, `(.L_x_215) ;  /* 0x000003a000007945 */ /* 0x000fe20003800000 */
[----:B-1-3--:R-:W-:Y:S01]  /*1fd0*/  LOP3.LUT R2, R24, 0xfffffff0, RZ, 0xc0, !PT ;  /* 0xfffffff018027812 */ /* 0x00afe200078ec0ff */
[----:B------:R-:W-:Y:S01]  /*1fe0*/  IMAD R0, R245, UR8, RZ ;  /* 0x00000008f5007c24 */ /* 0x000fe2000f8e02ff */
[----:B------:R1:W-:Y:S01]  /*1ff0*/  STL.64 [R1+0x70], R34 ;  /* 0x0000702201007387 */ /* 0x0003e20000100a00 */
[----:B------:R-:W-:Y:S01]  /*2000*/  ISETP.GE.AND P5, PT, R26, UR32, PT ;  /* 0x000000201a007c0c */ /* 0x000fe2000bfa6270 */
[C---:B------:R-:W-:Y:S01]  /*2010*/  IMAD.WIDE.U32 R22, R244.reuse, UR8, R28 ;  /* 0x00000008f4167c25 */ /* 0x040fe2000f8e001c */
[----:B------:R-:W-:Y:S02]  /*2020*/  ISETP.GE.AND P6, PT, R27, UR32, PT ;  /* 0x000000201b007c0c */ /* 0x000fe4000bfc6270 */
[----:B------:R-:W-:Y:S01]  /*2030*/  SHF.R.S32.HI R21, RZ, 0x4, R24 ;  /* 0x00000004ff157819 */ /* 0x000fe20000011418 */
[----:B------:R-:W-:Y:S01]  /*2040*/  IMAD R25, R244, UR9, R0 ;  /* 0x00000009f4197c24 */ /* 0x000fe2000f8e0200 */
[----:B------:R-:W-:Y:S01]  /*2050*/  IADD3 R20, -R2, R107, RZ ;  /* 0x0000006b02147210 */ /* 0x000fe20007ffe1ff */
[----:B------:R-:W-:Y:S08]  /*2060*/  @P2 BRA `(.L_x_216) ;  /* 0x0000000000bc2947 */ /* 0x000ff00003800000 */
[----:B------:R-:W-:Y:S01]  /*2070*/  ULDC UR12, c[0x0][0x2d0] ;  /* 0x0000b400000c7ab9 */ /* 0x000fe20000000800 */
[----:B------:R-:W-:Y:S01]  /*2080*/  IADD3 R4, P3, R12, 0x10, RZ ;  /* 0x000000100c047810 */ /* 0x000fe20007f7e0ff */
[----:B------:R-:W-:Y:S01]  /*2090*/  ULDC.64 UR6, c[0x0][0x240] ;  /* 0x0000900000067ab9 */ /* 0x000fe20000000a00 */
[----:B------:R-:W-:Y:S01]  /*20a0*/  ISETP.GE.AND P2, PT, R28, UR12, PT ;  /* 0x0000000c1c007c0c */ /* 0x000fe2000bf46270 */
[----:B------:R-:W-:Y:S01]  /*20b0*/  IMAD.MOV.U32 R2, RZ, RZ, R16 ;  /* 0x000000ffff027224 */ /* 0x000fe200078e0010 */
[----:B------:R-:W-:Y:S01]  /*20c0*/  ISETP.GE.AND P4, PT, R112, UR12, PT ;  /* 0x0000000c70007c0c */ /* 0x000fe2000bf86270 */
[----:B------:R-:W-:Y:S02]  /*20d0*/  IMAD.X R0, RZ, RZ, R13, P3 ;  /* 0x000000ffff007224 */ /* 0x000fe400018e060d */
[----:B------:R-:W-:Y:S02]  /*20e0*/  IMAD.MOV.U32 R3, RZ, RZ, R15 ;  /* 0x000000ffff037224 */ /* 0x000fe400078e000f */
[----:B------:R-:W-:-:S02]  /*20f0*/  IMAD R0, R0, UR6, RZ ;  /* 0x0000000600007c24 */ /* 0x000fc4000f8e02ff */
[----:B------:R-:W-:-:S04]  /*2100*/  IMAD.WIDE.U32 R2, R4, UR6, R2 ;  /* 0x0000000604027c25 */ /* 0x000fc8000f8e0002 */
[----:B------:R-:W3:Y:S01]  /*2110*/  @!P2 LDC.64 R6, c[0x0][0x210] ;  /* 0x00008400ff06ab82 */ /* 0x000ee20000000a00 */
[----:B------:R-:W-:Y:S01]  /*2120*/  IMAD R0, R4, UR7, R0 ;  /* 0x0000000704007c24 */ /* 0x000fe2000f8e0200 */
[----:B------:R4:W-:Y:S03]  /*2130*/  @P2 STS.128 [R219+0x800], RZ ;  /* 0x000800ffdb002388 */ /* 0x0009e60000000c00 */
[----:B------:R-:W-:Y:S01]  /*2140*/  IMAD.IADD R0, R3, 0x1, R0 ;  /* 0x0000000103007824 */ /* 0x000fe200078e0200 */
[----:B---3--:R-:W-:-:S04]  /*2150*/  @!P2 LEA R4, P3, R2, R6, 0x1 ;  /* 0x000000060204a211 */ /* 0x008fc800078608ff */
[C---:B------:R-:W-:Y:S02]  /*2160*/  @!P2 LEA.HI.X R5, R2.reuse, R7, R0, 0x1, P3 ;  /* 0x000000070205a211 */ /* 0x040fe400018f0c00 */
[----:B------:R-:W-:Y:S01]  /*2170*/  ISETP.GE.AND P3, PT, R111, UR12, PT ;  /* 0x0000000c6f007c0c */ /* 0x000fe2000bf66270 */
[----:B------:R-:W3:Y:S02]  /*2180*/  @!P4 LDC.64 R6, c[0x0][0x210] ;  /* 0x00008400ff06cb82 */ /* 0x000ee40000000a00 */
[----:B------:R-:W-:Y:S01]  /*2190*/  @!PT LDS RZ, [RZ] ;  /* 0x00000000fffff984 */ /* 0x000fe20000000800 */
[----:B------:R-:W-:Y:S01]  /*21a0*/  @!PT LDS RZ, [RZ] ;  /* 0x00000000fffff984 */ /* 0x000fe20000000800 */
[----:B------:R-:W-:Y:S01]  /*21b0*/  @!PT LDS RZ, [RZ] ;  /* 0x00000000fffff984 */ /* 0x000fe20000000800 */
[----:B------:R5:W-:Y:S04]  /*21c0*/  @!P2 LDGSTS.E.BYPASS.LTC128B.128 [R219+0x800], desc[UR30][R4.64] ;  /* 0x0080000004dbafae */ /* 0x000be8000b901d5e */
[----:B------:R4:W-:Y:S06]  /*21d0*/  @P4 STS.128 [R219+0x2800], RZ ;  /* 0x002800ffdb004388 */ /* 0x0009ec0000000c00 */
[----:B------:R-:W5:Y:S01]  /*21e0*/  @!P3 LDC.64 R8, c[0x0][0x210] ;  /* 0x00008400ff08bb82 */ /* 0x000f620000000a00 */
[----:B---3--:R-:W-:-:S04]  /*21f0*/  @!P4 LEA R6, P2, R2, R6, 0x1 ;  /* 0x000000060206c211 */ /* 0x008fc800078408ff */
[----:B------:R-:W-:-:S05]  /*2200*/  @!P4 LEA.HI.X R7, R2, R7, R0, 0x1, P2 ;  /* 0x000000070207c211 */ /* 0x000fca00010f0c00 */
[----:B------:R-:W-:Y:S01]  /*2210*/  @!PT LDS RZ, [RZ] ;  /* 0x00000000fffff984 */ /* 0x000fe20000000800 */
[----:B------:R-:W-:Y:S01]  /*2220*/  @!PT LDS RZ, [RZ] ;  /* 0x00000000fffff984 */ /* 0x000fe20000000800 */
[----:B------:R-:W-:Y:S01]  /*2230*/  @!PT LDS RZ, [RZ] ;  /* 0x00000000fffff984 */ /* 0x000fe20000000800 */
[----:B------:R4:W-:Y:S01]  /*2240*/  @!P4 LDGSTS.E.BYPASS.LTC128B.128 [R219+0x2800], desc[UR30][R6.64+0x80] ;  /* 0x0280008006dbcfae */ /* 0x0009e2000b901d5e */
[----:B-----5:R-:W-:-:S03]  /*2250*/  @!P3 LEA R4, P2, R2, R8, 0x1 ;  /* 0x000000080204b211 */ /* 0x020fc600078408ff */
[----:B------:R4:W-:Y:S01]  /*2260*/  @P3 STS.128 [R219+0x4800], RZ ;  /* 0x004800ffdb003388 */ /* 0x0009e20000000c00 */
[----:B------:R-:W-:Y:S02]  /*2270*/  @!P3 LEA.HI.X R5, R2, R9, R0, 0x1, P2 ;  /* 0x000000090205b211 */ /* 0x000fe400010f0c00 */
[----:B------:R-:W-:-:S03]  /*2280*/  ISETP.GE.AND P2, PT, R110, UR12, PT ;  /* 0x0000000c6e007c0c */ /* 0x000fc6000bf46270 */
[----:B------:R-:W-:Y:S01]  /*2290*/  @!PT LDS RZ, [RZ] ;  /* 0x00000000fffff984 */ /* 0x000fe20000000800 */
[----:B------:R-:W-:Y:S01]  /*22a0*/  @!PT LDS RZ, [RZ] ;  /* 0x00000000fffff984 */ /* 0x000fe20000000800 */
[----:B------:R-:W-:Y:S01]  /*22b0*/  @!PT LDS RZ, [RZ] ;  /* 0x00000000fffff984 */ /* 0x000fe20000000800 */
[----:B------:R4:W-:Y:S10]  /*22c0*/  @!P3 LDGSTS.E.BYPASS.LTC128B.128 [R219+0x4800], desc[UR30][R4.64+0x100] ;  /* 0x0480010004dbbfae */ /* 0x0009f4000b901d5e */
        /* <DEDUP_REMOVED lines=9> */
.L_x_216:
[----:B------:R-:W-:Y:S05]  /*2360*/  BSYNC B0 ;  /* 0x0000000000007941 */ /* 0x000fea0003800000 */
.L_x_215:
[----:B------:R-:W-:Y:S04]  /*2370*/  BSSY B0, `(.L_x_217) ;  /* 0x0000031000007945 */ /* 0x000fe80003800000 */
[----:B------:R-:W-:Y:S05]  /*2380*/  @P5 BRA `(.L_x_218) ;  /* 0x0000000000bc5947 */ /* 0x000fea0003800000 */
[----:B------:R-:W-:Y:S01]  /*2390*/  ULDC UR12, c[0x0][0x2d0] ;  /* 0x0000b400000c7ab9 */ /* 0x000fe20000000800 */
[----:B---34-:R-:W-:Y:S01]  /*23a0*/  IADD3 R4, P2, R12, 0x20, RZ ;  /* 0x000000200c047810 */ /* 0x018fe20007f5e0ff */
        /* <DEDUP_REMOVED lines=9> */
[----:B------:R-:W3:Y:S01]  /*2440*/  @!P3 LDC.64 R6, c[0x0][0x210] ;  /* 0x00008400ff06bb82 */ /* 0x000ee20000000a00 */
[----:B------:R-:W-:Y:S01]  /*2450*/  IMAD R0, R4, UR7, R0 ;  /* 0x0000000704007c24 */ /* 0x000fe2000f8e0200 */
[----:B------:R4:W-:Y:S03]  /*2460*/  @P3 STS.128 [R219+0x1000], RZ ;  /* 0x001000ffdb003388 */ /* 0x0009e60000000c00 */
[----:B------:R-:W-:-:S03]  /*2470*/  IMAD.IADD R0, R3, 0x1, R0 ;  /* 0x0000000103007824 */ /* 0x000fc600078e0200 */
[----:B------:R-:W5:Y:S08]  /*2480*/  @!P5 LDC.64 R8, c[0x0][0x210] ;  /* 0x00008400ff08db82 */ /* 0x000f700000000a00 */
[----:B------:R-:W1:Y:S01]  /*2490*/  @!P4 LDC.64 R10, c[0x0][0x210] ;  /* 0x00008400ff0acb82 */ /* 0x000e620000000a00 */
[----:B---3--:R-:W-:-:S04]  /*24a0*/  @!P3 LEA R4, P2, R2, R6, 0x1 ;  /* 0x000000060204b211 */ /* 0x008fc800078408ff */
[C---:B------:R-:W-:Y:S02]  /*24b0*/  @!P3 LEA.HI.X R5, R2.reuse, R7, R0, 0x1, P2 ;  /* 0x000000070205b211 */ /* 0x040fe400010f0c00 */
[----:B-----5:R-:W-:-:S03]  /*24c0*/  @!P5 LEA R6, P2, R2, R8, 0x1 ;  /* 0x000000080206d211 */ /* 0x020fc600078408ff */
[----:B------:R-:W-:Y:S01]  /*24d0*/  @!PT LDS RZ, [RZ] ;  /* 0x00000000fffff984 */ /* 0x000fe20000000800 */
[----:B------:R-:W-:Y:S01]  /*24e0*/  @!PT LDS RZ, [RZ] ;  /* 0x00000000fffff984 */ /* 0x000fe20000000800 */
[----:B------:R-:W-:Y:S01]  /*24f0*/  @!PT LDS RZ, [RZ] ;  /* 0x00000000fffff984 */ /* 0x000fe20000000800 */
[----:B------:R1:W-:Y:S01]  /*2500*/  @!P3 LDGSTS.E.BYPASS.LTC128B.128 [R219+0x1000], desc[UR30][R4.64] ;  /* 0x0100000004dbbfae */ /* 0x0003e2000b901d5e */
[----:B------:R-:W-:-:S03]  /*2510*/  @!P5 LEA.HI.X R7, R2, R9, R0, 0x1, P2 ;  /* 0x000000090207d211 */ /* 0x000fc600010f0c00 */
[----:B------:R4:W-:Y:S01]  /*2520*/  @P5 STS.128 [R219+0x3000], RZ ;  /* 0x003000ffdb005388 */ /* 0x0009e20000000c00 */
[----:B------:R-:W-:-:S03]  /*2530*/  ISETP.GE.AND P2, PT, R110, UR12, PT ;  /* 0x0000000c6e007c0c */ /* 0x000fc6000bf46270 */
[----:B------:R-:W-:Y:S01]  /*2540*/  @!PT LDS RZ, [RZ] ;  /* 0x00000000fffff984 */ /* 0x000fe20000000800 */
[----:B------:R-:W-:Y:S01]  /*2550*/  @!PT LDS RZ, [RZ] ;  /* 0x00000000fffff984 */ /* 0x000fe20000000800 */
[----:B------:R-:W-:Y:S01]  /*2560*/  @!PT LDS RZ, [RZ] ;  /* 0x00000000fffff984 */ /* 0x000fe20000000800 */
[----:B------:R4:W-:Y:S04]  /*2570*/  @!P5 LDGSTS.E.BYPASS.LTC128B.128 [R219+0x3000], desc[UR30][R6.64+0x80] ;  /* 0x0300008006dbdfae */ /* 0x0009e8000b901d5e */
[----:B------:R4:W-:Y:S01]  /*2580*/  @P4 STS.128 [R219+0x5000], RZ ;  /* 0x005000ffdb004388 */ /* 0x0009e20000000c00 */
[----:B-1----:R-:W-:-:S04]  /*2590*/  @!P4 LEA R4, P3, R2, R10, 0x1 ;  /* 0x0000000a0204c211 */ /* 0x002fc800078608ff */
[----:B------:R-:W-:-:S05]  /*25a0*/  @!P4 LEA.HI.X R5, R2, R11, R0, 0x1, P3 ;  /* 0x0000000b0205c211 */ /* 0x000fca00018f0c00 */
        /* <DEDUP_REMOVED lines=13> */
.L_x_218:
[----:B------:R-:W-:Y:S05]  /*2680*/  BSYNC B0 ;  /* 0x0000000000007941 */ /* 0x000fea0003800000 */
.L_x_217:
[----:B------:R-:W-:Y:S04]  /*2690*/  BSSY B0, `(.L_x_219) ;  /* 0x0000031000007945 */ /* 0x000fe80003800000 */
[----:B------:R-:W-:Y:S05]  /*26a0*/  @P6 BRA `(.L_x_220) ;  /* 0x0000000000bc6947 */ /* 0x000fea0003800000 */
[----:B------:R-:W-:Y:S01]  /*26b0*/  ULDC UR12, c[0x0][0x2d0] ;  /* 0x0000b400000c7ab9 */ /* 0x000fe20000000800 */
[----:B-1-34-:R-:W-:Y:S01]  /*26c0*/  IADD3 R4, P2, R12, 0x30, RZ ;  /* 0x000000300c047810 */ /* 0x01afe20007f5e0ff */
        /* <DEDUP_REMOVED lines=45> */
.L_x_220:
[----:B------:R-:W-:Y:S05]  /*29a0*/  BSYNC B0 ;  /* 0x0000000000007941 */ /* 0x000fea0003800000 */
.L_x_219:
[----:B------:R-:W-:Y:S01]  /*29b0*/  VIADD R109, R35, UR23 ;  /* 0x00000017236d7c36 */ /* 0x000fe20008000000 */
[----:B------:R-:W-:Y:S01]  /*29c0*/  USHF.L.U32 UR32, UR10, 0x6, URZ ;  /* 0x000000060a207899 */ /* 0x000fe2000800063f */
[----:B------:R-:W-:Y:S01]  /*29d0*/  IMAD.MOV.U32 R108, RZ, RZ, R34 ;  /* 0x000000ffff6c7224 */ /* 0x000fe200078e0022 */
[----:B------:R-:W-:Y:S01]  /*29e0*/  USHF.L.U64.HI UR12, UR10, 0x6, UR11 ;  /* 0x000000060a0c7899 */ /* 0x000fe2000801020b */
[----:B------:R-:W-:Y:S01]  /*29f0*/  ISETP.GE.AND P3, PT, R244, UR17, PT ;  /* 0x00000011f4007c0c */ /* 0x000fe2000bf66270 */
[----:B------:R-:W-:Y:S01]  /*2a00*/  USHF.R.S32.HI UR37, URZ, 0x1f, UR18 ;  /* 0x0000001f3f257899 */ /* 0x000fe20008011412 */
[----:B-1-3--:R-:W-:Y:S01]  /*2a10*/  SHF.R.S32.HI R2, RZ, 0x1f, R20 ;  /* 0x0000001fff027819 */ /* 0x00afe20000011414 */
[----:B------:R1:W-:Y:S01]  /*2a20*/  STL.64 [R1+0x68], R108 ;  /* 0x0000686c01007387 */ /* 0x0003e20000100a00 */
[----:B------:R-:W-:Y:S01]  /*2a30*/  UIMAD UR6, UR12, UR18, URZ ;  /* 0x000000120c0672a4 */ /* 0x000fe2000f8e023f */
[----:B------:R-:W-:Y:S01]  /*2a40*/  IMAD.U32 R104, RZ, RZ, UR32 ;  /* 0x00000020ff687e24 */ /* 0x000fe2000f8e00ff */
[----:B------:R-:W-:Y:S01]  /*2a50*/  LEA.HI R0, R24, R21, RZ, 0x1 ;  /* 0x0000001518007211 */ /* 0x000fe200078f08ff */
[----:B------:R-:W-:Y:S01]  /*2a60*/  BSSY B0, `(.L_x_221) ;  /* 0x0000032000007945 */ /* 0x000fe20003800000 */
[----:B------:R-:W-:Y:S01]  /*2a70*/  LEA.HI R24, R2, R20, RZ, 0x3 ;  /* 0x0000001402187211 */ /* 0x000fe200078f18ff */
[----:B------:R-:W-:Y:S01]  /*2a80*/  UIMAD UR6, UR37, UR32, UR6 ;  /* 0x00000020250672a4 */ /* 0x000fe2000f8e0206 */
[----:B------:R-:W-:Y:S01]  /*2a90*/  IMAD.WIDE.U32 R2, R104, UR18, R108 ;  /* 0x0000001268027c25 */ /* 0x000fe2000f8e006c */
[----:B------:R-:W-:-:S02]  /*2aa0*/  LOP3.LUT R0, R0, 0xfffffffe, RZ, 0xc0, !PT ;  /* 0xfffffffe00007812 */ /* 0x000fc400078ec0ff */
[----:B----4-:R-:W-:Y:S02]  /*2ab0*/  LOP3.LUT R4, R24, 0xfffffff8, RZ, 0xc0, !PT ;  /* 0xfffffff818047812 */ /* 0x010fe400078ec0ff */
[----:B------:R-:W-:Y:S01]  /*2ac0*/  IADD3 R18, P2, R22, UR28, RZ ;  /* 0x0000001c16127c10 */ /* 0x000fe2000ff5e0ff */
[----:B------:R-:W-:Y:S02]  /*2ad0*/  VIADD R5, R3, UR6 ;  /* 0x0000000603057c36 */ /* 0x000fe40008000000 */
[----:B------:R-:W-:Y:S01]  /*2ae0*/  IMAD.IADD R21, R21, 0x1, -R0 ;  /* 0x0000000115157824 */ /* 0x000fe200078e0a00 */
[----:B------:R-:W-:Y:S01]  /*2af0*/  IADD3.X R19, R23, UR25, R25, P2, !PT ;  /* 0x0000001917137c10 */ /* 0x000fe200097fe419 */
[----:B------:R-:W-:Y:S01]  /*2b00*/  IMAD.IADD R30, R20, 0x1, -R4 ;  /* 0x00000001141e7824 */ /* 0x000fe200078e0a04 */
[----:B------:R-:W-:Y:S07]  /*2b10*/  @P3 BRA `(.L_x_222) ;  /* 0x0000000000983947 */ /* 0x000fee0003800000 */
[----:B------:R-:W-:Y:S02]  /*2b20*/  ULDC UR6, c[0x0][0x2d0] ;  /* 0x0000b40000067ab9 */ /* 0x000fe40000000800 */
[----:B------:R-:W-:Y:S02]  /*2b30*/  ISETP.GE.AND P5, PT, R112, UR6, PT ;  /* 0x0000000670007c0c */ /* 0x000fe4000bfa6270 */
[----:B------:R-:W-:Y:S02]  /*2b40*/  ISETP.GE.AND P6, PT, R28, UR6, PT ;  /* 0x000000061c007c0c */ /* 0x000fe4000bfc6270 */
[----:B------:R-:W-:-:S09]  /*2b50*/  ISETP.GE.AND P4, PT, R111, UR6, PT ;  /* 0x000000066f007c0c */ /* 0x000fd2000bf86270 */
[----:B------:R-:W3:Y:S02]  /*2b60*/  @!P5 LDC.64 R8, c[0x0][0x218] ;  /* 0x00008600ff08db82 */ /* 0x000ee40000000a00 */
[----:B------:R4:W-:Y:S06]  /*2b70*/  @P6 STS.128 [R219+0x8000], RZ ;  /* 0x008000ffdb006388 */ /* 0x0009ec0000000c00 */
[----:B------:R-:W5:Y:S08]  /*2b80*/  @!P6 LDC.64 R10, c[0x0][0x218] ;  /* 0x00008600ff0aeb82 */ /* 0x000f700000000a00 */
[----:B------:R-:W2:Y:S01]  /*2b90*/  @!P4 LDC.64 R6, c[0x0][0x218] ;  /* 0x00008600ff06cb82 */ /* 0x000ea20000000a00 */
        /* <DEDUP_REMOVED lines=30> */
.L_x_222:
[----:B------:R-:W-:Y:S05]  /*2d80*/  BSYNC B0 ;  /* 0x0000000000007941 */ /* 0x000fea0003800000 */
.L_x_221:
[----:B---34-:R-:W-:Y:S01]  /*2d90*/  IMAD.SHL.U32 R6, R31, 0x40, RZ ;  /* 0x000000401f067824 */ /* 0x018fe200078e00ff */
[----:B------:R-:W-:Y:S01]  /*2da0*/  USHF.L.U64.HI UR33, UR10, 0x4, UR11 ;  /* 0x000000040a217899 */ /* 0x000fe2000801020b */
[----:B------:R-:W-:Y:S01]  /*2db0*/  IMAD.SHL.U32 R0, R30, 0x40, RZ ;  /* 0x000000401e007824 */ /* 0x000fe200078e00ff */
[----:B------:R-:W-:Y:S01]  /*2dc0*/  USHF.L.U32 UR34, UR10, 0x4, URZ ;  /* 0x000000040a227899 */ /* 0x000fe2000800063f */
[----:B------:R-:W-:Y:S01]  /*2dd0*/  BSSY B0, `(.L_x_223) ;  /* 0x0000030000007945 */ /* 0x000fe20003800000 */
[----:B------:R-:W-:Y:S01]  /*2de0*/  ISETP.GE.AND P5, PT, R26, UR17, PT ;  /* 0x000000111a007c0c */ /* 0x000fe2000bfa6270 */
[----:B------:R-:W-:Y:S01]  /*2df0*/  IMAD.SHL.U32 R20, R244, 0x8, RZ ;  /* 0x00000008f4147824 */ /* 0x000fe200078e00ff */
[----:B------:R-:W-:Y:S01]  /*2e00*/  ISETP.GE.AND P6, PT, R27, UR17, PT ;  /* 0x000000111b007c0c */ /* 0x000fe2000bfc6270 */
[----:B------:R-:W-:Y:S01]  /*2e10*/  IMAD.SHL.U32 R22, R21, 0x8, RZ ;  /* 0x0000000815167824 */ /* 0x000fe200078e00ff */
[----:B------:R-:W-:Y:S02]  /*2e20*/  LOP3.LUT R16, R6, 0x1c0, RZ, 0xc0, !PT ;  /* 0x000001c006107812 */ /* 0x000fe400078ec0ff */
[----:B------:R-:W-:Y:S01]  /*2e30*/  LOP3.LUT R17, R0, 0x1c0, RZ, 0xc0, !PT ;  /* 0x000001c000117812 */ /* 0x000fe200078ec0ff */
[----:B------:R-:W-:Y:S08]  /*2e40*/  @P1 BRA `(.L_x_224) ;  /* 0x0000000000a01947 */ /* 0x000ff00003800000 */
[----:B------:R-:W-:Y:S01]  /*2e50*/  ULDC UR6, c[0x0][0x2d0] ;  /* 0x0000b40000067ab9 */ /* 0x000fe20000000800 */
[----:B------:R-:W-:Y:S02]  /*2e60*/  IADD3 R0, P1, R2, UR34, RZ ;  /* 0x0000002202007c10 */ /* 0x000fe4000ff3e0ff */
[----:B------:R-:W-:Y:S02]  /*2e70*/  ISETP.GE.AND P2, PT, R28, UR6, PT ;  /* 0x000000061c007c0c */ /* 0x000fe4000bf46270 */
[----:B------:R-:W-:Y:S02]  /*2e80*/  ISETP.GE.AND P4, PT, R112, UR6, PT ;  /* 0x0000000670007c0c */ /* 0x000fe4000bf86270 */
[----:B------:R-:W-:Y:S02]  /*2e90*/  ISETP.GE.AND P3, PT, R111, UR6, PT ;  /* 0x000000066f007c0c */ /* 0x000fe4000bf66270 */
[----:B------:R-:W-:-:S07]  /*2ea0*/  IADD3.X R10, R5, UR33, RZ, P1, !PT ;  /* 0x00000021050a7c10 */ /* 0x000fce0008ffe4ff */
[----:B------:R-:W3:Y:S01]  /*2eb0*/  @!P2 LDC.64 R6, c[0x0][0x218] ;  /* 0x00008600ff06ab82 */ /* 0x000ee20000000a00 */
[----:B------:R4:W-:Y:S07]  /*2ec0*/  @P2 STS.128 [R219+0x8800], RZ ;  /* 0x008800ffdb002388 */ /* 0x0009ee0000000c00 */
        /* <DEDUP_REMOVED lines=32> */
.L_x_224:
[----:B------:R-:W-:Y:S05]  /*30d0*/  BSYNC B0 ;  /* 0x0000000000007941 */ /* 0x000fea0003800000 */
.L_x_223:
[----:B------:R-:W-:Y:S04]  /*30e0*/  BSSY B0, `(.L_x_225) ;  /* 0x000002d000007945 */ /* 0x000fe80003800000 */
[----:B------:R-:W-:Y:S05]  /*30f0*/  @P5 BRA `(.L_x_226) ;  /* 0x0000000000ac5947 */ /* 0x000fea0003800000 */
[----:B------:R-:W-:Y:S01]  /*3100*/  ULDC UR6, c[0x0][0x2d0] ;  /* 0x0000b40000067ab9 */ /* 0x000fe20000000800 */
[----:B------:R-:W-:Y:S01]  /*3110*/  IMAD.U32 R0, RZ, RZ, UR10 ;  /* 0x0000000aff007e24 */ /* 0x000fe2000f8e00ff */
[----:B------:R-:W-:Y:S01]  /*3120*/  ISETP.GE.AND P4, PT, R112, UR6, PT ;  /* 0x0000000670007c0c */ /* 0x000fe2000bf86270 */
[----:B---34-:R-:W-:Y:S01]  /*3130*/  IMAD.U32 R6, RZ, RZ, UR10 ;  /* 0x0000000aff067e24 */ /* 0x018fe2000f8e00ff */
[----:B------:R-:W-:Y:S01]  /*3140*/  ISETP.GE.AND P5, PT, R28, UR6, PT ;  /* 0x000000061c007c0c */ /* 0x000fe2000bfa6270 */
[----:B------:R-:W-:Y:S01]  /*3150*/  IMAD.U32 R12, RZ, RZ, UR11 ;  /* 0x0000000bff0c7e24 */ /* 0x000fe2000f8e00ff */
[----:B------:R-:W-:Y:S02]  /*3160*/  ISETP.GE.AND P3, PT, R111, UR6, PT ;  /* 0x000000066f007c0c */ /* 0x000fe4000bf66270 */
[----:B------:R-:W-:-:S04]  /*3170*/  LEA R0, P1, R0, R2, 0x5 ;  /* 0x0000000200007211 */ /* 0x000fc800078228ff */
[----:B------:R-:W-:-:S03]  /*3180*/  LEA.HI.X R12, R6, R5, R12, 0x5, P1 ;  /* 0x00000005060c7211 */ /* 0x000fc600008f2c0c */
[----:B------:R-:W3:Y:S02]  /*3190*/  @!P4 LDC.64 R8, c[0x0][0x218] ;  /* 0x00008600ff08cb82 */ /* 0x000ee40000000a00 */
[----:B------:R4:W-:Y:S06]  /*31a0*/  @P5 STS.128 [R219+0x9000], RZ ;  /* 0x009000ffdb005388 */ /* 0x0009ec0000000c00 */
[----:B------:R-:W5:Y:S08]  /*31b0*/  @!P5 LDC.64 R10, c[0x0][0x218] ;  /* 0x00008600ff0adb82 */ /* 0x000f700000000a00 */
[----:B------:R-:W1:Y:S01]  /*31c0*/  @!P3 LDC.64 R14, c[0x0][0x218] ;  /* 0x00008600ff0ebb82 */ /* 0x000e620000000a00 */
[----:B---3--:R-:W-:-:S04]  /*31d0*/  @!P4 LEA R8, P1, R0, R8, 0x1 ;  /* 0x000000080008c211 */ /* 0x008fc800078208ff */
        /* <DEDUP_REMOVED lines=29> */
.L_x_226:
[----:B------:R-:W-:Y:S05]  /*33b0*/  BSYNC B0 ;  /* 0x0000000000007941 */ /* 0x000fea0003800000 */
.L_x_225:
        /* <DEDUP_REMOVED lines=11> */
[----:B----4-:R-:W4:Y:S01]  /*3470*/  @!P6 LDC.64 R8, c[0x0][0x218] ;  /* 0x00008600ff08eb82 */ /* 0x010f220000000a00 */
[----:B------:R2:W-:Y:S07]  /*3480*/  @P6 STS.128 [R219+0x9800], RZ ;  /* 0x009800ffdb006388 */ /* 0x0005ee0000000c00 */
[----:B-1-3--:R-:W1:Y:S08]  /*3490*/  @!P5 LDC.64 R6, c[0x0][0x218] ;  /* 0x00008600ff06db82 */ /* 0x00ae700000000a00 */
[----:B------:R-:W3:Y:S01]  /*34a0*/  @!P3 LDC.64 R10, c[0x0][0x218] ;  /* 0x00008600ff0abb82 */ /* 0x000ee20000000a00 */
[----:B----4-:R-:W-:-:S04]  /*34b0*/  @!P6 LEA R8, P1, R2, R8, 0x1 ;  /* 0x000000080208e211 */ /* 0x010fc800078208ff */
[--C-:B------:R-:W-:Y:S02]  /*34c0*/  @!P6 LEA.HI.X R9, R2, R9, R0.reuse, 0x1, P1 ;  /* 0x000000090209e211 */ /* 0x100fe400008f0c00 */
[----:B------:R-:W-:Y:S02]  /*34d0*/  ISETP.GE.AND P1, PT, R110, UR6, PT ;  /* 0x000000066e007c0c */ /* 0x000fe4000bf26270 */
[C---:B-1----:R-:W-:Y:S01]  /*34e0*/  @!P5 LEA R6, P4, R2.reuse, R6, 0x1 ;  /* 0x000000060206d211 */ /* 0x042fe200078808ff */
[----:B------:R-:W-:Y:S01]  /*34f0*/  @!PT LDS RZ, [RZ] ;  /* 0x00000000fffff984 */ /* 0x000fe20000000800 */
[----:B------:R-:W-:Y:S01]  /*3500*/  @!PT LDS RZ, [RZ] ;  /* 0x00000000fffff984 */ /* 0x000fe20000000800 */
[----:B------:R-:W-:Y:S01]  /*3510*/  @!PT LDS RZ, [RZ] ;  /* 0x00000000fffff984 */ /* 0x000fe20000000800 */
[----:B------:R2:W-:Y:S03]  /*3520*/  @!P6 LDGSTS.E.BYPASS.LTC128B.128 [R219+0x9800], desc[UR30][R8.64] ;  /* 0x0980000008dbefae */ /* 0x0005e6000b901d5e */
[C---:B------:R-:W-:Y:S01]  /*3530*/  @!P5 LEA.HI.X R7, R2.reuse, R7, R0, 0x1, P4 ;  /* 0x000000070207d211 */ /* 0x040fe200020f0c00 */
[----:B------:R2:W-:Y:S01]  /*3540*/  @P5 STS.128 [R219+0xb800], RZ ;  /* 0x00b800ffdb005388 */ /* 0x0005e20000000c00 */
[----:B---3--:R-:W-:-:S03]  /*3550*/  @!P3 LEA R4, P2, R2, R10, 0x1 ;  /* 0x0000000a0204b211 */ /* 0x008fc600078408ff */
        /* <DEDUP_REMOVED lines=19> */
.L_x_228:
[----:B------:R-:W-:Y:S05]  /*3690*/  BSYNC B0 ;  /* 0x0000000000007941 */ /* 0x000fea0003800000 */
.L_x_227:
[----:B------:R-:W0:Y:S01]  /*36a0*/  LDGDEPBAR ;  /* 0x00000000000079af */ /* 0x000e220000000000 */
[----:B------:R-:W-:Y:S01]  /*36b0*/  ISETP.GE.AND P1, PT, R244, UR17, PT ;  /* 0x00000011f4007c0c */ /* 0x000fe2000bf26270 */
[----:B----4-:R-:W-:Y:S01]  /*36c0*/  IMAD.WIDE.U32 R10, R33, UR19, R18 ;  /* 0x00000013210a7c25 */ /* 0x010fe2000f8e0012 */
[----:B------:R-:W-:Y:S01]  /*36d0*/  USHF.L.U64.HI UR35, UR8, 0x6, UR9 ;  /* 0x0000000608237899 */ /* 0x000fe20008010209 */
[----:B------:R-:W-:Y:S01]  /*36e0*/  LOP3.LUT R2, R17, 0x8, R22, 0xf8, !PT ;  /* 0x0000000811027812 */ /* 0x000fe200078ef816 */
[----:B------:R-:W-:Y:S01]  /*36f0*/  USHF.L.U32 UR36, UR8, 0x6, URZ ;  /* 0x0000000608247899 */ /* 0x000fe2000800063f */
[----:B--2---:R-:W-:Y:S01]  /*3700*/  VIADD R9, R11, UR13 ;  /* 0x0000000d0b097c36 */ /* 0x004fe20008000000 */
[----:B------:R2:W-:Y:S01]  /*3710*/  STL.64 [R1+0x80], R10 ;  /* 0x0000800a01007387 */ /* 0x0005e20000100a00 */
[----:B------:R-:W-:Y:S01]  /*3720*/  IMAD.MOV.U32 R8, RZ, RZ, R10 ;  /* 0x000000ffff087224 */ /* 0x000fe200078e000a */
[----:B-1----:R-:W-:Y:S01]  /*3730*/  SHF.R.U32.HI R5, RZ, 0x3, R17 ;  /* 0x00000003ff057819 */ /* 0x002fe20000011611 */
[----:B------:R-:W-:Y:S01]  /*3740*/  UIMAD UR6, UR35, UR18, URZ ;  /* 0x00000012230672a4 */ /* 0x000fe2000f8e023f */
[----:B---3--:R-:W-:Y:S01]  /*3750*/  IMAD.U32 R6, RZ, RZ, UR18 ;  /* 0x00000012ff067e24 */ /* 0x008fe2000f8e00ff */
[----:B------:R-:W-:Y:S01]  /*3760*/  LOP3.LUT R0, R16, 0x8, R20, 0xf8, !PT ;  /* 0x0000000810007812 */ /* 0x000fe200078ef814 */
[----:B------:R2:W-:Y:S01]  /*3770*/  STL.64 [R1+0x78], R8 ;  /* 0x0000780801007387 */ /* 0x0005e20000100a00 */
[----:B------:R-:W-:Y:S01]  /*3780*/  LOP3.LUT R5, R2, R5, RZ, 0x3c, !PT ;  /* 0x0000000502057212 */ /* 0x000fe200078e3cff */
[----:B------:R-:W-:Y:S01]  /*3790*/  IMAD.SHL.U32 R2, R24, 0x40, RZ ;  /* 0x0000004018027824 */ /* 0x000fe200078e00ff */
[----:B------:R-:W-:Y:S01]  /*37a0*/  SHF.R.U32.HI R3, RZ, 0x3, R16 ;  /* 0x00000003ff037819 */ /* 0x000fe20000011610 */
[----:B------:R-:W-:Y:S01]  /*37b0*/  UIMAD UR6, UR37, UR36, UR6 ;  /* 0x00000024250672a4 */ /* 0x000fe2000f8e0206 */
[----:B------:R-:W-:Y:S01]  /*37c0*/  LEA.HI R106, R32, R107, RZ, 0x5 ;  /* 0x0000006b206a7211 */ /* 0x000fe200078f28ff */
[----:B------:R-:W-:Y:S01]  /*37d0*/  IMAD.WIDE.U32 R6, R6, UR36, R8 ;  /* 0x0000002406067c25 */ /* 0x000fe2000f8e0008 */
[----:B------:R-:W-:Y:S01]  /*37e0*/  LOP3.LUT R0, R0, R3, RZ, 0x3c, !PT ;  /* 0x0000000300007212 */ /* 0x000fe200078e3cff */
[----:B------:R-:W-:Y:S01]  /*37f0*/  BSSY B0, `(.L_x_229) ;  /* 0x0000034000007945 */ /* 0x000fe20003800000 */
[----:B------:R-:W-:Y:S01]  /*3800*/  LOP3.LUT R5, R5, 0xfffffe00, R2, 0xf8, !PT ;  /* 0xfffffe0005057812 */ /* 0x000fe200078ef802 */
[----:B------:R-:W-:Y:S01]  /*3810*/  VIADD R3, R7, UR6 ;  /* 0x0000000607037c36 */ /* 0x000fe20008000000 */
[----:B------:R-:W-:-:S04]  /*3820*/  DEPBAR.LE SB0, 0x0 ;  /* 0x000080000000791a */ /* 0x000fc80000000000 */
[----:B------:R-:W-:Y:S01]  /*3830*/  BAR.SYNC.DEFER_BLOCKING 0x0 ;  /* 0x0000000000007b1d */ /* 0x000fe20000010000 */
[----:B------:R-:W-:Y:S01]  /*3840*/  SHF.R.S32.HI R105, RZ, 0x5, R106 ;  /* 0x00000005ff697819 */ /* 0x000fe2000001146a */
[----:B------:R-:W-:Y:S01]  /*3850*/  IMAD R0, R21, 0x200, R0 ;  /* 0x0000020015007824 */ /* 0x000fe200078e0200 */
[----:B------:R-:W-:-:S03]  /*3860*/  ISETP.GE.AND P5, PT, R26, UR17, PT ;  /* 0x000000111a007c0c */ /* 0x000fc6000bfa6270 */
[----:B------:R-:W-:Y:S01]  /*3870*/  IMAD R2, R105, 0x400, R5 ;  /* 0x0000040069027824 */ /* 0x000fe200078e0205 */
        /* <DEDUP_REMOVED lines=9> */
[----:B--2---:R-:W1:Y:S02]  /*3910*/  @!P4 LDC.64 R10, c[0x0][0x220] ;  /* 0x00008800ff0acb82 */ /* 0x004e640000000a00 */
[----:B------:R3:W-:Y:S06]  /*3920*/  @P6 STS.128 [R219+0x10000], RZ ;  /* 0x010000ffdb006388 */ /* 0x0007ec0000000c00 */
[----:B------:R-:W2:Y:S08]  /*3930*/  @!P6 LDC.64 R12, c[0x0][0x220] ;  /* 0x00008800ff0ceb82 */ /* 0x000eb00000000a00 */
[----:B------:R-:W4:Y:S01]  /*3940*/  @!P3 LDC.64 R8, c[0x0][0x220] ;  /* 0x00008800ff08bb82 */ /* 0x000f220000000a00 */
[----:B-1----:R-:W-:-:S04]  /*3950*/  @!P4 LEA R10, P1, R6, R10, 0x1 ;  /* 0x0000000a060ac211 */ /* 0x002fc800078208ff */
[----:B------:R-:W-:Y:S02]  /*3960*/  @!P4 LEA.HI.X R11, R6, R11, R3, 0x1, P1 ;  /* 0x0000000b060bc211 */ /* 0x000fe400008f0c03 */
[----:B------:R-:W-:Y:S02]  /*3970*/  ISETP.GE.AND P1, PT, R110, UR6, PT ;  /* 0x000000066e007c0c */ /* 0x000fe4000bf26270 */
[----:B--2---:R-:W-:-:S04]  /*3980*/  @!P6 LEA R12, P2, R6, R12, 0x1 ;  /* 0x0000000c060ce211 */ /* 0x004fc800078408ff */
        /* <DEDUP_REMOVED lines=26> */
.L_x_230:
[----:B------:R-:W-:Y:S05]  /*3b30*/  BSYNC B0 ;  /* 0x0000000000007941 */ /* 0x000fea0003800000 */
.L_x_229:
[----:B------:R4:W-:Y:S01]  /*3b40*/  @P0 STS.128 [R219+0x10800], RZ ;  /* 0x010800ffdb000388 */ /* 0x0009e20000000c00 */
[----:B------:R-:W-:Y:S01]  /*3b50*/  USHF.L.U64.HI UR37, UR8, 0x4, UR9 ;  /* 0x0000000408257899 */ /* 0x000fe20008010209 */
[----:B------:R-:W-:Y:S01]  /*3b60*/  BSSY B0, `(.L_x_231) ;  /* 0x0000031000007945 */ /* 0x000fe20003800000 */
[----:B------:R-:W-:Y:S01]  /*3b70*/  USHF.L.U32 UR38, UR8, 0x4, URZ ;  /* 0x0000000408267899 */ /* 0x000fe2000800063f */
[----:B------:R4:W-:Y:S01]  /*3b80*/  @P0 STS.128 [R219+0x12800], RZ ;  /* 0x012800ffdb000388 */ /* 0x0009e20000000c00 */
[----:B------:R-:W-:Y:S02]  /*3b90*/  ISETP.GE.AND P6, PT, R27, UR17, PT ;  /* 0x000000111b007c0c */ /* 0x000fe4000bfc6270 */
[----:B------:R-:W-:Y:S01]  /*3ba0*/  LEA R192, R0, UR4, 0x1 ;  /* 0x0000000400c07c11 */ /* 0x000fe2000f8e08ff */
[----:B------:R4:W-:Y:S01]  /*3bb0*/  @P0 STS.128 [R219+0x14800], RZ ;  /* 0x014800ffdb000388 */ /* 0x0009e20000000c00 */
[----:B------:R-:W-:-:S03]  /*3bc0*/  LEA R199, R2, UR4, 0x1 ;  /* 0x0000000402c77c11 */ /* 0x000fc6000f8e08ff */
[----:B------:R4:W-:Y:S01]  /*3bd0*/  @P0 STS.128 [R219+0x16800], RZ ;  /* 0x016800ffdb000388 */ /* 0x0009e20000000c00 */
[----:B------:R-:W-:Y:S05]  /*3be0*/  @P0 BRA `(.L_x_232) ;  /* 0x0000000000a00947 */ /* 0x000fea0003800000 */
        /* <DEDUP_REMOVED lines=9> */
[----:B-1----:R-:W1:Y:S01]  /*3c80*/  @!P2 LDC.64 R8, c[0x0][0x220] ;  /* 0x00008800ff08ab82 */ /* 0x002e620000000a00 */
        /* <DEDUP_REMOVED lines=30> */
.L_x_232:
[----:B------:R-:W-:Y:S05]  /*3e70*/  BSYNC B0 ;  /* 0x0000000000007941 */ /* 0x000fea0003800000 */
.L_x_231:
        /* <DEDUP_REMOVED lines=9> */
[----:B-123--:R-:W-:Y:S01]  /*3f10*/  IMAD.U32 R8, RZ, RZ, UR9 ;  /* 0x00000009ff087e24 */ /* 0x00efe2000f8e00ff */
[----:B------:R-:W-:Y:S02]  /*3f20*/  ISETP.GE.AND P4, PT, R112, UR6, PT ;  /* 0x0000000670007c0c */ /* 0x000fe4000bf86270 */
[----:B------:R-:W-:Y:S02]  /*3f30*/  ISETP.GE.AND P2, PT, R111, UR6, PT ;  /* 0x000000066f007c0c */ /* 0x000fe4000bf46270 */
[----:B------:R-:W-:-:S04]  /*3f40*/  LEA R0, P0, R4, R6, 0x5 ;  /* 0x0000000604007211 */ /* 0x000fc800078028ff */
[----:B------:R-:W-:-:S03]  /*3f50*/  LEA.HI.X R4, R4, R3, R8, 0x5, P0 ;  /* 0x0000000304047211 */ /* 0x000fc600000f2c08 */
[----:B------:R-:W1:Y:S01]  /*3f60*/  @!P5 LDC.64 R12, c[0x0][0x220] ;  /* 0x00008800ff0cdb82 */ /* 0x000e620000000a00 */
[----:B------:R2:W-:Y:S07]  /*3f70*/  @P5 STS.128 [R219+0x11000], RZ ;  /* 0x011000ffdb005388 */ /* 0x0005ee0000000c00 */
[----:B------:R-:W3:Y:S08]  /*3f80*/  @!P4 LDC.64 R10, c[0x0][0x220] ;  /* 0x00008800ff0acb82 */ /* 0x000ef00000000a00 */
[----:B------:R-:W5:Y:S01]  /*3f90*/  @!P2 LDC.64 R14, c[0x0][0x220] ;  /* 0x00008800ff0eab82 */ /* 0x000f620000000a00 */
[----:B-1----:R-:W-:-:S04]  /*3fa0*/  @!P5 LEA R12, P0, R0, R12, 0x1 ;  /* 0x0000000c000cd211 */ /* 0x002fc800078008ff */
[--C-:B------:R-:W-:Y:S02]  /*3fb0*/  @!P5 LEA.HI.X R13, R0, R13, R4.reuse, 0x1, P0 ;  /* 0x0000000d000dd211 */ /* 0x100fe400000f0c04 */
[----:B------:R-:W-:Y:S02]  /*3fc0*/  ISETP.GE.AND P0, PT, R110, UR6, PT ;  /* 0x000000066e007c0c */ /* 0x000fe4000bf06270 */
        /* <DEDUP_REMOVED lines=27> */
.L_x_234:
[----:B------:R-:W-:Y:S05]  /*4180*/  BSYNC B0 ;  /* 0x0000000000007941 */ /* 0x000fea0003800000 */
.L_x_233:
        /* <DEDUP_REMOVED lines=17> */
[----:B-1----:R-:W1:Y:S08]  /*42a0*/  @!P4 LDC.64 R8, c[0x0][0x220] ;  /* 0x00008800ff08cb82 */ /* 0x002e700000000a00 */
[----:B------:R-:W5:Y:S01]  /*42b0*/  @!P2 LDC.64 R12, c[0x0][0x220] ;  /* 0x00008800ff0cab82 */ /* 0x000f620000000a00 */
[----:B--2---:R-:W-:-:S04]  /*42c0*/  @!P5 LEA R10, P0, R2, R10, 0x1 ;  /* 0x0000000a020ad211 */ /* 0x004fc800078008ff */
        /* <DEDUP_REMOVED lines=29> */
.L_x_236:
[----:B------:R-:W-:Y:S05]  /*44a0*/  BSYNC B0 ;  /* 0x0000000000007941 */ /* 0x000fea0003800000 */
.L_x_235:
[----:B-123--:R-:W-:Y:S01]  /*44b0*/  LDSM.16.M88.4 R8, [R199] ;  /* 0x00000000c708783b */ /* 0x00efe20000000200 */
[----:B------:R-:W-:Y:S01]  /*44c0*/  R2P PR, R31, 0x6 ;  /* 0x000000061f007804 */ /* 0x000fe20000000000 */
[----:B------:R-:W-:Y:S01]  /*44d0*/  IMAD.MOV.U32 R4, RZ, RZ, 0x10 ;  /* 0x00000010ff047424 */ /* 0x000fe200078e00ff */
[----:B------:R-:W-:Y:S01]  /*44e0*/  LOP3.LUT P0, RZ, R30, 0x2, RZ, 0xc0, !PT ;  /* 0x000000021eff7812 */ /* 0x000fe2000780c0ff */
[----:B------:R-:W1:Y:S01]  /*44f0*/  LDSM.16.M88.4 R20, [R192+0x8000] ;  /* 0x00800000c014783b */ /* 0x000e620000000200 */
[C---:B------:R-:W-:Y:S01]  /*4500*/  VIADD R0, R192.reuse, 0x8000 ;  /* 0x00008000c0007836 */ /* 0x040fe20000000000 */
[----:B------:R-:W-:Y:S01]  /*4510*/  LEA R6, R105, UR27, 0x4 ;  /* 0x0000001b69067c11 */ /* 0x000fe2000f8e20ff */
[----:B------:R-:W-:Y:S01]  /*4520*/  VIADD R203, R192, 0x8020 ;  /* 0x00008020c0cb7836 */ /* 0x000fe20000000000 */
[----:B------:R-:W2:Y:S01]  /*4530*/  LDSM.16.M88.4 R16, [R192+0x8800] ;  /* 0x00880000c010783b */ /* 0x000ea20000000200 */
[----:B------:R-:W-:Y:S01]  /*4540*/  SEL R4, R4, 0xfffffff0, !P0 ;  /* 0xfffffff004047807 */ /* 0x000fe20004000000 */
[----:B------:R-:W-:Y:S01]  /*4550*/  IMAD.MOV.U32 R2, RZ, RZ, 0x40 ;  /* 0x00000040ff027424 */ /* 0x000fe200078e00ff */
[----:B------:R-:W-:Y:S01]  /*4560*/  LOP3.LUT P0, RZ, R30, 0x4, RZ, 0xc0, !PT ;  /* 0x000000041eff7812 */ /* 0x000fe2000780c0ff */
[----:B------:R-:W3:Y:S01]  /*4570*/  LDSM.16.M88.4 R24, [R192+0x9000] ;  /* 0x00900000c018783b */ /* 0x000ee20000000200 */
[----:B------:R-:W-:Y:S01]  /*4580*/  UIADD3 UR6, UR29, 0x1, -UR16 ;  /* 0x000000011d067890 */ /* 0x000fe2000fffe810 */
[----:B------:R-:W-:Y:S01]  /*4590*/  IMAD R200, R4, 0x2, R199 ;  /* 0x0000000204c87824 */ /* 0x000fe200078e02c7 */
[----:B------:R-:W-:Y:S01]  /*45a0*/  SEL R2, R2, 0xffffffc0, !P2 ;  /* 0xffffffc002027807 */ /* 0x000fe20005000000 */
[----:B------:R-:W-:Y:S01]  /*45b0*/  @P1 VIADD R203, R0, 0xffffffe0 ;  /* 0xffffffe000cb1836 */ /* 0x000fe20000000000 */
[----:B------:R-:W5:Y:S01]  /*45c0*/  LDSM.16.M88.4 R48, [R192+0x9800] ;  /* 0x00980000c030783b */ /* 0x000f620000000200 */
[----:B------:R-:W-:Y:S01]  /*45d0*/  IMAD.MOV.U32 R0, RZ, RZ, 0x20 ;  /* 0x00000020ff007424 */ /* 0x000fe200078e00ff */
[----:B------:R-:W-:Y:S01]  /*45e0*/  UIADD3 UR22, UR29, -UR22, -UR16 ;  /* 0x800000161d167290 */ /* 0x000fe2000fffe810 */
[----:B------:R-:W-:Y:S01]  /*45f0*/  IMAD.IADD R198, R192, 0x1, R2 ;  /* 0x00000001c0c67824 */ /* 0x000fe200078e0202 */
[----:B------:R-:W-:Y:S01]  /*4600*/  LDSM.16.M88.4 R12, [R200] ;  /* 0x00000000c80c783b */ /* 0x000fe20000000200 */
[----:B------:R-:W-:Y:S01]  /*4610*/  IMAD.IADD R197, R2, 0x1, R203 ;  /* 0x0000000102c57824 */ /* 0x000fe200078e02cb */
[----:B------:R-:W-:Y:S01]  /*4620*/  SEL R0, R0, 0xffffffe0, !P0 ;  /* 0xffffffe000007807 */ /* 0x000fe20004000000 */
[----:B------:R-:W-:Y:S01]  /*4630*/  UISETP.GT.AND UP0, UPT, UR18, UR5, UPT ;  /* 0x000000051200728c */ /* 0x000fe2000bf04270 */
[----:B------:R-:W4:Y:S01]  /*4640*/  LDSM.16.M88.4 R44, [R203] ;  /* 0x00000000cb2c783b */ /* 0x000f220000000200 */
[----:B------:R-:W-:Y:S01]  /*4650*/  LOP3.LUT R2, R106, 0xffffffe0, RZ, 0xc0, !PT ;  /* 0xffffffe06a027812 */ /* 0x000fe200078ec0ff */
[----:B------:R-:W-:-:S02]  /*4660*/  VIADD R218, R203, 0x800 ;  /* 0x00000800cbda7836 */ /* 0x000fc40000000000 */
[----:B------:R-:W4:Y:S01]  /*4670*/  LDSM.16.M88.4 R56, [R203+0x800] ;  /* 0x00080000cb38783b */ /* 0x000f220000000200 */
[C---:B------:R-:W-:Y:S02]  /*4680*/  IMAD R202, R0.reuse, 0x2, R199 ;  /* 0x0000000200ca7824 */ /* 0x040fe400078e02c7 */
[----:B------:R-:W-:Y:S01]  /*4690*/  IMAD R201, R0, 0x2, R200 ;  /* 0x0000000200c97824 */ /* 0x000fe200078e02c8 */
[----:B------:R-:W4:Y:S01]  /*46a0*/  LDSM.16.M88.4 R64, [R203+0x1000] ;  /* 0x00100000cb40783b */ /* 0x000f220000000200 */
[C---:B------:R-:W-:Y:S02]  /*46b0*/  IMAD.IADD R2, R107.reuse, 0x1, -R2 ;  /* 0x000000016b027824 */ /* 0x040fe400078e0a02 */
[----:B------:R-:W-:Y:S01]  /*46c0*/  IMAD.SHL.U32 R107, R107, 0x2, RZ ;  /* 0x000000026b6b7824 */ /* 0x000fe200078e00ff */
[----:B------:R-:W4:Y:S01]  /*46d0*/  LDSM.16.M88.4 R80, [R203+0x1800] ;  /* 0x00180000cb50783b */ /* 0x000f220000000200 */
[C---:B------:R-:W-:Y:S01]  /*46e0*/  VIADD R217, R203.reuse, 0x1000 ;  /* 0x00001000cbd97836 */ /* 0x040fe20000000000 */
[----:B------:R-:W-:Y:S01]  /*46f0*/  SHF.R.S32.HI R3, RZ, 0x1f, R2 ;  /* 0x0000001fff037819 */ /* 0x000fe20000011402 */
[----:B------:R-:W-:Y:S01]  /*4700*/  VIADD R216, R203, 0x1800 ;  /* 0x00001800cbd87836 */ /* 0x000fe20000000000 */
[----:B------:R-:W-:Y:S01]  /*4710*/  LDSM.16.M88.4 R92, [R198+0x8000] ;  /* 0x00800000c65c783b */ /* 0x000fe20000000200 */
[----:B------:R-:W-:Y:S01]  /*4720*/  LOP3.LUT R113, R107, 0x6, RZ, 0xc0, !PT ;  /* 0x000000066b717812 */ /* 0x000fe200078ec0ff */
[----:B------:R-:W-:Y:S01]  /*4730*/  VIADD R215, R203, 0x2000 ;  /* 0x00002000cbd77836 */ /* 0x000fe20000000000 */
[C---:B-1----:R-:W-:Y:S01]  /*4740*/  HMMA.16816.F32 R36, R8.reuse, R20, RZ ;  /* 0x000000140824723c */ /* 0x042fe200000018ff */
[----:B------:R-:W-:Y:S01]  /*4750*/  LDSM.16.M88.4 R88, [R198+0x8800] ;  /* 0x00880000c658783b */ /* 0x000fe20000000200 */
[----:B------:R-:W-:Y:S01]  /*4760*/  LEA.HI R2, R3, R2, RZ, 0x2 ;  /* 0x0000000203027211 */ /* 0x000fe200078f10ff */
[----:B------:R-:W-:Y:S01]  /*4770*/  IMAD.U32 R3, RZ, RZ, UR6 ;  /* 0x00000006ff037e24 */ /* 0x000fe2000f8e00ff */
[----:B------:R-:W-:Y:S01]  /*4780*/  UIADD3 UR6, UR6, UR21, URZ ;  /* 0x0000001506067290 */ /* 0x000fe2000fffe03f */
[----:B------:R-:W-:Y:S01]  /*4790*/  LDSM.16.M88.4 R84, [R198+0x9000] ;  /* 0x00900000c654783b */ /* 0x000fe20000000200 */
[----:B------:R-:W-:Y:S01]  /*47a0*/  HMMA.16816.F32 R20, R8, R22, RZ ;  /* 0x000000160814723c */ /* 0x000fe200000018ff */
[----:B------:R-:W-:Y:S01]  /*47b0*/  SHF.R.S32.HI R2, RZ, 0x2, R2 ;  /* 0x00000002ff027819 */ /* 0x000fe20000011402 */
[C---:B------:R-:W-:Y:S01]  /*47c0*/  VIADD R214, R203.reuse, 0x2800 ;  /* 0x00002800cbd67836 */ /* 0x040fe20000000000 */
[----:B------:R-:W-:Y:S01]  /*47d0*/  LDSM.16.M88.4 R96, [R198+0x9800] ;  /* 0x00980000c660783b */ /* 0x000fe20000000200 */
[----:B------:R-:W-:-:S02]  /*47e0*/  VIADD R213, R203, 0x3000 ;  /* 0x00003000cbd57836 */ /* 0x000fc40000000000 */
[C---:B--2---:R-:W-:Y:S01]  /*47f0*/  HMMA.16816.F32 R32, R8.reuse, R16, RZ ;  /* 0x000000100820723c */ /* 0x044fe200000018ff */
[----:B------:R-:W-:Y:S01]  /*4800*/  LDSM.16.M88.4 R100, [R197] ;  /* 0x00000000c564783b */ /* 0x000fe20000000200 */
[----:B------:R-:W-:Y:S02]  /*4810*/  IMAD.IADD R6, R2, 0x1, R6 ;  /* 0x0000000102067824 */ /* 0x000fe400078e0206 */
[----:B------:R-:W-:Y:S01]  /*4820*/  IMAD.U32 R2, RZ, RZ, UR18 ;  /* 0x00000012ff027e24 */ /* 0x000fe2000f8e00ff */
[----:B------:R-:W0:Y:S01]  /*4830*/  LDGDEPBAR ;  /* 0x00000000000079af */ /* 0x000e220000000000 */
[----:B------:R-:W-:Y:S01]  /*4840*/  HMMA.16816.F32 R40, R8, R18, RZ ;  /* 0x000000120828723c */ /* 0x000fe200000018ff */
[C---:B------:R-:W-:Y:S01]  /*4850*/  VIADD R7, R6.reuse, 0x8 ;  /* 0x0000000806077836 */ /* 0x040fe20000000000 */
[----:B------:R-:W-:Y:S01]  /*4860*/  VIADDMNMX R221, R6, UR22, RZ, !PT ;  /* 0x0000001606dd7c46 */ /* 0x000fe2000f8001ff */
[----:B------:R-:W1:Y:S01]  /*4870*/  LDSM.16.M88.4 R16, [R202] ;  /* 0x00000000ca10783b */ /* 0x000e620000000200 */
[----:B------:R-:W-:-:S02]  /*4880*/  IMAD R2, R2, 0x40, R113 ;  /* 0x0000004002027824 */ /* 0x000fc400078e0271 */
[C---:B---3--:R-:W-:Y:S01]  /*4890*/  HMMA.16816.F32 R52, R8.reuse, R24, RZ ;  /* 0x000000180834723c */ /* 0x048fe200000018ff */
[----:B------:R-:W-:Y:S01]  /*48a0*/  VIADDMNMX R220, R7, UR22, RZ, !PT ;  /* 0x0000001607dc7c46 */ /* 0x000fe2000f8001ff */
[C---:B------:R-:W-:Y:S02]  /*48b0*/  VIADD R212, R203.reuse, 0x3800 ;  /* 0x00003800cbd47836 */ /* 0x040fe40000000000 */
[C---:B------:R-:W-:Y:S02]  /*48c0*/  VIADD R211, R203.reuse, 0x4000 ;  /* 0x00004000cbd37836 */ /* 0x040fe40000000000 */
[C---:B------:R-:W-:Y:S01]  /*48d0*/  HMMA.16816.F32 R60, R8.reuse, R26, RZ ;  /* 0x0000001a083c723c */ /* 0x040fe200000018ff */
[C---:B------:R-:W-:Y:S02]  /*48e0*/  VIADD R210, R203.reuse, 0x4800 ;  /* 0x00004800cbd27836 */ /* 0x040fe40000000000 */
[C---:B------:R-:W-:Y:S02]  /*48f0*/  VIADD R209, R203.reuse, 0x5000 ;  /* 0x00005000cbd17836 */ /* 0x040fe40000000000 */
[C---:B------:R-:W-:Y:S01]  /*4900*/  VIADD R208, R203.reuse, 0x5800 ;  /* 0x00005800cbd07836 */ /* 0x040fe20000000000 */
[----:B-----5:R-:W-:Y:S01]  /*4910*/  HMMA.16816.F32 R72, R8, R48, RZ ;  /* 0x000000300848723c */ /* 0x020fe200000018ff */
[----:B------:R-:W-:-:S02]  /*4920*/  VIADD R207, R203, 0x6000 ;  /* 0x00006000cbcf7836 */ /* 0x000fc40000000000 */
[C---:B------:R-:W-:Y:S02]  /*4930*/  VIADD R206, R203.reuse, 0x6800 ;  /* 0x00006800cbce7836 */ /* 0x040fe40000000000 */
[C---:B------:R-:W-:Y:S01]  /*4940*/  VIADD R205, R203.reuse, 0x7000 ;  /* 0x00007000cbcd7836 */ /* 0x040fe20000000000 */
[----:B------:R-:W-:Y:S01]  /*4950*/  HMMA.16816.F32 R76, R8, R50, RZ ;  /* 0x00000032084c723c */ /* 0x000fe200000018ff */
[----:B------:R-:W2:Y:S01]  /*4960*/  LDSM.16.M88.4 R8, [R201] ;  /* 0x00000000c908783b */ /* 0x000ea20000000200 */
[----:B------:R-:W-:-:S04]  /*4970*/  VIADD R204, R203, 0x7800 ;  /* 0x00007800cbcc7836 */ /* 0x000fc80000000000 */
[C---:B----4-:R-:W-:Y:S06]  /*4980*/  HMMA.16816.F32 R68, R12.reuse, R44, R36 ;  /* 0x0000002c0c44723c */ /* 0x050fec0000001824 */
[C---:B------:R-:W-:Y:S06]  /*4990*/  HMMA.16816.F32 R24, R12.reuse, R46, R20 ;  /* 0x0000002e0c18723c */ /* 0x040fec0000001814 */
[C---:B------:R-:W-:Y:S06]  /*49a0*/  HMMA.16816.F32 R20, R12.reuse, R56, R32 ;  /* 0x000000380c14723c */ /* 0x040fec0000001820 */
[C---:B------:R-:W-:Y:S01]  /*49b0*/  HMMA.16816.F32 R32, R12.reuse, R58, R40 ;  /* 0x0000003a0c20723c */ /* 0x040fe20000001828 */
[----:B------:R-:W-:Y:S05]  /*49c0*/  LDSM.16.M88.4 R56, [R197+0x1000] ;  /* 0x00100000c538783b */ /* 0x000fea0000000200 */
[C---:B------:R-:W-:Y:S06]  /*49d0*/  HMMA.16816.F32 R36, R12.reuse, R64, R52 ;  /* 0x000000400c24723c */ /* 0x040fec0000001834 */
[C---:B------:R-:W-:Y:S01]  /*49e0*/  HMMA.16816.F32 R44, R12.reuse, R66, R60 ;  /* 0x000000420c2c723c */ /* 0x040fe2000000183c */
[----:B------:R-:W3:Y:S05]  /*49f0*/  LDSM.16.M88.4 R64, [R197+0x800] ;  /* 0x00080000c540783b */ /* 0x000eea0000000200 */
[C---:B------:R-:W-:Y:S01]  /*4a00*/  HMMA.16816.F32 R48, R12.reuse, R80, R72 ;  /* 0x000000500c30723c */ /* 0x040fe20000001848 */
[----:B------:R-:W-:Y:S05]  /*4a10*/  LDSM.16.M88.4 R72, [R192+0xa800] ;  /* 0x00a80000c048783b */ /* 0x000fea0000000200 */
[----:B------:R-:W-:Y:S01]  /*4a20*/  HMMA.16816.F32 R52, R12, R82, R76 ;  /* 0x000000520c34723c */ /* 0x000fe2000000184c */
[----:B------:R-:W-:Y:S04]  /*4a30*/  LDSM.16.M88.4 R12, [R199+0x2000] ;  /* 0x00200000c70c783b */ /* 0x000fe80000000200 */
[----:B------:R-:W-:Y:S01]  /*4a40*/  LDSM.16.M88.4 R76, [R192+0xa000] ;  /* 0x00a00000c04c783b */ /* 0x000fe20000000200 */
[C---:B-1----:R-:W-:Y:S03]  /*4a50*/  HMMA.16816.F32 R60, R16.reuse, R92, R68 ;  /* 0x0000005c103c723c */ /* 0x042fe60000001844 */
[----:B------:R-:W1:Y:S03]  /*4a60*/  LDSM.16.M88.4 R68, [R197+0x1800] ;  /* 0x00180000c544783b */ /* 0x000e660000000200 */
[C---:B------:R-:W-:Y:S01]  /*4a70*/  HMMA.16816.F32 R40, R16.reuse, R94, R24 ;  /* 0x0000005e1028723c */ /* 0x040fe20000001818 */
[----:B------:R-:W-:Y:S04]  /*4a80*/  LDSM.16.M88.4 R80, [R203+0x3800] ;  /* 0x00380000cb50783b */ /* 0x000fe80000000200 */
[----:B------:R-:W-:Y:S01]  /*4a90*/  LDSM.16.M88.4 R92, [R197+0x2000] ;  /* 0x00200000c55c783b */ /* 0x000fe20000000200 */
        /* <DEDUP_REMOVED lines=8> */
[----:B------:R-:W-:Y:S05]  /*4b20*/  LDSM.16.M88.4 R96, [R197+0x4800] ;  /* 0x00480000c560783b */ /* 0x000fea0000000200 */
[C---:B--2---:R-:W-:Y:S06]  /*4b30*/  HMMA.16816.F32 R60, R8.reuse, R100, R60 ;  /* 0x00000064083c723c */ /* 0x044fec000000183c */
[C---:B------:R-:W-:Y:S06]  /*4b40*/  HMMA.16816.F32 R44, R8.reuse, R102, R40 ;  /* 0x00000066082c723c */ /* 0x040fec0000001828 */
[C---:B---3--:R-:W-:Y:S06]  /*4b50*/  HMMA.16816.F32 R40, R8.reuse, R64, R24 ;  /* 0x000000400828723c */ /* 0x048fec0000001818 */
[C---:B------:R-:W-:Y:S01]  /*4b60*/  HMMA.16816.F32 R24, R8.reuse, R66, R20 ;  /* 0x000000420818723c */ /* 0x040fe20000001814 */
[----:B------:R-:W2:Y:S04]  /*4b70*/  LDSM.16.M88.4 R64, [R192+0xb800] ;  /* 0x00b80000c040783b */ /* 0x000ea80000000200 */
[----:B------:R-:W-:Y:S01]  /*4b80*/  LDSM.16.M88.4 R20, [R200+0x2000] ;  /* 0x00200000c814783b */ /* 0x000fe20000000200 */
[C---:B------:R-:W-:Y:S06]  /*4b90*/  HMMA.16816.F32 R16, R8.reuse, R56, R32 ;  /* 0x000000380810723c */ /* 0x040fec0000001820 */
[C---:B------:R-:W-:Y:S01]  /*4ba0*/  HMMA.16816.F32 R32, R8.reuse, R58, R36 ;  /* 0x0000003a0820723c */ /* 0x040fe20000001824 */
[----:B------:R-:W3:Y:S05]  /*4bb0*/  LDSM.16.M88.4 R56, [R203+0x2000] ;  /* 0x00200000cb38783b */ /* 0x000eea0000000200 */
[C---:B-1----:R-:W-:Y:S06]  /*4bc0*/  HMMA.16816.F32 R36, R8.reuse, R68, R48 ;  /* 0x000000440824723c */ /* 0x042fec0000001830 */
[----:B------:R-:W-:Y:S01]  /*4bd0*/  HMMA.16816.F32 R52, R8, R70, R52 ;  /* 0x000000460834723c */ /* 0x000fe20000001834 */
[----:B------:R-:W1:Y:S04]  /*4be0*/  LDSM.16.M88.4 R68, [R203+0x2800] ;  /* 0x00280000cb44783b */ /* 0x000e680000000200 */
[----:B------:R-:W-:Y:S01]  /*4bf0*/  LDSM.16.M88.4 R8, [R202+0x2000] ;  /* 0x00200000ca08783b */ /* 0x000fe20000000200 */
[C---:B------:R-:W-:Y:S06]  /*4c00*/  HMMA.16816.F32 R60, R12.reuse, R76, R60 ;  /* 0x0000004c0c3c723c */ /* 0x040fec000000183c */
[C---:B------:R-:W-:Y:S01]  /*4c10*/  HMMA.16816.F32 R48, R12.reuse, R78, R44 ;  /* 0x0000004e0c30723c */ /* 0x040fe2000000182c */
[----:B------:R-:W5:Y:S05]  /*4c20*/  LDSM.16.M88.4 R76, [R203+0x3000] ;  /* 0x00300000cb4c783b */ /* 0x000f6a0000000200 */
[C---:B------:R-:W-:Y:S06]  /*4c30*/  HMMA.16816.F32 R44, R12.reuse, R72, R40 ;  /* 0x000000480c2c723c */ /* 0x040fec0000001828 */
[C---:B------:R-:W-:Y:S01]  /*4c40*/  HMMA.16816.F32 R40, R12.reuse, R74, R24 ;  /* 0x0000004a0c28723c */ /* 0x040fe20000001818 */
[----:B------:R-:W-:Y:S05]  /*4c50*/  LDSM.16.M88.4 R72, [R198+0xa800] ;  /* 0x00a80000c648783b */ /* 0x000fea0000000200 */
[C---:B----4-:R-:W-:Y:S06]  /*4c60*/  HMMA.16816.F32 R24, R12.reuse, R84, R16 ;  /* 0x000000540c18723c */ /* 0x050fec0000001810 */
[C---:B------:R-:W-:Y:S01]  /*4c70*/  HMMA.16816.F32 R16, R12.reuse, R86, R32 ;  /* 0x000000560c10723c */ /* 0x040fe20000001820 */
[----:B------:R-:W4:Y:S05]  /*4c80*/  LDSM.16.M88.4 R84, [R198+0xa000] ;  /* 0x00a00000c654783b */ /* 0x000f2a0000000200 */
[C---:B--2---:R-:W-:Y:S06]  /*4c90*/  HMMA.16816.F32 R32, R12.reuse, R64, R36 ;  /* 0x000000400c20723c */ /* 0x044fec0000001824 */
[----:B------:R-:W-:Y:S01]  /*4ca0*/  HMMA.16816.F32 R36, R12, R66, R52 ;  /* 0x000000420c24723c */ /* 0x000fe20000001834 */
[----:B------:R-:W2:Y:S05]  /*4cb0*/  LDSM.16.M88.4 R64, [R198+0xb000] ;  /* 0x00b00000c640783b */ /* 0x000eaa0000000200 */
[C---:B---3--:R-:W-:Y:S06]  /*4cc0*/  HMMA.16816.F32 R60, R20.reuse, R56, R60 ;  /* 0x00000038143c723c */ /* 0x048fec000000183c */
[C---:B-1----:R-:W-:Y:S06]  /*4cd0*/  HMMA.16816.F32 R52, R20.reuse, R68, R44 ;  /* 0x000000441434723c */ /* 0x042fec000000182c */
[C---:B------:R-:W-:Y:S06]  /*4ce0*/  HMMA.16816.F32 R56, R20.reuse, R58, R48 ;  /* 0x0000003a1438723c */ /* 0x040fec0000001830 */
[C---:B-----5:R-:W-:Y:S06]  /*4cf0*/  HMMA.16816.F32 R44, R20.reuse, R76, R24 ;  /* 0x0000004c142c723c */ /* 0x060fec0000001818 */
[C---:B------:R-:W-:Y:S01]  /*4d00*/  HMMA.16816.F32 R12, R20.reuse, R78, R16 ;  /* 0x0000004e140c723c */ /* 0x040fe20000001810 */
[----:B------:R-:W1:Y:S04]  /*4d10*/  LDSM.16.M88.4 R16, [R201+0x2000] ;  /* 0x00200000c910783b */ /* 0x000e680000000200 */
[----:B------:R-:W3:Y:S01]  /*4d20*/  LDSM.16.M88.4 R76, [R197+0x2800] ;  /* 0x00280000c54c783b */ /* 0x000ee20000000200 */
[C---:B------:R-:W-:Y:S03]  /*4d30*/  HMMA.16816.F32 R48, R20.reuse, R70, R40 ;  /* 0x000000461430723c */ /* 0x040fe60000001828 */
[----:B------:R-:W-:Y:S03]  /*4d40*/  LDSM.16.M88.4 R68, [R192+0xc000] ;  /* 0x00c00000c044783b */ /* 0x000fe60000000200 */
[C---:B------:R-:W-:Y:S01]  /*4d50*/  HMMA.16816.F32 R24, R20.reuse, R82, R36 ;  /* 0x000000521418723c */ /* 0x040fe20000001824 */
[----:B------:R-:W5:Y:S05]  /*4d60*/  LDSM.16.M88.4 R36, [R197+0x3000] ;  /* 0x00300000c524783b */ /* 0x000f6a0000000200 */
[----:B------:R-:W-:Y:S01]  /*4d70*/  HMMA.16816.F32 R32, R20, R80, R32 ;  /* 0x000000501420723c */ /* 0x000fe20000001820 */
[----:B------:R-:W-:Y:S04]  /*4d80*/  LDSM.16.M88.4 R20, [R199+0x4000] ;  /* 0x00400000c714783b */ /* 0x000fe80000000200 */
[----:B------:R-:W-:Y:S01]  /*4d90*/  LDSM.16.M88.4 R80, [R203+0x4800] ;  /* 0x00480000cb50783b */ /* 0x000fe20000000200 */
[C---:B----4-:R-:W-:Y:S03]  /*4da0*/  HMMA.16816.F32 R40, R8.reuse, R84, R60 ;  /* 0x000000540828723c */ /* 0x050fe6000000183c */
[----:B------:R-:W-:Y:S03]  /*4db0*/  LDSM.16.M88.4 R60, [R192+0xc800] ;  /* 0x00c80000c03c783b */ /* 0x000fe60000000200 */
[C---:B------:R-:W-:Y:S01]  /*4dc0*/  HMMA.16816.F32 R56, R8.reuse, R86, R56 ;  /* 0x000000560838723c */ /* 0x040fe20000001838 */
[----:B------:R-:W-:Y:S05]  /*4dd0*/  LDSM.16.M88.4 R84, [R203+0x4000] ;  /* 0x00400000cb54783b */ /* 0x000fea0000000200 */
        /* <DEDUP_REMOVED lines=8> */
[----:B------:R-:W4:Y:S05]  /*4e60*/  LDSM.16.M88.4 R88, [R192+0xd800] ;  /* 0x00d80000c058783b */ /* 0x000f2a0000000200 */
[C---:B-1----:R-:W-:Y:S06]  /*4e70*/  HMMA.16816.F32 R40, R16.reuse, R92, R40 ;  /* 0x0000005c1028723c */ /* 0x042fec0000001828 */
[C---:B------:R-:W-:Y:S01]  /*4e80*/  HMMA.16816.F32 R56, R16.reuse, R94, R56 ;  /* 0x0000005e1038723c */ /* 0x040fe20000001838 */
[----:B------:R-:W-:Y:S05]  /*4e90*/  LDSM.16.M88.4 R92, [R198+0xd000] ;  /* 0x00d00000c65c783b */ /* 0x000fea0000000200 */
[C---:B---3--:R-:W-:Y:S06]  /*4ea0*/  HMMA.16816.F32 R52, R16.reuse, R76, R52 ;  /* 0x0000004c1034723c */ /* 0x048fec0000001834 */
[C---:B------:R-:W-:Y:S01]  /*4eb0*/  HMMA.16816.F32 R48, R16.reuse, R78, R48 ;  /* 0x0000004e1030723c */ /* 0x040fe20000001830 */
[----:B------:R-:W-:Y:S05]  /*4ec0*/  LDSM.16.M88.4 R76, [R203+0x5000] ;  /* 0x00500000cb4c783b */ /* 0x000fea0000000200 */
[C---:B-----5:R-:W-:Y:S06]  /*4ed0*/  HMMA.16816.F32 R44, R16.reuse, R36, R44 ;  /* 0x00000024102c723c */ /* 0x060fec000000182c */
[C---:B------:R-:W-:Y:S01]  /*4ee0*/  HMMA.16816.F32 R36, R16.reuse, R38, R12 ;  /* 0x000000261024723c */ /* 0x040fe2000000180c */
[----:B------:R-:W1:Y:S05]  /*4ef0*/  LDSM.16.M88.4 R12, [R200+0x4000] ;  /* 0x00400000c80c783b */ /* 0x000e6a0000000200 */
[C---:B--2---:R-:W-:Y:S06]  /*4f00*/  HMMA.16816.F32 R32, R16.reuse, R64, R32 ;  /* 0x000000401020723c */ /* 0x044fec0000001820 */
[----:B------:R-:W-:Y:S01]  /*4f10*/  HMMA.16816.F32 R24, R16, R66, R8 ;  /* 0x000000421018723c */ /* 0x000fe20000001808 */
[----:B------:R-:W2:Y:S04]  /*4f20*/  LDSM.16.M88.4 R64, [R203+0x5800] ;  /* 0x00580000cb40783b */ /* 0x000ea80000000200 */
[----:B------:R-:W-:Y:S01]  /*4f30*/  LDSM.16.M88.4 R8, [R202+0x4000] ;  /* 0x00400000ca08783b */ /* 0x000fe20000000200 */
[C---:B------:R-:W-:Y:S06]  /*4f40*/  HMMA.16816.F32 R16, R20.reuse, R68, R40 ;  /* 0x000000441410723c */ /* 0x040fec0000001828 */
[C---:B------:R-:W-:Y:S01]  /*4f50*/  HMMA.16816.F32 R56, R20.reuse, R70, R56 ;  /* 0x000000461438723c */ /* 0x040fe20000001838 */
[----:B------:R-:W-:Y:S05]  /*4f60*/  LDSM.16.M88.4 R68, [R198+0xc800] ;  /* 0x00c80000c644783b */ /* 0x000fea0000000200 */
[C---:B------:R-:W-:Y:S06]  /*4f70*/  HMMA.16816.F32 R40, R20.reuse, R60, R52 ;  /* 0x0000003c1428723c */ /* 0x040fec0000001834 */
[C---:B------:R-:W-:Y:S06]  /*4f80*/  HMMA.16816.F32 R48, R20.reuse, R62, R48 ;  /* 0x0000003e1430723c */ /* 0x040fec0000001830 */
[C---:B----4-:R-:W-:Y:S06]  /*4f90*/  HMMA.16816.F32 R44, R20.reuse, R72, R44 ;  /* 0x00000048142c723c */ /* 0x050fec000000182c */
        /* <DEDUP_REMOVED lines=9> */
[C---:B------:R-:W-:Y:S06]  /*5030*/  HMMA.16816.F32 R40, R12.reuse, R80, R40 ;  /* 0x000000500c28723c */ /* 0x040fec0000001828 */
[C---:B------:R-:W-:Y:S01]  /*5040*/  HMMA.16816.F32 R52, R12.reuse, R82, R48 ;  /* 0x000000520c34723c */ /* 0x040fe20000001830 */
[----:B------:R-:W-:Y:S05]  /*5050*/  LDSM.16.M88.4 R80, [R192+0xe000] ;  /* 0x00e00000c050783b */ /* 0x000fea0000000200 */
[C---:B------:R-:W-:Y:S06]  /*5060*/  HMMA.16816.F32 R60, R12.reuse, R78, R60 ;  /* 0x0000004e0c3c723c */ /* 0x040fec000000183c */
[C---:B--2---:R-:W-:Y:S06]  /*5070*/  HMMA.16816.F32 R56, R12.reuse, R64, R36 ;  /* 0x000000400c38723c */ /* 0x044fec0000001824 */
[C---:B------:R-:W-:Y:S01]  /*5080*/  HMMA.16816.F32 R36, R12.reuse, R66, R32 ;  /* 0x000000420c24723c */ /* 0x040fe20000001820 */
[----:B------:R-:W2:Y:S05]  /*5090*/  LDSM.16.M88.4 R64, [R197+0x5000] ;  /* 0x00500000c540783b */ /* 0x000eaa0000000200 */
[----:B------:R-:W-:Y:S01]  /*50a0*/  HMMA.16816.F32 R48, R12, R76, R44 ;  /* 0x0000004c0c30723c */ /* 0x000fe2000000182c */
[----:B------:R-:W-:Y:S05]  /*50b0*/  LDSM.16.M88.4 R76, [R192+0xf000] ;  /* 0x00f00000c04c783b */ /* 0x000fea0000000200 */
[C---:B---3--:R-:W-:Y:S06]  /*50c0*/  HMMA.16816.F32 R32, R8.reuse, R72, R24 ;  /* 0x000000480820723c */ /* 0x048fec0000001818 */
[C---:B------:R-:W-:Y:S01]  /*50d0*/  HMMA.16816.F32 R24, R8.reuse, R74, R16 ;  /* 0x0000004a0818723c */ /* 0x040fe20000001810 */
[----:B------:R-:W-:Y:S04]  /*50e0*/  LDSM.16.M88.4 R16, [R199+0x6000] ;  /* 0x00600000c710783b */ /* 0x000fe80000000200 */
[----:B------:R-:W-:Y:S01]  /*50f0*/  LDSM.16.M88.4 R72, [R192+0xe800] ;  /* 0x00e80000c048783b */ /* 0x000fe20000000200 */
[C---:B------:R-:W-:Y:S06]  /*5100*/  HMMA.16816.F32 R12, R8.reuse, R68, R40 ;  /* 0x00000044080c723c */ /* 0x040fec0000001828 */
[C---:B------:R-:W-:Y:S01]  /*5110*/  HMMA.16816.F32 R44, R8.reuse, R70, R52 ;  /* 0x00000046082c723c */ /* 0x040fe20000001834 */
[----:B------:R-:W3:Y:S05]  /*5120*/  LDSM.16.M88.4 R68, [R197+0x5800] ;  /* 0x00580000c544783b */ /* 0x000eea0000000200 */
[C---:B------:R-:W-:Y:S06]  /*5130*/  HMMA.16816.F32 R60, R8.reuse, R94, R60 ;  /* 0x0000005e083c723c */ /* 0x040fec000000183c */
[C---:B------:R-:W-:Y:S01]  /*5140*/  HMMA.16816.F32 R48, R8.reuse, R92, R48 ;  /* 0x0000005c0830723c */ /* 0x040fe20000001830 */
[----:B------:R-:W-:Y:S05]  /*5150*/  LDSM.16.M88.4 R92, [R203+0x6000] ;  /* 0x00600000cb5c783b */ /* 0x000fea0000000200 */
[C---:B-1----:R-:W-:Y:S06]  /*5160*/  HMMA.16816.F32 R52, R8.reuse, R84, R56 ;  /* 0x000000540834723c */ /* 0x042fec0000001838 */
[----:B------:R-:W-:Y:S01]  /*5170*/  HMMA.16816.F32 R40, R8, R86, R36 ;  /* 0x000000560828723c */ /* 0x000fe20000001824 */
[----:B------:R-:W-:Y:S04]  /*5180*/  LDSM.16.M88.4 R8, [R200+0x6000] ;  /* 0x00600000c808783b */ /* 0x000fe80000000200 */
[----:B------:R-:W-:Y:S01]  /*5190*/  LDSM.16.M88.4 R84, [R203+0x7000] ;  /* 0x00700000cb54783b */ /* 0x000fe20000000200 */
[C---:B------:R-:W-:Y:S06]  /*51a0*/  HMMA.16816.F32 R36, R20.reuse, R88, R32 ;  /* 0x000000581424723c */ /* 0x040fec0000001820 */
[C---:B------:R-:W-:Y:S01]  /*51b0*/  HMMA.16816.F32 R32, R20.reuse, R90, R24 ;  /* 0x0000005a1420723c */ /* 0x040fe20000001818 */
[----:B------:R-:W1:Y:S05]  /*51c0*/  LDSM.16.M88.4 R88, [R192+0xf800] ;  /* 0x00f80000c058783b */ /* 0x000e6a0000000200 */
[C---:B------:R-:W-:Y:S06]  /*51d0*/  HMMA.16816.F32 R24, R20.reuse, R96, R12 ;  /* 0x000000601418723c */ /* 0x040fec000000180c */
[C---:B------:R-:W-:Y:S06]  /*51e0*/  HMMA.16816.F32 R12, R20.reuse, R98, R44 ;  /* 0x00000062140c723c */ /* 0x040fec000000182c */
[C---:B--2---:R-:W-:Y:S01]  /*51f0*/  HMMA.16816.F32 R56, R20.reuse, R66, R60 ;  /* 0x000000421438723c */ /* 0x044fe2000000183c */
[----:B------:R-:W2:Y:S05]  /*5200*/  LDSM.16.M88.4 R60, [R203+0x6800] ;  /* 0x00680000cb3c783b */ /* 0x000eaa0000000200 */
[C---:B------:R-:W-:Y:S01]  /*5210*/  HMMA.16816.F32 R48, R20.reuse, R64, R48 ;  /* 0x000000401430723c */ /* 0x040fe20000001830 */
[----:B------:R-:W-:Y:S05]  /*5220*/  LDSM.16.M88.4 R64, [R198+0xf000] ;  /* 0x00f00000c640783b */ /* 0x000fea0000000200 */
[C---:B---3--:R-:W-:Y:S06]  /*5230*/  HMMA.16816.F32 R52, R20.reuse, R68, R52 ;  /* 0x000000441434723c */ /* 0x048fec0000001834 */
[----:B------:R-:W-:Y:S01]  /*5240*/  HMMA.16816.F32 R44, R20, R70, R40 ;  /* 0x00000046142c723c */ /* 0x000fe20000001828 */
[----:B------:R-:W-:Y:S05]  /*5250*/  LDSM.16.M88.4 R68, [R198+0xe800] ;  /* 0x00e80000c644783b */ /* 0x000fea0000000200 */
[C---:B------:R-:W-:Y:S06]  /*5260*/  HMMA.16816.F32 R40, R16.reuse, R80, R36 ;  /* 0x000000501028723c */ /* 0x040fec0000001824 */
[C---:B------:R-:W-:Y:S01]  /*5270*/  HMMA.16816.F32 R36, R16.reuse, R82, R32 ;  /* 0x000000521024723c */ /* 0x040fe20000001820 */
[----:B------:R-:W-:Y:S05]  /*5280*/  LDSM.16.M88.4 R80, [R198+0xe000] ;  /* 0x00e00000c650783b */ /* 0x000fea0000000200 */
[C---:B------:R-:W-:Y:S06]  /*5290*/  HMMA.16816.F32 R32, R16.reuse, R72, R24 ;  /* 0x000000481020723c */ /* 0x040fec0000001818 */
[C---:B------:R-:W-:Y:S01]  /*52a0*/  HMMA.16816.F32 R24, R16.reuse, R74, R12 ;  /* 0x0000004a1018723c */ /* 0x040fe2000000180c */
[----:B------:R-:W3:Y:S04]  /*52b0*/  LDSM.16.M88.4 R72, [R203+0x7800] ;  /* 0x00780000cb48783b */ /* 0x000ee80000000200 */
[----:B------:R-:W4:Y:S01]  /*52c0*/  LDSM.16.M88.4 R12, [R202+0x6000] ;  /* 0x00600000ca0c783b */ /* 0x000f220000000200 */
[C---:B------:R-:W-:Y:S06]  /*52d0*/  HMMA.16816.F32 R20, R16.reuse, R76, R48 ;  /* 0x0000004c1014723c */ /* 0x040fec0000001830 */
[C---:B-1----:R-:W-:Y:S06]  /*52e0*/  HMMA.16816.F32 R52, R16.reuse, R88, R52 ;  /* 0x000000581034723c */ /* 0x042fec0000001834 */
[C---:B------:R-:W-:Y:S01]  /*52f0*/  HMMA.16816.F32 R56, R16.reuse, R78, R56 ;  /* 0x0000004e1038723c */ /* 0x040fe20000001838 */
[----:B------:R-:W-:Y:S05]  /*5300*/  LDSM.16.M88.4 R76, [R197+0x6000] ;  /* 0x00600000c54c783b */ /* 0x000fea0000000200 */
[----:B------:R-:W-:Y:S01]  /*5310*/  HMMA.16816.F32 R48, R16, R90, R44 ;  /* 0x0000005a1030723c */ /* 0x000fe2000000182c */
[----:B------:R-:W1:Y:S05]  /*5320*/  LDSM.16.M88.4 R16, [R201+0x6000] ;  /* 0x00600000c910783b */ /* 0x000e6a0000000200 */
[C---:B------:R-:W-:Y:S06]  /*5330*/  HMMA.16816.F32 R44, R8.reuse, R92, R40 ;  /* 0x0000005c082c723c */ /* 0x040fec0000001828 */
[C---:B------:R-:W-:Y:S06]  /*5340*/  HMMA.16816.F32 R40, R8.reuse, R94, R36 ;  /* 0x0000005e0828723c */ /* 0x040fec0000001824 */
[C---:B--2---:R-:W-:Y:S06]  /*5350*/  HMMA.16816.F32 R36, R8.reuse, R60, R32 ;  /* 0x0000003c0824723c */ /* 0x044fec0000001820 */
[C---:B------:R-:W-:Y:S06]  /*5360*/  HMMA.16816.F32 R32, R8.reuse, R62, R24 ;  /* 0x0000003e0820723c */ /* 0x040fec0000001818 */
[C---:B------:R-:W-:Y:S06]  /*5370*/  HMMA.16816.F32 R20, R8.reuse, R84, R20 ;  /* 0x000000540814723c */ /* 0x040fec0000001814 */
[C---:B---3--:R-:W-:Y:S06]  /*5380*/  HMMA.16816.F32 R52, R8.reuse, R72, R52 ;  /* 0x000000480834723c */ /* 0x048fec0000001834 */
[C---:B------:R-:W-:Y:S06]  /*5390*/  HMMA.16816.F32 R24, R8.reuse, R86, R56 ;  /* 0x000000560818723c */ /* 0x040fec0000001838 */
[----:B------:R-:W-:Y:S06]  /*53a0*/  HMMA.16816.F32 R72, R8, R74, R48 ;  /* 0x0000004a0848723c */ /* 0x000fec0000001830 */
[C---:B----4-:R-:W-:Y:S01]  /*53b0*/  HMMA.16816.F32 R8, R12.reuse, R80, R44 ;  /* 0x000000500c08723c */ /* 0x050fe2000000182c */
[----:B------:R-:W2:Y:S05]  /*53c0*/  LDSM.16.M88.4 R44, [R198+0xf800] ;  /* 0x00f80000c62c783b */ /* 0x000eaa0000000200 */
[C---:B------:R-:W-:Y:S01]  /*53d0*/  HMMA.16816.F32 R56, R12.reuse, R70, R32 ;  /* 0x000000460c38723c */ /* 0x040fe20000001820 */
[----:B------:R-:W3:Y:S05]  /*53e0*/  LDSM.16.M88.4 R32, [R197+0x6800] ;  /* 0x00680000c520783b */ /* 0x000eea0000000200 */
[C---:B------:R-:W-:Y:S06]  /*53f0*/  HMMA.16816.F32 R40, R12.reuse, R82, R40 ;  /* 0x000000520c28723c */ /* 0x040fec0000001828 */
[C---:B------:R-:W-:Y:S06]  /*5400*/  HMMA.16816.F32 R60, R12.reuse, R64, R20 ;  /* 0x000000400c3c723c */ /* 0x040fec0000001814 */
[----:B------:R-:W-:Y:S06]  /*5410*/  HMMA.16816.F32 R64, R12, R66, R24 ;  /* 0x000000420c40723c */ /* 0x000fec0000001818 */
[----:B-1----:R-:W-:Y:S06]  /*5420*/  HMMA.16816.F32 R24, R16, R76, R8 ;  /* 0x0000004c1018723c */ /* 0x002fec0000001808 */
[----:B------:R-:W-:Y:S01]  /*5430*/  HMMA.16816.F32 R48, R12, R68, R36 ;  /* 0x000000440c30723c */ /* 0x000fe20000001824 */
[----:B------:R-:W1:Y:S01]  /*5440*/  LDSM.16.M88.4 R36, [R197+0x7000] ;  /* 0x00700000c524783b */ /* 0x000e620000000200 */
[----:B------:R-:W-:Y:S01]  /*5450*/  IMAD.U32 R9, RZ, RZ, UR29 ;  /* 0x0000001dff097e24 */ /* 0x000fe2000f8e00ff */
[----:B------:R-:W-:Y:S01]  /*5460*/  IADD3 R8, R7, UR21, R3 ;  /* 0x0000001507087c10 */ /* 0x000fe2000fffe003 */
[----:B------:R-:W-:-:S02]  /*5470*/  VIADD R3, R2, 0x1 ;  /* 0x0000000102037836 */ /* 0x000fc40000000000 */
[----:B------:R-:W-:Y:S01]  /*5480*/  HMMA.16816.F32 R20, R16, R78, R40 ;  /* 0x0000004e1014723c */ /* 0x000fe20000001828 */
[----:B------:R-:W-:Y:S01]  /*5490*/  VIADDMNMX R223, R6, UR6, R9, PT ;  /* 0x0000000606df7c46 */ /* 0x000fe2000b800109 */
[----:B------:R-:W-:Y:S01]  /*54a0*/  VIADD R6, R2, 0x8 ;  /* 0x0000000802067836 */ /* 0x000fe20000000000 */
[----:B------:R-:W-:Y:S02]  /*54b0*/  VIMNMX R222, R8, UR29, PT ;  /* 0x0000001d08de7c48 */ /* 0x000fe4000bfe0100 */
[CC--:B------:R-:W-:Y:S01]  /*54c0*/  ISETP.GE.AND P6, PT, R3.reuse, R223.reuse, PT ;  /* 0x000000df0300720c */ /* 0x0c0fe20003fc6270 */
[C---:B--2---:R-:W-:Y:S01]  /*54d0*/  HMMA.16816.F32 R52, R12.reuse, R44, R52 ;  /* 0x0000002c0c34723c */ /* 0x044fe20000001834 */
[CC--:B------:R-:W-:Y:S02]  /*54e0*/  ISETP.GE.AND P2, PT, R3.reuse, R222.reuse, PT ;  /* 0x000000de0300720c */ /* 0x0c0fe40003f46270 */
[C---:B------:R-:W-:Y:S02]  /*54f0*/  ISETP.GE.AND P0, PT, R2.reuse, R223, PT ;  /* 0x000000df0200720c */ /* 0x040fe40003f06270 */
[----:B------:R-:W-:Y:S01]  /*5500*/  ISETP.GE.AND P3, PT, R2, R222, PT ;  /* 0x000000de0200720c */ /* 0x000fe20003f66270 */
[----:B------:R-:W-:Y:S01]  /*5510*/  HMMA.16816.F32 R44, R12, R46, R72 ;  /* 0x0000002e0c2c723c */ /* 0x000fe20000001848 */
[----:B------:R-:W-:-:S02]  /*5520*/  ISETP.LT.OR P6, PT, R3, R221, P6 ;  /* 0x000000dd0300720c */ /* 0x000fc400037c1670 */
[-C--:B------:R-:W-:Y:S01]  /*5530*/  ISETP.LT.OR P2, PT, R3, R220.reuse, P2 ;  /* 0x000000dc0300720c */ /* 0x080fe20001741670 */
[C---:B------:R-:W-:Y:S01]  /*5540*/  VIADD R3, R2.reuse, 0x9 ;  /* 0x0000000902037836 */ /* 0x040fe20000000000 */
[C---:B------:R-:W-:Y:S01]  /*5550*/  ISETP.LT.OR P0, PT, R2.reuse, R221, P0 ;  /* 0x000000dd0200720c */ /* 0x040fe20000701670 */
[----:B---3--:R-:W-:Y:S01]  /*5560*/  HMMA.16816.F32 R8, R16, R32, R48 ;  /* 0x000000201008723c */ /* 0x008fe20000001830 */
[----:B------:R-:W-:Y:S02]  /*5570*/  ISETP.LT.OR P3, PT, R2, R220, P3 ;  /* 0x000000dc0200720c */ /* 0x000fe40001f61670 */
[----:B------:R-:W-:Y:S02]  /*5580*/  FSEL R43, R24, -INF , !P0 ;  /* 0xff800000182b7808 */ /* 0x000fe40004000000 */
[----:B------:R-:W-:Y:S02]  /*5590*/  FSEL R42, R26, -INF , !P3 ;  /* 0xff8000001a2a7808 */ /* 0x000fe40005800000 */
[----:B------:R-:W-:-:S02]  /*55a0*/  FSEL R31, R25, -INF , !P6 ;  /* 0xff800000191f7808 */ /* 0x000fc40007000000 */
[----:B------:R-:W-:Y:S02]  /*55b0*/  FSEL R41, R27, -INF , !P2 ;  /* 0xff8000001b297808 */ /* 0x000fe40005000000 */
[----:B------:R-:W-:Y:S01]  /*55c0*/  HMMA.16816.F32 R24, R16, R34, R56 ;  /* 0x000000221018723c */ /* 0x000fe20000001838 */
[----:B------:R-:W2:Y:S01]  /*55d0*/  LDSM.16.M88.4 R32, [R197+0x7800] ;  /* 0x00780000c520783b */ /* 0x000ea20000000200 */
[----:B------:R-:W-:Y:S01]  /*55e0*/  ISETP.GE.AND P5, PT, R3, R223, PT ;  /* 0x000000df0300720c */ /* 0x000fe20003fa6270 */
[----:B------:R-:W-:-:S04]  /*55f0*/  DEPBAR.LE SB0, 0x0 ;  /* 0x000080000000791a */ /* 0x000fc80000000000 */
[----:B------:R-:W-:Y:S01]  /*5600*/  BAR.SYNC.DEFER_BLOCKING 0x0 ;  /* 0x0000000000007b1d */ /* 0x000fe20000010000 */
[CC--:B------:R-:W-:Y:S01]  /*5610*/  ISETP.GE.AND P0, PT, R3.reuse, R222.reuse, PT ;  /* 0x000000de0300720c */ /* 0x0c0fe20003f06270 */
[----:B-1----:R-:W-:Y:S01]  /*5620*/  HMMA.16816.F32 R12, R16, R36, R60 ;  /* 0x00000024100c723c */ /* 0x002fe2000000183c */
[C---:B------:R-:W-:Y:S02]  /*5630*/  ISETP.GE.AND P1, PT, R6.reuse, R223, PT ;  /* 0x000000df0600720c */ /* 0x040fe40003f26270 */
[----:B------:R-:W-:Y:S02]  /*5640*/  ISETP.GE.AND P4, PT, R6, R222, PT ;  /* 0x000000de0600720c */ /* 0x000fe40003f86270 */
[CC--:B------:R-:W-:Y:S02]  /*5650*/  ISETP.LT.OR P5, PT, R3.reuse, R221.reuse, P5 ;  /* 0x000000dd0300720c */ /* 0x0c0fe40002fa1670 */
[----:B------:R-:W-:Y:S01]  /*5660*/  ISETP.LT.OR P0, PT, R3, R220, P0 ;  /* 0x000000dc0300720c */ /* 0x000fe20000701670 */
[----:B------:R-:W-:Y:S01]  /*5670*/  VIADD R3, R2, 0x11 ;  /* 0x0000001102037836 */ /* 0x000fe20000000000 */
[----:B------:R-:W-:-:S02]  /*5680*/  ISETP.LT.OR P1, PT, R6, R221, P1 ;  /* 0x000000dd0600720c */ /* 0x000fc40000f21670 */
[----:B------:R-:W-:Y:S01]  /*5690*/  ISETP.LT.OR P4, PT, R6, R220, P4 ;  /* 0x000000dc0600720c */ /* 0x000fe20002781670 */
[----:B------:R-:W-:Y:S01]  /*56a0*/  VIADD R6, R2, 0x10 ;  /* 0x0000001002067836 */ /* 0x000fe20000000000 */
[----:B------:R-:W-:Y:S02]  /*56b0*/  FSEL R40, R20, -INF , !P1 ;  /* 0xff80000014287808 */ /* 0x000fe40004800000 */
[CC--:B------:R-:W-:Y:S02]  /*56c0*/  ISETP.GE.AND P6, PT, R3.reuse, R223.reuse, PT ;  /* 0x000000df0300720c */ /* 0x0c0fe40003fc6270 */
[-C--:B------:R-:W-:Y:S02]  /*56d0*/  ISETP.GE.AND P1, PT, R3, R222.reuse, PT ;  /* 0x000000de0300720c */ /* 0x080fe40003f26270 */
[C---:B------:R-:W-:Y:S02]  /*56e0*/  ISETP.GE.AND P2, PT, R6.reuse, R223, PT ;  /* 0x000000df0600720c */ /* 0x040fe40003f46270 */
[----:B------:R-:W-:-:S02]  /*56f0*/  ISETP.GE.AND P3, PT, R6, R222, PT ;  /* 0x000000de0600720c */ /* 0x000fc40003f66270 */
[CC--:B------:R-:W-:Y:S02]  /*5700*/  ISETP.LT.OR P6, PT, R3.reuse, R221.reuse, P6 ;  /* 0x000000dd0300720c */ /* 0x0c0fe400037c1670 */
[-C--:B------:R-:W-:Y:S01]  /*5710*/  ISETP.LT.OR P1, PT, R3, R220.reuse, P1 ;  /* 0x000000dc0300720c */ /* 0x080fe20000f21670 */
[----:B------:R-:W-:Y:S01]  /*5720*/  VIADD R3, R2, 0x19 ;  /* 0x0000001902037836 */ /* 0x000fe20000000000 */
[C---:B------:R-:W-:Y:S02]  /*5730*/  ISETP.LT.OR P2, PT, R6.reuse, R221, P2 ;  /* 0x000000dd0600720c */ /* 0x040fe40001741670 */
[----:B------:R-:W-:Y:S01]  /*5740*/  ISETP.LT.OR P3, PT, R6, R220, P3 ;  /* 0x000000dc0600720c */ /* 0x000fe20001f61670 */
[----:B------:R-:W-:Y:S01]  /*5750*/  VIADD R6, R2, 0x18 ;  /* 0x0000001802067836 */ /* 0x000fe20000000000 */
[----:B------:R-:W-:Y:S02]  /*5760*/  FSEL R30, R21, -INF , !P5 ;  /* 0xff800000151e7808 */ /* 0x000fe40006800000 */
[----:B------:R-:W-:-:S02]  /*5770*/  FSEL R128, R8, -INF , !P2 ;  /* 0xff80000008807808 */ /* 0x000fc40005000000 */
[----:B------:R-:W-:Y:S02]  /*5780*/  FSEL R48, R22, -INF , !P4 ;  /* 0xff80000016307808 */ /* 0x000fe40006000000 */
[----:B------:R-:W-:Y:S02]  /*5790*/  FSEL R49, R23, -INF , !P0 ;  /* 0xff80000017317808 */ /* 0x000fe40004000000 */
[CC--:B------:R-:W-:Y:S01]  /*57a0*/  ISETP.GE.AND P5, PT, R3.reuse, R223.reuse, PT ;  /* 0x000000df0300720c */ /* 0x0c0fe20003fa6270 */
[----:B------:R-:W-:Y:S01]  /*57b0*/  HMMA.16816.F32 R20, R16, R38, R64 ;  /* 0x000000261014723c */ /* 0x000fe20000001840 */
        /* <DEDUP_REMOVED lines=21> */
[----:B------:R-:W-:Y:S01]  /*5910*/  VIADD R3, R2, 0x29 ;  /* 0x0000002902037836 */ /* 0x000fe20000000000 */
[C---:B------:R-:W-:Y:S02]  /*5920*/  ISETP.LT.OR P1, PT, R6.reuse, R221, P1 ;  /* 0x000000dd0600720c */ /* 0x040fe40000f21670 */
[----:B------:R-:W-:Y:S01]  /*5930*/  ISETP.LT.OR P3, PT, R6, R220, P3 ;  /* 0x000000dc0600720c */ /* 0x000fe20001f61670 */
[----:B------:R-:W-:Y:S01]  /*5940*/  VIADD R6, R2, 0x28 ;  /* 0x0000002802067836 */ /* 0x000fe20000000000 */
[----:B------:R-:W-:Y:S02]  /*5950*/  FSEL R133, R25, -INF , !P5 ;  /* 0xff80000019857808 */ /* 0x000fe40006800000 */
[----:B------:R-:W-:Y:S02]  /*5960*/  FSEL R186, R12, -INF , !P1 ;  /* 0xff8000000cba7808 */ /* 0x000fe40004800000 */
[----:B------:R-:W-:-:S02]  /*5970*/  FSEL R145, R27, -INF , !P2 ;  /* 0xff8000001b917808 */ /* 0x000fc40005000000 */
[CC--:B------:R-:W-:Y:S02]  /*5980*/  ISETP.GE.AND P5, PT, R3.reuse, R223.reuse, PT ;  /* 0x000000df0300720c */ /* 0x0c0fe40003fa6270 */
[CC--:B------:R-:W-:Y:S02]  /*5990*/  ISETP.GE.AND P1, PT, R3.reuse, R222.reuse, PT ;  /* 0x000000de0300720c */ /* 0x0c0fe40003f26270 */
[----:B------:R-:W-:Y:S02]  /*59a0*/  FSEL R144, R26, -INF , !P4 ;  /* 0xff8000001a907808 */ /* 0x000fe40006000000 */
[C---:B------:R-:W-:Y:S02]  /*59b0*/  ISETP.GE.AND P2, PT, R6.reuse, R223, PT ;  /* 0x000000df0600720c */ /* 0x040fe40003f46270 */
[----:B------:R-:W-:Y:S02]  /*59c0*/  ISETP.GE.AND P4, PT, R6, R222, PT ;  /* 0x000000de0600720c */ /* 0x000fe40003f86270 */
        /* <DEDUP_REMOVED lines=8> */
[----:B------:R-:W-:-:S02]  /*5a50*/  ISETP.GE.AND P6, PT, R3, R223, PT ;  /* 0x000000df0300720c */ /* 0x000fc40003fc6270 */
[----:B------:R-:W-:Y:S02]  /*5a60*/  ISETP.GE.AND P2, PT, R3, R222, PT ;  /* 0x000000de0300720c */ /* 0x000fe40003f46270 */
[----:B------:R-:W-:Y:S02]  /*5a70*/  FSEL R252, R15, -INF , !P0 ;  /* 0xff8000000ffc7808 */ /* 0x000fe40004000000 */
[----:B------:R-:W-:Y:S02]  /*5a80*/  ISETP.GE.AND P0, PT, R6, R223, PT ;  /* 0x000000df0600720c */ /* 0x000fe40003f06270 */
[CC--:B------:R-:W-:Y:S02]  /*5a90*/  ISETP.LT.OR P6, PT, R3.reuse, R221.reuse, P6 ;  /* 0x000000dd0300720c */ /* 0x0c0fe400037c1670 */
[----:B------:R-:W-:Y:S01]  /*5aa0*/  ISETP.LT.OR P2, PT, R3, R220, P2 ;  /* 0x000000dc0300720c */ /* 0x000fe20001741670 */
[----:B------:R-:W-:Y:S01]  /*5ab0*/  VIADD R3, R2, 0x38 ;  /* 0x0000003802037836 */ /* 0x000fe20000000000 */
[----:B------:R-:W-:Y:S01]  /*5ac0*/  ISETP.LT.OR P0, PT, R6, R221, P0 ;  /* 0x000000dd0600720c */ /* 0x000fe20000701670 */
[----:B------:R-:W-:Y:S01]  /*5ad0*/  VIADD R2, R2, 0x39 ;  /* 0x0000003902027836 */ /* 0x000fe20000000000 */
[----:B------:R-:W-:-:S02]  /*5ae0*/  FSEL R247, R14, -INF , !P3 ;  /* 0xff8000000ef77808 */ /* 0x000fc40005800000 */
[-C--:B------:R-:W-:Y:S02]  /*5af0*/  ISETP.GE.AND P3, PT, R6, R222.reuse, PT ;  /* 0x000000de0600720c */ /* 0x080fe40003f66270 */
[----:B------:R-:W-:Y:S02]  /*5b00*/  FSEL R246, R22, -INF , !P4 ;  /* 0xff80000016f67808 */ /* 0x000fe40006000000 */
[----:B------:R-:W-:Y:S02]  /*5b10*/  FSEL R177, R8, -INF , !P0 ;  /* 0xff80000008b17808 */ /* 0x000fe40004000000 */
[C---:B------:R-:W-:Y:S02]  /*5b20*/  ISETP.GE.AND P4, PT, R2.reuse, R223, PT ;  /* 0x000000df0200720c */ /* 0x040fe40003f86270 */
[----:B------:R-:W-:Y:S02]  /*5b30*/  ISETP.GE.AND P0, PT, R2, R222, PT ;  /* 0x000000de0200720c */ /* 0x000fe40003f06270 */
[----:B------:R-:W-:-:S02]  /*5b40*/  ISETP.LT.OR P3, PT, R6, R220, P3 ;  /* 0x000000dc0600720c */ /* 0x000fc40001f61670 */
[----:B------:R-:W-:Y:S02]  /*5b50*/  FSEL R184, R21, -INF , !P5 ;  /* 0xff80000015b87808 */ /* 0x000fe40006800000 */
[C---:B------:R-:W-:Y:S02]  /*5b60*/  ISETP.GE.AND P5, PT, R3.reuse, R223, PT ;  /* 0x000000df0300720c */ /* 0x040fe40003fa6270 */
[CC--:B------:R-:W-:Y:S02]  /*5b70*/  ISETP.LT.OR P4, PT, R2.reuse, R221.reuse, P4 ;  /* 0x000000dd0200720c */ /* 0x0c0fe40002781670 */
[----:B------:R-:W-:Y:S02]  /*5b80*/  ISETP.LT.OR P0, PT, R2, R220, P0 ;  /* 0x000000dc0200720c */ /* 0x000fe40000701670 */
[----:B------:R-:W-:Y:S02]  /*5b90*/  FSEL R2, R10, -INF , !P3 ;  /* 0xff8000000a027808 */ /* 0x000fe40005800000 */
[----:B------:R-:W-:-:S02]  /*5ba0*/  ISETP.LT.OR P5, PT, R3, R221, P5 ;  /* 0x000000dd0300720c */ /* 0x000fc40002fa1670 */
[----:B------:R-:W-:Y:S01]  /*5bb0*/  FSEL R178, R19, -INF , !P0 ;  /* 0xff80000013b27808 */ /* 0x000fe20004000000 */
[----:B------:R1:W-:Y:S01]  /*5bc0*/  STL [R1+0x60], R2 ;  /* 0x0000600201007387 */ /* 0x0003e20000100800 */
[----:B------:R-:W-:Y:S02]  /*5bd0*/  PLOP3.LUT P0, PT, PT, PT, UP0, 0x80, 0x0 ;  /* 0x000000000000781c */ /* 0x000fe40003f0f008 */
[----:B------:R-:W-:Y:S02]  /*5be0*/  FSEL R234, R23, -INF , !P1 ;  /* 0xff80000017ea7808 */ /* 0x000fe40004800000 */
[----:B------:R-:W-:Y:S02]  /*5bf0*/  ISETP.GE.AND P1, PT, R3, R222, PT ;  /* 0x000000de0300720c */ /* 0x000fe40003f26270 */
[----:B------:R-:W-:Y:S02]  /*5c00*/  FSEL R225, R9, -INF , !P6 ;  /* 0xff80000009e17808 */ /* 0x000fe40007000000 */
[----:B------:R-:W-:-:S02]  /*5c10*/  ISETP.LT.OR P1, PT, R3, R220, P1 ;  /* 0x000000dc0300720c */ /* 0x000fc40000f21670 */
[----:B------:R-:W-:Y:S02]  /*5c20*/  FSEL R235, R11, -INF , !P2 ;  /* 0xff8000000beb7808 */ /* 0x000fe40005000000 */
[----:B------:R-:W-:Y:S02]  /*5c30*/  FSEL R7, R18, -INF , !P1 ;  /* 0xff80000012077808 */ /* 0x000fe40004800000 */
[----:B------:R-:W-:Y:S02]  /*5c40*/  FSEL R232, R17, -INF , !P4 ;  /* 0xff80000011e87808 */ /* 0x000fe40006000000 */
[----:B-1----:R-:W-:-:S05]  /*5c50*/  FSEL R2, R16, -INF , !P5 ;  /* 0xff80000010027808 */ /* 0x002fca0006800000 */
[----:B------:R1:W-:Y:S01]  /*5c60*/  STL [R1+0x50], R2 ;  /* 0x0000500201007387 */ /* 0x0003e20000100800 */
[----:B------:R-:W-:Y:S05]  /*5c70*/  @!P0 BRA `(.L_x_237) ;  /* 0x0000000800548947 */ /* 0x000fea0003800000 */
[----:B------:R-:W-:Y:S01]  /*5c80*/  ULDC UR6, c[0x0][0x2d0] ;  /* 0x0000b40000067ab9 */ /* 0x000fe20000000800 */
[----:B------:R-:W-:Y:S01]  /*5c90*/  UIADD3 UR7, UR20, -0x2, URZ ;  /* 0xfffffffe14077890 */ /* 0x000fe2000fffe03f */
[----:B------:R-:W-:Y:S01]  /*5ca0*/  ISETP.GE.AND P6, PT, R28, UR6, PT ;  /* 0x000000061c007c0c */ /* 0x000fe2000bfc6270 */
[----:B------:R-:W-:Y:S01]  /*5cb0*/  BSSY B0, `(.L_x_238) ;  /* 0x0000090000007945 */ /* 0x000fe20003800000 */
[----:B------:R-:W-:Y:S01]  /*5cc0*/  ISETP.GE.AND P5, PT, R112, UR6, PT ;  /* 0x0000000670007c0c */ /* 0x000fe2000bfa6270 */
[----:B------:R-:W-:Y:S01]  /*5cd0*/  UIMAD UR12, UR12, UR7, URZ ;  /* 0x000000070c0c72a4 */ /* 0x000fe2000f8e023f */
[----:B------:R-:W-:Y:S01]  /*5ce0*/  ISETP.GE.AND P4, PT, R111, UR6, PT ;  /* 0x000000066f007c0c */ /* 0x000fe2000bf86270 */
[----:B-1----:R-:W-:Y:S01]  /*5cf0*/  IMAD.WIDE.U32 R2, R104, UR7, R108 ;  /* 0x0000000768027c25 */ /* 0x002fe2000f8e006c */
        /* <DEDUP_REMOVED lines=37> */
[----:B------:R-:W2:Y:S02]  /*5f50*/  @!P3 LDC.64 R18, c[0x0][0x218] ;  /* 0x00008600ff12bb82 */ /* 0x000ea40000000a00 */
[----:B------:R-:W-:Y:S01]  /*5f60*/  @!PT LDS RZ, [RZ] ;  /* 0x00000000fffff984 */ /* 0x000fe20000000800 */
[----:B------:R-:W-:Y:S01]  /*5f70*/  @!PT LDS RZ, [RZ] ;  /* 0x00000000fffff984 */ /* 0x000fe20000000800 */
[----:B------:R-:W-:Y:S01]  /*5f80*/  @!PT LDS RZ, [RZ] ;  /* 0x00000000fffff984 */ /* 0x000fe20000000800 */
[----:B------:R3:W-:Y:S04]  /*5f90*/  @!P3 LDGSTS.E.BYPASS.LTC128B.128 [R219+0xe000], desc[UR30][R12.64+0x180] ;  /* 0x0e0001800cdbbfae */ /* 0x0007e8000b901d5e */
[----:B------:R2:W-:Y:S02]  /*5fa0*/  @P6 STS.128 [R219+0x8800], RZ ;  /* 0x008800ffdb006388 */ /* 0x0005e40000000c00 */
[----:B------:R-:W2:Y:S01]  /*5fb0*/  @!P4 LDC.64 R28, c[0x0][0x218] ;  /* 0x00008600ff1ccb82 */ /* 0x000ea20000000a00 */
[----:B-1----:R-:W-:-:S07]  /*5fc0*/  @!P6 LEA R10, P1, R3, R16, 0x1 ;  /* 0x00000010030ae211 */ /* 0x002fce00078208ff */
[----:B------:R-:W1:Y:S01]  /*5fd0*/  @!P3 LDC.64 R26, c[0x0][0x218] ;  /* 0x00008600ff1abb82 */ /* 0x000e620000000a00 */
[C---:B------:R-:W-:Y:S02]  /*5fe0*/  @!P6 LEA.HI.X R11, R3.reuse, R17, R6, 0x1, P1 ;  /* 0x00000011030be211 */ /* 0x040fe400008f0c06 */
[----:B----4-:R-:W-:-:S03]  /*5ff0*/  @!P5 LEA R8, P1, R3, R22, 0x1 ;  /* 0x000000160308d211 */ /* 0x010fc600078208ff */
[----:B------:R-:W-:Y:S01]  /*6000*/  @!PT LDS RZ, [RZ] ;  /* 0x00000000fffff984 */ /* 0x000fe20000000800 */
[----:B------:R-:W-:Y:S01]  /*6010*/  @!PT LDS RZ, [RZ] ;  /* 0x00000000fffff984 */ /* 0x000fe20000000800 */
[----:B------:R-:W-:Y:S01]  /*6020*/  @!PT LDS RZ, [RZ] ;  /* 0x00000000fffff984 */ /* 0x000fe20000000800 */
[----:B------:R2:W-:Y:S01]  /*6030*/  @!P6 LDGSTS.E.BYPASS.LTC128B.128 [R219+0x8800], desc[UR30][R10.64] ;  /* 0x088000000adbefae */ /* 0x0005e2000b901d5e */
[C---:B------:R-:W-:Y:S01]  /*6040*/  @!P5 LEA.HI.X R9, R3.reuse, R23, R6, 0x1, P1 ;  /* 0x000000170309d211 */ /* 0x040fe200008f0c06 */
[----:B-----5:R-:W4:Y:S02]  /*6050*/  @!P6 LDC.64 R14, c[0x0][0x218] ;  /* 0x00008600ff0eeb82 */ /* 0x020f240000000a00 */
        /* <DEDUP_REMOVED lines=9> */
[----:B------:R-:W-:-:S03]  /*60f0*/  IADD3 R2, P2, R3, UR34, RZ ;  /* 0x0000002203027c10 */ /* 0x000fc6000ff5e0ff */
[----:B------:R-:W-:Y:S01]  /*6100*/  @!PT LDS RZ, [RZ] ;  /* 0x00000000fffff984 */ /* 0x000fe20000000800 */
[----:B------:R-:W-:Y:S01]  /*6110*/  @!PT LDS RZ, [RZ] ;  /* 0x00000000fffff984 */ /* 0x000fe20000000800 */
[----:B------:R-:W-:Y:S01]  /*6120*/  @!PT LDS RZ, [RZ] ;  /* 0x00000000fffff984 */ /* 0x000fe20000000800 */
[----:B------:R5:W-:Y:S02]  /*6130*/  @!P4 LDGSTS.E.BYPASS.LTC128B.128 [R219+0xc800], desc[UR30][R12.64+0x100] ;  /* 0x0c8001000cdbcfae */ /* 0x000be4000b901d5e */
[----:B------:R-:W5:Y:S02]  /*6140*/  @!P6 LDC.64 R20, c[0x0][0x218] ;  /* 0x00008600ff14eb82 */ /* 0x000f640000000a00 */
[----:B------:R1:W-:Y:S06]  /*6150*/  @P3 STS.128 [R219+0xe800], RZ ;  /* 0x00e800ffdb003388 */ /* 0x0003ec0000000c00 */
[----:B------:R-:W5:Y:S01]  /*6160*/  @!P5 LDC.64 R22, c[0x0][0x218] ;  /* 0x00008600ff16db82 */ /* 0x000f620000000a00 */
[----:B--2---:R-:W-:-:S04]  /*6170*/  @!P3 LEA R10, P1, R3, R18, 0x1 ;  /* 0x00000012030ab211 */ /* 0x004fc800078208ff */
[----:B------:R-:W-:Y:S02]  /*6180*/  @!P3 LEA.HI.X R11, R3, R19, R6, 0x1, P1 ;  /* 0x00000013030bb211 */ /* 0x000fe400008f0c06 */
[----:B----4-:R-:W-:Y:S01]  /*6190*/  @!P6 LEA R14, P1, R2, R14, 0x1 ;  /* 0x0000000e020ee211 */ /* 0x010fe200078208ff */
[----:B------:R-:W2:Y:S01]  /*61a0*/  @!P4 LDC.64 R24, c[0x0][0x218] ;  /* 0x00008600ff18cb82 */ /* 0x000ea20000000a00 */
[----:B------:R-:W-:Y:S01]  /*61b0*/  IADD3.X R6, R6, UR33, RZ, P2, !PT ;  /* 0x0000002106067c10 */ /* 0x000fe200097fe4ff */
[----:B------:R-:W-:Y:S01]  /*61c0*/  @!PT LDS RZ, [RZ] ;  /* 0x00000000fffff984 */ /* 0x000fe20000000800 */
[----:B------:R-:W-:Y:S01]  /*61d0*/  @!PT LDS RZ, [RZ] ;  /* 0x00000000fffff984 */ /* 0x000fe20000000800 */
[----:B------:R-:W-:Y:S01]  /*61e0*/  @!PT LDS RZ, [RZ] ;  /* 0x00000000fffff984 */ /* 0x000fe20000000800 */
[----:B------:R4:W-:Y:S01]  /*61f0*/  @!P3 LDGSTS.E.BYPASS.LTC128B.128 [R219+0xe800], desc[UR30][R10.64+0x180] ;  /* 0x0e8001800adbbfae */ /* 0x0009e2000b901d5e */
[C---:B---3--:R-:W-:Y:S02]  /*6200*/  @!P5 LEA R8, P2, R2.reuse, R16, 0x1 ;  /* 0x000000100208d211 */ /* 0x048fe400078408ff */
[C---:B------:R-:W-:Y:S01]  /*6210*/  @!P6 LEA.HI.X R15, R2.reuse, R15, R6, 0x1, P1 ;  /* 0x0000000f020fe211 */ /* 0x040fe200008f0c06 */
[----:B------:R3:W-:Y:S01]  /*6220*/  @P6 STS.128 [R219+0x9000], RZ ;  /* 0x009000ffdb006388 */ /* 0x0007e20000000c00 */
[----:B------:R-:W-:-:S02]  /*6230*/  @!P4 LEA R18, P1, R2, R28, 0x1 ;  /* 0x0000001c0212c211 */ /* 0x000fc400078208ff */
[C-C-:B------:R-:W-:Y:S01]  /*6240*/  @!P5 LEA.HI.X R9, R2.reuse, R17, R6.reuse, 0x1, P2 ;  /* 0x000000110209d211 */ /* 0x140fe200010f0c06 */
[----:B------:R-:W-:Y:S01]  /*6250*/  @!PT LDS RZ, [RZ] ;  /* 0x00000000fffff984 */ /* 0x000fe20000000800 */
[----:B------:R-:W-:Y:S01]  /*6260*/  @!PT LDS RZ, [RZ] ;  /* 0x00000000fffff984 */ /* 0x000fe20000000800 */
[----:B------:R-:W-:Y:S01]  /*6270*/  @!PT LDS RZ, [RZ] ;  /* 0x00000000fffff984 */ /* 0x000fe20000000800 */
[----:B------:R-:W-:Y:S01]  /*6280*/  @!P6 LDGSTS.E.BYPASS.LTC128B.128 [R219+0x9000], desc[UR30][R14.64] ;  /* 0x090000000edbefae */ /* 0x000fe2000b901d5e */
[C-C-:B------:R-:W-:Y:S02]  /*6290*/  @!P4 LEA.HI.X R19, R2.reuse, R29, R6.reuse, 0x1, P1 ;  /* 0x0000001d0213c211 */ /* 0x140fe400008f0c06 */
[C---:B-1----:R-:W-:Y:S01]  /*62a0*/  @!P3 LEA R16, P1, R2.reuse, R26, 0x1 ;  /* 0x0000001a0210b211 */ /* 0x042fe200078208ff */
[----:B------:R3:W-:Y:S01]  /*62b0*/  @P5 STS.128 [R219+0xb000], RZ ;  /* 0x00b000ffdb005388 */ /* 0x0007e20000000c00 */
[C---:B------:R-:W-:Y:S02]  /*62c0*/  IADD3 R3, P2, R2.reuse, UR34, RZ ;  /* 0x0000002202037c10 */ /* 0x040fe4000ff5e0ff */
[----:B------:R-:W-:Y:S01]  /*62d0*/  @!P3 LEA.HI.X R17, R2, R27, R6, 0x1, P1 ;  /* 0x0000001b0211b211 */ /* 0x000fe200008f0c06 */
[----:B------:R-:W-:Y:S01]  /*62e0*/  @!PT LDS RZ, [RZ] ;  /* 0x00000000fffff984 */ /* 0x000fe20000000800 */
[----:B------:R-:W-:Y:S01]  /*62f0*/  @!PT LDS RZ, [RZ] ;  /* 0x00000000fffff984 */ /* 0x000fe20000000800 */
[----:B------:R-:W-:Y:S01]  /*6300*/  @!PT LDS RZ, [RZ] ;  /* 0x00000000fffff984 */ /* 0x000fe20000000800 */
[----:B------:R2:W-:Y:S01]  /*6310*/  @!P5 LDGSTS.E.BYPASS.LTC128B.128 [R219+0xb000], desc[UR30][R8.64+0x80] ;  /* 0x0b00008008dbdfae */ /* 0x0005e2000b901d5e */
[----:B-----5:R-:W-:-:S02]  /*6320*/  @!P6 LEA R12, P1, R3, R20, 0x1 ;  /* 0x00000014030ce211 */ /* 0x020fc400078208ff */
[----:B------:R-:W-:Y:S01]  /*6330*/  IADD3.X R6, R6, UR33, RZ, P2, !PT ;  /* 0x0000002106067c10 */ /* 0x000fe200097fe4ff */
[----:B------:R3:W-:Y:S03]  /*6340*/  @P4 STS.128 [R219+0xd000], RZ ;  /* 0x00d000ffdb004388 */ /* 0x0007e60000000c00 */
[C---:B------:R-:W-:Y:S01]  /*6350*/  @!P6 LEA.HI.X R13, R3.reuse, R21, R6, 0x1, P1 ;  /* 0x00000015030de211 */ /* 0x040fe200008f0c06 */
[----:B------:R-:W-:Y:S01]  /*6360*/  @!PT LDS RZ, [RZ] ;  /* 0x00000000fffff984 */ /* 0x000fe20000000800 */
[----:B------:R-:W-:Y:S01]  /*6370*/  @!PT LDS RZ, [RZ] ;  /* 0x00000000fffff984 */ /* 0x000fe20000000800 */
[----:B------:R-:W-:Y:S01]  /*6380*/  @!PT LDS RZ, [RZ] ;  /* 0x00000000fffff984 */ /* 0x000fe20000000800 */
[----:B------:R3:W-:Y:S01]  /*6390*/  @!P4 LDGSTS.E.BYPASS.LTC128B.128 [R219+0xd000], desc[UR30][R18.64+0x100] ;  /* 0x0d00010012dbcfae */ /* 0x0007e2000b901d5e */
[----:B----4-:R-:W-:-:S03]  /*63a0*/  @!P5 LEA R10, P2, R3, R22, 0x1 ;  /* 0x00000016030ad211 */ /* 0x010fc600078408ff */
[----:B------:R3:W-:Y:S01]  /*63b0*/  @P3 STS.128 [R219+0xf000], RZ ;  /* 0x00f000ffdb003388 */ /* 0x0007e20000000c00 */
[----:B------:R-:W-:-:S03]  /*63c0*/  @!P5 LEA.HI.X R11, R3, R23, R6, 0x1, P2 ;  /* 0x00000017030bd211 */ /* 0x000fc600010f0c06 */
        /* <DEDUP_REMOVED lines=8> */
[----:B------:R3:W-:Y:S01]  /*6450*/  @!P6 LDGSTS.E.BYPASS.LTC128B.128 [R219+0x9800], desc[UR30][R12.64] ;  /* 0x098000000cdbefae */ /* 0x0007e2000b901d5e */
[----:B--2---:R-:W-:-:S03]  /*6460*/  @!P4 LEA R8, P1, R3, R24, 0x1 ;  /* 0x000000180308c211 */ /* 0x004fc600078208ff */
        /* <DEDUP_REMOVED lines=14> */
[----:B------:R-:W-:-:S04]  /*6550*/  LEA R2, P1, R3, UR6, 0x1 ;  /* 0x0000000603027c11 */ /* 0x000fc8000f8208ff */
[----:B------:R-:W-:-:S05]  /*6560*/  LEA.HI.X R3, R3, UR7, R6, 0x1, P1 ;  /* 0x0000000703037c11 */ /* 0x000fca00088f0c06 */
[----:B------:R-:W-:Y:S01]  /*6570*/  @!PT LDS RZ, [RZ] ;  /* 0x00000000fffff984 */ /* 0x000fe20000000800 */
[----:B------:R-:W-:Y:S01]  /*6580*/  @!PT LDS RZ, [RZ] ;  /* 0x00000000fffff984 */ /* 0x000fe20000000800 */
[----:B------:R-:W-:Y:S01]  /*6590*/  @!PT LDS RZ, [RZ] ;  /* 0x00000000fffff984 */ /* 0x000fe20000000800 */
[----:B------:R1:W-:Y:S04]  /*65a0*/  LDGSTS.E.BYPASS.LTC128B.128 [R219+0xf800], desc[UR30][R2.64+0x180] ;  /* 0x0f80018002db7fae */ /* 0x0003e8000b901d5e */
.L_x_239:
[----:B------:R-:W-:Y:S05]  /*65b0*/  BSYNC B0 ;  /* 0x0000000000007941 */ /* 0x000fea0003800000 */
.L_x_238:
[----:B------:R-:W0:Y:S02]  /*65c0*/  LDGDEPBAR ;  /* 0x00000000000079af */ /* 0x000e240000000000 */
.L_x_237:
[----:B------:R2:W-:Y:S01]  /*65d0*/  STL [R1+0x94], R198 ;  /* 0x000094c601007387 */ /* 0x0005e20000100800 */
[----:B-1----:R-:W-:Y:S01]  /*65e0*/  FMNMX.FTZ R2, R43, R31, !PT ;  /* 0x0000001f2b027209 */ /* 0x002fe20007810000 */
[----:B------:R-:W-:Y:S02]  /*65f0*/  ULDC UR8, c[0x0][0x2ec] ;  /* 0x0000bb0000087ab9 */ /* 0x000fe40000000800 */
[----:B--2---:R-:W2:Y:S04]  /*6600*/  LDL.LU R198, [R1+0x50] ;  /* 0x0000500001c67983 */ /* 0x004ea80000300800 */
[----:B------:R1:W-:Y:S04]  /*6610*/  STL [R1+0x90], R197 ;  /* 0x000090c501007387 */ /* 0x0003e80000100800 */
[----:B-1----:R-:W4:Y:S01]  /*6620*/  LDL.LU R197, [R1+0x60] ;  /* 0x0000600001c57983 */ /* 0x002f220000300800 */
[----:B------:R-:W-:-:S02]  /*6630*/  FMNMX.FTZ R2, R40, R2, !PT ;  /* 0x0000000228027209 */ /* 0x000fc40007810000 */
[----:B---3--:R-:W-:Y:S01]  /*6640*/  MOV R9, R7 ;  /* 0x0000000700097202 */ /* 0x008fe20000000f00 */
[----:B------:R-:W-:Y:S01]  /*6650*/  STL [R1+0x8c], R192 ;  /* 0x00008cc001007387 */ /* 0x000fe20000100800 */
[----:B------:R-:W-:Y:S02]  /*6660*/  FMNMX.FTZ R2, R30, R2, !PT ;  /* 0x000000021e027209 */ /* 0x000fe40007810000 */
[----:B------:R-:W-:Y:S02]  /*6670*/  LEA R193, R5, UR4, 0x1 ;  /* 0x0000000405c17c11 */ /* 0x000fe4000f8e08ff */
[----:B------:R-:W-:Y:S02]  /*6680*/  FMNMX.FTZ R2, R128, R2, !PT ;  /* 0x0000000280027209 */ /* 0x000fe40007810000 */
[----:B------:R-:W-:Y:S01]  /*6690*/  LEA R196, R0, R193, 0x1 ;  /* 0x000000c100c47211 */ /* 0x000fe200078e08ff */
[----:B------:R-:W-:Y:S01]  /*66a0*/  IMAD R194, R4, 0x2, R193 ;  /* 0x0000000204c27824 */ /* 0x000fe200078e02c1 */
[----:B------:R-:W-:Y:S01]  /*66b0*/  FMNMX.FTZ R3, R134, R2, !PT ;  /* 0x0000000286037209 */ /* 0x000fe20007810000 */
[----:B------:R-:W-:Y:S01]  /*66c0*/  LDSM.16.MT88.4 R44, [R193+0x10000] ;  /* 0x01000000c12c783b */ /* 0x000fe20000004200 */
[----:B------:R-:W-:Y:S01]  /*66d0*/  FMNMX.FTZ R2, R42, R41, !PT ;  /* 0x000000292a027209 */ /* 0x000fe20007810000 */
[----:B------:R-:W-:Y:S01]  /*66e0*/  IMAD R195, R0, 0x2, R194 ;  /* 0x0000000200c37824 */ /* 0x000fe200078e02c2 */
[----:B------:R-:W-:Y:S01]  /*66f0*/  FMNMX.FTZ R3, R135, R3, !PT ;  /* 0x0000000387037209 */ /* 0x000fe20007810000 */
[----:B------:R-:W-:Y:S01]  /*6700*/  LDSM.16.MT88.4 R24, [R196+0x10000] ;  /* 0x01000000c418783b */ /* 0x000fe20000004200 */
[----:B------:R-:W-:-:S02]  /*6710*/  FMNMX.FTZ R2, R48, R2, !PT ;  /* 0x0000000230027209 */ /* 0x000fc40007810000 */
[----:B------:R-:W-:Y:S01]  /*6720*/  FMNMX.FTZ R132, R133, R3, !PT ;  /* 0x0000000385847209 */ /* 0x000fe20007810000 */
[----:B------:R-:W-:Y:S01]  /*6730*/  LDSM.16.MT88.4 R20, [R195+0x10000] ;  /* 0x01000000c314783b */ /* 0x000fe20000004200 */
[----:B------:R-:W-:Y:S02]  /*6740*/  FMNMX.FTZ R2, R49, R2, !PT ;  /* 0x0000000231027209 */ /* 0x000fe40007810000 */
[----:B------:R-:W-:Y:S01]  /*6750*/  FMNMX.FTZ R132, R186, R132, !PT ;  /* 0x00000084ba847209 */ /* 0x000fe20007810000 */
[----:B------:R-:W-:Y:S01]  /*6760*/  LDSM.16.MT88.4 R16, [R193+0x12000] ;  /* 0x01200000c110783b */ /* 0x000fe20000004200 */
[----:B------:R-:W-:Y:S02]  /*6770*/  FMNMX.FTZ R2, R147, R2, !PT ;  /* 0x0000000293027209 */ /* 0x000fe40007810000 */
        /* <DEDUP_REMOVED lines=12> */
[----:B------:R-:W-:Y:S02]  /*6840*/  FMNMX.FTZ R132, R225, R132, !PT ;  /* 0x00000084e1847209 */ /* 0x000fe40007810000 */
[----:B------:R-:W-:-:S04]  /*6850*/  FMNMX.FTZ R2, R252, R2, !PT ;  /* 0x00000002fc027209 */ /* 0x000fc80007810000 */
[----:B------:R-:W-:-:S04]  /*6860*/  FMNMX.FTZ R2, R246, R2, !PT ;  /* 0x00000002f6027209 */ /* 0x000fc80007810000 */
[----:B------:R-:W-:Y:S02]  /*6870*/  FMNMX.FTZ R2, R234, R2, !PT ;  /* 0x00000002ea027209 */ /* 0x000fe40007810000 */
[----:B--2---:R-:W-:-:S04]  /*6880*/  FMNMX.FTZ R132, R198, R132, !PT ;  /* 0x00000084c6847209 */ /* 0x004fc80007810000 */
[----:B------:R-:W-:-:S05]  /*6890*/  FMNMX.FTZ R132, R232, R132, !PT ;  /* 0x00000084e8847209 */ /* 0x000fca0007810000 */
[----:B------:R-:W1:Y:S01]  /*68a0*/  SHFL.BFLY PT, R6, R132, 0x2, 0x1f ;  /* 0x0c401f0084067f89 */ /* 0x000e6200000e0000 */
[----:B----4-:R-:W-:-:S04]  /*68b0*/  FMNMX.FTZ R2, R197, R2, !PT ;  /* 0x00000002c5027209 */ /* 0x010fc80007810000 */
[----:B------:R-:W-:Y:S02]  /*68c0*/  FMNMX.FTZ R2, R235, R2, !PT ;  /* 0x00000002eb027209 */ /* 0x000fe40007810000 */
[----:B-1----:R-:W-:Y:S02]  /*68d0*/  FMNMX.FTZ R132, R132, R6, !PT ;  /* 0x0000000684847209 */ /* 0x002fe40007810000 */
[----:B------:R-:W-:-:S03]  /*68e0*/  FMNMX.FTZ R2, R9, R2, !PT ;  /* 0x0000000209027209 */ /* 0x000fc60007810000 */
[----:B------:R-:W1:Y:S01]  /*68f0*/  SHFL.BFLY PT, R6, R132, 0x1, 0x1f ;  /* 0x0c201f0084067f89 */ /* 0x000e6200000e0000 */
[----:B------:R-:W-:-:S05]  /*6900*/  FMNMX.FTZ R2, R178, R2, !PT ;  /* 0x00000002b2027209 */ /* 0x000fca0007810000 */
[----:B------:R-:W2:Y:S01]  /*6910*/  SHFL.BFLY PT, R3, R2, 0x2, 0x1f ;  /* 0x0c401f0002037f89 */ /* 0x000ea200000e0000 */
[----:B-1----:R-:W-:-:S04]  /*6920*/  FMNMX.FTZ R132, R132, R6, !PT ;  /* 0x0000000684847209 */ /* 0x002fc80007810000 */
[C---:B------:R-:W-:Y:S01]  /*6930*/  FSETP.NEU.FTZ.AND P1, PT, R132.reuse, -INF , PT ;  /* 0xff8000008400780b */ /* 0x040fe20003f3d000 */
[----:B------:R-:W-:Y:S01]  /*6940*/  FMUL.FTZ R8, R132, UR8 ;  /* 0x0000000884087c20 */ /* 0x000fe20008410000 */
[----:B--2---:R-:W-:-:S04]  /*6950*/  FMNMX.FTZ R2, R2, R3, !PT ;  /* 0x0000000302027209 */ /* 0x004fc80007810000 */
[----:B------:R-:W-:Y:S01]  /*6960*/  FSEL R8, R8, RZ, P1 ;  /* 0x000000ff08087208 */ /* 0x000fe20000800000 */
[----:B------:R-:W1:Y:S04]  /*6970*/  SHFL.BFLY PT, R7, R2, 0x1, 0x1f ;  /* 0x0c201f0002077f89 */ /* 0x000e6800000e0000 */
[--C-:B------:R-:W-:Y:S01]  /*6980*/  FFMA.FTZ R3, R43, UR8, -R8.reuse ;  /* 0x000000082b037c23 */ /* 0x100fe20008010808 */
[----:B------:R-:W-:-:S03]  /*6990*/  FFMA.FTZ R6, R40, UR8, -R8 ;  /* 0x0000000828067c23 */ /* 0x000fc60008010808 */
[----:B------:R1:W-:Y:S08]  /*69a0*/  MUFU.EX2 R176, R3 ;  /* 0x0000000300b07308 */ /* 0x0003f00000000800 */
[----:B------:R2:W-:Y:S01]  /*69b0*/  MUFU.EX2 R10, R6 ;  /* 0x00000006000a7308 */ /* 0x0005e20000000800 */
[----:B-1----:R-:W-:Y:S01]  /*69c0*/  FMNMX.FTZ R3, R2, R7, !PT ;  /* 0x0000000702037209 */ /* 0x002fe20007810000 */
[----:B------:R-:W-:-:S03]  /*69d0*/  FFMA.FTZ R2, R31, UR8, -R8 ;  /* 0x000000081f027c23 */ /* 0x000fc60008010808 */
[----:B------:R-:W-:-:S03]  /*69e0*/  FSETP.NEU.FTZ.AND P1, PT, R3, -INF , PT ;  /* 0xff8000000300780b */ /* 0x000fc60003f3d000 */
[----:B------:R1:W3:Y:S01]  /*69f0*/  MUFU.EX2 R168, R2 ;  /* 0x0000000200a87308 */ /* 0x0002e20000000800 */
[----:B--2---:R-:W-:Y:S02]  /*6a00*/  FFMA.FTZ R6, R30, UR8, -R8 ;  /* 0x000000081e067c23 */ /* 0x004fe40008010808 */
[----:B------:R-:W-:Y:S05]  /*6a10*/  LDSM.16.MT88.4 R28, [R194+0x10000] ;  /* 0x01000000c21c783b */ /* 0x000fea0000004200 */
[----:B------:R2:W4:Y:S01]  /*6a20*/  MUFU.EX2 R169, R6 ;  /* 0x0000000600a97308 */ /* 0x0005220000000800 */
[----:B-1----:R-:W-:-:S05]  /*6a30*/  FMUL.FTZ R2, R3, UR8 ;  /* 0x0000000803027c20 */ /* 0x002fca0008410000 */
[----:B------:R-:W-:-:S05]  /*6a40*/  FSEL R2, R2, RZ, P1 ;  /* 0x000000ff02027208 */ /* 0x000fca0000800000 */
[--C-:B------:R-:W-:Y:S01]  /*6a50*/  FFMA.FTZ R4, R48, UR8, -R2.reuse ;  /* 0x0000000830047c23 */ /* 0x100fe20008010802 */
[--C-:B------:R-:W-:Y:S01]  /*6a60*/  FFMA.FTZ R0, R49, UR8, -R2.reuse ;  /* 0x0000000831007c23 */ /* 0x100fe20008010802 */
[--C-:B--2---:R-:W-:Y:S01]  /*6a70*/  FFMA.FTZ R6, R42, UR8, -R2.reuse ;  /* 0x000000082a067c23 */ /* 0x104fe20008010802 */
[----:B------:R-:W1:Y:S01]  /*6a80*/  LDSM.16.MT88.4 R48, [R194+0x14000] ;  /* 0x01400000c230783b */ /* 0x000e620000004200 */
[----:B------:R-:W-:Y:S01]  /*6a90*/  FFMA.FTZ R5, R41, UR8, -R2 ;  /* 0x0000000829057c23 */ /* 0x000fe20008010802 */
[----:B------:R3:W-:Y:S02]  /*6aa0*/  MUFU.EX2 R11, R4 ;  /* 0x00000004000b7308 */ /* 0x0007e40000000800 */
[----:B------:R-:W2:Y:S06]  /*6ab0*/  LDSM.16.MT88.4 R40, [R196+0x12000] ;  /* 0x01200000c428783b */ /* 0x000eac0000004200 */
[----:B------:R4:W-:Y:S08]  /*6ac0*/  MUFU.EX2 R233, R6 ;  /* 0x0000000600e97308 */ /* 0x0009f00000000800 */
[----:B------:R-:W1:Y:S01]  /*6ad0*/  MUFU.EX2 R140, R5 ;  /* 0x00000005008c7308 */ /* 0x000e620000000800 */
[----:B---3--:R-:W-:-:S07]  /*6ae0*/  F2FP.F16.F32.PACK_AB R4, R168, R176 ;  /* 0x000000b0a804723e */ /* 0x008fce00000000ff */
[----:B------:R3:W2:Y:S01]  /*6af0*/  MUFU.EX2 R224, R0 ;  /* 0x0000000000e07308 */ /* 0x0006a20000000800 */
[----:B----4-:R-:W-:Y:S02]  /*6b00*/  F2FP.F16.F32.PACK_AB R6, R169, R10 ;  /* 0x0000000aa906723e */ /* 0x010fe400000000ff */
[----:B-1----:R-:W-:Y:S01]  /*6b10*/  F2FP.F16.F32.PACK_AB R5, R140, R233 ;  /* 0x000000e98c05723e */ /* 0x002fe200000000ff */
[----:B---3--:R-:W-:Y:S01]  /*6b20*/  FFMA.FTZ R0, R128, UR8, -R8 ;  /* 0x0000000880007c23 */ /* 0x008fe20008010808 */
[----:B--2---:R-:W-:-:S03]  /*6b30*/  F2FP.F16.F32.PACK_AB R7, R224, R11 ;  /* 0x0000000be007723e */ /* 0x004fc600000000ff */
[----:B------:R1:W-:Y:S04]  /*6b40*/  MUFU.EX2 R170, R0 ;  /* 0x0000000000aa7308 */ /* 0x0003e80000000800 */
[C---:B------:R-:W-:Y:S06]  /*6b50*/  HMMA.16816.F32 R92, R4.reuse, R44, RZ ;  /* 0x0000002c045c723c */ /* 0x040fec00000018ff */
[C---:B------:R-:W-:Y:S06]  /*6b60*/  HMMA.16816.F32 R116, R4.reuse, R46, RZ ;  /* 0x0000002e0474723c */ /* 0x040fec00000018ff */
[----:B------:R-:W-:Y:S01]  /*6b70*/  HMMA.16816.F32 R124, R4, R50, RZ ;  /* 0x00000032047c723c */ /* 0x000fe200000018ff */
[----:B-1----:R-:W-:-:S04]  /*6b80*/  FFMA.FTZ R0, R134, UR8, -R8 ;  /* 0x0000000886007c23 */ /* 0x002fc80008010808 */
[----:B------:R1:W2:Y:S01]  /*6b90*/  MUFU.EX2 R192, R0 ;  /* 0x0000000000c07308 */ /* 0x0002a20000000800 */
[----:B------:R-:W-:Y:S01]  /*6ba0*/  HMMA.16816.F32 R88, R4, R28, RZ ;  /* 0x0000001c0458723c */ /* 0x000fe200000018ff */
[----:B------:R-:W-:-:S05]  /*6bb0*/  MOV R51, R225 ;  /* 0x000000e100337202 */ /* 0x000fca0000000f00 */
[C---:B------:R-:W-:Y:S01]  /*6bc0*/  HMMA.16816.F32 R112, R4.reuse, R30, RZ ;  /* 0x0000001e0470723c */ /* 0x040fe200000018ff */
[----:B------:R-:W3:Y:S05]  /*6bd0*/  LDSM.16.MT88.4 R28, [R195+0x14000] ;  /* 0x01400000c31c783b */ /* 0x000eea0000004200 */
[----:B------:R-:W-:Y:S01]  /*6be0*/  HMMA.16816.F32 R84, R4, R24, RZ ;  /* 0x000000180454723c */ /* 0x000fe200000018ff */
[----:B-1----:R-:W-:Y:S01]  /*6bf0*/  FFMA.FTZ R0, R135, UR8, -R8 ;  /* 0x0000000887007c23 */ /* 0x002fe20008010808 */
[----:B------:R-:W-:-:S04]  /*6c00*/  MOV R135, R140 ;  /* 0x0000008c00877202 */ /* 0x000fc80000000f00 */
[C---:B------:R-:W-:Y:S01]  /*6c10*/  HMMA.16816.F32 R64, R4.reuse, R26, RZ ;  /* 0x0000001a0440723c */ /* 0x040fe200000018ff */
[----:B------:R-:W-:Y:S01]  /*6c20*/  LDSM.16.MT88.4 R24, [R195+0x16000] ;  /* 0x01600000c318783b */ /* 0x000fe20000004200 */
[----:B------:R1:W-:Y:S04]  /*6c30*/  MUFU.EX2 R50, R0 ;  /* 0x0000000000327308 */ /* 0x0003e80000000800 */
[C---:B------:R-:W-:Y:S06]  /*6c40*/  HMMA.16816.F32 R80, R4.reuse, R20, RZ ;  /* 0x000000140450723c */ /* 0x040fec00000018ff */
[C---:B------:R-:W-:Y:S01]  /*6c50*/  HMMA.16816.F32 R60, R4.reuse, R22, RZ ;  /* 0x00000016043c723c */ /* 0x040fe200000018ff */
[----:B------:R-:W-:Y:S05]  /*6c60*/  LDSM.16.MT88.4 R20, [R196+0x16000] ;  /* 0x01600000c414783b */ /* 0x000fea0000004200 */
[----:B------:R-:W-:Y:S01]  /*6c70*/  HMMA.16816.F32 R44, R4, R16, RZ ;  /* 0x00000010042c723c */ /* 0x000fe200000018ff */
[----:B-1----:R-:W-:Y:S01]  /*6c80*/  FFMA.FTZ R0, R133, UR8, -R8 ;  /* 0x0000000885007c23 */ /* 0x002fe20008010808 */
[----:B------:R-:W-:-:S04]  /*6c90*/  IMAD.MOV.U32 R133, RZ, RZ, R235 ;  /* 0x000000ffff857224 */ /* 0x000fc800078e00eb */
[C---:B------:R-:W-:Y:S01]  /*6ca0*/  HMMA.16816.F32 R56, R4.reuse, R18, RZ ;  /* 0x000000120438723c */ /* 0x040fe200000018ff */
[----:B------:R-:W-:Y:S05]  /*6cb0*/  LDSM.16.MT88.4 R16, [R194+0x16000] ;  /* 0x01600000c210783b */ /* 0x000fea0000004200 */
[C---:B------:R-:W-:Y:S06]  /*6cc0*/  HMMA.16816.F32 R76, R4.reuse, R12, RZ ;  /* 0x0000000c044c723c */ /* 0x040fec00000018ff */
[C---:B------:R-:W-:Y:S01]  /*6cd0*/  HMMA.16816.F32 R108, R4.reuse, R14, RZ ;  /* 0x0000000e046c723c */ /* 0x040fe200000018ff */
[----:B------:R-:W1:Y:S05]  /*6ce0*/  LDSM.16.MT88.4 R12, [R193+0x16000] ;  /* 0x01600000c10c783b */ /* 0x000e6a0000004200 */
[C---:B------:R-:W-:Y:S01]  /*6cf0*/  HMMA.16816.F32 R120, R4.reuse, R48, RZ ;  /* 0x000000300478723c */ /* 0x040fe200000018ff */
[----:B------:R4:W-:Y:S05]  /*6d00*/  MUFU.EX2 R49, R0 ;  /* 0x0000000000317308 */ /* 0x0009ea0000000800 */
[C---:B------:R-:W-:Y:S06]  /*6d10*/  HMMA.16816.F32 R68, R4.reuse, R36, RZ ;  /* 0x000000240444723c */ /* 0x040fec00000018ff */
[----:B------:R-:W-:Y:S01]  /*6d20*/  HMMA.16816.F32 R100, R4, R38, RZ ;  /* 0x000000260464723c */ /* 0x000fe200000018ff */
[----:B------:R-:W2:Y:S01]  /*6d30*/  LDSM.16.MT88.4 R36, [R193+0x10800] ;  /* 0x01080000c124783b */ /* 0x000ea20000004200 */
[----:B----4-:R-:W-:-:S04]  /*6d40*/  FFMA.FTZ R0, R147, UR8, -R2 ;  /* 0x0000000893007c23 */ /* 0x010fc80008010802 */
[C---:B------:R-:W-:Y:S01]  /*6d50*/  HMMA.16816.F32 R72, R4.reuse, R40, RZ ;  /* 0x000000280448723c */ /* 0x040fe200000018ff */
[----:B------:R-:W-:Y:S01]  /*6d60*/  MOV R147, R234 ;  /* 0x000000ea00937202 */ /* 0x000fe20000000f00 */
[----:B------:R4:W-:Y:S04]  /*6d70*/  MUFU.EX2 R171, R0 ;  /* 0x0000000000ab7308 */ /* 0x0009e80000000800 */
[C---:B------:R-:W-:Y:S06]  /*6d80*/  HMMA.16816.F32 R104, R4.reuse, R42, RZ ;  /* 0x0000002a0468723c */ /* 0x040fec00000018ff */
[C---:B------:R-:W-:Y:S06]  /*6d90*/  HMMA.16816.F32 R128, R4.reuse, R52, RZ ;  /* 0x000000340480723c */ /* 0x040fec00000018ff */
[----:B------:R-:W-:Y:S01]  /*6da0*/  HMMA.16816.F32 R40, R4, R32, RZ ;  /* 0x000000200428723c */ /* 0x000fe200000018ff */
[----:B----4-:R-:W-:Y:S01]  /*6db0*/  FFMA.FTZ R0, R146, UR8, -R2 ;  /* 0x0000000892007c23 */ /* 0x010fe20008010802 */
[----:B------:R-:W-:-:S03]  /*6dc0*/  MOV R146, R232 ;  /* 0x000000e800927202 */ /* 0x000fc60000000f00 */
[----:B------:R4:W2:Y:S01]  /*6dd0*/  MUFU.EX2 R179, R0 ;  /* 0x0000000000b37308 */ /* 0x0008a20000000800 */
[C---:B------:R-:W-:Y:S06]  /*6de0*/  HMMA.16816.F32 R96, R4.reuse, R34, RZ ;  /* 0x000000220460723c */ /* 0x040fec00000018ff */
[C---:B------:R-:W-:Y:S06]  /*6df0*/  HMMA.16816.F32 R52, R4.reuse, R54, RZ ;  /* 0x000000360434723c */ /* 0x040fec00000018ff */
[----:B---3--:R-:W-:Y:S01]  /*6e00*/  HMMA.16816.F32 R136, R4, R28, RZ ;  /* 0x0000001c0488723c */ /* 0x008fe200000018ff */
[----:B----4-:R-:W-:-:S05]  /*6e10*/  FFMA.FTZ R0, R144, UR8, -R2 ;  /* 0x0000000890007c23 */ /* 0x010fca0008010802 */
[C---:B------:R-:W-:Y:S01]  /*6e20*/  HMMA.16816.F32 R140, R4.reuse, R30, RZ ;  /* 0x0000001e048c723c */ /* 0x040fe200000018ff */
[----:B------:R-:W-:Y:S01]  /*6e30*/  LDSM.16.MT88.4 R28, [R194+0x10800] ;  /* 0x01080000c21c783b */ /* 0x000fe20000004200 */
[----:B------:R3:W-:Y:S04]  /*6e40*/  MUFU.EX2 R48, R0 ;  /* 0x0000000000307308 */ /* 0x0007e80000000800 */
[C---:B-1----:R-:W-:Y:S06]  /*6e50*/  HMMA.16816.F32 R148, R4.reuse, R12, RZ ;  /* 0x0000000c0494723c */ /* 0x042fec00000018ff */
[C---:B------:R-:W-:Y:S01]  /*6e60*/  HMMA.16816.F32 R152, R4.reuse, R14, RZ ;  /* 0x0000000e0498723c */ /* 0x040fe200000018ff */
[----:B------:R-:W-:Y:S05]  /*6e70*/  LDSM.16.MT88.4 R12, [R195+0x10800] ;  /* 0x01080000c30c783b */ /* 0x000fea0000004200 */
[----:B------:R-:W-:Y:S01]  /*6e80*/  HMMA.16816.F32 R156, R4, R16, RZ ;  /* 0x00000010049c723c */ /* 0x000fe200000018ff */
[----:B---3--:R-:W-:-:S04]  /*6e90*/  FFMA.FTZ R0, R145, UR8, -R2 ;  /* 0x0000000891007c23 */ /* 0x008fc80008010802 */
[----:B------:R-:W1:Y:S01]  /*6ea0*/  MUFU.EX2 R134, R0 ;  /* 0x0000000000867308 */ /* 0x000e620000000800 */
[C---:B------:R-:W-:Y:S01]  /*6eb0*/  HMMA.16816.F32 R160, R4.reuse, R18, RZ ;  /* 0x0000001204a0723c */ /* 0x040fe200000018ff */
[----:B------:R-:W3:Y:S05]  /*6ec0*/  LDSM.16.MT88.4 R16, [R196+0x10800] ;  /* 0x01080000c410783b */ /* 0x000eea0000004200 */
[C---:B------:R-:W-:Y:S06]  /*6ed0*/  HMMA.16816.F32 R164, R4.reuse, R20, RZ ;  /* 0x0000001404a4723c */ /* 0x040fec00000018ff */
[C---:B------:R-:W-:Y:S01]  /*6ee0*/  HMMA.16816.F32 R172, R4.reuse, R22, RZ ;  /* 0x0000001604ac723c */ /* 0x040fe200000018ff */
[----:B------:R-:W4:Y:S05]  /*6ef0*/  LDSM.16.MT88.4 R20, [R193+0x12800] ;  /* 0x01280000c114783b */ /* 0x000f2a0000004200 */
[C---:B------:R-:W-:Y:S06]  /*6f00*/  HMMA.16816.F32 R188, R4.reuse, R24, RZ ;  /* 0x0000001804bc723c */ /* 0x040fec00000018ff */
[----:B------:R-:W-:Y:S07]  /*6f10*/  HMMA.16816.F32 R180, R4, R26, RZ ;  /* 0x0000001a04b4723c */ /* 0x000fee00000018ff */
[----:B--2---:R-:W-:-:S02]  /*6f20*/  F2FP.F16.F32.PACK_AB R4, R192, R170 ;  /* 0x000000aac004723e */ /* 0x004fc400000000ff */
[----:B------:R-:W-:Y:S02]  /*6f30*/  F2FP.F16.F32.PACK_AB R5, R179, R171 ;  /* 0x000000abb305723e */ /* 0x000fe400000000ff */
[----:B------:R-:W-:Y:S02]  /*6f40*/  F2FP.F16.F32.PACK_AB R6, R49, R50 ;  /* 0x000000323106723e */ /* 0x000fe400000000ff */
[----:B-1----:R-:W-:-:S07]  /*6f50*/  F2FP.F16.F32.PACK_AB R7, R134, R48 ;  /* 0x000000308607723e */ /* 0x002fce00000000ff */
[C---:B------:R-:W-:Y:S06]  /*6f60*/  HMMA.16816.F32 R32, R4.reuse, R36, R92 ;  /* 0x000000240420723c */ /* 0x040fec000000185c */
[----:B------:R-:W-:Y:S01]  /*6f70*/  HMMA.16816.F32 R36, R4, R38, R116 ;  /* 0x000000260424723c */ /* 0x000fe20000001874 */
[----:B------:R-:W-:Y:S01]  /*6f80*/  MOV R94, R224 ;  /* 0x000000e0005e7202 */ /* 0x000fe20000000f00 */
[----:B------:R-:W-:Y:S02]  /*6f90*/  IMAD.MOV.U32 R95, RZ, RZ, R49 ;  /* 0x000000ffff5f7224 */ /* 0x000fe400078e0031 */
[----:B------:R-:W-:-:S02]  /*6fa0*/  IMAD.MOV.U32 R49, RZ, RZ, R233 ;  /* 0x000000ffff317224 */ /* 0x000fc400078e00e9 */
[C---:B---3--:R-:W-:Y:S06]  /*6fb0*/  HMMA.16816.F32 R240, R4.reuse, R16, R84 ;  /* 0x0000001004f0723c */ /* 0x048fec0000001854 */
[C---:B------:R-:W-:Y:S01]  /*6fc0*/  HMMA.16816.F32 R224, R4.reuse, R18, R64 ;  /* 0x0000001204e0723c */ /* 0x040fe20000001840 */
[----:B------:R-:W1:Y:S01]  /*6fd0*/  LDSM.16.MT88.4 R16, [R193+0x14800] ;  /* 0x01480000c110783b */ /* 0x000e620000004200 */
[----:B------:R-:W-:Y:S01]  /*6fe0*/  IMAD.MOV.U32 R87, RZ, RZ, R146 ;  /* 0x000000ffff577224 */ /* 0x000fe200078e0092 */
[----:B------:R-:W-:Y:S01]  /*6ff0*/  MOV R85, R171 ;  /* 0x000000ab00557202 */ /* 0x000fe20000000f00 */
[----:B------:R-:W-:Y:S01]  /*7000*/  IMAD.MOV.U32 R86, RZ, RZ, R133 ;  /* 0x000000ffff567224 */ /* 0x000fe200078e0085 */
[----:B------:R-:W-:Y:S01]  /*7010*/  MOV R133, R169 ;  /* 0x000000a900857202 */ /* 0x000fe20000000f00 */
[----:B------:R-:W-:Y:S01]  /*7020*/  IMAD.MOV.U32 R26, RZ, RZ, R34 ;  /* 0x000000ffff1a7224 */ /* 0x000fe200078e0022 */
[----:B------:R-:W-:Y:S01]  /*7030*/  MOV R93, R35 ;  /* 0x00000023005d7202 */ /* 0x000fe20000000f00 */
[----:B------:R-:W-:Y:S01]  /*7040*/  IMAD.MOV.U32 R92, RZ, RZ, R33 ;  /* 0x000000ffff5c7224 */ /* 0x000fe200078e0021 */
[----:B------:R-:W-:Y:S01]  /*7050*/  MOV R0, R32 ;  /* 0x0000002000007202 */ /* 0x000fe20000000f00 */
[C---:B------:R-:W-:Y:S01]  /*7060*/  HMMA.16816.F32 R228, R4.reuse, R30, R112 ;  /* 0x0000001e04e4723c */ /* 0x040fe20000001870 */
[----:B------:R-:W2:Y:S01]  /*7070*/  LDSM.16.MT88.4 R32, [R194+0x12800] ;  /* 0x01280000c220783b */ /* 0x000ea20000004200 */
[----:B------:R-:W-:Y:S01]  /*7080*/  IMAD.MOV.U32 R25, RZ, RZ, R37 ;  /* 0x000000ffff197224 */ /* 0x000fe200078e0025 */
[----:B------:R-:W-:Y:S01]  /*7090*/  MOV R24, R36 ;  /* 0x0000002400187202 */ /* 0x000fe20000000f00 */
[----:B------:R-:W-:Y:S01]  /*70a0*/  IMAD.MOV.U32 R145, RZ, RZ, R38 ;  /* 0x000000ffff917224 */ /* 0x000fe200078e0026 */
[----:B------:R-:W-:Y:S01]  /*70b0*/  MOV R144, R39 ;  /* 0x0000002700907202 */ /* 0x000fe20000000f00 */
[C---:B------:R-:W-:Y:S01]  /*70c0*/  HMMA.16816.F32 R112, R4.reuse, R12, R80 ;  /* 0x0000000c0470723c */ /* 0x040fe20000001850 */
[----:B------:R-:W3:Y:S01]  /*70d0*/  LDSM.16.MT88.4 R36, [R196+0x12800] ;  /* 0x01280000c424783b */ /* 0x000ee20000004200 */
[----:B------:R-:W-:Y:S01]  /*70e0*/  MOV R67, R93 ;  /* 0x0000005d00437202 */ /* 0x000fe20000000f00 */
[----:B------:R-:W-:Y:S01]  /*70f0*/  IMAD.MOV.U32 R93, RZ, RZ, R177 ;  /* 0x000000ffff5d7224 */ /* 0x000fe200078e00b1 */
[----:B------:R-:W-:Y:S01]  /*7100*/  MOV R64, R145 ;  /* 0x0000009100407202 */ /* 0x000fe20000000f00 */
[----:B------:R-:W-:Y:S01]  /*7110*/  IMAD.MOV.U32 R65, RZ, RZ, R144 ;  /* 0x000000ffff417224 */ /* 0x000fe200078e0090 */
[----:B------:R-:W-:Y:S01]  /*7120*/  HMMA.16816.F32 R116, R4, R14, R60 ;  /* 0x0000000e0474723c */ /* 0x000fe2000000183c */
[----:B------:R-:W3:Y:S01]  /*7130*/  LDSM.16.MT88.4 R12, [R194+0x14800] ;  /* 0x01480000c20c783b */ /* 0x000ee20000004200 */
[----:B------:R-:W-:-:S02]  /*7140*/  IMAD.MOV.U32 R84, RZ, RZ, R170 ;  /* 0x000000ffff547224 */ /* 0x000fc400078e00aa */
[----:B------:R-:W-:Y:S02]  /*7150*/  IMAD.MOV.U32 R66, RZ, RZ, R168 ;  /* 0x000000ffff427224 */ /* 0x000fe400078e00a8 */
[C---:B------:R-:W-:Y:S06]  /*7160*/  HMMA.16816.F32 R248, R4.reuse, R28, R88 ;  /* 0x0000001c04f8723c */ /* 0x040fec0000001858 */
[----:B----4-:R-:W-:Y:S01]  /*7170*/  HMMA.16816.F32 R236, R4, R20, R44 ;  /* 0x0000001404ec723c */ /* 0x010fe2000000182c */
[----:B------:R-:W-:Y:S01]  /*7180*/  IMAD.MOV.U32 R91, RZ, RZ, R26 ;  /* 0x000000ffff5b7224 */ /* 0x000fe200078e001a */
[----:B------:R-:W-:Y:S01]  /*7190*/  MOV R90, R24 ;  /* 0x00000018005a7202 */ /* 0x000fe20000000f00 */
[----:B------:R-:W-:-:S02]  /*71a0*/  IMAD.MOV.U32 R89, RZ, RZ, R25 ;  /* 0x000000ffff597224 */ /* 0x000fc400078e0019 */
[----:B------:R-:W4:Y:S01]  /*71b0*/  LDSM.16.MT88.4 R24, [R195+0x12800] ;  /* 0x01280000c318783b */ /* 0x000f220000004200 */
[C---:B------:R-:W-:Y:S01]  /*71c0*/  HMMA.16816.F32 R56, R4.reuse, R22, R56 ;  /* 0x000000160438723c */ /* 0x040fe20000001838 */
[----:B------:R-:W-:Y:S01]  /*71d0*/  IMAD.MOV.U32 R61, RZ, RZ, R89 ;  /* 0x000000ffff3d7224 */ /* 0x000fe200078e0059 */
[----:B------:R-:W-:Y:S01]  /*71e0*/  MOV R62, R90 ;  /* 0x0000005a003e7202 */ /* 0x000fe20000000f00 */
[----:B------:R-:W4:Y:S01]  /*71f0*/  LDSM.16.MT88.4 R20, [R196+0x14800] ;  /* 0x01480000c414783b */ /* 0x000f220000004200 */
[----:B------:R-:W-:Y:S01]  /*7200*/  IMAD.MOV.U32 R63, RZ, RZ, R91 ;  /* 0x000000ffff3f7224 */ /* 0x000fe200078e005b */
[----:B------:R-:W-:Y:S01]  /*7210*/  MOV R89, R0 ;  /* 0x0000000000597202 */ /* 0x000fe20000000f00 */
[----:B------:R-:W-:Y:S01]  /*7220*/  IMAD.MOV.U32 R88, RZ, RZ, R92 ;  /* 0x000000ffff587224 */ /* 0x000fe200078e005c */
[----:B------:R-:W-:Y:S01]  /*7230*/  MOV R91, R178 ;  /* 0x000000b2005b7202 */ /* 0x000fe20000000f00 */
[----:B------:R-:W-:Y:S01]  /*7240*/  IMAD.MOV.U32 R90, RZ, RZ, R179 ;  /* 0x000000ffff5a7224 */ /* 0x000fe200078e00b3 */
[----:B------:R-:W-:Y:S01]  /*7250*/  MOV R92, R176 ;  /* 0x000000b0005c7202 */ /* 0x000fe20000000f00 */
[----:B-1----:R-:W-:Y:S01]  /*7260*/  HMMA.16816.F32 R44, R4, R16, R40 ;  /* 0x00000010042c723c */ /* 0x002fe20000001828 */
[----:B------:R-:W-:-:S05]  /*7270*/  MOV R0, R147 ;  /* 0x0000009300007202 */ /* 0x000fca0000000f00 */
[C---:B--2---:R-:W-:Y:S01]  /*7280*/  HMMA.16816.F32 R232, R4.reuse, R32, R76 ;  /* 0x0000002004e8723c */ /* 0x044fe2000000184c */
[----:B------:R-:W-:Y:S01]  /*7290*/  MOV R40, R90 ;  /* 0x0000005a00287202 */ /* 0x000fe20000000f00 */
[----:B------:R-:W-:Y:S01]  /*72a0*/  IMAD.MOV.U32 R16, RZ, RZ, R91 ;  /* 0x000000ffff107224 */ /* 0x000fe200078e005b */
[----:B------:R-:W-:Y:S01]  /*72b0*/  MOV R42, R88 ;  /* 0x00000058002a7202 */ /* 0x000fe20000000f00 */
[----:B------:R-:W-:Y:S02]  /*72c0*/  IMAD.MOV.U32 R41, RZ, RZ, R89 ;  /* 0x000000ffff297224 */ /* 0x000fe400078e0059 */
[C---:B------:R-:W-:Y:S01]  /*72d0*/  HMMA.16816.F32 R28, R4.reuse, R34, R108 ;  /* 0x00000022041c723c */ /* 0x040fe2000000186c */
[----:B------:R-:W-:Y:S01]  /*72e0*/  IMAD.MOV.U32 R43, RZ, RZ, R93 ;  /* 0x000000ffff2b7224 */ /* 0x000fe200078e005d */
[----:B------:R-:W-:Y:S01]  /*72f0*/  MOV R82, R57 ;  /* 0x0000003900527202 */ /* 0x000fe20000000f00 */
[----:B------:R-:W-:Y:S01]  /*7300*/  IMAD.MOV.U32 R83, RZ, RZ, R56 ;  /* 0x000000ffff537224 */ /* 0x000fe200078e0038 */
[----:B------:R-:W-:Y:S01]  /*7310*/  MOV R80, R59 ;  /* 0x0000003b00507202 */ /* 0x000fe20000000f00 */
[----:B------:R-:W-:Y:S01]  /*7320*/  IMAD.MOV.U32 R81, RZ, RZ, R58 ;  /* 0x000000ffff517224 */ /* 0x000fe200078e003a */
[C---:B---3--:R-:W-:Y:S06]  /*7330*/  HMMA.16816.F32 R32, R4.reuse, R38, R104 ;  /* 0x000000260420723c */ /* 0x048fec0000001868 */
[----:B------:R-:W-:Y:S01]  /*7340*/  HMMA.16816.F32 R176, R4, R36, R72 ;  /* 0x0000002404b0723c */ /* 0x000fe20000001848 */
[----:B------:R-:W-:Y:S01]  /*7350*/  IMAD.MOV.U32 R39, RZ, RZ, R51 ;  /* 0x000000ffff277224 */ /* 0x000fe200078e0033 */
[----:B------:R-:W-:-:S04]  /*7360*/  MOV R38, R48 ;  /* 0x0000003000267202 */ /* 0x000fc80000000f00 */
[----:B------:R-:W-:Y:S01]  /*7370*/  HMMA.16816.F32 R56, R4, R18, R96 ;  /* 0x000000120438723c */ /* 0x000fe20000001860 */
[----:B------:R-:W-:Y:S01]  /*7380*/  MOV R36, R50 ;  /* 0x0000003200247202 */ /* 0x000fe20000000f00 */
[----:B------:R-:W-:-:S04]  /*7390*/  IMAD.MOV.U32 R37, RZ, RZ, R95 ;  /* 0x000000ffff257224 */ /* 0x000fc800078e005f */
[C---:B------:R-:W-:Y:S01]  /*73a0*/  HMMA.16816.F32 R76, R4.reuse, R14, R124 ;  /* 0x0000000e044c723c */ /* 0x040fe2000000187c */
        /* <DEDUP_REMOVED lines=8> */
[----:B------:R-:W-:Y:S01]  /*7430*/  IMAD.MOV.U32 R105, RZ, RZ, R34 ;  /* 0x000000ffff697224 */ /* 0x000fe200078e0022 */
[----:B------:R-:W-:Y:S01]  /*7440*/  HMMA.16816.F32 R48, R4, R12, R120 ;  /* 0x0000000c0430723c */ /* 0x000fe20000001878 */
[----:B------:R-:W1:Y:S01]  /*7450*/  LDSM.16.MT88.4 R32, [R193+0x16800] ;  /* 0x01680000c120783b */ /* 0x000e620000004200 */
[----:B------:R-:W-:-:S03]  /*7460*/  MOV R19, R92 ;  /* 0x0000005c00137202 */ /* 0x000fc60000000f00 */
[----:B------:R-:W-:Y:S01]  /*7470*/  LDSM.16.MT88.4 R12, [R194+0x16800] ;  /* 0x01680000c20c783b */ /* 0x000fe20000004200 */
[C---:B----4-:R-:W-:Y:S01]  /*7480*/  HMMA.16816.F32 R144, R4.reuse, R26, R100 ;  /* 0x0000001a0490723c */ /* 0x050fe20000001864 */
[----:B------:R-:W-:Y:S01]  /*7490*/  MOV R122, R0 ;  /* 0x00000000007a7202 */ /* 0x000fe20000000f00 */
[----:B------:R-:W-:Y:S01]  /*74a0*/  FFMA.FTZ R0, R186, UR8, -R8 ;  /* 0x00000008ba007c23 */ /* 0x000fe20008010808 */
[----:B------:R-:W2:Y:S01]  /*74b0*/  LDSM.16.MT88.4 R28, [R195+0x14800] ;  /* 0x01480000c31c783b */ /* 0x000ea20000004200 */
[----:B------:R-:W-:Y:S01]  /*74c0*/  IMAD.MOV.U32 R123, RZ, RZ, R134 ;  /* 0x000000ffff7b7224 */ /* 0x000fe200078e0086 */
[----:B------:R-:W-:Y:S01]  /*74d0*/  MOV R121, R19 ;  /* 0x0000001300797202 */ /* 0x000fe20000000f00 */
[----:B------:R3:W-:Y:S01]  /*74e0*/  MUFU.EX2 R125, R0 ;  /* 0x00000000007d7308 */ /* 0x0007e20000000800 */
[----:B------:R-:W-:Y:S01]  /*74f0*/  MOV R103, R61 ;  /* 0x0000003d00677202 */ /* 0x000fe20000000f00 */
[----:B------:R-:W-:Y:S01]  /*7500*/  IMAD.MOV.U32 R102, RZ, RZ, R62 ;  /* 0x000000ffff667224 */ /* 0x000fe200078e003e */
[----:B------:R-:W-:Y:S01]  /*7510*/  MOV R100, R63 ;  /* 0x0000003f00647202 */ /* 0x000fe20000000f00 */
[C---:B------:R-:W-:Y:S01]  /*7520*/  HMMA.16816.F32 R168, R4.reuse, R24, R68 ;  /* 0x0000001804a8723c */ /* 0x040fe20000001844 */
[----:B------:R-:W-:Y:S01]  /*7530*/  IMAD.MOV.U32 R101, RZ, RZ, R67 ;  /* 0x000000ffff657224 */ /* 0x000fe200078e0043 */
[----:B------:R-:W4:Y:S01]  /*7540*/  LDSM.16.MT88.4 R24, [R195+0x16800] ;  /* 0x01680000c318783b */ /* 0x000f220000004200 */
[----:B------:R-:W-:Y:S01]  /*7550*/  IMAD.MOV.U32 R126, RZ, RZ, R122 ;  /* 0x000000ffff7e7224 */ /* 0x000fe200078e007a */
[----:B------:R-:W-:Y:S01]  /*7560*/  MOV R127, R123 ;  /* 0x0000007b007f7202 */ /* 0x000fe20000000f00 */
[----:B------:R-:W-:Y:S01]  /*7570*/  IMAD.MOV.U32 R122, RZ, RZ, R16 ;  /* 0x000000ffff7a7224 */ /* 0x000fe200078e0010 */
[C---:B------:R-:W-:Y:S01]  /*7580*/  HMMA.16816.F32 R60, R4.reuse, R20, R128 ;  /* 0x00000014043c723c */ /* 0x040fe20000001880 */
[----:B------:R-:W-:Y:S01]  /*7590*/  MOV R123, R40 ;  /* 0x00000028007b7202 */ /* 0x000fe20000000f00 */
[----:B------:R-:W-:Y:S01]  /*75a0*/  IMAD.MOV.U32 R16, RZ, RZ, R100 ;  /* 0x000000ffff107224 */ /* 0x000fe200078e0064 */
[----:B------:R-:W-:Y:S01]  /*75b0*/  MOV R40, R101 ;  /* 0x0000006500287202 */ /* 0x000fe20000000f00 */
[----:B------:R-:W-:Y:S01]  /*75c0*/  IMAD.MOV.U32 R100, RZ, RZ, R102 ;  /* 0x000000ffff647224 */ /* 0x000fe200078e0066 */
[----:B------:R-:W-:Y:S01]  /*75d0*/  MOV R19, R42 ;  /* 0x0000002a00137202 */ /* 0x000fe20000000f00 */
[C---:B------:R-:W-:Y:S01]  /*75e0*/  HMMA.16816.F32 R88, R4.reuse, R22, R52 ;  /* 0x000000160458723c */ /* 0x040fe20000001834 */
[----:B---3--:R-:W-:Y:S01]  /*75f0*/  FFMA.FTZ R0, R185, UR8, -R8 ;  /* 0x00000008b9007c23 */ /* 0x008fe20008010808 */
[----:B------:R-:W3:Y:S01]  /*7600*/  LDSM.16.MT88.4 R20, [R196+0x16800] ;  /* 0x01680000c414783b */ /* 0x000ee20000004200 */
[----:B------:R-:W-:Y:S01]  /*7610*/  MOV R101, R103 ;  /* 0x0000006700657202 */ /* 0x000fe20000000f00 */
[----:B------:R-:W-:Y:S01]  /*7620*/  IMAD.MOV.U32 R102, RZ, RZ, R64 ;  /* 0x000000ffff667224 */ /* 0x000fe200078e0040 */
[----:B------:R2:W4:Y:S01]  /*7630*/  MUFU.EX2 R128, R0 ;  /* 0x0000000000807308 */ /* 0x0005220000000800 */
[----:B------:R-:W-:Y:S01]  /*7640*/  MOV R103, R65 ;  /* 0x0000004100677202 */ /* 0x000fe20000000f00 */
[----:B------:R-:W-:Y:S01]  /*7650*/  IMAD.MOV.U32 R64, RZ, RZ, R85 ;  /* 0x000000ffff407224 */ /* 0x000fe200078e0055 */
[----:B------:R-:W-:Y:S01]  /*7660*/  MOV R42, R84 ;  /* 0x00000054002a7202 */ /* 0x000fe20000000f00 */
[----:B------:R-:W-:Y:S01]  /*7670*/  IMAD.MOV.U32 R130, RZ, RZ, R122 ;  /* 0x000000ffff827224 */ /* 0x000fe200078e007a */
[----:B------:R-:W-:Y:S01]  /*7680*/  MOV R67, R94 ;  /* 0x0000005e00437202 */ /* 0x000fe20000000f00 */
[----:B------:R-:W-:Y:S01]  /*7690*/  IMAD.MOV.U32 R54, RZ, RZ, R126 ;  /* 0x000000ffff367224 */ /* 0x000fe200078e007e */
[----:B------:R-:W-:Y:S01]  /*76a0*/  MOV R65, R86 ;  /* 0x0000005600417202 */ /* 0x000fe20000000f00 */
[----:B-1----:R-:W-:Y:S01]  /*76b0*/  HMMA.16816.F32 R68, R4, R34, R152 ;  /* 0x000000220444723c */ /* 0x002fe20000001898 */
[----:B------:R-:W-:-:S02]  /*76c0*/  MOV R129, R121 ;  /* 0x0000007900817202 */ /* 0x000fc40000000f00 */
[----:B------:R-:W-:Y:S01]  /*76d0*/  MOV R131, R123 ;  /* 0x0000007b00837202 */ /* 0x000fe20000000f00 */
[----:B------:R-:W-:Y:S01]  /*76e0*/  IMAD.MOV.U32 R123, RZ, RZ, R64 ;  /* 0x000000ffff7b7224 */ /* 0x000fe200078e0040 */
[----:B------:R-:W-:Y:S01]  /*76f0*/  MOV R122, R42 ;  /* 0x0000002a007a7202 */ /* 0x000fe20000000f00 */
[C---:B------:R-:W-:Y:S01]  /*7700*/  HMMA.16816.F32 R92, R4.reuse, R32, R148 ;  /* 0x00000020045c723c */ /* 0x040fe20000001894 */
[----:B------:R-:W-:Y:S01]  /*7710*/  MOV R42, R67 ;  /* 0x00000043002a7202 */ /* 0x000fe20000000f00 */
[----:B------:R-:W-:Y:S01]  /*7720*/  LDSM.16.MT88.4 R32, [R194+0x13000] ;  /* 0x01300000c220783b */ /* 0x000fe20000004200 */
[----:B--2---:R-:W-:Y:S01]  /*7730*/  FFMA.FTZ R0, R187, UR8, -R8 ;  /* 0x00000008bb007c23 */ /* 0x004fe20008010808 */
[----:B------:R-:W-:Y:S01]  /*7740*/  MOV R55, R127 ;  /* 0x0000007f00377202 */ /* 0x000fe20000000f00 */
[----:B------:R-:W-:Y:S01]  /*7750*/  IMAD.MOV.U32 R127, RZ, RZ, R16 ;  /* 0x000000ffff7f7224 */ /* 0x000fe200078e0010 */
[----:B------:R-:W-:Y:S01]  /*7760*/  MOV R126, R19 ;  /* 0x00000013007e7202 */ /* 0x000fe20000000f00 */
[----:B------:R1:W2:Y:S01]  /*7770*/  MUFU.EX2 R120, R0 ;  /* 0x0000000000787308 */ /* 0x0002a20000000800 */
[C---:B------:R-:W-:Y:S01]  /*7780*/  HMMA.16816.F32 R96, R4.reuse, R28, R136 ;  /* 0x0000001c0460723c */ /* 0x040fe20000001888 */
[----:B------:R-:W-:Y:S01]  /*7790*/  MOV R185, R130 ;  /* 0x0000008200b97202 */ /* 0x000fe20000000f00 */
[----:B------:R-:W-:Y:S01]  /*77a0*/  IMAD.MOV.U32 R151, RZ, RZ, R198 ;  /* 0x000000ffff977224 */ /* 0x000fe200078e00c6 */
[----:B------:R-:W-:Y:S01]  /*77b0*/  MOV R187, R127 ;  /* 0x0000007f00bb7202 */ /* 0x000fe20000000f00 */
[----:B------:R-:W-:Y:S01]  /*77c0*/  IMAD.MOV.U32 R127, RZ, RZ, R42 ;  /* 0x000000ffff7f7224 */ /* 0x000fe200078e002a */
[----:B------:R-:W-:Y:S01]  /*77d0*/  MOV R149, R39 ;  /* 0x0000002700957202 */ /* 0x000fe20000000f00 */
[----:B------:R-:W-:Y:S01]  /*77e0*/  HMMA.16816.F32 R72, R4, R30, R140 ;  /* 0x0000001e0448723c */ /* 0x000fe2000000188c */
[----:B------:R-:W-:Y:S01]  /*77f0*/  LDSM.16.MT88.4 R28, [R193+0x11000] ;  /* 0x01100000c11c783b */ /* 0x000fe20000004200 */
[----:B------:R-:W-:Y:S01]  /*7800*/  MOV R137, R55 ;  /* 0x0000003700897202 */ /* 0x000fe20000000f00 */
[----:B------:R-:W-:Y:S01]  /*7810*/  IMAD.MOV.U32 R138, RZ, RZ, R131 ;  /* 0x000000ffff8a7224 */ /* 0x000fe200078e0083 */
[----:B------:R-:W-:Y:S01]  /*7820*/  MOV R131, R123 ;  /* 0x0000007b00837202 */ /* 0x000fe20000000f00 */
[----:B------:R3:W5:Y:S01]  /*7830*/  LDL.LU R198, [R1+0x94] ;  /* 0x0000940001c67983 */ /* 0x0007620000300800 */
[----:B------:R-:W-:Y:S01]  /*7840*/  MOV R148, R137 ;  /* 0x0000008900947202 */ /* 0x000fe20000000f00 */
[----:B------:R-:W-:Y:S01]  /*7850*/  IMAD.MOV.U32 R143, RZ, RZ, R126 ;  /* 0x000000ffff8f7224 */ /* 0x000fe200078e007e */
[----:B----4-:R-:W-:Y:S01]  /*7860*/  MOV R141, R128 ;  /* 0x00000080008d7202 */ /* 0x010fe20000000f00 */
[----:B------:R-:W-:-:S02]  /*7870*/  IMAD.MOV.U32 R137, RZ, RZ, R36 ;  /* 0x000000ffff897224 */ /* 0x000fc400078e0024 */
[----:B-1----:R-:W-:Y:S01]  /*7880*/  FFMA.FTZ R0, R184, UR8, -R8 ;  /* 0x00000008b8007c23 */ /* 0x002fe20008010808 */
[----:B--2---:R-:W-:Y:S01]  /*7890*/  MOV R153, R120 ;  /* 0x0000007800997202 */ /* 0x004fe20000000f00 */
[----:B------:R-:W-:Y:S01]  /*78a0*/  IMAD.MOV.U32 R120, RZ, RZ, R18 ;  /* 0x000000ffff787224 */ /* 0x000fe200078e0012 */
[----:B------:R-:W-:Y:S01]  /*78b0*/  MOV R128, R43 ;  /* 0x0000002b00807202 */ /* 0x000fe20000000f00 */
[----:B------:R1:W-:Y:S01]  /*78c0*/  MUFU.EX2 R134, R0 ;  /* 0x0000000000867308 */ /* 0x0003e20000000800 */
[----:B------:R-:W-:Y:S01]  /*78d0*/  IMAD.MOV.U32 R18, RZ, RZ, R41 ;  /* 0x000000ffff127224 */ /* 0x000fe200078e0029 */
[----:B------:R-:W-:Y:S01]  /*78e0*/  MOV R123, R80 ;  /* 0x00000050007b7202 */ /* 0x000fe20000000f00 */
[----:B------:R-:W-:Y:S01]  /*78f0*/  IMAD.MOV.U32 R41, RZ, RZ, R66 ;  /* 0x000000ffff297224 */ /* 0x000fe200078e0042 */
[----:B------:R-:W-:Y:S01]  /*7900*/  MOV R150, R37 ;  /* 0x0000002500967202 */ /* 0x000fe20000000f00 */
[----:B------:R-:W-:Y:S02]  /*7910*/  IMAD.MOV.U32 R66, RZ, RZ, R87 ;  /* 0x000000ffff427224 */ /* 0x000fe400078e0057 */
[----:B------:R-:W-:Y:S01]  /*7920*/  IMAD.MOV.U32 R186, RZ, RZ, R120 ;  /* 0x000000ffffba7224 */ /* 0x000fe200078e0078 */
[----:B------:R-:W-:Y:S01]  /*7930*/  MOV R120, R40 ;  /* 0x0000002800787202 */ /* 0x000fe20000000f00 */
[----:B------:R-:W-:Y:S01]  /*7940*/  IMAD.MOV.U32 R121, RZ, RZ, R41 ;  /* 0x000000ffff797224 */ /* 0x000fe200078e0029 */
[----:B------:R-:W-:Y:S01]  /*7950*/  MOV R40, R65 ;  /* 0x0000004100287202 */ /* 0x000fe20000000f00 */
[----:B------:R-:W-:Y:S01]  /*7960*/  IMAD.MOV.U32 R41, RZ, RZ, R66 ;  /* 0x000000ffff297224 */ /* 0x000fe200078e0042 */
[C---:B------:R-:W-:Y:S01]  /*7970*/  HMMA.16816.F32 R84, R4.reuse, R12, R156 ;  /* 0x0000000c0454723c */ /* 0x040fe2000000189c */
[----:B------:R-:W-:Y:S01]  /*7980*/  IMAD.MOV.U32 R139, RZ, RZ, R186 ;  /* 0x000000ffff8b7224 */ /* 0x000fe200078e00ba */
[----:B------:R-:W-:Y:S01]  /*7990*/  MOV R126, R121 ;  /* 0x00000079007e7202 */ /* 0x000fe20000000f00 */
[----:B------:R-:W-:Y:S01]  /*79a0*/  IMAD.MOV.U32 R186, RZ, RZ, R129 ;  /* 0x000000ffffba7224 */ /* 0x000fe200078e0081 */
[----:B------:R-:W-:Y:S01]  /*79b0*/  MOV R129, R41 ;  /* 0x0000002900817202 */ /* 0x000fe20000000f00 */
[----:B-1----:R-:W-:Y:S01]  /*79c0*/  FFMA.FTZ R0, R247, UR8, -R2 ;  /* 0x00000008f7007c23 */ /* 0x002fe20008010802 */
[C---:B------:R-:W-:Y:S01]  /*79d0*/  HMMA.16816.F32 R64, R4.reuse, R14, R160 ;  /* 0x0000000e0440723c */ /* 0x040fe200000018a0 */
[----:B------:R-:W1:Y:S01]  /*79e0*/  LDSM.16.MT88.4 R12, [R196+0x11000] ;  /* 0x01100000c40c783b */ /* 0x000e620000004200 */
[----:B------:R-:W-:Y:S01]  /*79f0*/  IMAD.MOV.U32 R136, RZ, RZ, R120 ;  /* 0x000000ffff887224 */ /* 0x000fe200078e0078 */
[----:B------:R2:W4:Y:S01]  /*7a00*/  MUFU.EX2 R17, R0 ;  /* 0x0000000000117308 */ /* 0x0005220000000800 */
[----:B------:R-:W-:Y:S01]  /*7a10*/  IMAD.MOV.U32 R130, RZ, RZ, R40 ;  /* 0x000000ffff827224 */ /* 0x000fe200078e0028 */
[----:B------:R-:W-:Y:S01]  /*7a20*/  MOV R121, R82 ;  /* 0x0000005200797202 */ /* 0x000fe20000000f00 */
[----:B------:R-:W-:Y:S01]  /*7a30*/  HMMA.16816.F32 R40, R4, R24, R188 ;  /* 0x000000180428723c */ /* 0x000fe200000018bc */
[----:B------:R-:W-:-:S06]  /*7a40*/  IMAD.MOV.U32 R120, RZ, RZ, R83 ;  /* 0x000000ffff787224 */ /* 0x000fcc00078e0053 */
[----:B------:R-:W-:Y:S02]  /*7a50*/  IMAD.MOV.U32 R191, RZ, RZ, R141 ;  /* 0x000000ffffbf7224 */ /* 0x000fe400078e008d */
[----:B------:R-:W-:Y:S02]  /*7a60*/  IMAD.MOV.U32 R141, RZ, RZ, R143 ;  /* 0x000000ffff8d7224 */ /* 0x000fe400078e008f */
[----:B------:R-:W-:Y:S02]  /*7a70*/  IMAD.MOV.U32 R143, RZ, RZ, R136 ;  /* 0x000000ffff8f7224 */ /* 0x000fe400078e0088 */
[----:B------:R-:W-:Y:S02]  /*7a80*/  IMAD.MOV.U32 R136, RZ, RZ, R38 ;  /* 0x000000ffff887224 */ /* 0x000fe400078e0026 */
[----:B--2---:R-:W-:Y:S01]  /*7a90*/  FFMA.FTZ R0, R252, UR8, -R2 ;  /* 0x00000008fc007c23 */ /* 0x004fe20008010802 */
[----:B----4-:R-:W-:-:S03]  /*7aa0*/  IMAD.MOV.U32 R161, RZ, RZ, R17 ;  /* 0x000000ffffa17224 */ /* 0x010fc600078e0011 */
[----:B------:R2:W4:Y:S02]  /*7ab0*/  MUFU.EX2 R154, R0 ;  /* 0x00000000009a7308 */ /* 0x0005240000000800 */
[----:B--2---:R-:W-:Y:S01]  /*7ac0*/  FFMA.FTZ R0, R246, UR8, -R2 ;  /* 0x00000008f6007c23 */ /* 0x004fe20008010802 */
[----:B------:R-:W-:Y:S01]  /*7ad0*/  MOV R246, R125 ;  /* 0x0000007d00f67202 */ /* 0x000fe20000000f00 */
[----:B------:R-:W-:Y:S02]  /*7ae0*/  IMAD.MOV.U32 R125, RZ, RZ, R18 ;  /* 0x000000ffff7d7224 */ /* 0x000fe400078e0012 */
[----:B------:R-:W2:Y:S02]  /*7af0*/  LDSM.16.MT88.4 R16, [R194+0x11000] ;  /* 0x01100000c210783b */ /* 0x000ea40000004200 */
[----:B------:R1:W-:Y:S01]  /*7b00*/  MUFU.EX2 R124, R0 ;  /* 0x00000000007c7308 */ /* 0x0003e20000000800 */
[----:B------:R-:W-:Y:S01]  /*7b10*/  MOV R142, R125 ;  /* 0x0000007d008e7202 */ /* 0x000fe20000000f00 */
[----:B------:R-:W-:Y:S01]  /*7b20*/  IMAD.MOV.U32 R125, RZ, RZ, R122 ;  /* 0x000000ffff7d7224 */ /* 0x000fe200078e007a */
[----:B------:R-:W-:Y:S01]  /*7b30*/  HMMA.16816.F32 R36, R4, R26, R180 ;  /* 0x0000001a0424723c */ /* 0x000fe200000018b4 */
[----:B------:R-:W-:Y:S01]  /*7b40*/  IMAD.MOV.U32 R122, RZ, RZ, R81 ;  /* 0x000000ffff7a7224 */ /* 0x000fe200078e0051 */
[----:B------:R-:W-:-:S02]  /*7b50*/  MOV R140, R142 ;  /* 0x0000008e008c7202 */ /* 0x000fc40000000f00 */
[----:B------:R-:W-:Y:S01]  /*7b60*/  MOV R184, R197 ;  /* 0x000000c500b87202 */ /* 0x000fe20000000f00 */
[----:B------:R-:W-:Y:S01]  /*7b70*/  IMAD.MOV.U32 R247, RZ, RZ, R185 ;  /* 0x000000fffff77224 */ /* 0x000fe200078e00b9 */
[----:B---3--:R-:W-:Y:S01]  /*7b80*/  HMMA.16816.F32 R80, R4, R20, R164 ;  /* 0x000000140450723c */ /* 0x008fe200000018a4 */
[----:B------:R-:W-:Y:S01]  /*7b90*/  MOV R142, R187 ;  /* 0x000000bb008e7202 */ /* 0x000fe20000000f00 */
[----:B-1----:R-:W-:Y:S01]  /*7ba0*/  FFMA.FTZ R0, R54, UR8, -R2 ;  /* 0x0000000836007c23 */ /* 0x002fe20008010802 */
[----:B------:R-:W-:-:S03]  /*7bb0*/  MOV R163, R138 ;  /* 0x0000008a00a37202 */ /* 0x000fc60000000f00 */
[----:B------:R-:W-:Y:S01]  /*7bc0*/  HMMA.16816.F32 R52, R4, R22, R172 ;  /* 0x000000160434723c */ /* 0x000fe200000018ac */
[----:B------:R-:W-:Y:S01]  /*7bd0*/  MOV R252, R148 ;  /* 0x0000009400fc7202 */ /* 0x000fe20000000f00 */
[----:B------:R-:W1:Y:S01]  /*7be0*/  MUFU.EX2 R160, R0 ;  /* 0x0000000000a07308 */ /* 0x000e620000000800 */
[----:B------:R-:W-:Y:S01]  /*7bf0*/  IMAD.MOV.U32 R187, RZ, RZ, R192 ;  /* 0x000000ffffbb7224 */ /* 0x000fe200078e00c0 */
[----:B------:R-:W-:Y:S01]  /*7c00*/  MOV R162, R184 ;  /* 0x000000b800a27202 */ /* 0x000fe20000000f00 */
[----:B------:R-:W-:Y:S02]  /*7c10*/  LDSM.16.MT88.4 R24, [R193+0x13000] ;  /* 0x01300000c118783b */ /* 0x000fe40000004200 */
[----:B------:R-:W-:Y:S02]  /*7c20*/  F2FP.F16.F32.PACK_AB R4, R191, R246 ;  /* 0x000000f6bf04723e */ /* 0x000fe400000000ff */
[----:B----4-:R-:W-:Y:S01]  /*7c30*/  F2FP.F16.F32.PACK_AB R5, R154, R161 ;  /* 0x000000a19a05723e */ /* 0x010fe200000000ff */
[----:B------:R3:W5:Y:S01]  /*7c40*/  LDL.LU R197, [R1+0x90] ;  /* 0x0000900001c57983 */ /* 0x0007620000300800 */
[----:B------:R-:W-:Y:S01]  /*7c50*/  F2FP.F16.F32.PACK_AB R6, R134, R153 ;  /* 0x000000998606723e */ /* 0x000fe200000000ff */
[----:B------:R-:W-:Y:S01]  /*7c60*/  IMAD.MOV.U32 R152, RZ, RZ, R187 ;  /* 0x000000ffff987224 */ /* 0x000fe200078e00bb */
[----:B------:R-:W-:Y:S01]  /*7c70*/  MOV R138, R186 ;  /* 0x000000ba008a7202 */ /* 0x000fe20000000f00 */
[----:B------:R-:W4:Y:S01]  /*7c80*/  LDSM.16.MT88.4 R20, [R195+0x11000] ;  /* 0x01100000c314783b */ /* 0x000f220000004200 */
[----:B-1----:R-:W-:Y:S01]  /*7c90*/  F2FP.F16.F32.PACK_AB R7, R160, R124 ;  /* 0x0000007ca007723e */ /* 0x002fe200000000ff */
[----:B------:R-:W-:Y:S01]  /*7ca0*/  IMAD.MOV.U32 R184, RZ, RZ, R111 ;  /* 0x000000ffffb87224 */ /* 0x000fe200078e006f */
[----:B------:R-:W-:Y:S01]  /*7cb0*/  MOV R185, R110 ;  /* 0x0000006e00b97202 */ /* 0x000fe20000000f00 */
[----:B------:R-:W-:Y:S01]  /*7cc0*/  IMAD.MOV.U32 R186, RZ, RZ, R109 ;  /* 0x000000ffffba7224 */ /* 0x000fe200078e006d */
[----:B------:R-:W-:Y:S01]  /*7cd0*/  MOV R187, R108 ;  /* 0x0000006c00bb7202 */ /* 0x000fe20000000f00 */
[----:B------:R-:W-:Y:S01]  /*7ce0*/  IMAD.MOV.U32 R175, RZ, RZ, R149 ;  /* 0x000000ffffaf7224 */ /* 0x000fe200078e0095 */
[----:B------:R-:W-:Y:S01]  /*7cf0*/  MOV R155, R150 ;  /* 0x00000096009b7202 */ /* 0x000fe20000000f00 */
[C---:B------:R-:W-:Y:S01]  /*7d00*/  HMMA.16816.F32 R156, R4.reuse, R12, R240 ;  /* 0x0000000c049c723c */ /* 0x040fe200000018f0 */
[----:B------:R-:W-:Y:S01]  /*7d10*/  IMAD.MOV.U32 R0, RZ, RZ, R151 ;  /* 0x000000ffff007224 */ /* 0x000fe200078e0097 */
[----:B------:R-:W-:Y:S01]  /*7d20*/  MOV R189, R163 ;  /* 0x000000a300bd7202 */ /* 0x000fe20000000f00 */
[----:B------:R-:W-:Y:S01]  /*7d30*/  IMAD.MOV.U32 R188, RZ, RZ, R162 ;  /* 0x000000ffffbc7224 */ /* 0x000fe200078e00a2 */
[----:B------:R3:W5:Y:S02]  /*7d40*/  LDL.LU R192, [R1+0x8c] ;  /* 0x00008c0001c07983 */ /* 0x0007640000300800 */
[C---:B------:R-:W-:Y:S02]  /*7d50*/  HMMA.16816.F32 R108, R4.reuse, R14, R224 ;  /* 0x0000000e046c723c */ /* 0x040fe400000018e0 */
[----:B------:R-:W1:Y:S04]  /*7d60*/  LDSM.16.MT88.4 R12, [R193+0x15000] ;  /* 0x01500000c10c783b */ /* 0x000e680000004200 */
[C---:B--2---:R-:W-:Y:S06]  /*7d70*/  HMMA.16816.F32 R148, R4.reuse, R16, R248 ;  /* 0x000000100494723c */ /* 0x044fec00000018f8 */
[----:B------:R-:W-:Y:S01]  /*7d80*/  HMMA.16816.F32 R140, R4, R28, R140 ;  /* 0x0000001c048c723c */ /* 0x000fe2000000188c */
[----:B------:R-:W-:Y:S01]  /*7d90*/  IMAD.MOV.U32 R248, RZ, RZ, R107 ;  /* 0x000000fffff87224 */ /* 0x000fe200078e006b */
[----:B------:R-:W-:Y:S01]  /*7da0*/  MOV R249, R106 ;  /* 0x0000006a00f97202 */ /* 0x000fe20000000f00 */
[----:B------:R-:W-:Y:S01]  /*7db0*/  IMAD.MOV.U32 R250, RZ, RZ, R105 ;  /* 0x000000fffffa7224 */ /* 0x000fe200078e0069 */
[----:B------:R-:W-:-:S02]  /*7dc0*/  MOV R251, R104 ;  /* 0x0000006800fb7202 */ /* 0x000fc40000000f00 */
[C---:B------:R-:W-:Y:S01]  /*7dd0*/  HMMA.16816.F32 R100, R4.reuse, R30, R100 ;  /* 0x0000001e0464723c */ /* 0x040fe20000001864 */
[----:B------:R-:W2:Y:S05]  /*7de0*/  LDSM.16.MT88.4 R28, [R196+0x13000] ;  /* 0x01300000c41c783b */ /* 0x000eaa0000004200 */
[C---:B------:R-:W-:Y:S01]  /*7df0*/  HMMA.16816.F32 R104, R4.reuse, R18, R228 ;  /* 0x000000120468723c */ /* 0x040fe200000018e4 */
[----:B------:R-:W3:Y:S05]  /*7e00*/  LDSM.16.MT88.4 R16, [R195+0x13000] ;  /* 0x01300000c310783b */ /* 0x000eea0000004200 */
[C---:B----4-:R-:W-:Y:S06]  /*7e10*/  HMMA.16816.F32 R164, R4.reuse, R20, R112 ;  /* 0x0000001404a4723c */ /* 0x050fec0000001870 */
[C---:B------:R-:W-:Y:S01]  /*7e20*/  HMMA.16816.F32 R112, R4.reuse, R22, R116 ;  /* 0x000000160470723c */ /* 0x040fe20000001874 */
[----:B------:R-:W4:Y:S05]  /*7e30*/  LDSM.16.MT88.4 R20, [R194+0x15000] ;  /* 0x01500000c214783b */ /* 0x000f2a0000004200 */
[C---:B-1----:R-:W-:Y:S06]  /*7e40*/  HMMA.16816.F32 R56, R4.reuse, R14, R56 ;  /* 0x0000000e0438723c */ /* 0x042fec0000001838 */
[C---:B------:R-:W-:Y:S06]  /*7e50*/  HMMA.16816.F32 R116, R4.reuse, R24, R236 ;  /* 0x000000180474723c */ /* 0x040fec00000018ec */
[C---:B------:R-:W-:Y:S06]  /*7e60*/  HMMA.16816.F32 R224, R4.reuse, R34, R184 ;  /* 0x0000002204e0723c */ /* 0x040fec00000018b8 */
[C---:B--2---:R-:W-:Y:S06]  /*7e70*/  HMMA.16816.F32 R184, R4.reuse, R28, R176 ;  /* 0x0000001c04b8723c */ /* 0x044fec00000018b0 */
[C---:B------:R-:W-:Y:S06]  /*7e80*/  HMMA.16816.F32 R236, R4.reuse, R30, R248 ;  /* 0x0000001e04ec723c */ /* 0x040fec00000018f8 */
[----:B---3--:R-:W-:Y:S01]  /*7e90*/  HMMA.16816.F32 R28, R4, R16, R168 ;  /* 0x00000010041c723c */ /* 0x008fe200000018a8 */
[----:B------:R-:W-:-:S02]  /*7ea0*/  MOV R183, R0 ;  /* 0x0000000000b77202 */ /* 0x000fc40000000f00 */
[----:B------:R-:W-:Y:S01]  /*7eb0*/  MOV R0, R128 ;  /* 0x0000008000007202 */ /* 0x000fe20000000f00 */
[----:B------:R-:W-:Y:S02]  /*7ec0*/  IMAD.MOV.U32 R182, RZ, RZ, R175 ;  /* 0x000000ffffb67224 */ /* 0x000fe400078e00af */
[C---:B------:R-:W-:Y:S01]  /*7ed0*/  HMMA.16816.F32 R248, R4.reuse, R12, R44 ;  /* 0x0000000c04f8723c */ /* 0x040fe2000000182c */
[----:B------:R-:W-:Y:S02]  /*7ee0*/  IMAD.MOV.U32 R190, RZ, RZ, R247 ;  /* 0x000000ffffbe7224 */ /* 0x000fe400078e00f7 */
[--C-:B------:R-:W-:Y:S01]  /*7ef0*/  FFMA.FTZ R0, R0, UR8, -R8.reuse ;  /* 0x0000000800007c23 */ /* 0x100fe20008010808 */
[----:B------:R-:W-:Y:S01]  /*7f00*/  MOV R162, R138 ;  /* 0x0000008a00a27202 */ /* 0x000fe20000000f00 */
[----:B------:R-:W-:Y:S01]  /*7f10*/  IMAD.MOV.U32 R163, RZ, RZ, R139 ;  /* 0x000000ffffa37224 */ /* 0x000fe200078e008b */
[C---:B------:R-:W-:Y:S01]  /*7f20*/  HMMA.16816.F32 R120, R4.reuse, R26, R120 ;  /* 0x0000001a0478723c */ /* 0x040fe20000001878 */
[----:B------:R-:W-:Y:S01]  /*7f30*/  IMAD.MOV.U32 R46, RZ, RZ, R57 ;  /* 0x000000ffff2e7224 */ /* 0x000fe200078e0039 */
[----:B------:R-:W-:Y:S01]  /*7f40*/  MOV R138, R130 ;  /* 0x00000082008a7202 */ /* 0x000fe20000000f00 */
[----:B------:R1:W-:Y:S01]  /*7f50*/  MUFU.EX2 R57, R0 ;  /* 0x0000000000397308 */ /* 0x0003e20000000800 */
[----:B------:R-:W-:Y:S01]  /*7f60*/  IMAD.MOV.U32 R247, RZ, RZ, R129 ;  /* 0x000000fffff77224 */ /* 0x000fe200078e0081 */
[----:B------:R-:W2:Y:S01]  /*7f70*/  LDSM.16.MT88.4 R24, [R196+0x15000] ;  /* 0x01500000c418783b */ /* 0x000ea20000004200 */
[C---:B------:R-:W-:Y:S01]  /*7f80*/  HMMA.16816.F32 R172, R4.reuse, R32, R232 ;  /* 0x0000002004ac723c */ /* 0x040fe200000018e8 */
[----:B------:R-:W-:Y:S01]  /*7f90*/  IMAD.MOV.U32 R139, RZ, RZ, R131 ;  /* 0x000000ffff8b7224 */ /* 0x000fe200078e0083 */
[----:B------:R-:W-:Y:S01]  /*7fa0*/  MOV R47, R56 ;  /* 0x00000038002f7202 */ /* 0x000fe20000000f00 */
[----:B------:R-:W3:Y:S03]  /*7fb0*/  LDSM.16.MT88.4 R32, [R195+0x15000] ;  /* 0x01500000c320783b */ /* 0x000ee60000004200 */
[----:B------:R-:W-:Y:S01]  /*7fc0*/  MOV R131, R28 ;  /* 0x0000001c00837202 */ /* 0x000fe20000000f00 */
[----:B------:R-:W-:Y:S01]  /*7fd0*/  IMAD.MOV.U32 R130, RZ, RZ, R29 ;  /* 0x000000ffff827224 */ /* 0x000fe200078e001d */
[----:B------:R-:W-:Y:S01]  /*7fe0*/  MOV R129, R30 ;  /* 0x0000001e00817202 */ /* 0x000fe20000000f00 */
[----:B------:R-:W-:Y:S01]  /*7ff0*/  IMAD.MOV.U32 R128, RZ, RZ, R31 ;  /* 0x000000ffff807224 */ /* 0x000fe200078e001f */
[----:B------:R-:W-:Y:S01]  /*8000*/  HMMA.16816.F32 R232, R4, R18, R144 ;  /* 0x0000001204e8723c */ /* 0x000fe20000001890 */
[----:B------:R-:W-:Y:S01]  /*8010*/  LDSM.16.MT88.4 R28, [R193+0x17000] ;  /* 0x01700000c11c783b */ /* 0x000fe20000004200 */
[----:B-1----:R-:W-:-:S03]  /*8020*/  FFMA.FTZ R0, R182, UR8, -R8 ;  /* 0x00000008b6007c23 */ /* 0x002fc60008010808 */
[----:B------:R-:W1:Y:S01]  /*8030*/  LDSM.16.MT88.4 R16, [R194+0x17000] ;  /* 0x01700000c210783b */ /* 0x000e620000004200 */
[----:B------:R4:W1:Y:S01]  /*8040*/  MUFU.EX2 R56, R0 ;  /* 0x0000000000387308 */ /* 0x0008620000000800 */
[----:B------:R-:W-:Y:S01]  /*8050*/  IMAD.MOV.U32 R171, RZ, RZ, R246 ;  /* 0x000000ffffab7224 */ /* 0x000fe200078e00f6 */
[----:B------:R-:W-:Y:S01]  /*8060*/  MOV R246, R252 ;  /* 0x000000fc00f67202 */ /* 0x000fe20000000f00 */
[----:B------:R-:W-:Y:S01]  /*8070*/  IMAD.MOV.U32 R147, RZ, RZ, R11 ;  /* 0x000000ffff937224 */ /* 0x000fe200078e000b */
[----:B------:R-:W-:Y:S01]  /*8080*/  MOV R170, R161 ;  /* 0x000000a100aa7202 */ /* 0x000fe20000000f00 */
[----:B------:R-:W-:Y:S01]  /*8090*/  IMAD.MOV.U32 R146, RZ, RZ, R9 ;  /* 0x000000ffff927224 */ /* 0x000fe200078e0009 */
[----:B------:R-:W-:Y:S01]  /*80a0*/  MOV R161, R10 ;  /* 0x0000000a00a17202 */ /* 0x000fe20000000f00 */
[----:B------:R-:W-:Y:S01]  /*80b0*/  LDSM.16.MT88.4 R12, [R196+0x17000] ;  /* 0x01700000c40c783b */ /* 0x000fe20000004200 */
[----:B----4-:R-:W-:-:S04]  /*80c0*/  FFMA.FTZ R0, R183, UR8, -R8 ;  /* 0x00000008b7007c23 */ /* 0x010fc80008010808 */
[----:B------:R4:W-:Y:S01]  /*80d0*/  MUFU.EX2 R252, R0 ;  /* 0x0000000000fc7308 */ /* 0x0009e20000000800 */
[----:B------:R-:W-:Y:S01]  /*80e0*/  MOV R144, R188 ;  /* 0x000000bc00907202 */ /* 0x000fe20000000f00 */
[----:B----4-:R-:W-:Y:S02]  /*80f0*/  FFMA.FTZ R0, R247, UR8, -R8 ;  /* 0x00000008f7007c23 */ /* 0x010fe40008010808 */
[----:B------:R-:W4:Y:S04]  /*8100*/  LDSM.16.MT88.4 R8, [R195+0x17000] ;  /* 0x01700000c308783b */ /* 0x000f280000004200 */
[----:B------:R2:W-:Y:S01]  /*8110*/  MUFU.EX2 R247, R0 ;  /* 0x0000000000f77308 */ /* 0x0005e20000000800 */
[----:B------:R-:W-:Y:S01]  /*8120*/  HMMA.16816.F32 R240, R4, R20, R48 ;  /* 0x0000001404f0723c */ /* 0x000fe20000001830 */
[----:B------:R-:W-:Y:S01]  /*8130*/  MOV R45, R58 ;  /* 0x0000003a002d7202 */ /* 0x000fe20000000f00 */
[----:B------:R-:W-:-:S05]  /*8140*/  IMAD.MOV.U32 R58, RZ, RZ, R137 ;  /* 0x000000ffff3a7224 */ /* 0x000fca00078e0089 */
[----:B------:R-:W-:Y:S01]  /*8150*/  IMAD.MOV.U32 R20, RZ, RZ, R246 ;  /* 0x000000ffff147224 */ /* 0x000fe200078e00f6 */
[----:B------:R-:W-:Y:S01]  /*8160*/  MOV R49, R136 ;  /* 0x0000008800317202 */ /* 0x000fe20000000f00 */
[----:B------:R-:W-:Y:S01]  /*8170*/  IMAD.MOV.U32 R48, RZ, RZ, R154 ;  /* 0x000000ffff307224 */ /* 0x000fe200078e009a */
[----:B------:R-:W-:Y:S01]  /*8180*/  MOV R154, R139 ;  /* 0x0000008b009a7202 */ /* 0x000fe20000000f00 */
[----:B--2---:R-:W-:-:S04]  /*8190*/  FFMA.FTZ R0, R144, UR8, -R2 ;  /* 0x0000000890007c23 */ /* 0x004fc80008010802 */
[----:B------:R2:W-:Y:S01]  /*81a0*/  MUFU.EX2 R246, R0 ;  /* 0x0000000000f67308 */ /* 0x0005e20000000800 */
[----:B------:R-:W-:Y:S02]  /*81b0*/  MOV R168, R190 ;  /* 0x000000be00a87202 */ /* 0x000fe40000000f00 */
[----:B------:R-:W-:Y:S01]  /*81c0*/  MOV R21, R155 ;  /* 0x0000009b00157202 */ /* 0x000fe20000000f00 */
[----:B------:R-:W-:Y:S01]  /*81d0*/  IMAD.MOV.U32 R155, RZ, RZ, R125 ;  /* 0x000000ffff9b7224 */ /* 0x000fe200078e007d */
[----:B------:R-:W-:Y:S01]  /*81e0*/  HMMA.16816.F32 R228, R4, R22, R76 ;  /* 0x0000001604e4723c */ /* 0x000fe2000000184c */
[----:B------:R-:W-:Y:S01]  /*81f0*/  IMAD.MOV.U32 R169, RZ, RZ, R191 ;  /* 0x000000ffffa97224 */ /* 0x000fe200078e00bf */
[----:B------:R-:W-:Y:S01]  /*8200*/  MOV R125, R126 ;  /* 0x0000007e007d7202 */ /* 0x000fe20000000f00 */
[----:B------:R-:W-:Y:S02]  /*8210*/  IMAD.MOV.U32 R126, RZ, RZ, R127 ;  /* 0x000000ffff7e7224 */ /* 0x000fe400078e007f */
[----:B--2---:R-:W-:-:S02]  /*8220*/  FFMA.FTZ R0, R138, UR8, -R2 ;  /* 0x000000088a007c23 */ /* 0x004fc40008010802 */
[----:B------:R-:W2:Y:S01]  /*8230*/  LDSM.16.MT88.4 R136, [R193+0x11800] ;  /* 0x01180000c188783b */ /* 0x000ea20000004200 */
[----:B------:R-:W-:Y:S01]  /*8240*/  IMAD.MOV.U32 R76, RZ, RZ, R168 ;  /* 0x000000ffff4c7224 */ /* 0x000fe200078e00a8 */
[----:B------:R-:W-:Y:S01]  /*8250*/  MOV R127, R135 ;  /* 0x00000087007f7202 */ /* 0x000fe20000000f00 */
[----:B------:R-:W-:Y:S01]  /*8260*/  IMAD.MOV.U32 R145, RZ, RZ, R189 ;  /* 0x000000ffff917224 */ /* 0x000fe200078e00bd */
[----:B------:R3:W2:Y:S01]  /*8270*/  MUFU.EX2 R135, R0 ;  /* 0x0000000000877308 */ /* 0x0006a20000000800 */
[----:B------:R-:W-:Y:S01]  /*8280*/  MOV R79, R169 ;  /* 0x000000a9004f7202 */ /* 0x000fe20000000f00 */
[----:B------:R-:W-:Y:S01]  /*8290*/  IMAD.MOV.U32 R78, RZ, RZ, R170 ;  /* 0x000000ffff4e7224 */ /* 0x000fe200078e00aa */
[----:B------:R-:W-:Y:S01]  /*82a0*/  MOV R77, R171 ;  /* 0x000000ab004d7202 */ /* 0x000fe20000000f00 */
[----:B------:R-:W-:Y:S01]  /*82b0*/  HMMA.16816.F32 R188, R4, R24, R60 ;  /* 0x0000001804bc723c */ /* 0x000fe2000000183c */
[----:B------:R-:W-:Y:S01]  /*82c0*/  IMAD.MOV.U32 R44, RZ, RZ, R59 ;  /* 0x000000ffff2c7224 */ /* 0x000fe200078e003b */
[----:B------:R-:W-:-:S02]  /*82d0*/  MOV R59, R145 ;  /* 0x00000091003b7202 */ /* 0x000fc40000000f00 */
[----:B------:R-:W-:Y:S02]  /*82e0*/  MOV R50, R134 ;  /* 0x0000008600327202 */ /* 0x000fe40000000f00 */
[----:B------:R-:W-:Y:S01]  /*82f0*/  HMMA.16816.F32 R176, R4, R26, R88 ;  /* 0x0000001a04b0723c */ /* 0x000fe20000001858 */
[--C-:B---3--:R-:W-:Y:S01]  /*8300*/  FFMA.FTZ R0, R146, UR8, -R2.reuse ;  /* 0x0000000892007c23 */ /* 0x108fe20008010802 */
[----:B------:R-:W-:-:S04]  /*8310*/  FFMA.FTZ R2, R76, UR8, -R2 ;  /* 0x000000084c027c23 */ /* 0x000fc80008010802 */
[C---:B------:R-:W-:Y:S06]  /*8320*/  HMMA.16816.F32 R180, R4.reuse, R32, R96 ;  /* 0x0000002004b4723c */ /* 0x040fec0000001860 */
[C---:B------:R-:W-:Y:S01]  /*8330*/  HMMA.16816.F32 R168, R4.reuse, R34, R72 ;  /* 0x0000002204a8723c */ /* 0x040fe20000001848 */
[----:B------:R3:W-:Y:S05]  /*8340*/  MUFU.EX2 R134, R0 ;  /* 0x0000000000867308 */ /* 0x0007ea0000000800 */
[C---:B-1----:R-:W-:Y:S01]  /*8350*/  HMMA.16816.F32 R24, R4.reuse, R16, R84 ;  /* 0x000000100418723c */ /* 0x042fe20000001854 */
        /* <DEDUP_REMOVED lines=8> */
[----:B------:R-:W1:Y:S01]  /*83e0*/  MUFU.EX2 R133, R2 ;  /* 0x0000000200857308 */ /* 0x000e620000000800 */
[----:B------:R-:W-:Y:S01]  /*83f0*/  IMAD.MOV.U32 R86, RZ, RZ, R124 ;  /* 0x000000ffff567224 */ /* 0x000fe200078e007c */
[----:B------:R-:W-:Y:S01]  /*8400*/  LDSM.16.MT88.4 R72, [R193+0x15800] ;  /* 0x01580000c148783b */ /* 0x000fe20000004200 */
[----:B------:R-:W-:Y:S01]  /*8410*/  HMMA.16816.F32 R28, R4, R30, R68 ;  /* 0x0000001e041c723c */ /* 0x000fe20000001844 */
[----:B------:R-:W-:Y:S01]  /*8420*/  IMAD.MOV.U32 R92, RZ, RZ, R58 ;  /* 0x000000ffff5c7224 */ /* 0x000fe200078e003a */
[----:B------:R-:W-:Y:S01]  /*8430*/  MOV R58, R125 ;  /* 0x0000007d003a7202 */ /* 0x000fe20000000f00 */
[----:B------:R-:W-:Y:S01]  /*8440*/  IMAD.MOV.U32 R85, RZ, RZ, R126 ;  /* 0x000000ffff557224 */ /* 0x000fe200078e007e */
[----:B------:R-:W-:Y:S03]  /*8450*/  LDSM.16.MT88.4 R144, [R194+0x11800] ;  /* 0x01180000c290783b */ /* 0x000fe60000004200 */
[----:B------:R-:W-:Y:S01]  /*8460*/  IMAD.MOV.U32 R70, RZ, RZ, R152 ;  /* 0x000000ffff467224 */ /* 0x000fe200078e0098 */
[----:B------:R-:W-:Y:S01]  /*8470*/  MOV R69, R153 ;  /* 0x0000009900457202 */ /* 0x000fe20000000f00 */
[----:B------:R-:W-:Y:S01]  /*8480*/  IMAD.MOV.U32 R68, RZ, RZ, R154 ;  /* 0x000000ffff447224 */ /* 0x000fe200078e009a */
[----:B------:R-:W-:Y:S01]  /*8490*/  LDSM.16.MT88.4 R88, [R196+0x15800] ;  /* 0x01580000c458783b */ /* 0x000fe20000004200 */
[----:B------:R-:W-:-:S03]  /*84a0*/  MOV R71, R59 ;  /* 0x0000003b00477202 */ /* 0x000fc60000000f00 */
[----:B------:R-:W1:Y:S01]  /*84b0*/  LDSM.16.MT88.4 R152, [R196+0x11800] ;  /* 0x01180000c498783b */ /* 0x000e620000004200 */
[----:B------:R-:W-:Y:S02]  /*84c0*/  MOV R59, R127 ;  /* 0x0000007f003b7202 */ /* 0x000fe40000000f00 */
[----:B----4-:R-:W-:Y:S01]  /*84d0*/  HMMA.16816.F32 R124, R4, R8, R40 ;  /* 0x00000008047c723c */ /* 0x010fe20000001828 */
[----:B------:R-:W-:Y:S01]  /*84e0*/  MOV R95, R21 ;  /* 0x00000015005f7202 */ /* 0x000fe20000000f00 */
[----:B------:R-:W4:Y:S01]  /*84f0*/  LDSM.16.MT88.4 R40, [R193+0x13800] ;  /* 0x01380000c128783b */ /* 0x000f220000004200 */
[----:B------:R-:W-:-:S03]  /*8500*/  IMAD.MOV.U32 R94, RZ, RZ, R48 ;  /* 0x000000ffff5e7224 */ /* 0x000fc600078e0030 */
[C---:B------:R-:W-:Y:S01]  /*8510*/  HMMA.16816.F32 R20, R4.reuse, R18, R64 ;  /* 0x000000120414723c */ /* 0x040fe20000001840 */
[----:B------:R-:W-:Y:S01]  /*8520*/  MOV R93, R49 ;  /* 0x00000031005d7202 */ /* 0x000fe20000000f00 */
[----:B------:R-:W-:Y:S01]  /*8530*/  IMAD.MOV.U32 R63, RZ, RZ, R128 ;  /* 0x000000ffff3f7224 */ /* 0x000fe200078e0080 */
[----:B------:R-:W-:Y:S03]  /*8540*/  LDSM.16.MT88.4 R96, [R195+0x15800] ;  /* 0x01580000c360783b */ /* 0x000fe60000004200 */
[C---:B------:R-:W-:Y:S06]  /*8550*/  HMMA.16816.F32 R16, R4.reuse, R12, R80 ;  /* 0x0000000c0410723c */ /* 0x040fec0000001850 */
[C---:B------:R-:W-:Y:S01]  /*8560*/  HMMA.16816.F32 R8, R4.reuse, R10, R36 ;  /* 0x0000000a0408723c */ /* 0x040fe20000001824 */
[----:B------:R-:W-:Y:S01]  /*8570*/  F2FP.F16.F32.PACK_AB R128, R56, R57 ;  /* 0x000000393880723e */ /* 0x000fe200000000ff */
[----:B---3--:R-:W-:Y:S01]  /*8580*/  IMAD.MOV.U32 R0, RZ, RZ, R163 ;  /* 0x000000ffff007224 */ /* 0x008fe200078e00a3 */
[----:B--2---:R-:W-:Y:S01]  /*8590*/  F2FP.F16.F32.PACK_AB R129, R135, R246 ;  /* 0x000000f68781723e */ /* 0x004fe200000000ff */
[----:B------:R-:W-:Y:S02]  /*85a0*/  LDSM.16.MT88.4 R64, [R195+0x13800] ;  /* 0x01380000c340783b */ /* 0x000fe40000004200 */
[----:B------:R-:W-:Y:S01]  /*85b0*/  HMMA.16816.F32 R12, R4, R14, R52 ;  /* 0x0000000e040c723c */ /* 0x000fe20000001834 */
[----:B------:R-:W-:Y:S01]  /*85c0*/  F2FP.F16.F32.PACK_AB R130, R247, R252 ;  /* 0x000000fcf782723e */ /* 0x000fe200000000ff */
[----:B------:R-:W-:Y:S05]  /*85d0*/  LDSM.16.MT88.4 R80, [R194+0x15800] ;  /* 0x01580000c250783b */ /* 0x000fea0000004200 */
[----:B------:R-:W-:Y:S01]  /*85e0*/  MOV R7, R50 ;  /* 0x0000003200077202 */ /* 0x000fe20000000f00 */
[----:B------:R-:W-:-:S02]  /*85f0*/  IMAD.MOV.U32 R6, RZ, RZ, R51 ;  /* 0x000000ffff067224 */ /* 0x000fc400078e0033 */
[----:B------:R-:W2:Y:S01]  /*8600*/  LDSM.16.MT88.4 R48, [R194+0x13800] ;  /* 0x01380000c230783b */ /* 0x000ea20000004200 */
[----:B-1----:R-:W-:-:S07]  /*8610*/  F2FP.F16.F32.PACK_AB R131, R133, R134 ;  /* 0x000000868583723e */ /* 0x002fce00000000ff */
[C---:B------:R-:W-:Y:S06]  /*8620*/  HMMA.16816.F32 R140, R128.reuse, R136, R140 ;  /* 0x00000088808c723c */ /* 0x040fec000000188c */
[----:B------:R-:W-:Y:S07]  /*8630*/  HMMA.16816.F32 R136, R128, R138, R100 ;  /* 0x0000008a8088723c */ /* 0x000fee0000001864 */
[----:B------:R-:W-:Y:S01]  /*8640*/  MOV R100, R57 ;  /* 0x0000003900647202 */ /* 0x000fe20000000f00 */
[----:B------:R-:W-:Y:S01]  /*8650*/  IMAD.MOV.U32 R101, RZ, RZ, R58 ;  /* 0x000000ffff657224 */ /* 0x000fe200078e003a */
[----:B------:R-:W-:Y:S01]  /*8660*/  MOV R102, R56 ;  /* 0x0000003800667202 */ /* 0x000fe20000000f00 */
[----:B------:R-:W-:-:S02]  /*8670*/  IMAD.MOV.U32 R103, RZ, RZ, R59 ;  /* 0x000000ffff677224 */ /* 0x000fc400078e003b */
[----:B------:R-:W1:Y:S01]  /*8680*/  LDSM.16.MT88.4 R56, [R196+0x13800] ;  /* 0x01380000c438783b */ /* 0x000e620000004200 */
[C---:B------:R-:W-:Y:S06]  /*8690*/  HMMA.16816.F32 R156, R128.reuse, R152, R156 ;  /* 0x00000098809c723c */ /* 0x040fec000000189c */
[----:B------:R-:W-:Y:S01]  /*86a0*/  HMMA.16816.F32 R152, R128, R154, R108 ;  /* 0x0000009a8098723c */ /* 0x000fe2000000186c */
[----:B------:R-:W-:-:S06]  /*86b0*/  MOV R5, R161 ;  /* 0x000000a100057202 */ /* 0x000fcc0000000f00 */
[----:B------:R-:W-:Y:S02]  /*86c0*/  IMAD.MOV.U32 R109, RZ, RZ, R46 ;  /* 0x000000ffff6d7224 */ /* 0x000fe400078e002e */
[----:B------:R-:W-:Y:S01]  /*86d0*/  IMAD.MOV.U32 R111, RZ, RZ, R44 ;  /* 0x000000ffff6f7224 */ /* 0x000fe200078e002c */
[----:B----4-:R-:W-:Y:S01]  /*86e0*/  HMMA.16816.F32 R36, R128, R40, R116 ;  /* 0x000000288024723c */ /* 0x010fe20000001874 */
[----:B------:R-:W-:Y:S02]  /*86f0*/  MOV R108, R47 ;  /* 0x0000002f006c7202 */ /* 0x000fe40000000f00 */
[----:B------:R-:W-:-:S04]  /*8700*/  MOV R110, R45 ;  /* 0x0000002d006e7202 */ /* 0x000fc80000000f00 */
[----:B------:R-:W-:Y:S02]  /*8710*/  IMAD.MOV.U32 R117, RZ, RZ, R109 ;  /* 0x000000ffff757224 */ /* 0x000fe400078e006d */
[----:B------:R-:W-:Y:S02]  /*8720*/  IMAD.MOV.U32 R119, RZ, RZ, R111 ;  /* 0x000000ffff777224 */ /* 0x000fe400078e006f */
[----:B------:R-:W-:Y:S02]  /*8730*/  IMAD.MOV.U32 R109, RZ, RZ, R101 ;  /* 0x000000ffff6d7224 */ /* 0x000fe400078e0065 */
[----:B------:R-:W-:Y:S01]  /*8740*/  IMAD.MOV.U32 R111, RZ, RZ, R103 ;  /* 0x000000ffff6f7224 */ /* 0x000fe200078e0067 */
[----:B--2---:R-:W-:Y:S01]  /*8750*/  HMMA.16816.F32 R44, R128, R48, R172 ;  /* 0x00000030802c723c */ /* 0x004fe200000018ac */
[----:B------:R-:W-:Y:S01]  /*8760*/  IMAD.MOV.U32 R4, RZ, RZ, R160 ;  /* 0x000000ffff047224 */ /* 0x000fe200078e00a0 */
[----:B------:R-:W-:Y:S02]  /*8770*/  MOV R116, R108 ;  /* 0x0000006c00747202 */ /* 0x000fe40000000f00 */
[----:B------:R-:W-:Y:S01]  /*8780*/  MOV R118, R110 ;  /* 0x0000006e00767202 */ /* 0x000fe20000000f00 */
[----:B------:R-:W-:Y:S01]  /*8790*/  IMAD.MOV.U32 R101, RZ, RZ, R5 ;  /* 0x000000ffff657224 */ /* 0x000fe200078e0005 */
[----:B------:R-:W-:Y:S01]  /*87a0*/  MOV R2, R162 ;  /* 0x000000a200027202 */ /* 0x000fe20000000f00 */
[----:B------:R-:W-:Y:S01]  /*87b0*/  IMAD.MOV.U32 R175, RZ, RZ, R109 ;  /* 0x000000ffffaf7224 */ /* 0x000fe200078e006d */
[----:B------:R-:W-:Y:S01]  /*87c0*/  MOV R108, R100 ;  /* 0x00000064006c7202 */ /* 0x000fe20000000f00 */
[----:B------:R-:W2:Y:S01]  /*87d0*/  LDSM.16.MT88.4 R160, [R195+0x11800] ;  /* 0x01180000c3a0783b */ /* 0x000ea20000004200 */
[----:B------:R-:W-:-:S02]  /*87e0*/  MOV R110, R102 ;  /* 0x00000066006e7202 */ /* 0x000fc40000000f00 */
[----:B------:R-:W-:Y:S02]  /*87f0*/  MOV R102, R6 ;  /* 0x0000000600667202 */ /* 0x000fe40000000f00 */
        /* <DEDUP_REMOVED lines=11> */
[----:B------:R-:W-:Y:S01]  /*88b0*/  FADD.FTZ R0, R0, R109 ;  /* 0x0000006d00007221 */ /* 0x000fe20000010000 */
[----:B------:R-:W-:Y:S01]  /*88c0*/  MOV R111, R102 ;  /* 0x00000066006f7202 */ /* 0x000fe20000000f00 */
[----:B------:R-:W-:Y:S01]  /*88d0*/  FADD.FTZ R2, R2, R175 ;  /* 0x000000af02027221 */ /* 0x000fe20000010000 */
[----:B------:R-:W-:-:S02]  /*88e0*/  MOV R84, R68 ;  /* 0x0000004400547202 */ /* 0x000fc40000000f00 */
[----:B------:R-:W-:Y:S02]  /*88f0*/  MOV R86, R70 ;  /* 0x0000004600567202 */ /* 0x000fe40000000f00 */
[----:B------:R-:W-:Y:S01]  /*8900*/  MOV R110, R101 ;  /* 0x00000065006e7202 */ /* 0x000fe20000000f00 */
[----:B------:R-:W-:Y:S01]  /*8910*/  HMMA.16816.F32 R68, R128, R72, R248 ;  /* 0x000000488044723c */ /* 0x000fe200000018f8 */
[----:B------:R-:W-:-:S05]  /*8920*/  FADD.FTZ R0, R111, R0 ;  /* 0x000000006f007221 */ /* 0x000fca0000010000 */
[----:B------:R-:W-:Y:S01]  /*8930*/  HMMA.16816.F32 R72, R128, R74, R116 ;  /* 0x0000004a8048723c */ /* 0x000fe20000001874 */
[----:B------:R-:W-:-:S06]  /*8940*/  FADD.FTZ R2, R110, R2 ;  /* 0x000000026e027221 */ /* 0x000fcc0000010000 */
[----:B------:R-:W-:Y:S02]  /*8950*/  MOV R117, R5 ;  /* 0x0000000500757202 */ /* 0x000fe40000000f00 */
[----:B------:R-:W-:Y:S02]  /*8960*/  MOV R116, R4 ;  /* 0x0000000400747202 */ /* 0x000fe40000000f00 */
[----:B------:R-:W-:Y:S01]  /*8970*/  MOV R119, R84 ;  /* 0x0000005400777202 */ /* 0x000fe20000000f00 */
[----:B------:R-:W-:Y:S01]  /*8980*/  FADD.FTZ R0, R117, R0 ;  /* 0x0000000075007221 */ /* 0x000fe20000010000 */
[----:B------:R-:W-:Y:S01]  /*8990*/  MOV R118, R7 ;  /* 0x0000000700767202 */ /* 0x000fe20000000f00 */
[----:B-1----:R-:W-:Y:S01]  /*89a0*/  HMMA.16816.F32 R52, R128, R56, R184 ;  /* 0x000000388034723c */ /* 0x002fe200000018b8 */
[----:B------:R-:W-:Y:S01]  /*89b0*/  FADD.FTZ R2, R116, R2 ;  /* 0x0000000274027221 */ /* 0x000fe20000010000 */
[----:B------:R-:W-:-:S04]  /*89c0*/  FADD.FTZ R0, R119, R0 ;  /* 0x0000000077007221 */ /* 0x000fc80000010000 */
[----:B------:R-:W-:Y:S01]  /*89d0*/  HMMA.16816.F32 R56, R128, R58, R236 ;  /* 0x0000003a8038723c */ /* 0x000fe200000018ec */
[----:B------:R-:W-:-:S06]  /*89e0*/  FADD.FTZ R2, R118, R2 ;  /* 0x0000000276027221 */ /* 0x000fcc0000010000 */
[----:B------:R-:W-:Y:S02]  /*89f0*/  MOV R237, R87 ;  /* 0x0000005700ed7202 */ /* 0x000fe40000000f00 */
[----:B------:R-:W-:Y:S02]  /*8a00*/  MOV R236, R86 ;  /* 0x0000005600ec7202 */ /* 0x000fe40000000f00 */
[----:B------:R-:W-:Y:S01]  /*8a10*/  MOV R239, R93 ;  /* 0x0000005d00ef7202 */ /* 0x000fe20000000f00 */
[----:B------:R-:W-:Y:S01]  /*8a20*/  FADD.FTZ R0, R237, R0 ;  /* 0x00000000ed007221 */ /* 0x000fe20000010000 */
[----:B------:R-:W-:Y:S02]  /*8a30*/  IMAD.MOV.U32 R238, RZ, RZ, R92 ;  /* 0x000000ffffee7224 */ /* 0x000fe400078e005c */
[----:B------:R-:W-:Y:S01]  /*8a40*/  FADD.FTZ R2, R236, R2 ;  /* 0x00000002ec027221 */ /* 0x000fe20000010000 */
[----:B------:R-:W-:Y:S01]  /*8a50*/  MOV R185, R76 ;  /* 0x0000004c00b97202 */ /* 0x000fe20000000f00 */
[----:B------:R-:W-:Y:S01]  /*8a60*/  FADD.FTZ R0, R239, R0 ;  /* 0x00000000ef007221 */ /* 0x000fe20000010000 */
[----:B------:R-:W-:-:S02]  /*8a70*/  IMAD.MOV.U32 R184, RZ, RZ, R95 ;  /* 0x000000ffffb87224 */ /* 0x000fc400078e005f */
[----:B------:R-:W-:Y:S01]  /*8a80*/  FADD.FTZ R2, R238, R2 ;  /* 0x00000002ee027221 */ /* 0x000fe20000010000 */
[----:B------:R-:W-:Y:S01]  /*8a90*/  MOV R186, R77 ;  /* 0x0000004d00ba7202 */ /* 0x000fe20000000f00 */
[----:B------:R-:W-:Y:S02]  /*8aa0*/  IMAD.MOV.U32 R187, RZ, RZ, R78 ;  /* 0x000000ffffbb7224 */ /* 0x000fe400078e004e */
[----:B------:R-:W-:Y:S01]  /*8ab0*/  FADD.FTZ R0, R185, R0 ;  /* 0x00000000b9007221 */ /* 0x000fe20000010000 */
[----:B------:R-:W-:Y:S01]  /*8ac0*/  FADD.FTZ R2, R184, R2 ;  /* 0x00000002b8027221 */ /* 0x000fe20000010000 */
[----:B------:R-:W-:Y:S02]  /*8ad0*/  HMMA.16816.F32 R48, R128, R50, R224 ;  /* 0x000000328030723c */ /* 0x000fe400000018e0 */
[----:B------:R-:W-:Y:S01]  /*8ae0*/  FADD.FTZ R0, R187, R0 ;  /* 0x00000000bb007221 */ /* 0x000fe20000010000 */
[----:B------:R-:W-:-:S04]  /*8af0*/  FADD.FTZ R2, R186, R2 ;  /* 0x00000002ba027221 */ /* 0x000fc80000010000 */
[----:B------:R-:W-:Y:S02]  /*8b00*/  MOV R225, R94 ;  /* 0x0000005e00e17202 */ /* 0x000fe40000000f00 */
[----:B------:R-:W-:Y:S01]  /*8b10*/  MOV R224, R79 ;  /* 0x0000004f00e07202 */ /* 0x000fe20000000f00 */
[----:B------:R-:W-:Y:S02]  /*8b20*/  IMAD.MOV.U32 R227, RZ, RZ, R6 ;  /* 0x000000ffffe37224 */ /* 0x000fe400078e0006 */
[----:B------:R-:W-:Y:S01]  /*8b30*/  FADD.FTZ R0, R225, R0 ;  /* 0x00000000e1007221 */ /* 0x000fe20000010000 */
[----:B------:R-:W-:Y:S02]  /*8b40*/  IMAD.MOV.U32 R226, RZ, RZ, R85 ;  /* 0x000000ffffe27224 */ /* 0x000fe400078e0055 */
[----:B------:R-:W-:Y:S01]  /*8b50*/  FADD.FTZ R2, R224, R2 ;  /* 0x00000002e0027221 */ /* 0x000fe20000010000 */
[----:B------:R-:W-:Y:S01]  /*8b60*/  HMMA.16816.F32 R148, R128, R144, R148 ;  /* 0x000000908094723c */ /* 0x000fe20000001894 */
[----:B------:R-:W-:-:S02]  /*8b70*/  IMAD.MOV.U32 R173, RZ, RZ, R100 ;  /* 0x000000ffffad7224 */ /* 0x000fc400078e0064 */
[----:B------:R-:W-:Y:S01]  /*8b80*/  FADD.FTZ R0, R227, R0 ;  /* 0x00000000e3007221 */ /* 0x000fe20000010000 */
[----:B------:R-:W-:Y:S02]  /*8b90*/  IMAD.MOV.U32 R172, RZ, RZ, R103 ;  /* 0x000000ffffac7224 */ /* 0x000fe400078e0067 */
[----:B------:R-:W-:Y:S01]  /*8ba0*/  FADD.FTZ R2, R226, R2 ;  /* 0x00000002e2027221 */ /* 0x000fe20000010000 */
[----:B------:R-:W-:Y:S01]  /*8bb0*/  LDSM.16.MT88.4 R4, [R195+0x17800] ;  /* 0x01780000c304783b */ /* 0x000fe20000004200 */
[----:B--2---:R-:W-:Y:S01]  /*8bc0*/  HMMA.16816.F32 R164, R128, R160, R164 ;  /* 0x000000a080a4723c */ /* 0x004fe200000018a4 */
[----:B------:R-:W-:-:S05]  /*8bd0*/  FADD.FTZ R0, R173, R0 ;  /* 0x00000000ad007221 */ /* 0x000fca0000010000 */
[C---:B------:R-:W-:Y:S01]  /*8be0*/  HMMA.16816.F32 R144, R128.reuse, R146, R104 ;  /* 0x000000928090723c */ /* 0x040fe20000001868 */
[----:B------:R-:W1:Y:S05]  /*8bf0*/  LDSM.16.MT88.4 R104, [R193+0x17800] ;  /* 0x01780000c168783b */ /* 0x000e6a0000004200 */
[C---:B------:R-:W-:Y:S01]  /*8c00*/  HMMA.16816.F32 R160, R128.reuse, R162, R112 ;  /* 0x000000a280a0723c */ /* 0x040fe20000001870 */
[----:B------:R-:W2:Y:S05]  /*8c10*/  LDSM.16.MT88.4 R112, [R194+0x17800] ;  /* 0x01780000c270783b */ /* 0x000eaa0000004200 */
[----:B------:R-:W-:Y:S01]  /*8c20*/  HMMA.16816.F32 R40, R128, R42, R120 ;  /* 0x0000002a8028723c */ /* 0x000fe20000001878 */
[----:B------:R-:W3:Y:S01]  /*8c30*/  LDSM.16.MT88.4 R120, [R196+0x17800] ;  /* 0x01780000c478783b */ /* 0x000ee20000004200 */
[----:B------:R-:W-:Y:S01]  /*8c40*/  FADD.FTZ R2, R172, R2 ;  /* 0x00000002ac027221 */ /* 0x000fe20000010000 */
[----:B------:R-:W-:Y:S01]  /*8c50*/  MOV R175, R108 ;  /* 0x0000006c00af7202 */ /* 0x000fe20000000f00 */
[----:B------:R-:W-:-:S02]  /*8c60*/  FADD.FTZ R0, R246, R0 ;  /* 0x00000000f6007221 */ /* 0x000fc40000010000 */
[----:B------:R-:W-:Y:S02]  /*8c70*/  FADD.FTZ R2, R174, R2 ;  /* 0x00000002ae027221 */ /* 0x000fe40000010000 */
[----:B------:R-:W-:Y:S02]  /*8c80*/  FADD.FTZ R0, R135, R0 ;  /* 0x0000000087007221 */ /* 0x000fe40000010000 */
[----:B------:R-:W-:Y:S02]  /*8c90*/  FADD.FTZ R2, R175, R2 ;  /* 0x00000002af027221 */ /* 0x000fe40000010000 */
[----:B------:R-:W-:Y:S02]  /*8ca0*/  FADD.FTZ R0, R134, R0 ;  /* 0x0000000086007221 */ /* 0x000fe40000010000 */
[----:B------:R-:W-:Y:S02]  /*8cb0*/  FADD.FTZ R2, R252, R2 ;  /* 0x00000002fc027221 */ /* 0x000fe40000010000 */
[----:B------:R-:W-:-:S02]  /*8cc0*/  FADD.FTZ R252, R133, R0 ;  /* 0x0000000085fc7221 */ /* 0x000fc40000010000 */
[----:B------:R-:W-:-:S03]  /*8cd0*/  FADD.FTZ R248, R247, R2 ;  /* 0x00000002f7f87221 */ /* 0x000fc60000010000 */
[----:B------:R4:W-:Y:S04]  /*8ce0*/  STL [R1+0x28], R252 ;  /* 0x000028fc01007387 */ /* 0x0009e80000100800 */
[----:B------:R4:W-:Y:S01]  /*8cf0*/  STL [R1+0x24], R248 ;  /* 0x000024f801007387 */ /* 0x0009e20000100800 */
[C---:B------:R-:W-:Y:S06]  /*8d00*/  HMMA.16816.F32 R60, R128.reuse, R64, R60 ;  /* 0x00000040803c723c */ /* 0x040fec000000183c */
[C---:B------:R-:W-:Y:S06]  /*8d10*/  HMMA.16816.F32 R76, R128.reuse, R80, R240 ;  /* 0x00000050804c723c */ /* 0x040fec00000018f0 */
[C---:B------:R-:W-:Y:S06]  /*8d20*/  HMMA.16816.F32 R84, R128.reuse, R88, R188 ;  /* 0x000000588054723c */ /* 0x040fec00000018bc */
[C---:B------:R-:W-:Y:S06]  /*8d30*/  HMMA.16816.F32 R92, R128.reuse, R96, R180 ;  /* 0x00000060805c723c */ /* 0x040fec00000018b4 */
[C---:B-1----:R-:W-:Y:S06]  /*8d40*/  HMMA.16816.F32 R100, R128.reuse, R104, R32 ;  /* 0x000000688064723c */ /* 0x042fec0000001820 */
[C---:B--2---:R-:W-:Y:S06]  /*8d50*/  HMMA.16816.F32 R108, R128.reuse, R112, R24 ;  /* 0x00000070806c723c */ /* 0x044fec0000001818 */
[C---:B---3--:R-:W-:Y:S06]  /*8d60*/  HMMA.16816.F32 R116, R128.reuse, R120, R16 ;  /* 0x000000788074723c */ /* 0x048fec0000001810 */
        /* <DEDUP_REMOVED lines=8> */
[----:B------:R-:W-:Y:S01]  /*8df0*/  HMMA.16816.F32 R128, R128, R6, R8 ;  /* 0x000000068080723c */ /* 0x000fe20000001808 */
[----:B------:R-:W-:-:S08]  /*8e00*/  NOP ;  /* 0x0000000000007918 */ /* 0x000fd00000000000 */
[----:B----4-:R-:W-:-:S15]  /*8e10*/  @!P0 BRA `(.L_x_240) ;  /* 0x0000005400008947 */ /* 0x010fde0003800000 */
[----:B------:R-:W2:Y:S01]  /*8e20*/  LDL R225, [R1+0x58] ;  /* 0x0000580001e17983 */ /* 0x000ea20000100800 */
[----:B------:R-:W-:-:S03]  /*8e30*/  ULDC UR4, c[0x0][0x2d0] ;  /* 0x0000b40000047ab9 */ /* 0x000fc60000000800 */
[----:B------:R-:W3:Y:S04]  /*8e40*/  LDL R226, [R1+0x2c] ;  /* 0x00002c0001e27983 */ /* 0x000ee80000100800 */
[----:B------:R-:W4:Y:S04]  /*8e50*/  LDL R227, [R1+0x5c] ;  /* 0x00005c0001e37983 */ /* 0x000f280000100800 */
[----:B------:R-:W4:Y:S04]  /*8e60*/  LDL.64 R172, [R1+0x78] ;  /* 0x0000780001ac7983 */ /* 0x000f280000100a00 */
[----:B------:R-:W4:Y:S01]  /*8e70*/  LDL.64 R174, [R1+0x80] ;  /* 0x0000800001ae7983 */ /* 0x000f220000100a00 */
[----:B------:R-:W-:Y:S01]  /*8e80*/  UIADD3 UR18, UR20, -0x2, URZ ;  /* 0xfffffffe14127890 */ /* 0x000fe2000fffe03f */
[----:B------:R-:W-:-:S04]  /*8e90*/  DEPBAR.LE SB0, 0x0 ;  /* 0x000080000000791a */ /* 0x000fc80000000000 */
[----:B------:R-:W1:Y:S01]  /*8ea0*/  S2R R2, SR_TID.X ;  /* 0x0000000000027919 */ /* 0x000e620000002100 */
[----:B------:R-:W-:Y:S02]  /*8eb0*/  USHF.R.S32.HI UR6, URZ, 0x1f, UR18 ;  /* 0x0000001f3f067899 */ /* 0x000fe40008011412 */
[----:B------:R-:W-:Y:S01]  /*8ec0*/  UISETP.GT.AND UP0, UPT, UR18, UR5, UPT ;  /* 0x000000051200728c */ /* 0x000fe2000bf04270 */
[----:B-1----:R-:W-:-:S04]  /*8ed0*/  SHF.R.S32.HI R0, RZ, 0x1f, R2 ;  /* 0x0000001fff007819 */ /* 0x002fc80000011402 */
[----:B------:R-:W-:-:S04]  /*8ee0*/  LEA.HI R0, R0, R2, RZ, 0x3 ;  /* 0x0000000200007211 */ /* 0x000fc800078f18ff */
[----:B------:R-:W-:-:S05]  /*8ef0*/  LOP3.LUT R0, R0, 0xfffffff8, RZ, 0xc0, !PT ;  /* 0xfffffff800007812 */ /* 0x000fca00078ec0ff */
[----:B------:R-:W-:-:S04]  /*8f00*/  IMAD.IADD R0, R2, 0x1, -R0 ;  /* 0x0000000102007824 */ /* 0x000fc800078e0a00 */
[----:B------:R-:W-:Y:S01]  /*8f10*/  IMAD.SHL.U32 R0, R0, 0x8, RZ ;  /* 0x0000000800007824 */ /* 0x000fe200078e00ff */
[----:B------:R-:W-:Y:S04]  /*8f20*/  BAR.SYNC.DEFER_BLOCKING 0x0 ;  /* 0x0000000000007b1d */ /* 0x000fe80000010000 */
[----:B------:R-:W-:Y:S01]  /*8f30*/  ISETP.GE.AND P5, PT, R0, UR4, PT ;  /* 0x0000000400007c0c */ /* 0x000fe2000bfa6270 */
[----:B------:R-:W-:-:S12]  /*8f40*/  IMAD.U32 R0, RZ, RZ, UR18 ;  /* 0x00000012ff007e24 */ /* 0x000fd8000f8e00ff */
[----:B------:R-:W1:Y:S01]  /*8f50*/  @!P5 LDC.64 R6, c[0x0][0x220] ;  /* 0x00008800ff06db82 */ /* 0x000e620000000a00 */
[----:B------:R-:W-:Y:S07]  /*8f60*/  @P5 STS.128 [R219+0x10000], RZ ;  /* 0x010000ffdb005388 */ /* 0x000fee0000000c00 */
[----:B------:R-:W1:Y:S08]  /*8f70*/  @!P5 LDC.64 R14, c[0x0][0x220] ;  /* 0x00008800ff0edb82 */ /* 0x000e700000000a00 */
[----:B------:R-:W1:Y:S08]  /*8f80*/  @!P5 LDC.64 R18, c[0x0][0x220] ;  /* 0x00008800ff12db82 */ /* 0x000e700000000a00 */
[----:B------:R-:W1:Y:S01]  /*8f90*/  @!P5 LDC.64 R24, c[0x0][0x220] ;  /* 0x00008800ff18db82 */ /* 0x000e620000000a00 */
[----:B--2---:R-:W-:-:S02]  /*8fa0*/  ISETP.GE.AND P4, PT, R225, UR4, PT ;  /* 0x00000004e1007c0c */ /* 0x004fc4000bf86270 */
[----:B---3--:R-:W-:Y:S02]  /*8fb0*/  ISETP.GE.AND P3, PT, R226, UR4, PT ;  /* 0x00000004e2007c0c */ /* 0x008fe4000bf66270 */
[----:B----4-:R-:W-:Y:S01]  /*8fc0*/  ISETP.GE.AND P2, PT, R227, UR4, PT ;  /* 0x00000004e3007c0c */ /* 0x010fe2000bf46270 */
[----:B------:R-:W-:Y:S01]  /*8fd0*/  UIMAD UR4, UR35, UR18, URZ ;  /* 0x00000012230472a4 */ /* 0x000fe2000f8e023f */
[----:B------:R-:W-:-:S07]  /*8fe0*/  IMAD.MOV.U32 R5, RZ, RZ, R173 ;  /* 0x000000ffff057224 */ /* 0x000fce00078e00ad */
[----:B------:R-:W2:Y:S01]  /*8ff0*/  @!P4 LDC.64 R8, c[0x0][0x220] ;  /* 0x00008800ff08cb82 */ /* 0x000ea20000000a00 */
[----:B------:R-:W-:Y:S01]  /*9000*/  UIMAD UR4, UR6, UR36, UR4 ;  /* 0x00000024060472a4 */ /* 0x000fe2000f8e0204 */
[----:B------:R-:W-:-:S04]  /*9010*/  IMAD.MOV.U32 R4, RZ, RZ, R174 ;  /* 0x000000ffff047224 */ /* 0x000fc800078e00ae */
[----:B------:R-:W-:Y:S02]  /*9020*/  IMAD.WIDE.U32 R4, R0, UR36, R4 ;  /* 0x0000002400047c25 */ /* 0x000fe4000f8e0004 */
[----:B------:R-:W3:Y:S02]  /*9030*/  @!P3 LDC.64 R12, c[0x0][0x220] ;  /* 0x00008800ff0cbb82 */ /* 0x000ee40000000a00 */
[----:B------:R-:W-:Y:S01]  /*9040*/  VIADD R0, R5, UR4 ;  /* 0x0000000405007c36 */ /* 0x000fe20008000000 */
[----:B-1----:R-:W-:-:S05]  /*9050*/  @!P5 LEA R6, P1, R4, R6, 0x1 ;  /* 0x000000060406d211 */ /* 0x002fca00078208ff */
[----:B------:R-:W1:Y:S01]  /*9060*/  @!P2 LDC.64 R10, c[0x0][0x220] ;  /* 0x00008800ff0aab82 */ /* 0x000e620000000a00 */
[C---:B------:R-:W-:Y:S02]  /*9070*/  @!P5 LEA.HI.X R7, R4.reuse, R7, R0, 0x1, P1 ;  /* 0x000000070407d211 */ /* 0x040fe400008f0c00 */
[----:B------:R-:W-:-:S03]  /*9080*/  IADD3 R2, P1, R4, UR38, RZ ;  /* 0x0000002604027c10 */ /* 0x000fc6000ff3e0ff */
[----:B------:R-:W-:Y:S01]  /*9090*/  @!PT LDS RZ, [RZ] ;  /* 0x00000000fffff984 */ /* 0x000fe20000000800 */
[----:B------:R-:W-:Y:S01]  /*90a0*/  @!PT LDS RZ, [RZ] ;  /* 0x00000000fffff984 */ /* 0x000fe20000000800 */
[----:B------:R-:W-:Y:S01]  /*90b0*/  @!PT LDS RZ, [RZ] ;  /* 0x00000000fffff984 */ /* 0x000fe20000000800 */
[----:B------:R4:W-:Y:S02]  /*90c0*/  @!P5 LDGSTS.E.BYPASS.LTC128B.128 [R219+0x10000], desc[UR30][R6.64] ;  /* 0x1000000006dbdfae */ /* 0x0009e4000b901d5e */
[----:B------:R-:W4:Y:S01]  /*90d0*/  @!P4 LDC.64 R16, c[0x0][0x220] ;  /* 0x00008800ff10cb82 */ /* 0x000f220000000a00 */
[C---:B--2---:R-:W-:Y:S01]  /*90e0*/  @!P4 LEA R8, P0, R4.reuse, R8, 0x1 ;  /* 0x000000080408c211 */ /* 0x044fe200078008ff */
[----:B------:R-:W-:Y:S03]  /*90f0*/  @P4 STS.128 [R219+0x12000], RZ ;  /* 0x012000ffdb004388 */ /* 0x000fe60000000c00 */
[----:B------:R-:W-:-:S03]  /*9100*/  @!P4 LEA.HI.X R9, R4, R9, R0, 0x1, P0 ;  /* 0x000000090409c211 */ /* 0x000fc600000f0c00 */
[----:B------:R-:W2:Y:S01]  /*9110*/  @!P3 LDC.64 R22, c[0x0][0x220] ;  /* 0x00008800ff16bb82 */ /* 0x000ea20000000a00 */
[C---:B---3--:R-:W-:Y:S01]  /*9120*/  @!P3 LEA R12, P0, R4.reuse, R12, 0x1 ;  /* 0x0000000c040cb211 */ /* 0x048fe200078008ff */
[----:B------:R-:W-:Y:S01]  /*9130*/  @!PT LDS RZ, [RZ] ;  /* 0x00000000fffff984 */ /* 0x000fe20000000800 */
[----:B------:R-:W-:Y:S01]  /*9140*/  @!PT LDS RZ, [RZ] ;  /* 0x00000000fffff984 */ /* 0x000fe20000000800 */
[----:B------:R-:W-:Y:S01]  /*9150*/  @!PT LDS RZ, [RZ] ;  /* 0x00000000fffff984 */ /* 0x000fe20000000800 */
[----:B------:R3:W-:Y:S03]  /*9160*/  @!P4 LDGSTS.E.BYPASS.LTC128B.128 [R219+0x12000], desc[UR30][R8.64+0x80] ;  /* 0x1200008008dbcfae */ /* 0x0007e6000b901d5e */
[C-C-:B------:R-:W-:Y:S01]  /*9170*/  @!P3 LEA.HI.X R13, R4.reuse, R13, R0.reuse, 0x1, P0 ;  /* 0x0000000d040db211 */ /* 0x140fe200000f0c00 */
[----:B------:R-:W-:Y:S01]  /*9180*/  @P3 STS.128 [R219+0x14000], RZ ;  /* 0x014000ffdb003388 */ /* 0x000fe20000000c00 */
[C---:B-1----:R-:W-:Y:S01]  /*9190*/  @!P2 LEA R10, P0, R4.reuse, R10, 0x1 ;  /* 0x0000000a040aa211 */ /* 0x042fe200078008ff */
[----:B------:R-:W1:Y:S02]  /*91a0*/  @!P2 LDC.64 R20, c[0x0][0x220] ;  /* 0x00008800ff14ab82 */ /* 0x000e640000000a00 */
[----:B------:R-:W-:Y:S01]  /*91b0*/  @!PT LDS RZ, [RZ] ;  /* 0x00000000fffff984 */ /* 0x000fe20000000800 */
[----:B------:R-:W-:Y:S01]  /*91c0*/  @!PT LDS RZ, [RZ] ;  /* 0x00000000fffff984 */ /* 0x000fe20000000800 */
[----:B------:R-:W-:Y:S01]  /*91d0*/  @!PT LDS RZ, [RZ] ;  /* 0x00000000fffff984 */ /* 0x000fe20000000800 */
[----:B------:R2:W-:Y:S01]  /*91e0*/  @!P3 LDGSTS.E.BYPASS.LTC128B.128 [R219+0x14000], desc[UR30][R12.64+0x100] ;  /* 0x140001000cdbbfae */ /* 0x0005e2000b901d5e */
[----:B------:R-:W-:-:S02]  /*91f0*/  @!P2 LEA.HI.X R11, R4, R11, R0, 0x1, P0 ;  /* 0x0000000b040ba211 */ /* 0x000fc400000f0c00 */
[----:B------:R-:W-:Y:S01]  /*9200*/  IADD3.X R4, R0, UR37, RZ, P1, !PT ;  /* 0x0000002500047c10 */ /* 0x000fe20008ffe4ff */
[----:B------:R-:W-:Y:S01]  /*9210*/  @P2 STS.128 [R219+0x16000], RZ ;  /* 0x016000ffdb002388 */ /* 0x000fe20000000c00 */
[C---:B------:R-:W-:Y:S02]  /*9220*/  IADD3 R0, P1, R2.reuse, UR38, RZ ;  /* 0x0000002602007c10 */ /* 0x040fe4000ff3e0ff */
[----:B----4-:R-:W-:Y:S01]  /*9230*/  @!P5 LEA R6, P0, R2, R14, 0x1 ;  /* 0x0000000e0206d211 */ /* 0x010fe200078008ff */
[----:B------:R-:W-:Y:S01]  /*9240*/  @!PT LDS RZ, [RZ] ;  /* 0x00000000fffff984 */ /* 0x000fe20000000800 */
[----:B------:R-:W-:Y:S01]  /*9250*/  @!PT LDS RZ, [RZ] ;  /* 0x00000000fffff984 */ /* 0x000fe20000000800 */
[----:B------:R-:W-:Y:S01]  /*9260*/  @!PT LDS RZ, [RZ] ;  /* 0x00000000fffff984 */ /* 0x000fe20000000800 */
[----:B------:R4:W-:Y:S01]  /*9270*/  @!P2 LDGSTS.E.BYPASS.LTC128B.128 [R219+0x16000], desc[UR30][R10.64+0x180] ;  /* 0x160001800adbafae */ /* 0x0009e2000b901d5e */
[----:B------:R-:W-:Y:S02]  /*9280*/  IADD3.X R5, R4, UR37, RZ, P1, !PT ;  /* 0x0000002504057c10 */ /* 0x000fe40008ffe4ff */
[C---:B------:R-:W-:Y:S01]  /*9290*/  @!P5 LEA.HI.X R7, R2.reuse, R15, R4, 0x1, P0 ;  /* 0x0000000f0207d211 */ /* 0x040fe200000f0c04 */
[----:B------:R-:W-:Y:S01]  /*92a0*/  @P5 STS.128 [R219+0x10800], RZ ;  /* 0x010800ffdb005388 */ /* 0x000fe20000000c00 */
[----:B------:R-:W1:Y:S03]  /*92b0*/  @!P3 LDC.64 R14, c[0x0][0x220] ;  /* 0x00008800ff0ebb82 */ /* 0x000e660000000a00 */
[----:B------:R-:W-:Y:S01]  /*92c0*/  @!PT LDS RZ, [RZ] ;  /* 0x00000000fffff984 */ /* 0x000fe20000000800 */
[----:B------:R-:W-:Y:S01]  /*92d0*/  @!PT LDS RZ, [RZ] ;  /* 0x00000000fffff984 */ /* 0x000fe20000000800 */
[----:B------:R-:W-:Y:S01]  /*92e0*/  @!PT LDS RZ, [RZ] ;  /* 0x00000000fffff984 */ /* 0x000fe20000000800 */
[----:B------:R-:W-:Y:S01]  /*92f0*/  @!P5 LDGSTS.E.BYPASS.LTC128B.128 [R219+0x10800], desc[UR30][R6.64] ;  /* 0x1080000006dbdfae */ /* 0x000fe2000b901d5e */
[----:B---3--:R-:W-:-:S03]  /*9300*/  @!P4 LEA R8, P0, R2, R16, 0x1 ;  /* 0x000000100208c211 */ /* 0x008fc600078008ff */
[----:B------:R-:W-:Y:S01]  /*9310*/  @P4 STS.128 [R219+0x12800], RZ ;  /* 0x012800ffdb004388 */ /* 0x000fe20000000c00 */
[----:B------:R-:W-:Y:S02]  /*9320*/  @!P4 LEA.HI.X R9, R2, R17, R4, 0x1, P0 ;  /* 0x000000110209c211 */ /* 0x000fe400000f0c04 */
[----:B------:R-:W3:Y:S01]  /*9330*/  @!P4 LDC.64 R16, c[0x0][0x220] ;  /* 0x00008800ff10cb82 */ /* 0x000ee20000000a00 */
[C---:B--2---:R-:W-:Y:S02]  /*9340*/  @!P5 LEA R12, P1, R0.reuse, R18, 0x1 ;  /* 0x00000012000cd211 */ /* 0x044fe400078208ff */
[----:B------:R-:W-:Y:S01]  /*9350*/  @!PT LDS RZ, [RZ] ;  /* 0x00000000fffff984 */ /* 0x000fe20000000800 */
[----:B------:R-:W-:Y:S01]  /*9360*/  @!PT LDS RZ, [RZ] ;  /* 0x00000000fffff984 */ /* 0x000fe20000000800 */
[----:B------:R-:W-:Y:S01]  /*9370*/  @!PT LDS RZ, [RZ] ;  /* 0x00000000fffff984 */ /* 0x000fe20000000800 */
[----:B------:R1:W-:Y:S02]  /*9380*/  @!P4 LDGSTS.E.BYPASS.LTC128B.128 [R219+0x12800], desc[UR30][R8.64+0x80] ;  /* 0x1280008008dbcfae */ /* 0x0003e4000b901d5e */
[----:B------:R-:W-:Y:S02]  /*9390*/  @!P5 LEA.HI.X R13, R0, R19, R5, 0x1, P1 ;  /* 0x00000013000dd211 */ /* 0x000fe400008f0c05 */
[----:B------:R-:W-:Y:S01]  /*93a0*/  @P3 STS.128 [R219+0x14800], RZ ;  /* 0x014800ffdb003388 */ /* 0x000fe20000000c00 */
[----:B------:R-:W2:Y:S01]  /*93b0*/  @!P3 LDC.64 R18, c[0x0][0x220] ;  /* 0x00008800ff12bb82 */ /* 0x000ea20000000a00 */
[----:B----4-:R-:W-:-:S04]  /*93c0*/  @!P3 LEA R10, P0, R2, R22, 0x1 ;  /* 0x00000016020ab211 */ /* 0x010fc800078008ff */
[----:B------:R-:W-:-:S03]  /*93d0*/  @!P3 LEA.HI.X R11, R2, R23, R4, 0x1, P0 ;  /* 0x00000017020bb211 */ /* 0x000fc600000f0c04 */
[----:B------:R-:W4:Y:S02]  /*93e0*/  @!P2 LDC.64 R22, c[0x0][0x220] ;  /* 0x00008800ff16ab82 */ /* 0x000f240000000a00 */
[----:B------:R-:W-:Y:S01]  /*93f0*/  @!PT LDS RZ, [RZ] ;  /* 0x00000000fffff984 */ /* 0x000fe20000000800 */
[----:B------:R-:W-:Y:S01]  /*9400*/  @!PT LDS RZ, [RZ] ;  /* 0x00000000fffff984 */ /* 0x000fe20000000800 */
[----:B------:R-:W-:Y:S01]  /*9410*/  @!PT LDS RZ, [RZ] ;  /* 0x00000000fffff984 */ /* 0x000fe20000000800 */
[----:B------:R3:W-:Y:S04]  /*9420*/  @!P3 LDGSTS.E.BYPASS.LTC128B.128 [R219+0x14800], desc[UR30][R10.64+0x100] ;  /* 0x148001000adbbfae */ /* 0x0007e8000b901d5e */
[----:B------:R-:W-:Y:S01]  /*9430*/  @P2 STS.128 [R219+0x16800], RZ ;  /* 0x016800ffdb002388 */ /* 0x000fe20000000c00 */
[----:B-1----:R-:W-:-:S04]  /*9440*/  @!P2 LEA R8, P0, R2, R20, 0x1 ;  /* 0x000000140208a211 */ /* 0x002fc800078008ff */
[----:B------:R-:W-:Y:S02]  /*9450*/  @!P2 LEA.HI.X R9, R2, R21, R4, 0x1, P0 ;  /* 0x000000150209a211 */ /* 0x000fe400000f0c04 */
[----:B------:R-:W1:Y:S01]  /*9460*/  @!P2 LDC.64 R20, c[0x0][0x220] ;  /* 0x00008800ff14ab82 */ /* 0x000e620000000a00 */
[C---:B---3--:R-:W-:Y:S02]  /*9470*/  @!P4 LEA R6, P0, R0.reuse, R16, 0x1 ;  /* 0x000000100006c211 */ /* 0x048fe400078008ff */
[----:B------:R-:W-:Y:S01]  /*9480*/  @!PT LDS RZ, [RZ] ;  /* 0x00000000fffff984 */ /* 0x000fe20000000800 */
[----:B------:R-:W-:Y:S01]  /*9490*/  @!PT LDS RZ, [RZ] ;  /* 0x00000000fffff984 */ /* 0x000fe20000000800 */
[----:B------:R-:W-:Y:S01]  /*94a0*/  @!PT LDS RZ, [RZ] ;  /* 0x00000000fffff984 */ /* 0x000fe20000000800 */
[----:B------:R3:W-:Y:S01]  /*94b0*/  @!P2 LDGSTS.E.BYPASS.LTC128B.128 [R219+0x16800], desc[UR30][R8.64+0x180] ;  /* 0x1680018008dbafae */ /* 0x0007e2000b901d5e */
[C---:B------:R-:W-:Y:S02]  /*94c0*/  IADD3 R2, P1, R0.reuse, UR38, RZ ;  /* 0x0000002600027c10 */ /* 0x040fe4000ff3e0ff */
[C---:B------:R-:W-:Y:S01]  /*94d0*/  @!P4 LEA.HI.X R7, R0.reuse, R17, R5, 0x1, P0 ;  /* 0x000000110007c211 */ /* 0x040fe200000f0c05 */
[----:B------:R-:W-:Y:S01]  /*94e0*/  @P5 STS.128 [R219+0x11000], RZ ;  /* 0x011000ffdb005388 */ /* 0x000fe20000000c00 */
[----:B------:R-:W-:Y:S01]  /*94f0*/  IADD3.X R4, R5, UR37, RZ, P1, !PT ;  /* 0x0000002505047c10 */ /* 0x000fe20008ffe4ff */
[----:B------:R-:W2:Y:S02]  /*9500*/  @!P4 LDC.64 R10, c[0x0][0x220] ;  /* 0x00008800ff0acb82 */ /* 0x000ea40000000a00 */
        /* <DEDUP_REMOVED lines=8> */
[----:B------:R1:W-:Y:S04]  /*9590*/  @!P4 LDGSTS.E.BYPASS.LTC128B.128 [R219+0x13000], desc[UR30][R6.64+0x80] ;  /* 0x1300008006dbcfae */ /* 0x0003e8000b901d5e */
[----:B------:R-:W-:Y:S01]  /*95a0*/  @P3 STS.128 [R219+0x15000], RZ ;  /* 0x015000ffdb003388 */ /* 0x000fe20000000c00 */
[----:B---3--:R-:W-:-:S02]  /*95b0*/  @!P3 LEA R8, P0, R0, R14, 0x1 ;  /* 0x0000000e0008b211 */ /* 0x008fc400078008ff */
[----:B------:R-:W-:Y:S02]  /*95c0*/  @!P5 LEA R14, P1, R2, R24, 0x1 ;  /* 0x00000018020ed211 */ /* 0x000fe400078208ff */
[--C-:B------:R-:W-:Y:S02]  /*95d0*/  @!P3 LEA.HI.X R9, R0, R15, R5.reuse, 0x1, P0 ;  /* 0x0000000f0009b211 */ /* 0x100fe400000f0c05 */
[C---:B--2---:R-:W-:Y:S02]  /*95e0*/  @!P4 LEA R10, P6, R2.reuse, R10, 0x1 ;  /* 0x0000000a020ac211 */ /* 0x044fe400078c08ff */
[--C-:B------:R-:W-:Y:S01]  /*95f0*/  @!P5 LEA.HI.X R15, R2, R25, R4.reuse, 0x1, P1 ;  /* 0x00000019020fd211 */ /* 0x100fe200008f0c04 */
[----:B------:R-:W-:Y:S01]  /*9600*/  @!PT LDS RZ, [RZ] ;  /* 0x00000000fffff984 */ /* 0x000fe20000000800 */
[----:B------:R-:W-:Y:S01]  /*9610*/  @!PT LDS RZ, [RZ] ;  /* 0x00000000fffff984 */ /* 0x000fe20000000800 */
[----:B------:R-:W-:Y:S01]  /*9620*/  @!PT LDS RZ, [RZ] ;  /* 0x00000000fffff984 */ /* 0x000fe20000000800 */
[----:B------:R2:W-:Y:S01]  /*9630*/  @!P3 LDGSTS.E.BYPASS.LTC128B.128 [R219+0x15000], desc[UR30][R8.64+0x100] ;  /* 0x1500010008dbbfae */ /* 0x0005e2000b901d5e */
[----:B----4-:R-:W-:Y:S02]  /*9640*/  @!P2 LEA R12, P0, R0, R22, 0x1 ;  /* 0x00000016000ca211 */ /* 0x010fe400078008ff */
[----:B------:R-:W-:Y:S01]  /*9650*/  @!P4 LEA.HI.X R11, R2, R11, R4, 0x1, P6 ;  /* 0x0000000b020bc211 */ /* 0x000fe200030f0c04 */
[----:B------:R-:W-:Y:S01]  /*9660*/  @P2 STS.128 [R219+0x17000], RZ ;  /* 0x017000ffdb002388 */ /* 0x000fe20000000c00 */
[----:B------:R-:W-:-:S02]  /*9670*/  @!P2 LEA.HI.X R13, R0, R23, R5, 0x1, P0 ;  /* 0x00000017000da211 */ /* 0x000fc400000f0c05 */
[----:B-1----:R-:W-:-:S03]  /*9680*/  @!P2 LEA R6, P0, R2, R20, 0x1 ;  /* 0x000000140206a211 */ /* 0x002fc600078008ff */
[----:B------:R-:W-:Y:S01]  /*9690*/  @!PT LDS RZ, [RZ] ;  /* 0x00000000fffff984 */ /* 0x000fe20000000800 */
[----:B------:R-:W-:Y:S01]  /*96a0*/  @!PT LDS RZ, [RZ] ;  /* 0x00000000fffff984 */ /* 0x000fe20000000800 */
[----:B------:R-:W-:Y:S01]  /*96b0*/  @!PT LDS RZ, [RZ] ;  /* 0x00000000fffff984 */ /* 0x000fe20000000800 */
[----:B------:R-:W-:Y:S01]  /*96c0*/  @!P2 LDGSTS.E.BYPASS.LTC128B.128 [R219+0x17000], desc[UR30][R12.64+0x180] ;  /* 0x170001800cdbafae */ /* 0x000fe2000b901d5e */
[----:B------:R-:W-:-:S03]  /*96d0*/  @!P2 LEA.HI.X R7, R2, R21, R4, 0x1, P0 ;  /* 0x000000150207a211 */ /* 0x000fc600000f0c04 */
[----:B------:R-:W-:Y:S01]  /*96e0*/  @P5 STS.128 [R219+0x11800], RZ ;  /* 0x011800ffdb005388 */ /* 0x000fe20000000c00 */
[----:B------:R-:W-:-:S03]  /*96f0*/  PLOP3.LUT P0, PT, PT, PT, UP0, 0x80, 0x0 ;  /* 0x000000000000781c */ /* 0x000fc60003f0f008 */
        /* <DEDUP_REMOVED lines=8> */
[----:B------:R-:W-:Y:S01]  /*9780*/  @!P4 LDGSTS.E.BYPASS.LTC128B.128 [R219+0x13800], desc[UR30][R10.64+0x80] ;  /* 0x138000800adbcfae */ /* 0x000fe2000b901d5e */
[----:B--2---:R-:W-:-:S03]  /*9790*/  @!P3 LEA R8, P1, R2, R18, 0x1 ;  /* 0x000000120208b211 */ /* 0x004fc600078208ff */
[----:B------:R-:W-:Y:S01]  /*97a0*/  @P3 STS.128 [R219+0x15800], RZ ;  /* 0x015800ffdb003388 */ /* 0x000fe20000000c00 */
[----:B------:R-:W-:-:S05]  /*97b0*/  @!P3 LEA.HI.X R9, R2, R19, R4, 0x1, P1 ;  /* 0x000000130209b211 */ /* 0x000fca00008f0c04 */
        /* <DEDUP_REMOVED lines=9> */
[----:B-1---5:R-:W-:Y:S04]  /*9850*/  LDSM.16.M88.4 R12, [R192+0x8000] ;  /* 0x00800000c00c783b */ /* 0x022fe80000000200 */
[----:B------:R-:W-:Y:S04]  /*9860*/  LDSM.16.M88.4 R20, [R192+0x8800] ;  /* 0x00880000c014783b */ /* 0x000fe80000000200 */
[----:B------:R-:W-:Y:S04]  /*9870*/  LDSM.16.M88.4 R172, [R192+0x9000] ;  /* 0x00900000c0ac783b */ /* 0x000fe80000000200 */
[----:B------:R-:W-:Y:S04]  /*9880*/  LDSM.16.M88.4 R168, [R192+0x9800] ;  /* 0x00980000c0a8783b */ /* 0x000fe80000000200 */
[----:B--2---:R-:W-:Y:S04]  /*9890*/  LDSM.16.M88.4 R8, [R200] ;  /* 0x00000000c808783b */ /* 0x004fe80000000200 */
[----:B------:R-:W-:Y:S04]  /*98a0*/  LDSM.16.M88.4 R32, [R203] ;  /* 0x00000000cb20783b */ /* 0x000fe80000000200 */
[----:B---3--:R-:W1:Y:S04]  /*98b0*/  LDSM.16.M88.4 R4, [R199] ;  /* 0x00000000c704783b */ /* 0x008e680000000200 */
[----:B------:R-:W2:Y:S04]  /*98c0*/  LDSM.16.M88.4 R176, [R218] ;  /* 0x00000000dab0783b */ /* 0x000ea80000000200 */
[----:B------:R-:W3:Y:S04]  /*98d0*/  LDSM.16.M88.4 R232, [R217] ;  /* 0x00000000d9e8783b */ /* 0x000ee80000000200 */
[----:B------:R-:W4:Y:S04]  /*98e0*/  LDSM.16.M88.4 R236, [R216] ;  /* 0x00000000d8ec783b */ /* 0x000f280000000200 */
[----:B------:R-:W-:Y:S04]  /*98f0*/  LDSM.16.M88.4 R240, [R192+0xa800] ;  /* 0x00a80000c0f0783b */ /* 0x000fe80000000200 */
[----:B------:R-:W0:Y:S01]  /*9900*/  LDGDEPBAR ;  /* 0x00000000000079af */ /* 0x000e220000000000 */
        /* <DEDUP_REMOVED lines=9> */
[C---:B------:R-:W-:Y:S01]  /*99a0*/  HMMA.16816.F32 R224, R8.reuse, R32, R28 ;  /* 0x0000002008e0723c */ /* 0x040fe2000000181c */
[----:B------:R-:W-:Y:S05]  /*99b0*/  LDSM.16.M88.4 R28, [R198+0x8800] ;  /* 0x00880000c61c783b */ /* 0x000fea0000000200 */
[C---:B------:R-:W-:Y:S01]  /*99c0*/  HMMA.16816.F32 R184, R8.reuse, R34, R24 ;  /* 0x0000002208b8723c */ /* 0x040fe20000001818 */
[----:B------:R-:W1:Y:S04]  /*99d0*/  LDSM.16.M88.4 R32, [R198+0x8000] ;  /* 0x00800000c620783b */ /* 0x000e680000000200 */
[----:B------:R-:W1:Y:S01]  /*99e0*/  LDSM.16.M88.4 R24, [R198+0x9000] ;  /* 0x00900000c618783b */ /* 0x000e620000000200 */
[C---:B--2---:R-:W-:Y:S06]  /*99f0*/  HMMA.16816.F32 R168, R8.reuse, R176, R16 ;  /* 0x000000b008a8723c */ /* 0x044fec0000001810 */
[C---:B------:R-:W-:Y:S06]  /*9a00*/  HMMA.16816.F32 R20, R8.reuse, R178, R12 ;  /* 0x000000b20814723c */ /* 0x040fec000000180c */
[C---:B---3--:R-:W-:Y:S06]  /*9a10*/  HMMA.16816.F32 R16, R8.reuse, R232, R180 ;  /* 0x000000e80810723c */ /* 0x048fec00000018b4 */
[C---:B------:R-:W-:Y:S01]  /*9a20*/  HMMA.16816.F32 R12, R8.reuse, R234, R172 ;  /* 0x000000ea080c723c */ /* 0x040fe200000018ac */
[----:B------:R-:W2:Y:S05]  /*9a30*/  LDSM.16.M88.4 R232, [R198+0x9800] ;  /* 0x00980000c6e8783b */ /* 0x000eaa0000000200 */
[C---:B----4-:R-:W-:Y:S06]  /*9a40*/  HMMA.16816.F32 R176, R8.reuse, R238, R188 ;  /* 0x000000ee08b0723c */ /* 0x050fec00000018bc */
[----:B------:R-:W-:Y:S01]  /*9a50*/  HMMA.16816.F32 R172, R8, R236, R228 ;  /* 0x000000ec08ac723c */ /* 0x000fe200000018e4 */
[----:B------:R-:W-:Y:S04]  /*9a60*/  LDSM.16.M88.4 R8, [R201] ;  /* 0x00000000c908783b */ /* 0x000fe80000000200 */
[----:B------:R-:W3:Y:S01]  /*9a70*/  LDSM.16.M88.4 R236, [R197] ;  /* 0x00000000c5ec783b */ /* 0x000ee20000000200 */
[C---:B-1----:R-:W-:Y:S06]  /*9a80*/  HMMA.16816.F32 R188, R4.reuse, R32, R224 ;  /* 0x0000002004bc723c */ /* 0x042fec00000018e0 */
[C---:B------:R-:W-:Y:S01]  /*9a90*/  HMMA.16816.F32 R224, R4.reuse, R28, R168 ;  /* 0x0000001c04e0723c */ /* 0x040fe200000018a8 */
[----:B------:R-:W1:Y:S05]  /*9aa0*/  LDSM.16.M88.4 R168, [R197+0x800] ;  /* 0x00080000c5a8783b */ /* 0x000e6a0000000200 */
[C---:B------:R-:W-:Y:S01]  /*9ab0*/  HMMA.16816.F32 R228, R4.reuse, R34, R184 ;  /* 0x0000002204e4723c */ /* 0x040fe200000018b8 */
[----:B------:R-:W4:Y:S05]  /*9ac0*/  LDSM.16.M88.4 R32, [R197+0x1000] ;  /* 0x00100000c520783b */ /* 0x000f2a0000000200 */
[C---:B------:R-:W-:Y:S01]  /*9ad0*/  HMMA.16816.F32 R184, R4.reuse, R30, R20 ;  /* 0x0000001e04b8723c */ /* 0x040fe20000001814 */
[----:B------:R-:W4:Y:S05]  /*9ae0*/  LDSM.16.M88.4 R20, [R197+0x1800] ;  /* 0x00180000c514783b */ /* 0x000f2a0000000200 */
[C---:B------:R-:W-:Y:S06]  /*9af0*/  HMMA.16816.F32 R180, R4.reuse, R24, R16 ;  /* 0x0000001804b4723c */ /* 0x040fec0000001810 */
[C---:B------:R-:W-:Y:S06]  /*9b00*/  HMMA.16816.F32 R28, R4.reuse, R26, R12 ;  /* 0x0000001a041c723c */ /* 0x040fec000000180c */
[C---:B--2---:R-:W-:Y:S01]  /*9b10*/  HMMA.16816.F32 R24, R4.reuse, R232, R172 ;  /* 0x000000e80418723c */ /* 0x044fe200000018ac */
[----:B------:R-:W-:Y:S05]  /*9b20*/  LDSM.16.M88.4 R172, [R192+0xa000] ;  /* 0x00a00000c0ac783b */ /* 0x000fea0000000200 */
[----:B------:R-:W-:Y:S01]  /*9b30*/  HMMA.16816.F32 R16, R4, R234, R176 ;  /* 0x000000ea0410723c */ /* 0x000fe200000018b0 */
[----:B------:R-:W2:Y:S05]  /*9b40*/  LDSM.16.M88.4 R4, [R199+0x2000] ;  /* 0x00200000c704783b */ /* 0x000eaa0000000200 */
[C---:B---3--:R-:W-:Y:S06]  /*9b50*/  HMMA.16816.F32 R12, R8.reuse, R236, R188 ;  /* 0x000000ec080c723c */ /* 0x048fec00000018bc */
[C---:B------:R-:W-:Y:S06]  /*9b60*/  HMMA.16816.F32 R176, R8.reuse, R238, R228 ;  /* 0x000000ee08b0723c */ /* 0x040fec00000018e4 */
[C---:B-1----:R-:W-:Y:S01]  /*9b70*/  HMMA.16816.F32 R236, R8.reuse, R168, R224 ;  /* 0x000000a808ec723c */ /* 0x042fe200000018e0 */
[----:B------:R-:W1:Y:S05]  /*9b80*/  LDSM.16.M88.4 R224, [R192+0xb000] ;  /* 0x00b00000c0e0783b */ /* 0x000e6a0000000200 */
[C---:B------:R-:W-:Y:S01]  /*9b90*/  HMMA.16816.F32 R232, R8.reuse, R170, R184 ;  /* 0x000000aa08e8723c */ /* 0x040fe200000018b8 */
[----:B------:R-:W3:Y:S05]  /*9ba0*/  LDSM.16.M88.4 R184, [R192+0xb800] ;  /* 0x00b80000c0b8783b */ /* 0x000eea0000000200 */
[C---:B----4-:R-:W-:Y:S06]  /*9bb0*/  HMMA.16816.F32 R228, R8.reuse, R32, R180 ;  /* 0x0000002008e4723c */ /* 0x050fec00000018b4 */
[C---:B------:R-:W-:Y:S01]  /*9bc0*/  HMMA.16816.F32 R188, R8.reuse, R34, R28 ;  /* 0x0000002208bc723c */ /* 0x040fe2000000181c */
[----:B------:R-:W-:Y:S04]  /*9bd0*/  LDSM.16.M88.4 R32, [R215] ;  /* 0x00000000d720783b */ /* 0x000fe80000000200 */
[----:B------:R-:W-:Y:S01]  /*9be0*/  LDSM.16.M88.4 R28, [R214] ;  /* 0x00000000d61c783b */ /* 0x000fe20000000200 */
[C---:B------:R-:W-:Y:S06]  /*9bf0*/  HMMA.16816.F32 R180, R8.reuse, R20, R24 ;  /* 0x0000001408b4723c */ /* 0x040fec0000001818 */
[----:B------:R-:W-:Y:S01]  /*9c00*/  HMMA.16816.F32 R168, R8, R22, R16 ;  /* 0x0000001608a8723c */ /* 0x000fe20000001810 */
[----:B------:R-:W4:Y:S05]  /*9c10*/  LDSM.16.M88.4 R8, [R200+0x2000] ;  /* 0x00200000c808783b */ /* 0x000f2a0000000200 */
[C---:B--2---:R-:W-:Y:S06]  /*9c20*/  HMMA.16816.F32 R24, R4.reuse, R172, R12 ;  /* 0x000000ac0418723c */ /* 0x044fec000000180c */
[C---:B------:R-:W-:Y:S06]  /*9c30*/  HMMA.16816.F32 R20, R4.reuse, R174, R176 ;  /* 0x000000ae0414723c */ /* 0x040fec00000018b0 */
[C---:B------:R-:W-:Y:S01]  /*9c40*/  HMMA.16816.F32 R16, R4.reuse, R240, R236 ;  /* 0x000000f00410723c */ /* 0x040fe200000018ec */
[----:B------:R-:W2:Y:S05]  /*9c50*/  LDSM.16.M88.4 R236, [R213] ;  /* 0x00000000d5ec783b */ /* 0x000eaa0000000200 */
[C---:B------:R-:W-:Y:S01]  /*9c60*/  HMMA.16816.F32 R12, R4.reuse, R242, R232 ;  /* 0x000000f2040c723c */ /* 0x040fe200000018e8 */
[----:B------:R-:W2:Y:S04]  /*9c70*/  LDSM.16.M88.4 R232, [R212] ;  /* 0x00000000d4e8783b */ /* 0x000ea80000000200 */
[----:B------:R-:W-:Y:S01]  /*9c80*/  LDSM.16.M88.4 R240, [R198+0xb800] ;  /* 0x00b80000c6f0783b */ /* 0x000fe20000000200 */
[C---:B-1----:R-:W-:Y:S06]  /*9c90*/  HMMA.16816.F32 R228, R4.reuse, R224, R228 ;  /* 0x000000e004e4723c */ /* 0x042fec00000018e4 */
[C---:B------:R-:W-:Y:S06]  /*9ca0*/  HMMA.16816.F32 R188, R4.reuse, R226, R188 ;  /* 0x000000e204bc723c */ /* 0x040fec00000018bc */
[C---:B---3--:R-:W-:Y:S06]  /*9cb0*/  HMMA.16816.F32 R180, R4.reuse, R184, R180 ;  /* 0x000000b804b4723c */ /* 0x048fec00000018b4 */
[----:B------:R-:W-:Y:S01]  /*9cc0*/  HMMA.16816.F32 R184, R4, R186, R168 ;  /* 0x000000ba04b8723c */ /* 0x000fe200000018a8 */
[----:B------:R-:W-:Y:S05]  /*9cd0*/  LDSM.16.M88.4 R4, [R202+0x2000] ;  /* 0x00200000ca04783b */ /* 0x000fea0000000200 */
[C---:B----4-:R-:W-:Y:S01]  /*9ce0*/  HMMA.16816.F32 R176, R8.reuse, R32, R24 ;  /* 0x0000002008b0723c */ /* 0x050fe20000001818 */
[----:B------:R-:W-:Y:S05]  /*9cf0*/  LDSM.16.M88.4 R24, [R198+0xb000] ;  /* 0x00b00000c618783b */ /* 0x000fea0000000200 */
[C---:B------:R-:W-:Y:S01]  /*9d00*/  HMMA.16816.F32 R172, R8.reuse, R34, R20 ;  /* 0x0000002208ac723c */ /* 0x040fe20000001814 */
[----:B------:R-:W1:Y:S05]  /*9d10*/  LDSM.16.M88.4 R32, [R198+0xa000] ;  /* 0x00a00000c620783b */ /* 0x000e6a0000000200 */
[C---:B------:R-:W-:Y:S06]  /*9d20*/  HMMA.16816.F32 R168, R8.reuse, R28, R16 ;  /* 0x0000001c08a8723c */ /* 0x040fec0000001810 */
[C---:B------:R-:W-:Y:S01]  /*9d30*/  HMMA.16816.F32 R20, R8.reuse, R30, R12 ;  /* 0x0000001e0814723c */ /* 0x040fe2000000180c */
[----:B------:R-:W3:Y:S05]  /*9d40*/  LDSM.16.M88.4 R28, [R198+0xa800] ;  /* 0x00a80000c61c783b */ /* 0x000eea0000000200 */
[C---:B--2---:R-:W-:Y:S06]  /*9d50*/  HMMA.16816.F32 R16, R8.reuse, R236, R228 ;  /* 0x000000ec0810723c */ /* 0x044fec00000018e4 */
[C---:B------:R-:W-:Y:S01]  /*9d60*/  HMMA.16816.F32 R12, R8.reuse, R238, R188 ;  /* 0x000000ee080c723c */ /* 0x040fe200000018bc */
[----:B------:R-:W-:Y:S05]  /*9d70*/  LDSM.16.M88.4 R236, [R197+0x2000] ;  /* 0x00200000c5ec783b */ /* 0x000fea0000000200 */
[C---:B------:R-:W-:Y:S06]  /*9d80*/  HMMA.16816.F32 R224, R8.reuse, R232, R180 ;  /* 0x000000e808e0723c */ /* 0x040fec00000018b4 */
[----:B------:R-:W-:Y:S01]  /*9d90*/  HMMA.16816.F32 R188, R8, R234, R184 ;  /* 0x000000ea08bc723c */ /* 0x000fe200000018b8 */
[----:B------:R-:W2:Y:S04]  /*9da0*/  LDSM.16.M88.4 R8, [R201+0x2000] ;  /* 0x00200000c908783b */ /* 0x000ea80000000200 */
        /* <DEDUP_REMOVED lines=10> */
[C---:B------:R-:W-:Y:S06]  /*9e50*/  HMMA.16816.F32 R16, R4.reuse, R240, R224 ;  /* 0x000000f00410723c */ /* 0x040fec00000018e0 */
[----:B------:R-:W-:Y:S01]  /*9e60*/  HMMA.16816.F32 R12, R4, R242, R188 ;  /* 0x000000f2040c723c */ /* 0x000fe200000018bc */
[----:B------:R-:W4:Y:S04]  /*9e70*/  LDSM.16.M88.4 R4, [R199+0x4000] ;  /* 0x00400000c704783b */ /* 0x000f280000000200 */
[----:B------:R-:W-:Y:S01]  /*9e80*/  LDSM.16.M88.4 R240, [R209] ;  /* 0x00000000d1f0783b */ /* 0x000fe20000000200 */
[C---:B--2---:R-:W-:Y:S03]  /*9e90*/  HMMA.16816.F32 R172, R8.reuse, R236, R228 ;  /* 0x000000ec08ac723c */ /* 0x044fe600000018e4 */
[----:B------:R-:W-:Y:S03]  /*9ea0*/  LDSM.16.M88.4 R228, [R210] ;  /* 0x00000000d2e4783b */ /* 0x000fe60000000200 */
[C---:B------:R-:W-:Y:S01]  /*9eb0*/  HMMA.16816.F32 R224, R8.reuse, R238, R184 ;  /* 0x000000ee08e0723c */ /* 0x040fe200000018b8 */
[----:B------:R-:W2:Y:S05]  /*9ec0*/  LDSM.16.M88.4 R236, [R192+0xc800] ;  /* 0x00c80000c0ec783b */ /* 0x000eaa0000000200 */
[C---:B-1----:R-:W-:Y:S06]  /*9ed0*/  HMMA.16816.F32 R184, R8.reuse, R28, R180 ;  /* 0x0000001c08b8723c */ /* 0x042fec00000018b4 */
[C---:B------:R-:W-:Y:S01]  /*9ee0*/  HMMA.16816.F32 R188, R8.reuse, R30, R176 ;  /* 0x0000001e08bc723c */ /* 0x040fe200000018b0 */
[----:B------:R-:W-:Y:S05]  /*9ef0*/  LDSM.16.M88.4 R28, [R211] ;  /* 0x00000000d31c783b */ /* 0x000fea0000000200 */
[C---:B---3--:R-:W-:Y:S01]  /*9f00*/  HMMA.16816.F32 R180, R8.reuse, R24, R168 ;  /* 0x0000001808b4723c */ /* 0x048fe200000018a8 */
[----:B------:R-:W1:Y:S05]  /*9f10*/  LDSM.16.M88.4 R168, [R192+0xd000] ;  /* 0x00d00000c0a8783b */ /* 0x000e6a0000000200 */
[C---:B------:R-:W-:Y:S01]  /*9f20*/  HMMA.16816.F32 R176, R8.reuse, R26, R20 ;  /* 0x0000001a08b0723c */ /* 0x040fe20000001814 */
[----:B------:R-:W3:Y:S05]  /*9f30*/  LDSM.16.M88.4 R20, [R192+0xd800] ;  /* 0x00d80000c014783b */ /* 0x000eea0000000200 */
[C---:B------:R-:W-:Y:S06]  /*9f40*/  HMMA.16816.F32 R24, R8.reuse, R32, R16 ;  /* 0x000000200818723c */ /* 0x040fec0000001810 */
[----:B------:R-:W-:Y:S01]  /*9f50*/  HMMA.16816.F32 R16, R8, R34, R12 ;  /* 0x000000220810723c */ /* 0x000fe2000000180c */
[----:B------:R-:W3:Y:S05]  /*9f60*/  LDSM.16.M88.4 R8, [R200+0x4000] ;  /* 0x00400000c808783b */ /* 0x000eea0000000200 */
[C---:B----4-:R-:W-:Y:S06]  /*9f70*/  HMMA.16816.F32 R12, R4.reuse, R232, R172 ;  /* 0x000000e8040c723c */ /* 0x050fec00000018ac */
[C---:B------:R-:W-:Y:S06]  /*9f80*/  HMMA.16816.F32 R32, R4.reuse, R234, R224 ;  /* 0x000000ea0420723c */ /* 0x040fec00000018e0 */
[C---:B--2---:R-:W-:Y:S06]  /*9f90*/  HMMA.16816.F32 R172, R4.reuse, R236, R184 ;  /* 0x000000ec04ac723c */ /* 0x044fec00000018b8 */
[C---:B------:R-:W-:Y:S06]  /*9fa0*/  HMMA.16816.F32 R188, R4.reuse, R238, R188 ;  /* 0x000000ee04bc723c */ /* 0x040fec00000018bc */
[C---:B-1----:R-:W-:Y:S06]  /*9fb0*/  HMMA.16816.F32 R224, R4.reuse, R168, R180 ;  /* 0x000000a804e0723c */ /* 0x042fec00000018b4 */
[C---:B---3--:R-:W-:Y:S01]  /*9fc0*/  HMMA.16816.F32 R184, R4.reuse, R20, R24 ;  /* 0x0000001404b8723c */ /* 0x048fe20000001818 */
[----:B------:R-:W1:Y:S05]  /*9fd0*/  LDSM.16.M88.4 R24, [R208] ;  /* 0x00000000d018783b */ /* 0x000e6a0000000200 */
[C---:B------:R-:W-:Y:S01]  /*9fe0*/  HMMA.16816.F32 R232, R4.reuse, R170, R176 ;  /* 0x000000aa04e8723c */ /* 0x040fe200000018b0 */
[----:B------:R-:W-:Y:S04]  /*9ff0*/  LDSM.16.M88.4 R168, [R198+0xc800] ;  /* 0x00c80000c6a8783b */ /* 0x000fe80000000200 */
[----:B------:R-:W-:Y:S01]  /*a000*/  LDSM.16.M88.4 R176, [R198+0xd000] ;  /* 0x00d00000c6b0783b */ /* 0x000fe20000000200 */
[----:B------:R-:W-:Y:S03]  /*a010*/  HMMA.16816.F32 R180, R4, R22, R16 ;  /* 0x0000001604b4723c */ /* 0x000fe60000001810 */
[----:B------:R-:W2:Y:S03]  /*a020*/  LDSM.16.M88.4 R4, [R202+0x4000] ;  /* 0x00400000ca04783b */ /* 0x000ea60000000200 */
[C---:B------:R-:W-:Y:S01]  /*a030*/  HMMA.16816.F32 R16, R8.reuse, R28, R12 ;  /* 0x0000001c0810723c */ /* 0x040fe2000000180c */
[----:B------:R-:W3:Y:S05]  /*a040*/  LDSM.16.M88.4 R20, [R198+0xc000] ;  /* 0x00c00000c614783b */ /* 0x000eea0000000200 */
[C---:B------:R-:W-:Y:S06]  /*a050*/  HMMA.16816.F32 R12, R8.reuse, R30, R32 ;  /* 0x0000001e080c723c */ /* 0x040fec0000001820 */
[C---:B------:R-:W-:Y:S06]  /*a060*/  HMMA.16816.F32 R32, R8.reuse, R228, R172 ;  /* 0x000000e40820723c */ /* 0x040fec00000018ac */
[C---:B------:R-:W-:Y:S01]  /*a070*/  HMMA.16816.F32 R28, R8.reuse, R230, R188 ;  /* 0x000000e6081c723c */ /* 0x040fe200000018bc */
[----:B------:R-:W-:Y:S05]  /*a080*/  LDSM.16.M88.4 R188, [R197+0x4000] ;  /* 0x00400000c5bc783b */ /* 0x000fea0000000200 */
[C---:B------:R-:W-:Y:S06]  /*a090*/  HMMA.16816.F32 R172, R8.reuse, R240, R224 ;  /* 0x000000f008ac723c */ /* 0x040fec00000018e0 */
[C---:B------:R-:W-:Y:S01]  /*a0a0*/  HMMA.16816.F32 R228, R8.reuse, R242, R232 ;  /* 0x000000f208e4723c */ /* 0x040fe200000018e8 */
[----:B------:R-:W4:Y:S05]  /*a0b0*/  LDSM.16.M88.4 R240, [R198+0xd800] ;  /* 0x00d80000c6f0783b */ /* 0x000f2a0000000200 */
[C---:B-1----:R-:W-:Y:S06]  /*a0c0*/  HMMA.16816.F32 R236, R8.reuse, R24, R184 ;  /* 0x0000001808ec723c */ /* 0x042fec00000018b8 */
[----:B------:R-:W-:Y:S01]  /*a0d0*/  HMMA.16816.F32 R184, R8, R26, R180 ;  /* 0x0000001a08b8723c */ /* 0x000fe200000018b4 */
[----:B------:R-:W1:Y:S05]  /*a0e0*/  LDSM.16.M88.4 R8, [R201+0x4000] ;  /* 0x00400000c908783b */ /* 0x000e6a0000000200 */
[C---:B--2---:R-:W-:Y:S06]  /*a0f0*/  HMMA.16816.F32 R180, R4.reuse, R168, R32 ;  /* 0x000000a804b4723c */ /* 0x044fec0000001820 */
[C---:B------:R-:W-:Y:S01]  /*a100*/  HMMA.16816.F32 R32, R4.reuse, R170, R28 ;  /* 0x000000aa0420723c */ /* 0x040fe2000000181c */
[----:B------:R-:W-:Y:S05]  /*a110*/  LDSM.16.M88.4 R168, [R197+0x5000] ;  /* 0x00500000c5a8783b */ /* 0x000fea0000000200 */
[C---:B------:R-:W-:Y:S01]  /*a120*/  HMMA.16816.F32 R28, R4.reuse, R176, R172 ;  /* 0x000000b0041c723c */ /* 0x040fe200000018ac */
[----:B------:R-:W2:Y:S05]  /*a130*/  LDSM.16.M88.4 R172, [R197+0x4800] ;  /* 0x00480000c5ac783b */ /* 0x000eaa0000000200 */
[C---:B---3--:R-:W-:Y:S01]  /*a140*/  HMMA.16816.F32 R232, R4.reuse, R20, R16 ;  /* 0x0000001404e8723c */ /* 0x048fe20000001810 */
[----:B------:R-:W3:Y:S05]  /*a150*/  LDSM.16.M88.4 R16, [R197+0x5800] ;  /* 0x00580000c510783b */ /* 0x000eea0000000200 */
[C---:B------:R-:W-:Y:S06]  /*a160*/  HMMA.16816.F32 R224, R4.reuse, R22, R12 ;  /* 0x0000001604e0723c */ /* 0x040fec000000180c */
[C---:B------:R-:W-:Y:S06]  /*a170*/  HMMA.16816.F32 R24, R4.reuse, R178, R228 ;  /* 0x000000b20418723c */ /* 0x040fec00000018e4 */
[C---:B----4-:R-:W-:Y:S01]  /*a180*/  HMMA.16816.F32 R20, R4.reuse, R240, R236 ;  /* 0x000000f00414723c */ /* 0x050fe200000018ec */
[----:B------:R-:W-:Y:S05]  /*a190*/  LDSM.16.M88.4 R236, [R192+0xe000] ;  /* 0x00e00000c0ec783b */ /* 0x000fea0000000200 */
[----:B------:R-:W-:Y:S01]  /*a1a0*/  HMMA.16816.F32 R12, R4, R242, R184 ;  /* 0x000000f2040c723c */ /* 0x000fe200000018b8 */
[----:B------:R-:W4:Y:S04]  /*a1b0*/  LDSM.16.M88.4 R4, [R199+0x6000] ;  /* 0x00600000c704783b */ /* 0x000f280000000200 */
[----:B------:R-:W-:Y:S01]  /*a1c0*/  LDSM.16.M88.4 R240, [R198+0xf000] ;  /* 0x00f00000c6f0783b */ /* 0x000fe20000000200 */
[C---:B-1----:R-:W-:Y:S03]  /*a1d0*/  HMMA.16816.F32 R176, R8.reuse, R188, R232 ;  /* 0x000000bc08b0723c */ /* 0x042fe600000018e8 */
[----:B------:R-:W-:Y:S03]  /*a1e0*/  LDSM.16.M88.4 R232, [R206] ;  /* 0x00000000cee8783b */ /* 0x000fe60000000200 */
[C---:B------:R-:W-:Y:S01]  /*a1f0*/  HMMA.16816.F32 R228, R8.reuse, R190, R224 ;  /* 0x000000be08e4723c */ /* 0x040fe200000018e0 */
[----:B------:R-:W1:Y:S05]  /*a200*/  LDSM.16.M88.4 R188, [R192+0xe800] ;  /* 0x00e80000c0bc783b */ /* 0x000e6a0000000200 */
[C---:B--2---:R-:W-:Y:S01]  /*a210*/  HMMA.16816.F32 R224, R8.reuse, R172, R180 ;  /* 0x000000ac08e0723c */ /* 0x044fe200000018b4 */
[----:B------:R-:W-:Y:S05]  /*a220*/  LDSM.16.M88.4 R180, [R192+0xf000] ;  /* 0x00f00000c0b4783b */ /* 0x000fea0000000200 */
[C---:B------:R-:W-:Y:S06]  /*a230*/  HMMA.16816.F32 R184, R8.reuse, R174, R32 ;  /* 0x000000ae08b8723c */ /* 0x040fec0000001820 */
[C---:B------:R-:W-:Y:S01]  /*a240*/  HMMA.16816.F32 R172, R8.reuse, R168, R28 ;  /* 0x000000a808ac723c */ /* 0x040fe2000000181c */
[----:B------:R-:W2:Y:S05]  /*a250*/  LDSM.16.M88.4 R28, [R192+0xf800] ;  /* 0x00f80000c01c783b */ /* 0x000eaa0000000200 */
[C---:B------:R-:W-:Y:S06]  /*a260*/  HMMA.16816.F32 R168, R8.reuse, R170, R24 ;  /* 0x000000aa08a8723c */ /* 0x040fec0000001818 */
[C---:B---3--:R-:W-:Y:S01]  /*a270*/  HMMA.16816.F32 R32, R8.reuse, R16, R20 ;  /* 0x000000100820723c */ /* 0x048fe20000001814 */
[----:B------:R-:W-:Y:S05]  /*a280*/  LDSM.16.M88.4 R20, [R207] ;  /* 0x00000000cf14783b */ /* 0x000fea0000000200 */
[----:B------:R-:W-:Y:S01]  /*a290*/  HMMA.16816.F32 R24, R8, R18, R12 ;  /* 0x000000120818723c */ /* 0x000fe2000000180c */
[----:B------:R-:W3:Y:S05]  /*a2a0*/  LDSM.16.M88.4 R12, [R200+0x6000] ;  /* 0x00600000c80c783b */ /* 0x000eea0000000200 */
[C---:B----4-:R-:W-:Y:S06]  /*a2b0*/  HMMA.16816.F32 R16, R4.reuse, R236, R176 ;  /* 0x000000ec0410723c */ /* 0x050fec00000018b0 */
[C---:B------:R-:W-:Y:S01]  /*a2c0*/  HMMA.16816.F32 R8, R4.reuse, R238, R228 ;  /* 0x000000ee0408723c */ /* 0x040fe200000018e4 */
[----:B------:R-:W-:Y:S05]  /*a2d0*/  LDSM.16.M88.4 R236, [R198+0xf800] ;  /* 0x00f80000c6ec783b */ /* 0x000fea0000000200 */
[C---:B-1----:R-:W-:Y:S06]  /*a2e0*/  HMMA.16816.F32 R228, R4.reuse, R188, R224 ;  /* 0x000000bc04e4723c */ /* 0x042fec00000018e0 */
[C---:B------:R-:W-:Y:S01]  /*a2f0*/  HMMA.16816.F32 R184, R4.reuse, R190, R184 ;  /* 0x000000be04b8723c */ /* 0x040fe200000018b8 */
[----:B------:R-:W1:Y:S05]  /*a300*/  LDSM.16.M88.4 R188, [R205] ;  /* 0x00000000cdbc783b */ /* 0x000e6a0000000200 */
[C---:B--2---:R-:W-:Y:S01]  /*a310*/  HMMA.16816.F32 R176, R4.reuse, R28, R32 ;  /* 0x0000001c04b0723c */ /* 0x044fe20000001820 */
[----:B------:R-:W2:Y:S05]  /*a320*/  LDSM.16.M88.4 R32, [R204] ;  /* 0x00000000cc20783b */ /* 0x000eaa0000000200 */
[C---:B------:R-:W-:Y:S06]  /*a330*/  HMMA.16816.F32 R224, R4.reuse, R180, R172 ;  /* 0x000000b404e0723c */ /* 0x040fec00000018ac */
[----:B------:R-:W-:Y:S06]  /*a340*/  HMMA.16816.F32 R180, R4, R182, R168 ;  /* 0x000000b604b4723c */ /* 0x000fec00000018a8 */
[----:B---3--:R-:W-:Y:S06]  /*a350*/  HMMA.16816.F32 R168, R12, R20, R16 ;  /* 0x000000140ca8723c */ /* 0x008fec0000001810 */
[----:B------:R-:W-:Y:S01]  /*a360*/  HMMA.16816.F32 R172, R4, R30, R24 ;  /* 0x0000001e04ac723c */ /* 0x000fe20000001818 */
[----:B------:R-:W-:Y:S04]  /*a370*/  LDSM.16.M88.4 R24, [R198+0xe800] ;  /* 0x00e80000c618783b */ /* 0x000fe80000000200 */
[----:B------:R-:W-:Y:S01]  /*a380*/  LDSM.16.M88.4 R28, [R198+0xe000] ;  /* 0x00e00000c61c783b */ /* 0x000fe20000000200 */
[C---:B------:R-:W-:Y:S03]  /*a390*/  HMMA.16816.F32 R20, R12.reuse, R22, R8 ;  /* 0x000000160c14723c */ /* 0x040fe60000001808 */
[----:B------:R-:W3:Y:S03]  /*a3a0*/  LDSM.16.M88.4 R8, [R202+0x6000] ;  /* 0x00600000ca08783b */ /* 0x000ee60000000200 */
[C---:B------:R-:W-:Y:S06]  /*a3b0*/  HMMA.16816.F32 R16, R12.reuse, R232, R228 ;  /* 0x000000e80c10723c */ /* 0x040fec00000018e4 */
[C---:B------:R-:W-:Y:S06]  /*a3c0*/  HMMA.16816.F32 R4, R12.reuse, R234, R184 ;  /* 0x000000ea0c04723c */ /* 0x040fec00000018b8 */
[C---:B-1----:R-:W-:Y:S06]  /*a3d0*/  HMMA.16816.F32 R224, R12.reuse, R188, R224 ;  /* 0x000000bc0ce0723c */ /* 0x042fec00000018e0 */
[C---:B------:R-:W-:Y:S06]  /*a3e0*/  HMMA.16816.F32 R232, R12.reuse, R190, R180 ;  /* 0x000000be0ce8723c */ /* 0x040fec00000018b4 */
[C---:B--2---:R-:W-:Y:S06]  /*a3f0*/  HMMA.16816.F32 R228, R12.reuse, R32, R176 ;  /* 0x000000200ce4723c */ /* 0x044fec00000018b0 */
[----:B------:R-:W-:Y:S01]  /*a400*/  HMMA.16816.F32 R188, R12, R34, R172 ;  /* 0x000000220cbc723c */ /* 0x000fe200000018ac */
[----:B------:R-:W-:Y:S04]  /*a410*/  LDSM.16.M88.4 R172, [R197+0x6000] ;  /* 0x00600000c5ac783b */ /* 0x000fe80000000200 */
[----:B------:R-:W-:Y:S01]  /*a420*/  LDSM.16.M88.4 R32, [R197+0x7000] ;  /* 0x00700000c520783b */ /* 0x000fe20000000200 */
[C---:B---3--:R-:W-:Y:S06]  /*a430*/  HMMA.16816.F32 R176, R8.reuse, R24, R16 ;  /* 0x0000001808b0723c */ /* 0x048fec0000001810 */
[C---:B------:R-:W-:Y:S01]  /*a440*/  HMMA.16816.F32 R184, R8.reuse, R28, R168 ;  /* 0x0000001c08b8723c */ /* 0x040fe200000018a8 */
[----:B------:R-:W-:Y:S05]  /*a450*/  LDSM.16.M88.4 R168, [R197+0x6800] ;  /* 0x00680000c5a8783b */ /* 0x000fea0000000200 */
[C---:B------:R-:W-:Y:S01]  /*a460*/  HMMA.16816.F32 R24, R8.reuse, R26, R4 ;  /* 0x0000001a0818723c */ /* 0x040fe20000001804 */
[----:B------:R-:W1:Y:S05]  /*a470*/  LDSM.16.M88.4 R4, [R201+0x6000] ;  /* 0x00600000c904783b */ /* 0x000e6a0000000200 */
[----:B------:R-:W-:Y:S01]  /*a480*/  HMMA.16816.F32 R180, R8, R30, R20 ;  /* 0x0000001e08b4723c */ /* 0x000fe20000001814 */
[----:B------:R-:W2:Y:S01]  /*a490*/  LDSM.16.M88.4 R28, [R197+0x7800] ;  /* 0x00780000c51c783b */ /* 0x000ea20000000200 */
[----:B------:R-:W-:-:S04]  /*a4a0*/  DEPBAR.LE SB0, 0x0 ;  /* 0x000080000000791a */ /* 0x000fc80000000000 */
[C---:B------:R-:W-:Y:S06]  /*a4b0*/  HMMA.16816.F32 R20, R8.reuse, R240, R224 ;  /* 0x000000f00814723c */ /* 0x040fec00000018e0 */
[C---:B------:R-:W-:Y:S06]  /*a4c0*/  HMMA.16816.F32 R16, R8.reuse, R242, R232 ;  /* 0x000000f20810723c */ /* 0x040fec00000018e8 */
[C---:B------:R-:W-:Y:S06]  /*a4d0*/  HMMA.16816.F32 R12, R8.reuse, R236, R228 ;  /* 0x000000ec080c723c */ /* 0x040fec00000018e4 */
[----:B------:R-:W-:Y:S06]  /*a4e0*/  HMMA.16816.F32 R8, R8, R238, R188 ;  /* 0x000000ee0808723c */ /* 0x000fec00000018bc */
[C---:B-1----:R-:W-:Y:S06]  /*a4f0*/  HMMA.16816.F32 R184, R4.reuse, R172, R184 ;  /* 0x000000ac04b8723c */ /* 0x042fec00000018b8 */
[C---:B------:R-:W-:Y:S06]  /*a500*/  HMMA.16816.F32 R180, R4.reuse, R174, R180 ;  /* 0x000000ae04b4723c */ /* 0x040fec00000018b4 */
[C---:B------:R-:W-:Y:S06]  /*a510*/  HMMA.16816.F32 R176, R4.reuse, R168, R176 ;  /* 0x000000a804b0723c */ /* 0x040fec00000018b0 */
[C---:B------:R-:W-:Y:S06]  /*a520*/  HMMA.16816.F32 R24, R4.reuse, R170, R24 ;  /* 0x000000aa0418723c */ /* 0x040fec0000001818 */
[C---:B------:R-:W-:Y:S06]  /*a530*/  HMMA.16816.F32 R168, R4.reuse, R32, R20 ;  /* 0x0000002004a8723c */ /* 0x040fec0000001814 */
[C---:B------:R-:W-:Y:S06]  /*a540*/  HMMA.16816.F32 R224, R4.reuse, R34, R16 ;  /* 0x0000002204e0723c */ /* 0x040fec0000001810 */
[C---:B--2---:R-:W-:Y:S06]  /*a550*/  HMMA.16816.F32 R188, R4.reuse, R28, R12 ;  /* 0x0000001c04bc723c */ /* 0x044fec000000180c */
[----:B------:R-:W-:Y:S01]  /*a560*/  HMMA.16816.F32 R172, R4, R30, R8 ;  /* 0x0000001e04ac723c */ /* 0x000fe20000001808 */
[----:B------:R-:W-:Y:S06]  /*a570*/  BAR.SYNC.DEFER_BLOCKING 0x0 ;  /* 0x0000000000007b1d */ /* 0x000fec0000010000 */
[----:B------:R-:W-:-:S02]  /*a580*/  NOP ;  /* 0x0000000000007918 */ /* 0x000fc40000000000 */
[----:B------:R-:W-:-:S15]  /*a590*/  @!P0 BRA `(.L_x_241) ;  /* 0x00000008005c8947 */ /* 0x000fde0003800000 */
[----:B------:R-:W2:Y:S04]  /*a5a0*/  LDL.64 R134, [R1+0x70] ;  /* 0x0000700001867983 */ /* 0x000ea80000100a00 */
[----:B------:R-:W3:Y:S01]  /*a5b0*/  LDL.64 R250, [R1+0x68] ;  /* 0x0000680001fa7983 */ /* 0x000ee20000100a00 */
[----:B------:R-:W-:Y:S01]  /*a5c0*/  UIADD3 UR20, UR20, -0x3, URZ ;  /* 0xfffffffd14147890 */ /* 0x000fe2000fffe03f */
[----:B------:R-:W1:Y:S01]  /*a5d0*/  @!P5 LDC.64 R6, c[0x0][0x218] ;  /* 0x00008600ff06db82 */ /* 0x000e620000000a00 */
[----:B------:R-:W-:Y:S01]  /*a5e0*/  BSSY B0, `(.L_x_242) ;  /* 0x0000091000007945 */ /* 0x000fe20003800000 */
[----:B------:R4:W-:Y:S01]  /*a5f0*/  @P5 STS.128 [R219+0x8000], RZ ;  /* 0x008000ffdb005388 */ /* 0x0009e20000000c00 */
[----:B------:R-:W-:Y:S02]  /*a600*/  USHF.R.S32.HI UR4, URZ, 0x1f, UR20 ;  /* 0x0000001f3f047899 */ /* 0x000fe40008011414 */
[----:B------:R-:W-:-:S02]  /*a610*/  UIMAD.WIDE.U32 UR6, UR20, UR10, URZ ;  /* 0x0000000a140672a5 */ /* 0x000fc4000f8e003f */
[----:B------:R-:W-:Y:S01]  /*a620*/  UIMAD UR4, UR4, UR10, URZ ;  /* 0x0000000a040472a4 */ /* 0x000fe2000f8e023f */
[----:B------:R-:W5:Y:S03]  /*a630*/  @!P3 LDC.64 R10, c[0x0][0x218] ;  /* 0x00008600ff0abb82 */ /* 0x000f660000000a00 */
[----:B------:R-:W-:Y:S01]  /*a640*/  UIMAD UR4, UR20, UR11, UR4 ;  /* 0x0000000b140472a4 */ /* 0x000fe2000f8e0204 */
[----:B------:R-:W-:Y:S02]  /*a650*/  IMAD.U32 R4, RZ, RZ, UR6 ;  /* 0x00000006ff047e24 */ /* 0x000fe4000f8e00ff */
[----:B------:R-:W-:Y:S01]  /*a660*/  IMAD.U32 R5, RZ, RZ, UR7 ;  /* 0x00000007ff057e24 */ /* 0x000fe2000f8e00ff */
[----:B------:R-:W-:Y:S01]  /*a670*/  UIADD3 UR4, UR7, UR4, URZ ;  /* 0x0000000407047290 */ /* 0x000fe2000fffe03f */
[----:B------:R-:W4:Y:S05]  /*a680*/  @!P4 LDC.64 R8, c[0x0][0x218] ;  /* 0x00008600ff08cb82 */ /* 0x000f2a0000000a00 */
[----:B------:R-:W-:-:S03]  /*a690*/  IMAD.U32 R0, RZ, RZ, UR4 ;  /* 0x00000004ff007e24 */ /* 0x000fc6000f8e00ff */
[----:B------:R-:W5:Y:S08]  /*a6a0*/  @!P2 LDC.64 R14, c[0x0][0x218] ;  /* 0x00008600ff0eab82 */ /* 0x000f700000000a00 */
[----:B------:R-:W5:Y:S08]  /*a6b0*/  @!P5 LDC.64 R18, c[0x0][0x218] ;  /* 0x00008600ff12db82 */ /* 0x000f700000000a00 */
[----:B------:R-:W5:Y:S08]  /*a6c0*/  @!P4 LDC.64 R22, c[0x0][0x218] ;  /* 0x00008600ff16cb82 */ /* 0x000f700000000a00 */
[----:B------:R-:W5:Y:S08]  /*a6d0*/  @!P3 LDC.64 R16, c[0x0][0x218] ;  /* 0x00008600ff10bb82 */ /* 0x000f700000000a00 */
[----:B------:R-:W5:Y:S01]  /*a6e0*/  @!P2 LDC.64 R20, c[0x0][0x218] ;  /* 0x00008600ff14ab82 */ /* 0x000f620000000a00 */
[----:B--2---:R-:W-:-:S04]  /*a6f0*/  LEA R2, P0, R4, R134, 0x6 ;  /* 0x0000008604027211 */ /* 0x004fc800078030ff */
[----:B---3--:R-:W-:Y:S02]  /*a700*/  LEA.HI.X R4, R4, R251, R0, 0x6, P0 ;  /* 0x000000fb04047211 */ /* 0x008fe400000f3400 */
[C---:B-1----:R-:W-:Y:S02]  /*a710*/  @!P5 LEA R6, P0, R2.reuse, R6, 0x1 ;  /* 0x000000060206d211 */ /* 0x042fe400078008ff */
[C---:B----4-:R-:W-:Y:S02]  /*a720*/  @!P4 LEA R8, P1, R2.reuse, R8, 0x1 ;  /* 0x000000080208c211 */ /* 0x050fe400078208ff */
[C-C-:B------:R-:W-:Y:S02]  /*a730*/  @!P5 LEA.HI.X R7, R2.reuse, R7, R4.reuse, 0x1, P0 ;  /* 0x000000070207d211 */ /* 0x140fe400000f0c04 */
[C---:B-----5:R-:W-:Y:S02]  /*a740*/  @!P3 LEA R12, P0, R2.reuse, R10, 0x1 ;  /* 0x0000000a020cb211 */ /* 0x060fe400078008ff */
[C-C-:B------:R-:W-:Y:S01]  /*a750*/  @!P4 LEA.HI.X R9, R2.reuse, R9, R4.reuse, 0x1, P1 ;  /* 0x000000090209c211 */ /* 0x140fe200008f0c04 */
[----:B------:R-:W-:Y:S01]  /*a760*/  @!PT LDS RZ, [RZ] ;  /* 0x00000000fffff984 */ /* 0x000fe20000000800 */
[----:B------:R-:W-:Y:S01]  /*a770*/  @!PT LDS RZ, [RZ] ;  /* 0x00000000fffff984 */ /* 0x000fe20000000800 */
[----:B------:R-:W-:Y:S01]  /*a780*/  @!PT LDS RZ, [RZ] ;  /* 0x00000000fffff984 */ /* 0x000fe20000000800 */
[----:B------:R1:W-:Y:S01]  /*a790*/  @!P5 LDGSTS.E.BYPASS.LTC128B.128 [R219+0x8000], desc[UR30][R6.64] ;  /* 0x0800000006dbdfae */ /* 0x0003e2000b901d5e */
[----:B------:R-:W-:-:S02]  /*a7a0*/  @!P3 LEA.HI.X R13, R2, R11, R4, 0x1, P0 ;  /* 0x0000000b020db211 */ /* 0x000fc400000f0c04 */
[C---:B------:R-:W-:Y:S01]  /*a7b0*/  @!P2 LEA R10, P0, R2.reuse, R14, 0x1 ;  /* 0x0000000e020aa211 */ /* 0x040fe200078008ff */
[----:B------:R2:W-:Y:S01]  /*a7c0*/  @P4 STS.128 [R219+0xa000], RZ ;  /* 0x00a000ffdb004388 */ /* 0x0005e20000000c00 */
[C---:B------:R-:W-:Y:S02]  /*a7d0*/  IADD3 R0, P1, R2.reuse, UR34, RZ ;  /* 0x0000002202007c10 */ /* 0x040fe4000ff3e0ff */
[----:B------:R-:W-:Y:S01]  /*a7e0*/  @!P2 LEA.HI.X R11, R2, R15, R4, 0x1, P0 ;  /* 0x0000000f020ba211 */ /* 0x000fe200000f0c04 */
[----:B------:R-:W-:Y:S01]  /*a7f0*/  @!PT LDS RZ, [RZ] ;  /* 0x00000000fffff984 */ /* 0x000fe20000000800 */
[----:B------:R-:W-:Y:S01]  /*a800*/  @!PT LDS RZ, [RZ] ;  /* 0x00000000fffff984 */ /* 0x000fe20000000800 */
[----:B------:R-:W-:Y:S01]  /*a810*/  @!PT LDS RZ, [RZ] ;  /* 0x00000000fffff984 */ /* 0x000fe20000000800 */
[----:B------:R3:W-:Y:S01]  /*a820*/  @!P4 LDGSTS.E.BYPASS.LTC128B.128 [R219+0xa000], desc[UR30][R8.64+0x80] ;  /* 0x0a00008008dbcfae */ /* 0x0007e2000b901d5e */
[----:B------:R-:W-:Y:S01]  /*a830*/  IADD3.X R2, R4, UR33, RZ, P1, !PT ;  /* 0x0000002104027c10 */ /* 0x000fe20008ffe4ff */
[----:B------:R-:W4:Y:S02]  /*a840*/  @!P3 LDC.64 R14, c[0x0][0x218] ;  /* 0x00008600ff0ebb82 */ /* 0x000f240000000a00 */
        /* <DEDUP_REMOVED lines=10> */
[----:B-1----:R-:W-:-:S03]  /*a8f0*/  @!P5 LEA R6, P0, R0, R18, 0x1 ;  /* 0x000000120006d211 */ /* 0x002fc600078008ff */
[----:B------:R1:W-:Y:S01]  /*a900*/  @P5 STS.128 [R219+0x8800], RZ ;  /* 0x008800ffdb005388 */ /* 0x0003e20000000c00 */
[C-C-:B------:R-:W-:Y:S02]  /*a910*/  @!P5 LEA.HI.X R7, R0.reuse, R19, R2.reuse, 0x1, P0 ;  /* 0x000000130007d211 */ /* 0x140fe400000f0c02 */
[C---:B------:R-:W-:Y:S01]  /*a920*/  @!P4 LEA R4, P0, R0.reuse, R22, 0x1 ;  /* 0x000000160004c211 */ /* 0x040fe200078008ff */
[----:B------:R-:W1:Y:S02]  /*a930*/  @!P4 LDC.64 R18, c[0x0][0x218] ;  /* 0x00008600ff12cb82 */ /* 0x000e640000000a00 */
[----:B------:R-:W-:Y:S01]  /*a940*/  @!PT LDS RZ, [RZ] ;  /* 0x00000000fffff984 */ /* 0x000fe20000000800 */
[----:B------:R-:W-:Y:S01]  /*a950*/  @!PT LDS RZ, [RZ] ;  /* 0x00000000fffff984 */ /* 0x000fe20000000800 */
[----:B------:R-:W-:Y:S01]  /*a960*/  @!PT LDS RZ, [RZ] ;  /* 0x00000000fffff984 */ /* 0x000fe20000000800 */
[----:B------:R4:W-:Y:S01]  /*a970*/  @!P5 LDGSTS.E.BYPASS.LTC128B.128 [R219+0x8800], desc[UR30][R6.64] ;  /* 0x0880000006dbdfae */ /* 0x0009e2000b901d5e */
[----:B------:R-:W-:-:S03]  /*a980*/  @!P4 LEA.HI.X R5, R0, R23, R2, 0x1, P0 ;  /* 0x000000170005c211 */ /* 0x000fc600000f0c02 */
[----:B------:R1:W-:Y:S02]  /*a990*/  @P4 STS.128 [R219+0xa800], RZ ;  /* 0x00a800ffdb004388 */ /* 0x0003e40000000c00 */
[----:B---3--:R-:W3:Y:S02]  /*a9a0*/  @!P5 LDC.64 R8, c[0x0][0x218] ;  /* 0x00008600ff08db82 */ /* 0x008ee40000000a00 */
[----:B------:R-:W-:Y:S01]  /*a9b0*/  @!PT LDS RZ, [RZ] ;  /* 0x00000000fffff984 */ /* 0x000fe20000000800 */
[----:B------:R-:W-:Y:S01]  /*a9c0*/  @!PT LDS RZ, [RZ] ;  /* 0x00000000fffff984 */ /* 0x000fe20000000800 */
[----:B------:R-:W-:Y:S01]  /*a9d0*/  @!PT LDS RZ, [RZ] ;  /* 0x00000000fffff984 */ /* 0x000fe20000000800 */
[----:B------:R3:W-:Y:S04]  /*a9e0*/  @!P4 LDGSTS.E.BYPASS.LTC128B.128 [R219+0xa800], desc[UR30][R4.64+0x80] ;  /* 0x0a80008004dbcfae */ /* 0x0007e8000b901d5e */
[----:B------:R1:W-:Y:S02]  /*a9f0*/  @P3 STS.128 [R219+0xc800], RZ ;  /* 0x00c800ffdb003388 */ /* 0x0003e40000000c00 */
[----:B-----5:R-:W5:Y:S01]  /*aa00*/  @!P4 LDC.64 R12, c[0x0][0x218] ;  /* 0x00008600ff0ccb82 */ /* 0x020f620000000a00 */
[----:B--2---:R-:W-:-:S04]  /*aa10*/  @!P2 LEA R10, P0, R0, R20, 0x1 ;  /* 0x00000014000aa211 */ /* 0x004fc800078008ff */
[----:B------:R-:W-:-:S03]  /*aa20*/  @!P2 LEA.HI.X R11, R0, R21, R2, 0x1, P0 ;  /* 0x00000015000ba211 */ /* 0x000fc600000f0c02 */
[----:B------:R-:W2:Y:S01]  /*aa30*/  @!P2 LDC.64 R22, c[0x0][0x218] ;  /* 0x00008600ff16ab82 */ /* 0x000ea20000000a00 */
[----:B----4-:R-:W-:-:S07]  /*aa40*/  @!P3 LEA R6, P1, R0, R16, 0x1 ;  /* 0x000000100006b211 */ /* 0x010fce00078208ff */
[----:B------:R-:W4:Y:S01]  /*aa50*/  @!P3 LDC.64 R20, c[0x0][0x218] ;  /* 0x00008600ff14bb82 */ /* 0x000f220000000a00 */
[C---:B------:R-:W-:Y:S02]  /*aa60*/  @!P3 LEA.HI.X R7, R0.reuse, R17, R2, 0x1, P1 ;  /* 0x000000110007b211 */ /* 0x040fe400008f0c02 */
[----:B------:R-:W-:-:S03]  /*aa70*/  IADD3 R0, P1, R0, UR34, RZ ;  /* 0x0000002200007c10 */ /* 0x000fc6000ff3e0ff */
[----:B------:R-:W-:Y:S01]  /*aa80*/  @!PT LDS RZ, [RZ] ;  /* 0x00000000fffff984 */ /* 0x000fe20000000800 */
[----:B------:R-:W-:Y:S01]  /*aa90*/  @!PT LDS RZ, [RZ] ;  /* 0x00000000fffff984 */ /* 0x000fe20000000800 */
[----:B------:R-:W-:Y:S01]  /*aaa0*/  @!PT LDS RZ, [RZ] ;  /* 0x00000000fffff984 */ /* 0x000fe20000000800 */
[----:B------:R5:W-:Y:S01]  /*aab0*/  @!P3 LDGSTS.E.BYPASS.LTC128B.128 [R219+0xc800], desc[UR30][R6.64+0x100] ;  /* 0x0c80010006dbbfae */ /* 0x000be2000b901d5e */
[----:B---3--:R-:W-:Y:S01]  /*aac0*/  @!P5 LEA R8, P0, R0, R8, 0x1 ;  /* 0x000000080008d211 */ /* 0x008fe200078008ff */
[----:B------:R-:W3:Y:S01]  /*aad0*/  @!P5 LDC.64 R16, c[0x0][0x218] ;  /* 0x00008600ff10db82 */ /* 0x000ee20000000a00 */
[----:B------:R-:W-:Y:S01]  /*aae0*/  IADD3.X R4, R2, UR33, RZ, P1, !PT ;  /* 0x0000002102047c10 */ /* 0x000fe20008ffe4ff */
[----:B------:R1:W-:Y:S03]  /*aaf0*/  @P2 STS.128 [R219+0xe800], RZ ;  /* 0x00e800ffdb002388 */ /* 0x0003e60000000c00 */
[C---:B------:R-:W-:Y:S01]  /*ab00*/  @!P5 LEA.HI.X R9, R0.reuse, R9, R4, 0x1, P0 ;  /* 0x000000090009d211 */ /* 0x040fe200000f0c04 */
        /* <DEDUP_REMOVED lines=10> */
[----:B-----5:R-:W-:-:S02]  /*abb0*/  @!P4 LEA R6, P0, R0, R12, 0x1 ;  /* 0x0000000c0006c211 */ /* 0x020fc400078008ff */
[C---:B------:R-:W-:Y:S02]  /*abc0*/  @!P3 LEA R12, P6, R0.reuse, R14, 0x1 ;  /* 0x0000000e000cb211 */ /* 0x040fe400078c08ff */
[C-C-:B------:R-:W-:Y:S02]  /*abd0*/  @!P4 LEA.HI.X R7, R0.reuse, R13, R4.reuse, 0x1, P0 ;  /* 0x0000000d0007c211 */ /* 0x140fe400000f0c04 */
[C---:B------:R-:W-:Y:S02]  /*abe0*/  IADD3 R2, P0, R0.reuse, UR34, RZ ;  /* 0x0000002200027c10 */ /* 0x040fe4000ff1e0ff */
[C---:B--2---:R-:W-:Y:S01]  /*abf0*/  @!P2 LEA R10, P1, R0.reuse, R22, 0x1 ;  /* 0x00000016000aa211 */ /* 0x044fe200078208ff */
[----:B------:R-:W-:Y:S01]  /*ac00*/  @!PT LDS RZ, [RZ] ;  /* 0x00000000fffff984 */ /* 0x000fe20000000800 */
[----:B------:R-:W-:Y:S01]  /*ac10*/  @!PT LDS RZ, [RZ] ;  /* 0x00000000fffff984 */ /* 0x000fe20000000800 */
[----:B------:R-:W-:Y:S01]  /*ac20*/  @!PT LDS RZ, [RZ] ;  /* 0x00000000fffff984 */ /* 0x000fe20000000800 */
[----:B------:R1:W-:Y:S01]  /*ac30*/  @!P4 LDGSTS.E.BYPASS.LTC128B.128 [R219+0xb000], desc[UR30][R6.64+0x80] ;  /* 0x0b00008006dbcfae */ /* 0x0003e2000b901d5e */
[C-C-:B------:R-:W-:Y:S02]  /*ac40*/  @!P3 LEA.HI.X R13, R0.reuse, R15, R4.reuse, 0x1, P6 ;  /* 0x0000000f000db211 */ /* 0x140fe400030f0c04 */
[----:B------:R-:W-:Y:S01]  /*ac50*/  @!P2 LEA.HI.X R11, R0, R23, R4, 0x1, P1 ;  /* 0x00000017000ba211 */ /* 0x000fe200008f0c04 */
[----:B------:R2:W-:Y:S01]  /*ac60*/  @P3 STS.128 [R219+0xd000], RZ ;  /* 0x00d000ffdb003388 */ /* 0x0005e20000000c00 */
[----:B------:R-:W-:-:S02]  /*ac70*/  IADD3.X R0, R4, UR33, RZ, P0, !PT ;  /* 0x0000002104007c10 */ /* 0x000fc400087fe4ff */
[C---:B---3--:R-:W-:Y:S01]  /*ac80*/  @!P5 LEA R8, P6, R2.reuse, R16, 0x1 ;  /* 0x000000100208d211 */ /* 0x048fe200078c08ff */
[----:B------:R-:W-:Y:S01]  /*ac90*/  @!PT LDS RZ, [RZ] ;  /* 0x00000000fffff984 */ /* 0x000fe20000000800 */
[----:B------:R-:W-:Y:S01]  /*aca0*/  @!PT LDS RZ, [RZ] ;  /* 0x00000000fffff984 */ /* 0x000fe20000000800 */
[----:B------:R-:W-:Y:S01]  /*acb0*/  @!PT LDS RZ, [RZ] ;  /* 0x00000000fffff984 */ /* 0x000fe20000000800 */
[----:B------:R2:W-:Y:S01]  /*acc0*/  @!P3 LDGSTS.E.BYPASS.LTC128B.128 [R219+0xd000], desc[UR30][R12.64+0x100] ;  /* 0x0d0001000cdbbfae */ /* 0x0005e2000b901d5e */
[C---:B----4-:R-:W-:Y:S02]  /*acd0*/  @!P3 LEA R4, P0, R2.reuse, R20, 0x1 ;  /* 0x000000140204b211 */ /* 0x050fe400078008ff */
[C-C-:B------:R-:W-:Y:S01]  /*ace0*/  @!P5 LEA.HI.X R9, R2.reuse, R17, R0.reuse, 0x1, P6 ;  /* 0x000000110209d211 */ /* 0x140fe200030f0c00 */
        /* <DEDUP_REMOVED lines=13> */
[----:B------:R-:W-:-:S05]  /*adc0*/  @!P4 LEA.HI.X R7, R2, R19, R0, 0x1, P1 ;  /* 0x000000130207c211 */ /* 0x000fca00008f0c00 */
        /* <DEDUP_REMOVED lines=18> */
.L_x_243:
[----:B------:R-:W-:Y:S05]  /*aef0*/  BSYNC B0 ;  /* 0x0000000000007941 */ /* 0x000fea0003800000 */
.L_x_242:
[----:B------:R-:W0:Y:S02]  /*af00*/  LDGDEPBAR ;  /* 0x00000000000079af */ /* 0x000e240000000000 */
.L_x_241:
[----:B------:R-:W3:Y:S01]  /*af10*/  S2R R2, SR_TID.X ;  /* 0x0000000000027919 */ /* 0x000ee20000002100 */
[----:B------:R-:W-:Y:S01]  /*af20*/  IMAD.U32 R0, RZ, RZ, UR18 ;  /* 0x00000012ff007e24 */ /* 0x000fe2000f8e00ff */
[----:B------:R-:W-:Y:S04]  /*af30*/  LDSM.16.MT88.4 R16, [R193+0x10000] ;  /* 0x01000000c110783b */ /* 0x000fe80000004200 */
[----:B------:R-:W-:Y:S01]  /*af40*/  LDSM.16.MT88.4 R20, [R196+0x10000] ;  /* 0x01000000c414783b */ /* 0x000fe20000004200 */
[----:B---3--:R-:W-:-:S04]  /*af50*/  SHF.L.U32 R2, R2, 0x1, RZ ;  /* 0x0000000102027819 */ /* 0x008fc800000006ff */
[----:B------:R-:W-:-:S04]  /*af60*/  LOP3.LUT R2, R2, 0x6, RZ, 0xc0, !PT ;  /* 0x0000000602027812 */ /* 0x000fc800078ec0ff */
[----:B------:R-:W-:-:S04]  /*af70*/  LEA R0, R0, R2, 0x6 ;  /* 0x0000000200007211 */ /* 0x000fc800078e30ff */
[C---:B------:R-:W-:Y:S01]  /*af80*/  IADD3 R2, R0.reuse, 0x8, RZ ;  /* 0x0000000800027810 */ /* 0x040fe20007ffe0ff */
[C---:B-12---:R-:W-:Y:S01]  /*af90*/  VIADD R4, R0.reuse, 0x1 ;  /* 0x0000000100047836 */ /* 0x046fe20000000000 */
[-C--:B------:R-:W-:Y:S02]  /*afa0*/  ISETP.GE.AND P2, PT, R0, R223.reuse, PT ;  /* 0x000000df0000720c */ /* 0x080fe40003f46270 */
[C---:B------:R-:W-:Y:S02]  /*afb0*/  ISETP.GE.AND P0, PT, R2.reuse, R223, PT ;  /* 0x000000df0200720c */ /* 0x040fe40003f06270 */
[C---:B------:R-:W-:Y:S02]  /*afc0*/  ISETP.GE.AND P3, PT, R2.reuse, R222, PT ;  /* 0x000000de0200720c */ /* 0x040fe40003f66270 */
[CC--:B------:R-:W-:Y:S02]  /*afd0*/  ISETP.LT.OR P0, PT, R2.reuse, R221.reuse, P0 ;  /* 0x000000dd0200720c */ /* 0x0c0fe40000701670 */
[----:B------:R-:W-:Y:S01]  /*afe0*/  ISETP.LT.OR P3, PT, R2, R220, P3 ;  /* 0x000000dc0200720c */ /* 0x000fe20001f61670 */
[C---:B------:R-:W-:Y:S01]  /*aff0*/  VIADD R2, R0.reuse, 0x9 ;  /* 0x0000000900027836 */ /* 0x040fe20000000000 */
[----:B------:R-:W-:-:S02]  /*b000*/  ISETP.LT.OR P2, PT, R0, R221, P2 ;  /* 0x000000dd0000720c */ /* 0x000fc40001741670 */
[CC--:B------:R-:W-:Y:S02]  /*b010*/  ISETP.GE.AND P1, PT, R4.reuse, R223.reuse, PT ;  /* 0x000000df0400720c */ /* 0x0c0fe40003f26270 */
[-C--:B------:R-:W-:Y:S02]  /*b020*/  ISETP.GE.AND P4, PT, R4, R222.reuse, PT ;  /* 0x000000de0400720c */ /* 0x080fe40003f86270 */
[-C--:B------:R-:W-:Y:S02]  /*b030*/  ISETP.GE.AND P5, PT, R0, R222.reuse, PT ;  /* 0x000000de0000720c */ /* 0x080fe40003fa6270 */
[----:B------:R-:W-:Y:S02]  /*b040*/  FSEL R6, R184, -INF , !P2 ;  /* 0xff800000b8067808 */ /* 0x000fe40005000000 */
[C---:B------:R-:W-:Y:S02]  /*b050*/  ISETP.GE.AND P6, PT, R2.reuse, R223, PT ;  /* 0x000000df0200720c */ /* 0x040fe40003fc6270 */
[----:B------:R-:W-:-:S02]  /*b060*/  ISETP.GE.AND P2, PT, R2, R222, PT ;  /* 0x000000de0200720c */ /* 0x000fc40003f46270 */
[CC--:B------:R-:W-:Y:S02]  /*b070*/  ISETP.LT.OR P1, PT, R4.reuse, R221.reuse, P1 ;  /* 0x000000dd0400720c */ /* 0x0c0fe40000f21670 */
[-C--:B------:R-:W-:Y:S02]  /*b080*/  ISETP.LT.OR P4, PT, R4, R220.reuse, P4 ;  /* 0x000000dc0400720c */ /* 0x080fe40002781670 */
[CC--:B------:R-:W-:Y:S02]  /*b090*/  ISETP.LT.OR P5, PT, R0.reuse, R220.reuse, P5 ;  /* 0x000000dc0000720c */ /* 0x0c0fe40002fa1670 */
[----:B------:R-:W-:Y:S02]  /*b0a0*/  IADD3 R4, R0, 0x10, RZ ;  /* 0x0000001000047810 */ /* 0x000fe40007ffe0ff */
[C---:B------:R-:W-:Y:S02]  /*b0b0*/  ISETP.LT.OR P6, PT, R2.reuse, R221, P6 ;  /* 0x000000dd0200720c */ /* 0x040fe400037c1670 */
[----:B------:R-:W-:Y:S01]  /*b0c0*/  ISETP.LT.OR P2, PT, R2, R220, P2 ;  /* 0x000000dc0200720c */ /* 0x000fe20001741670 */
[----:B------:R-:W-:Y:S01]  /*b0d0*/  VIADD R2, R0, 0x11 ;  /* 0x0000001100027836 */ /* 0x000fe20000000000 */
[----:B------:R-:W-:-:S02]  /*b0e0*/  FSEL R7, R186, -INF , !P5 ;  /* 0xff800000ba077808 */ /* 0x000fc40006800000 */
[----:B------:R-:W-:Y:S02]  /*b0f0*/  FSEL R12, R185, -INF , !P1 ;  /* 0xff800000b90c7808 */ /* 0x000fe40004800000 */
[C---:B------:R-:W-:Y:S02]  /*b100*/  ISETP.GE.AND P5, PT, R4.reuse, R223, PT ;  /* 0x000000df0400720c */ /* 0x040fe40003fa6270 */
[C---:B------:R-:W-:Y:S02]  /*b110*/  ISETP.GE.AND P1, PT, R4.reuse, R222, PT ;  /* 0x000000de0400720c */ /* 0x040fe40003f26270 */
[----:B------:R-:W-:Y:S02]  /*b120*/  FSEL R11, R187, -INF , !P4 ;  /* 0xff800000bb0b7808 */ /* 0x000fe40006000000 */
[C---:B------:R-:W-:Y:S02]  /*b130*/  ISETP.LT.OR P5, PT, R4.reuse, R221, P5 ;  /* 0x000000dd0400720c */ /* 0x040fe40002fa1670 */
[----:B------:R-:W-:-:S02]  /*b140*/  ISETP.LT.OR P1, PT, R4, R220, P1 ;  /* 0x000000dc0400720c */ /* 0x000fc40000f21670 */
[----:B------:R-:W-:Y:S02]  /*b150*/  ISETP.GE.AND P4, PT, R2, R223, PT ;  /* 0x000000df0200720c */ /* 0x000fe40003f86270 */
[----:B------:R-:W-:Y:S02]  /*b160*/  FSEL R9, R180, -INF , !P0 ;  /* 0xff800000b4097808 */ /* 0x000fe40004000000 */
[----:B------:R-:W-:Y:S02]  /*b170*/  IADD3 R4, R0, 0x18, RZ ;  /* 0x0000001800047810 */ /* 0x000fe40007ffe0ff */
[----:B------:R-:W-:Y:S02]  /*b180*/  ISETP.GE.AND P0, PT, R2, R222, PT ;  /* 0x000000de0200720c */ /* 0x000fe40003f06270 */
[----:B------:R-:W-:Y:S02]  /*b190*/  FSEL R10, R182, -INF , !P3 ;  /* 0xff800000b60a7808 */ /* 0x000fe40005800000 */
[----:B------:R-:W-:-:S02]  /*b1a0*/  FSEL R14, R181, -INF , !P6 ;  /* 0xff800000b50e7808 */ /* 0x000fc40007000000 */
[----:B------:R-:W-:Y:S02]  /*b1b0*/  ISETP.LT.OR P4, PT, R2, R221, P4 ;  /* 0x000000dd0200720c */ /* 0x000fe40002781670 */
[C---:B------:R-:W-:Y:S02]  /*b1c0*/  ISETP.GE.AND P3, PT, R4.reuse, R223, PT ;  /* 0x000000df0400720c */ /* 0x040fe40003f66270 */
[----:B------:R-:W-:Y:S02]  /*b1d0*/  ISETP.GE.AND P6, PT, R4, R222, PT ;  /* 0x000000de0400720c */ /* 0x000fe40003fc6270 */
[----:B------:R-:W-:Y:S01]  /*b1e0*/  ISETP.LT.OR P0, PT, R2, R220, P0 ;  /* 0x000000dc0200720c */ /* 0x000fe20000701670 */
[C---:B------:R-:W-:Y:S01]  /*b1f0*/  VIADD R2, R0.reuse, 0x19 ;  /* 0x0000001900027836 */ /* 0x040fe20000000000 */
[----:B------:R-:W-:Y:S02]  /*b200*/  IADD3 R5, R0, 0x20, RZ ;  /* 0x0000002000057810 */ /* 0x000fe40007ffe0ff */
[----:B------:R-:W-:-:S02]  /*b210*/  FSEL R32, R178, -INF , !P1 ;  /* 0xff800000b2207808 */ /* 0x000fc40004800000 */
[----:B------:R-:W-:Y:S02]  /*b220*/  FSEL R29, R177, -INF , !P4 ;  /* 0xff800000b11d7808 */ /* 0x000fe40006000000 */
[C---:B------:R-:W-:Y:S02]  /*b230*/  ISETP.LT.OR P3, PT, R4.reuse, R221, P3 ;  /* 0x000000dd0400720c */ /* 0x040fe40001f61670 */
[----:B------:R-:W-:Y:S01]  /*b240*/  ISETP.LT.OR P6, PT, R4, R220, P6 ;  /* 0x000000dc0400720c */ /* 0x000fe200037c1670 */
[----:B------:R-:W-:Y:S01]  /*b250*/  VIADD R4, R0, 0x21 ;  /* 0x0000002100047836 */ /* 0x000fe20000000000 */
[C---:B------:R-:W-:Y:S02]  /*b260*/  ISETP.GE.AND P1, PT, R5.reuse, R223, PT ;  /* 0x000000df0500720c */ /* 0x040fe40003f26270 */
[----:B------:R-:W-:Y:S02]  /*b270*/  ISETP.GE.AND P4, PT, R5, R222, PT ;  /* 0x000000de0500720c */ /* 0x000fe40003f86270 */
[----:B------:R-:W-:-:S02]  /*b280*/  FSEL R8, R183, -INF , !P2 ;  /* 0xff800000b7087808 */ /* 0x000fc40005000000 */
[----:B------:R-:W-:Y:S02]  /*b290*/  FSEL R28, R176, -INF , !P5 ;  /* 0xff800000b01c7808 */ /* 0x000fe40006800000 */
[C---:B------:R-:W-:Y:S02]  /*b2a0*/  ISETP.GE.AND P2, PT, R2.reuse, R223, PT ;  /* 0x000000df0200720c */ /* 0x040fe40003f46270 */
[----:B------:R-:W-:Y:S02]  /*b2b0*/  ISETP.GE.AND P5, PT, R2, R222, PT ;  /* 0x000000de0200720c */ /* 0x000fe40003fa6270 */
[C---:B------:R-:W-:Y:S02]  /*b2c0*/  ISETP.LT.OR P1, PT, R5.reuse, R221, P1 ;  /* 0x000000dd0500720c */ /* 0x040fe40000f21670 */
[----:B------:R-:W-:Y:S02]  /*b2d0*/  ISETP.LT.OR P4, PT, R5, R220, P4 ;  /* 0x000000dc0500720c */ /* 0x000fe40002781670 */
[----:B------:R-:W-:-:S02]  /*b2e0*/  FSEL R33, R179, -INF , !P0 ;  /* 0xff800000b3217808 */ /* 0x000fc40004000000 */
[----:B------:R-:W-:Y:S02]  /*b2f0*/  FSEL R30, R24, -INF , !P3 ;  /* 0xff800000181e7808 */ /* 0x000fe40005800000 */
[----:B------:R-:W-:Y:S02]  /*b300*/  FMNMX.FTZ R5, R132, R6, !PT ;  /* 0x0000000684057209 */ /* 0x000fe40007810000 */
[C---:B------:R-:W-:Y:S02]  /*b310*/  ISETP.LT.OR P2, PT, R2.reuse, R221, P2 ;  /* 0x000000dd0200720c */ /* 0x040fe40001741670 */
[----:B------:R-:W-:Y:S02]  /*b320*/  ISETP.LT.OR P5, PT, R2, R220, P5 ;  /* 0x000000dc0200720c */ /* 0x000fe40002fa1670 */
[C---:B------:R-:W-:Y:S02]  /*b330*/  ISETP.GE.AND P0, PT, R4.reuse, R223, PT ;  /* 0x000000df0400720c */ /* 0x040fe40003f06270 */
[----:B------:R-:W-:-:S02]  /*b340*/  ISETP.GE.AND P3, PT, R4, R222, PT ;  /* 0x000000de0400720c */ /* 0x000fc40003f66270 */
[----:B------:R-:W-:Y:S02]  /*b350*/  IADD3 R2, R0, 0x28, RZ ;  /* 0x0000002800027810 */ /* 0x000fe40007ffe0ff */
[----:B------:R-:W-:Y:S02]  /*b360*/  FMNMX.FTZ R5, R12, R5, !PT ;  /* 0x000000050c057209 */ /* 0x000fe40007810000 */
[----:B------:R-:W-:Y:S02]  /*b370*/  FSEL R34, R26, -INF , !P6 ;  /* 0xff8000001a227808 */ /* 0x000fe40007000000 */
[----:B------:R-:W-:Y:S02]  /*b380*/  FSEL R31, R25, -INF , !P2 ;  /* 0xff800000191f7808 */ /* 0x000fe40005000000 */
[C---:B------:R-:W-:Y:S02]  /*b390*/  ISETP.LT.OR P0, PT, R4.reuse, R221, P0 ;  /* 0x000000dd0400720c */ /* 0x040fe40000701670 */
[----:B------:R-:W-:Y:S01]  /*b3a0*/  ISETP.LT.OR P3, PT, R4, R220, P3 ;  /* 0x000000dc0400720c */ /* 0x000fe20001f61670 */
[----:B------:R-:W-:Y:S01]  /*b3b0*/  VIADD R4, R0, 0x29 ;  /* 0x0000002900047836 */ /* 0x000fe20000000000 */
[----:B------:R-:W-:-:S02]  /*b3c0*/  ISETP.GE.AND P6, PT, R2, R223, PT ;  /* 0x000000df0200720c */ /* 0x000fc40003fc6270 */
[C---:B------:R-:W-:Y:S02]  /*b3d0*/  ISETP.GE.AND P2, PT, R2.reuse, R222, PT ;  /* 0x000000de0200720c */ /* 0x040fe40003f46270 */
[----:B------:R-:W-:Y:S02]  /*b3e0*/  FMNMX.FTZ R5, R9, R5, !PT ;  /* 0x0000000509057209 */ /* 0x000fe40007810000 */
[C---:B------:R-:W-:Y:S02]  /*b3f0*/  ISETP.LT.OR P6, PT, R2.reuse, R221, P6 ;  /* 0x000000dd0200720c */ /* 0x040fe400037c1670 */
[----:B------:R-:W-:Y:S02]  /*b400*/  ISETP.LT.OR P2, PT, R2, R220, P2 ;  /* 0x000000dc0200720c */ /* 0x000fe40001741670 */
[----:B------:R-:W-:Y:S02]  /*b410*/  FSEL R35, R27, -INF , !P5 ;  /* 0xff8000001b237808 */ /* 0x000fe40006800000 */
[----:B------:R-:W-:-:S02]  /*b420*/  FSEL R230, R168, -INF , !P1 ;  /* 0xff800000a8e67808 */ /* 0x000fc40004800000 */
[----:B------:R-:W-:Y:S02]  /*b430*/  IADD3 R2, R0, 0x30, RZ ;  /* 0x0000003000027810 */ /* 0x000fe40007ffe0ff */
[C---:B------:R-:W-:Y:S02]  /*b440*/  ISETP.GE.AND P5, PT, R4.reuse, R223, PT ;  /* 0x000000df0400720c */ /* 0x040fe40003fa6270 */
[----:B------:R-:W-:Y:S02]  /*b450*/  ISETP.GE.AND P1, PT, R4, R222, PT ;  /* 0x000000de0400720c */ /* 0x000fe40003f26270 */
[----:B------:R-:W-:Y:S02]  /*b460*/  FMNMX.FTZ R5, R14, R5, !PT ;  /* 0x000000050e057209 */ /* 0x000fe40007810000 */
[----:B------:R-:W-:Y:S02]  /*b470*/  FSEL R247, R170, -INF , !P4 ;  /* 0xff800000aaf77808 */ /* 0x000fe40006000000 */
[----:B------:R-:W-:-:S02]  /*b480*/  FSEL R231, R169, -INF , !P0 ;  /* 0xff800000a9e77808 */ /* 0x000fc40004000000 */
[C---:B------:R-:W-:Y:S02]  /*b490*/  ISETP.GE.AND P4, PT, R2.reuse, R223, PT ;  /* 0x000000df0200720c */ /* 0x040fe40003f86270 */
[----:B------:R-:W-:Y:S02]  /*b4a0*/  ISETP.GE.AND P0, PT, R2, R222, PT ;  /* 0x000000de0200720c */ /* 0x000fe40003f06270 */
[C---:B------:R-:W-:Y:S02]  /*b4b0*/  ISETP.LT.OR P5, PT, R4.reuse, R221, P5 ;  /* 0x000000dd0400720c */ /* 0x040fe40002fa1670 */
[----:B------:R-:W-:Y:S02]  /*b4c0*/  ISETP.LT.OR P1, PT, R4, R220, P1 ;  /* 0x000000dc0400720c */ /* 0x000fe40000f21670 */
[----:B------:R-:W-:Y:S02]  /*b4d0*/  FMNMX.FTZ R4, R28, R5, !PT ;  /* 0x000000051c047209 */ /* 0x000fe40007810000 */
[----:B------:R-:W-:-:S02]  /*b4e0*/  FMNMX.FTZ R5, R3, R7, !PT ;  /* 0x0000000703057209 */ /* 0x000fc40007810000 */
[C---:B------:R-:W-:Y:S02]  /*b4f0*/  ISETP.LT.OR P4, PT, R2.reuse, R221, P4 ;  /* 0x000000dd0200720c */ /* 0x040fe40002781670 */
[----:B------:R-:W-:Y:S02]  /*b500*/  ISETP.LT.OR P0, PT, R2, R220, P0 ;  /* 0x000000dc0200720c */ /* 0x000fe40000701670 */
[----:B------:R-:W-:Y:S01]  /*b510*/  FMNMX.FTZ R2, R29, R4, !PT ;  /* 0x000000041d027209 */ /* 0x000fe20007810000 */
[----:B------:R-:W-:Y:S01]  /*b520*/  VIADD R4, R0, 0x31 ;  /* 0x0000003100047836 */ /* 0x000fe20000000000 */
[----:B------:R-:W-:Y:S02]  /*b530*/  FMNMX.FTZ R5, R11, R5, !PT ;  /* 0x000000050b057209 */ /* 0x000fe40007810000 */
[----:B------:R-:W-:Y:S02]  /*b540*/  FMNMX.FTZ R15, R30, R2, !PT ;  /* 0x000000021e0f7209 */ /* 0x000fe40007810000 */
[----:B------:R-:W-:-:S02]  /*b550*/  FMNMX.FTZ R5, R10, R5, !PT ;  /* 0x000000050a057209 */ /* 0x000fc40007810000 */
[----:B------:R-:W-:Y:S02]  /*b560*/  FMNMX.FTZ R15, R31, R15, !PT ;  /* 0x0000000f1f0f7209 */ /* 0x000fe40007810000 */
[----:B------:R-:W-:Y:S02]  /*b570*/  FMNMX.FTZ R5, R8, R5, !PT ;  /* 0x0000000508057209 */ /* 0x000fe40007810000 */
[----:B------:R-:W-:Y:S02]  /*b580*/  FMNMX.FTZ R15, R230, R15, !PT ;  /* 0x0000000fe60f7209 */ /* 0x000fe40007810000 */
[----:B------:R-:W-:Y:S02]  /*b590*/  FMNMX.FTZ R5, R32, R5, !PT ;  /* 0x0000000520057209 */ /* 0x000fe40007810000 */
[----:B------:R-:W-:Y:S02]  /*b5a0*/  FSEL R228, R224, -INF , !P6 ;  /* 0xff800000e0e47808 */ /* 0x000fe40007000000 */
[----:B------:R-:W-:-:S02]  /*b5b0*/  FMNMX.FTZ R15, R231, R15, !PT ;  /* 0x0000000fe70f7209 */ /* 0x000fc40007810000 */
[----:B------:R-:W-:Y:S02]  /*b5c0*/  FMNMX.FTZ R5, R33, R5, !PT ;  /* 0x0000000521057209 */ /* 0x000fe40007810000 */
[----:B------:R-:W-:Y:S02]  /*b5d0*/  FSEL R246, R171, -INF , !P3 ;  /* 0xff800000abf67808 */ /* 0x000fe40005800000 */
[C---:B------:R-:W-:Y:S01]  /*b5e0*/  IADD3 R2, R0.reuse, 0x38, RZ ;  /* 0x0000003800027810 */ /* 0x040fe20007ffe0ff */
[----:B------:R-:W-:Y:S01]  /*b5f0*/  VIADD R0, R0, 0x39 ;  /* 0x0000003900007836 */ /* 0x000fe20000000000 */
[----:B------:R-:W-:Y:S02]  /*b600*/  ISETP.GE.AND P3, PT, R4, R223, PT ;  /* 0x000000df0400720c */ /* 0x000fe40003f66270 */
[----:B------:R-:W-:Y:S02]  /*b610*/  FSEL R229, R225, -INF , !P5 ;  /* 0xff800000e1e57808 */ /* 0x000fe40006800000 */
[----:B------:R-:W-:-:S02]  /*b620*/  FMNMX.FTZ R15, R228, R15, !PT ;  /* 0x0000000fe40f7209 */ /* 0x000fc40007810000 */
[----:B------:R-:W-:Y:S02]  /*b630*/  FMNMX.FTZ R5, R34, R5, !PT ;  /* 0x0000000522057209 */ /* 0x000fe40007810000 */
[----:B------:R-:W-:Y:S02]  /*b640*/  ISETP.GE.AND P6, PT, R2, R223, PT ;  /* 0x000000df0200720c */ /* 0x000fe40003fc6270 */
[----:B------:R-:W-:Y:S02]  /*b650*/  ISETP.LT.OR P3, PT, R4, R221, P3 ;  /* 0x000000dd0400720c */ /* 0x000fe40001f61670 */
[----:B------:R-:W-:Y:S02]  /*b660*/  FSEL R188, R188, -INF , !P4 ;  /* 0xff800000bcbc7808 */ /* 0x000fe40006000000 */
[----:B------:R-:W-:Y:S02]  /*b670*/  FMNMX.FTZ R15, R229, R15, !PT ;  /* 0x0000000fe50f7209 */ /* 0x000fe40007810000 */
[----:B------:R-:W-:-:S02]  /*b680*/  FMNMX.FTZ R5, R35, R5, !PT ;  /* 0x0000000523057209 */ /* 0x000fc40007810000 */
[----:B------:R-:W-:Y:S02]  /*b690*/  ISETP.GE.AND P5, PT, R0, R223, PT ;  /* 0x000000df0000720c */ /* 0x000fe40003fa6270 */
[----:B------:R-:W-:Y:S02]  /*b6a0*/  ISETP.LT.OR P6, PT, R2, R221, P6 ;  /* 0x000000dd0200720c */ /* 0x000fe400037c1670 */
[----:B------:R-:W-:Y:S02]  /*b6b0*/  FSEL R189, R189, -INF , !P3 ;  /* 0xff800000bdbd7808 */ /* 0x000fe40005800000 */
[----:B------:R-:W-:Y:S02]  /*b6c0*/  FMNMX.FTZ R15, R188, R15, !PT ;  /* 0x0000000fbc0f7209 */ /* 0x000fe40007810000 */
[----:B------:R-:W-:Y:S02]  /*b6d0*/  FMNMX.FTZ R5, R247, R5, !PT ;  /* 0x00000005f7057209 */ /* 0x000fe40007810000 */
[----:B------:R-:W-:-:S02]  /*b6e0*/  ISETP.LT.OR P5, PT, R0, R221, P5 ;  /* 0x000000dd0000720c */ /* 0x000fc40002fa1670 */
[----:B------:R-:W-:Y:S02]  /*b6f0*/  FSEL R172, R172, -INF , !P6 ;  /* 0xff800000acac7808 */ /* 0x000fe40007000000 */
[----:B------:R-:W-:Y:S02]  /*b700*/  FMNMX.FTZ R15, R189, R15, !PT ;  /* 0x0000000fbd0f7209 */ /* 0x000fe40007810000 */
[----:B------:R-:W-:Y:S02]  /*b710*/  FSEL R238, R226, -INF , !P2 ;  /* 0xff800000e2ee7808 */ /* 0x000fe40005000000 */
[----:B------:R-:W-:Y:S02]  /*b720*/  FMNMX.FTZ R5, R246, R5, !PT ;  /* 0x00000005f6057209 */ /* 0x000fe40007810000 */
[----:B------:R-:W-:Y:S02]  /*b730*/  FSEL R239, R227, -INF , !P1 ;  /* 0xff800000e3ef7808 */ /* 0x000fe40004800000 */
[----:B------:R-:W-:-:S02]  /*b740*/  FSEL R173, R173, -INF , !P5 ;  /* 0xff800000adad7808 */ /* 0x000fc40006800000 */
[----:B------:R-:W-:Y:S02]  /*b750*/  FMNMX.FTZ R15, R172, R15, !PT ;  /* 0x0000000fac0f7209 */ /* 0x000fe40007810000 */
[-C--:B------:R-:W-:Y:S02]  /*b760*/  ISETP.GE.AND P1, PT, R2, R222.reuse, PT ;  /* 0x000000de0200720c */ /* 0x080fe40003f26270 */
[----:B------:R-:W-:Y:S02]  /*b770*/  ISETP.GE.AND P2, PT, R4, R222, PT ;  /* 0x000000de0400720c */ /* 0x000fe40003f46270 */
[----:B------:R-:W-:Y:S02]  /*b780*/  FMNMX.FTZ R13, R238, R5, !PT ;  /* 0x00000005ee0d7209 */ /* 0x000fe40007810000 */
[----:B------:R-:W-:Y:S02]  /*b790*/  FMNMX.FTZ R5, R173, R15, !PT ;  /* 0x0000000fad057209 */ /* 0x000fe40007810000 */
[----:B------:R-:W-:-:S02]  /*b7a0*/  ISETP.LT.OR P1, PT, R2, R220, P1 ;  /* 0x000000dc0200720c */ /* 0x000fc40000f21670 */
[----:B------:R-:W-:Y:S02]  /*b7b0*/  ISETP.LT.OR P2, PT, R4, R220, P2 ;  /* 0x000000dc0400720c */ /* 0x000fe40001741670 */
[----:B------:R-:W-:Y:S02]  /*b7c0*/  FSEL R15, R190, -INF , !P0 ;  /* 0xff800000be0f7808 */ /* 0x000fe40004000000 */
[----:B------:R-:W-:Y:S02]  /*b7d0*/  FMNMX.FTZ R2, R239, R13, !PT ;  /* 0x0000000def027209 */ /* 0x000fe40007810000 */
[----:B------:R-:W-:Y:S01]  /*b7e0*/  ISETP.GE.AND P0, PT, R0, R222, PT ;  /* 0x000000de0000720c */ /* 0x000fe20003f06270 */
[----:B------:R-:W1:Y:S01]  /*b7f0*/  SHFL.BFLY PT, R13, R5, 0x2, 0x1f ;  /* 0x0c401f00050d7f89 */ /* 0x000e6200000e0000 */
[----:B------:R-:W-:Y:S02]  /*b800*/  FSEL R191, R191, -INF , !P2 ;  /* 0xff800000bfbf7808 */ /* 0x000fe40005000000 */
[----:B------:R-:W-:-:S02]  /*b810*/  FMNMX.FTZ R2, R15, R2, !PT ;  /* 0x000000020f027209 */ /* 0x000fc40007810000 */
[----:B------:R-:W-:Y:S02]  /*b820*/  ISETP.LT.OR P0, PT, R0, R220, P0 ;  /* 0x000000dc0000720c */ /* 0x000fe40000701670 */
[----:B------:R-:W-:Y:S02]  /*b830*/  FSEL R174, R174, -INF , !P1 ;  /* 0xff800000aeae7808 */ /* 0x000fe40004800000 */
[----:B------:R-:W-:Y:S02]  /*b840*/  FMNMX.FTZ R0, R191, R2, !PT ;  /* 0x00000002bf007209 */ /* 0x000fe40007810000 */
[----:B------:R-:W-:Y:S02]  /*b850*/  FSEL R175, R175, -INF , !P0 ;  /* 0xff800000afaf7808 */ /* 0x000fe40004000000 */
[----:B------:R-:W-:-:S04]  /*b860*/  FMNMX.FTZ R0, R174, R0, !PT ;  /* 0x00000000ae007209 */ /* 0x000fc80007810000 */
        /* <DEDUP_REMOVED lines=8> */
[----:B------:R-:W-:-:S05]  /*b8f0*/  FMUL.FTZ R13, R237, UR8 ;  /* 0x00000008ed0d7c20 */ /* 0x000fca0008410000 */
[----:B------:R-:W-:-:S05]  /*b900*/  FSEL R13, R13, RZ, P1 ;  /* 0x000000ff0d0d7208 */ /* 0x000fca0000800000 */
[--C-:B------:R-:W-:Y:S01]  /*b910*/  FFMA.FTZ R12, R12, UR8, -R13.reuse ;  /* 0x000000080c0c7c23 */ /* 0x100fe2000801080d */
[--C-:B------:R-:W-:Y:S01]  /*b920*/  FFMA.FTZ R6, R6, UR8, -R13.reuse ;  /* 0x0000000806067c23 */ /* 0x100fe2000801080d */
[--C-:B------:R-:W-:Y:S01]  /*b930*/  FFMA.FTZ R9, R9, UR8, -R13.reuse ;  /* 0x0000000809097c23 */ /* 0x100fe2000801080d */
[----:B------:R-:W-:Y:S01]  /*b940*/  FFMA.FTZ R14, R14, UR8, -R13 ;  /* 0x000000080e0e7c23 */ /* 0x000fe2000801080d */
[----:B------:R1:W-:Y:S01]  /*b950*/  MUFU.EX2 R242, R12 ;  /* 0x0000000c00f27308 */ /* 0x0003e20000000800 */
[----:B--2---:R-:W-:Y:S02]  /*b960*/  FMNMX.FTZ R236, R0, R4, !PT ;  /* 0x0000000400ec7209 */ /* 0x004fe40007810000 */
[----:B------:R-:W-:Y:S02]  /*b970*/  FSEL R4, R237, RZ, P1 ;  /* 0x000000ffed047208 */ /* 0x000fe40000800000 */
[----:B------:R-:W-:-:S03]  /*b980*/  FSETP.NEU.FTZ.AND P0, PT, R236, -INF , PT ;  /* 0xff800000ec00780b */ /* 0x000fc60003f1d000 */
[----:B------:R-:W-:Y:S01]  /*b990*/  MUFU.EX2 R232, R6 ;  /* 0x0000000600e87308 */ /* 0x000fe20000000800 */
[----:B------:R-:W-:Y:S01]  /*b9a0*/  FADD.FTZ R4, R132, -R4 ;  /* 0x8000000484047221 */ /* 0x000fe20000010000 */
[----:B------:R-:W-:-:S03]  /*b9b0*/  FSEL R2, R236, RZ, P0 ;  /* 0x000000ffec027208 */ /* 0x000fc60000000000 */
[----:B------:R-:W-:-:S03]  /*b9c0*/  FMUL.FTZ R4, R4, UR8 ;  /* 0x0000000804047c20 */ /* 0x000fc60008410000 */
[----:B------:R-:W-:Y:S01]  /*b9d0*/  MUFU.EX2 R233, R9 ;  /* 0x0000000900e97308 */ /* 0x000fe20000000800 */
[----:B-1----:R-:W-:-:S05]  /*b9e0*/  FMUL.FTZ R12, R236, UR8 ;  /* 0x00000008ec0c7c20 */ /* 0x002fca0008410000 */
[----:B------:R-:W-:Y:S02]  /*b9f0*/  FSEL R12, R12, RZ, P0 ;  /* 0x000000ff0c0c7208 */ /* 0x000fe40000000000 */
[----:B------:R-:W1:Y:S03]  /*ba00*/  MUFU.EX2 R235, R14 ;  /* 0x0000000e00eb7308 */ /* 0x000e660000000800 */
[--C-:B------:R-:W-:Y:S01]  /*ba10*/  FFMA.FTZ R0, R8, UR8, -R12.reuse ;  /* 0x0000000808007c23 */ /* 0x100fe2000801080c */
[--C-:B------:R-:W-:Y:S01]  /*ba20*/  FFMA.FTZ R7, R7, UR8, -R12.reuse ;  /* 0x0000000807077c23 */ /* 0x100fe2000801080c */
[--C-:B------:R-:W-:Y:S01]  /*ba30*/  FFMA.FTZ R11, R11, UR8, -R12.reuse ;  /* 0x000000080b0b7c23 */ /* 0x100fe2000801080c */
[----:B------:R-:W-:Y:S02]  /*ba40*/  FFMA.FTZ R10, R10, UR8, -R12 ;  /* 0x000000080a0a7c23 */ /* 0x000fe4000801080c */
[----:B------:R2:W-:Y:S08]  /*ba50*/  MUFU.EX2 R234, R0 ;  /* 0x0000000000ea7308 */ /* 0x0005f00000000800 */
[----:B------:R-:W-:Y:S01]  /*ba60*/  MUFU.EX2 R135, R7 ;  /* 0x0000000700877308 */ /* 0x000fe20000000800 */
[----:B-1----:R-:W-:Y:S01]  /*ba70*/  F2FP.F16.F32.PACK_AB R6, R235, R233 ;  /* 0x000000e9eb06723e */ /* 0x002fe200000000ff */
[----:B------:R-:W-:-:S06]  /*ba80*/  IMAD.MOV.U32 R14, RZ, RZ, R174 ;  /* 0x000000ffff0e7224 */ /* 0x000fcc00078e00ae */
[----:B------:R-:W1:Y:S01]  /*ba90*/  MUFU.EX2 R241, R11 ;  /* 0x0000000b00f17308 */ /* 0x000e620000000800 */
[----:B--2---:R-:W-:-:S04]  /*baa0*/  FADD.FTZ R0, R3, -R2 ;  /* 0x8000000203007221 */ /* 0x004fc80000010000 */
[----:B------:R-:W-:-:S03]  /*bab0*/  FMUL.FTZ R0, R0, UR8 ;  /* 0x0000000800007c20 */ /* 0x000fc60008410000 */
[----:B------:R-:W2:Y:S08]  /*bac0*/  MUFU.EX2 R240, R10 ;  /* 0x0000000a00f07308 */ /* 0x000eb00000000800 */
[----:B------:R3:W4:Y:S01]  /*bad0*/  MUFU.EX2 R2, R4 ;  /* 0x0000000400027308 */ /* 0x0007220000000800 */
[----:B-1----:R-:W-:-:S07]  /*bae0*/  F2FP.F16.F32.PACK_AB R5, R241, R135 ;  /* 0x00000087f105723e */ /* 0x002fce00000000ff */
[----:B------:R-:W1:Y:S01]  /*baf0*/  MUFU.EX2 R0, R0 ;  /* 0x0000000000007308 */ /* 0x000e620000000800 */
[----:B--2---:R-:W-:Y:S01]  /*bb00*/  F2FP.F16.F32.PACK_AB R7, R234, R240 ;  /* 0x000000f0ea07723e */ /* 0x004fe200000000ff */
[----:B------:R-:W2:Y:S01]  /*bb10*/  LDSM.16.MT88.4 R8, [R194+0x10000] ;  /* 0x01000000c208783b */ /* 0x000ea20000004200 */
[----:B---3--:R-:W-:Y:S01]  /*bb20*/  F2FP.F16.F32.PACK_AB R4, R242, R232 ;  /* 0x000000e8f204723e */ /* 0x008fe200000000ff */
[-C--:B----4-:R-:W-:Y:S01]  /*bb30*/  FMUL.FTZ R140, R140, R2.reuse ;  /* 0x000000028c8c7220 */ /* 0x090fe20000410000 */
[-C--:B------:R-:W-:Y:S01]  /*bb40*/  FMUL.FTZ R141, R141, R2.reuse ;  /* 0x000000028d8d7220 */ /* 0x080fe20000410000 */
[-C--:B------:R-:W-:Y:S01]  /*bb50*/  FMUL.FTZ R136, R136, R2.reuse ;  /* 0x0000000288887220 */ /* 0x080fe20000410000 */
[-C--:B------:R-:W-:Y:S01]  /*bb60*/  FMUL.FTZ R137, R137, R2.reuse ;  /* 0x0000000289897220 */ /* 0x080fe20000410000 */
[-C--:B------:R-:W-:Y:S01]  /*bb70*/  FMUL.FTZ R148, R148, R2.reuse ;  /* 0x0000000294947220 */ /* 0x080fe20000410000 */
[-C--:B------:R-:W-:Y:S01]  /*bb80*/  FMUL.FTZ R149, R149, R2.reuse ;  /* 0x0000000295957220 */ /* 0x080fe20000410000 */
[----:B------:R-:W-:Y:S01]  /*bb90*/  FMUL.FTZ R144, R144, R2 ;  /* 0x0000000290907220 */ /* 0x000fe20000410000 */
[-C--:B-1----:R-:W-:Y:S01]  /*bba0*/  FMUL.FTZ R142, R142, R0.reuse ;  /* 0x000000008e8e7220 */ /* 0x082fe20000410000 */
[-C--:B------:R-:W-:Y:S01]  /*bbb0*/  FMUL.FTZ R143, R143, R0.reuse ;  /* 0x000000008f8f7220 */ /* 0x080fe20000410000 */
[-C--:B------:R-:W-:Y:S01]  /*bbc0*/  FMUL.FTZ R138, R138, R0.reuse ;  /* 0x000000008a8a7220 */ /* 0x080fe20000410000 */
[----:B------:R-:W-:Y:S01]  /*bbd0*/  FMUL.FTZ R139, R139, R0 ;  /* 0x000000008b8b7220 */ /* 0x000fe20000410000 */
[----:B------:R-:W-:Y:S01]  /*bbe0*/  FMUL.FTZ R145, R145, R2 ;  /* 0x0000000291917220 */ /* 0x000fe20000410000 */
[-C--:B------:R-:W-:Y:S01]  /*bbf0*/  FMUL.FTZ R150, R150, R0.reuse ;  /* 0x0000000096967220 */ /* 0x080fe20000410000 */
[-C--:B------:R-:W-:Y:S01]  /*bc00*/  FMUL.FTZ R151, R151, R0.reuse ;  /* 0x0000000097977220 */ /* 0x080fe20000410000 */
[-C--:B------:R-:W-:Y:S01]  /*bc10*/  FMUL.FTZ R146, R146, R0.reuse ;  /* 0x0000000092927220 */ /* 0x080fe20000410000 */
[C---:B------:R-:W-:Y:S01]  /*bc20*/  HMMA.16816.F32 R184, R4.reuse, R16, R140 ;  /* 0x0000001004b8723c */ /* 0x040fe2000000188c */
[----:B------:R-:W-:Y:S01]  /*bc30*/  FMUL.FTZ R147, R147, R0 ;  /* 0x0000000093937220 */ /* 0x000fe20000410000 */
[-C--:B------:R-:W-:Y:S01]  /*bc40*/  FMUL.FTZ R152, R152, R2.reuse ;  /* 0x0000000298987220 */ /* 0x080fe20000410000 */
[----:B------:R-:W-:Y:S01]  /*bc50*/  FMUL.FTZ R153, R153, R2 ;  /* 0x0000000299997220 */ /* 0x000fe20000410000 */
[-C--:B------:R-:W-:Y:S01]  /*bc60*/  FMUL.FTZ R154, R154, R0.reuse ;  /* 0x000000009a9a7220 */ /* 0x080fe20000410000 */
[----:B------:R-:W-:Y:S01]  /*bc70*/  FMUL.FTZ R155, R155, R0 ;  /* 0x000000009b9b7220 */ /* 0x000fe20000410000 */
[----:B------:R-:W-:Y:S01]  /*bc80*/  HMMA.16816.F32 R16, R4, R18, R136 ;  /* 0x000000120410723c */ /* 0x000fe20000001888 */
[-C--:B------:R-:W-:Y:S01]  /*bc90*/  FMUL.FTZ R164, R164, R2.reuse ;  /* 0x00000002a4a47220 */ /* 0x080fe20000410000 */
[-C--:B------:R-:W-:Y:S01]  /*bca0*/  FMUL.FTZ R165, R165, R2.reuse ;  /* 0x00000002a5a57220 */ /* 0x080fe20000410000 */
[-C--:B------:R-:W-:Y:S01]  /*bcb0*/  FMUL.FTZ R160, R160, R2.reuse ;  /* 0x00000002a0a07220 */ /* 0x080fe20000410000 */
[----:B------:R-:W-:Y:S01]  /*bcc0*/  FMUL.FTZ R161, R161, R2 ;  /* 0x00000002a1a17220 */ /* 0x000fe20000410000 */
[-C--:B------:R-:W-:Y:S01]  /*bcd0*/  FMUL.FTZ R166, R166, R0.reuse ;  /* 0x00000000a6a67220 */ /* 0x080fe20000410000 */
[----:B------:R-:W-:Y:S01]  /*bce0*/  FMUL.FTZ R167, R167, R0 ;  /* 0x00000000a7a77220 */ /* 0x000fe20000410000 */
[----:B------:R-:W-:-:S02]  /*bcf0*/  IMAD.MOV.U32 R139, RZ, RZ, R233 ;  /* 0x000000ffff8b7224 */ /* 0x000fc400078e00e9 */
[-C--:B------:R-:W-:Y:S01]  /*bd00*/  FMUL.FTZ R162, R162, R0.reuse ;  /* 0x00000000a2a27220 */ /* 0x080fe20000410000 */
[----:B------:R-:W-:Y:S01]  /*bd10*/  FMUL.FTZ R163, R163, R0 ;  /* 0x00000000a3a37220 */ /* 0x000fe20000410000 */
[----:B------:R-:W-:Y:S01]  /*bd20*/  IMAD.MOV.U32 R233, RZ, RZ, R248 ;  /* 0x000000ffffe97224 */ /* 0x000fe200078e00f8 */
[C---:B--2---:R-:W-:Y:S01]  /*bd30*/  HMMA.16816.F32 R148, R4.reuse, R8, R148 ;  /* 0x000000080494723c */ /* 0x044fe20000001894 */
[----:B------:R-:W-:Y:S01]  /*bd40*/  MOV R142, R242 ;  /* 0x000000f2008e7202 */ /* 0x000fe20000000f00 */
[----:B------:R-:W-:Y:S01]  /*bd50*/  IMAD.MOV.U32 R141, RZ, RZ, R241 ;  /* 0x000000ffff8d7224 */ /* 0x000fe200078e00f1 */
[----:B------:R-:W-:Y:S01]  /*bd60*/  MOV R140, R240 ;  /* 0x000000f0008c7202 */ /* 0x000fe20000000f00 */
[-C--:B------:R-:W-:Y:S01]  /*bd70*/  FMUL.FTZ R36, R36, R2.reuse ;  /* 0x0000000224247220 */ /* 0x080fe20000410000 */
[----:B------:R-:W-:Y:S01]  /*bd80*/  MOV R137, R235 ;  /* 0x000000eb00897202 */ /* 0x000fe20000000f00 */
[C---:B------:R-:W-:Y:S01]  /*bd90*/  HMMA.16816.F32 R248, R4.reuse, R10, R144 ;  /* 0x0000000a04f8723c */ /* 0x040fe20000001890 */
[----:B------:R-:W1:Y:S01]  /*bda0*/  LDSM.16.MT88.4 R8, [R193+0x12000] ;  /* 0x01200000c108783b */ /* 0x000e620000004200 */
[-C--:B------:R-:W-:Y:S01]  /*bdb0*/  FMUL.FTZ R37, R37, R2.reuse ;  /* 0x0000000225257220 */ /* 0x080fe20000410000 */
[-C--:B------:R-:W-:Y:S01]  /*bdc0*/  FMUL.FTZ R40, R40, R2.reuse ;  /* 0x0000000228287220 */ /* 0x080fe20000410000 */
[----:B------:R-:W-:Y:S01]  /*bdd0*/  FMUL.FTZ R41, R41, R2 ;  /* 0x0000000229297220 */ /* 0x000fe20000410000 */
[----:B------:R-:W-:Y:S01]  /*bde0*/  FMUL.FTZ R38, R38, R0 ;  /* 0x0000000026267220 */ /* 0x000fe20000410000 */
[----:B------:R-:W-:Y:S01]  /*bdf0*/  HMMA.16816.F32 R240, R4, R22, R152 ;  /* 0x0000001604f0723c */ /* 0x000fe20000001898 */
[----:B------:R-:W-:Y:S01]  /*be00*/  MOV R134, R16 ;  /* 0x0000001000867202 */ /* 0x000fe20000000f00 */
[----:B------:R-:W-:Y:S01]  /*be10*/  IMAD.MOV.U32 R133, RZ, RZ, R17 ;  /* 0x000000ffff857224 */ /* 0x000fe200078e0011 */
[----:B------:R-:W-:Y:S01]  /*be20*/  MOV R132, R18 ;  /* 0x0000001200847202 */ /* 0x000fe20000000f00 */
[----:B------:R-:W-:Y:S01]  /*be30*/  IMAD.MOV.U32 R27, RZ, RZ, R19 ;  /* 0x000000ffff1b7224 */ /* 0x000fe200078e0013 */
[----:B------:R-:W-:Y:S01]  /*be40*/  MOV R147, R234 ;  /* 0x000000ea00937202 */ /* 0x000fe20000000f00 */
[----:B------:R-:W2:Y:S01]  /*be50*/  LDSM.16.MT88.4 R16, [R195+0x10000] ;  /* 0x01000000c310783b */ /* 0x000ea20000004200 */
[----:B------:R-:W-:Y:S01]  /*be60*/  MOV R155, R233 ;  /* 0x000000e9009b7202 */ /* 0x000fe20000000f00 */
[----:B------:R-:W-:-:S02]  /*be70*/  IMAD.MOV.U32 R154, RZ, RZ, R232 ;  /* 0x000000ffff9a7224 */ /* 0x000fc400078e00e8 */
[-C--:B------:R-:W-:Y:S01]  /*be80*/  FMUL.FTZ R39, R39, R0.reuse ;  /* 0x0000000027277220 */ /* 0x080fe20000410000 */
[-C--:B------:R-:W-:Y:S01]  /*be90*/  FMUL.FTZ R42, R42, R0.reuse ;  /* 0x000000002a2a7220 */ /* 0x080fe20000410000 */
[----:B------:R-:W-:Y:S01]  /*bea0*/  FMUL.FTZ R43, R43, R0 ;  /* 0x000000002b2b7220 */ /* 0x000fe20000410000 */
[-C--:B------:R-:W-:Y:S01]  /*beb0*/  FMUL.FTZ R156, R156, R2.reuse ;  /* 0x000000029c9c7220 */ /* 0x080fe20000410000 */
[----:B------:R-:W-:Y:S01]  /*bec0*/  FMUL.FTZ R157, R157, R2 ;  /* 0x000000029d9d7220 */ /* 0x000fe20000410000 */
[-C--:B------:R-:W-:Y:S01]  /*bed0*/  FMUL.FTZ R158, R158, R0.reuse ;  /* 0x000000009e9e7220 */ /* 0x080fe20000410000 */
[----:B------:R-:W-:Y:S01]  /*bee0*/  FMUL.FTZ R159, R159, R0 ;  /* 0x000000009f9f7220 */ /* 0x000fe20000410000 */
[-C--:B------:R-:W-:Y:S01]  /*bef0*/  FMUL.FTZ R52, R52, R2.reuse ;  /* 0x0000000234347220 */ /* 0x080fe20000410000 */
[-C--:B------:R-:W-:Y:S01]  /*bf00*/  FMUL.FTZ R53, R53, R2.reuse ;  /* 0x0000000235357220 */ /* 0x080fe20000410000 */
[-C--:B------:R-:W-:Y:S01]  /*bf10*/  FMUL.FTZ R56, R56, R2.reuse ;  /* 0x0000000238387220 */ /* 0x080fe20000410000 */
[----:B------:R-:W-:Y:S01]  /*bf20*/  FMUL.FTZ R57, R57, R2 ;  /* 0x0000000239397220 */ /* 0x000fe20000410000 */
[-C--:B------:R-:W-:Y:S01]  /*bf30*/  FMUL.FTZ R54, R54, R0.reuse ;  /* 0x0000000036367220 */ /* 0x080fe20000410000 */
[-C--:B------:R-:W-:Y:S01]  /*bf40*/  FMUL.FTZ R55, R55, R0.reuse ;  /* 0x0000000037377220 */ /* 0x080fe20000410000 */
[-C--:B------:R-:W-:Y:S01]  /*bf50*/  FMUL.FTZ R58, R58, R0.reuse ;  /* 0x000000003a3a7220 */ /* 0x080fe20000410000 */
[----:B------:R-:W-:Y:S01]  /*bf60*/  FMUL.FTZ R59, R59, R0 ;  /* 0x000000003b3b7220 */ /* 0x000fe20000410000 */
        /* <DEDUP_REMOVED lines=10> */
[C---:B------:R-:W-:Y:S01]  /*c010*/  HMMA.16816.F32 R156, R4.reuse, R20, R156 ;  /* 0x00000014049c723c */ /* 0x040fe2000000189c */
[----:B------:R-:W3:Y:S01]  /*c020*/  LDSM.16.MT88.4 R20, [R194+0x12000] ;  /* 0x01200000c214783b */ /* 0x000ee20000004200 */
[-C--:B------:R-:W-:Y:S01]  /*c030*/  FMUL.FTZ R60, R60, R2.reuse ;  /* 0x000000023c3c7220 */ /* 0x080fe20000410000 */
[-C--:B------:R-:W-:Y:S01]  /*c040*/  FMUL.FTZ R61, R61, R2.reuse ;  /* 0x000000023d3d7220 */ /* 0x080fe20000410000 */
[-C--:B------:R-:W-:Y:S01]  /*c050*/  FMUL.FTZ R64, R64, R2.reuse ;  /* 0x0000000240407220 */ /* 0x080fe20000410000 */
[----:B------:R-:W-:Y:S01]  /*c060*/  FMUL.FTZ R65, R65, R2 ;  /* 0x0000000241417220 */ /* 0x000fe20000410000 */
[C---:B-1----:R-:W-:Y:S01]  /*c070*/  HMMA.16816.F32 R184, R4.reuse, R8, R36 ;  /* 0x0000000804b8723c */ /* 0x042fe20000001824 */
[-C--:B------:R-:W-:Y:S01]  /*c080*/  FMUL.FTZ R62, R62, R0.reuse ;  /* 0x000000003e3e7220 */ /* 0x080fe20000410000 */
[-C--:B------:R-:W-:Y:S01]  /*c090*/  FMUL.FTZ R63, R63, R0.reuse ;  /* 0x000000003f3f7220 */ /* 0x080fe20000410000 */
[-C--:B------:R-:W-:Y:S01]  /*c0a0*/  FMUL.FTZ R66, R66, R0.reuse ;  /* 0x0000000042427220 */ /* 0x080fe20000410000 */
[----:B------:R-:W-:Y:S01]  /*c0b0*/  FMUL.FTZ R67, R67, R0 ;  /* 0x0000000043437220 */ /* 0x000fe20000410000 */
[-C--:B------:R-:W-:Y:S01]  /*c0c0*/  FMUL.FTZ R44, R44, R2.reuse ;  /* 0x000000022c2c7220 */ /* 0x080fe20000410000 */
[C---:B--2---:R-:W-:Y:S01]  /*c0d0*/  HMMA.16816.F32 R232, R4.reuse, R16, R164 ;  /* 0x0000001004e8723c */ /* 0x044fe200000018a4 */
[-C--:B------:R-:W-:Y:S01]  /*c0e0*/  FMUL.FTZ R45, R45, R2.reuse ;  /* 0x000000022d2d7220 */ /* 0x080fe20000410000 */
[-C--:B------:R-:W-:Y:S01]  /*c0f0*/  FMUL.FTZ R48, R48, R2.reuse ;  /* 0x0000000230307220 */ /* 0x080fe20000410000 */
[----:B------:R-:W-:Y:S01]  /*c100*/  FMUL.FTZ R49, R49, R2 ;  /* 0x0000000231317220 */ /* 0x000fe20000410000 */
[-C--:B------:R-:W-:Y:S01]  /*c110*/  FMUL.FTZ R46, R46, R0.reuse ;  /* 0x000000002e2e7220 */ /* 0x080fe20000410000 */
[-C--:B------:R-:W-:Y:S01]  /*c120*/  FMUL.FTZ R47, R47, R0.reuse ;  /* 0x000000002f2f7220 */ /* 0x080fe20000410000 */
[C---:B------:R-:W-:Y:S01]  /*c130*/  HMMA.16816.F32 R224, R4.reuse, R18, R160 ;  /* 0x0000001204e0723c */ /* 0x040fe200000018a0 */
[----:B------:R-:W1:Y:S01]  /*c140*/  LDSM.16.MT88.4 R16, [R196+0x12000] ;  /* 0x01200000c410783b */ /* 0x000e620000004200 */
[-C--:B------:R-:W-:Y:S01]  /*c150*/  FMUL.FTZ R50, R50, R0.reuse ;  /* 0x0000000032327220 */ /* 0x080fe20000410000 */
[----:B------:R-:W-:Y:S01]  /*c160*/  FMUL.FTZ R51, R51, R0 ;  /* 0x0000000033337220 */ /* 0x000fe20000410000 */
[-C--:B------:R-:W-:Y:S01]  /*c170*/  FMUL.FTZ R76, R76, R2.reuse ;  /* 0x000000024c4c7220 */ /* 0x080fe20000410000 */
[-C--:B------:R-:W-:Y:S01]  /*c180*/  FMUL.FTZ R77, R77, R2.reuse ;  /* 0x000000024d4d7220 */ /* 0x080fe20000410000 */
[----:B------:R-:W-:Y:S01]  /*c190*/  HMMA.16816.F32 R188, R4, R10, R40 ;  /* 0x0000000a04bc723c */ /* 0x000fe20000001828 */
[----:B------:R-:W2:Y:S01]  /*c1a0*/  LDSM.16.MT88.4 R8, [R195+0x12000] ;  /* 0x01200000c308783b */ /* 0x000ea20000004200 */
[-C--:B------:R-:W-:Y:S01]  /*c1b0*/  FMUL.FTZ R80, R80, R2.reuse ;  /* 0x0000000250507220 */ /* 0x080fe20000410000 */
[----:B------:R-:W-:Y:S01]  /*c1c0*/  FMUL.FTZ R81, R81, R2 ;  /* 0x0000000251517220 */ /* 0x000fe20000410000 */
[-C--:B------:R-:W-:Y:S01]  /*c1d0*/  FMUL.FTZ R78, R78, R0.reuse ;  /* 0x000000004e4e7220 */ /* 0x080fe20000410000 */
[-C--:B------:R-:W-:Y:S01]  /*c1e0*/  FMUL.FTZ R79, R79, R0.reuse ;  /* 0x000000004f4f7220 */ /* 0x080fe20000410000 */
[-C--:B------:R-:W-:Y:S01]  /*c1f0*/  FMUL.FTZ R82, R82, R0.reuse ;  /* 0x0000000052527220 */ /* 0x080fe20000410000 */
[----:B------:R-:W-:Y:S01]  /*c200*/  FMUL.FTZ R83, R83, R0 ;  /* 0x0000000053537220 */ /* 0x000fe20000410000 */
[----:B------:R-:W-:Y:S01]  /*c210*/  MOV R42, R136 ;  /* 0x00000088002a7202 */ /* 0x000fe20000000f00 */
[----:B------:R-:W-:-:S02]  /*c220*/  IMAD.MOV.U32 R41, RZ, RZ, R137 ;  /* 0x000000ffff297224 */ /* 0x000fc400078e0089 */
[-C--:B------:R-:W-:Y:S01]  /*c230*/  FMUL.FTZ R84, R84, R2.reuse ;  /* 0x0000000254547220 */ /* 0x080fe20000410000 */
[----:B------:R-:W-:Y:S01]  /*c240*/  FMUL.FTZ R85, R85, R2 ;  /* 0x0000000255557220 */ /* 0x000fe20000410000 */
[-C--:B------:R-:W-:Y:S01]  /*c250*/  FMUL.FTZ R86, R86, R0.reuse ;  /* 0x0000000056567220 */ /* 0x080fe20000410000 */
[----:B------:R-:W-:Y:S01]  /*c260*/  FMUL.FTZ R87, R87, R0 ;  /* 0x0000000057577220 */ /* 0x000fe20000410000 */
[----:B------:R-:W-:Y:S01]  /*c270*/  IMAD.MOV.U32 R36, RZ, RZ, R26 ;  /* 0x000000ffff247224 */ /* 0x000fe200078e001a */
[----:B------:R-:W-:Y:S01]  /*c280*/  MOV R37, R25 ;  /* 0x0000001900257202 */ /* 0x000fe20000000f00 */
[----:B------:R-:W-:Y:S01]  /*c290*/  IMAD.MOV.U32 R38, RZ, RZ, R24 ;  /* 0x000000ffff267224 */ /* 0x000fe200078e0018 */
[C---:B---3--:R-:W-:Y:S01]  /*c2a0*/  HMMA.16816.F32 R176, R4.reuse, R20, R44 ;  /* 0x0000001404b0723c */ /* 0x048fe2000000182c */
[-C--:B------:R-:W-:Y:S01]  /*c2b0*/  FMUL.FTZ R68, R68, R2.reuse ;  /* 0x0000000244447220 */ /* 0x080fe20000410000 */
[----:B------:R-:W-:Y:S01]  /*c2c0*/  FMUL.FTZ R69, R69, R2 ;  /* 0x0000000245457220 */ /* 0x000fe20000410000 */
[-C--:B------:R-:W-:Y:S01]  /*c2d0*/  FMUL.FTZ R70, R70, R0.reuse ;  /* 0x0000000046467220 */ /* 0x080fe20000410000 */
[----:B------:R-:W-:Y:S01]  /*c2e0*/  FMUL.FTZ R71, R71, R0 ;  /* 0x0000000047477220 */ /* 0x000fe20000410000 */
[-C--:B------:R-:W-:Y:S01]  /*c2f0*/  FMUL.FTZ R100, R100, R2.reuse ;  /* 0x0000000264647220 */ /* 0x080fe20000410000 */
[C---:B------:R-:W-:Y:S01]  /*c300*/  HMMA.16816.F32 R180, R4.reuse, R22, R48 ;  /* 0x0000001604b4723c */ /* 0x040fe20000001830 */
[----:B------:R-:W3:Y:S01]  /*c310*/  LDSM.16.MT88.4 R20, [R193+0x14000] ;  /* 0x01400000c114783b */ /* 0x000ee20000004200 */
[----:B------:R-:W-:Y:S01]  /*c320*/  MOV R47, R27 ;  /* 0x0000001b002f7202 */ /* 0x000fe20000000f00 */
[----:B------:R-:W-:Y:S01]  /*c330*/  FMUL.FTZ R101, R101, R2 ;  /* 0x0000000265657220 */ /* 0x000fe20000410000 */
[-C--:B------:R-:W-:Y:S01]  /*c340*/  FMUL.FTZ R102, R102, R0.reuse ;  /* 0x0000000066667220 */ /* 0x080fe20000410000 */
[----:B------:R-:W4:Y:S01]  /*c350*/  LDSM.16.MT88.4 R24, [R195+0x14000] ;  /* 0x01400000c318783b */ /* 0x000f220000004200 */
[----:B------:R-:W-:Y:S01]  /*c360*/  FMUL.FTZ R103, R103, R0 ;  /* 0x0000000067677220 */ /* 0x000fe20000410000 */
[-C--:B------:R-:W-:Y:S01]  /*c370*/  FMUL.FTZ R104, R104, R2.reuse ;  /* 0x0000000268687220 */ /* 0x080fe20000410000 */
[----:B------:R-:W-:Y:S01]  /*c380*/  FMUL.FTZ R105, R105, R2 ;  /* 0x0000000269697220 */ /* 0x000fe20000410000 */
[-C--:B------:R-:W-:Y:S01]  /*c390*/  FMUL.FTZ R106, R106, R0.reuse ;  /* 0x000000006a6a7220 */ /* 0x080fe20000410000 */
[----:B------:R-:W-:Y:S01]  /*c3a0*/  FMUL.FTZ R107, R107, R0 ;  /* 0x000000006b6b7220 */ /* 0x000fe20000410000 */
[-C--:B------:R-:W-:Y:S01]  /*c3b0*/  FMUL.FTZ R72, R72, R2.reuse ;  /* 0x0000000248487220 */ /* 0x080fe20000410000 */
[C---:B-1----:R-:W-:Y:S01]  /*c3c0*/  HMMA.16816.F32 R168, R4.reuse, R16, R52 ;  /* 0x0000001004a8723c */ /* 0x042fe20000001834 */
[----:B------:R-:W-:Y:S01]  /*c3d0*/  FMUL.FTZ R73, R73, R2 ;  /* 0x0000000249497220 */ /* 0x000fe20000410000 */
[-C--:B------:R-:W-:Y:S01]  /*c3e0*/  FMUL.FTZ R74, R74, R0.reuse ;  /* 0x000000004a4a7220 */ /* 0x080fe20000410000 */
[----:B------:R-:W-:Y:S01]  /*c3f0*/  FMUL.FTZ R75, R75, R0 ;  /* 0x000000004b4b7220 */ /* 0x000fe20000410000 */
[-C--:B------:R-:W-:Y:S01]  /*c400*/  FMUL.FTZ R88, R88, R2.reuse ;  /* 0x0000000258587220 */ /* 0x080fe20000410000 */
[----:B------:R-:W-:Y:S01]  /*c410*/  FMUL.FTZ R89, R89, R2 ;  /* 0x0000000259597220 */ /* 0x000fe20000410000 */
[----:B------:R-:W-:Y:S01]  /*c420*/  HMMA.16816.F32 R172, R4, R18, R56 ;  /* 0x0000001204ac723c */ /* 0x000fe20000001838 */
[----:B------:R-:W1:Y:S01]  /*c430*/  LDSM.16.MT88.4 R16, [R194+0x14000] ;  /* 0x01400000c210783b */ /* 0x000e620000004200 */
[----:B------:R-:W-:Y:S01]  /*c440*/  MOV R55, R138 ;  /* 0x0000008a00377202 */ /* 0x000fe20000000f00 */
[----:B------:R-:W-:-:S02]  /*c450*/  IMAD.MOV.U32 R54, RZ, RZ, R139 ;  /* 0x000000ffff367224 */ /* 0x000fc400078e008b */
[-C--:B------:R-:W-:Y:S01]  /*c460*/  FMUL.FTZ R90, R90, R0.reuse ;  /* 0x000000005a5a7220 */ /* 0x080fe20000410000 */
[----:B------:R-:W-:Y:S01]  /*c470*/  FMUL.FTZ R91, R91, R0 ;  /* 0x000000005b5b7220 */ /* 0x000fe20000410000 */
[C---:B--2---:R-:W-:Y:S01]  /*c480*/  HMMA.16816.F32 R160, R4.reuse, R8, R60 ;  /* 0x0000000804a0723c */ /* 0x044fe2000000183c */
[----:B------:R-:W-:Y:S01]  /*c490*/  MOV R59, R154 ;  /* 0x0000009a003b7202 */ /* 0x000fe20000000f00 */
[----:B------:R-:W-:Y:S01]  /*c4a0*/  IMAD.MOV.U32 R58, RZ, RZ, R155 ;  /* 0x000000ffff3a7224 */ /* 0x000fe200078e009b */
[----:B------:R-:W-:Y:S01]  /*c4b0*/  MOV R57, R144 ;  /* 0x0000009000397202 */ /* 0x000fe20000000f00 */
[----:B------:R-:W-:Y:S01]  /*c4c0*/  IMAD.MOV.U32 R56, RZ, RZ, R145 ;  /* 0x000000ffff387224 */ /* 0x000fe200078e0091 */
[----:B------:R-:W-:Y:S01]  /*c4d0*/  MOV R53, R140 ;  /* 0x0000008c00357202 */ /* 0x000fe20000000f00 */
[C---:B------:R-:W-:Y:S01]  /*c4e0*/  HMMA.16816.F32 R136, R4.reuse, R10, R64 ;  /* 0x0000000a0488723c */ /* 0x040fe20000001840 */
[----:B------:R-:W2:Y:S01]  /*c4f0*/  LDSM.16.MT88.4 R8, [R196+0x14000] ;  /* 0x01400000c408783b */ /* 0x000ea20000004200 */
[----:B------:R-:W-:Y:S01]  /*c500*/  MOV R63, R146 ;  /* 0x00000092003f7202 */ /* 0x000fe20000000f00 */
[----:B------:R-:W-:Y:S01]  /*c510*/  IMAD.MOV.U32 R43, RZ, RZ, R147 ;  /* 0x000000ffff2b7224 */ /* 0x000fe200078e0093 */
[----:B------:R-:W-:Y:S01]  /*c520*/  MOV R61, R142 ;  /* 0x0000008e003d7202 */ /* 0x000fe20000000f00 */
[----:B------:R-:W-:Y:S01]  /*c530*/  IMAD.MOV.U32 R62, RZ, RZ, R141 ;  /* 0x000000ffff3e7224 */ /* 0x000fe200078e008d */
[----:B------:R-:W-:Y:S01]  /*c540*/  MOV R39, R3 ;  /* 0x0000000300277202 */ /* 0x000fe20000000f00 */
[----:B------:R-:W-:Y:S01]  /*c550*/  FFMA.FTZ R3, R28, UR8, -R13 ;  /* 0x000000081c037c23 */ /* 0x000fe2000801080d */
[-C--:B------:R-:W-:Y:S01]  /*c560*/  FMUL.FTZ R92, R92, R2.reuse ;  /* 0x000000025c5c7220 */ /* 0x080fe20000410000 */
[----:B------:R-:W-:Y:S01]  /*c570*/  FMUL.FTZ R93, R93, R2 ;  /* 0x000000025d5d7220 */ /* 0x000fe20000410000 */
[-C--:B------:R-:W-:Y:S01]  /*c580*/  FMUL.FTZ R94, R94, R0.reuse ;  /* 0x000000005e5e7220 */ /* 0x080fe20000410000 */
[C---:B---3--:R-:W-:Y:S01]  /*c590*/  HMMA.16816.F32 R144, R4.reuse, R20, R68 ;  /* 0x000000140490723c */ /* 0x048fe20000001844 */
[----:B------:R3:W-:Y:S01]  /*c5a0*/  MUFU.EX2 R60, R3 ;  /* 0x00000003003c7308 */ /* 0x0007e20000000800 */
[----:B------:R-:W-:Y:S01]  /*c5b0*/  FMUL.FTZ R95, R95, R0 ;  /* 0x000000005f5f7220 */ /* 0x000fe20000410000 */
[-C--:B------:R-:W-:Y:S01]  /*c5c0*/  FMUL.FTZ R96, R96, R2.reuse ;  /* 0x0000000260607220 */ /* 0x080fe20000410000 */
[----:B------:R-:W-:Y:S01]  /*c5d0*/  FMUL.FTZ R97, R97, R2 ;  /* 0x0000000261617220 */ /* 0x000fe20000410000 */
[-C--:B------:R-:W-:Y:S01]  /*c5e0*/  FMUL.FTZ R98, R98, R0.reuse ;  /* 0x0000000062627220 */ /* 0x080fe20000410000 */
[C---:B------:R-:W-:Y:S01]  /*c5f0*/  HMMA.16816.F32 R72, R4.reuse, R22, R72 ;  /* 0x000000160448723c */ /* 0x040fe20000001848 */
[----:B------:R-:W-:Y:S01]  /*c600*/  IMAD.MOV.U32 R70, RZ, RZ, R143 ;  /* 0x000000ffff467224 */ /* 0x000fe200078e008f */
[----:B------:R-:W5:Y:S01]  /*c610*/  LDSM.16.MT88.4 R20, [R194+0x16000] ;  /* 0x01600000c214783b */ /* 0x000f620000004200 */
[----:B------:R-:W-:Y:S01]  /*c620*/  FMUL.FTZ R99, R99, R0 ;  /* 0x0000000063637220 */ /* 0x000fe20000410000 */
[----:B------:R-:W-:Y:S01]  /*c630*/  MOV R51, R135 ;  /* 0x0000008700337202 */ /* 0x000fe20000000f00 */
[----:B------:R-:W-:Y:S01]  /*c640*/  IMAD.MOV.U32 R44, RZ, RZ, R134 ;  /* 0x000000ffff2c7224 */ /* 0x000fe200078e0086 */
[----:B------:R-:W-:Y:S01]  /*c650*/  MOV R45, R133 ;  /* 0x00000085002d7202 */ /* 0x000fe20000000f00 */
[----:B------:R-:W-:Y:S01]  /*c660*/  IMAD.MOV.U32 R46, RZ, RZ, R132 ;  /* 0x000000ffff2e7224 */ /* 0x000fe200078e0084 */
[C---:B----4-:R-:W-:Y:S01]  /*c670*/  HMMA.16816.F32 R92, R4.reuse, R24, R92 ;  /* 0x00000018045c723c */ /* 0x050fe2000000185c */
[-C--:B------:R-:W-:Y:S01]  /*c680*/  FMUL.FTZ R124, R124, R2.reuse ;  /* 0x000000027c7c7220 */ /* 0x080fe20000410000 */
[----:B------:R-:W-:Y:S01]  /*c690*/  FMUL.FTZ R125, R125, R2 ;  /* 0x000000027d7d7220 */ /* 0x000fe20000410000 */
[-C--:B------:R-:W-:Y:S01]  /*c6a0*/  FMUL.FTZ R126, R126, R0.reuse ;  /* 0x000000007e7e7220 */ /* 0x080fe20000410000 */
[--C-:B---3--:R-:W-:Y:S01]  /*c6b0*/  FFMA.FTZ R3, R30, UR8, -R13.reuse ;  /* 0x000000081e037c23 */ /* 0x108fe2000801080d */
[----:B------:R-:W-:Y:S01]  /*c6c0*/  FMUL.FTZ R127, R127, R0 ;  /* 0x000000007f7f7220 */ /* 0x000fe20000410000 */
[C---:B-1----:R-:W-:Y:S01]  /*c6d0*/  HMMA.16816.F32 R164, R4.reuse, R16, R76 ;  /* 0x0000001004a4723c */ /* 0x042fe2000000184c */
[-C--:B------:R-:W-:Y:S01]  /*c6e0*/  FMUL.FTZ R128, R128, R2.reuse ;  /* 0x0000000280807220 */ /* 0x080fe20000410000 */
[----:B------:R1:W-:Y:S01]  /*c6f0*/  MUFU.EX2 R66, R3 ;  /* 0x0000000300427308 */ /* 0x0003e20000000800 */
[----:B------:R-:W-:Y:S01]  /*c700*/  FMUL.FTZ R129, R129, R2 ;  /* 0x0000000281817220 */ /* 0x000fe20000410000 */
[-C--:B------:R-:W-:Y:S01]  /*c710*/  FMUL.FTZ R130, R130, R0.reuse ;  /* 0x0000000082827220 */ /* 0x080fe20000410000 */
[----:B------:R-:W-:Y:S01]  /*c720*/  FMUL.FTZ R131, R131, R0 ;  /* 0x0000000083837220 */ /* 0x000fe20000410000 */
[C---:B------:R-:W-:Y:S01]  /*c730*/  HMMA.16816.F32 R80, R4.reuse, R18, R80 ;  /* 0x000000120450723c */ /* 0x040fe20000001850 */
[----:B------:R-:W3:Y:S01]  /*c740*/  LDSM.16.MT88.4 R16, [R193+0x16000] ;  /* 0x01600000c110783b */ /* 0x000ee20000004200 */
[-C--:B------:R-:W-:Y:S01]  /*c750*/  FMUL.FTZ R108, R108, R2.reuse ;  /* 0x000000026c6c7220 */ /* 0x080fe20000410000 */
[----:B------:R-:W-:Y:S01]  /*c760*/  FMUL.FTZ R109, R109, R2 ;  /* 0x000000026d6d7220 */ /* 0x000fe20000410000 */
[-C--:B------:R-:W-:Y:S01]  /*c770*/  FMUL.FTZ R110, R110, R0.reuse ;  /* 0x000000006e6e7220 */ /* 0x080fe20000410000 */
[----:B------:R-:W-:Y:S01]  /*c780*/  FMUL.FTZ R111, R111, R0 ;  /* 0x000000006f6f7220 */ /* 0x000fe20000410000 */
[C---:B--2---:R-:W-:Y:S01]  /*c790*/  HMMA.16816.F32 R152, R4.reuse, R8, R84 ;  /* 0x000000080498723c */ /* 0x044fe20000001854 */
[-C--:B------:R-:W-:Y:S01]  /*c7a0*/  FMUL.FTZ R112, R112, R2.reuse ;  /* 0x0000000270707220 */ /* 0x080fe20000410000 */
[----:B------:R-:W-:Y:S01]  /*c7b0*/  FMUL.FTZ R113, R113, R2 ;  /* 0x0000000271717220 */ /* 0x000fe20000410000 */
[-C--:B------:R-:W-:Y:S01]  /*c7c0*/  FMUL.FTZ R114, R114, R0.reuse ;  /* 0x0000000072727220 */ /* 0x080fe20000410000 */
[----:B------:R-:W-:Y:S01]  /*c7d0*/  FMUL.FTZ R115, R115, R0 ;  /* 0x0000000073737220 */ /* 0x000fe20000410000 */
[-C--:B------:R-:W-:Y:S01]  /*c7e0*/  FMUL.FTZ R116, R116, R2.reuse ;  /* 0x0000000274747220 */ /* 0x080fe20000410000 */
[C---:B------:R-:W-:Y:S01]  /*c7f0*/  HMMA.16816.F32 R140, R4.reuse, R10, R88 ;  /* 0x0000000a048c723c */ /* 0x040fe20000001858 */
[--C-:B------:R-:W-:Y:S01]  /*c800*/  FFMA.FTZ R8, R29, UR8, -R13.reuse ;  /* 0x000000081d087c23 */ /* 0x100fe2000801080d */
[----:B-1----:R-:W-:Y:S01]  /*c810*/  FFMA.FTZ R3, R31, UR8, -R13 ;  /* 0x000000081f037c23 */ /* 0x002fe2000801080d */
[----:B------:R-:W-:Y:S01]  /*c820*/  FMUL.FTZ R117, R117, R2 ;  /* 0x0000000275757220 */ /* 0x000fe20000410000 */
[-C--:B------:R-:W-:Y:S01]  /*c830*/  FMUL.FTZ R118, R118, R0.reuse ;  /* 0x0000000076767220 */ /* 0x080fe20000410000 */
[----:B------:R1:W2:Y:S01]  /*c840*/  MUFU.EX2 R79, R8 ;  /* 0x00000008004f7308 */ /* 0x0002a20000000800 */
[C---:B------:R-:W-:Y:S01]  /*c850*/  HMMA.16816.F32 R132, R4.reuse, R26, R96 ;  /* 0x0000001a0484723c */ /* 0x040fe20000001860 */
[----:B------:R-:W-:Y:S01]  /*c860*/  LDSM.16.MT88.4 R24, [R193+0x10800] ;  /* 0x01080000c118783b */ /* 0x000fe20000004200 */
[----:B------:R-:W-:Y:S01]  /*c870*/  FMUL.FTZ R119, R119, R0 ;  /* 0x0000000077777220 */ /* 0x000fe20000410000 */
[-C--:B------:R-:W-:Y:S01]  /*c880*/  FMUL.FTZ R120, R120, R2.reuse ;  /* 0x0000000278787220 */ /* 0x080fe20000410000 */
[----:B------:R-:W-:Y:S01]  /*c890*/  FMUL.FTZ R121, R121, R2 ;  /* 0x0000000279797220 */ /* 0x000fe20000410000 */
[-C--:B------:R-:W-:Y:S01]  /*c8a0*/  FMUL.FTZ R122, R122, R0.reuse ;  /* 0x000000007a7a7220 */ /* 0x080fe20000410000 */
[----:B------:R-:W-:Y:S01]  /*c8b0*/  FMUL.FTZ R123, R123, R0 ;  /* 0x000000007b7b7220 */ /* 0x000fe20000410000 */
[----:B------:R4:W-:Y:S01]  /*c8c0*/  MUFU.EX2 R40, R3 ;  /* 0x0000000300287308 */ /* 0x0009e20000000800 */
[----:B------:R-:W-:Y:S01]  /*c8d0*/  LDSM.16.MT88.4 R28, [R194+0x10800] ;  /* 0x01080000c21c783b */ /* 0x000fe20000004200 */
[C---:B-----5:R-:W-:Y:S01]  /*c8e0*/  HMMA.16816.F32 R108, R4.reuse, R20, R108 ;  /* 0x00000014046c723c */ /* 0x060fe2000000186c */
[----:B------:R-:W-:Y:S01]  /*c8f0*/  IMAD.MOV.U32 R64, RZ, RZ, R51 ;  /* 0x000000ffff407224 */ /* 0x000fe200078e0033 */
[----:B------:R-:W-:Y:S01]  /*c900*/  MOV R77, R53 ;  /* 0x00000035004d7202 */ /* 0x000fe20000000f00 */
[----:B------:R-:W-:Y:S01]  /*c910*/  IMAD.MOV.U32 R78, RZ, RZ, R54 ;  /* 0x000000ffff4e7224 */ /* 0x000fe200078e0036 */
[----:B------:R-:W-:Y:S01]  /*c920*/  MOV R87, R61 ;  /* 0x0000003d00577202 */ /* 0x000fe20000000f00 */
[----:B------:R-:W-:Y:S01]  /*c930*/  IMAD.MOV.U32 R76, RZ, RZ, R62 ;  /* 0x000000ffff4c7224 */ /* 0x000fe200078e003e */
[C---:B------:R-:W-:Y:S01]  /*c940*/  HMMA.16816.F32 R112, R4.reuse, R22, R112 ;  /* 0x000000160470723c */ /* 0x040fe20000001870 */
[----:B-1----:R-:W1:Y:S04]  /*c950*/  LDSM.16.MT88.4 R8, [R196+0x16000] ;  /* 0x01600000c408783b */ /* 0x002e680000004200 */
[----:B------:R-:W-:Y:S01]  /*c960*/  LDSM.16.MT88.4 R20, [R193+0x12800] ;  /* 0x01280000c114783b */ /* 0x000fe20000004200 */
[----:B---3--:R-:W-:Y:S01]  /*c970*/  HMMA.16816.F32 R100, R4, R16, R100 ;  /* 0x000000100464723c */ /* 0x008fe20000001864 */
[----:B----4-:R-:W-:-:S04]  /*c980*/  FFMA.FTZ R3, R32, UR8, -R12 ;  /* 0x0000000820037c23 */ /* 0x010fc8000801080c */
[----:B------:R3:W-:Y:S01]  /*c990*/  MUFU.EX2 R71, R3 ;  /* 0x0000000300477308 */ /* 0x0007e20000000800 */
[----:B------:R-:W-:Y:S01]  /*c9a0*/  HMMA.16816.F32 R104, R4, R18, R104 ;  /* 0x000000120468723c */ /* 0x000fe20000001868 */
[----:B------:R-:W4:Y:S01]  /*c9b0*/  LDSM.16.MT88.4 R16, [R195+0x16000] ;  /* 0x01600000c310783b */ /* 0x000f220000004200 */
[----:B---3--:R-:W-:-:S05]  /*c9c0*/  FFMA.FTZ R3, R33, UR8, -R12 ;  /* 0x0000000821037c23 */ /* 0x008fca000801080c */
[----:B------:R3:W5:Y:S01]  /*c9d0*/  MUFU.EX2 R67, R3 ;  /* 0x0000000300437308 */ /* 0x0007620000000800 */
[C---:B-1----:R-:W-:Y:S06]  /*c9e0*/  HMMA.16816.F32 R116, R4.reuse, R8, R116 ;  /* 0x000000080474723c */ /* 0x042fec0000001874 */
[----:B------:R-:W-:Y:S01]  /*c9f0*/  HMMA.16816.F32 R120, R4, R10, R120 ;  /* 0x0000000a0478723c */ /* 0x000fe20000001878 */
[----:B--2---:R-:W-:Y:S01]  /*ca00*/  F2FP.F16.F32.PACK_AB R8, R79, R60 ;  /* 0x0000003c4f08723e */ /* 0x004fe200000000ff */
[----:B---3--:R-:W-:Y:S01]  /*ca10*/  FFMA.FTZ R3, R34, UR8, -R12 ;  /* 0x0000000822037c23 */ /* 0x008fe2000801080c */
[----:B-----5:R-:W-:-:S04]  /*ca20*/  F2FP.F16.F32.PACK_AB R9, R67, R71 ;  /* 0x000000474309723e */ /* 0x020fc800000000ff */
[----:B------:R-:W-:Y:S01]  /*ca30*/  F2FP.F16.F32.PACK_AB R10, R40, R66 ;  /* 0x00000042280a723e */ /* 0x000fe200000000ff */
[C---:B----4-:R-:W-:Y:S01]  /*ca40*/  HMMA.16816.F32 R124, R4.reuse, R16, R124 ;  /* 0x00000010047c723c */ /* 0x050fe2000000187c */
[----:B------:R1:W-:Y:S05]  /*ca50*/  MUFU.EX2 R65, R3 ;  /* 0x0000000300417308 */ /* 0x0003ea0000000800 */
[----:B------:R-:W-:Y:S01]  /*ca60*/  HMMA.16816.F32 R128, R4, R18, R128 ;  /* 0x000000120480723c */ /* 0x000fe20000001880 */
[----:B------:R-:W2:Y:S04]  /*ca70*/  LDSM.16.MT88.4 R16, [R196+0x10800] ;  /* 0x01080000c410783b */ /* 0x000ea80000004200 */
[----:B------:R-:W3:Y:S01]  /*ca80*/  LDSM.16.MT88.4 R4, [R195+0x10800] ;  /* 0x01080000c304783b */ /* 0x000ee20000004200 */
[----:B-1----:R-:W-:-:S03]  /*ca90*/  FFMA.FTZ R3, R35, UR8, -R12 ;  /* 0x0000000823037c23 */ /* 0x002fc6000801080c */
[----:B------:R-:W-:Y:S01]  /*caa0*/  LDSM.16.MT88.4 R32, [R193+0x16800] ;  /* 0x01680000c120783b */ /* 0x000fe20000004200 */
[----:B------:R-:W1:Y:S02]  /*cab0*/  MUFU.EX2 R52, R3 ;  /* 0x0000000300347308 */ /* 0x000e640000000800 */
[----:B-1----:R-:W-:Y:S01]  /*cac0*/  F2FP.F16.F32.PACK_AB R11, R52, R65 ;  /* 0x00000041340b723e */ /* 0x002fe200000000ff */
[----:B------:R-:W-:-:S06]  /*cad0*/  FFMA.FTZ R3, R230, UR8, -R13 ;  /* 0x00000008e6037c23 */ /* 0x000fcc000801080d */
[C---:B------:R-:W-:Y:S06]  /*cae0*/  HMMA.16816.F32 R36, R8.reuse, R24, R36 ;  /* 0x000000180824723c */ /* 0x040fec0000001824 */
[C---:B------:R-:W-:Y:S01]  /*caf0*/  HMMA.16816.F32 R44, R8.reuse, R26, R44 ;  /* 0x0000001a082c723c */ /* 0x040fe2000000182c */
[----:B------:R-:W1:Y:S05]  /*cb00*/  LDSM.16.MT88.4 R24, [R194+0x12800] ;  /* 0x01280000c218783b */ /* 0x000e6a0000004200 */
[C---:B------:R-:W-:Y:S06]  /*cb10*/  HMMA.16816.F32 R48, R8.reuse, R30, R248 ;  /* 0x0000001e0830723c */ /* 0x040fec00000018f8 */
[C---:B------:R-:W-:Y:S01]  /*cb20*/  HMMA.16816.F32 R148, R8.reuse, R28, R148 ;  /* 0x0000001c0894723c */ /* 0x040fe20000001894 */
[----:B------:R-:W-:Y:S01]  /*cb30*/  MOV R249, R52 ;  /* 0x0000003400f97202 */ /* 0x000fe20000000f00 */
[----:B------:R-:W-:Y:S01]  /*cb40*/  IMAD.MOV.U32 R248, RZ, RZ, R55 ;  /* 0x000000fffff87224 */ /* 0x000fe200078e0037 */
[----:B------:R-:W-:Y:S01]  /*cb50*/  MOV R251, R70 ;  /* 0x0000004600fb7202 */ /* 0x000fe20000000f00 */
[----:B------:R-:W-:Y:S01]  /*cb60*/  IMAD.MOV.U32 R250, RZ, RZ, R71 ;  /* 0x000000fffffa7224 */ /* 0x000fe200078e0047 */
[----:B------:R-:W4:Y:S01]  /*cb70*/  LDSM.16.MT88.4 R28, [R196+0x12800] ;  /* 0x01280000c41c783b */ /* 0x000f220000004200 */
[C---:B--2---:R-:W-:Y:S06]  /*cb80*/  HMMA.16816.F32 R52, R8.reuse, R18, R240 ;  /* 0x000000120834723c */ /* 0x044fec00000018f0 */
[C---:B------:R-:W-:Y:S01]  /*cb90*/  HMMA.16816.F32 R68, R8.reuse, R22, R188 ;  /* 0x000000160844723c */ /* 0x040fe200000018bc */
[----:B------:R-:W-:Y:S01]  /*cba0*/  MOV R243, R41 ;  /* 0x0000002900f37202 */ /* 0x000fe20000000f00 */
[----:B------:R-:W-:Y:S01]  /*cbb0*/  IMAD.MOV.U32 R242, RZ, RZ, R40 ;  /* 0x000000fffff27224 */ /* 0x000fe200078e0028 */
[----:B------:R-:W-:Y:S01]  /*cbc0*/  MOV R241, R42 ;  /* 0x0000002a00f17202 */ /* 0x000fe20000000f00 */
[----:B------:R-:W-:Y:S01]  /*cbd0*/  IMAD.MOV.U32 R240, RZ, RZ, R43 ;  /* 0x000000fffff07224 */ /* 0x000fe200078e002b */
[----:B------:R-:W-:Y:S01]  /*cbe0*/  MOV R230, R243 ;  /* 0x000000f300e67202 */ /* 0x000fe20000000f00 */
[----:B---3--:R-:W-:Y:S01]  /*cbf0*/  HMMA.16816.F32 R40, R8, R4, R232 ;  /* 0x000000040828723c */ /* 0x008fe200000018e8 */
[----:B------:R-:W-:Y:S01]  /*cc00*/  MOV R191, R64 ;  /* 0x0000004000bf7202 */ /* 0x000fe20000000f00 */
[----:B------:R-:W-:Y:S01]  /*cc10*/  IMAD.MOV.U32 R190, RZ, RZ, R65 ;  /* 0x000000ffffbe7224 */ /* 0x000fe200078e0041 */
[----:B------:R-:W-:Y:S01]  /*cc20*/  MOV R189, R66 ;  /* 0x0000004200bd7202 */ /* 0x000fe20000000f00 */
[----:B------:R-:W-:-:S02]  /*cc30*/  IMAD.MOV.U32 R188, RZ, RZ, R67 ;  /* 0x000000ffffbc7224 */ /* 0x000fc400078e0043 */
[C---:B------:R-:W-:Y:S01]  /*cc40*/  HMMA.16816.F32 R156, R8.reuse, R16, R156 ;  /* 0x00000010089c723c */ /* 0x040fe2000000189c */
[----:B------:R-:W-:Y:S01]  /*cc50*/  MOV R235, R60 ;  /* 0x0000003c00eb7202 */ /* 0x000fe20000000f00 */
[----:B------:R-:W-:Y:S01]  /*cc60*/  IMAD.MOV.U32 R234, RZ, RZ, R63 ;  /* 0x000000ffffea7224 */ /* 0x000fe200078e003f */
[----:B------:R-:W-:Y:S01]  /*cc70*/  MOV R233, R56 ;  /* 0x0000003800e97202 */ /* 0x000fe20000000f00 */
[----:B------:R-:W-:Y:S01]  /*cc80*/  IMAD.MOV.U32 R232, RZ, RZ, R57 ;  /* 0x000000ffffe87224 */ /* 0x000fe200078e0039 */
[----:B------:R-:W2:Y:S01]  /*cc90*/  LDSM.16.MT88.4 R16, [R195+0x12800] ;  /* 0x01280000c310783b */ /* 0x000ea20000004200 */
[C---:B------:R-:W-:Y:S03]  /*cca0*/  HMMA.16816.F32 R60, R8.reuse, R6, R224 ;  /* 0x00000006083c723c */ /* 0x040fe600000018e0 */
[----:B------:R-:W-:Y:S03]  /*ccb0*/  LDSM.16.MT88.4 R4, [R193+0x14800] ;  /* 0x01480000c104783b */ /* 0x000fe60000004200 */
[C---:B-1----:R-:W-:Y:S01]  /*ccc0*/  HMMA.16816.F32 R64, R8.reuse, R24, R176 ;  /* 0x000000180840723c */ /* 0x042fe200000018b0 */
[----:B------:R-:W-:Y:S01]  /*ccd0*/  MOV R227, R58 ;  /* 0x0000003a00e37202 */ /* 0x000fe20000000f00 */
[----:B------:R-:W-:Y:S01]  /*cce0*/  IMAD.MOV.U32 R224, RZ, RZ, R59 ;  /* 0x000000ffffe07224 */ /* 0x000fe200078e003b */
[----:B------:R1:W3:Y:S03]  /*ccf0*/  MUFU.EX2 R176, R3 ;  /* 0x0000000300b07308 */ /* 0x0002e60000000800 */
[----:B------:R-:W-:Y:S01]  /*cd00*/  HMMA.16816.F32 R56, R8, R20, R184 ;  /* 0x000000140838723c */ /* 0x000fe200000018b8 */
[----:B------:R-:W5:Y:S01]  /*cd10*/  LDSM.16.MT88.4 R20, [R194+0x14800] ;  /* 0x01480000c214783b */ /* 0x000f620000004200 */
[----:B------:R-:W-:Y:S01]  /*cd20*/  IMAD.MOV.U32 R179, RZ, RZ, R76 ;  /* 0x000000ffffb37224 */ /* 0x000fe200078e004c */
[----:B------:R-:W-:Y:S01]  /*cd30*/  MOV R178, R87 ;  /* 0x0000005700b27202 */ /* 0x000fe20000000f00 */
[----:B------:R-:W-:-:S02]  /*cd40*/  IMAD.MOV.U32 R177, RZ, RZ, R188 ;  /* 0x000000ffffb17224 */ /* 0x000fc400078e00bc */
[C---:B----4-:R-:W-:Y:S01]  /*cd50*/  HMMA.16816.F32 R84, R8.reuse, R28, R168 ;  /* 0x0000001c0854723c */ /* 0x050fe200000018a8 */
[----:B------:R-:W-:Y:S01]  /*cd60*/  MOV R184, R77 ;  /* 0x0000004d00b87202 */ /* 0x000fe20000000f00 */
[----:B------:R-:W-:Y:S01]  /*cd70*/  IMAD.MOV.U32 R185, RZ, RZ, R78 ;  /* 0x000000ffffb97224 */ /* 0x000fe200078e004e */
[----:B------:R-:W-:Y:S01]  /*cd80*/  MOV R186, R79 ;  /* 0x0000004f00ba7202 */ /* 0x000fe20000000f00 */
[----:B------:R-:W-:Y:S02]  /*cd90*/  IMAD.MOV.U32 R187, RZ, RZ, R252 ;  /* 0x000000ffffbb7224 */ /* 0x000fe400078e00fc */
[----:B------:R-:W-:Y:S01]  /*cda0*/  HMMA.16816.F32 R76, R8, R26, R180 ;  /* 0x0000001a084c723c */ /* 0x000fe200000018b4 */
[----:B------:R-:W4:Y:S01]  /*cdb0*/  LDSM.16.MT88.4 R24, [R196+0x14800] ;  /* 0x01480000c418783b */ /* 0x000f220000004200 */
[----:B-1----:R-:W-:Y:S01]  /*cdc0*/  FFMA.FTZ R3, R231, UR8, -R13 ;  /* 0x00000008e7037c23 */ /* 0x002fe2000801080d */
[----:B------:R-:W-:Y:S01]  /*cdd0*/  IMAD.MOV.U32 R188, RZ, RZ, R248 ;  /* 0x000000ffffbc7224 */ /* 0x000fe200078e00f8 */
[----:B------:R-:W-:-:S02]  /*cde0*/  MOV R231, R242 ;  /* 0x000000f200e77202 */ /* 0x000fc40000000f00 */
[C---:B------:R-:W-:Y:S01]  /*cdf0*/  HMMA.16816.F32 R88, R8.reuse, R30, R172 ;  /* 0x0000001e0858723c */ /* 0x040fe200000018ac */
[----:B------:R-:W-:Y:S01]  /*ce00*/  LDSM.16.MT88.4 R28, [R195+0x14800] ;  /* 0x01480000c31c783b */ /* 0x000fe20000004200 */
[----:B------:R1:W3:Y:S04]  /*ce10*/  MUFU.EX2 R225, R3 ;  /* 0x0000000300e17308 */ /* 0x0002e80000000800 */
[C---:B------:R-:W-:Y:S06]  /*ce20*/  HMMA.16816.F32 R104, R8.reuse, R34, R104 ;  /* 0x000000220868723c */ /* 0x040fec0000001868 */
[C---:B--2---:R-:W-:Y:S06]  /*ce30*/  HMMA.16816.F32 R96, R8.reuse, R16, R160 ;  /* 0x000000100860723c */ /* 0x044fec00000018a0 */
[----:B------:R-:W-:Y:S01]  /*ce40*/  HMMA.16816.F32 R136, R8, R18, R136 ;  /* 0x000000120888723c */ /* 0x000fe20000001888 */
[----:B------:R-:W2:Y:S01]  /*ce50*/  LDSM.16.MT88.4 R16, [R194+0x16800] ;  /* 0x01680000c210783b */ /* 0x000ea20000004200 */
[----:B-1----:R-:W-:Y:S01]  /*ce60*/  FFMA.FTZ R3, R228, UR8, -R13 ;  /* 0x00000008e4037c23 */ /* 0x002fe2000801080d */
[----:B------:R-:W-:-:S03]  /*ce70*/  IMAD.MOV.U32 R228, RZ, RZ, R241 ;  /* 0x000000ffffe47224 */ /* 0x000fc600078e00f1 */
[C---:B-----5:R-:W-:Y:S01]  /*ce80*/  HMMA.16816.F32 R164, R8.reuse, R20, R164 ;  /* 0x0000001408a4723c */ /* 0x060fe200000018a4 */
[----:B------:R1:W-:Y:S05]  /*ce90*/  MUFU.EX2 R226, R3 ;  /* 0x0000000300e27308 */ /* 0x0003ea0000000800 */
[C---:B------:R-:W-:Y:S01]  /*cea0*/  HMMA.16816.F32 R168, R8.reuse, R22, R80 ;  /* 0x0000001608a8723c */ /* 0x040fe20000001850 */
[----:B------:R-:W5:Y:S05]  /*ceb0*/  LDSM.16.MT88.4 R20, [R195+0x16800] ;  /* 0x01680000c314783b */ /* 0x000f6a0000004200 */
[C---:B------:R-:W-:Y:S06]  /*cec0*/  HMMA.16816.F32 R144, R8.reuse, R4, R144 ;  /* 0x000000040890723c */ /* 0x040fec0000001890 */
[----:B------:R-:W-:Y:S01]  /*ced0*/  HMMA.16816.F32 R160, R8, R6, R72 ;  /* 0x0000000608a0723c */ /* 0x000fe20000001848 */
[----:B------:R-:W3:Y:S01]  /*cee0*/  LDSM.16.MT88.4 R4, [R196+0x16800] ;  /* 0x01680000c404783b */ /* 0x000ee20000004200 */
[----:B-1----:R-:W-:Y:S01]  /*cef0*/  FFMA.FTZ R3, R229, UR8, -R13 ;  /* 0x00000008e5037c23 */ /* 0x002fe2000801080d */
[----:B------:R-:W-:-:S03]  /*cf00*/  MOV R229, R240 ;  /* 0x000000f000e57202 */ /* 0x000fc60000000f00 */
[----:B------:R1:W-:Y:S01]  /*cf10*/  MUFU.EX2 R252, R3 ;  /* 0x0000000300fc7308 */ /* 0x0003e20000000800 */
[C---:B----4-:R-:W-:Y:S06]  /*cf20*/  HMMA.16816.F32 R152, R8.reuse, R24, R152 ;  /* 0x000000180898723c */ /* 0x050fec0000001898 */
[C---:B------:R-:W-:Y:S01]  /*cf30*/  HMMA.16816.F32 R140, R8.reuse, R26, R140 ;  /* 0x0000001a088c723c */ /* 0x040fe2000000188c */
[----:B------:R-:W4:Y:S05]  /*cf40*/  LDSM.16.MT88.4 R24, [R193+0x11000] ;  /* 0x01100000c118783b */ /* 0x000f2a0000004200 */
[----:B------:R-:W-:Y:S01]  /*cf50*/  HMMA.16816.F32 R72, R8, R32, R100 ;  /* 0x000000200848723c */ /* 0x000fe20000001864 */
[----:B------:R-:W4:Y:S01]  /*cf60*/  LDSM.16.MT88.4 R32, [R194+0x11000] ;  /* 0x01100000c220783b */ /* 0x000f220000004200 */
[----:B-1----:R-:W-:-:S04]  /*cf70*/  FFMA.FTZ R3, R247, UR8, -R12 ;  /* 0x00000008f7037c23 */ /* 0x002fc8000801080c */
[C---:B--2---:R-:W-:Y:S01]  /*cf80*/  HMMA.16816.F32 R108, R8.reuse, R16, R108 ;  /* 0x00000010086c723c */ /* 0x044fe2000000186c */
[----:B------:R1:W-:Y:S05]  /*cf90*/  MUFU.EX2 R247, R3 ;  /* 0x0000000300f77308 */ /* 0x0003ea0000000800 */
[C---:B-----5:R-:W-:Y:S06]  /*cfa0*/  HMMA.16816.F32 R172, R8.reuse, R20, R124 ;  /* 0x0000001408ac723c */ /* 0x060fec000000187c */
[----:B------:R-:W-:Y:S01]  /*cfb0*/  HMMA.16816.F32 R128, R8, R22, R128 ;  /* 0x000000160880723c */ /* 0x000fe20000001880 */
[----:B------:R-:W2:Y:S01]  /*cfc0*/  LDSM.16.MT88.4 R20, [R196+0x11000] ;  /* 0x01100000c414783b */ /* 0x000ea20000004200 */
[----:B---3--:R-:W-:-:S02]  /*cfd0*/  MOV R126, R176 ;  /* 0x000000b0007e7202 */ /* 0x008fc40000000f00 */
[----:B------:R-:W-:Y:S02]  /*cfe0*/  MOV R176, R189 ;  /* 0x000000bd00b07202 */ /* 0x000fe40000000f00 */
[C---:B------:R-:W-:Y:S01]  /*cff0*/  HMMA.16816.F32 R112, R8.reuse, R18, R112 ;  /* 0x000000120870723c */ /* 0x040fe20000001870 */
[----:B-1----:R-:W-:Y:S01]  /*d000*/  FFMA.FTZ R3, R246, UR8, -R12 ;  /* 0x00000008f6037c23 */ /* 0x002fe2000801080c */
[----:B------:R-:W1:Y:S01]  /*d010*/  LDSM.16.MT88.4 R16, [R195+0x11000] ;  /* 0x01100000c310783b */ /* 0x000e620000004200 */
[----:B------:R-:W-:Y:S02]  /*d020*/  MOV R189, R249 ;  /* 0x000000f900bd7202 */ /* 0x000fe40000000f00 */
[----:B------:R3:W5:Y:S01]  /*d030*/  MUFU.EX2 R246, R3 ;  /* 0x0000000300f67308 */ /* 0x0007620000000800 */
[----:B------:R-:W-:Y:S01]  /*d040*/  HMMA.16816.F32 R80, R8, R28, R92 ;  /* 0x0000001c0850723c */ /* 0x000fe2000000185c */
[----:B------:R-:W-:-:S05]  /*d050*/  MOV R127, R189 ;  /* 0x000000bd007f7202 */ /* 0x000fca0000000f00 */
[C---:B------:R-:W-:Y:S01]  /*d060*/  HMMA.16816.F32 R132, R8.reuse, R30, R132 ;  /* 0x0000001e0884723c */ /* 0x040fe20000001884 */
[----:B------:R-:W-:Y:S01]  /*d070*/  MOV R125, R174 ;  /* 0x000000ae007d7202 */ /* 0x000fe20000000f00 */
[----:B------:R-:W-:Y:S01]  /*d080*/  IMAD.MOV.U32 R124, RZ, RZ, R175 ;  /* 0x000000ffff7c7224 */ /* 0x000fe200078e00af */
[----:B------:R-:W-:Y:S01]  /*d090*/  MOV R174, R191 ;  /* 0x000000bf00ae7202 */ /* 0x000fe20000000f00 */
[----:B------:R-:W-:Y:S01]  /*d0a0*/  IMAD.MOV.U32 R175, RZ, RZ, R190 ;  /* 0x000000ffffaf7224 */ /* 0x000fe200078e00be */
[----:B------:R-:W-:Y:S01]  /*d0b0*/  LDSM.16.MT88.4 R28, [R194+0x13000] ;  /* 0x01300000c21c783b */ /* 0x000fe20000004200 */
[C---:B------:R-:W-:Y:S01]  /*d0c0*/  HMMA.16816.F32 R180, R8.reuse, R4, R116 ;  /* 0x0000000408b4723c */ /* 0x040fe20000001874 */
[----:B------:R-:W-:Y:S01]  /*d0d0*/  MOV R190, R250 ;  /* 0x000000fa00be7202 */ /* 0x000fe20000000f00 */
[----:B------:R-:W-:Y:S01]  /*d0e0*/  IMAD.MOV.U32 R191, RZ, RZ, R251 ;  /* 0x000000ffffbf7224 */ /* 0x000fe200078e00fb */
[----:B------:R-:W-:Y:S01]  /*d0f0*/  MOV R93, R173 ;  /* 0x000000ad005d7202 */ /* 0x000fe20000000f00 */
[----:B---3--:R-:W-:Y:S01]  /*d100*/  FFMA.FTZ R3, R238, UR8, -R12 ;  /* 0x00000008ee037c23 */ /* 0x008fe2000801080c */
[----:B------:R-:W-:Y:S01]  /*d110*/  IMAD.MOV.U32 R92, RZ, RZ, R172 ;  /* 0x000000ffff5c7224 */ /* 0x000fe200078e00ac */
[----:B------:R-:W-:Y:S01]  /*d120*/  HMMA.16816.F32 R120, R8, R6, R120 ;  /* 0x000000060878723c */ /* 0x000fe20000001878 */
[----:B------:R-:W3:Y:S01]  /*d130*/  LDSM.16.MT88.4 R8, [R193+0x13000] ;  /* 0x01300000c108783b */ /* 0x000ee20000004200 */
[----:B------:R4:W-:Y:S01]  /*d140*/  MUFU.EX2 R238, R3 ;  /* 0x0000000300ee7308 */ /* 0x0009e20000000800 */
[----:B------:R-:W-:Y:S01]  /*d150*/  F2FP.F16.F32.PACK_AB R4, R225, R126 ;  /* 0x0000007ee104723e */ /* 0x000fe200000000ff */
[----:B------:R-:W-:Y:S01]  /*d160*/  IMAD.MOV.U32 R172, RZ, RZ, R227 ;  /* 0x000000ffffac7224 */ /* 0x000fe200078e00e3 */
[----:B-----5:R-:W-:Y:S01]  /*d170*/  F2FP.F16.F32.PACK_AB R5, R246, R247 ;  /* 0x000000f7f605723e */ /* 0x020fe200000000ff */
[----:B------:R-:W-:Y:S01]  /*d180*/  IMAD.MOV.U32 R94, RZ, RZ, R234 ;  /* 0x000000ffff5e7224 */ /* 0x000fe200078e00ea */
[----:B------:R-:W-:-:S02]  /*d190*/  F2FP.F16.F32.PACK_AB R6, R252, R226 ;  /* 0x000000e2fc06723e */ /* 0x000fc400000000ff */
[----:B------:R-:W-:Y:S02]  /*d1a0*/  MOV R173, R224 ;  /* 0x000000e000ad7202 */ /* 0x000fe40000000f00 */
[----:B------:R-:W-:Y:S02]  /*d1b0*/  MOV R227, R232 ;  /* 0x000000e800e37202 */ /* 0x000fe40000000f00 */
[----:B------:R-:W-:Y:S02]  /*d1c0*/  MOV R224, R233 ;  /* 0x000000e900e07202 */ /* 0x000fe40000000f00 */
[----:B------:R-:W-:Y:S01]  /*d1d0*/  MOV R95, R235 ;  /* 0x000000eb005f7202 */ /* 0x000fe20000000f00 */
[----:B----4-:R-:W-:-:S04]  /*d1e0*/  FFMA.FTZ R3, R239, UR8, -R12 ;  /* 0x00000008ef037c23 */ /* 0x010fc8000801080c */
[----:B------:R-:W4:Y:S02]  /*d1f0*/  MUFU.EX2 R239, R3 ;  /* 0x0000000300ef7308 */ /* 0x000f240000000800 */
[----:B----4-:R-:W-:Y:S02]  /*d200*/  F2FP.F16.F32.PACK_AB R7, R239, R238 ;  /* 0x000000eeef07723e */ /* 0x010fe400000000ff */
[----:B------:R-:W-:-:S05]  /*d210*/  MOV R3, R188 ;  /* 0x000000bc00037202 */ /* 0x000fca0000000f00 */
[----:B------:R-:W-:Y:S01]  /*d220*/  HMMA.16816.F32 R248, R4, R24, R36 ;  /* 0x0000001804f8723c */ /* 0x000fe20000001824 */
[----:B------:R-:W4:Y:S01]  /*d230*/  LDSM.16.MT88.4 R36, [R196+0x13000] ;  /* 0x01300000c424783b */ /* 0x000f220000004200 */
[----:B------:R-:W-:-:S04]  /*d240*/  FFMA.FTZ R3, R3, UR8, -R13 ;  /* 0x0000000803037c23 */ /* 0x000fc8000801080d */
[C---:B------:R-:W-:Y:S06]  /*d250*/  HMMA.16816.F32 R148, R4.reuse, R32, R148 ;  /* 0x000000200494723c */ /* 0x040fec0000001894 */
[C---:B------:R-:W-:Y:S01]  /*d260*/  HMMA.16816.F32 R48, R4.reuse, R34, R48 ;  /* 0x000000220430723c */ /* 0x040fe20000001830 */
[----:B------:R-:W5:Y:S05]  /*d270*/  LDSM.16.MT88.4 R32, [R195+0x13000] ;  /* 0x01300000c320783b */ /* 0x000f6a0000004200 */
[C---:B------:R-:W-:Y:S01]  /*d280*/  HMMA.16816.F32 R44, R4.reuse, R26, R44 ;  /* 0x0000001a042c723c */ /* 0x040fe2000000182c */
[----:B------:R-:W5:Y:S05]  /*d290*/  LDSM.16.MT88.4 R24, [R193+0x15000] ;  /* 0x01500000c118783b */ /* 0x000f6a0000004200 */
[C---:B--2---:R-:W-:Y:S06]  /*d2a0*/  HMMA.16816.F32 R156, R4.reuse, R20, R156 ;  /* 0x00000014049c723c */ /* 0x044fec000000189c */
[C---:B------:R-:W-:Y:S01]  /*d2b0*/  HMMA.16816.F32 R52, R4.reuse, R22, R52 ;  /* 0x000000160434723c */ /* 0x040fe20000001834 */
[----:B------:R-:W-:Y:S05]  /*d2c0*/  LDSM.16.MT88.4 R20, [R195+0x15000] ;  /* 0x01500000c314783b */ /* 0x000fea0000004200 */
[C---:B-1----:R-:W-:Y:S06]  /*d2d0*/  HMMA.16816.F32 R240, R4.reuse, R16, R40 ;  /* 0x0000001004f0723c */ /* 0x042fec0000001828 */
[----:B------:R-:W-:Y:S01]  /*d2e0*/  HMMA.16816.F32 R60, R4, R18, R60 ;  /* 0x00000012043c723c */ /* 0x000fe2000000183c */
[----:B------:R-:W1:Y:S01]  /*d2f0*/  LDSM.16.MT88.4 R16, [R194+0x15000] ;  /* 0x01500000c210783b */ /* 0x000e620000004200 */
[----:B------:R-:W-:Y:S01]  /*d300*/  IMAD.MOV.U32 R43, RZ, RZ, R229 ;  /* 0x000000ffff2b7224 */ /* 0x000fe200078e00e5 */
[----:B------:R-:W-:Y:S01]  /*d310*/  MOV R42, R95 ;  /* 0x0000005f002a7202 */ /* 0x000fe20000000f00 */
[----:B------:R-:W-:-:S02]  /*d320*/  IMAD.MOV.U32 R41, RZ, RZ, R190 ;  /* 0x000000ffff297224 */ /* 0x000fc400078e00be */
[C---:B---3--:R-:W-:Y:S06]  /*d330*/  HMMA.16816.F32 R232, R4.reuse, R8, R56 ;  /* 0x0000000804e8723c */ /* 0x048fec0000001838 */
[----:B------:R-:W-:Y:S01]  /*d340*/  HMMA.16816.F32 R68, R4, R10, R68 ;  /* 0x0000000a0444723c */ /* 0x000fe20000001844 */
[----:B------:R-:W2:Y:S01]  /*d350*/  LDSM.16.MT88.4 R8, [R196+0x15000] ;  /* 0x01500000c408783b */ /* 0x000ea20000004200 */
[----:B------:R-:W-:Y:S01]  /*d360*/  MOV R58, R228 ;  /* 0x000000e4003a7202 */ /* 0x000fe20000000f00 */
[----:B------:R-:W-:Y:S01]  /*d370*/  IMAD.MOV.U32 R56, RZ, RZ, R230 ;  /* 0x000000ffff387224 */ /* 0x000fe200078e00e6 */
[----:B------:R-:W-:-:S02]  /*d380*/  MOV R57, R231 ;  /* 0x000000e700397202 */ /* 0x000fc40000000f00 */
[----:B------:R-:W-:Y:S01]  /*d390*/  HMMA.16816.F32 R228, R4, R28, R64 ;  /* 0x0000001c04e4723c */ /* 0x000fe20000001840 */
[----:B------:R-:W-:-:S05]  /*d3a0*/  MOV R59, R94 ;  /* 0x0000005e003b7202 */ /* 0x000fca0000000f00 */
[C---:B----4-:R-:W-:Y:S01]  /*d3b0*/  HMMA.16816.F32 R84, R4.reuse, R36, R84 ;  /* 0x000000240454723c */ /* 0x050fe20000001854 */
[----:B------:R-:W-:Y:S01]  /*d3c0*/  MOV R64, R191 ;  /* 0x000000bf00407202 */ /* 0x000fe20000000f00 */
[----:B------:R-:W-:Y:S01]  /*d3d0*/  IMAD.MOV.U32 R66, RZ, RZ, R225 ;  /* 0x000000ffff427224 */ /* 0x000fe200078e00e1 */
[----:B------:R-:W-:Y:S02]  /*d3e0*/  MOV R65, R224 ;  /* 0x000000e000417202 */ /* 0x000fe40000000f00 */
[----:B------:R-:W-:Y:S01]  /*d3f0*/  MOV R67, R226 ;  /* 0x000000e200437202 */ /* 0x000fe20000000f00 */
[----:B------:R-:W-:Y:S01]  /*d400*/  HMMA.16816.F32 R88, R4, R38, R88 ;  /* 0x000000260458723c */ /* 0x000fe20000001858 */
[----:B------:R-:W-:Y:S01]  /*d410*/  MOV R36, R93 ;  /* 0x0000005d00247202 */ /* 0x000fe20000000f00 */
[----:B------:R-:W-:-:S04]  /*d420*/  IMAD.MOV.U32 R37, RZ, RZ, R92 ;  /* 0x000000ffff257224 */ /* 0x000fc800078e005c */
[----:B-----5:R-:W-:Y:S01]  /*d430*/  HMMA.16816.F32 R92, R4, R32, R96 ;  /* 0x00000020045c723c */ /* 0x020fe20000001860 */
[----:B------:R-:W-:-:S05]  /*d440*/  MOV R39, R227 ;  /* 0x000000e300277202 */ /* 0x000fca0000000f00 */
[C---:B------:R-:W-:Y:S01]  /*d450*/  HMMA.16816.F32 R224, R4.reuse, R24, R144 ;  /* 0x0000001804e0723c */ /* 0x040fe20000001890 */
        /* <DEDUP_REMOVED lines=8> */
[----:B------:R3:W-:Y:S01]  /*d4e0*/  MUFU.EX2 R33, R3 ;  /* 0x0000000300217308 */ /* 0x0007e20000000800 */
        /* <DEDUP_REMOVED lines=12> */
[----:B------:R-:W-:Y:S01]  /*d5b0*/  MOV R57, R174 ;  /* 0x000000ae00397202 */ /* 0x000fe20000000f00 */
[----:B------:R-:W-:Y:S01]  /*d5c0*/  IMAD.MOV.U32 R174, RZ, RZ, R186 ;  /* 0x000000ffffae7224 */ /* 0x000fe200078e00ba */
[----:B------:R-:W-:Y:S01]  /*d5d0*/  MOV R66, R177 ;  /* 0x000000b100427202 */ /* 0x000fe20000000f00 */
[----:B------:R-:W4:Y:S01]  /*d5e0*/  LDSM.16.MT88.4 R28, [R193+0x17000] ;  /* 0x01700000c11c783b */ /* 0x000f220000004200 */
[----:B---3--:R-:W-:Y:S01]  /*d5f0*/  FFMA.FTZ R3, R32, UR8, -R13 ;  /* 0x0000000820037c23 */ /* 0x008fe2000801080d */
[----:B------:R-:W-:Y:S01]  /*d600*/  MOV R67, R178 ;  /* 0x000000b200437202 */ /* 0x000fe20000000f00 */
[----:B-1----:R-:W-:Y:S01]  /*d610*/  HMMA.16816.F32 R188, R4, R16, R164 ;  /* 0x0000001004bc723c */ /* 0x002fe200000018a4 */
[----:B------:R-:W-:Y:S01]  /*d620*/  MOV R172, R184 ;  /* 0x000000b800ac7202 */ /* 0x000fe20000000f00 */
[----:B------:R1:W3:Y:S01]  /*d630*/  MUFU.EX2 R32, R3 ;  /* 0x0000000300207308 */ /* 0x0002e20000000800 */
[----:B------:R-:W-:-:S02]  /*d640*/  MOV R173, R185 ;  /* 0x000000b900ad7202 */ /* 0x000fc40000000f00 */
[----:B------:R-:W-:Y:S01]  /*d650*/  MOV R175, R187 ;  /* 0x000000bb00af7202 */ /* 0x000fe20000000f00 */
[C---:B------:R-:W-:Y:S01]  /*d660*/  HMMA.16816.F32 R168, R4.reuse, R18, R168 ;  /* 0x0000001204a8723c */ /* 0x040fe200000018a8 */
[----:B------:R-:W-:Y:S01]  /*d670*/  MOV R137, R139 ;  /* 0x0000008b00897202 */ /* 0x000fe20000000f00 */
[----:B------:R-:W5:Y:S01]  /*d680*/  LDSM.16.MT88.4 R16, [R196+0x17000] ;  /* 0x01700000c410783b */ /* 0x000f620000004200 */
[----:B------:R-:W-:Y:S02]  /*d690*/  MOV R146, R96 ;  /* 0x0000006000927202 */ /* 0x000fe40000000f00 */
[----:B------:R-:W-:Y:S01]  /*d6a0*/  MOV R139, R97 ;  /* 0x00000061008b7202 */ /* 0x000fe20000000f00 */
[----:B------:R-:W-:Y:S01]  /*d6b0*/  IMAD.MOV.U32 R97, RZ, RZ, R65 ;  /* 0x000000ffff617224 */ /* 0x000fe200078e0041 */
[----:B------:R-:W-:Y:S01]  /*d6c0*/  MOV R136, R99 ;  /* 0x0000006300887202 */ /* 0x000fe20000000f00 */
[----:B--2---:R-:W-:Y:S01]  /*d6d0*/  HMMA.16816.F32 R184, R4, R8, R152 ;  /* 0x0000000804b8723c */ /* 0x004fe20000001898 */
[----:B------:R-:W-:Y:S01]  /*d6e0*/  MOV R96, R64 ;  /* 0x0000004000607202 */ /* 0x000fe20000000f00 */
[----:B------:R-:W-:Y:S01]  /*d6f0*/  IMAD.MOV.U32 R64, RZ, RZ, R56 ;  /* 0x000000ffff407224 */ /* 0x000fe200078e0038 */
[----:B------:R-:W-:Y:S01]  /*d700*/  MOV R98, R66 ;  /* 0x0000004200627202 */ /* 0x000fe20000000f00 */
[----:B------:R-:W-:-:S02]  /*d710*/  IMAD.MOV.U32 R144, RZ, RZ, R136 ;  /* 0x000000ffff907224 */ /* 0x000fc400078e0088 */
[----:B-1----:R-:W-:Y:S01]  /*d720*/  FFMA.FTZ R3, R145, UR8, -R13 ;  /* 0x0000000891037c23 */ /* 0x002fe2000801080d */
[----:B------:R-:W-:Y:S01]  /*d730*/  MOV R99, R67 ;  /* 0x0000004300637202 */ /* 0x000fe20000000f00 */
[----:B------:R-:W-:Y:S01]  /*d740*/  IMAD.MOV.U32 R67, RZ, RZ, R174 ;  /* 0x000000ffff437224 */ /* 0x000fe200078e00ae */
[----:B------:R-:W-:Y:S01]  /*d750*/  MOV R65, R172 ;  /* 0x000000ac00417202 */ /* 0x000fe20000000f00 */
[C---:B------:R-:W-:Y:S01]  /*d760*/  HMMA.16816.F32 R176, R4.reuse, R10, R140 ;  /* 0x0000000a04b0723c */ /* 0x040fe2000000188c */
[----:B------:R-:W-:Y:S01]  /*d770*/  MOV R66, R173 ;  /* 0x000000ad00427202 */ /* 0x000fe20000000f00 */
[----:B------:R-:W1:Y:S01]  /*d780*/  LDSM.16.MT88.4 R8, [R195+0x17000] ;  /* 0x01700000c308783b */ /* 0x000e620000004200 */
[----:B------:R-:W-:Y:S02]  /*d790*/  MOV R56, R175 ;  /* 0x000000af00387202 */ /* 0x000fe40000000f00 */
[----:B------:R-:W-:Y:S01]  /*d7a0*/  MOV R145, R137 ;  /* 0x0000008900917202 */ /* 0x000fe20000000f00 */
[C---:B------:R-:W-:Y:S01]  /*d7b0*/  HMMA.16816.F32 R172, R4.reuse, R20, R80 ;  /* 0x0000001404ac723c */ /* 0x040fe20000001850 */
[----:B------:R2:W-:Y:S01]  /*d7c0*/  MUFU.EX2 R21, R3 ;  /* 0x0000000300157308 */ /* 0x0005e20000000800 */
[----:B------:R-:W-:Y:S01]  /*d7d0*/  MOV R136, R124 ;  /* 0x0000007c00887202 */ /* 0x000fe20000000f00 */
[----:B------:R-:W-:Y:S01]  /*d7e0*/  IMAD.MOV.U32 R38, RZ, RZ, R169 ;  /* 0x000000ffff267224 */ /* 0x000fe200078e00a9 */
[----:B------:R-:W-:Y:S01]  /*d7f0*/  MOV R140, R145 ;  /* 0x00000091008c7202 */ /* 0x000fe20000000f00 */
[----:B------:R-:W-:Y:S01]  /*d800*/  LDSM.16.MT88.4 R152, [R196+0x11800] ;  /* 0x01180000c498783b */ /* 0x000fe20000004200 */
[C---:B------:R-:W-:Y:S01]  /*d810*/  HMMA.16816.F32 R116, R4.reuse, R26, R160 ;  /* 0x0000001a0474723c */ /* 0x040fe200000018a0 */
[----:B------:R-:W-:Y:S01]  /*d820*/  MOV R137, R126 ;  /* 0x0000007e00897202 */ /* 0x000fe20000000f00 */
[----:B------:R-:W-:Y:S01]  /*d830*/  IMAD.MOV.U32 R82, RZ, RZ, R65 ;  /* 0x000000ffff527224 */ /* 0x000fe200078e0041 */
[----:B------:R-:W-:Y:S01]  /*d840*/  MOV R143, R136 ;  /* 0x00000088008f7202 */ /* 0x000fe20000000f00 */
[----:B------:R-:W3:Y:S01]  /*d850*/  LDSM.16.MT88.4 R24, [R194+0x17000] ;  /* 0x01700000c218783b */ /* 0x000ee20000004200 */
[----:B------:R-:W-:Y:S01]  /*d860*/  MOV R40, R168 ;  /* 0x000000a800287202 */ /* 0x000fe20000000f00 */
[----:B------:R-:W-:Y:S01]  /*d870*/  IMAD.MOV.U32 R165, RZ, RZ, R137 ;  /* 0x000000ffffa57224 */ /* 0x000fe200078e0089 */
[----:B------:R-:W-:Y:S01]  /*d880*/  MOV R163, R147 ;  /* 0x0000009300a37202 */ /* 0x000fe20000000f00 */
[----:B------:R-:W-:Y:S01]  /*d890*/  IMAD.MOV.U32 R147, RZ, RZ, R125 ;  /* 0x000000ffff937224 */ /* 0x000fe200078e007d */
[----:B------:R-:W-:Y:S01]  /*d8a0*/  MOV R167, R139 ;  /* 0x0000008b00a77202 */ /* 0x000fe20000000f00 */
[C---:B------:R-:W-:Y:S01]  /*d8b0*/  HMMA.16816.F32 R132, R4.reuse, R22, R132 ;  /* 0x000000160484723c */ /* 0x040fe20000001884 */
[----:B------:R-:W-:Y:S01]  /*d8c0*/  MOV R35, R170 ;  /* 0x000000aa00237202 */ /* 0x000fe20000000f00 */
[----:B--2---:R-:W-:Y:S01]  /*d8d0*/  FFMA.FTZ R3, R146, UR8, -R13 ;  /* 0x0000000892037c23 */ /* 0x004fe2000801080d */
[----:B------:R-:W-:Y:S01]  /*d8e0*/  MOV R146, R138 ;  /* 0x0000008a00927202 */ /* 0x000fe20000000f00 */
[----:B------:R-:W-:Y:S01]  /*d8f0*/  IMAD.MOV.U32 R138, RZ, RZ, R127 ;  /* 0x000000ffff8a7224 */ /* 0x000fe200078e007f */
[----:B------:R-:W-:Y:S01]  /*d900*/  MOV R142, R147 ;  /* 0x00000093008e7202 */ /* 0x000fe20000000f00 */
[----:B------:R2:W3:Y:S01]  /*d910*/  MUFU.EX2 R20, R3 ;  /* 0x0000000300147308 */ /* 0x0004e20000000800 */
[----:B------:R-:W-:Y:S01]  /*d920*/  MOV R34, R171 ;  /* 0x000000ab00227202 */ /* 0x000fe20000000f00 */
[----:B------:R-:W-:Y:S01]  /*d930*/  IMAD.MOV.U32 R141, RZ, RZ, R146 ;  /* 0x000000ffff8d7224 */ /* 0x000fe200078e0092 */
[----:B------:R-:W-:Y:S01]  /*d940*/  MOV R166, R138 ;  /* 0x0000008a00a67202 */ /* 0x000fe20000000f00 */
[C---:B----4-:R-:W-:Y:S01]  /*d950*/  HMMA.16816.F32 R124, R4.reuse, R28, R72 ;  /* 0x0000001c047c723c */ /* 0x050fe20000001848 */
[----:B------:R-:W-:Y:S01]  /*d960*/  LDSM.16.MT88.4 R136, [R193+0x11800] ;  /* 0x01180000c188783b */ /* 0x000fe20000004200 */
[----:B------:R-:W-:Y:S01]  /*d970*/  MOV R80, R99 ;  /* 0x0000006300507202 */ /* 0x000fe20000000f00 */
[----:B------:R-:W-:Y:S01]  /*d980*/  IMAD.MOV.U32 R23, RZ, RZ, R165 ;  /* 0x000000ffff177224 */ /* 0x000fe200078e00a5 */
[----:B------:R-:W-:Y:S01]  /*d990*/  MOV R81, R64 ;  /* 0x0000004000517202 */ /* 0x000fe20000000f00 */
[----:B------:R-:W-:Y:S01]  /*d9a0*/  IMAD.MOV.U32 R99, RZ, RZ, R56 ;  /* 0x000000ffff637224 */ /* 0x000fe200078e0038 */
[----:B-----5:R-:W-:Y:S01]  /*d9b0*/  HMMA.16816.F32 R168, R4, R16, R180 ;  /* 0x0000001004a8723c */ /* 0x020fe200000018b4 */
[----:B------:R-:W-:Y:S01]  /*d9c0*/  IMAD.MOV.U32 R75, RZ, RZ, R40 ;  /* 0x000000ffff4b7224 */ /* 0x000fe200078e0028 */
[----:B------:R-:W-:Y:S01]  /*d9d0*/  MOV R72, R41 ;  /* 0x0000002900487202 */ /* 0x000fe20000000f00 */
[----:B------:R-:W-:Y:S01]  /*d9e0*/  IMAD.MOV.U32 R74, RZ, RZ, R43 ;  /* 0x000000ffff4a7224 */ /* 0x000fe200078e002b */
[----:B------:R-:W-:-:S02]  /*d9f0*/  MOV R73, R42 ;  /* 0x0000002a00497202 */ /* 0x000fc40000000f00 */
[C---:B-1----:R-:W-:Y:S01]  /*da00*/  HMMA.16816.F32 R180, R4.reuse, R8, R140 ;  /* 0x0000000804b4723c */ /* 0x042fe2000000188c */
[----:B--2---:R-:W-:Y:S01]  /*da10*/  FFMA.FTZ R3, R15, UR8, -R12 ;  /* 0x000000080f037c23 */ /* 0x004fe2000801080c */
[----:B------:R-:W-:Y:S01]  /*da20*/  LDSM.16.MT88.4 R40, [R193+0x13800] ;  /* 0x01380000c128783b */ /* 0x000fe20000004200 */
[----:B------:R-:W-:Y:S02]  /*da30*/  MOV R83, R66 ;  /* 0x0000004200537202 */ /* 0x000fe40000000f00 */
[----:B------:R1:W-:Y:S01]  /*da40*/  MUFU.EX2 R15, R3 ;  /* 0x00000003000f7308 */ /* 0x0003e20000000800 */
[----:B------:R-:W-:Y:S01]  /*da50*/  HMMA.16816.F32 R8, R4, R10, R128 ;  /* 0x0000000a0408723c */ /* 0x000fe20000001880 */
[----:B------:R-:W-:-:S05]  /*da60*/  MOV R22, R166 ;  /* 0x000000a600167202 */ /* 0x000fca0000000f00 */
[----:B---3--:R-:W-:Y:S01]  /*da70*/  HMMA.16816.F32 R108, R4, R24, R108 ;  /* 0x00000018046c723c */ /* 0x008fe2000000186c */
[----:B------:R-:W-:Y:S02]  /*da80*/  F2FP.F16.F32.PACK_AB R128, R32, R33 ;  /* 0x000000212080723e */ /* 0x000fe400000000ff */
[----:B------:R-:W-:-:S03]  /*da90*/  F2FP.F16.F32.PACK_AB R130, R20, R21 ;  /* 0x000000151482723e */ /* 0x000fc600000000ff */
[----:B------:R-:W-:Y:S01]  /*daa0*/  HMMA.16816.F32 R28, R4, R30, R104 ;  /* 0x0000001e041c723c */ /* 0x000fe20000001868 */
[----:B------:R-:W-:Y:S01]  /*dab0*/  LDSM.16.MT88.4 R104, [R193+0x17800] ;  /* 0x01780000c168783b */ /* 0x000fe20000004200 */
[----:B-1----:R-:W-:Y:S01]  /*dac0*/  FFMA.FTZ R3, R163, UR8, -R12 ;  /* 0x00000008a3037c23 */ /* 0x002fe2000801080c */
[----:B------:R-:W-:-:S03]  /*dad0*/  MOV R163, R144 ;  /* 0x0000009000a37202 */ /* 0x000fc60000000f00 */
[C---:B------:R-:W-:Y:S01]  /*dae0*/  HMMA.16816.F32 R24, R4.reuse, R26, R112 ;  /* 0x0000001a0418723c */ /* 0x040fe20000001870 */
[----:B------:R-:W1:Y:S01]  /*daf0*/  LDSM.16.MT88.4 R144, [R194+0x11800] ;  /* 0x01180000c290783b */ /* 0x000e620000004200 */
[----:B------:R2:W3:Y:S03]  /*db00*/  MUFU.EX2 R13, R3 ;  /* 0x00000003000d7308 */ /* 0x0004e60000000800 */
[----:B------:R-:W-:Y:S01]  /*db10*/  LDSM.16.MT88.4 R112, [R194+0x17800] ;  /* 0x01780000c270783b */ /* 0x000fe20000004200 */
[----:B------:R-:W-:Y:S03]  /*db20*/  HMMA.16816.F32 R16, R4, R18, R120 ;  /* 0x000000120410723c */ /* 0x000fe60000001878 */
[----:B------:R-:W-:Y:S04]  /*db30*/  LDSM.16.MT88.4 R120, [R196+0x17800] ;  /* 0x01780000c478783b */ /* 0x000fe80000004200 */
[----:B------:R-:W-:Y:S01]  /*db40*/  IMAD.MOV.U32 R6, RZ, RZ, R35 ;  /* 0x000000ffff067224 */ /* 0x000fe200078e0023 */
[----:B------:R-:W-:Y:S01]  /*db50*/  MOV R7, R34 ;  /* 0x0000002200077202 */ /* 0x000fe20000000f00 */
[----:B------:R-:W-:Y:S01]  /*db60*/  IMAD.MOV.U32 R35, RZ, RZ, R36 ;  /* 0x000000ffff237224 */ /* 0x000fe200078e0024 */
[----:B------:R-:W-:-:S02]  /*db70*/  MOV R5, R38 ;  /* 0x0000002600057202 */ /* 0x000fc40000000f00 */
[----:B------:R-:W-:Y:S01]  /*db80*/  MOV R34, R39 ;  /* 0x0000002700227202 */ /* 0x000fe20000000f00 */
[--C-:B--2---:R-:W-:Y:S01]  /*db90*/  FFMA.FTZ R3, R14, UR8, -R12.reuse ;  /* 0x000000080e037c23 */ /* 0x104fe2000801080c */
[----:B---3--:R-:W-:Y:S02]  /*dba0*/  F2FP.F16.F32.PACK_AB R129, R13, R15 ;  /* 0x0000000f0d81723e */ /* 0x008fe400000000ff */
[----:B------:R-:W-:Y:S01]  /*dbb0*/  MOV R4, R75 ;  /* 0x0000004b00047202 */ /* 0x000fe20000000f00 */
[----:B------:R2:W-:Y:S02]  /*dbc0*/  MUFU.EX2 R14, R3 ;  /* 0x00000003000e7308 */ /* 0x0005e40000000800 */
[----:B--2---:R-:W-:Y:S01]  /*dbd0*/  FFMA.FTZ R3, R163, UR8, -R12 ;  /* 0x00000008a3037c23 */ /* 0x004fe2000801080c */
[----:B------:R-:W-:Y:S01]  /*dbe0*/  MOV R12, R167 ;  /* 0x000000a7000c7202 */ /* 0x000fe20000000f00 */
[----:B------:R-:W2:Y:S04]  /*dbf0*/  LDSM.16.MT88.4 R160, [R195+0x11800] ;  /* 0x01180000c3a0783b */ /* 0x000ea80000004200 */
[----:B------:R-:W3:Y:S02]  /*dc00*/  MUFU.EX2 R3, R3 ;  /* 0x0000000300037308 */ /* 0x000ee40000000800 */
[----:B---3--:R-:W-:-:S07]  /*dc10*/  F2FP.F16.F32.PACK_AB R131, R3, R14 ;  /* 0x0000000e0383723e */ /* 0x008fce00000000ff */
[C---:B-1----:R-:W-:Y:S06]  /*dc20*/  HMMA.16816.F32 R148, R128.reuse, R144, R148 ;  /* 0x000000908094723c */ /* 0x042fec0000001894 */
[C---:B------:R-:W-:Y:S01]  /*dc30*/  HMMA.16816.F32 R144, R128.reuse, R146, R48 ;  /* 0x000000928090723c */ /* 0x040fe20000001830 */
[----:B------:R-:W1:Y:S05]  /*dc40*/  LDSM.16.MT88.4 R48, [R194+0x13800] ;  /* 0x01380000c230783b */ /* 0x000e6a0000004200 */
[C---:B------:R-:W-:Y:S06]  /*dc50*/  HMMA.16816.F32 R140, R128.reuse, R136, R248 ;  /* 0x00000088808c723c */ /* 0x040fec00000018f8 */
[C---:B--2---:R-:W-:Y:S01]  /*dc60*/  HMMA.16816.F32 R164, R128.reuse, R160, R240 ;  /* 0x000000a080a4723c */ /* 0x044fe200000018f0 */
[----:B------:R-:W-:Y:S01]  /*dc70*/  MOV R251, R96 ;  /* 0x0000006000fb7202 */ /* 0x000fe20000000f00 */
[----:B------:R-:W-:Y:S01]  /*dc80*/  IMAD.MOV.U32 R249, RZ, RZ, R98 ;  /* 0x000000fffff97224 */ /* 0x000fe200078e0062 */
[----:B------:R-:W-:Y:S01]  /*dc90*/  MOV R250, R97 ;  /* 0x0000006100fa7202 */ /* 0x000fe20000000f00 */
[----:B------:R-:W-:Y:S01]  /*dca0*/  IMAD.MOV.U32 R97, RZ, RZ, R59 ;  /* 0x000000ffff617224 */ /* 0x000fe200078e003b */
[----:B------:R-:W-:Y:S01]  /*dcb0*/  MOV R98, R57 ;  /* 0x0000003900627202 */ /* 0x000fe20000000f00 */
[----:B------:R-:W-:Y:S01]  /*dcc0*/  HMMA.16816.F32 R136, R128, R138, R44 ;  /* 0x0000008a8088723c */ /* 0x000fe2000000182c */
[----:B------:R-:W-:Y:S01]  /*dcd0*/  MOV R240, R37 ;  /* 0x0000002500f07202 */ /* 0x000fe20000000f00 */
[----:B------:R-:W-:Y:S01]  /*dce0*/  IMAD.MOV.U32 R241, RZ, RZ, R74 ;  /* 0x000000fffff17224 */ /* 0x000fe200078e004a */
[----:B------:R-:W-:-:S02]  /*dcf0*/  MOV R96, R58 ;  /* 0x0000003a00607202 */ /* 0x000fc40000000f00 */
[----:B------:R-:W2:Y:S01]  /*dd00*/  LDSM.16.MT88.4 R56, [R196+0x13800] ;  /* 0x01380000c438783b */ /* 0x000ea20000004200 */
[C---:B------:R-:W-:Y:S01]  /*dd10*/  HMMA.16816.F32 R36, R128.reuse, R40, R232 ;  /* 0x000000288024723c */ /* 0x040fe200000018e8 */
[----:B------:R-:W-:Y:S02]  /*dd20*/  MOV R242, R73 ;  /* 0x0000004900f27202 */ /* 0x000fe40000000f00 */
[----:B------:R-:W-:Y:S02]  /*dd30*/  MOV R243, R72 ;  /* 0x0000004800f37202 */ /* 0x000fe40000000f00 */
[----:B------:R-:W-:Y:S01]  /*dd40*/  MOV R248, R67 ;  /* 0x0000004300f87202 */ /* 0x000fe20000000f00 */
[C---:B------:R-:W-:Y:S01]  /*dd50*/  HMMA.16816.F32 R156, R128.reuse, R152, R156 ;  /* 0x00000098809c723c */ /* 0x040fe2000000189c */
[----:B------:R-:W-:Y:S01]  /*dd60*/  MOV R232, R80 ;  /* 0x0000005000e87202 */ /* 0x000fe20000000f00 */
[----:B------:R-:W-:Y:S01]  /*dd70*/  IMAD.MOV.U32 R233, RZ, RZ, R81 ;  /* 0x000000ffffe97224 */ /* 0x000fe200078e0051 */
[----:B------:R-:W-:Y:S01]  /*dd80*/  MOV R235, R82 ;  /* 0x0000005200eb7202 */ /* 0x000fe20000000f00 */
[----:B------:R-:W-:Y:S01]  /*dd90*/  LDSM.16.MT88.4 R64, [R195+0x13800] ;  /* 0x01380000c340783b */ /* 0x000fe20000004200 */
[----:B------:R-:W-:Y:S01]  /*dda0*/  MOV R234, R83 ;  /* 0x0000005300ea7202 */ /* 0x000fe20000000f00 */
[C---:B------:R-:W-:Y:S02]  /*ddb0*/  HMMA.16816.F32 R152, R128.reuse, R154, R52 ;  /* 0x0000009a8098723c */ /* 0x040fe40000001834 */
[----:B------:R-:W3:Y:S04]  /*ddc0*/  LDSM.16.MT88.4 R80, [R194+0x15800] ;  /* 0x01580000c250783b */ /* 0x000ee80000004200 */
[C---:B-1----:R-:W-:Y:S01]  /*ddd0*/  HMMA.16816.F32 R44, R128.reuse, R48, R228 ;  /* 0x00000030802c723c */ /* 0x042fe200000018e4 */
[----:B------:R-:W1:Y:S05]  /*dde0*/  LDSM.16.MT88.4 R72, [R193+0x15800] ;  /* 0x01580000c148783b */ /* 0x000e6a0000004200 */
[----:B------:R-:W-:Y:S01]  /*ddf0*/  HMMA.16816.F32 R48, R128, R50, R76 ;  /* 0x000000328030723c */ /* 0x000fe2000000184c */
[----:B------:R-:W-:Y:S01]  /*de00*/  MOV R229, R97 ;  /* 0x0000006100e57202 */ /* 0x000fe20000000f00 */
[----:B------:R-:W-:Y:S01]  /*de10*/  IMAD.MOV.U32 R228, RZ, RZ, R96 ;  /* 0x000000ffffe47224 */ /* 0x000fe200078e0060 */
[----:B------:R-:W-:Y:S01]  /*de20*/  MOV R230, R98 ;  /* 0x0000006200e67202 */ /* 0x000fe20000000f00 */
[----:B------:R-:W-:-:S02]  /*de30*/  IMAD.MOV.U32 R231, RZ, RZ, R99 ;  /* 0x000000ffffe77224 */ /* 0x000fc400078e0063 */
[----:B------:R-:W-:Y:S01]  /*de40*/  FFMA.FTZ R2, R229, R2, R228 ;  /* 0x00000002e5027223 */ /* 0x000fe200000100e4 */
[----:B------:R-:W-:Y:S01]  /*de50*/  LDSM.16.MT88.4 R96, [R195+0x15800] ;  /* 0x01580000c360783b */ /* 0x000fe20000004200 */
[----:B------:R-:W-:Y:S01]  /*de60*/  FFMA.FTZ R0, R231, R0, R230 ;  /* 0x00000000e7007223 */ /* 0x000fe200000100e6 */
[C---:B------:R-:W-:Y:S01]  /*de70*/  HMMA.16816.F32 R160, R128.reuse, R162, R60 ;  /* 0x000000a280a0723c */ /* 0x040fe2000000183c */
[----:B------:R-:W-:Y:S02]  /*de80*/  FADD.FTZ R2, R232, R2 ;  /* 0x00000002e8027221 */ /* 0x000fe40000010000 */
[----:B------:R-:W-:Y:S02]  /*de90*/  FADD.FTZ R0, R233, R0 ;  /* 0x00000000e9007221 */ /* 0x000fe40000010000 */
[----:B------:R-:W-:Y:S01]  /*dea0*/  FADD.FTZ R2, R234, R2 ;  /* 0x00000002ea027221 */ /* 0x000fe20000010000 */
[----:B--2---:R-:W-:Y:S01]  /*deb0*/  HMMA.16816.F32 R52, R128, R56, R84 ;  /* 0x000000388034723c */ /* 0x004fe20000001854 */
[----:B------:R-:W-:-:S02]  /*dec0*/  FADD.FTZ R0, R235, R0 ;  /* 0x00000000eb007221 */ /* 0x000fc40000010000 */
[----:B------:R-:W-:Y:S02]  /*ded0*/  FADD.FTZ R2, R240, R2 ;  /* 0x00000002f0027221 */ /* 0x000fe40000010000 */
[----:B------:R-:W-:Y:S01]  /*dee0*/  FADD.FTZ R0, R241, R0 ;  /* 0x00000000f1007221 */ /* 0x000fe20000010000 */
[C---:B------:R-:W-:Y:S01]  /*def0*/  HMMA.16816.F32 R56, R128.reuse, R58, R88 ;  /* 0x0000003a8038723c */ /* 0x040fe20000001858 */
[----:B------:R-:W-:Y:S01]  /*df00*/  FADD.FTZ R2, R242, R2 ;  /* 0x00000002f2027221 */ /* 0x000fe20000010000 */
[----:B------:R-:W2:Y:S01]  /*df10*/  LDSM.16.MT88.4 R88, [R196+0x15800] ;  /* 0x01580000c458783b */ /* 0x000ea20000004200 */
[----:B------:R-:W-:Y:S02]  /*df20*/  FADD.FTZ R0, R243, R0 ;  /* 0x00000000f3007221 */ /* 0x000fe40000010000 */
[----:B------:R-:W-:Y:S01]  /*df30*/  FADD.FTZ R2, R248, R2 ;  /* 0x00000002f8027221 */ /* 0x000fe20000010000 */
[----:B------:R-:W-:Y:S01]  /*df40*/  HMMA.16816.F32 R40, R128, R42, R68 ;  /* 0x0000002a8028723c */ /* 0x000fe20000001844 */
[----:B------:R-:W-:-:S02]  /*df50*/  FADD.FTZ R0, R249, R0 ;  /* 0x00000000f9007221 */ /* 0x000fc40000010000 */
[----:B------:R-:W-:Y:S02]  /*df60*/  FADD.FTZ R2, R250, R2 ;  /* 0x00000002fa027221 */ /* 0x000fe40000010000 */
[----:B------:R-:W-:Y:S01]  /*df70*/  FADD.FTZ R0, R251, R0 ;  /* 0x00000000fb007221 */ /* 0x000fe20000010000 */
[C---:B---3--:R-:W-:Y:S01]  /*df80*/  HMMA.16816.F32 R76, R128.reuse, R80, R188 ;  /* 0x00000050804c723c */ /* 0x048fe200000018bc */
[----:B------:R-:W-:Y:S02]  /*df90*/  FADD.FTZ R2, R12, R2 ;  /* 0x000000020c027221 */ /* 0x000fe40000010000 */
[----:B------:R-:W-:Y:S02]  /*dfa0*/  FADD.FTZ R0, R22, R0 ;  /* 0x0000000016007221 */ /* 0x000fe40000010000 */
[----:B------:R-:W-:Y:S01]  /*dfb0*/  FADD.FTZ R2, R23, R2 ;  /* 0x0000000217027221 */ /* 0x000fe20000010000 */
[----:B------:R-:W-:Y:S01]  /*dfc0*/  HMMA.16816.F32 R80, R128, R82, R4 ;  /* 0x000000528050723c */ /* 0x000fe20000001804 */
[----:B------:R-:W3:Y:S01]  /*dfd0*/  LDSM.16.MT88.4 R4, [R195+0x17800] ;  /* 0x01780000c304783b */ /* 0x000ee20000004200 */
[----:B------:R-:W-:Y:S01]  /*dfe0*/  FADD.FTZ R0, R247, R0 ;  /* 0x00000000f7007221 */ /* 0x000fe20000010000 */
[----:B------:R-:W-:-:S03]  /*dff0*/  FADD.FTZ R2, R34, R2 ;  /* 0x0000000222027221 */ /* 0x000fc60000010000 */
[----:B------:R-:W-:Y:S01]  /*e000*/  FADD.FTZ R0, R246, R0 ;  /* 0x00000000f6007221 */ /* 0x000fe20000010000 */
[----:B------:R-:W-:Y:S01]  /*e010*/  FADD.FTZ R2, R35, R2 ;  /* 0x0000000223027221 */ /* 0x000fe20000010000 */
[----:B------:R-:W-:Y:S02]  /*e020*/  HMMA.16816.F32 R60, R128, R64, R92 ;  /* 0x00000040803c723c */ /* 0x000fe4000000185c */
[----:B------:R-:W-:Y:S01]  /*e030*/  FADD.FTZ R0, R238, R0 ;  /* 0x00000000ee007221 */ /* 0x000fe20000010000 */
[----:B------:R-:W-:-:S03]  /*e040*/  FADD.FTZ R2, R252, R2 ;  /* 0x00000002fc027221 */ /* 0x000fc60000010000 */
[----:B------:R-:W-:Y:S01]  /*e050*/  FADD.FTZ R0, R239, R0 ;  /* 0x00000000ef007221 */ /* 0x000fe20000010000 */
[----:B------:R-:W-:Y:S01]  /*e060*/  FADD.FTZ R2, R33, R2 ;  /* 0x0000000221027221 */ /* 0x000fe20000010000 */
[----:B-1----:R-:W-:Y:S02]  /*e070*/  HMMA.16816.F32 R68, R128, R72, R224 ;  /* 0x000000488044723c */ /* 0x002fe400000018e0 */
        /* <DEDUP_REMOVED lines=8> */
[----:B------:R-:W-:Y:S01]  /*e100*/  HMMA.16816.F32 R72, R128, R74, R116 ;  /* 0x0000004a8048723c */ /* 0x000fe20000001874 */
[----:B------:R1:W-:Y:S01]  /*e110*/  STL [R1+0x24], R2 ;  /* 0x0000240201007387 */ /* 0x0003e20000100800 */
[----:B------:R-:W-:-:S03]  /*e120*/  MOV R3, R236 ;  /* 0x000000ec00037202 */ /* 0x000fc60000000f00 */
[----:B------:R1:W-:Y:S01]  /*e130*/  STL [R1+0x28], R0 ;  /* 0x0000280001007387 */ /* 0x0003e20000100800 */
[C---:B--2---:R-:W-:Y:S06]  /*e140*/  HMMA.16816.F32 R84, R128.reuse, R88, R184 ;  /* 0x000000588054723c */ /* 0x044fec00000018b8 */
[C---:B------:R-:W-:Y:S06]  /*e150*/  HMMA.16816.F32 R92, R128.reuse, R96, R172 ;  /* 0x00000060805c723c */ /* 0x040fec00000018ac */
[C---:B------:R-:W-:Y:S06]  /*e160*/  HMMA.16816.F32 R100, R128.reuse, R104, R124 ;  /* 0x000000688064723c */ /* 0x040fec000000187c */
[C---:B------:R-:W-:Y:S06]  /*e170*/  HMMA.16816.F32 R108, R128.reuse, R112, R108 ;  /* 0x00000070806c723c */ /* 0x040fec000000186c */
[C---:B------:R-:W-:Y:S06]  /*e180*/  HMMA.16816.F32 R116, R128.reuse, R120, R168 ;  /* 0x000000788074723c */ /* 0x040fec00000018a8 */
[C---:B------:R-:W-:Y:S06]  /*e190*/  HMMA.16816.F32 R88, R128.reuse, R90, R176 ;  /* 0x0000005a8058723c */ /* 0x040fec00000018b0 */
[C---:B------:R-:W-:Y:S06]  /*e1a0*/  HMMA.16816.F32 R96, R128.reuse, R98, R132 ;  /* 0x000000628060723c */ /* 0x040fec0000001884 */
[----:B------:R-:W-:Y:S01]  /*e1b0*/  HMMA.16816.F32 R104, R128, R106, R28 ;  /* 0x0000006a8068723c */ /* 0x000fe2000000181c */
[----:B------:R-:W-:-:S05]  /*e1c0*/  MOV R132, R237 ;  /* 0x000000ed00847202 */ /* 0x000fca0000000f00 */
[C---:B------:R-:W-:Y:S06]  /*e1d0*/  HMMA.16816.F32 R112, R128.reuse, R114, R24 ;  /* 0x000000728070723c */ /* 0x040fec0000001818 */
[C---:B------:R-:W-:Y:S06]  /*e1e0*/  HMMA.16816.F32 R120, R128.reuse, R122, R16 ;  /* 0x0000007a8078723c */ /* 0x040fec0000001810 */
[C---:B---3--:R-:W-:Y:S06]  /*e1f0*/  HMMA.16816.F32 R124, R128.reuse, R4, R180 ;  /* 0x00000004807c723c */ /* 0x048fec00000018b4 */
[----:B-1----:R-:W-:-:S15]  /*e200*/  HMMA.16816.F32 R128, R128, R6, R8 ;  /* 0x000000068080723c */ /* 0x002fde0000001808 */
[----:B------:R-:W-:-:S09]  /*e210*/  NOP ;  /* 0x0000000000007918 */ /* 0x000fd20000000000 */
.L_x_240:
[----:B------:R-:W-:-:S06]  /*e220*/  UISETP.GT.AND UP0, UPT, UR18, UR5, UPT ;  /* 0x000000051200728c */ /* 0x000fcc000bf04270 */
[----:B------:R-:W-:-:S13]  /*e230*/  PLOP3.LUT P0, PT, PT, PT, UP0, 0x80, 0x0 ;  /* 0x000000000000781c */ /* 0x000fda0003f0f008 */
[----:B------:R-:W-:Y:S05]  /*e240*/  @!P0 BRA `(.L_x_244) ;  /* 0x0000004800bc8947 */ /* 0x000fea0003800000 */
[----:B------:R-:W2:Y:S01]  /*e250*/  LDL.LU R2, [R1+0x88] ;  /* 0x0000880001027983 */ /* 0x000ea20000300800 */
[----:B------:R-:W-:Y:S01]  /*e260*/  ULDC UR4, c[0x0][0x260] ;  /* 0x0000980000047ab9 */ /* 0x000fe20000000800 */
[----:B------:R-:W-:Y:S01]  /*e270*/  IMAD.U32 R8, RZ, RZ, UR24 ;  /* 0x00000018ff087e24 */ /* 0x000fe2000f8e00ff */
[----:B------:R-:W-:Y:S01]  /*e280*/  ULDC.64 UR8, c[0x0][0x218] ;  /* 0x0000860000087ab9 */ /* 0x000fe20000000a00 */
[----:B------:R-:W1:Y:S01]  /*e290*/  S2R R0, SR_TID.X ;  /* 0x0000000000007919 */ /* 0x000e620000002100 */
[----:B------:R-:W-:Y:S01]  /*e2a0*/  IMAD.U32 R6, RZ, RZ, UR4 ;  /* 0x00000004ff067e24 */ /* 0x000fe2000f8e00ff */
[----:B------:R-:W-:Y:S01]  /*e2b0*/  ULDC UR4, c[0x0][0x2d0] ;  /* 0x0000b40000047ab9 */ /* 0x000fe20000000800 */
[----:B------:R-:W-:Y:S01]  /*e2c0*/  ULDC.64 UR6, c[0x0][0x220] ;  /* 0x0000880000067ab9 */ /* 0x000fe20000000a00 */
[----:B------:R-:W-:Y:S01]  /*e2d0*/  SHF.R.S32.HI R251, RZ, 0x1f, R244 ;  /* 0x0000001ffffb7819 */ /* 0x000fe200000114f4 */
[----:B------:R-:W-:Y:S01]  /*e2e0*/  IMAD.MOV.U32 R134, RZ, RZ, R3 ;  /* 0x000000ffff867224 */ /* 0x000fe200078e0003 */
[----:B------:R-:W-:Y:S01]  /*e2f0*/  UIADD3 UR10, UR18, -0x2, URZ ;  /* 0xfffffffe120a7890 */ /* 0x000fe2000fffe03f */
[----:B------:R-:W-:Y:S01]  /*e300*/  IMAD.MOV.U32 R133, RZ, RZ, R132 ;  /* 0x000000ffff857224 */ /* 0x000fe200078e0084 */
[----:B------:R-:W-:Y:S01]  /*e310*/  UMOV UR20, URZ ;  /* 0x0000003f00147c82 */ /* 0x000fe20008000000 */
[----:B------:R-:W-:Y:S01]  /*e320*/  ULDC UR11, c[0x0][0x2d0] ;  /* 0x0000b400000b7ab9 */ /* 0x000fe20000000800 */
[----:B-1----:R-:W-:-:S04]  /*e330*/  SHF.R.S32.HI R4, RZ, 0x1f, R0 ;  /* 0x0000001fff047819 */ /* 0x002fc80000011400 */
[----:B------:R-:W-:-:S04]  /*e340*/  LEA.HI R4, R4, R0, RZ, 0x3 ;  /* 0x0000000004047211 */ /* 0x000fc800078f18ff */
[----:B------:R-:W-:-:S05]  /*e350*/  LOP3.LUT R4, R4, 0xfffffff8, RZ, 0xc0, !PT ;  /* 0xfffffff804047812 */ /* 0x000fca00078ec0ff */
[----:B------:R-:W-:-:S04]  /*e360*/  IMAD.IADD R4, R0, 0x1, -R4 ;  /* 0x0000000100047824 */ /* 0x000fc800078e0a04 */
[----:B------:R-:W-:-:S05]  /*e370*/  IMAD.SHL.U32 R4, R4, 0x8, RZ ;  /* 0x0000000804047824 */ /* 0x000fca00078e00ff */
[----:B------:R-:W-:Y:S01]  /*e380*/  ISETP.GE.AND P2, PT, R4, UR4, PT ;  /* 0x0000000404007c0c */ /* 0x000fe2000bf46270 */
[----:B------:R-:W-:Y:S01]  /*e390*/  IMAD.MOV.U32 R250, RZ, RZ, R244 ;  /* 0x000000fffffa7224 */ /* 0x000fe200078e00f4 */
[--C-:B------:R-:W-:Y:S01]  /*e3a0*/  SHF.R.S32.HI R5, RZ, 0x1f, R4.reuse ;  /* 0x0000001fff057819 */ /* 0x100fe20000011404 */
[----:B------:R-:W-:Y:S02]  /*e3b0*/  ULDC UR4, c[0x0][0x2ec] ;  /* 0x0000bb0000047ab9 */ /* 0x000fe40000000800 */
[----:B------:R-:W-:-:S03]  /*e3c0*/  IMAD.WIDE.U32 R6, R6, UR19, R4 ;  /* 0x0000001306067c25 */ /* 0x000fc6000f8e0004 */
[----:B------:R-:W-:-:S05]  /*e3d0*/  IADD3 R0, P1, R6, UR26, RZ ;  /* 0x0000001a06007c10 */ /* 0x000fca000ff3e0ff */
[----:B------:R-:W1:Y:S01]  /*e3e0*/  @!P2 LDC.64 R10, c[0x0][0x220] ;  /* 0x00008800ff0aab82 */ /* 0x000e620000000a00 */
[----:B------:R-:W-:Y:S02]  /*e3f0*/  IADD3.X R8, R8, UR23, R7, P1, !PT ;  /* 0x0000001708087c10 */ /* 0x000fe40008ffe407 */
[----:B------:R-:W-:-:S05]  /*e400*/  LEA R6, P1, R0, UR8, 0x1 ;  /* 0x0000000800067c11 */ /* 0x000fca000f8208ff */
[----:B------:R-:W3:Y:S01]  /*e410*/  @!P2 LDC.64 R12, c[0x0][0x220] ;  /* 0x00008800ff0cab82 */ /* 0x000ee20000000a00 */
[----:B------:R-:W-:Y:S01]  /*e420*/  LEA.HI.X R0, R0, UR9, R8, 0x1, P1 ;  /* 0x0000000900007c11 */ /* 0x000fe200088f0c08 */
[----:B------:R-:W-:Y:S01]  /*e430*/  ULDC.64 UR8, c[0x0][0x248] ;  /* 0x0000920000087ab9 */ /* 0x000fe20000000a00 */
[----:B-1----:R1:W-:Y:S04]  /*e440*/  @!P2 STL.64 [R1+0x50], R10 ;  /* 0x0000500a0100a387 */ /* 0x0023e80000100a00 */
[----:B---3--:R-:W-:Y:S04]  /*e450*/  @!P2 STL.64 [R1+0x48], R12 ;  /* 0x0000480c0100a387 */ /* 0x008fe80000100a00 */
[----:B------:R3:W-:Y:S01]  /*e460*/  STL [R1+0x20], R6 ;  /* 0x0000200601007387 */ /* 0x0007e20000100800 */
[----:B-1----:R-:W1:Y:S08]  /*e470*/  @!P2 LDC.64 R10, c[0x0][0x220] ;  /* 0x00008800ff0aab82 */ /* 0x002e700000000a00 */
[----:B---3--:R-:W3:Y:S01]  /*e480*/  @!P2 LDC.64 R6, c[0x0][0x220] ;  /* 0x00008800ff06ab82 */ /* 0x008ee20000000a00 */
[----:B-1----:R-:W-:Y:S01]  /*e490*/  @!P2 STL.64 [R1+0x40], R10 ;  /* 0x0000400a0100a387 */ /* 0x002fe20000100a00 */
[----:B--2---:R-:W-:-:S04]  /*e4a0*/  IMAD.WIDE.U32 R4, R2, UR19, R4 ;  /* 0x0000001302047c25 */ /* 0x004fc8000f8e0004 */
[----:B------:R-:W-:Y:S01]  /*e4b0*/  IMAD.U32 R2, RZ, RZ, UR25 ;  /* 0x00000019ff027e24 */ /* 0x000fe2000f8e00ff */
[----:B------:R-:W-:-:S04]  /*e4c0*/  IADD3 R252, P0, R4, UR28, RZ ;  /* 0x0000001c04fc7c10 */ /* 0x000fc8000ff1e0ff */
[----:B------:R-:W-:Y:S01]  /*e4d0*/  IADD3.X R4, R2, UR13, R5, P0, !PT ;  /* 0x0000000d02047c10 */ /* 0x000fe200087fe405 */
[----:B------:R-:W-:Y:S01]  /*e4e0*/  UIADD3 UR13, UR18, -0x1, URZ ;  /* 0xffffffff120d7890 */ /* 0x000fe2000fffe03f */
[----:B------:R-:W-:-:S04]  /*e4f0*/  LEA R2, P0, R252, UR6, 0x1 ;  /* 0x00000006fc027c11 */ /* 0x000fc8000f8008ff */
[----:B------:R-:W-:Y:S01]  /*e500*/  LEA.HI.X R252, R252, UR7, R4, 0x1, P0 ;  /* 0x00000007fcfc7c11 */ /* 0x000fe200080f0c04 */
[----:B------:R1:W-:Y:S01]  /*e510*/  STL [R1+0x18], R2 ;  /* 0x0000180201007387 */ /* 0x0003e20000100800 */
[C---:B------:R-:W-:Y:S01]  /*e520*/  IADD3 R4, P1, R244.reuse, 0x10, RZ ;  /* 0x00000010f4047810 */ /* 0x040fe20007f3e0ff */
[----:B------:R-:W-:Y:S02]  /*e530*/  ULDC.64 UR6, c[0x0][0x250] ;  /* 0x0000940000067ab9 */ /* 0x000fe40000000a00 */
[----:B---3--:R2:W-:Y:S04]  /*e540*/  @!P2 STL.64 [R1+0x38], R6 ;  /* 0x000038060100a387 */ /* 0x0085e80000100a00 */
[----:B------:R-:W-:Y:S04]  /*e550*/  STL [R1+0x1c], R0 ;  /* 0x00001c0001007387 */ /* 0x000fe80000100800 */
[----:B------:R3:W-:Y:S01]  /*e560*/  STL [R1+0x8], R4 ;  /* 0x0000080401007387 */ /* 0x0007e20000100800 */
[----:B-1----:R-:W-:-:S05]  /*e570*/  IADD3 R2, P0, R244, 0x30, RZ ;  /* 0x00000030f4027810 */ /* 0x002fca0007f1e0ff */
[----:B------:R1:W-:Y:S01]  /*e580*/  STL [R1], R2 ;  /* 0x0000000201007387 */ /* 0x0003e20000100800 */
[----:B--2---:R-:W-:-:S05]  /*e590*/  IADD3 R6, P3, R244, 0x20, RZ ;  /* 0x00000020f4067810 */ /* 0x004fca0007f7e0ff */
[----:B------:R-:W-:-:S05]  /*e5a0*/  IMAD.X R7, RZ, RZ, R251, P3 ;  /* 0x000000ffff077224 */ /* 0x000fca00018e06fb */
[----:B------:R-:W-:Y:S04]  /*e5b0*/  STL.64 [R1+0x10], R6 ;  /* 0x0000100601007387 */ /* 0x000fe80000100a00 */
[----:B------:R-:W2:Y:S04]  /*e5c0*/  LDL.LU.64 R12, [R1+0x78] ;  /* 0x00007800010c7983 */ /* 0x000ea80000300a00 */
[----:B------:R-:W1:Y:S04]  /*e5d0*/  LDL.LU.64 R10, [R1+0x80] ;  /* 0x00008000010a7983 */ /* 0x000e680000300a00 */
[----:B---3--:R3:W4:Y:S01]  /*e5e0*/  LDL.64 R4, [R1+0x8] ;  /* 0x0000080001047983 */ /* 0x0087220000100a00 */
[----:B------:R-:W-:-:S02]  /*e5f0*/  IMAD.X R3, RZ, RZ, R251, P0 ;  /* 0x000000ffff037224 */ /* 0x000fc400000e06fb */
[----:B-1----:R-:W-:Y:S02]  /*e600*/  IMAD.MOV.U32 R2, RZ, RZ, R10 ;  /* 0x000000ffff027224 */ /* 0x002fe400078e000a */
[----:B----4-:R-:W-:-:S05]  /*e610*/  IMAD.X R5, RZ, RZ, R251, P1 ;  /* 0x000000ffff057224 */ /* 0x010fca00008e06fb */
[----:B------:R-:W-:Y:S04]  /*e620*/  STL [R1+0xc], R5 ;  /* 0x00000c0501007387 */ /* 0x000fe80000100800 */
[----:B------:R2:W-:Y:S02]  /*e630*/  STL [R1+0x4], R3 ;  /* 0x0000040301007387 */ /* 0x0005e40000100800 */
[----:B--2---:R-:W-:-:S05]  /*e640*/  IMAD.MOV.U32 R3, RZ, RZ, R13 ;  /* 0x000000ffff037224 */ /* 0x004fca00078e000d */
[----:B------:R3:W-:Y:S01]  /*e650*/  STL.64 [R1+0x30], R2 ;  /* 0x0000300201007387 */ /* 0x0007e20000100a00 */
[----:B------:R-:W-:Y:S05]  /*e660*/  BRA `(.L_x_245) ;  /* 0x0000000400c47947 */ /* 0x000fea0003800000 */
.L_x_247:
[----:B------:R-:W2:Y:S01]  /*e670*/  LDL.64 R188, [R1+0x70] ;  /* 0x0000700001bc7983 */ /* 0x000ea20000100a00 */
[----:B------:R-:W1:Y:S01]  /*e680*/  @!P2 LDC.64 R180, c[0x0][0x218] ;  /* 0x00008600ffb4ab82 */ /* 0x000e620000000a00 */
[----:B------:R-:W-:Y:S02]  /*e690*/  UIADD3 UR19, UR18, -0x2, URZ ;  /* 0xfffffffe12137890 */ /* 0x000fe4000fffe03f */
[----:B------:R-:W3:Y:S02]  /*e6a0*/  LDL.64 R186, [R1+0x68] ;  /* 0x0000680001ba7983 */ /* 0x000ee40000100a00 */
[----:B------:R-:W-:Y:S02]  /*e6b0*/  USHF.R.S32.HI UR17, URZ, 0x1f, UR19 ;  /* 0x0000001f3f117899 */ /* 0x000fe40008011413 */
[----:B------:R4:W-:Y:S01]  /*e6c0*/  @P2 STS.128 [R219+0x8000], RZ ;  /* 0x008000ffdb002388 */ /* 0x0009e20000000c00 */
[----:B------:R-:W-:Y:S01]  /*e6d0*/  UIMAD.WIDE.U32 UR22, UR19, UR8, URZ ;  /* 0x00000008131672a5 */ /* 0x000fe2000f8e003f */
[----:B------:R-:W5:Y:S01]  /*e6e0*/  @!P2 LDC.64 R178, c[0x0][0x218] ;  /* 0x00008600ffb2ab82 */ /* 0x000f620000000a00 */
[----:B------:R-:W-:Y:S04]  /*e6f0*/  UIMAD UR17, UR17, UR8, URZ ;  /* 0x00000008111172a4 */ /* 0x000fe8000f8e023f */
[----:B------:R-:W-:Y:S01]  /*e700*/  UIMAD UR17, UR19, UR9, UR17 ;  /* 0x00000009131172a4 */ /* 0x000fe2000f8e0211 */
[----:B------:R-:W-:Y:S02]  /*e710*/  IMAD.U32 R174, RZ, RZ, UR22 ;  /* 0x00000016ffae7e24 */ /* 0x000fe4000f8e00ff */
[----:B------:R-:W-:Y:S01]  /*e720*/  IMAD.U32 R175, RZ, RZ, UR23 ;  /* 0x00000017ffaf7e24 */ /* 0x000fe2000f8e00ff */
[----:B------:R-:W-:Y:S01]  /*e730*/  UIADD3 UR17, UR23, UR17, URZ ;  /* 0x0000001117117290 */ /* 0x000fe2000fffe03f */
[----:B------:R-:W4:Y:S05]  /*e740*/  @!P2 LDC.64 R176, c[0x0][0x218] ;  /* 0x00008600ffb0ab82 */ /* 0x000f2a0000000a00 */
[----:B------:R-:W-:Y:S03]  /*e750*/  IMAD.U32 R175, RZ, RZ, UR17 ;  /* 0x00000011ffaf7e24 */ /* 0x000fe6000f8e00ff */
[----:B------:R-:W4:Y:S01]  /*e760*/  @!P2 LDC.64 R182, c[0x0][0x218] ;  /* 0x00008600ffb6ab82 */ /* 0x000f220000000a00 */
[C---:B--2---:R-:W-:Y:S04]  /*e770*/  LEA R135, P0, R174.reuse, R188, 0x6 ;  /* 0x000000bcae877211 */ /* 0x044fe800078030ff */
[----:B---3--:R-:W-:Y:S02]  /*e780*/  LEA.HI.X R174, R174, R187, R175, 0x6, P0 ;  /* 0x000000bbaeae7211 */ /* 0x008fe400000f34af */
[C---:B-1----:R-:W-:Y:S04]  /*e790*/  @!P2 LEA R180, P0, R135.reuse, R180, 0x1 ;  /* 0x000000b487b4a211 */ /* 0x042fe800078008ff */
[C---:B------:R-:W-:Y:S02]  /*e7a0*/  @!P2 LEA.HI.X R181, R135.reuse, R181, R174, 0x1, P0 ;  /* 0x000000b587b5a211 */ /* 0x040fe400000f0cae */
[----:B------:R-:W-:Y:S03]  /*e7b0*/  IADD3 R135, P0, R135, UR34, RZ ;  /* 0x0000002287877c10 */ /* 0x000fe6000ff1e0ff */
[----:B------:R-:W-:Y:S01]  /*e7c0*/  @!PT LDS RZ, [RZ] ;  /* 0x00000000fffff984 */ /* 0x000fe20000000800 */
[----:B------:R-:W-:Y:S01]  /*e7d0*/  @!PT LDS RZ, [RZ] ;  /* 0x00000000fffff984 */ /* 0x000fe20000000800 */
[----:B------:R-:W-:Y:S01]  /*e7e0*/  @!PT LDS RZ, [RZ] ;  /* 0x00000000fffff984 */ /* 0x000fe20000000800 */
[----:B------:R1:W-:Y:S01]  /*e7f0*/  @!P2 LDGSTS.E.BYPASS.LTC128B.128 [R219+0x8000], desc[UR30][R180.64] ;  /* 0x08000000b4dbafae */ /* 0x0003e2000b901d5e */
[----:B------:R-:W-:Y:S02]  /*e800*/  IADD3.X R174, R174, UR33, RZ, P0, !PT ;  /* 0x00000021aeae7c10 */ /* 0x000fe400087fe4ff */
[C---:B-----5:R-:W-:Y:S01]  /*e810*/  @!P2 LEA R178, P0, R135.reuse, R178, 0x1 ;  /* 0x000000b287b2a211 */ /* 0x060fe200078008ff */
[----:B------:R1:W-:Y:S03]  /*e820*/  @P6 STS.128 [R219+0xa000], RZ ;  /* 0x00a000ffdb006388 */ /* 0x0003e60000000c00 */
[C---:B------:R-:W-:Y:S01]  /*e830*/  @!P2 LEA.HI.X R179, R135.reuse, R179, R174, 0x1, P0 ;  /* 0x000000b387b3a211 */ /* 0x040fe200000f0cae */
[----:B------:R-:W-:Y:S01]  /*e840*/  @!PT LDS RZ, [RZ] ;  /* 0x00000000fffff984 */ /* 0x000fe20000000800 */
[----:B------:R-:W-:Y:S01]  /*e850*/  @!PT LDS RZ, [RZ] ;  /* 0x00000000fffff984 */ /* 0x000fe20000000800 */
[----:B------:R-:W-:Y:S01]  /*e860*/  @!PT LDS RZ, [RZ] ;  /* 0x00000000fffff984 */ /* 0x000fe20000000800 */
[----:B------:R1:W-:Y:S01]  /*e870*/  @!P6 LDGSTS.E.BYPASS.LTC128B.128 [R219+0xa000], desc[UR30][R172.64+0x80] ;  /* 0x0a000080acdbefae */ /* 0x0003e2000b901d5e */
[----:B------:R-:W-:Y:S03]  /*e880*/  IADD3 R135, P0, R135, UR34, RZ ;  /* 0x0000002287877c10 */ /* 0x000fe6000ff1e0ff */
[----:B------:R1:W-:Y:S01]  /*e890*/  @P5 STS.128 [R219+0xc000], RZ ;  /* 0x00c000ffdb005388 */ /* 0x0003e20000000c00 */
[----:B------:R-:W-:Y:S02]  /*e8a0*/  IADD3.X R174, R174, UR33, RZ, P0, !PT ;  /* 0x00000021aeae7c10 */ /* 0x000fe400087fe4ff */
[C---:B----4-:R-:W-:Y:S01]  /*e8b0*/  @!P2 LEA R176, P0, R135.reuse, R176, 0x1 ;  /* 0x000000b087b0a211 */ /* 0x050fe200078008ff */
[----:B------:R-:W-:Y:S01]  /*e8c0*/  @!PT LDS RZ, [RZ] ;  /* 0x00000000fffff984 */ /* 0x000fe20000000800 */
[----:B------:R-:W-:Y:S01]  /*e8d0*/  @!PT LDS RZ, [RZ] ;  /* 0x00000000fffff984 */ /* 0x000fe20000000800 */
[----:B------:R-:W-:Y:S01]  /*e8e0*/  @!PT LDS RZ, [RZ] ;  /* 0x00000000fffff984 */ /* 0x000fe20000000800 */
[----:B------:R1:W-:Y:S03]  /*e8f0*/  @!P5 LDGSTS.E.BYPASS.LTC128B.128 [R219+0xc000], desc[UR30][R172.64+0x100] ;  /* 0x0c000100acdbdfae */ /* 0x0003e6000b901d5e */
[C---:B------:R-:W-:Y:S01]  /*e900*/  @!P2 LEA.HI.X R177, R135.reuse, R177, R174, 0x1, P0 ;  /* 0x000000b187b1a211 */ /* 0x040fe200000f0cae */
[----:B------:R1:W-:Y:S01]  /*e910*/  @P4 STS.128 [R219+0xe000], RZ ;  /* 0x00e000ffdb004388 */ /* 0x0003e20000000c00 */
[----:B------:R-:W-:Y:S03]  /*e920*/  IADD3 R135, P0, R135, UR34, RZ ;  /* 0x0000002287877c10 */ /* 0x000fe6000ff1e0ff */
[----:B------:R-:W-:Y:S01]  /*e930*/  @!PT LDS RZ, [RZ] ;  /* 0x00000000fffff984 */ /* 0x000fe20000000800 */
[----:B------:R-:W-:Y:S01]  /*e940*/  @!PT LDS RZ, [RZ] ;  /* 0x00000000fffff984 */ /* 0x000fe20000000800 */
[----:B------:R-:W-:Y:S01]  /*e950*/  @!PT LDS RZ, [RZ] ;  /* 0x00000000fffff984 */ /* 0x000fe20000000800 */
[----:B------:R1:W-:Y:S01]  /*e960*/  @!P4 LDGSTS.E.BYPASS.LTC128B.128 [R219+0xe000], desc[UR30][R172.64+0x180] ;  /* 0x0e000180acdbcfae */ /* 0x0003e2000b901d5e */
[----:B------:R-:W-:Y:S02]  /*e970*/  IADD3.X R175, R174, UR33, RZ, P0, !PT ;  /* 0x00000021aeaf7c10 */ /* 0x000fe400087fe4ff */
[C---:B------:R-:W-:Y:S01]  /*e980*/  @!P2 LEA R174, P0, R135.reuse, R182, 0x1 ;  /* 0x000000b687aea211 */ /* 0x040fe200078008ff */
        /* <DEDUP_REMOVED lines=63> */
.L_x_245:
[----:B-1-3--:R-:W2:Y:S01]  /*ed80*/  LDL.64 R2, [R1+0x30] ;  /* 0x0000300001027983 */ /* 0x00aea20000100a00 */
[----:B------:R-:W-:Y:S01]  /*ed90*/  UIADD3 UR12, UR18, -0x1, URZ ;  /* 0xffffffff120c7890 */ /* 0x000fe2000fffe03f */
[----:B------:R-:W-:Y:S04]  /*eda0*/  DEPBAR.LE SB0, 0x0 ;  /* 0x000080000000791a */ /* 0x000fe80000000000 */
[----:B------:R-:W3:Y:S01]  /*edb0*/  LDL R0, [R1+0x50] ;  /* 0x0000500001007983 */ /* 0x000ee20000100800 */
[----:B------:R-:W-:Y:S01]  /*edc0*/  UIADD3 UR21, UR13, -UR20, URZ ;  /* 0x800000140d157290 */ /* 0x000fe2000fffe03f */
[----:B------:R-:W-:Y:S01]  /*edd0*/  IMAD.U32 R4, RZ, RZ, UR12 ;  /* 0x0000000cff047e24 */ /* 0x000fe2000f8e00ff */
[----:B------:R-:W-:Y:S01]  /*ede0*/  USHF.R.S32.HI UR19, URZ, 0x1f, UR12 ;  /* 0x0000001f3f137899 */ /* 0x000fe2000801140c */
[----:B------:R-:W4:Y:S01]  /*edf0*/  LDL R23, [R1+0x58] ;  /* 0x0000580001177983 */ /* 0x000f220000100800 */
[----:B------:R-:W-:Y:S02]  /*ee00*/  UIMAD UR17, UR35, UR12, URZ ;  /* 0x0000000c231172a4 */ /* 0x000fe4000f8e023f */
[----:B------:R-:W-:Y:S01]  /*ee10*/  IMAD.U32 R20, RZ, RZ, UR21 ;  /* 0x00000015ff147e24 */ /* 0x000fe2000f8e00ff */
[----:B------:R-:W4:Y:S01]  /*ee20*/  LDL R12, [R1+0x54] ;  /* 0x00005400010c7983 */ /* 0x000f220000100800 */
[----:B------:R-:W-:Y:S02]  /*ee30*/  UIMAD UR17, UR19, UR36, UR17 ;  /* 0x00000024131172a4 */ /* 0x000fe4000f8e0211 */
[----:B------:R-:W-:Y:S01]  /*ee40*/  UISETP.GT.AND UP0, UPT, UR12, UR5, UPT ;  /* 0x000000050c00728c */ /* 0x000fe2000bf04270 */
[----:B------:R-:W4:Y:S04]  /*ee50*/  LDL R24, [R1+0x18] ;  /* 0x0000180001187983 */ /* 0x000f280000100800 */
[----:B------:R-:W4:Y:S04]  /*ee60*/  LDL R22, [R1+0x2c] ;  /* 0x00002c0001167983 */ /* 0x000f280000100800 */
[----:B------:R-:W4:Y:S04]  /*ee70*/  LDL R10, [R1+0x40] ;  /* 0x00004000010a7983 */ /* 0x000f280000100800 */
[----:B------:R-:W4:Y:S04]  /*ee80*/  LDL R9, [R1+0x38] ;  /* 0x0000380001097983 */ /* 0x000f280000100800 */
[----:B------:R-:W4:Y:S04]  /*ee90*/  LDL R21, [R1+0x5c] ;  /* 0x00005c0001157983 */ /* 0x000f280000100800 */
[----:B------:R-:W4:Y:S04]  /*eea0*/  LDL R11, [R1+0x48] ;  /* 0x00004800010b7983 */ /* 0x000f280000100800 */
[----:B------:R-:W4:Y:S04]  /*eeb0*/  LDL R27, [R1+0x4c] ;  /* 0x00004c00011b7983 */ /* 0x000f280000100800 */
[----:B------:R-:W4:Y:S04]  /*eec0*/  LDL.64 R230, [R1+0x8] ;  /* 0x0000080001e67983 */ /* 0x000f280000100a00 */
[----:B------:R-:W4:Y:S04]  /*eed0*/  LDL R26, [R1+0x44] ;  /* 0x00004400011a7983 */ /* 0x000f280000100800 */
[----:B------:R-:W4:Y:S04]  /*eee0*/  LDL R25, [R1+0x3c] ;  /* 0x00003c0001197983 */ /* 0x000f280000100800 */
[----:B------:R-:W4:Y:S04]  /*eef0*/  LDL.64 R228, [R1+0x10] ;  /* 0x0000100001e47983 */ /* 0x000f280000100a00 */
[----:B------:R-:W4:Y:S01]  /*ef00*/  LDL.64 R226, [R1] ;  /* 0x0000000001e27983 */ /* 0x000f220000100a00 */
[----:B------:R-:W-:Y:S06]  /*ef10*/  BAR.SYNC.DEFER_BLOCKING 0x0 ;  /* 0x0000000000007b1d */ /* 0x000fec0000010000 */
[----:B------:R-:W-:Y:S04]  /*ef20*/  @P2 STS.128 [R219+0x10000], RZ ;  /* 0x010000ffdb002388 */ /* 0x000fe80000000c00 */
[----:B------:R-:W4:Y:S04]  /*ef30*/  LDL R225, [R1+0x20] ;  /* 0x0000200001e17983 */ /* 0x000f280000100800 */
[----:B------:R-:W4:Y:S01]  /*ef40*/  LDL R224, [R1+0x1c] ;  /* 0x00001c0001e07983 */ /* 0x000f220000100800 */
[----:B------:R-:W1:Y:S02]  /*ef50*/  S2R R135, SR_TID.X ;  /* 0x0000000000877919 */ /* 0x000e640000002100 */
[----:B-1----:R-:W-:Y:S05]  /*ef60*/  IMAD.SHL.U32 R135, R135, 0x2, RZ ;  /* 0x0000000287877824 */ /* 0x002fea00078e00ff */
[----:B------:R-:W-:Y:S01]  /*ef70*/  LOP3.LUT R135, R135, 0x6, RZ, 0xc0, !PT ;  /* 0x0000000687877812 */ /* 0x000fe200078ec0ff */
[----:B--2---:R-:W-:Y:S01]  /*ef80*/  IMAD.WIDE.U32 R4, R4, UR36, R2 ;  /* 0x0000002404047c25 */ /* 0x004fe2000f8e0002 */
[C---:B------:R-:W-:Y:S03]  /*ef90*/  LEA R2, P0, R20.reuse, R250, 0x6 ;  /* 0x000000fa14027211 */ /* 0x040fe600078030ff */
[----:B------:R-:W-:Y:S01]  /*efa0*/  VIADD R6, R5, UR17 ;  /* 0x0000001105067c36 */ /* 0x000fe20008000000 */
[----:B------:R-:W-:Y:S01]  /*efb0*/  LEA.HI.X.SX32 R3, R20, R251, 0x6, P0 ;  /* 0x000000fb14037211 */ /* 0x000fe200000f36ff */
[----:B------:R-:W-:Y:S01]  /*efc0*/  IMAD.WIDE.U32 R18, R2, UR6, RZ ;  /* 0x0000000602127c25 */ /* 0x000fe2000f8e00ff */
[C---:B------:R-:W-:Y:S01]  /*efd0*/  IADD3 R5, P1, R4.reuse, UR38, RZ ;  /* 0x0000002604057c10 */ /* 0x040fe2000ff3e0ff */
[----:B------:R-:W-:Y:S01]  /*efe0*/  UIADD3 UR17, UR10, -UR20, URZ ;  /* 0x800000140a117290 */ /* 0x000fe2000fffe03f */
[----:B---3--:R-:W-:Y:S01]  /*eff0*/  @!P2 LEA R16, P0, R4, R0, 0x1 ;  /* 0x000000000410a211 */ /* 0x008fe200078008ff */
[----:B------:R-:W-:Y:S01]  /*f000*/  IMAD R8, R3, UR6, RZ ;  /* 0x0000000603087c24 */ /* 0x000fe2000f8e02ff */
[----:B----4-:R-:W-:Y:S02]  /*f010*/  ISETP.GE.AND P6, PT, R23, UR11, PT ;  /* 0x0000000b17007c0c */ /* 0x010fe4000bfc6270 */
[----:B------:R-:W-:Y:S01]  /*f020*/  IADD3.X R7, R6, UR37, RZ, P1, !PT ;  /* 0x0000002506077c10 */ /* 0x000fe20008ffe4ff */
[----:B------:R-:W-:Y:S01]  /*f030*/  IMAD.U32 R132, RZ, RZ, UR17 ;  /* 0x00000011ff847e24 */ /* 0x000fe2000f8e00ff */
[----:B------:R-:W-:Y:S01]  /*f040*/  @!P2 LEA.HI.X R17, R4, R12, R6, 0x1, P0 ;  /* 0x0000000c0411a211 */ /* 0x000fe200000f0c06 */
[----:B------:R-:W-:Y:S01]  /*f050*/  IMAD R6, R2, UR7, R8 ;  /* 0x0000000702067c24 */ /* 0x000fe2000f8e0208 */
[----:B------:R-:W-:Y:S02]  /*f060*/  IADD3 R0, P1, R5, UR38, RZ ;  /* 0x0000002605007c10 */ /* 0x000fe4000ff3e0ff */
[----:B------:R-:W-:Y:S01]  /*f070*/  LEA R8, P4, R18, R24, 0x1 ;  /* 0x0000001812087211 */ /* 0x000fe200078808ff */
[----:B------:R-:W-:Y:S01]  /*f080*/  IMAD.IADD R6, R19, 0x1, R6 ;  /* 0x0000000113067824 */ /* 0x000fe200078e0206 */
[----:B------:R-:W-:Y:S01]  /*f090*/  IADD3.X R3, R7, UR37, RZ, P1, !PT ;  /* 0x0000002507037c10 */ /* 0x000fe20008ffe4ff */
[----:B------:R-:W-:Y:S01]  /*f0a0*/  @!PT LDS RZ, [RZ] ;  /* 0x00000000fffff984 */ /* 0x000fe20000000800 */
[----:B------:R-:W-:Y:S01]  /*f0b0*/  @!PT LDS RZ, [RZ] ;  /* 0x00000000fffff984 */ /* 0x000fe20000000800 */
[----:B------:R-:W-:Y:S01]  /*f0c0*/  @!PT LDS RZ, [RZ] ;  /* 0x00000000fffff984 */ /* 0x000fe20000000800 */
[----:B------:R-:W-:Y:S01]  /*f0d0*/  @!P2 LDGSTS.E.BYPASS.LTC128B.128 [R219+0x10000], desc[UR30][R16.64] ;  /* 0x1000000010dbafae */ /* 0x000fe2000b901d5e */
[----:B------:R-:W-:Y:S02]  /*f0e0*/  @!P2 IADD3 R4, P0, R0, UR38, RZ ;  /* 0x000000260004ac10 */ /* 0x000fe4000ff1e0ff */
[----:B------:R-:W-:Y:S01]  /*f0f0*/  ISETP.GE.AND P5, PT, R22, UR11, PT ;  /* 0x0000000b16007c0c */ /* 0x000fe2000bfa6270 */
[----:B------:R-:W-:Y:S01]  /*f100*/  @P6 STS.128 [R219+0x12000], RZ ;  /* 0x012000ffdb006388 */ /* 0x000fe20000000c00 */
[----:B------:R-:W-:Y:S02]  /*f110*/  @!P2 LEA R12, P1, R0, R10, 0x1 ;  /* 0x0000000a000ca211 */ /* 0x000fe400078208ff */
[----:B------:R-:W-:Y:S02]  /*f120*/  @!P2 IADD3.X R2, R3, UR37, RZ, P0, !PT ;  /* 0x000000250302ac10 */ /* 0x000fe400087fe4ff */
[----:B------:R-:W-:Y:S02]  /*f130*/  @!P2 LEA R10, P0, R4, R9, 0x1 ;  /* 0x00000009040aa211 */ /* 0x000fe400078008ff */
[----:B------:R-:W-:Y:S02]  /*f140*/  LEA.HI.X R9, R18, R252, R6, 0x1, P4 ;  /* 0x000000fc12097211 */ /* 0x000fe400020f0c06 */
[----:B------:R-:W-:Y:S03]  /*f150*/  ISETP.GE.AND P4, PT, R21, UR11, PT ;  /* 0x0000000b15007c0c */ /* 0x000fe6000bf86270 */
[----:B------:R-:W-:Y:S01]  /*f160*/  @!PT LDS RZ, [RZ] ;  /* 0x00000000fffff984 */ /* 0x000fe20000000800 */
[----:B------:R-:W-:Y:S01]  /*f170*/  @!PT LDS RZ, [RZ] ;  /* 0x00000000fffff984 */ /* 0x000fe20000000800 */
[----:B------:R-:W-:Y:S01]  /*f180*/  @!PT LDS RZ, [RZ] ;  /* 0x00000000fffff984 */ /* 0x000fe20000000800 */
[----:B------:R-:W-:Y:S01]  /*f190*/  @!P6 LDGSTS.E.BYPASS.LTC128B.128 [R219+0x12000], desc[UR30][R8.64+0x80] ;  /* 0x1200008008dbefae */ /* 0x000fe2000b901d5e */
[C---:B------:R-:W-:Y:S03]  /*f1a0*/  @!P2 LEA R14, P3, R5.reuse, R11, 0x1 ;  /* 0x0000000b050ea211 */ /* 0x040fe600078608ff */
[----:B------:R-:W-:Y:S01]  /*f1b0*/  @P5 STS.128 [R219+0x14000], RZ ;  /* 0x014000ffdb005388 */ /* 0x000fe20000000c00 */
[----:B------:R-:W-:Y:S02]  /*f1c0*/  @!P2 LEA.HI.X R15, R5, R27, R7, 0x1, P3 ;  /* 0x0000001b050fa211 */ /* 0x000fe400018f0c07 */
[C---:B------:R-:W-:Y:S01]  /*f1d0*/  LEA R6, P3, R20.reuse, R230, 0x6 ;  /* 0x000000e614067211 */ /* 0x040fe200078630ff */
[----:B------:R-:W-:Y:S01]  /*f1e0*/  @!PT LDS RZ, [RZ] ;  /* 0x00000000fffff984 */ /* 0x000fe20000000800 */
[----:B------:R-:W-:Y:S01]  /*f1f0*/  @!PT LDS RZ, [RZ] ;  /* 0x00000000fffff984 */ /* 0x000fe20000000800 */
[----:B------:R-:W-:Y:S01]  /*f200*/  @!PT LDS RZ, [RZ] ;  /* 0x00000000fffff984 */ /* 0x000fe20000000800 */
[----:B------:R-:W-:Y:S03]  /*f210*/  @!P5 LDGSTS.E.BYPASS.LTC128B.128 [R219+0x14000], desc[UR30][R8.64+0x100] ;  /* 0x1400010008dbdfae */ /* 0x000fe6000b901d5e */
[----:B------:R-:W-:Y:S01]  /*f220*/  LEA.HI.X.SX32 R7, R20, R231, 0x6, P3 ;  /* 0x000000e714077211 */ /* 0x000fe200018f36ff */
[----:B------:R-:W-:Y:S01]  /*f230*/  @P4 STS.128 [R219+0x16000], RZ ;  /* 0x016000ffdb004388 */ /* 0x000fe20000000c00 */
[----:B------:R-:W-:Y:S01]  /*f240*/  @!P2 LEA.HI.X R13, R0, R26, R3, 0x1, P1 ;  /* 0x0000001a000da211 */ /* 0x000fe200008f0c03 */
[----:B------:R-:W-:Y:S01]  /*f250*/  IMAD.WIDE.U32 R22, R6, UR6, RZ ;  /* 0x0000000606167c25 */ /* 0x000fe2000f8e00ff */
[----:B------:R-:W-:Y:S01]  /*f260*/  @!P2 LEA.HI.X R11, R4, R25, R2, 0x1, P0 ;  /* 0x00000019040ba211 */ /* 0x000fe200000f0c02 */
[----:B------:R-:W-:Y:S01]  /*f270*/  @!PT LDS RZ, [RZ] ;  /* 0x00000000fffff984 */ /* 0x000fe20000000800 */
[----:B------:R-:W-:Y:S01]  /*f280*/  @!PT LDS RZ, [RZ] ;  /* 0x00000000fffff984 */ /* 0x000fe20000000800 */
[----:B------:R-:W-:Y:S01]  /*f290*/  @!PT LDS RZ, [RZ] ;  /* 0x00000000fffff984 */ /* 0x000fe20000000800 */
[----:B------:R-:W-:Y:S02]  /*f2a0*/  @!P4 LDGSTS.E.BYPASS.LTC128B.128 [R219+0x16000], desc[UR30][R8.64+0x180] ;  /* 0x1600018008dbcfae */ /* 0x000fe4000b901d5e */
[----:B------:R-:W-:Y:S01]  /*f2b0*/  IMAD R0, R7, UR6, RZ ;  /* 0x0000000607007c24 */ /* 0x000fe2000f8e02ff */
[----:B------:R-:W-:Y:S01]  /*f2c0*/  LEA R4, P1, R20, R228, 0x6 ;  /* 0x000000e414047211 */ /* 0x000fe200078230ff */
[----:B------:R-:W-:Y:S02]  /*f2d0*/  @P2 STS.128 [R219+0x10800], RZ ;  /* 0x010800ffdb002388 */ /* 0x000fe40000000c00 */
[----:B------:R-:W-:Y:S01]  /*f2e0*/  IMAD R0, R6, UR7, R0 ;  /* 0x0000000706007c24 */ /* 0x000fe2000f8e0200 */
[----:B------:R-:W-:Y:S01]  /*f2f0*/  LEA R6, P3, R22, R24, 0x1 ;  /* 0x0000001816067211 */ /* 0x000fe200078608ff */
[----:B------:R-:W-:Y:S01]  /*f300*/  @!PT LDS RZ, [RZ] ;  /* 0x00000000fffff984 */ /* 0x000fe20000000800 */
[----:B------:R-:W-:Y:S01]  /*f310*/  @!PT LDS RZ, [RZ] ;  /* 0x00000000fffff984 */ /* 0x000fe20000000800 */
[----:B------:R-:W-:Y:S01]  /*f320*/  @!PT LDS RZ, [RZ] ;  /* 0x00000000fffff984 */ /* 0x000fe20000000800 */
[----:B------:R-:W-:Y:S01]  /*f330*/  @!P2 LDGSTS.E.BYPASS.LTC128B.128 [R219+0x10800], desc[UR30][R14.64] ;  /* 0x108000000edbafae */ /* 0x000fe2000b901d5e */
[C---:B------:R-:W-:Y:S01]  /*f340*/  LEA.HI.X.SX32 R5, R20.reuse, R229, 0x6, P1 ;  /* 0x000000e514057211 */ /* 0x040fe200008f36ff */
[----:B------:R-:W-:Y:S01]  /*f350*/  IMAD.IADD R0, R23, 0x1, R0 ;  /* 0x0000000117007824 */ /* 0x000fe200078e0200 */
[----:B------:R-:W-:Y:S01]  /*f360*/  LEA R2, P0, R20, R226, 0x6 ;  /* 0x000000e214027211 */ /* 0x000fe200078030ff */
[----:B------:R-:W-:Y:S02]  /*f370*/  @P6 STS.128 [R219+0x12800], RZ ;  /* 0x012800ffdb006388 */ /* 0x000fe40000000c00 */
[----:B------:R-:W-:Y:S01]  /*f380*/  IMAD R5, R5, UR6, RZ ;  /* 0x0000000605057c24 */ /* 0x000fe2000f8e02ff */
[----:B------:R-:W-:Y:S01]  /*f390*/  LEA.HI.X R7, R22, R252, R0, 0x1, P3 ;  /* 0x000000fc16077211 */ /* 0x000fe200018f0c00 */
[----:B------:R-:W-:Y:S01]  /*f3a0*/  IMAD.WIDE.U32 R18, R2, UR6, RZ ;  /* 0x0000000602127c25 */ /* 0x000fe2000f8e00ff */
[----:B------:R-:W-:Y:S03]  /*f3b0*/  LEA.HI.X.SX32 R3, R20, R227, 0x6, P0 ;  /* 0x000000e314037211 */ /* 0x000fe600000f36ff */
[----:B------:R-:W-:Y:S01]  /*f3c0*/  @!PT LDS RZ, [RZ] ;  /* 0x00000000fffff984 */ /* 0x000fe20000000800 */
[----:B------:R-:W-:Y:S01]  /*f3d0*/  @!PT LDS RZ, [RZ] ;  /* 0x00000000fffff984 */ /* 0x000fe20000000800 */
[----:B------:R-:W-:Y:S01]  /*f3e0*/  @!PT LDS RZ, [RZ] ;  /* 0x00000000fffff984 */ /* 0x000fe20000000800 */
[----:B------:R-:W-:Y:S01]  /*f3f0*/  @!P6 LDGSTS.E.BYPASS.LTC128B.128 [R219+0x12800], desc[UR30][R6.64+0x80] ;  /* 0x1280008006dbefae */ /* 0x000fe2000b901d5e */
[C---:B------:R-:W-:Y:S02]  /*f400*/  IMAD R5, R4.reuse, UR7, R5 ;  /* 0x0000000704057c24 */ /* 0x040fe4000f8e0205 */
[----:B------:R-:W-:Y:S01]  /*f410*/  IMAD.WIDE.U32 R20, R4, UR6, RZ ;  /* 0x0000000604147c25 */ /* 0x000fe2000f8e00ff */
[----:B------:R-:W-:Y:S03]  /*f420*/  @P5 STS.128 [R219+0x14800], RZ ;  /* 0x014800ffdb005388 */ /* 0x000fe60000000c00 */
[----:B------:R-:W-:Y:S01]  /*f430*/  IMAD.IADD R5, R21, 0x1, R5 ;  /* 0x0000000115057824 */ /* 0x000fe200078e0205 */
[----:B------:R-:W-:Y:S01]  /*f440*/  @!PT LDS RZ, [RZ] ;  /* 0x00000000fffff984 */ /* 0x000fe20000000800 */
[----:B------:R-:W-:Y:S01]  /*f450*/  @!PT LDS RZ, [RZ] ;  /* 0x00000000fffff984 */ /* 0x000fe20000000800 */
[----:B------:R-:W-:Y:S01]  /*f460*/  @!PT LDS RZ, [RZ] ;  /* 0x00000000fffff984 */ /* 0x000fe20000000800 */
[----:B------:R-:W-:Y:S01]  /*f470*/  @!P5 LDGSTS.E.BYPASS.LTC128B.128 [R219+0x14800], desc[UR30][R6.64+0x100] ;  /* 0x1480010006dbdfae */ /* 0x000fe2000b901d5e */
[C---:B------:R-:W-:Y:S01]  /*f480*/  LEA R4, P1, R20.reuse, R24, 0x1 ;  /* 0x0000001814047211 */ /* 0x040fe200078208ff */
[----:B------:R-:W-:Y:S02]  /*f490*/  IMAD R3, R3, UR6, RZ ;  /* 0x0000000603037c24 */ /* 0x000fe4000f8e02ff */
[----:B------:R-:W-:Y:S01]  /*f4a0*/  @P4 STS.128 [R219+0x16800], RZ ;  /* 0x016800ffdb004388 */ /* 0x000fe20000000c00 */
[----:B------:R-:W-:Y:S01]  /*f4b0*/  LEA.HI.X R5, R20, R252, R5, 0x1, P1 ;  /* 0x000000fc14057211 */ /* 0x000fe200008f0c05 */
[----:B------:R-:W-:Y:S01]  /*f4c0*/  IMAD R3, R2, UR7, R3 ;  /* 0x0000000702037c24 */ /* 0x000fe2000f8e0203 */
[C---:B------:R-:W-:Y:S01]  /*f4d0*/  LEA R2, P0, R18.reuse, R24, 0x1 ;  /* 0x0000001812027211 */ /* 0x040fe200078008ff */
[----:B------:R-:W-:Y:S01]  /*f4e0*/  @!PT LDS RZ, [RZ] ;  /* 0x00000000fffff984 */ /* 0x000fe20000000800 */
[----:B------:R-:W-:Y:S01]  /*f4f0*/  @!PT LDS RZ, [RZ] ;  /* 0x00000000fffff984 */ /* 0x000fe20000000800 */
[----:B------:R-:W-:Y:S01]  /*f500*/  @!PT LDS RZ, [RZ] ;  /* 0x00000000fffff984 */ /* 0x000fe20000000800 */
[----:B------:R-:W-:Y:S02]  /*f510*/  @!P4 LDGSTS.E.BYPASS.LTC128B.128 [R219+0x16800], desc[UR30][R6.64+0x180] ;  /* 0x1680018006dbcfae */ /* 0x000fe4000b901d5e */
[----:B------:R-:W-:Y:S02]  /*f520*/  IMAD.IADD R3, R19, 0x1, R3 ;  /* 0x0000000113037824 */ /* 0x000fe400078e0203 */
[----:B------:R-:W-:Y:S03]  /*f530*/  @P2 STS.128 [R219+0x11000], RZ ;  /* 0x011000ffdb002388 */ /* 0x000fe60000000c00 */
[----:B------:R-:W-:Y:S01]  /*f540*/  LEA.HI.X R3, R18, R252, R3, 0x1, P0 ;  /* 0x000000fc12037211 */ /* 0x000fe200000f0c03 */
        /* <DEDUP_REMOVED lines=40> */
[----:B-1---5:R-:W1:Y:S04]  /*f7d0*/  LDSM.16.M88.4 R8, [R192+0x8000] ;  /* 0x00800000c008783b */ /* 0x022e680000000200 */
[----:B------:R-:W3:Y:S04]  /*f7e0*/  LDSM.16.M88.4 R16, [R192+0x8800] ;  /* 0x00880000c010783b */ /* 0x000ee80000000200 */
[----:B------:R-:W4:Y:S04]  /*f7f0*/  LDSM.16.M88.4 R24, [R192+0x9000] ;  /* 0x00900000c018783b */ /* 0x000f280000000200 */
[----:B------:R-:W4:Y:S04]  /*f800*/  LDSM.16.M88.4 R168, [R192+0x9800] ;  /* 0x00980000c0a8783b */ /* 0x000f280000000200 */
[----:B------:R-:W0:Y:S01]  /*f810*/  LDGDEPBAR ;  /* 0x00000000000079af */ /* 0x000e220000000000 */
[C---:B--2---:R-:W-:Y:S03]  /*f820*/  LEA R2, P0, R132.reuse, R250, 0x6 ;  /* 0x000000fa84027211 */ /* 0x044fe600078030ff */
[----:B------:R-:W-:Y:S01]  /*f830*/  LDSM.16.M88.4 R172, [R200] ;  /* 0x00000000c8ac783b */ /* 0x000fe20000000200 */
[----:B------:R-:W-:Y:S03]  /*f840*/  LEA.HI.X.SX32 R3, R132, R251, 0x6, P0 ;  /* 0x000000fb84037211 */ /* 0x000fe600000f36ff */
[----:B------:R-:W2:Y:S04]  /*f850*/  LDSM.16.M88.4 R176, [R203] ;  /* 0x00000000cbb0783b */ /* 0x000ea80000000200 */
[----:B------:R-:W-:Y:S01]  /*f860*/  LDSM.16.M88.4 R180, [R217] ;  /* 0x00000000d9b4783b */ /* 0x000fe20000000200 */
[----:B------:R-:W-:Y:S03]  /*f870*/  IMAD R0, R3, UR8, RZ ;  /* 0x0000000803007c24 */ /* 0x000fe6000f8e02ff */
[----:B------:R-:W-:Y:S04]  /*f880*/  LDSM.16.M88.4 R184, [R202] ;  /* 0x00000000cab8783b */ /* 0x000fe80000000200 */
[----:B------:R-:W-:Y:S01]  /*f890*/  LDSM.16.M88.4 R188, [R198+0x8000] ;  /* 0x00800000c6bc783b */ /* 0x000fe20000000200 */
[C---:B-1----:R-:W-:Y:S06]  /*f8a0*/  HMMA.16816.F32 R4, R32.reuse, R8, RZ ;  /* 0x000000082004723c */ /* 0x042fec00000018ff */
[C---:B------:R-:W-:Y:S06]  /*f8b0*/  HMMA.16816.F32 R8, R32.reuse, R10, RZ ;  /* 0x0000000a2008723c */ /* 0x040fec00000018ff */
[C---:B---3--:R-:W-:Y:S06]  /*f8c0*/  HMMA.16816.F32 R12, R32.reuse, R16, RZ ;  /* 0x00000010200c723c */ /* 0x048fec00000018ff */
[C---:B------:R-:W-:Y:S06]  /*f8d0*/  HMMA.16816.F32 R16, R32.reuse, R18, RZ ;  /* 0x000000122010723c */ /* 0x040fec00000018ff */
[C---:B----4-:R-:W-:Y:S06]  /*f8e0*/  HMMA.16816.F32 R20, R32.reuse, R24, RZ ;  /* 0x000000182014723c */ /* 0x050fec00000018ff */
[C---:B------:R-:W-:Y:S06]  /*f8f0*/  HMMA.16816.F32 R24, R32.reuse, R26, RZ ;  /* 0x0000001a2018723c */ /* 0x040fec00000018ff */
[C---:B------:R-:W-:Y:S06]  /*f900*/  HMMA.16816.F32 R28, R32.reuse, R168, RZ ;  /* 0x000000a8201c723c */ /* 0x040fec00000018ff */
[----:B------:R-:W-:Y:S01]  /*f910*/  HMMA.16816.F32 R32, R32, R170, RZ ;  /* 0x000000aa2020723c */ /* 0x000fe200000018ff */
[----:B------:R-:W1:Y:S05]  /*f920*/  LDSM.16.M88.4 R168, [R218] ;  /* 0x00000000daa8783b */ /* 0x000e6a0000000200 */
[C---:B--2---:R-:W-:Y:S06]  /*f930*/  HMMA.16816.F32 R4, R172.reuse, R176, R4 ;  /* 0x000000b0ac04723c */ /* 0x044fec0000001804 */
[C---:B------:R-:W-:Y:S01]  /*f940*/  HMMA.16816.F32 R8, R172.reuse, R178, R8 ;  /* 0x000000b2ac08723c */ /* 0x040fe20000001808 */
[----:B------:R-:W2:Y:S05]  /*f950*/  LDSM.16.M88.4 R176, [R216] ;  /* 0x00000000d8b0783b */ /* 0x000eaa0000000200 */
[C---:B-1----:R-:W-:Y:S06]  /*f960*/  HMMA.16816.F32 R12, R172.reuse, R168, R12 ;  /* 0x000000a8ac0c723c */ /* 0x042fec000000180c */
[C---:B------:R-:W-:Y:S01]  /*f970*/  HMMA.16816.F32 R16, R172.reuse, R170, R16 ;  /* 0x000000aaac10723c */ /* 0x040fe20000001810 */
[----:B------:R-:W1:Y:S05]  /*f980*/  LDSM.16.M88.4 R168, [R198+0x8800] ;  /* 0x00880000c6a8783b */ /* 0x000e6a0000000200 */
[C---:B------:R-:W-:Y:S06]  /*f990*/  HMMA.16816.F32 R20, R172.reuse, R180, R20 ;  /* 0x000000b4ac14723c */ /* 0x040fec0000001814 */
[C---:B------:R-:W-:Y:S01]  /*f9a0*/  HMMA.16816.F32 R24, R172.reuse, R182, R24 ;  /* 0x000000b6ac18723c */ /* 0x040fe20000001818 */
[----:B------:R-:W-:Y:S05]  /*f9b0*/  LDSM.16.M88.4 R180, [R201] ;  /* 0x00000000c9b4783b */ /* 0x000fea0000000200 */
[C---:B--2---:R-:W-:Y:S06]  /*f9c0*/  HMMA.16816.F32 R28, R172.reuse, R176, R28 ;  /* 0x000000b0ac1c723c */ /* 0x044fec000000181c */
[----:B------:R-:W-:Y:S01]  /*f9d0*/  HMMA.16816.F32 R32, R172, R178, R32 ;  /* 0x000000b2ac20723c */ /* 0x000fe20000001820 */
[----:B------:R-:W2:Y:S04]  /*f9e0*/  LDSM.16.M88.4 R172, [R198+0x9000] ;  /* 0x00900000c6ac783b */ /* 0x000ea80000000200 */
[----:B------:R-:W3:Y:S01]  /*f9f0*/  LDSM.16.M88.4 R176, [R198+0x9800] ;  /* 0x00980000c6b0783b */ /* 0x000ee20000000200 */
[C---:B------:R-:W-:Y:S06]  /*fa00*/  HMMA.16816.F32 R4, R184.reuse, R188, R4 ;  /* 0x000000bcb804723c */ /* 0x040fec0000001804 */
[C---:B------:R-:W-:Y:S01]  /*fa10*/  HMMA.16816.F32 R8, R184.reuse, R190, R8 ;  /* 0x000000beb808723c */ /* 0x040fe20000001808 */
[----:B------:R-:W4:Y:S05]  /*fa20*/  LDSM.16.M88.4 R188, [R197] ;  /* 0x00000000c5bc783b */ /* 0x000f2a0000000200 */
        /* <DEDUP_REMOVED lines=8> */
[----:B------:R-:W3:Y:S04]  /*fab0*/  LDSM.16.M88.4 R176, [R197+0x1800] ;  /* 0x00180000c5b0783b */ /* 0x000ee80000000200 */
        /* <DEDUP_REMOVED lines=23> */
[C---:B---3--:R-:W-:Y:S06]  /*fc30*/  HMMA.16816.F32 R28, R184.reuse, R176, R28 ;  /* 0x000000b0b81c723c */ /* 0x048fec000000181c */
[----:B------:R-:W-:Y:S01]  /*fc40*/  HMMA.16816.F32 R32, R184, R178, R32 ;  /* 0x000000b2b820723c */ /* 0x000fe20000001820 */
[----:B------:R-:W3:Y:S04]  /*fc50*/  LDSM.16.M88.4 R176, [R212] ;  /* 0x00000000d4b0783b */ /* 0x000ee80000000200 */
        /* <DEDUP_REMOVED lines=129> */
[----:B------:R-:W3:Y:S01]  /*10470*/  LDSM.16.M88.4 R176, [R197+0x7800] ;  /* 0x00780000c5b0783b */ /* 0x000ee20000000200 */
[----:B------:R-:W-:Y:S04]  /*10480*/  DEPBAR.LE SB0, 0x0 ;  /* 0x000080000000791a */ /* 0x000fe80000000000 */
[C---:B----4-:R-:W-:Y:S01]  /*10490*/  HMMA.16816.F32 R4, R180.reuse, R188, R4 ;  /* 0x000000bcb404723c */ /* 0x050fe20000001804 */
[----:B------:R-:W-:Y:S05]  /*104a0*/  BAR.SYNC.DEFER_BLOCKING 0x0 ;  /* 0x0000000000007b1d */ /* 0x000fea0000010000 */
[C---:B------:R-:W-:Y:S06]  /*104b0*/  HMMA.16816.F32 R8, R180.reuse, R190, R8 ;  /* 0x000000beb408723c */ /* 0x040fec0000001808 */
[C---:B-1----:R-:W-:Y:S06]  /*104c0*/  HMMA.16816.F32 R12, R180.reuse, R168, R12 ;  /* 0x000000a8b40c723c */ /* 0x042fec000000180c */
[C---:B------:R-:W-:Y:S05]  /*104d0*/  HMMA.16816.F32 R16, R180.reuse, R170, R16 ;  /* 0x000000aab410723c */ /* 0x040fea0000001810 */
[C---:B------:R-:W-:Y:S01]  /*104e0*/  IMAD.WIDE.U32 R168, R2.reuse, UR8, RZ ;  /* 0x0000000802a87c25 */ /* 0x040fe2000f8e00ff */
[C---:B--2---:R-:W-:Y:S05]  /*104f0*/  HMMA.16816.F32 R20, R180.reuse, R172, R20 ;  /* 0x000000acb414723c */ /* 0x044fea0000001814 */
[----:B------:R-:W-:Y:S01]  /*10500*/  IMAD R2, R2, UR9, R0 ;  /* 0x0000000902027c24 */ /* 0x000fe2000f8e0200 */
[C---:B------:R-:W-:Y:S01]  /*10510*/  HMMA.16816.F32 R24, R180.reuse, R174, R24 ;  /* 0x000000aeb418723c */ /* 0x040fe20000001818 */
[----:B------:R-:W-:Y:S04]  /*10520*/  IMAD.U32 R0, RZ, RZ, UR12 ;  /* 0x0000000cff007e24 */ /* 0x000fe8000f8e00ff */
[----:B------:R-:W-:Y:S01]  /*10530*/  IMAD.IADD R2, R169, 0x1, R2 ;  /* 0x00000001a9027824 */ /* 0x000fe200078e0202 */
[----:B------:R-:W-:Y:S01]  /*10540*/  LEA R172, P0, R168, R225, 0x1 ;  /* 0x000000e1a8ac7211 */ /* 0x000fe200078008ff */
[----:B------:R-:W-:Y:S01]  /*10550*/  IMAD R0, R0, 0x40, R135 ;  /* 0x0000004000007824 */ /* 0x000fe200078e0287 */
[----:B------:R-:W-:Y:S01]  /*10560*/  LEA R170, P3, R132, R230, 0x6 ;  /* 0x000000e684aa7211 */ /* 0x000fe200078630ff */
[C---:B---3--:R-:W-:Y:S03]  /*10570*/  HMMA.16816.F32 R28, R180.reuse, R176, R28 ;  /* 0x000000b0b41c723c */ /* 0x048fe6000000181c */
[----:B------:R-:W-:Y:S01]  /*10580*/  LEA.HI.X R173, R168, R224, R2, 0x1, P0 ;  /* 0x000000e0a8ad7211 */ /* 0x000fe200000f0c02 */
[----:B------:R-:W-:Y:S01]  /*10590*/  IMAD.WIDE.U32 R184, R170, UR8, RZ ;  /* 0x00000008aab87c25 */ /* 0x000fe2000f8e00ff */
[----:B------:R-:W-:Y:S01]  /*105a0*/  LEA R2, P0, R132, R226, 0x6 ;  /* 0x000000e284027211 */ /* 0x000fe200078030ff */
[----:B------:R-:W-:Y:S05]  /*105b0*/  HMMA.16816.F32 R32, R180, R178, R32 ;  /* 0x000000b2b420723c */ /* 0x000fea0000001820 */
[----:B------:R-:W-:Y:S01]  /*105c0*/  IMAD.WIDE.U32 R174, R2, UR8, RZ ;  /* 0x0000000802ae7c25 */ /* 0x000fe2000f8e00ff */
[C---:B------:R-:W-:Y:S02]  /*105d0*/  LEA.HI.X.SX32 R3, R132.reuse, R227, 0x6, P0 ;  /* 0x000000e384037211 */ /* 0x040fe400000f36ff */
[C---:B------:R-:W-:Y:S03]  /*105e0*/  LEA R168, P1, R132.reuse, R228, 0x6 ;  /* 0x000000e484a87211 */ /* 0x040fe600078230ff */
[----:B------:R-:W-:Y:S01]  /*105f0*/  IMAD R3, R3, UR8, RZ ;  /* 0x0000000803037c24 */ /* 0x000fe2000f8e02ff */
[----:B------:R-:W-:Y:S01]  /*10600*/  LEA.HI.X.SX32 R171, R132, R231, 0x6, P3 ;  /* 0x000000e784ab7211 */ /* 0x000fe200018f36ff */
[----:B------:R-:W-:Y:S01]  /*10610*/  IMAD.WIDE.U32 R176, R168, UR8, RZ ;  /* 0x00000008a8b07c25 */ /* 0x000fe2000f8e00ff */
[----:B------:R-:W-:Y:S03]  /*10620*/  LEA.HI.X.SX32 R169, R132, R229, 0x6, P1 ;  /* 0x000000e584a97211 */ /* 0x000fe600008f36ff */
[----:B------:R-:W-:Y:S01]  /*10630*/  IMAD R3, R2, UR9, R3 ;  /* 0x0000000902037c24 */ /* 0x000fe2000f8e0203 */
[-C--:B------:R-:W-:Y:S01]  /*10640*/  LEA R2, P0, R174, R225.reuse, 0x1 ;  /* 0x000000e1ae027211 */ /* 0x080fe200078008ff */
[----:B------:R-:W-:Y:S02]  /*10650*/  IMAD R132, R171, UR8, RZ ;  /* 0x00000008ab847c24 */ /* 0x000fe4000f8e02ff */
[----:B------:R-:W-:Y:S02]  /*10660*/  IMAD.IADD R3, R175, 0x1, R3 ;  /* 0x00000001af037824 */ /* 0x000fe400078e0203 */
[----:B------:R-:W-:Y:S01]  /*10670*/  IMAD R132, R170, UR9, R132 ;  /* 0x00000009aa847c24 */ /* 0x000fe2000f8e0284 */
[-C--:B------:R-:W-:Y:S01]  /*10680*/  LEA R170, P3, R184, R225.reuse, 0x1 ;  /* 0x000000e1b8aa7211 */ /* 0x080fe200078608ff */
[----:B------:R-:W-:Y:S01]  /*10690*/  IMAD R135, R169, UR8, RZ ;  /* 0x00000008a9877c24 */ /* 0x000fe2000f8e02ff */
[-C--:B------:R-:W-:Y:S01]  /*106a0*/  LEA.HI.X R3, R174, R224.reuse, R3, 0x1, P0 ;  /* 0x000000e0ae037211 */ /* 0x080fe200000f0c03 */
[----:B------:R-:W-:Y:S01]  /*106b0*/  IMAD.IADD R132, R185, 0x1, R132 ;  /* 0x00000001b9847824 */ /* 0x000fe200078e0284 */
[----:B------:R-:W-:Y:S01]  /*106c0*/  PLOP3.LUT P0, PT, PT, PT, UP0, 0x80, 0x0 ;  /* 0x000000000000781c */ /* 0x000fe20003f0f008 */
[----:B------:R-:W-:Y:S01]  /*106d0*/  IMAD R135, R168, UR9, R135 ;  /* 0x00000009a8877c24 */ /* 0x000fe2000f8e0287 */
[----:B------:R-:W-:Y:S02]  /*106e0*/  LEA R168, P1, R176, R225, 0x1 ;  /* 0x000000e1b0a87211 */ /* 0x000fe400078208ff */
[-C--:B------:R-:W-:Y:S01]  /*106f0*/  LEA.HI.X R171, R184, R224.reuse, R132, 0x1, P3 ;  /* 0x000000e0b8ab7211 */ /* 0x080fe200018f0c84 */
[----:B------:R-:W-:Y:S02]  /*10700*/  IMAD.IADD R135, R177, 0x1, R135 ;  /* 0x00000001b1877824 */ /* 0x000fe400078e0287 */
[----:B------:R-:W-:Y:S03]  /*10710*/  VIADD R132, R0, 0x1 ;  /* 0x0000000100847836 */ /* 0x000fe60000000000 */
[----:B------:R-:W-:Y:S02]  /*10720*/  LEA.HI.X R169, R176, R224, R135, 0x1, P1 ;  /* 0x000000e0b0a97211 */ /* 0x000fe400008f0c87 */
[C---:B------:R-:W-:Y:S02]  /*10730*/  ISETP.GE.AND P3, PT, R132.reuse, R221, PT ;  /* 0x000000dd8400720c */ /* 0x040fe40003f66270 */
[----:B------:R-:W-:Y:S01]  /*10740*/  ISETP.GE.AND P1, PT, R132, R220, PT ;  /* 0x000000dc8400720c */ /* 0x000fe20003f26270 */
[----:B------:R-:W-:Y:S01]  /*10750*/  @!UPT UIADD3 URZ, URZ, URZ, URZ ;  /* 0x0000003f3f3ff290 */ /* 0x000fe2000fffe03f */
[----:B------:R-:W-:Y:S11]  /*10760*/  @P0 BRA `(.L_x_247) ;  /* 0xffffffdc00c00947 */ /* 0x000ff6000383ffff */
.L_x_246:
[----:B------:R-:W-:Y:S01]  /*10770*/  ISETP.GE.AND P0, PT, R0, R221, PT ;  /* 0x000000dd0000720c */ /* 0x000fe20003f06270 */
[----:B------:R-:W-:Y:S01]  /*10780*/  UISETP.GT.AND UP0, UPT, UR12, UR5, UPT ;  /* 0x000000050c00728c */ /* 0x000fe2000bf04270 */
[-C--:B------:R-:W-:Y:S01]  /*10790*/  ISETP.GE.OR P3, PT, R132, R223.reuse, !P3 ;  /* 0x000000df8400720c */ /* 0x080fe20005f66670 */
[----:B------:R-:W-:Y:S01]  /*107a0*/  UIADD3 UR20, UR20, 0x1, URZ ;  /* 0x0000000114147890 */ /* 0x000fe2000fffe03f */
[C---:B------:R-:W-:Y:S01]  /*107b0*/  ISETP.GE.OR P4, PT, R0.reuse, R223, !P0 ;  /* 0x000000df0000720c */ /* 0x040fe20004786670 */
[----:B------:R-:W-:Y:S01]  /*107c0*/  UIADD3 UR18, UR18, -0x1, URZ ;  /* 0xffffffff12127890 */ /* 0x000fe2000fffe03f */
[C---:B-1----:R-:W-:Y:S02]  /*107d0*/  IADD3 R3, R0.reuse, 0x8, RZ ;  /* 0x0000000800037810 */ /* 0x042fe40007ffe0ff */
[----:B------:R-:W-:Y:S02]  /*107e0*/  IADD3 R2, R0, 0x9, RZ ;  /* 0x0000000900027810 */ /* 0x000fe40007ffe0ff */
[----:B------:R-:W-:Y:S02]  /*107f0*/  ISETP.GE.OR P6, PT, R132, R222, !P1 ;  /* 0x000000de8400720c */ /* 0x000fe40004fc6670 */
[----:B------:R-:W-:Y:S02]  /*10800*/  FSEL R4, R4, -INF , !P4 ;  /* 0xff80000004047808 */ /* 0x000fe40006000000 */
[----:B------:R-:W-:Y:S02]  /*10810*/  FSEL R5, R5, -INF , !P3 ;  /* 0xff80000005057808 */ /* 0x000fe40005800000 */
[CC--:B------:R-:W-:Y:S02]  /*10820*/  ISETP.GE.AND P5, PT, R3.reuse, R221.reuse, PT ;  /* 0x000000dd0300720c */ /* 0x0c0fe40003fa6270 */
[CC--:B------:R-:W-:Y:S02]  /*10830*/  ISETP.GE.AND P0, PT, R3.reuse, R220.reuse, PT ;  /* 0x000000dc0300720c */ /* 0x0c0fe40003f06270 */
[C---:B------:R-:W-:Y:S02]  /*10840*/  ISETP.GE.AND P4, PT, R2.reuse, R221, PT ;  /* 0x000000dd0200720c */ /* 0x040fe40003f86270 */
[-C--:B------:R-:W-:Y:S02]  /*10850*/  ISETP.GE.AND P3, PT, R2, R220.reuse, PT ;  /* 0x000000dc0200720c */ /* 0x080fe40003f66270 */
[C---:B------:R-:W-:Y:S02]  /*10860*/  ISETP.GE.AND P1, PT, R0.reuse, R220, PT ;  /* 0x000000dc0000720c */ /* 0x040fe40003f26270 */
[CC--:B------:R-:W-:Y:S02]  /*10870*/  ISETP.GE.OR P5, PT, R3.reuse, R223.reuse, !P5 ;  /* 0x000000df0300720c */ /* 0x0c0fe40006fa6670 */
[-C--:B------:R-:W-:Y:S02]  /*10880*/  ISETP.GE.OR P0, PT, R3, R222.reuse, !P0 ;  /* 0x000000de0300720c */ /* 0x080fe40004706670 */
[-C--:B------:R-:W-:Y:S02]  /*10890*/  ISETP.GE.OR P1, PT, R0, R222.reuse, !P1 ;  /* 0x000000de0000720c */ /* 0x080fe40004f26670 */
[C---:B------:R-:W-:Y:S02]  /*108a0*/  ISETP.GE.OR P4, PT, R2.reuse, R223, !P4 ;  /* 0x000000df0200720c */ /* 0x040fe40006786670 */
[----:B------:R-:W-:Y:S02]  /*108b0*/  ISETP.GE.OR P3, PT, R2, R222, !P3 ;  /* 0x000000de0200720c */ /* 0x000fe40005f66670 */
[C---:B------:R-:W-:Y:S02]  /*108c0*/  IADD3 R3, R0.reuse, 0x10, RZ ;  /* 0x0000001000037810 */ /* 0x040fe40007ffe0ff */
[----:B------:R-:W-:Y:S02]  /*108d0*/  IADD3 R2, R0, 0x11, RZ ;  /* 0x0000001100027810 */ /* 0x000fe40007ffe0ff */
[----:B------:R-:W-:Y:S02]  /*108e0*/  FSEL R6, R6, -INF , !P1 ;  /* 0xff80000006067808 */ /* 0x000fe40004800000 */
[----:B------:R-:W-:Y:S02]  /*108f0*/  FSEL R7, R7, -INF , !P6 ;  /* 0xff80000007077808 */ /* 0x000fe40007000000 */
[----:B------:R-:W-:Y:S02]  /*10900*/  FSEL R8, R8, -INF , !P5 ;  /* 0xff80000008087808 */ /* 0x000fe40006800000 */
[----:B------:R-:W-:Y:S02]  /*10910*/  FSEL R9, R9, -INF , !P4 ;  /* 0xff80000009097808 */ /* 0x000fe40006000000 */
[CC--:B------:R-:W-:Y:S02]  /*10920*/  ISETP.GE.AND P6, PT, R3.reuse, R221.reuse, PT ;  /* 0x000000dd0300720c */ /* 0x0c0fe40003fc6270 */
[CC--:B------:R-:W-:Y:S02]  /*10930*/  ISETP.GE.AND P1, PT, R3.reuse, R220.reuse, PT ;  /* 0x000000dc0300720c */ /* 0x0c0fe40003f26270 */
[C---:B------:R-:W-:Y:S02]  /*10940*/  ISETP.GE.AND P5, PT, R2.reuse, R221, PT ;  /* 0x000000dd0200720c */ /* 0x040fe40003fa6270 */
[C---:B------:R-:W-:Y:S02]  /*10950*/  ISETP.GE.AND P4, PT, R2.reuse, R220, PT ;  /* 0x000000dc0200720c */ /* 0x040fe40003f86270 */
[CC--:B------:R-:W-:Y:S02]  /*10960*/  ISETP.GE.OR P6, PT, R3.reuse, R223.reuse, !P6 ;  /* 0x000000df0300720c */ /* 0x0c0fe400077c6670 */
        /* <DEDUP_REMOVED lines=10> */
[C---:B------:R-:W-:Y:S02]  /*10a10*/  ISETP.GE.AND P6, PT, R2.reuse, R221, PT ;  /* 0x000000dd0200720c */ /* 0x040fe40003fc6270 */
[CC--:B------:R-:W-:Y:S02]  /*10a20*/  ISETP.GE.AND P0, PT, R3.reuse, R220.reuse, PT ;  /* 0x000000dc0300720c */ /* 0x0c0fe40003f06270 */
[C---:B------:R-:W-:Y:S02]  /*10a30*/  ISETP.GE.AND P5, PT, R2.reuse, R220, PT ;  /* 0x000000dc0200720c */ /* 0x040fe40003fa6270 */
[CC--:B------:R-:W-:Y:S02]  /*10a40*/  ISETP.GE.OR P3, PT, R3.reuse, R223.reuse, !P3 ;  /* 0x000000df0300720c */ /* 0x0c0fe40005f66670 */
[C---:B------:R-:W-:Y:S02]  /*10a50*/  ISETP.GE.OR P6, PT, R2.reuse, R223, !P6 ;  /* 0x000000df0200720c */ /* 0x040fe400077c6670 */
[-C--:B------:R-:W-:Y:S02]  /*10a60*/  ISETP.GE.OR P0, PT, R3, R222.reuse, !P0 ;  /* 0x000000de0300720c */ /* 0x080fe40004706670 */
[----:B------:R-:W-:Y:S02]  /*10a70*/  ISETP.GE.OR P5, PT, R2, R222, !P5 ;  /* 0x000000de0200720c */ /* 0x000fe40006fa6670 */
[C---:B------:R-:W-:Y:S02]  /*10a80*/  IADD3 R2, R0.reuse, 0x20, RZ ;  /* 0x0000002000027810 */ /* 0x040fe40007ffe0ff */
[----:B------:R-:W-:Y:S02]  /*10a90*/  IADD3 R3, R0, 0x21, RZ ;  /* 0x0000002100037810 */ /* 0x000fe40007ffe0ff */
[----:B------:R-:W-:Y:S02]  /*10aa0*/  FSEL R179, R15, -INF , !P4 ;  /* 0xff8000000fb37808 */ /* 0x000fe40006000000 */
[----:B------:R-:W-:Y:S02]  /*10ab0*/  FSEL R177, R16, -INF , !P3 ;  /* 0xff80000010b17808 */ /* 0x000fe40005800000 */
[----:B------:R-:W-:Y:S02]  /*10ac0*/  FSEL R176, R17, -INF , !P6 ;  /* 0xff80000011b07808 */ /* 0x000fe40007000000 */
[-C--:B------:R-:W-:Y:S02]  /*10ad0*/  ISETP.GE.AND P4, PT, R2, R221.reuse, PT ;  /* 0x000000dd0200720c */ /* 0x080fe40003f86270 */
[C---:B------:R-:W-:Y:S02]  /*10ae0*/  ISETP.GE.AND P3, PT, R3.reuse, R221, PT ;  /* 0x000000dd0300720c */ /* 0x040fe40003f66270 */
[C---:B------:R-:W-:Y:S02]  /*10af0*/  ISETP.GE.AND P6, PT, R3.reuse, R220, PT ;  /* 0x000000dc0300720c */ /* 0x040fe40003fc6270 */
[----:B------:R-:W-:Y:S02]  /*10b00*/  FMNMX.FTZ R12, R4, R133, !PT ;  /* 0x00000085040c7209 */ /* 0x000fe40007810000 */
[-C--:B------:R-:W-:Y:S02]  /*10b10*/  ISETP.GE.OR P4, PT, R2, R223.reuse, !P4 ;  /* 0x000000df0200720c */ /* 0x080fe40006786670 */
[C---:B------:R-:W-:Y:S02]  /*10b20*/  ISETP.GE.OR P3, PT, R3.reuse, R223, !P3 ;  /* 0x000000df0300720c */ /* 0x040fe40005f66670 */
[----:B------:R-:W-:Y:S02]  /*10b30*/  ISETP.GE.OR P6, PT, R3, R222, !P6 ;  /* 0x000000de0300720c */ /* 0x000fe400077c6670 */
[----:B------:R-:W-:Y:S02]  /*10b40*/  IADD3 R3, R0, 0x29, RZ ;  /* 0x0000002900037810 */ /* 0x000fe40007ffe0ff */
[----:B------:R-:W-:Y:S02]  /*10b50*/  FMNMX.FTZ R12, R5, R12, !PT ;  /* 0x0000000c050c7209 */ /* 0x000fe40007810000 */
[----:B------:R-:W-:Y:S02]  /*10b60*/  FSEL R183, R20, -INF , !P4 ;  /* 0xff80000014b77808 */ /* 0x000fe40006000000 */
[----:B------:R-:W-:Y:S02]  /*10b70*/  FSEL R184, R21, -INF , !P3 ;  /* 0xff80000015b87808 */ /* 0x000fe40005800000 */
[C---:B------:R-:W-:Y:S02]  /*10b80*/  ISETP.GE.AND P4, PT, R3.reuse, R221, PT ;  /* 0x000000dd0300720c */ /* 0x040fe40003f86270 */
[C---:B------:R-:W-:Y:S02]  /*10b90*/  ISETP.GE.AND P3, PT, R3.reuse, R220, PT ;  /* 0x000000dc0300720c */ /* 0x040fe40003f66270 */
[----:B------:R-:W-:Y:S02]  /*10ba0*/  FMNMX.FTZ R12, R8, R12, !PT ;  /* 0x0000000c080c7209 */ /* 0x000fe40007810000 */
[C---:B------:R-:W-:Y:S02]  /*10bb0*/  ISETP.GE.OR P3, PT, R3.reuse, R222, !P3 ;  /* 0x000000de0300720c */ /* 0x040fe40005f66670 */
[----:B------:R-:W-:Y:S02]  /*10bc0*/  ISETP.GE.OR P4, PT, R3, R223, !P4 ;  /* 0x000000df0300720c */ /* 0x000fe40006786670 */
[----:B------:R-:W-:Y:S02]  /*10bd0*/  FMNMX.FTZ R3, R9, R12, !PT ;  /* 0x0000000c09037209 */ /* 0x000fe40007810000 */
[----:B------:R-:W-:Y:S02]  /*10be0*/  FMNMX.FTZ R12, R6, R134, !PT ;  /* 0x00000086060c7209 */ /* 0x000fe40007810000 */
[----:B------:R-:W-:Y:S02]  /*10bf0*/  FSEL R178, R14, -INF , !P1 ;  /* 0xff8000000eb27808 */ /* 0x000fe40004800000 */
[C---:B------:R-:W-:Y:S02]  /*10c00*/  ISETP.GE.AND P1, PT, R2.reuse, R220, PT ;  /* 0x000000dc0200720c */ /* 0x040fe40003f26270 */
[----:B------:R-:W-:Y:S02]  /*10c10*/  FMNMX.FTZ R12, R7, R12, !PT ;  /* 0x0000000c070c7209 */ /* 0x000fe40007810000 */
[----:B------:R-:W-:Y:S02]  /*10c20*/  ISETP.GE.OR P1, PT, R2, R222, !P1 ;  /* 0x000000de0200720c */ /* 0x000fe40004f26670 */
[----:B------:R-:W-:Y:S02]  /*10c30*/  FMNMX.FTZ R12, R10, R12, !PT ;  /* 0x0000000c0a0c7209 */ /* 0x000fe40007810000 */
[----:B------:R-:W-:Y:S02]  /*10c40*/  IADD3 R2, R0, 0x28, RZ ;  /* 0x0000002800027810 */ /* 0x000fe40007ffe0ff */
[----:B------:R-:W-:Y:S02]  /*10c50*/  FMNMX.FTZ R3, R174, R3, !PT ;  /* 0x00000003ae037209 */ /* 0x000fe40007810000 */
[----:B------:R-:W-:Y:S02]  /*10c60*/  FSEL R181, R18, -INF , !P0 ;  /* 0xff80000012b57808 */ /* 0x000fe40004000000 */
[----:B------:R-:W-:Y:S02]  /*10c70*/  FSEL R180, R19, -INF , !P5 ;  /* 0xff80000013b47808 */ /* 0x000fe40006800000 */
[----:B------:R-:W-:Y:S02]  /*10c80*/  FMNMX.FTZ R12, R11, R12, !PT ;  /* 0x0000000c0b0c7209 */ /* 0x000fe40007810000 */
[C---:B------:R-:W-:Y:S02]  /*10c90*/  ISETP.GE.AND P5, PT, R2.reuse, R221, PT ;  /* 0x000000dd0200720c */ /* 0x040fe40003fa6270 */
[----:B------:R-:W-:Y:S02]  /*10ca0*/  ISETP.GE.AND P0, PT, R2, R220, PT ;  /* 0x000000dc0200720c */ /* 0x000fe40003f06270 */
[----:B------:R-:W-:Y:S02]  /*10cb0*/  FMNMX.FTZ R13, R175, R3, !PT ;  /* 0x00000003af0d7209 */ /* 0x000fe40007810000 */
[----:B------:R-:W-:Y:S02]  /*10cc0*/  FMNMX.FTZ R12, R178, R12, !PT ;  /* 0x0000000cb20c7209 */ /* 0x000fe40007810000 */
[C---:B------:R-:W-:Y:S02]  /*10cd0*/  ISETP.GE.OR P5, PT, R2.reuse, R223, !P5 ;  /* 0x000000df0200720c */ /* 0x040fe40006fa6670 */
[----:B------:R-:W-:Y:S02]  /*10ce0*/  ISETP.GE.OR P0, PT, R2, R222, !P0 ;  /* 0x000000de0200720c */ /* 0x000fe40004706670 */
[----:B------:R-:W-:Y:S02]  /*10cf0*/  IADD3 R2, R0, 0x30, RZ ;  /* 0x0000003000027810 */ /* 0x000fe40007ffe0ff */
[----:B------:R-:W-:Y:S02]  /*10d00*/  FMNMX.FTZ R13, R177, R13, !PT ;  /* 0x0000000db10d7209 */ /* 0x000fe40007810000 */
[----:B------:R-:W-:Y:S02]  /*10d10*/  FSEL R187, R22, -INF , !P1 ;  /* 0xff80000016bb7808 */ /* 0x000fe40004800000 */
[----:B------:R-:W-:Y:S02]  /*10d20*/  FSEL R188, R23, -INF , !P6 ;  /* 0xff80000017bc7808 */ /* 0x000fe40007000000 */
[----:B------:R-:W-:Y:S01]  /*10d30*/  FMNMX.FTZ R12, R179, R12, !PT ;  /* 0x0000000cb30c7209 */ /* 0x000fe20007810000 */
[----:B------:R-:W-:Y:S01]  /*10d40*/  LDSM.16.MT88.4 R20, [R194+0x10000] ;  /* 0x01000000c214783b */ /* 0x000fe20000004200 */
[C---:B------:R-:W-:Y:S02]  /*10d50*/  ISETP.GE.AND P1, PT, R2.reuse, R221, PT ;  /* 0x000000dd0200720c */ /* 0x040fe40003f26270 */
[----:B------:R-:W-:Y:S02]  /*10d60*/  ISETP.GE.AND P6, PT, R2, R220, PT ;  /* 0x000000dc0200720c */ /* 0x000fe40003fc6270 */
[----:B------:R-:W-:Y:S02]  /*10d70*/  FMNMX.FTZ R132, R176, R13, !PT ;  /* 0x0000000db0847209 */ /* 0x000fe40007810000 */
[----:B------:R-:W-:Y:S02]  /*10d80*/  FMNMX.FTZ R12, R181, R12, !PT ;  /* 0x0000000cb50c7209 */ /* 0x000fe40007810000 */
[C---:B------:R-:W-:Y:S02]  /*10d90*/  ISETP.GE.OR P1, PT, R2.reuse, R223, !P1 ;  /* 0x000000df0200720c */ /* 0x040fe40004f26670 */
[----:B------:R-:W-:Y:S02]  /*10da0*/  ISETP.GE.OR P6, PT, R2, R222, !P6 ;  /* 0x000000de0200720c */ /* 0x000fe400077c6670 */
[C---:B------:R-:W-:Y:S02]  /*10db0*/  IADD3 R2, R0.reuse, 0x38, RZ ;  /* 0x0000003800027810 */ /* 0x040fe40007ffe0ff */
[C---:B------:R-:W-:Y:S02]  /*10dc0*/  IADD3 R3, R0.reuse, 0x31, RZ ;  /* 0x0000003100037810 */ /* 0x040fe40007ffe0ff */
[----:B------:R-:W-:Y:S02]  /*10dd0*/  FMNMX.FTZ R132, R183, R132, !PT ;  /* 0x00000084b7847209 */ /* 0x000fe40007810000 */
[----:B------:R-:W-:Y:S02]  /*10de0*/  IADD3 R0, R0, 0x39, RZ ;  /* 0x0000003900007810 */ /* 0x000fe40007ffe0ff */
[----:B------:R-:W-:Y:S02]  /*10df0*/  FMNMX.FTZ R12, R180, R12, !PT ;  /* 0x0000000cb40c7209 */ /* 0x000fe40007810000 */
[----:B------:R-:W-:Y:S02]  /*10e00*/  FSEL R235, R28, -INF , !P1 ;  /* 0xff8000001ceb7808 */ /* 0x000fe40004800000 */
[----:B------:R-:W-:Y:S02]  /*10e10*/  FSEL R182, R24, -INF , !P5 ;  /* 0xff80000018b67808 */ /* 0x000fe40006800000 */
[----:B------:R-:W-:Y:S02]  /*10e20*/  FMNMX.FTZ R132, R184, R132, !PT ;  /* 0x00000084b8847209 */ /* 0x000fe40007810000 */
[-C--:B------:R-:W-:Y:S02]  /*10e30*/  ISETP.GE.AND P1, PT, R0, R221.reuse, PT ;  /* 0x000000dd0000720c */ /* 0x080fe40003f26270 */
[----:B------:R-:W-:Y:S02]  /*10e40*/  FMNMX.FTZ R12, R187, R12, !PT ;  /* 0x0000000cbb0c7209 */ /* 0x000fe40007810000 */
[----:B------:R-:W-:Y:S02]  /*10e50*/  FSEL R185, R25, -INF , !P4 ;  /* 0xff80000019b97808 */ /* 0x000fe40006000000 */
[----:B------:R-:W-:Y:S02]  /*10e60*/  FMNMX.FTZ R132, R182, R132, !PT ;  /* 0x00000084b6847209 */ /* 0x000fe40007810000 */
[C---:B------:R-:W-:Y:S02]  /*10e70*/  ISETP.GE.AND P5, PT, R3.reuse, R221, PT ;  /* 0x000000dd0300720c */ /* 0x040fe40003fa6270 */
[----:B------:R-:W-:Y:S02]  /*10e80*/  ISETP.GE.OR P1, PT, R0, R223, !P1 ;  /* 0x000000df0000720c */ /* 0x000fe40004f26670 */
[----:B------:R-:W-:Y:S02]  /*10e90*/  FSEL R186, R26, -INF , !P0 ;  /* 0xff8000001aba7808 */ /* 0x000fe40004000000 */
[----:B------:R-:W-:Y:S02]  /*10ea0*/  FMNMX.FTZ R12, R188, R12, !PT ;  /* 0x0000000cbc0c7209 */ /* 0x000fe40007810000 */
[C---:B------:R-:W-:Y:S02]  /*10eb0*/  ISETP.GE.AND P4, PT, R2.reuse, R221, PT ;  /* 0x000000dd0200720c */ /* 0x040fe40003f86270 */
[-C--:B------:R-:W-:Y:S02]  /*10ec0*/  ISETP.GE.OR P5, PT, R3, R223.reuse, !P5 ;  /* 0x000000df0300720c */ /* 0x080fe40006fa6670 */
[----:B------:R-:W-:Y:S02]  /*10ed0*/  FMNMX.FTZ R132, R185, R132, !PT ;  /* 0x00000084b9847209 */ /* 0x000fe40007810000 */
[----:B------:R-:W-:Y:S02]  /*10ee0*/  FSEL R239, R33, -INF , !P1 ;  /* 0xff80000021ef7808 */ /* 0x000fe40004800000 */
[----:B------:R-:W-:Y:S02]  /*10ef0*/  ISETP.GE.AND P0, PT, R2, R220, PT ;  /* 0x000000dc0200720c */ /* 0x000fe40003f06270 */
[----:B------:R-:W-:Y:S02]  /*10f00*/  FSEL R226, R27, -INF , !P3 ;  /* 0xff8000001be27808 */ /* 0x000fe40005800000 */
[----:B------:R-:W-:Y:S02]  /*10f10*/  FMNMX.FTZ R12, R186, R12, !PT ;  /* 0x0000000cba0c7209 */ /* 0x000fe40007810000 */
[----:B------:R-:W-:Y:S02]  /*10f20*/  ISETP.GE.AND P1, PT, R3, R220, PT ;  /* 0x000000dc0300720c */ /* 0x000fe40003f26270 */
[----:B------:R-:W-:Y:S02]  /*10f30*/  FSEL R236, R29, -INF , !P5 ;  /* 0xff8000001dec7808 */ /* 0x000fe40006800000 */
[----:B------:R-:W-:Y:S02]  /*10f40*/  FMNMX.FTZ R132, R235, R132, !PT ;  /* 0x00000084eb847209 */ /* 0x000fe40007810000 */
[C---:B------:R-:W-:Y:S02]  /*10f50*/  ISETP.GE.OR P4, PT, R2.reuse, R223, !P4 ;  /* 0x000000df0200720c */ /* 0x040fe40006786670 */
[----:B------:R-:W-:Y:S02]  /*10f60*/  ISETP.GE.OR P0, PT, R2, R222, !P0 ;  /* 0x000000de0200720c */ /* 0x000fe40004706670 */
[----:B------:R-:W-:Y:S02]  /*10f70*/  FSEL R238, R30, -INF , !P6 ;  /* 0xff8000001eee7808 */ /* 0x000fe40007000000 */
[----:B------:R-:W-:Y:S02]  /*10f80*/  FMNMX.FTZ R2, R226, R12, !PT ;  /* 0x0000000ce2027209 */ /* 0x000fe40007810000 */
[----:B------:R-:W-:Y:S01]  /*10f90*/  ISETP.GE.OR P1, PT, R3, R222, !P1 ;  /* 0x000000de0300720c */ /* 0x000fe20004f26670 */
[----:B------:R-:W-:Y:S01]  /*10fa0*/  LDSM.16.MT88.4 R12, [R193+0x10000] ;  /* 0x01000000c10c783b */ /* 0x000fe20000004200 */
[----:B------:R-:W-:Y:S02]  /*10fb0*/  FSEL R237, R32, -INF , !P4 ;  /* 0xff80000020ed7808 */ /* 0x000fe40006000000 */
[----:B------:R-:W-:Y:S02]  /*10fc0*/  FMNMX.FTZ R132, R236, R132, !PT ;  /* 0x00000084ec847209 */ /* 0x000fe40007810000 */
[----:B------:R-:W-:Y:S02]  /*10fd0*/  ISETP.GE.AND P3, PT, R0, R220, PT ;  /* 0x000000dc0000720c */ /* 0x000fe40003f66270 */
[----:B------:R-:W-:Y:S02]  /*10fe0*/  FSEL R240, R31, -INF , !P1 ;  /* 0xff8000001ff07808 */ /* 0x000fe40004800000 */
[----:B------:R-:W-:Y:S01]  /*10ff0*/  FMNMX.FTZ R2, R238, R2, !PT ;  /* 0x00000002ee027209 */ /* 0x000fe20007810000 */
[----:B------:R-:W-:Y:S01]  /*11000*/  LDSM.16.MT88.4 R28, [R196+0x10000] ;  /* 0x01000000c41c783b */ /* 0x000fe20000004200 */
[----:B------:R-:W-:Y:S02]  /*11010*/  FMNMX.FTZ R132, R237, R132, !PT ;  /* 0x00000084ed847209 */ /* 0x000fe40007810000 */
[----:B------:R-:W-:Y:S02]  /*11020*/  ISETP.GE.OR P3, PT, R0, R222, !P3 ;  /* 0x000000de0000720c */ /* 0x000fe40005f66670 */
[----:B------:R-:W-:Y:S02]  /*11030*/  FSEL R241, R34, -INF , !P0 ;  /* 0xff80000022f17808 */ /* 0x000fe40004000000 */
[----:B------:R-:W-:Y:S02]  /*11040*/  FMNMX.FTZ R0, R240, R2, !PT ;  /* 0x00000002f0007209 */ /* 0x000fe40007810000 */
[----:B------:R-:W-:Y:S02]  /*11050*/  FMNMX.FTZ R132, R239, R132, !PT ;  /* 0x00000084ef847209 */ /* 0x000fe40007810000 */
[----:B------:R-:W-:Y:S02]  /*11060*/  FSEL R135, R35, -INF , !P3 ;  /* 0xff80000023877808 */ /* 0x000fe40005800000 */
[----:B------:R-:W-:Y:S01]  /*11070*/  FMNMX.FTZ R0, R241, R0, !PT ;  /* 0x00000000f1007209 */ /* 0x000fe20007810000 */
[----:B------:R-:W-:Y:S03]  /*11080*/  SHFL.BFLY PT, R3, R132, 0x2, 0x1f ;  /* 0x0c401f0084037f89 */ /* 0x000fe600000e0000 */
[----:B------:R-:W-:Y:S05]  /*11090*/  FMNMX.FTZ R0, R135, R0, !PT ;  /* 0x0000000087007209 */ /* 0x000fea0007810000 */
[----:B------:R-:W1:Y:S02]  /*110a0*/  SHFL.BFLY PT, R2, R0, 0x2, 0x1f ;  /* 0x0c401f0000027f89 */ /* 0x000e6400000e0000 */
[----:B-1----:R-:W-:Y:S02]  /*110b0*/  FMNMX.FTZ R0, R0, R2, !PT ;  /* 0x0000000200007209 */ /* 0x002fe40007810000 */
[----:B------:R-:W-:Y:S04]  /*110c0*/  FMNMX.FTZ R132, R132, R3, !PT ;  /* 0x0000000384847209 */ /* 0x000fe80007810000 */
[----:B------:R-:W-:Y:S08]  /*110d0*/  SHFL.BFLY PT, R2, R0, 0x1, 0x1f ;  /* 0x0c201f0000027f89 */ /* 0x000ff000000e0000 */
[----:B------:R-:W1:Y:S02]  /*110e0*/  SHFL.BFLY PT, R3, R132, 0x1, 0x1f ;  /* 0x0c201f0084037f89 */ /* 0x000e6400000e0000 */
[----:B-1----:R-:W-:Y:S02]  /*110f0*/  FMNMX.FTZ R132, R132, R3, !PT ;  /* 0x0000000384847209 */ /* 0x002fe40007810000 */
[----:B------:R-:W-:Y:S02]  /*11100*/  FMNMX.FTZ R3, R0, R2, !PT ;  /* 0x0000000200037209 */ /* 0x000fe40007810000 */
[C---:B------:R-:W-:Y:S01]  /*11110*/  FSETP.NEU.FTZ.AND P1, PT, R132.reuse, -INF , PT ;  /* 0xff8000008400780b */ /* 0x040fe20003f3d000 */
[C---:B------:R-:W-:Y:S01]  /*11120*/  FMUL.FTZ R172, R132.reuse, UR4 ;  /* 0x0000000484ac7c20 */ /* 0x040fe20008410000 */
[C---:B------:R-:W-:Y:S01]  /*11130*/  FSETP.NEU.FTZ.AND P0, PT, R3.reuse, -INF , PT ;  /* 0xff8000000300780b */ /* 0x040fe20003f1d000 */
[----:B------:R-:W-:Y:S01]  /*11140*/  FMUL.FTZ R173, R3, UR4 ;  /* 0x0000000403ad7c20 */ /* 0x000fe20008410000 */
[----:B------:R-:W-:Y:S02]  /*11150*/  FSEL R0, R132, RZ, P1 ;  /* 0x000000ff84007208 */ /* 0x000fe40000800000 */
[----:B------:R-:W-:Y:S02]  /*11160*/  FSEL R172, R172, RZ, P1 ;  /* 0x000000ffacac7208 */ /* 0x000fe40000800000 */
[----:B------:R-:W-:Y:S01]  /*11170*/  FSEL R173, R173, RZ, P0 ;  /* 0x000000ffadad7208 */ /* 0x000fe20000000000 */
[----:B------:R-:W-:Y:S01]  /*11180*/  FADD.FTZ R2, -R0, R133 ;  /* 0x0000008500027221 */ /* 0x000fe20000010100 */
[----:B------:R-:W-:Y:S01]  /*11190*/  FSEL R0, R3, RZ, P0 ;  /* 0x000000ff03007208 */ /* 0x000fe20000000000 */
[--C-:B------:R-:W-:Y:S01]  /*111a0*/  FFMA.FTZ R4, R4, UR4, -R172.reuse ;  /* 0x0000000404047c23 */ /* 0x100fe200080108ac */
[--C-:B------:R-:W-:Y:S01]  /*111b0*/  FFMA.FTZ R5, R5, UR4, -R172.reuse ;  /* 0x0000000405057c23 */ /* 0x100fe200080108ac */
[----:B------:R-:W-:Y:S01]  /*111c0*/  FMUL.FTZ R2, R2, UR4 ;  /* 0x0000000402027c20 */ /* 0x000fe20008410000 */
[----:B------:R-:W-:Y:S01]  /*111d0*/  FFMA.FTZ R8, R8, UR4, -R172 ;  /* 0x0000000408087c23 */ /* 0x000fe200080108ac */
[----:B------:R-:W-:Y:S01]  /*111e0*/  FADD.FTZ R0, -R0, R134 ;  /* 0x0000008600007221 */ /* 0x000fe20000010100 */
[--C-:B------:R-:W-:Y:S01]  /*111f0*/  FFMA.FTZ R9, R9, UR4, -R172.reuse ;  /* 0x0000000409097c23 */ /* 0x100fe200080108ac */
[--C-:B------:R-:W-:Y:S01]  /*11200*/  FFMA.FTZ R6, R6, UR4, -R173.reuse ;  /* 0x0000000406067c23 */ /* 0x100fe200080108ad */
[--C-:B------:R-:W-:Y:S01]  /*11210*/  FFMA.FTZ R7, R7, UR4, -R173.reuse ;  /* 0x0000000407077c23 */ /* 0x100fe200080108ad */
[----:B------:R-:W-:Y:S01]  /*11220*/  FMUL.FTZ R0, R0, UR4 ;  /* 0x0000000400007c20 */ /* 0x000fe20008410000 */
[--C-:B------:R-:W-:Y:S01]  /*11230*/  FFMA.FTZ R10, R10, UR4, -R173.reuse ;  /* 0x000000040a0a7c23 */ /* 0x100fe200080108ad */
[--C-:B------:R-:W-:Y:S01]  /*11240*/  FFMA.FTZ R11, R11, UR4, -R173.reuse ;  /* 0x000000040b0b7c23 */ /* 0x100fe200080108ad */
[----:B------:R-:W-:Y:S01]  /*11250*/  MUFU.EX2 R247, R4 ;  /* 0x0000000400f77308 */ /* 0x000fe20000000800 */
[--C-:B------:R-:W-:Y:S01]  /*11260*/  FFMA.FTZ R133, R174, UR4, -R172.reuse ;  /* 0x00000004ae857c23 */ /* 0x100fe200080108ac */
[--C-:B------:R-:W-:Y:S01]  /*11270*/  FFMA.FTZ R134, R178, UR4, -R173.reuse ;  /* 0x00000004b2867c23 */ /* 0x100fe200080108ad */
[----:B------:R-:W-:Y:S07]  /*11280*/  PLOP3.LUT P0, PT, PT, PT, UP0, 0x80, 0x0 ;  /* 0x000000000000781c */ /* 0x000fee0003f0f008 */
[----:B------:R-:W1:Y:S10]  /*11290*/  MUFU.EX2 R246, R5 ;  /* 0x0000000500f67308 */ /* 0x000e740000000800 */
[----:B------:R-:W-:Y:S10]  /*112a0*/  MUFU.EX2 R249, R8 ;  /* 0x0000000800f97308 */ /* 0x000ff40000000800 */
[----:B------:R-:W2:Y:S01]  /*112b0*/  MUFU.EX2 R248, R9 ;  /* 0x0000000900f87308 */ /* 0x000ea20000000800 */
[----:B-1----:R-:W-:Y:S09]  /*112c0*/  F2FP.F16.F32.PACK_AB R168, R246, R247 ;  /* 0x000000f7f6a8723e */ /* 0x002ff200000000ff */
[----:B------:R-:W-:Y:S10]  /*112d0*/  MUFU.EX2 R242, R6 ;  /* 0x0000000600f27308 */ /* 0x000ff40000000800 */
[----:B------:R-:W1:Y:S01]  /*112e0*/  MUFU.EX2 R245, R7 ;  /* 0x0000000700f57308 */ /* 0x000e620000000800 */
[----:B--2---:R-:W-:Y:S09]  /*112f0*/  F2FP.F16.F32.PACK_AB R170, R248, R249 ;  /* 0x000000f9f8aa723e */ /* 0x004ff200000000ff */
[----:B------:R-:W-:Y:S10]  /*11300*/  MUFU.EX2 R244, R10 ;  /* 0x0000000a00f47308 */ /* 0x000ff40000000800 */
[----:B------:R-:W2:Y:S01]  /*11310*/  MUFU.EX2 R243, R11 ;  /* 0x0000000b00f37308 */ /* 0x000ea20000000800 */
[----:B-1----:R-:W-:Y:S09]  /*11320*/  F2FP.F16.F32.PACK_AB R169, R245, R242 ;  /* 0x000000f2f5a9723e */ /* 0x002ff200000000ff */
[----:B------:R-:W1:Y:S10]  /*11330*/  MUFU.EX2 R2, R2 ;  /* 0x0000000200027308 */ /* 0x000e740000000800 */
[----:B------:R-:W3:Y:S01]  /*11340*/  MUFU.EX2 R0, R0 ;  /* 0x0000000000007308 */ /* 0x000ee20000000800 */
[----:B--2---:R-:W-:Y:S09]  /*11350*/  F2FP.F16.F32.PACK_AB R171, R243, R244 ;  /* 0x000000f4f3ab723e */ /* 0x004ff200000000ff */
[----:B------:R2:W-:Y:S01]  /*11360*/  MUFU.EX2 R234, R133 ;  /* 0x0000008500ea7308 */ /* 0x0005e20000000800 */
        /* <DEDUP_REMOVED lines=8> */
[C---:B---3--:R-:W-:Y:S01]  /*113f0*/  FMUL.FTZ R6, R0.reuse, R142 ;  /* 0x0000008e00067220 */ /* 0x048fe20000410000 */
[C---:B------:R-:W-:Y:S01]  /*11400*/  FMUL.FTZ R7, R0.reuse, R143 ;  /* 0x0000008f00077220 */ /* 0x040fe20000410000 */
[C---:B------:R-:W-:Y:S01]  /*11410*/  FMUL.FTZ R10, R0.reuse, R138 ;  /* 0x0000008a000a7220 */ /* 0x040fe20000410000 */
[C---:B------:R-:W-:Y:S01]  /*11420*/  FMUL.FTZ R11, R0.reuse, R139 ;  /* 0x0000008b000b7220 */ /* 0x040fe20000410000 */
[----:B------:R-:W-:Y:S01]  /*11430*/  LDSM.16.MT88.4 R140, [R193+0x12000] ;  /* 0x01200000c18c783b */ /* 0x000fe20000004200 */
[C---:B------:R-:W-:Y:S01]  /*11440*/  FMUL.FTZ R18, R0.reuse, R146 ;  /* 0x0000009200127220 */ /* 0x040fe20000410000 */
[C---:B------:R-:W-:Y:S01]  /*11450*/  FMUL.FTZ R19, R0.reuse, R147 ;  /* 0x0000009300137220 */ /* 0x040fe20000410000 */
[C---:B------:R-:W-:Y:S01]  /*11460*/  FMUL.FTZ R26, R0.reuse, R154 ;  /* 0x0000009a001a7220 */ /* 0x040fe20000410000 */
[C---:B------:R-:W-:Y:S01]  /*11470*/  HMMA.16816.F32 R4, R168.reuse, R12, R4 ;  /* 0x0000000ca804723c */ /* 0x040fe20000001804 */
[----:B------:R-:W-:Y:S03]  /*11480*/  MUFU.EX2 R230, R134 ;  /* 0x0000008600e67308 */ /* 0x000fe60000000800 */
[----:B------:R-:W1:Y:S01]  /*11490*/  LDSM.16.MT88.4 R136, [R195+0x10000] ;  /* 0x01000000c388783b */ /* 0x000e620000004200 */
[----:B------:R-:W-:Y:S01]  /*114a0*/  FMUL.FTZ R27, R0, R155 ;  /* 0x0000009b001b7220 */ /* 0x000fe20000410000 */
[C---:B------:R-:W-:Y:S05]  /*114b0*/  HMMA.16816.F32 R8, R168.reuse, R14, R8 ;  /* 0x0000000ea808723c */ /* 0x040fea0000001808 */
[C---:B------:R-:W-:Y:S01]  /*114c0*/  FMUL.FTZ R12, R2.reuse, R148 ;  /* 0x00000094020c7220 */ /* 0x040fe20000410000 */
[----:B------:R-:W-:Y:S01]  /*114d0*/  FMUL.FTZ R13, R2, R149 ;  /* 0x00000095020d7220 */ /* 0x000fe20000410000 */
[C---:B------:R-:W-:Y:S01]  /*114e0*/  FMUL.FTZ R14, R0.reuse, R150 ;  /* 0x00000096000e7220 */ /* 0x040fe20000410000 */
[----:B------:R-:W-:Y:S01]  /*114f0*/  FMUL.FTZ R15, R0, R151 ;  /* 0x00000097000f7220 */ /* 0x000fe20000410000 */
[----:B------:R-:W3:Y:S02]  /*11500*/  LDSM.16.MT88.4 R144, [R194+0x12000] ;  /* 0x01200000c290783b */ /* 0x000ee40000004200 */
[C---:B------:R-:W-:Y:S01]  /*11510*/  FMUL.FTZ R32, R2.reuse, R160 ;  /* 0x000000a002207220 */ /* 0x040fe20000410000 */
[----:B------:R-:W-:Y:S01]  /*11520*/  FMUL.FTZ R33, R2, R161 ;  /* 0x000000a102217220 */ /* 0x000fe20000410000 */
[C---:B------:R-:W-:Y:S01]  /*11530*/  FMUL.FTZ R34, R0.reuse, R162 ;  /* 0x000000a200227220 */ /* 0x040fe20000410000 */
[----:B------:R-:W-:Y:S01]  /*11540*/  FMUL.FTZ R35, R0, R163 ;  /* 0x000000a300237220 */ /* 0x000fe20000410000 */
[C---:B------:R-:W-:Y:S02]  /*11550*/  HMMA.16816.F32 R12, R168.reuse, R20, R12 ;  /* 0x00000014a80c723c */ /* 0x040fe4000000180c */
[----:B------:R-:W-:Y:S01]  /*11560*/  LDSM.16.MT88.4 R148, [R196+0x10800] ;  /* 0x01080000c494783b */ /* 0x000fe20000004200 */
[--C-:B--2---:R-:W-:Y:S01]  /*11570*/  FFMA.FTZ R133, R175, UR4, -R172.reuse ;  /* 0x00000004af857c23 */ /* 0x104fe200080108ac */
[C---:B------:R-:W-:Y:S01]  /*11580*/  FMUL.FTZ R36, R2.reuse, R36 ;  /* 0x0000002402247220 */ /* 0x040fe20000410000 */
[C---:B------:R-:W-:Y:S01]  /*11590*/  FMUL.FTZ R37, R2.reuse, R37 ;  /* 0x0000002502257220 */ /* 0x040fe20000410000 */
[C---:B------:R-:W-:Y:S01]  /*115a0*/  HMMA.16816.F32 R16, R168.reuse, R22, R16 ;  /* 0x00000016a810723c */ /* 0x040fe20000001810 */
[----:B------:R2:W4:Y:S03]  /*115b0*/  MUFU.EX2 R233, R133 ;  /* 0x0000008500e97308 */ /* 0x0005260000000800 */
[----:B------:R-:W-:Y:S01]  /*115c0*/  LDSM.16.MT88.4 R152, [R195+0x10800] ;  /* 0x01080000c398783b */ /* 0x000fe20000004200 */
[C---:B------:R-:W-:Y:S01]  /*115d0*/  FMUL.FTZ R20, R2.reuse, R156 ;  /* 0x0000009c02147220 */ /* 0x040fe20000410000 */
[----:B------:R-:W-:Y:S01]  /*115e0*/  FMUL.FTZ R21, R2, R157 ;  /* 0x0000009d02157220 */ /* 0x000fe20000410000 */
[C---:B------:R-:W-:Y:S01]  /*115f0*/  FMUL.FTZ R22, R0.reuse, R158 ;  /* 0x0000009e00167220 */ /* 0x040fe20000410000 */
[C---:B------:R-:W-:Y:S03]  /*11600*/  FMUL.FTZ R23, R0.reuse, R159 ;  /* 0x0000009f00177220 */ /* 0x040fe60000410000 */
[C---:B------:R-:W-:Y:S01]  /*11610*/  FMUL.FTZ R38, R0.reuse, R38 ;  /* 0x0000002600267220 */ /* 0x040fe20000410000 */
[----:B------:R-:W-:Y:S01]  /*11620*/  LDSM.16.MT88.4 R156, [R194+0x11800] ;  /* 0x01180000c29c783b */ /* 0x000fe20000004200 */
[----:B------:R-:W-:Y:S01]  /*11630*/  FMUL.FTZ R39, R0, R39 ;  /* 0x0000002700277220 */ /* 0x000fe20000410000 */
[C---:B------:R-:W-:Y:S01]  /*11640*/  FMUL.FTZ R40, R2.reuse, R40 ;  /* 0x0000002802287220 */ /* 0x040fe20000410000 */
[C---:B------:R-:W-:Y:S03]  /*11650*/  HMMA.16816.F32 R20, R168.reuse, R28, R20 ;  /* 0x0000001ca814723c */ /* 0x040fe60000001814 */
[--C-:B--2---:R-:W-:Y:S01]  /*11660*/  FFMA.FTZ R133, R177, UR4, -R172.reuse ;  /* 0x00000004b1857c23 */ /* 0x104fe200080108ac */
[C---:B------:R-:W-:Y:S01]  /*11670*/  FMUL.FTZ R41, R2.reuse, R41 ;  /* 0x0000002902297220 */ /* 0x040fe20000410000 */
[----:B------:R-:W-:Y:S01]  /*11680*/  LDSM.16.MT88.4 R160, [R196+0x11800] ;  /* 0x01180000c4a0783b */ /* 0x000fe20000004200 */
[C---:B------:R-:W-:Y:S01]  /*11690*/  HMMA.16816.F32 R24, R168.reuse, R30, R24 ;  /* 0x0000001ea818723c */ /* 0x040fe20000001818 */
[----:B------:R2:W-:Y:S04]  /*116a0*/  MUFU.EX2 R232, R133 ;  /* 0x0000008500e87308 */ /* 0x0005e80000000800 */
[C---:B------:R-:W-:Y:S01]  /*116b0*/  FMUL.FTZ R28, R2.reuse, R164 ;  /* 0x000000a4021c7220 */ /* 0x040fe20000410000 */
[----:B------:R-:W-:Y:S01]  /*116c0*/  FMUL.FTZ R29, R2, R165 ;  /* 0x000000a5021d7220 */ /* 0x000fe20000410000 */
[C---:B------:R-:W-:Y:S01]  /*116d0*/  FMUL.FTZ R30, R0.reuse, R166 ;  /* 0x000000a6001e7220 */ /* 0x040fe20000410000 */
[C---:B------:R-:W-:Y:S03]  /*116e0*/  FMUL.FTZ R31, R0.reuse, R167 ;  /* 0x000000a7001f7220 */ /* 0x040fe60000410000 */
[C---:B------:R-:W-:Y:S01]  /*116f0*/  FMUL.FTZ R42, R0.reuse, R42 ;  /* 0x0000002a002a7220 */ /* 0x040fe20000410000 */
[----:B------:R-:W-:Y:S01]  /*11700*/  FMUL.FTZ R43, R0, R43 ;  /* 0x0000002b002b7220 */ /* 0x000fe20000410000 */
[C---:B------:R-:W-:Y:S01]  /*11710*/  FMUL.FTZ R44, R2.reuse, R44 ;  /* 0x0000002c022c7220 */ /* 0x040fe20000410000 */
[----:B------:R-:W-:Y:S01]  /*11720*/  FMUL.FTZ R45, R2, R45 ;  /* 0x0000002d022d7220 */ /* 0x000fe20000410000 */
[C---:B-1----:R-:W-:Y:S03]  /*11730*/  HMMA.16816.F32 R28, R168.reuse, R136, R28 ;  /* 0x00000088a81c723c */ /* 0x042fe6000000181c */
[--C-:B--2---:R-:W-:Y:S01]  /*11740*/  FFMA.FTZ R133, R176, UR4, -R172.reuse ;  /* 0x00000004b0857c23 */ /* 0x104fe200080108ac */
[C---:B------:R-:W-:Y:S01]  /*11750*/  FMUL.FTZ R46, R0.reuse, R46 ;  /* 0x0000002e002e7220 */ /* 0x040fe20000410000 */
[----:B------:R-:W-:Y:S01]  /*11760*/  FMUL.FTZ R47, R0, R47 ;  /* 0x0000002f002f7220 */ /* 0x000fe20000410000 */
[C---:B------:R-:W-:Y:S01]  /*11770*/  HMMA.16816.F32 R32, R168.reuse, R138, R32 ;  /* 0x0000008aa820723c */ /* 0x040fe20000001820 */
[----:B------:R-:W1:Y:S01]  /*11780*/  LDSM.16.MT88.4 R136, [R196+0x12000] ;  /* 0x01200000c488783b */ /* 0x000e620000004200 */
[----:B------:R2:W5:Y:S03]  /*11790*/  MUFU.EX2 R231, R133 ;  /* 0x0000008500e77308 */ /* 0x0005660000000800 */
[C---:B------:R-:W-:Y:S01]  /*117a0*/  FMUL.FTZ R48, R2.reuse, R48 ;  /* 0x0000003002307220 */ /* 0x040fe20000410000 */
[C---:B------:R-:W-:Y:S05]  /*117b0*/  HMMA.16816.F32 R36, R168.reuse, R140, R36 ;  /* 0x0000008ca824723c */ /* 0x040fea0000001824 */
[----:B------:R-:W-:Y:S01]  /*117c0*/  FMUL.FTZ R49, R2, R49 ;  /* 0x0000003102317220 */ /* 0x000fe20000410000 */
[C---:B------:R-:W-:Y:S01]  /*117d0*/  HMMA.16816.F32 R40, R168.reuse, R142, R40 ;  /* 0x0000008ea828723c */ /* 0x040fe20000001828 */
[----:B------:R-:W4:Y:S04]  /*117e0*/  LDSM.16.MT88.4 R140, [R195+0x12000] ;  /* 0x01200000c38c783b */ /* 0x000f280000004200 */
[C---:B------:R-:W-:Y:S01]  /*117f0*/  FMUL.FTZ R50, R0.reuse, R50 ;  /* 0x0000003200327220 */ /* 0x040fe20000410000 */
[C---:B---3--:R-:W-:Y:S05]  /*11800*/  HMMA.16816.F32 R44, R168.reuse, R144, R44 ;  /* 0x00000090a82c723c */ /* 0x048fea000000182c */
[----:B------:R-:W-:Y:S01]  /*11810*/  FMUL.FTZ R51, R0, R51 ;  /* 0x0000003300337220 */ /* 0x000fe20000410000 */
[--C-:B--2---:R-:W-:Y:S01]  /*11820*/  FFMA.FTZ R133, R179, UR4, -R173.reuse ;  /* 0x00000004b3857c23 */ /* 0x104fe200080108ad */
[C---:B------:R-:W-:Y:S01]  /*11830*/  FMUL.FTZ R52, R2.reuse, R52 ;  /* 0x0000003402347220 */ /* 0x040fe20000410000 */
[----:B------:R-:W-:Y:S02]  /*11840*/  LDSM.16.MT88.4 R176, [R193+0x13800] ;  /* 0x01380000c1b0783b */ /* 0x000fe40000004200 */
[----:B------:R2:W3:Y:S01]  /*11850*/  MUFU.EX2 R229, R133 ;  /* 0x0000008500e57308 */ /* 0x0004e20000000800 */
[----:B------:R-:W-:Y:S01]  /*11860*/  FMUL.FTZ R53, R2, R53 ;  /* 0x0000003502357220 */ /* 0x000fe20000410000 */
[C---:B------:R-:W-:Y:S03]  /*11870*/  HMMA.16816.F32 R48, R168.reuse, R146, R48 ;  /* 0x00000092a830723c */ /* 0x040fe60000001830 */
[C---:B------:R-:W-:Y:S01]  /*11880*/  FMUL.FTZ R54, R0.reuse, R54 ;  /* 0x0000003600367220 */ /* 0x040fe20000410000 */
[----:B------:R-:W5:Y:S01]  /*11890*/  LDSM.16.MT88.4 R144, [R193+0x14000] ;  /* 0x01400000c190783b */ /* 0x000f620000004200 */
[----:B------:R-:W-:Y:S01]  /*118a0*/  FMUL.FTZ R55, R0, R55 ;  /* 0x0000003700377220 */ /* 0x000fe20000410000 */
[C---:B------:R-:W-:Y:S01]  /*118b0*/  FMUL.FTZ R56, R2.reuse, R56 ;  /* 0x0000003802387220 */ /* 0x040fe20000410000 */
[----:B------:R-:W-:Y:S01]  /*118c0*/  FMUL.FTZ R57, R2, R57 ;  /* 0x0000003902397220 */ /* 0x000fe20000410000 */
[C---:B------:R-:W-:Y:S03]  /*118d0*/  FMUL.FTZ R58, R0.reuse, R58 ;  /* 0x0000003a003a7220 */ /* 0x040fe60000410000 */
[----:B------:R-:W-:Y:S01]  /*118e0*/  FMUL.FTZ R59, R0, R59 ;  /* 0x0000003b003b7220 */ /* 0x000fe20000410000 */
[C---:B-1----:R-:W-:Y:S03]  /*118f0*/  HMMA.16816.F32 R52, R168.reuse, R136, R52 ;  /* 0x00000088a834723c */ /* 0x042fe60000001834 */
[C---:B------:R-:W-:Y:S01]  /*11900*/  FMUL.FTZ R60, R2.reuse, R60 ;  /* 0x0000003c023c7220 */ /* 0x040fe20000410000 */
[----:B------:R-:W-:Y:S01]  /*11910*/  FMUL.FTZ R61, R2, R61 ;  /* 0x0000003d023d7220 */ /* 0x000fe20000410000 */
        /* <DEDUP_REMOVED lines=19> */
[C---:B-----5:R-:W-:Y:S03]  /*11a50*/  HMMA.16816.F32 R68, R168.reuse, R144, R68 ;  /* 0x00000090a844723c */ /* 0x060fe60000001844 */
[C---:B------:R-:W-:Y:S01]  /*11a60*/  FMUL.FTZ R76, R2.reuse, R76 ;  /* 0x0000004c024c7220 */ /* 0x040fe20000410000 */
[----:B------:R-:W-:Y:S01]  /*11a70*/  FMUL.FTZ R77, R2, R77 ;  /* 0x0000004d024d7220 */ /* 0x000fe20000410000 */
[C---:B------:R-:W-:Y:S01]  /*11a80*/  FMUL.FTZ R78, R0.reuse, R78 ;  /* 0x0000004e004e7220 */ /* 0x040fe20000410000 */
[C---:B------:R-:W-:Y:S01]  /*11a90*/  HMMA.16816.F32 R72, R168.reuse, R146, R72 ;  /* 0x00000092a848723c */ /* 0x040fe20000001848 */
[----:B------:R-:W5:Y:S04]  /*11aa0*/  LDSM.16.MT88.4 R144, [R195+0x14000] ;  /* 0x01400000c390783b */ /* 0x000f680000004200 */
        /* <DEDUP_REMOVED lines=45> */
[--C-:B--2---:R-:W-:Y:S01]  /*11d80*/  FFMA.FTZ R133, R181, UR4, -R173.reuse ;  /* 0x00000004b5857c23 */ /* 0x104fe200080108ad */
[C---:B------:R-:W-:Y:S01]  /*11d90*/  FMUL.FTZ R112, R2.reuse, R112 ;  /* 0x0000007002707220 */ /* 0x040fe20000410000 */
[----:B------:R-:W-:Y:S02]  /*11da0*/  FMUL.FTZ R113, R2, R113 ;  /* 0x0000007102717220 */ /* 0x000fe40000410000 */
[----:B------:R2:W-:Y:S01]  /*11db0*/  MUFU.EX2 R228, R133 ;  /* 0x0000008500e47308 */ /* 0x0005e20000000800 */
[C---:B------:R-:W-:Y:S01]  /*11dc0*/  FMUL.FTZ R114, R0.reuse, R114 ;  /* 0x0000007200727220 */ /* 0x040fe20000410000 */
[C---:B----4-:R-:W-:Y:S03]  /*11dd0*/  HMMA.16816.F32 R108, R168.reuse, R140, R108 ;  /* 0x0000008ca86c723c */ /* 0x050fe6000000186c */
[----:B------:R-:W-:Y:S01]  /*11de0*/  FMUL.FTZ R115, R0, R115 ;  /* 0x0000007300737220 */ /* 0x000fe20000410000 */
[C---:B------:R-:W-:Y:S01]  /*11df0*/  FMUL.FTZ R116, R2.reuse, R116 ;  /* 0x0000007402747220 */ /* 0x040fe20000410000 */
[----:B------:R-:W-:Y:S01]  /*11e00*/  FMUL.FTZ R117, R2, R117 ;  /* 0x0000007502757220 */ /* 0x000fe20000410000 */
[C---:B------:R-:W-:Y:S01]  /*11e10*/  FMUL.FTZ R118, R0.reuse, R118 ;  /* 0x0000007600767220 */ /* 0x040fe20000410000 */
[----:B------:R-:W-:Y:S01]  /*11e20*/  FMUL.FTZ R119, R0, R119 ;  /* 0x0000007700777220 */ /* 0x000fe20000410000 */
[C---:B------:R-:W-:Y:S02]  /*11e30*/  FMUL.FTZ R120, R2.reuse, R120 ;  /* 0x0000007802787220 */ /* 0x040fe40000410000 */
[C---:B------:R-:W-:Y:S01]  /*11e40*/  HMMA.16816.F32 R112, R168.reuse, R142, R112 ;  /* 0x0000008ea870723c */ /* 0x040fe20000001870 */
[----:B------:R-:W4:Y:S02]  /*11e50*/  LDSM.16.MT88.4 R140, [R193+0x10800] ;  /* 0x01080000c18c783b */ /* 0x000f240000004200 */
[----:B------:R-:W-:Y:S01]  /*11e60*/  FMUL.FTZ R121, R2, R121 ;  /* 0x0000007902797220 */ /* 0x000fe20000410000 */
[C---:B------:R-:W-:Y:S01]  /*11e70*/  FMUL.FTZ R122, R0.reuse, R122 ;  /* 0x0000007a007a7220 */ /* 0x040fe20000410000 */
[----:B------:R-:W-:Y:S01]  /*11e80*/  FMUL.FTZ R123, R0, R123 ;  /* 0x0000007b007b7220 */ /* 0x000fe20000410000 */
[C---:B-----5:R-:W-:Y:S05]  /*11e90*/  HMMA.16816.F32 R116, R168.reuse, R144, R116 ;  /* 0x00000090a874723c */ /* 0x060fea0000001874 */
[--C-:B--2---:R-:W-:Y:S01]  /*11ea0*/  FFMA.FTZ R133, R180, UR4, -R173.reuse ;  /* 0x00000004b4857c23 */ /* 0x104fe200080108ad */
[C---:B------:R-:W-:Y:S01]  /*11eb0*/  HMMA.16816.F32 R120, R168.reuse, R146, R120 ;  /* 0x00000092a878723c */ /* 0x040fe20000001878 */
[----:B------:R-:W2:Y:S02]  /*11ec0*/  LDSM.16.MT88.4 R144, [R194+0x10800] ;  /* 0x01080000c290783b */ /* 0x000ea40000004200 */
[----:B------:R5:W3:Y:S02]  /*11ed0*/  MUFU.EX2 R227, R133 ;  /* 0x0000008500e37308 */ /* 0x000ae40000000800 */
        /* <DEDUP_REMOVED lines=8> */
[C---:B-1----:R-:W-:Y:S03]  /*11f60*/  HMMA.16816.F32 R124, R168.reuse, R136, R124 ;  /* 0x00000088a87c723c */ /* 0x042fe6000000187c */
[--C-:B-----5:R-:W-:Y:S03]  /*11f70*/  FFMA.FTZ R133, R183, UR4, -R172.reuse ;  /* 0x00000004b7857c23 */ /* 0x120fe600080108ac */
[----:B------:R-:W-:Y:S01]  /*11f80*/  HMMA.16816.F32 R128, R168, R138, R128 ;  /* 0x0000008aa880723c */ /* 0x000fe20000001880 */
[----:B------:R1:W-:Y:S04]  /*11f90*/  MUFU.EX2 R225, R133 ;  /* 0x0000008500e17308 */ /* 0x0003e80000000800 */
[----:B------:R-:W-:Y:S02]  /*11fa0*/  F2FP.F16.F32.PACK_AB R136, R233, R234 ;  /* 0x000000eae988723e */ /* 0x000fe400000000ff */
[----:B------:R-:W-:Y:S04]  /*11fb0*/  F2FP.F16.F32.PACK_AB R138, R231, R232 ;  /* 0x000000e8e78a723e */ /* 0x000fe800000000ff */
[----:B---3--:R-:W-:Y:S02]  /*11fc0*/  F2FP.F16.F32.PACK_AB R137, R229, R230 ;  /* 0x000000e6e589723e */ /* 0x008fe400000000ff */
[----:B------:R-:W-:Y:S07]  /*11fd0*/  F2FP.F16.F32.PACK_AB R139, R227, R228 ;  /* 0x000000e4e38b723e */ /* 0x000fee00000000ff */
[C---:B----4-:R-:W-:Y:S05]  /*11fe0*/  HMMA.16816.F32 R4, R136.reuse, R140, R4 ;  /* 0x0000008c8804723c */ /* 0x050fea0000001804 */
[--C-:B-1----:R-:W-:Y:S01]  /*11ff0*/  FFMA.FTZ R133, R184, UR4, -R172.reuse ;  /* 0x00000004b8857c23 */ /* 0x102fe200080108ac */
[C---:B------:R-:W-:Y:S01]  /*12000*/  HMMA.16816.F32 R8, R136.reuse, R142, R8 ;  /* 0x0000008e8808723c */ /* 0x040fe20000001808 */
[----:B------:R-:W1:Y:S02]  /*12010*/  LDSM.16.MT88.4 R140, [R193+0x12800] ;  /* 0x01280000c18c783b */ /* 0x000e640000004200 */
[----:B------:R3:W4:Y:S03]  /*12020*/  MUFU.EX2 R224, R133 ;  /* 0x0000008500e07308 */ /* 0x0007260000000800 */
[C---:B--2---:R-:W-:Y:S06]  /*12030*/  HMMA.16816.F32 R12, R136.reuse, R144, R12 ;  /* 0x00000090880c723c */ /* 0x044fec000000180c */
[C---:B------:R-:W-:Y:S01]  /*12040*/  HMMA.16816.F32 R16, R136.reuse, R146, R16 ;  /* 0x000000928810723c */ /* 0x040fe20000001810 */
[----:B------:R-:W2:Y:S05]  /*12050*/  LDSM.16.MT88.4 R144, [R194+0x12800] ;  /* 0x01280000c290783b */ /* 0x000eaa0000004200 */
[C---:B------:R-:W-:Y:S05]  /*12060*/  HMMA.16816.F32 R20, R136.reuse, R148, R20 ;  /* 0x000000948814723c */ /* 0x040fea0000001814 */
[--C-:B---3--:R-:W-:Y:S01]  /*12070*/  FFMA.FTZ R133, R182, UR4, -R172.reuse ;  /* 0x00000004b6857c23 */ /* 0x108fe200080108ac */
[C---:B------:R-:W-:Y:S01]  /*12080*/  HMMA.16816.F32 R24, R136.reuse, R150, R24 ;  /* 0x000000968818723c */ /* 0x040fe20000001818 */
[----:B------:R-:W3:Y:S02]  /*12090*/  LDSM.16.MT88.4 R148, [R196+0x12800] ;  /* 0x01280000c494783b */ /* 0x000ee40000004200 */
[----:B------:R5:W-:Y:S03]  /*120a0*/  MUFU.EX2 R190, R133 ;  /* 0x0000008500be7308 */ /* 0x000be60000000800 */
[C---:B------:R-:W-:Y:S06]  /*120b0*/  HMMA.16816.F32 R28, R136.reuse, R152, R28 ;  /* 0x00000098881c723c */ /* 0x040fec000000181c */
[C---:B------:R-:W-:Y:S01]  /*120c0*/  HMMA.16816.F32 R32, R136.reuse, R154, R32 ;  /* 0x0000009a8820723c */ /* 0x040fe20000001820 */
[----:B------:R-:W4:Y:S05]  /*120d0*/  LDSM.16.MT88.4 R152, [R195+0x12800] ;  /* 0x01280000c398783b */ /* 0x000f2a0000004200 */
[C---:B-1----:R-:W-:Y:S05]  /*120e0*/  HMMA.16816.F32 R36, R136.reuse, R140, R36 ;  /* 0x0000008c8824723c */ /* 0x042fea0000001824 */
[--C-:B-----5:R-:W-:Y:S01]  /*120f0*/  FFMA.FTZ R133, R185, UR4, -R172.reuse ;  /* 0x00000004b9857c23 */ /* 0x120fe200080108ac */
[C---:B------:R-:W-:Y:S01]  /*12100*/  HMMA.16816.F32 R40, R136.reuse, R142, R40 ;  /* 0x0000008e8828723c */ /* 0x040fe20000001828 */
[----:B------:R-:W1:Y:S02]  /*12110*/  LDSM.16.MT88.4 R140, [R193+0x14800] ;  /* 0x01480000c18c783b */ /* 0x000e640000004200 */
[----:B------:R5:W1:Y:S03]  /*12120*/  MUFU.EX2 R191, R133 ;  /* 0x0000008500bf7308 */ /* 0x000a660000000800 */
[C---:B--2---:R-:W-:Y:S06]  /*12130*/  HMMA.16816.F32 R44, R136.reuse, R144, R44 ;  /* 0x00000090882c723c */ /* 0x044fec000000182c */
[C---:B------:R-:W-:Y:S01]  /*12140*/  HMMA.16816.F32 R48, R136.reuse, R146, R48 ;  /* 0x000000928830723c */ /* 0x040fe20000001830 */
[----:B------:R-:W2:Y:S05]  /*12150*/  LDSM.16.MT88.4 R144, [R194+0x14800] ;  /* 0x01480000c290783b */ /* 0x000eaa0000004200 */
[C---:B---3--:R-:W-:Y:S05]  /*12160*/  HMMA.16816.F32 R52, R136.reuse, R148, R52 ;  /* 0x000000948834723c */ /* 0x048fea0000001834 */
[--C-:B-----5:R-:W-:Y:S01]  /*12170*/  FFMA.FTZ R133, R187, UR4, -R173.reuse ;  /* 0x00000004bb857c23 */ /* 0x120fe200080108ad */
[C---:B------:R-:W-:Y:S01]  /*12180*/  HMMA.16816.F32 R56, R136.reuse, R150, R56 ;  /* 0x000000968838723c */ /* 0x040fe20000001838 */
[----:B------:R-:W3:Y:S02]  /*12190*/  LDSM.16.MT88.4 R148, [R196+0x14800] ;  /* 0x01480000c494783b */ /* 0x000ee40000004200 */
[----:B------:R5:W-:Y:S03]  /*121a0*/  MUFU.EX2 R189, R133 ;  /* 0x0000008500bd7308 */ /* 0x000be60000000800 */
[C---:B----4-:R-:W-:Y:S06]  /*121b0*/  HMMA.16816.F32 R60, R136.reuse, R152, R60 ;  /* 0x00000098883c723c */ /* 0x050fec000000183c */
        /* <DEDUP_REMOVED lines=21> */
[----:B------:R-:W5:Y:S02]  /*12310*/  LDL.LU R226, [R1+0x28] ;  /* 0x0000280001e27983 */ /* 0x000f640000300800 */
[----:B------:R1:W4:Y:S02]  /*12320*/  MUFU.EX2 R186, R133 ;  /* 0x0000008500ba7308 */ /* 0x0003240000000800 */
[----:B------:R-:W4:Y:S01]  /*12330*/  LDSM.16.MT88.4 R140, [R193+0x11000] ;  /* 0x01100000c18c783b */ /* 0x000f220000004200 */
[C---:B--2---:R-:W-:Y:S06]  /*12340*/  HMMA.16816.F32 R108, R136.reuse, R144, R108 ;  /* 0x00000090886c723c */ /* 0x044fec000000186c */
[C---:B------:R-:W-:Y:S01]  /*12350*/  HMMA.16816.F32 R112, R136.reuse, R146, R112 ;  /* 0x000000928870723c */ /* 0x040fe20000001870 */
[----:B------:R-:W2:Y:S05]  /*12360*/  LDSM.16.MT88.4 R144, [R194+0x11000] ;  /* 0x01100000c290783b */ /* 0x000eaa0000004200 */
[C---:B---3--:R-:W-:Y:S05]  /*12370*/  HMMA.16816.F32 R116, R136.reuse, R148, R116 ;  /* 0x000000948874723c */ /* 0x048fea0000001874 */
[--C-:B-1----:R-:W-:Y:S01]  /*12380*/  FFMA.FTZ R133, R235, UR4, -R172.reuse ;  /* 0x00000004eb857c23 */ /* 0x102fe200080108ac */
[C---:B------:R-:W-:Y:S01]  /*12390*/  HMMA.16816.F32 R120, R136.reuse, R150, R120 ;  /* 0x000000968878723c */ /* 0x040fe20000001878 */
[----:B------:R-:W3:Y:S02]  /*123a0*/  LDL.LU R235, [R1+0x24] ;  /* 0x0000240001eb7983 */ /* 0x000ee40000300800 */
[----:B------:R1:W-:Y:S02]  /*123b0*/  MUFU.EX2 R185, R133 ;  /* 0x0000008500b97308 */ /* 0x0003e40000000800 */
[----:B------:R-:W2:Y:S01]  /*123c0*/  LDSM.16.MT88.4 R148, [R196+0x11000] ;  /* 0x01100000c494783b */ /* 0x000ea20000004200 */
[C---:B----4-:R-:W-:Y:S06]  /*123d0*/  HMMA.16816.F32 R124, R136.reuse, R152, R124 ;  /* 0x00000098887c723c */ /* 0x050fec000000187c */
[----:B------:R-:W-:Y:S01]  /*123e0*/  HMMA.16816.F32 R128, R136, R154, R128 ;  /* 0x0000009a8880723c */ /* 0x000fe20000001880 */
[----:B------:R-:W4:Y:S06]  /*123f0*/  LDSM.16.MT88.4 R152, [R195+0x11000] ;  /* 0x01100000c398783b */ /* 0x000f2c0000004200 */
[----:B------:R-:W-:Y:S01]  /*12400*/  F2FP.F16.F32.PACK_AB R136, R224, R225 ;  /* 0x000000e1e088723e */ /* 0x000fe200000000ff */
[--C-:B-1----:R-:W-:Y:S03]  /*12410*/  FFMA.FTZ R133, R236, UR4, -R172.reuse ;  /* 0x00000004ec857c23 */ /* 0x102fe600080108ac */
[----:B------:R-:W-:Y:S01]  /*12420*/  F2FP.F16.F32.PACK_AB R138, R191, R190 ;  /* 0x000000bebf8a723e */ /* 0x000fe200000000ff */
[----:B------:R1:W4:Y:S01]  /*12430*/  MUFU.EX2 R184, R133 ;  /* 0x0000008500b87308 */ /* 0x0003220000000800 */
[----:B------:R-:W-:Y:S02]  /*12440*/  F2FP.F16.F32.PACK_AB R137, R188, R189 ;  /* 0x000000bdbc89723e */ /* 0x000fe400000000ff */
[----:B------:R-:W-:Y:S07]  /*12450*/  F2FP.F16.F32.PACK_AB R139, R186, R187 ;  /* 0x000000bbba8b723e */ /* 0x000fee00000000ff */
[C---:B------:R-:W-:Y:S06]  /*12460*/  HMMA.16816.F32 R4, R136.reuse, R140, R4 ;  /* 0x0000008c8804723c */ /* 0x040fec0000001804 */
[C---:B------:R-:W-:Y:S01]  /*12470*/  HMMA.16816.F32 R8, R136.reuse, R142, R8 ;  /* 0x0000008e8808723c */ /* 0x040fe20000001808 */
[----:B------:R-:W4:Y:S04]  /*12480*/  LDSM.16.MT88.4 R140, [R193+0x13000] ;  /* 0x01300000c18c783b */ /* 0x000f280000004200 */
[--C-:B-1----:R-:W-:Y:S01]  /*12490*/  FFMA.FTZ R133, R237, UR4, -R172.reuse ;  /* 0x00000004ed857c23 */ /* 0x102fe200080108ac */
[C---:B--2---:R-:W-:Y:S03]  /*124a0*/  HMMA.16816.F32 R12, R136.reuse, R144, R12 ;  /* 0x00000090880c723c */ /* 0x044fe6000000180c */
[----:B------:R1:W-:Y:S02]  /*124b0*/  MUFU.EX2 R183, R133 ;  /* 0x0000008500b77308 */ /* 0x0003e40000000800 */
[----:B------:R-:W-:Y:S01]  /*124c0*/  FFMA.FTZ R172, R239, UR4, -R172 ;  /* 0x00000004efac7c23 */ /* 0x000fe200080108ac */
[C---:B------:R-:W-:Y:S01]  /*124d0*/  HMMA.16816.F32 R16, R136.reuse, R146, R16 ;  /* 0x000000928810723c */ /* 0x040fe20000001810 */
[----:B------:R-:W2:Y:S06]  /*124e0*/  LDSM.16.MT88.4 R144, [R194+0x13000] ;  /* 0x01300000c290783b */ /* 0x000eac0000004200 */
[----:B------:R-:W1:Y:S01]  /*124f0*/  MUFU.EX2 R182, R172 ;  /* 0x000000ac00b67308 */ /* 0x000e620000000800 */
[C---:B------:R-:W-:Y:S03]  /*12500*/  HMMA.16816.F32 R20, R136.reuse, R148, R20 ;  /* 0x000000948814723c */ /* 0x040fe60000001814 */
[----:B----4-:R-:W-:Y:S03]  /*12510*/  F2FP.F16.F32.PACK_AB R168, R184, R185 ;  /* 0x000000b9b8a8723e */ /* 0x010fe600000000ff */
[C---:B------:R-:W-:Y:S01]  /*12520*/  HMMA.16816.F32 R24, R136.reuse, R150, R24 ;  /* 0x000000968818723c */ /* 0x040fe20000001818 */
[----:B------:R-:W4:Y:S04]  /*12530*/  LDSM.16.MT88.4 R148, [R196+0x13000] ;  /* 0x01300000c494783b */ /* 0x000f280000004200 */
[--C-:B-1----:R-:W-:Y:S01]  /*12540*/  FFMA.FTZ R133, R238, UR4, -R173.reuse ;  /* 0x00000004ee857c23 */ /* 0x102fe200080108ad */
[C---:B------:R-:W-:Y:S03]  /*12550*/  HMMA.16816.F32 R28, R136.reuse, R152, R28 ;  /* 0x00000098881c723c */ /* 0x040fe6000000181c */
[----:B------:R1:W-:Y:S02]  /*12560*/  MUFU.EX2 R181, R133 ;  /* 0x0000008500b57308 */ /* 0x0003e40000000800 */
[----:B------:R-:W-:Y:S01]  /*12570*/  F2FP.F16.F32.PACK_AB R170, R182, R183 ;  /* 0x000000b7b6aa723e */ /* 0x000fe200000000ff */
[C---:B------:R-:W-:Y:S01]  /*12580*/  HMMA.16816.F32 R32, R136.reuse, R154, R32 ;  /* 0x0000009a8820723c */ /* 0x040fe20000001820 */
[----:B------:R-:W4:Y:S05]  /*12590*/  LDSM.16.MT88.4 R152, [R195+0x13000] ;  /* 0x01300000c398783b */ /* 0x000f2a0000004200 */
[C---:B------:R-:W-:Y:S06]  /*125a0*/  HMMA.16816.F32 R36, R136.reuse, R140, R36 ;  /* 0x0000008c8824723c */ /* 0x040fec0000001824 */
[C---:B------:R-:W-:Y:S01]  /*125b0*/  HMMA.16816.F32 R40, R136.reuse, R142, R40 ;  /* 0x0000008e8828723c */ /* 0x040fe20000001828 */
[----:B------:R-:W4:Y:S04]  /*125c0*/  LDSM.16.MT88.4 R140, [R193+0x15000] ;  /* 0x01500000c18c783b */ /* 0x000f280000004200 */
[--C-:B-1----:R-:W-:Y:S01]  /*125d0*/  FFMA.FTZ R133, R240, UR4, -R173.reuse ;  /* 0x00000004f0857c23 */ /* 0x102fe200080108ad */
[C---:B--2---:R-:W-:Y:S03]  /*125e0*/  HMMA.16816.F32 R44, R136.reuse, R144, R44 ;  /* 0x00000090882c723c */ /* 0x044fe6000000182c */
[----:B------:R1:W2:Y:S03]  /*125f0*/  MUFU.EX2 R134, R133 ;  /* 0x0000008500867308 */ /* 0x0002a60000000800 */
[C---:B------:R-:W-:Y:S01]  /*12600*/  HMMA.16816.F32 R48, R136.reuse, R146, R48 ;  /* 0x000000928830723c */ /* 0x040fe20000001830 */
[----:B------:R-:W2:Y:S05]  /*12610*/  LDSM.16.MT88.4 R144, [R194+0x15000] ;  /* 0x01500000c290783b */ /* 0x000eaa0000004200 */
[C---:B----4-:R-:W-:Y:S06]  /*12620*/  HMMA.16816.F32 R52, R136.reuse, R148, R52 ;  /* 0x000000948834723c */ /* 0x050fec0000001834 */
[C---:B------:R-:W-:Y:S01]  /*12630*/  HMMA.16816.F32 R56, R136.reuse, R150, R56 ;  /* 0x000000968838723c */ /* 0x040fe20000001838 */
[----:B------:R-:W4:Y:S04]  /*12640*/  LDSM.16.MT88.4 R148, [R196+0x15000] ;  /* 0x01500000c494783b */ /* 0x000f280000004200 */
[--C-:B-1----:R-:W-:Y:S01]  /*12650*/  FFMA.FTZ R133, R241, UR4, -R173.reuse ;  /* 0x00000004f1857c23 */ /* 0x102fe200080108ad */
[C---:B------:R-:W-:Y:S03]  /*12660*/  HMMA.16816.F32 R60, R136.reuse, R152, R60 ;  /* 0x00000098883c723c */ /* 0x040fe6000000183c */
[----:B------:R-:W-:Y:S02]  /*12670*/  MUFU.EX2 R180, R133 ;  /* 0x0000008500b47308 */ /* 0x000fe40000000800 */
[----:B------:R-:W-:Y:S01]  /*12680*/  FFMA.FTZ R173, R135, UR4, -R173 ;  /* 0x0000000487ad7c23 */ /* 0x000fe200080108ad */
[C---:B------:R-:W-:Y:S01]  /*12690*/  HMMA.16816.F32 R64, R136.reuse, R154, R64 ;  /* 0x0000009a8840723c */ /* 0x040fe20000001840 */
[----:B------:R-:W1:Y:S06]  /*126a0*/  LDSM.16.MT88.4 R152, [R195+0x15000] ;  /* 0x01500000c398783b */ /* 0x000e6c0000004200 */
[----:B------:R4:W4:Y:S01]  /*126b0*/  MUFU.EX2 R133, R173 ;  /* 0x000000ad00857308 */ /* 0x0009220000000800 */
[C---:B------:R-:W-:Y:S03]  /*126c0*/  HMMA.16816.F32 R68, R136.reuse, R140, R68 ;  /* 0x0000008c8844723c */ /* 0x040fe60000001844 */
[----:B--2---:R-:W-:Y:S03]  /*126d0*/  F2FP.F16.F32.PACK_AB R169, R134, R181 ;  /* 0x000000b586a9723e */ /* 0x004fe600000000ff */
[C---:B------:R-:W-:Y:S01]  /*126e0*/  HMMA.16816.F32 R72, R136.reuse, R142, R72 ;  /* 0x0000008e8848723c */ /* 0x040fe20000001848 */
[----:B------:R-:W2:Y:S05]  /*126f0*/  LDSM.16.MT88.4 R140, [R193+0x17000] ;  /* 0x01700000c18c783b */ /* 0x000eaa0000004200 */
[C---:B------:R-:W-:Y:S03]  /*12700*/  HMMA.16816.F32 R76, R136.reuse, R144, R76 ;  /* 0x00000090884c723c */ /* 0x040fe6000000184c */
[----:B----4-:R-:W-:Y:S02]  /*12710*/  LDSM.16.MT88.4 R172, [R195+0x11800] ;  /* 0x01180000c3ac783b */ /* 0x010fe40000004200 */
[----:B------:R-:W-:Y:S01]  /*12720*/  F2FP.F16.F32.PACK_AB R171, R133, R180 ;  /* 0x000000b485ab723e */ /* 0x000fe200000000ff */
[C---:B------:R-:W-:Y:S06]  /*12730*/  HMMA.16816.F32 R80, R136.reuse, R146, R80 ;  /* 0x000000928850723c */ /* 0x040fec0000001850 */
[C---:B------:R-:W-:Y:S01]  /*12740*/  HMMA.16816.F32 R84, R136.reuse, R148, R84 ;  /* 0x000000948854723c */ /* 0x040fe20000001854 */
[----:B------:R-:W4:Y:S05]  /*12750*/  LDSM.16.MT88.4 R144, [R194+0x17000] ;  /* 0x01700000c290783b */ /* 0x000f2a0000004200 */
[C---:B------:R-:W-:Y:S03]  /*12760*/  HMMA.16816.F32 R88, R136.reuse, R150, R88 ;  /* 0x000000968858723c */ /* 0x040fe60000001858 */
[----:B------:R-:W4:Y:S03]  /*12770*/  LDSM.16.MT88.4 R148, [R196+0x17000] ;  /* 0x01700000c494783b */ /* 0x000f260000004200 */
[C---:B-1----:R-:W-:Y:S06]  /*12780*/  HMMA.16816.F32 R92, R136.reuse, R152, R92 ;  /* 0x00000098885c723c */ /* 0x042fec000000185c */
[C---:B------:R-:W-:Y:S01]  /*12790*/  HMMA.16816.F32 R96, R136.reuse, R154, R96 ;  /* 0x0000009a8860723c */ /* 0x040fe20000001860 */
[----:B------:R-:W1:Y:S05]  /*127a0*/  LDSM.16.MT88.4 R152, [R195+0x17000] ;  /* 0x01700000c398783b */ /* 0x000e6a0000004200 */
[C---:B--2---:R-:W-:Y:S06]  /*127b0*/  HMMA.16816.F32 R100, R136.reuse, R140, R100 ;  /* 0x0000008c8864723c */ /* 0x044fec0000001864 */
[C---:B------:R-:W-:Y:S06]  /*127c0*/  HMMA.16816.F32 R104, R136.reuse, R142, R104 ;  /* 0x0000008e8868723c */ /* 0x040fec0000001868 */
[C---:B----4-:R-:W-:Y:S06]  /*127d0*/  HMMA.16816.F32 R108, R136.reuse, R144, R108 ;  /* 0x00000090886c723c */ /* 0x050fec000000186c */
[C---:B------:R-:W-:Y:S01]  /*127e0*/  HMMA.16816.F32 R112, R136.reuse, R146, R112 ;  /* 0x000000928870723c */ /* 0x040fe20000001870 */
[----:B------:R-:W2:Y:S05]  /*127f0*/  LDSM.16.MT88.4 R144, [R193+0x11800] ;  /* 0x01180000c190783b */ /* 0x000eaa0000004200 */
[C---:B------:R-:W-:Y:S06]  /*12800*/  HMMA.16816.F32 R116, R136.reuse, R148, R116 ;  /* 0x000000948874723c */ /* 0x040fec0000001874 */
[C---:B------:R-:W-:Y:S06]  /*12810*/  HMMA.16816.F32 R120, R136.reuse, R150, R120 ;  /* 0x000000968878723c */ /* 0x040fec0000001878 */
[C---:B-1----:R-:W-:Y:S06]  /*12820*/  HMMA.16816.F32 R124, R136.reuse, R152, R124 ;  /* 0x00000098887c723c */ /* 0x042fec000000187c */
[----:B------:R-:W-:Y:S06]  /*12830*/  HMMA.16816.F32 R128, R136, R154, R128 ;  /* 0x0000009a8880723c */ /* 0x000fec0000001880 */
[C---:B--2---:R-:W-:Y:S01]  /*12840*/  HMMA.16816.F32 R140, R168.reuse, R144, R4 ;  /* 0x00000090a88c723c */ /* 0x044fe20000001804 */
[----:B------:R-:W1:Y:S05]  /*12850*/  LDSM.16.MT88.4 R4, [R194+0x13800] ;  /* 0x01380000c204783b */ /* 0x000e6a0000004200 */
[C---:B------:R-:W-:Y:S03]  /*12860*/  HMMA.16816.F32 R136, R168.reuse, R146, R8 ;  /* 0x00000092a888723c */ /* 0x040fe60000001808 */
[----:B------:R-:W2:Y:S03]  /*12870*/  LDSM.16.MT88.4 R8, [R196+0x13800] ;  /* 0x01380000c408783b */ /* 0x000ea60000004200 */
[C---:B------:R-:W-:Y:S05]  /*12880*/  HMMA.16816.F32 R148, R168.reuse, R156, R12 ;  /* 0x0000009ca894723c */ /* 0x040fea000000180c */
[----:B------:R-:W4:Y:S01]  /*12890*/  LDSM.16.MT88.4 R12, [R195+0x13800] ;  /* 0x01380000c30c783b */ /* 0x000f220000004200 */
[C---:B------:R-:W-:Y:S06]  /*128a0*/  HMMA.16816.F32 R144, R168.reuse, R158, R16 ;  /* 0x0000009ea890723c */ /* 0x040fec0000001810 */
[C---:B------:R-:W-:Y:S01]  /*128b0*/  HMMA.16816.F32 R156, R168.reuse, R160, R20 ;  /* 0x000000a0a89c723c */ /* 0x040fe20000001814 */
[----:B------:R-:W5:Y:S05]  /*128c0*/  LDSM.16.MT88.4 R16, [R193+0x15800] ;  /* 0x01580000c110783b */ /* 0x000f6a0000004200 */
[C---:B------:R-:W-:Y:S03]  /*128d0*/  HMMA.16816.F32 R152, R168.reuse, R162, R24 ;  /* 0x000000a2a898723c */ /* 0x040fe60000001818 */
[----:B------:R-:W5:Y:S03]  /*128e0*/  LDSM.16.MT88.4 R20, [R194+0x15800] ;  /* 0x01580000c214783b */ /* 0x000f660000004200 */
[C---:B------:R-:W-:Y:S06]  /*128f0*/  HMMA.16816.F32 R164, R168.reuse, R172, R28 ;  /* 0x000000aca8a4723c */ /* 0x040fec000000181c */
[C---:B------:R-:W-:Y:S06]  /*12900*/  HMMA.16816.F32 R160, R168.reuse, R174, R32 ;  /* 0x000000aea8a0723c */ /* 0x040fec0000001820 */
[C---:B------:R-:W-:Y:S06]  /*12910*/  HMMA.16816.F32 R36, R168.reuse, R176, R36 ;  /* 0x000000b0a824723c */ /* 0x040fec0000001824 */
[C---:B------:R-:W-:Y:S05]  /*12920*/  HMMA.16816.F32 R40, R168.reuse, R178, R40 ;  /* 0x000000b2a828723c */ /* 0x040fea0000001828 */
[----:B---3--:R-:W-:Y:S01]  /*12930*/  FFMA.FTZ R2, R2, R235, R247 ;  /* 0x000000eb02027223 */ /* 0x008fe200000100f7 */
[C---:B-1----:R-:W-:Y:S06]  /*12940*/  HMMA.16816.F32 R44, R168.reuse, R4, R44 ;  /* 0x00000004a82c723c */ /* 0x042fec000000182c */
[C---:B------:R-:W-:Y:S01]  /*12950*/  HMMA.16816.F32 R48, R168.reuse, R6, R48 ;  /* 0x00000006a830723c */ /* 0x040fe20000001830 */
[----:B------:R-:W1:Y:S05]  /*12960*/  LDSM.16.MT88.4 R4, [R196+0x15800] ;  /* 0x01580000c404783b */ /* 0x000e6a0000004200 */
[C---:B--2---:R-:W-:Y:S06]  /*12970*/  HMMA.16816.F32 R52, R168.reuse, R8, R52 ;  /* 0x00000008a834723c */ /* 0x044fec0000001834 */
[C---:B------:R-:W-:Y:S01]  /*12980*/  HMMA.16816.F32 R56, R168.reuse, R10, R56 ;  /* 0x0000000aa838723c */ /* 0x040fe20000001838 */
[----:B------:R-:W2:Y:S05]  /*12990*/  LDSM.16.MT88.4 R8, [R195+0x15800] ;  /* 0x01580000c308783b */ /* 0x000eaa0000004200 */
[C---:B----4-:R-:W-:Y:S06]  /*129a0*/  HMMA.16816.F32 R60, R168.reuse, R12, R60 ;  /* 0x0000000ca83c723c */ /* 0x050fec000000183c */
[C---:B------:R-:W-:Y:S01]  /*129b0*/  HMMA.16816.F32 R64, R168.reuse, R14, R64 ;  /* 0x0000000ea840723c */ /* 0x040fe20000001840 */
[----:B------:R-:W3:Y:S05]  /*129c0*/  LDSM.16.MT88.4 R12, [R193+0x17800] ;  /* 0x01780000c10c783b */ /* 0x000eea0000004200 */
[C---:B-----5:R-:W-:Y:S06]  /*129d0*/  HMMA.16816.F32 R68, R168.reuse, R16, R68 ;  /* 0x00000010a844723c */ /* 0x060fec0000001844 */
[C---:B------:R-:W-:Y:S01]  /*129e0*/  HMMA.16816.F32 R72, R168.reuse, R18, R72 ;  /* 0x00000012a848723c */ /* 0x040fe20000001848 */
[----:B------:R-:W4:Y:S05]  /*129f0*/  LDSM.16.MT88.4 R16, [R194+0x17800] ;  /* 0x01780000c210783b */ /* 0x000f2a0000004200 */
[C---:B------:R-:W-:Y:S06]  /*12a00*/  HMMA.16816.F32 R76, R168.reuse, R20, R76 ;  /* 0x00000014a84c723c */ /* 0x040fec000000184c */
[C---:B------:R-:W-:Y:S05]  /*12a10*/  HMMA.16816.F32 R80, R168.reuse, R22, R80 ;  /* 0x00000016a850723c */ /* 0x040fea0000001850 */
[----:B------:R-:W-:Y:S01]  /*12a20*/  FFMA.FTZ R20, R0, R226, R242 ;  /* 0x000000e200147223 */ /* 0x000fe200000100f2 */
[C---:B-1----:R-:W-:Y:S05]  /*12a30*/  HMMA.16816.F32 R84, R168.reuse, R4, R84 ;  /* 0x00000004a854723c */ /* 0x042fea0000001854 */
[----:B------:R-:W-:Y:S01]  /*12a40*/  FADD.FTZ R0, R246, R2 ;  /* 0x00000002f6007221 */ /* 0x000fe20000010000 */
[C---:B------:R-:W-:Y:S01]  /*12a50*/  HMMA.16816.F32 R88, R168.reuse, R6, R88 ;  /* 0x00000006a858723c */ /* 0x040fe20000001858 */
[----:B------:R-:W1:Y:S04]  /*12a60*/  LDSM.16.MT88.4 R4, [R196+0x17800] ;  /* 0x01780000c404783b */ /* 0x000e680000004200 */
[----:B------:R-:W-:Y:S01]  /*12a70*/  FADD.FTZ R2, R245, R20 ;  /* 0x00000014f5027221 */ /* 0x000fe20000010000 */
[C---:B--2---:R-:W-:Y:S05]  /*12a80*/  HMMA.16816.F32 R92, R168.reuse, R8, R92 ;  /* 0x00000008a85c723c */ /* 0x044fea000000185c */
[----:B------:R-:W-:Y:S01]  /*12a90*/  FADD.FTZ R20, R249, R0 ;  /* 0x00000000f9147221 */ /* 0x000fe20000010000 */
[C---:B------:R-:W-:Y:S01]  /*12aa0*/  HMMA.16816.F32 R96, R168.reuse, R10, R96 ;  /* 0x0000000aa860723c */ /* 0x040fe20000001860 */
[----:B------:R-:W2:Y:S04]  /*12ab0*/  LDSM.16.MT88.4 R8, [R195+0x17800] ;  /* 0x01780000c308783b */ /* 0x000ea80000004200 */
[----:B------:R-:W-:Y:S01]  /*12ac0*/  FADD.FTZ R0, R244, R2 ;  /* 0x00000002f4007221 */ /* 0x000fe20000010000 */
[C---:B---3--:R-:W-:Y:S05]  /*12ad0*/  HMMA.16816.F32 R100, R168.reuse, R12, R100 ;  /* 0x0000000ca864723c */ /* 0x048fea0000001864 */
[----:B------:R-:W-:Y:S01]  /*12ae0*/  FADD.FTZ R2, R243, R0 ;  /* 0x00000000f3027221 */ /* 0x000fe20000010000 */
[C---:B------:R-:W-:Y:S05]  /*12af0*/  HMMA.16816.F32 R104, R168.reuse, R14, R104 ;  /* 0x0000000ea868723c */ /* 0x040fea0000001868 */
[----:B------:R-:W-:Y:S01]  /*12b00*/  FADD.FTZ R12, R248, R20 ;  /* 0x00000014f80c7221 */ /* 0x000fe20000010000 */
[C---:B----4-:R-:W-:Y:S05]  /*12b10*/  HMMA.16816.F32 R108, R168.reuse, R16, R108 ;  /* 0x00000010a86c723c */ /* 0x050fea000000186c */
[----:B------:R-:W-:Y:S01]  /*12b20*/  FADD.FTZ R0, R234, R12 ;  /* 0x0000000cea007221 */ /* 0x000fe20000010000 */
[C---:B------:R-:W-:Y:S05]  /*12b30*/  HMMA.16816.F32 R112, R168.reuse, R18, R112 ;  /* 0x00000012a870723c */ /* 0x040fea0000001870 */
[----:B------:R-:W-:Y:S01]  /*12b40*/  FADD.FTZ R2, R230, R2 ;  /* 0x00000002e6027221 */ /* 0x000fe20000010000 */
[C---:B-1----:R-:W-:Y:S05]  /*12b50*/  HMMA.16816.F32 R116, R168.reuse, R4, R116 ;  /* 0x00000004a874723c */ /* 0x042fea0000001874 */
[----:B------:R-:W-:Y:S01]  /*12b60*/  FADD.FTZ R12, R233, R0 ;  /* 0x00000000e90c7221 */ /* 0x000fe20000010000 */
[----:B------:R-:W-:Y:S01]  /*12b70*/  FADD.FTZ R0, R229, R2 ;  /* 0x00000002e5007221 */ /* 0x000fe20000010000 */
[C---:B------:R-:W-:Y:S04]  /*12b80*/  HMMA.16816.F32 R120, R168.reuse, R6, R120 ;  /* 0x00000006a878723c */ /* 0x040fe80000001878 */
[----:B------:R-:W-:Y:S01]  /*12b90*/  FADD.FTZ R12, R232, R12 ;  /* 0x0000000ce80c7221 */ /* 0x000fe20000010000 */
[----:B------:R-:W-:Y:S01]  /*12ba0*/  FADD.FTZ R2, R228, R0 ;  /* 0x00000000e4027221 */ /* 0x000fe20000010000 */
[C---:B--2---:R-:W-:Y:S05]  /*12bb0*/  HMMA.16816.F32 R124, R168.reuse, R8, R124 ;  /* 0x00000008a87c723c */ /* 0x044fea000000187c */
[----:B------:R-:W-:Y:S01]  /*12bc0*/  FADD.FTZ R2, R227, R2 ;  /* 0x00000002e3027221 */ /* 0x000fe20000010000 */
[----:B------:R-:W-:Y:S01]  /*12bd0*/  FADD.FTZ R0, R231, R12 ;  /* 0x0000000ce7007221 */ /* 0x000fe20000010000 */
[----:B------:R-:W-:Y:S04]  /*12be0*/  HMMA.16816.F32 R128, R168, R10, R128 ;  /* 0x0000000aa880723c */ /* 0x000fe80000001880 */
[----:B------:R-:W-:Y:S01]  /*12bf0*/  FADD.FTZ R12, R225, R0 ;  /* 0x00000000e10c7221 */ /* 0x000fe20000010000 */
[----:B------:R-:W-:Y:S03]  /*12c00*/  FADD.FTZ R0, R189, R2 ;  /* 0x00000002bd007221 */ /* 0x000fe60000010000 */
[----:B------:R-:W-:Y:S03]  /*12c10*/  FADD.FTZ R4, R224, R12 ;  /* 0x0000000ce0047221 */ /* 0x000fe60000010000 */
[----:B------:R-:W-:Y:S01]  /*12c20*/  FADD.FTZ R2, R188, R0 ;  /* 0x00000000bc027221 */ /* 0x000fe20000010000 */
        /* <DEDUP_REMOVED lines=9> */
[----:B------:R-:W-:Y:S02]  /*12cc0*/  MOV R134, R3 ;  /* 0x0000000300867202 */ /* 0x000fe40000000f00 */
[----:B------:R-:W-:Y:S01]  /*12cd0*/  FADD.FTZ R0, R180, R0 ;  /* 0x00000000b4007221 */ /* 0x000fe20000010000 */
[----:B------:R-:W-:Y:S03]  /*12ce0*/  FADD.FTZ R2, R182, R2 ;  /* 0x00000002b6027221 */ /* 0x000fe60000010000 */
[----:B------:R-:W-:Y:S01]  /*12cf0*/  FADD.FTZ R0, R133, R0 ;  /* 0x0000000085007221 */ /* 0x000fe20000010000 */
[----:B------:R-:W-:Y:S01]  /*12d00*/  MOV R133, R132 ;  /* 0x0000008400857202 */ /* 0x000fe20000000f00 */
[----:B------:R1:W-:Y:S04]  /*12d10*/  STL [R1+0x24], R2 ;  /* 0x0000240201007387 */ /* 0x0003e80000100800 */
[----:B------:R1:W-:Y:S01]  /*12d20*/  STL [R1+0x28], R0 ;  /* 0x0000280001007387 */ /* 0x0003e20000100800 */
[----:B------:R-:W-:Y:S05]  /*12d30*/  @P0 BRA `(.L_x_245) ;  /* 0xffffffc000100947 */ /* 0x000fea000383ffff */
.L_x_244:
[----:B------:R-:W2:Y:S04]  /*12d40*/  LDL.LU R13, [R1+0x24] ;  /* 0x00002400010d7983 */ /* 0x000ea80000300800 */
[----:B------:R-:W3:Y:S01]  /*12d50*/  LDL.LU R12, [R1+0x28] ;  /* 0x00002800010c7983 */ /* 0x000ee20000300800 */
[----:B------:R-:W4:Y:S01]  /*12d60*/  S2UR UR6, SR_CgaCtaId ;  /* 0x00000000000679c3 */ /* 0x000f220000008800 */
[----:B------:R-:W-:Y:S01]  /*12d70*/  UISETP.NE.AND UP0, UPT, UR14, -0x1, UPT ;  /* 0xffffffff0e00788c */ /* 0x000fe2000bf05270 */
[----:B------:R-:W-:Y:S01]  /*12d80*/  IMAD.MOV.U32 R172, RZ, RZ, 0x20 ;  /* 0x00000020ffac7424 */ /* 0x000fe200078e00ff */
[----:B------:R-:W1:Y:S01]  /*12d90*/  S2R R10, SR_TID.X ;  /* 0x00000000000a7919 */ /* 0x000e620000002100 */
[----:B------:R-:W-:-:S03]  /*12da0*/  IMAD.MOV.U32 R134, RZ, RZ, 0x40 ;  /* 0x00000040ff867424 */ /* 0x000fc600078e00ff */
[----:B------:R-:W-:-:S05]  /*12db0*/  PLOP3.LUT P0, PT, PT, PT, UP0, 0x80, 0x0 ;  /* 0x000000000000781c */ /* 0x000fca0003f0f008 */
[----:B------:R-:W-:Y:S02]  /*12dc0*/  @UP0 ULDC.64 UR4, c[0x0][0x298] ;  /* 0x0000a60000040ab9 */ /* 0x000fe40000000a00 */
[----:B------:R-:W-:-:S03]  /*12dd0*/  @UP0 UIMAD.WIDE.U32 UR8, UR14, UR4, URZ ;  /* 0x000000040e0802a5 */ /* 0x000fc6000f8e003f */
[----:B------:R-:W-:Y:S01]  /*12de0*/  UMOV UR4, 0x400 ;  /* 0x0000040000047882 */ /* 0x000fe20000000000 */
[----:B------:R-:W-:Y:S02]  /*12df0*/  @UP0 UIMAD UR7, UR14, UR5, UR9 ;  /* 0x000000050e0702a4 */ /* 0x000fe4000f8e0209 */
[----:B----4-:R-:W-:Y:S01]  /*12e00*/  ULEA UR6, UR6, UR4, 0x18 ;  /* 0x0000000406067291 */ /* 0x010fe2000f8ec03f */
[----:B-1----:R-:W-:-:S04]  /*12e10*/  SHF.R.S32.HI R11, RZ, 0x1f, R10 ;  /* 0x0000001fff0b7819 */ /* 0x002fc8000001140a */
[CC--:B------:R-:W-:Y:S02]  /*12e20*/  LEA.HI R2, R11.reuse, R10.reuse, RZ, 0x2 ;  /* 0x0000000a0b027211 */ /* 0x0c0fe400078f10ff */
[----:B------:R-:W-:Y:S02]  /*12e30*/  LEA.HI R9, R11, R10, RZ, 0x5 ;  /* 0x0000000a0b097211 */ /* 0x000fe400078f28ff */
[--C-:B------:R-:W-:Y:S02]  /*12e40*/  SHF.R.S32.HI R4, RZ, 0x2, R2.reuse ;  /* 0x00000002ff047819 */ /* 0x100fe40000011402 */
[----:B------:R-:W-:Y:S02]  /*12e50*/  SHF.R.S32.HI R0, RZ, 0x1f, R2 ;  /* 0x0000001fff007819 */ /* 0x000fe40000011402 */
[----:B------:R-:W-:Y:S02]  /*12e60*/  LOP3.LUT R2, R2, 0x3ffffffc, RZ, 0xc0, !PT ;  /* 0x3ffffffc02027812 */ /* 0x000fe400078ec0ff */
[----:B------:R-:W-:-:S02]  /*12e70*/  LEA.HI R0, R0, R4, RZ, 0x3 ;  /* 0x0000000400007211 */ /* 0x000fc400078f18ff */
[----:B------:R-:W-:Y:S01]  /*12e80*/  SHF.R.S32.HI R184, RZ, 0x5, R9 ;  /* 0x00000005ffb87819 */ /* 0x000fe20000011409 */
[----:B------:R-:W-:Y:S01]  /*12e90*/  IMAD.IADD R2, R10, 0x1, -R2 ;  /* 0x000000010a027824 */ /* 0x000fe200078e0a02 */
[----:B------:R-:W-:-:S03]  /*12ea0*/  LOP3.LUT R0, R0, 0xfffffff8, RZ, 0xc0, !PT ;  /* 0xfffffff800007812 */ /* 0x000fc600078ec0ff */
[----:B------:R-:W-:Y:S02]  /*12eb0*/  IMAD R6, R184, 0x200, R2 ;  /* 0x00000200b8067824 */ /* 0x000fe400078e0202 */
[----:B------:R-:W-:-:S04]  /*12ec0*/  IMAD.IADD R0, R4, 0x1, -R0 ;  /* 0x0000000104007824 */ /* 0x000fc800078e0a00 */
[C---:B------:R-:W-:Y:S01]  /*12ed0*/  IMAD.SHL.U32 R4, R0.reuse, 0x40, RZ ;  /* 0x0000004000047824 */ /* 0x040fe200078e00ff */
[----:B------:R-:W-:-:S04]  /*12ee0*/  R2P PR, R0, 0x6 ;  /* 0x0000000600007804 */ /* 0x000fc80000000000 */
[----:B------:R-:W-:Y:S02]  /*12ef0*/  LOP3.LUT R4, R4, 0x1c0, RZ, 0xc0, !PT ;  /* 0x000001c004047812 */ /* 0x000fe400078ec0ff */
[----:B------:R-:W-:Y:S02]  /*12f00*/  SEL R172, R172, 0xffffffe0, !P1 ;  /* 0xffffffe0acac7807 */ /* 0x000fe40004800000 */
[----:B------:R-:W-:Y:S02]  /*12f10*/  LEA.HI R5, R4, R4, RZ, 0x1d ;  /* 0x0000000404057211 */ /* 0x000fe400078fe8ff */
[----:B------:R-:W-:-:S03]  /*12f20*/  SEL R134, R134, 0xffffffc0, !P2 ;  /* 0xffffffc086867807 */ /* 0x000fc60005000000 */
[----:B------:R-:W-:-:S05]  /*12f30*/  IMAD.U32 R5, R6, 0x2, R5 ;  /* 0x0000000206057824 */ /* 0x000fca00078e0005 */
[----:B------:R-:W-:Y:S01]  /*12f40*/  LEA R31, R5, UR6, 0x1 ;  /* 0x00000006051f7c11 */ /* 0x000fe2000f8e08ff */
[----:B--2---:R-:W1:Y:S04]  /*12f50*/  SHFL.BFLY PT, R7, R13, 0x2, 0x1f ;  /* 0x0c401f000d077f89 */ /* 0x004e6800000e0000 */
[----:B---3--:R-:W2:Y:S01]  /*12f60*/  SHFL.BFLY PT, R8, R12, 0x2, 0x1f ;  /* 0x0c401f000c087f89 */ /* 0x008ea200000e0000 */
[----:B-1----:R-:W-:Y:S01]  /*12f70*/  FADD.FTZ R2, R7, R13 ;  /* 0x0000000d07027221 */ /* 0x002fe20000010000 */
[----:B--2---:R-:W-:-:S04]  /*12f80*/  FADD.FTZ R4, R8, R12 ;  /* 0x0000000c08047221 */ /* 0x004fc80000010000 */
[----:B------:R1:W2:Y:S04]  /*12f90*/  SHFL.BFLY PT, R6, R2, 0x1, 0x1f ;  /* 0x0c201f0002067f89 */ /* 0x0002a800000e0000 */
[----:B------:R1:W3:Y:S01]  /*12fa0*/  SHFL.BFLY PT, R7, R4, 0x1, 0x1f ;  /* 0x0c201f0004077f89 */ /* 0x0002e200000e0000 */
[----:B------:R-:W-:Y:S05]  /*12fb0*/  @P0 BRA `(.L_x_248) ;  /* 0x00000000001c0947 */ /* 0x000fea0003800000 */
[----:B------:R-:W4:Y:S01]  /*12fc0*/  S2UR UR7, SR_CTAID.Y ;  /* 0x00000000000779c3 */ /* 0x000f220000002600 */
[----:B------:R-:W-:Y:S01]  /*12fd0*/  ULDC.64 UR4, c[0x0][0x290] ;  /* 0x0000a40000047ab9 */ /* 0x000fe20000000a00 */
[----:B----4-:R-:W-:Y:S02]  /*12fe0*/  USHF.R.S32.HI UR6, URZ, 0x1f, UR7 ;  /* 0x0000001f3f067899 */ /* 0x010fe40008011407 */
[----:B------:R-:W-:Y:S02]  /*12ff0*/  UIMAD.WIDE.U32 UR8, UR7, UR4, URZ ;  /* 0x00000004070872a5 */ /* 0x000fe4000f8e003f */
[----:B------:R-:W-:-:S04]  /*13000*/  UIMAD UR6, UR6, UR4, URZ ;  /* 0x00000004060672a4 */ /* 0x000fc8000f8e023f */
[----:B------:R-:W-:-:S04]  /*13010*/  UIMAD UR5, UR7, UR5, UR6 ;  /* 0x00000005070572a4 */ /* 0x000fc8000f8e0206 */
[----:B------:R-:W-:-:S12]  /*13020*/  UIADD3 UR7, UR9, UR5, URZ ;  /* 0x0000000509077290 */ /* 0x000fd8000fffe03f */
.L_x_248:
[----:B------:R-:W-:Y:S01]  /*13030*/  ULDC.U8 UR4, c[0x0][0x3d8] ;  /* 0x0000f60000047ab9 */ /* 0x000fe20000000000 */
[----:B------:R-:W-:Y:S01]  /*13040*/  ULDC.U8 UR6, c[0x0][0x3d9] ;  /* 0x0000f64000067ab9 */ /* 0x000fe20000000000 */
[----:B------:R-:W-:Y:S02]  /*13050*/  ISETP.NE.AND P3, PT, RZ, UR4, PT ;  /* 0x00000004ff007c0c */ /* 0x000fe4000bf65270 */
[----:B------:R-:W-:Y:S02]  /*13060*/  CS2R R168, SRZ ;  /* 0x0000000000a87805 */ /* 0x000fe4000001ff00 */
[----:B------:R-:W-:Y:S02]  /*13070*/  PLOP3.LUT P6, PT, PT, PT, PT, 0x8, 0x0 ;  /* 0x000000000000781c */ /* 0x000fe40003fce170 */
[----:B------:R-:W-:-:S13]  /*13080*/  ISETP.NE.OR P0, PT, RZ, UR6, !P3 ;  /* 0x00000006ff007c0c */ /* 0x000fda000df05670 */
[----:B------:R-:W-:Y:S05]  /*13090*/  @P0 BRA `(.L_x_249) ;  /* 0x00000000001c0947 */ /* 0x000fea0003800000 */
[----:B------:R-:W4:Y:S01]  /*130a0*/  S2UR UR5, SR_CTAID.Y ;  /* 0x00000000000579c3 */ /* 0x000f220000002600 */
[----:B------:R-:W-:Y:S01]  /*130b0*/  ULDC UR4, c[0x0][0x2c4] ;  /* 0x0000b10000047ab9 */ /* 0x000fe20000000800 */
[----:B------:R-:W-:Y:S01]  /*130c0*/  PLOP3.LUT P6, PT, PT, PT, PT, 0x80, 0x0 ;  /* 0x000000000000781c */ /* 0x000fe20003fcf070 */
[----:B----4-:R-:W-:-:S04]  /*130d0*/  @!UP0 UIMAD UR14, UR5, UR4, URZ ;  /* 0x00000004050e82a4 */ /* 0x010fc8000f8e023f */
[----:B------:R-:W-:Y:S02]  /*130e0*/  USHF.R.S32.HI UR4, URZ, 0x1f, UR14 ;  /* 0x0000001f3f047899 */ /* 0x000fe4000801140e */
[----:B------:R-:W-:-:S04]  /*130f0*/  IMAD.U32 R168, RZ, RZ, UR14 ;  /* 0x0000000effa87e24 */ /* 0x000fc8000f8e00ff */
[----:B------:R-:W-:-:S07]  /*13100*/  MOV R169, UR4 ;  /* 0x0000000400a97c02 */ /* 0x000fce0008000f00 */
.L_x_249:
[----:B------:R-:W4:Y:S01]  /*13110*/  S2UR UR4, SR_CTAID.X ;  /* 0x00000000000479c3 */ /* 0x000f220000002500 */
[----:B------:R-:W-:Y:S01]  /*13120*/  ISETP.NE.AND P1, PT, RZ, UR6, PT ;  /* 0x00000006ff007c0c */ /* 0x000fe2000bf25270 */
[----:B--2---:R-:W-:Y:S01]  /*13130*/  FADD.FTZ R135, R2, R6 ;  /* 0x0000000602877221 */ /* 0x004fe20000010000 */
[----:B---3--:R-:W-:Y:S01]  /*13140*/  FADD.FTZ R170, R4, R7 ;  /* 0x0000000704aa7221 */ /* 0x008fe20000010000 */
[----:B------:R-:W-:Y:S01]  /*13150*/  LEA.HI R183, R11, R10, RZ, 0x3 ;  /* 0x0000000a0bb77211 */ /* 0x000fe200078f18ff */
[----:B------:R-:W-:Y:S01]  /*13160*/  BSSY B0, `(.L_x_250) ;  /* 0x0000161000007945 */ /* 0x000fe20003800000 */
[----:B------:R-:W-:Y:S02]  /*13170*/  LOP3.LUT R0, R0, 0x1, RZ, 0xc0, !PT ;  /* 0x0000000100007812 */ /* 0x000fe400078ec0ff */
[----:B------:R-:W-:Y:S02]  /*13180*/  FSETP.NE.FTZ.AND P5, PT, R135, RZ, PT ;  /* 0x000000ff8700720b */ /* 0x000fe40003fb5000 */
[----:B------:R-:W-:-:S02]  /*13190*/  FSETP.NE.FTZ.AND P4, PT, R170, RZ, PT ;  /* 0x000000ffaa00720b */ /* 0x000fc40003f95000 */
[----:B-1----:R-:W-:Y:S02]  /*131a0*/  SHF.R.S32.HI R2, RZ, 0x3, R183 ;  /* 0x00000003ff027819 */ /* 0x002fe400000114b7 */
[----:B------:R-:W-:Y:S01]  /*131b0*/  ISETP.NE.U32.AND P2, PT, R0, 0x1, PT ;  /* 0x000000010000780c */ /* 0x000fe20003f45070 */
[----:B------:R-:W1:Y:S01]  /*131c0*/  @!P1 LDC R171, c[0x0][0x2c4] ;  /* 0x0000b100ffab9b82 */ /* 0x000e620000000800 */
[----:B------:R-:W-:Y:S02]  /*131d0*/  MOV R0, 0x3f800000 ;  /* 0x3f80000000007802 */ /* 0x000fe40000000f00 */
[----:B------:R-:W-:Y:S02]  /*131e0*/  PLOP3.LUT P0, PT, PT, PT, PT, 0x8, 0x0 ;  /* 0x000000000000781c */ /* 0x000fe40003f0e170 */
[----:B------:R-:W-:Y:S02]  /*131f0*/  @!P1 PLOP3.LUT P0, PT, P3, PT, PT, 0x80, 0x0 ;  /* 0x000000000000981c */ /* 0x000fe40001f0f070 */
[----:B------:R-:W2:Y:S01]  /*13200*/  @P5 MUFU.RCP R0, R135 ;  /* 0x0000008700005308 */ /* 0x000ea20000001000 */
[----:B------:R-:W-:Y:S01]  /*13210*/  LOP3.LUT R9, R9, 0xffffffe0, RZ, 0xc0, !PT ;  /* 0xffffffe009097812 */ /* 0x000fe200078ec0ff */
[----:B----4-:R-:W-:Y:S01]  /*13220*/  UIMAD UR6, UR4, -0x40, UR16 ;  /* 0xffffffc0040678a4 */ /* 0x010fe2000f8e0210 */
[----:B------:R-:W-:-:S02]  /*13230*/  LEA.HI.SX32 R5, R183, 0x10, 0x1d ;  /* 0x00000010b7057811 */ /* 0x000fc400078feaff */
[----:B------:R-:W-:Y:S02]  /*13240*/  LEA.HI.SX32 R4, R183, 0x20, 0x1d ;  /* 0x00000020b7047811 */ /* 0x000fe400078feaff */
[C---:B------:R-:W-:Y:S02]  /*13250*/  IADD3 R133, R31.reuse, -0x10, RZ ;  /* 0xfffffff01f857810 */ /* 0x040fe40007ffe0ff */
[----:B------:R-:W-:Y:S02]  /*13260*/  ISETP.GE.AND P3, PT, R2, UR6, PT ;  /* 0x0000000602007c0c */ /* 0x000fe4000bf66270 */
[----:B------:R-:W-:Y:S02]  /*13270*/  MOV R2, 0x3f800000 ;  /* 0x3f80000000027802 */ /* 0x000fe40000000f00 */
[----:B------:R-:W-:Y:S02]  /*13280*/  @P2 IADD3 R133, R31, 0x10, RZ ;  /* 0x000000101f852810 */ /* 0x000fe40007ffe0ff */
[----:B------:R-:W-:-:S02]  /*13290*/  IADD3 R185, R10, -R9, RZ ;  /* 0x800000090ab97210 */ /* 0x000fc40007ffe0ff */
[----:B------:R-:W3:Y:S01]  /*132a0*/  @P4 MUFU.RCP R2, R170 ;  /* 0x000000aa00024308 */ /* 0x000ee20000001000 */
[C---:B--2---:R-:W-:Y:S01]  /*132b0*/  FMUL.FTZ R182, R0.reuse, R140 ;  /* 0x0000008c00b67220 */ /* 0x044fe20000410000 */
[C---:B------:R-:W-:Y:S01]  /*132c0*/  FMUL.FTZ R173, R0.reuse, R141 ;  /* 0x0000008d00ad7220 */ /* 0x040fe20000410000 */
[C---:B------:R-:W-:Y:S01]  /*132d0*/  FMUL.FTZ R176, R0.reuse, R164 ;  /* 0x000000a400b07220 */ /* 0x040fe20000410000 */
[----:B------:R-:W-:Y:S01]  /*132e0*/  ISETP.GE.AND P2, PT, R5, UR6, PT ;  /* 0x0000000605007c0c */ /* 0x000fe2000bf46270 */
[----:B-1----:R-:W1:Y:S01]  /*132f0*/  @P0 LDC R171, c[0x0][0x2e4] ;  /* 0x0000b900ffab0b82 */ /* 0x002e620000000800 */
[C---:B------:R-:W-:Y:S01]  /*13300*/  FMUL.FTZ R181, R0.reuse, R136 ;  /* 0x0000008800b57220 */ /* 0x040fe20000410000 */
[C---:B------:R-:W-:Y:S01]  /*13310*/  FMUL.FTZ R175, R0.reuse, R160 ;  /* 0x000000a000af7220 */ /* 0x040fe20000410000 */
[C---:B------:R-:W-:Y:S01]  /*13320*/  FMUL.FTZ R174, R0.reuse, R36 ;  /* 0x0000002400ae7220 */ /* 0x040fe20000410000 */
[----:B------:R-:W-:Y:S01]  /*13330*/  FMUL.FTZ R164, R0, R40 ;  /* 0x0000002800a47220 */ /* 0x000fe20000410000 */
[----:B------:R-:W-:Y:S01]  /*13340*/  ISETP.GE.AND P0, PT, R4, UR6, PT ;  /* 0x0000000604007c0c */ /* 0x000fe2000bf06270 */
        /* <DEDUP_REMOVED lines=12> */
[----:B------:R-:W-:Y:S01]  /*13410*/  FMUL.FTZ R6, R2, R142 ;  /* 0x0000008e02067220 */ /* 0x000fe20000410000 */
        /* <DEDUP_REMOVED lines=46> */
[C---:B------:R-:W-:Y:S01]  /*13700*/  FMUL.FTZ R139, R2.reuse, R139 ;  /* 0x0000008b028b7220 */ /* 0x040fe20000410000 */
[C---:B------:R-:W-:Y:S01]  /*13710*/  FMUL.FTZ R4, R2.reuse, R138 ;  /* 0x0000008a02047220 */ /* 0x040fe20000410000 */
[----:B------:R-:W-:Y:S01]  /*13720*/  F2FP.F16.F32.PACK_AB R0, R173, R182 ;  /* 0x000000b6ad00723e */ /* 0x000fe200000000ff */
[C---:B------:R-:W-:Y:S01]  /*13730*/  FMUL.FTZ R151, R2.reuse, R151 ;  /* 0x0000009702977220 */ /* 0x040fe20000410000 */
[C---:B------:R-:W-:Y:S01]  /*13740*/  FMUL.FTZ R9, R2.reuse, R150 ;  /* 0x0000009602097220 */ /* 0x040fe20000410000 */
[C---:B------:R-:W-:Y:S01]  /*13750*/  FMUL.FTZ R21, R2.reuse, R39 ;  /* 0x0000002702157220 */ /* 0x040fe20000410000 */
        /* <DEDUP_REMOVED lines=60> */
[----:B------:R2:W-:Y:S01]  /*13b20*/  STS [R31], R0 ;  /* 0x000000001f007388 */ /* 0x0005e20000000800 */
[----:B------:R-:W-:-:S02]  /*13b30*/  F2FP.F16.F32.PACK_AB R2, R149, R180 ;  /* 0x000000b49502723e */ /* 0x000fc400000000ff */
[----:B------:R-:W-:Y:S01]  /*13b40*/  F2FP.F16.F32.PACK_AB R9, R151, R9 ;  /* 0x000000099709723e */ /* 0x000fe200000000ff */
[----:B------:R3:W-:Y:S01]  /*13b50*/  STS [R31+0x400], R6 ;  /* 0x000400061f007388 */ /* 0x0007e20000000800 */
[----:B------:R-:W-:Y:S02]  /*13b60*/  F2FP.F16.F32.PACK_AB R35, R67, R35 ;  /* 0x000000234323723e */ /* 0x000fe400000000ff */
[----:B------:R-:W-:Y:S01]  /*13b70*/  F2FP.F16.F32.PACK_AB R8, R8, R179 ;  /* 0x000000b30808723e */ /* 0x000fe200000000ff */
[----:B------:R4:W-:Y:S01]  /*13b80*/  STS [R133+0x400], R4 ;  /* 0x0004000485007388 */ /* 0x0009e20000000800 */
[----:B------:R-:W-:Y:S02]  /*13b90*/  F2FP.F16.F32.PACK_AB R7, R147, R7 ;  /* 0x000000079307723e */ /* 0x000fe400000000ff */
[----:B------:R-:W-:Y:S01]  /*13ba0*/  IADD3 R67, R172, R133, RZ ;  /* 0x00000085ac437210 */ /* 0x000fe20007ffe0ff */
[----:B------:R1:W-:Y:S01]  /*13bb0*/  STS [R133], R5 ;  /* 0x0000000585007388 */ /* 0x0003e20000000800 */
[----:B------:R-:W-:-:S02]  /*13bc0*/  F2FP.F16.F32.PACK_AB R10, R10, R178 ;  /* 0x000000b20a0a723e */ /* 0x000fc400000000ff */
[----:B------:R-:W-:Y:S02]  /*13bd0*/  F2FP.F16.F32.PACK_AB R11, R159, R11 ;  /* 0x0000000b9f0b723e */ /* 0x000fe400000000ff */
[----:B------:R-:W-:Y:S02]  /*13be0*/  F2FP.F16.F32.PACK_AB R56, R153, R177 ;  /* 0x000000b19938723e */ /* 0x000fe400000000ff */
[----:B------:R-:W-:Y:S02]  /*13bf0*/  F2FP.F16.F32.PACK_AB R55, R155, R154 ;  /* 0x0000009a9b37723e */ /* 0x000fe400000000ff */
[----:B------:R-:W-:Y:S02]  /*13c00*/  F2FP.F16.F32.PACK_AB R54, R165, R176 ;  /* 0x000000b0a536723e */ /* 0x000fe400000000ff */
[----:B------:R-:W-:Y:S02]  /*13c10*/  F2FP.F16.F32.PACK_AB R53, R167, R53 ;  /* 0x00000035a735723e */ /* 0x000fe400000000ff */
[----:B--2---:R-:W-:-:S02]  /*13c20*/  IADD3 R0, R31, R172, RZ ;  /* 0x000000ac1f007210 */ /* 0x004fc40007ffe0ff */
[----:B------:R-:W-:Y:S02]  /*13c30*/  F2FP.F16.F32.PACK_AB R52, R161, R175 ;  /* 0x000000afa134723e */ /* 0x000fe400000000ff */
[----:B---3--:R-:W-:Y:S01]  /*13c40*/  IADD3 R6, R134, R133, RZ ;  /* 0x0000008586067210 */ /* 0x008fe20007ffe0ff */
[----:B------:R2:W-:Y:S01]  /*13c50*/  STS [R0], R2 ;  /* 0x0000000200007388 */ /* 0x0005e20000000800 */
[----:B------:R-:W-:Y:S02]  /*13c60*/  F2FP.F16.F32.PACK_AB R51, R163, R162 ;  /* 0x000000a2a333723e */ /* 0x000fe400000000ff */
[----:B----4-:R-:W-:Y:S01]  /*13c70*/  IADD3 R4, R31, R134, RZ ;  /* 0x000000861f047210 */ /* 0x010fe20007ffe0ff */
[----:B------:R3:W-:Y:S01]  /*13c80*/  STS [R0+0x400], R9 ;  /* 0x0004000900007388 */ /* 0x0007e20000000800 */
[----:B------:R-:W-:Y:S02]  /*13c90*/  F2FP.F16.F32.PACK_AB R50, R144, R174 ;  /* 0x000000ae9032723e */ /* 0x000fe400000000ff */
[----:B-1----:R-:W-:Y:S01]  /*13ca0*/  IADD3 R5, R67, R134, RZ ;  /* 0x0000008643057210 */ /* 0x002fe20007ffe0ff */
[----:B------:R-:W-:Y:S01]  /*13cb0*/  STS [R67], R8 ;  /* 0x0000000843007388 */ /* 0x000fe20000000800 */
[----:B------:R-:W-:-:S02]  /*13cc0*/  F2FP.F16.F32.PACK_AB R49, R21, R49 ;  /* 0x000000311531723e */ /* 0x000fc400000000ff */
[----:B------:R-:W-:Y:S01]  /*13cd0*/  F2FP.F16.F32.PACK_AB R48, R141, R164 ;  /* 0x000000a48d30723e */ /* 0x000fe200000000ff */
[----:B------:R1:W-:Y:S01]  /*13ce0*/  STS [R67+0x400], R7 ;  /* 0x0004000743007388 */ /* 0x0003e20000000800 */
[----:B------:R-:W-:Y:S02]  /*13cf0*/  F2FP.F16.F32.PACK_AB R47, R19, R42 ;  /* 0x0000002a132f723e */ /* 0x000fe400000000ff */
[----:B------:R-:W-:Y:S01]  /*13d00*/  F2FP.F16.F32.PACK_AB R46, R140, R160 ;  /* 0x000000a08c2e723e */ /* 0x000fe200000000ff */
[----:B------:R-:W-:Y:S01]  /*13d10*/  STS [R4], R10 ;  /* 0x0000000a04007388 */ /* 0x000fe20000000800 */
[----:B------:R-:W-:Y:S02]  /*13d20*/  F2FP.F16.F32.PACK_AB R45, R17, R45 ;  /* 0x0000002d112d723e */ /* 0x000fe400000000ff */
[----:B------:R-:W-:Y:S01]  /*13d30*/  F2FP.F16.F32.PACK_AB R44, R44, R157 ;  /* 0x0000009d2c2c723e */ /* 0x000fe200000000ff */
[----:B------:R4:W-:Y:S01]  /*13d40*/  STS [R4+0x400], R11 ;  /* 0x0004000b04007388 */ /* 0x0009e20000000800 */
[----:B------:R-:W-:-:S02]  /*13d50*/  F2FP.F16.F32.PACK_AB R43, R15, R43 ;  /* 0x0000002b0f2b723e */ /* 0x000fc400000000ff */
[----:B------:R-:W-:Y:S01]  /*13d60*/  F2FP.F16.F32.PACK_AB R42, R137, R156 ;  /* 0x0000009c892a723e */ /* 0x000fe200000000ff */
[----:B------:R-:W-:Y:S01]  /*13d70*/  STS [R6], R56 ;  /* 0x0000003806007388 */ /* 0x000fe20000000800 */
[----:B--2---:R-:W-:Y:S02]  /*13d80*/  IADD3 R2, R0, R134, RZ ;  /* 0x0000008600027210 */ /* 0x004fe40007ffe0ff */
[----:B------:R-:W-:Y:S01]  /*13d90*/  F2FP.F16.F32.PACK_AB R41, R13, R41 ;  /* 0x000000290d29723e */ /* 0x000fe200000000ff */
[----:B------:R-:W-:Y:S01]  /*13da0*/  STS [R6+0x400], R55 ;  /* 0x0004003706007388 */ /* 0x000fe20000000800 */
[----:B------:R-:W-:Y:S01]  /*13db0*/  F2FP.F16.F32.PACK_AB R40, R40, R152 ;  /* 0x000000982828723e */ /* 0x000fe200000000ff */
[----:B---3--:R-:W2:Y:S01]  /*13dc0*/  @P1 LDC R9, c[0x0][0x2c0] ;  /* 0x0000b000ff091b82 */ /* 0x008ea20000000800 */
[----:B------:R-:W-:Y:S01]  /*13dd0*/  F2FP.F16.F32.PACK_AB R39, R59, R39 ;  /* 0x000000273b27723e */ /* 0x000fe200000000ff */
[----:B------:R-:W-:Y:S01]  /*13de0*/  STS [R2], R54 ;  /* 0x0000003602007388 */ /* 0x000fe20000000800 */
[----:B------:R-:W-:-:S02]  /*13df0*/  F2FP.F16.F32.PACK_AB R38, R136, R148 ;  /* 0x000000948826723e */ /* 0x000fc400000000ff */
[----:B------:R-:W-:Y:S01]  /*13e00*/  F2FP.F16.F32.PACK_AB R37, R63, R37 ;  /* 0x000000253f25723e */ /* 0x000fe200000000ff */
[----:B------:R-:W-:Y:S01]  /*13e10*/  STS [R2+0x400], R53 ;  /* 0x0004003502007388 */ /* 0x000fe20000000800 */
[----:B------:R-:W-:Y:S01]  /*13e20*/  F2FP.F16.F32.PACK_AB R36, R36, R145 ;  /* 0x000000912424723e */ /* 0x000fe200000000ff */
[----:B-1----:R-:W1:Y:S01]  /*13e30*/  @!P1 LDC R7, c[0x0][0x270] ;  /* 0x00009c00ff079b82 */ /* 0x002e620000000800 */
[----:B------:R-:W-:Y:S01]  /*13e40*/  F2FP.F16.F32.PACK_AB R34, R34, R68 ;  /* 0x000000442222723e */ /* 0x000fe200000000ff */
[----:B------:R-:W-:Y:S01]  /*13e50*/  STS [R5], R52 ;  /* 0x0000003405007388 */ /* 0x000fe20000000800 */
[----:B------:R-:W-:Y:S02]  /*13e60*/  F2FP.F16.F32.PACK_AB R33, R71, R33 ;  /* 0x000000214721723e */ /* 0x000fe400000000ff */
[----:B------:R-:W-:Y:S01]  /*13e70*/  F2FP.F16.F32.PACK_AB R32, R32, R72 ;  /* 0x000000482020723e */ /* 0x000fe200000000ff */
[----:B------:R-:W-:Y:S01]  /*13e80*/  STS [R5+0x400], R51 ;  /* 0x0004003305007388 */ /* 0x000fe20000000800 */
[----:B------:R-:W-:Y:S01]  /*13e90*/  F2FP.F16.F32.PACK_AB R30, R75, R30 ;  /* 0x0000001e4b1e723e */ /* 0x000fe200000000ff */
[----:B----4-:R-:W3:Y:S01]  /*13ea0*/  @P1 LDC.64 R10, c[0x0][0x2c0] ;  /* 0x0000b000ff0a1b82 */ /* 0x010ee20000000a00 */
        /* <DEDUP_REMOVED lines=8> */
[----:B------:R-:W-:Y:S02]  /*13f30*/  F2FP.F16.F32.PACK_AB R24, R87, R24 ;  /* 0x000000185718723e */ /* 0x000fe400000000ff */
        /* <DEDUP_REMOVED lines=33> */
[----:B------:R-:W-:Y:S01]  /*14150*/  @!P1 MOV R9, 0x1 ;  /* 0x0000000100099802 */ /* 0x000fe20000000f00 */
        /* <DEDUP_REMOVED lines=19> */
[----:B------:R2:W-:Y:S01]  /*14290*/  STS [R31+0x6400], R16 ;  /* 0x006400101f007388 */ /* 0x0005e20000000800 */
[----:B----4-:R-:W4:Y:S03]  /*142a0*/  S2R R28, SR_TID.X ;  /* 0x00000000001c7919 */ /* 0x010f260000002100 */
[----:B------:R1:W-:Y:S04]  /*142b0*/  STS [R133+0x6000], R15 ;  /* 0x0060000f85007388 */ /* 0x0003e80000000800 */
[----:B------:R-:W-:Y:S04]  /*142c0*/  STS [R133+0x6400], R14 ;  /* 0x0064000e85007388 */ /* 0x000fe80000000800 */
[----:B------:R-:W-:Y:S04]  /*142d0*/  STS [R0+0x6000], R13 ;  /* 0x0060000d00007388 */ /* 0x000fe80000000800 */
[----:B------:R3:W-:Y:S04]  /*142e0*/  STS [R0+0x6400], R12 ;  /* 0x0064000c00007388 */ /* 0x0007e80000000800 */
[----:B------:R-:W-:Y:S01]  /*142f0*/  STS [R67+0x6000], R63 ;  /* 0x0060003f43007388 */ /* 0x000fe20000000800 */
[----:B--2---:R-:W-:-:S03]  /*14300*/  MOV R16, 0x7f800000 ;  /* 0x7f80000000107802 */ /* 0x004fc60000000f00 */
[----:B------:R-:W-:Y:S04]  /*14310*/  STS [R67+0x6400], R62 ;  /* 0x0064003e43007388 */ /* 0x000fe80000000800 */
[----:B------:R-:W-:Y:S01]  /*14320*/  STS [R4+0x6000], R61 ;  /* 0x0060003d04007388 */ /* 0x000fe20000000800 */
[----:B-1----:R-:W-:-:S03]  /*14330*/  MOV R15, 0x7f800000 ;  /* 0x7f800000000f7802 */ /* 0x002fc60000000f00 */
[----:B------:R1:W-:Y:S01]  /*14340*/  STS [R4+0x6400], R60 ;  /* 0x0064003c04007388 */ /* 0x0003e20000000800 */
[----:B----4-:R-:W-:-:S03]  /*14350*/  SHF.R.S32.HI R17, RZ, 0x1f, R28 ;  /* 0x0000001fff117819 */ /* 0x010fc6000001141c */
[----:B------:R-:W-:Y:S04]  /*14360*/  STS [R6+0x6000], R59 ;  /* 0x0060003b06007388 */ /* 0x000fe80000000800 */
[----:B------:R-:W-:Y:S01]  /*14370*/  STS [R6+0x6400], R58 ;  /* 0x0064003a06007388 */ /* 0x000fe20000000800 */
[CC--:B---3--:R-:W-:Y:S01]  /*14380*/  LEA.HI R0, R17.reuse, R28.reuse, RZ, 0x5 ;  /* 0x0000001c11007211 */ /* 0x0c8fe200078f28ff */
[----:B------:R-:W2:Y:S01]  /*14390*/  @P5 LDC R12, c[0x0][0x2e8] ;  /* 0x0000ba00ff0c5b82 */ /* 0x000ea20000000800 */
[----:B------:R-:W-:Y:S01]  /*143a0*/  LEA.HI R17, R17, R28, RZ, 0x3 ;  /* 0x0000001c11117211 */ /* 0x000fe200078f18ff */
[----:B------:R-:W-:Y:S01]  /*143b0*/  STS [R2+0x6000], R57 ;  /* 0x0060003902007388 */ /* 0x000fe20000000800 */
[----:B------:R-:W-:-:S03]  /*143c0*/  LOP3.LUT R0, R0, 0xffffffe0, RZ, 0xc0, !PT ;  /* 0xffffffe000007812 */ /* 0x000fc600078ec0ff */
[----:B------:R3:W-:Y:S01]  /*143d0*/  STS [R2+0x6400], R66 ;  /* 0x0064004202007388 */ /* 0x0007e20000000800 */
[----:B------:R-:W-:-:S03]  /*143e0*/  IADD3 R0, R28, -R0, RZ ;  /* 0x800000001c007210 */ /* 0x000fc60007ffe0ff */
[----:B------:R-:W-:Y:S04]  /*143f0*/  STS [R5+0x6000], R65 ;  /* 0x0060004105007388 */ /* 0x000fe80000000800 */
[----:B------:R4:W-:Y:S01]  /*14400*/  STS [R5+0x6400], R64 ;  /* 0x0064004005007388 */ /* 0x0009e20000000800 */
[----:B-1----:R-:W-:Y:S01]  /*14410*/  @P1 MOV R4, 0x1 ;  /* 0x0000000100041802 */ /* 0x002fe20000000f00 */
[----:B------:R-:W-:Y:S01]  /*14420*/  @!P1 IMAD R4, R171, R7, RZ ;  /* 0x00000007ab049224 */ /* 0x000fe200078e02ff */
[----:B------:R-:W-:Y:S06]  /*14430*/  BAR.SYNC.DEFER_BLOCKING 0x0 ;  /* 0x0000000000007b1d */ /* 0x000fec0000010000 */
[----:B------:R-:W1:Y:S01]  /*14440*/  @P5 MUFU.LG2 R7, R135 ;  /* 0x0000008700075308 */ /* 0x000e620000000c00 */
[----:B------:R-:W4:Y:S01]  /*14450*/  S2R R8, SR_CTAID.Y ;  /* 0x0000000000087919 */ /* 0x000f220000002600 */
[----:B------:R-:W2:Y:S01]  /*14460*/  S2R R18, SR_CTAID.Z ;  /* 0x0000000000127919 */ /* 0x000ea20000002700 */
[----:B---3--:R-:W-:-:S04]  /*14470*/  SHF.R.S32.HI R2, RZ, 0x1f, R184 ;  /* 0x0000001fff027819 */ /* 0x008fc800000114b8 */
[----:B------:R-:W-:-:S04]  /*14480*/  LEA.HI R2, R2, R184, RZ, 0x2 ;  /* 0x000000b802027211 */ /* 0x000fc800078f10ff */
[----:B------:R-:W-:Y:S01]  /*14490*/  LOP3.LUT R2, R2, 0xffffffc, RZ, 0xc0, !PT ;  /* 0x0ffffffc02027812 */ /* 0x000fe200078ec0ff */
[----:B------:R3:W3:Y:S01]  /*144a0*/  LDS.128 R32, [R219+0x1800] ;  /* 0x00180000db207984 */ /* 0x0006e20000000c00 */
[----:B----4-:R-:W-:Y:S02]  /*144b0*/  IMAD R5, R8, R4, RZ ;  /* 0x0000000408057224 */ /* 0x010fe400078e02ff */
[----:B------:R-:W-:Y:S01]  /*144c0*/  @P1 IMAD R4, R11, R10, RZ ;  /* 0x0000000a0b041224 */ /* 0x000fe200078e02ff */
[----:B------:R-:W4:Y:S01]  /*144d0*/  @P4 MUFU.LG2 R8, R170 ;  /* 0x000000aa00084308 */ /* 0x000f220000000c00 */
[----:B------:R-:W3:Y:S01]  /*144e0*/  @P4 LDC R11, c[0x0][0x2e8] ;  /* 0x0000ba00ff0b4b82 */ /* 0x000ee20000000800 */
[----:B------:R-:W-:Y:S02]  /*144f0*/  SHF.R.S32.HI R10, RZ, 0x1f, R0 ;  /* 0x0000001fff0a7819 */ /* 0x000fe40000011400 */
[----:B------:R-:W-:Y:S01]  /*14500*/  SEL R6, R5, RZ, !P6 ;  /* 0x000000ff05067207 */ /* 0x000fe20007000000 */
[----:B-1----:R-:W-:Y:S01]  /*14510*/  @P5 FMUL.FTZ R5, R7, 0.69314718246459960938 ;  /* 0x3f31721807055820 */ /* 0x002fe20000410000 */
[----:B------:R-:W-:-:S02]  /*14520*/  LOP3.LUT P6, RZ, R185, 0x3, RZ, 0xc0, !PT ;  /* 0x00000003b9ff7812 */ /* 0x000fc400078cc0ff */
[----:B------:R-:W-:Y:S01]  /*14530*/  @!P1 MOV R4, R171 ;  /* 0x000000ab00049202 */ /* 0x000fe20000000f00 */
[----:B--2---:R-:W-:Y:S01]  /*14540*/  @P5 FFMA.FTZ R16, R132, R12, R5 ;  /* 0x0000000c84105223 */ /* 0x004fe20000010005 */
[----:B------:R-:W-:Y:S01]  /*14550*/  LEA.HI R7, R10, R0, RZ, 0x2 ;  /* 0x000000000a077211 */ /* 0x000fe200078f10ff */
[----:B------:R-:W-:Y:S01]  /*14560*/  IMAD R0, R9, UR4, RZ ;  /* 0x0000000409007c24 */ /* 0x000fe2000f8e02ff */
[----:B------:R-:W-:Y:S01]  /*14570*/  IADD3 R10, R184, -R2, RZ ;  /* 0x80000002b80a7210 */ /* 0x000fe20007ffe0ff */
[----:B------:R-:W-:Y:S01]  /*14580*/  IMAD R2, R18, R4, R6 ;  /* 0x0000000412027224 */ /* 0x000fe200078e0206 */
[----:B------:R-:W-:Y:S02]  /*14590*/  SHF.R.S32.HI R5, RZ, 0x2, R7 ;  /* 0x00000002ff057819 */ /* 0x000fe40000011407 */
[----:B------:R-:W-:Y:S01]  /*145a0*/  SHF.L.U32 R0, R0, 0x6, RZ ;  /* 0x0000000600007819 */ /* 0x000fe200000006ff */
[----:B----4-:R-:W-:Y:S01]  /*145b0*/  @P4 FMUL.FTZ R8, R8, 0.69314718246459960938 ;  /* 0x3f31721808084820 */ /* 0x010fe20000410000 */
[----:B------:R-:W-:-:S02]  /*145c0*/  LOP3.LUT R4, R17, 0xfffffff8, RZ, 0xc0, !PT ;  /* 0xfffffff811047812 */ /* 0x000fc400078ec0ff */
[----:B------:R-:W-:Y:S02]  /*145d0*/  IADD3 R6, P5, P1, R0, R168, R2 ;  /* 0x000000a800067210 */ /* 0x000fe400079be002 */
[----:B------:R-:W-:Y:S02]  /*145e0*/  SHF.R.S32.HI R7, RZ, 0x1f, R0 ;  /* 0x0000001fff077819 */ /* 0x000fe40000011400 */
[----:B------:R-:W-:Y:S01]  /*145f0*/  SHF.R.S32.HI R2, RZ, 0x1f, R2 ;  /* 0x0000001fff027819 */ /* 0x000fe20000011402 */
[----:B---3--:R-:W-:Y:S01]  /*14600*/  @P4 FFMA.FTZ R15, R3, R11, R8 ;  /* 0x0000000b030f4223 */ /* 0x008fe20000010008 */
[----:B------:R-:W-:Y:S02]  /*14610*/  LEA R0, R10, R5, 0x4 ;  /* 0x000000050a007211 */ /* 0x000fe400078e20ff */
[----:B------:R-:W-:Y:S02]  /*14620*/  IADD3 R14, -R4, R28, RZ ;  /* 0x0000001c040e7210 */ /* 0x000fe40007ffe1ff */
        /* <DEDUP_REMOVED lines=9> */
[CC--:B------:R-:W-:Y:S02]  /*146c0*/  @!P6 IADD3 R2, P4, R0.reuse, R6.reuse, RZ ;  /* 0x000000060002e210 */ /* 0x0c0fe40007f9e0ff */
[----:B------:R-:W2:Y:S01]  /*146d0*/  @!P5 LDC.64 R12, c[0x0][0x2b0] ;  /* 0x0000ac00ff0cdb82 */ /* 0x000ea20000000a00 */
[C---:B------:R-:W-:Y:S02]  /*146e0*/  @!P5 IADD3 R6, P1, R3.reuse, R6, RZ ;  /* 0x000000060306d210 */ /* 0x040fe40007f3e0ff */
        /* <DEDUP_REMOVED lines=8> */
.L_x_251:
[----:B------:R-:W-:Y:S05]  /*14770*/  BSYNC B0 ;  /* 0x0000000000007941 */ /* 0x000fea0003800000 */
.L_x_250:
[----:B------:R2:W5:Y:S04]  /*14780*/  LDL R30, [R1+0x5c] ;  /* 0x00005c00011e7983 */ /* 0x0005680000100800 */
[----:B------:R2:W5:Y:S04]  /*14790*/  LDL R31, [R1+0x2c] ;  /* 0x00002c00011f7983 */ /* 0x0005680000100800 */
[----:B------:R2:W5:Y:S01]  /*147a0*/  LDL R36, [R1+0x58] ;  /* 0x0000580001247983 */ /* 0x0005620000100800 */
[----:B------:R-:W-:Y:S01]  /*147b0*/  IMAD.SHL.U32 R28, R14, 0x8, RZ ;  /* 0x000000080e1c7824 */ /* 0x000fe200078e00ff */
[----:B------:R-:W-:Y:S01]  /*147c0*/  SHF.R.S32.HI R8, RZ, 0x1f, R18 ;  /* 0x0000001fff087819 */ /* 0x000fe20000011412 */
[----:B------:R-:W-:Y:S01]  /*147d0*/  ULDC.64 UR4, c[0x0][0x2a0] ;  /* 0x0000a80000047ab9 */ /* 0x000fe20000000a00 */
[----:B-1----:R-:W-:Y:S01]  /*147e0*/  SHF.R.S32.HI R2, RZ, 0x3, R17 ;  /* 0x00000003ff027819 */ /* 0x002fe20000011411 */
[----:B------:R2:W1:Y:S01]  /*147f0*/  LDS.128 R24, [R219] ;  /* 0x00000000db187984 */ /* 0x0004620000000c00 */
[----:B------:R-:W-:Y:S01]  /*14800*/  SHF.R.S32.HI R0, RZ, 0x1f, R28 ;  /* 0x0000001fff007819 */ /* 0x000fe2000001141c */
[----:B------:R-:W-:Y:S01]  /*14810*/  IMAD.U32 R5, RZ, RZ, UR15 ;  /* 0x0000000fff057e24 */ /* 0x000fe2000f8e00ff */
[----:B------:R-:W-:Y:S01]  /*14820*/  IADD3 R6, P1, R28, UR8, RZ ;  /* 0x000000081c067c10 */ /* 0x000fe2000ff3e0ff */
[----:B------:R2:W3:Y:S01]  /*14830*/  LDS.128 R20, [R219+0x2000] ;  /* 0x00200000db147984 */ /* 0x0004e20000000c00 */
[----:B------:R-:W-:Y:S01]  /*14840*/  LEA.HI.SX32 R4, R183, 0x30, 0x1d ;  /* 0x00000030b7047811 */ /* 0x000fe200078feaff */
[----:B------:R-:W-:Y:S01]  /*14850*/  BSSY B0, `(.L_x_252) ;  /* 0x000001e000007945 */ /* 0x000fe20003800000 */
[----:B------:R-:W-:Y:S01]  /*14860*/  IADD3.X R7, R0, UR7, RZ, P1, !PT ;  /* 0x0000000700077c10 */ /* 0x000fe20008ffe4ff */
[----:B------:R-:W-:Y:S01]  /*14870*/  IMAD R0, R8, UR4, RZ ;  /* 0x0000000408007c24 */ /* 0x000fe2000f8e02ff */
[----:B------:R2:W4:Y:S01]  /*14880*/  LDS.128 R12, [R219+0x6000] ;  /* 0x00600000db0c7984 */ /* 0x0005220000000c00 */
[----:B------:R-:W-:-:S02]  /*14890*/  SHF.R.S32.HI R3, RZ, 0x1f, R2 ;  /* 0x0000001fff037819 */ /* 0x000fc40000011402 */
[----:B------:R-:W-:Y:S01]  /*148a0*/  IMAD R0, R18, UR5, R0 ;  /* 0x0000000512007c24 */ /* 0x000fe2000f8e0200 */
[----:B------:R-:W-:Y:S01]  /*148b0*/  ISETP.GE.AND P1, PT, R4, UR6, PT ;  /* 0x0000000604007c0c */ /* 0x000fe2000bf26270 */
[----:B------:R-:W-:Y:S02]  /*148c0*/  IMAD.WIDE.U32 R10, R18, UR4, R6 ;  /* 0x00000004120a7c25 */ /* 0x000fe4000f8e0006 */
[----:B------:R2:W1:Y:S02]  /*148d0*/  LDS.128 R16, [R219+0x4000] ;  /* 0x00400000db107984 */ /* 0x0004640000000c00 */
[----:B------:R-:W-:-:S04]  /*148e0*/  IMAD.WIDE R4, R5, 0x40, R2 ;  /* 0x0000004005047825 */ /* 0x000fc800078e0202 */
        /* <DEDUP_REMOVED lines=8> */
[----:B-----5:R-:W-:Y:S02]  /*14970*/  ISETP.GE.AND P5, PT, R36, UR7, PT ;  /* 0x0000000724007c0c */ /* 0x020fe4000bfa6270 */
[----:B------:R-:W-:Y:S01]  /*14980*/  ISETP.GE.AND P4, PT, R31, UR7, PT ;  /* 0x000000071f007c0c */ /* 0x000fe2000bf86270 */
[----:B------:R-:W-:Y:S01]  /*14990*/  IMAD R0, R4, UR5, R0 ;  /* 0x0000000504007c24 */ /* 0x000fe2000f8e0200 */
[----:B------:R-:W-:-:S02]  /*149a0*/  ULDC.64 UR4, c[0x0][0x280] ;  /* 0x0000a00000047ab9 */ /* 0x000fc40000000a00 */
[----:B------:R-:W-:Y:S01]  /*149b0*/  LEA R2, P3, R6, UR4, 0x1 ;  /* 0x0000000406027c11 */ /* 0x000fe2000f8608ff */
[----:B------:R-:W-:-:S05]  /*149c0*/  IMAD.IADD R0, R7, 0x1, R0 ;  /* 0x0000000107007824 */ /* 0x000fca00078e0200 */
[----:B------:R-:W-:Y:S02]  /*149d0*/  LEA.HI.X R3, R6, UR5, R0, 0x1, P3 ;  /* 0x0000000506037c11 */ /* 0x000fe400098f0c00 */
[----:B------:R-:W-:-:S03]  /*149e0*/  ISETP.GE.AND P3, PT, R30, UR7, PT ;  /* 0x000000071e007c0c */ /* 0x000fc6000bf66270 */
[----:B-1----:R1:W-:Y:S04]  /*149f0*/  @!P6 STG.E.128 desc[UR30][R2.64], R24 ;  /* 0x000000180200e986 */ /* 0x0023e8000c101d1e */
[----:B---3--:R1:W-:Y:S04]  /*14a00*/  @!P5 STG.E.128 desc[UR30][R2.64+0x80], R20 ;  /* 0x000080140200d986 */ /* 0x0083e8000c101d1e */
[----:B------:R1:W-:Y:S04]  /*14a10*/  @!P4 STG.E.128 desc[UR30][R2.64+0x100], R16 ;  /* 0x000100100200c986 */ /* 0x0003e8000c101d1e */
[----:B----4-:R1:W-:Y:S02]  /*14a20*/  @!P3 STG.E.128 desc[UR30][R2.64+0x180], R12 ;  /* 0x0001800c0200b986 */ /* 0x0103e4000c101d1e */
.L_x_253:
[----:B------:R-:W-:Y:S05]  /*14a30*/  BSYNC B0 ;  /* 0x0000000000007941 */ /* 0x000fea0003800000 */
.L_x_252:
[----:B-1----:R1:W1:Y:S01]  /*14a40*/  LDS.128 R24, [R219+0x800] ;  /* 0x00080000db187984 */ /* 0x0022620000000c00 */
[----:B------:R-:W-:Y:S03]  /*14a50*/  BSSY B0, `(.L_x_254) ;  /* 0x000001a000007945 */ /* 0x000fe60003800000 */
[----:B---3--:R3:W1:Y:S04]  /*14a60*/  LDS.128 R20, [R219+0x2800] ;  /* 0x00280000db147984 */ /* 0x0086680000000c00 */
[----:B------:R3:W1:Y:S04]  /*14a70*/  LDS.128 R16, [R219+0x4800] ;  /* 0x00480000db107984 */ /* 0x0006680000000c00 */
[----:B----4-:R3:W4:Y:S01]  /*14a80*/  LDS.128 R12, [R219+0x6800] ;  /* 0x00680000db0c7984 */ /* 0x0107220000000c00 */
[----:B------:R-:W-:Y:S05]  /*14a90*/  @P2 BRA `(.L_x_255) ;  /* 0x0000000000542947 */ /* 0x000fea0003800000 */
[----:B------:R-:W-:Y:S01]  /*14aa0*/  IADD3 R0, P2, R4, 0x10, RZ ;  /* 0x0000001004007810 */ /* 0x000fe20007f5e0ff */
[----:B------:R-:W-:Y:S01]  /*14ab0*/  ULDC.64 UR4, c[0x0][0x298] ;  /* 0x0000a60000047ab9 */ /* 0x000fe20000000a00 */
[----:B------:R-:W-:Y:S01]  /*14ac0*/  IMAD.MOV.U32 R3, RZ, RZ, R9 ;  /* 0x000000ffff037224 */ /* 0x000fe200078e0009 */
[----:B------:R-:W-:Y:S02]  /*14ad0*/  ULDC UR7, c[0x0][0x2d0] ;  /* 0x0000b40000077ab9 */ /* 0x000fe40000000800 */
[----:B------:R-:W-:Y:S01]  /*14ae0*/  IMAD.X R2, RZ, RZ, R5, P2 ;  /* 0x000000ffff027224 */ /* 0x000fe200010e0605 */
[----:B------:R-:W-:Y:S02]  /*14af0*/  ISETP.GE.AND P5, PT, R28, UR7, PT ;  /* 0x000000071c007c0c */ /* 0x000fe4000bfa6270 */
[----:B-----5:R-:W-:Y:S01]  /*14b00*/  ISETP.GE.AND P4, PT, R36, UR7, PT ;  /* 0x0000000724007c0c */ /* 0x020fe2000bf86270 */
[----:B------:R-:W-:Y:S01]  /*14b10*/  IMAD R29, R2, UR4, RZ ;  /* 0x00000004021d7c24 */ /* 0x000fe2000f8e02ff */
[----:B------:R-:W-:Y:S01]  /*14b20*/  ISETP.GE.AND P3, PT, R31, UR7, PT ;  /* 0x000000071f007c0c */ /* 0x000fe2000bf66270 */
[----:B------:R-:W-:Y:S01]  /*14b30*/  IMAD.MOV.U32 R2, RZ, RZ, R10 ;  /* 0x000000ffff027224 */ /* 0x000fe200078e000a */
[----:B------:R-:W-:-:S03]  /*14b40*/  ISETP.GE.AND P2, PT, R30, UR7, PT ;  /* 0x000000071e007c0c */ /* 0x000fc6000bf46270 */
[----:B------:R-:W-:-:S04]  /*14b50*/  IMAD.WIDE.U32 R6, R0, UR4, R2 ;  /* 0x0000000400067c25 */ /* 0x000fc8000f8e0002 */
[----:B------:R-:W-:Y:S01]  /*14b60*/  IMAD R0, R0, UR5, R29 ;  /* 0x0000000500007c24 */ /* 0x000fe2000f8e021d */
[----:B------:R-:W-:Y:S02]  /*14b70*/  ULDC.64 UR4, c[0x0][0x280] ;  /* 0x0000a00000047ab9 */ /* 0x000fe40000000a00 */
[----:B------:R-:W-:Y:S01]  /*14b80*/  LEA R2, P6, R6, UR4, 0x1 ;  /* 0x0000000406027c11 */ /* 0x000fe2000f8c08ff */
[----:B------:R-:W-:-:S05]  /*14b90*/  IMAD.IADD R0, R7, 0x1, R0 ;  /* 0x0000000107007824 */ /* 0x000fca00078e0200 */
[----:B------:R-:W-:-:S05]  /*14ba0*/  LEA.HI.X R3, R6, UR5, R0, 0x1, P6 ;  /* 0x0000000506037c11 */ /* 0x000fca000b0f0c00 */
[----:B-1----:R1:W-:Y:S04]  /*14bb0*/  @!P5 STG.E.128 desc[UR30][R2.64], R24 ;  /* 0x000000180200d986 */ /* 0x0023e8000c101d1e */
[----:B------:R1:W-:Y:S04]  /*14bc0*/  @!P4 STG.E.128 desc[UR30][R2.64+0x80], R20 ;  /* 0x000080140200c986 */ /* 0x0003e8000c101d1e */
[----:B------:R1:W-:Y:S04]  /*14bd0*/  @!P3 STG.E.128 desc[UR30][R2.64+0x100], R16 ;  /* 0x000100100200b986 */ /* 0x0003e8000c101d1e */
[----:B----4-:R1:W-:Y:S02]  /*14be0*/  @!P2 STG.E.128 desc[UR30][R2.64+0x180], R12 ;  /* 0x0001800c0200a986 */ /* 0x0103e4000c101d1e */
.L_x_255:
[----:B------:R-:W-:Y:S05]  /*14bf0*/  BSYNC B0 ;  /* 0x0000000000007941 */ /* 0x000fea0003800000 */
.L_x_254:
[----:B-1----:R1:W1:Y:S01]  /*14c00*/  LDS.128 R24, [R219+0x1000] ;  /* 0x00100000db187984 */ /* 0x0022620000000c00 */
[----:B------:R-:W-:Y:S03]  /*14c10*/  BSSY B0, `(.L_x_256) ;  /* 0x000001a000007945 */ /* 0x000fe60003800000 */
[----:B------:R1:W1:Y:S04]  /*14c20*/  LDS.128 R20, [R219+0x3000] ;  /* 0x00300000db147984 */ /* 0x0002680000000c00 */
[----:B------:R1:W1:Y:S04]  /*14c30*/  LDS.128 R16, [R219+0x5000] ;  /* 0x00500000db107984 */ /* 0x0002680000000c00 */
[----:B----4-:R4:W1:Y:S01]  /*14c40*/  LDS.128 R12, [R219+0x7000] ;  /* 0x00700000db0c7984 */ /* 0x0108620000000c00 */
        /* <DEDUP_REMOVED lines=21> */
[----:B------:R1:W-:Y:S02]  /*14da0*/  @!P0 STG.E.128 desc[UR30][R2.64+0x180], R12 ;  /* 0x0001800c02008986 */ /* 0x0003e4000c101d1e */
.L_x_257:
[----:B------:R-:W-:Y:S05]  /*14db0*/  BSYNC B0 ;  /* 0x0000000000007941 */ /* 0x000fea0003800000 */
.L_x_256:
[----:B-1----:R1:W1:Y:S04]  /*14dc0*/  LDS.128 R20, [R219+0x3800] ;  /* 0x00380000db147984 */ /* 0x0022680000000c00 */
[----:B------:R1:W1:Y:S04]  /*14dd0*/  LDS.128 R16, [R219+0x5800] ;  /* 0x00580000db107984 */ /* 0x0002680000000c00 */
[----:B------:R1:W1:Y:S01]  /*14de0*/  LDS.128 R12, [R219+0x7800] ;  /* 0x00780000db0c7984 */ /* 0x0002620000000c00 */
[----:B------:R-:W-:Y:S05]  /*14df0*/  @P1 EXIT ;  /* 0x000000000000194d */ /* 0x000fea0003800000 */
        /* <DEDUP_REMOVED lines=9> */
[----:B------:R-:W-:-:S04]  /*14e90*/  IMAD.MOV.U32 R2, RZ, RZ, R10 ;  /* 0x000000ffff027224 */ /* 0x000fc800078e000a */
[----:B------:R-:W-:-:S04]  /*14ea0*/  IMAD.WIDE.U32 R4, R0, UR4, R2 ;  /* 0x0000000400047c25 */ /* 0x000fc8000f8e0002 */
[----:B------:R-:W-:Y:S01]  /*14eb0*/  IMAD R0, R0, UR5, R6 ;  /* 0x0000000500007c24 */ /* 0x000fe2000f8e0206 */
[----:B------:R-:W-:Y:S02]  /*14ec0*/  ULDC.64 UR4, c[0x0][0x280] ;  /* 0x0000a00000047ab9 */ /* 0x000fe40000000a00 */
[----:B------:R-:W-:Y:S01]  /*14ed0*/  LEA R2, P0, R4, UR4, 0x1 ;  /* 0x0000000404027c11 */ /* 0x000fe2000f8008ff */
[----:B------:R-:W-:-:S05]  /*14ee0*/  IMAD.IADD R0, R5, 0x1, R0 ;  /* 0x0000000105007824 */ /* 0x000fca00078e0200 */
[----:B------:R-:W-:Y:S02]  /*14ef0*/  LEA.HI.X R3, R4, UR5, R0, 0x1, P0 ;  /* 0x0000000504037c11 */ /* 0x000fe400080f0c00 */
[----:B------:R-:W-:-:S03]  /*14f00*/  ISETP.GE.AND P0, PT, R30, UR6, PT ;  /* 0x000000061e007c0c */ /* 0x000fc6000bf06270 */
[----:B------:R2:W-:Y:S04]  /*14f10*/  @!P3 STG.E.128 desc[UR30][R2.64], R32 ;  /* 0x000000200200b986 */ /* 0x0005e8000c101d1e */
[----:B-1----:R2:W-:Y:S04]  /*14f20*/  @!P2 STG.E.128 desc[UR30][R2.64+0x80], R20 ;  /* 0x000080140200a986 */ /* 0x0025e8000c101d1e */
[----:B------:R2:W-:Y:S02]  /*14f30*/  @!P1 STG.E.128 desc[UR30][R2.64+0x100], R16 ;  /* 0x0001001002009986 */ /* 0x0005e4000c101d1e */
[----:B------:R-:W-:Y:S05]  /*14f40*/  @P0 EXIT ;  /* 0x000000000000094d */ /* 0x000fea0003800000 */
[----:B------:R-:W-:Y:S01]  /*14f50*/  STG.E.128 desc[UR30][R2.64+0x180], R12 ;  /* 0x0001800c02007986 */ /* 0x000fe2000c101d1e */
[----:B------:R-:W-:Y:S05]  /*14f60*/  EXIT ;  /* 0x000000000000794d */ /* 0x000fea0003800000 */
.L_x_258:
        /* <DEDUP_REMOVED lines=9> */
.L_x_2391:


//--------------------- .text._ZN5flash16flash_fwd_kernelI23Flash_fwd_kernel_traitsILi256ELi64ELi64ELi4ELb0ELb0EN7cutlass6half_tE19Flash_kernel_traitsILi256ELi64ELi64ELi4ES3_EELb0ELb0ELb1ELb1ELb0ELb0ELb0ELb0EEEvNS_16Flash_fwd_paramsE --------------------------
	.section	.text._ZN5flash16flash_fwd_kernelI23Flash_fwd_kernel_traitsILi256ELi64ELi64ELi4ELb0ELb0EN7cutlass6half_tE19Flash_kernel_traitsILi256ELi64ELi64ELi4ES3_EELb0ELb0ELb1ELb1ELb0ELb0ELb0ELb0EEEvNS_16Flash_fwd_paramsE,"ax",@progbits
	.align	128
        .global         _ZN5flash16flash_fwd_kernelI23Flash_fwd_kernel_traitsILi256ELi64ELi64ELi4ELb0ELb0EN7cutlass6half_tE19Flash_kernel_traitsILi256ELi64ELi64ELi4ES3_EELb0ELb0ELb1ELb1ELb0ELb0ELb0ELb0EEEvNS_16Flash_fwd_paramsE
        .type           _ZN5flash16flash_fwd_kernelI23Flash_fwd_kernel_traitsILi256ELi64ELi64ELi4ELb0ELb0EN7cutlass6half_tE19Flash_kernel_traitsILi256ELi64ELi64ELi4ES3_EELb0ELb0ELb1ELb1ELb0ELb0ELb0ELb0EEEvNS_16Flash_fwd_paramsE,@function
        .size           _ZN5flash16flash_fwd_kernelI23Flash_fwd_kernel_traitsILi256ELi64ELi64ELi4ELb0ELb0EN7cutlass6half_tE19Flash_kernel_traitsILi256ELi64ELi64ELi4ES3_EELb0ELb0ELb1ELb1ELb0ELb0ELb0ELb0EEEvNS_16Flash_fwd_paramsE,(.L_x_2392 - _ZN5flash16flash_fwd_kernelI23Flash_fwd_kernel_traitsILi256ELi64ELi64ELi4ELb0ELb0EN7cutlass6half_tE19Flash_kernel_traitsILi256ELi64ELi64ELi4ES3_EELb0ELb0ELb1ELb1ELb0ELb0ELb0ELb0EEEvNS_16Flash_fwd_paramsE)
        .other          _ZN5flash16flash_fwd_kernelI23Flash_fwd_kernel_traitsILi256ELi64ELi64ELi4ELb0ELb0EN7cutlass6half_tE19Flash_kernel_traitsILi256ELi64ELi64ELi4ES3_EELb0ELb0ELb1ELb1ELb0ELb0ELb0ELb0EEEvNS_16Flash_fwd_paramsE,@"STO_CUDA_ENTRY STV_DEFAULT"
_ZN5flash16flash_fwd_kernelI23Flash_fwd_kernel_traitsILi256ELi64ELi64ELi4ELb0ELb0EN7cutlass6half_tE19Flash_kernel_traitsILi256ELi64ELi64ELi4ES3_EELb0ELb0ELb1ELb1ELb0ELb0ELb0ELb0EEEvNS_16Flash_fwd_paramsE:
.text._ZN5flash16flash_fwd_kernelI23Flash_fwd_kernel_traitsILi256ELi64ELi64ELi4ELb0ELb0EN7cutlass6half_tE19Flash_kernel_traitsILi256ELi64ELi64ELi4ES3_EELb0ELb0ELb1ELb1ELb0ELb0ELb0ELb0EEEvNS_16Flash_fwd_paramsE:
        /* <DEDUP_REMOVED lines=10> */
[----:B------:R-:W-:Y:S02]  /*00a0*/  ULDC.U8 UR6, c[0x0][0x3c2] ;  /* 0x0000f08000067ab9 */ /* 0x000fe40000000000 */
[----:B------:R-:W-:Y:S01]  /*00b0*/  PLOP3.LUT P0, PT, PT, PT, UP1, 0x80, 0x0 ;  /* 0x000000000000781c */ /* 0x000fe20003f0f018 */
[----:B------:R-:W-:Y:S01]  /*00c0*/  ULDC.64 UR4, c[0x0][0x2f8] ;  /* 0x0000be0000047ab9 */ /* 0x000fe20000000a00 */
[----:B------:R-:W-:Y:S01]  /*00d0*/  PLOP3.LUT P2, PT, PT, PT, UP2, 0x80, 0x0 ;  /* 0x000000000000781c */ /* 0x000fe20003f4f028 */
[----:B------:R-:W-:Y:S02]  /*00e0*/  UISETP.NE.AND UP3, UPT, UR6, URZ, UPT ;  /* 0x0000003f0600728c */ /* 0x000fe4000bf65270 */
[----:B------:R-:W-:Y:S01]  /*00f0*/  UISETP.EQ.U32.AND UP0, UPT, UR4, URZ, UPT ;  /* 0x0000003f0400728c */ /* 0x000fe2000bf02070 */
[----:B------:R-:W-:Y:S01]  /*0100*/  ULDC.64 UR34, c[0x0][0x208] ;  /* 0x0000820000227ab9 */ /* 0x000fe20000000a00 */
[----:B------:R-:W-:-:S02]  /*0110*/  ULDC.64 UR6, c[0x0][0x2f8] ;  /* 0x0000be0000067ab9 */ /* 0x000fc40000000a00 */
        /* <DEDUP_REMOVED lines=38> */
.L_x_259:
[----:B------:R-:W-:-:S03]  /*0380*/  ULDC UR6, c[0x0][0x2c8] ;  /* 0x0000b20000067ab9 */ /* 0x000fc60000000800 */
.L_x_260:
        /* <DEDUP_REMOVED lines=65> */
[----:B------:R-:W-:Y:S01]  /*07a0*/  ULDC.U8 UR9, c[0x0][0x3d8] ;  /* 0x0000f60000097ab9 */ /* 0x000fe20000000000 */
[----:B------:R-:W-:Y:S01]  /*07b0*/  @!UP1 UIMAD UR6, UR29, UR5, UR6 ;  /* 0x000000051d0692a4 */ /* 0x000fe2000f8e0206 */
[--C-:B------:R-:W-:Y:S01]  /*07c0*/  SHF.R.S32.HI R17, RZ, 0x1f, R16.reuse ;  /* 0x0000001fff117819 */ /* 0x100fe20000011410 */
[----:B------:R-:W-:Y:S01]  /*07d0*/  UISETP.NE.AND UP3, UPT, UR9, URZ, UPT ;  /* 0x0000003f0900728c */ /* 0x000fe2000bf65270 */
[----:B------:R-:W-:Y:S01]  /*07e0*/  VIADD R5, R16, 0x10 ;  /* 0x0000001010057836 */ /* 0x000fe20000000000 */
[----:B------:R-:W-:Y:S01]  /*07f0*/  UISETP.NE.AND UP0, UPT, UR9, URZ, !UP2 ;  /* 0x0000003f0900728c */ /* 0x000fe2000d705270 */
[----:B------:R-:W-:Y:S01]  /*0800*/  ISETP.NE.AND P3, PT, R4, RZ, PT ;  /* 0x000000ff0400720c */ /* 0x000fe20003f65270 */
[----:B------:R-:W-:Y:S01]  /*0810*/  UISETP.NE.OR UP3, UPT, UR8, URZ, !UP3 ;  /* 0x0000003f0800728c */ /* 0x000fe2000df65670 */
[----:B------:R-:W-:Y:S01]  /*0820*/  IMAD.WIDE R14, R15, 0x40, R16 ;  /* 0x000000400f0e7825 */ /* 0x000fe200078e0210 */
[----:B------:R-:W-:Y:S01]  /*0830*/  @UP1 UIMAD UR7, UR14, UR7, UR11 ;  /* 0x000000070e0712a4 */ /* 0x000fe2000f8e020b */
[----:B------:R-:W-:Y:S01]  /*0840*/  IADD3 R4, R16, 0x20, RZ ;  /* 0x0000002010047810 */ /* 0x000fe20007ffe0ff */
[----:B------:R-:W-:Y:S01]  /*0850*/  @UP2 ULDC.64 UR4, c[0x0][0x2c0] ;  /* 0x0000b00000042ab9 */ /* 0x000fe20000000a00 */
[----:B------:R-:W-:Y:S01]  /*0860*/  USHF.R.S32.HI UR11, URZ, 0x1f, UR32 ;  /* 0x0000001f3f0b7899 */ /* 0x000fe20008011420 */
[C---:B------:R-:W-:Y:S01]  /*0870*/  VIADD R8, R9.reuse, 0x40 ;  /* 0x0000004009087836 */ /* 0x040fe20000000000 */
[----:B------:R-:W-:Y:S01]  /*0880*/  @UP2 UIMAD UR17, UR5, UR4, URZ ;  /* 0x00000004051122a4 */ /* 0x000fe2000f8e023f */
[C---:B------:R-:W-:Y:S01]  /*0890*/  VIADD R7, R9.reuse, 0x80 ;  /* 0x0000008009077836 */ /* 0x040fe20000000000 */
[----:B------:R-:W-:Y:S01]  /*08a0*/  @!UP2 ULDC UR8, c[0x0][0x2c4] ;  /* 0x0000b1000008aab9 */ /* 0x000fe20000000800 */
[----:B------:R-:W-:Y:S01]  /*08b0*/  ULDC.64 UR4, c[0x0][0x2a0] ;  /* 0x0000a80000047ab9 */ /* 0x000fe20000000a00 */
[----:B------:R-:W-:Y:S01]  /*08c0*/  @UP0 ULDC UR8, c[0x0][0x2e4] ;  /* 0x0000b90000080ab9 */ /* 0x000fe20000000800 */
[----:B------:R-:W-:Y:S01]  /*08d0*/  UIMAD UR11, UR11, UR4, URZ ;  /* 0x000000040b0b72a4 */ /* 0x000fe2000f8e023f */
[----:B------:R-:W-:Y:S01]  /*08e0*/  IMAD.U32 R10, RZ, RZ, UR4 ;  /* 0x00000004ff0a7e24 */ /* 0x000fe2000f8e00ff */
[----:B------:R-:W-:Y:S01]  /*08f0*/  @UP2 UMOV UR9, 0x1 ;  /* 0x0000000100092882 */ /* 0x000fe20000000000 */
[----:B------:R-:W-:Y:S01]  /*0900*/  @!UP2 ULDC UR4, c[0x0][0x270] ;  /* 0x00009c000004aab9 */ /* 0x000fe20000000800 */
[----:B------:R-:W-:Y:S01]  /*0910*/  @UP1 UMOV UR20, UR10 ;  /* 0x0000000a00141c82 */ /* 0x000fe20008000000 */
[----:B------:R-:W-:Y:S01]  /*0920*/  @!UP2 UIMAD UR9, UR8, UR4, URZ ;  /* 0x000000040809a2a4 */ /* 0x000fe2000f8e023f */
[----:B------:R-:W-:Y:S01]  /*0930*/  IADD3 R6, R9, 0xc0, RZ ;  /* 0x000000c009067810 */ /* 0x000fe20007ffe0ff */
[----:B------:R-:W-:Y:S01]  /*0940*/  @!UP3 ULDC UR10, c[0x0][0x2c4] ;  /* 0x0000b100000abab9 */ /* 0x000fe20000000800 */
[----:B------:R-:W-:-:S02]  /*0950*/  @!UP1 UIADD3 UR7, UR13, UR6, URZ ;  /* 0x000000060d079290 */ /* 0x000fc4000fffe03f */
[----:B------:R-:W-:Y:S02]  /*0960*/  @!UP3 UIMAD UR10, UR29, UR10, URZ ;  /* 0x0000000a1d0ab2a4 */ /* 0x000fe4000f8e023f */
[----:B------:R-:W-:Y:S01]  /*0970*/  UIMAD UR9, UR29, UR9, URZ ;  /* 0x000000091d0972a4 */ /* 0x000fe2000f8e023f */
[----:B------:R-:W-:Y:S01]  /*0980*/  @!UP1 UMOV UR20, UR12 ;  /* 0x0000000c00149c82 */ /* 0x000fe20008000000 */
[----:B------:R-:W-:Y:S01]  /*0990*/  UIMAD UR5, UR32, UR5, UR11 ;  /* 0x00000005200572a4 */ /* 0x000fe2000f8e020b */
[C---:B------:R-:W-:Y:S01]  /*09a0*/  IADD3 R2, P0, R9.reuse, UR20, RZ ;  /* 0x0000001409027c10 */ /* 0x040fe2000ff1e0ff */
[----:B------:R-:W-:Y:S01]  /*09b0*/  @!UP3 USEL UR10, UR10, UR14, !UP1 ;  /* 0x0000000e0a0ab287 */ /* 0x000fe2000c800000 */
[----:B------:R-:W-:Y:S01]  /*09c0*/  @UP2 ULDC UR11, c[0x0][0x2c0] ;  /* 0x0000b000000b2ab9 */ /* 0x000fe20000000800 */
[----:B------:R-:W-:Y:S01]  /*09d0*/  USEL UR9, UR9, URZ, UP3 ;  /* 0x0000003f09097287 */ /* 0x000fe20009800000 */
[----:B------:R-:W-:Y:S01]  /*09e0*/  LEA.HI.X.SX32 R3, R9, UR7, 0x1, P0 ;  /* 0x0000000709037c11 */ /* 0x000fe200080f0eff */
[----:B------:R-:W-:Y:S01]  /*09f0*/  @!UP2 UMOV UR11, 0x1 ;  /* 0x00000001000ba882 */ /* 0x000fe20000000000 */
[----:B------:R-:W-:Y:S01]  /*0a00*/  @!UP2 UMOV UR17, UR8 ;  /* 0x000000080011ac82 */ /* 0x000fe20008000000 */
[----:B------:R-:W-:Y:S01]  /*0a10*/  UIMAD UR6, UR31, UR11, URZ ;  /* 0x0000000b1f0672a4 */ /* 0x000fe2000f8e023f */
[----:B------:R-:W-:Y:S01]  /*0a20*/  ISETP.GE.AND P0, PT, R5, UR16, PT ;  /* 0x0000001005007c0c */ /* 0x000fe2000bf06270 */
[----:B------:R-:W-:Y:S01]  /*0a30*/  UIMAD UR17, UR32, UR17, UR9 ;  /* 0x00000011201172a4 */ /* 0x000fe2000f8e0209 */
[----:B------:R-:W-:Y:S01]  /*0a40*/  IMAD.WIDE.U32 R10, R10, UR32, R2 ;  /* 0x000000200a0a7c25 */ /* 0x000fe2000f8e0002 */
[----:B------:R-:W-:Y:S01]  /*0a50*/  @!UP3 UMOV UR18, UR10 ;  /* 0x0000000a0012bc82 */ /* 0x000fe20008000000 */
[----:B------:R-:W-:-:S02]  /*0a60*/  USHF.R.S32.HI UR4, URZ, 0x1f, UR6 ;  /* 0x0000001f3f047899 */ /* 0x000fc40008011406 */
[----:B------:R-:W-:Y:S01]  /*0a70*/  @!UP3 USHF.R.S32.HI UR19, URZ, 0x1f, UR10 ;  /* 0x0000001f3f13b899 */ /* 0x000fe2000801140a */
[----:B------:R-:W-:Y:S01]  /*0a80*/  VIADD R13, R11, UR5 ;  /* 0x000000050b0d7c36 */ /* 0x000fe20008000000 */
        /* <DEDUP_REMOVED lines=22> */
.L_x_263:
[----:B------:R-:W-:Y:S05]  /*0bf0*/  BSYNC B0 ;  /* 0x0000000000007941 */ /* 0x000fea0003800000 */
.L_x_262:
[----:B------:R-:W-:Y:S01]  /*0c00*/  BSSY B0, `(.L_x_264) ;  /* 0x0000019000007945 */ /* 0x000fe20003800000 */
[----:B------:R-:W-:Y:S02]  /*0c10*/  ISETP.GE.AND P1, PT, R4, UR16, PT ;  /* 0x0000001004007c0c */ /* 0x000fe4000bf26270 */
[----:B-1----:R-:W-:Y:S01]  /*0c20*/  IADD3 R2, R16, 0x30, RZ ;  /* 0x0000003010027810 */ /* 0x002fe20007ffe0ff */
        /* <DEDUP_REMOVED lines=22> */
.L_x_265:
[----:B------:R-:W-:Y:S05]  /*0d90*/  BSYNC B0 ;  /* 0x0000000000007941 */ /* 0x000fea0003800000 */
.L_x_264:
[----:B------:R-:W-:Y:S01]  /*0da0*/  BSSY B0, `(.L_x_266) ;  /* 0x0000018000007945 */ /* 0x000fe20003800000 */
[----:B------:R-:W-:-:S03]  /*0db0*/  ISETP.GE.AND P0, PT, R2, UR16, PT ;  /* 0x0000001002007c0c */ /* 0x000fc6000bf06270 */
[----:B------:R-:W-:Y:S10]  /*0dc0*/  @P1 BRA `(.L_x_267) ;  /* 0x0000000000541947 */ /* 0x000ff40003800000 */
        /* <DEDUP_REMOVED lines=14> */
[----:B-1----:R-:W-:Y:S01]  /*0eb0*/  LEA R20, P6, R18, UR4, 0x1 ;  /* 0x0000000412147c11 */ /* 0x002fe2000f8c08ff */
[----:B------:R-:W-:-:S05]  /*0ec0*/  IMAD.IADD R0, R19, 0x1, R0 ;  /* 0x0000000113007824 */ /* 0x000fca00078e0200 */
[----:B------:R-:W-:-:S05]  /*0ed0*/  LEA.HI.X R21, R18, UR5, R0, 0x1, P6 ;  /* 0x0000000512157c11 */ /* 0x000fca000b0f0c00 */
[----:B------:R2:W-:Y:S04]  /*0ee0*/  @!P5 STG.E.128 desc[UR34][R20.64], RZ ;  /* 0x000000ff1400d986 */ /* 0x0005e8000c101d22 */
[----:B------:R2:W-:Y:S04]  /*0ef0*/  @!P4 STG.E.128 desc[UR34][R20.64+0x80], RZ ;  /* 0x000080ff1400c986 */ /* 0x0005e8000c101d22 */
[----:B------:R2:W-:Y:S04]  /*0f00*/  @!P2 STG.E.128 desc[UR34][R20.64+0x100], RZ ;  /* 0x000100ff1400a986 */ /* 0x0005e8000c101d22 */
[----:B------:R2:W-:Y:S02]  /*0f10*/  @!P1 STG.E.128 desc[UR34][R20.64+0x180], RZ ;  /* 0x000180ff14009986 */ /* 0x0005e4000c101d22 */
.L_x_267:
[----:B------:R-:W-:Y:S05]  /*0f20*/  BSYNC B0 ;  /* 0x0000000000007941 */ /* 0x000fea0003800000 */
.L_x_266:
        /* <DEDUP_REMOVED lines=26> */
.L_x_269:
[----:B------:R-:W-:Y:S05]  /*10d0*/  BSYNC B0 ;  /* 0x0000000000007941 */ /* 0x000fea0003800000 */
.L_x_268:
        /* <DEDUP_REMOVED lines=10> */
.L_x_271:
[----:B------:R-:W-:Y:S05]  /*1180*/  BSYNC B0 ;  /* 0x0000000000007941 */ /* 0x000fea0003800000 */
.L_x_270:
[----:B------:R-:W-:Y:S04]  /*1190*/  BSSY B0, `(.L_x_272) ;  /* 0x000000a000007945 */ /* 0x000fe80003800000 */
[----:B------:R-:W-:Y:S05]  /*11a0*/  @P5 BRA `(.L_x_273) ;  /* 0x0000000000205947 */ /* 0x000fea0003800000 */
[----:B------:R-:W-:Y:S01]  /*11b0*/  IMAD R0, R5, UR11, RZ ;  /* 0x0000000b05007c24 */ /* 0x000fe2000f8e02ff */
[----:B------:R-:W-:-:S04]  /*11c0*/  ULDC.64 UR4, c[0x0][0x2b0] ;  /* 0x0000ac0000047ab9 */ /* 0x000fc80000000a00 */
[----:B----4-:R-:W-:-:S04]  /*11d0*/  IADD3 R3, P0, R0, UR6, RZ ;  /* 0x0000000600037c10 */ /* 0x010fc8000ff1e0ff */
[----:B------:R-:W-:Y:S02]  /*11e0*/  LEA.HI.X.SX32 R0, R0, UR18, 0x1, P0 ;  /* 0x0000001200007c11 */ /* 0x000fe400080f0eff */
[----:B------:R-:W-:-:S04]  /*11f0*/  LEA R6, P0, R3, UR4, 0x2 ;  /* 0x0000000403067c11 */ /* 0x000fc8000f8010ff */
[----:B------:R-:W-:Y:S01]  /*1200*/  LEA.HI.X R7, R3, UR5, R0, 0x2, P0 ;  /* 0x0000000503077c11 */ /* 0x000fe200080f1400 */
[----:B------:R-:W-:-:S05]  /*1210*/  IMAD.MOV.U32 R3, RZ, RZ, 0x7f800000 ;  /* 0x7f800000ff037424 */ /* 0x000fca00078e00ff */
[----:B------:R4:W-:Y:S03]  /*1220*/  STG.E desc[UR34][R6.64], R3 ;  /* 0x0000000306007986 */ /* 0x0009e6000c101922 */
.L_x_273:
[----:B------:R-:W-:Y:S05]  /*1230*/  BSYNC B0 ;  /* 0x0000000000007941 */ /* 0x000fea0003800000 */
.L_x_272:
        /* <DEDUP_REMOVED lines=10> */
.L_x_275:
[----:B------:R-:W-:Y:S05]  /*12e0*/  BSYNC B0 ;  /* 0x0000000000007941 */ /* 0x000fea0003800000 */
.L_x_274:
        /* <DEDUP_REMOVED lines=10> */
.L_x_261:
        /* <DEDUP_REMOVED lines=32> */
[----:B------:R-:W-:Y:S01]  /*1590*/  UIADD3 UR26, UR21, UR7, URZ ;  /* 0x00000007151a7290 */ /* 0x000fe2000fffe03f */
[----:B------:R-:W-:-:S11]  /*15a0*/  UMOV UR28, UR20 ;  /* 0x00000014001c7c82 */ /* 0x000fd60008000000 */
.L_x_276:
[----:B------:R-:W-:Y:S01]  /*15b0*/  ULDC UR6, c[0x0][0x278] ;  /* 0x00009e0000067ab9 */ /* 0x000fe20000000800 */
[----:B------:R-:W1:Y:S01]  /*15c0*/  S2R R2, SR_CTAID.Z ;  /* 0x0000000000027919 */ /* 0x000e620000002700 */
[----:B------:R-:W-:Y:S01]  /*15d0*/  IMAD.U32 R0, RZ, RZ, UR6 ;  /* 0x00000006ff007e24 */ /* 0x000fe2000f8e00ff */
[----:B------:R-:W-:Y:S01]  /*15e0*/  UMOV UR20, URZ ;  /* 0x0000003f00147c82 */ /* 0x000fe20008000000 */
[----:B------:R-:W-:Y:S01]  /*15f0*/  SHF.R.S32.HI R13, RZ, 0x1f, R4 ;  /* 0x0000001fff0d7819 */ /* 0x000fe20000011404 */
[----:B------:R-:W-:Y:S01]  /*1600*/  @UP0 UIADD3 UR9, UR8, UR9, URZ ;  /* 0x0000000908090290 */ /* 0x000fe2000fffe03f */
[----:B------:R-:W-:Y:S01]  /*1610*/  IMAD.U32 R23, RZ, RZ, UR15 ;  /* 0x0000000fff177e24 */ /* 0x000fe2000f8e00ff */
[----:B------:R-:W-:Y:S01]  /*1620*/  IABS R0, R0 ;  /* 0x0000000000007213 */ /* 0x000fe20000000000 */
[----:B------:R-:W-:Y:S01]  /*1630*/  USHF.R.S32.HI UR17, URZ, 0x1f, UR32 ;  /* 0x0000001f3f117899 */ /* 0x000fe20008011420 */
[----:B------:R-:W-:Y:S01]  /*1640*/  LEA.HI R166, R13, R4, RZ, 0x3 ;  /* 0x000000040da67211 */ /* 0x000fe200078f18ff */
[----:B------:R-:W-:Y:S01]  /*1650*/  UIADD3 UR37, -UR31, UR16, URZ ;  /* 0x000000101f257290 */ /* 0x000fe2000fffe13f */
[----:B------:R-:W-:-:S02]  /*1660*/  R2UR UR7, R0 ;  /* 0x00000000000772ca */ /* 0x000fc400000e0000 */
[----:B------:R-:W-:Y:S02]  /*1670*/  LOP3.LUT R5, R166, 0xfffffff8, RZ, 0xc0, !PT ;  /* 0xfffffff8a6057812 */ /* 0x000fe400078ec0ff */
[----:B------:R-:W-:-:S03]  /*1680*/  SHF.R.S32.HI R166, RZ, 0x3, R166 ;  /* 0x00000003ffa67819 */ /* 0x000fc600000114a6 */
[----:B------:R-:W-:Y:S01]  /*1690*/  IMAD.IADD R5, R4, 0x1, -R5 ;  /* 0x0000000104057824 */ /* 0x000fe200078e0a05 */
[----:B------:R-:W-:-:S03]  /*16a0*/  SHF.R.S32.HI R167, RZ, 0x1f, R166 ;  /* 0x0000001fffa77819 */ /* 0x000fc600000114a6 */
[----:B------:R-:W-:Y:S02]  /*16b0*/  IMAD.SHL.U32 R84, R5, 0x8, RZ ;  /* 0x0000000805547824 */ /* 0x000fe400078e00ff */
[----:B------:R-:W2:Y:S01]  /*16c0*/  I2F.RP R3, UR7 ;  /* 0x0000000700037d06 */ /* 0x000ea20008209400 */
[----:B------:R-:W-:Y:S02]  /*16d0*/  IMAD.WIDE R22, R23, 0x40, R166 ;  /* 0x0000004017167825 */ /* 0x000fe400078e02a6 */
[----:B------:R-:W-:Y:S02]  /*16e0*/  SHF.R.S32.HI R85, RZ, 0x1f, R84 ;  /* 0x0000001fff557819 */ /* 0x000fe40000011454 */
[----:B-1----:R-:W-:-:S04]  /*16f0*/  IABS R2, R2 ;  /* 0x0000000200027213 */ /* 0x002fc80000000000 */
[----:B------:R-:W-:Y:S01]  /*1700*/  R2UR UR10, R2 ;  /* 0x00000000020a72ca */ /* 0x000fe200000e0000 */
[----:B--2---:R-:W1:Y:S02]  /*1710*/  MUFU.RCP R0, R3 ;  /* 0x0000000300007308 */ /* 0x004e640000001000 */
[----:B-1----:R-:W-:Y:S02]  /*1720*/  VIADD R0, R0, 0xffffffe ;  /* 0x0ffffffe00007836 */ /* 0x002fe40000000000 */
[----:B------:R-:W-:-:S04]  /*1730*/  IMAD.SHL.U32 R3, R166, 0x40, RZ ;  /* 0x00000040a6037824 */ /* 0x000fc800078e00ff */
[----:B------:R-:W1:Y:S01]  /*1740*/  F2I.FTZ.U32.TRUNC.NTZ R0, R0 ;  /* 0x0000000000007305 */ /* 0x000e62000021f000 */
[----:B------:R-:W-:-:S04]  /*1750*/  LOP3.LUT R3, R3, 0x1c0, RZ, 0xc0, !PT ;  /* 0x000001c003037812 */ /* 0x000fc800078ec0ff */
[----:B------:R-:W-:Y:S02]  /*1760*/  LOP3.LUT R7, R3, 0x38, R84, 0xf8, !PT ;  /* 0x0000003803077812 */ /* 0x000fe400078ef854 */
[----:B------:R-:W-:Y:S02]  /*1770*/  SHF.R.U32.HI R242, RZ, 0x3, R3 ;  /* 0x00000003fff27819 */ /* 0x000fe40000011603 */
[----:B------:R-:W-:Y:S02]  /*1780*/  LEA.HI R3, R13, R4, RZ, 0x6 ;  /* 0x000000040d037211 */ /* 0x000fe400078f30ff */
[----:B------:R-:W-:-:S03]  /*1790*/  LOP3.LUT R242, R7, R242, RZ, 0x3c, !PT ;  /* 0x000000f207f27212 */ /* 0x000fc600078e3cff */
[----:B------:R-:W-:Y:S01]  /*17a0*/  IMAD.SHL.U32 R3, R3, 0x8, RZ ;  /* 0x0000000803037824 */ /* 0x000fe200078e00ff */
[----:B-1----:R-:W-:-:S13]  /*17b0*/  R2UR UR21, R0 ;  /* 0x00000000001572ca */ /* 0x002fda00000e0000 */
[----:B------:R-:W-:-:S04]  /*17c0*/  UIADD3 UR11, URZ, -UR21, URZ ;  /* 0x800000153f0b7290 */ /* 0x000fc8000fffe03f */
[----:B------:R-:W-:-:S04]  /*17d0*/  UIMAD UR11, UR11, UR7, URZ ;  /* 0x000000070b0b72a4 */ /* 0x000fc8000f8e023f */
[----:B------:R-:W-:-:S07]  /*17e0*/  UIMAD.WIDE.U32 UR20, UR21, UR11, UR20 ;  /* 0x0000000b151472a5 */ /* 0x000fce000f8e0014 */
[----:B------:R-:W-:Y:S02]  /*17f0*/  UMOV UR11, UR21 ;  /* 0x00000015000b7c82 */ /* 0x000fe40008000000 */
[----:B------:R-:W-:Y:S02]  /*1800*/  UIMAD.WIDE.U32 UR20, UR11, UR10, URZ ;  /* 0x0000000a0b1472a5 */ /* 0x000fe4000f8e003f */
[----:B------:R-:W-:Y:S02]  /*1810*/  UIADD3 UR20, UR22, -0x1, URZ ;  /* 0xffffffff16147890 */ /* 0x000fe4000fffe03f */
        /* <DEDUP_REMOVED lines=32> */
.L_x_277:
[----:B------:R-:W-:Y:S01]  /*1a20*/  IADD3 R6, P0, R84, UR4, RZ ;  /* 0x0000000454067c10 */ /* 0x000fe2000ff1e0ff */
[----:B------:R-:W1:Y:S01]  /*1a30*/  S2UR UR4, SR_CgaCtaId ;  /* 0x00000000000479c3 */ /* 0x000e620000008800 */
[----:B------:R-:W-:Y:S01]  /*1a40*/  ULDC.64 UR8, c[0x0][0x258] ;  /* 0x0000960000087ab9 */ /* 0x000fe20000000a00 */
[----:B------:R-:W-:Y:S01]  /*1a50*/  ISETP.GE.AND P1, PT, R166, UR37, PT ;  /* 0x00000025a6007c0c */ /* 0x000fe2000bf26270 */
[----:B------:R-:W-:Y:S01]  /*1a60*/  UIMAD UR38, UR17, UR8, URZ ;  /* 0x00000008112672a4 */ /* 0x000fe2000f8e023f */
[----:B------:R-:W-:Y:S01]  /*1a70*/  IADD3.X R7, R85, UR18, RZ, P0, !PT ;  /* 0x0000001255077c10 */ /* 0x000fe200087fe4ff */
[----:B------:R-:W-:Y:S01]  /*1a80*/  IMAD.U32 R18, RZ, RZ, UR8 ;  /* 0x00000008ff127e24 */ /* 0x000fe2000f8e00ff */
[----:B------:R-:W-:Y:S01]  /*1a90*/  ULDC.64 UR6, c[0x0][0x260] ;  /* 0x0000980000067ab9 */ /* 0x000fe20000000a00 */
[----:B------:R-:W-:Y:S01]  /*1aa0*/  UIMAD UR38, UR32, UR9, UR38 ;  /* 0x00000009202672a4 */ /* 0x000fe2000f8e0226 */
[----:B------:R-:W-:Y:S01]  /*1ab0*/  IMAD.U32 R244, RZ, RZ, UR6 ;  /* 0x00000006fff47e24 */ /* 0x000fe2000f8e00ff */
[----:B------:R-:W-:Y:S01]  /*1ac0*/  UIMAD UR25, UR36, UR6, URZ ;  /* 0x00000006241972a4 */ /* 0x000fe2000f8e023f */
[----:B------:R-:W-:Y:S01]  /*1ad0*/  IMAD.WIDE.U32 R18, R18, UR32, R6 ;  /* 0x0000002012127c25 */ /* 0x000fe2000f8e0006 */
[----:B------:R-:W-:Y:S01]  /*1ae0*/  ULDC.64 UR8, c[0x0][0x268] ;  /* 0x00009a0000087ab9 */ /* 0x000fe20000000a00 */
[----:B------:R-:W-:Y:S01]  /*1af0*/  UMOV UR6, 0x400 ;  /* 0x0000040000067882 */ /* 0x000fe20000000000 */
[----:B------:R-:W-:Y:S01]  /*1b00*/  UIMAD UR36, UR36, UR8, URZ ;  /* 0x00000008242472a4 */ /* 0x000fe2000f8e023f */
[----:B------:R-:W-:Y:S01]  /*1b10*/  VIADD R0, R166, 0x20 ;  /* 0x00000020a6007836 */ /* 0x000fe20000000000 */
[----:B------:R-:W-:Y:S01]  /*1b20*/  LOP3.LUT R242, R242, 0xfffffe00, R3, 0xf8, !PT ;  /* 0xfffffe00f2f27812 */ /* 0x000fe200078ef803 */
[----:B------:R-:W-:Y:S01]  /*1b30*/  USHF.R.S32.HI UR19, URZ, 0x1f, UR20 ;  /* 0x0000001f3f137899 */ /* 0x000fe20008011414 */
[C---:B------:R-:W-:Y:S01]  /*1b40*/  IADD3 R2, R166.reuse, 0x10, RZ ;  /* 0x00000010a6027810 */ /* 0x040fe20007ffe0ff */
[----:B------:R-:W-:Y:S01]  /*1b50*/  UIMAD UR25, UR21, UR7, UR25 ;  /* 0x00000007151972a4 */ /* 0x000fe2000f8e0219 */
[----:B------:R-:W-:Y:S01]  /*1b60*/  IADD3 R21, R19, UR38, RZ ;  /* 0x0000002613157c10 */ /* 0x000fe2000fffe0ff */
[----:B------:R-:W-:Y:S01]  /*1b70*/  UIMAD UR18, UR20, -0x40, UR33 ;  /* 0xffffffc0141278a4 */ /* 0x000fe2000f8e0221 */
[----:B------:R-:W-:Y:S01]  /*1b80*/  BSSY B0, `(.L_x_278) ;  /* 0x000003a000007945 */ /* 0x000fe20003800000 */
[----:B------:R-:W-:Y:S01]  /*1b90*/  UIMAD UR36, UR21, UR9, UR36 ;  /* 0x00000009152472a4 */ /* 0x000fe2000f8e0224 */
[----:B------:R-:W-:Y:S01]  /*1ba0*/  VIADD R16, R166, 0x30 ;  /* 0x00000030a6107836 */ /* 0x000fe20000000000 */
[----:B-1----:R-:W-:Y:S01]  /*1bb0*/  ULEA UR4, UR4, UR6, 0x18 ;  /* 0x0000000604047291 */ /* 0x002fe2000f8ec03f */
[----:B------:R-:W-:Y:S01]  /*1bc0*/  ISETP.GE.AND P0, PT, R2, UR37, PT ;  /* 0x0000002502007c0c */ /* 0x000fe2000bf06270 */
[----:B------:R-:W-:Y:S01]  /*1bd0*/  VIADD R240, R84, 0x80 ;  /* 0x0000008054f07836 */ /* 0x000fe20000000000 */
[----:B------:R-:W-:Y:S01]  /*1be0*/  ISETP.GE.AND P5, PT, R0, UR37, PT ;  /* 0x0000002500007c0c */ /* 0x000fe2000bfa6270 */
[----:B------:R-:W-:Y:S01]  /*1bf0*/  IMAD R3, R167, UR12, RZ ;  /* 0x0000000ca7037c24 */ /* 0x000fe2000f8e02ff */
[----:B------:R-:W-:Y:S01]  /*1c00*/  IADD3 R241, R84, 0x40, RZ ;  /* 0x0000004054f17810 */ /* 0x000fe20007ffe0ff */
[----:B------:R-:W-:Y:S01]  /*1c10*/  IMAD.WIDE.U32 R26, R166, UR12, R84 ;  /* 0x0000000ca61a7c25 */ /* 0x000fe2000f8e0054 */
[----:B------:R-:W-:-:S02]  /*1c20*/  IADD3 R231, R84, 0xc0, RZ ;  /* 0x000000c054e77810 */ /* 0x000fc40007ffe0ff */
[----:B------:R-:W-:Y:S01]  /*1c30*/  LEA R242, R242, UR4, 0x1 ;  /* 0x00000004f2f27c11 */ /* 0x000fe2000f8e08ff */
[----:B------:R-:W-:Y:S01]  /*1c40*/  IMAD.U32 R165, RZ, RZ, UR8 ;  /* 0x00000008ffa57e24 */ /* 0x000fe2000f8e00ff */
        /* <DEDUP_REMOVED lines=45> */
.L_x_279:
[----:B------:R-:W-:Y:S05]  /*1f20*/  BSYNC B0 ;  /* 0x0000000000007941 */ /* 0x000fea0003800000 */
.L_x_278:
[----:B-12---:R-:W-:Y:S01]  /*1f30*/  IMAD R7, R166, UR13, R3 ;  /* 0x0000000da6077c24 */ /* 0x006fe2000f8e0203 */
[----:B------:R-:W-:Y:S01]  /*1f40*/  IADD3 R26, P1, R26, UR28, RZ ;  /* 0x0000001c1a1a7c10 */ /* 0x000fe2000ff3e0ff */
[----:B------:R-:W-:Y:S01]  /*1f50*/  IMAD R3, R167, UR10, RZ ;  /* 0x0000000aa7037c24 */ /* 0x000fe2000f8e02ff */
[----:B------:R-:W-:Y:S01]  /*1f60*/  BSSY B0, `(.L_x_280) ;  /* 0x0000035000007945 */ /* 0x000fe20003800000 */
[----:B------:R-:W-:Y:S01]  /*1f70*/  ISETP.GE.AND P6, PT, R16, UR37, PT ;  /* 0x0000002510007c0c */ /* 0x000fe2000bfc6270 */
[----:B------:R-:W-:Y:S01]  /*1f80*/  IMAD.WIDE.U32 R14, R166, UR10, R84 ;  /* 0x0000000aa60e7c25 */ /* 0x000fe2000f8e0054 */
[----:B------:R-:W-:-:S03]  /*1f90*/  IADD3.X R27, R27, UR26, R7, P1, !PT ;  /* 0x0000001a1b1b7c10 */ /* 0x000fc60008ffe407 */
[----:B------:R-:W-:Y:S01]  /*1fa0*/  IMAD R12, R166, UR11, R3 ;  /* 0x0000000ba60c7c24 */ /* 0x000fe2000f8e0203 */
[----:B------:R-:W-:Y:S07]  /*1fb0*/  @P0 BRA `(.L_x_281) ;  /* 0x0000000000bc0947 */ /* 0x000fee0003800000 */
        /* <DEDUP_REMOVED lines=13> */
[----:B------:R2:W-:Y:S06]  /*2090*/  @P4 STS.128 [R242+0x800], RZ ;  /* 0x000800fff2004388 */ /* 0x0005ec0000000c00 */
[----:B------:R-:W3:Y:S08]  /*20a0*/  @!P3 LDC.64 R8, c[0x0][0x210] ;  /* 0x00008400ff08bb82 */ /* 0x000ef00000000a00 */
[----:B------:R-:W4:Y:S01]  /*20b0*/  @!P2 LDC.64 R6, c[0x0][0x210] ;  /* 0x00008400ff06ab82 */ /* 0x000f220000000a00 */
[----:B-1----:R-:W-:Y:S01]  /*20c0*/  @!P4 LEA R24, P1, R28, R10, 0x1 ;  /* 0x0000000a1c18c211 */ /* 0x002fe200078208ff */
[----:B------:R-:W-:-:S05]  /*20d0*/  IMAD.IADD R10, R29, 0x1, R3 ;  /* 0x000000011d0a7824 */ /* 0x000fca00078e0203 */
[C---:B------:R-:W-:Y:S02]  /*20e0*/  @!P4 LEA.HI.X R25, R28.reuse, R11, R10, 0x1, P1 ;  /* 0x0000000b1c19c211 */ /* 0x040fe400008f0c0a */
[----:B---3--:R-:W-:-:S03]  /*20f0*/  @!P3 LEA R8, P0, R28, R8, 0x1 ;  /* 0x000000081c08b211 */ /* 0x008fc600078008ff */
[----:B------:R-:W-:Y:S01]  /*2100*/  @!PT LDS RZ, [RZ] ;  /* 0x00000000fffff984 */ /* 0x000fe20000000800 */
[----:B------:R-:W-:Y:S01]  /*2110*/  @!PT LDS RZ, [RZ] ;  /* 0x00000000fffff984 */ /* 0x000fe20000000800 */
[----:B------:R-:W-:Y:S01]  /*2120*/  @!PT LDS RZ, [RZ] ;  /* 0x00000000fffff984 */ /* 0x000fe20000000800 */
[----:B------:R2:W-:Y:S01]  /*2130*/  @!P4 LDGSTS.E.BYPASS.LTC128B.128 [R242+0x800], desc[UR34][R24.64] ;  /* 0x0080000018f2cfae */ /* 0x0005e2000b901d62 */
[C---:B------:R-:W-:Y:S02]  /*2140*/  @!P3 LEA.HI.X R9, R28.reuse, R9, R10, 0x1, P0 ;  /* 0x000000091c09b211 */ /* 0x040fe400000f0c0a */
[----:B------:R-:W-:Y:S01]  /*2150*/  ISETP.GE.AND P0, PT, R231, UR8, PT ;  /* 0x00000008e7007c0c */ /* 0x000fe2000bf06270 */
        /* <DEDUP_REMOVED lines=21> */
.L_x_281:
[----:B------:R-:W-:Y:S05]  /*22b0*/  BSYNC B0 ;  /* 0x0000000000007941 */ /* 0x000fea0003800000 */
.L_x_280:
[----:B------:R-:W-:Y:S04]  /*22c0*/  BSSY B0, `(.L_x_282) ;  /* 0x0000031000007945 */ /* 0x000fe80003800000 */
[----:B------:R-:W-:Y:S05]  /*22d0*/  @P5 BRA `(.L_x_283) ;  /* 0x0000000000bc5947 */ /* 0x000fea0003800000 */
[----:B------:R-:W-:Y:S01]  /*22e0*/  ULDC UR8, c[0x0][0x2d0] ;  /* 0x0000b40000087ab9 */ /* 0x000fe20000000800 */
[----:B--2---:R-:W-:Y:S01]  /*22f0*/  IADD3 R24, P0, R22, 0x20, RZ ;  /* 0x0000002016187810 */ /* 0x004fe20007f1e0ff */
        /* <DEDUP_REMOVED lines=9> */
[----:B------:R-:W2:Y:S01]  /*2390*/  @!P5 LDC.64 R10, c[0x0][0x210] ;  /* 0x00008400ff0adb82 */ /* 0x000ea20000000a00 */
[----:B------:R-:W-:Y:S01]  /*23a0*/  IMAD R3, R24, UR7, R3 ;  /* 0x0000000718037c24 */ /* 0x000fe2000f8e0203 */
[----:B------:R3:W-:Y:S06]  /*23b0*/  @P5 STS.128 [R242+0x1000], RZ ;  /* 0x001000fff2005388 */ /* 0x0007ec0000000c00 */
[----:B------:R-:W4:Y:S08]  /*23c0*/  @!P4 LDC.64 R8, c[0x0][0x210] ;  /* 0x00008400ff08cb82 */ /* 0x000f300000000a00 */
[----:B-1----:R-:W1:Y:S01]  /*23d0*/  @!P2 LDC.64 R6, c[0x0][0x210] ;  /* 0x00008400ff06ab82 */ /* 0x002e620000000a00 */
[----:B--2---:R-:W-:Y:S01]  /*23e0*/  @!P5 LEA R24, P0, R28, R10, 0x1 ;  /* 0x0000000a1c18d211 */ /* 0x004fe200078008ff */
[----:B------:R-:W-:-:S05]  /*23f0*/  IMAD.IADD R10, R29, 0x1, R3 ;  /* 0x000000011d0a7824 */ /* 0x000fca00078e0203 */
        /* <DEDUP_REMOVED lines=29> */
.L_x_283:
[----:B------:R-:W-:Y:S05]  /*25d0*/  BSYNC B0 ;  /* 0x0000000000007941 */ /* 0x000fea0003800000 */
.L_x_282:
[----:B------:R-:W-:Y:S01]  /*25e0*/  USHF.L.U32 UR37, UR12, 0x6, URZ ;  /* 0x000000060c257899 */ /* 0x000fe2000800063f */
[----:B------:R-:W-:Y:S01]  /*25f0*/  BSSY B0, `(.L_x_284) ;  /* 0x0000031000007945 */ /* 0x000fe20003800000 */
[----:B------:R-:W-:-:S03]  /*2600*/  IMAD.WIDE.U32 R244, R244, UR21, R26 ;  /* 0x00000015f4f47c25 */ /* 0x000fc6000f8e001a */
        /* <DEDUP_REMOVED lines=11> */
[----:B------:R-:W5:Y:S01]  /*26c0*/  @!P5 LDC.64 R10, c[0x0][0x210] ;  /* 0x00008400ff0adb82 */ /* 0x000f620000000a00 */
[----:B------:R-:W-:Y:S01]  /*26d0*/  IMAD R20, R3, UR7, R20 ;  /* 0x0000000703147c24 */ /* 0x000fe2000f8e0214 */
[----:B------:R5:W-:Y:S03]  /*26e0*/  @P5 STS.128 [R242+0x1800], RZ ;  /* 0x001800fff2005388 */ /* 0x000be60000000c00 */
[----:B------:R-:W-:-:S03]  /*26f0*/  IMAD.IADD R20, R19, 0x1, R20 ;  /* 0x0000000113147824 */ /* 0x000fc600078e0214 */
[----:B--23--:R-:W2:Y:S08]  /*2700*/  @!P4 LDC.64 R8, c[0x0][0x210] ;  /* 0x00008400ff08cb82 */ /* 0x00ceb00000000a00 */
[----:B-1--4-:R-:W1:Y:S01]  /*2710*/  @!P2 LDC.64 R6, c[0x0][0x210] ;  /* 0x00008400ff06ab82 */ /* 0x012e620000000a00 */
[----:B-----5:R-:W-:-:S04]  /*2720*/  @!P5 LEA R10, P0, R18, R10, 0x1 ;  /* 0x0000000a120ad211 */ /* 0x020fc800078008ff */
[C-C-:B------:R-:W-:Y:S02]  /*2730*/  @!P5 LEA.HI.X R11, R18.reuse, R11, R20.reuse, 0x1, P0 ;  /* 0x0000000b120bd211 */ /* 0x140fe400000f0c14 */
[----:B------:R-:W-:Y:S02]  /*2740*/  ISETP.GE.AND P0, PT, R231, UR8, PT ;  /* 0x00000008e7007c0c */ /* 0x000fe4000bf06270 */
[C---:B--2---:R-:W-:Y:S01]  /*2750*/  @!P4 LEA R8, P3, R18.reuse, R8, 0x1 ;  /* 0x000000081208c211 */ /* 0x044fe200078608ff */
        /* <DEDUP_REMOVED lines=26> */
.L_x_285:
[----:B------:R-:W-:Y:S05]  /*2900*/  BSYNC B0 ;  /* 0x0000000000007941 */ /* 0x000fea0003800000 */
.L_x_284:
[----:B------:R-:W-:Y:S01]  /*2910*/  USHF.L.U64.HI UR38, UR12, 0x6, UR13 ;  /* 0x000000060c267899 */ /* 0x000fe2000801020d */
[----:B------:R-:W-:Y:S01]  /*2920*/  ISETP.GE.AND P1, PT, R166, UR18, PT ;  /* 0x00000012a6007c0c */ /* 0x000fe2000bf26270 */
[----:B------:R-:W-:Y:S01]  /*2930*/  VIADD R247, R245, UR25 ;  /* 0x00000019f5f77c36 */ /* 0x000fe20008000000 */
[----:B------:R-:W-:Y:S01]  /*2940*/  MOV R246, R244 ;  /* 0x000000f400f67202 */ /* 0x000fe20000000f00 */
[----:B------:R-:W-:Y:S01]  /*2950*/  UIMAD UR6, UR38, UR20, URZ ;  /* 0x00000014260672a4 */ /* 0x000fe2000f8e023f */
[----:B------:R-:W-:Y:S01]  /*2960*/  IMAD.U32 R3, RZ, RZ, UR37 ;  /* 0x00000025ff037e24 */ /* 0x000fe2000f8e00ff */
[----:B------:R-:W-:Y:S01]  /*2970*/  BSSY B0, `(.L_x_286) ;  /* 0x000002d000007945 */ /* 0x000fe20003800000 */
[----:B------:R-:W-:Y:S01]  /*2980*/  ISETP.GE.AND P0, PT, R2, UR18, PT ;  /* 0x0000001202007c0c */ /* 0x000fe2000bf06270 */
[----:B------:R-:W-:Y:S01]  /*2990*/  UIMAD UR6, UR19, UR37, UR6 ;  /* 0x00000025130672a4 */ /* 0x000fe2000f8e0206 */
[----:B------:R-:W-:Y:S01]  /*29a0*/  IMAD.WIDE.U32 R18, R3, UR20, R246 ;  /* 0x0000001403127c25 */ /* 0x000fe2000f8e00f6 */
[----:B------:R-:W-:-:S04]  /*29b0*/  ISETP.GE.AND P5, PT, R0, UR18, PT ;  /* 0x0000001200007c0c */ /* 0x000fc8000bfa6270 */
[----:B------:R-:W-:Y:S01]  /*29c0*/  VIADD R21, R19, UR6 ;  /* 0x0000000613157c36 */ /* 0x000fe20008000000 */
        /* <DEDUP_REMOVED lines=39> */
.L_x_287:
[----:B------:R-:W-:Y:S05]  /*2c40*/  BSYNC B0 ;  /* 0x0000000000007941 */ /* 0x000fea0003800000 */
.L_x_286:
        /* <DEDUP_REMOVED lines=45> */
.L_x_289:
[----:B------:R-:W-:Y:S05]  /*2f20*/  BSYNC B0 ;  /* 0x0000000000007941 */ /* 0x000fea0003800000 */
.L_x_288:
[----:B------:R-:W-:Y:S04]  /*2f30*/  BSSY B0, `(.L_x_290) ;  /* 0x000002d000007945 */ /* 0x000fe80003800000 */
[----:B------:R-:W-:Y:S05]  /*2f40*/  @P5 BRA `(.L_x_291) ;  /* 0x0000000000ac5947 */ /* 0x000fea0003800000 */
[----:B------:R-:W-:Y:S01]  /*2f50*/  ULDC UR6, c[0x0][0x2d0] ;  /* 0x0000b40000067ab9 */ /* 0x000fe20000000800 */
[----:B------:R-:W-:Y:S01]  /*2f60*/  IMAD.U32 R23, RZ, RZ, UR12 ;  /* 0x0000000cff177e24 */ /* 0x000fe2000f8e00ff */
[----:B------:R-:W-:Y:S01]  /*2f70*/  ISETP.GE.AND P5, PT, R84, UR6, PT ;  /* 0x0000000654007c0c */ /* 0x000fe2000bfa6270 */
[----:B------:R-:W-:Y:S01]  /*2f80*/  IMAD.U32 R22, RZ, RZ, UR12 ;  /* 0x0000000cff167e24 */ /* 0x000fe2000f8e00ff */
[----:B------:R-:W-:Y:S01]  /*2f90*/  ISETP.GE.AND P4, PT, R241, UR6, PT ;  /* 0x00000006f1007c0c */ /* 0x000fe2000bf86270 */
[----:B------:R-:W-:Y:S01]  /*2fa0*/  IMAD.U32 R17, RZ, RZ, UR13 ;  /* 0x0000000dff117e24 */ /* 0x000fe2000f8e00ff */
        /* <DEDUP_REMOVED lines=37> */
.L_x_291:
[----:B------:R-:W-:Y:S05]  /*3200*/  BSYNC B0 ;  /* 0x0000000000007941 */ /* 0x000fea0003800000 */
.L_x_290:
        /* <DEDUP_REMOVED lines=45> */
.L_x_293:
[----:B------:R-:W-:Y:S05]  /*34e0*/  BSYNC B0 ;  /* 0x0000000000007941 */ /* 0x000fea0003800000 */
.L_x_292:
        /* <DEDUP_REMOVED lines=9> */
[----:B------:R-:W-:Y:S02]  /*3580*/  @UP1 UMOV UR43, UR17 ;  /* 0x00000011002b1c82 */ /* 0x000fe40008000000 */
[----:B------:R-:W-:Y:S01]  /*3590*/  @UP1 UIMAD.WIDE.U32 UR42, UR29, UR6, UR42 ;  /* 0x000000061d2a12a5 */ /* 0x000fe2000f8e002a */
[----:B------:R-:W-:Y:S01]  /*35a0*/  LEA.HI R229, R13, R4, RZ, 0x4 ;  /* 0x000000040de57211 */ /* 0x000fe200078f20ff */
[----:B------:R-:W-:Y:S01]  /*35b0*/  @UP1 UIMAD UR7, UR29, UR7, UR41 ;  /* 0x000000071d0712a4 */ /* 0x000fe2000f8e0229 */
[----:B------:R-:W-:-:S04]  /*35c0*/  DEPBAR.LE SB0, 0x0 ;  /* 0x000080000000791a */ /* 0x000fc80000000000 */
[----:B------:R-:W-:Y:S02]  /*35d0*/  @UP1 ULEA UR8, UP0, UR42, UR8, 0x2 ;  /* 0x000000082a081291 */ /* 0x000fe4000f80103f */
[----:B------:R-:W-:Y:S01]  /*35e0*/  @UP1 UIADD3 UR7, UR43, UR7, URZ ;  /* 0x000000072b071290 */ /* 0x000fe2000fffe03f */
[----:B------:R-:W-:Y:S01]  /*35f0*/  ISETP.GE.AND P0, PT, R2, UR18, PT ;  /* 0x0000001202007c0c */ /* 0x000fe2000bf06270 */
[----:B------:R-:W-:Y:S02]  /*3600*/  @UP1 ULDC UR6, c[0x0][0x2e8] ;  /* 0x0000ba0000061ab9 */ /* 0x000fe40000000800 */
[----:B------:R-:W-:Y:S01]  /*3610*/  @UP1 ULEA.HI.X UR9, UR42, UR9, UR7, 0x2, UP0 ;  /* 0x000000092a091291 */ /* 0x000fe200080f1407 */
[----:B------:R-:W-:-:S05]  /*3620*/  IMAD.U32 R20, RZ, RZ, UR8 ;  /* 0x00000008ff147e24 */ /* 0x000fca000f8e00ff */
[----:B------:R-:W-:-:S05]  /*3630*/  IMAD.U32 R21, RZ, RZ, UR9 ;  /* 0x00000009ff157e24 */ /* 0x000fca000f8e00ff */
[----:B-1234-:R-:W2:Y:S01]  /*3640*/  @P1 LDG.E R6, desc[UR34][R20.64] ;  /* 0x0000002214061981 */ /* 0x01eea2000c1e1900 */
[C---:B------:R-:W-:Y:S01]  /*3650*/  LOP3.LUT R7, R229.reuse, 0xfffffff0, RZ, 0xc0, !PT ;  /* 0xfffffff0e5077812 */ /* 0x040fe200078ec0ff */
[----:B------:R-:W-:Y:S01]  /*3660*/  IMAD.SHL.U32 R9, R166, 0x8, RZ ;  /* 0x00000008a6097824 */ /* 0x000fe200078e00ff */
[----:B------:R-:W-:Y:S01]  /*3670*/  SHF.R.S32.HI R10, RZ, 0x4, R229 ;  /* 0x00000004ff0a7819 */ /* 0x000fe200000114e5 */
[----:B------:R-:W-:Y:S01]  /*3680*/  USHF.L.U64.HI UR8, UR10, 0x6, UR11 ;  /* 0x000000060a087899 */ /* 0x000fe2000801020b */
[----:B------:R-:W-:Y:S01]  /*3690*/  IADD3 R14, P2, R14, UR30, RZ ;  /* 0x0000001e0e0e7c10 */ /* 0x000fe2000ff5e0ff */
[----:B------:R-:W-:Y:S01]  /*36a0*/  IMAD.IADD R18, R4, 0x1, -R7 ;  /* 0x0000000104127824 */ /* 0x000fe200078e0a07 */
[----:B------:R-:W-:Y:S01]  /*36b0*/  LEA.HI R229, R229, R10, RZ, 0x1 ;  /* 0x0000000ae5e57211 */ /* 0x000fe200078f08ff */
[----:B------:R-:W-:Y:S01]  /*36c0*/  USHF.L.U32 UR9, UR10, 0x6, URZ ;  /* 0x000000060a097899 */ /* 0x000fe2000800063f */
[----:B------:R-:W-:Y:S01]  /*36d0*/  IADD3.X R15, R15, UR27, R12, P2, !PT ;  /* 0x0000001b0f0f7c10 */ /* 0x000fe200097fe40c */
[----:B------:R-:W-:Y:S01]  /*36e0*/  UIMAD UR7, UR8, UR20, URZ ;  /* 0x00000014080772a4 */ /* 0x000fe2000f8e023f */
[----:B------:R-:W-:Y:S01]  /*36f0*/  SHF.R.S32.HI R7, RZ, 0x1f, R18 ;  /* 0x0000001fff077819 */ /* 0x000fe20000011412 */
[----:B------:R-:W-:Y:S01]  /*3700*/  UMOV UR17, URZ ;  /* 0x0000003f00117c82 */ /* 0x000fe20008000000 */
[----:B------:R-:W-:Y:S01]  /*3710*/  BAR.SYNC.DEFER_BLOCKING 0x0 ;  /* 0x0000000000007b1d */ /* 0x000fe20000010000 */
[----:B------:R-:W-:Y:S01]  /*3720*/  ISETP.GE.AND P2, PT, R166, UR18, PT ;  /* 0x00000012a6007c0c */ /* 0x000fe2000bf46270 */
[----:B------:R-:W-:Y:S01]  /*3730*/  IMAD.WIDE.U32 R198, R165, UR21, R14 ;  /* 0x00000015a5c67c25 */ /* 0x000fe2000f8e000e */
[----:B------:R-:W-:Y:S01]  /*3740*/  LEA.HI R8, R7, R18, RZ, 0x3 ;  /* 0x0000001207087211 */ /* 0x000fe200078f18ff */
[----:B------:R-:W-:Y:S01]  /*3750*/  UIMAD UR19, UR19, UR9, UR7 ;  /* 0x00000009131372a4 */ /* 0x000fe2000f8e0207 */
[----:B------:R-:W-:Y:S01]  /*3760*/  LOP3.LUT R229, R229, 0xfffffffe, RZ, 0xc0, !PT ;  /* 0xfffffffee5e57812 */ /* 0x000fe200078ec0ff */
[----:B------:R-:W-:Y:S01]  /*3770*/  VIADD R201, R199, UR36 ;  /* 0x00000024c7c97c36 */ /* 0x000fe20008000000 */
[----:B------:R-:W-:Y:S01]  /*3780*/  LOP3.LUT R7, R8, 0xfffffff8, RZ, 0xc0, !PT ;  /* 0xfffffff808077812 */ /* 0x000fe200078ec0ff */
[----:B------:R-:W-:Y:S01]  /*3790*/  IMAD.MOV.U32 R200, RZ, RZ, R198 ;  /* 0x000000ffffc87224 */ /* 0x000fe200078e00c6 */
[----:B------:R1:W-:Y:S01]  /*37a0*/  STL.64 [R1+0x38], R198 ;  /* 0x000038c601007387 */ /* 0x0003e20000100a00 */
[----:B------:R-:W-:Y:S01]  /*37b0*/  IMAD.IADD R229, R10, 0x1, -R229 ;  /* 0x000000010ae57824 */ /* 0x000fe200078e0ae5 */
[----:B------:R-:W-:Y:S01]  /*37c0*/  ISETP.GE.AND P5, PT, R0, UR18, PT ;  /* 0x0000001200007c0c */ /* 0x000fe2000bfa6270 */
[----:B------:R-:W-:Y:S01]  /*37d0*/  IMAD.IADD R2, R18, 0x1, -R7 ;  /* 0x0000000112027824 */ /* 0x000fe200078e0a07 */
[----:B------:R1:W-:Y:S01]  /*37e0*/  STL.64 [R1+0x48], R200 ;  /* 0x000048c801007387 */ /* 0x0003e20000100a00 */
[----:B------:R-:W2:Y:S01]  /*37f0*/  @P1 MUFU.RCP R7, UR6 ;  /* 0x0000000600071d08 */ /* 0x000ea20008001000 */
[----:B------:R-:W-:Y:S01]  /*3800*/  IMAD.SHL.U32 R10, R5, 0x40, RZ ;  /* 0x00000040050a7824 */ /* 0x000fe200078e00ff */
[----:B------:R-:W-:Y:S01]  /*3810*/  BSSY B0, `(.L_x_294) ;  /* 0x0000042000007945 */ /* 0x000fe20003800000 */
[----:B------:R-:W-:-:S02]  /*3820*/  IMAD.SHL.U32 R18, R2, 0x40, RZ ;  /* 0x0000004002127824 */ /* 0x000fc400078e00ff */
[----:B------:R-:W-:Y:S01]  /*3830*/  IMAD.SHL.U32 R11, R229, 0x8, RZ ;  /* 0x00000008e50b7824 */ /* 0x000fe200078e00ff */
[----:B------:R-:W-:Y:S01]  /*3840*/  LOP3.LUT R10, R10, 0x1c0, RZ, 0xc0, !PT ;  /* 0x000001c00a0a7812 */ /* 0x000fe200078ec0ff */
[----:B------:R-:W-:Y:S01]  /*3850*/  IMAD.U32 R14, RZ, RZ, UR20 ;  /* 0x00000014ff0e7e24 */ /* 0x000fe2000f8e00ff */
[----:B------:R-:W-:Y:S01]  /*3860*/  LOP3.LUT R18, R18, 0x1c0, RZ, 0xc0, !PT ;  /* 0x000001c012127812 */ /* 0x000fe200078ec0ff */
[----:B------:R1:W-:Y:S01]  /*3870*/  @P2 STS.128 [R242+0x10000], RZ ;  /* 0x010000fff2002388 */ /* 0x0003e20000000c00 */
[----:B------:R-:W-:Y:S01]  /*3880*/  LOP3.LUT R9, R10, 0x8, R9, 0xf8, !PT ;  /* 0x000000080a097812 */ /* 0x000fe200078ef809 */
[----:B------:R-:W-:Y:S01]  /*3890*/  IMAD.WIDE.U32 R14, R14, UR9, R200 ;  /* 0x000000090e0e7c25 */ /* 0x000fe2000f8e00c8 */
[----:B------:R-:W-:Y:S01]  /*38a0*/  SHF.R.U32.HI R10, RZ, 0x3, R10 ;  /* 0x00000003ff0a7819 */ /* 0x000fe2000001160a */
[----:B------:R1:W-:Y:S01]  /*38b0*/  @P2 STS.128 [R242+0x12000], RZ ;  /* 0x012000fff2002388 */ /* 0x0003e20000000c00 */
[----:B------:R-:W-:Y:S01]  /*38c0*/  LOP3.LUT R11, R18, 0x8, R11, 0xf8, !PT ;  /* 0x00000008120b7812 */ /* 0x000fe200078ef80b */
[----:B------:R-:W-:Y:S01]  /*38d0*/  VIADD R17, R15, UR19 ;  /* 0x000000130f117c36 */ /* 0x000fe20008000000 */
[----:B------:R-:W-:Y:S01]  /*38e0*/  SHF.R.U32.HI R18, RZ, 0x3, R18 ;  /* 0x00000003ff127819 */ /* 0x000fe20000011612 */
[----:B------:R1:W-:Y:S01]  /*38f0*/  @P2 STS.128 [R242+0x14000], RZ ;  /* 0x014000fff2002388 */ /* 0x0003e20000000c00 */
[----:B------:R-:W-:Y:S01]  /*3900*/  LOP3.LUT R10, R9, R10, RZ, 0x3c, !PT ;  /* 0x0000000a090a7212 */ /* 0x000fe200078e3cff */
[----:B------:R-:W-:Y:S01]  /*3910*/  IMAD.SHL.U32 R9, R8, 0x40, RZ ;  /* 0x0000004008097824 */ /* 0x000fe200078e00ff */
[----:B------:R-:W-:Y:S01]  /*3920*/  LOP3.LUT R0, R11, R18, RZ, 0x3c, !PT ;  /* 0x000000120b007212 */ /* 0x000fe200078e3cff */
[----:B------:R1:W-:Y:S02]  /*3930*/  @P2 STS.128 [R242+0x16000], RZ ;  /* 0x016000fff2002388 */ /* 0x0003e40000000c00 */
[----:B------:R-:W-:Y:S01]  /*3940*/  IMAD R229, R229, 0x200, R10 ;  /* 0x00000200e5e57824 */ /* 0x000fe200078e020a */
[----:B------:R-:W-:Y:S01]  /*3950*/  LOP3.LUT R0, R0, 0xfffffe00, R9, 0xf8, !PT ;  /* 0xfffffe0000007812 */ /* 0x000fe200078ef809 */
[----:B--2---:R-:W-:Y:S01]  /*3960*/  @P1 FMUL.FTZ R7, R6, R7 ;  /* 0x0000000706071220 */ /* 0x004fe20000410000 */
[----:B------:R-:W-:-:S04]  /*3970*/  LEA.HI R6, R13, R4, RZ, 0x5 ;  /* 0x000000040d067211 */ /* 0x000fc800078f28ff */
[----:B------:R-:W-:Y:S02]  /*3980*/  @P1 R2UR UR6, R7 ;  /* 0x00000000070612ca */ /* 0x000fe400000e0000 */
[----:B------:R-:W-:-:S05]  /*3990*/  SHF.R.S32.HI R87, RZ, 0x5, R6 ;  /* 0x00000005ff577819 */ /* 0x000fca0000011406 */
[----:B------:R-:W-:-:S06]  /*39a0*/  IMAD R230, R87, 0x400, R0 ;  /* 0x0000040057e67824 */ /* 0x000fcc00078e0200 */
        /* <DEDUP_REMOVED lines=40> */
.L_x_295:
[----:B------:R-:W-:Y:S05]  /*3c30*/  BSYNC B0 ;  /* 0x0000000000007941 */ /* 0x000fea0003800000 */
.L_x_294:
        /* <DEDUP_REMOVED lines=17> */
[----:B--2---:R-:W2:Y:S02]  /*3d50*/  @!P3 LDC.64 R10, c[0x0][0x220] ;  /* 0x00008800ff0abb82 */ /* 0x004ea40000000a00 */
        /* <DEDUP_REMOVED lines=33> */
.L_x_297:
[----:B------:R-:W-:Y:S05]  /*3f70*/  BSYNC B0 ;  /* 0x0000000000007941 */ /* 0x000fea0003800000 */
.L_x_296:
        /* <DEDUP_REMOVED lines=48> */
.L_x_299:
[----:B------:R-:W-:Y:S05]  /*4280*/  BSYNC B0 ;  /* 0x0000000000007941 */ /* 0x000fea0003800000 */
.L_x_298:
        /* <DEDUP_REMOVED lines=49> */
.L_x_301:
[----:B------:R-:W-:Y:S05]  /*45a0*/  BSYNC B0 ;  /* 0x0000000000007941 */ /* 0x000fea0003800000 */
.L_x_300:
[----:B------:R-:W-:Y:S01]  /*45b0*/  LDSM.16.M88.4 R44, [R230] ;  /* 0x00000000e62c783b */ /* 0x000fe20000000200 */
[----:B------:R-:W-:Y:S01]  /*45c0*/  R2P PR, R5, 0x6 ;  /* 0x0000000605007804 */ /* 0x000fe20000000000 */
[----:B------:R-:W-:Y:S01]  /*45d0*/  IMAD.MOV.U32 R7, RZ, RZ, 0x10 ;  /* 0x00000010ff077424 */ /* 0x000fe200078e00ff */
[C---:B------:R-:W-:Y:S01]  /*45e0*/  LOP3.LUT P0, RZ, R2.reuse, 0x2, RZ, 0xc0, !PT ;  /* 0x0000000202ff7812 */ /* 0x040fe2000780c0ff */
[----:B------:R-:W5:Y:S01]  /*45f0*/  LDSM.16.M88.4 R36, [R229+0x8000] ;  /* 0x00800000e524783b */ /* 0x000f620000000200 */
[----:B------:R-:W-:Y:S01]  /*4600*/  VIADD R5, R229, 0x8000 ;  /* 0x00008000e5057836 */ /* 0x000fe20000000000 */
[----:B------:R-:W-:Y:S01]  /*4610*/  LEA R252, R87, UR31, 0x4 ;  /* 0x0000001f57fc7c11 */ /* 0x000fe2000f8e20ff */
[----:B------:R-:W-:Y:S01]  /*4620*/  VIADD R227, R229, 0x8020 ;  /* 0x00008020e5e37836 */ /* 0x000fe20000000000 */
[----:B------:R-:W-:Y:S01]  /*4630*/  SEL R7, R7, 0xfffffff0, !P0 ;  /* 0xfffffff007077807 */ /* 0x000fe20004000000 */
[----:B------:R-:W3:Y:S01]  /*4640*/  LDSM.16.M88.4 R28, [R229+0x8800] ;  /* 0x00880000e51c783b */ /* 0x000ee20000000200 */
[----:B------:R-:W-:Y:S01]  /*4650*/  LOP3.LUT P0, RZ, R2, 0x4, RZ, 0xc0, !PT ;  /* 0x0000000402ff7812 */ /* 0x000fe2000780c0ff */
[----:B------:R-:W-:Y:S01]  /*4660*/  IMAD.MOV.U32 R2, RZ, RZ, 0x40 ;  /* 0x00000040ff027424 */ /* 0x000fe200078e00ff */
[----:B------:R-:W-:Y:S01]  /*4670*/  UIADD3 UR7, UR33, 0x1, -UR16 ;  /* 0x0000000121077890 */ /* 0x000fe2000fffe810 */
[----:B------:R-:W3:Y:S01]  /*4680*/  LDSM.16.M88.4 R20, [R229+0x9000] ;  /* 0x00900000e514783b */ /* 0x000ee20000000200 */
[----:B------:R-:W-:Y:S01]  /*4690*/  IMAD R228, R7, 0x2, R230 ;  /* 0x0000000207e47824 */ /* 0x000fe200078e02e6 */
[----:B------:R-:W-:Y:S01]  /*46a0*/  UIADD3 UR10, UR33, -UR16, URZ ;  /* 0x80000010210a7290 */ /* 0x000fe2000fffe03f */
[----:B------:R-:W-:Y:S01]  /*46b0*/  @P1 VIADD R227, R5, 0xffffffe0 ;  /* 0xffffffe005e31836 */ /* 0x000fe20000000000 */
[----:B------:R-:W3:Y:S01]  /*46c0*/  LDSM.16.M88.4 R52, [R229+0x9800] ;  /* 0x00980000e534783b */ /* 0x000ee20000000200 */
[----:B------:R-:W-:Y:S01]  /*46d0*/  IMAD.MOV.U32 R5, RZ, RZ, 0x20 ;  /* 0x00000020ff057424 */ /* 0x000fe200078e00ff */
[----:B------:R-:W-:Y:S01]  /*46e0*/  SEL R2, R2, 0xffffffc0, !P2 ;  /* 0xffffffc002027807 */ /* 0x000fe20005000000 */
[----:B------:R-:W-:Y:S01]  /*46f0*/  UIADD3 UR6, UR7, UR23, URZ ;  /* 0x0000001707067290 */ /* 0x000fe2000fffe03f */
[----:B------:R-:W-:Y:S01]  /*4700*/  LDSM.16.M88.4 R16, [R228] ;  /* 0x00000000e410783b */ /* 0x000fe20000000200 */
[----:B------:R-:W-:Y:S01]  /*4710*/  UISETP.GT.AND UP0, UPT, UR20, UR5, UPT ;  /* 0x000000051400728c */ /* 0x000fe2000bf04270 */
[----:B------:R-:W-:Y:S01]  /*4720*/  SEL R5, R5, 0xffffffe0, !P0 ;  /* 0xffffffe005057807 */ /* 0x000fe20004000000 */
[----:B------:R-:W-:Y:S01]  /*4730*/  IMAD.IADD R223, R229, 0x1, R2 ;  /* 0x00000001e5df7824 */ /* 0x000fe200078e0202 */
[----:B--2-4-:R-:W2:Y:S01]  /*4740*/  LDSM.16.M88.4 R12, [R227] ;  /* 0x00000000e30c783b */ /* 0x014ea20000000200 */
[----:B------:R-:W-:-:S02]  /*4750*/  IMAD.IADD R216, R2, 0x1, R227 ;  /* 0x0000000102d87824 */ /* 0x000fc400078e02e3 */
[C---:B------:R-:W-:Y:S01]  /*4760*/  IMAD R226, R5.reuse, 0x2, R230 ;  /* 0x0000000205e27824 */ /* 0x040fe200078e02e6 */
[----:B------:R-:W4:Y:S01]  /*4770*/  LDSM.16.M88.4 R48, [R227+0x800] ;  /* 0x00080000e330783b */ /* 0x000f220000000200 */
[----:B------:R-:W-:Y:S02]  /*4780*/  IMAD R225, R5, 0x2, R228 ;  /* 0x0000000205e17824 */ /* 0x000fe400078e02e4 */
[C---:B------:R-:W-:Y:S01]  /*4790*/  VIADD R219, R227.reuse, 0x800 ;  /* 0x00000800e3db7836 */ /* 0x040fe20000000000 */
[----:B-1----:R-:W1:Y:S01]  /*47a0*/  LDSM.16.M88.4 R8, [R227+0x1000] ;  /* 0x00100000e308783b */ /* 0x002e620000000200 */
[C---:B------:R-:W-:Y:S02]  /*47b0*/  VIADD R218, R227.reuse, 0x1000 ;  /* 0x00001000e3da7836 */ /* 0x040fe40000000000 */
[C---:B------:R-:W-:Y:S01]  /*47c0*/  VIADD R217, R227.reuse, 0x1800 ;  /* 0x00001800e3d97836 */ /* 0x040fe20000000000 */
[----:B------:R-:W1:Y:S01]  /*47d0*/  LDSM.16.M88.4 R72, [R227+0x1800] ;  /* 0x00180000e348783b */ /* 0x000e620000000200 */
[----:B------:R-:W-:-:S02]  /*47e0*/  VIADD R215, R227, 0x2000 ;  /* 0x00002000e3d77836 */ /* 0x000fc40000000000 */
[C---:B------:R-:W-:Y:S01]  /*47f0*/  VIADD R214, R227.reuse, 0x2800 ;  /* 0x00002800e3d67836 */ /* 0x040fe20000000000 */
[----:B------:R-:W-:Y:S01]  /*4800*/  LDSM.16.M88.4 R64, [R226] ;  /* 0x00000000e240783b */ /* 0x000fe20000000200 */
[C---:B------:R-:W-:Y:S01]  /*4810*/  VIADD R213, R227.reuse, 0x3000 ;  /* 0x00003000e3d57836 */ /* 0x040fe20000000000 */
[C---:B-----5:R-:W-:Y:S02]  /*4820*/  HMMA.16816.F32 R40, R44.reuse, R36, RZ ;  /* 0x000000242c28723c */ /* 0x060fe400000018ff */
[----:B------:R-:W5:Y:S01]  /*4830*/  LDSM.16.M88.4 R56, [R223+0x8000] ;  /* 0x00800000df38783b */ /* 0x000f620000000200 */
[C---:B------:R-:W-:Y:S02]  /*4840*/  VIADD R212, R227.reuse, 0x3800 ;  /* 0x00003800e3d47836 */ /* 0x040fe40000000000 */
[C---:B------:R-:W-:Y:S01]  /*4850*/  VIADD R211, R227.reuse, 0x4000 ;  /* 0x00004000e3d37836 */ /* 0x040fe20000000000 */
[----:B------:R-:W-:Y:S01]  /*4860*/  LDSM.16.M88.4 R76, [R223+0x9800] ;  /* 0x00980000df4c783b */ /* 0x000fe20000000200 */
[----:B------:R-:W-:Y:S01]  /*4870*/  HMMA.16816.F32 R36, R44, R38, RZ ;  /* 0x000000262c24723c */ /* 0x000fe200000018ff */
[----:B------:R-:W-:-:S02]  /*4880*/  VIADD R210, R227, 0x4800 ;  /* 0x00004800e3d27836 */ /* 0x000fc40000000000 */
[----:B------:R-:W-:Y:S01]  /*4890*/  LDSM.16.M88.4 R60, [R216] ;  /* 0x00000000d83c783b */ /* 0x000fe20000000200 */
[C---:B------:R-:W-:Y:S02]  /*48a0*/  VIADD R209, R227.reuse, 0x5000 ;  /* 0x00005000e3d17836 */ /* 0x040fe40000000000 */
[C---:B---3--:R-:W-:Y:S01]  /*48b0*/  HMMA.16816.F32 R32, R44.reuse, R28, RZ ;  /* 0x0000001c2c20723c */ /* 0x048fe200000018ff */
[----:B------:R-:W-:Y:S01]  /*48c0*/  LDSM.16.M88.4 R80, [R227+0x5800] ;  /* 0x00580000e350783b */ /* 0x000fe20000000200 */
[C---:B------:R-:W-:Y:S02]  /*48d0*/  VIADD R208, R227.reuse, 0x5800 ;  /* 0x00005800e3d07836 */ /* 0x040fe40000000000 */
[C---:B------:R-:W-:Y:S01]  /*48e0*/  VIADD R207, R227.reuse, 0x6000 ;  /* 0x00006000e3cf7836 */ /* 0x040fe20000000000 */
[----:B------:R-:W0:Y:S01]  /*48f0*/  LDGDEPBAR ;  /* 0x00000000000079af */ /* 0x000e220000000000 */
[----:B------:R-:W-:Y:S01]  /*4900*/  HMMA.16816.F32 R24, R44, R20, RZ ;  /* 0x000000142c18723c */ /* 0x000fe200000018ff */
[----:B------:R-:W-:-:S02]  /*4910*/  VIADD R206, R227, 0x6800 ;  /* 0x00006800e3ce7836 */ /* 0x000fc40000000000 */
[C---:B------:R-:W-:Y:S02]  /*4920*/  VIADD R205, R227.reuse, 0x7000 ;  /* 0x00007000e3cd7836 */ /* 0x040fe40000000000 */
[----:B------:R-:W-:Y:S01]  /*4930*/  VIADD R204, R227, 0x7800 ;  /* 0x00007800e3cc7836 */ /* 0x000fe20000000000 */
[C---:B------:R-:W-:Y:S06]  /*4940*/  HMMA.16816.F32 R28, R44.reuse, R30, RZ ;  /* 0x0000001e2c1c723c */ /* 0x040fec00000018ff */
[C---:B------:R-:W-:Y:S06]  /*4950*/  HMMA.16816.F32 R20, R44.reuse, R22, RZ ;  /* 0x000000162c14723c */ /* 0x040fec00000018ff */
[C---:B------:R-:W-:Y:S06]  /*4960*/  HMMA.16816.F32 R68, R44.reuse, R52, RZ ;  /* 0x000000342c44723c */ /* 0x040fec00000018ff */
[----:B------:R-:W-:Y:S01]  /*4970*/  HMMA.16816.F32 R44, R44, R54, RZ ;  /* 0x000000362c2c723c */ /* 0x000fe200000018ff */
[----:B------:R-:W3:Y:S05]  /*4980*/  LDSM.16.M88.4 R52, [R223+0x8800] ;  /* 0x00880000df34783b */ /* 0x000eea0000000200 */
[C---:B--2---:R-:W-:Y:S06]  /*4990*/  HMMA.16816.F32 R40, R16.reuse, R12, R40 ;  /* 0x0000000c1028723c */ /* 0x044fec0000001828 */
[C---:B------:R-:W-:Y:S01]  /*49a0*/  HMMA.16816.F32 R36, R16.reuse, R14, R36 ;  /* 0x0000000e1024723c */ /* 0x040fe20000001824 */
[----:B------:R-:W2:Y:S05]  /*49b0*/  LDSM.16.M88.4 R12, [R223+0x9000] ;  /* 0x00900000df0c783b */ /* 0x000eaa0000000200 */
[C---:B----4-:R-:W-:Y:S06]  /*49c0*/  HMMA.16816.F32 R32, R16.reuse, R48, R32 ;  /* 0x000000301020723c */ /* 0x050fec0000001820 */
[C---:B------:R-:W-:Y:S01]  /*49d0*/  HMMA.16816.F32 R28, R16.reuse, R50, R28 ;  /* 0x00000032101c723c */ /* 0x040fe2000000181c */
[----:B------:R-:W-:Y:S05]  /*49e0*/  LDSM.16.M88.4 R48, [R216+0x800] ;  /* 0x00080000d830783b */ /* 0x000fea0000000200 */
[C---:B-1----:R-:W-:Y:S06]  /*49f0*/  HMMA.16816.F32 R24, R16.reuse, R8, R24 ;  /* 0x000000081018723c */ /* 0x042fec0000001818 */
[C---:B------:R-:W-:Y:S01]  /*4a00*/  HMMA.16816.F32 R20, R16.reuse, R10, R20 ;  /* 0x0000000a1014723c */ /* 0x040fe20000001814 */
[----:B------:R-:W1:Y:S05]  /*4a10*/  LDSM.16.M88.4 R8, [R225] ;  /* 0x00000000e108783b */ /* 0x000e6a0000000200 */
[C---:B------:R-:W-:Y:S06]  /*4a20*/  HMMA.16816.F32 R68, R16.reuse, R72, R68 ;  /* 0x000000481044723c */ /* 0x040fec0000001844 */
[----:B------:R-:W-:Y:S01]  /*4a30*/  HMMA.16816.F32 R44, R16, R74, R44 ;  /* 0x0000004a102c723c */ /* 0x000fe2000000182c */
[----:B------:R-:W4:Y:S04]  /*4a40*/  LDSM.16.M88.4 R16, [R216+0x1000] ;  /* 0x00100000d810783b */ /* 0x000f280000000200 */
[----:B------:R-:W4:Y:S01]  /*4a50*/  LDSM.16.M88.4 R72, [R216+0x1800] ;  /* 0x00180000d848783b */ /* 0x000f220000000200 */
[C---:B-----5:R-:W-:Y:S06]  /*4a60*/  HMMA.16816.F32 R40, R64.reuse, R56, R40 ;  /* 0x000000384028723c */ /* 0x060fec0000001828 */
[C---:B------:R-:W-:Y:S01]  /*4a70*/  HMMA.16816.F32 R36, R64.reuse, R58, R36 ;  /* 0x0000003a4024723c */ /* 0x040fe20000001824 */
[----:B------:R-:W-:Y:S05]  /*4a80*/  LDSM.16.M88.4 R56, [R230+0x2000] ;  /* 0x00200000e638783b */ /* 0x000fea0000000200 */
[C---:B---3--:R-:W-:Y:S06]  /*4a90*/  HMMA.16816.F32 R32, R64.reuse, R52, R32 ;  /* 0x000000344020723c */ /* 0x048fec0000001820 */
[C---:B------:R-:W-:Y:S01]  /*4aa0*/  HMMA.16816.F32 R28, R64.reuse, R54, R28 ;  /* 0x00000036401c723c */ /* 0x040fe2000000181c */
[----:B------:R-:W3:Y:S05]  /*4ab0*/  LDSM.16.M88.4 R52, [R229+0xa000] ;  /* 0x00a00000e534783b */ /* 0x000eea0000000200 */
[C---:B--2---:R-:W-:Y:S06]  /*4ac0*/  HMMA.16816.F32 R24, R64.reuse, R12, R24 ;  /* 0x0000000c4018723c */ /* 0x044fec0000001818 */
[C---:B------:R-:W-:Y:S01]  /*4ad0*/  HMMA.16816.F32 R20, R64.reuse, R14, R20 ;  /* 0x0000000e4014723c */ /* 0x040fe20000001814 */
[----:B------:R-:W2:Y:S05]  /*4ae0*/  LDSM.16.M88.4 R12, [R229+0xa800] ;  /* 0x00a80000e50c783b */ /* 0x000eaa0000000200 */
[C---:B------:R-:W-:Y:S06]  /*4af0*/  HMMA.16816.F32 R68, R64.reuse, R76, R68 ;  /* 0x0000004c4044723c */ /* 0x040fec0000001844 */
[----:B------:R-:W-:Y:S01]  /*4b00*/  HMMA.16816.F32 R64, R64, R78, R44 ;  /* 0x0000004e4040723c */ /* 0x000fe2000000182c */
[----:B------:R-:W5:Y:S04]  /*4b10*/  LDSM.16.M88.4 R44, [R229+0xb000] ;  /* 0x00b00000e52c783b */ /* 0x000f680000000200 */
[----:B------:R-:W5:Y:S01]  /*4b20*/  LDSM.16.M88.4 R76, [R229+0xb800] ;  /* 0x00b80000e54c783b */ /* 0x000f620000000200 */
        /* <DEDUP_REMOVED lines=8> */
[----:B------:R-:W-:Y:S05]  /*4bb0*/  LDSM.16.M88.4 R16, [R227+0x2800] ;  /* 0x00280000e310783b */ /* 0x000fea0000000200 */
[C---:B------:R-:W-:Y:S06]  /*4bc0*/  HMMA.16816.F32 R68, R8.reuse, R72, R68 ;  /* 0x000000480844723c */ /* 0x040fec0000001844 */
[----:B------:R-:W-:Y:S01]  /*4bd0*/  HMMA.16816.F32 R64, R8, R74, R64 ;  /* 0x0000004a0840723c */ /* 0x000fe20000001840 */
[----:B------:R-:W4:Y:S04]  /*4be0*/  LDSM.16.M88.4 R8, [R227+0x3000] ;  /* 0x00300000e308783b */ /* 0x000f280000000200 */
[----:B------:R-:W4:Y:S01]  /*4bf0*/  LDSM.16.M88.4 R72, [R227+0x3800] ;  /* 0x00380000e348783b */ /* 0x000f220000000200 */
[C---:B---3--:R-:W-:Y:S06]  /*4c00*/  HMMA.16816.F32 R40, R56.reuse, R52, R40 ;  /* 0x000000343828723c */ /* 0x048fec0000001828 */
[C---:B------:R-:W-:Y:S01]  /*4c10*/  HMMA.16816.F32 R36, R56.reuse, R54, R36 ;  /* 0x000000363824723c */ /* 0x040fe20000001824 */
[----:B------:R-:W-:Y:S05]  /*4c20*/  LDSM.16.M88.4 R52, [R226+0x2000] ;  /* 0x00200000e234783b */ /* 0x000fea0000000200 */
[C---:B--2---:R-:W-:Y:S06]  /*4c30*/  HMMA.16816.F32 R32, R56.reuse, R12, R32 ;  /* 0x0000000c3820723c */ /* 0x044fec0000001820 */
[C---:B------:R-:W-:Y:S01]  /*4c40*/  HMMA.16816.F32 R28, R56.reuse, R14, R28 ;  /* 0x0000000e381c723c */ /* 0x040fe2000000181c */
[----:B------:R-:W2:Y:S05]  /*4c50*/  LDSM.16.M88.4 R12, [R223+0xa000] ;  /* 0x00a00000df0c783b */ /* 0x000eaa0000000200 */
[C---:B-----5:R-:W-:Y:S06]  /*4c60*/  HMMA.16816.F32 R24, R56.reuse, R44, R24 ;  /* 0x0000002c3818723c */ /* 0x060fec0000001818 */
[C---:B------:R-:W-:Y:S01]  /*4c70*/  HMMA.16816.F32 R20, R56.reuse, R46, R20 ;  /* 0x0000002e3814723c */ /* 0x040fe20000001814 */
[----:B------:R-:W3:Y:S05]  /*4c80*/  LDSM.16.M88.4 R44, [R223+0xa800] ;  /* 0x00a80000df2c783b */ /* 0x000eea0000000200 */
[C---:B------:R-:W-:Y:S06]  /*4c90*/  HMMA.16816.F32 R68, R56.reuse, R76, R68 ;  /* 0x0000004c3844723c */ /* 0x040fec0000001844 */
[----:B------:R-:W-:Y:S01]  /*4ca0*/  HMMA.16816.F32 R64, R56, R78, R64 ;  /* 0x0000004e3840723c */ /* 0x000fe20000001840 */
[----:B------:R-:W5:Y:S04]  /*4cb0*/  LDSM.16.M88.4 R56, [R223+0xb000] ;  /* 0x00b00000df38783b */ /* 0x000f680000000200 */
[----:B------:R-:W5:Y:S01]  /*4cc0*/  LDSM.16.M88.4 R76, [R223+0xb800] ;  /* 0x00b80000df4c783b */ /* 0x000f620000000200 */
[C---:B-1----:R-:W-:Y:S06]  /*4cd0*/  HMMA.16816.F32 R40, R60.reuse, R48, R40 ;  /* 0x000000303c28723c */ /* 0x042fec0000001828 */
[C---:B------:R-:W-:Y:S01]  /*4ce0*/  HMMA.16816.F32 R36, R60.reuse, R50, R36 ;  /* 0x000000323c24723c */ /* 0x040fe20000001824 */
[----:B------:R-:W-:Y:S05]  /*4cf0*/  LDSM.16.M88.4 R48, [R216+0x2000] ;  /* 0x00200000d830783b */ /* 0x000fea0000000200 */
[C---:B----4-:R-:W-:Y:S06]  /*4d00*/  HMMA.16816.F32 R24, R60.reuse, R8, R24 ;  /* 0x000000083c18723c */ /* 0x050fec0000001818 */
[C---:B------:R-:W-:Y:S01]  /*4d10*/  HMMA.16816.F32 R20, R60.reuse, R10, R20 ;  /* 0x0000000a3c14723c */ /* 0x040fe20000001814 */
[----:B------:R-:W1:Y:S05]  /*4d20*/  LDSM.16.M88.4 R8, [R225+0x2000] ;  /* 0x00200000e108783b */ /* 0x000e6a0000000200 */
[C---:B------:R-:W-:Y:S06]  /*4d30*/  HMMA.16816.F32 R32, R60.reuse, R16, R32 ;  /* 0x000000103c20723c */ /* 0x040fec0000001820 */
[C---:B------:R-:W-:Y:S01]  /*4d40*/  HMMA.16816.F32 R28, R60.reuse, R18, R28 ;  /* 0x000000123c1c723c */ /* 0x040fe2000000181c */
[----:B------:R-:W4:Y:S05]  /*4d50*/  LDSM.16.M88.4 R16, [R216+0x2800] ;  /* 0x00280000d810783b */ /* 0x000f2a0000000200 */
        /* <DEDUP_REMOVED lines=20> */
[C---:B----4-:R-:W-:Y:S06]  /*4ea0*/  HMMA.16816.F32 R32, R8.reuse, R16, R32 ;  /* 0x000000100820723c */ /* 0x050fec0000001820 */
[C---:B------:R-:W-:Y:S01]  /*4eb0*/  HMMA.16816.F32 R28, R8.reuse, R18, R28 ;  /* 0x00000012081c723c */ /* 0x040fe2000000181c */
[----:B------:R-:W-:Y:S05]  /*4ec0*/  LDSM.16.M88.4 R16, [R227+0x4000] ;  /* 0x00400000e310783b */ /* 0x000fea0000000200 */
[C---:B--2---:R-:W-:Y:S06]  /*4ed0*/  HMMA.16816.F32 R24, R8.reuse, R12, R24 ;  /* 0x0000000c0818723c */ /* 0x044fec0000001818 */
[C---:B------:R-:W-:Y:S01]  /*4ee0*/  HMMA.16816.F32 R20, R8.reuse, R14, R20 ;  /* 0x0000000e0814723c */ /* 0x040fe20000001814 */
[----:B------:R-:W2:Y:S05]  /*4ef0*/  LDSM.16.M88.4 R12, [R227+0x4800] ;  /* 0x00480000e30c783b */ /* 0x000eaa0000000200 */
[C---:B------:R-:W-:Y:S06]  /*4f00*/  HMMA.16816.F32 R68, R8.reuse, R72, R68 ;  /* 0x000000480844723c */ /* 0x040fec0000001844 */
[----:B------:R-:W-:Y:S01]  /*4f10*/  HMMA.16816.F32 R64, R8, R74, R64 ;  /* 0x0000004a0840723c */ /* 0x000fe20000001840 */
[----:B------:R-:W4:Y:S04]  /*4f20*/  LDSM.16.M88.4 R8, [R227+0x5000] ;  /* 0x00500000e308783b */ /* 0x000f280000000200 */
[----:B------:R-:W-:Y:S01]  /*4f30*/  LDSM.16.M88.4 R72, [R225+0x4000] ;  /* 0x00400000e148783b */ /* 0x000fe20000000200 */
[C---:B---3--:R-:W-:Y:S06]  /*4f40*/  HMMA.16816.F32 R32, R44.reuse, R56, R32 ;  /* 0x000000382c20723c */ /* 0x048fec0000001820 */
[C---:B------:R-:W-:Y:S06]  /*4f50*/  HMMA.16816.F32 R40, R44.reuse, R60, R40 ;  /* 0x0000003c2c28723c */ /* 0x040fec0000001828 */
[C---:B------:R-:W-:Y:S01]  /*4f60*/  HMMA.16816.F32 R36, R44.reuse, R62, R36 ;  /* 0x0000003e2c24723c */ /* 0x040fe20000001824 */
[----:B------:R-:W-:Y:S05]  /*4f70*/  LDSM.16.M88.4 R60, [R223+0xc000] ;  /* 0x00c00000df3c783b */ /* 0x000fea0000000200 */
[C---:B------:R-:W-:Y:S01]  /*4f80*/  HMMA.16816.F32 R28, R44.reuse, R58, R28 ;  /* 0x0000003a2c1c723c */ /* 0x040fe2000000181c */
[----:B------:R-:W-:Y:S05]  /*4f90*/  LDSM.16.M88.4 R56, [R223+0xc800] ;  /* 0x00c80000df38783b */ /* 0x000fea0000000200 */
[C---:B-1----:R-:W-:Y:S06]  /*4fa0*/  HMMA.16816.F32 R24, R44.reuse, R48, R24 ;  /* 0x000000302c18723c */ /* 0x042fec0000001818 */
[C---:B------:R-:W-:Y:S01]  /*4fb0*/  HMMA.16816.F32 R20, R44.reuse, R50, R20 ;  /* 0x000000322c14723c */ /* 0x040fe20000001814 */
[----:B------:R-:W1:Y:S05]  /*4fc0*/  LDSM.16.M88.4 R48, [R226+0x4000] ;  /* 0x00400000e230783b */ /* 0x000e6a0000000200 */
[C---:B------:R-:W-:Y:S06]  /*4fd0*/  HMMA.16816.F32 R68, R44.reuse, R52, R68 ;  /* 0x000000342c44723c */ /* 0x040fec0000001844 */
[----:B------:R-:W-:Y:S01]  /*4fe0*/  HMMA.16816.F32 R64, R44, R54, R64 ;  /* 0x000000362c40723c */ /* 0x000fe20000001840 */
[----:B------:R-:W3:Y:S04]  /*4ff0*/  LDSM.16.M88.4 R44, [R223+0xd000] ;  /* 0x00d00000df2c783b */ /* 0x000ee80000000200 */
[----:B------:R-:W5:Y:S01]  /*5000*/  LDSM.16.M88.4 R52, [R223+0xd800] ;  /* 0x00d80000df34783b */ /* 0x000f620000000200 */
[C---:B--2---:R-:W-:Y:S06]  /*5010*/  HMMA.16816.F32 R32, R76.reuse, R12, R32 ;  /* 0x0000000c4c20723c */ /* 0x044fec0000001820 */
[C---:B------:R-:W-:Y:S06]  /*5020*/  HMMA.16816.F32 R40, R76.reuse, R16, R40 ;  /* 0x000000104c28723c */ /* 0x040fec0000001828 */
[C---:B------:R-:W-:Y:S01]  /*5030*/  HMMA.16816.F32 R36, R76.reuse, R18, R36 ;  /* 0x000000124c24723c */ /* 0x040fe20000001824 */
[----:B------:R-:W-:Y:S05]  /*5040*/  LDSM.16.M88.4 R16, [R216+0x4000] ;  /* 0x00400000d810783b */ /* 0x000fea0000000200 */
[C---:B------:R-:W-:Y:S01]  /*5050*/  HMMA.16816.F32 R28, R76.reuse, R14, R28 ;  /* 0x0000000e4c1c723c */ /* 0x040fe2000000181c */
[----:B------:R-:W2:Y:S05]  /*5060*/  LDSM.16.M88.4 R12, [R216+0x4800] ;  /* 0x00480000d80c783b */ /* 0x000eaa0000000200 */
[C---:B----4-:R-:W-:Y:S06]  /*5070*/  HMMA.16816.F32 R24, R76.reuse, R8, R24 ;  /* 0x000000084c18723c */ /* 0x050fec0000001818 */
[C---:B------:R-:W-:Y:S01]  /*5080*/  HMMA.16816.F32 R20, R76.reuse, R10, R20 ;  /* 0x0000000a4c14723c */ /* 0x040fe20000001814 */
[----:B------:R-:W4:Y:S05]  /*5090*/  LDSM.16.M88.4 R8, [R216+0x5000] ;  /* 0x00500000d808783b */ /* 0x000f2a0000000200 */
[C---:B------:R-:W-:Y:S06]  /*50a0*/  HMMA.16816.F32 R68, R76.reuse, R80, R68 ;  /* 0x000000504c44723c */ /* 0x040fec0000001844 */
[----:B------:R-:W-:Y:S01]  /*50b0*/  HMMA.16816.F32 R64, R76, R82, R64 ;  /* 0x000000524c40723c */ /* 0x000fe20000001840 */
[----:B------:R-:W-:Y:S04]  /*50c0*/  LDSM.16.M88.4 R80, [R216+0x5800] ;  /* 0x00580000d850783b */ /* 0x000fe80000000200 */
[----:B------:R-:W-:Y:S01]  /*50d0*/  LDSM.16.M88.4 R76, [R228+0x6000] ;  /* 0x00600000e44c783b */ /* 0x000fe20000000200 */
[C---:B-1----:R-:W-:Y:S06]  /*50e0*/  HMMA.16816.F32 R32, R48.reuse, R56, R32 ;  /* 0x000000383020723c */ /* 0x042fec0000001820 */
[C---:B------:R-:W-:Y:S06]  /*50f0*/  HMMA.16816.F32 R40, R48.reuse, R60, R40 ;  /* 0x0000003c3028723c */ /* 0x040fec0000001828 */
[C---:B------:R-:W-:Y:S01]  /*5100*/  HMMA.16816.F32 R36, R48.reuse, R62, R36 ;  /* 0x0000003e3024723c */ /* 0x040fe20000001824 */
[----:B------:R-:W-:Y:S05]  /*5110*/  LDSM.16.M88.4 R60, [R229+0xe000] ;  /* 0x00e00000e53c783b */ /* 0x000fea0000000200 */
[C---:B------:R-:W-:Y:S01]  /*5120*/  HMMA.16816.F32 R28, R48.reuse, R58, R28 ;  /* 0x0000003a301c723c */ /* 0x040fe2000000181c */
[----:B------:R-:W-:Y:S05]  /*5130*/  LDSM.16.M88.4 R56, [R229+0xe800] ;  /* 0x00e80000e538783b */ /* 0x000fea0000000200 */
[C---:B---3--:R-:W-:Y:S06]  /*5140*/  HMMA.16816.F32 R24, R48.reuse, R44, R24 ;  /* 0x0000002c3018723c */ /* 0x048fec0000001818 */
[C---:B------:R-:W-:Y:S01]  /*5150*/  HMMA.16816.F32 R20, R48.reuse, R46, R20 ;  /* 0x0000002e3014723c */ /* 0x040fe20000001814 */
[----:B------:R-:W1:Y:S05]  /*5160*/  LDSM.16.M88.4 R44, [R230+0x6000] ;  /* 0x00600000e62c783b */ /* 0x000e6a0000000200 */
[C---:B-----5:R-:W-:Y:S06]  /*5170*/  HMMA.16816.F32 R68, R48.reuse, R52, R68 ;  /* 0x000000343044723c */ /* 0x060fec0000001844 */
[----:B------:R-:W-:Y:S01]  /*5180*/  HMMA.16816.F32 R64, R48, R54, R64 ;  /* 0x000000363040723c */ /* 0x000fe20000001840 */
[----:B------:R-:W3:Y:S04]  /*5190*/  LDSM.16.M88.4 R52, [R229+0xf000] ;  /* 0x00f00000e534783b */ /* 0x000ee80000000200 */
[----:B------:R-:W-:Y:S01]  /*51a0*/  LDSM.16.M88.4 R48, [R229+0xf800] ;  /* 0x00f80000e530783b */ /* 0x000fe20000000200 */
[C---:B--2---:R-:W-:Y:S06]  /*51b0*/  HMMA.16816.F32 R32, R72.reuse, R12, R32 ;  /* 0x0000000c4820723c */ /* 0x044fec0000001820 */
[C---:B------:R-:W-:Y:S06]  /*51c0*/  HMMA.16816.F32 R40, R72.reuse, R16, R40 ;  /* 0x000000104828723c */ /* 0x040fec0000001828 */
[C---:B------:R-:W-:Y:S01]  /*51d0*/  HMMA.16816.F32 R36, R72.reuse, R18, R36 ;  /* 0x000000124824723c */ /* 0x040fe20000001824 */
[----:B------:R-:W-:Y:S05]  /*51e0*/  LDSM.16.M88.4 R16, [R227+0x6000] ;  /* 0x00600000e310783b */ /* 0x000fea0000000200 */
[C---:B------:R-:W-:Y:S01]  /*51f0*/  HMMA.16816.F32 R28, R72.reuse, R14, R28 ;  /* 0x0000000e481c723c */ /* 0x040fe2000000181c */
[----:B------:R-:W-:Y:S05]  /*5200*/  LDSM.16.M88.4 R12, [R227+0x7000] ;  /* 0x00700000e30c783b */ /* 0x000fea0000000200 */
[C---:B----4-:R-:W-:Y:S06]  /*5210*/  HMMA.16816.F32 R24, R72.reuse, R8, R24 ;  /* 0x000000084818723c */ /* 0x050fec0000001818 */
[----:B------:R-:W-:Y:S01]  /*5220*/  HMMA.16816.F32 R20, R72, R10, R20 ;  /* 0x0000000a4814723c */ /* 0x000fe20000001814 */
[----:B------:R-:W2:Y:S05]  /*5230*/  LDSM.16.M88.4 R8, [R227+0x6800] ;  /* 0x00680000e308783b */ /* 0x000eaa0000000200 */
[C---:B-1----:R-:W-:Y:S06]  /*5240*/  HMMA.16816.F32 R32, R44.reuse, R56, R32 ;  /* 0x000000382c20723c */ /* 0x042fec0000001820 */
[C---:B------:R-:W-:Y:S06]  /*5250*/  HMMA.16816.F32 R40, R44.reuse, R60, R40 ;  /* 0x0000003c2c28723c */ /* 0x040fec0000001828 */
[C---:B------:R-:W-:Y:S01]  /*5260*/  HMMA.16816.F32 R36, R44.reuse, R62, R36 ;  /* 0x0000003e2c24723c */ /* 0x040fe20000001824 */
[----:B------:R-:W-:Y:S05]  /*5270*/  LDSM.16.M88.4 R60, [R226+0x6000] ;  /* 0x00600000e23c783b */ /* 0x000fea0000000200 */
[C---:B------:R-:W-:Y:S01]  /*5280*/  HMMA.16816.F32 R28, R44.reuse, R58, R28 ;  /* 0x0000003a2c1c723c */ /* 0x040fe2000000181c */
[----:B------:R-:W-:Y:S05]  /*5290*/  LDSM.16.M88.4 R56, [R223+0xe000] ;  /* 0x00e00000df38783b */ /* 0x000fea0000000200 */
[C---:B---3--:R-:W-:Y:S06]  /*52a0*/  HMMA.16816.F32 R24, R44.reuse, R52, R24 ;  /* 0x000000342c18723c */ /* 0x048fec0000001818 */
[----:B------:R-:W-:Y:S01]  /*52b0*/  HMMA.16816.F32 R20, R44, R54, R20 ;  /* 0x000000362c14723c */ /* 0x000fe20000001814 */
[----:B------:R-:W1:Y:S05]  /*52c0*/  LDSM.16.M88.4 R52, [R223+0xe800] ;  /* 0x00e80000df34783b */ /* 0x000e6a0000000200 */
[----:B------:R-:W-:Y:S06]  /*52d0*/  HMMA.16816.F32 R68, R72, R80, R68 ;  /* 0x000000504844723c */ /* 0x000fec0000001844 */
[----:B--2---:R-:W-:Y:S06]  /*52e0*/  HMMA.16816.F32 R32, R76, R8, R32 ;  /* 0x000000084c20723c */ /* 0x004fec0000001820 */
[----:B------:R-:W-:Y:S01]  /*52f0*/  HMMA.16816.F32 R64, R72, R82, R64 ;  /* 0x000000524840723c */ /* 0x000fe20000001840 */
[----:B------:R-:W2:Y:S05]  /*5300*/  LDSM.16.M88.4 R72, [R227+0x7800] ;  /* 0x00780000e348783b */ /* 0x000eaa0000000200 */
[C---:B------:R-:W-:Y:S01]  /*5310*/  HMMA.16816.F32 R28, R76.reuse, R10, R28 ;  /* 0x0000000a4c1c723c */ /* 0x040fe2000000181c */
[----:B------:R-:W-:Y:S05]  /*5320*/  LDSM.16.M88.4 R8, [R225+0x6000] ;  /* 0x00600000e108783b */ /* 0x000fea0000000200 */
[C---:B------:R-:W-:Y:S06]  /*5330*/  HMMA.16816.F32 R24, R76.reuse, R12, R24 ;  /* 0x0000000c4c18723c */ /* 0x040fec0000001818 */
[----:B------:R-:W-:Y:S01]  /*5340*/  HMMA.16816.F32 R20, R76, R14, R20 ;  /* 0x0000000e4c14723c */ /* 0x000fe20000001814 */
[----:B------:R-:W3:Y:S05]  /*5350*/  LDSM.16.M88.4 R12, [R216+0x6800] ;  /* 0x00680000d80c783b */ /* 0x000eea0000000200 */
[----:B------:R-:W-:Y:S06]  /*5360*/  HMMA.16816.F32 R68, R44, R48, R68 ;  /* 0x000000302c44723c */ /* 0x000fec0000001844 */
[----:B-1----:R-:W-:Y:S06]  /*5370*/  HMMA.16816.F32 R32, R60, R52, R32 ;  /* 0x000000343c20723c */ /* 0x002fec0000001820 */
[----:B------:R-:W-:Y:S01]  /*5380*/  HMMA.16816.F32 R64, R44, R50, R64 ;  /* 0x000000322c40723c */ /* 0x000fe20000001840 */
[----:B------:R-:W1:Y:S04]  /*5390*/  LDSM.16.M88.4 R48, [R223+0xf000] ;  /* 0x00f00000df30783b */ /* 0x000e680000000200 */
[----:B------:R-:W4:Y:S01]  /*53a0*/  LDSM.16.M88.4 R44, [R223+0xf800] ;  /* 0x00f80000df2c783b */ /* 0x000f220000000200 */
[C---:B------:R-:W-:Y:S06]  /*53b0*/  HMMA.16816.F32 R40, R76.reuse, R16, R40 ;  /* 0x000000104c28723c */ /* 0x040fec0000001828 */
[C---:B------:R-:W-:Y:S01]  /*53c0*/  HMMA.16816.F32 R36, R76.reuse, R18, R36 ;  /* 0x000000124c24723c */ /* 0x040fe20000001824 */
[----:B------:R-:W5:Y:S05]  /*53d0*/  LDSM.16.M88.4 R16, [R216+0x6000] ;  /* 0x00600000d810783b */ /* 0x000f6a0000000200 */
[----:B--2---:R-:W-:Y:S06]  /*53e0*/  HMMA.16816.F32 R68, R76, R72, R68 ;  /* 0x000000484c44723c */ /* 0x004fec0000001844 */
[----:B---3--:R-:W-:Y:S06]  /*53f0*/  HMMA.16816.F32 R32, R8, R12, R32 ;  /* 0x0000000c0820723c */ /* 0x008fec0000001820 */
[----:B------:R-:W-:Y:S01]  /*5400*/  HMMA.16816.F32 R72, R76, R74, R64 ;  /* 0x0000004a4c48723c */ /* 0x000fe20000001840 */
[----:B------:R-:W-:Y:S01]  /*5410*/  LOP3.LUT R13, R6, 0xffffffe0, RZ, 0xc0, !PT ;  /* 0xffffffe0060d7812 */ /* 0x000fe200078ec0ff */
[----:B------:R-:W2:Y:S04]  /*5420*/  LDSM.16.M88.4 R64, [R216+0x7000] ;  /* 0x00700000d840783b */ /* 0x000ea80000000200 */
[C---:B------:R-:W-:Y:S01]  /*5430*/  IMAD.IADD R13, R4.reuse, 0x1, -R13 ;  /* 0x00000001040d7824 */ /* 0x040fe200078e0a0d */
[----:B------:R-:W-:Y:S01]  /*5440*/  HMMA.16816.F32 R40, R60, R56, R40 ;  /* 0x000000383c28723c */ /* 0x000fe20000001828 */
[----:B------:R-:W-:-:S03]  /*5450*/  IMAD.SHL.U32 R4, R4, 0x2, RZ ;  /* 0x0000000204047824 */ /* 0x000fc600078e00ff */
[----:B------:R-:W-:Y:S02]  /*5460*/  SHF.R.S32.HI R2, RZ, 0x1f, R13 ;  /* 0x0000001fff027819 */ /* 0x000fe4000001140d */
[C---:B------:R-:W-:Y:S01]  /*5470*/  HMMA.16816.F32 R52, R60.reuse, R54, R28 ;  /* 0x000000363c34723c */ /* 0x040fe2000000181c */
[----:B------:R-:W3:Y:S01]  /*5480*/  LDSM.16.M88.4 R28, [R216+0x7800] ;  /* 0x00780000d81c783b */ /* 0x000ee20000000200 */
[----:B------:R-:W-:Y:S01]  /*5490*/  LEA.HI R13, R2, R13, RZ, 0x2 ;  /* 0x0000000d020d7211 */ /* 0x000fe200078f10ff */
[----:B------:R-:W-:Y:S01]  /*54a0*/  IMAD.U32 R2, RZ, RZ, UR20 ;  /* 0x00000014ff027e24 */ /* 0x000fe2000f8e00ff */
[----:B------:R-:W-:Y:S01]  /*54b0*/  LOP3.LUT R234, R4, 0x6, RZ, 0xc0, !PT ;  /* 0x0000000604ea7812 */ /* 0x000fe200078ec0ff */
[----:B------:R-:W-:Y:S01]  /*54c0*/  IMAD.U32 R4, RZ, RZ, UR7 ;  /* 0x00000007ff047e24 */ /* 0x000fe2000f8e00ff */
[----:B------:R-:W-:Y:S01]  /*54d0*/  SHF.R.S32.HI R13, RZ, 0x2, R13 ;  /* 0x00000002ff0d7819 */ /* 0x000fe2000001140d */
[----:B------:R-:W-:Y:S01]  /*54e0*/  HMMA.16816.F32 R36, R60, R58, R36 ;  /* 0x0000003a3c24723c */ /* 0x000fe20000001824 */
[----:B------:R-:W-:-:S04]  /*54f0*/  DEPBAR.LE SB0, 0x0 ;  /* 0x000080000000791a */ /* 0x000fc80000000000 */
[----:B------:R-:W-:Y:S01]  /*5500*/  IMAD.IADD R252, R13, 0x1, R252 ;  /* 0x000000010dfc7824 */ /* 0x000fe200078e02fc */
[C---:B-1----:R-:W-:Y:S01]  /*5510*/  HMMA.16816.F32 R24, R60.reuse, R48, R24 ;  /* 0x000000303c18723c */ /* 0x042fe20000001818 */
[----:B------:R-:W-:Y:S02]  /*5520*/  IMAD.U32 R13, RZ, RZ, UR33 ;  /* 0x00000021ff0d7e24 */ /* 0x000fe4000f8e00ff */
[----:B------:R-:W-:Y:S02]  /*5530*/  VIADD R249, R252, 0x8 ;  /* 0x00000008fcf97836 */ /* 0x000fe40000000000 */
[----:B------:R-:W-:Y:S01]  /*5540*/  IMAD R2, R2, 0x40, R234 ;  /* 0x0000004002027824 */ /* 0x000fe200078e02ea */
[C---:B------:R-:W-:Y:S01]  /*5550*/  HMMA.16816.F32 R20, R60.reuse, R50, R20 ;  /* 0x000000323c14723c */ /* 0x040fe20000001814 */
[C---:B------:R-:W-:Y:S01]  /*5560*/  VIADDMNMX R250, R252.reuse, UR6, R13, PT ;  /* 0x00000006fcfa7c46 */ /* 0x040fe2000b80010d */
[----:B------:R-:W-:Y:S01]  /*5570*/  VIADD R252, R252, UR10 ;  /* 0x0000000afcfc7c36 */ /* 0x000fe20008000000 */
[C---:B------:R-:W-:Y:S01]  /*5580*/  IADD3 R243, R249.reuse, UR23, R4 ;  /* 0x00000017f9f37c10 */ /* 0x040fe2000fffe004 */
[C---:B------:R-:W-:Y:S01]  /*5590*/  VIADD R4, R2.reuse, 0x1 ;  /* 0x0000000102047836 */ /* 0x040fe20000000000 */
[-C--:B------:R-:W-:Y:S01]  /*55a0*/  ISETP.GE.AND P2, PT, R2, R250.reuse, PT ;  /* 0x000000fa0200720c */ /* 0x080fe20003f46270 */
[C---:B----4-:R-:W-:Y:S01]  /*55b0*/  HMMA.16816.F32 R68, R60.reuse, R44, R68 ;  /* 0x0000002c3c44723c */ /* 0x050fe20000001844 */
[----:B------:R-:W-:Y:S01]  /*55c0*/  VIADD R249, R249, UR10 ;  /* 0x0000000af9f97c36 */ /* 0x000fe20008000000 */
[----:B------:R-:W-:Y:S01]  /*55d0*/  VIMNMX R243, R243, UR33, PT ;  /* 0x00000021f3f37c48 */ /* 0x000fe2000bfe0100 */
[C-C-:B------:R-:W-:Y:S01]  /*55e0*/  IMAD.IADD R13, R252.reuse, 0x1, -R2.reuse ;  /* 0x00000001fc0d7824 */ /* 0x140fe200078e0a02 */
[C---:B------:R-:W-:Y:S01]  /*55f0*/  VIADDMNMX R251, R252.reuse, -UR24, RZ, !PT ;  /* 0x80000018fcfb7c46 */ /* 0x040fe2000f8001ff */
[C---:B------:R-:W-:Y:S01]  /*5600*/  IMAD.IADD R6, R249.reuse, 0x1, -R2 ;  /* 0x00000001f9067824 */ /* 0x040fe200078e0a02 */
[----:B------:R-:W-:Y:S01]  /*5610*/  HMMA.16816.F32 R72, R60, R46, R72 ;  /* 0x0000002e3c48723c */ /* 0x000fe20000001848 */
[----:B------:R-:W-:Y:S01]  /*5620*/  VIADDMNMX R248, R249, -UR24, RZ, !PT ;  /* 0x80000018f9f87c46 */ /* 0x000fe2000f8001ff */
[----:B------:R-:W-:Y:S01]  /*5630*/  IMAD.IADD R12, R252, 0x1, -R4 ;  /* 0x00000001fc0c7824 */ /* 0x000fe200078e0a04 */
[----:B------:R-:W-:-:S02]  /*5640*/  ISETP.GE.AND P1, PT, R4, R250, PT ;  /* 0x000000fa0400720c */ /* 0x000fc40003f26270 */
[C---:B------:R-:W-:Y:S01]  /*5650*/  ISETP.GE.AND P4, PT, R4.reuse, R243, PT ;  /* 0x000000f30400720c */ /* 0x040fe20003f86270 */
[C---:B-----5:R-:W-:Y:S01]  /*5660*/  HMMA.16816.F32 R40, R8.reuse, R16, R40 ;  /* 0x000000100828723c */ /* 0x060fe20000001828 */
[C---:B------:R-:W-:Y:S02]  /*5670*/  ISETP.LT.OR P1, PT, R4.reuse, R251, P1 ;  /* 0x000000fb0400720c */ /* 0x040fe40000f21670 */
[----:B------:R-:W-:Y:S01]  /*5680*/  ISETP.LT.OR P4, PT, R4, R248, P4 ;  /* 0x000000f80400720c */ /* 0x000fe20002781670 */
[----:B------:R-:W-:Y:S01]  /*5690*/  IMAD.IADD R4, R249, 0x1, -R4 ;  /* 0x00000001f9047824 */ /* 0x000fe200078e0a04 */
[----:B------:R-:W-:Y:S01]  /*56a0*/  IABS R6, R6 ;  /* 0x0000000600067213 */ /* 0x000fe20000000000 */
[----:B------:R-:W-:Y:S01]  /*56b0*/  HMMA.16816.F32 R36, R8, R18, R36 ;  /* 0x000000120824723c */ /* 0x000fe20000001824 */
[----:B------:R-:W-:Y:S01]  /*56c0*/  IABS R13, R13 ;  /* 0x0000000d000d7213 */ /* 0x000fe20000000000 */
[----:B------:R-:W-:Y:S01]  /*56d0*/  VIADD R17, R2, 0x20 ;  /* 0x0000002002117836 */ /* 0x000fe20000000000 */
[----:B------:R-:W-:-:S02]  /*56e0*/  IABS R12, R12 ;  /* 0x0000000c000c7213 */ /* 0x000fc40000000000 */
[----:B------:R-:W-:Y:S01]  /*56f0*/  IABS R4, R4 ;  /* 0x0000000400047213 */ /* 0x000fe20000000000 */
[C---:B------:R-:W-:Y:S01]  /*5700*/  HMMA.16816.F32 R52, R8.reuse, R14, R52 ;  /* 0x0000000e0834723c */ /* 0x040fe20000001834 */
[----:B------:R-:W-:Y:S01]  /*5710*/  I2FP.F32.S32 R13, R13 ;  /* 0x0000000d000d7245 */ /* 0x000fe20000201400 */
[----:B------:R-:W-:Y:S01]  /*5720*/  IMAD.IADD R19, R252, 0x1, -R17 ;  /* 0x00000001fc137824 */ /* 0x000fe200078e0a11 */
[----:B------:R-:W-:Y:S01]  /*5730*/  I2FP.F32.S32 R4, R4 ;  /* 0x0000000400047245 */ /* 0x000fe20000201400 */
[C---:B------:R-:W-:Y:S01]  /*5740*/  VIADD R18, R2.reuse, 0x29 ;  /* 0x0000002902127836 */ /* 0x040fe20000000000 */
[----:B------:R-:W-:Y:S01]  /*5750*/  BAR.SYNC.DEFER_BLOCKING 0x0 ;  /* 0x0000000000007b1d */ /* 0x000fe20000010000 */
[----:B--2---:R-:W-:Y:S01]  /*5760*/  HMMA.16816.F32 R24, R8, R64, R24 ;  /* 0x000000400818723c */ /* 0x004fe20000001818 */
[----:B------:R-:W-:Y:S02]  /*5770*/  ISETP.LT.OR P2, PT, R2, R251, P2 ;  /* 0x000000fb0200720c */ /* 0x000fe40001741670 */
[----:B------:R-:W-:-:S03]  /*5780*/  IABS R19, R19 ;  /* 0x0000001300137213 */ /* 0x000fc60000000000 */
[----:B------:R-:W-:Y:S01]  /*5790*/  HMMA.16816.F32 R20, R8, R66, R20 ;  /* 0x000000420814723c */ /* 0x000fe20000001814 */
[----:B------:R-:W-:Y:S01]  /*57a0*/  FFMA.FTZ R13, R13, -UR17, R40 ;  /* 0x800000110d0d7c23 */ /* 0x000fe20008010028 */
[----:B------:R-:W-:-:S04]  /*57b0*/  I2FP.F32.S32 R19, R19 ;  /* 0x0000001300137245 */ /* 0x000fc80000201400 */
[C---:B---3--:R-:W-:Y:S06]  /*57c0*/  HMMA.16816.F32 R68, R8.reuse, R28, R68 ;  /* 0x0000001c0844723c */ /* 0x048fec0000001844 */
[----:B------:R-:W-:Y:S06]  /*57d0*/  HMMA.16816.F32 R72, R8, R30, R72 ;  /* 0x0000001e0848723c */ /* 0x000fec0000001848 */
[----:B------:R-:W-:Y:S01]  /*57e0*/  FFMA.FTZ R24, R19, -UR17, R24 ;  /* 0x8000001113187c23 */ /* 0x000fe20008010018 */
[----:B------:R-:W-:Y:S01]  /*57f0*/  I2FP.F32.S32 R9, R6 ;  /* 0x0000000600097245 */ /* 0x000fe20000201400 */
[C---:B------:R-:W-:Y:S01]  /*5800*/  VIADD R6, R2.reuse, 0x8 ;  /* 0x0000000802067836 */ /* 0x040fe20000000000 */
[----:B------:R-:W-:Y:S01]  /*5810*/  I2FP.F32.S32 R8, R12 ;  /* 0x0000000c00087245 */ /* 0x000fe20000201400 */
[----:B------:R-:W-:-:S02]  /*5820*/  VIADD R12, R2, 0x9 ;  /* 0x00000009020c7836 */ /* 0x000fc40000000000 */
[----:B------:R-:W-:Y:S01]  /*5830*/  FFMA.FTZ R30, R4, -UR17, R43 ;  /* 0x80000011041e7c23 */ /* 0x000fe2000801002b */
[----:B------:R-:W-:Y:S01]  /*5840*/  IMAD.IADD R11, R252, 0x1, -R6 ;  /* 0x00000001fc0b7824 */ /* 0x000fe200078e0a06 */
[-C--:B------:R-:W-:Y:S01]  /*5850*/  ISETP.GE.AND P6, PT, R6, R250.reuse, PT ;  /* 0x000000fa0600720c */ /* 0x080fe20003fc6270 */
[----:B------:R-:W-:Y:S01]  /*5860*/  FFMA.FTZ R8, R8, -UR17, R41 ;  /* 0x8000001108087c23 */ /* 0x000fe20008010029 */
[----:B------:R-:W-:Y:S01]  /*5870*/  IMAD.IADD R4, R252, 0x1, -R12 ;  /* 0x00000001fc047824 */ /* 0x000fe200078e0a0c */
[----:B------:R-:W-:Y:S01]  /*5880*/  FSEL R41, R13, -INF , !P2 ;  /* 0xff8000000d297808 */ /* 0x000fe20005000000 */
[----:B------:R-:W-:Y:S01]  /*5890*/  FFMA.FTZ R42, R9, -UR17, R42 ;  /* 0x80000011092a7c23 */ /* 0x000fe2000801002a */
[----:B------:R-:W-:Y:S01]  /*58a0*/  IABS R11, R11 ;  /* 0x0000000b000b7213 */ /* 0x000fe20000000000 */
[C---:B------:R-:W-:Y:S01]  /*58b0*/  VIADD R13, R2.reuse, 0x10 ;  /* 0x00000010020d7836 */ /* 0x040fe20000000000 */
[-C--:B------:R-:W-:Y:S01]  /*58c0*/  ISETP.GE.AND P2, PT, R2, R243.reuse, PT ;  /* 0x000000f30200720c */ /* 0x080fe20003f46270 */
[----:B------:R-:W-:Y:S01]  /*58d0*/  IMAD.IADD R9, R249, 0x1, -R6 ;  /* 0x00000001f9097824 */ /* 0x000fe200078e0a06 */
[-C--:B------:R-:W-:Y:S01]  /*58e0*/  ISETP.GE.AND P3, PT, R6, R243.reuse, PT ;  /* 0x000000f30600720c */ /* 0x080fe20003f66270 */
[----:B------:R-:W-:Y:S01]  /*58f0*/  VIADD R10, R2, 0x11 ;  /* 0x00000011020a7836 */ /* 0x000fe20000000000 */
[----:B------:R-:W-:Y:S01]  /*5900*/  ISETP.GE.AND P0, PT, R12, R250, PT ;  /* 0x000000fa0c00720c */ /* 0x000fe20003f06270 */
[----:B------:R-:W-:Y:S01]  /*5910*/  IMAD.IADD R15, R252, 0x1, -R13 ;  /* 0x00000001fc0f7824 */ /* 0x000fe200078e0a0d */
[----:B------:R-:W-:-:S02]  /*5920*/  ISETP.GE.AND P5, PT, R12, R243, PT ;  /* 0x000000f30c00720c */ /* 0x000fc40003fa6270 */
[----:B------:R-:W-:Y:S02]  /*5930*/  I2FP.F32.S32 R11, R11 ;  /* 0x0000000b000b7245 */ /* 0x000fe40000201400 */
[----:B------:R-:W-:Y:S02]  /*5940*/  IABS R4, R4 ;  /* 0x0000000400047213 */ /* 0x000fe40000000000 */
[-C--:B------:R-:W-:Y:S02]  /*5950*/  ISETP.LT.OR P2, PT, R2, R248.reuse, P2 ;  /* 0x000000f80200720c */ /* 0x080fe40001741670 */
[CC--:B------:R-:W-:Y:S02]  /*5960*/  ISETP.LT.OR P6, PT, R6.reuse, R251.reuse, P6 ;  /* 0x000000fb0600720c */ /* 0x0c0fe400037c1670 */
[----:B------:R-:W-:Y:S01]  /*5970*/  ISETP.LT.OR P3, PT, R6, R248, P3 ;  /* 0x000000f80600720c */ /* 0x000fe20001f61670 */
[----:B------:R-:W-:Y:S01]  /*5980*/  FFMA.FTZ R6, R11, -UR17, R36 ;  /* 0x800000110b067c23 */ /* 0x000fe20008010024 */
[----:B------:R-:W-:-:S02]  /*5990*/  ISETP.LT.OR P0, PT, R12, R251, P0 ;  /* 0x000000fb0c00720c */ /* 0x000fc40000701670 */
[----:B------:R-:W-:Y:S01]  /*59a0*/  ISETP.LT.OR P5, PT, R12, R248, P5 ;  /* 0x000000f80c00720c */ /* 0x000fe20002fa1670 */
[----:B------:R-:W-:Y:S01]  /*59b0*/  IMAD.IADD R12, R249, 0x1, -R12 ;  /* 0x00000001f90c7824 */ /* 0x000fe200078e0a0c */
[----:B------:R-:W-:Y:S02]  /*59c0*/  I2FP.F32.S32 R4, R4 ;  /* 0x0000000400047245 */ /* 0x000fe40000201400 */
[----:B------:R-:W-:Y:S02]  /*59d0*/  FSEL R36, R42, -INF , !P2 ;  /* 0xff8000002a247808 */ /* 0x000fe40005000000 */
[----:B------:R-:W-:Y:S01]  /*59e0*/  FSEL R30, R30, -INF , !P4 ;  /* 0xff8000001e1e7808 */ /* 0x000fe20006000000 */
[----:B------:R-:W-:Y:S01]  /*59f0*/  FFMA.FTZ R4, R4, -UR17, R37 ;  /* 0x8000001104047c23 */ /* 0x000fe20008010025 */
[C---:B------:R-:W-:Y:S02]  /*5a00*/  ISETP.GE.AND P2, PT, R13.reuse, R250, PT ;  /* 0x000000fa0d00720c */ /* 0x040fe40003f46270 */
[----:B------:R-:W-:-:S02]  /*5a10*/  ISETP.GE.AND P4, PT, R13, R243, PT ;  /* 0x000000f30d00720c */ /* 0x000fc40003f86270 */
[----:B------:R-:W-:Y:S02]  /*5a20*/  IABS R12, R12 ;  /* 0x0000000c000c7213 */ /* 0x000fe40000000000 */
[C---:B------:R-:W-:Y:S02]  /*5a30*/  ISETP.LT.OR P2, PT, R13.reuse, R251, P2 ;  /* 0x000000fb0d00720c */ /* 0x040fe40001741670 */
[----:B------:R-:W-:Y:S01]  /*5a40*/  ISETP.LT.OR P4, PT, R13, R248, P4 ;  /* 0x000000f80d00720c */ /* 0x000fe20002781670 */
[----:B------:R-:W-:Y:S01]  /*5a50*/  IMAD.IADD R13, R249, 0x1, -R13 ;  /* 0x00000001f90d7824 */ /* 0x000fe200078e0a0d */
[----:B------:R-:W-:Y:S01]  /*5a60*/  FSEL R37, R6, -INF , !P6 ;  /* 0xff80000006257808 */ /* 0x000fe20007000000 */
[----:B------:R-:W-:Y:S01]  /*5a70*/  IMAD.IADD R6, R252, 0x1, -R10 ;  /* 0x00000001fc067824 */ /* 0x000fe200078e0a0a */
[----:B------:R-:W-:Y:S02]  /*5a80*/  IABS R9, R9 ;  /* 0x0000000900097213 */ /* 0x000fe40000000000 */
[----:B------:R-:W-:-:S02]  /*5a90*/  I2FP.F32.S32 R12, R12 ;  /* 0x0000000c000c7245 */ /* 0x000fc40000201400 */
[----:B------:R-:W-:Y:S02]  /*5aa0*/  IABS R13, R13 ;  /* 0x0000000d000d7213 */ /* 0x000fe40000000000 */
[----:B------:R-:W-:Y:S01]  /*5ab0*/  I2FP.F32.S32 R9, R9 ;  /* 0x0000000900097245 */ /* 0x000fe20000201400 */
[----:B------:R-:W-:Y:S01]  /*5ac0*/  FFMA.FTZ R12, R12, -UR17, R39 ;  /* 0x800000110c0c7c23 */ /* 0x000fe20008010027 */
[----:B------:R-:W-:Y:S02]  /*5ad0*/  IABS R6, R6 ;  /* 0x0000000600067213 */ /* 0x000fe40000000000 */
[----:B------:R-:W-:Y:S01]  /*5ae0*/  FSEL R39, R8, -INF , !P1 ;  /* 0xff80000008277808 */ /* 0x000fe20004800000 */
[----:B------:R-:W-:Y:S01]  /*5af0*/  FFMA.FTZ R14, R9, -UR17, R38 ;  /* 0x80000011090e7c23 */ /* 0x000fe20008010026 */
[----:B------:R-:W-:Y:S01]  /*5b00*/  ISETP.GE.AND P1, PT, R10, R250, PT ;  /* 0x000000fa0a00720c */ /* 0x000fe20003f26270 */
[----:B------:R-:W-:Y:S01]  /*5b10*/  VIADD R9, R2, 0x18 ;  /* 0x0000001802097836 */ /* 0x000fe20000000000 */
[----:B------:R-:W-:Y:S01]  /*5b20*/  ISETP.GE.AND P6, PT, R10, R243, PT ;  /* 0x000000f30a00720c */ /* 0x000fe20003fc6270 */
[----:B------:R-:W-:Y:S01]  /*5b30*/  IMAD.IADD R8, R249, 0x1, -R10 ;  /* 0x00000001f9087824 */ /* 0x000fe200078e0a0a */
[----:B------:R-:W-:Y:S01]  /*5b40*/  IABS R15, R15 ;  /* 0x0000000f000f7213 */ /* 0x000fe20000000000 */
[----:B------:R-:W-:Y:S01]  /*5b50*/  IMAD.IADD R11, R252, 0x1, -R9 ;  /* 0x00000001fc0b7824 */ /* 0x000fe200078e0a09 */
[----:B------:R-:W-:-:S02]  /*5b60*/  I2FP.F32.S32 R13, R13 ;  /* 0x0000000d000d7245 */ /* 0x000fc40000201400 */
[----:B------:R-:W-:Y:S02]  /*5b70*/  I2FP.F32.S32 R6, R6 ;  /* 0x0000000600067245 */ /* 0x000fe40000201400 */
[C---:B------:R-:W-:Y:S02]  /*5b80*/  ISETP.LT.OR P1, PT, R10.reuse, R251, P1 ;  /* 0x000000fb0a00720c */ /* 0x040fe40000f21670 */
[----:B------:R-:W-:Y:S01]  /*5b90*/  ISETP.LT.OR P6, PT, R10, R248, P6 ;  /* 0x000000f80a00720c */ /* 0x000fe200037c1670 */
[----:B------:R-:W-:Y:S01]  /*5ba0*/  FFMA.FTZ R10, R13, -UR17, R34 ;  /* 0x800000110d0a7c23 */ /* 0x000fe20008010022 */
[----:B------:R-:W-:Y:S01]  /*5bb0*/  I2FP.F32.S32 R15, R15 ;  /* 0x0000000f000f7245 */ /* 0x000fe20000201400 */
[----:B------:R-:W-:Y:S01]  /*5bc0*/  FFMA.FTZ R13, R6, -UR17, R33 ;  /* 0x80000011060d7c23 */ /* 0x000fe20008010021 */
[----:B------:R-:W-:Y:S02]  /*5bd0*/  FSEL R14, R14, -INF , !P3 ;  /* 0xff8000000e0e7808 */ /* 0x000fe40005800000 */
[----:B------:R-:W-:Y:S01]  /*5be0*/  FSEL R33, R4, -INF , !P0 ;  /* 0xff80000004217808 */ /* 0x000fe20004000000 */
[----:B------:R-:W-:Y:S01]  /*5bf0*/  FFMA.FTZ R15, R15, -UR17, R32 ;  /* 0x800000110f0f7c23 */ /* 0x000fe20008010020 */
[C---:B------:R-:W-:Y:S01]  /*5c00*/  ISETP.GE.AND P3, PT, R9.reuse, R250, PT ;  /* 0x000000fa0900720c */ /* 0x040fe20003f66270 */
[----:B------:R-:W-:Y:S01]  /*5c10*/  VIADD R4, R2, 0x19 ;  /* 0x0000001902047836 */ /* 0x000fe20000000000 */
[----:B------:R-:W-:-:S02]  /*5c20*/  ISETP.GE.AND P0, PT, R9, R243, PT ;  /* 0x000000f30900720c */ /* 0x000fc40003f06270 */
[C---:B------:R-:W-:Y:S01]  /*5c30*/  ISETP.LT.OR P3, PT, R9.reuse, R251, P3 ;  /* 0x000000fb0900720c */ /* 0x040fe20001f61670 */
[----:B------:R-:W-:Y:S01]  /*5c40*/  IMAD.IADD R16, R252, 0x1, -R4 ;  /* 0x00000001fc107824 */ /* 0x000fe200078e0a04 */
[----:B------:R-:W-:Y:S01]  /*5c50*/  ISETP.LT.OR P0, PT, R9, R248, P0 ;  /* 0x000000f80900720c */ /* 0x000fe20000701670 */
[----:B------:R-:W-:Y:S01]  /*5c60*/  IMAD.IADD R9, R249, 0x1, -R9 ;  /* 0x00000001f9097824 */ /* 0x000fe200078e0a09 */
[----:B------:R-:W-:Y:S02]  /*5c70*/  FSEL R15, R15, -INF , !P2 ;  /* 0xff8000000f0f7808 */ /* 0x000fe40005000000 */
[----:B------:R-:W-:Y:S02]  /*5c80*/  FSEL R13, R13, -INF , !P1 ;  /* 0xff8000000d0d7808 */ /* 0x000fe40004800000 */
[C---:B------:R-:W-:Y:S02]  /*5c90*/  ISETP.GE.AND P2, PT, R17.reuse, R250, PT ;  /* 0x000000fa1100720c */ /* 0x040fe40003f46270 */
[----:B------:R-:W-:-:S02]  /*5ca0*/  ISETP.GE.AND P1, PT, R17, R243, PT ;  /* 0x000000f31100720c */ /* 0x000fc40003f26270 */
[----:B------:R-:W-:Y:S02]  /*5cb0*/  IABS R9, R9 ;  /* 0x0000000900097213 */ /* 0x000fe40000000000 */
[----:B------:R-:W-:Y:S02]  /*5cc0*/  IABS R8, R8 ;  /* 0x0000000800087213 */ /* 0x000fe40000000000 */
[C---:B------:R-:W-:Y:S02]  /*5cd0*/  ISETP.LT.OR P2, PT, R17.reuse, R251, P2 ;  /* 0x000000fb1100720c */ /* 0x040fe40001741670 */
[----:B------:R-:W-:Y:S01]  /*5ce0*/  ISETP.LT.OR P1, PT, R17, R248, P1 ;  /* 0x000000f81100720c */ /* 0x000fe20000f21670 */
[----:B------:R-:W-:Y:S01]  /*5cf0*/  IMAD.IADD R17, R249, 0x1, -R17 ;  /* 0x00000001f9117824 */ /* 0x000fe200078e0a11 */
[----:B------:R-:W-:Y:S02]  /*5d00*/  IABS R16, R16 ;  /* 0x0000001000107213 */ /* 0x000fe40000000000 */
[----:B------:R-:W-:-:S02]  /*5d10*/  I2FP.F32.S32 R9, R9 ;  /* 0x0000000900097245 */ /* 0x000fc40000201400 */
[----:B------:R-:W-:Y:S02]  /*5d20*/  I2FP.F32.S32 R8, R8 ;  /* 0x0000000800087245 */ /* 0x000fe40000201400 */
[----:B------:R-:W-:Y:S01]  /*5d30*/  I2FP.F32.S32 R16, R16 ;  /* 0x0000001000107245 */ /* 0x000fe20000201400 */
[----:B------:R-:W-:Y:S01]  /*5d40*/  FFMA.FTZ R6, R9, -UR17, R54 ;  /* 0x8000001109067c23 */ /* 0x000fe20008010036 */
[----:B------:R-:W-:Y:S01]  /*5d50*/  IABS R17, R17 ;  /* 0x0000001100117213 */ /* 0x000fe20000000000 */
[----:B------:R-:W-:Y:S01]  /*5d60*/  FFMA.FTZ R8, R8, -UR17, R35 ;  /* 0x8000001108087c23 */ /* 0x000fe20008010023 */
[----:B------:R-:W-:Y:S01]  /*5d70*/  IABS R11, R11 ;  /* 0x0000000b000b7213 */ /* 0x000fe20000000000 */
[----:B------:R-:W-:Y:S01]  /*5d80*/  FFMA.FTZ R9, R16, -UR17, R53 ;  /* 0x8000001110097c23 */ /* 0x000fe20008010035 */
[----:B------:R-:W-:Y:S01]  /*5d90*/  I2FP.F32.S32 R17, R17 ;  /* 0x0000001100117245 */ /* 0x000fe20000201400 */
[----:B------:R-:W-:Y:S01]  /*5da0*/  VIADD R16, R2, 0x21 ;  /* 0x0000002102107836 */ /* 0x000fe20000000000 */
[----:B------:R-:W-:-:S02]  /*5db0*/  I2FP.F32.S32 R11, R11 ;  /* 0x0000000b000b7245 */ /* 0x000fc40000201400 */
[----:B------:R-:W-:Y:S01]  /*5dc0*/  FSEL R12, R12, -INF , !P5 ;  /* 0xff8000000c0c7808 */ /* 0x000fe20006800000 */
[----:B------:R-:W-:Y:S01]  /*5dd0*/  FFMA.FTZ R26, R17, -UR17, R26 ;  /* 0x80000011111a7c23 */ /* 0x000fe2000801001a */
[-C--:B------:R-:W-:Y:S01]  /*5de0*/  ISETP.GE.AND P5, PT, R4, R250.reuse, PT ;  /* 0x000000fa0400720c */ /* 0x080fe20003fa6270 */
[----:B------:R-:W-:Y:S01]  /*5df0*/  FFMA.FTZ R11, R11, -UR17, R52 ;  /* 0x800000110b0b7c23 */ /* 0x000fe20008010034 */
[----:B------:R-:W-:Y:S01]  /*5e00*/  FSEL R10, R10, -INF , !P4 ;  /* 0xff8000000a0a7808 */ /* 0x000fe20006000000 */
[----:B------:R-:W-:Y:S01]  /*5e10*/  VIADD R17, R2, 0x28 ;  /* 0x0000002802117836 */ /* 0x000fe20000000000 */
[----:B------:R-:W-:Y:S01]  /*5e20*/  ISETP.GE.AND P4, PT, R4, R243, PT ;  /* 0x000000f30400720c */ /* 0x000fe20003f86270 */
[--C-:B------:R-:W-:Y:S01]  /*5e30*/  IMAD.IADD R19, R252, 0x1, -R16.reuse ;  /* 0x00000001fc137824 */ /* 0x100fe200078e0a10 */
[----:B------:R-:W-:Y:S01]  /*5e40*/  FSEL R8, R8, -INF , !P6 ;  /* 0xff80000008087808 */ /* 0x000fe20007000000 */
[----:B------:R-:W-:Y:S01]  /*5e50*/  IMAD.IADD R28, R249, 0x1, -R16 ;  /* 0x00000001f91c7824 */ /* 0x000fe200078e0a10 */
[----:B------:R-:W-:Y:S01]  /*5e60*/  FSEL R6, R6, -INF , !P0 ;  /* 0xff80000006067808 */ /* 0x000fe20004000000 */
[----:B------:R-:W-:Y:S01]  /*5e70*/  IMAD.IADD R31, R252, 0x1, -R17 ;  /* 0x00000001fc1f7824 */ /* 0x000fe200078e0a11 */
[----:B------:R-:W-:-:S02]  /*5e80*/  ISETP.GE.AND P6, PT, R16, R250, PT ;  /* 0x000000fa1000720c */ /* 0x000fc40003fc6270 */
[----:B------:R-:W-:Y:S02]  /*5e90*/  ISETP.GE.AND P0, PT, R16, R243, PT ;  /* 0x000000f31000720c */ /* 0x000fe40003f06270 */
[CC--:B------:R-:W-:Y:S02]  /*5ea0*/  ISETP.LT.OR P5, PT, R4.reuse, R251.reuse, P5 ;  /* 0x000000fb0400720c */ /* 0x0c0fe40002fa1670 */
[-C--:B------:R-:W-:Y:S01]  /*5eb0*/  ISETP.LT.OR P4, PT, R4, R248.reuse, P4 ;  /* 0x000000f80400720c */ /* 0x080fe20002781670 */
[----:B------:R-:W-:Y:S01]  /*5ec0*/  IMAD.IADD R4, R249, 0x1, -R4 ;  /* 0x00000001f9047824 */ /* 0x000fe200078e0a04 */
[C---:B------:R-:W-:Y:S02]  /*5ed0*/  ISETP.LT.OR P6, PT, R16.reuse, R251, P6 ;  /* 0x000000fb1000720c */ /* 0x040fe400037c1670 */
[----:B------:R-:W-:Y:S01]  /*5ee0*/  ISETP.LT.OR P0, PT, R16, R248, P0 ;  /* 0x000000f81000720c */ /* 0x000fe20000701670 */
[----:B------:R-:W-:Y:S01]  /*5ef0*/  IMAD.IADD R16, R252, 0x1, -R18 ;  /* 0x00000001fc107824 */ /* 0x000fe200078e0a12 */
[----:B------:R-:W-:-:S02]  /*5f00*/  FSEL R11, R11, -INF , !P3 ;  /* 0xff8000000b0b7808 */ /* 0x000fc40005800000 */
[----:B------:R-:W-:Y:S02]  /*5f10*/  FSEL R9, R9, -INF , !P5 ;  /* 0xff80000009097808 */ /* 0x000fe40006800000 */
[C---:B------:R-:W-:Y:S02]  /*5f20*/  ISETP.GE.AND P3, PT, R17.reuse, R250, PT ;  /* 0x000000fa1100720c */ /* 0x040fe40003f66270 */
[----:B------:R-:W-:Y:S02]  /*5f30*/  ISETP.GE.AND P5, PT, R17, R243, PT ;  /* 0x000000f31100720c */ /* 0x000fe40003fa6270 */
[----:B------:R-:W-:Y:S02]  /*5f40*/  IABS R4, R4 ;  /* 0x0000000400047213 */ /* 0x000fe40000000000 */
[----:B------:R-:W-:Y:S02]  /*5f50*/  IABS R32, R19 ;  /* 0x0000001300207213 */ /* 0x000fe40000000000 */
[----:B------:R-:W-:-:S02]  /*5f60*/  IABS R31, R31 ;  /* 0x0000001f001f7213 */ /* 0x000fc40000000000 */
[----:B------:R-:W-:Y:S02]  /*5f70*/  IABS R16, R16 ;  /* 0x0000001000107213 */ /* 0x000fe40000000000 */
[C---:B------:R-:W-:Y:S02]  /*5f80*/  ISETP.LT.OR P3, PT, R17.reuse, R251, P3 ;  /* 0x000000fb1100720c */ /* 0x040fe40001f61670 */
[----:B------:R-:W-:Y:S01]  /*5f90*/  ISETP.LT.OR P5, PT, R17, R248, P5 ;  /* 0x000000f81100720c */ /* 0x000fe20002fa1670 */
[----:B------:R-:W-:Y:S01]  /*5fa0*/  IMAD.IADD R17, R249, 0x1, -R17 ;  /* 0x00000001f9117824 */ /* 0x000fe200078e0a11 */
[----:B------:R-:W-:Y:S02]  /*5fb0*/  I2FP.F32.S32 R4, R4 ;  /* 0x0000000400047245 */ /* 0x000fe40000201400 */
[----:B------:R-:W-:Y:S02]  /*5fc0*/  I2FP.F32.S32 R32, R32 ;  /* 0x0000002000207245 */ /* 0x000fe40000201400 */
[----:B------:R-:W-:Y:S01]  /*5fd0*/  I2FP.F32.S32 R31, R31 ;  /* 0x0000001f001f7245 */ /* 0x000fe20000201400 */
[----:B------:R-:W-:Y:S01]  /*5fe0*/  FFMA.FTZ R4, R4, -UR17, R55 ;  /* 0x8000001104047c23 */ /* 0x000fe20008010037 */
[----:B------:R-:W-:Y:S01]  /*5ff0*/  I2FP.F32.S32 R16, R16 ;  /* 0x0000001000107245 */ /* 0x000fe20000201400 */
[----:B------:R-:W-:Y:S01]  /*6000*/  FFMA.FTZ R25, R32, -UR17, R25 ;  /* 0x8000001120197c23 */ /* 0x000fe20008010019 */
[----:B------:R-:W-:Y:S01]  /*6010*/  IABS R17, R17 ;  /* 0x0000001100117213 */ /* 0x000fe20000000000 */
[----:B------:R-:W-:Y:S01]  /*6020*/  FFMA.FTZ R31, R31, -UR17, R20 ;  /* 0x800000111f1f7c23 */ /* 0x000fe20008010014 */
[----:B------:R-:W-:Y:S01]  /*6030*/  IABS R28, R28 ;  /* 0x0000001c001c7213 */ /* 0x000fe20000000000 */
[----:B------:R-:W-:Y:S01]  /*6040*/  FFMA.FTZ R21, R16, -UR17, R21 ;  /* 0x8000001110157c23 */ /* 0x000fe20008010015 */
[----:B------:R-:W-:Y:S01]  /*6050*/  VIADD R16, R2, 0x31 ;  /* 0x0000003102107836 */ /* 0x000fe20000000000 */
[----:B------:R-:W-:Y:S01]  /*6060*/  I2FP.F32.S32 R17, R17 ;  /* 0x0000001100117245 */ /* 0x000fe20000201400 */
[----:B------:R-:W-:Y:S01]  /*6070*/  IMAD.IADD R20, R249, 0x1, -R18 ;  /* 0x00000001f9147824 */ /* 0x000fe200078e0a12 */
[----:B------:R-:W-:-:S02]  /*6080*/  I2FP.F32.S32 R28, R28 ;  /* 0x0000001c001c7245 */ /* 0x000fc40000201400 */
[----:B------:R-:W-:Y:S01]  /*6090*/  FSEL R4, R4, -INF , !P4 ;  /* 0xff80000004047808 */ /* 0x000fe20006000000 */
[----:B------:R-:W-:Y:S01]  /*60a0*/  FFMA.FTZ R22, R17, -UR17, R22 ;  /* 0x8000001111167c23 */ /* 0x000fe20008010016 */
[----:B------:R-:W-:Y:S01]  /*60b0*/  FSEL R183, R24, -INF , !P2 ;  /* 0xff80000018b77808 */ /* 0x000fe20005000000 */
[----:B------:R-:W-:Y:S01]  /*60c0*/  VIADD R17, R2, 0x30 ;  /* 0x0000003002117836 */ /* 0x000fe20000000000 */
[----:B------:R-:W-:Y:S01]  /*60d0*/  ISETP.GE.AND P4, PT, R18, R250, PT ;  /* 0x000000fa1200720c */ /* 0x000fe20003f86270 */
[----:B------:R-:W-:Y:S01]  /*60e0*/  FFMA.FTZ R27, R28, -UR17, R27 ;  /* 0x800000111c1b7c23 */ /* 0x000fe2000801001b */
[----:B------:R-:W-:Y:S01]  /*60f0*/  ISETP.GE.AND P2, PT, R18, R243, PT ;  /* 0x000000f31200720c */ /* 0x000fe20003f46270 */
[----:B------:R-:W-:Y:S01]  /*6100*/  IMAD.IADD R19, R252, 0x1, -R17 ;  /* 0x00000001fc137824 */ /* 0x000fe200078e0a11 */
[----:B------:R-:W-:Y:S02]  /*6110*/  FSEL R181, R25, -INF , !P6 ;  /* 0xff80000019b57808 */ /* 0x000fe40007000000 */
[----:B------:R-:W-:-:S02]  /*6120*/  FSEL R31, R31, -INF , !P3 ;  /* 0xff8000001f1f7808 */ /* 0x000fc40005800000 */
[C---:B------:R-:W-:Y:S02]  /*6130*/  ISETP.GE.AND P6, PT, R16.reuse, R250, PT ;  /* 0x000000fa1000720c */ /* 0x040fe40003fc6270 */
[----:B------:R-:W-:Y:S02]  /*6140*/  ISETP.GE.AND P3, PT, R16, R243, PT ;  /* 0x000000f31000720c */ /* 0x000fe40003f66270 */
[CC--:B------:R-:W-:Y:S02]  /*6150*/  ISETP.LT.OR P4, PT, R18.reuse, R251.reuse, P4 ;  /* 0x000000fb1200720c */ /* 0x0c0fe40002781670 */
[-C--:B------:R-:W-:Y:S01]  /*6160*/  ISETP.LT.OR P2, PT, R18, R248.reuse, P2 ;  /* 0x000000f81200720c */ /* 0x080fe20001741670 */
[--C-:B------:R-:W-:Y:S01]  /*6170*/  IMAD.IADD R18, R252, 0x1, -R16.reuse ;  /* 0x00000001fc127824 */ /* 0x100fe200078e0a10 */
        /* <DEDUP_REMOVED lines=10> */
[C---:B------:R-:W-:Y:S02]  /*6220*/  ISETP.LT.OR P1, PT, R17.reuse, R251, P1 ;  /* 0x000000fb1100720c */ /* 0x040fe40000f21670 */
[----:B------:R-:W-:Y:S01]  /*6230*/  ISETP.LT.OR P0, PT, R17, R248, P0 ;  /* 0x000000f81100720c */ /* 0x000fe20000701670 */
[----:B------:R-:W-:Y:S01]  /*6240*/  IMAD.IADD R17, R249, 0x1, -R17 ;  /* 0x00000001f9117824 */ /* 0x000fe200078e0a11 */
[----:B------:R-:W-:Y:S02]  /*6250*/  I2FP.F32.S32 R20, R20 ;  /* 0x0000001400147245 */ /* 0x000fe40000201400 */
[----:B------:R-:W-:Y:S02]  /*6260*/  I2FP.F32.S32 R16, R16 ;  /* 0x0000001000107245 */ /* 0x000fe40000201400 */
[----:B------:R-:W-:Y:S01]  /*6270*/  I2FP.F32.S32 R19, R19 ;  /* 0x0000001300137245 */ /* 0x000fe20000201400 */
[----:B------:R-:W-:Y:S01]  /*6280*/  FFMA.FTZ R23, R20, -UR17, R23 ;  /* 0x8000001114177c23 */ /* 0x000fe20008010017 */
[----:B------:R-:W-:Y:S01]  /*6290*/  IABS R17, R17 ;  /* 0x0000001100117213 */ /* 0x000fe20000000000 */
[----:B------:R-:W-:Y:S01]  /*62a0*/  FFMA.FTZ R71, R16, -UR17, R71 ;  /* 0x8000001110477c23 */ /* 0x000fe20008010047 */
[----:B------:R-:W-:Y:S01]  /*62b0*/  IABS R18, R18 ;  /* 0x0000001200127213 */ /* 0x000fe20000000000 */
[----:B------:R-:W-:Y:S01]  /*62c0*/  FFMA.FTZ R68, R19, -UR17, R68 ;  /* 0x8000001113447c23 */ /* 0x000fe20008010044 */
[C---:B------:R-:W-:Y:S01]  /*62d0*/  VIADD R16, R2.reuse, 0x38 ;  /* 0x0000003802107836 */ /* 0x040fe20000000000 */
[----:B------:R-:W-:Y:S01]  /*62e0*/  I2FP.F32.S32 R17, R17 ;  /* 0x0000001100117245 */ /* 0x000fe20000201400 */
[----:B------:R-:W-:Y:S01]  /*62f0*/  VIADD R2, R2, 0x39 ;  /* 0x0000003902027836 */ /* 0x000fe20000000000 */
[----:B------:R-:W-:-:S02]  /*6300*/  I2FP.F32.S32 R18, R18 ;  /* 0x0000001200127245 */ /* 0x000fc40000201400 */
[----:B------:R-:W-:Y:S01]  /*6310*/  FSEL R182, R22, -INF , !P5 ;  /* 0xff80000016b67808 */ /* 0x000fe20006800000 */
[----:B------:R-:W-:Y:S01]  /*6320*/  FFMA.FTZ R70, R17, -UR17, R70 ;  /* 0x8000001111467c23 */ /* 0x000fe20008010046 */
[----:B------:R-:W-:Y:S01]  /*6330*/  FSEL R194, R23, -INF , !P2 ;  /* 0xff80000017c27808 */ /* 0x000fe20005000000 */
[----:B------:R-:W-:Y:S01]  /*6340*/  FFMA.FTZ R69, R18, -UR17, R69 ;  /* 0x8000001112457c23 */ /* 0x000fe20008010045 */
[----:B------:R-:W-:Y:S01]  /*6350*/  ISETP.GE.AND P5, PT, R16, R250, PT ;  /* 0x000000fa1000720c */ /* 0x000fe20003fa6270 */
[--C-:B------:R-:W-:Y:S01]  /*6360*/  IMAD.IADD R17, R252, 0x1, -R16.reuse ;  /* 0x00000001fc117824 */ /* 0x100fe200078e0a10 */
[----:B------:R-:W-:Y:S01]  /*6370*/  FSEL R29, R21, -INF , !P4 ;  /* 0xff800000151d7808 */ /* 0x000fe20006000000 */
[----:B------:R-:W-:Y:S01]  /*6380*/  IMAD.IADD R18, R249, 0x1, -R16 ;  /* 0x00000001f9127824 */ /* 0x000fe200078e0a10 */
[----:B------:R-:W-:Y:S02]  /*6390*/  ISETP.GE.AND P2, PT, R16, R243, PT ;  /* 0x000000f31000720c */ /* 0x000fe40003f46270 */
        /* <DEDUP_REMOVED lines=10> */
[----:B------:R-:W-:Y:S02]  /*6440*/  IABS R19, R17 ;  /* 0x0000001100137213 */ /* 0x000fe40000000000 */
[----:B------:R-:W-:Y:S02]  /*6450*/  PLOP3.LUT P0, PT, PT, PT, UP0, 0x80, 0x0 ;  /* 0x000000000000781c */ /* 0x000fe40003f0f008 */
[----:B------:R-:W-:Y:S02]  /*6460*/  IABS R17, R18 ;  /* 0x0000001200117213 */ /* 0x000fe40000000000 */
[----:B------:R-:W-:Y:S02]  /*6470*/  IABS R16, R16 ;  /* 0x0000001000107213 */ /* 0x000fe40000000000 */
[----:B------:R-:W-:Y:S02]  /*6480*/  IABS R2, R2 ;  /* 0x0000000200027213 */ /* 0x000fe40000000000 */
[----:B------:R-:W-:-:S02]  /*6490*/  I2FP.F32.S32 R19, R19 ;  /* 0x0000001300137245 */ /* 0x000fc40000201400 */
[----:B------:R-:W-:Y:S02]  /*64a0*/  I2FP.F32.S32 R17, R17 ;  /* 0x0000001100117245 */ /* 0x000fe40000201400 */
        /* <DEDUP_REMOVED lines=8> */
[----:B------:R-:W-:-:S02]  /*6530*/  FSEL R193, R72, -INF , !P5 ;  /* 0xff80000048c17808 */ /* 0x000fc40006800000 */
[----:B------:R-:W-:Y:S02]  /*6540*/  FSEL R186, R74, -INF , !P2 ;  /* 0xff8000004aba7808 */ /* 0x000fe40005000000 */
[----:B------:R-:W-:Y:S02]  /*6550*/  FSEL R191, R73, -INF , !P4 ;  /* 0xff80000049bf7808 */ /* 0x000fe40006000000 */
[----:B------:R-:W-:Y:S01]  /*6560*/  FSEL R184, R75, -INF , !P1 ;  /* 0xff8000004bb87808 */ /* 0x000fe20004800000 */
[----:B------:R-:W-:Y:S06]  /*6570*/  @!P0 BRA `(.L_x_302) ;  /* 0x0000000800548947 */ /* 0x000fec0003800000 */
[----:B------:R-:W-:Y:S01]  /*6580*/  ULDC UR6, c[0x0][0x2d0] ;  /* 0x0000b40000067ab9 */ /* 0x000fe20000000800 */
[----:B------:R-:W-:Y:S01]  /*6590*/  UIADD3 UR7, UR22, -0x2, URZ ;  /* 0xfffffffe16077890 */ /* 0x000fe2000fffe03f */
        /* <DEDUP_REMOVED lines=23> */
[C---:B------:R-:W-:Y:S01]  /*6710*/  @!P4 LEA.HI.X R43, R26.reuse, R17, R32, 0x1, P1 ;  /* 0x000000111a2bc211 */ /* 0x040fe200008f0c20 */
[----:B------:R2:W-:Y:S02]  /*6720*/  @P5 STS.128 [R242+0xa000], RZ ;  /* 0x00a000fff2005388 */ /* 0x0005e40000000c00 */
[----:B------:R-:W3:Y:S01]  /*6730*/  @!P5 LDC.64 R18, c[0x0][0x218] ;  /* 0x00008600ff12db82 */ /* 0x000ee20000000a00 */
[----:B----4-:R-:W-:-:S04]  /*6740*/  @!P5 LEA R24, P2, R26, R24, 0x1 ;  /* 0x000000181a18d211 */ /* 0x010fc800078408ff */
[C-C-:B------:R-:W-:Y:S02]  /*6750*/  @!P5 LEA.HI.X R25, R26.reuse, R25, R32.reuse, 0x1, P2 ;  /* 0x000000191a19d211 */ /* 0x140fe400010f0c20 */
[C---:B------:R-:W-:Y:S01]  /*6760*/  IADD3 R35, P2, R26.reuse, UR40, RZ ;  /* 0x000000281a237c10 */ /* 0x040fe2000ff5e0ff */
        /* <DEDUP_REMOVED lines=25> */
[----:B------:R-:W3:Y:S02]  /*6900*/  @!P4 LDC.64 R22, c[0x0][0x218] ;  /* 0x00008600ff16cb82 */ /* 0x000ee40000000a00 */
[----:B------:R-:W-:Y:S01]  /*6910*/  @!PT LDS RZ, [RZ] ;  /* 0x00000000fffff984 */ /* 0x000fe20000000800 */
[----:B------:R-:W-:Y:S01]  /*6920*/  @!PT LDS RZ, [RZ] ;  /* 0x00000000fffff984 */ /* 0x000fe20000000800 */
[----:B------:R-:W-:Y:S01]  /*6930*/  @!PT LDS RZ, [RZ] ;  /* 0x00000000fffff984 */ /* 0x000fe20000000800 */
[----:B------:R-:W-:Y:S04]  /*6940*/  @!P6 LDGSTS.E.BYPASS.LTC128B.128 [R242+0x8800], desc[UR34][R48.64] ;  /* 0x0880000030f2efae */ /* 0x000fe8000b901d62 */
[----:B------:R1:W-:Y:S02]  /*6950*/  @P5 STS.128 [R242+0xa800], RZ ;  /* 0x00a800fff2005388 */ /* 0x0003e40000000c00 */
[----:B-----5:R-:W5:Y:S01]  /*6960*/  @!P5 LDC.64 R24, c[0x0][0x218] ;  /* 0x00008600ff18db82 */ /* 0x020f620000000a00 */
[C---:B--2---:R-:W-:Y:S01]  /*6970*/  @!P3 LEA R44, P1, R35.reuse, R2, 0x1 ;  /* 0x00000002232cb211 */ /* 0x044fe200078208ff */
[----:B------:R-:W-:Y:S01]  /*6980*/  @!PT LDS RZ, [RZ] ;  /* 0x00000000fffff984 */ /* 0x000fe20000000800 */
[----:B------:R-:W-:Y:S01]  /*6990*/  @!PT LDS RZ, [RZ] ;  /* 0x00000000fffff984 */ /* 0x000fe20000000800 */
[----:B------:R-:W-:Y:S01]  /*69a0*/  @!PT LDS RZ, [RZ] ;  /* 0x00000000fffff984 */ /* 0x000fe20000000800 */
[----:B------:R3:W-:Y:S01]  /*69b0*/  @!P5 LDGSTS.E.BYPASS.LTC128B.128 [R242+0xa800], desc[UR34][R46.64+0x80] ;  /* 0x0a8000802ef2dfae */ /* 0x0007e2000b901d62 */
[----:B----4-:R-:W-:-:S03]  /*69c0*/  @!P4 LEA R42, P2, R35, R16, 0x1 ;  /* 0x00000010232ac211 */ /* 0x010fc600078408ff */
[----:B------:R2:W-:Y:S01]  /*69d0*/  @P4 STS.128 [R242+0xc800], RZ ;  /* 0x00c800fff2004388 */ /* 0x0005e20000000c00 */
[C-C-:B------:R-:W-:Y:S01]  /*69e0*/  @!P3 LEA.HI.X R45, R35.reuse, R3, R32.reuse, 0x1, P1 ;  /* 0x00000003232db211 */ /* 0x140fe200008f0c20 */
[----:B------:R-:W4:Y:S01]  /*69f0*/  @!P3 LDC.64 R20, c[0x0][0x218] ;  /* 0x00008600ff14bb82 */ /* 0x000f220000000a00 */
[C---:B------:R-:W-:Y:S02]  /*6a00*/  @!P4 LEA.HI.X R43, R35.reuse, R17, R32, 0x1, P2 ;  /* 0x00000011232bc211 */ /* 0x040fe400010f0c20 */
[----:B------:R-:W-:-:S03]  /*6a10*/  IADD3 R34, P2, R35, UR40, RZ ;  /* 0x0000002823227c10 */ /* 0x000fc6000ff5e0ff */
[----:B------:R-:W-:Y:S01]  /*6a20*/  @!PT LDS RZ, [RZ] ;  /* 0x00000000fffff984 */ /* 0x000fe20000000800 */
[----:B------:R-:W-:Y:S01]  /*6a30*/  @!PT LDS RZ, [RZ] ;  /* 0x00000000fffff984 */ /* 0x000fe20000000800 */
[----:B------:R-:W-:Y:S01]  /*6a40*/  @!PT LDS RZ, [RZ] ;  /* 0x00000000fffff984 */ /* 0x000fe20000000800 */
[----:B------:R2:W-:Y:S01]  /*6a50*/  @!P4 LDGSTS.E.BYPASS.LTC128B.128 [R242+0xc800], desc[UR34][R42.64+0x100] ;  /* 0x0c8001002af2cfae */ /* 0x0005e2000b901d62 */
[----:B-1----:R-:W-:Y:S01]  /*6a60*/  @!P6 LEA R26, P1, R34, R26, 0x1 ;  /* 0x0000001a221ae211 */ /* 0x002fe200078208ff */
[----:B------:R-:W1:Y:S01]  /*6a70*/  @!P6 LDC.64 R18, c[0x0][0x218] ;  /* 0x00008600ff12eb82 */ /* 0x000e620000000a00 */
[----:B------:R-:W-:Y:S01]  /*6a80*/  IADD3.X R32, R32, UR39, RZ, P2, !PT ;  /* 0x0000002720207c10 */ /* 0x000fe200097fe4ff */
[----:B------:R2:W-:Y:S03]  /*6a90*/  @P3 STS.128 [R242+0xe800], RZ ;  /* 0x00e800fff2003388 */ /* 0x0005e60000000c00 */
[C---:B------:R-:W-:Y:S01]  /*6aa0*/  @!P6 LEA.HI.X R27, R34.reuse, R27, R32, 0x1, P1 ;  /* 0x0000001b221be211 */ /* 0x040fe200008f0c20 */
[----:B------:R-:W-:Y:S01]  /*6ab0*/  @!PT LDS RZ, [RZ] ;  /* 0x00000000fffff984 */ /* 0x000fe20000000800 */
[----:B------:R-:W-:Y:S01]  /*6ac0*/  @!PT LDS RZ, [RZ] ;  /* 0x00000000fffff984 */ /* 0x000fe20000000800 */
[----:B------:R-:W-:Y:S01]  /*6ad0*/  @!PT LDS RZ, [RZ] ;  /* 0x00000000fffff984 */ /* 0x000fe20000000800 */
[----:B------:R2:W-:Y:S02]  /*6ae0*/  @!P3 LDGSTS.E.BYPASS.LTC128B.128 [R242+0xe800], desc[UR34][R44.64+0x180] ;  /* 0x0e8001802cf2bfae */ /* 0x0005e4000b901d62 */
[----:B------:R-:W2:Y:S01]  /*6af0*/  @!P5 LDC.64 R16, c[0x0][0x218] ;  /* 0x00008600ff10db82 */ /* 0x000ea20000000a00 */
[C---:B-----5:R-:W-:Y:S01]  /*6b00*/  @!P5 LEA R24, P2, R34.reuse, R24, 0x1 ;  /* 0x000000182218d211 */ /* 0x060fe200078408ff */
[----:B------:R1:W-:Y:S01]  /*6b10*/  @P6 STS.128 [R242+0x9000], RZ ;  /* 0x009000fff2006388 */ /* 0x0003e20000000c00 */
[----:B---3--:R-:W-:-:S03]  /*6b20*/  @!P4 LEA R46, P1, R34, R22, 0x1 ;  /* 0x00000016222ec211 */ /* 0x008fc600078208ff */
[----:B------:R-:W-:Y:S01]  /*6b30*/  @!PT LDS RZ, [RZ] ;  /* 0x00000000fffff984 */ /* 0x000fe20000000800 */
[----:B------:R-:W-:Y:S01]  /*6b40*/  @!PT LDS RZ, [RZ] ;  /* 0x00000000fffff984 */ /* 0x000fe20000000800 */
[----:B------:R-:W-:Y:S01]  /*6b50*/  @!PT LDS RZ, [RZ] ;  /* 0x00000000fffff984 */ /* 0x000fe20000000800 */
[----:B------:R3:W-:Y:S01]  /*6b60*/  @!P6 LDGSTS.E.BYPASS.LTC128B.128 [R242+0x9000], desc[UR34][R26.64] ;  /* 0x090000001af2efae */ /* 0x0007e2000b901d62 */
[C-C-:B------:R-:W-:Y:S01]  /*6b70*/  @!P5 LEA.HI.X R25, R34.reuse, R25, R32.reuse, 0x1, P2 ;  /* 0x000000192219d211 */ /* 0x140fe200010f0c20 */
[----:B------:R-:W5:Y:S01]  /*6b80*/  @!P4 LDC.64 R2, c[0x0][0x218] ;  /* 0x00008600ff02cb82 */ /* 0x000f620000000a00 */
[C-C-:B------:R-:W-:Y:S01]  /*6b90*/  @!P4 LEA.HI.X R47, R34.reuse, R23, R32.reuse, 0x1, P1 ;  /* 0x00000017222fc211 */ /* 0x140fe200008f0c20 */
[----:B------:R3:W-:Y:S01]  /*6ba0*/  @P5 STS.128 [R242+0xb000], RZ ;  /* 0x00b000fff2005388 */ /* 0x0007e20000000c00 */
[C---:B----4-:R-:W-:Y:S02]  /*6bb0*/  @!P3 LEA R48, P1, R34.reuse, R20, 0x1 ;  /* 0x000000142230b211 */ /* 0x050fe400078208ff */
[C---:B------:R-:W-:Y:S01]  /*6bc0*/  IADD3 R22, P2, R34.reuse, UR40, RZ ;  /* 0x0000002822167c10 */ /* 0x040fe2000ff5e0ff */
[----:B------:R-:W-:Y:S01]  /*6bd0*/  @!PT LDS RZ, [RZ] ;  /* 0x00000000fffff984 */ /* 0x000fe20000000800 */
[----:B------:R-:W-:Y:S01]  /*6be0*/  @!PT LDS RZ, [RZ] ;  /* 0x00000000fffff984 */ /* 0x000fe20000000800 */
[----:B------:R-:W-:Y:S01]  /*6bf0*/  @!PT LDS RZ, [RZ] ;  /* 0x00000000fffff984 */ /* 0x000fe20000000800 */
[----:B------:R3:W-:Y:S01]  /*6c00*/  @!P5 LDGSTS.E.BYPASS.LTC128B.128 [R242+0xb000], desc[UR34][R24.64+0x80] ;  /* 0x0b00008018f2dfae */ /* 0x0007e2000b901d62 */
[----:B------:R-:W-:Y:S02]  /*6c10*/  @!P3 LEA.HI.X R49, R34, R21, R32, 0x1, P1 ;  /* 0x000000152231b211 */ /* 0x000fe400008f0c20 */
[----:B-1----:R-:W-:Y:S01]  /*6c20*/  @!P6 LEA R18, P1, R22, R18, 0x1 ;  /* 0x000000121612e211 */ /* 0x002fe200078208ff */
[----:B------:R3:W-:Y:S01]  /*6c30*/  @P4 STS.128 [R242+0xd000], RZ ;  /* 0x00d000fff2004388 */ /* 0x0007e20000000c00 */
[----:B------:R-:W-:-:S03]  /*6c40*/  IADD3.X R21, R32, UR39, RZ, P2, !PT ;  /* 0x0000002720157c10 */ /* 0x000fc600097fe4ff */
[----:B------:R-:W-:Y:S01]  /*6c50*/  @!PT LDS RZ, [RZ] ;  /* 0x00000000fffff984 */ /* 0x000fe20000000800 */
[----:B------:R-:W-:Y:S01]  /*6c60*/  @!PT LDS RZ, [RZ] ;  /* 0x00000000fffff984 */ /* 0x000fe20000000800 */
[----:B------:R-:W-:Y:S01]  /*6c70*/  @!PT LDS RZ, [RZ] ;  /* 0x00000000fffff984 */ /* 0x000fe20000000800 */
[----:B------:R3:W-:Y:S01]  /*6c80*/  @!P4 LDGSTS.E.BYPASS.LTC128B.128 [R242+0xd000], desc[UR34][R46.64+0x100] ;  /* 0x0d0001002ef2cfae */ /* 0x0007e2000b901d62 */
[C-C-:B------:R-:W-:Y:S02]  /*6c90*/  @!P6 LEA.HI.X R19, R22.reuse, R19, R21.reuse, 0x1, P1 ;  /* 0x000000131613e211 */ /* 0x140fe400008f0c15 */
[C---:B--2---:R-:W-:Y:S01]  /*6ca0*/  @!P5 LEA R16, P2, R22.reuse, R16, 0x1 ;  /* 0x000000101610d211 */ /* 0x044fe200078408ff */
[----:B------:R3:W-:Y:S03]  /*6cb0*/  @P3 STS.128 [R242+0xf000], RZ ;  /* 0x00f000fff2003388 */ /* 0x0007e60000000c00 */
[C---:B------:R-:W-:Y:S01]  /*6cc0*/  @!P5 LEA.HI.X R17, R22.reuse, R17, R21, 0x1, P2 ;  /* 0x000000111611d211 */ /* 0x040fe200010f0c15 */
[----:B------:R-:W-:Y:S01]  /*6cd0*/  @!PT LDS RZ, [RZ] ;  /* 0x00000000fffff984 */ /* 0x000fe20000000800 */
[----:B------:R-:W-:Y:S01]  /*6ce0*/  @!PT LDS RZ, [RZ] ;  /* 0x00000000fffff984 */ /* 0x000fe20000000800 */
[----:B------:R-:W-:Y:S01]  /*6cf0*/  @!PT LDS RZ, [RZ] ;  /* 0x00000000fffff984 */ /* 0x000fe20000000800 */
[----:B------:R3:W-:Y:S01]  /*6d00*/  @!P3 LDGSTS.E.BYPASS.LTC128B.128 [R242+0xf000], desc[UR34][R48.64+0x180] ;  /* 0x0f00018030f2bfae */ /* 0x0007e2000b901d62 */
[----:B-----5:R-:W-:-:S03]  /*6d10*/  @!P4 LEA R2, P1, R22, R2, 0x1 ;  /* 0x000000021602c211 */ /* 0x020fc600078208ff */
        /* <DEDUP_REMOVED lines=25> */
.L_x_304:
[----:B------:R-:W-:Y:S05]  /*6eb0*/  BSYNC B0 ;  /* 0x0000000000007941 */ /* 0x000fea0003800000 */
.L_x_303:
[----:B------:R-:W0:Y:S02]  /*6ec0*/  LDGDEPBAR ;  /* 0x00000000000079af */ /* 0x000e240000000000 */
.L_x_302:
[----:B---3--:R-:W-:Y:S01]  /*6ed0*/  FMNMX.FTZ R16, R41, R39, !PT ;  /* 0x0000002729107209 */ /* 0x008fe20007810000 */
        /* <DEDUP_REMOVED lines=31> */
[----:B------:R-:W2:Y:S03]  /*70d0*/  SHFL.BFLY PT, R17, R16, 0x2, 0x1f ;  /* 0x0c401f0010117f89 */ /* 0x000ea600000e0000 */
[-C--:B------:R-:W-:Y:S01]  /*70e0*/  LEA R222, R7, R224.reuse, 0x1 ;  /* 0x000000e007de7211 */ /* 0x080fe200078e08ff */
[----:B-1----:R-:W1:Y:S01]  /*70f0*/  SHFL.BFLY PT, R2, R19, 0x2, 0x1f ;  /* 0x0c401f0013027f89 */ /* 0x002e6200000e0000 */
[C---:B------:R-:W-:Y:S02]  /*7100*/  LEA R221, R5.reuse, R224, 0x1 ;  /* 0x000000e005dd7211 */ /* 0x040fe400078e08ff */
[----:B------:R-:W-:Y:S01]  /*7110*/  LEA R220, R5, R222, 0x1 ;  /* 0x000000de05dc7211 */ /* 0x000fe200078e08ff */
[----:B------:R-:W-:Y:S04]  /*7120*/  LDSM.16.MT88.4 R156, [R224+0x10000] ;  /* 0x01000000e09c783b */ /* 0x000fe80000004200 */
[----:B------:R-:W-:Y:S04]  /*7130*/  LDSM.16.MT88.4 R132, [R220+0x10000] ;  /* 0x01000000dc84783b */ /* 0x000fe80000004200 */
[----:B------:R-:W-:Y:S04]  /*7140*/  LDSM.16.MT88.4 R148, [R222+0x10000] ;  /* 0x01000000de94783b */ /* 0x000fe80000004200 */
[----:B------:R-:W-:Y:S01]  /*7150*/  LDSM.16.MT88.4 R140, [R221+0x10000] ;  /* 0x01000000dd8c783b */ /* 0x000fe20000004200 */
[----:B--2---:R-:W-:-:S03]  /*7160*/  FMNMX.FTZ R17, R16, R17, !PT ;  /* 0x0000001110117209 */ /* 0x004fc60007810000 */
[----:B------:R-:W-:Y:S01]  /*7170*/  LDSM.16.MT88.4 R48, [R222+0x12000] ;  /* 0x01200000de30783b */ /* 0x000fe20000004200 */
[----:B-1----:R-:W-:-:S03]  /*7180*/  FMNMX.FTZ R2, R19, R2, !PT ;  /* 0x0000000213027209 */ /* 0x002fc60007810000 */
        /* <DEDUP_REMOVED lines=12> */
[C---:B------:R-:W-:Y:S01]  /*7250*/  FMUL.FTZ R189, R3.reuse, UR10 ;  /* 0x0000000a03bd7c20 */ /* 0x040fe20008410000 */
[----:B------:R-:W-:Y:S01]  /*7260*/  FSEL R192, R192, RZ, P1 ;  /* 0x000000ffc0c07208 */ /* 0x000fe20000800000 */
[----:B------:R-:W-:Y:S01]  /*7270*/  LDSM.16.MT88.4 R104, [R224+0x16000] ;  /* 0x01600000e068783b */ /* 0x000fe20000004200 */
[----:B------:R-:W-:-:S03]  /*7280*/  FSETP.NEU.FTZ.AND P1, PT, R3, -INF , PT ;  /* 0xff8000000300780b */ /* 0x000fc60003f3d000 */
[--C-:B------:R-:W-:Y:S01]  /*7290*/  FFMA.FTZ R177, R41, UR10, -R192.reuse ;  /* 0x0000000a29b17c23 */ /* 0x100fe200080108c0 */
[----:B------:R-:W-:Y:S01]  /*72a0*/  FSEL R189, R189, RZ, P1 ;  /* 0x000000ffbdbd7208 */ /* 0x000fe20000800000 */
[----:B------:R-:W1:Y:S01]  /*72b0*/  LDSM.16.MT88.4 R40, [R224+0x12000] ;  /* 0x01200000e028783b */ /* 0x000e620000004200 */
        /* <DEDUP_REMOVED lines=8> */
[----:B------:R-:W2:Y:S01]  /*7340*/  LDSM.16.MT88.4 R112, [R222+0x16000] ;  /* 0x01600000de70783b */ /* 0x000ea20000004200 */
[--C-:B------:R-:W-:Y:S01]  /*7350*/  FFMA.FTZ R34, R13, UR10, -R192.reuse ;  /* 0x0000000a0d227c23 */ /* 0x100fe200080108c0 */
[----:B------:R-:W-:Y:S01]  /*7360*/  MUFU.EX2 R177, R177 ;  /* 0x000000b100b17308 */ /* 0x000fe20000000800 */
[--C-:B------:R-:W-:Y:S01]  /*7370*/  FFMA.FTZ R33, R6, UR10, -R189.reuse ;  /* 0x0000000a06217c23 */ /* 0x100fe200080108bd */
[----:B------:R-:W3:Y:S01]  /*7380*/  LDSM.16.MT88.4 R120, [R221+0x16000] ;  /* 0x01600000dd78783b */ /* 0x000ee20000004200 */
[--C-:B------:R-:W-:Y:S01]  /*7390*/  FFMA.FTZ R0, R4, UR10, -R189.reuse ;  /* 0x0000000a04007c23 */ /* 0x100fe200080108bd */
[--C-:B------:R-:W-:Y:S01]  /*73a0*/  FFMA.FTZ R35, R11, UR10, -R192.reuse ;  /* 0x0000000a0b237c23 */ /* 0x100fe200080108c0 */
[--C-:B------:R-:W-:Y:S01]  /*73b0*/  FFMA.FTZ R2, R9, UR10, -R192.reuse ;  /* 0x0000000a09027c23 */ /* 0x100fe200080108c0 */
[----:B------:R-:W4:Y:S01]  /*73c0*/  LDSM.16.MT88.4 R12, [R220+0x16000] ;  /* 0x01600000dc0c783b */ /* 0x000f220000004200 */
[--C-:B------:R-:W-:Y:S01]  /*73d0*/  FFMA.FTZ R169, R10, UR10, -R189.reuse ;  /* 0x0000000a0aa97c23 */ /* 0x100fe200080108bd */
[----:B------:R-:W5:Y:S01]  /*73e0*/  MUFU.EX2 R174, R174 ;  /* 0x000000ae00ae7308 */ /* 0x000f620000000800 */
[--C-:B------:R-:W-:Y:S01]  /*73f0*/  FFMA.FTZ R32, R8, UR10, -R189.reuse ;  /* 0x0000000a08207c23 */ /* 0x100fe200080108bd */
[----:B------:R-:W4:Y:S01]  /*7400*/  LDSM.16.MT88.4 R4, [R220+0x10800] ;  /* 0x01080000dc04783b */ /* 0x000f220000004200 */
[--C-:B------:R-:W-:Y:S01]  /*7410*/  FFMA.FTZ R176, R183, UR10, -R192.reuse ;  /* 0x0000000ab7b07c23 */ /* 0x100fe200080108c0 */
[--C-:B------:R-:W-:Y:S01]  /*7420*/  FFMA.FTZ R181, R181, UR10, -R192.reuse ;  /* 0x0000000ab5b57c23 */ /* 0x100fe200080108c0 */
[--C-:B------:R-:W-:Y:S01]  /*7430*/  FFMA.FTZ R178, R31, UR10, -R192.reuse ;  /* 0x0000000a1fb27c23 */ /* 0x100fe200080108c0 */
[----:B------:R-:W4:Y:S01]  /*7440*/  LDSM.16.MT88.4 R8, [R224+0x12800] ;  /* 0x01280000e008783b */ /* 0x000f220000004200 */
[--C-:B------:R-:W-:Y:S01]  /*7450*/  FFMA.FTZ R183, R29, UR10, -R192.reuse ;  /* 0x0000000a1db77c23 */ /* 0x100fe200080108c0 */
[----:B------:R-:W-:Y:S01]  /*7460*/  MUFU.EX2 R173, R173 ;  /* 0x000000ad00ad7308 */ /* 0x000fe20000000800 */
[--C-:B------:R-:W-:Y:S01]  /*7470*/  FFMA.FTZ R180, R28, UR10, -R189.reuse ;  /* 0x0000000a1cb47c23 */ /* 0x100fe200080108bd */
[----:B------:R-:W4:Y:S01]  /*7480*/  LDSM.16.MT88.4 R20, [R221+0x10800] ;  /* 0x01080000dd14783b */ /* 0x000f220000004200 */
[--C-:B------:R-:W-:Y:S01]  /*7490*/  FFMA.FTZ R185, R196, UR10, -R189.reuse ;  /* 0x0000000ac4b97c23 */ /* 0x100fe200080108bd */
[--C-:B------:R-:W-:Y:S01]  /*74a0*/  FFMA.FTZ R182, R182, UR10, -R189.reuse ;  /* 0x0000000ab6b67c23 */ /* 0x100fe200080108bd */
[--C-:B------:R-:W-:Y:S01]  /*74b0*/  FFMA.FTZ R187, R194, UR10, -R189.reuse ;  /* 0x0000000ac2bb7c23 */ /* 0x100fe200080108bd */
[----:B------:R-:W4:Y:S01]  /*74c0*/  LDSM.16.MT88.4 R16, [R224+0x10800] ;  /* 0x01080000e010783b */ /* 0x000f220000004200 */
[--C-:B------:R-:W-:Y:S01]  /*74d0*/  FFMA.FTZ R194, R197, UR10, -R192.reuse ;  /* 0x0000000ac5c27c23 */ /* 0x100fe200080108c0 */
[----:B------:R-:W1:Y:S01]  /*74e0*/  MUFU.EX2 R168, R168 ;  /* 0x000000a800a87308 */ /* 0x000e620000000800 */
[----:B-----5:R-:W-:Y:S01]  /*74f0*/  F2FP.F16.F32.PACK_AB R128, R174, R177 ;  /* 0x000000b1ae80723e */ /* 0x020fe200000000ff */
[----:B------:R-:W-:Y:S01]  /*7500*/  LDSM.16.MT88.4 R24, [R222+0x10800] ;  /* 0x01080000de18783b */ /* 0x000fe20000004200 */
[--C-:B------:R-:W-:Y:S01]  /*7510*/  FFMA.FTZ R195, R195, UR10, -R192.reuse ;  /* 0x0000000ac3c37c23 */ /* 0x100fe200080108c0 */
[--C-:B------:R-:W-:Y:S01]  /*7520*/  FFMA.FTZ R193, R193, UR10, -R192.reuse ;  /* 0x0000000ac1c17c23 */ /* 0x100fe200080108c0 */
[----:B------:R-:W-:Y:S01]  /*7530*/  FFMA.FTZ R192, R191, UR10, -R192 ;  /* 0x0000000abfc07c23 */ /* 0x000fe200080108c0 */
[----:B------:R-:W-:Y:S01]  /*7540*/  LDSM.16.MT88.4 R28, [R224+0x11000] ;  /* 0x01100000e01c783b */ /* 0x000fe20000004200 */
[--C-:B------:R-:W-:Y:S01]  /*7550*/  FFMA.FTZ R190, R190, UR10, -R189.reuse ;  /* 0x0000000abebe7c23 */ /* 0x100fe200080108bd */
[----:B------:R-:W-:Y:S01]  /*7560*/  MUFU.EX2 R172, R172 ;  /* 0x000000ac00ac7308 */ /* 0x000fe20000000800 */
[--C-:B------:R-:W-:Y:S01]  /*7570*/  FFMA.FTZ R191, R188, UR10, -R189.reuse ;  /* 0x0000000abcbf7c23 */ /* 0x100fe200080108bd */
[--C-:B------:R-:W-:Y:S01]  /*7580*/  FFMA.FTZ R186, R186, UR10, -R189.reuse ;  /* 0x0000000ababa7c23 */ /* 0x100fe200080108bd */
[----:B------:R-:W-:Y:S01]  /*7590*/  FFMA.FTZ R189, R184, UR10, -R189 ;  /* 0x0000000ab8bd7c23 */ /* 0x000fe200080108bd */
[----:B------:R-:W-:-:S04]  /*75a0*/  FADD.FTZ R174, R177, R174 ;  /* 0x000000aeb1ae7221 */ /* 0x000fc80000010000 */
[----:B------:R-:W5:Y:S01]  /*75b0*/  MUFU.EX2 R179, R179 ;  /* 0x000000b300b37308 */ /* 0x000f620000000800 */
[----:B-1----:R-:W-:Y:S01]  /*75c0*/  F2FP.F16.F32.PACK_AB R130, R168, R173 ;  /* 0x000000ada882723e */ /* 0x002fe200000000ff */
[----:B------:R-:W-:-:S04]  /*75d0*/  FADD.FTZ R173, R173, R174 ;  /* 0x000000aeadad7221 */ /* 0x000fc80000010000 */
[----:B------:R-:W-:Y:S02]  /*75e0*/  FADD.FTZ R168, R168, R173 ;  /* 0x000000ada8a87221 */ /* 0x000fe40000010000 */
[----:B------:R-:W-:Y:S08]  /*75f0*/  MUFU.EX2 R175, R175 ;  /* 0x000000af00af7308 */ /* 0x000ff00000000800 */
[----:B------:R-:W1:Y:S01]  /*7600*/  MUFU.EX2 R170, R170 ;  /* 0x000000aa00aa7308 */ /* 0x000e620000000800 */
[----:B-----5:R-:W-:Y:S01]  /*7610*/  F2FP.F16.F32.PACK_AB R129, R179, R172 ;  /* 0x000000acb381723e */ /* 0x020fe200000000ff */
[----:B------:R-:W-:-:S06]  /*7620*/  FADD.FTZ R172, R172, R179 ;  /* 0x000000b3acac7221 */ /* 0x000fcc0000010000 */
[----:B------:R-:W-:Y:S08]  /*7630*/  MUFU.EX2 R171, R171 ;  /* 0x000000ab00ab7308 */ /* 0x000ff00000000800 */
[----:B------:R-:W5:Y:S01]  /*7640*/  MUFU.EX2 R34, R34 ;  /* 0x0000002200227308 */ /* 0x000f620000000800 */
[----:B-1----:R-:W-:Y:S01]  /*7650*/  F2FP.F16.F32.PACK_AB R131, R170, R175 ;  /* 0x000000afaa83723e */ /* 0x002fe200000000ff */
        /* <DEDUP_REMOVED lines=10> */
[----:B------:R-:W1:Y:S05]  /*7700*/  MUFU.EX2 R32, R32 ;  /* 0x0000002000207308 */ /* 0x000e6a0000000800 */
[C---:B------:R-:W-:Y:S03]  /*7710*/  HMMA.16816.F32 R152, R128.reuse, R148, RZ ;  /* 0x000000948098723c */ /* 0x040fe600000018ff */
[----:B------:R-:W-:Y:S03]  /*7720*/  MUFU.EX2 R33, R33 ;  /* 0x0000002100217308 */ /* 0x000fe60000000800 */
[C---:B------:R-:W-:Y:S05]  /*7730*/  HMMA.16816.F32 R144, R128.reuse, R140, RZ ;  /* 0x0000008c8090723c */ /* 0x040fea00000018ff */
[----:B------:R-:W1:Y:S01]  /*7740*/  MUFU.EX2 R0, R0 ;  /* 0x0000000000007308 */ /* 0x000e620000000800 */
[C---:B------:R-:W-:Y:S06]  /*7750*/  HMMA.16816.F32 R44, R128.reuse, R48, RZ ;  /* 0x00000030802c723c */ /* 0x040fec00000018ff */
[C---:B------:R-:W-:Y:S01]  /*7760*/  HMMA.16816.F32 R52, R128.reuse, R56, RZ ;  /* 0x000000388034723c */ /* 0x040fe200000018ff */
[----:B------:R-:W-:Y:S05]  /*7770*/  MUFU.EX2 R176, R176 ;  /* 0x000000b000b07308 */ /* 0x000fea0000000800 */
[C---:B------:R-:W-:Y:S03]  /*7780*/  HMMA.16816.F32 R60, R128.reuse, R64, RZ ;  /* 0x00000040803c723c */ /* 0x040fe600000018ff */
[----:B------:R-:W1:Y:S03]  /*7790*/  MUFU.EX2 R181, R181 ;  /* 0x000000b500b57308 */ /* 0x000e660000000800 */
        /* <DEDUP_REMOVED lines=8> */
[----:B------:R-:W1:Y:S01]  /*7820*/  MUFU.EX2 R185, R185 ;  /* 0x000000b900b97308 */ /* 0x000e620000000800 */
[C---:B--2---:R-:W-:Y:S06]  /*7830*/  HMMA.16816.F32 R108, R128.reuse, R112, RZ ;  /* 0x00000070806c723c */ /* 0x044fec00000018ff */
[C---:B---3--:R-:W-:Y:S01]  /*7840*/  HMMA.16816.F32 R116, R128.reuse, R120, RZ ;  /* 0x000000788074723c */ /* 0x048fe200000018ff */
[----:B------:R-:W-:Y:S05]  /*7850*/  MUFU.EX2 R182, R182 ;  /* 0x000000b600b67308 */ /* 0x000fea0000000800 */
[C---:B------:R-:W-:Y:S03]  /*7860*/  HMMA.16816.F32 R156, R128.reuse, R158, RZ ;  /* 0x0000009e809c723c */ /* 0x040fe600000018ff */
[----:B------:R-:W2:Y:S03]  /*7870*/  MUFU.EX2 R187, R187 ;  /* 0x000000bb00bb7308 */ /* 0x000ea60000000800 */
        /* <DEDUP_REMOVED lines=8> */
[----:B------:R-:W-:Y:S01]  /*7900*/  MUFU.EX2 R192, R192 ;  /* 0x000000c000c07308 */ /* 0x000fe20000000800 */
        /* <DEDUP_REMOVED lines=8> */
[C---:B------:R-:W-:Y:S01]  /*7990*/  HMMA.16816.F32 R112, R128.reuse, R114, RZ ;  /* 0x000000728070723c */ /* 0x040fe200000018ff */
[----:B------:R-:W3:Y:S05]  /*79a0*/  MUFU.EX2 R189, R189 ;  /* 0x000000bd00bd7308 */ /* 0x000eea0000000800 */
[C---:B------:R-:W-:Y:S06]  /*79b0*/  HMMA.16816.F32 R120, R128.reuse, R122, RZ ;  /* 0x0000007a8078723c */ /* 0x040fec00000018ff */
[C---:B----4-:R-:W-:Y:S06]  /*79c0*/  HMMA.16816.F32 R124, R128.reuse, R12, RZ ;  /* 0x0000000c807c723c */ /* 0x050fec00000018ff */
[----:B------:R-:W-:Y:S01]  /*79d0*/  HMMA.16816.F32 R128, R128, R14, RZ ;  /* 0x0000000e8080723c */ /* 0x000fe200000018ff */
[----:B-----5:R-:W-:Y:S01]  /*79e0*/  F2FP.F16.F32.PACK_AB R12, R34, R171 ;  /* 0x000000ab220c723e */ /* 0x020fe200000000ff */
[----:B------:R-:W-:Y:S01]  /*79f0*/  FADD.FTZ R171, R171, R168 ;  /* 0x000000a8abab7221 */ /* 0x000fe20000010000 */
[----:B-1----:R-:W-:Y:S01]  /*7a00*/  F2FP.F16.F32.PACK_AB R13, R32, R169 ;  /* 0x000000a9200d723e */ /* 0x002fe200000000ff */
        /* <DEDUP_REMOVED lines=11> */
[----:B------:R-:W1:Y:S05]  /*7ac0*/  LDSM.16.MT88.4 R4, [R224+0x14800] ;  /* 0x01480000e004783b */ /* 0x000e6a0000004200 */
[C---:B------:R-:W-:Y:S06]  /*7ad0*/  HMMA.16816.F32 R36, R12.reuse, R8, R36 ;  /* 0x000000080c24723c */ /* 0x040fec0000001824 */
[C---:B------:R-:W-:Y:S01]  /*7ae0*/  HMMA.16816.F32 R40, R12.reuse, R10, R40 ;  /* 0x0000000a0c28723c */ /* 0x040fe20000001828 */
[----:B------:R-:W4:Y:S05]  /*7af0*/  LDSM.16.MT88.4 R8, [R222+0x14800] ;  /* 0x01480000de08783b */ /* 0x000f2a0000004200 */
        /* <DEDUP_REMOVED lines=15> */
[C---:B------:R-:W-:Y:S06]  /*7bf0*/  HMMA.16816.F32 R152, R12.reuse, R24, R152 ;  /* 0x000000180c98723c */ /* 0x040fec0000001898 */
[C---:B------:R-:W-:Y:S01]  /*7c00*/  HMMA.16816.F32 R148, R12.reuse, R26, R148 ;  /* 0x0000001a0c94723c */ /* 0x040fe20000001894 */
[----:B------:R-:W2:Y:S05]  /*7c10*/  LDSM.16.MT88.4 R24, [R221+0x12800] ;  /* 0x01280000dd18783b */ /* 0x000eaa0000004200 */
[C---:B-1----:R-:W-:Y:S06]  /*7c20*/  HMMA.16816.F32 R100, R12.reuse, R4, R100 ;  /* 0x000000040c64723c */ /* 0x042fec0000001864 */
[C---:B------:R-:W-:Y:S01]  /*7c30*/  HMMA.16816.F32 R104, R12.reuse, R6, R104 ;  /* 0x000000060c68723c */ /* 0x040fe20000001868 */
[----:B------:R-:W1:Y:S05]  /*7c40*/  LDSM.16.MT88.4 R4, [R222+0x11000] ;  /* 0x01100000de04783b */ /* 0x000e6a0000004200 */
[C---:B------:R-:W-:Y:S06]  /*7c50*/  HMMA.16816.F32 R44, R12.reuse, R16, R44 ;  /* 0x000000100c2c723c */ /* 0x040fec000000182c */
[C---:B------:R-:W-:Y:S01]  /*7c60*/  HMMA.16816.F32 R48, R12.reuse, R18, R48 ;  /* 0x000000120c30723c */ /* 0x040fe20000001830 */
[----:B------:R-:W3:Y:S05]  /*7c70*/  LDSM.16.MT88.4 R16, [R221+0x14800] ;  /* 0x01480000dd10783b */ /* 0x000eea0000004200 */
[C---:B----4-:R-:W-:Y:S06]  /*7c80*/  HMMA.16816.F32 R116, R12.reuse, R8, R116 ;  /* 0x000000080c74723c */ /* 0x050fec0000001874 */
[C---:B------:R-:W-:Y:S01]  /*7c90*/  HMMA.16816.F32 R120, R12.reuse, R10, R120 ;  /* 0x0000000a0c78723c */ /* 0x040fe20000001878 */
[----:B------:R-:W4:Y:S05]  /*7ca0*/  LDSM.16.MT88.4 R8, [R221+0x11000] ;  /* 0x01100000dd08783b */ /* 0x000f2a0000004200 */
        /* <DEDUP_REMOVED lines=9> */
[----:B------:R-:W-:Y:S01]  /*7d40*/  F2FP.F16.F32.PACK_AB R23, R187, R182 ;  /* 0x000000b6bb17723e */ /* 0x000fe200000000ff */
[----:B------:R-:W-:Y:S02]  /*7d50*/  FADD.FTZ R181, R181, R176 ;  /* 0x000000b0b5b57221 */ /* 0x000fe40000010000 */
[----:B------:R-:W-:Y:S01]  /*7d60*/  HMMA.16816.F32 R56, R12, R26, R56 ;  /* 0x0000001a0c38723c */ /* 0x000fe20000001838 */
[----:B------:R-:W2:Y:S01]  /*7d70*/  LDSM.16.MT88.4 R24, [R220+0x14800] ;  /* 0x01480000dc18783b */ /* 0x000ea20000004200 */
[----:B------:R-:W-:Y:S01]  /*7d80*/  FADD.FTZ R182, R182, R185 ;  /* 0x000000b9b6b67221 */ /* 0x000fe20000010000 */
[----:B------:R-:W-:-:S03]  /*7d90*/  FADD.FTZ R178, R178, R181 ;  /* 0x000000b5b2b27221 */ /* 0x000fc60000010000 */
[----:B-1----:R-:W-:Y:S01]  /*7da0*/  HMMA.16816.F32 R152, R20, R4, R152 ;  /* 0x000000041498723c */ /* 0x002fe20000001898 */
[----:B------:R-:W-:Y:S01]  /*7db0*/  FADD.FTZ R187, R187, R182 ;  /* 0x000000b6bbbb7221 */ /* 0x000fe20000010000 */
[----:B------:R-:W-:-:S04]  /*7dc0*/  FADD.FTZ R183, R183, R178 ;  /* 0x000000b2b7b77221 */ /* 0x000fc80000010000 */
[----:B------:R-:W-:Y:S01]  /*7dd0*/  HMMA.16816.F32 R148, R20, R6, R148 ;  /* 0x000000061494723c */ /* 0x000fe20000001894 */
[----:B------:R-:W1:Y:S05]  /*7de0*/  LDSM.16.MT88.4 R4, [R221+0x13000] ;  /* 0x01300000dd04783b */ /* 0x000e6a0000004200 */
[C---:B---3--:R-:W-:Y:S06]  /*7df0*/  HMMA.16816.F32 R84, R12.reuse, R16, R84 ;  /* 0x000000100c54723c */ /* 0x048fec0000001854 */
[----:B------:R-:W-:Y:S01]  /*7e00*/  HMMA.16816.F32 R88, R12, R18, R88 ;  /* 0x000000120c58723c */ /* 0x000fe20000001858 */
[----:B------:R-:W3:Y:S05]  /*7e10*/  LDSM.16.MT88.4 R16, [R220+0x16800] ;  /* 0x01680000dc10783b */ /* 0x000eea0000004200 */
[C---:B----4-:R-:W-:Y:S06]  /*7e20*/  HMMA.16816.F32 R144, R20.reuse, R8, R144 ;  /* 0x000000081490723c */ /* 0x050fec0000001890 */
[----:B------:R-:W-:Y:S01]  /*7e30*/  HMMA.16816.F32 R140, R20, R10, R140 ;  /* 0x0000000a148c723c */ /* 0x000fe2000000188c */
[----:B------:R-:W4:Y:S05]  /*7e40*/  LDSM.16.MT88.4 R8, [R220+0x13000] ;  /* 0x01300000dc08783b */ /* 0x000f2a0000004200 */
[C---:B--2---:R-:W-:Y:S06]  /*7e50*/  HMMA.16816.F32 R92, R12.reuse, R24, R92 ;  /* 0x000000180c5c723c */ /* 0x044fec000000185c */
[----:B------:R-:W-:Y:S01]  /*7e60*/  HMMA.16816.F32 R96, R12, R26, R96 ;  /* 0x0000001a0c60723c */ /* 0x000fe20000001860 */
[----:B------:R-:W2:Y:S05]  /*7e70*/  LDSM.16.MT88.4 R24, [R220+0x11000] ;  /* 0x01100000dc18783b */ /* 0x000eaa0000004200 */
[C---:B-1----:R-:W-:Y:S06]  /*7e80*/  HMMA.16816.F32 R52, R20.reuse, R4, R52 ;  /* 0x000000041434723c */ /* 0x042fec0000001834 */
[----:B------:R-:W-:Y:S01]  /*7e90*/  HMMA.16816.F32 R56, R20, R6, R56 ;  /* 0x000000061438723c */ /* 0x000fe20000001838 */
[----:B------:R-:W1:Y:S05]  /*7ea0*/  LDSM.16.MT88.4 R4, [R220+0x15000] ;  /* 0x01500000dc04783b */ /* 0x000e6a0000004200 */
[C---:B---3--:R-:W-:Y:S06]  /*7eb0*/  HMMA.16816.F32 R124, R12.reuse, R16, R124 ;  /* 0x000000100c7c723c */ /* 0x048fec000000187c */
[----:B------:R-:W-:Y:S01]  /*7ec0*/  HMMA.16816.F32 R128, R12, R18, R128 ;  /* 0x000000120c80723c */ /* 0x000fe20000001880 */
[----:B------:R-:W3:Y:S04]  /*7ed0*/  LDSM.16.MT88.4 R16, [R224+0x13000] ;  /* 0x01300000e010783b */ /* 0x000ee80000004200 */
[----:B------:R-:W5:Y:S01]  /*7ee0*/  LDSM.16.MT88.4 R12, [R222+0x13000] ;  /* 0x01300000de0c783b */ /* 0x000f620000004200 */
[C---:B----4-:R-:W-:Y:S06]  /*7ef0*/  HMMA.16816.F32 R60, R20.reuse, R8, R60 ;  /* 0x00000008143c723c */ /* 0x050fec000000183c */
[C---:B------:R-:W-:Y:S01]  /*7f00*/  HMMA.16816.F32 R64, R20.reuse, R10, R64 ;  /* 0x0000000a1440723c */ /* 0x040fe20000001840 */
[----:B------:R-:W4:Y:S05]  /*7f10*/  LDSM.16.MT88.4 R8, [R224+0x17000] ;  /* 0x01700000e008783b */ /* 0x000f2a0000004200 */
[C---:B--2---:R-:W-:Y:S06]  /*7f20*/  HMMA.16816.F32 R136, R20.reuse, R24, R136 ;  /* 0x000000181488723c */ /* 0x044fec0000001888 */
[C---:B------:R-:W-:Y:S01]  /*7f30*/  HMMA.16816.F32 R132, R20.reuse, R26, R132 ;  /* 0x0000001a1484723c */ /* 0x040fe20000001884 */
[----:B------:R-:W-:Y:S05]  /*7f40*/  LDSM.16.MT88.4 R24, [R224+0x15000] ;  /* 0x01500000e018783b */ /* 0x000fea0000004200 */
[C---:B-1----:R-:W-:Y:S06]  /*7f50*/  HMMA.16816.F32 R92, R20.reuse, R4, R92 ;  /* 0x00000004145c723c */ /* 0x042fec000000185c */
[C---:B------:R-:W-:Y:S01]  /*7f60*/  HMMA.16816.F32 R96, R20.reuse, R6, R96 ;  /* 0x000000061460723c */ /* 0x040fe20000001860 */
[----:B------:R-:W1:Y:S05]  /*7f70*/  LDSM.16.MT88.4 R4, [R221+0x17000] ;  /* 0x01700000dd04783b */ /* 0x000e6a0000004200 */
[C---:B---3--:R-:W-:Y:S06]  /*7f80*/  HMMA.16816.F32 R36, R20.reuse, R16, R36 ;  /* 0x000000101424723c */ /* 0x048fec0000001824 */
[C---:B------:R-:W-:Y:S01]  /*7f90*/  HMMA.16816.F32 R40, R20.reuse, R18, R40 ;  /* 0x000000121428723c */ /* 0x040fe20000001828 */
[----:B------:R-:W2:Y:S05]  /*7fa0*/  LDSM.16.MT88.4 R16, [R222+0x15000] ;  /* 0x01500000de10783b */ /* 0x000eaa0000004200 */
[C---:B-----5:R-:W-:Y:S06]  /*7fb0*/  HMMA.16816.F32 R44, R20.reuse, R12, R44 ;  /* 0x0000000c142c723c */ /* 0x060fec000000182c */
[C---:B------:R-:W-:Y:S01]  /*7fc0*/  HMMA.16816.F32 R48, R20.reuse, R14, R48 ;  /* 0x0000000e1430723c */ /* 0x040fe20000001830 */
[----:B------:R-:W3:Y:S05]  /*7fd0*/  LDSM.16.MT88.4 R12, [R221+0x15000] ;  /* 0x01500000dd0c783b */ /* 0x000eea0000004200 */
[C---:B----4-:R-:W-:Y:S06]  /*7fe0*/  HMMA.16816.F32 R100, R20.reuse, R8, R100 ;  /* 0x000000081464723c */ /* 0x050fec0000001864 */
[C---:B------:R-:W-:Y:S01]  /*7ff0*/  HMMA.16816.F32 R104, R20.reuse, R10, R104 ;  /* 0x0000000a1468723c */ /* 0x040fe20000001868 */
[----:B------:R-:W4:Y:S05]  /*8000*/  LDSM.16.MT88.4 R8, [R224+0x11800] ;  /* 0x01180000e008783b */ /* 0x000f2a0000004200 */
[C---:B------:R-:W-:Y:S06]  /*8010*/  HMMA.16816.F32 R160, R20.reuse, R28, R160 ;  /* 0x0000001c14a0723c */ /* 0x040fec00000018a0 */
[C---:B------:R-:W-:Y:S01]  /*8020*/  HMMA.16816.F32 R156, R20.reuse, R30, R156 ;  /* 0x0000001e149c723c */ /* 0x040fe2000000189c */
[----:B------:R-:W5:Y:S05]  /*8030*/  LDSM.16.MT88.4 R28, [R222+0x17000] ;  /* 0x01700000de1c783b */ /* 0x000f6a0000004200 */
[C---:B-1----:R-:W-:Y:S06]  /*8040*/  HMMA.16816.F32 R116, R20.reuse, R4, R116 ;  /* 0x000000041474723c */ /* 0x042fec0000001874 */
[----:B------:R-:W-:Y:S01]  /*8050*/  HMMA.16816.F32 R120, R20, R6, R120 ;  /* 0x000000061478723c */ /* 0x000fe20000001878 */
[----:B------:R-:W-:Y:S01]  /*8060*/  F2FP.F16.F32.PACK_AB R4, R195, R194 ;  /* 0x000000c2c304723e */ /* 0x000fe200000000ff */
[----:B------:R-:W-:Y:S01]  /*8070*/  FADD.FTZ R194, R194, R183 ;  /* 0x000000b7c2c27221 */ /* 0x000fe20000010000 */
[----:B------:R-:W-:Y:S01]  /*8080*/  F2FP.F16.F32.PACK_AB R5, R191, R190 ;  /* 0x000000bebf05723e */ /* 0x000fe200000000ff */
[----:B------:R-:W-:-:S02]  /*8090*/  FADD.FTZ R190, R190, R187 ;  /* 0x000000bbbebe7221 */ /* 0x000fc40000010000 */
[C---:B------:R-:W-:Y:S01]  /*80a0*/  HMMA.16816.F32 R68, R20.reuse, R24, R68 ;  /* 0x000000181444723c */ /* 0x040fe20000001844 */
[----:B------:R-:W-:Y:S01]  /*80b0*/  F2FP.F16.F32.PACK_AB R6, R192, R193 ;  /* 0x000000c1c006723e */ /* 0x000fe200000000ff */
[----:B------:R-:W-:Y:S01]  /*80c0*/  FADD.FTZ R191, R191, R190 ;  /* 0x000000bebfbf7221 */ /* 0x000fe20000010000 */
[----:B------:R-:W-:Y:S01]  /*80d0*/  F2FP.F16.F32.PACK_AB R7, R189, R186 ;  /* 0x000000babd07723e */ /* 0x000fe200000000ff */
[----:B------:R-:W-:Y:S02]  /*80e0*/  FADD.FTZ R194, R195, R194 ;  /* 0x000000c2c3c27221 */ /* 0x000fe40000010000 */
[----:B------:R-:W-:Y:S01]  /*80f0*/  HMMA.16816.F32 R72, R20, R26, R72 ;  /* 0x0000001a1448723c */ /* 0x000fe20000001848 */
[----:B------:R-:W1:Y:S01]  /*8100*/  LDSM.16.MT88.4 R24, [R220+0x17000] ;  /* 0x01700000dc18783b */ /* 0x000e620000004200 */
[----:B------:R-:W-:Y:S01]  /*8110*/  FADD.FTZ R186, R186, R191 ;  /* 0x000000bfbaba7221 */ /* 0x000fe20000010000 */
[----:B------:R-:W-:-:S03]  /*8120*/  FADD.FTZ R193, R193, R194 ;  /* 0x000000c2c1c17221 */ /* 0x000fc60000010000 */
[----:B--2---:R-:W-:Y:S01]  /*8130*/  HMMA.16816.F32 R76, R20, R16, R76 ;  /* 0x00000010144c723c */ /* 0x004fe2000000184c */
[----:B------:R-:W-:Y:S01]  /*8140*/  FADD.FTZ R232, R189, R186 ;  /* 0x000000babde87221 */ /* 0x000fe20000010000 */
[----:B------:R-:W-:-:S04]  /*8150*/  FADD.FTZ R233, R192, R193 ;  /* 0x000000c1c0e97221 */ /* 0x000fc80000010000 */
[C---:B------:R-:W-:Y:S01]  /*8160*/  HMMA.16816.F32 R80, R20.reuse, R18, R80 ;  /* 0x000000121450723c */ /* 0x040fe20000001850 */
[----:B------:R-:W2:Y:S04]  /*8170*/  LDSM.16.MT88.4 R16, [R222+0x11800] ;  /* 0x01180000de10783b */ /* 0x000ea80000004200 */
[----:B------:R-:W-:Y:S01]  /*8180*/  STL [R1+0x14], R232 ;  /* 0x000014e801007387 */ /* 0x000fe20000100800 */
[C---:B---3--:R-:W-:Y:S03]  /*8190*/  HMMA.16816.F32 R84, R20.reuse, R12, R84 ;  /* 0x0000000c1454723c */ /* 0x048fe60000001854 */
[----:B------:R-:W-:Y:S03]  /*81a0*/  STL [R1+0x28], R233 ;  /* 0x000028e901007387 */ /* 0x000fe60000100800 */
[----:B------:R-:W-:Y:S01]  /*81b0*/  HMMA.16816.F32 R88, R20, R14, R88 ;  /* 0x0000000e1458723c */ /* 0x000fe20000001858 */
[----:B------:R-:W3:Y:S05]  /*81c0*/  LDSM.16.MT88.4 R12, [R221+0x11800] ;  /* 0x01180000dd0c783b */ /* 0x000eea0000004200 */
[C---:B----4-:R-:W-:Y:S06]  /*81d0*/  HMMA.16816.F32 R160, R4.reuse, R8, R160 ;  /* 0x0000000804a0723c */ /* 0x050fec00000018a0 */
[----:B------:R-:W-:Y:S01]  /*81e0*/  HMMA.16816.F32 R156, R4, R10, R156 ;  /* 0x0000000a049c723c */ /* 0x000fe2000000189c */
[----:B------:R-:W4:Y:S05]  /*81f0*/  LDSM.16.MT88.4 R8, [R222+0x13800] ;  /* 0x01380000de08783b */ /* 0x000f2a0000004200 */
[C---:B-----5:R-:W-:Y:S06]  /*8200*/  HMMA.16816.F32 R108, R20.reuse, R28, R108 ;  /* 0x0000001c146c723c */ /* 0x060fec000000186c */
[C---:B------:R-:W-:Y:S01]  /*8210*/  HMMA.16816.F32 R112, R20.reuse, R30, R112 ;  /* 0x0000001e1470723c */ /* 0x040fe20000001870 */
[----:B------:R-:W5:Y:S05]  /*8220*/  LDSM.16.MT88.4 R28, [R220+0x11800] ;  /* 0x01180000dc1c783b */ /* 0x000f6a0000004200 */
[C---:B-1----:R-:W-:Y:S06]  /*8230*/  HMMA.16816.F32 R124, R20.reuse, R24, R124 ;  /* 0x00000018147c723c */ /* 0x042fec000000187c */
[----:B------:R-:W-:Y:S01]  /*8240*/  HMMA.16816.F32 R128, R20, R26, R128 ;  /* 0x0000001a1480723c */ /* 0x000fe20000001880 */
[----:B------:R-:W1:Y:S04]  /*8250*/  LDSM.16.MT88.4 R24, [R224+0x13800] ;  /* 0x01380000e018783b */ /* 0x000e680000004200 */
[----:B------:R-:W1:Y:S01]  /*8260*/  LDSM.16.MT88.4 R20, [R221+0x13800] ;  /* 0x01380000dd14783b */ /* 0x000e620000004200 */
[C---:B--2---:R-:W-:Y:S06]  /*8270*/  HMMA.16816.F32 R152, R4.reuse, R16, R152 ;  /* 0x000000100498723c */ /* 0x044fec0000001898 */
[C---:B------:R-:W-:Y:S01]  /*8280*/  HMMA.16816.F32 R148, R4.reuse, R18, R148 ;  /* 0x000000120494723c */ /* 0x040fe20000001894 */
[----:B------:R-:W2:Y:S05]  /*8290*/  LDSM.16.MT88.4 R16, [R220+0x13800] ;  /* 0x01380000dc10783b */ /* 0x000eaa0000004200 */
[C---:B---3--:R-:W-:Y:S06]  /*82a0*/  HMMA.16816.F32 R144, R4.reuse, R12, R144 ;  /* 0x0000000c0490723c */ /* 0x048fec0000001890 */
[C---:B------:R-:W-:Y:S01]  /*82b0*/  HMMA.16816.F32 R140, R4.reuse, R14, R140 ;  /* 0x0000000e048c723c */ /* 0x040fe2000000188c */
[----:B------:R-:W3:Y:S05]  /*82c0*/  LDSM.16.MT88.4 R12, [R224+0x15800] ;  /* 0x01580000e00c783b */ /* 0x000eea0000004200 */
[C---:B----4-:R-:W-:Y:S06]  /*82d0*/  HMMA.16816.F32 R44, R4.reuse, R8, R44 ;  /* 0x00000008042c723c */ /* 0x050fec000000182c */
[C---:B------:R-:W-:Y:S01]  /*82e0*/  HMMA.16816.F32 R48, R4.reuse, R10, R48 ;  /* 0x0000000a0430723c */ /* 0x040fe20000001830 */
[----:B------:R-:W4:Y:S05]  /*82f0*/  LDSM.16.MT88.4 R8, [R221+0x15800] ;  /* 0x01580000dd08783b */ /* 0x000f2a0000004200 */
[C---:B-----5:R-:W-:Y:S06]  /*8300*/  HMMA.16816.F32 R136, R4.reuse, R28, R136 ;  /* 0x0000001c0488723c */ /* 0x060fec0000001888 */
[C---:B------:R-:W-:Y:S01]  /*8310*/  HMMA.16816.F32 R132, R4.reuse, R30, R132 ;  /* 0x0000001e0484723c */ /* 0x040fe20000001884 */
[----:B------:R-:W5:Y:S05]  /*8320*/  LDSM.16.MT88.4 R28, [R222+0x15800] ;  /* 0x01580000de1c783b */ /* 0x000f6a0000004200 */
[C---:B-1----:R-:W-:Y:S06]  /*8330*/  HMMA.16816.F32 R36, R4.reuse, R24, R36 ;  /* 0x000000180424723c */ /* 0x042fec0000001824 */
[C---:B------:R-:W-:Y:S01]  /*8340*/  HMMA.16816.F32 R40, R4.reuse, R26, R40 ;  /* 0x0000001a0428723c */ /* 0x040fe20000001828 */
[----:B------:R-:W1:Y:S05]  /*8350*/  LDSM.16.MT88.4 R24, [R220+0x15800] ;  /* 0x01580000dc18783b */ /* 0x000e6a0000004200 */
        /* <DEDUP_REMOVED lines=13> */
[C---:B------:R-:W-:Y:S06]  /*8430*/  HMMA.16816.F32 R80, R4.reuse, R30, R80 ;  /* 0x0000001e0450723c */ /* 0x040fec0000001850 */
[C---:B-1----:R-:W-:Y:S06]  /*8440*/  HMMA.16816.F32 R92, R4.reuse, R24, R92 ;  /* 0x00000018045c723c */ /* 0x042fec000000185c */
[C---:B------:R-:W-:Y:S06]  /*8450*/  HMMA.16816.F32 R96, R4.reuse, R26, R96 ;  /* 0x0000001a0460723c */ /* 0x040fec0000001860 */
[C---:B------:R-:W-:Y:S06]  /*8460*/  HMMA.16816.F32 R100, R4.reuse, R20, R100 ;  /* 0x000000140464723c */ /* 0x040fec0000001864 */
[C---:B------:R-:W-:Y:S06]  /*8470*/  HMMA.16816.F32 R104, R4.reuse, R22, R104 ;  /* 0x000000160468723c */ /* 0x040fec0000001868 */
[C---:B--2---:R-:W-:Y:S06]  /*8480*/  HMMA.16816.F32 R108, R4.reuse, R16, R108 ;  /* 0x00000010046c723c */ /* 0x044fec000000186c */
[C---:B------:R-:W-:Y:S06]  /*8490*/  HMMA.16816.F32 R112, R4.reuse, R18, R112 ;  /* 0x000000120470723c */ /* 0x040fec0000001870 */
[C---:B---3--:R-:W-:Y:S06]  /*84a0*/  HMMA.16816.F32 R116, R4.reuse, R12, R116 ;  /* 0x0000000c0474723c */ /* 0x048fec0000001874 */
[C---:B------:R-:W-:Y:S06]  /*84b0*/  HMMA.16816.F32 R120, R4.reuse, R14, R120 ;  /* 0x0000000e0478723c */ /* 0x040fec0000001878 */
[C---:B----4-:R-:W-:Y:S06]  /*84c0*/  HMMA.16816.F32 R124, R4.reuse, R8, R124 ;  /* 0x00000008047c723c */ /* 0x050fec000000187c */
[----:B------:R-:W-:Y:S01]  /*84d0*/  HMMA.16816.F32 R128, R4, R10, R128 ;  /* 0x0000000a0480723c */ /* 0x000fe20000001880 */
[----:B------:R-:W-:-:S08]  /*84e0*/  NOP ;  /* 0x0000000000007918 */ /* 0x000fd00000000000 */
[----:B------:R-:W-:-:S15]  /*84f0*/  @!P0 BRA `(.L_x_305) ;  /* 0x0000004c008c8947 */ /* 0x000fde0003800000 */
[----:B------:R-:W1:Y:S01]  /*8500*/  S2R R5, SR_TID.X ;  /* 0x0000000000057919 */ /* 0x000e620000002100 */
[----:B------:R-:W-:Y:S01]  /*8510*/  ULDC UR4, c[0x0][0x2d0] ;  /* 0x0000b40000047ab9 */ /* 0x000fe20000000800 */
[----:B------:R-:W-:Y:S01]  /*8520*/  UIADD3 UR20, UR22, -0x2, URZ ;  /* 0xfffffffe16147890 */ /* 0x000fe2000fffe03f */
[----:B------:R-:W-:Y:S01]  /*8530*/  ISETP.GE.AND P4, PT, R241, UR4, PT ;  /* 0x00000004f1007c0c */ /* 0x000fe2000bf86270 */
[----:B------:R-:W-:Y:S01]  /*8540*/  IMAD.MOV.U32 R4, RZ, RZ, R198 ;  /* 0x000000ffff047224 */ /* 0x000fe200078e00c6 */
[----:B------:R-:W-:Y:S01]  /*8550*/  ISETP.GE.AND P3, PT, R240, UR4, PT ;  /* 0x00000004f0007c0c */ /* 0x000fe2000bf66270 */
[----:B------:R-:W-:Y:S01]  /*8560*/  USHF.R.S32.HI UR6, URZ, 0x1f, UR20 ;  /* 0x0000001f3f067899 */ /* 0x000fe20008011414 */
[----:B------:R-:W-:Y:S01]  /*8570*/  ISETP.GE.AND P2, PT, R231, UR4, PT ;  /* 0x00000004e7007c0c */ /* 0x000fe2000bf46270 */
[----:B------:R-:W-:Y:S01]  /*8580*/  IMAD.U32 R14, RZ, RZ, UR20 ;  /* 0x00000014ff0e7e24 */ /* 0x000fe2000f8e00ff */
[----:B------:R-:W-:-:S04]  /*8590*/  DEPBAR.LE SB0, 0x0 ;  /* 0x000080000000791a */ /* 0x000fc80000000000 */
[----:B------:R-:W-:-:S03]  /*85a0*/  UISETP.GT.AND UP0, UPT, UR20, UR5, UPT ;  /* 0x000000051400728c */ /* 0x000fc6000bf04270 */
[----:B------:R-:W2:Y:S08]  /*85b0*/  @!P4 LDC.64 R8, c[0x0][0x220] ;  /* 0x00008800ff08cb82 */ /* 0x000eb00000000a00 */
[----:B------:R-:W3:Y:S01]  /*85c0*/  @!P3 LDC.64 R6, c[0x0][0x220] ;  /* 0x00008800ff06bb82 */ /* 0x000ee20000000a00 */
[----:B-1----:R-:W-:-:S04]  /*85d0*/  SHF.R.S32.HI R0, RZ, 0x1f, R5 ;  /* 0x0000001fff007819 */ /* 0x002fc80000011405 */
[----:B------:R-:W-:-:S04]  /*85e0*/  LEA.HI R0, R0, R5, RZ, 0x3 ;  /* 0x0000000500007211 */ /* 0x000fc800078f18ff */
[----:B------:R-:W-:-:S05]  /*85f0*/  LOP3.LUT R0, R0, 0xfffffff8, RZ, 0xc0, !PT ;  /* 0xfffffff800007812 */ /* 0x000fca00078ec0ff */
[----:B------:R-:W-:Y:S02]  /*8600*/  IMAD.IADD R0, R5, 0x1, -R0 ;  /* 0x0000000105007824 */ /* 0x000fe400078e0a00 */
[----:B------:R-:W-:Y:S02]  /*8610*/  IMAD.MOV.U32 R5, RZ, RZ, R201 ;  /* 0x000000ffff057224 */ /* 0x000fe400078e00c9 */
[----:B------:R-:W-:Y:S02]  /*8620*/  IMAD.SHL.U32 R0, R0, 0x8, RZ ;  /* 0x0000000800007824 */ /* 0x000fe400078e00ff */
[----:B------:R-:W-:Y:S02]  /*8630*/  IMAD.WIDE.U32 R14, R14, UR9, R4 ;  /* 0x000000090e0e7c25 */ /* 0x000fe4000f8e0004 */
[----:B------:R-:W1:Y:S08]  /*8640*/  @!P2 LDC.64 R4, c[0x0][0x220] ;  /* 0x00008800ff04ab82 */ /* 0x000e700000000a00 */
[----:B------:R-:W-:Y:S01]  /*8650*/  BAR.SYNC.DEFER_BLOCKING 0x0 ;  /* 0x0000000000007b1d */ /* 0x000fe20000010000 */
[----:B------:R-:W-:Y:S01]  /*8660*/  ISETP.GE.AND P5, PT, R0, UR4, PT ;  /* 0x0000000400007c0c */ /* 0x000fe2000bfa6270 */
[----:B------:R-:W-:Y:S01]  /*8670*/  UIMAD UR4, UR8, UR20, URZ ;  /* 0x00000014080472a4 */ /* 0x000fe2000f8e023f */
[----:B--2---:R-:W-:-:S03]  /*8680*/  @!P4 LEA R16, P0, R14, R8, 0x1 ;  /* 0x000000080e10c211 */ /* 0x004fc600078008ff */
[----:B------:R-:W-:-:S06]  /*8690*/  UIMAD UR4, UR6, UR9, UR4 ;  /* 0x00000009060472a4 */ /* 0x000fcc000f8e0204 */
[----:B------:R-:W-:Y:S02]  /*86a0*/  VIADD R18, R15, UR4 ;  /* 0x000000040f127c36 */ /* 0x000fe40008000000 */
[----:B------:R-:W2:Y:S03]  /*86b0*/  @!P5 LDC.64 R10, c[0x0][0x220] ;  /* 0x00008800ff0adb82 */ /* 0x000ea60000000a00 */
[C---:B------:R-:W-:Y:S02]  /*86c0*/  @!P4 LEA.HI.X R17, R14.reuse, R9, R18, 0x1, P0 ;  /* 0x000000090e11c211 */ /* 0x040fe400000f0c12 */
[----:B---3--:R-:W-:-:S03]  /*86d0*/  @!P3 LEA R20, P0, R14, R6, 0x1 ;  /* 0x000000060e14b211 */ /* 0x008fc600078008ff */
[----:B------:R-:W3:Y:S01]  /*86e0*/  @!P5 LDC.64 R12, c[0x0][0x220] ;  /* 0x00008800ff0cdb82 */ /* 0x000ee20000000a00 */
[C---:B------:R-:W-:Y:S01]  /*86f0*/  @!P3 LEA.HI.X R21, R14.reuse, R7, R18, 0x1, P0 ;  /* 0x000000070e15b211 */ /* 0x040fe200000f0c12 */
[----:B------:R-:W-:Y:S01]  /*8700*/  @P5 STS.128 [R242+0x10000], RZ ;  /* 0x010000fff2005388 */ /* 0x000fe20000000c00 */
[----:B-1----:R-:W-:-:S04]  /*8710*/  @!P2 LEA R22, P0, R14, R4, 0x1 ;  /* 0x000000040e16a211 */ /* 0x002fc800078008ff */
[C---:B------:R-:W-:Y:S01]  /*8720*/  @!P2 LEA.HI.X R23, R14.reuse, R5, R18, 0x1, P0 ;  /* 0x000000050e17a211 */ /* 0x040fe200000f0c12 */
[----:B------:R-:W1:Y:S01]  /*8730*/  @!P3 LDC.64 R8, c[0x0][0x220] ;  /* 0x00008800ff08bb82 */ /* 0x000e620000000a00 */
[----:B--2---:R-:W-:-:S07]  /*8740*/  @!P5 LEA R24, P1, R14, R10, 0x1 ;  /* 0x0000000a0e18d211 */ /* 0x004fce00078208ff */
[----:B------:R-:W2:Y:S01]  /*8750*/  @!P2 LDC.64 R6, c[0x0][0x220] ;  /* 0x00008800ff06ab82 */ /* 0x000ea20000000a00 */
[C---:B------:R-:W-:Y:S02]  /*8760*/  @!P5 LEA.HI.X R25, R14.reuse, R11, R18, 0x1, P1 ;  /* 0x0000000b0e19d211 */ /* 0x040fe400008f0c12 */
[----:B------:R-:W-:-:S05]  /*8770*/  IADD3 R0, P1, R14, UR29, RZ ;  /* 0x0000001d0e007c10 */ /* 0x000fca000ff3e0ff */
[----:B------:R-:W4:Y:S01]  /*8780*/  @!P4 LDC.64 R10, c[0x0][0x220] ;  /* 0x00008800ff0acb82 */ /* 0x000f220000000a00 */
[----:B------:R-:W-:Y:S01]  /*8790*/  @!PT LDS RZ, [RZ] ;  /* 0x00000000fffff984 */ /* 0x000fe20000000800 */
[----:B------:R-:W-:Y:S01]  /*87a0*/  @!PT LDS RZ, [RZ] ;  /* 0x00000000fffff984 */ /* 0x000fe20000000800 */
[----:B------:R-:W-:Y:S01]  /*87b0*/  @!PT LDS RZ, [RZ] ;  /* 0x00000000fffff984 */ /* 0x000fe20000000800 */
[----:B------:R1:W-:Y:S01]  /*87c0*/  @!P5 LDGSTS.E.BYPASS.LTC128B.128 [R242+0x10000], desc[UR34][R24.64] ;  /* 0x1000000018f2dfae */ /* 0x0003e2000b901d62 */
[----:B------:R-:W-:Y:S02]  /*87d0*/  IADD3.X R18, R18, UR19, RZ, P1, !PT ;  /* 0x0000001312127c10 */ /* 0x000fe40008ffe4ff */
[C---:B---3--:R-:W-:Y:S01]  /*87e0*/  @!P5 LEA R28, P0, R0.reuse, R12, 0x1 ;  /* 0x0000000c001cd211 */ /* 0x048fe200078008ff */
[----:B------:R-:W-:Y:S01]  /*87f0*/  @P4 STS.128 [R242+0x12000], RZ ;  /* 0x012000fff2004388 */ /* 0x000fe20000000c00 */
[C---:B------:R-:W-:Y:S02]  /*8800*/  IADD3 R2, P1, R0.reuse, UR29, RZ ;  /* 0x0000001d00027c10 */ /* 0x040fe4000ff3e0ff */
[----:B------:R-:W3:Y:S01]  /*8810*/  @!P5 LDC.64 R4, c[0x0][0x220] ;  /* 0x00008800ff04db82 */ /* 0x000ee20000000a00 */
[----:B------:R-:W-:Y:S01]  /*8820*/  @!PT LDS RZ, [RZ] ;  /* 0x00000000fffff984 */ /* 0x000fe20000000800 */
[----:B------:R-:W-:Y:S01]  /*8830*/  @!PT LDS RZ, [RZ] ;  /* 0x00000000fffff984 */ /* 0x000fe20000000800 */
[----:B------:R-:W-:Y:S01]  /*8840*/  @!PT LDS RZ, [RZ] ;  /* 0x00000000fffff984 */ /* 0x000fe20000000800 */
[----:B------:R5:W-:Y:S01]  /*8850*/  @!P4 LDGSTS.E.BYPASS.LTC128B.128 [R242+0x12000], desc[UR34][R16.64+0x80] ;  /* 0x1200008010f2cfae */ /* 0x000be2000b901d62 */
[----:B------:R-:W-:-:S02]  /*8860*/  @!P5 LEA.HI.X R29, R0, R13, R18, 0x1, P0 ;  /* 0x0000000d001dd211 */ /* 0x000fc400000f0c12 */
[----:B------:R-:W-:Y:S01]  /*8870*/  IADD3.X R19, R18, UR19, RZ, P1, !PT ;  /* 0x0000001312137c10 */ /* 0x000fe20008ffe4ff */
[----:B------:R-:W-:Y:S03]  /*8880*/  @P3 STS.128 [R242+0x14000], RZ ;  /* 0x014000fff2003388 */ /* 0x000fe60000000c00 */
[----:B------:R-:W3:Y:S01]  /*8890*/  @!P3 LDC.64 R14, c[0x0][0x220] ;  /* 0x00008800ff0ebb82 */ /* 0x000ee20000000a00 */
[----:B------:R-:W-:Y:S01]  /*88a0*/  @!PT LDS RZ, [RZ] ;  /* 0x00000000fffff984 */ /* 0x000fe20000000800 */
[----:B------:R-:W-:Y:S01]  /*88b0*/  @!PT LDS RZ, [RZ] ;  /* 0x00000000fffff984 */ /* 0x000fe20000000800 */
[----:B------:R-:W-:Y:S01]  /*88c0*/  @!PT LDS RZ, [RZ] ;  /* 0x00000000fffff984 */ /* 0x000fe20000000800 */
[----:B------:R2:W-:Y:S04]  /*88d0*/  @!P3 LDGSTS.E.BYPASS.LTC128B.128 [R242+0x14000], desc[UR34][R20.64+0x100] ;  /* 0x1400010014f2bfae */ /* 0x0005e8000b901d62 */
[----:B------:R-:W-:Y:S01]  /*88e0*/  @P2 STS.128 [R242+0x16000], RZ ;  /* 0x016000fff2002388 */ /* 0x000fe20000000c00 */
[----:B----4-:R-:W-:-:S02]  /*88f0*/  @!P4 LEA R26, P0, R0, R10, 0x1 ;  /* 0x0000000a001ac211 */ /* 0x010fc400078008ff */
[----:B------:R-:W4:Y:S01]  /*8900*/  @!P2 LDC.64 R12, c[0x0][0x220] ;  /* 0x00008800ff0cab82 */ /* 0x000f220000000a00 */
[----:B------:R-:W-:Y:S01]  /*8910*/  @!PT LDS RZ, [RZ] ;  /* 0x00000000fffff984 */ /* 0x000fe20000000800 */
[----:B------:R-:W-:Y:S01]  /*8920*/  @!PT LDS RZ, [RZ] ;  /* 0x00000000fffff984 */ /* 0x000fe20000000800 */
[----:B------:R-:W-:Y:S01]  /*8930*/  @!PT LDS RZ, [RZ] ;  /* 0x00000000fffff984 */ /* 0x000fe20000000800 */
[----:B------:R3:W-:Y:S01]  /*8940*/  @!P2 LDGSTS.E.BYPASS.LTC128B.128 [R242+0x16000], desc[UR34][R22.64+0x180] ;  /* 0x1600018016f2afae */ /* 0x0007e2000b901d62 */
[C-C-:B------:R-:W-:Y:S02]  /*8950*/  @!P4 LEA.HI.X R27, R0.reuse, R11, R18.reuse, 0x1, P0 ;  /* 0x0000000b001bc211 */ /* 0x140fe400000f0c12 */
[C---:B-1----:R-:W-:Y:S01]  /*8960*/  @!P3 LEA R24, P0, R0.reuse, R8, 0x1 ;  /* 0x000000080018b211 */ /* 0x042fe200078008ff */
[----:B------:R-:W-:Y:S03]  /*8970*/  @P5 STS.128 [R242+0x10800], RZ ;  /* 0x010800fff2005388 */ /* 0x000fe60000000c00 */
[----:B------:R-:W1:Y:S01]  /*8980*/  @!P5 LDC.64 R10, c[0x0][0x220] ;  /* 0x00008800ff0adb82 */ /* 0x000e620000000a00 */
[C---:B------:R-:W-:Y:S01]  /*8990*/  @!P3 LEA.HI.X R25, R0.reuse, R9, R18, 0x1, P0 ;  /* 0x000000090019b211 */ /* 0x040fe200000f0c12 */
[----:B------:R-:W-:Y:S01]  /*89a0*/  @!PT LDS RZ, [RZ] ;  /* 0x00000000fffff984 */ /* 0x000fe20000000800 */
[----:B------:R-:W-:Y:S01]  /*89b0*/  @!PT LDS RZ, [RZ] ;  /* 0x00000000fffff984 */ /* 0x000fe20000000800 */
[----:B------:R-:W-:Y:S01]  /*89c0*/  @!PT LDS RZ, [RZ] ;  /* 0x00000000fffff984 */ /* 0x000fe20000000800 */
[----:B------:R-:W-:Y:S04]  /*89d0*/  @!P5 LDGSTS.E.BYPASS.LTC128B.128 [R242+0x10800], desc[UR34][R28.64] ;  /* 0x108000001cf2dfae */ /* 0x000fe8000b901d62 */
[----:B------:R-:W-:Y:S02]  /*89e0*/  @P4 STS.128 [R242+0x12800], RZ ;  /* 0x012800fff2004388 */ /* 0x000fe40000000c00 */
[----:B-----5:R-:W5:Y:S02]  /*89f0*/  @!P4 LDC.64 R16, c[0x0][0x220] ;  /* 0x00008800ff10cb82 */ /* 0x020f640000000a00 */
[----:B------:R-:W-:Y:S01]  /*8a00*/  @!PT LDS RZ, [RZ] ;  /* 0x00000000fffff984 */ /* 0x000fe20000000800 */
[----:B------:R-:W-:Y:S01]  /*8a10*/  @!PT LDS RZ, [RZ] ;  /* 0x00000000fffff984 */ /* 0x000fe20000000800 */
[----:B------:R-:W-:Y:S01]  /*8a20*/  @!PT LDS RZ, [RZ] ;  /* 0x00000000fffff984 */ /* 0x000fe20000000800 */
[----:B------:R-:W-:Y:S01]  /*8a30*/  @!P4 LDGSTS.E.BYPASS.LTC128B.128 [R242+0x12800], desc[UR34][R26.64+0x80] ;  /* 0x128000801af2cfae */ /* 0x000fe2000b901d62 */
[----:B--2---:R-:W-:-:S03]  /*8a40*/  @!P2 LEA R20, P0, R0, R6, 0x1 ;  /* 0x000000060014a211 */ /* 0x004fc600078008ff */
[----:B------:R-:W-:Y:S01]  /*8a50*/  @P3 STS.128 [R242+0x14800], RZ ;  /* 0x014800fff2003388 */ /* 0x000fe20000000c00 */
[----:B------:R-:W-:Y:S01]  /*8a60*/  @!P2 LEA.HI.X R21, R0, R7, R18, 0x1, P0 ;  /* 0x000000070015a211 */ /* 0x000fe200000f0c12 */
[----:B------:R-:W2:Y:S02]  /*8a70*/  @!P4 LDC.64 R8, c[0x0][0x220] ;  /* 0x00008800ff08cb82 */ /* 0x000ea40000000a00 */
[----:B------:R-:W-:Y:S01]  /*8a80*/  @!PT LDS RZ, [RZ] ;  /* 0x00000000fffff984 */ /* 0x000fe20000000800 */
[----:B------:R-:W-:Y:S01]  /*8a90*/  @!PT LDS RZ, [RZ] ;  /* 0x00000000fffff984 */ /* 0x000fe20000000800 */
[----:B------:R-:W-:Y:S01]  /*8aa0*/  @!PT LDS RZ, [RZ] ;  /* 0x00000000fffff984 */ /* 0x000fe20000000800 */
[----:B------:R-:W-:Y:S01]  /*8ab0*/  @!P3 LDGSTS.E.BYPASS.LTC128B.128 [R242+0x14800], desc[UR34][R24.64+0x100] ;  /* 0x1480010018f2bfae */ /* 0x000fe2000b901d62 */
[----:B---3--:R-:W-:-:S03]  /*8ac0*/  @!P5 LEA R22, P1, R2, R4, 0x1 ;  /* 0x000000040216d211 */ /* 0x008fc600078208ff */
[----:B------:R-:W-:Y:S02]  /*8ad0*/  @P2 STS.128 [R242+0x16800], RZ ;  /* 0x016800fff2002388 */ /* 0x000fe40000000c00 */
[----:B------:R-:W3:Y:S01]  /*8ae0*/  @!P3 LDC.64 R6, c[0x0][0x220] ;  /* 0x00008800ff06bb82 */ /* 0x000ee20000000a00 */
[C---:B------:R-:W-:Y:S01]  /*8af0*/  @!P5 LEA.HI.X R23, R2.reuse, R5, R19, 0x1, P1 ;  /* 0x000000050217d211 */ /* 0x040fe200008f0c13 */
[----:B------:R-:W-:Y:S01]  /*8b00*/  @!PT LDS RZ, [RZ] ;  /* 0x00000000fffff984 */ /* 0x000fe20000000800 */
[----:B------:R-:W-:Y:S01]  /*8b10*/  @!PT LDS RZ, [RZ] ;  /* 0x00000000fffff984 */ /* 0x000fe20000000800 */
[----:B------:R-:W-:Y:S01]  /*8b20*/  @!PT LDS RZ, [RZ] ;  /* 0x00000000fffff984 */ /* 0x000fe20000000800 */
[----:B------:R3:W-:Y:S01]  /*8b30*/  @!P2 LDGSTS.E.BYPASS.LTC128B.128 [R242+0x16800], desc[UR34][R20.64+0x180] ;  /* 0x1680018014f2afae */ /* 0x0007e2000b901d62 */
[----:B------:R-:W-:-:S03]  /*8b40*/  IADD3 R0, P1, R2, UR29, RZ ;  /* 0x0000001d02007c10 */ /* 0x000fc6000ff3e0ff */
[----:B------:R-:W-:Y:S02]  /*8b50*/  @P5 STS.128 [R242+0x11000], RZ ;  /* 0x011000fff2005388 */ /* 0x000fe40000000c00 */
[----:B------:R-:W3:Y:S01]  /*8b60*/  @!P2 LDC.64 R4, c[0x0][0x220] ;  /* 0x00008800ff04ab82 */ /* 0x000ee20000000a00 */
[C---:B-----5:R-:W-:Y:S01]  /*8b70*/  @!P4 LEA R16, P0, R2.reuse, R16, 0x1 ;  /* 0x000000100210c211 */ /* 0x060fe200078008ff */
[----:B------:R-:W-:Y:S01]  /*8b80*/  @!PT LDS RZ, [RZ] ;  /* 0x00000000fffff984 */ /* 0x000fe20000000800 */
[----:B------:R-:W-:Y:S01]  /*8b90*/  @!PT LDS RZ, [RZ] ;  /* 0x00000000fffff984 */ /* 0x000fe20000000800 */
[----:B------:R-:W-:Y:S01]  /*8ba0*/  @!PT LDS RZ, [RZ] ;  /* 0x00000000fffff984 */ /* 0x000fe20000000800 */
[----:B------:R5:W-:Y:S03]  /*8bb0*/  @!P5 LDGSTS.E.BYPASS.LTC128B.128 [R242+0x11000], desc[UR34][R22.64] ;  /* 0x1100000016f2dfae */ /* 0x000be6000b901d62 */
[C-C-:B------:R-:W-:Y:S01]  /*8bc0*/  @!P4 LEA.HI.X R17, R2.reuse, R17, R19.reuse, 0x1, P0 ;  /* 0x000000110211c211 */ /* 0x140fe200000f0c13 */
[----:B------:R-:W-:Y:S01]  /*8bd0*/  @P4 STS.128 [R242+0x13000], RZ ;  /* 0x013000fff2004388 */ /* 0x000fe20000000c00 */
[----:B------:R-:W-:Y:S02]  /*8be0*/  @!P3 LEA R14, P0, R2, R14, 0x1 ;  /* 0x0000000e020eb211 */ /* 0x000fe400078008ff */
[----:B--2---:R-:W-:Y:S01]  /*8bf0*/  @!P4 LEA R8, P6, R0, R8, 0x1 ;  /* 0x000000080008c211 */ /* 0x004fe200078c08ff */
[----:B------:R-:W-:Y:S01]  /*8c00*/  @!PT LDS RZ, [RZ] ;  /* 0x00000000fffff984 */ /* 0x000fe20000000800 */
[----:B------:R-:W-:Y:S01]  /*8c10*/  @!PT LDS RZ, [RZ] ;  /* 0x00000000fffff984 */ /* 0x000fe20000000800 */
[----:B------:R-:W-:Y:S01]  /*8c20*/  @!PT LDS RZ, [RZ] ;  /* 0x00000000fffff984 */ /* 0x000fe20000000800 */
[----:B------:R-:W-:Y:S01]  /*8c30*/  @!P4 LDGSTS.E.BYPASS.LTC128B.128 [R242+0x13000], desc[UR34][R16.64+0x80] ;  /* 0x1300008010f2cfae */ /* 0x000fe2000b901d62 */
[----:B------:R-:W-:-:S02]  /*8c40*/  @!P3 LEA.HI.X R15, R2, R15, R19, 0x1, P0 ;  /* 0x0000000f020fb211 */ /* 0x000fc400000f0c13 */
[----:B----4-:R-:W-:Y:S01]  /*8c50*/  @!P2 LEA R18, P0, R2, R12, 0x1 ;  /* 0x0000000c0212a211 */ /* 0x010fe200078008ff */
[----:B------:R-:W-:Y:S01]  /*8c60*/  @P3 STS.128 [R242+0x15000], RZ ;  /* 0x015000fff2003388 */ /* 0x000fe20000000c00 */
[----:B------:R-:W-:Y:S02]  /*8c70*/  IADD3.X R12, R19, UR19, RZ, P1, !PT ;  /* 0x00000013130c7c10 */ /* 0x000fe40008ffe4ff */
[----:B-1----:R-:W-:Y:S01]  /*8c80*/  @!P5 LEA R10, P1, R0, R10, 0x1 ;  /* 0x0000000a000ad211 */ /* 0x002fe200078208ff */
[----:B------:R-:W-:Y:S01]  /*8c90*/  @!PT LDS RZ, [RZ] ;  /* 0x00000000fffff984 */ /* 0x000fe20000000800 */
[----:B------:R-:W-:Y:S01]  /*8ca0*/  @!PT LDS RZ, [RZ] ;  /* 0x00000000fffff984 */ /* 0x000fe20000000800 */
[----:B------:R-:W-:Y:S01]  /*8cb0*/  @!PT LDS RZ, [RZ] ;  /* 0x00000000fffff984 */ /* 0x000fe20000000800 */
[----:B------:R-:W-:Y:S01]  /*8cc0*/  @!P3 LDGSTS.E.BYPASS.LTC128B.128 [R242+0x15000], desc[UR34][R14.64+0x100] ;  /* 0x150001000ef2bfae */ /* 0x000fe2000b901d62 */
[----:B------:R-:W-:Y:S02]  /*8cd0*/  @!P2 LEA.HI.X R19, R2, R13, R19, 0x1, P0 ;  /* 0x0000000d0213a211 */ /* 0x000fe400000f0c13 */
[C---:B------:R-:W-:Y:S01]  /*8ce0*/  @!P5 LEA.HI.X R11, R0.reuse, R11, R12, 0x1, P1 ;  /* 0x0000000b000bd211 */ /* 0x040fe200008f0c0c */
[----:B------:R-:W-:Y:S01]  /*8cf0*/  @P2 STS.128 [R242+0x17000], RZ ;  /* 0x017000fff2002388 */ /* 0x000fe20000000c00 */
[----:B---3--:R-:W-:-:S02]  /*8d00*/  @!P3 LEA R20, P1, R0, R6, 0x1 ;  /* 0x000000060014b211 */ /* 0x008fc400078208ff */
[C-C-:B------:R-:W-:Y:S01]  /*8d10*/  @!P4 LEA.HI.X R9, R0.reuse, R9, R12.reuse, 0x1, P6 ;  /* 0x000000090009c211 */ /* 0x140fe200030f0c0c */
[----:B------:R-:W-:Y:S01]  /*8d20*/  @!PT LDS RZ, [RZ] ;  /* 0x00000000fffff984 */ /* 0x000fe20000000800 */
[----:B------:R-:W-:Y:S01]  /*8d30*/  @!PT LDS RZ, [RZ] ;  /* 0x00000000fffff984 */ /* 0x000fe20000000800 */
[----:B------:R-:W-:Y:S01]  /*8d40*/  @!PT LDS RZ, [RZ] ;  /* 0x00000000fffff984 */ /* 0x000fe20000000800 */
[----:B------:R1:W-:Y:S01]  /*8d50*/  @!P2 LDGSTS.E.BYPASS.LTC128B.128 [R242+0x17000], desc[UR34][R18.64+0x180] ;  /* 0x1700018012f2afae */ /* 0x0003e2000b901d62 */
[C-C-:B------:R-:W-:Y:S02]  /*8d60*/  @!P3 LEA.HI.X R21, R0.reuse, R7, R12.reuse, 0x1, P1 ;  /* 0x000000070015b211 */ /* 0x140fe400008f0c0c */
[C---:B-----5:R-:W-:Y:S01]  /*8d70*/  @!P2 LEA R22, P0, R0.reuse, R4, 0x1 ;  /* 0x000000040016a211 */ /* 0x060fe200078008ff */
[----:B------:R-:W-:Y:S03]  /*8d80*/  @P5 STS.128 [R242+0x11800], RZ ;  /* 0x011800fff2005388 */ /* 0x000fe60000000c00 */
[----:B------:R-:W-:Y:S01]  /*8d90*/  @!P2 LEA.HI.X R23, R0, R5, R12, 0x1, P0 ;  /* 0x000000050017a211 */ /* 0x000fe200000f0c0c */
        /* <DEDUP_REMOVED lines=20> */
[----:B------:R-:W4:Y:S04]  /*8ee0*/  LDSM.16.M88.4 R32, [R229+0x8000] ;  /* 0x00800000e520783b */ /* 0x000f280000000200 */
[----:B------:R-:W5:Y:S04]  /*8ef0*/  LDSM.16.M88.4 R24, [R229+0x8800] ;  /* 0x00880000e518783b */ /* 0x000f680000000200 */
[----:B-1----:R-:W3:Y:S04]  /*8f00*/  LDSM.16.M88.4 R16, [R229+0x9000] ;  /* 0x00900000e510783b */ /* 0x002ee80000000200 */
[----:B------:R-:W1:Y:S04]  /*8f10*/  LDSM.16.M88.4 R168, [R229+0x9800] ;  /* 0x00980000e5a8783b */ /* 0x000e680000000200 */
[----:B------:R-:W-:Y:S04]  /*8f20*/  LDSM.16.M88.4 R12, [R228] ;  /* 0x00000000e40c783b */ /* 0x000fe80000000200 */
[----:B--2---:R-:W2:Y:S04]  /*8f30*/  LDSM.16.M88.4 R8, [R227] ;  /* 0x00000000e308783b */ /* 0x004ea80000000200 */
[----:B------:R-:W2:Y:S04]  /*8f40*/  LDSM.16.M88.4 R192, [R219] ;  /* 0x00000000dbc0783b */ /* 0x000ea80000000200 */
[----:B------:R-:W2:Y:S04]  /*8f50*/  LDSM.16.M88.4 R176, [R218] ;  /* 0x00000000dab0783b */ /* 0x000ea80000000200 */
[----:B------:R-:W2:Y:S04]  /*8f60*/  LDSM.16.M88.4 R172, [R217] ;  /* 0x00000000d9ac783b */ /* 0x000ea80000000200 */
[----:B------:R-:W-:Y:S01]  /*8f70*/  LDSM.16.M88.4 R180, [R223+0x8800] ;  /* 0x00880000dfb4783b */ /* 0x000fe20000000200 */
[C---:B----4-:R-:W-:Y:S03]  /*8f80*/  HMMA.16816.F32 R4, R184.reuse, R32, RZ ;  /* 0x00000020b804723c */ /* 0x050fe600000018ff */
[----:B------:R-:W-:Y:S04]  /*8f90*/  LDSM.16.M88.4 R196, [R228+0x6000] ;  /* 0x00600000e4c4783b */ /* 0x000fe80000000200 */
[----:B------:R-:W-:Y:S01]  /*8fa0*/  LDSM.16.M88.4 R200, [R223+0xe000] ;  /* 0x00e00000dfc8783b */ /* 0x000fe20000000200 */
[C---:B------:R-:W-:Y:S03]  /*8fb0*/  HMMA.16816.F32 R32, R184.reuse, R34, RZ ;  /* 0x00000022b820723c */ /* 0x040fe600000018ff */
[----:B------:R-:W0:Y:S03]  /*8fc0*/  LDGDEPBAR ;  /* 0x00000000000079af */ /* 0x000e260000000000 */
[C---:B-----5:R-:W-:Y:S06]  /*8fd0*/  HMMA.16816.F32 R28, R184.reuse, R24, RZ ;  /* 0x00000018b81c723c */ /* 0x060fec00000018ff */
[C---:B---3--:R-:W-:Y:S06]  /*8fe0*/  HMMA.16816.F32 R20, R184.reuse, R16, RZ ;  /* 0x00000010b814723c */ /* 0x048fec00000018ff */
[C---:B------:R-:W-:Y:S06]  /*8ff0*/  HMMA.16816.F32 R24, R184.reuse, R26, RZ ;  /* 0x0000001ab818723c */ /* 0x040fec00000018ff */
[C---:B------:R-:W-:Y:S06]  /*9000*/  HMMA.16816.F32 R16, R184.reuse, R18, RZ ;  /* 0x00000012b810723c */ /* 0x040fec00000018ff */
[C---:B-1----:R-:W-:Y:S06]  /*9010*/  HMMA.16816.F32 R188, R184.reuse, R168, RZ ;  /* 0x000000a8b8bc723c */ /* 0x042fec00000018ff */
[----:B------:R-:W-:Y:S01]  /*9020*/  HMMA.16816.F32 R184, R184, R170, RZ ;  /* 0x000000aab8b8723c */ /* 0x000fe200000018ff */
[----:B------:R-:W-:Y:S05]  /*9030*/  LDSM.16.M88.4 R168, [R226] ;  /* 0x00000000e2a8783b */ /* 0x000fea0000000200 */
[C---:B--2---:R-:W-:Y:S06]  /*9040*/  HMMA.16816.F32 R4, R12.reuse, R8, R4 ;  /* 0x000000080c04723c */ /* 0x044fec0000001804 */
[C---:B------:R-:W-:Y:S01]  /*9050*/  HMMA.16816.F32 R32, R12.reuse, R10, R32 ;  /* 0x0000000a0c20723c */ /* 0x040fe20000001820 */
[----:B------:R-:W1:Y:S05]  /*9060*/  LDSM.16.M88.4 R8, [R223+0x8000] ;  /* 0x00800000df08783b */ /* 0x000e6a0000000200 */
        /* <DEDUP_REMOVED lines=15> */
[----:B------:R-:W4:Y:S05]  /*9160*/  LDSM.16.M88.4 R180, [R216+0x1000] ;  /* 0x00100000d8b4783b */ /* 0x000f2a0000000200 */
[C---:B--2---:R-:W-:Y:S06]  /*9170*/  HMMA.16816.F32 R20, R168.reuse, R192, R20 ;  /* 0x000000c0a814723c */ /* 0x044fec0000001814 */
[----:B------:R-:W-:Y:S01]  /*9180*/  HMMA.16816.F32 R16, R168, R194, R16 ;  /* 0x000000c2a810723c */ /* 0x000fe20000001810 */
[----:B------:R-:W2:Y:S05]  /*9190*/  LDSM.16.M88.4 R192, [R216+0x1800] ;  /* 0x00180000d8c0783b */ /* 0x000eaa0000000200 */
[C---:B---3--:R-:W-:Y:S06]  /*91a0*/  HMMA.16816.F32 R4, R176.reuse, R12, R4 ;  /* 0x0000000cb004723c */ /* 0x048fec0000001804 */
[C---:B------:R-:W-:Y:S01]  /*91b0*/  HMMA.16816.F32 R32, R176.reuse, R14, R32 ;  /* 0x0000000eb020723c */ /* 0x040fe20000001820 */
[----:B------:R-:W-:Y:S05]  /*91c0*/  LDSM.16.M88.4 R12, [R229+0xa800] ;  /* 0x00a80000e50c783b */ /* 0x000fea0000000200 */
[C---:B-1----:R-:W-:Y:S06]  /*91d0*/  HMMA.16816.F32 R28, R176.reuse, R8, R28 ;  /* 0x00000008b01c723c */ /* 0x042fec000000181c */
[----:B------:R-:W-:Y:S01]  /*91e0*/  HMMA.16816.F32 R24, R176, R10, R24 ;  /* 0x0000000ab018723c */ /* 0x000fe20000001818 */
[----:B------:R-:W1:Y:S05]  /*91f0*/  LDSM.16.M88.4 R8, [R230+0x2000] ;  /* 0x00200000e608783b */ /* 0x000e6a0000000200 */
[C---:B------:R-:W-:Y:S06]  /*9200*/  HMMA.16816.F32 R188, R168.reuse, R172, R188 ;  /* 0x000000aca8bc723c */ /* 0x040fec00000018bc */
[----:B------:R-:W-:Y:S01]  /*9210*/  HMMA.16816.F32 R184, R168, R174, R184 ;  /* 0x000000aea8b8723c */ /* 0x000fe200000018b8 */
[----:B------:R-:W3:Y:S04]  /*9220*/  LDSM.16.M88.4 R172, [R229+0xa000] ;  /* 0x00a00000e5ac783b */ /* 0x000ee80000000200 */
[----:B------:R-:W5:Y:S01]  /*9230*/  LDSM.16.M88.4 R168, [R229+0xb000] ;  /* 0x00b00000e5a8783b */ /* 0x000f620000000200 */
[C---:B----4-:R-:W-:Y:S06]  /*9240*/  HMMA.16816.F32 R20, R176.reuse, R180, R20 ;  /* 0x000000b4b014723c */ /* 0x050fec0000001814 */
[C---:B------:R-:W-:Y:S01]  /*9250*/  HMMA.16816.F32 R16, R176.reuse, R182, R16 ;  /* 0x000000b6b010723c */ /* 0x040fe20000001810 */
[----:B------:R-:W4:Y:S05]  /*9260*/  LDSM.16.M88.4 R180, [R229+0xb800] ;  /* 0x00b80000e5b4783b */ /* 0x000f2a0000000200 */
[C---:B--2---:R-:W-:Y:S06]  /*9270*/  HMMA.16816.F32 R188, R176.reuse, R192, R188 ;  /* 0x000000c0b0bc723c */ /* 0x044fec00000018bc */
[----:B------:R-:W-:Y:S01]  /*9280*/  HMMA.16816.F32 R184, R176, R194, R184 ;  /* 0x000000c2b0b8723c */ /* 0x000fe200000018b8 */
[----:B------:R-:W-:Y:S04]  /*9290*/  LDSM.16.M88.4 R192, [R215] ;  /* 0x00000000d7c0783b */ /* 0x000fe80000000200 */
[----:B------:R-:W-:Y:S01]  /*92a0*/  LDSM.16.M88.4 R176, [R212] ;  /* 0x00000000d4b0783b */ /* 0x000fe20000000200 */
[C---:B-1----:R-:W-:Y:S06]  /*92b0*/  HMMA.16816.F32 R28, R8.reuse, R12, R28 ;  /* 0x0000000c081c723c */ /* 0x042fec000000181c */
[C---:B------:R-:W-:Y:S01]  /*92c0*/  HMMA.16816.F32 R24, R8.reuse, R14, R24 ;  /* 0x0000000e0818723c */ /* 0x040fe20000001818 */
[----:B------:R-:W1:Y:S05]  /*92d0*/  LDSM.16.M88.4 R12, [R228+0x2000] ;  /* 0x00200000e40c783b */ /* 0x000e6a0000000200 */
[C---:B---3--:R-:W-:Y:S06]  /*92e0*/  HMMA.16816.F32 R4, R8.reuse, R172, R4 ;  /* 0x000000ac0804723c */ /* 0x048fec0000001804 */
[C---:B------:R-:W-:Y:S01]  /*92f0*/  HMMA.16816.F32 R32, R8.reuse, R174, R32 ;  /* 0x000000ae0820723c */ /* 0x040fe20000001820 */
[----:B------:R-:W2:Y:S05]  /*9300*/  LDSM.16.M88.4 R172, [R214] ;  /* 0x00000000d6ac783b */ /* 0x000eaa0000000200 */
[C---:B-----5:R-:W-:Y:S06]  /*9310*/  HMMA.16816.F32 R20, R8.reuse, R168, R20 ;  /* 0x000000a80814723c */ /* 0x060fec0000001814 */
[C---:B------:R-:W-:Y:S01]  /*9320*/  HMMA.16816.F32 R16, R8.reuse, R170, R16 ;  /* 0x000000aa0810723c */ /* 0x040fe20000001810 */
[----:B------:R-:W3:Y:S05]  /*9330*/  LDSM.16.M88.4 R168, [R213] ;  /* 0x00000000d5a8783b */ /* 0x000eea0000000200 */
[C---:B----4-:R-:W-:Y:S06]  /*9340*/  HMMA.16816.F32 R188, R8.reuse, R180, R188 ;  /* 0x000000b408bc723c */ /* 0x050fec00000018bc */
[----:B------:R-:W-:Y:S01]  /*9350*/  HMMA.16816.F32 R184, R8, R182, R184 ;  /* 0x000000b608b8723c */ /* 0x000fe200000018b8 */
[----:B------:R-:W-:Y:S04]  /*9360*/  LDSM.16.M88.4 R180, [R226+0x2000] ;  /* 0x00200000e2b4783b */ /* 0x000fe80000000200 */
[----:B------:R-:W4:Y:S01]  /*9370*/  LDSM.16.M88.4 R8, [R223+0xa000] ;  /* 0x00a00000df08783b */ /* 0x000f220000000200 */
[C---:B-1----:R-:W-:Y:S06]  /*9380*/  HMMA.16816.F32 R4, R12.reuse, R192, R4 ;  /* 0x000000c00c04723c */ /* 0x042fec0000001804 */
[C---:B------:R-:W-:Y:S01]  /*9390*/  HMMA.16816.F32 R32, R12.reuse, R194, R32 ;  /* 0x000000c20c20723c */ /* 0x040fe20000001820 */
[----:B------:R-:W-:Y:S05]  /*93a0*/  LDSM.16.M88.4 R192, [R223+0xb800] ;  /* 0x00b80000dfc0783b */ /* 0x000fea0000000200 */
[C---:B--2---:R-:W-:Y:S06]  /*93b0*/  HMMA.16816.F32 R28, R12.reuse, R172, R28 ;  /* 0x000000ac0c1c723c */ /* 0x044fec000000181c */
[C---:B------:R-:W-:Y:S01]  /*93c0*/  HMMA.16816.F32 R24, R12.reuse, R174, R24 ;  /* 0x000000ae0c18723c */ /* 0x040fe20000001818 */
[----:B------:R-:W1:Y:S05]  /*93d0*/  LDSM.16.M88.4 R172, [R223+0xa800] ;  /* 0x00a80000dfac783b */ /* 0x000e6a0000000200 */
[C---:B---3--:R-:W-:Y:S06]  /*93e0*/  HMMA.16816.F32 R20, R12.reuse, R168, R20 ;  /* 0x000000a80c14723c */ /* 0x048fec0000001814 */
[C---:B------:R-:W-:Y:S01]  /*93f0*/  HMMA.16816.F32 R16, R12.reuse, R170, R16 ;  /* 0x000000aa0c10723c */ /* 0x040fe20000001810 */
[----:B------:R-:W2:Y:S05]  /*9400*/  LDSM.16.M88.4 R168, [R223+0xb000] ;  /* 0x00b00000dfa8783b */ /* 0x000eaa0000000200 */
[C---:B------:R-:W-:Y:S06]  /*9410*/  HMMA.16816.F32 R188, R12.reuse, R176, R188 ;  /* 0x000000b00cbc723c */ /* 0x040fec00000018bc */
[----:B------:R-:W-:Y:S01]  /*9420*/  HMMA.16816.F32 R184, R12, R178, R184 ;  /* 0x000000b20cb8723c */ /* 0x000fe200000018b8 */
[----:B------:R-:W-:Y:S04]  /*9430*/  LDSM.16.M88.4 R12, [R216+0x2000] ;  /* 0x00200000d80c783b */ /* 0x000fe80000000200 */
[----:B------:R-:W-:Y:S01]  /*9440*/  LDSM.16.M88.4 R176, [R216+0x2800] ;  /* 0x00280000d8b0783b */ /* 0x000fe20000000200 */
[C---:B----4-:R-:W-:Y:S06]  /*9450*/  HMMA.16816.F32 R4, R180.reuse, R8, R4 ;  /* 0x00000008b404723c */ /* 0x050fec0000001804 */
[C---:B------:R-:W-:Y:S01]  /*9460*/  HMMA.16816.F32 R32, R180.reuse, R10, R32 ;  /* 0x0000000ab420723c */ /* 0x040fe20000001820 */
[----:B------:R-:W3:Y:S05]  /*9470*/  LDSM.16.M88.4 R8, [R225+0x2000] ;  /* 0x00200000e108783b */ /* 0x000eea0000000200 */
[C---:B-1----:R-:W-:Y:S06]  /*9480*/  HMMA.16816.F32 R28, R180.reuse, R172, R28 ;  /* 0x000000acb41c723c */ /* 0x042fec000000181c */
[C---:B------:R-:W-:Y:S01]  /*9490*/  HMMA.16816.F32 R24, R180.reuse, R174, R24 ;  /* 0x000000aeb418723c */ /* 0x040fe20000001818 */
[----:B------:R-:W1:Y:S05]  /*94a0*/  LDSM.16.M88.4 R172, [R216+0x3000] ;  /* 0x00300000d8ac783b */ /* 0x000e6a0000000200 */
[C---:B--2---:R-:W-:Y:S06]  /*94b0*/  HMMA.16816.F32 R20, R180.reuse, R168, R20 ;  /* 0x000000a8b414723c */ /* 0x044fec0000001814 */
        /* <DEDUP_REMOVED lines=22> */
[C---:B------:R-:W-:Y:S06]  /*9620*/  HMMA.16816.F32 R28, R12.reuse, R180, R28 ;  /* 0x000000b40c1c723c */ /* 0x040fec000000181c */
[C---:B------:R-:W-:Y:S01]  /*9630*/  HMMA.16816.F32 R24, R12.reuse, R182, R24 ;  /* 0x000000b60c18723c */ /* 0x040fe20000001818 */
[----:B------:R-:W5:Y:S05]  /*9640*/  LDSM.16.M88.4 R180, [R209] ;  /* 0x00000000d1b4783b */ /* 0x000f6a0000000200 */
[C---:B----4-:R-:W-:Y:S06]  /*9650*/  HMMA.16816.F32 R20, R12.reuse, R176, R20 ;  /* 0x000000b00c14723c */ /* 0x050fec0000001814 */
[C---:B------:R-:W-:Y:S01]  /*9660*/  HMMA.16816.F32 R16, R12.reuse, R178, R16 ;  /* 0x000000b20c10723c */ /* 0x040fe20000001810 */
[----:B------:R-:W4:Y:S05]  /*9670*/  LDSM.16.M88.4 R176, [R208] ;  /* 0x00000000d0b0783b */ /* 0x000f2a0000000200 */
        /* <DEDUP_REMOVED lines=10> */
[C---:B-----5:R-:W-:Y:S06]  /*9720*/  HMMA.16816.F32 R20, R168.reuse, R180, R20 ;  /* 0x000000b4a814723c */ /* 0x060fec0000001814 */
[C---:B------:R-:W-:Y:S01]  /*9730*/  HMMA.16816.F32 R16, R168.reuse, R182, R16 ;  /* 0x000000b6a810723c */ /* 0x040fe20000001810 */
[----:B------:R-:W-:Y:S05]  /*9740*/  LDSM.16.M88.4 R180, [R225+0x4000] ;  /* 0x00400000e1b4783b */ /* 0x000fea0000000200 */
[C---:B----4-:R-:W-:Y:S06]  /*9750*/  HMMA.16816.F32 R188, R168.reuse, R176, R188 ;  /* 0x000000b0a8bc723c */ /* 0x050fec00000018bc */
[----:B------:R-:W-:Y:S01]  /*9760*/  HMMA.16816.F32 R184, R168, R178, R184 ;  /* 0x000000b2a8b8723c */ /* 0x000fe200000018b8 */
[----:B------:R-:W4:Y:S04]  /*9770*/  LDSM.16.M88.4 R176, [R223+0xd800] ;  /* 0x00d80000dfb0783b */ /* 0x000f280000000200 */
[----:B------:R-:W5:Y:S01]  /*9780*/  LDSM.16.M88.4 R168, [R216+0x4000] ;  /* 0x00400000d8a8783b */ /* 0x000f620000000200 */
[C---:B-1----:R-:W-:Y:S06]  /*9790*/  HMMA.16816.F32 R4, R172.reuse, R12, R4 ;  /* 0x0000000cac04723c */ /* 0x042fec0000001804 */
        /* <DEDUP_REMOVED lines=11> */
[----:B------:R-:W-:Y:S01]  /*9850*/  LDSM.16.M88.4 R176, [R229+0xf800] ;  /* 0x00f80000e5b0783b */ /* 0x000fe20000000200 */
[C---:B-----5:R-:W-:Y:S06]  /*9860*/  HMMA.16816.F32 R4, R180.reuse, R168, R4 ;  /* 0x000000a8b404723c */ /* 0x060fec0000001804 */
        /* <DEDUP_REMOVED lines=11> */
[----:B------:R-:W-:Y:S01]  /*9920*/  LDSM.16.M88.4 R192, [R204] ;  /* 0x00000000ccc0783b */ /* 0x000fe20000000200 */
[C---:B----4-:R-:W-:Y:S06]  /*9930*/  HMMA.16816.F32 R4, R172.reuse, R168, R4 ;  /* 0x000000a8ac04723c */ /* 0x050fec0000001804 */
[C---:B------:R-:W-:Y:S01]  /*9940*/  HMMA.16816.F32 R32, R172.reuse, R170, R32 ;  /* 0x000000aaac20723c */ /* 0x040fe20000001820 */
[----:B------:R-:W3:Y:S05]  /*9950*/  LDSM.16.M88.4 R168, [R207] ;  /* 0x00000000cfa8783b */ /* 0x000eea0000000200 */
        /* <DEDUP_REMOVED lines=8> */
[----:B------:R-:W4:Y:S04]  /*99e0*/  LDSM.16.M88.4 R172, [R223+0xf000] ;  /* 0x00f00000dfac783b */ /* 0x000f280000000200 */
        /* <DEDUP_REMOVED lines=8> */
[----:B------:R-:W-:Y:S01]  /*9a70*/  HMMA.16816.F32 R16, R196, R10, R16 ;  /* 0x0000000ac410723c */ /* 0x000fe20000001810 */
[----:B------:R-:W1:Y:S05]  /*9a80*/  LDSM.16.M88.4 R8, [R216+0x6000] ;  /* 0x00600000d808783b */ /* 0x000e6a0000000200 */
[----:B------:R-:W-:Y:S06]  /*9a90*/  HMMA.16816.F32 R4, R180, R200, R4 ;  /* 0x000000c8b404723c */ /* 0x000fec0000001804 */
[C---:B------:R-:W-:Y:S06]  /*9aa0*/  HMMA.16816.F32 R188, R196.reuse, R192, R188 ;  /* 0x000000c0c4bc723c */ /* 0x040fec00000018bc */
[----:B------:R-:W-:Y:S06]  /*9ab0*/  HMMA.16816.F32 R184, R196, R194, R184 ;  /* 0x000000c2c4b8723c */ /* 0x000fec00000018b8 */
[C---:B----4-:R-:W-:Y:S06]  /*9ac0*/  HMMA.16816.F32 R20, R180.reuse, R172, R20 ;  /* 0x000000acb414723c */ /* 0x050fec0000001814 */
[----:B------:R-:W-:Y:S01]  /*9ad0*/  HMMA.16816.F32 R32, R180, R202, R32 ;  /* 0x000000cab420723c */ /* 0x000fe20000001820 */
[----:B------:R-:W-:-:S04]  /*9ae0*/  IMAD.U32 R173, RZ, RZ, UR20 ;  /* 0x00000014ffad7e24 */ /* 0x000fc8000f8e00ff */
[----:B------:R-:W-:Y:S01]  /*9af0*/  IMAD R173, R173, 0x40, R234 ;  /* 0x00000040adad7824 */ /* 0x000fe200078e02ea */
[----:B---3--:R-:W-:Y:S03]  /*9b00*/  HMMA.16816.F32 R188, R180, R168, R188 ;  /* 0x000000a8b4bc723c */ /* 0x008fe600000018bc */
[C---:B------:R-:W-:Y:S01]  /*9b10*/  VIADD R0, R173.reuse, 0x1 ;  /* 0x00000001ad007836 */ /* 0x040fe20000000000 */
[----:B------:R-:W-:Y:S01]  /*9b20*/  ISETP.GE.AND P6, PT, R173, R250, PT ;  /* 0x000000faad00720c */ /* 0x000fe20003fc6270 */
[----:B------:R-:W-:Y:S01]  /*9b30*/  IMAD.IADD R2, R249, 0x1, -R173 ;  /* 0x00000001f9027824 */ /* 0x000fe200078e0aad */
[----:B-1----:R-:W-:Y:S01]  /*9b40*/  HMMA.16816.F32 R4, R12, R8, R4 ;  /* 0x000000080c04723c */ /* 0x002fe20000001804 */
[----:B------:R-:W-:Y:S01]  /*9b50*/  IMAD.IADD R168, R252, 0x1, -R0 ;  /* 0x00000001fca87824 */ /* 0x000fe200078e0a00 */
[C---:B------:R-:W-:Y:S02]  /*9b60*/  ISETP.LT.OR P6, PT, R173.reuse, R251, P6 ;  /* 0x000000fbad00720c */ /* 0x040fe400037c1670 */
[----:B------:R-:W-:-:S02]  /*9b70*/  ISETP.GE.AND P1, PT, R173, R243, PT ;  /* 0x000000f3ad00720c */ /* 0x000fc40003f26270 */
[----:B------:R-:W-:Y:S01]  /*9b80*/  HMMA.16816.F32 R184, R180, R170, R184 ;  /* 0x000000aab4b8723c */ /* 0x000fe200000018b8 */
[----:B------:R-:W-:Y:S01]  /*9b90*/  IMAD.IADD R8, R252, 0x1, -R173 ;  /* 0x00000001fc087824 */ /* 0x000fe200078e0aad */
[----:B------:R-:W-:Y:S02]  /*9ba0*/  ISETP.GE.AND P0, PT, R0, R250, PT ;  /* 0x000000fa0000720c */ /* 0x000fe40003f06270 */
[----:B------:R-:W-:Y:S02]  /*9bb0*/  ISETP.LT.OR P1, PT, R173, R248, P1 ;  /* 0x000000f8ad00720c */ /* 0x000fe40000f21670 */
[----:B------:R-:W-:Y:S01]  /*9bc0*/  IABS R9, R8 ;  /* 0x0000000800097213 */ /* 0x000fe20000000000 */
[----:B------:R-:W-:Y:S01]  /*9bd0*/  HMMA.16816.F32 R32, R12, R10, R32 ;  /* 0x0000000a0c20723c */ /* 0x000fe20000001820 */
[----:B------:R-:W-:Y:S02]  /*9be0*/  IABS R8, R2 ;  /* 0x0000000200087213 */ /* 0x000fe40000000000 */
[----:B------:R-:W-:-:S02]  /*9bf0*/  IABS R2, R168 ;  /* 0x000000a800027213 */ /* 0x000fc40000000000 */
[----:B------:R-:W1:Y:S01]  /*9c00*/  LDSM.16.M88.4 R168, [R216+0x6800] ;  /* 0x00680000d8a8783b */ /* 0x000e620000000200 */
[----:B------:R-:W-:Y:S01]  /*9c10*/  I2FP.F32.S32 R9, R9 ;  /* 0x0000000900097245 */ /* 0x000fe20000201400 */
[C---:B------:R-:W-:Y:S01]  /*9c20*/  HMMA.16816.F32 R16, R180.reuse, R174, R16 ;  /* 0x000000aeb410723c */ /* 0x040fe20000001810 */
[----:B------:R-:W-:Y:S02]  /*9c30*/  I2FP.F32.S32 R2, R2 ;  /* 0x0000000200027245 */ /* 0x000fe40000201400 */
[----:B------:R-:W-:Y:S01]  /*9c40*/  ISETP.LT.OR P0, PT, R0, R251, P0 ;  /* 0x000000fb0000720c */ /* 0x000fe20000701670 */
[----:B------:R-:W-:Y:S01]  /*9c50*/  FFMA.FTZ R4, R9, -UR17, R4 ;  /* 0x8000001109047c23 */ /* 0x000fe20008010004 */
[----:B------:R-:W-:Y:S01]  /*9c60*/  VIADD R9, R173, 0x8 ;  /* 0x00000008ad097836 */ /* 0x000fe20000000000 */
[----:B------:R-:W-:Y:S01]  /*9c70*/  HMMA.16816.F32 R28, R180, R176, R28 ;  /* 0x000000b0b41c723c */ /* 0x000fe2000000181c */
[----:B------:R-:W-:Y:S01]  /*9c80*/  I2FP.F32.S32 R175, R8 ;  /* 0x0000000800af7245 */ /* 0x000fe20000201400 */
[----:B------:R-:W-:Y:S01]  /*9c90*/  FFMA.FTZ R5, R2, -UR17, R5 ;  /* 0x8000001102057c23 */ /* 0x000fe20008010005 */
[----:B------:R-:W-:Y:S01]  /*9ca0*/  IMAD.IADD R8, R249, 0x1, -R0 ;  /* 0x00000001f9087824 */ /* 0x000fe200078e0a00 */
[----:B------:R-:W-:Y:S01]  /*9cb0*/  FSEL R2, R4, -INF , !P6 ;  /* 0xff80000004027808 */ /* 0x000fe20007000000 */
[----:B------:R-:W-:-:S02]  /*9cc0*/  IMAD.IADD R10, R252, 0x1, -R9 ;  /* 0x00000001fc0a7824 */ /* 0x000fc400078e0a09 */
[----:B------:R-:W-:Y:S01]  /*9cd0*/  FFMA.FTZ R6, R175, -UR17, R6 ;  /* 0x80000011af067c23 */ /* 0x000fe20008010006 */
[C---:B------:R-:W-:Y:S01]  /*9ce0*/  ISETP.GE.AND P6, PT, R0.reuse, R243, PT ;  /* 0x000000f30000720c */ /* 0x040fe20003fc6270 */
[----:B------:R-:W-:Y:S01]  /*9cf0*/  VIADD R4, R173, 0x9 ;  /* 0x00000009ad047836 */ /* 0x000fe20000000000 */
[----:B------:R-:W-:Y:S01]  /*9d00*/  IABS R8, R8 ;  /* 0x0000000800087213 */ /* 0x000fe20000000000 */
[----:B------:R-:W-:Y:S01]  /*9d10*/  HMMA.16816.F32 R24, R180, R178, R24 ;  /* 0x000000b2b418723c */ /* 0x000fe20000001818 */
[----:B------:R-:W-:Y:S02]  /*9d20*/  ISETP.LT.OR P6, PT, R0, R248, P6 ;  /* 0x000000f80000720c */ /* 0x000fe400037c1670 */
[----:B------:R-:W-:Y:S01]  /*9d30*/  FSEL R177, R6, -INF , !P1 ;  /* 0xff80000006b17808 */ /* 0x000fe20004800000 */
[----:B------:R-:W-:Y:S01]  /*9d40*/  IMAD.IADD R6, R252, 0x1, -R4 ;  /* 0x00000001fc067824 */ /* 0x000fe200078e0a04 */
[----:B------:R-:W-:Y:S01]  /*9d50*/  FSEL R0, R5, -INF , !P0 ;  /* 0xff80000005007808 */ /* 0x000fe20004000000 */
[----:B------:R-:W-:Y:S01]  /*9d60*/  IMAD.IADD R5, R249, 0x1, -R9 ;  /* 0x00000001f9057824 */ /* 0x000fe200078e0a09 */
[----:B------:R-:W-:-:S02]  /*9d70*/  ISETP.GE.AND P1, PT, R9, R250, PT ;  /* 0x000000fa0900720c */ /* 0x000fc40003f26270 */
[C---:B------:R-:W-:Y:S02]  /*9d80*/  ISETP.GE.AND P0, PT, R9.reuse, R243, PT ;  /* 0x000000f30900720c */ /* 0x040fe40003f06270 */
[----:B------:R-:W-:Y:S02]  /*9d90*/  IABS R10, R10 ;  /* 0x0000000a000a7213 */ /* 0x000fe40000000000 */
[----:B------:R-:W-:Y:S02]  /*9da0*/  I2FP.F32.S32 R8, R8 ;  /* 0x0000000800087245 */ /* 0x000fe40000201400 */
[C---:B------:R-:W-:Y:S02]  /*9db0*/  ISETP.LT.OR P1, PT, R9.reuse, R251, P1 ;  /* 0x000000fb0900720c */ /* 0x040fe40000f21670 */
[----:B------:R-:W-:Y:S01]  /*9dc0*/  ISETP.LT.OR P0, PT, R9, R248, P0 ;  /* 0x000000f80900720c */ /* 0x000fe20000701670 */
[----:B------:R-:W-:Y:S01]  /*9dd0*/  FFMA.FTZ R7, R8, -UR17, R7 ;  /* 0x8000001108077c23 */ /* 0x000fe20008010007 */
[----:B------:R-:W-:Y:S01]  /*9de0*/  I2FP.F32.S32 R9, R10 ;  /* 0x0000000a00097245 */ /* 0x000fe20000201400 */
[----:B------:R-:W-:Y:S01]  /*9df0*/  IMAD.IADD R10, R249, 0x1, -R4 ;  /* 0x00000001f90a7824 */ /* 0x000fe200078e0a04 */
[----:B------:R-:W-:Y:S01]  /*9e00*/  IABS R5, R5 ;  /* 0x0000000500057213 */ /* 0x000fe20000000000 */
[----:B-1----:R-:W-:Y:S01]  /*9e10*/  HMMA.16816.F32 R28, R12, R168, R28 ;  /* 0x000000a80c1c723c */ /* 0x002fe2000000181c */
[----:B------:R-:W-:Y:S01]  /*9e20*/  IABS R6, R6 ;  /* 0x0000000600067213 */ /* 0x000fe20000000000 */
[----:B------:R-:W-:Y:S01]  /*9e30*/  FFMA.FTZ R9, R9, -UR17, R32 ;  /* 0x8000001109097c23 */ /* 0x000fe20008010020 */
[----:B------:R-:W-:-:S02]  /*9e40*/  I2FP.F32.S32 R5, R5 ;  /* 0x0000000500057245 */ /* 0x000fc40000201400 */
[----:B------:R-:W-:Y:S01]  /*9e50*/  I2FP.F32.S32 R6, R6 ;  /* 0x0000000600067245 */ /* 0x000fe20000201400 */
[----:B------:R-:W-:Y:S01]  /*9e60*/  HMMA.16816.F32 R24, R12, R170, R24 ;  /* 0x000000aa0c18723c */ /* 0x000fe20000001818 */
[----:B------:R-:W-:Y:S01]  /*9e70*/  FSEL R199, R7, -INF , !P6 ;  /* 0xff80000007c77808 */ /* 0x000fe20007000000 */
[----:B------:R-:W-:Y:S01]  /*9e80*/  FFMA.FTZ R5, R5, -UR17, R34 ;  /* 0x8000001105057c23 */ /* 0x000fe20008010022 */
[----:B------:R-:W-:Y:S01]  /*9e90*/  ISETP.GE.AND P6, PT, R4, R250, PT ;  /* 0x000000fa0400720c */ /* 0x000fe20003fc6270 */
[----:B------:R-:W-:Y:S01]  /*9ea0*/  FFMA.FTZ R6, R6, -UR17, R33 ;  /* 0x8000001106067c23 */ /* 0x000fe20008010021 */
[----:B------:R-:W-:Y:S01]  /*9eb0*/  FSEL R172, R9, -INF , !P1 ;  /* 0xff80000009ac7808 */ /* 0x000fe20004800000 */
[C---:B------:R-:W-:Y:S01]  /*9ec0*/  VIADD R33, R173.reuse, 0x10 ;  /* 0x00000010ad217836 */ /* 0x040fe20000000000 */
[C---:B------:R-:W-:Y:S01]  /*9ed0*/  ISETP.GE.AND P1, PT, R4.reuse, R243, PT ;  /* 0x000000f30400720c */ /* 0x040fe20003f26270 */
[----:B------:R-:W-:Y:S01]  /*9ee0*/  VIADD R9, R173, 0x11 ;  /* 0x00000011ad097836 */ /* 0x000fe20000000000 */
[----:B------:R-:W-:Y:S01]  /*9ef0*/  ISETP.LT.OR P6, PT, R4, R251, P6 ;  /* 0x000000fb0400720c */ /* 0x000fe200037c1670 */
[----:B------:R-:W-:Y:S01]  /*9f00*/  IMAD.IADD R34, R252, 0x1, -R33 ;  /* 0x00000001fc227824 */ /* 0x000fe200078e0a21 */
[----:B------:R-:W-:Y:S01]  /*9f10*/  ISETP.LT.OR P1, PT, R4, R248, P1 ;  /* 0x000000f80400720c */ /* 0x000fe20000f21670 */
[----:B------:R-:W-:Y:S01]  /*9f20*/  IMAD.IADD R8, R252, 0x1, -R9 ;  /* 0x00000001fc087824 */ /* 0x000fe200078e0a09 */
[----:B------:R-:W-:Y:S01]  /*9f30*/  FSEL R197, R5, -INF , !P0 ;  /* 0xff80000005c57808 */ /* 0x000fe20004000000 */
[----:B------:R-:W-:Y:S01]  /*9f40*/  IMAD.IADD R11, R249, 0x1, -R33 ;  /* 0x00000001f90b7824 */ /* 0x000fe200078e0a21 */
[----:B------:R-:W-:-:S02]  /*9f50*/  FSEL R32, R6, -INF , !P6 ;  /* 0xff80000006207808 */ /* 0x000fc40007000000 */
[----:B------:R-:W1:Y:S01]  /*9f60*/  LDSM.16.M88.4 R4, [R216+0x7000] ;  /* 0x00700000d804783b */ /* 0x000e620000000200 */
[----:B------:R-:W-:Y:S02]  /*9f70*/  IABS R10, R10 ;  /* 0x0000000a000a7213 */ /* 0x000fe40000000000 */
[C---:B------:R-:W-:Y:S02]  /*9f80*/  ISETP.GE.AND P0, PT, R33.reuse, R250, PT ;  /* 0x000000fa2100720c */ /* 0x040fe40003f06270 */
[C---:B------:R-:W-:Y:S02]  /*9f90*/  ISETP.GE.AND P6, PT, R33.reuse, R243, PT ;  /* 0x000000f32100720c */ /* 0x040fe40003fc6270 */
[----:B------:R-:W-:Y:S02]  /*9fa0*/  I2FP.F32.S32 R10, R10 ;  /* 0x0000000a000a7245 */ /* 0x000fe40000201400 */
[----:B------:R-:W-:Y:S02]  /*9fb0*/  IABS R34, R34 ;  /* 0x0000002200227213 */ /* 0x000fe40000000000 */
[C---:B------:R-:W-:Y:S01]  /*9fc0*/  ISETP.LT.OR P0, PT, R33.reuse, R251, P0 ;  /* 0x000000fb2100720c */ /* 0x040fe20000701670 */
[----:B------:R-:W-:Y:S01]  /*9fd0*/  FFMA.FTZ R35, R10, -UR17, R35 ;  /* 0x800000110a237c23 */ /* 0x000fe20008010023 */
[----:B------:R-:W-:Y:S01]  /*9fe0*/  ISETP.LT.OR P6, PT, R33, R248, P6 ;  /* 0x000000f82100720c */ /* 0x000fe200037c1670 */
[----:B------:R-:W-:Y:S01]  /*9ff0*/  IMAD.IADD R10, R249, 0x1, -R9 ;  /* 0x00000001f90a7824 */ /* 0x000fe200078e0a09 */
[----:B------:R-:W-:-:S02]  /*a000*/  IABS R8, R8 ;  /* 0x0000000800087213 */ /* 0x000fc40000000000 */
[----:B------:R-:W-:Y:S02]  /*a010*/  I2FP.F32.S32 R33, R34 ;  /* 0x0000002200217245 */ /* 0x000fe40000201400 */
[----:B------:R-:W-:Y:S02]  /*a020*/  IABS R11, R11 ;  /* 0x0000000b000b7213 */ /* 0x000fe40000000000 */
[----:B------:R-:W-:Y:S01]  /*a030*/  I2FP.F32.S32 R8, R8 ;  /* 0x0000000800087245 */ /* 0x000fe20000201400 */
[----:B------:R-:W-:Y:S01]  /*a040*/  FFMA.FTZ R28, R33, -UR17, R28 ;  /* 0x80000011211c7c23 */ /* 0x000fe2000801001c */
[----:B------:R-:W-:Y:S02]  /*a050*/  FSEL R171, R35, -INF , !P1 ;  /* 0xff80000023ab7808 */ /* 0x000fe40004800000 */
[----:B------:R-:W-:Y:S01]  /*a060*/  ISETP.GE.AND P1, PT, R9, R250, PT ;  /* 0x000000fa0900720c */ /* 0x000fe20003f26270 */
[----:B------:R-:W-:Y:S01]  /*a070*/  FFMA.FTZ R29, R8, -UR17, R29 ;  /* 0x80000011081d7c23 */ /* 0x000fe2000801001d */
[----:B------:R-:W-:Y:S01]  /*a080*/  I2FP.F32.S32 R11, R11 ;  /* 0x0000000b000b7245 */ /* 0x000fe20000201400 */
[C---:B------:R-:W-:Y:S01]  /*a090*/  VIADD R8, R173.reuse, 0x19 ;  /* 0x00000019ad087836 */ /* 0x040fe20000000000 */
[----:B------:R-:W-:Y:S01]  /*a0a0*/  FSEL R200, R28, -INF , !P0 ;  /* 0xff8000001cc87808 */ /* 0x000fe20004000000 */
[----:B------:R-:W-:Y:S01]  /*a0b0*/  VIADD R28, R173, 0x18 ;  /* 0x00000018ad1c7836 */ /* 0x000fe20000000000 */
[----:B------:R-:W-:Y:S01]  /*a0c0*/  ISETP.LT.OR P1, PT, R9, R251, P1 ;  /* 0x000000fb0900720c */ /* 0x000fe20000f21670 */
[----:B------:R-:W-:Y:S01]  /*a0d0*/  FFMA.FTZ R11, R11, -UR17, R30 ;  /* 0x800000110b0b7c23 */ /* 0x000fe2000801001e */
[----:B------:R-:W-:Y:S01]  /*a0e0*/  ISETP.GE.AND P0, PT, R9, R243, PT ;  /* 0x000000f30900720c */ /* 0x000fe20003f06270 */
[----:B------:R-:W-:Y:S01]  /*a0f0*/  IMAD.IADD R30, R249, 0x1, -R8 ;  /* 0x00000001f91e7824 */ /* 0x000fe200078e0a08 */
[----:B------:R-:W-:Y:S01]  /*a100*/  FSEL R182, R29, -INF , !P1 ;  /* 0xff8000001db67808 */ /* 0x000fe20004800000 */
[----:B------:R-:W-:Y:S01]  /*a110*/  IMAD.IADD R29, R252, 0x1, -R28 ;  /* 0x00000001fc1d7824 */ /* 0x000fe200078e0a1c */
[----:B------:R-:W-:-:S02]  /*a120*/  IABS R10, R10 ;  /* 0x0000000a000a7213 */ /* 0x000fc40000000000 */
[----:B------:R-:W-:Y:S01]  /*a130*/  FSEL R179, R11, -INF , !P6 ;  /* 0xff8000000bb37808 */ /* 0x000fe20007000000 */
[----:B------:R-:W-:Y:S01]  /*a140*/  IMAD.IADD R11, R249, 0x1, -R28 ;  /* 0x00000001f90b7824 */ /* 0x000fe200078e0a1c */
[----:B------:R-:W-:Y:S01]  /*a150*/  ISETP.LT.OR P0, PT, R9, R248, P0 ;  /* 0x000000f80900720c */ /* 0x000fe20000701670 */
[----:B------:R-:W-:Y:S01]  /*a160*/  IMAD.IADD R9, R252, 0x1, -R8 ;  /* 0x00000001fc097824 */ /* 0x000fe200078e0a08 */
[----:B------:R-:W-:Y:S01]  /*a170*/  IABS R29, R29 ;  /* 0x0000001d001d7213 */ /* 0x000fe20000000000 */
[C---:B-1----:R-:W-:Y:S01]  /*a180*/  HMMA.16816.F32 R20, R12.reuse, R4, R20 ;  /* 0x000000040c14723c */ /* 0x042fe20000001814 */
[----:B------:R-:W-:Y:S02]  /*a190*/  I2FP.F32.S32 R10, R10 ;  /* 0x0000000a000a7245 */ /* 0x000fe40000201400 */
[----:B------:R-:W-:Y:S02]  /*a1a0*/  IABS R11, R11 ;  /* 0x0000000b000b7213 */ /* 0x000fe40000000000 */
[----:B------:R-:W-:Y:S01]  /*a1b0*/  I2FP.F32.S32 R29, R29 ;  /* 0x0000001d001d7245 */ /* 0x000fe20000201400 */
[----:B------:R-:W-:Y:S01]  /*a1c0*/  FFMA.FTZ R31, R10, -UR17, R31 ;  /* 0x800000110a1f7c23 */ /* 0x000fe2000801001f */
[----:B------:R-:W-:Y:S01]  /*a1d0*/  IABS R9, R9 ;  /* 0x0000000900097213 */ /* 0x000fe20000000000 */
[----:B------:R-:W-:Y:S01]  /*a1e0*/  VIADD R5, R173, 0x20 ;  /* 0x00000020ad057836 */ /* 0x000fe20000000000 */
[-C--:B------:R-:W-:Y:S01]  /*a1f0*/  ISETP.GE.AND P6, PT, R28, R250.reuse, PT ;  /* 0x000000fa1c00720c */ /* 0x080fe20003fc6270 */
[----:B------:R-:W-:Y:S01]  /*a200*/  FFMA.FTZ R24, R29, -UR17, R24 ;  /* 0x800000111d187c23 */ /* 0x000fe20008010018 */
[----:B------:R-:W-:Y:S01]  /*a210*/  I2FP.F32.S32 R11, R11 ;  /* 0x0000000b000b7245 */ /* 0x000fe20000201400 */
[----:B------:R-:W-:Y:S01]  /*a220*/  IMAD.IADD R29, R252, 0x1, -R5 ;  /* 0x00000001fc1d7824 */ /* 0x000fe200078e0a05 */
[----:B------:R-:W-:Y:S01]  /*a230*/  I2FP.F32.S32 R4, R9 ;  /* 0x0000000900047245 */ /* 0x000fe20000201400 */
[----:B------:R-:W-:Y:S01]  /*a240*/  HMMA.16816.F32 R16, R12, R6, R16 ;  /* 0x000000060c10723c */ /* 0x000fe20000001810 */
[----:B------:R-:W-:Y:S01]  /*a250*/  ISETP.LT.OR P6, PT, R28, R251, P6 ;  /* 0x000000fb1c00720c */ /* 0x000fe200037c1670 */
[----:B------:R-:W-:Y:S01]  /*a260*/  FFMA.FTZ R11, R11, -UR17, R26 ;  /* 0x800000110b0b7c23 */ /* 0x000fe2000801001a */
[----:B------:R-:W-:Y:S01]  /*a270*/  FSEL R181, R31, -INF , !P0 ;  /* 0xff8000001fb57808 */ /* 0x000fe20004000000 */
[----:B------:R-:W-:Y:S01]  /*a280*/  FFMA.FTZ R9, R4, -UR17, R25 ;  /* 0x8000001104097c23 */ /* 0x000fe20008010019 */
[----:B------:R-:W-:Y:S01]  /*a290*/  ISETP.GE.AND P1, PT, R28, R243, PT ;  /* 0x000000f31c00720c */ /* 0x000fe20003f26270 */
[----:B------:R-:W-:Y:S01]  /*a2a0*/  VIADD R4, R173, 0x21 ;  /* 0x00000021ad047836 */ /* 0x000fe20000000000 */
[----:B------:R-:W-:-:S02]  /*a2b0*/  ISETP.GE.AND P0, PT, R8, R250, PT ;  /* 0x000000fa0800720c */ /* 0x000fc40003f06270 */
[----:B------:R-:W-:Y:S01]  /*a2c0*/  FSEL R26, R24, -INF , !P6 ;  /* 0xff800000181a7808 */ /* 0x000fe20007000000 */
[--C-:B------:R-:W-:Y:S01]  /*a2d0*/  IMAD.IADD R6, R249, 0x1, -R4.reuse ;  /* 0x00000001f9067824 */ /* 0x100fe200078e0a04 */
[----:B------:R-:W-:Y:S01]  /*a2e0*/  ISETP.LT.OR P1, PT, R28, R248, P1 ;  /* 0x000000f81c00720c */ /* 0x000fe20000f21670 */
[----:B------:R-:W-:Y:S01]  /*a2f0*/  IMAD.IADD R28, R252, 0x1, -R4 ;  /* 0x00000001fc1c7824 */ /* 0x000fe200078e0a04 */
[C---:B------:R-:W-:Y:S02]  /*a300*/  ISETP.LT.OR P0, PT, R8.reuse, R251, P0 ;  /* 0x000000fb0800720c */ /* 0x040fe40000701670 */
[----:B------:R-:W-:Y:S02]  /*a310*/  ISETP.GE.AND P6, PT, R8, R243, PT ;  /* 0x000000f30800720c */ /* 0x000fe40003fc6270 */
[----:B------:R-:W-:Y:S02]  /*a320*/  FSEL R25, R11, -INF , !P1 ;  /* 0xff8000000b197808 */ /* 0x000fe40004800000 */
[----:B------:R-:W-:-:S02]  /*a330*/  FSEL R24, R9, -INF , !P0 ;  /* 0xff80000009187808 */ /* 0x000fc40004000000 */
[----:B------:R-:W-:Y:S02]  /*a340*/  ISETP.LT.OR P6, PT, R8, R248, P6 ;  /* 0x000000f80800720c */ /* 0x000fe400037c1670 */
[----:B------:R-:W1:Y:S01]  /*a350*/  LDSM.16.M88.4 R8, [R216+0x7800] ;  /* 0x00780000d808783b */ /* 0x000e620000000200 */
[----:B------:R-:W-:Y:S01]  /*a360*/  ISETP.GE.AND P1, PT, R5, R250, PT ;  /* 0x000000fa0500720c */ /* 0x000fe20003f26270 */
[----:B------:R-:W-:-:S04]  /*a370*/  DEPBAR.LE SB0, 0x0 ;  /* 0x000080000000791a */ /* 0x000fc80000000000 */
[C---:B------:R-:W-:Y:S02]  /*a380*/  ISETP.GE.AND P0, PT, R5.reuse, R243, PT ;  /* 0x000000f30500720c */ /* 0x040fe40003f06270 */
[----:B------:R-:W-:Y:S02]  /*a390*/  IABS R29, R29 ;  /* 0x0000001d001d7213 */ /* 0x000fe40000000000 */
[C---:B------:R-:W-:Y:S01]  /*a3a0*/  ISETP.LT.OR P1, PT, R5.reuse, R251, P1 ;  /* 0x000000fb0500720c */ /* 0x040fe20000f21670 */
[----:B------:R-:W-:Y:S01]  /*a3b0*/  BAR.SYNC.DEFER_BLOCKING 0x0 ;  /* 0x0000000000007b1d */ /* 0x000fe20000010000 */
[----:B------:R-:W-:Y:S01]  /*a3c0*/  ISETP.LT.OR P0, PT, R5, R248, P0 ;  /* 0x000000f80500720c */ /* 0x000fe20000701670 */
[----:B------:R-:W-:Y:S01]  /*a3d0*/  IMAD.IADD R5, R249, 0x1, -R5 ;  /* 0x00000001f9057824 */ /* 0x000fe200078e0a05 */
[----:B------:R-:W-:Y:S02]  /*a3e0*/  IABS R30, R30 ;  /* 0x0000001e001e7213 */ /* 0x000fe40000000000 */
[----:B------:R-:W-:-:S02]  /*a3f0*/  I2FP.F32.S32 R29, R29 ;  /* 0x0000001d001d7245 */ /* 0x000fc40000201400 */
[----:B------:R-:W-:Y:S02]  /*a400*/  IABS R28, R28 ;  /* 0x0000001c001c7213 */ /* 0x000fe40000000000 */
[----:B------:R-:W-:Y:S01]  /*a410*/  I2FP.F32.S32 R30, R30 ;  /* 0x0000001e001e7245 */ /* 0x000fe20000201400 */
[----:B------:R-:W-:Y:S01]  /*a420*/  FFMA.FTZ R20, R29, -UR17, R20 ;  /* 0x800000111d147c23 */ /* 0x000fe20008010014 */
[----:B------:R-:W-:Y:S02]  /*a430*/  IABS R5, R5 ;  /* 0x0000000500057213 */ /* 0x000fe40000000000 */
[----:B------:R-:W-:Y:S01]  /*a440*/  I2FP.F32.S32 R28, R28 ;  /* 0x0000001c001c7245 */ /* 0x000fe20000201400 */
[----:B------:R-:W-:Y:S01]  /*a450*/  FFMA.FTZ R27, R30, -UR17, R27 ;  /* 0x800000111e1b7c23 */ /* 0x000fe2000801001b */
[----:B------:R-:W-:Y:S02]  /*a460*/  I2FP.F32.S32 R5, R5 ;  /* 0x0000000500057245 */ /* 0x000fe40000201400 */
[----:B------:R-:W-:Y:S01]  /*a470*/  FSEL R196, R20, -INF , !P1 ;  /* 0xff80000014c47808 */ /* 0x000fe20004800000 */
[----:B------:R-:W-:Y:S01]  /*a480*/  FFMA.FTZ R28, R28, -UR17, R21 ;  /* 0x800000111c1c7c23 */ /* 0x000fe20008010015 */
[----:B------:R-:W-:Y:S01]  /*a490*/  VIADD R20, R173, 0x28 ;  /* 0x00000028ad147836 */ /* 0x000fe20000000000 */
[----:B------:R-:W-:Y:S01]  /*a4a0*/  FSEL R21, R27, -INF , !P6 ;  /* 0xff8000001b157808 */ /* 0x000fe20007000000 */
[----:B------:R-:W-:Y:S01]  /*a4b0*/  FFMA.FTZ R22, R5, -UR17, R22 ;  /* 0x8000001105167c23 */ /* 0x000fe20008010016 */
[C---:B------:R-:W-:Y:S01]  /*a4c0*/  ISETP.GE.AND P6, PT, R4.reuse, R250, PT ;  /* 0x000000fa0400720c */ /* 0x040fe20003fc6270 */
[----:B------:R-:W-:Y:S01]  /*a4d0*/  VIADD R5, R173, 0x29 ;  /* 0x00000029ad057836 */ /* 0x000fe20000000000 */
[----:B------:R-:W-:Y:S01]  /*a4e0*/  ISETP.GE.AND P1, PT, R4, R243, PT ;  /* 0x000000f30400720c */ /* 0x000fe20003f26270 */
[--C-:B------:R-:W-:Y:S01]  /*a4f0*/  IMAD.IADD R7, R249, 0x1, -R20.reuse ;  /* 0x00000001f9077824 */ /* 0x100fe200078e0a14 */
[----:B------:R-:W-:Y:S01]  /*a500*/  IABS R6, R6 ;  /* 0x0000000600067213 */ /* 0x000fe20000000000 */
[----:B------:R-:W-:Y:S01]  /*a510*/  IMAD.IADD R27, R252, 0x1, -R20 ;  /* 0x00000001fc1b7824 */ /* 0x000fe200078e0a14 */
[C---:B------:R-:W-:Y:S01]  /*a520*/  ISETP.LT.OR P6, PT, R4.reuse, R251, P6 ;  /* 0x000000fb0400720c */ /* 0x040fe200037c1670 */
[----:B-1----:R-:W-:Y:S01]  /*a530*/  HMMA.16816.F32 R188, R12, R8, R188 ;  /* 0x000000080cbc723c */ /* 0x002fe200000018bc */
[----:B------:R-:W-:Y:S01]  /*a540*/  ISETP.LT.OR P1, PT, R4, R248, P1 ;  /* 0x000000f80400720c */ /* 0x000fe20000f21670 */
[----:B------:R-:W-:Y:S01]  /*a550*/  IMAD.IADD R4, R252, 0x1, -R5 ;  /* 0x00000001fc047824 */ /* 0x000fe200078e0a05 */
[----:B------:R-:W-:-:S02]  /*a560*/  I2FP.F32.S32 R6, R6 ;  /* 0x0000000600067245 */ /* 0x000fc40000201400 */
[----:B------:R-:W-:Y:S01]  /*a570*/  IABS R7, R7 ;  /* 0x0000000700077213 */ /* 0x000fe20000000000 */
[----:B------:R-:W-:Y:S01]  /*a580*/  HMMA.16816.F32 R184, R12, R10, R184 ;  /* 0x0000000a0cb8723c */ /* 0x000fe200000018b8 */
[----:B------:R-:W-:Y:S01]  /*a590*/  IABS R27, R27 ;  /* 0x0000001b001b7213 */ /* 0x000fe20000000000 */
[----:B------:R-:W-:Y:S01]  /*a5a0*/  FFMA.FTZ R23, R6, -UR17, R23 ;  /* 0x8000001106177c23 */ /* 0x000fe20008010017 */
[----:B------:R-:W-:Y:S01]  /*a5b0*/  IABS R4, R4 ;  /* 0x0000000400047213 */ /* 0x000fe20000000000 */
[----:B------:R-:W-:Y:S01]  /*a5c0*/  IMAD.IADD R8, R249, 0x1, -R5 ;  /* 0x00000001f9087824 */ /* 0x000fe200078e0a05 */
[----:B------:R-:W-:Y:S02]  /*a5d0*/  I2FP.F32.S32 R7, R7 ;  /* 0x0000000700077245 */ /* 0x000fe40000201400 */
[----:B------:R-:W-:Y:S02]  /*a5e0*/  I2FP.F32.S32 R27, R27 ;  /* 0x0000001b001b7245 */ /* 0x000fe40000201400 */
[----:B------:R-:W-:Y:S01]  /*a5f0*/  FSEL R193, R22, -INF , !P0 ;  /* 0xff80000016c17808 */ /* 0x000fe20004000000 */
[----:B------:R-:W-:Y:S01]  /*a600*/  FFMA.FTZ R18, R7, -UR17, R18 ;  /* 0x8000001107127c23 */ /* 0x000fe20008010012 */
[----:B------:R-:W-:Y:S01]  /*a610*/  I2FP.F32.S32 R4, R4 ;  /* 0x0000000400047245 */ /* 0x000fe20000201400 */
[----:B------:R-:W-:Y:S01]  /*a620*/  VIADD R7, R173, 0x30 ;  /* 0x00000030ad077836 */ /* 0x000fe20000000000 */
[-C--:B------:R-:W-:Y:S01]  /*a630*/  ISETP.GE.AND P0, PT, R20, R250.reuse, PT ;  /* 0x000000fa1400720c */ /* 0x080fe20003f06270 */
[----:B------:R-:W-:Y:S01]  /*a640*/  FFMA.FTZ R16, R27, -UR17, R16 ;  /* 0x800000111b107c23 */ /* 0x000fe20008010010 */
[----:B------:R-:W-:Y:S01]  /*a650*/  FSEL R194, R28, -INF , !P6 ;  /* 0xff8000001cc27808 */ /* 0x000fe20007000000 */
[----:B------:R-:W-:Y:S01]  /*a660*/  FFMA.FTZ R17, R4, -UR17, R17 ;  /* 0x8000001104117c23 */ /* 0x000fe20008010011 */
[----:B------:R-:W-:Y:S01]  /*a670*/  FSEL R195, R23, -INF , !P1 ;  /* 0xff80000017c37808 */ /* 0x000fe20004800000 */
[----:B------:R-:W-:Y:S01]  /*a680*/  VIADD R4, R173, 0x31 ;  /* 0x00000031ad047836 */ /* 0x000fe20000000000 */
[----:B------:R-:W-:Y:S01]  /*a690*/  ISETP.GE.AND P6, PT, R20, R243, PT ;  /* 0x000000f31400720c */ /* 0x000fe20003fc6270 */
[C---:B------:R-:W-:Y:S01]  /*a6a0*/  IMAD.IADD R9, R252.reuse, 0x1, -R7 ;  /* 0x00000001fc097824 */ /* 0x040fe200078e0a07 */
[----:B------:R-:W-:Y:S01]  /*a6b0*/  ISETP.GE.AND P1, PT, R5, R250, PT ;  /* 0x000000fa0500720c */ /* 0x000fe20003f26270 */
[----:B------:R-:W-:Y:S01]  /*a6c0*/  IMAD.IADD R6, R252, 0x1, -R4 ;  /* 0x00000001fc067824 */ /* 0x000fe200078e0a04 */
[----:B------:R-:W-:-:S02]  /*a6d0*/  ISETP.LT.OR P0, PT, R20, R251, P0 ;  /* 0x000000fb1400720c */ /* 0x000fc40000701670 */
[----:B------:R-:W-:Y:S02]  /*a6e0*/  ISETP.LT.OR P6, PT, R20, R248, P6 ;  /* 0x000000f81400720c */ /* 0x000fe400037c1670 */
[C---:B------:R-:W-:Y:S02]  /*a6f0*/  ISETP.LT.OR P1, PT, R5.reuse, R251, P1 ;  /* 0x000000fb0500720c */ /* 0x040fe40000f21670 */
[----:B------:R-:W-:Y:S02]  /*a700*/  FSEL R198, R16, -INF , !P0 ;  /* 0xff80000010c67808 */ /* 0x000fe40004000000 */
[----:B------:R-:W-:Y:S02]  /*a710*/  ISETP.GE.AND P0, PT, R5, R243, PT ;  /* 0x000000f30500720c */ /* 0x000fe40003f06270 */
[----:B------:R-:W-:Y:S02]  /*a720*/  FSEL R183, R18, -INF , !P6 ;  /* 0xff80000012b77808 */ /* 0x000fe40007000000 */
[----:B------:R-:W-:-:S02]  /*a730*/  FSEL R192, R17, -INF , !P1 ;  /* 0xff80000011c07808 */ /* 0x000fc40004800000 */
[C---:B------:R-:W-:Y:S02]  /*a740*/  ISETP.GE.AND P6, PT, R7.reuse, R250, PT ;  /* 0x000000fa0700720c */ /* 0x040fe40003fc6270 */
[----:B------:R-:W-:Y:S02]  /*a750*/  ISETP.GE.AND P1, PT, R7, R243, PT ;  /* 0x000000f30700720c */ /* 0x000fe40003f26270 */
[----:B------:R-:W-:Y:S02]  /*a760*/  IABS R8, R8 ;  /* 0x0000000800087213 */ /* 0x000fe40000000000 */
[----:B------:R-:W-:Y:S02]  /*a770*/  IABS R9, R9 ;  /* 0x0000000900097213 */ /* 0x000fe40000000000 */
[----:B------:R-:W-:Y:S01]  /*a780*/  ISETP.LT.OR P0, PT, R5, R248, P0 ;  /* 0x000000f80500720c */ /* 0x000fe20000701670 */
[----:B------:R-:W-:Y:S01]  /*a790*/  IMAD.IADD R5, R249, 0x1, -R7 ;  /* 0x00000001f9057824 */ /* 0x000fe200078e0a07 */
[----:B------:R-:W-:-:S02]  /*a7a0*/  ISETP.LT.OR P6, PT, R7, R251, P6 ;  /* 0x000000fb0700720c */ /* 0x000fc400037c1670 */
[----:B------:R-:W-:Y:S02]  /*a7b0*/  ISETP.LT.OR P1, PT, R7, R248, P1 ;  /* 0x000000f80700720c */ /* 0x000fe40000f21670 */
[----:B------:R-:W-:Y:S02]  /*a7c0*/  IABS R6, R6 ;  /* 0x0000000600067213 */ /* 0x000fe40000000000 */
[----:B------:R-:W-:Y:S02]  /*a7d0*/  I2FP.F32.S32 R8, R8 ;  /* 0x0000000800087245 */ /* 0x000fe40000201400 */
[----:B------:R-:W-:Y:S02]  /*a7e0*/  I2FP.F32.S32 R7, R9 ;  /* 0x0000000900077245 */ /* 0x000fe40000201400 */
[----:B------:R-:W-:Y:S01]  /*a7f0*/  I2FP.F32.S32 R6, R6 ;  /* 0x0000000600067245 */ /* 0x000fe20000201400 */
[----:B------:R-:W-:Y:S01]  /*a800*/  FFMA.FTZ R19, R8, -UR17, R19 ;  /* 0x8000001108137c23 */ /* 0x000fe20008010013 */
[----:B------:R-:W-:Y:S01]  /*a810*/  IABS R5, R5 ;  /* 0x0000000500057213 */ /* 0x000fe20000000000 */
[----:B------:R-:W-:Y:S01]  /*a820*/  FFMA.FTZ R7, R7, -UR17, R188 ;  /* 0x8000001107077c23 */ /* 0x000fe200080100bc */
[----:B------:R-:W-:-:S02]  /*a830*/  IMAD.IADD R8, R249, 0x1, -R4 ;  /* 0x00000001f9087824 */ /* 0x000fc400078e0a04 */
[----:B------:R-:W-:Y:S01]  /*a840*/  FFMA.FTZ R178, R6, -UR17, R189 ;  /* 0x8000001106b27c23 */ /* 0x000fe200080100bd */
[----:B------:R-:W-:Y:S01]  /*a850*/  FSEL R189, R19, -INF , !P0 ;  /* 0xff80000013bd7808 */ /* 0x000fe20004000000 */
[----:B------:R-:W-:Y:S01]  /*a860*/  VIADD R6, R173, 0x39 ;  /* 0x00000039ad067836 */ /* 0x000fe20000000000 */
[----:B------:R-:W-:Y:S01]  /*a870*/  FSEL R180, R7, -INF , !P6 ;  /* 0xff80000007b47808 */ /* 0x000fe20007000000 */
[----:B------:R-:W-:Y:S01]  /*a880*/  VIADD R7, R173, 0x38 ;  /* 0x00000038ad077836 */ /* 0x000fe20000000000 */
[C---:B------:R-:W-:Y:S02]  /*a890*/  ISETP.GE.AND P0, PT, R4.reuse, R250, PT ;  /* 0x000000fa0400720c */ /* 0x040fe40003f06270 */
[----:B------:R-:W-:Y:S01]  /*a8a0*/  ISETP.GE.AND P6, PT, R4, R243, PT ;  /* 0x000000f30400720c */ /* 0x000fe20003fc6270 */
[----:B------:R-:W-:Y:S01]  /*a8b0*/  IMAD.IADD R9, R252, 0x1, -R7 ;  /* 0x00000001fc097824 */ /* 0x000fe200078e0a07 */
[----:B------:R-:W-:Y:S02]  /*a8c0*/  I2FP.F32.S32 R5, R5 ;  /* 0x0000000500057245 */ /* 0x000fe40000201400 */
[----:B------:R-:W-:-:S02]  /*a8d0*/  ISETP.LT.OR P0, PT, R4, R251, P0 ;  /* 0x000000fb0400720c */ /* 0x000fc40000701670 */
[----:B------:R-:W-:Y:S01]  /*a8e0*/  ISETP.LT.OR P6, PT, R4, R248, P6 ;  /* 0x000000f80400720c */ /* 0x000fe200037c1670 */
[----:B------:R-:W-:Y:S02]  /*a8f0*/  IMAD.IADD R4, R249, 0x1, -R7 ;  /* 0x00000001f9047824 */ /* 0x000fe400078e0a07 */
[----:B------:R-:W-:Y:S01]  /*a900*/  FFMA.FTZ R5, R5, -UR17, R190 ;  /* 0x8000001105057c23 */ /* 0x000fe200080100be */
[----:B------:R-:W-:Y:S02]  /*a910*/  IABS R8, R8 ;  /* 0x0000000800087213 */ /* 0x000fe40000000000 */
[----:B------:R-:W-:Y:S02]  /*a920*/  FSEL R178, R178, -INF , !P0 ;  /* 0xff800000b2b27808 */ /* 0x000fe40004000000 */
[----:B------:R-:W-:Y:S02]  /*a930*/  IABS R4, R4 ;  /* 0x0000000400047213 */ /* 0x000fe40000000000 */
[----:B------:R-:W-:-:S02]  /*a940*/  FSEL R173, R5, -INF , !P1 ;  /* 0xff80000005ad7808 */ /* 0x000fc40004800000 */
[----:B------:R-:W-:Y:S02]  /*a950*/  IABS R5, R9 ;  /* 0x0000000900057213 */ /* 0x000fe40000000000 */
[----:B------:R-:W-:Y:S01]  /*a960*/  I2FP.F32.S32 R9, R4 ;  /* 0x0000000400097245 */ /* 0x000fe20000201400 */
[----:B------:R-:W-:Y:S01]  /*a970*/  IMAD.IADD R4, R252, 0x1, -R6 ;  /* 0x00000001fc047824 */ /* 0x000fe200078e0a06 */
[C---:B------:R-:W-:Y:S02]  /*a980*/  ISETP.GE.AND P1, PT, R7.reuse, R250, PT ;  /* 0x000000fa0700720c */ /* 0x040fe40003f26270 */
[----:B------:R-:W-:Y:S01]  /*a990*/  ISETP.GE.AND P0, PT, R7, R243, PT ;  /* 0x000000f30700720c */ /* 0x000fe20003f06270 */
[----:B------:R-:W-:Y:S01]  /*a9a0*/  FFMA.FTZ R9, R9, -UR17, R186 ;  /* 0x8000001109097c23 */ /* 0x000fe200080100ba */
[----:B------:R-:W-:Y:S02]  /*a9b0*/  I2FP.F32.S32 R8, R8 ;  /* 0x0000000800087245 */ /* 0x000fe40000201400 */
[----:B------:R-:W-:-:S02]  /*a9c0*/  ISETP.LT.OR P1, PT, R7, R251, P1 ;  /* 0x000000fb0700720c */ /* 0x000fc40000f21670 */
[----:B------:R-:W-:Y:S01]  /*a9d0*/  ISETP.LT.OR P0, PT, R7, R248, P0 ;  /* 0x000000f80700720c */ /* 0x000fe20000701670 */
[----:B------:R-:W-:Y:S01]  /*a9e0*/  IMAD.IADD R7, R249, 0x1, -R6 ;  /* 0x00000001f9077824 */ /* 0x000fe200078e0a06 */
[----:B------:R-:W-:Y:S01]  /*a9f0*/  I2FP.F32.S32 R5, R5 ;  /* 0x0000000500057245 */ /* 0x000fe20000201400 */
[----:B------:R-:W-:Y:S01]  /*aa00*/  FFMA.FTZ R8, R8, -UR17, R191 ;  /* 0x8000001108087c23 */ /* 0x000fe200080100bf */
[----:B------:R-:W-:Y:S02]  /*aa10*/  FSEL R29, R9, -INF , !P0 ;  /* 0xff800000091d7808 */ /* 0x000fe40004000000 */
[----:B------:R-:W-:Y:S01]  /*aa20*/  IABS R4, R4 ;  /* 0x0000000400047213 */ /* 0x000fe20000000000 */
[----:B------:R-:W-:Y:S01]  /*aa30*/  FFMA.FTZ R5, R5, -UR17, R184 ;  /* 0x8000001105057c23 */ /* 0x000fe200080100b8 */
[----:B------:R-:W-:Y:S02]  /*aa40*/  PLOP3.LUT P0, PT, PT, PT, UP0, 0x80, 0x0 ;  /* 0x000000000000781c */ /* 0x000fe40003f0f008 */
[----:B------:R-:W-:-:S02]  /*aa50*/  IABS R7, R7 ;  /* 0x0000000700077213 */ /* 0x000fc40000000000 */
[----:B------:R-:W-:Y:S02]  /*aa60*/  FSEL R31, R8, -INF , !P6 ;  /* 0xff800000081f7808 */ /* 0x000fe40007000000 */
[----:B------:R-:W-:Y:S02]  /*aa70*/  I2FP.F32.S32 R8, R4 ;  /* 0x0000000400087245 */ /* 0x000fe40000201400 */
[----:B------:R-:W-:Y:S02]  /*aa80*/  I2FP.F32.S32 R4, R7 ;  /* 0x0000000700047245 */ /* 0x000fe40000201400 */
[----:B------:R-:W-:Y:S01]  /*aa90*/  FSEL R176, R5, -INF , !P1 ;  /* 0xff80000005b07808 */ /* 0x000fe20004800000 */
[----:B------:R-:W-:Y:S01]  /*aaa0*/  FFMA.FTZ R8, R8, -UR17, R185 ;  /* 0x8000001108087c23 */ /* 0x000fe200080100b9 */
[----:B------:R-:W-:Y:S01]  /*aab0*/  ISETP.GE.AND P6, PT, R6, R250, PT ;  /* 0x000000fa0600720c */ /* 0x000fe20003fc6270 */
[----:B------:R-:W-:Y:S01]  /*aac0*/  FFMA.FTZ R4, R4, -UR17, R187 ;  /* 0x8000001104047c23 */ /* 0x000fe200080100bb */
[----:B------:R-:W-:-:S02]  /*aad0*/  ISETP.GE.AND P1, PT, R6, R243, PT ;  /* 0x000000f30600720c */ /* 0x000fc40003f26270 */
[C---:B------:R-:W-:Y:S02]  /*aae0*/  ISETP.LT.OR P6, PT, R6.reuse, R251, P6 ;  /* 0x000000fb0600720c */ /* 0x040fe400037c1670 */
[----:B------:R-:W-:Y:S02]  /*aaf0*/  ISETP.LT.OR P1, PT, R6, R248, P1 ;  /* 0x000000f80600720c */ /* 0x000fe40000f21670 */
[----:B------:R-:W-:Y:S02]  /*ab00*/  FSEL R174, R8, -INF , !P6 ;  /* 0xff80000008ae7808 */ /* 0x000fe40007000000 */
[----:B------:R-:W-:Y:S01]  /*ab10*/  FSEL R28, R4, -INF , !P1 ;  /* 0xff800000041c7808 */ /* 0x000fe20004800000 */
[----:B------:R-:W-:Y:S08]  /*ab20*/  @!P0 BRA `(.L_x_306) ;  /* 0x0000000800548947 */ /* 0x000ff00003800000 */
[----:B------:R-:W-:Y:S01]  /*ab30*/  UIADD3 UR22, UR22, -0x3, URZ ;  /* 0xfffffffd16167890 */ /* 0x000fe2000fffe03f */
[----:B------:R-:W1:Y:S01]  /*ab40*/  @!P5 LDC.64 R8, c[0x0][0x218] ;  /* 0x00008600ff08db82 */ /* 0x000e620000000a00 */
[----:B------:R2:W-:Y:S01]  /*ab50*/  @P5 STS.128 [R242+0x8000], RZ ;  /* 0x008000fff2005388 */ /* 0x0005e20000000c00 */
[----:B------:R-:W-:Y:S01]  /*ab60*/  BSSY B0, `(.L_x_307) ;  /* 0x0000090000007945 */ /* 0x000fe20003800000 */
[----:B------:R-:W-:Y:S02]  /*ab70*/  USHF.R.S32.HI UR4, URZ, 0x1f, UR22 ;  /* 0x0000001f3f047899 */ /* 0x000fe40008011416 */
[----:B------:R-:W-:Y:S02]  /*ab80*/  UIMAD.WIDE.U32 UR6, UR22, UR12, URZ ;  /* 0x0000000c160672a5 */ /* 0x000fe4000f8e003f */
[----:B------:R-:W-:Y:S01]  /*ab90*/  UIMAD UR4, UR4, UR12, URZ ;  /* 0x0000000c040472a4 */ /* 0x000fe2000f8e023f */
[----:B------:R-:W3:Y:S03]  /*aba0*/  @!P4 LDC.64 R6, c[0x0][0x218] ;  /* 0x00008600ff06cb82 */ /* 0x000ee60000000a00 */
[----:B------:R-:W-:Y:S01]  /*abb0*/  UIMAD UR4, UR22, UR13, UR4 ;  /* 0x0000000d160472a4 */ /* 0x000fe2000f8e0204 */
[----:B------:R-:W-:-:S02]  /*abc0*/  IMAD.U32 R18, RZ, RZ, UR6 ;  /* 0x00000006ff127e24 */ /* 0x000fc4000f8e00ff */
[----:B------:R-:W-:Y:S01]  /*abd0*/  IMAD.U32 R19, RZ, RZ, UR7 ;  /* 0x00000007ff137e24 */ /* 0x000fe2000f8e00ff */
[----:B------:R-:W-:Y:S01]  /*abe0*/  UIADD3 UR4, UR7, UR4, URZ ;  /* 0x0000000407047290 */ /* 0x000fe2000fffe03f */
[----:B------:R-:W4:Y:S01]  /*abf0*/  @!P3 LDC.64 R4, c[0x0][0x218] ;  /* 0x00008600ff04bb82 */ /* 0x000f220000000a00 */
[----:B------:R-:W-:-:S04]  /*ac00*/  LEA R15, P0, R18, R244, 0x6 ;  /* 0x000000f4120f7211 */ /* 0x000fc800078030ff */
[----:B------:R-:W-:-:S03]  /*ac10*/  IMAD.U32 R17, RZ, RZ, UR4 ;  /* 0x00000004ff117e24 */ /* 0x000fc6000f8e00ff */
[----:B------:R-:W5:Y:S02]  /*ac20*/  @!P2 LDC.64 R12, c[0x0][0x218] ;  /* 0x00008600ff0cab82 */ /* 0x000f640000000a00 */
[----:B------:R-:W-:Y:S02]  /*ac30*/  LEA.HI.X R18, R18, R247, R17, 0x6, P0 ;  /* 0x000000f712127211 */ /* 0x000fe400000f3411 */
[----:B-1----:R-:W-:-:S04]  /*ac40*/  @!P5 LEA R16, P0, R15, R8, 0x1 ;  /* 0x000000080f10d211 */ /* 0x002fc800078008ff */
[----:B------:R-:W1:Y:S01]  /*ac50*/  @!P5 LDC.64 R10, c[0x0][0x218] ;  /* 0x00008600ff0adb82 */ /* 0x000e620000000a00 */
[C---:B---3--:R-:W-:Y:S02]  /*ac60*/  @!P4 LEA R34, P1, R15.reuse, R6, 0x1 ;  /* 0x000000060f22c211 */ /* 0x048fe400078208ff */
[C-C-:B------:R-:W-:Y:S02]  /*ac70*/  @!P5 LEA.HI.X R17, R15.reuse, R9, R18.reuse, 0x1, P0 ;  /* 0x000000090f11d211 */ /* 0x140fe400000f0c12 */
[C-C-:B------:R-:W-:Y:S02]  /*ac80*/  @!P4 LEA.HI.X R35, R15.reuse, R7, R18.reuse, 0x1, P1 ;  /* 0x000000070f23c211 */ /* 0x140fe400008f0c12 */
        /* <DEDUP_REMOVED lines=9> */
[----:B------:R-:W2:Y:S01]  /*ad20*/  @!P3 LDC.64 R6, c[0x0][0x218] ;  /* 0x00008600ff06bb82 */ /* 0x000ea20000000a00 */
        /* <DEDUP_REMOVED lines=24> */
[----:B----4-:R-:W4:Y:S02]  /*aeb0*/  @!P5 LDC.64 R16, c[0x0][0x218] ;  /* 0x00008600ff10db82 */ /* 0x010f240000000a00 */
[----:B------:R-:W-:Y:S01]  /*aec0*/  @!PT LDS RZ, [RZ] ;  /* 0x00000000fffff984 */ /* 0x000fe20000000800 */
[----:B------:R-:W-:Y:S01]  /*aed0*/  @!PT LDS RZ, [RZ] ;  /* 0x00000000fffff984 */ /* 0x000fe20000000800 */
[----:B------:R-:W-:Y:S01]  /*aee0*/  @!PT LDS RZ, [RZ] ;  /* 0x00000000fffff984 */ /* 0x000fe20000000800 */
[----:B------:R-:W-:Y:S04]  /*aef0*/  @!P5 LDGSTS.E.BYPASS.LTC128B.128 [R242+0x8800], desc[UR34][R186.64] ;  /* 0x08800000baf2dfae */ /* 0x000fe8000b901d62 */
[----:B------:R3:W-:Y:S02]  /*af00*/  @P4 STS.128 [R242+0xa800], RZ ;  /* 0x00a800fff2004388 */ /* 0x0007e40000000c00 */
[----:B------:R-:W3:Y:S01]  /*af10*/  @!P3 LDC.64 R12, c[0x0][0x218] ;  /* 0x00008600ff0cbb82 */ /* 0x000ee20000000a00 */
[C---:B-----5:R-:W-:Y:S01]  /*af20*/  @!P2 LEA R34, P0, R19.reuse, R4, 0x1 ;  /* 0x000000041322a211 */ /* 0x060fe200078008ff */
[----:B------:R-:W-:Y:S01]  /*af30*/  @!PT LDS RZ, [RZ] ;  /* 0x00000000fffff984 */ /* 0x000fe20000000800 */
[----:B------:R-:W-:Y:S01]  /*af40*/  @!PT LDS RZ, [RZ] ;  /* 0x00000000fffff984 */ /* 0x000fe20000000800 */
[----:B------:R-:W-:Y:S01]  /*af50*/  @!PT LDS RZ, [RZ] ;  /* 0x00000000fffff984 */ /* 0x000fe20000000800 */
[----:B------:R1:W-:Y:S01]  /*af60*/  @!P4 LDGSTS.E.BYPASS.LTC128B.128 [R242+0xa800], desc[UR34][R168.64+0x80] ;  /* 0x0a800080a8f2cfae */ /* 0x0003e2000b901d62 */
[----:B--2---:R-:W-:-:S03]  /*af70*/  @!P3 LEA R22, P1, R19, R6, 0x1 ;  /* 0x000000061316b211 */ /* 0x004fc600078208ff */
[----:B------:R2:W-:Y:S01]  /*af80*/  @P3 STS.128 [R242+0xc800], RZ ;  /* 0x00c800fff2003388 */ /* 0x0005e20000000c00 */
[C-C-:B------:R-:W-:Y:S01]  /*af90*/  @!P2 LEA.HI.X R35, R19.reuse, R5, R18.reuse, 0x1, P0 ;  /* 0x000000051323a211 */ /* 0x140fe200000f0c12 */
[----:B------:R-:W5:Y:S01]  /*afa0*/  @!P2 LDC.64 R10, c[0x0][0x218] ;  /* 0x00008600ff0aab82 */ /* 0x000f620000000a00 */
[C---:B------:R-:W-:Y:S02]  /*afb0*/  @!P3 LEA.HI.X R23, R19.reuse, R7, R18, 0x1, P1 ;  /* 0x000000071317b211 */ /* 0x040fe400008f0c12 */
[----:B------:R-:W-:-:S03]  /*afc0*/  IADD3 R19, P1, R19, UR40, RZ ;  /* 0x0000002813137c10 */ /* 0x000fc6000ff3e0ff */
[----:B------:R-:W-:Y:S01]  /*afd0*/  @!PT LDS RZ, [RZ] ;  /* 0x00000000fffff984 */ /* 0x000fe20000000800 */
[----:B------:R-:W-:Y:S01]  /*afe0*/  @!PT LDS RZ, [RZ] ;  /* 0x00000000fffff984 */ /* 0x000fe20000000800 */
[----:B------:R-:W-:Y:S01]  /*aff0*/  @!PT LDS RZ, [RZ] ;  /* 0x00000000fffff984 */ /* 0x000fe20000000800 */
[----:B------:R2:W-:Y:S01]  /*b000*/  @!P3 LDGSTS.E.BYPASS.LTC128B.128 [R242+0xc800], desc[UR34][R22.64+0x100] ;  /* 0x0c80010016f2bfae */ /* 0x0005e2000b901d62 */
[----:B------:R-:W-:Y:S01]  /*b010*/  IADD3.X R18, R18, UR39, RZ, P1, !PT ;  /* 0x0000002712127c10 */ /* 0x000fe20008ffe4ff */
[----:B------:R-:W2:Y:S01]  /*b020*/  @!P5 LDC.64 R8, c[0x0][0x218] ;  /* 0x00008600ff08db82 */ /* 0x000ea20000000a00 */
[C---:B----4-:R-:W-:Y:S01]  /*b030*/  @!P5 LEA R16, P0, R19.reuse, R16, 0x1 ;  /* 0x000000101310d211 */ /* 0x050fe200078008ff */
[----:B------:R4:W-:Y:S03]  /*b040*/  @P2 STS.128 [R242+0xe800], RZ ;  /* 0x00e800fff2002388 */ /* 0x0009e60000000c00 */
[C---:B------:R-:W-:Y:S01]  /*b050*/  @!P5 LEA.HI.X R17, R19.reuse, R17, R18, 0x1, P0 ;  /* 0x000000111311d211 */ /* 0x040fe200000f0c12 */
[----:B------:R-:W-:Y:S01]  /*b060*/  @!PT LDS RZ, [RZ] ;  /* 0x00000000fffff984 */ /* 0x000fe20000000800 */
[----:B------:R-:W-:Y:S01]  /*b070*/  @!PT LDS RZ, [RZ] ;  /* 0x00000000fffff984 */ /* 0x000fe20000000800 */
[----:B------:R-:W-:Y:S01]  /*b080*/  @!PT LDS RZ, [RZ] ;  /* 0x00000000fffff984 */ /* 0x000fe20000000800 */
[----:B------:R4:W-:Y:S02]  /*b090*/  @!P2 LDGSTS.E.BYPASS.LTC128B.128 [R242+0xe800], desc[UR34][R34.64+0x180] ;  /* 0x0e80018022f2afae */ /* 0x0009e4000b901d62 */
[----:B------:R-:W4:Y:S01]  /*b0a0*/  @!P4 LDC.64 R6, c[0x0][0x218] ;  /* 0x00008600ff06cb82 */ /* 0x000f220000000a00 */
[C---:B---3--:R-:W-:Y:S01]  /*b0b0*/  @!P3 LEA R12, P6, R19.reuse, R12, 0x1 ;  /* 0x0000000c130cb211 */ /* 0x048fe200078c08ff */
[----:B------:R3:W-:Y:S01]  /*b0c0*/  @P5 STS.128 [R242+0x9000], RZ ;  /* 0x009000fff2005388 */ /* 0x0007e20000000c00 */
[----:B-1----:R-:W-:-:S03]  /*b0d0*/  @!P4 LEA R168, P0, R19, R14, 0x1 ;  /* 0x0000000e13a8c211 */ /* 0x002fc600078008ff */
[----:B------:R-:W-:Y:S01]  /*b0e0*/  @!PT LDS RZ, [RZ] ;  /* 0x00000000fffff984 */ /* 0x000fe20000000800 */
[----:B------:R-:W-:Y:S01]  /*b0f0*/  @!PT LDS RZ, [RZ] ;  /* 0x00000000fffff984 */ /* 0x000fe20000000800 */
[----:B------:R-:W-:Y:S01]  /*b100*/  @!PT LDS RZ, [RZ] ;  /* 0x00000000fffff984 */ /* 0x000fe20000000800 */
[----:B------:R3:W-:Y:S01]  /*b110*/  @!P5 LDGSTS.E.BYPASS.LTC128B.128 [R242+0x9000], desc[UR34][R16.64] ;  /* 0x0900000010f2dfae */ /* 0x0007e2000b901d62 */
[C-C-:B------:R-:W-:Y:S01]  /*b120*/  @!P3 LEA.HI.X R13, R19.reuse, R13, R18.reuse, 0x1, P6 ;  /* 0x0000000d130db211 */ /* 0x140fe200030f0c12 */
[----:B------:R-:W1:Y:S01]  /*b130*/  @!P3 LDC.64 R4, c[0x0][0x218] ;  /* 0x00008600ff04bb82 */ /* 0x000e620000000a00 */
[C-C-:B------:R-:W-:Y:S01]  /*b140*/  @!P4 LEA.HI.X R169, R19.reuse, R15, R18.reuse, 0x1, P0 ;  /* 0x0000000f13a9c211 */ /* 0x140fe200000f0c12 */
[----:B------:R3:W-:Y:S01]  /*b150*/  @P4 STS.128 [R242+0xb000], RZ ;  /* 0x00b000fff2004388 */ /* 0x0007e20000000c00 */
[C---:B------:R-:W-:Y:S02]  /*b160*/  IADD3 R14, P0, R19.reuse, UR40, RZ ;  /* 0x00000028130e7c10 */ /* 0x040fe4000ff1e0ff */
[C---:B-----5:R-:W-:Y:S01]  /*b170*/  @!P2 LEA R10, P1, R19.reuse, R10, 0x1 ;  /* 0x0000000a130aa211 */ /* 0x060fe200078208ff */
[----:B------:R-:W-:Y:S01]  /*b180*/  @!PT LDS RZ, [RZ] ;  /* 0x00000000fffff984 */ /* 0x000fe20000000800 */
[----:B------:R-:W-:Y:S01]  /*b190*/  @!PT LDS RZ, [RZ] ;  /* 0x00000000fffff984 */ /* 0x000fe20000000800 */
[----:B------:R-:W-:Y:S01]  /*b1a0*/  @!PT LDS RZ, [RZ] ;  /* 0x00000000fffff984 */ /* 0x000fe20000000800 */
[----:B------:R3:W-:Y:S01]  /*b1b0*/  @!P4 LDGSTS.E.BYPASS.LTC128B.128 [R242+0xb000], desc[UR34][R168.64+0x80] ;  /* 0x0b000080a8f2cfae */ /* 0x0007e2000b901d62 */
[----:B------:R-:W-:Y:S02]  /*b1c0*/  IADD3.X R15, R18, UR39, RZ, P0, !PT ;  /* 0x00000027120f7c10 */ /* 0x000fe400087fe4ff */
[----:B--2---:R-:W-:Y:S01]  /*b1d0*/  @!P5 LEA R8, P6, R14, R8, 0x1 ;  /* 0x000000080e08d211 */ /* 0x004fe200078c08ff */
[----:B------:R3:W-:Y:S01]  /*b1e0*/  @P3 STS.128 [R242+0xd000], RZ ;  /* 0x00d000fff2003388 */ /* 0x0007e20000000c00 */
[----:B------:R-:W-:-:S02]  /*b1f0*/  @!P2 LEA.HI.X R11, R19, R11, R18, 0x1, P1 ;  /* 0x0000000b130ba211 */ /* 0x000fc400008f0c12 */
        /* <DEDUP_REMOVED lines=11> */
[----:B------:R3:W-:Y:S01]  /*b2b0*/  @!P2 LDGSTS.E.BYPASS.LTC128B.128 [R242+0xf000], desc[UR34][R10.64+0x180] ;  /* 0x0f0001800af2afae */ /* 0x0007e2000b901d62 */
[----:B-1----:R-:W-:-:S03]  /*b2c0*/  @!P3 LEA R4, P0, R14, R4, 0x1 ;  /* 0x000000040e04b211 */ /* 0x002fc600078008ff */
        /* <DEDUP_REMOVED lines=25> */
.L_x_308:
[----:B------:R-:W-:Y:S05]  /*b460*/  BSYNC B0 ;  /* 0x0000000000007941 */ /* 0x000fea0003800000 */
.L_x_307:
[----:B------:R-:W0:Y:S02]  /*b470*/  LDGDEPBAR ;  /* 0x00000000000079af */ /* 0x000e240000000000 */
.L_x_306:
[----:B-1-3--:R-:W-:Y:S01]  /*b480*/  FMNMX.FTZ R5, R164, R2, !PT ;  /* 0x00000002a4057209 */ /* 0x00afe20007810000 */
        /* <DEDUP_REMOVED lines=30> */
[----:B------:R-:W-:-:S04]  /*b670*/  FMNMX.FTZ R5, R176, R5, !PT ;  /* 0x00000005b0057209 */ /* 0x000fc80007810000 */
[----:B------:R-:W-:Y:S02]  /*b680*/  FMNMX.FTZ R6, R174, R5, !PT ;  /* 0x00000005ae067209 */ /* 0x000fe40007810000 */
[----:B------:R-:W-:-:S03]  /*b690*/  FMNMX.FTZ R5, R29, R4, !PT ;  /* 0x000000041d057209 */ /* 0x000fc60007810000 */
[----:B------:R-:W1:Y:S01]  /*b6a0*/  SHFL.BFLY PT, R7, R6, 0x2, 0x1f ;  /* 0x0c401f0006077f89 */ /* 0x000e6200000e0000 */
        /* <DEDUP_REMOVED lines=8> */
[C---:B------:R-:W-:Y:S01]  /*b730*/  FMUL.FTZ R175, R170.reuse, UR10 ;  /* 0x0000000aaaaf7c20 */ /* 0x040fe20008410000 */
[----:B--2---:R-:W-:Y:S02]  /*b740*/  FMNMX.FTZ R168, R5, R168, !PT ;  /* 0x000000a805a87209 */ /* 0x004fe40007810000 */
[----:B------:R-:W-:Y:S02]  /*b750*/  FSEL R5, R170, RZ, P1 ;  /* 0x000000ffaa057208 */ /* 0x000fe40000800000 */
[C---:B------:R-:W-:Y:S01]  /*b760*/  FSETP.NEU.FTZ.AND P0, PT, R168.reuse, -INF , PT ;  /* 0xff800000a800780b */ /* 0x040fe20003f1d000 */
[----:B------:R-:W-:Y:S01]  /*b770*/  FMUL.FTZ R30, R168, UR10 ;  /* 0x0000000aa81e7c20 */ /* 0x000fe20008410000 */
[----:B------:R-:W-:Y:S01]  /*b780*/  FSEL R175, R175, RZ, P1 ;  /* 0x000000ffafaf7208 */ /* 0x000fe20000800000 */
[----:B------:R-:W-:Y:S01]  /*b790*/  FADD.FTZ R4, R164, -R5 ;  /* 0x80000005a4047221 */ /* 0x000fe20000010000 */
[----:B------:R-:W-:-:S02]  /*b7a0*/  FSEL R6, R168, RZ, P0 ;  /* 0x000000ffa8067208 */ /* 0x000fc40000000000 */
[----:B------:R-:W-:Y:S01]  /*b7b0*/  FSEL R30, R30, RZ, P0 ;  /* 0x000000ff1e1e7208 */ /* 0x000fe20000000000 */
[--C-:B------:R-:W-:Y:S01]  /*b7c0*/  FFMA.FTZ R169, R2, UR10, -R175.reuse ;  /* 0x0000000a02a97c23 */ /* 0x100fe200080108af */
[--C-:B------:R-:W-:Y:S01]  /*b7d0*/  FFMA.FTZ R34, R0, UR10, -R175.reuse ;  /* 0x0000000a00227c23 */ /* 0x100fe200080108af */
[----:B------:R-:W-:Y:S01]  /*b7e0*/  FADD.FTZ R6, R3, -R6 ;  /* 0x8000000603067221 */ /* 0x000fe20000010000 */
[--C-:B------:R-:W-:Y:S01]  /*b7f0*/  FFMA.FTZ R35, R172, UR10, -R175.reuse ;  /* 0x0000000aac237c23 */ /* 0x100fe200080108af */
[--C-:B------:R-:W-:Y:S01]  /*b800*/  FFMA.FTZ R32, R32, UR10, -R175.reuse ;  /* 0x0000000a20207c23 */ /* 0x100fe200080108af */
[--C-:B------:R-:W-:Y:S01]  /*b810*/  FFMA.FTZ R33, R177, UR10, -R30.reuse ;  /* 0x0000000ab1217c23 */ /* 0x100fe2000801081e */
[--C-:B------:R-:W-:Y:S01]  /*b820*/  FFMA.FTZ R2, R199, UR10, -R30.reuse ;  /* 0x0000000ac7027c23 */ /* 0x100fe2000801081e */
[--C-:B------:R-:W-:Y:S01]  /*b830*/  FFMA.FTZ R0, R197, UR10, -R30.reuse ;  /* 0x0000000ac5007c23 */ /* 0x100fe2000801081e */
[--C-:B------:R-:W-:Y:S01]  /*b840*/  FFMA.FTZ R171, R171, UR10, -R30.reuse ;  /* 0x0000000aabab7c23 */ /* 0x100fe2000801081e */
[----:B------:R-:W-:Y:S01]  /*b850*/  FMUL.FTZ R172, R4, UR10 ;  /* 0x0000000a04ac7c20 */ /* 0x000fe20008410000 */
[----:B------:R-:W-:Y:S01]  /*b860*/  FMUL.FTZ R164, R6, UR10 ;  /* 0x0000000a06a47c20 */ /* 0x000fe20008410000 */
[----:B------:R-:W-:Y:S01]  /*b870*/  MUFU.EX2 R169, R169 ;  /* 0x000000a900a97308 */ /* 0x000fe20000000800 */
[--C-:B------:R-:W-:Y:S01]  /*b880*/  FFMA.FTZ R188, R21, UR10, -R30.reuse ;  /* 0x0000000a15bc7c23 */ /* 0x100fe2000801081e */
[--C-:B------:R-:W-:Y:S01]  /*b890*/  FFMA.FTZ R186, R181, UR10, -R30.reuse ;  /* 0x0000000ab5ba7c23 */ /* 0x100fe2000801081e */
[----:B------:R-:W-:Y:S01]  /*b8a0*/  LDSM.16.MT88.4 R20, [R220+0x10800] ;  /* 0x01080000dc14783b */ /* 0x000fe20000004200 */
[--C-:B------:R-:W-:Y:S01]  /*b8b0*/  FFMA.FTZ R3, R200, UR10, -R175.reuse ;  /* 0x0000000ac8037c23 */ /* 0x100fe200080108af */
[--C-:B------:R-:W-:Y:S01]  /*b8c0*/  FFMA.FTZ R182, R182, UR10, -R175.reuse ;  /* 0x0000000ab6b67c23 */ /* 0x100fe200080108af */
[--C-:B------:R-:W-:Y:S01]  /*b8d0*/  FFMA.FTZ R177, R26, UR10, -R175.reuse ;  /* 0x0000000a1ab17c23 */ /* 0x100fe200080108af */
[--C-:B------:R-:W-:Y:S01]  /*b8e0*/  FFMA.FTZ R184, R24, UR10, -R175.reuse ;  /* 0x0000000a18b87c23 */ /* 0x100fe200080108af */
[----:B------:R-:W1:Y:S01]  /*b8f0*/  MUFU.EX2 R34, R34 ;  /* 0x0000002200227308 */ /* 0x000e620000000800 */
[--C-:B------:R-:W-:Y:S01]  /*b900*/  FFMA.FTZ R179, R179, UR10, -R30.reuse ;  /* 0x0000000ab3b37c23 */ /* 0x100fe2000801081e */
[--C-:B------:R-:W-:Y:S01]  /*b910*/  FFMA.FTZ R181, R25, UR10, -R30.reuse ;  /* 0x0000000a19b57c23 */ /* 0x100fe2000801081e */
[--C-:B------:R-:W-:Y:S01]  /*b920*/  FFMA.FTZ R185, R196, UR10, -R175.reuse ;  /* 0x0000000ac4b97c23 */ /* 0x100fe200080108af */
[----:B------:R-:W-:Y:S01]  /*b930*/  LDSM.16.MT88.4 R24, [R221+0x10800] ;  /* 0x01080000dd18783b */ /* 0x000fe20000004200 */
[--C-:B------:R-:W-:Y:S01]  /*b940*/  FFMA.FTZ R190, R194, UR10, -R175.reuse ;  /* 0x0000000ac2be7c23 */ /* 0x100fe200080108af */
[--C-:B------:R-:W-:Y:S01]  /*b950*/  FFMA.FTZ R187, R198, UR10, -R175.reuse ;  /* 0x0000000ac6bb7c23 */ /* 0x100fe200080108af */
[--C-:B------:R-:W-:Y:S01]  /*b960*/  FFMA.FTZ R192, R192, UR10, -R175.reuse ;  /* 0x0000000ac0c07c23 */ /* 0x100fe200080108af */
[----:B------:R-:W-:Y:S01]  /*b970*/  MUFU.EX2 R35, R35 ;  /* 0x0000002300237308 */ /* 0x000fe20000000800 */
        /* <DEDUP_REMOVED lines=8> */
[----:B-1----:R-:W-:Y:S01]  /*ba00*/  F2FP.F16.F32.PACK_AB R4, R34, R169 ;  /* 0x000000a92204723e */ /* 0x002fe200000000ff */
[----:B------:R-:W-:Y:S01]  /*ba10*/  FFMA.FTZ R175, R174, UR10, -R175 ;  /* 0x0000000aaeaf7c23 */ /* 0x000fe200080108af */
[--C-:B------:R-:W-:Y:S01]  /*ba20*/  FFMA.FTZ R173, R173, UR10, -R30.reuse ;  /* 0x0000000aadad7c23 */ /* 0x100fe2000801081e */
[--C-:B------:R-:W-:Y:S01]  /*ba30*/  FFMA.FTZ R174, R31, UR10, -R30.reuse ;  /* 0x0000000a1fae7c23 */ /* 0x100fe2000801081e */
[--C-:B------:R-:W-:Y:S01]  /*ba40*/  FFMA.FTZ R178, R29, UR10, -R30.reuse ;  /* 0x0000000a1db27c23 */ /* 0x100fe2000801081e */
[----:B------:R-:W-:-:S02]  /*ba50*/  FFMA.FTZ R193, R28, UR10, -R30 ;  /* 0x0000000a1cc17c23 */ /* 0x000fc4000801081e */
[----:B------:R-:W-:Y:S01]  /*ba60*/  MUFU.EX2 R33, R33 ;  /* 0x0000002100217308 */ /* 0x000fe20000000800 */
[----:B------:R-:W-:Y:S07]  /*ba70*/  LDSM.16.MT88.4 R28, [R221+0x13800] ;  /* 0x01380000dd1c783b */ /* 0x000fee0000004200 */
[----:B------:R-:W1:Y:S01]  /*ba80*/  MUFU.EX2 R2, R2 ;  /* 0x0000000200027308 */ /* 0x000e620000000800 */
[----:B--2---:R-:W-:-:S07]  /*ba90*/  F2FP.F16.F32.PACK_AB R6, R32, R35 ;  /* 0x000000232006723e */ /* 0x004fce00000000ff */
        /* <DEDUP_REMOVED lines=14> */
[----:B------:R-:W-:Y:S01]  /*bb80*/  FMUL.FTZ R149, R149, R172 ;  /* 0x000000ac95957220 */ /* 0x000fe20000410000 */
[-C--:B---3--:R-:W-:Y:S01]  /*bb90*/  FMUL.FTZ R162, R162, R164.reuse ;  /* 0x000000a4a2a27220 */ /* 0x088fe20000410000 */
[-C--:B------:R-:W-:Y:S01]  /*bba0*/  FMUL.FTZ R163, R163, R164.reuse ;  /* 0x000000a4a3a37220 */ /* 0x080fe20000410000 */
[-C--:B------:R-:W-:Y:S01]  /*bbb0*/  FMUL.FTZ R158, R158, R164.reuse ;  /* 0x000000a49e9e7220 */ /* 0x080fe20000410000 */
[-C--:B------:R-:W-:Y:S01]  /*bbc0*/  FMUL.FTZ R159, R159, R164.reuse ;  /* 0x000000a49f9f7220 */ /* 0x080fe20000410000 */
[-C--:B------:R-:W-:Y:S01]  /*bbd0*/  FMUL.FTZ R154, R154, R164.reuse ;  /* 0x000000a49a9a7220 */ /* 0x080fe20000410000 */
[-C--:B------:R-:W-:Y:S01]  /*bbe0*/  FMUL.FTZ R155, R155, R164.reuse ;  /* 0x000000a49b9b7220 */ /* 0x080fe20000410000 */
[-C--:B------:R-:W-:Y:S01]  /*bbf0*/  FMUL.FTZ R150, R150, R164.reuse ;  /* 0x000000a496967220 */ /* 0x080fe20000410000 */
[----:B------:R-:W-:Y:S01]  /*bc00*/  FMUL.FTZ R151, R151, R164 ;  /* 0x000000a497977220 */ /* 0x000fe20000410000 */
[C---:B------:R-:W-:Y:S01]  /*bc10*/  HMMA.16816.F32 R160, R4.reuse, R16, R160 ;  /* 0x0000001004a0723c */ /* 0x040fe200000018a0 */
[-C--:B------:R-:W-:Y:S01]  /*bc20*/  FMUL.FTZ R144, R144, R172.reuse ;  /* 0x000000ac90907220 */ /* 0x080fe20000410000 */
[-C--:B------:R-:W-:Y:S01]  /*bc30*/  FMUL.FTZ R145, R145, R172.reuse ;  /* 0x000000ac91917220 */ /* 0x080fe20000410000 */
[-C--:B------:R-:W-:Y:S01]  /*bc40*/  FMUL.FTZ R140, R140, R172.reuse ;  /* 0x000000ac8c8c7220 */ /* 0x080fe20000410000 */
[----:B------:R-:W-:Y:S01]  /*bc50*/  FMUL.FTZ R141, R141, R172 ;  /* 0x000000ac8d8d7220 */ /* 0x000fe20000410000 */
[-C--:B------:R-:W-:Y:S01]  /*bc60*/  FMUL.FTZ R146, R146, R164.reuse ;  /* 0x000000a492927220 */ /* 0x080fe20000410000 */
[C---:B------:R-:W-:Y:S01]  /*bc70*/  HMMA.16816.F32 R156, R4.reuse, R18, R156 ;  /* 0x00000012049c723c */ /* 0x040fe2000000189c */
[----:B------:R-:W1:Y:S01]  /*bc80*/  LDSM.16.MT88.4 R16, [R220+0x10000] ;  /* 0x01000000dc10783b */ /* 0x000e620000004200 */
[-C--:B------:R-:W-:Y:S01]  /*bc90*/  FMUL.FTZ R147, R147, R164.reuse ;  /* 0x000000a493937220 */ /* 0x080fe20000410000 */
[-C--:B------:R-:W-:Y:S01]  /*bca0*/  FMUL.FTZ R142, R142, R164.reuse ;  /* 0x000000a48e8e7220 */ /* 0x080fe20000410000 */
[----:B------:R-:W-:Y:S01]  /*bcb0*/  FMUL.FTZ R143, R143, R164 ;  /* 0x000000a48f8f7220 */ /* 0x000fe20000410000 */
[-C--:B------:R-:W-:Y:S01]  /*bcc0*/  FMUL.FTZ R136, R136, R172.reuse ;  /* 0x000000ac88887220 */ /* 0x080fe20000410000 */
[C---:B------:R-:W-:Y:S01]  /*bcd0*/  HMMA.16816.F32 R152, R4.reuse, R12, R152 ;  /* 0x0000000c0498723c */ /* 0x040fe20000001898 */
[-C--:B------:R-:W-:Y:S01]  /*bce0*/  FMUL.FTZ R137, R137, R172.reuse ;  /* 0x000000ac89897220 */ /* 0x080fe20000410000 */
[-C--:B------:R-:W-:Y:S01]  /*bcf0*/  FMUL.FTZ R132, R132, R172.reuse ;  /* 0x000000ac84847220 */ /* 0x080fe20000410000 */
[----:B------:R-:W-:Y:S01]  /*bd00*/  FMUL.FTZ R133, R133, R172 ;  /* 0x000000ac85857220 */ /* 0x000fe20000410000 */
[-C--:B------:R-:W-:Y:S01]  /*bd10*/  FMUL.FTZ R138, R138, R164.reuse ;  /* 0x000000a48a8a7220 */ /* 0x080fe20000410000 */
[-C--:B------:R-:W-:Y:S01]  /*bd20*/  FMUL.FTZ R139, R139, R164.reuse ;  /* 0x000000a48b8b7220 */ /* 0x080fe20000410000 */
[C---:B------:R-:W-:Y:S01]  /*bd30*/  HMMA.16816.F32 R148, R4.reuse, R14, R148 ;  /* 0x0000000e0494723c */ /* 0x040fe20000001894 */
[----:B------:R-:W2:Y:S01]  /*bd40*/  LDSM.16.MT88.4 R12, [R224+0x12000] ;  /* 0x01200000e00c783b */ /* 0x000ea20000004200 */
[-C--:B------:R-:W-:Y:S01]  /*bd50*/  FMUL.FTZ R134, R134, R164.reuse ;  /* 0x000000a486867220 */ /* 0x080fe20000410000 */
[----:B------:R-:W-:Y:S01]  /*bd60*/  FMUL.FTZ R135, R135, R164 ;  /* 0x000000a487877220 */ /* 0x000fe20000410000 */
[-C--:B------:R-:W-:Y:S01]  /*bd70*/  FMUL.FTZ R36, R36, R172.reuse ;  /* 0x000000ac24247220 */ /* 0x080fe20000410000 */
[-C--:B------:R-:W-:Y:S01]  /*bd80*/  FMUL.FTZ R37, R37, R172.reuse ;  /* 0x000000ac25257220 */ /* 0x080fe20000410000 */
[C---:B------:R-:W-:Y:S01]  /*bd90*/  HMMA.16816.F32 R144, R4.reuse, R8, R144 ;  /* 0x000000080490723c */ /* 0x040fe20000001890 */
[-C--:B------:R-:W-:Y:S01]  /*bda0*/  FMUL.FTZ R40, R40, R172.reuse ;  /* 0x000000ac28287220 */ /* 0x080fe20000410000 */
[----:B------:R-:W-:Y:S01]  /*bdb0*/  FMUL.FTZ R41, R41, R172 ;  /* 0x000000ac29297220 */ /* 0x000fe20000410000 */
[-C--:B------:R-:W-:Y:S01]  /*bdc0*/  FMUL.FTZ R38, R38, R164.reuse ;  /* 0x000000a426267220 */ /* 0x080fe20000410000 */
[-C--:B------:R-:W-:Y:S01]  /*bdd0*/  FMUL.FTZ R39, R39, R164.reuse ;  /* 0x000000a427277220 */ /* 0x080fe20000410000 */
[-C--:B------:R-:W-:Y:S01]  /*bde0*/  FMUL.FTZ R42, R42, R164.reuse ;  /* 0x000000a42a2a7220 */ /* 0x080fe20000410000 */
[C---:B------:R-:W-:Y:S01]  /*bdf0*/  HMMA.16816.F32 R140, R4.reuse, R10, R140 ;  /* 0x0000000a048c723c */ /* 0x040fe2000000188c */
[----:B------:R-:W3:Y:S01]  /*be00*/  LDSM.16.MT88.4 R8, [R222+0x12000] ;  /* 0x01200000de08783b */ /* 0x000ee20000004200 */
        /* <DEDUP_REMOVED lines=15> */
[C---:B-1----:R-:W-:Y:S01]  /*bf00*/  HMMA.16816.F32 R136, R4.reuse, R16, R136 ;  /* 0x000000100488723c */ /* 0x042fe20000001888 */
[-C--:B------:R-:W-:Y:S01]  /*bf10*/  FMUL.FTZ R58, R58, R164.reuse ;  /* 0x000000a43a3a7220 */ /* 0x080fe20000410000 */
[----:B------:R-:W-:Y:S01]  /*bf20*/  FMUL.FTZ R59, R59, R164 ;  /* 0x000000a43b3b7220 */ /* 0x000fe20000410000 */
[-C--:B------:R-:W-:Y:S01]  /*bf30*/  FMUL.FTZ R60, R60, R172.reuse ;  /* 0x000000ac3c3c7220 */ /* 0x080fe20000410000 */
[-C--:B------:R-:W-:Y:S01]  /*bf40*/  FMUL.FTZ R61, R61, R172.reuse ;  /* 0x000000ac3d3d7220 */ /* 0x080fe20000410000 */
[-C--:B------:R-:W-:Y:S01]  /*bf50*/  FMUL.FTZ R64, R64, R172.reuse ;  /* 0x000000ac40407220 */ /* 0x080fe20000410000 */
[C---:B------:R-:W-:Y:S01]  /*bf60*/  HMMA.16816.F32 R132, R4.reuse, R18, R132 ;  /* 0x000000120484723c */ /* 0x040fe20000001884 */
[----:B------:R-:W1:Y:S01]  /*bf70*/  LDSM.16.MT88.4 R16, [R221+0x12000] ;  /* 0x01200000dd10783b */ /* 0x000e620000004200 */
[----:B------:R-:W-:Y:S01]  /*bf80*/  FMUL.FTZ R65, R65, R172 ;  /* 0x000000ac41417220 */ /* 0x000fe20000410000 */
[-C--:B------:R-:W-:Y:S01]  /*bf90*/  FMUL.FTZ R62, R62, R164.reuse ;  /* 0x000000a43e3e7220 */ /* 0x080fe20000410000 */
[-C--:B------:R-:W-:Y:S01]  /*bfa0*/  FMUL.FTZ R63, R63, R164.reuse ;  /* 0x000000a43f3f7220 */ /* 0x080fe20000410000 */
[-C--:B------:R-:W-:Y:S01]  /*bfb0*/  FMUL.FTZ R66, R66, R164.reuse ;  /* 0x000000a442427220 */ /* 0x080fe20000410000 */
[C---:B--2---:R-:W-:Y:S01]  /*bfc0*/  HMMA.16816.F32 R36, R4.reuse, R12, R36 ;  /* 0x0000000c0424723c */ /* 0x044fe20000001824 */
[----:B------:R-:W-:Y:S01]  /*bfd0*/  FMUL.FTZ R67, R67, R164 ;  /* 0x000000a443437220 */ /* 0x000fe20000410000 */
[-C--:B------:R-:W-:Y:S01]  /*bfe0*/  FMUL.FTZ R68, R68, R172.reuse ;  /* 0x000000ac44447220 */ /* 0x080fe20000410000 */
[-C--:B------:R-:W-:Y:S01]  /*bff0*/  FMUL.FTZ R69, R69, R172.reuse ;  /* 0x000000ac45457220 */ /* 0x080fe20000410000 */
[-C--:B------:R-:W-:Y:S01]  /*c000*/  FMUL.FTZ R72, R72, R172.reuse ;  /* 0x000000ac48487220 */ /* 0x080fe20000410000 */
[----:B------:R-:W-:Y:S01]  /*c010*/  FMUL.FTZ R73, R73, R172 ;  /* 0x000000ac49497220 */ /* 0x000fe20000410000 */
[C---:B------:R-:W-:Y:S01]  /*c020*/  HMMA.16816.F32 R40, R4.reuse, R14, R40 ;  /* 0x0000000e0428723c */ /* 0x040fe20000001828 */
[----:B------:R-:W2:Y:S01]  /*c030*/  LDSM.16.MT88.4 R12, [R220+0x12000] ;  /* 0x01200000dc0c783b */ /* 0x000ea20000004200 */
[-C--:B------:R-:W-:Y:S01]  /*c040*/  FMUL.FTZ R70, R70, R164.reuse ;  /* 0x000000a446467220 */ /* 0x080fe20000410000 */
[-C--:B------:R-:W-:Y:S01]  /*c050*/  FMUL.FTZ R71, R71, R164.reuse ;  /* 0x000000a447477220 */ /* 0x080fe20000410000 */
[-C--:B------:R-:W-:Y:S01]  /*c060*/  FMUL.FTZ R74, R74, R164.reuse ;  /* 0x000000a44a4a7220 */ /* 0x080fe20000410000 */
[----:B------:R-:W-:Y:S01]  /*c070*/  FMUL.FTZ R75, R75, R164 ;  /* 0x000000a44b4b7220 */ /* 0x000fe20000410000 */
[C---:B---3--:R-:W-:Y:S01]  /*c080*/  HMMA.16816.F32 R44, R4.reuse, R8, R44 ;  /* 0x00000008042c723c */ /* 0x048fe2000000182c */
[-C--:B------:R-:W-:Y:S01]  /*c090*/  FMUL.FTZ R76, R76, R172.reuse ;  /* 0x000000ac4c4c7220 */ /* 0x080fe20000410000 */
[-C--:B------:R-:W-:Y:S01]  /*c0a0*/  FMUL.FTZ R77, R77, R172.reuse ;  /* 0x000000ac4d4d7220 */ /* 0x080fe20000410000 */
[-C--:B------:R-:W-:Y:S01]  /*c0b0*/  FMUL.FTZ R80, R80, R172.reuse ;  /* 0x000000ac50507220 */ /* 0x080fe20000410000 */
[----:B------:R-:W-:Y:S01]  /*c0c0*/  FMUL.FTZ R81, R81, R172 ;  /* 0x000000ac51517220 */ /* 0x000fe20000410000 */
[-C--:B------:R-:W-:Y:S01]  /*c0d0*/  FMUL.FTZ R78, R78, R164.reuse ;  /* 0x000000a44e4e7220 */ /* 0x080fe20000410000 */
[C---:B------:R-:W-:Y:S01]  /*c0e0*/  HMMA.16816.F32 R48, R4.reuse, R10, R48 ;  /* 0x0000000a0430723c */ /* 0x040fe20000001830 */
[----:B------:R-:W3:Y:S01]  /*c0f0*/  LDSM.16.MT88.4 R8, [R224+0x14000] ;  /* 0x01400000e008783b */ /* 0x000ee20000004200 */
        /* <DEDUP_REMOVED lines=12> */
[----:B------:R-:W-:Y:S01]  /*c1c0*/  FMUL.FTZ R93, R93, R172 ;  /* 0x000000ac5d5d7220 */ /* 0x000fe20000410000 */
[-C--:B------:R-:W-:Y:S01]  /*c1d0*/  FMUL.FTZ R94, R94, R164.reuse ;  /* 0x000000a45e5e7220 */ /* 0x080fe20000410000 */
[----:B------:R-:W-:Y:S01]  /*c1e0*/  FMUL.FTZ R95, R95, R164 ;  /* 0x000000a45f5f7220 */ /* 0x000fe20000410000 */
[C---:B-1----:R-:W-:Y:S01]  /*c1f0*/  HMMA.16816.F32 R52, R4.reuse, R16, R52 ;  /* 0x000000100434723c */ /* 0x042fe20000001834 */
[-C--:B------:R-:W-:Y:S01]  /*c200*/  FMUL.FTZ R96, R96, R172.reuse ;  /* 0x000000ac60607220 */ /* 0x080fe20000410000 */
[----:B------:R-:W-:Y:S01]  /*c210*/  FMUL.FTZ R97, R97, R172 ;  /* 0x000000ac61617220 */ /* 0x000fe20000410000 */
[-C--:B------:R-:W-:Y:S01]  /*c220*/  FMUL.FTZ R98, R98, R164.reuse ;  /* 0x000000a462627220 */ /* 0x080fe20000410000 */
[----:B------:R-:W-:Y:S01]  /*c230*/  FMUL.FTZ R99, R99, R164 ;  /* 0x000000a463637220 */ /* 0x000fe20000410000 */
[-C--:B------:R-:W-:Y:S01]  /*c240*/  FMUL.FTZ R100, R100, R172.reuse ;  /* 0x000000ac64647220 */ /* 0x080fe20000410000 */
[C---:B------:R-:W-:Y:S01]  /*c250*/  HMMA.16816.F32 R56, R4.reuse, R18, R56 ;  /* 0x000000120438723c */ /* 0x040fe20000001838 */
[----:B------:R-:W1:Y:S01]  /*c260*/  LDSM.16.MT88.4 R16, [R222+0x14000] ;  /* 0x01400000de10783b */ /* 0x000e620000004200 */
[----:B------:R-:W-:Y:S01]  /*c270*/  FMUL.FTZ R101, R101, R172 ;  /* 0x000000ac65657220 */ /* 0x000fe20000410000 */
[-C--:B------:R-:W-:Y:S01]  /*c280*/  FMUL.FTZ R102, R102, R164.reuse ;  /* 0x000000a466667220 */ /* 0x080fe20000410000 */
[----:B------:R-:W-:Y:S01]  /*c290*/  FMUL.FTZ R103, R103, R164 ;  /* 0x000000a467677220 */ /* 0x000fe20000410000 */
[-C--:B------:R-:W-:Y:S01]  /*c2a0*/  FMUL.FTZ R104, R104, R172.reuse ;  /* 0x000000ac68687220 */ /* 0x080fe20000410000 */
[C---:B--2---:R-:W-:Y:S01]  /*c2b0*/  HMMA.16816.F32 R60, R4.reuse, R12, R60 ;  /* 0x0000000c043c723c */ /* 0x044fe2000000183c */
[----:B------:R-:W-:Y:S01]  /*c2c0*/  FMUL.FTZ R105, R105, R172 ;  /* 0x000000ac69697220 */ /* 0x000fe20000410000 */
[-C--:B------:R-:W-:Y:S01]  /*c2d0*/  FMUL.FTZ R106, R106, R164.reuse ;  /* 0x000000a46a6a7220 */ /* 0x080fe20000410000 */
[----:B------:R-:W-:Y:S01]  /*c2e0*/  FMUL.FTZ R107, R107, R164 ;  /* 0x000000a46b6b7220 */ /* 0x000fe20000410000 */
[-C--:B------:R-:W-:Y:S01]  /*c2f0*/  FMUL.FTZ R108, R108, R172.reuse ;  /* 0x000000ac6c6c7220 */ /* 0x080fe20000410000 */
[----:B------:R-:W-:Y:S01]  /*c300*/  FMUL.FTZ R109, R109, R172 ;  /* 0x000000ac6d6d7220 */ /* 0x000fe20000410000 */
[C---:B------:R-:W-:Y:S01]  /*c310*/  HMMA.16816.F32 R64, R4.reuse, R14, R64 ;  /* 0x0000000e0440723c */ /* 0x040fe20000001840 */
[----:B------:R-:W2:Y:S01]  /*c320*/  LDSM.16.MT88.4 R12, [R221+0x14000] ;  /* 0x01400000dd0c783b */ /* 0x000ea20000004200 */
[-C--:B------:R-:W-:Y:S01]  /*c330*/  FMUL.FTZ R110, R110, R164.reuse ;  /* 0x000000a46e6e7220 */ /* 0x080fe20000410000 */
[----:B------:R-:W-:Y:S01]  /*c340*/  FMUL.FTZ R111, R111, R164 ;  /* 0x000000a46f6f7220 */ /* 0x000fe20000410000 */
[-C--:B------:R-:W-:Y:S01]  /*c350*/  FMUL.FTZ R112, R112, R172.reuse ;  /* 0x000000ac70707220 */ /* 0x080fe20000410000 */
[----:B------:R-:W-:Y:S01]  /*c360*/  FMUL.FTZ R113, R113, R172 ;  /* 0x000000ac71717220 */ /* 0x000fe20000410000 */
        /* <DEDUP_REMOVED lines=8> */
[----:B------:R-:W-:Y:S01]  /*c3f0*/  FMUL.FTZ R119, R119, R164 ;  /* 0x000000a477777220 */ /* 0x000fe20000410000 */
[-C--:B------:R-:W-:Y:S01]  /*c400*/  FMUL.FTZ R120, R120, R172.reuse ;  /* 0x000000ac78787220 */ /* 0x080fe20000410000 */
[----:B------:R-:W-:Y:S01]  /*c410*/  FMUL.FTZ R121, R121, R172 ;  /* 0x000000ac79797220 */ /* 0x000fe20000410000 */
[-C--:B------:R-:W-:Y:S01]  /*c420*/  FMUL.FTZ R122, R122, R164.reuse ;  /* 0x000000a47a7a7220 */ /* 0x080fe20000410000 */
[----:B------:R-:W-:Y:S01]  /*c430*/  FMUL.FTZ R123, R123, R164 ;  /* 0x000000a47b7b7220 */ /* 0x000fe20000410000 */
[----:B------:R-:W4:Y:S01]  /*c440*/  MUFU.EX2 R182, R182 ;  /* 0x000000b600b67308 */ /* 0x000f220000000800 */
[-C--:B------:R-:W-:Y:S01]  /*c450*/  FMUL.FTZ R124, R124, R172.reuse ;  /* 0x000000ac7c7c7220 */ /* 0x080fe20000410000 */
[-C--:B------:R-:W-:Y:S01]  /*c460*/  FMUL.FTZ R125, R125, R172.reuse ;  /* 0x000000ac7d7d7220 */ /* 0x080fe20000410000 */
[-C--:B------:R-:W-:Y:S01]  /*c470*/  FMUL.FTZ R128, R128, R172.reuse ;  /* 0x000000ac80807220 */ /* 0x080fe20000410000 */
[----:B------:R-:W-:Y:S01]  /*c480*/  FMUL.FTZ R129, R129, R172 ;  /* 0x000000ac81817220 */ /* 0x000fe20000410000 */
[-C--:B------:R-:W-:Y:S01]  /*c490*/  FMUL.FTZ R126, R126, R164.reuse ;  /* 0x000000a47e7e7220 */ /* 0x080fe20000410000 */
[-C--:B------:R-:W-:Y:S01]  /*c4a0*/  FMUL.FTZ R127, R127, R164.reuse ;  /* 0x000000a47f7f7220 */ /* 0x080fe20000410000 */
[-C--:B------:R-:W-:Y:S01]  /*c4b0*/  FMUL.FTZ R130, R130, R164.reuse ;  /* 0x000000a482827220 */ /* 0x080fe20000410000 */
[----:B------:R-:W-:Y:S01]  /*c4c0*/  MUFU.EX2 R177, R177 ;  /* 0x000000b100b17308 */ /* 0x000fe20000000800 */
[----:B------:R-:W-:Y:S01]  /*c4d0*/  FMUL.FTZ R131, R131, R164 ;  /* 0x000000a483837220 */ /* 0x000fe20000410000 */
[----:B-1----:R-:W-:Y:S01]  /*c4e0*/  HMMA.16816.F32 R76, R4, R16, R76 ;  /* 0x00000010044c723c */ /* 0x002fe2000000184c */
[----:B------:R-:W-:Y:S01]  /*c4f0*/  FFMA.FTZ R169, R233, R172, R169 ;  /* 0x000000ace9a97223 */ /* 0x000fe200000100a9 */
[----:B------:R-:W-:Y:S01]  /*c500*/  FFMA.FTZ R33, R232, R164, R33 ;  /* 0x000000a4e8217223 */ /* 0x000fe20000010021 */
[----:B------:R-:W-:-:S02]  /*c510*/  MOV R164, R170 ;  /* 0x000000aa00a47202 */ /* 0x000fc40000000f00 */
[----:B------:R-:W-:Y:S01]  /*c520*/  FADD.FTZ R34, R34, R169 ;  /* 0x000000a922227221 */ /* 0x000fe20000010000 */
[C---:B------:R-:W-:Y:S01]  /*c530*/  HMMA.16816.F32 R80, R4.reuse, R18, R80 ;  /* 0x000000120450723c */ /* 0x040fe20000001850 */
[----:B------:R-:W1:Y:S01]  /*c540*/  LDSM.16.MT88.4 R16, [R224+0x16000] ;  /* 0x01600000e010783b */ /* 0x000e620000004200 */
[----:B------:R-:W-:Y:S01]  /*c550*/  MUFU.EX2 R184, R184 ;  /* 0x000000b800b87308 */ /* 0x000fe20000000800 */
[----:B------:R-:W-:Y:S01]  /*c560*/  FADD.FTZ R33, R2, R33 ;  /* 0x0000002102217221 */ /* 0x000fe20000010000 */
[----:B------:R-:W-:Y:S02]  /*c570*/  FADD.FTZ R35, R35, R34 ;  /* 0x0000002223237221 */ /* 0x000fe40000010000 */
        /* <DEDUP_REMOVED lines=14> */
[----:B------:R-:W-:Y:S01]  /*c660*/  MUFU.EX2 R185, R185 ;  /* 0x000000b900b97308 */ /* 0x000fe20000000800 */
[C---:B------:R-:W-:Y:S01]  /*c670*/  HMMA.16816.F32 R104, R4.reuse, R18, R104 ;  /* 0x000000120468723c */ /* 0x040fe20000001868 */
[----:B------:R-:W1:Y:S06]  /*c680*/  LDSM.16.MT88.4 R16, [R220+0x16000] ;  /* 0x01600000dc10783b */ /* 0x000e6c0000004200 */
[----:B------:R-:W3:Y:S01]  /*c690*/  MUFU.EX2 R190, R190 ;  /* 0x000000be00be7308 */ /* 0x000ee20000000800 */
[C---:B--2---:R-:W-:Y:S06]  /*c6a0*/  HMMA.16816.F32 R108, R4.reuse, R12, R108 ;  /* 0x0000000c046c723c */ /* 0x044fec000000186c */
[C---:B------:R-:W-:Y:S01]  /*c6b0*/  HMMA.16816.F32 R112, R4.reuse, R14, R112 ;  /* 0x0000000e0470723c */ /* 0x040fe20000001870 */
[----:B------:R-:W2:Y:S01]  /*c6c0*/  LDSM.16.MT88.4 R12, [R224+0x10800] ;  /* 0x01080000e00c783b */ /* 0x000ea20000004200 */
[----:B------:R-:W-:Y:S04]  /*c6d0*/  MUFU.EX2 R187, R187 ;  /* 0x000000bb00bb7308 */ /* 0x000fe80000000800 */
[C---:B-----5:R-:W-:Y:S04]  /*c6e0*/  HMMA.16816.F32 R116, R4.reuse, R8, R116 ;  /* 0x000000080474723c */ /* 0x060fe80000001874 */
[----:B------:R-:W-:Y:S02]  /*c6f0*/  MUFU.EX2 R192, R192 ;  /* 0x000000c000c07308 */ /* 0x000fe40000000800 */
[C---:B------:R-:W-:Y:S01]  /*c700*/  HMMA.16816.F32 R120, R4.reuse, R10, R120 ;  /* 0x0000000a0478723c */ /* 0x040fe20000001878 */
[----:B------:R-:W5:Y:S05]  /*c710*/  LDSM.16.MT88.4 R8, [R222+0x10800] ;  /* 0x01080000de08783b */ /* 0x000f6a0000004200 */
[----:B------:R-:W-:Y:S08]  /*c720*/  MUFU.EX2 R191, R191 ;  /* 0x000000bf00bf7308 */ /* 0x000ff00000000800 */
[----:B------:R-:W5:Y:S01]  /*c730*/  MUFU.EX2 R194, R194 ;  /* 0x000000c200c27308 */ /* 0x000f620000000800 */
[C---:B-1----:R-:W-:Y:S07]  /*c740*/  HMMA.16816.F32 R124, R4.reuse, R16, R124 ;  /* 0x00000010047c723c */ /* 0x042fee000000187c */
[----:B------:R-:W-:Y:S01]  /*c750*/  MUFU.EX2 R183, R183 ;  /* 0x000000b700b77308 */ /* 0x000fe20000000800 */
[----:B------:R-:W-:Y:S01]  /*c760*/  HMMA.16816.F32 R128, R4, R18, R128 ;  /* 0x000000120480723c */ /* 0x000fe20000001880 */
[----:B------:R-:W1:Y:S06]  /*c770*/  LDSM.16.MT88.4 R16, [R224+0x12800] ;  /* 0x01280000e010783b */ /* 0x000e6c0000004200 */
[----:B----4-:R-:W-:Y:S01]  /*c780*/  F2FP.F16.F32.PACK_AB R4, R182, R3 ;  /* 0x00000003b604723e */ /* 0x010fe200000000ff */
        /* <DEDUP_REMOVED lines=15> */
[C---:B------:R-:W-:Y:S01]  /*c880*/  HMMA.16816.F32 R156, R4.reuse, R14, R156 ;  /* 0x0000000e049c723c */ /* 0x040fe2000000189c */
[----:B------:R-:W3:Y:S05]  /*c890*/  LDSM.16.MT88.4 R12, [R222+0x12800] ;  /* 0x01280000de0c783b */ /* 0x000eea0000004200 */
[C---:B-----5:R-:W-:Y:S01]  /*c8a0*/  HMMA.16816.F32 R152, R4.reuse, R8, R152 ;  /* 0x000000080498723c */ /* 0x060fe20000001898 */
[----:B------:R-:W-:Y:S05]  /*c8b0*/  MUFU.EX2 R176, R176 ;  /* 0x000000b000b07308 */ /* 0x000fea0000000800 */
[C---:B------:R-:W-:Y:S01]  /*c8c0*/  HMMA.16816.F32 R148, R4.reuse, R10, R148 ;  /* 0x0000000a0494723c */ /* 0x040fe20000001894 */
[----:B------:R-:W5:Y:S02]  /*c8d0*/  LDSM.16.MT88.4 R8, [R221+0x12800] ;  /* 0x01280000dd08783b */ /* 0x000f640000004200 */
[----:B------:R-:W-:Y:S03]  /*c8e0*/  MUFU.EX2 R175, R175 ;  /* 0x000000af00af7308 */ /* 0x000fe60000000800 */
[C---:B------:R-:W-:Y:S05]  /*c8f0*/  HMMA.16816.F32 R136, R4.reuse, R20, R136 ;  /* 0x000000140488723c */ /* 0x040fea0000001888 */
[----:B------:R-:W-:Y:S01]  /*c900*/  MUFU.EX2 R173, R173 ;  /* 0x000000ad00ad7308 */ /* 0x000fe20000000800 */
[C---:B------:R-:W-:Y:S01]  /*c910*/  HMMA.16816.F32 R132, R4.reuse, R22, R132 ;  /* 0x000000160484723c */ /* 0x040fe20000001884 */
[----:B------:R-:W4:Y:S05]  /*c920*/  LDSM.16.MT88.4 R20, [R224+0x14800] ;  /* 0x01480000e014783b */ /* 0x000f2a0000004200 */
[C---:B-1----:R-:W-:Y:S01]  /*c930*/  HMMA.16816.F32 R36, R4.reuse, R16, R36 ;  /* 0x000000100424723c */ /* 0x042fe20000001824 */
[----:B------:R-:W1:Y:S05]  /*c940*/  MUFU.EX2 R174, R174 ;  /* 0x000000ae00ae7308 */ /* 0x000e6a0000000800 */
[C---:B------:R-:W-:Y:S01]  /*c950*/  HMMA.16816.F32 R40, R4.reuse, R18, R40 ;  /* 0x000000120428723c */ /* 0x040fe20000001828 */
[----:B------:R-:W2:Y:S02]  /*c960*/  LDSM.16.MT88.4 R16, [R222+0x14800] ;  /* 0x01480000de10783b */ /* 0x000ea40000004200 */
[----:B------:R-:W-:Y:S03]  /*c970*/  MUFU.EX2 R178, R178 ;  /* 0x000000b200b27308 */ /* 0x000fe60000000800 */
[C---:B---3--:R-:W-:Y:S05]  /*c980*/  HMMA.16816.F32 R44, R4.reuse, R12, R44 ;  /* 0x0000000c042c723c */ /* 0x048fea000000182c */
[----:B------:R-:W3:Y:S01]  /*c990*/  MUFU.EX2 R193, R193 ;  /* 0x000000c100c17308 */ /* 0x000ee20000000800 */
[C---:B------:R-:W-:Y:S01]  /*c9a0*/  HMMA.16816.F32 R48, R4.reuse, R14, R48 ;  /* 0x0000000e0430723c */ /* 0x040fe20000001830 */
[----:B------:R-:W1:Y:S05]  /*c9b0*/  LDSM.16.MT88.4 R12, [R221+0x14800] ;  /* 0x01480000dd0c783b */ /* 0x000e6a0000004200 */
        /* <DEDUP_REMOVED lines=8> */
[----:B------:R-:W3:Y:S05]  /*ca40*/  LDSM.16.MT88.4 R24, [R220+0x12800] ;  /* 0x01280000dc18783b */ /* 0x000eea0000004200 */
[C---:B--2---:R-:W-:Y:S06]  /*ca50*/  HMMA.16816.F32 R76, R4.reuse, R16, R76 ;  /* 0x00000010044c723c */ /* 0x044fec000000184c */
[C---:B------:R-:W-:Y:S01]  /*ca60*/  HMMA.16816.F32 R80, R4.reuse, R18, R80 ;  /* 0x000000120450723c */ /* 0x040fe20000001850 */
[----:B------:R-:W2:Y:S05]  /*ca70*/  LDSM.16.MT88.4 R16, [R222+0x16800] ;  /* 0x01680000de10783b */ /* 0x000eaa0000004200 */
[C---:B-1----:R-:W-:Y:S06]  /*ca80*/  HMMA.16816.F32 R84, R4.reuse, R12, R84 ;  /* 0x0000000c0454723c */ /* 0x042fec0000001854 */
        /* <DEDUP_REMOVED lines=8> */
[C---:B---3--:R-:W-:Y:S06]  /*cb10*/  HMMA.16816.F32 R60, R4.reuse, R24, R60 ;  /* 0x00000018043c723c */ /* 0x048fec000000183c */
[C---:B------:R-:W-:Y:S01]  /*cb20*/  HMMA.16816.F32 R64, R4.reuse, R26, R64 ;  /* 0x0000001a0440723c */ /* 0x040fe20000001840 */
[----:B------:R-:W-:Y:S05]  /*cb30*/  LDSM.16.MT88.4 R24, [R222+0x13000] ;  /* 0x01300000de18783b */ /* 0x000fea0000004200 */
[C---:B--2---:R-:W-:Y:S06]  /*cb40*/  HMMA.16816.F32 R108, R4.reuse, R16, R108 ;  /* 0x00000010046c723c */ /* 0x044fec000000186c */
[C---:B------:R-:W-:Y:S01]  /*cb50*/  HMMA.16816.F32 R112, R4.reuse, R18, R112 ;  /* 0x000000120470723c */ /* 0x040fe20000001870 */
[----:B------:R-:W2:Y:S05]  /*cb60*/  LDSM.16.MT88.4 R16, [R222+0x11000] ;  /* 0x01100000de10783b */ /* 0x000eaa0000004200 */
[C---:B-1----:R-:W-:Y:S06]  /*cb70*/  HMMA.16816.F32 R116, R4.reuse, R12, R116 ;  /* 0x0000000c0474723c */ /* 0x042fec0000001874 */
[C---:B------:R-:W-:Y:S01]  /*cb80*/  HMMA.16816.F32 R120, R4.reuse, R14, R120 ;  /* 0x0000000e0478723c */ /* 0x040fe20000001878 */
[----:B------:R-:W1:Y:S05]  /*cb90*/  LDSM.16.MT88.4 R12, [R221+0x11000] ;  /* 0x01100000dd0c783b */ /* 0x000e6a0000004200 */
[C---:B-----5:R-:W-:Y:S06]  /*cba0*/  HMMA.16816.F32 R124, R4.reuse, R8, R124 ;  /* 0x00000008047c723c */ /* 0x060fec000000187c */
[----:B------:R-:W-:Y:S01]  /*cbb0*/  HMMA.16816.F32 R128, R4, R10, R128 ;  /* 0x0000000a0480723c */ /* 0x000fe20000001880 */
[----:B------:R-:W3:Y:S06]  /*cbc0*/  LDSM.16.MT88.4 R8, [R220+0x11000] ;  /* 0x01100000dc08783b */ /* 0x000eec0000004200 */
        /* <DEDUP_REMOVED lines=10> */
[----:B----4-:R-:W-:Y:S01]  /*cc70*/  HMMA.16816.F32 R160, R4, R20, R160 ;  /* 0x0000001404a0723c */ /* 0x010fe200000018a0 */
[----:B------:R-:W-:Y:S01]  /*cc80*/  FADD.FTZ R3, R192, R3 ;  /* 0x00000003c0037221 */ /* 0x000fe20000010000 */
[----:B------:R-:W-:-:S04]  /*cc90*/  FADD.FTZ R196, R196, R183 ;  /* 0x000000b7c4c47221 */ /* 0x000fc80000010000 */
        /* <DEDUP_REMOVED lines=45> */
[----:B------:R-:W-:Y:S01]  /*cf70*/  HMMA.16816.F32 R128, R4, R26, R128 ;  /* 0x0000001a0480723c */ /* 0x000fe20000001880 */
[----:B------:R-:W5:Y:S06]  /*cf80*/  LDSM.16.MT88.4 R24, [R224+0x13800] ;  /* 0x01380000e018783b */ /* 0x000f6c0000004200 */
[----:B------:R-:W-:Y:S01]  /*cf90*/  F2FP.F16.F32.PACK_AB R4, R189, R180 ;  /* 0x000000b4bd04723e */ /* 0x000fe200000000ff */
[----:B------:R-:W-:Y:S01]  /*cfa0*/  FADD.FTZ R180, R180, R3 ;  /* 0x00000003b4b47221 */ /* 0x000fe20000010000 */
[C---:B------:R-:W-:Y:S01]  /*cfb0*/  F2FP.F16.F32.PACK_AB R5, R174.reuse, R173 ;  /* 0x000000adae05723e */ /* 0x040fe200000000ff */
[----:B------:R-:W-:Y:S01]  /*cfc0*/  FADD.FTZ R173, R173, R196 ;  /* 0x000000c4adad7221 */ /* 0x000fe20000010000 */
[----:B------:R-:W-:Y:S01]  /*cfd0*/  F2FP.F16.F32.PACK_AB R6, R175, R176 ;  /* 0x000000b0af06723e */ /* 0x000fe200000000ff */
[----:B------:R-:W-:Y:S01]  /*cfe0*/  FADD.FTZ R189, R189, R180 ;  /* 0x000000b4bdbd7221 */ /* 0x000fe20000010000 */
[----:B------:R-:W-:Y:S01]  /*cff0*/  F2FP.F16.F32.PACK_AB R7, R193, R178 ;  /* 0x000000b2c107723e */ /* 0x000fe200000000ff */
[----:B------:R-:W-:Y:S01]  /*d000*/  FADD.FTZ R173, R174, R173 ;  /* 0x000000adaead7221 */ /* 0x000fe20000010000 */
[----:B------:R-:W-:Y:S01]  /*d010*/  MOV R3, R168 ;  /* 0x000000a800037202 */ /* 0x000fe20000000f00 */
[----:B------:R-:W-:-:S02]  /*d020*/  FADD.FTZ R176, R176, R189 ;  /* 0x000000bdb0b07221 */ /* 0x000fc40000010000 */
[----:B------:R-:W-:Y:S02]  /*d030*/  FADD.FTZ R178, R178, R173 ;  /* 0x000000adb2b27221 */ /* 0x000fe40000010000 */
[----:B--2---:R-:W-:Y:S01]  /*d040*/  HMMA.16816.F32 R160, R4, R16, R160 ;  /* 0x0000001004a0723c */ /* 0x004fe200000018a0 */
[----:B------:R-:W-:Y:S01]  /*d050*/  FADD.FTZ R2, R175, R176 ;  /* 0x000000b0af027221 */ /* 0x000fe20000010000 */
[----:B------:R-:W-:-:S04]  /*d060*/  FADD.FTZ R0, R193, R178 ;  /* 0x000000b2c1007221 */ /* 0x000fc80000010000 */
[C---:B------:R-:W-:Y:S01]  /*d070*/  HMMA.16816.F32 R156, R4.reuse, R18, R156 ;  /* 0x00000012049c723c */ /* 0x040fe2000000189c */
[----:B------:R-:W2:Y:S04]  /*d080*/  LDSM.16.MT88.4 R16, [R222+0x13800] ;  /* 0x01380000de10783b */ /* 0x000ea80000004200 */
[----:B------:R-:W-:Y:S01]  /*d090*/  STL [R1+0x28], R2 ;  /* 0x0000280201007387 */ /* 0x000fe20000100800 */
[C---:B-1----:R-:W-:Y:S03]  /*d0a0*/  HMMA.16816.F32 R152, R4.reuse, R12, R152 ;  /* 0x0000000c0498723c */ /* 0x042fe60000001898 */
[----:B------:R-:W-:Y:S03]  /*d0b0*/  STL [R1+0x14], R0 ;  /* 0x0000140001007387 */ /* 0x000fe60000100800 */
        /* <DEDUP_REMOVED lines=13> */
[----:B------:R-:W-:Y:S05]  /*d190*/  LDSM.16.MT88.4 R16, [R224+0x17800] ;  /* 0x01780000e010783b */ /* 0x000fea0000004200 */
[C---:B------:R-:W-:Y:S06]  /*d1a0*/  HMMA.16816.F32 R52, R4.reuse, R28, R52 ;  /* 0x0000001c0434723c */ /* 0x040fec0000001834 */
        /* <DEDUP_REMOVED lines=13> */
[C---:B--2---:R-:W-:Y:S06]  /*d280*/  HMMA.16816.F32 R84, R4.reuse, R28, R84 ;  /* 0x0000001c0454723c */ /* 0x044fec0000001854 */
[C---:B------:R-:W-:Y:S06]  /*d290*/  HMMA.16816.F32 R88, R4.reuse, R30, R88 ;  /* 0x0000001e0458723c */ /* 0x040fec0000001858 */
[C---:B------:R-:W-:Y:S06]  /*d2a0*/  HMMA.16816.F32 R100, R4.reuse, R16, R100 ;  /* 0x000000100464723c */ /* 0x040fec0000001864 */
[C---:B------:R-:W-:Y:S06]  /*d2b0*/  HMMA.16816.F32 R104, R4.reuse, R18, R104 ;  /* 0x000000120468723c */ /* 0x040fec0000001868 */
[C---:B-1----:R-:W-:Y:S06]  /*d2c0*/  HMMA.16816.F32 R108, R4.reuse, R12, R108 ;  /* 0x0000000c046c723c */ /* 0x042fec000000186c */
[C---:B------:R-:W-:Y:S06]  /*d2d0*/  HMMA.16816.F32 R112, R4.reuse, R14, R112 ;  /* 0x0000000e0470723c */ /* 0x040fec0000001870 */
[C---:B---3--:R-:W-:Y:S06]  /*d2e0*/  HMMA.16816.F32 R116, R4.reuse, R8, R116 ;  /* 0x000000080474723c */ /* 0x048fec0000001874 */
[C---:B------:R-:W-:Y:S06]  /*d2f0*/  HMMA.16816.F32 R120, R4.reuse, R10, R120 ;  /* 0x0000000a0478723c */ /* 0x040fec0000001878 */
[C---:B----4-:R-:W-:Y:S06]  /*d300*/  HMMA.16816.F32 R124, R4.reuse, R20, R124 ;  /* 0x00000014047c723c */ /* 0x050fec000000187c */
[----:B------:R-:W-:-:S15]  /*d310*/  HMMA.16816.F32 R128, R4, R22, R128 ;  /* 0x000000160480723c */ /* 0x000fde0000001880 */
[----:B------:R-:W-:-:S09]  /*d320*/  NOP ;  /* 0x0000000000007918 */ /* 0x000fd20000000000 */
.L_x_305:
[----:B------:R-:W-:-:S06]  /*d330*/  UISETP.GT.AND UP0, UPT, UR20, UR5, UPT ;  /* 0x000000051400728c */ /* 0x000fcc000bf04270 */
[----:B------:R-:W-:-:S13]  /*d340*/  PLOP3.LUT P0, PT, PT, PT, UP0, 0x80, 0x0 ;  /* 0x000000000000781c */ /* 0x000fda0003f0f008 */
[----:B------:R-:W-:Y:S05]  /*d350*/  @!P0 BRA `(.L_x_309) ;  /* 0x0000005000d88947 */ /* 0x000fea0003800000 */
[----:B------:R-:W1:Y:S01]  /*d360*/  S2R R5, SR_TID.X ;  /* 0x0000000000057919 */ /* 0x000e620000002100 */
[----:B------:R-:W-:Y:S01]  /*d370*/  ULDC UR4, c[0x0][0x260] ;  /* 0x0000980000047ab9 */ /* 0x000fe20000000800 */
[----:B------:R-:W-:Y:S01]  /*d380*/  IMAD.U32 R2, RZ, RZ, UR26 ;  /* 0x0000001aff027e24 */ /* 0x000fe2000f8e00ff */
[----:B------:R-:W-:Y:S01]  /*d390*/  ULDC.64 UR10, c[0x0][0x218] ;  /* 0x00008600000a7ab9 */ /* 0x000fe20000000a00 */
[----:B------:R-:W-:Y:S01]  /*d3a0*/  ULDC.64 UR6, c[0x0][0x220] ;  /* 0x0000880000067ab9 */ /* 0x000fe20000000a00 */
[----:B------:R-:W-:Y:S01]  /*d3b0*/  UIADD3 UR12, UR20, -0x2, URZ ;  /* 0xfffffffe140c7890 */ /* 0x000fe2000fffe03f */
[----:B------:R-:W-:Y:S01]  /*d3c0*/  UMOV UR24, URZ ;  /* 0x0000003f00187c82 */ /* 0x000fe20008000000 */
[----:B------:R-:W-:Y:S01]  /*d3d0*/  ULDC UR13, c[0x0][0x2d0] ;  /* 0x0000b400000d7ab9 */ /* 0x000fe20000000800 */
[----:B-1----:R-:W-:-:S04]  /*d3e0*/  SHF.R.S32.HI R0, RZ, 0x1f, R5 ;  /* 0x0000001fff007819 */ /* 0x002fc80000011405 */
[----:B------:R-:W-:-:S04]  /*d3f0*/  LEA.HI R0, R0, R5, RZ, 0x3 ;  /* 0x0000000500007211 */ /* 0x000fc800078f18ff */
[----:B------:R-:W-:-:S05]  /*d400*/  LOP3.LUT R0, R0, 0xfffffff8, RZ, 0xc0, !PT ;  /* 0xfffffff800007812 */ /* 0x000fca00078ec0ff */
[----:B------:R-:W-:-:S04]  /*d410*/  IMAD.IADD R0, R5, 0x1, -R0 ;  /* 0x0000000105007824 */ /* 0x000fc800078e0a00 */
[----:B------:R-:W-:Y:S02]  /*d420*/  IMAD.SHL.U32 R8, R0, 0x8, RZ ;  /* 0x0000000800087824 */ /* 0x000fe400078e00ff */
[----:B------:R-:W-:Y:S01]  /*d430*/  IMAD.U32 R0, RZ, RZ, UR4 ;  /* 0x00000004ff007e24 */ /* 0x000fe2000f8e00ff */
[----:B------:R-:W-:Y:S02]  /*d440*/  ULDC UR4, c[0x0][0x2d0] ;  /* 0x0000b40000047ab9 */ /* 0x000fe40000000800 */
[--C-:B------:R-:W-:Y:S02]  /*d450*/  SHF.R.S32.HI R9, RZ, 0x1f, R8.reuse ;  /* 0x0000001fff097819 */ /* 0x100fe40000011408 */
[----:B------:R-:W-:Y:S01]  /*d460*/  ISETP.GE.AND P2, PT, R8, UR4, PT ;  /* 0x0000000408007c0c */ /* 0x000fe2000bf46270 */
[----:B------:R-:W-:Y:S01]  /*d470*/  ULDC UR4, c[0x0][0x2ec] ;  /* 0x0000bb0000047ab9 */ /* 0x000fe20000000800 */
[----:B------:R-:W-:-:S04]  /*d480*/  IMAD.WIDE.U32 R10, R0, UR21, R8 ;  /* 0x00000015000a7c25 */ /* 0x000fc8000f8e0008 */
[----:B------:R-:W-:Y:S01]  /*d490*/  IMAD.WIDE.U32 R8, R165, UR21, R8 ;  /* 0x00000015a5087c25 */ /* 0x000fe2000f8e0008 */
[----:B------:R-:W-:Y:S01]  /*d4a0*/  IADD3 R7, P1, R10, UR28, RZ ;  /* 0x0000001c0a077c10 */ /* 0x000fe2000ff3e0ff */
[----:B------:R-:W-:Y:S02]  /*d4b0*/  UIADD3 UR21, UR20, -0x1, URZ ;  /* 0xffffffff14157890 */ /* 0x000fe4000fffe03f */
[----:B------:R-:W-:Y:S01]  /*d4c0*/  IMAD.U32 R0, RZ, RZ, UR27 ;  /* 0x0000001bff007e24 */ /* 0x000fe2000f8e00ff */
[----:B------:R-:W-:Y:S02]  /*d4d0*/  IADD3 R5, P0, R8, UR30, RZ ;  /* 0x0000001e08057c10 */ /* 0x000fe4000ff1e0ff */
[----:B------:R-:W1:Y:S01]  /*d4e0*/  @!P2 LDC.64 R238, c[0x0][0x220] ;  /* 0x00008800ffeeab82 */ /* 0x000e620000000a00 */
[----:B------:R-:W-:Y:S02]  /*d4f0*/  IADD3.X R2, R2, UR25, R11, P1, !PT ;  /* 0x0000001902027c10 */ /* 0x000fe40008ffe40b */
[----:B------:R-:W-:-:S02]  /*d500*/  IADD3.X R0, R0, UR36, R9, P0, !PT ;  /* 0x0000002400007c10 */ /* 0x000fc400087fe409 */
[----:B------:R-:W-:Y:S02]  /*d510*/  LEA R6, P1, R7, UR10, 0x1 ;  /* 0x0000000a07067c11 */ /* 0x000fe4000f8208ff */
[----:B------:R-:W-:Y:S01]  /*d520*/  LEA R4, P0, R5, UR6, 0x1 ;  /* 0x0000000605047c11 */ /* 0x000fe2000f8008ff */
[----:B------:R-:W2:Y:S01]  /*d530*/  @!P2 LDC.64 R236, c[0x0][0x220] ;  /* 0x00008800ffecab82 */ /* 0x000ea20000000a00 */
[----:B------:R-:W-:Y:S01]  /*d540*/  SHF.R.S32.HI R11, RZ, 0x1f, R166 ;  /* 0x0000001fff0b7819 */ /* 0x000fe200000114a6 */
[----:B------:R3:W-:Y:S01]  /*d550*/  STL [R1+0x10], R6 ;  /* 0x0000100601007387 */ /* 0x0007e20000100800 */
[----:B------:R-:W-:Y:S01]  /*d560*/  LEA.HI.X R2, R7, UR11, R2, 0x1, P1 ;  /* 0x0000000b07027c11 */ /* 0x000fe200088f0c02 */
[----:B------:R-:W-:Y:S01]  /*d570*/  ULDC.64 UR10, c[0x0][0x248] ;  /* 0x00009200000a7ab9 */ /* 0x000fe20000000a00 */
[----:B------:R-:W-:Y:S01]  /*d580*/  LEA.HI.X R0, R5, UR7, R0, 0x1, P0 ;  /* 0x0000000705007c11 */ /* 0x000fe200080f0c00 */
[----:B------:R4:W-:Y:S01]  /*d590*/  STL [R1+0x8], R4 ;  /* 0x0000080401007387 */ /* 0x0009e20000100800 */
[----:B------:R-:W-:Y:S01]  /*d5a0*/  IMAD.MOV.U32 R5, RZ, RZ, R11 ;  /* 0x000000ffff057224 */ /* 0x000fe200078e000b */
[----:B------:R-:W-:Y:S01]  /*d5b0*/  IADD3 R8, P1, R166, 0x10, RZ ;  /* 0x00000010a6087810 */ /* 0x000fe20007f3e0ff */
[----:B------:R-:W1:Y:S01]  /*d5c0*/  @!P2 LDC.64 R234, c[0x0][0x220] ;  /* 0x00008800ffeaab82 */ /* 0x000e620000000a00 */
[----:B------:R5:W-:Y:S01]  /*d5d0*/  STL [R1+0xc], R2 ;  /* 0x00000c0201007387 */ /* 0x000be20000100800 */
[----:B------:R-:W-:-:S03]  /*d5e0*/  ULDC.64 UR6, c[0x0][0x250] ;  /* 0x0000940000067ab9 */ /* 0x000fc60000000a00 */
[----:B------:R5:W-:Y:S03]  /*d5f0*/  STL [R1+0x4], R0 ;  /* 0x0000040001007387 */ /* 0x000be60000100800 */
[----:B------:R-:W1:Y:S01]  /*d600*/  @!P2 LDC.64 R232, c[0x0][0x220] ;  /* 0x00008800ffe8ab82 */ /* 0x000e620000000a00 */
[----:B------:R2:W-:Y:S04]  /*d610*/  STL [R1+0x44], R11 ;  /* 0x0000440b01007387 */ /* 0x0005e80000100800 */
[----:B------:R-:W-:Y:S01]  /*d620*/  STL [R1+0x20], R8 ;  /* 0x0000200801007387 */ /* 0x000fe20000100800 */
[C---:B---3--:R-:W-:Y:S01]  /*d630*/  IADD3 R6, P0, R166.reuse, 0x20, RZ ;  /* 0x00000020a6067810 */ /* 0x048fe20007f1e0ff */
[----:B----4-:R-:W-:Y:S01]  /*d640*/  IMAD.MOV.U32 R4, RZ, RZ, R10 ;  /* 0x000000ffff047224 */ /* 0x010fe200078e000a */
[----:B------:R-:W-:-:S03]  /*d650*/  IADD3 R10, P3, R166, 0x30, RZ ;  /* 0x00000030a60a7810 */ /* 0x000fc60007f7e0ff */
[----:B------:R-:W-:Y:S01]  /*d660*/  STL [R1+0x18], R6 ;  /* 0x0000180601007387 */ /* 0x000fe20000100800 */
[----:B------:R-:W-:Y:S02]  /*d670*/  IMAD.X R9, RZ, RZ, R5, P1 ;  /* 0x000000ffff097224 */ /* 0x000fe400008e0605 */
[----:B-----5:R-:W-:Y:S02]  /*d680*/  IMAD.MOV.U32 R2, RZ, RZ, R3 ;  /* 0x000000ffff027224 */ /* 0x020fe400078e0003 */
[----:B------:R-:W-:Y:S02]  /*d690*/  IMAD.MOV.U32 R0, RZ, RZ, R164 ;  /* 0x000000ffff007224 */ /* 0x000fe400078e00a4 */
[----:B--2---:R-:W-:-:S05]  /*d6a0*/  IMAD.X R11, RZ, RZ, R5, P3 ;  /* 0x000000ffff0b7224 */ /* 0x004fca00018e0605 */
[----:B------:R-:W-:Y:S04]  /*d6b0*/  STL.64 [R1+0x30], R10 ;  /* 0x0000300a01007387 */ /* 0x000fe80000100a00 */
[----:B------:R-:W2:Y:S04]  /*d6c0*/  LDL.LU.64 R14, [R1+0x48] ;  /* 0x00004800010e7983 */ /* 0x000ea80000300a00 */
[----:B------:R-:W3:Y:S01]  /*d6d0*/  LDL.LU.64 R12, [R1+0x38] ;  /* 0x00003800010c7983 */ /* 0x000ee20000300a00 */
[----:B------:R-:W-:Y:S02]  /*d6e0*/  IMAD.X R7, RZ, RZ, R5, P0 ;  /* 0x000000ffff077224 */ /* 0x000fe400000e0605 */
[----:B------:R-:W-:Y:S01]  /*d6f0*/  IMAD.MOV.U32 R4, RZ, RZ, R166 ;  /* 0x000000ffff047224 */ /* 0x000fe200078e00a6 */
[----:B------:R-:W-:Y:S04]  /*d700*/  STL [R1+0x24], R9 ;  /* 0x0000240901007387 */ /* 0x000fe80000100800 */
[----:B------:R2:W-:Y:S04]  /*d710*/  STL [R1+0x1c], R7 ;  /* 0x00001c0701007387 */ /* 0x0005e80000100800 */
[----:B------:R4:W-:Y:S01]  /*d720*/  STL.64 [R1+0x40], R4 ;  /* 0x0000400401007387 */ /* 0x0009e20000100a00 */
[----:B--2---:R-:W-:-:S02]  /*d730*/  IMAD.MOV.U32 R7, RZ, RZ, R15 ;  /* 0x000000ffff077224 */ /* 0x004fc400078e000f */
[----:B---3--:R-:W-:-:S05]  /*d740*/  IMAD.MOV.U32 R6, RZ, RZ, R12 ;  /* 0x000000ffff067224 */ /* 0x008fca00078e000c */
[----:B------:R4:W-:Y:S01]  /*d750*/  STL.64 [R1+0x38], R6 ;  /* 0x0000380601007387 */ /* 0x0009e20000100a00 */
[----:B-1----:R-:W-:Y:S05]  /*d760*/  BRA `(.L_x_310) ;  /* 0x0000000400bc7947 */ /* 0x002fea0003800000 */
.L_x_312:
[----:B------:R1:W-:Y:S01]  /*d770*/  @P2 STS.128 [R242+0x8000], RZ ;  /* 0x008000fff2002388 */ /* 0x0003e20000000c00 */
[----:B------:R-:W-:Y:S01]  /*d780*/  UIADD3 UR23, UR20, -0x2, URZ ;  /* 0xfffffffe14177890 */ /* 0x000fe2000fffe03f */
        /* <DEDUP_REMOVED lines=14> */
[C---:B--2---:R-:W-:Y:S02]  /*d870*/  @!P2 LEA R180, P1, R173.reuse, R170, 0x1 ;  /* 0x000000aaadb4a211 */ /* 0x044fe400078208ff */
[C---:B------:R-:W-:Y:S02]  /*d880*/  IADD3 R170, P0, R173.reuse, UR40, RZ ;  /* 0x00000028adaa7c10 */ /* 0x040fe4000ff1e0ff */
[----:B------:R-:W-:Y:S02]  /*d890*/  @!P2 LEA.HI.X R181, R173, R171, R176, 0x1, P1 ;  /* 0x000000abadb5a211 */ /* 0x000fe400008f0cb0 */
[----:B---3--:R-:W-:Y:S02]  /*d8a0*/  @!P2 LEA R168, P3, R170, R168, 0x1 ;  /* 0x000000a8aaa8a211 */ /* 0x008fe400078608ff */
[----:B------:R-:W-:Y:S01]  /*d8b0*/  IADD3.X R176, R176, UR39, RZ, P0, !PT ;  /* 0x00000027b0b07c10 */ /* 0x000fe200087fe4ff */
[----:B------:R-:W-:Y:S01]  /*d8c0*/  @!PT LDS RZ, [RZ] ;  /* 0x00000000fffff984 */ /* 0x000fe20000000800 */
[----:B------:R-:W-:Y:S01]  /*d8d0*/  @!PT LDS RZ, [RZ] ;  /* 0x00000000fffff984 */ /* 0x000fe20000000800 */
[----:B------:R-:W-:Y:S01]  /*d8e0*/  @!PT LDS RZ, [RZ] ;  /* 0x00000000fffff984 */ /* 0x000fe20000000800 */
[----:B------:R1:W-:Y:S01]  /*d8f0*/  @!P2 LDGSTS.E.BYPASS.LTC128B.128 [R242+0x8000], desc[UR34][R180.64] ;  /* 0x08000000b4f2afae */ /* 0x0003e2000b901d62 */
[C---:B------:R-:W-:Y:S02]  /*d900*/  IADD3 R173, P1, R170.reuse, UR40, RZ ;  /* 0x00000028aaad7c10 */ /* 0x040fe4000ff3e0ff */
[----:B------:R-:W-:Y:S01]  /*d910*/  @!P2 LEA.HI.X R169, R170, R169, R176, 0x1, P3 ;  /* 0x000000a9aaa9a211 */ /* 0x000fe200018f0cb0 */
[----:B------:R1:W-:Y:S01]  /*d920*/  @P6 STS.128 [R242+0xa000], RZ ;  /* 0x00a000fff2006388 */ /* 0x0003e20000000c00 */
[----:B------:R-:W-:Y:S02]  /*d930*/  IADD3.X R172, R176, UR39, RZ, P1, !PT ;  /* 0x00000027b0ac7c10 */ /* 0x000fe40008ffe4ff */
[C---:B----4-:R-:W-:Y:S01]  /*d940*/  @!P2 LEA R184, P1, R173.reuse, R166, 0x1 ;  /* 0x000000a6adb8a211 */ /* 0x050fe200078208ff */
        /* <DEDUP_REMOVED lines=8> */
[C---:B-----5:R-:W-:Y:S01]  /*d9d0*/  @!P2 LEA R164, P0, R171.reuse, R164, 0x1 ;  /* 0x000000a4aba4a211 */ /* 0x060fe200078008ff */
[----:B------:R-:W-:Y:S01]  /*d9e0*/  @!PT LDS RZ, [RZ] ;  /* 0x00000000fffff984 */ /* 0x000fe20000000800 */
[----:B------:R-:W-:Y:S01]  /*d9f0*/  @!PT LDS RZ, [RZ] ;  /* 0x00000000fffff984 */ /* 0x000fe20000000800 */
[----:B------:R-:W-:Y:S01]  /*da00*/  @!PT LDS RZ, [RZ] ;  /* 0x00000000fffff984 */ /* 0x000fe20000000800 */
[----:B------:R1:W-:Y:S03]  /*da10*/  @!P5 LDGSTS.E.BYPASS.LTC128B.128 [R242+0xc000], desc[UR34][R202.64+0x100] ;  /* 0x0c000100caf2dfae */ /* 0x0003e6000b901d62 */
[----:B------:R-:W-:Y:S01]  /*da20*/  @!P2 LEA.HI.X R165, R171, R165, R166, 0x1, P0 ;  /* 0x000000a5aba5a211 */ /* 0x000fe200000f0ca6 */
        /* <DEDUP_REMOVED lines=67> */
.L_x_310:
[----:B----4-:R-:W2:Y:S01]  /*de60*/  LDL.64 R4, [R1+0x40] ;  /* 0x0000400001047983 */ /* 0x010ea20000100a00 */
[----:B------:R-:W-:Y:S01]  /*de70*/  UIADD3 UR25, UR21, -UR24, URZ ;  /* 0x8000001815197290 */ /* 0x000fe2000fffe03f */
[----:B------:R-:W-:Y:S04]  /*de80*/  DEPBAR.LE SB0, 0x0 ;  /* 0x000080000000791a */ /* 0x000fe80000000000 */
[----:B------:R-:W3:Y:S01]  /*de90*/  LDL.64 R10, [R1+0x38] ;  /* 0x00003800010a7983 */ /* 0x000ee20000100a00 */
[----:B------:R-:W-:Y:S01]  /*dea0*/  IMAD.U32 R3, RZ, RZ, UR25 ;  /* 0x00000019ff037e24 */ /* 0x000fe2000f8e00ff */
[----:B------:R-:W-:Y:S01]  /*deb0*/  UIADD3 UR18, UR20, -0x1, URZ ;  /* 0xffffffff14127890 */ /* 0x000fe2000fffe03f */
[----:B------:R-:W-:Y:S01]  /*dec0*/  ISETP.GE.AND P6, PT, R241, UR13, PT ;  /* 0x0000000df1007c0c */ /* 0x000fe2000bfc6270 */
[----:B------:R-:W4:Y:S01]  /*ded0*/  LDL R7, [R1+0x8] ;  /* 0x0000080001077983 */ /* 0x000f220000100800 */
[----:B------:R-:W-:Y:S01]  /*dee0*/  ISETP.GE.AND P5, PT, R240, UR13, PT ;  /* 0x0000000df0007c0c */ /* 0x000fe2000bfa6270 */
[----:B------:R-:W-:Y:S02]  /*def0*/  USHF.R.S32.HI UR23, URZ, 0x1f, UR18 ;  /* 0x0000001f3f177899 */ /* 0x000fe40008011412 */
[----:B------:R-:W5:Y:S01]  /*df00*/  LDL R6, [R1+0x4] ;  /* 0x0000040001067983 */ /* 0x000f620000100800 */
[----:B------:R-:W-:Y:S01]  /*df10*/  UIMAD UR22, UR8, UR18, URZ ;  /* 0x00000012081672a4 */ /* 0x000fe2000f8e023f */
[----:B------:R-:W-:Y:S01]  /*df20*/  IMAD.U32 R25, RZ, RZ, UR18 ;  /* 0x00000012ff197e24 */ /* 0x000fe2000f8e00ff */
[----:B------:R-:W-:Y:S01]  /*df30*/  UISETP.GT.AND UP0, UPT, UR18, UR5, UPT ;  /* 0x000000051200728c */ /* 0x000fe2000bf04270 */
[----:B------:R-:W5:Y:S01]  /*df40*/  LDL.64 R32, [R1+0x20] ;  /* 0x0000200001207983 */ /* 0x000f620000100a00 */
[----:B------:R-:W-:Y:S03]  /*df50*/  UIMAD UR22, UR23, UR9, UR22 ;  /* 0x00000009171672a4 */ /* 0x000fe6000f8e0216 */
[----:B------:R-:W5:Y:S04]  /*df60*/  LDL.64 R8, [R1+0x18] ;  /* 0x0000180001087983 */ /* 0x000f680000100a00 */
[----:B------:R-:W5:Y:S01]  /*df70*/  LDL.64 R12, [R1+0x30] ;  /* 0x00003000010c7983 */ /* 0x000f620000100a00 */
[----:B------:R-:W-:Y:S06]  /*df80*/  BAR.SYNC.DEFER_BLOCKING 0x0 ;  /* 0x0000000000007b1d */ /* 0x000fec0000010000 */
[----:B------:R-:W-:Y:S01]  /*df90*/  @P2 STS.128 [R242+0x10000], RZ ;  /* 0x010000fff2002388 */ /* 0x000fe20000000c00 */
[CC--:B--2---:R-:W-:Y:S02]  /*dfa0*/  LEA R34, P0, R3.reuse, R4.reuse, 0x6 ;  /* 0x0000000403227211 */ /* 0x0c4fe400078030ff */
[----:B------:R-:W-:Y:S02]  /*dfb0*/  MOV R28, R4 ;  /* 0x00000004001c7202 */ /* 0x000fe40000000f00 */
[----:B------:R-:W-:Y:S01]  /*dfc0*/  LEA.HI.X.SX32 R35, R3, R5, 0x6, P0 ;  /* 0x0000000503237211 */ /* 0x000fe200000f36ff */
[----:B------:R-:W-:Y:S04]  /*dfd0*/  IMAD.WIDE.U32 R182, R34, UR6, RZ ;  /* 0x0000000622b67c25 */ /* 0x000fe8000f8e00ff */
[----:B---3--:R-:W-:Y:S04]  /*dfe0*/  IMAD.WIDE.U32 R198, R25, UR9, R10 ;  /* 0x0000000919c67c25 */ /* 0x008fe8000f8e000a */
[----:B------:R-:W-:Y:S01]  /*dff0*/  VIADD R26, R199, UR22 ;  /* 0x00000016c71a7c36 */ /* 0x000fe20008000000 */
[C---:B------:R-:W-:Y:S01]  /*e000*/  @!P2 LEA R178, P0, R198.reuse, R238, 0x1 ;  /* 0x000000eec6b2a211 */ /* 0x040fe200078008ff */
[----:B------:R-:W-:Y:S01]  /*e010*/  IMAD R29, R35, UR6, RZ ;  /* 0x00000006231d7c24 */ /* 0x000fe2000f8e02ff */
[C---:B------:R-:W-:Y:S01]  /*e020*/  IADD3 R27, P1, R198.reuse, UR29, RZ ;  /* 0x0000001dc61b7c10 */ /* 0x040fe2000ff3e0ff */
[----:B------:R-:W-:Y:S01]  /*e030*/  UIADD3 UR22, UR12, -UR24, URZ ;  /* 0x800000180c167290 */ /* 0x000fe2000fffe03f */
[----:B------:R-:W-:Y:S01]  /*e040*/  @!P2 LEA.HI.X R179, R198, R239, R26, 0x1, P0 ;  /* 0x000000efc6b3a211 */ /* 0x000fe200000f0c1a */
[----:B------:R-:W-:Y:S01]  /*e050*/  IMAD R29, R34, UR7, R29 ;  /* 0x00000007221d7c24 */ /* 0x000fe2000f8e021d */
[----:B----4-:R-:W-:Y:S02]  /*e060*/  LEA R198, P4, R182, R7, 0x1 ;  /* 0x00000007b6c67211 */ /* 0x010fe400078808ff */
[----:B------:R-:W-:Y:S01]  /*e070*/  IADD3.X R30, R26, UR19, RZ, P1, !PT ;  /* 0x000000131a1e7c10 */ /* 0x000fe20008ffe4ff */
[----:B------:R-:W-:Y:S01]  /*e080*/  IMAD.IADD R29, R183, 0x1, R29 ;  /* 0x00000001b71d7824 */ /* 0x000fe200078e021d */
[----:B------:R-:W-:Y:S01]  /*e090*/  @!PT LDS RZ, [RZ] ;  /* 0x00000000fffff984 */ /* 0x000fe20000000800 */
[----:B------:R-:W-:Y:S01]  /*e0a0*/  @!PT LDS RZ, [RZ] ;  /* 0x00000000fffff984 */ /* 0x000fe20000000800 */
[----:B------:R-:W-:Y:S01]  /*e0b0*/  @!PT LDS RZ, [RZ] ;  /* 0x00000000fffff984 */ /* 0x000fe20000000800 */
[----:B------:R-:W-:Y:S01]  /*e0c0*/  @!P2 LDGSTS.E.BYPASS.LTC128B.128 [R242+0x10000], desc[UR34][R178.64] ;  /* 0x10000000b2f2afae */ /* 0x000fe2000b901d62 */
[C---:B------:R-:W-:Y:S02]  /*e0d0*/  IADD3 R25, P1, R27.reuse, UR29, RZ ;  /* 0x0000001d1b197c10 */ /* 0x040fe4000ff3e0ff */
[----:B------:R-:W-:Y:S01]  /*e0e0*/  @!P2 LEA R174, P3, R27, R236, 0x1 ;  /* 0x000000ec1baea211 */ /* 0x000fe200078608ff */
[----:B------:R-:W-:Y:S01]  /*e0f0*/  @P6 STS.128 [R242+0x12000], RZ ;  /* 0x012000fff2006388 */ /* 0x000fe20000000c00 */
[----:B-----5:R-:W-:Y:S01]  /*e100*/  LEA.HI.X R199, R182, R6, R29, 0x1, P4 ;  /* 0x00000006b6c77211 */ /* 0x020fe200020f0c1d */
[----:B------:R-:W-:Y:S01]  /*e110*/  IMAD.MOV.U32 R29, RZ, RZ, R5 ;  /* 0x000000ffff1d7224 */ /* 0x000fe200078e0005 */
[----:B------:R-:W-:Y:S02]  /*e120*/  IADD3.X R26, R30, UR19, RZ, P1, !PT ;  /* 0x000000131e1a7c10 */ /* 0x000fe40008ffe4ff */
[----:B------:R-:W-:Y:S01]  /*e130*/  @!P2 IADD3 R31, P0, R25, UR29, RZ ;  /* 0x0000001d191fac10 */ /* 0x000fe2000ff1e0ff */
[----:B------:R-:W-:Y:S01]  /*e140*/  @!PT LDS RZ, [RZ] ;  /* 0x00000000fffff984 */ /* 0x000fe20000000800 */
[----:B------:R-:W-:Y:S01]  /*e150*/  @!PT LDS RZ, [RZ] ;  /* 0x00000000fffff984 */ /* 0x000fe20000000800 */
[----:B------:R-:W-:Y:S01]  /*e160*/  @!PT LDS RZ, [RZ] ;  /* 0x00000000fffff984 */ /* 0x000fe20000000800 */
[----:B------:R-:W-:Y:S01]  /*e170*/  @!P6 LDGSTS.E.BYPASS.LTC128B.128 [R242+0x12000], desc[UR34][R198.64+0x80] ;  /* 0x12000080c6f2efae */ /* 0x000fe2000b901d62 */
[----:B------:R-:W-:Y:S02]  /*e180*/  ISETP.GE.AND P4, PT, R231, UR13, PT ;  /* 0x0000000de7007c0c */ /* 0x000fe4000bf86270 */
[----:B------:R-:W-:Y:S01]  /*e190*/  @!P2 IADD3.X R34, R26, UR19, RZ, P0, !PT ;  /* 0x000000131a22ac10 */ /* 0x000fe200087fe4ff */
[----:B------:R-:W-:Y:S01]  /*e1a0*/  @P5 STS.128 [R242+0x14000], RZ ;  /* 0x014000fff2005388 */ /* 0x000fe20000000c00 */
[----:B------:R-:W-:Y:S02]  /*e1b0*/  @!P2 LEA R202, P0, R31, R232, 0x1 ;  /* 0x000000e81fcaa211 */ /* 0x000fe400078008ff */
[----:B------:R-:W-:Y:S01]  /*e1c0*/  @!P2 LEA.HI.X R175, R27, R237, R30, 0x1, P3 ;  /* 0x000000ed1bafa211 */ /* 0x000fe200018f0c1e */
[----:B------:R-:W-:Y:S01]  /*e1d0*/  @!PT LDS RZ, [RZ] ;  /* 0x00000000fffff984 */ /* 0x000fe20000000800 */
[----:B------:R-:W-:Y:S01]  /*e1e0*/  @!PT LDS RZ, [RZ] ;  /* 0x00000000fffff984 */ /* 0x000fe20000000800 */
[----:B------:R-:W-:Y:S01]  /*e1f0*/  @!PT LDS RZ, [RZ] ;  /* 0x00000000fffff984 */ /* 0x000fe20000000800 */
[----:B------:R-:W-:Y:S01]  /*e200*/  @!P5 LDGSTS.E.BYPASS.LTC128B.128 [R242+0x14000], desc[UR34][R198.64+0x100] ;  /* 0x14000100c6f2dfae */ /* 0x000fe2000b901d62 */
[----:B------:R-:W-:Y:S02]  /*e210*/  LEA R30, P3, R3, R32, 0x6 ;  /* 0x00000020031e7211 */ /* 0x000fe400078630ff */
[----:B------:R-:W-:Y:S02]  /*e220*/  @!P2 LEA.HI.X R203, R31, R233, R34, 0x1, P0 ;  /* 0x000000e91fcba211 */ /* 0x000fe400000f0c22 */
[----:B------:R-:W-:Y:S01]  /*e230*/  @!P2 LEA R170, P1, R25, R234, 0x1 ;  /* 0x000000ea19aaa211 */ /* 0x000fe200078208ff */
[----:B------:R-:W-:Y:S01]  /*e240*/  @P4 STS.128 [R242+0x16000], RZ ;  /* 0x016000fff2004388 */ /* 0x000fe20000000c00 */
[----:B------:R-:W-:Y:S02]  /*e250*/  LEA.HI.X.SX32 R31, R3, R33, 0x6, P3 ;  /* 0x00000021031f7211 */ /* 0x000fe400018f36ff */
[----:B------:R-:W-:Y:S01]  /*e260*/  @!P2 LEA.HI.X R171, R25, R235, R26, 0x1, P1 ;  /* 0x000000eb19aba211 */ /* 0x000fe200008f0c1a */
[----:B------:R-:W-:Y:S01]  /*e270*/  @!PT LDS RZ, [RZ] ;  /* 0x00000000fffff984 */ /* 0x000fe20000000800 */
[----:B------:R-:W-:Y:S01]  /*e280*/  @!PT LDS RZ, [RZ] ;  /* 0x00000000fffff984 */ /* 0x000fe20000000800 */
[----:B------:R-:W-:Y:S01]  /*e290*/  @!PT LDS RZ, [RZ] ;  /* 0x00000000fffff984 */ /* 0x000fe20000000800 */
[----:B------:R-:W-:Y:S01]  /*e2a0*/  @!P4 LDGSTS.E.BYPASS.LTC128B.128 [R242+0x16000], desc[UR34][R198.64+0x180] ;  /* 0x16000180c6f2cfae */ /* 0x000fe2000b901d62 */
[----:B------:R-:W-:Y:S01]  /*e2b0*/  LEA R34, P1, R3, R8, 0x6 ;  /* 0x0000000803227211 */ /* 0x000fe200078230ff */
[----:B------:R-:W-:Y:S01]  /*e2c0*/  IMAD R26, R31, UR6, RZ ;  /* 0x000000061f1a7c24 */ /* 0x000fe2000f8e02ff */
[C---:B------:R-:W-:Y:S01]  /*e2d0*/  LEA R194, P0, R3.reuse, R12, 0x6 ;  /* 0x0000000c03c27211 */ /* 0x040fe200078030ff */
[----:B------:R-:W-:Y:S01]  /*e2e0*/  @P2 STS.128 [R242+0x10800], RZ ;  /* 0x010800fff2002388 */ /* 0x000fe20000000c00 */
[C---:B------:R-:W-:Y:S01]  /*e2f0*/  LEA.HI.X.SX32 R35, R3.reuse, R9, 0x6, P1 ;  /* 0x0000000903237211 */ /* 0x040fe200008f36ff */
[C---:B------:R-:W-:Y:S01]  /*e300*/  IMAD R26, R30.reuse, UR7, R26 ;  /* 0x000000071e1a7c24 */ /* 0x040fe2000f8e021a */
[----:B------:R-:W-:Y:S01]  /*e310*/  LEA.HI.X.SX32 R195, R3, R13, 0x6, P0 ;  /* 0x0000000d03c37211 */ /* 0x000fe200000f36ff */
[----:B------:R-:W-:Y:S01]  /*e320*/  IMAD.WIDE.U32 R30, R30, UR6, RZ ;  /* 0x000000061e1e7c25 */ /* 0x000fe2000f8e00ff */
[----:B------:R-:W-:Y:S01]  /*e330*/  @!PT LDS RZ, [RZ] ;  /* 0x00000000fffff984 */ /* 0x000fe20000000800 */
[----:B------:R-:W-:Y:S01]  /*e340*/  @!PT LDS RZ, [RZ] ;  /* 0x00000000fffff984 */ /* 0x000fe20000000800 */
[----:B------:R-:W-:Y:S01]  /*e350*/  @!PT LDS RZ, [RZ] ;  /* 0x00000000fffff984 */ /* 0x000fe20000000800 */
[----:B------:R-:W-:Y:S03]  /*e360*/  @!P2 LDGSTS.E.BYPASS.LTC128B.128 [R242+0x10800], desc[UR34][R174.64] ;  /* 0x10800000aef2afae */ /* 0x000fe6000b901d62 */
[----:B------:R-:W-:Y:S01]  /*e370*/  IMAD.IADD R26, R31, 0x1, R26 ;  /* 0x000000011f1a7824 */ /* 0x000fe200078e021a */
[CC--:B------:R-:W-:Y:S01]  /*e380*/  LEA R190, P3, R30.reuse, R7.reuse, 0x1 ;  /* 0x000000071ebe7211 */ /* 0x0c0fe200078608ff */
[----:B------:R-:W-:Y:S01]  /*e390*/  @P6 STS.128 [R242+0x12800], RZ ;  /* 0x012800fff2006388 */ /* 0x000fe20000000c00 */
[----:B------:R-:W-:Y:S02]  /*e3a0*/  IMAD R25, R35, UR6, RZ ;  /* 0x0000000623197c24 */ /* 0x000fe4000f8e02ff */
[-C--:B------:R-:W-:Y:S01]  /*e3b0*/  LEA.HI.X R191, R30, R6.reuse, R26, 0x1, P3 ;  /* 0x000000061ebf7211 */ /* 0x080fe200018f0c1a */
[----:B------:R-:W-:Y:S02]  /*e3c0*/  IMAD R3, R195, UR6, RZ ;  /* 0x00000006c3037c24 */ /* 0x000fe4000f8e02ff */
[C---:B------:R-:W-:Y:S02]  /*e3d0*/  IMAD R25, R34.reuse, UR7, R25 ;  /* 0x0000000722197c24 */ /* 0x040fe4000f8e0219 */
[----:B------:R-:W-:Y:S01]  /*e3e0*/  @!PT LDS RZ, [RZ] ;  /* 0x00000000fffff984 */ /* 0x000fe20000000800 */
[----:B------:R-:W-:Y:S01]  /*e3f0*/  @!PT LDS RZ, [RZ] ;  /* 0x00000000fffff984 */ /* 0x000fe20000000800 */
[----:B------:R-:W-:Y:S01]  /*e400*/  @!PT LDS RZ, [RZ] ;  /* 0x00000000fffff984 */ /* 0x000fe20000000800 */
[----:B------:R-:W-:Y:S01]  /*e410*/  @!P6 LDGSTS.E.BYPASS.LTC128B.128 [R242+0x12800], desc[UR34][R190.64+0x80] ;  /* 0x12800080bef2efae */ /* 0x000fe2000b901d62 */
[----:B------:R-:W-:Y:S03]  /*e420*/  IMAD.WIDE.U32 R34, R34, UR6, RZ ;  /* 0x0000000622227c25 */ /* 0x000fe6000f8e00ff */
[----:B------:R-:W-:Y:S01]  /*e430*/  @P5 STS.128 [R242+0x14800], RZ ;  /* 0x014800fff2005388 */ /* 0x000fe20000000c00 */
[----:B------:R-:W-:Y:S01]  /*e440*/  IMAD.IADD R25, R35, 0x1, R25 ;  /* 0x0000000123197824 */ /* 0x000fe200078e0219 */
[-C--:B------:R-:W-:Y:S01]  /*e450*/  LEA R182, P1, R34, R7.reuse, 0x1 ;  /* 0x0000000722b67211 */ /* 0x080fe200078208ff */
[C---:B------:R-:W-:Y:S01]  /*e460*/  IMAD R3, R194.reuse, UR7, R3 ;  /* 0x00000007c2037c24 */ /* 0x040fe2000f8e0203 */
[----:B------:R-:W-:Y:S01]  /*e470*/  @!PT LDS RZ, [RZ] ;  /* 0x00000000fffff984 */ /* 0x000fe20000000800 */
[----:B------:R-:W-:Y:S01]  /*e480*/  @!PT LDS RZ, [RZ] ;  /* 0x00000000fffff984 */ /* 0x000fe20000000800 */
[----:B------:R-:W-:Y:S01]  /*e490*/  @!PT LDS RZ, [RZ] ;  /* 0x00000000fffff984 */ /* 0x000fe20000000800 */
[----:B------:R-:W-:Y:S01]  /*e4a0*/  @!P5 LDGSTS.E.BYPASS.LTC128B.128 [R242+0x14800], desc[UR34][R190.64+0x100] ;  /* 0x14800100bef2dfae */ /* 0x000fe2000b901d62 */
[----:B------:R-:W-:Y:S01]  /*e4b0*/  IMAD.WIDE.U32 R194, R194, UR6, RZ ;  /* 0x00000006c2c27c25 */ /* 0x000fe2000f8e00ff */
[-C--:B------:R-:W-:Y:S02]  /*e4c0*/  LEA.HI.X R183, R34, R6.reuse, R25, 0x1, P1 ;  /* 0x0000000622b77211 */ /* 0x080fe400008f0c19 */
[----:B------:R-:W-:Y:S01]  /*e4d0*/  @P4 STS.128 [R242+0x16800], RZ ;  /* 0x016800fff2004388 */ /* 0x000fe20000000c00 */
[----:B------:R-:W-:Y:S01]  /*e4e0*/  IMAD.IADD R3, R195, 0x1, R3 ;  /* 0x00000001c3037824 */ /* 0x000fe200078e0203 */
[C---:B------:R-:W-:Y:S02]  /*e4f0*/  LEA R24, P0, R194.reuse, R7, 0x1 ;  /* 0x00000007c2187211 */ /* 0x040fe400078008ff */
[----:B------:R-:W-:Y:S01]  /*e500*/  @!PT LDS RZ, [RZ] ;  /* 0x00000000fffff984 */ /* 0x000fe20000000800 */
[----:B------:R-:W-:Y:S01]  /*e510*/  @!PT LDS RZ, [RZ] ;  /* 0x00000000fffff984 */ /* 0x000fe20000000800 */
[----:B------:R-:W-:Y:S01]  /*e520*/  @!PT LDS RZ, [RZ] ;  /* 0x00000000fffff984 */ /* 0x000fe20000000800 */
[----:B------:R-:W-:Y:S02]  /*e530*/  @!P4 LDGSTS.E.BYPASS.LTC128B.128 [R242+0x16800], desc[UR34][R190.64+0x180] ;  /* 0x16800180bef2cfae */ /* 0x000fe4000b901d62 */
[----:B------:R-:W-:Y:S02]  /*e540*/  LEA.HI.X R25, R194, R6, R3, 0x1, P0 ;  /* 0x00000006c2197211 */ /* 0x000fe400000f0c03 */
[----:B------:R-:W-:Y:S01]  /*e550*/  @P2 STS.128 [R242+0x11000], RZ ;  /* 0x011000fff2002388 */ /* 0x000fe20000000c00 */
[----:B------:R-:W-:Y:S03]  /*e560*/  MOV R3, UR22 ;  /* 0x0000001600037c02 */ /* 0x000fe60008000f00 */
        /* <DEDUP_REMOVED lines=40> */
[----:B-1----:R-:W1:Y:S04]  /*e7f0*/  LDSM.16.M88.4 R168, [R229+0x8000] ;  /* 0x00800000e5a8783b */ /* 0x002e680000000200 */
[----:B------:R-:W5:Y:S04]  /*e800*/  LDSM.16.M88.4 R172, [R229+0x8800] ;  /* 0x00880000e5ac783b */ /* 0x000f680000000200 */
[----:B------:R-:W4:Y:S04]  /*e810*/  LDSM.16.M88.4 R176, [R229+0x9000] ;  /* 0x00900000e5b0783b */ /* 0x000f280000000200 */
[----:B------:R-:W0:Y:S04]  /*e820*/  LDGDEPBAR ;  /* 0x00000000000079af */ /* 0x000e280000000000 */
[----:B--2---:R-:W2:Y:S04]  /*e830*/  LDSM.16.M88.4 R180, [R229+0x9800] ;  /* 0x00980000e5b4783b */ /* 0x004ea80000000200 */
[----:B------:R-:W-:Y:S04]  /*e840*/  LDSM.16.M88.4 R184, [R228] ;  /* 0x00000000e4b8783b */ /* 0x000fe80000000200 */
[----:B------:R-:W2:Y:S04]  /*e850*/  LDSM.16.M88.4 R188, [R227] ;  /* 0x00000000e3bc783b */ /* 0x000ea80000000200 */
[----:B------:R-:W2:Y:S04]  /*e860*/  LDSM.16.M88.4 R192, [R219] ;  /* 0x00000000dbc0783b */ /* 0x000ea80000000200 */
[----:B------:R-:W2:Y:S04]  /*e870*/  LDSM.16.M88.4 R196, [R218] ;  /* 0x00000000dac4783b */ /* 0x000ea80000000200 */
[----:B---3--:R-:W3:Y:S01]  /*e880*/  LDSM.16.M88.4 R200, [R217] ;  /* 0x00000000d9c8783b */ /* 0x008ee20000000200 */
[C---:B-1----:R-:W-:Y:S07]  /*e890*/  HMMA.16816.F32 R4, R164.reuse, R168, RZ ;  /* 0x000000a8a404723c */ /* 0x042fee00000018ff */
[----:B------:R-:W-:Y:S04]  /*e8a0*/  IMAD.MOV.U32 R168, RZ, RZ, R8 ;  /* 0x000000ffffa87224 */ /* 0x000fe800078e0008 */
[----:B------:R-:W-:Y:S02]  /*e8b0*/  IMAD.MOV.U32 R169, RZ, RZ, R9 ;  /* 0x000000ffffa97224 */ /* 0x000fe400078e0009 */
[C---:B------:R-:W-:Y:S07]  /*e8c0*/  HMMA.16816.F32 R8, R164.reuse, R170, RZ ;  /* 0x000000aaa408723c */ /* 0x040fee00000018ff */
[----:B------:R-:W-:Y:S04]  /*e8d0*/  IMAD.MOV.U32 R170, RZ, RZ, R12 ;  /* 0x000000ffffaa7224 */ /* 0x000fe800078e000c */
[----:B------:R-:W-:Y:S02]  /*e8e0*/  IMAD.MOV.U32 R171, RZ, RZ, R13 ;  /* 0x000000ffffab7224 */ /* 0x000fe400078e000d */
[C---:B-----5:R-:W-:Y:S06]  /*e8f0*/  HMMA.16816.F32 R12, R164.reuse, R172, RZ ;  /* 0x000000aca40c723c */ /* 0x060fec00000018ff */
[C---:B------:R-:W-:Y:S01]  /*e900*/  HMMA.16816.F32 R16, R164.reuse, R174, RZ ;  /* 0x000000aea410723c */ /* 0x040fe200000018ff */
[----:B------:R-:W-:Y:S05]  /*e910*/  LDSM.16.M88.4 R172, [R223+0x8800] ;  /* 0x00880000dfac783b */ /* 0x000fea0000000200 */
[C---:B----4-:R-:W-:Y:S06]  /*e920*/  HMMA.16816.F32 R20, R164.reuse, R176, RZ ;  /* 0x000000b0a414723c */ /* 0x050fec00000018ff */
[C---:B------:R-:W-:Y:S01]  /*e930*/  HMMA.16816.F32 R24, R164.reuse, R178, RZ ;  /* 0x000000b2a418723c */ /* 0x040fe200000018ff */
[----:B------:R-:W-:Y:S01]  /*e940*/  MOV R176, R28 ;  /* 0x0000001c00b07202 */ /* 0x000fe20000000f00 */
[----:B------:R-:W-:Y:S04]  /*e950*/  IMAD.MOV.U32 R177, RZ, RZ, R29 ;  /* 0x000000ffffb17224 */ /* 0x000fe800078e001d */
[C---:B--2---:R-:W-:Y:S01]  /*e960*/  HMMA.16816.F32 R28, R164.reuse, R180, RZ ;  /* 0x000000b4a41c723c */ /* 0x044fe200000018ff */
[----:B------:R-:W-:Y:S04]  /*e970*/  IMAD.MOV.U32 R178, RZ, RZ, R32 ;  /* 0x000000ffffb27224 */ /* 0x000fe800078e0020 */
[----:B------:R-:W-:Y:S02]  /*e980*/  IMAD.MOV.U32 R179, RZ, RZ, R33 ;  /* 0x000000ffffb37224 */ /* 0x000fe400078e0021 */
[----:B------:R-:W-:Y:S01]  /*e990*/  HMMA.16816.F32 R32, R164, R182, RZ ;  /* 0x000000b6a420723c */ /* 0x000fe200000018ff */
[----:B------:R-:W-:Y:S04]  /*e9a0*/  LDSM.16.M88.4 R164, [R226] ;  /* 0x00000000e2a4783b */ /* 0x000fe80000000200 */
[----:B------:R-:W-:Y:S01]  /*e9b0*/  LDSM.16.M88.4 R180, [R223+0x9800] ;  /* 0x00980000dfb4783b */ /* 0x000fe20000000200 */
[C---:B------:R-:W-:Y:S03]  /*e9c0*/  HMMA.16816.F32 R4, R184.reuse, R188, R4 ;  /* 0x000000bcb804723c */ /* 0x040fe60000001804 */
[----:B------:R-:W2:Y:S03]  /*e9d0*/  LDL R188, [R1+0x10] ;  /* 0x0000100001bc7983 */ /* 0x000ea60000100800 */
[C---:B------:R-:W-:Y:S01]  /*e9e0*/  HMMA.16816.F32 R8, R184.reuse, R190, R8 ;  /* 0x000000beb808723c */ /* 0x040fe20000001808 */
[----:B------:R-:W4:Y:S05]  /*e9f0*/  LDL R189, [R1+0xc] ;  /* 0x00000c0001bd7983 */ /* 0x000f2a0000100800 */
[C---:B------:R-:W-:Y:S05]  /*ea00*/  HMMA.16816.F32 R12, R184.reuse, R192, R12 ;  /* 0x000000c0b80c723c */ /* 0x040fea000000180c */
[----:B------:R-:W-:Y:S01]  /*ea10*/  IMAD.MOV.U32 R190, RZ, RZ, R176 ;  /* 0x000000ffffbe7224 */ /* 0x000fe200078e00b0 */
[C---:B------:R-:W-:Y:S05]  /*ea20*/  HMMA.16816.F32 R16, R184.reuse, R194, R16 ;  /* 0x000000c2b810723c */ /* 0x040fea0000001810 */
[----:B------:R-:W-:Y:S01]  /*ea30*/  IMAD.MOV.U32 R192, RZ, RZ, R170 ;  /* 0x000000ffffc07224 */ /* 0x000fe200078e00aa */
[C---:B------:R-:W-:Y:S05]  /*ea40*/  HMMA.16816.F32 R20, R184.reuse, R196, R20 ;  /* 0x000000c4b814723c */ /* 0x040fea0000001814 */
[----:B------:R-:W-:Y:S01]  /*ea50*/  IMAD.MOV.U32 R193, RZ, RZ, R171 ;  /* 0x000000ffffc17224 */ /* 0x000fe200078e00ab */
[C---:B------:R-:W-:Y:S05]  /*ea60*/  HMMA.16816.F32 R24, R184.reuse, R198, R24 ;  /* 0x000000c6b818723c */ /* 0x040fea0000001818 */
[----:B------:R-:W-:Y:S01]  /*ea70*/  MOV R196, R168 ;  /* 0x000000a800c47202 */ /* 0x000fe20000000f00 */
[C---:B---3--:R-:W-:Y:S05]  /*ea80*/  HMMA.16816.F32 R28, R184.reuse, R200, R28 ;  /* 0x000000c8b81c723c */ /* 0x048fea000000181c */
[----:B------:R-:W-:Y:S01]  /*ea90*/  IMAD.MOV.U32 R197, RZ, RZ, R169 ;  /* 0x000000ffffc57224 */ /* 0x000fe200078e00a9 */
[----:B------:R-:W-:Y:S01]  /*eaa0*/  HMMA.16816.F32 R32, R184, R202, R32 ;  /* 0x000000cab820723c */ /* 0x000fe20000001820 */
[----:B------:R-:W1:Y:S04]  /*eab0*/  LDSM.16.M88.4 R168, [R223+0x8000] ;  /* 0x00800000dfa8783b */ /* 0x000e680000000200 */
[----:B------:R-:W-:Y:S01]  /*eac0*/  IMAD.MOV.U32 R200, RZ, RZ, R178 ;  /* 0x000000ffffc87224 */ /* 0x000fe200078e00b2 */
[----:B------:R-:W-:Y:S01]  /*ead0*/  LDSM.16.M88.4 R184, [R216+0x1000] ;  /* 0x00100000d8b8783b */ /* 0x000fe20000000200 */
[----:B------:R-:W-:Y:S01]  /*eae0*/  IMAD.MOV.U32 R201, RZ, RZ, R179 ;  /* 0x000000ffffc97224 */ /* 0x000fe200078e00b3 */
[C---:B------:R-:W-:Y:S02]  /*eaf0*/  LEA R198, P0, R3.reuse, R190, 0x6 ;  /* 0x000000be03c67211 */ /* 0x040fe400078030ff */
[----:B------:R-:W3:Y:S01]  /*eb00*/  S2R R190, SR_TID.X ;  /* 0x0000000000be7919 */ /* 0x000ee20000002100 */
[----:B------:R-:W-:Y:S01]  /*eb10*/  IMAD.MOV.U32 R191, RZ, RZ, R177 ;  /* 0x000000ffffbf7224 */ /* 0x000fe200078e00b1 */
[C---:B------:R-:W-:Y:S01]  /*eb20*/  LEA R194, P1, R3.reuse, R196, 0x6 ;  /* 0x000000c403c27211 */ /* 0x040fe200078230ff */
[----:B------:R-:W5:Y:S03]  /*eb30*/  LDSM.16.M88.4 R176, [R223+0x9000] ;  /* 0x00900000dfb0783b */ /* 0x000f660000000200 */
[C---:B------:R-:W-:Y:S02]  /*eb40*/  LEA.HI.X.SX32 R199, R3.reuse, R191, 0x6, P0 ;  /* 0x000000bf03c77211 */ /* 0x040fe400000f36ff */
[----:B------:R-:W-:Y:S03]  /*eb50*/  LEA.HI.X.SX32 R195, R3, R197, 0x6, P1 ;  /* 0x000000c503c37211 */ /* 0x000fe600008f36ff */
[----:B------:R-:W-:Y:S04]  /*eb60*/  IMAD R199, R199, UR10, RZ ;  /* 0x0000000ac7c77c24 */ /* 0x000fe8000f8e02ff */
[----:B------:R-:W-:Y:S01]  /*eb70*/  IMAD R199, R198, UR11, R199 ;  /* 0x0000000bc6c77c24 */ /* 0x000fe2000f8e02c7 */
[C---:B-1----:R-:W-:Y:S05]  /*eb80*/  HMMA.16816.F32 R4, R164.reuse, R168, R4 ;  /* 0x000000a8a404723c */ /* 0x042fea0000001804 */
[----:B---3--:R-:W-:Y:S01]  /*eb90*/  IMAD.SHL.U32 R190, R190, 0x2, RZ ;  /* 0x00000002bebe7824 */ /* 0x008fe200078e00ff */
[C---:B------:R-:W-:Y:S01]  /*eba0*/  HMMA.16816.F32 R8, R164.reuse, R170, R8 ;  /* 0x000000aaa408723c */ /* 0x040fe20000001808 */
[----:B------:R-:W-:Y:S04]  /*ebb0*/  LDSM.16.M88.4 R168, [R225] ;  /* 0x00000000e1a8783b */ /* 0x000fe80000000200 */
[----:B------:R-:W-:Y:S01]  /*ebc0*/  LOP3.LUT R190, R190, 0x6, RZ, 0xc0, !PT ;  /* 0x00000006bebe7812 */ /* 0x000fe200078ec0ff */
[C---:B------:R-:W-:Y:S06]  /*ebd0*/  HMMA.16816.F32 R12, R164.reuse, R172, R12 ;  /* 0x000000aca40c723c */ /* 0x040fec000000180c */
[C---:B------:R-:W-:Y:S01]  /*ebe0*/  HMMA.16816.F32 R16, R164.reuse, R174, R16 ;  /* 0x000000aea410723c */ /* 0x040fe20000001810 */
[----:B------:R-:W1:Y:S05]  /*ebf0*/  LDSM.16.M88.4 R172, [R216] ;  /* 0x00000000d8ac783b */ /* 0x000e6a0000000200 */
[C---:B-----5:R-:W-:Y:S06]  /*ec00*/  HMMA.16816.F32 R20, R164.reuse, R176, R20 ;  /* 0x000000b0a414723c */ /* 0x060fec0000001814 */
        /* <DEDUP_REMOVED lines=15> */
[C---:B-----5:R-:W-:Y:S06]  /*ed00*/  HMMA.16816.F32 R28, R168.reuse, R164, R28 ;  /* 0x000000a4a81c723c */ /* 0x060fec000000181c */
[----:B------:R-:W-:Y:S01]  /*ed10*/  HMMA.16816.F32 R32, R168, R166, R32 ;  /* 0x000000a6a820723c */ /* 0x000fe20000001820 */
[----:B------:R-:W5:Y:S04]  /*ed20*/  LDSM.16.M88.4 R164, [R229+0xb800] ;  /* 0x00b80000e5a4783b */ /* 0x000f680000000200 */
[----:B------:R-:W-:Y:S01]  /*ed30*/  LDSM.16.M88.4 R168, [R228+0x2000] ;  /* 0x00200000e4a8783b */ /* 0x000fe20000000200 */
[C---:B-1----:R-:W-:Y:S06]  /*ed40*/  HMMA.16816.F32 R4, R172.reuse, R176, R4 ;  /* 0x000000b0ac04723c */ /* 0x042fec0000001804 */
[C---:B------:R-:W-:Y:S01]  /*ed50*/  HMMA.16816.F32 R8, R172.reuse, R178, R8 ;  /* 0x000000b2ac08723c */ /* 0x040fe20000001808 */
[----:B------:R-:W1:Y:S05]  /*ed60*/  LDSM.16.M88.4 R176, [R215] ;  /* 0x00000000d7b0783b */ /* 0x000e6a0000000200 */
[C---:B------:R-:W-:Y:S06]  /*ed70*/  HMMA.16816.F32 R12, R172.reuse, R180, R12 ;  /* 0x000000b4ac0c723c */ /* 0x040fec000000180c */
[C---:B------:R-:W-:Y:S01]  /*ed80*/  HMMA.16816.F32 R16, R172.reuse, R182, R16 ;  /* 0x000000b6ac10723c */ /* 0x040fe20000001810 */
[----:B------:R-:W1:Y:S05]  /*ed90*/  LDSM.16.M88.4 R180, [R214] ;  /* 0x00000000d6b4783b */ /* 0x000e6a0000000200 */
[C---:B---3--:R-:W-:Y:S06]  /*eda0*/  HMMA.16816.F32 R20, R172.reuse, R184, R20 ;  /* 0x000000b8ac14723c */ /* 0x048fec0000001814 */
[C---:B------:R-:W-:Y:S01]  /*edb0*/  HMMA.16816.F32 R24, R172.reuse, R186, R24 ;  /* 0x000000baac18723c */ /* 0x040fe20000001818 */
[----:B------:R-:W3:Y:S05]  /*edc0*/  LDSM.16.M88.4 R184, [R213] ;  /* 0x00000000d5b8783b */ /* 0x000eea0000000200 */
[C---:B-----5:R-:W-:Y:S06]  /*edd0*/  HMMA.16816.F32 R28, R172.reuse, R164, R28 ;  /* 0x000000a4ac1c723c */ /* 0x060fec000000181c */
        /* <DEDUP_REMOVED lines=8> */
[----:B------:R-:W2:Y:S05]  /*ee60*/  LDSM.16.M88.4 R180, [R223+0xa800] ;  /* 0x00a80000dfb4783b */ /* 0x000eaa0000000200 */
[C---:B---3--:R-:W-:Y:S06]  /*ee70*/  HMMA.16816.F32 R20, R168.reuse, R184, R20 ;  /* 0x000000b8a814723c */ /* 0x048fec0000001814 */
        /* <DEDUP_REMOVED lines=121> */
[----:B------:R-:W5:Y:S01]  /*f610*/  LDSM.16.M88.4 R164, [R216+0x7800] ;  /* 0x00780000d8a4783b */ /* 0x000f620000000200 */
[----:B------:R-:W-:Y:S04]  /*f620*/  DEPBAR.LE SB0, 0x0 ;  /* 0x000080000000791a */ /* 0x000fe80000000000 */
[C---:B-1----:R-:W-:Y:S01]  /*f630*/  HMMA.16816.F32 R4, R168.reuse, R176, R4 ;  /* 0x000000b0a804723c */ /* 0x042fe20000001804 */
[----:B------:R-:W-:Y:S04]  /*f640*/  BAR.SYNC.DEFER_BLOCKING 0x0 ;  /* 0x0000000000007b1d */ /* 0x000fe80000010000 */
[----:B------:R-:W-:Y:S01]  /*f650*/  IMAD.WIDE.U32 R174, R198, UR10, RZ ;  /* 0x0000000ac6ae7c25 */ /* 0x000fe2000f8e00ff */
[C---:B------:R-:W-:Y:S05]  /*f660*/  HMMA.16816.F32 R8, R168.reuse, R178, R8 ;  /* 0x000000b2a808723c */ /* 0x040fea0000001808 */
[----:B------:R-:W-:Y:S01]  /*f670*/  IMAD.IADD R199, R175, 0x1, R199 ;  /* 0x00000001afc77824 */ /* 0x000fe200078e02c7 */
[C---:B--2---:R-:W-:Y:S01]  /*f680*/  HMMA.16816.F32 R12, R168.reuse, R180, R12 ;  /* 0x000000b4a80c723c */ /* 0x044fe2000000180c */
[----:B------:R-:W-:Y:S04]  /*f690*/  IMAD.U32 R198, RZ, RZ, UR18 ;  /* 0x00000012ffc67e24 */ /* 0x000fe8000f8e00ff */
[----:B------:R-:W-:Y:S01]  /*f6a0*/  IMAD R198, R198, 0x40, R190 ;  /* 0x00000040c6c67824 */ /* 0x000fe200078e02be */
[C---:B------:R-:W-:Y:S01]  /*f6b0*/  LEA R202, P0, R174.reuse, R188, 0x1 ;  /* 0x000000bcaeca7211 */ /* 0x040fe200078008ff */
[C---:B------:R-:W-:Y:S04]  /*f6c0*/  HMMA.16816.F32 R16, R168.reuse, R182, R16 ;  /* 0x000000b6a810723c */ /* 0x040fe80000001810 */
[----:B----4-:R-:W-:Y:S01]  /*f6d0*/  LEA.HI.X R203, R174, R189, R199, 0x1, P0 ;  /* 0x000000bdaecb7211 */ /* 0x010fe200000f0cc7 */
[----:B------:R-:W-:Y:S01]  /*f6e0*/  IMAD.IADD R199, R252, 0x1, -R198 ;  /* 0x00000001fcc77824 */ /* 0x000fe200078e0ac6 */
[C---:B------:R-:W-:Y:S01]  /*f6f0*/  LEA R190, P0, R3.reuse, R192, 0x6 ;  /* 0x000000c003be7211 */ /* 0x040fe200078030ff */
[C---:B---3--:R-:W-:Y:S04]  /*f700*/  HMMA.16816.F32 R20, R168.reuse, R184, R20 ;  /* 0x000000b8a814723c */ /* 0x048fe80000001814 */
[C---:B------:R-:W-:Y:S02]  /*f710*/  LEA R174, P3, R3.reuse, R200, 0x6 ;  /* 0x000000c803ae7211 */ /* 0x040fe400078630ff */
[C---:B------:R-:W-:Y:S01]  /*f720*/  LEA.HI.X.SX32 R191, R3.reuse, R193, 0x6, P0 ;  /* 0x000000c103bf7211 */ /* 0x040fe200000f36ff */
[C---:B------:R-:W-:Y:S04]  /*f730*/  HMMA.16816.F32 R24, R168.reuse, R186, R24 ;  /* 0x000000baa818723c */ /* 0x040fe80000001818 */
[----:B------:R-:W-:Y:S01]  /*f740*/  IMAD.WIDE.U32 R196, R174, UR10, RZ ;  /* 0x0000000aaec47c25 */ /* 0x000fe2000f8e00ff */
[----:B------:R-:W-:Y:S01]  /*f750*/  LEA.HI.X.SX32 R175, R3, R201, 0x6, P3 ;  /* 0x000000c903af7211 */ /* 0x000fe200018f36ff */
[C---:B-----5:R-:W-:Y:S05]  /*f760*/  HMMA.16816.F32 R28, R168.reuse, R164, R28 ;  /* 0x000000a4a81c723c */ /* 0x060fea000000181c */
[----:B------:R-:W-:Y:S01]  /*f770*/  IMAD R3, R191, UR10, RZ ;  /* 0x0000000abf037c24 */ /* 0x000fe2000f8e02ff */
[----:B------:R-:W-:Y:S05]  /*f780*/  HMMA.16816.F32 R32, R168, R166, R32 ;  /* 0x000000a6a820723c */ /* 0x000fea0000001820 */
[----:B------:R-:W-:Y:S01]  /*f790*/  IMAD R3, R190, UR11, R3 ;  /* 0x0000000bbe037c24 */ /* 0x000fe2000f8e0203 */
[----:B------:R-:W-:Y:S01]  /*f7a0*/  IABS R173, R199 ;  /* 0x000000c700ad7213 */ /* 0x000fe20000000000 */
[----:B------:R-:W-:Y:S01]  /*f7b0*/  IMAD R201, R175, UR10, RZ ;  /* 0x0000000aafc97c24 */ /* 0x000fe2000f8e02ff */
[-C--:B------:R-:W-:Y:S03]  /*f7c0*/  LEA R182, P3, R196, R188.reuse, 0x1 ;  /* 0x000000bcc4b67211 */ /* 0x080fe600078608ff */
[----:B------:R-:W-:Y:S01]  /*f7d0*/  IMAD.WIDE.U32 R190, R190, UR10, RZ ;  /* 0x0000000abebe7c25 */ /* 0x000fe2000f8e00ff */
[----:B------:R-:W-:Y:S03]  /*f7e0*/  I2FP.F32.S32 R173, R173 ;  /* 0x000000ad00ad7245 */ /* 0x000fe60000201400 */
[----:B------:R-:W-:Y:S01]  /*f7f0*/  IMAD R201, R174, UR11, R201 ;  /* 0x0000000baec97c24 */ /* 0x000fe2000f8e02c9 */
[CC--:B------:R-:W-:Y:S01]  /*f800*/  LEA R174, P0, R190.reuse, R188.reuse, 0x1 ;  /* 0x000000bcbeae7211 */ /* 0x0c0fe200078008ff */
[----:B------:R-:W-:Y:S02]  /*f810*/  IMAD.IADD R3, R191, 0x1, R3 ;  /* 0x00000001bf037824 */ /* 0x000fe400078e0203 */
[----:B------:R-:W-:Y:S01]  /*f820*/  FFMA.FTZ R4, R173, -UR17, R4 ;  /* 0x80000011ad047c23 */ /* 0x000fe20008010004 */
[----:B------:R-:W-:Y:S01]  /*f830*/  IMAD R199, R195, UR10, RZ ;  /* 0x0000000ac3c77c24 */ /* 0x000fe2000f8e02ff */
[----:B------:R-:W-:Y:S02]  /*f840*/  IADD3 R201, R197, R201, RZ ;  /* 0x000000c9c5c97210 */ /* 0x000fe40007ffe0ff */
[-C--:B------:R-:W-:Y:S01]  /*f850*/  LEA.HI.X R175, R190, R189.reuse, R3, 0x1, P0 ;  /* 0x000000bdbeaf7211 */ /* 0x080fe200000f0c03 */
[C---:B------:R-:W-:Y:S01]  /*f860*/  IMAD R199, R194.reuse, UR11, R199 ;  /* 0x0000000bc2c77c24 */ /* 0x040fe2000f8e02c7 */
[----:B------:R-:W-:Y:S01]  /*f870*/  PLOP3.LUT P0, PT, PT, PT, UP0, 0x80, 0x0 ;  /* 0x000000000000781c */ /* 0x000fe20003f0f008 */
[----:B------:R-:W-:Y:S01]  /*f880*/  IMAD.WIDE.U32 R194, R194, UR10, RZ ;  /* 0x0000000ac2c27c25 */ /* 0x000fe2000f8e00ff */
[-C--:B------:R-:W-:Y:S03]  /*f890*/  LEA.HI.X R183, R196, R189.reuse, R201, 0x1, P3 ;  /* 0x000000bdc4b77211 */ /* 0x080fe600018f0cc9 */
[----:B------:R-:W-:Y:S01]  /*f8a0*/  IMAD.IADD R199, R195, 0x1, R199 ;  /* 0x00000001c3c77824 */ /* 0x000fe200078e02c7 */
[----:B------:R-:W-:Y:S01]  /*f8b0*/  LEA R178, P1, R194, R188, 0x1 ;  /* 0x000000bcc2b27211 */ /* 0x000fe200078208ff */
[----:B------:R-:W-:Y:S03]  /*f8c0*/  VIADD R3, R198, 0x1 ;  /* 0x00000001c6037836 */ /* 0x000fe60000000000 */
[----:B------:R-:W-:Y:S03]  /*f8d0*/  LEA.HI.X R179, R194, R189, R199, 0x1, P1 ;  /* 0x000000bdc2b37211 */ /* 0x000fe600008f0cc7 */
[----:B------:R-:W-:Y:S06]  /*f8e0*/  @P0 BRA `(.L_x_312) ;  /* 0xffffffdc00a00947 */ /* 0x000fec000383ffff */
.L_x_311:
[C---:B-1----:R-:W-:Y:S01]  /*f8f0*/  IADD3 R164, R198.reuse, 0x9, RZ ;  /* 0x00000009c6a47810 */ /* 0x042fe20007ffe0ff */
[----:B------:R-:W-:Y:S01]  /*f900*/  VIADD R165, R198, 0x8 ;  /* 0x00000008c6a57836 */ /* 0x000fe20000000000 */
[C---:B------:R-:W-:Y:S01]  /*f910*/  ISETP.GE.AND P1, PT, R3.reuse, R251, PT ;  /* 0x000000fb0300720c */ /* 0x040fe20003f26270 */
[----:B------:R-:W-:Y:S01]  /*f920*/  IMAD.IADD R170, R252, 0x1, -R3 ;  /* 0x00000001fcaa7824 */ /* 0x000fe200078e0a03 */
[----:B------:R-:W-:Y:S01]  /*f930*/  ISETP.GE.AND P4, PT, R3, R248, PT ;  /* 0x000000f80300720c */ /* 0x000fe20003f86270 */
[----:B------:R-:W-:Y:S01]  /*f940*/  VIADD R169, R198, 0x10 ;  /* 0x00000010c6a97836 */ /* 0x000fe20000000000 */
[C---:B------:R-:W-:Y:S01]  /*f950*/  IADD3 R168, R249.reuse, -R3, RZ ;  /* 0x80000003f9a87210 */ /* 0x040fe20007ffe0ff */
[----:B------:R-:W-:Y:S01]  /*f960*/  UISETP.GT.AND UP0, UPT, UR18, UR5, UPT ;  /* 0x000000051200728c */ /* 0x000fe2000bf04270 */
[----:B------:R-:W-:Y:S01]  /*f970*/  IADD3 R167, R249, -R198, RZ ;  /* 0x800000c6f9a77210 */ /* 0x000fe20007ffe0ff */
[----:B------:R-:W-:Y:S01]  /*f980*/  UIADD3 UR24, UR24, 0x1, URZ ;  /* 0x0000000118187890 */ /* 0x000fe2000fffe03f */
[C---:B------:R-:W-:Y:S01]  /*f990*/  IADD3 R166, R252.reuse, -R164, RZ ;  /* 0x800000a4fca67210 */ /* 0x040fe20007ffe0ff */
[----:B------:R-:W-:Y:S01]  /*f9a0*/  UIADD3 UR20, UR20, -0x1, URZ ;  /* 0xffffffff14147890 */ /* 0x000fe2000fffe03f */
[C---:B------:R-:W-:Y:S02]  /*f9b0*/  ISETP.GE.OR P1, PT, R3.reuse, R250, !P1 ;  /* 0x000000fa0300720c */ /* 0x040fe40004f26670 */
[----:B------:R-:W-:Y:S01]  /*f9c0*/  ISETP.GE.OR P4, PT, R3, R243, !P4 ;  /* 0x000000f30300720c */ /* 0x000fe20006786670 */
[----:B------:R-:W-:Y:S01]  /*f9d0*/  IMAD.IADD R3, R252, 0x1, -R165 ;  /* 0x00000001fc037824 */ /* 0x000fe200078e0aa5 */
[----:B------:R-:W-:Y:S02]  /*f9e0*/  IABS R168, R168 ;  /* 0x000000a800a87213 */ /* 0x000fe40000000000 */
[----:B------:R-:W-:Y:S02]  /*f9f0*/  IABS R167, R167 ;  /* 0x000000a700a77213 */ /* 0x000fe40000000000 */
[----:B------:R-:W-:Y:S02]  /*fa00*/  I2FP.F32.S32 R168, R168 ;  /* 0x000000a800a87245 */ /* 0x000fe40000201400 */
[----:B------:R-:W-:Y:S02]  /*fa10*/  IABS R166, R166 ;  /* 0x000000a600a67213 */ /* 0x000fe40000000000 */
[----:B------:R-:W-:Y:S01]  /*fa20*/  I2FP.F32.S32 R167, R167 ;  /* 0x000000a700a77245 */ /* 0x000fe20000201400 */
[----:B------:R-:W-:Y:S01]  /*fa30*/  FFMA.FTZ R7, R168, -UR17, R7 ;  /* 0x80000011a8077c23 */ /* 0x000fe20008010007 */
[----:B------:R-:W-:Y:S02]  /*fa40*/  IABS R3, R3 ;  /* 0x0000000300037213 */ /* 0x000fe40000000000 */
[----:B------:R-:W-:Y:S01]  /*fa50*/  IABS R170, R170 ;  /* 0x000000aa00aa7213 */ /* 0x000fe20000000000 */
[----:B------:R-:W-:Y:S01]  /*fa60*/  FFMA.FTZ R6, R167, -UR17, R6 ;  /* 0x80000011a7067c23 */ /* 0x000fe20008010006 */
[C---:B------:R-:W-:Y:S02]  /*fa70*/  ISETP.GE.AND P5, PT, R198.reuse, R248, PT ;  /* 0x000000f8c600720c */ /* 0x040fe40003fa6270 */
[----:B------:R-:W-:Y:S02]  /*fa80*/  I2FP.F32.S32 R166, R166 ;  /* 0x000000a600a67245 */ /* 0x000fe40000201400 */
[----:B------:R-:W-:Y:S02]  /*fa90*/  I2FP.F32.S32 R3, R3 ;  /* 0x0000000300037245 */ /* 0x000fe40000201400 */
[----:B------:R-:W-:Y:S01]  /*faa0*/  ISETP.GE.AND P3, PT, R198, R251, PT ;  /* 0x000000fbc600720c */ /* 0x000fe20003f66270 */
[----:B------:R-:W-:Y:S01]  /*fab0*/  FFMA.FTZ R9, R166, -UR17, R9 ;  /* 0x80000011a6097c23 */ /* 0x000fe20008010009 */
[----:B------:R-:W-:Y:S01]  /*fac0*/  I2FP.F32.S32 R170, R170 ;  /* 0x000000aa00aa7245 */ /* 0x000fe20000201400 */
[----:B------:R-:W-:Y:S01]  /*fad0*/  FFMA.FTZ R8, R3, -UR17, R8 ;  /* 0x8000001103087c23 */ /* 0x000fe20008010008 */
[----:B------:R-:W-:Y:S02]  /*fae0*/  ISETP.GE.OR P5, PT, R198, R243, !P5 ;  /* 0x000000f3c600720c */ /* 0x000fe40006fa6670 */
[----:B------:R-:W-:Y:S01]  /*faf0*/  ISETP.GE.AND P0, PT, R165, R251, PT ;  /* 0x000000fba500720c */ /* 0x000fe20003f06270 */
[----:B------:R-:W-:Y:S01]  /*fb00*/  FFMA.FTZ R5, R170, -UR17, R5 ;  /* 0x80000011aa057c23 */ /* 0x000fe20008010005 */
[----:B------:R-:W-:Y:S01]  /*fb10*/  FSEL R166, R7, -INF , !P4 ;  /* 0xff80000007a67808 */ /* 0x000fe20006000000 */
[----:B------:R-:W-:Y:S01]  /*fb20*/  IMAD.IADD R170, R249, 0x1, -R165 ;  /* 0x00000001f9aa7824 */ /* 0x000fe200078e0aa5 */
[----:B------:R-:W-:Y:S02]  /*fb30*/  ISETP.GE.AND P6, PT, R165, R248, PT ;  /* 0x000000f8a500720c */ /* 0x000fe40003fc6270 */
[C---:B------:R-:W-:Y:S02]  /*fb40*/  ISETP.GE.OR P3, PT, R198.reuse, R250, !P3 ;  /* 0x000000fac600720c */ /* 0x040fe40005f66670 */
[----:B------:R-:W-:Y:S02]  /*fb50*/  IADD3 R7, R249, -R169, RZ ;  /* 0x800000a9f9077210 */ /* 0x000fe40007ffe0ff */
[----:B------:R-:W-:Y:S02]  /*fb60*/  IADD3 R3, R198, 0x11, RZ ;  /* 0x00000011c6037810 */ /* 0x000fe40007ffe0ff */
[----:B------:R-:W-:Y:S02]  /*fb70*/  FSEL R168, R6, -INF , !P5 ;  /* 0xff80000006a87808 */ /* 0x000fe40006800000 */
[C---:B------:R-:W-:Y:S02]  /*fb80*/  ISETP.GE.AND P5, PT, R169.reuse, R251, PT ;  /* 0x000000fba900720c */ /* 0x040fe40003fa6270 */
[----:B------:R-:W-:Y:S02]  /*fb90*/  ISETP.GE.AND P4, PT, R169, R248, PT ;  /* 0x000000f8a900720c */ /* 0x000fe40003f86270 */
[C---:B------:R-:W-:Y:S02]  /*fba0*/  ISETP.GE.OR P0, PT, R165.reuse, R250, !P0 ;  /* 0x000000faa500720c */ /* 0x040fe40004706670 */
[----:B------:R-:W-:Y:S01]  /*fbb0*/  ISETP.GE.OR P6, PT, R165, R243, !P6 ;  /* 0x000000f3a500720c */ /* 0x000fe200077c6670 */
[----:B------:R-:W-:Y:S01]  /*fbc0*/  IMAD.IADD R165, R252, 0x1, -R169 ;  /* 0x00000001fca57824 */ /* 0x000fe200078e0aa9 */
[----:B------:R-:W-:Y:S02]  /*fbd0*/  FSEL R167, R4, -INF , !P3 ;  /* 0xff80000004a77808 */ /* 0x000fe40005800000 */
[----:B------:R-:W-:Y:S02]  /*fbe0*/  IADD3 R6, R249, -R164, RZ ;  /* 0x800000a4f9067210 */ /* 0x000fe40007ffe0ff */
[----:B------:R-:W-:Y:S02]  /*fbf0*/  IABS R7, R7 ;  /* 0x0000000700077213 */ /* 0x000fe40000000000 */
[----:B------:R-:W-:Y:S02]  /*fc00*/  IADD3 R4, R252, -R3, RZ ;  /* 0x80000003fc047210 */ /* 0x000fe40007ffe0ff */
[C---:B------:R-:W-:Y:S02]  /*fc10*/  ISETP.GE.OR P5, PT, R169.reuse, R250, !P5 ;  /* 0x000000faa900720c */ /* 0x040fe40006fa6670 */
[----:B------:R-:W-:Y:S02]  /*fc20*/  ISETP.GE.OR P4, PT, R169, R243, !P4 ;  /* 0x000000f3a900720c */ /* 0x000fe40006786670 */
[----:B------:R-:W-:Y:S02]  /*fc30*/  IABS R169, R170 ;  /* 0x000000aa00a97213 */ /* 0x000fe40000000000 */
[----:B------:R-:W-:Y:S02]  /*fc40*/  I2FP.F32.S32 R7, R7 ;  /* 0x0000000700077245 */ /* 0x000fe40000201400 */
[----:B------:R-:W-:Y:S02]  /*fc50*/  IABS R6, R6 ;  /* 0x0000000600067213 */ /* 0x000fe40000000000 */
[----:B------:R-:W-:Y:S01]  /*fc60*/  IABS R165, R165 ;  /* 0x000000a500a57213 */ /* 0x000fe20000000000 */
[----:B------:R-:W-:Y:S01]  /*fc70*/  FFMA.FTZ R14, R7, -UR17, R14 ;  /* 0x80000011070e7c23 */ /* 0x000fe2000801000e */
[----:B------:R-:W-:Y:S02]  /*fc80*/  IABS R4, R4 ;  /* 0x0000000400047213 */ /* 0x000fe40000000000 */
[----:B------:R-:W-:Y:S02]  /*fc90*/  I2FP.F32.S32 R169, R169 ;  /* 0x000000a900a97245 */ /* 0x000fe40000201400 */
[----:B------:R-:W-:Y:S02]  /*fca0*/  I2FP.F32.S32 R6, R6 ;  /* 0x0000000600067245 */ /* 0x000fe40000201400 */
[----:B------:R-:W-:Y:S01]  /*fcb0*/  I2FP.F32.S32 R165, R165 ;  /* 0x000000a500a57245 */ /* 0x000fe20000201400 */
[----:B------:R-:W-:Y:S01]  /*fcc0*/  FFMA.FTZ R10, R169, -UR17, R10 ;  /* 0x80000011a90a7c23 */ /* 0x000fe2000801000a */
[-C--:B------:R-:W-:Y:S01]  /*fcd0*/  ISETP.GE.AND P3, PT, R164, R251.reuse, PT ;  /* 0x000000fba400720c */ /* 0x080fe20003f66270 */
[----:B------:R-:W-:Y:S01]  /*fce0*/  FFMA.FTZ R11, R6, -UR17, R11 ;  /* 0x80000011060b7c23 */ /* 0x000fe2000801000b */
[----:B------:R-:W-:Y:S01]  /*fcf0*/  FSEL R5, R5, -INF , !P1 ;  /* 0xff80000005057808 */ /* 0x000fe20004800000 */
[----:B------:R-:W-:Y:S01]  /*fd00*/  FFMA.FTZ R12, R165, -UR17, R12 ;  /* 0x80000011a50c7c23 */ /* 0x000fe2000801000c */
[----:B------:R-:W-:Y:S01]  /*fd10*/  I2FP.F32.S32 R4, R4 ;  /* 0x0000000400047245 */ /* 0x000fe20000201400 */
[----:B------:R-:W-:Y:S01]  /*fd20*/  VIADD R6, R198, 0x18 ;  /* 0x00000018c6067836 */ /* 0x000fe20000000000 */
[----:B------:R-:W-:Y:S02]  /*fd30*/  FSEL R7, R8, -INF , !P0 ;  /* 0xff80000008077808 */ /* 0x000fe40004000000 */
[----:B------:R-:W-:Y:S01]  /*fd40*/  ISETP.GE.AND P1, PT, R164, R248, PT ;  /* 0x000000f8a400720c */ /* 0x000fe20003f26270 */
[----:B------:R-:W-:Y:S01]  /*fd50*/  FFMA.FTZ R13, R4, -UR17, R13 ;  /* 0x80000011040d7c23 */ /* 0x000fe2000801000d */
[C---:B------:R-:W-:Y:S02]  /*fd60*/  ISETP.GE.AND P0, PT, R3.reuse, R251, PT ;  /* 0x000000fb0300720c */ /* 0x040fe40003f06270 */
[CC--:B------:R-:W-:Y:S02]  /*fd70*/  ISETP.GE.OR P3, PT, R164.reuse, R250.reuse, !P3 ;  /* 0x000000faa400720c */ /* 0x0c0fe40005f66670 */
[----:B------:R-:W-:Y:S02]  /*fd80*/  ISETP.GE.OR P1, PT, R164, R243, !P1 ;  /* 0x000000f3a400720c */ /* 0x000fe40004f26670 */
[----:B------:R-:W-:Y:S02]  /*fd90*/  ISETP.GE.OR P0, PT, R3, R250, !P0 ;  /* 0x000000fa0300720c */ /* 0x000fe40004706670 */
[----:B------:R-:W-:Y:S02]  /*fda0*/  IADD3 R4, R198, 0x19, RZ ;  /* 0x00000019c6047810 */ /* 0x000fe40007ffe0ff */
[----:B------:R-:W-:Y:S02]  /*fdb0*/  FSEL R9, R9, -INF , !P3 ;  /* 0xff80000009097808 */ /* 0x000fe40005800000 */
[----:B------:R-:W-:Y:S02]  /*fdc0*/  FSEL R170, R10, -INF , !P6 ;  /* 0xff8000000aaa7808 */ /* 0x000fe40007000000 */
[----:B------:R-:W-:Y:S01]  /*fdd0*/  FSEL R10, R11, -INF , !P1 ;  /* 0xff8000000b0a7808 */ /* 0x000fe20004800000 */
[----:B------:R-:W-:Y:S01]  /*fde0*/  IMAD.IADD R11, R252, 0x1, -R6 ;  /* 0x00000001fc0b7824 */ /* 0x000fe200078e0a06 */
[-C--:B------:R-:W-:Y:S02]  /*fdf0*/  ISETP.GE.AND P3, PT, R3, R248.reuse, PT ;  /* 0x000000f80300720c */ /* 0x080fe40003f66270 */
[CC--:B------:R-:W-:Y:S02]  /*fe00*/  ISETP.GE.AND P6, PT, R6.reuse, R251.reuse, PT ;  /* 0x000000fb0600720c */ /* 0x0c0fe40003fc6270 */
[-C--:B------:R-:W-:Y:S02]  /*fe10*/  ISETP.GE.AND P1, PT, R6, R248.reuse, PT ;  /* 0x000000f80600720c */ /* 0x080fe40003f26270 */
[----:B------:R-:W-:Y:S02]  /*fe20*/  FSEL R186, R12, -INF , !P5 ;  /* 0xff8000000cba7808 */ /* 0x000fe40006800000 */
[----:B------:R-:W-:Y:S02]  /*fe30*/  FSEL R189, R13, -INF , !P0 ;  /* 0xff8000000dbd7808 */ /* 0x000fe40004000000 */
[C---:B------:R-:W-:Y:S02]  /*fe40*/  ISETP.GE.AND P5, PT, R4.reuse, R251, PT ;  /* 0x000000fb0400720c */ /* 0x040fe40003fa6270 */
[----:B------:R-:W-:Y:S02]  /*fe50*/  ISETP.GE.AND P0, PT, R4, R248, PT ;  /* 0x000000f80400720c */ /* 0x000fe40003f06270 */
[----:B------:R-:W-:Y:S02]  /*fe60*/  ISETP.GE.OR P3, PT, R3, R243, !P3 ;  /* 0x000000f30300720c */ /* 0x000fe40005f66670 */
[C---:B------:R-:W-:Y:S02]  /*fe70*/  IADD3 R8, R249.reuse, -R3, RZ ;  /* 0x80000003f9087210 */ /* 0x040fe40007ffe0ff */
[C---:B------:R-:W-:Y:S02]  /*fe80*/  ISETP.GE.OR P6, PT, R6.reuse, R250, !P6 ;  /* 0x000000fa0600720c */ /* 0x040fe400077c6670 */
[-C--:B------:R-:W-:Y:S02]  /*fe90*/  ISETP.GE.OR P1, PT, R6, R243.reuse, !P1 ;  /* 0x000000f30600720c */ /* 0x080fe40004f26670 */
[C---:B------:R-:W-:Y:S02]  /*fea0*/  IADD3 R3, R249.reuse, -R6, RZ ;  /* 0x80000006f9037210 */ /* 0x040fe40007ffe0ff */
[C---:B------:R-:W-:Y:S02]  /*feb0*/  ISETP.GE.OR P5, PT, R4.reuse, R250, !P5 ;  /* 0x000000fa0400720c */ /* 0x040fe40006fa6670 */
[----:B------:R-:W-:Y:S02]  /*fec0*/  ISETP.GE.OR P0, PT, R4, R243, !P0 ;  /* 0x000000f30400720c */ /* 0x000fe40004706670 */
[----:B------:R-:W-:Y:S01]  /*fed0*/  IADD3 R6, R252, -R4, RZ ;  /* 0x80000004fc067210 */ /* 0x000fe20007ffe0ff */
[----:B------:R-:W-:Y:S01]  /*fee0*/  IMAD.IADD R4, R249, 0x1, -R4 ;  /* 0x00000001f9047824 */ /* 0x000fe200078e0a04 */
[----:B------:R-:W-:Y:S02]  /*fef0*/  IABS R8, R8 ;  /* 0x0000000800087213 */ /* 0x000fe40000000000 */
[----:B------:R-:W-:Y:S02]  /*ff00*/  IABS R11, R11 ;  /* 0x0000000b000b7213 */ /* 0x000fe40000000000 */
[----:B------:R-:W-:Y:S02]  /*ff10*/  IABS R4, R4 ;  /* 0x0000000400047213 */ /* 0x000fe40000000000 */
[----:B------:R-:W-:Y:S02]  /*ff20*/  IABS R6, R6 ;  /* 0x0000000600067213 */ /* 0x000fe40000000000 */
        /* <DEDUP_REMOVED lines=8> */
[----:B------:R-:W-:Y:S01]  /*ffb0*/  IADD3 R4, R198, 0x21, RZ ;  /* 0x00000021c6047810 */ /* 0x000fe20007ffe0ff */
[----:B------:R-:W-:Y:S01]  /*ffc0*/  FFMA.FTZ R17, R6, -UR17, R17 ;  /* 0x8000001106117c23 */ /* 0x000fe20008010011 */
[C---:B------:R-:W-:Y:S01]  /*ffd0*/  IADD3 R13, R198.reuse, 0x20, RZ ;  /* 0x00000020c60d7810 */ /* 0x040fe20007ffe0ff */
[----:B------:R-:W-:Y:S01]  /*ffe0*/  VIADD R8, R198, 0x29 ;  /* 0x00000029c6087836 */ /* 0x000fe20000000000 */
[----:B------:R-:W-:Y:S01]  /*fff0*/  I2FP.F32.S32 R3, R3 ;  /* 0x0000000300037245 */ /* 0x000fe20000201400 */
[----:B------:R-:W-:Y:S01]  /*10000*/  IMAD.IADD R6, R252, 0x1, -R4 ;  /* 0x00000001fc067824 */ /* 0x000fe200078e0a04 */
[----:B------:R-:W-:Y:S02]  /*10010*/  FSEL R193, R15, -INF , !P3 ;  /* 0xff8000000fc17808 */ /* 0x000fe40005800000 */
[----:B------:R-:W-:Y:S01]  /*10020*/  FSEL R195, R16, -INF , !P6 ;  /* 0xff80000010c37808 */ /* 0x000fe20007000000 */
[----:B------:R-:W-:Y:S01]  /*10030*/  FFMA.FTZ R18, R3, -UR17, R18 ;  /* 0x8000001103127c23 */ /* 0x000fe20008010012 */
[----:B------:R-:W-:Y:S01]  /*10040*/  FSEL R191, R17, -INF , !P5 ;  /* 0xff80000011bf7808 */ /* 0x000fe20006800000 */
[----:B------:R-:W-:Y:S01]  /*10050*/  VIADD R3, R198, 0x28 ;  /* 0x00000028c6037836 */ /* 0x000fe20000000000 */
[----:B------:R-:W-:Y:S02]  /*10060*/  IADD3 R15, R252, -R13, RZ ;  /* 0x8000000dfc0f7210 */ /* 0x000fe40007ffe0ff */
[C---:B------:R-:W-:Y:S02]  /*10070*/  ISETP.GE.AND P6, PT, R4.reuse, R251, PT ;  /* 0x000000fb0400720c */ /* 0x040fe40003fc6270 */
[C---:B------:R-:W-:Y:S02]  /*10080*/  ISETP.GE.AND P5, PT, R4.reuse, R248, PT ;  /* 0x000000f80400720c */ /* 0x040fe40003fa6270 */
[----:B------:R-:W-:Y:S02]  /*10090*/  IABS R15, R15 ;  /* 0x0000000f000f7213 */ /* 0x000fe40000000000 */
[----:B------:R-:W-:Y:S02]  /*100a0*/  IABS R6, R6 ;  /* 0x0000000600067213 */ /* 0x000fe40000000000 */
[C---:B------:R-:W-:Y:S02]  /*100b0*/  ISETP.GE.OR P6, PT, R4.reuse, R250, !P6 ;  /* 0x000000fa0400720c */ /* 0x040fe400077c6670 */
[----:B------:R-:W-:Y:S02]  /*100c0*/  ISETP.GE.OR P5, PT, R4, R243, !P5 ;  /* 0x000000f30400720c */ /* 0x000fe40006fa6670 */
[----:B------:R-:W-:Y:S02]  /*100d0*/  IADD3 R4, R249, -R4, RZ ;  /* 0x80000004f9047210 */ /* 0x000fe40007ffe0ff */
[----:B------:R-:W-:Y:S02]  /*100e0*/  I2FP.F32.S32 R15, R15 ;  /* 0x0000000f000f7245 */ /* 0x000fe40000201400 */
[----:B------:R-:W-:Y:S02]  /*100f0*/  I2FP.F32.S32 R6, R6 ;  /* 0x0000000600067245 */ /* 0x000fe40000201400 */
[----:B------:R-:W-:Y:S01]  /*10100*/  IADD3 R11, R252, -R3, RZ ;  /* 0x80000003fc0b7210 */ /* 0x000fe20007ffe0ff */
[----:B------:R-:W-:Y:S01]  /*10110*/  FFMA.FTZ R20, R15, -UR17, R20 ;  /* 0x800000110f147c23 */ /* 0x000fe20008010014 */
[----:B------:R-:W-:Y:S01]  /*10120*/  FSEL R190, R14, -INF , !P4 ;  /* 0xff8000000ebe7808 */ /* 0x000fe20006000000 */
[----:B------:R-:W-:Y:S01]  /*10130*/  FFMA.FTZ R21, R6, -UR17, R21 ;  /* 0x8000001106157c23 */ /* 0x000fe20008010015 */
[C---:B------:R-:W-:Y:S02]  /*10140*/  ISETP.GE.AND P4, PT, R13.reuse, R251, PT ;  /* 0x000000fb0d00720c */ /* 0x040fe40003f86270 */
[----:B------:R-:W-:Y:S02]  /*10150*/  IABS R4, R4 ;  /* 0x0000000400047213 */ /* 0x000fe40000000000 */
[----:B------:R-:W-:Y:S02]  /*10160*/  IABS R11, R11 ;  /* 0x0000000b000b7213 */ /* 0x000fe40000000000 */
[C---:B------:R-:W-:Y:S02]  /*10170*/  ISETP.GE.OR P4, PT, R13.reuse, R250, !P4 ;  /* 0x000000fa0d00720c */ /* 0x040fe40006786670 */
[----:B------:R-:W-:Y:S02]  /*10180*/  I2FP.F32.S32 R4, R4 ;  /* 0x0000000400047245 */ /* 0x000fe40000201400 */
[----:B------:R-:W-:Y:S02]  /*10190*/  I2FP.F32.S32 R11, R11 ;  /* 0x0000000b000b7245 */ /* 0x000fe40000201400 */
[-C--:B------:R-:W-:Y:S01]  /*101a0*/  ISETP.GE.AND P3, PT, R13, R248.reuse, PT ;  /* 0x000000f80d00720c */ /* 0x080fe20003f66270 */
[----:B------:R-:W-:Y:S01]  /*101b0*/  FFMA.FTZ R23, R4, -UR17, R23 ;  /* 0x8000001104177c23 */ /* 0x000fe20008010017 */
[----:B------:R-:W-:Y:S01]  /*101c0*/  FSEL R192, R18, -INF , !P1 ;  /* 0xff80000012c07808 */ /* 0x000fe20004800000 */
[----:B------:R-:W-:Y:S01]  /*101d0*/  FFMA.FTZ R24, R11, -UR17, R24 ;  /* 0x800000110b187c23 */ /* 0x000fe20008010018 */
[----:B------:R-:W-:Y:S01]  /*101e0*/  FSEL R202, R19, -INF , !P0 ;  /* 0xff80000013ca7808 */ /* 0x000fe20004000000 */
[----:B------:R-:W-:Y:S01]  /*101f0*/  IMAD.IADD R11, R249, 0x1, -R3 ;  /* 0x00000001f90b7824 */ /* 0x000fe200078e0a03 */
[----:B------:R-:W-:Y:S01]  /*10200*/  FSEL R203, R20, -INF , !P4 ;  /* 0xff80000014cb7808 */ /* 0x000fe20006000000 */
[----:B------:R-:W-:Y:S01]  /*10210*/  LDSM.16.MT88.4 R16, [R224+0x10000] ;  /* 0x01000000e010783b */ /* 0x000fe20000004200 */
[----:B------:R-:W-:Y:S02]  /*10220*/  FSEL R199, R21, -INF , !P6 ;  /* 0xff80000015c77808 */ /* 0x000fe40007000000 */
[----:B------:R-:W-:Y:S02]  /*10230*/  IADD3 R6, R198, 0x30, RZ ;  /* 0x00000030c6067810 */ /* 0x000fe40007ffe0ff */
[CC--:B------:R-:W-:Y:S02]  /*10240*/  ISETP.GE.AND P1, PT, R3.reuse, R251.reuse, PT ;  /* 0x000000fb0300720c */ /* 0x0c0fe40003f26270 */
[-C--:B------:R-:W-:Y:S02]  /*10250*/  ISETP.GE.AND P0, PT, R3, R248.reuse, PT ;  /* 0x000000f80300720c */ /* 0x080fe40003f06270 */
[C---:B------:R-:W-:Y:S02]  /*10260*/  ISETP.GE.AND P4, PT, R8.reuse, R251, PT ;  /* 0x000000fb0800720c */ /* 0x040fe40003f86270 */
[----:B------:R-:W-:Y:S02]  /*10270*/  ISETP.GE.AND P6, PT, R8, R248, PT ;  /* 0x000000f80800720c */ /* 0x000fe40003fc6270 */
[----:B------:R-:W-:Y:S02]  /*10280*/  ISETP.GE.OR P3, PT, R13, R243, !P3 ;  /* 0x000000f30d00720c */ /* 0x000fe40005f66670 */
[----:B------:R-:W-:Y:S02]  /*10290*/  IADD3 R4, R198, 0x31, RZ ;  /* 0x00000031c6047810 */ /* 0x000fe40007ffe0ff */
[----:B------:R-:W-:Y:S02]  /*102a0*/  IADD3 R13, R249, -R13, RZ ;  /* 0x8000000df90d7210 */ /* 0x000fe40007ffe0ff */
[CC--:B------:R-:W-:Y:S02]  /*102b0*/  ISETP.GE.OR P1, PT, R3.reuse, R250.reuse, !P1 ;  /* 0x000000fa0300720c */ /* 0x0c0fe40004f26670 */
[-C--:B------:R-:W-:Y:S01]  /*102c0*/  ISETP.GE.OR P0, PT, R3, R243.reuse, !P0 ;  /* 0x000000f30300720c */ /* 0x080fe20004706670 */
[----:B------:R-:W-:Y:S01]  /*102d0*/  IMAD.IADD R3, R252, 0x1, -R6 ;  /* 0x00000001fc037824 */ /* 0x000fe200078e0a06 */
[C---:B------:R-:W-:Y:S02]  /*102e0*/  ISETP.GE.OR P4, PT, R8.reuse, R250, !P4 ;  /* 0x000000fa0800720c */ /* 0x040fe40006786670 */
[----:B------:R-:W-:Y:S02]  /*102f0*/  ISETP.GE.OR P6, PT, R8, R243, !P6 ;  /* 0x000000f30800720c */ /* 0x000fe400077c6670 */
[CC--:B------:R-:W-:Y:S02]  /*10300*/  IADD3 R14, R252.reuse, -R8.reuse, RZ ;  /* 0x80000008fc0e7210 */ /* 0x0c0fe40007ffe0ff */
[----:B------:R-:W-:Y:S02]  /*10310*/  IADD3 R12, R249, -R8, RZ ;  /* 0x80000008f90c7210 */ /* 0x000fe40007ffe0ff */
[----:B------:R-:W-:Y:S02]  /*10320*/  IADD3 R8, R252, -R4, RZ ;  /* 0x80000004fc087210 */ /* 0x000fe40007ffe0ff */
[----:B------:R-:W-:Y:S02]  /*10330*/  IABS R13, R13 ;  /* 0x0000000d000d7213 */ /* 0x000fe40000000000 */
[----:B------:R-:W-:Y:S02]  /*10340*/  IABS R3, R3 ;  /* 0x0000000300037213 */ /* 0x000fe40000000000 */
[----:B------:R-:W-:Y:S02]  /*10350*/  IABS R8, R8 ;  /* 0x0000000800087213 */ /* 0x000fe40000000000 */
[----:B------:R-:W-:Y:S02]  /*10360*/  I2FP.F32.S32 R13, R13 ;  /* 0x0000000d000d7245 */ /* 0x000fe40000201400 */
[----:B------:R-:W-:Y:S02]  /*10370*/  IABS R14, R14 ;  /* 0x0000000e000e7213 */ /* 0x000fe40000000000 */
[----:B------:R-:W-:Y:S01]  /*10380*/  I2FP.F32.S32 R3, R3 ;  /* 0x0000000300037245 */ /* 0x000fe20000201400 */
[----:B------:R-:W-:Y:S01]  /*10390*/  FFMA.FTZ R22, R13, -UR17, R22 ;  /* 0x800000110d167c23 */ /* 0x000fe20008010016 */
[----:B------:R-:W-:Y:S02]  /*103a0*/  I2FP.F32.S32 R8, R8 ;  /* 0x0000000800087245 */ /* 0x000fe40000201400 */
[----:B------:R-:W-:Y:S01]  /*103b0*/  I2FP.F32.S32 R14, R14 ;  /* 0x0000000e000e7245 */ /* 0x000fe20000201400 */
[----:B------:R-:W-:Y:S01]  /*103c0*/  FFMA.FTZ R28, R3, -UR17, R28 ;  /* 0x80000011031c7c23 */ /* 0x000fe2000801001c */
[----:B------:R-:W-:Y:S02]  /*103d0*/  VIADD R3, R198, 0x39 ;  /* 0x00000039c6037836 */ /* 0x000fe40000000000 */
[----:B------:R-:W-:Y:S01]  /*103e0*/  FFMA.FTZ R29, R8, -UR17, R29 ;  /* 0x80000011081d7c23 */ /* 0x000fe2000801001d */
[----:B------:R-:W-:Y:S01]  /*103f0*/  IADD3 R8, R198, 0x38, RZ ;  /* 0x00000038c6087810 */ /* 0x000fe20007ffe0ff */
[----:B------:R-:W-:Y:S01]  /*10400*/  FFMA.FTZ R25, R14, -UR17, R25 ;  /* 0x800000110e197c23 */ /* 0x000fe20008010019 */
[----:B------:R-:W-:Y:S02]  /*10410*/  FSEL R200, R22, -INF , !P3 ;  /* 0xff80000016c87808 */ /* 0x000fe40005800000 */
[----:B------:R-:W-:Y:S02]  /*10420*/  FSEL R198, R23, -INF , !P5 ;  /* 0xff80000017c67808 */ /* 0x000fe40006800000 */
[----:B------:R-:W-:Y:S02]  /*10430*/  FMNMX.FTZ R14, R167, R0, !PT ;  /* 0x00000000a70e7209 */ /* 0x000fe40007810000 */
[C---:B------:R-:W-:Y:S02]  /*10440*/  ISETP.GE.AND P3, PT, R6.reuse, R251, PT ;  /* 0x000000fb0600720c */ /* 0x040fe40003f66270 */
[C---:B------:R-:W-:Y:S02]  /*10450*/  ISETP.GE.AND P5, PT, R6.reuse, R248, PT ;  /* 0x000000f80600720c */ /* 0x040fe40003fa6270 */
[----:B------:R-:W-:Y:S02]  /*10460*/  IADD3 R13, R249, -R6, RZ ;  /* 0x80000006f90d7210 */ /* 0x000fe40007ffe0ff */
[----:B------:R-:W-:Y:S02]  /*10470*/  IABS R11, R11 ;  /* 0x0000000b000b7213 */ /* 0x000fe40000000000 */
[----:B------:R-:W-:Y:S02]  /*10480*/  IABS R12, R12 ;  /* 0x0000000c000c7213 */ /* 0x000fe40000000000 */
[----:B------:R-:W-:Y:S02]  /*10490*/  FMNMX.FTZ R14, R5, R14, !PT ;  /* 0x0000000e050e7209 */ /* 0x000fe40007810000 */
[C---:B------:R-:W-:Y:S02]  /*104a0*/  ISETP.GE.OR P3, PT, R6.reuse, R250, !P3 ;  /* 0x000000fa0600720c */ /* 0x040fe40005f66670 */
[----:B------:R-:W-:Y:S01]  /*104b0*/  ISETP.GE.OR P5, PT, R6, R243, !P5 ;  /* 0x000000f30600720c */ /* 0x000fe20006fa6670 */
[----:B------:R-:W-:Y:S01]  /*104c0*/  IMAD.IADD R6, R252, 0x1, -R8 ;  /* 0x00000001fc067824 */ /* 0x000fe200078e0a08 */
[----:B------:R-:W-:Y:S02]  /*104d0*/  IABS R13, R13 ;  /* 0x0000000d000d7213 */ /* 0x000fe40000000000 */
[----:B------:R-:W-:Y:S02]  /*104e0*/  I2FP.F32.S32 R11, R11 ;  /* 0x0000000b000b7245 */ /* 0x000fe40000201400 */
[----:B------:R-:W-:Y:S02]  /*104f0*/  I2FP.F32.S32 R12, R12 ;  /* 0x0000000c000c7245 */ /* 0x000fe40000201400 */
[----:B------:R-:W-:Y:S01]  /*10500*/  FSEL R201, R24, -INF , !P1 ;  /* 0xff80000018c97808 */ /* 0x000fe20004800000 */
[----:B------:R-:W-:Y:S01]  /*10510*/  FFMA.FTZ R26, R11, -UR17, R26 ;  /* 0x800000110b1a7c23 */ /* 0x000fe2000801001a */
[----:B------:R-:W-:Y:S01]  /*10520*/  FSEL R197, R25, -INF , !P4 ;  /* 0xff80000019c57808 */ /* 0x000fe20006000000 */
[----:B------:R-:W-:Y:S01]  /*10530*/  FFMA.FTZ R27, R12, -UR17, R27 ;  /* 0x800000110c1b7c23 */ /* 0x000fe2000801001b */
[----:B------:R-:W-:Y:S02]  /*10540*/  FMNMX.FTZ R14, R7, R14, !PT ;  /* 0x0000000e070e7209 */ /* 0x000fe40007810000 */
[----:B------:R-:W-:Y:S02]  /*10550*/  I2FP.F32.S32 R13, R13 ;  /* 0x0000000d000d7245 */ /* 0x000fe40000201400 */
[C---:B------:R-:W-:Y:S02]  /*10560*/  ISETP.GE.AND P1, PT, R4.reuse, R251, PT ;  /* 0x000000fb0400720c */ /* 0x040fe40003f26270 */
[C---:B------:R-:W-:Y:S01]  /*10570*/  ISETP.GE.AND P4, PT, R4.reuse, R248, PT ;  /* 0x000000f80400720c */ /* 0x040fe20003f86270 */
[----:B------:R-:W-:Y:S01]  /*10580*/  FFMA.FTZ R30, R13, -UR17, R30 ;  /* 0x800000110d1e7c23 */ /* 0x000fe2000801001e */
[----:B------:R-:W-:Y:S02]  /*10590*/  IABS R6, R6 ;  /* 0x0000000600067213 */ /* 0x000fe40000000000 */
[----:B------:R-:W-:Y:S02]  /*105a0*/  FMNMX.FTZ R11, R9, R14, !PT ;  /* 0x0000000e090b7209 */ /* 0x000fe40007810000 */
[C---:B------:R-:W-:Y:S02]  /*105b0*/  ISETP.GE.OR P1, PT, R4.reuse, R250, !P1 ;  /* 0x000000fa0400720c */ /* 0x040fe40004f26670 */
[----:B------:R-:W-:Y:S02]  /*105c0*/  ISETP.GE.OR P4, PT, R4, R243, !P4 ;  /* 0x000000f30400720c */ /* 0x000fe40006786670 */
[----:B------:R-:W-:Y:S02]  /*105d0*/  IADD3 R12, R249, -R4, RZ ;  /* 0x80000004f90c7210 */ /* 0x000fe40007ffe0ff */
[----:B------:R-:W-:Y:S02]  /*105e0*/  IADD3 R4, R252, -R3, RZ ;  /* 0x80000003fc047210 */ /* 0x000fe40007ffe0ff */
[----:B------:R-:W-:Y:S02]  /*105f0*/  I2FP.F32.S32 R13, R6 ;  /* 0x00000006000d7245 */ /* 0x000fe40000201400 */
[----:B------:R-:W-:Y:S02]  /*10600*/  FMNMX.FTZ R6, R186, R11, !PT ;  /* 0x0000000bba067209 */ /* 0x000fe40007810000 */
[----:B------:R-:W-:Y:S01]  /*10610*/  FMNMX.FTZ R11, R168, R2, !PT ;  /* 0x00000002a80b7209 */ /* 0x000fe20007810000 */
[----:B------:R-:W-:Y:S01]  /*10620*/  FFMA.FTZ R32, R13, -UR17, R32 ;  /* 0x800000110d207c23 */ /* 0x000fe20008010020 */
[----:B------:R-:W-:Y:S02]  /*10630*/  IABS R4, R4 ;  /* 0x0000000400047213 */ /* 0x000fe40000000000 */
[----:B------:R-:W-:Y:S02]  /*10640*/  FMNMX.FTZ R6, R189, R6, !PT ;  /* 0x00000006bd067209 */ /* 0x000fe40007810000 */
[----:B------:R-:W-:Y:S02]  /*10650*/  FMNMX.FTZ R11, R166, R11, !PT ;  /* 0x0000000ba60b7209 */ /* 0x000fe40007810000 */
[----:B------:R-:W-:Y:S02]  /*10660*/  I2FP.F32.S32 R4, R4 ;  /* 0x0000000400047245 */ /* 0x000fe40000201400 */
[----:B------:R-:W-:Y:S02]  /*10670*/  FMNMX.FTZ R6, R195, R6, !PT ;  /* 0x00000006c3067209 */ /* 0x000fe40007810000 */
[----:B------:R-:W-:Y:S01]  /*10680*/  FMNMX.FTZ R11, R170, R11, !PT ;  /* 0x0000000baa0b7209 */ /* 0x000fe20007810000 */
[----:B------:R-:W-:Y:S01]  /*10690*/  FFMA.FTZ R33, R4, -UR17, R33 ;  /* 0x8000001104217c23 */ /* 0x000fe20008010021 */
[----:B------:R-:W-:Y:S02]  /*106a0*/  FMNMX.FTZ R4, R191, R6, !PT ;  /* 0x00000006bf047209 */ /* 0x000fe40007810000 */
[----:B------:R-:W-:Y:S02]  /*106b0*/  FMNMX.FTZ R11, R10, R11, !PT ;  /* 0x0000000b0a0b7209 */ /* 0x000fe40007810000 */
[----:B------:R-:W-:Y:S02]  /*106c0*/  FMNMX.FTZ R4, R203, R4, !PT ;  /* 0x00000004cb047209 */ /* 0x000fe40007810000 */
[----:B------:R-:W-:Y:S02]  /*106d0*/  FMNMX.FTZ R6, R190, R11, !PT ;  /* 0x0000000bbe067209 */ /* 0x000fe40007810000 */
[----:B------:R-:W-:Y:S02]  /*106e0*/  FMNMX.FTZ R4, R199, R4, !PT ;  /* 0x00000004c7047209 */ /* 0x000fe40007810000 */
[----:B------:R-:W-:Y:S01]  /*106f0*/  FMNMX.FTZ R11, R193, R6, !PT ;  /* 0x00000006c10b7209 */ /* 0x000fe20007810000 */
[----:B------:R-:W-:Y:S01]  /*10700*/  IMAD.IADD R6, R249, 0x1, -R3 ;  /* 0x00000001f9067824 */ /* 0x000fe200078e0a03 */
[----:B------:R-:W-:Y:S02]  /*10710*/  FMNMX.FTZ R4, R201, R4, !PT ;  /* 0x00000004c9047209 */ /* 0x000fe40007810000 */
[----:B------:R-:W-:Y:S02]  /*10720*/  FMNMX.FTZ R11, R192, R11, !PT ;  /* 0x0000000bc00b7209 */ /* 0x000fe40007810000 */
[----:B------:R-:W-:Y:S02]  /*10730*/  FSEL R196, R26, -INF , !P0 ;  /* 0xff8000001ac47808 */ /* 0x000fe40004000000 */
[----:B------:R-:W-:Y:S02]  /*10740*/  ISETP.GE.AND P0, PT, R8, R251, PT ;  /* 0x000000fb0800720c */ /* 0x000fe40003f06270 */
[----:B------:R-:W-:Y:S02]  /*10750*/  FSEL R187, R28, -INF , !P3 ;  /* 0xff8000001cbb7808 */ /* 0x000fe40005800000 */
[----:B------:R-:W-:Y:S02]  /*10760*/  FMNMX.FTZ R4, R197, R4, !PT ;  /* 0x00000004c5047209 */ /* 0x000fe40007810000 */
[----:B------:R-:W-:Y:S02]  /*10770*/  FMNMX.FTZ R11, R202, R11, !PT ;  /* 0x0000000bca0b7209 */ /* 0x000fe40007810000 */
[----:B------:R-:W-:Y:S02]  /*10780*/  FSEL R185, R29, -INF , !P1 ;  /* 0xff8000001db97808 */ /* 0x000fe40004800000 */
[----:B------:R-:W-:Y:S02]  /*10790*/  ISETP.GE.OR P0, PT, R8, R250, !P0 ;  /* 0x000000fa0800720c */ /* 0x000fe40004706670 */
[----:B------:R-:W-:Y:S02]  /*107a0*/  ISETP.GE.AND P1, PT, R3, R251, PT ;  /* 0x000000fb0300720c */ /* 0x000fe40003f26270 */
[----:B------:R-:W-:Y:S02]  /*107b0*/  FMNMX.FTZ R4, R187, R4, !PT ;  /* 0x00000004bb047209 */ /* 0x000fe40007810000 */
[----:B------:R-:W-:Y:S02]  /*107c0*/  FMNMX.FTZ R11, R200, R11, !PT ;  /* 0x0000000bc80b7209 */ /* 0x000fe40007810000 */
[----:B------:R-:W-:Y:S02]  /*107d0*/  IADD3 R13, R249, -R8, RZ ;  /* 0x80000008f90d7210 */ /* 0x000fe40007ffe0ff */
[----:B------:R-:W-:Y:S02]  /*107e0*/  IABS R12, R12 ;  /* 0x0000000c000c7213 */ /* 0x000fe40000000000 */
[----:B------:R-:W-:Y:S02]  /*107f0*/  FSEL R183, R32, -INF , !P0 ;  /* 0xff80000020b77808 */ /* 0x000fe40004000000 */
[----:B------:R-:W-:Y:S02]  /*10800*/  ISETP.GE.OR P1, PT, R3, R250, !P1 ;  /* 0x000000fa0300720c */ /* 0x000fe40004f26670 */
[----:B------:R-:W-:Y:S02]  /*10810*/  FMNMX.FTZ R4, R185, R4, !PT ;  /* 0x00000004b9047209 */ /* 0x000fe40007810000 */
[----:B------:R-:W-:Y:S02]  /*10820*/  FMNMX.FTZ R11, R198, R11, !PT ;  /* 0x0000000bc60b7209 */ /* 0x000fe40007810000 */
[----:B------:R-:W-:Y:S02]  /*10830*/  I2FP.F32.S32 R12, R12 ;  /* 0x0000000c000c7245 */ /* 0x000fe40000201400 */
[----:B------:R-:W-:Y:S02]  /*10840*/  IABS R13, R13 ;  /* 0x0000000d000d7213 */ /* 0x000fe40000000000 */
[----:B------:R-:W-:Y:S01]  /*10850*/  FSEL R182, R33, -INF , !P1 ;  /* 0xff80000021b67808 */ /* 0x000fe20004800000 */
[----:B------:R-:W-:Y:S01]  /*10860*/  FFMA.FTZ R31, R12, -UR17, R31 ;  /* 0x800000110c1f7c23 */ /* 0x000fe2000801001f */
[----:B------:R-:W-:Y:S02]  /*10870*/  FMNMX.FTZ R15, R183, R4, !PT ;  /* 0x00000004b70f7209 */ /* 0x000fe40007810000 */
[----:B------:R-:W-:Y:S02]  /*10880*/  FSEL R194, R27, -INF , !P6 ;  /* 0xff8000001bc27808 */ /* 0x000fe40007000000 */
[----:B------:R-:W-:Y:S01]  /*10890*/  FMNMX.FTZ R11, R196, R11, !PT ;  /* 0x0000000bc40b7209 */ /* 0x000fe20007810000 */
[----:B------:R-:W-:Y:S01]  /*108a0*/  LDSM.16.MT88.4 R24, [R222+0x10000] ;  /* 0x01000000de18783b */ /* 0x000fe20000004200 */
[----:B------:R-:W-:Y:S02]  /*108b0*/  I2FP.F32.S32 R13, R13 ;  /* 0x0000000d000d7245 */ /* 0x000fe40000201400 */
[----:B------:R-:W-:Y:S02]  /*108c0*/  IABS R6, R6 ;  /* 0x0000000600067213 */ /* 0x000fe40000000000 */
[----:B------:R-:W-:Y:S01]  /*108d0*/  FMNMX.FTZ R4, R182, R15, !PT ;  /* 0x0000000fb6047209 */ /* 0x000fe20007810000 */
[----:B------:R-:W-:Y:S01]  /*108e0*/  FFMA.FTZ R34, R13, -UR17, R34 ;  /* 0x800000110d227c23 */ /* 0x000fe20008010022 */
[----:B------:R-:W-:Y:S02]  /*108f0*/  ISETP.GE.AND P3, PT, R8, R248, PT ;  /* 0x000000f80800720c */ /* 0x000fe40003f66270 */
[----:B------:R-:W-:Y:S02]  /*10900*/  FSEL R180, R30, -INF , !P5 ;  /* 0xff8000001eb47808 */ /* 0x000fe40006800000 */
[----:B------:R-:W-:Y:S02]  /*10910*/  FMNMX.FTZ R15, R194, R11, !PT ;  /* 0x0000000bc20f7209 */ /* 0x000fe40007810000 */
[----:B------:R-:W-:Y:S01]  /*10920*/  I2FP.F32.S32 R6, R6 ;  /* 0x0000000600067245 */ /* 0x000fe20000201400 */
[----:B------:R-:W1:Y:S01]  /*10930*/  SHFL.BFLY PT, R11, R4, 0x2, 0x1f ;  /* 0x0c401f00040b7f89 */ /* 0x000e6200000e0000 */
[----:B------:R-:W-:Y:S02]  /*10940*/  ISETP.GE.OR P3, PT, R8, R243, !P3 ;  /* 0x000000f30800720c */ /* 0x000fe40005f66670 */
[----:B------:R-:W-:Y:S01]  /*10950*/  FSEL R176, R31, -INF , !P4 ;  /* 0xff8000001fb07808 */ /* 0x000fe20006000000 */
[----:B------:R-:W-:Y:S01]  /*10960*/  FFMA.FTZ R35, R6, -UR17, R35 ;  /* 0x8000001106237c23 */ /* 0x000fe20008010023 */
[C---:B------:R-:W-:Y:S02]  /*10970*/  ISETP.GE.AND P0, PT, R3.reuse, R248, PT ;  /* 0x000000f80300720c */ /* 0x040fe40003f06270 */
[----:B------:R-:W-:Y:S02]  /*10980*/  FMNMX.FTZ R15, R180, R15, !PT ;  /* 0x0000000fb40f7209 */ /* 0x000fe40007810000 */
[----:B------:R-:W-:Y:S02]  /*10990*/  FSEL R178, R34, -INF , !P3 ;  /* 0xff80000022b27808 */ /* 0x000fe40005800000 */
[----:B------:R-:W-:Y:S02]  /*109a0*/  ISETP.GE.OR P0, PT, R3, R243, !P0 ;  /* 0x000000f30300720c */ /* 0x000fe40004706670 */
[----:B------:R-:W-:Y:S02]  /*109b0*/  FMNMX.FTZ R15, R176, R15, !PT ;  /* 0x0000000fb00f7209 */ /* 0x000fe40007810000 */
[----:B------:R-:W-:Y:S02]  /*109c0*/  FSEL R165, R35, -INF , !P0 ;  /* 0xff80000023a57808 */ /* 0x000fe40004000000 */
[----:B------:R-:W-:Y:S01]  /*109d0*/  FMNMX.FTZ R8, R178, R15, !PT ;  /* 0x0000000fb2087209 */ /* 0x000fe20007810000 */
[----:B------:R-:W-:Y:S03]  /*109e0*/  LDSM.16.MT88.4 R32, [R221+0x10000] ;  /* 0x01000000dd20783b */ /* 0x000fe60000004200 */
[----:B------:R-:W-:Y:S05]  /*109f0*/  FMNMX.FTZ R6, R165, R8, !PT ;  /* 0x00000008a5067209 */ /* 0x000fea0007810000 */
[----:B------:R-:W2:Y:S01]  /*10a00*/  SHFL.BFLY PT, R3, R6, 0x2, 0x1f ;  /* 0x0c401f0006037f89 */ /* 0x000ea200000e0000 */
[----:B-1----:R-:W-:Y:S07]  /*10a10*/  FMNMX.FTZ R11, R4, R11, !PT ;  /* 0x0000000b040b7209 */ /* 0x002fee0007810000 */
[----:B------:R-:W1:Y:S01]  /*10a20*/  SHFL.BFLY PT, R164, R11, 0x1, 0x1f ;  /* 0x0c201f000ba47f89 */ /* 0x000e6200000e0000 */
[----:B--2---:R-:W-:Y:S07]  /*10a30*/  FMNMX.FTZ R4, R6, R3, !PT ;  /* 0x0000000306047209 */ /* 0x004fee0007810000 */
[----:B------:R-:W2:Y:S01]  /*10a40*/  SHFL.BFLY PT, R3, R4, 0x1, 0x1f ;  /* 0x0c201f0004037f89 */ /* 0x000ea200000e0000 */
[----:B-1----:R-:W-:Y:S04]  /*10a50*/  FMNMX.FTZ R164, R11, R164, !PT ;  /* 0x000000a40ba47209 */ /* 0x002fe80007810000 */
[C---:B------:R-:W-:Y:S01]  /*10a60*/  FSETP.NEU.FTZ.AND P1, PT, R164.reuse, -INF , PT ;  /* 0xff800000a400780b */ /* 0x040fe20003f3d000 */
[----:B------:R-:W-:Y:S05]  /*10a70*/  FMUL.FTZ R184, R164, UR4 ;  /* 0x00000004a4b87c20 */ /* 0x000fea0008410000 */
[----:B------:R-:W-:Y:S05]  /*10a80*/  FSEL R184, R184, RZ, P1 ;  /* 0x000000ffb8b87208 */ /* 0x000fea0000800000 */
[--C-:B------:R-:W-:Y:S01]  /*10a90*/  FFMA.FTZ R174, R5, UR4, -R184.reuse ;  /* 0x0000000405ae7c23 */ /* 0x100fe200080108b8 */
[----:B------:R-:W-:Y:S01]  /*10aa0*/  FSEL R5, R164, RZ, P1 ;  /* 0x000000ffa4057208 */ /* 0x000fe20000800000 */
[--C-:B------:R-:W-:Y:S01]  /*10ab0*/  FFMA.FTZ R177, R167, UR4, -R184.reuse ;  /* 0x00000004a7b17c23 */ /* 0x100fe200080108b8 */
[--C-:B------:R-:W-:Y:S01]  /*10ac0*/  FFMA.FTZ R173, R7, UR4, -R184.reuse ;  /* 0x0000000407ad7c23 */ /* 0x100fe200080108b8 */
[--C-:B------:R-:W-:Y:S01]  /*10ad0*/  FFMA.FTZ R172, R9, UR4, -R184.reuse ;  /* 0x0000000409ac7c23 */ /* 0x100fe200080108b8 */
[----:B------:R-:W-:Y:S01]  /*10ae0*/  FFMA.FTZ R188, R195, UR4, -R184 ;  /* 0x00000004c3bc7c23 */ /* 0x000fe200080108b8 */
[----:B------:R-:W-:Y:S01]  /*10af0*/  FADD.FTZ R0, -R5, R0 ;  /* 0x0000000005007221 */ /* 0x000fe20000010100 */
[----:B------:R-:W-:Y:S01]  /*10b00*/  MUFU.EX2 R174, R174 ;  /* 0x000000ae00ae7308 */ /* 0x000fe20000000800 */
[----:B--2---:R-:W-:Y:S01]  /*10b10*/  FMNMX.FTZ R3, R4, R3, !PT ;  /* 0x0000000304037209 */ /* 0x004fe20007810000 */
[--C-:B------:R-:W-:Y:S01]  /*10b20*/  FFMA.FTZ R186, R186, UR4, -R184.reuse ;  /* 0x00000004baba7c23 */ /* 0x100fe200080108b8 */
[----:B------:R-:W-:Y:S01]  /*10b30*/  FMUL.FTZ R6, R0, UR4 ;  /* 0x0000000400067c20 */ /* 0x000fe20008410000 */
[--C-:B------:R-:W-:Y:S01]  /*10b40*/  FFMA.FTZ R189, R189, UR4, -R184.reuse ;  /* 0x00000004bdbd7c23 */ /* 0x100fe200080108b8 */
[C---:B------:R-:W-:Y:S01]  /*10b50*/  FSETP.NEU.FTZ.AND P0, PT, R3.reuse, -INF , PT ;  /* 0xff8000000300780b */ /* 0x040fe20003f1d000 */
[----:B------:R-:W-:Y:S01]  /*10b60*/  FMUL.FTZ R181, R3, UR4 ;  /* 0x0000000403b57c20 */ /* 0x000fe20008410000 */
[--C-:B------:R-:W-:Y:S03]  /*10b70*/  FFMA.FTZ R191, R191, UR4, -R184.reuse ;  /* 0x00000004bfbf7c23 */ /* 0x100fe600080108b8 */
[----:B------:R-:W1:Y:S01]  /*10b80*/  MUFU.EX2 R177, R177 ;  /* 0x000000b100b17308 */ /* 0x000e620000000800 */
[----:B------:R-:W-:Y:S01]  /*10b90*/  FSEL R5, R3, RZ, P0 ;  /* 0x000000ff03057208 */ /* 0x000fe20000000000 */
[--C-:B------:R-:W-:Y:S01]  /*10ba0*/  FFMA.FTZ R199, R199, UR4, -R184.reuse ;  /* 0x00000004c7c77c23 */ /* 0x100fe200080108b8 */
[----:B------:R-:W-:Y:S01]  /*10bb0*/  FSEL R181, R181, RZ, P0 ;  /* 0x000000ffb5b57208 */ /* 0x000fe20000000000 */
[--C-:B------:R-:W-:Y:S01]  /*10bc0*/  FFMA.FTZ R201, R201, UR4, -R184.reuse ;  /* 0x00000004c9c97c23 */ /* 0x100fe200080108b8 */
[----:B------:R-:W-:Y:S01]  /*10bd0*/  FFMA.FTZ R197, R197, UR4, -R184 ;  /* 0x00000004c5c57c23 */ /* 0x000fe200080108b8 */
[----:B------:R-:W-:Y:S01]  /*10be0*/  FADD.FTZ R0, -R5, R2 ;  /* 0x0000000205007221 */ /* 0x000fe20000010100 */
[--C-:B------:R-:W-:Y:S01]  /*10bf0*/  FFMA.FTZ R187, R187, UR4, -R184.reuse ;  /* 0x00000004bbbb7c23 */ /* 0x100fe200080108b8 */
[--C-:B------:R-:W-:Y:S01]  /*10c00*/  FFMA.FTZ R167, R166, UR4, -R181.reuse ;  /* 0x00000004a6a77c23 */ /* 0x100fe200080108b5 */
[--C-:B------:R-:W-:Y:S01]  /*10c10*/  FFMA.FTZ R175, R10, UR4, -R181.reuse ;  /* 0x000000040aaf7c23 */ /* 0x100fe200080108b5 */
[--C-:B------:R-:W-:Y:S01]  /*10c20*/  FFMA.FTZ R179, R168, UR4, -R181.reuse ;  /* 0x00000004a8b37c23 */ /* 0x100fe200080108b5 */
[--C-:B------:R-:W-:Y:S01]  /*10c30*/  FFMA.FTZ R166, R170, UR4, -R181.reuse ;  /* 0x00000004aaa67c23 */ /* 0x100fe200080108b5 */
[----:B------:R-:W-:Y:S01]  /*10c40*/  FMUL.FTZ R8, R0, UR4 ;  /* 0x0000000400087c20 */ /* 0x000fe20008410000 */
[----:B------:R-:W2:Y:S01]  /*10c50*/  MUFU.EX2 R2, R6 ;  /* 0x0000000600027308 */ /* 0x000ea20000000800 */
[--C-:B------:R-:W-:Y:S01]  /*10c60*/  FFMA.FTZ R183, R183, UR4, -R184.reuse ;  /* 0x00000004b7b77c23 */ /* 0x100fe200080108b8 */
[--C-:B------:R-:W-:Y:S01]  /*10c70*/  FFMA.FTZ R195, R202, UR4, -R181.reuse ;  /* 0x00000004cac37c23 */ /* 0x100fe200080108b5 */
[--C-:B------:R-:W-:Y:S01]  /*10c80*/  FFMA.FTZ R202, R203, UR4, -R184.reuse ;  /* 0x00000004cbca7c23 */ /* 0x100fe200080108b8 */
[----:B-1----:R-:W-:Y:S01]  /*10c90*/  F2FP.F16.F32.PACK_AB R168, R174, R177 ;  /* 0x000000b1aea8723e */ /* 0x002fe200000000ff */
[--C-:B------:R-:W-:Y:S01]  /*10ca0*/  FFMA.FTZ R200, R200, UR4, -R181.reuse ;  /* 0x00000004c8c87c23 */ /* 0x100fe200080108b5 */
[--C-:B------:R-:W-:Y:S01]  /*10cb0*/  FFMA.FTZ R203, R198, UR4, -R181.reuse ;  /* 0x00000004c6cb7c23 */ /* 0x100fe200080108b5 */
[--C-:B------:R-:W-:Y:S03]  /*10cc0*/  FFMA.FTZ R198, R185, UR4, -R184.reuse ;  /* 0x00000004b9c67c23 */ /* 0x100fe600080108b8 */
[----:B------:R-:W1:Y:S01]  /*10cd0*/  MUFU.EX2 R0, R8 ;  /* 0x0000000800007308 */ /* 0x000e620000000800 */
[----:B------:R-:W-:Y:S01]  /*10ce0*/  FFMA.FTZ R184, R182, UR4, -R184 ;  /* 0x00000004b6b87c23 */ /* 0x000fe200080108b8 */
[--C-:B------:R-:W-:Y:S01]  /*10cf0*/  FFMA.FTZ R185, R176, UR4, -R181.reuse ;  /* 0x00000004b0b97c23 */ /* 0x100fe200080108b5 */
[----:B------:R-:W3:Y:S01]  /*10d00*/  LDL.LU R182, [R1+0x14] ;  /* 0x0000140001b67983 */ /* 0x000ee20000300800 */
[--C-:B------:R-:W-:Y:S01]  /*10d10*/  FFMA.FTZ R176, R178, UR4, -R181.reuse ;  /* 0x00000004b2b07c23 */ /* 0x100fe200080108b5 */
[--C-:B------:R-:W-:Y:S01]  /*10d20*/  FFMA.FTZ R196, R196, UR4, -R181.reuse ;  /* 0x00000004c4c47c23 */ /* 0x100fe200080108b5 */
[--C-:B------:R-:W-:Y:S01]  /*10d30*/  FFMA.FTZ R194, R194, UR4, -R181.reuse ;  /* 0x00000004c2c27c23 */ /* 0x100fe200080108b5 */
[----:B------:R-:W4:Y:S03]  /*10d40*/  LDL.LU R178, [R1+0x28] ;  /* 0x0000280001b27983 */ /* 0x000f260000300800 */
        /* <DEDUP_REMOVED lines=9> */
[C---:B-1----:R-:W-:Y:S01]  /*10de0*/  FMUL.FTZ R6, R0.reuse, R162 ;  /* 0x000000a200067220 */ /* 0x042fe20000410000 */
[----:B------:R-:W-:Y:S01]  /*10df0*/  FMUL.FTZ R7, R0, R163 ;  /* 0x000000a300077220 */ /* 0x000fe20000410000 */
[----:B------:R-:W-:Y:S01]  /*10e00*/  FMUL.FTZ R8, R2, R156 ;  /* 0x0000009c02087220 */ /* 0x000fe20000410000 */
[C---:B------:R-:W-:Y:S01]  /*10e10*/  FMUL.FTZ R10, R0.reuse, R158 ;  /* 0x0000009e000a7220 */ /* 0x040fe20000410000 */
[C---:B------:R-:W-:Y:S01]  /*10e20*/  FMUL.FTZ R11, R0.reuse, R159 ;  /* 0x0000009f000b7220 */ /* 0x040fe20000410000 */
[----:B------:R-:W1:Y:S01]  /*10e30*/  LDSM.16.MT88.4 R160, [R220+0x10000] ;  /* 0x01000000dca0783b */ /* 0x000e620000004200 */
[C---:B------:R-:W-:Y:S03]  /*10e40*/  FMUL.FTZ R14, R0.reuse, R154 ;  /* 0x0000009a000e7220 */ /* 0x040fe60000410000 */
[----:B------:R-:W-:Y:S01]  /*10e50*/  MUFU.EX2 R179, R179 ;  /* 0x000000b300b37308 */ /* 0x000fe20000000800 */
[C---:B------:R-:W-:Y:S01]  /*10e60*/  FMUL.FTZ R15, R0.reuse, R155 ;  /* 0x0000009b000f7220 */ /* 0x040fe20000410000 */
[C---:B------:R-:W-:Y:S01]  /*10e70*/  FMUL.FTZ R22, R0.reuse, R146 ;  /* 0x0000009200167220 */ /* 0x040fe20000410000 */
[----:B------:R-:W-:Y:S01]  /*10e80*/  FMUL.FTZ R23, R0, R147 ;  /* 0x0000009300177220 */ /* 0x000fe20000410000 */
[C---:B------:R-:W-:Y:S01]  /*10e90*/  FMUL.FTZ R28, R2.reuse, R136 ;  /* 0x00000088021c7220 */ /* 0x040fe20000410000 */
[----:B------:R-:W-:Y:S01]  /*10ea0*/  FMUL.FTZ R29, R2, R137 ;  /* 0x00000089021d7220 */ /* 0x000fe20000410000 */
[----:B------:R-:W5:Y:S01]  /*10eb0*/  LDSM.16.MT88.4 R152, [R224+0x12000] ;  /* 0x01200000e098783b */ /* 0x000f620000004200 */
[----:B------:R-:W-:Y:S03]  /*10ec0*/  FMUL.FTZ R30, R0, R138 ;  /* 0x0000008a001e7220 */ /* 0x000fe60000410000 */
[----:B------:R-:W1:Y:S01]  /*10ed0*/  MUFU.EX2 R167, R167 ;  /* 0x000000a700a77308 */ /* 0x000e620000000800 */
[----:B--2---:R-:W-:Y:S01]  /*10ee0*/  F2FP.F16.F32.PACK_AB R170, R172, R173 ;  /* 0x000000adacaa723e */ /* 0x004fe200000000ff */
[----:B------:R-:W-:Y:S01]  /*10ef0*/  FMUL.FTZ R31, R0, R139 ;  /* 0x0000008b001f7220 */ /* 0x000fe20000410000 */
[C---:B------:R-:W-:Y:S01]  /*10f00*/  FMUL.FTZ R36, R2.reuse, R36 ;  /* 0x0000002402247220 */ /* 0x040fe20000410000 */
[----:B------:R-:W-:Y:S01]  /*10f10*/  FMUL.FTZ R37, R2, R37 ;  /* 0x0000002502257220 */ /* 0x000fe20000410000 */
[C---:B------:R-:W-:Y:S01]  /*10f20*/  FMUL.FTZ R38, R0.reuse, R38 ;  /* 0x0000002600267220 */ /* 0x040fe20000410000 */
[----:B------:R-:W2:Y:S01]  /*10f30*/  LDSM.16.MT88.4 R144, [R222+0x12000] ;  /* 0x01200000de90783b */ /* 0x000ea20000004200 */
[----:B------:R-:W-:Y:S03]  /*10f40*/  FMUL.FTZ R39, R0, R39 ;  /* 0x0000002700277220 */ /* 0x000fe60000410000 */
[----:B------:R-:W-:Y:S01]  /*10f50*/  MUFU.EX2 R166, R166 ;  /* 0x000000a600a67308 */ /* 0x000fe20000000800 */
[C---:B------:R-:W-:Y:S01]  /*10f60*/  FMUL.FTZ R40, R2.reuse, R40 ;  /* 0x0000002802287220 */ /* 0x040fe20000410000 */
[C---:B------:R-:W-:Y:S01]  /*10f70*/  FMUL.FTZ R41, R2.reuse, R41 ;  /* 0x0000002902297220 */ /* 0x040fe20000410000 */
[C---:B------:R-:W-:Y:S01]  /*10f80*/  FMUL.FTZ R44, R2.reuse, R44 ;  /* 0x0000002c022c7220 */ /* 0x040fe20000410000 */
[----:B------:R-:W-:Y:S01]  /*10f90*/  FMUL.FTZ R45, R2, R45 ;  /* 0x0000002d022d7220 */ /* 0x000fe20000410000 */
[C---:B------:R-:W-:Y:S01]  /*10fa0*/  FMUL.FTZ R46, R0.reuse, R46 ;  /* 0x0000002e002e7220 */ /* 0x040fe20000410000 */
[----:B------:R-:W2:Y:S01]  /*10fb0*/  LDSM.16.MT88.4 R136, [R221+0x12000] ;  /* 0x01200000dd88783b */ /* 0x000ea20000004200 */
[----:B------:R-:W-:Y:S03]  /*10fc0*/  FMUL.FTZ R47, R0, R47 ;  /* 0x0000002f002f7220 */ /* 0x000fe60000410000 */
[----:B------:R-:W5:Y:S01]  /*10fd0*/  MUFU.EX2 R175, R175 ;  /* 0x000000af00af7308 */ /* 0x000f620000000800 */
[----:B-1----:R-:W-:Y:S01]  /*10fe0*/  F2FP.F16.F32.PACK_AB R169, R167, R179 ;  /* 0x000000b3a7a9723e */ /* 0x002fe200000000ff */
[C---:B------:R-:W-:Y:S01]  /*10ff0*/  FMUL.FTZ R48, R2.reuse, R48 ;  /* 0x0000003002307220 */ /* 0x040fe20000410000 */
[----:B------:R-:W-:Y:S01]  /*11000*/  FMUL.FTZ R49, R2, R49 ;  /* 0x0000003102317220 */ /* 0x000fe20000410000 */
[C---:B------:R-:W-:Y:S01]  /*11010*/  FMUL.FTZ R50, R0.reuse, R50 ;  /* 0x0000003200327220 */ /* 0x040fe20000410000 */
[----:B------:R-:W-:Y:S01]  /*11020*/  FMUL.FTZ R51, R0, R51 ;  /* 0x0000003300337220 */ /* 0x000fe20000410000 */
[----:B------:R-:W-:Y:S01]  /*11030*/  LDSM.16.MT88.4 R156, [R224+0x11800] ;  /* 0x01180000e09c783b */ /* 0x000fe20000004200 */
        /* <DEDUP_REMOVED lines=10> */
[----:B-----5:R-:W-:Y:S01]  /*110e0*/  F2FP.F16.F32.PACK_AB R171, R175, R166 ;  /* 0x000000a6afab723e */ /* 0x020fe200000000ff */
[C---:B------:R-:W-:Y:S01]  /*110f0*/  FMUL.FTZ R62, R0.reuse, R62 ;  /* 0x0000003e003e7220 */ /* 0x040fe20000410000 */
[----:B------:R-:W-:Y:S01]  /*11100*/  FMUL.FTZ R63, R0, R63 ;  /* 0x0000003f003f7220 */ /* 0x000fe20000410000 */
[C---:B------:R-:W-:Y:S01]  /*11110*/  FMUL.FTZ R64, R2.reuse, R64 ;  /* 0x0000004002407220 */ /* 0x040fe20000410000 */
[----:B------:R-:W-:Y:S01]  /*11120*/  FMUL.FTZ R65, R2, R65 ;  /* 0x0000004102417220 */ /* 0x000fe20000410000 */
[C---:B------:R-:W-:Y:S01]  /*11130*/  FMUL.FTZ R66, R0.reuse, R66 ;  /* 0x0000004200427220 */ /* 0x040fe20000410000 */
[----:B------:R-:W-:Y:S01]  /*11140*/  FMUL.FTZ R67, R0, R67 ;  /* 0x0000004300437220 */ /* 0x000fe20000410000 */
[C---:B------:R-:W-:Y:S01]  /*11150*/  HMMA.16816.F32 R4, R168.reuse, R16, R4 ;  /* 0x00000010a804723c */ /* 0x040fe20000001804 */
[----:B------:R-:W-:Y:S01]  /*11160*/  MUFU.EX2 R202, R202 ;  /* 0x000000ca00ca7308 */ /* 0x000fe20000000800 */
[----:B------:R-:W-:Y:S03]  /*11170*/  PLOP3.LUT P0, PT, PT, PT, UP0, 0x80, 0x0 ;  /* 0x000000000000781c */ /* 0x000fe60003f0f008 */
[C---:B------:R-:W-:Y:S01]  /*11180*/  FMUL.FTZ R68, R2.reuse, R68 ;  /* 0x0000004402447220 */ /* 0x040fe20000410000 */
[C---:B------:R-:W-:Y:S05]  /*11190*/  HMMA.16816.F32 R8, R168.reuse, R18, R8 ;  /* 0x00000012a808723c */ /* 0x040fea0000001808 */
[----:B------:R-:W-:Y:S01]  /*111a0*/  MUFU.EX2 R199, R199 ;  /* 0x000000c700c77308 */ /* 0x000fe20000000800 */
[C---:B------:R-:W-:Y:S01]  /*111b0*/  FMUL.FTZ R16, R2.reuse, R148 ;  /* 0x0000009402107220 */ /* 0x040fe20000410000 */
[C---:B------:R-:W-:Y:S04]  /*111c0*/  HMMA.16816.F32 R12, R168.reuse, R24, R12 ;  /* 0x00000018a80c723c */ /* 0x040fe8000000180c */
[----:B------:R-:W-:Y:S01]  /*111d0*/  FMUL.FTZ R17, R2, R149 ;  /* 0x0000009502117220 */ /* 0x000fe20000410000 */
[C---:B------:R-:W-:Y:S01]  /*111e0*/  FMUL.FTZ R18, R0.reuse, R150 ;  /* 0x0000009600127220 */ /* 0x040fe20000410000 */
[----:B------:R-:W-:Y:S01]  /*111f0*/  FMUL.FTZ R19, R0, R151 ;  /* 0x0000009700137220 */ /* 0x000fe20000410000 */
[C---:B------:R-:W-:Y:S01]  /*11200*/  FMUL.FTZ R24, R2.reuse, R140 ;  /* 0x0000008c02187220 */ /* 0x040fe20000410000 */
[----:B------:R-:W-:Y:S01]  /*11210*/  LDSM.16.MT88.4 R148, [R220+0x10800] ;  /* 0x01080000dc94783b */ /* 0x000fe20000004200 */
[----:B------:R-:W-:Y:S02]  /*11220*/  MUFU.EX2 R201, R201 ;  /* 0x000000c900c97308 */ /* 0x000fe40000000800 */
[C---:B------:R-:W-:Y:S01]  /*11230*/  FMUL.FTZ R25, R2.reuse, R141 ;  /* 0x0000008d02197220 */ /* 0x040fe20000410000 */
[----:B------:R-:W-:Y:S01]  /*11240*/  FMUL.FTZ R69, R2, R69 ;  /* 0x0000004502457220 */ /* 0x000fe20000410000 */
[C---:B------:R-:W-:Y:S01]  /*11250*/  FMUL.FTZ R70, R0.reuse, R70 ;  /* 0x0000004600467220 */ /* 0x040fe20000410000 */
[C---:B------:R-:W-:Y:S03]  /*11260*/  HMMA.16816.F32 R16, R168.reuse, R26, R16 ;  /* 0x0000001aa810723c */ /* 0x040fe60000001810 */
[----:B------:R-:W-:Y:S01]  /*11270*/  FMUL.FTZ R71, R0, R71 ;  /* 0x0000004700477220 */ /* 0x000fe20000410000 */
[C---:B------:R-:W-:Y:S01]  /*11280*/  FMUL.FTZ R72, R2.reuse, R72 ;  /* 0x0000004802487220 */ /* 0x040fe20000410000 */
[----:B------:R-:W-:Y:S01]  /*11290*/  FMUL.FTZ R73, R2, R73 ;  /* 0x0000004902497220 */ /* 0x000fe20000410000 */
[C---:B------:R-:W-:Y:S01]  /*112a0*/  HMMA.16816.F32 R20, R168.reuse, R32, R20 ;  /* 0x00000020a814723c */ /* 0x040fe20000001814 */
[----:B------:R-:W-:Y:S04]  /*112b0*/  MUFU.EX2 R197, R197 ;  /* 0x000000c500c57308 */ /* 0x000fe80000000800 */
[C---:B------:R-:W-:Y:S01]  /*112c0*/  FMUL.FTZ R26, R0.reuse, R142 ;  /* 0x0000008e001a7220 */ /* 0x040fe20000410000 */
[----:B------:R-:W-:Y:S01]  /*112d0*/  FMUL.FTZ R27, R0, R143 ;  /* 0x0000008f001b7220 */ /* 0x000fe20000410000 */
[C---:B------:R-:W-:Y:S01]  /*112e0*/  FMUL.FTZ R32, R2.reuse, R132 ;  /* 0x0000008402207220 */ /* 0x040fe20000410000 */
[----:B------:R-:W-:Y:S03]  /*112f0*/  LDSM.16.MT88.4 R140, [R224+0x14000] ;  /* 0x01400000e08c783b */ /* 0x000fe60000004200 */
[----:B------:R-:W-:Y:S01]  /*11300*/  MUFU.EX2 R200, R200 ;  /* 0x000000c800c87308 */ /* 0x000fe20000000800 */
        /* <DEDUP_REMOVED lines=9> */
[C---:B------:R-:W-:Y:S01]  /*113a0*/  FMUL.FTZ R35, R0.reuse, R135 ;  /* 0x0000008700237220 */ /* 0x040fe20000410000 */
[C---:B------:R-:W-:Y:S01]  /*113b0*/  FMUL.FTZ R78, R0.reuse, R78 ;  /* 0x0000004e004e7220 */ /* 0x040fe20000410000 */
[----:B------:R-:W1:Y:S03]  /*113c0*/  LDSM.16.MT88.4 R132, [R220+0x12000] ;  /* 0x01200000dc84783b */ /* 0x000e660000004200 */
[----:B------:R-:W-:Y:S01]  /*113d0*/  MUFU.EX2 R196, R196 ;  /* 0x000000c400c47308 */ /* 0x000fe20000000800 */
[----:B------:R-:W-:Y:S01]  /*113e0*/  FMUL.FTZ R79, R0, R79 ;  /* 0x0000004f004f7220 */ /* 0x000fe20000410000 */
[----:B------:R-:W-:Y:S01]  /*113f0*/  FMUL.FTZ R80, R2, R80 ;  /* 0x0000005002507220 */ /* 0x000fe20000410000 */
[C---:B------:R-:W-:Y:S03]  /*11400*/  HMMA.16816.F32 R32, R168.reuse, R162, R32 ;  /* 0x000000a2a820723c */ /* 0x040fe60000001820 */
[C---:B------:R-:W-:Y:S01]  /*11410*/  FMUL.FTZ R42, R0.reuse, R42 ;  /* 0x0000002a002a7220 */ /* 0x040fe20000410000 */
[----:B------:R-:W-:Y:S01]  /*11420*/  FMUL.FTZ R43, R0, R43 ;  /* 0x0000002b002b7220 */ /* 0x000fe20000410000 */
[----:B------:R-:W-:Y:S01]  /*11430*/  FMUL.FTZ R81, R2, R81 ;  /* 0x0000005102517220 */ /* 0x000fe20000410000 */
[C---:B------:R-:W-:Y:S01]  /*11440*/  HMMA.16816.F32 R36, R168.reuse, R152, R36 ;  /* 0x00000098a824723c */ /* 0x040fe20000001824 */
[----:B------:R-:W-:Y:S04]  /*11450*/  MUFU.EX2 R194, R194 ;  /* 0x000000c200c27308 */ /* 0x000fe80000000800 */
[C---:B------:R-:W-:Y:S01]  /*11460*/  FMUL.FTZ R82, R0.reuse, R82 ;  /* 0x0000005200527220 */ /* 0x040fe20000410000 */
[C---:B------:R-:W-:Y:S05]  /*11470*/  HMMA.16816.F32 R40, R168.reuse, R154, R40 ;  /* 0x0000009aa828723c */ /* 0x040fea0000001828 */
[----:B------:R-:W-:Y:S01]  /*11480*/  MUFU.EX2 R184, R184 ;  /* 0x000000b800b87308 */ /* 0x000fe20000000800 */
[----:B------:R-:W-:Y:S01]  /*11490*/  FMUL.FTZ R83, R0, R83 ;  /* 0x0000005300537220 */ /* 0x000fe20000410000 */
[C---:B--2---:R-:W-:Y:S04]  /*114a0*/  HMMA.16816.F32 R44, R168.reuse, R144, R44 ;  /* 0x00000090a82c723c */ /* 0x044fe8000000182c */
[C---:B------:R-:W-:Y:S02]  /*114b0*/  FMUL.FTZ R84, R2.reuse, R84 ;  /* 0x0000005402547220 */ /* 0x040fe40000410000 */
[C---:B------:R-:W-:Y:S01]  /*114c0*/  HMMA.16816.F32 R48, R168.reuse, R146, R48 ;  /* 0x00000092a830723c */ /* 0x040fe20000001830 */
[----:B------:R-:W2:Y:S01]  /*114d0*/  LDSM.16.MT88.4 R144, [R222+0x14000] ;  /* 0x01400000de90783b */ /* 0x000ea20000004200 */
[----:B------:R-:W-:Y:S03]  /*114e0*/  MUFU.EX2 R186, R186 ;  /* 0x000000ba00ba7308 */ /* 0x000fe60000000800 */
[----:B------:R-:W-:Y:S01]  /*114f0*/  FMUL.FTZ R85, R2, R85 ;  /* 0x0000005502557220 */ /* 0x000fe20000410000 */
[C---:B------:R-:W-:Y:S06]  /*11500*/  HMMA.16816.F32 R52, R168.reuse, R136, R52 ;  /* 0x00000088a834723c */ /* 0x040fec0000001834 */
[----:B------:R-:W5:Y:S01]  /*11510*/  MUFU.EX2 R189, R189 ;  /* 0x000000bd00bd7308 */ /* 0x000f620000000800 */
[C---:B------:R-:W-:Y:S01]  /*11520*/  FMUL.FTZ R86, R0.reuse, R86 ;  /* 0x0000005600567220 */ /* 0x040fe20000410000 */
[C---:B------:R-:W-:Y:S01]  /*11530*/  HMMA.16816.F32 R56, R168.reuse, R138, R56 ;  /* 0x0000008aa838723c */ /* 0x040fe20000001838 */
[----:B------:R-:W5:Y:S02]  /*11540*/  LDSM.16.MT88.4 R136, [R221+0x14000] ;  /* 0x01400000dd88783b */ /* 0x000f640000004200 */
[----:B------:R-:W-:Y:S03]  /*11550*/  FMUL.FTZ R87, R0, R87 ;  /* 0x0000005700577220 */ /* 0x000fe60000410000 */
[C---:B-1----:R-:W-:Y:S02]  /*11560*/  HMMA.16816.F32 R60, R168.reuse, R132, R60 ;  /* 0x00000084a83c723c */ /* 0x042fe4000000183c */
[----:B------:R-:W-:Y:S03]  /*11570*/  MUFU.EX2 R188, R188 ;  /* 0x000000bc00bc7308 */ /* 0x000fe60000000800 */
[C---:B------:R-:W-:Y:S01]  /*11580*/  FMUL.FTZ R88, R2.reuse, R88 ;  /* 0x0000005802587220 */ /* 0x040fe20000410000 */
[C---:B------:R-:W-:Y:S01]  /*11590*/  HMMA.16816.F32 R64, R168.reuse, R134, R64 ;  /* 0x00000086a840723c */ /* 0x040fe20000001840 */
[----:B------:R-:W1:Y:S05]  /*115a0*/  LDSM.16.MT88.4 R132, [R220+0x14000] ;  /* 0x01400000dc84783b */ /* 0x000e6a0000004200 */
[----:B------:R-:W-:Y:S01]  /*115b0*/  MUFU.EX2 R191, R191 ;  /* 0x000000bf00bf7308 */ /* 0x000fe20000000800 */
[----:B------:R-:W-:Y:S01]  /*115c0*/  FMUL.FTZ R89, R2, R89 ;  /* 0x0000005902597220 */ /* 0x000fe20000410000 */
[C---:B------:R-:W-:Y:S03]  /*115d0*/  HMMA.16816.F32 R68, R168.reuse, R140, R68 ;  /* 0x0000008ca844723c */ /* 0x040fe60000001844 */
[C---:B------:R-:W-:Y:S03]  /*115e0*/  FMUL.FTZ R90, R0.reuse, R90 ;  /* 0x0000005a005a7220 */ /* 0x040fe60000410000 */
[C---:B------:R-:W-:Y:S01]  /*115f0*/  HMMA.16816.F32 R72, R168.reuse, R142, R72 ;  /* 0x0000008ea848723c */ /* 0x040fe20000001848 */
[----:B------:R-:W1:Y:S01]  /*11600*/  LDSM.16.MT88.4 R140, [R224+0x16000] ;  /* 0x01600000e08c783b */ /* 0x000e620000004200 */
[----:B------:R-:W-:Y:S03]  /*11610*/  MUFU.EX2 R195, R195 ;  /* 0x000000c300c37308 */ /* 0x000fe60000000800 */
[----:B------:R-:W-:Y:S01]  /*11620*/  FMUL.FTZ R91, R0, R91 ;  /* 0x0000005b005b7220 */ /* 0x000fe20000410000 */
[C---:B--2---:R-:W-:Y:S06]  /*11630*/  HMMA.16816.F32 R76, R168.reuse, R144, R76 ;  /* 0x00000090a84c723c */ /* 0x044fec000000184c */
[----:B------:R-:W-:Y:S01]  /*11640*/  MUFU.EX2 R187, R187 ;  /* 0x000000bb00bb7308 */ /* 0x000fe20000000800 */
[C---:B------:R-:W-:Y:S01]  /*11650*/  FMUL.FTZ R92, R2.reuse, R92 ;  /* 0x0000005c025c7220 */ /* 0x040fe20000410000 */
[C---:B------:R-:W-:Y:S01]  /*11660*/  HMMA.16816.F32 R80, R168.reuse, R146, R80 ;  /* 0x00000092a850723c */ /* 0x040fe20000001850 */
[----:B------:R-:W-:Y:S02]  /*11670*/  LDSM.16.MT88.4 R144, [R221+0x16000] ;  /* 0x01600000dd90783b */ /* 0x000fe40000004200 */
[----:B------:R-:W-:Y:S03]  /*11680*/  FMUL.FTZ R93, R2, R93 ;  /* 0x0000005d025d7220 */ /* 0x000fe60000410000 */
[C---:B-----5:R-:W-:Y:S02]  /*11690*/  HMMA.16816.F32 R84, R168.reuse, R136, R84 ;  /* 0x00000088a854723c */ /* 0x060fe40000001854 */
[----:B------:R-:W-:Y:S03]  /*116a0*/  MUFU.EX2 R198, R198 ;  /* 0x000000c600c67308 */ /* 0x000fe60000000800 */
[C---:B------:R-:W-:Y:S01]  /*116b0*/  FMUL.FTZ R94, R0.reuse, R94 ;  /* 0x0000005e005e7220 */ /* 0x040fe20000410000 */
[C---:B------:R-:W-:Y:S01]  /*116c0*/  HMMA.16816.F32 R88, R168.reuse, R138, R88 ;  /* 0x0000008aa858723c */ /* 0x040fe20000001858 */
[----:B------:R-:W2:Y:S05]  /*116d0*/  LDSM.16.MT88.4 R136, [R222+0x16000] ;  /* 0x01600000de88783b */ /* 0x000eaa0000004200 */
[----:B------:R-:W-:Y:S01]  /*116e0*/  MUFU.EX2 R183, R183 ;  /* 0x000000b700b77308 */ /* 0x000fe20000000800 */
[----:B------:R-:W-:Y:S01]  /*116f0*/  FMUL.FTZ R95, R0, R95 ;  /* 0x0000005f005f7220 */ /* 0x000fe20000410000 */
[C---:B------:R-:W-:Y:S03]  /*11700*/  FMUL.FTZ R96, R2.reuse, R96 ;  /* 0x0000006002607220 */ /* 0x040fe60000410000 */
[----:B------:R-:W-:Y:S01]  /*11710*/  FMUL.FTZ R97, R2, R97 ;  /* 0x0000006102617220 */ /* 0x000fe20000410000 */
[C---:B------:R-:W-:Y:S01]  /*11720*/  FMUL.FTZ R98, R0.reuse, R98 ;  /* 0x0000006200627220 */ /* 0x040fe20000410000 */
[----:B------:R-:W-:Y:S01]  /*11730*/  FMUL.FTZ R99, R0, R99 ;  /* 0x0000006300637220 */ /* 0x000fe20000410000 */
[C---:B-1----:R-:W-:Y:S02]  /*11740*/  HMMA.16816.F32 R92, R168.reuse, R132, R92 ;  /* 0x00000084a85c723c */ /* 0x042fe4000000185c */
[----:B------:R-:W-:Y:S01]  /*11750*/  MUFU.EX2 R185, R185 ;  /* 0x000000b900b97308 */ /* 0x000fe20000000800 */
[C---:B------:R-:W-:Y:S01]  /*11760*/  FMUL.FTZ R100, R2.reuse, R100 ;  /* 0x0000006402647220 */ /* 0x040fe20000410000 */
[----:B------:R-:W-:Y:S01]  /*11770*/  FMUL.FTZ R101, R2, R101 ;  /* 0x0000006502657220 */ /* 0x000fe20000410000 */
[C---:B------:R-:W-:Y:S01]  /*11780*/  FMUL.FTZ R102, R0.reuse, R102 ;  /* 0x0000006600667220 */ /* 0x040fe20000410000 */
[C---:B------:R-:W-:Y:S01]  /*11790*/  HMMA.16816.F32 R96, R168.reuse, R134, R96 ;  /* 0x00000086a860723c */ /* 0x040fe20000001860 */
[----:B------:R-:W1:Y:S05]  /*117a0*/  LDSM.16.MT88.4 R132, [R220+0x16000] ;  /* 0x01600000dc84783b */ /* 0x000e6a0000004200 */
[----:B------:R-:W-:Y:S01]  /*117b0*/  MUFU.EX2 R176, R176 ;  /* 0x000000b000b07308 */ /* 0x000fe20000000800 */
[----:B------:R-:W-:Y:S01]  /*117c0*/  FMUL.FTZ R103, R0, R103 ;  /* 0x0000006700677220 */ /* 0x000fe20000410000 */
[C---:B------:R-:W-:Y:S03]  /*117d0*/  FMUL.FTZ R104, R2.reuse, R104 ;  /* 0x0000006802687220 */ /* 0x040fe60000410000 */
[----:B------:R-:W-:Y:S01]  /*117e0*/  FMUL.FTZ R105, R2, R105 ;  /* 0x0000006902697220 */ /* 0x000fe20000410000 */
[C---:B------:R-:W-:Y:S01]  /*117f0*/  FMUL.FTZ R106, R0.reuse, R106 ;  /* 0x0000006a006a7220 */ /* 0x040fe20000410000 */
[----:B------:R-:W-:Y:S01]  /*11800*/  FMUL.FTZ R107, R0, R107 ;  /* 0x0000006b006b7220 */ /* 0x000fe20000410000 */
[C---:B------:R-:W-:Y:S03]  /*11810*/  HMMA.16816.F32 R100, R168.reuse, R140, R100 ;  /* 0x0000008ca864723c */ /* 0x040fe60000001864 */
        /* <DEDUP_REMOVED lines=21> */
[C---:B------:R-:W-:Y:S03]  /*11970*/  HMMA.16816.F32 R116, R168.reuse, R144, R116 ;  /* 0x00000090a874723c */ /* 0x040fe60000001874 */
[--C-:B------:R-:W-:Y:S01]  /*11980*/  FFMA.FTZ R190, R190, UR4, -R181.reuse ;  /* 0x00000004bebe7c23 */ /* 0x100fe200080108b5 */
[--C-:B------:R-:W-:Y:S01]  /*11990*/  FFMA.FTZ R193, R193, UR4, -R181.reuse ;  /* 0x00000004c1c17c23 */ /* 0x100fe200080108b5 */
[----:B------:R-:W-:Y:S01]  /*119a0*/  FFMA.FTZ R192, R192, UR4, -R181 ;  /* 0x00000004c0c07c23 */ /* 0x000fe200080108b5 */
[C---:B------:R-:W-:Y:S01]  /*119b0*/  HMMA.16816.F32 R120, R168.reuse, R146, R120 ;  /* 0x00000092a878723c */ /* 0x040fe20000001878 */
[----:B------:R-:W5:Y:S02]  /*119c0*/  LDSM.16.MT88.4 R144, [R221+0x10800] ;  /* 0x01080000dd90783b */ /* 0x000f640000004200 */
[----:B------:R-:W-:Y:S02]  /*119d0*/  MUFU.EX2 R190, R190 ;  /* 0x000000be00be7308 */ /* 0x000fe40000000800 */
[C---:B------:R-:W-:Y:S01]  /*119e0*/  FMUL.FTZ R124, R2.reuse, R124 ;  /* 0x0000007c027c7220 */ /* 0x040fe20000410000 */
[----:B------:R-:W-:Y:S01]  /*119f0*/  FMUL.FTZ R125, R2, R125 ;  /* 0x0000007d027d7220 */ /* 0x000fe20000410000 */
[C---:B------:R-:W-:Y:S01]  /*11a00*/  FMUL.FTZ R126, R0.reuse, R126 ;  /* 0x0000007e007e7220 */ /* 0x040fe20000410000 */
[----:B------:R-:W-:Y:S05]  /*11a10*/  FMUL.FTZ R127, R0, R127 ;  /* 0x0000007f007f7220 */ /* 0x000fea0000410000 */
[----:B------:R-:W3:Y:S01]  /*11a20*/  MUFU.EX2 R193, R193 ;  /* 0x000000c100c17308 */ /* 0x000ee20000000800 */
[C---:B------:R-:W-:Y:S01]  /*11a30*/  FMUL.FTZ R128, R2.reuse, R128 ;  /* 0x0000008002807220 */ /* 0x040fe20000410000 */
[----:B------:R-:W-:Y:S01]  /*11a40*/  FMUL.FTZ R129, R2, R129 ;  /* 0x0000008102817220 */ /* 0x000fe20000410000 */
[C---:B------:R-:W-:Y:S01]  /*11a50*/  FMUL.FTZ R130, R0.reuse, R130 ;  /* 0x0000008200827220 */ /* 0x040fe20000410000 */
[C---:B-1----:R-:W-:Y:S03]  /*11a60*/  HMMA.16816.F32 R124, R168.reuse, R132, R124 ;  /* 0x00000084a87c723c */ /* 0x042fe6000000187c */
[----:B------:R-:W-:Y:S03]  /*11a70*/  FMUL.FTZ R131, R0, R131 ;  /* 0x0000008300837220 */ /* 0x000fe60000410000 */
[----:B------:R-:W1:Y:S01]  /*11a80*/  MUFU.EX2 R192, R192 ;  /* 0x000000c000c07308 */ /* 0x000e620000000800 */
[----:B----4-:R-:W-:Y:S01]  /*11a90*/  FFMA.FTZ R177, R2, R178, R177 ;  /* 0x000000b202b17223 */ /* 0x010fe200000100b1 */
[--C-:B------:R-:W-:Y:S03]  /*11aa0*/  FFMA.FTZ R180, R180, UR4, -R181.reuse ;  /* 0x00000004b4b47c23 */ /* 0x100fe600080108b5 */
[----:B------:R-:W-:Y:S01]  /*11ab0*/  F2FP.F16.F32.PACK_AB R132, R189, R186 ;  /* 0x000000babd84723e */ /* 0x000fe200000000ff */
[----:B------:R-:W-:Y:S01]  /*11ac0*/  FFMA.FTZ R181, R165, UR4, -R181 ;  /* 0x00000004a5b57c23 */ /* 0x000fe200080108b5 */
[----:B------:R-:W-:Y:S03]  /*11ad0*/  HMMA.16816.F32 R128, R168, R134, R128 ;  /* 0x00000086a880723c */ /* 0x000fe60000001880 */
[----:B------:R-:W4:Y:S01]  /*11ae0*/  MUFU.EX2 R180, R180 ;  /* 0x000000b400b47308 */ /* 0x000f220000000800 */
[----:B---3--:R-:W-:Y:S01]  /*11af0*/  F2FP.F16.F32.PACK_AB R133, R193, R190 ;  /* 0x000000bec185723e */ /* 0x008fe200000000ff */
[----:B------:R-:W-:Y:S01]  /*11b00*/  FFMA.FTZ R179, R0, R182, R179 ;  /* 0x000000b600b37223 */ /* 0x000fe200000100b3 */
[----:B------:R-:W-:Y:S01]  /*11b10*/  FADD.FTZ R174, R174, R177 ;  /* 0x000000b1aeae7221 */ /* 0x000fe20000010000 */
[----:B------:R-:W-:Y:S04]  /*11b20*/  F2FP.F16.F32.PACK_AB R134, R191, R188 ;  /* 0x000000bcbf86723e */ /* 0x000fe800000000ff */
[----:B------:R-:W-:Y:S02]  /*11b30*/  FADD.FTZ R179, R167, R179 ;  /* 0x000000b3a7b37221 */ /* 0x000fe40000010000 */
[----:B------:R-:W3:Y:S01]  /*11b40*/  MUFU.EX2 R181, R181 ;  /* 0x000000b500b57308 */ /* 0x000ee20000000800 */
[----:B-1----:R-:W-:Y:S01]  /*11b50*/  F2FP.F16.F32.PACK_AB R135, R195, R192 ;  /* 0x000000c0c387723e */ /* 0x002fe200000000ff */
[----:B------:R-:W-:Y:S01]  /*11b60*/  FADD.FTZ R173, R173, R174 ;  /* 0x000000aeadad7221 */ /* 0x000fe20000010000 */
[----:B------:R-:W-:Y:S01]  /*11b70*/  F2FP.F16.F32.PACK_AB R168, R198, R187 ;  /* 0x000000bbc6a8723e */ /* 0x000fe200000000ff */
[----:B------:R-:W-:Y:S01]  /*11b80*/  FADD.FTZ R166, R166, R179 ;  /* 0x000000b3a6a67221 */ /* 0x000fe20000010000 */
[----:B------:R-:W-:Y:S01]  /*11b90*/  F2FP.F16.F32.PACK_AB R170, R184, R183 ;  /* 0x000000b7b8aa723e */ /* 0x000fe200000000ff */
[----:B------:R-:W-:Y:S02]  /*11ba0*/  FADD.FTZ R173, R172, R173 ;  /* 0x000000adacad7221 */ /* 0x000fe40000010000 */
[C---:B--2---:R-:W-:Y:S05]  /*11bb0*/  HMMA.16816.F32 R4, R132.reuse, R136, R4 ;  /* 0x000000888404723c */ /* 0x044fea0000001804 */
[----:B----4-:R-:W-:Y:S01]  /*11bc0*/  F2FP.F16.F32.PACK_AB R169, R185, R180 ;  /* 0x000000b4b9a9723e */ /* 0x010fe200000000ff */
[C---:B------:R-:W-:Y:S01]  /*11bd0*/  HMMA.16816.F32 R8, R132.reuse, R138, R8 ;  /* 0x0000008a8408723c */ /* 0x040fe20000001808 */
[----:B------:R-:W1:Y:S04]  /*11be0*/  LDSM.16.MT88.4 R136, [R224+0x12800] ;  /* 0x01280000e088783b */ /* 0x000e680000004200 */
[----:B---3--:R-:W-:Y:S01]  /*11bf0*/  F2FP.F16.F32.PACK_AB R171, R181, R176 ;  /* 0x000000b0b5ab723e */ /* 0x008fe200000000ff */
[C---:B------:R-:W-:Y:S05]  /*11c00*/  HMMA.16816.F32 R12, R132.reuse, R140, R12 ;  /* 0x0000008c840c723c */ /* 0x040fea000000180c */
[----:B------:R-:W-:Y:S01]  /*11c10*/  FADD.FTZ R186, R186, R173 ;  /* 0x000000adbaba7221 */ /* 0x000fe20000010000 */
[C---:B------:R-:W-:Y:S01]  /*11c20*/  HMMA.16816.F32 R16, R132.reuse, R142, R16 ;  /* 0x0000008e8410723c */ /* 0x040fe20000001810 */
[----:B------:R-:W2:Y:S04]  /*11c30*/  LDSM.16.MT88.4 R140, [R222+0x12800] ;  /* 0x01280000de8c783b */ /* 0x000ea80000004200 */
[----:B------:R-:W-:Y:S01]  /*11c40*/  FADD.FTZ R189, R189, R186 ;  /* 0x000000babdbd7221 */ /* 0x000fe20000010000 */
[C---:B-----5:R-:W-:Y:S05]  /*11c50*/  HMMA.16816.F32 R20, R132.reuse, R144, R20 ;  /* 0x000000908414723c */ /* 0x060fea0000001814 */
[----:B------:R-:W-:Y:S01]  /*11c60*/  FADD.FTZ R188, R188, R189 ;  /* 0x000000bdbcbc7221 */ /* 0x000fe20000010000 */
[C---:B------:R-:W-:Y:S01]  /*11c70*/  HMMA.16816.F32 R24, R132.reuse, R146, R24 ;  /* 0x000000928418723c */ /* 0x040fe20000001818 */
[----:B------:R-:W3:Y:S04]  /*11c80*/  LDSM.16.MT88.4 R144, [R221+0x12800] ;  /* 0x01280000dd90783b */ /* 0x000ee80000004200 */
[----:B------:R-:W-:Y:S01]  /*11c90*/  FADD.FTZ R191, R191, R188 ;  /* 0x000000bcbfbf7221 */ /* 0x000fe20000010000 */
[C---:B------:R-:W-:Y:S05]  /*11ca0*/  HMMA.16816.F32 R28, R132.reuse, R148, R28 ;  /* 0x00000094841c723c */ /* 0x040fea000000181c */
[----:B------:R-:W-:Y:S01]  /*11cb0*/  FADD.FTZ R175, R175, R166 ;  /* 0x000000a6afaf7221 */ /* 0x000fe20000010000 */
[C---:B------:R-:W-:Y:S01]  /*11cc0*/  HMMA.16816.F32 R32, R132.reuse, R150, R32 ;  /* 0x000000968420723c */ /* 0x040fe20000001820 */
[----:B------:R-:W4:Y:S04]  /*11cd0*/  LDSM.16.MT88.4 R148, [R220+0x12800] ;  /* 0x01280000dc94783b */ /* 0x000f280000004200 */
[----:B------:R-:W-:Y:S01]  /*11ce0*/  FADD.FTZ R190, R190, R175 ;  /* 0x000000afbebe7221 */ /* 0x000fe20000010000 */
        /* <DEDUP_REMOVED lines=37> */
[----:B------:R-:W-:Y:S01]  /*11f40*/  HMMA.16816.F32 R128, R132, R150, R128 ;  /* 0x000000968480723c */ /* 0x000fe20000001880 */
[----:B------:R-:W4:Y:S06]  /*11f50*/  LDSM.16.MT88.4 R148, [R220+0x11000] ;  /* 0x01100000dc94783b */ /* 0x000f2c0000004200 */
[----:B------:R-:W-:Y:S01]  /*11f60*/  F2FP.F16.F32.PACK_AB R132, R199, R202 ;  /* 0x000000cac784723e */ /* 0x000fe200000000ff */
[----:B------:R-:W-:Y:S03]  /*11f70*/  FADD.FTZ R202, R202, R191 ;  /* 0x000000bfcaca7221 */ /* 0x000fe60000010000 */
[----:B------:R-:W-:Y:S01]  /*11f80*/  F2FP.F16.F32.PACK_AB R134, R197, R201 ;  /* 0x000000c9c586723e */ /* 0x000fe200000000ff */
[----:B------:R-:W-:Y:S01]  /*11f90*/  FADD.FTZ R202, R199, R202 ;  /* 0x000000cac7ca7221 */ /* 0x000fe20000010000 */
[----:B------:R-:W-:Y:S01]  /*11fa0*/  F2FP.F16.F32.PACK_AB R133, R203, R200 ;  /* 0x000000c8cb85723e */ /* 0x000fe200000000ff */
[----:B------:R-:W-:Y:S01]  /*11fb0*/  FADD.FTZ R200, R200, R195 ;  /* 0x000000c3c8c87221 */ /* 0x000fe20000010000 */
[----:B------:R-:W-:Y:S01]  /*11fc0*/  F2FP.F16.F32.PACK_AB R135, R194, R196 ;  /* 0x000000c4c287723e */ /* 0x000fe200000000ff */
[----:B------:R-:W-:Y:S02]  /*11fd0*/  FADD.FTZ R0, R201, R202 ;  /* 0x000000cac9007221 */ /* 0x000fe40000010000 */
[----:B------:R-:W-:Y:S02]  /*11fe0*/  FADD.FTZ R203, R203, R200 ;  /* 0x000000c8cbcb7221 */ /* 0x000fe40000010000 */
[----:B------:R-:W-:Y:S02]  /*11ff0*/  FADD.FTZ R0, R197, R0 ;  /* 0x00000000c5007221 */ /* 0x000fe40000010000 */
[C---:B-1----:R-:W-:Y:S03]  /*12000*/  HMMA.16816.F32 R4, R132.reuse, R136, R4 ;  /* 0x000000888404723c */ /* 0x042fe60000001804 */
[----:B------:R-:W-:Y:S01]  /*12010*/  FADD.FTZ R187, R187, R0 ;  /* 0x00000000bbbb7221 */ /* 0x000fe20000010000 */
[----:B------:R-:W-:Y:S02]  /*12020*/  FADD.FTZ R203, R196, R203 ;  /* 0x000000cbc4cb7221 */ /* 0x000fe40000010000 */
        /* <DEDUP_REMOVED lines=8> */
[C---:B---3--:R-:W-:Y:S04]  /*120b0*/  HMMA.16816.F32 R20, R132.reuse, R144, R20 ;  /* 0x000000908414723c */ /* 0x048fe80000001814 */
[----:B------:R3:W-:Y:S01]  /*120c0*/  STL [R1+0x28], R2 ;  /* 0x0000280201007387 */ /* 0x0007e20000100800 */
[----:B------:R-:W-:Y:S01]  /*120d0*/  FADD.FTZ R203, R194, R203 ;  /* 0x000000cbc2cb7221 */ /* 0x000fe20000010000 */
[C---:B------:R-:W-:Y:S02]  /*120e0*/  HMMA.16816.F32 R24, R132.reuse, R146, R24 ;  /* 0x000000928418723c */ /* 0x040fe40000001818 */
[----:B------:R-:W5:Y:S03]  /*120f0*/  LDSM.16.MT88.4 R144, [R221+0x13000] ;  /* 0x01300000dd90783b */ /* 0x000f660000004200 */
[----:B------:R-:W-:Y:S01]  /*12100*/  FADD.FTZ R180, R180, R203 ;  /* 0x000000cbb4b47221 */ /* 0x000fe20000010000 */
[C---:B----4-:R-:W-:Y:S05]  /*12110*/  HMMA.16816.F32 R28, R132.reuse, R148, R28 ;  /* 0x00000094841c723c */ /* 0x050fea000000181c */
        /* <DEDUP_REMOVED lines=8> */
[----:B---3--:R-:W-:Y:S01]  /*121a0*/  MOV R2, R3 ;  /* 0x0000000300027202 */ /* 0x008fe20000000f00 */
[C---:B--2---:R-:W-:Y:S03]  /*121b0*/  HMMA.16816.F32 R44, R132.reuse, R140, R44 ;  /* 0x0000008c842c723c */ /* 0x044fe6000000182c */
[----:B------:R2:W-:Y:S03]  /*121c0*/  STL [R1+0x14], R0 ;  /* 0x0000140001007387 */ /* 0x0005e60000100800 */
[C---:B------:R-:W-:Y:S01]  /*121d0*/  HMMA.16816.F32 R48, R132.reuse, R142, R48 ;  /* 0x0000008e8430723c */ /* 0x040fe20000001830 */
[----:B------:R-:W3:Y:S05]  /*121e0*/  LDSM.16.MT88.4 R140, [R222+0x15000] ;  /* 0x01500000de8c783b */ /* 0x000eea0000004200 */
[C---:B-----5:R-:W-:Y:S06]  /*121f0*/  HMMA.16816.F32 R52, R132.reuse, R144, R52 ;  /* 0x000000908434723c */ /* 0x060fec0000001834 */
[C---:B------:R-:W-:Y:S01]  /*12200*/  HMMA.16816.F32 R56, R132.reuse, R146, R56 ;  /* 0x000000928438723c */ /* 0x040fe20000001838 */
[----:B------:R-:W5:Y:S05]  /*12210*/  LDSM.16.MT88.4 R144, [R221+0x15000] ;  /* 0x01500000dd90783b */ /* 0x000f6a0000004200 */
[C---:B----4-:R-:W-:Y:S05]  /*12220*/  HMMA.16816.F32 R60, R132.reuse, R148, R60 ;  /* 0x00000094843c723c */ /* 0x050fea000000183c */
[----:B--2---:R-:W-:Y:S01]  /*12230*/  MOV R0, R164 ;  /* 0x000000a400007202 */ /* 0x004fe20000000f00 */
        /* <DEDUP_REMOVED lines=8> */
[C---:B-----5:R-:W-:Y:S06]  /*122c0*/  HMMA.16816.F32 R84, R132.reuse, R144, R84 ;  /* 0x000000908454723c */ /* 0x060fec0000001854 */
        /* <DEDUP_REMOVED lines=12> */
[C---:B------:R-:W-:Y:S06]  /*12390*/  HMMA.16816.F32 R120, R132.reuse, R146, R120 ;  /* 0x000000928478723c */ /* 0x040fec0000001878 */
[C---:B--2---:R-:W-:Y:S06]  /*123a0*/  HMMA.16816.F32 R124, R132.reuse, R148, R124 ;  /* 0x00000094847c723c */ /* 0x044fec000000187c */
[----:B------:R-:W-:Y:S01]  /*123b0*/  HMMA.16816.F32 R128, R132, R150, R128 ;  /* 0x000000968480723c */ /* 0x000fe20000001880 */
[----:B------:R-:W2:Y:S05]  /*123c0*/  LDSM.16.MT88.4 R132, [R220+0x11800] ;  /* 0x01180000dc84783b */ /* 0x000eaa0000004200 */
[C---:B------:R-:W-:Y:S03]  /*123d0*/  HMMA.16816.F32 R160, R168.reuse, R156, R4 ;  /* 0x0000009ca8a0723c */ /* 0x040fe60000001804 */
[----:B------:R-:W4:Y:S03]  /*123e0*/  LDSM.16.MT88.4 R4, [R224+0x13800] ;  /* 0x01380000e004783b */ /* 0x000f260000004200 */
[C---:B------:R-:W-:Y:S05]  /*123f0*/  HMMA.16816.F32 R156, R168.reuse, R158, R8 ;  /* 0x0000009ea89c723c */ /* 0x040fea0000001808 */
[----:B------:R-:W5:Y:S01]  /*12400*/  LDSM.16.MT88.4 R8, [R222+0x13800] ;  /* 0x01380000de08783b */ /* 0x000f620000004200 */
[C---:B-1----:R-:W-:Y:S06]  /*12410*/  HMMA.16816.F32 R152, R168.reuse, R136, R12 ;  /* 0x00000088a898723c */ /* 0x042fec000000180c */
[C---:B------:R-:W-:Y:S01]  /*12420*/  HMMA.16816.F32 R148, R168.reuse, R138, R16 ;  /* 0x0000008aa894723c */ /* 0x040fe20000001810 */
[----:B------:R-:W1:Y:S05]  /*12430*/  LDSM.16.MT88.4 R12, [R221+0x13800] ;  /* 0x01380000dd0c783b */ /* 0x000e6a0000004200 */
[C---:B---3--:R-:W-:Y:S03]  /*12440*/  HMMA.16816.F32 R144, R168.reuse, R140, R20 ;  /* 0x0000008ca890723c */ /* 0x048fe60000001814 */
[----:B------:R-:W3:Y:S03]  /*12450*/  LDSM.16.MT88.4 R16, [R220+0x13800] ;  /* 0x01380000dc10783b */ /* 0x000ee60000004200 */
[C---:B------:R-:W-:Y:S06]  /*12460*/  HMMA.16816.F32 R140, R168.reuse, R142, R24 ;  /* 0x0000008ea88c723c */ /* 0x040fec0000001818 */
[C---:B--2---:R-:W-:Y:S06]  /*12470*/  HMMA.16816.F32 R136, R168.reuse, R132, R28 ;  /* 0x00000084a888723c */ /* 0x044fec000000181c */
[C---:B------:R-:W-:Y:S06]  /*12480*/  HMMA.16816.F32 R132, R168.reuse, R134, R32 ;  /* 0x00000086a884723c */ /* 0x040fec0000001820 */
[C---:B----4-:R-:W-:Y:S06]  /*12490*/  HMMA.16816.F32 R36, R168.reuse, R4, R36 ;  /* 0x00000004a824723c */ /* 0x050fec0000001824 */
[C---:B------:R-:W-:Y:S01]  /*124a0*/  HMMA.16816.F32 R40, R168.reuse, R6, R40 ;  /* 0x00000006a828723c */ /* 0x040fe20000001828 */
[----:B------:R-:W2:Y:S05]  /*124b0*/  LDSM.16.MT88.4 R4, [R224+0x15800] ;  /* 0x01580000e004783b */ /* 0x000eaa0000004200 */
[C---:B-----5:R-:W-:Y:S06]  /*124c0*/  HMMA.16816.F32 R44, R168.reuse, R8, R44 ;  /* 0x00000008a82c723c */ /* 0x060fec000000182c */
[C---:B------:R-:W-:Y:S01]  /*124d0*/  HMMA.16816.F32 R48, R168.reuse, R10, R48 ;  /* 0x0000000aa830723c */ /* 0x040fe20000001830 */
[----:B------:R-:W4:Y:S05]  /*124e0*/  LDSM.16.MT88.4 R8, [R222+0x15800] ;  /* 0x01580000de08783b */ /* 0x000f2a0000004200 */
[C---:B-1----:R-:W-:Y:S06]  /*124f0*/  HMMA.16816.F32 R52, R168.reuse, R12, R52 ;  /* 0x0000000ca834723c */ /* 0x042fec0000001834 */
[C---:B------:R-:W-:Y:S01]  /*12500*/  HMMA.16816.F32 R56, R168.reuse, R14, R56 ;  /* 0x0000000ea838723c */ /* 0x040fe20000001838 */
[----:B------:R-:W1:Y:S05]  /*12510*/  LDSM.16.MT88.4 R12, [R221+0x15800] ;  /* 0x01580000dd0c783b */ /* 0x000e6a0000004200 */
[C---:B---3--:R-:W-:Y:S06]  /*12520*/  HMMA.16816.F32 R60, R168.reuse, R16, R60 ;  /* 0x00000010a83c723c */ /* 0x048fec000000183c */
[C---:B------:R-:W-:Y:S01]  /*12530*/  HMMA.16816.F32 R64, R168.reuse, R18, R64 ;  /* 0x00000012a840723c */ /* 0x040fe20000001840 */
[----:B------:R-:W3:Y:S05]  /*12540*/  LDSM.16.MT88.4 R16, [R220+0x15800] ;  /* 0x01580000dc10783b */ /* 0x000eea0000004200 */
[C---:B--2---:R-:W-:Y:S06]  /*12550*/  HMMA.16816.F32 R68, R168.reuse, R4, R68 ;  /* 0x00000004a844723c */ /* 0x044fec0000001844 */
[C---:B------:R-:W-:Y:S01]  /*12560*/  HMMA.16816.F32 R72, R168.reuse, R6, R72 ;  /* 0x00000006a848723c */ /* 0x040fe20000001848 */
[----:B------:R-:W2:Y:S05]  /*12570*/  LDSM.16.MT88.4 R4, [R224+0x17800] ;  /* 0x01780000e004783b */ /* 0x000eaa0000004200 */
[C---:B----4-:R-:W-:Y:S06]  /*12580*/  HMMA.16816.F32 R76, R168.reuse, R8, R76 ;  /* 0x00000008a84c723c */ /* 0x050fec000000184c */
        /* <DEDUP_REMOVED lines=9> */
[C---:B------:R-:W-:Y:S06]  /*12620*/  HMMA.16816.F32 R104, R168.reuse, R6, R104 ;  /* 0x00000006a868723c */ /* 0x040fec0000001868 */
[C---:B----4-:R-:W-:Y:S06]  /*12630*/  HMMA.16816.F32 R108, R168.reuse, R8, R108 ;  /* 0x00000008a86c723c */ /* 0x050fec000000186c */
[C---:B------:R-:W-:Y:S06]  /*12640*/  HMMA.16816.F32 R112, R168.reuse, R10, R112 ;  /* 0x0000000aa870723c */ /* 0x040fec0000001870 */
[C---:B-1----:R-:W-:Y:S06]  /*12650*/  HMMA.16816.F32 R116, R168.reuse, R12, R116 ;  /* 0x0000000ca874723c */ /* 0x042fec0000001874 */
[C---:B------:R-:W-:Y:S06]  /*12660*/  HMMA.16816.F32 R120, R168.reuse, R14, R120 ;  /* 0x0000000ea878723c */ /* 0x040fec0000001878 */
[C---:B---3--:R-:W-:Y:S06]  /*12670*/  HMMA.16816.F32 R124, R168.reuse, R16, R124 ;  /* 0x00000010a87c723c */ /* 0x048fec000000187c */
[----:B------:R-:W-:Y:S01]  /*12680*/  HMMA.16816.F32 R128, R168, R18, R128 ;  /* 0x00000012a880723c */ /* 0x000fe20000001880 */
[----:B------:R-:W-:Y:S11]  /*12690*/  @!UPT UIADD3 URZ, URZ, URZ, URZ ;  /* 0x0000003f3f3ff290 */ /* 0x000ff6000fffe03f */
[----:B------:R-:W-:Y:S01]  /*126a0*/  @!UPT UIADD3 URZ, URZ, URZ, URZ ;  /* 0x0000003f3f3ff290 */ /* 0x000fe2000fffe03f */
[----:B------:R-:W-:Y:S11]  /*126b0*/  @P0 BRA `(.L_x_310) ;  /* 0xffffffb400e80947 */ /* 0x000ff6000383ffff */
.L_x_309:
[----:B------:R-:W2:Y:S04]  /*126c0*/  LDL.LU R10, [R1+0x28] ;  /* 0x00002800010a7983 */ /* 0x000ea80000300800 */
[----:B------:R-:W3:Y:S01]  /*126d0*/  LDL.LU R6, [R1+0x14] ;  /* 0x0000140001067983 */ /* 0x000ee20000300800 */
[----:B------:R-:W1:Y:S01]  /*126e0*/  S2UR UR6, SR_CgaCtaId ;  /* 0x00000000000679c3 */ /* 0x000e620000008800 */
[----:B------:R-:W-:Y:S01]  /*126f0*/  UISETP.NE.AND UP0, UPT, UR14, -0x1, UPT ;  /* 0xffffffff0e00788c */ /* 0x000fe2000bf05270 */
[----:B------:R-:W4:Y:S05]  /*12700*/  S2R R2, SR_TID.X ;  /* 0x0000000000027919 */ /* 0x000f2a0000002100 */
[----:B------:R-:W-:-:S05]  /*12710*/  PLOP3.LUT P0, PT, PT, PT, UP0, 0x80, 0x0 ;  /* 0x000000000000781c */ /* 0x000fca0003f0f008 */
[----:B------:R-:W-:Y:S02]  /*12720*/  @UP0 ULDC.64 UR4, c[0x0][0x298] ;  /* 0x0000a60000040ab9 */ /* 0x000fe40000000a00 */
[----:B------:R-:W-:-:S03]  /*12730*/  @UP0 UIMAD.WIDE.U32 UR8, UR14, UR4, URZ ;  /* 0x000000040e0802a5 */ /* 0x000fc6000f8e003f */
[----:B------:R-:W-:Y:S01]  /*12740*/  UMOV UR4, 0x400 ;  /* 0x0000040000047882 */ /* 0x000fe20000000000 */
[----:B------:R-:W-:Y:S02]  /*12750*/  @UP0 UIMAD UR7, UR14, UR5, UR9 ;  /* 0x000000050e0702a4 */ /* 0x000fe4000f8e0209 */
[----:B-1----:R-:W-:Y:S01]  /*12760*/  ULEA UR6, UR6, UR4, 0x18 ;  /* 0x0000000406067291 */ /* 0x002fe2000f8ec03f */
[----:B----4-:R-:W-:-:S04]  /*12770*/  SHF.R.S32.HI R5, RZ, 0x1f, R2 ;  /* 0x0000001fff057819 */ /* 0x010fc80000011402 */
        /* <DEDUP_REMOVED lines=10> */
[----:B------:R-:W-:Y:S02]  /*12820*/  IMAD.IADD R4, R7, 0x1, -R4 ;  /* 0x0000000107047824 */ /* 0x000fe400078e0a04 */
[----:B------:R-:W-:Y:S02]  /*12830*/  IMAD.MOV.U32 R9, RZ, RZ, 0x40 ;  /* 0x00000040ff097424 */ /* 0x000fe400078e00ff */
[C---:B------:R-:W-:Y:S01]  /*12840*/  IMAD.SHL.U32 R7, R4.reuse, 0x40, RZ ;  /* 0x0000004004077824 */ /* 0x040fe200078e00ff */
[----:B------:R-:W-:-:S04]  /*12850*/  R2P PR, R4, 0x6 ;  /* 0x0000000604007804 */ /* 0x000fc80000000000 */
[----:B------:R-:W-:Y:S02]  /*12860*/  LOP3.LUT R7, R7, 0x1c0, RZ, 0xc0, !PT ;  /* 0x000001c007077812 */ /* 0x000fe400078ec0ff */
[----:B------:R-:W-:Y:S02]  /*12870*/  SEL R9, R9, 0xffffffc0, !P2 ;  /* 0xffffffc009097807 */ /* 0x000fe40005000000 */
[----:B------:R-:W-:-:S05]  /*12880*/  LEA.HI R7, R7, R7, RZ, 0x1d ;  /* 0x0000000707077211 */ /* 0x000fca00078fe8ff */
[----:B------:R-:W-:-:S05]  /*12890*/  IMAD.U32 R12, R12, 0x2, R7 ;  /* 0x000000020c0c7824 */ /* 0x000fca00078e0007 */
[----:B------:R-:W-:Y:S01]  /*128a0*/  LEA R12, R12, UR6, 0x1 ;  /* 0x000000060c0c7c11 */ /* 0x000fe2000f8e08ff */
[----:B--2---:R-:W1:Y:S04]  /*128b0*/  SHFL.BFLY PT, R8, R10, 0x2, 0x1f ;  /* 0x0c401f000a087f89 */ /* 0x004e6800000e0000 */
[----:B---3--:R-:W2:Y:S01]  /*128c0*/  SHFL.BFLY PT, R14, R6, 0x2, 0x1f ;  /* 0x0c401f00060e7f89 */ /* 0x008ea200000e0000 */
[----:B-1----:R-:W-:Y:S01]  /*128d0*/  FADD.FTZ R8, R8, R10 ;  /* 0x0000000a08087221 */ /* 0x002fe20000010000 */
[----:B------:R-:W-:Y:S02]  /*128e0*/  IMAD.MOV.U32 R10, RZ, RZ, 0x20 ;  /* 0x00000020ff0a7424 */ /* 0x000fe400078e00ff */
[----:B--2---:R-:W-:Y:S02]  /*128f0*/  FADD.FTZ R14, R14, R6 ;  /* 0x000000060e0e7221 */ /* 0x004fe40000010000 */
[----:B------:R1:W2:Y:S01]  /*12900*/  SHFL.BFLY PT, R11, R8, 0x1, 0x1f ;  /* 0x0c201f00080b7f89 */ /* 0x0002a200000e0000 */
[----:B------:R-:W-:-:S03]  /*12910*/  SEL R10, R10, 0xffffffe0, !P1 ;  /* 0xffffffe00a0a7807 */ /* 0x000fc60004800000 */
        /* <DEDUP_REMOVED lines=9> */
.L_x_313:
        /* <DEDUP_REMOVED lines=14> */
.L_x_314:
[----:B-12---:R-:W-:Y:S01]  /*12a90*/  FADD.FTZ R8, R8, R11 ;  /* 0x0000000b08087221 */ /* 0x006fe20000010000 */
[----:B---3--:R-:W-:Y:S01]  /*12aa0*/  FADD.FTZ R7, R14, R7 ;  /* 0x000000070e077221 */ /* 0x008fe20000010000 */
[----:B------:R-:W-:Y:S01]  /*12ab0*/  LOP3.LUT R15, R15, 0xffffffe0, RZ, 0xc0, !PT ;  /* 0xffffffe00f0f7812 */ /* 0x000fe200078ec0ff */
[----:B------:R-:W1:Y:S01]  /*12ac0*/  S2UR UR4, SR_CTAID.X ;  /* 0x00000000000479c3 */ /* 0x000e620000002500 */
[----:B------:R-:W-:Y:S01]  /*12ad0*/  LEA.HI R5, R5, R2, RZ, 0x3 ;  /* 0x0000000205057211 */ /* 0x000fe200078f18ff */
[----:B------:R-:W2:Y:S01]  /*12ae0*/  S2R R24, SR_CTAID.Z ;  /* 0x0000000000187919 */ /* 0x000ea20000002700 */
[----:B------:R-:W-:Y:S01]  /*12af0*/  FSETP.NE.FTZ.AND P5, PT, R8, RZ, PT ;  /* 0x000000ff0800720b */ /* 0x000fe20003fb5000 */
[----:B------:R-:W-:Y:S01]  /*12b00*/  BSSY B0, `(.L_x_315) ;  /* 0x000015f000007945 */ /* 0x000fe20003800000 */
[----:B------:R-:W-:Y:S02]  /*12b10*/  FSETP.NE.FTZ.AND P4, PT, R7, RZ, PT ;  /* 0x000000ff0700720b */ /* 0x000fe40003f95000 */
[----:B------:R-:W-:-:S02]  /*12b20*/  IADD3 R2, R2, -R15, RZ ;  /* 0x8000000f02027210 */ /* 0x000fc40007ffe0ff */
[----:B------:R-:W-:Y:S02]  /*12b30*/  MOV R13, 0x3f800000 ;  /* 0x3f800000000d7802 */ /* 0x000fe40000000f00 */
[----:B------:R-:W-:Y:S02]  /*12b40*/  MOV R15, 0x3f800000 ;  /* 0x3f800000000f7802 */ /* 0x000fe40000000f00 */
[----:B------:R-:W-:Y:S02]  /*12b50*/  LOP3.LUT R4, R4, 0x1, RZ, 0xc0, !PT ;  /* 0x0000000104047812 */ /* 0x000fe400078ec0ff */
[----:B------:R-:W-:Y:S01]  /*12b60*/  ISETP.NE.AND P1, PT, RZ, UR6, PT ;  /* 0x00000006ff007c0c */ /* 0x000fe2000bf25270 */
[----:B------:R-:W3:Y:S01]  /*12b70*/  @P5 MUFU.RCP R13, R8 ;  /* 0x00000008000d5308 */ /* 0x000ee20000001000 */
[----:B------:R-:W-:Y:S02]  /*12b80*/  ISETP.NE.U32.AND P2, PT, R4, 0x1, PT ;  /* 0x000000010400780c */ /* 0x000fe40003f45070 */
[----:B------:R-:W-:-:S02]  /*12b90*/  IADD3 R11, R12, -0x10, RZ ;  /* 0xfffffff00c0b7810 */ /* 0x000fc40007ffe0ff */
[C---:B------:R-:W-:Y:S02]  /*12ba0*/  IADD3 R21, R12.reuse, R9, RZ ;  /* 0x000000090c157210 */ /* 0x040fe40007ffe0ff */
[----:B------:R-:W-:Y:S01]  /*12bb0*/  PLOP3.LUT P0, PT, PT, PT, PT, 0x8, 0x0 ;  /* 0x000000000000781c */ /* 0x000fe20003f0e170 */
[----:B------:R-:W4:Y:S01]  /*12bc0*/  @P4 MUFU.RCP R15, R7 ;  /* 0x00000007000f4308 */ /* 0x000f220000001000 */
[----:B-1----:R-:W-:Y:S01]  /*12bd0*/  UIMAD UR6, UR4, -0x40, UR16 ;  /* 0xffffffc0040678a4 */ /* 0x002fe2000f8e0210 */
[----:B------:R-:W-:Y:S02]  /*12be0*/  SHF.R.S32.HI R4, RZ, 0x3, R5 ;  /* 0x00000003ff047819 */ /* 0x000fe40000011405 */
[----:B------:R-:W1:Y:S01]  /*12bf0*/  @!P1 LDC R6, c[0x0][0x2c4] ;  /* 0x0000b100ff069b82 */ /* 0x000e620000000800 */
[----:B------:R-:W-:Y:S02]  /*12c00*/  @!P1 PLOP3.LUT P0, PT, P3, PT, PT, 0x80, 0x0 ;  /* 0x000000000000981c */ /* 0x000fe40001f0f070 */
[C---:B------:R-:W-:Y:S01]  /*12c10*/  @P2 IADD3 R11, R12.reuse, 0x10, RZ ;  /* 0x000000100c0b2810 */ /* 0x040fe20007ffe0ff */
[----:B------:R-:W-:Y:S01]  /*12c20*/  @P5 MUFU.LG2 R8, R8 ;  /* 0x0000000800085308 */ /* 0x000fe20000000c00 */
[C---:B---3--:R-:W-:Y:S01]  /*12c30*/  FMUL.FTZ R160, R13.reuse, R160 ;  /* 0x000000a00da07220 */ /* 0x048fe20000410000 */
        /* <DEDUP_REMOVED lines=80> */
[----:B------:R-:W-:Y:S01]  /*13140*/  FMUL.FTZ R132, R13, R132 ;  /* 0x000000840d847220 */ /* 0x000fe20000410000 */
[----:B------:R-:W-:Y:S01]  /*13150*/  F2FP.F16.F32.PACK_AB R158, R159, R158 ;  /* 0x0000009e9f9e723e */ /* 0x000fe200000000ff */
[----:B------:R-:W-:Y:S01]  /*13160*/  FMUL.FTZ R133, R13, R133 ;  /* 0x000000850d857220 */ /* 0x000fe20000410000 */
[----:B------:R-:W-:Y:S01]  /*13170*/  F2FP.F16.F32.PACK_AB R152, R153, R152 ;  /* 0x000000989998723e */ /* 0x000fe200000000ff */
[----:B------:R-:W-:Y:S01]  /*13180*/  FMUL.FTZ R36, R13, R36 ;  /* 0x000000240d247220 */ /* 0x000fe20000410000 */
[----:B------:R-:W-:Y:S01]  /*13190*/  F2FP.F16.F32.PACK_AB R154, R155, R154 ;  /* 0x0000009a9b9a723e */ /* 0x000fe200000000ff */
[C---:B------:R-:W-:Y:S01]  /*131a0*/  FMUL.FTZ R37, R13.reuse, R37 ;  /* 0x000000250d257220 */ /* 0x040fe20000410000 */
[----:B------:R-:W-:Y:S01]  /*131b0*/  IADD3 R15, R12, R10, RZ ;  /* 0x0000000a0c0f7210 */ /* 0x000fe20007ffe0ff */
        /* <DEDUP_REMOVED lines=8> */
[----:B------:R-:W-:Y:S01]  /*13240*/  STS [R12], R161 ;  /* 0x000000a10c007388 */ /* 0x000fe20000000800 */
[----:B------:R-:W-:Y:S01]  /*13250*/  F2FP.F16.F32.PACK_AB R146, R147, R146 ;  /* 0x000000929392723e */ /* 0x000fe200000000ff */
[----:B------:R-:W-:Y:S01]  /*13260*/  FMUL.FTZ R48, R13, R48 ;  /* 0x000000300d307220 */ /* 0x000fe20000410000 */
[----:B------:R-:W-:Y:S01]  /*13270*/  F2FP.F16.F32.PACK_AB R140, R141, R140 ;  /* 0x0000008c8d8c723e */ /* 0x000fe200000000ff */
[----:B------:R-:W-:Y:S01]  /*13280*/  STS [R12+0x400], R163 ;  /* 0x000400a30c007388 */ /* 0x000fe20000000800 */
[----:B------:R-:W-:Y:S01]  /*13290*/  F2FP.F16.F32.PACK_AB R142, R143, R142 ;  /* 0x0000008e8f8e723e */ /* 0x000fe200000000ff */
[----:B------:R-:W-:Y:S01]  /*132a0*/  FMUL.FTZ R49, R13, R49 ;  /* 0x000000310d317220 */ /* 0x000fe20000410000 */
[----:B------:R-:W-:Y:S01]  /*132b0*/  IADD3 R23, R9, R11, RZ ;  /* 0x0000000b09177210 */ /* 0x000fe20007ffe0ff */
[----:B------:R-:W-:Y:S01]  /*132c0*/  STS [R11], R156 ;  /* 0x0000009c0b007388 */ /* 0x000fe20000000800 */
[----:B------:R-:W-:Y:S01]  /*132d0*/  F2FP.F16.F32.PACK_AB R136, R137, R136 ;  /* 0x000000888988723e */ /* 0x000fe200000000ff */
[----:B------:R-:W-:Y:S01]  /*132e0*/  FMUL.FTZ R52, R13, R52 ;  /* 0x000000340d347220 */ /* 0x000fe20000410000 */
[----:B------:R-:W-:Y:S01]  /*132f0*/  F2FP.F16.F32.PACK_AB R138, R139, R138 ;  /* 0x0000008a8b8a723e */ /* 0x000fe200000000ff */
[----:B------:R-:W-:Y:S01]  /*13300*/  STS [R11+0x400], R158 ;  /* 0x0004009e0b007388 */ /* 0x000fe20000000800 */
[----:B------:R-:W-:Y:S01]  /*13310*/  IADD3 R25, R15, R9, RZ ;  /* 0x000000090f197210 */ /* 0x000fe20007ffe0ff */
        /* <DEDUP_REMOVED lines=8> */
[----:B------:R-:W-:Y:S01]  /*133a0*/  F2FP.F16.F32.PACK_AB R37, R37, R36 ;  /* 0x000000242525723e */ /* 0x000fe200000000ff */
[----:B------:R-:W-:Y:S01]  /*133b0*/  FMUL.FTZ R60, R13, R60 ;  /* 0x0000003c0d3c7220 */ /* 0x000fe20000410000 */
[----:B------:R-:W-:Y:S01]  /*133c0*/  F2FP.F16.F32.PACK_AB R39, R39, R38 ;  /* 0x000000262727723e */ /* 0x000fe200000000ff */
[----:B------:R-:W-:Y:S01]  /*133d0*/  STS [R19], R148 ;  /* 0x0000009413007388 */ /* 0x000fe20000000800 */
[----:B------:R-:W-:Y:S01]  /*133e0*/  FMUL.FTZ R61, R13, R61 ;  /* 0x0000003d0d3d7220 */ /* 0x000fe20000410000 */
[----:B------:R-:W-:Y:S01]  /*133f0*/  F2FP.F16.F32.PACK_AB R40, R41, R40 ;  /* 0x000000282928723e */ /* 0x000fe200000000ff */
[----:B------:R-:W-:Y:S01]  /*13400*/  FMUL.FTZ R64, R13, R64 ;  /* 0x000000400d407220 */ /* 0x000fe20000410000 */
[----:B------:R-:W-:Y:S01]  /*13410*/  STS [R19+0x400], R150 ;  /* 0x0004009613007388 */ /* 0x000fe20000000800 */
[----:B------:R-:W-:Y:S01]  /*13420*/  F2FP.F16.F32.PACK_AB R42, R43, R42 ;  /* 0x0000002a2b2a723e */ /* 0x000fe200000000ff */
[----:B------:R-:W-:Y:S01]  /*13430*/  FMUL.FTZ R65, R13, R65 ;  /* 0x000000410d417220 */ /* 0x000fe20000410000 */
[----:B------:R-:W-:Y:S01]  /*13440*/  F2FP.F16.F32.PACK_AB R44, R45, R44 ;  /* 0x0000002c2d2c723e */ /* 0x000fe200000000ff */
[----:B------:R-:W-:Y:S01]  /*13450*/  STS [R21], R144 ;  /* 0x0000009015007388 */ /* 0x000fe20000000800 */
[----:B------:R-:W-:Y:S01]  /*13460*/  F2FP.F16.F32.PACK_AB R46, R47, R46 ;  /* 0x0000002e2f2e723e */ /* 0x000fe200000000ff */
[C---:B------:R-:W-:Y:S01]  /*13470*/  FMUL.FTZ R68, R13.reuse, R68 ;  /* 0x000000440d447220 */ /* 0x040fe20000410000 */
[----:B------:R-:W-:Y:S01]  /*13480*/  FMUL.FTZ R69, R13, R69 ;  /* 0x000000450d457220 */ /* 0x000fe20000410000 */
[----:B------:R-:W-:Y:S01]  /*13490*/  STS [R21+0x400], R146 ;  /* 0x0004009215007388 */ /* 0x000fe20000000800 */
        /* <DEDUP_REMOVED lines=27> */
[----:B------:R-:W-:Y:S01]  /*13650*/  STS [R12+0x2000], R37 ;  /* 0x002000250c007388 */ /* 0x000fe20000000800 */
[----:B------:R-:W-:Y:S01]  /*13660*/  F2FP.F16.F32.PACK_AB R71, R71, R70 ;  /* 0x000000464747723e */ /* 0x000fe200000000ff */
[C---:B------:R-:W-:Y:S01]  /*13670*/  FMUL.FTZ R92, R13.reuse, R92 ;  /* 0x0000005c0d5c7220 */ /* 0x040fe20000410000 */
[----:B------:R-:W-:Y:S01]  /*13680*/  FMUL.FTZ R93, R13, R93 ;  /* 0x0000005d0d5d7220 */ /* 0x000fe20000410000 */
[----:B------:R-:W-:Y:S01]  /*13690*/  STS [R12+0x2400], R39 ;  /* 0x002400270c007388 */ /* 0x000fe20000000800 */
[----:B------:R-:W-:Y:S01]  /*136a0*/  F2FP.F16.F32.PACK_AB R72, R73, R72 ;  /* 0x000000484948723e */ /* 0x000fe200000000ff */
[----:B------:R-:W-:Y:S01]  /*136b0*/  FMUL.FTZ R96, R13, R96 ;  /* 0x000000600d607220 */ /* 0x000fe20000410000 */
[----:B------:R-:W-:Y:S01]  /*136c0*/  F2FP.F16.F32.PACK_AB R74, R75, R74 ;  /* 0x0000004a4b4a723e */ /* 0x000fe200000000ff */
[----:B------:R-:W-:Y:S01]  /*136d0*/  STS [R11+0x2000], R40 ;  /* 0x002000280b007388 */ /* 0x000fe20000000800 */
        /* <DEDUP_REMOVED lines=32> */
[----:B------:R-:W-:Y:S01]  /*138e0*/  ISETP.GE.AND P3, PT, R4, UR6, PT ;  /* 0x0000000604007c0c */ /* 0x000fe2000bf66270 */
[----:B------:R-:W-:Y:S01]  /*138f0*/  FMUL.FTZ R121, R13, R121 ;  /* 0x000000790d797220 */ /* 0x000fe20000410000 */
[----:B------:R-:W-:Y:S01]  /*13900*/  F2FP.F16.F32.PACK_AB R101, R101, R100 ;  /* 0x000000646565723e */ /* 0x000fe200000000ff */
[----:B------:R-:W-:Y:S01]  /*13910*/  STS [R23+0x2400], R58 ;  /* 0x0024003a17007388 */ /* 0x000fe20000000800 */
[----:B------:R-:W-:Y:S01]  /*13920*/  F2FP.F16.F32.PACK_AB R103, R103, R102 ;  /* 0x000000666767723e */ /* 0x000fe200000000ff */
[----:B------:R-:W-:Y:S01]  /*13930*/  FMUL.FTZ R124, R13, R124 ;  /* 0x0000007c0d7c7220 */ /* 0x000fe20000410000 */
[----:B------:R-:W-:Y:S01]  /*13940*/  LEA.HI.SX32 R4, R5, 0x20, 0x1d ;  /* 0x0000002005047811 */ /* 0x000fe200078feaff */
[----:B------:R-:W-:Y:S01]  /*13950*/  STS [R25+0x2000], R60 ;  /* 0x0020003c19007388 */ /* 0x000fe20000000800 */
[C---:B------:R-:W-:Y:S01]  /*13960*/  FMUL.FTZ R125, R13.reuse, R125 ;  /* 0x0000007d0d7d7220 */ /* 0x040fe20000410000 */
[----:B------:R-:W-:Y:S01]  /*13970*/  FMUL.FTZ R128, R13, R128 ;  /* 0x000000800d807220 */ /* 0x000fe20000410000 */
[----:B------:R-:W-:Y:S01]  /*13980*/  F2FP.F16.F32.PACK_AB R104, R105, R104 ;  /* 0x000000686968723e */ /* 0x000fe200000000ff */
[----:B------:R-:W-:Y:S01]  /*13990*/  STS [R25+0x2400], R62 ;  /* 0x0024003e19007388 */ /* 0x000fe20000000800 */
[----:B------:R-:W-:Y:S01]  /*139a0*/  F2FP.F16.F32.PACK_AB R106, R107, R106 ;  /* 0x0000006a6b6a723e */ /* 0x000fe200000000ff */
[----:B------:R-:W-:Y:S01]  /*139b0*/  FMUL.FTZ R13, R13, R129 ;  /* 0x000000810d0d7220 */ /* 0x000fe20000410000 */
[----:B------:R-:W-:Y:S01]  /*139c0*/  F2FP.F16.F32.PACK_AB R108, R109, R108 ;  /* 0x0000006c6d6c723e */ /* 0x000fe200000000ff */
[----:B------:R-:W-:Y:S01]  /*139d0*/  STS [R9+0x2000], R64 ;  /* 0x0020004009007388 */ /* 0x000fe20000000800 */
[----:B------:R-:W-:Y:S01]  /*139e0*/  F2FP.F16.F32.PACK_AB R110, R111, R110 ;  /* 0x0000006e6f6e723e */ /* 0x000fe200000000ff */
[----:B-1----:R-:W1:Y:S01]  /*139f0*/  @P0 LDC R6, c[0x0][0x2e4] ;  /* 0x0000b900ff060b82 */ /* 0x002e620000000800 */
[----:B------:R-:W-:Y:S01]  /*13a00*/  F2FP.F16.F32.PACK_AB R112, R113, R112 ;  /* 0x000000707170723e */ /* 0x000fe200000000ff */
[----:B------:R-:W-:Y:S01]  /*13a10*/  STS [R9+0x2400], R66 ;  /* 0x0024004209007388 */ /* 0x000fe20000000800 */
[----:B------:R-:W-:Y:S01]  /*13a20*/  F2FP.F16.F32.PACK_AB R114, R115, R114 ;  /* 0x000000727372723e */ /* 0x000fe200000000ff */
[----:B------:R-:W3:Y:S01]  /*13a30*/  @P4 MUFU.LG2 R7, R7 ;  /* 0x0000000700074308 */ /* 0x000ee20000000c00 */
[----:B------:R-:W-:Y:S01]  /*13a40*/  F2FP.F16.F32.PACK_AB R116, R117, R116 ;  /* 0x000000747574723e */ /* 0x000fe200000000ff */
[----:B------:R-:W-:Y:S01]  /*13a50*/  STS [R12+0x4000], R69 ;  /* 0x004000450c007388 */ /* 0x000fe20000000800 */
[----:B------:R-:W-:Y:S01]  /*13a60*/  F2FP.F16.F32.PACK_AB R118, R119, R118 ;  /* 0x000000767776723e */ /* 0x000fe200000000ff */
[----:B------:R-:W4:Y:S01]  /*13a70*/  @!P1 LDC R29, c[0x0][0x270] ;  /* 0x00009c00ff1d9b82 */ /* 0x000f220000000800 */
[----:B------:R-:W-:Y:S01]  /*13a80*/  F2FP.F16.F32.PACK_AB R120, R121, R120 ;  /* 0x000000787978723e */ /* 0x000fe200000000ff */
[----:B------:R-:W-:Y:S01]  /*13a90*/  STS [R12+0x4400], R71 ;  /* 0x004400470c007388 */ /* 0x000fe20000000800 */
[----:B------:R-:W-:-:S02]  /*13aa0*/  F2FP.F16.F32.PACK_AB R122, R123, R122 ;  /* 0x0000007a7b7a723e */ /* 0x000fc400000000ff */
[----:B------:R-:W-:Y:S01]  /*13ab0*/  ISETP.GE.AND P0, PT, R4, UR6, PT ;  /* 0x0000000604007c0c */ /* 0x000fe2000bf06270 */
[----:B------:R-:W-:Y:S01]  /*13ac0*/  STS [R11+0x4000], R72 ;  /* 0x004000480b007388 */ /* 0x000fe20000000800 */
[----:B------:R-:W-:Y:S01]  /*13ad0*/  F2FP.F16.F32.PACK_AB R124, R125, R124 ;  /* 0x0000007c7d7c723e */ /* 0x000fe200000000ff */
[----:B------:R-:W5:Y:S01]  /*13ae0*/  @P1 LDC.64 R26, c[0x0][0x2c0] ;  /* 0x0000b000ff1a1b82 */ /* 0x000f620000000a00 */
[----:B------:R-:W-:Y:S01]  /*13af0*/  F2FP.F16.F32.PACK_AB R126, R127, R126 ;  /* 0x0000007e7f7e723e */ /* 0x000fe200000000ff */
[----:B------:R-:W-:Y:S01]  /*13b00*/  STS [R11+0x4400], R74 ;  /* 0x0044004a0b007388 */ /* 0x000fe20000000800 */
[----:B------:R-:W-:Y:S02]  /*13b10*/  F2FP.F16.F32.PACK_AB R13, R13, R128 ;  /* 0x000000800d0d723e */ /* 0x000fe400000000ff */
[----:B------:R-:W-:Y:S01]  /*13b20*/  F2FP.F16.F32.PACK_AB R130, R131, R130 ;  /* 0x000000828382723e */ /* 0x000fe200000000ff */
[----:B------:R-:W-:Y:S01]  /*13b30*/  STS [R15+0x4000], R76 ;  /* 0x0040004c0f007388 */ /* 0x000fe20000000800 */
[----:B------:R-:W-:-:S03]  /*13b40*/  LEA.HI.SX32 R14, R5, 0x10, 0x1d ;  /* 0x00000010050e7811 */ /* 0x000fc600078feaff */
[----:B------:R-:W-:Y:S01]  /*13b50*/  STS [R15+0x4400], R78 ;  /* 0x0044004e0f007388 */ /* 0x000fe20000000800 */
[----:B------:R-:W-:-:S03]  /*13b60*/  ISETP.GE.AND P2, PT, R14, UR6, PT ;  /* 0x000000060e007c0c */ /* 0x000fc6000bf46270 */
[----:B------:R-:W-:Y:S04]  /*13b70*/  STS [R19+0x4000], R80 ;  /* 0x0040005013007388 */ /* 0x000fe80000000800 */
[----:B------:R-:W-:Y:S04]  /*13b80*/  STS [R19+0x4400], R82 ;  /* 0x0044005213007388 */ /* 0x000fe80000000800 */
[----:B------:R-:W-:Y:S01]  /*13b90*/  STS [R21+0x4000], R84 ;  /* 0x0040005415007388 */ /* 0x000fe20000000800 */
[----:B-----5:R-:W-:Y:S01]  /*13ba0*/  @P1 IMAD R27, R27, R26, RZ ;  /* 0x0000001a1b1b1224 */ /* 0x020fe200078e02ff */
[----:B-1----:R-:W-:-:S02]  /*13bb0*/  @!P1 MOV R27, R6 ;  /* 0x00000006001b9202 */ /* 0x002fc40000000f00 */
        /* <DEDUP_REMOVED lines=10> */
[----:B------:R5:W-:Y:S01]  /*13c60*/  STS [R11+0x6400], R106 ;  /* 0x0064006a0b007388 */ /* 0x000be20000000800 */
[----:B------:R-:W2:Y:S03]  /*13c70*/  S2R R4, SR_TID.X ;  /* 0x0000000000047919 */ /* 0x000ea60000002100 */
[----:B------:R-:W-:Y:S04]  /*13c80*/  STS [R15+0x6000], R108 ;  /* 0x0060006c0f007388 */ /* 0x000fe80000000800 */
[----:B------:R2:W-:Y:S04]  /*13c90*/  STS [R15+0x6400], R110 ;  /* 0x0064006e0f007388 */ /* 0x0005e80000000800 */
[----:B------:R-:W-:Y:S01]  /*13ca0*/  STS [R19+0x6000], R112 ;  /* 0x0060007013007388 */ /* 0x000fe20000000800 */
[----:B-1----:R-:W1:Y:S03]  /*13cb0*/  @P1 LDC R12, c[0x0][0x2c0] ;  /* 0x0000b000ff0c1b82 */ /* 0x002e660000000800 */
[----:B------:R1:W-:Y:S04]  /*13cc0*/  STS [R19+0x6400], R114 ;  /* 0x0064007213007388 */ /* 0x0003e80000000800 */
[----:B------:R-:W-:Y:S01]  /*13cd0*/  STS [R21+0x6000], R116 ;  /* 0x0060007415007388 */ /* 0x000fe20000000800 */
[----:B-----5:R-:W-:Y:S01]  /*13ce0*/  @P1 MOV R11, 0x1 ;  /* 0x00000001000b1802 */ /* 0x020fe20000000f00 */
[----:B----4-:R-:W-:-:S02]  /*13cf0*/  @!P1 IMAD R11, R6, R29, RZ ;  /* 0x0000001d060b9224 */ /* 0x010fc400078e02ff */
[----:B---3--:R-:W-:Y:S01]  /*13d00*/  @P4 FMUL.FTZ R6, R7, 0.69314718246459960938 ;  /* 0x3f31721807064820 */ /* 0x008fe20000410000 */
[----:B------:R-:W-:Y:S04]  /*13d10*/  STS [R21+0x6400], R118 ;  /* 0x0064007615007388 */ /* 0x000fe80000000800 */
[----:B------:R-:W-:Y:S04]  /*13d20*/  STS [R23+0x6000], R120 ;  /* 0x0060007817007388 */ /* 0x000fe80000000800 */
[----:B------:R-:W-:Y:S01]  /*13d30*/  STS [R23+0x6400], R122 ;  /* 0x0064007a17007388 */ /* 0x000fe20000000800 */
[----:B--2---:R-:W-:-:S03]  /*13d40*/  SHF.R.S32.HI R15, RZ, 0x1f, R4 ;  /* 0x0000001fff0f7819 */ /* 0x004fc60000011404 */
[----:B------:R-:W-:Y:S01]  /*13d50*/  STS [R25+0x6000], R124 ;  /* 0x0060007c19007388 */ /* 0x000fe20000000800 */
[CC--:B------:R-:W-:Y:S02]  /*13d60*/  LEA.HI R14, R15.reuse, R4.reuse, RZ, 0x5 ;  /* 0x000000040f0e7211 */ /* 0x0c0fe400078f28ff */
[----:B------:R-:W-:Y:S01]  /*13d70*/  @!P1 MOV R12, 0x1 ;  /* 0x00000001000c9802 */ /* 0x000fe20000000f00 */
[----:B------:R-:W-:Y:S01]  /*13d80*/  STS [R25+0x6400], R126 ;  /* 0x0064007e19007388 */ /* 0x000fe20000000800 */
[----:B-1----:R-:W1:Y:S01]  /*13d90*/  @P5 LDC R19, c[0x0][0x2e8] ;  /* 0x0000ba00ff135b82 */ /* 0x002e620000000800 */
[----:B------:R-:W-:Y:S01]  /*13da0*/  LOP3.LUT R29, R14, 0xffffffe0, RZ, 0xc0, !PT ;  /* 0xffffffe00e1d7812 */ /* 0x000fe200078ec0ff */
[----:B------:R-:W2:Y:S01]  /*13db0*/  S2R R10, SR_CTAID.Y ;  /* 0x00000000000a7919 */ /* 0x000ea20000002600 */
[----:B------:R-:W-:Y:S02]  /*13dc0*/  LEA.HI R15, R15, R4, RZ, 0x3 ;  /* 0x000000040f0f7211 */ /* 0x000fe400078f18ff */
[----:B------:R-:W-:Y:S01]  /*13dd0*/  IADD3 R29, R4, -R29, RZ ;  /* 0x8000001d041d7210 */ /* 0x000fe20007ffe0ff */
[----:B------:R3:W-:Y:S02]  /*13de0*/  STS [R9+0x6000], R13 ;  /* 0x0060000d09007388 */ /* 0x0007e40000000800 */
[----:B------:R-:W4:Y:S02]  /*13df0*/  @P4 LDC R14, c[0x0][0x2e8] ;  /* 0x0000ba00ff0e4b82 */ /* 0x000f240000000800 */
[----:B------:R5:W-:Y:S06]  /*13e00*/  STS [R9+0x6400], R130 ;  /* 0x0064008209007388 */ /* 0x000bec0000000800 */
[----:B------:R-:W-:Y:S01]  /*13e10*/  BAR.SYNC.DEFER_BLOCKING 0x0 ;  /* 0x0000000000007b1d */ /* 0x000fe20000010000 */
[----:B---3--:R-:W-:Y:S01]  /*13e20*/  @P5 FMUL.FTZ R13, R8, 0.69314718246459960938 ;  /* 0x3f317218080d5820 */ /* 0x008fe20000410000 */
[----:B------:R-:W-:Y:S01]  /*13e30*/  MOV R8, 0x7f800000 ;  /* 0x7f80000000087802 */ /* 0x000fe20000000f00 */
[----:B----4-:R-:W-:Y:S01]  /*13e40*/  @P4 FFMA.FTZ R8, R3, R14, R6 ;  /* 0x0000000e03084223 */ /* 0x010fe20000010006 */
[----:B--2---:R-:W-:Y:S01]  /*13e50*/  IMAD R10, R10, R11, RZ ;  /* 0x0000000b0a0a7224 */ /* 0x004fe200078e02ff */
[----:B------:R-:W-:-:S02]  /*13e60*/  SHF.R.S32.HI R11, RZ, 0x1f, R0 ;  /* 0x0000001fff0b7819 */ /* 0x000fc40000011400 */
[----:B-----5:R-:W-:Y:S01]  /*13e70*/  MOV R9, 0x7f800000 ;  /* 0x7f80000000097802 */ /* 0x020fe20000000f00 */
[----:B------:R2:W3:Y:S01]  /*13e80*/  LDS.128 R20, [R242+0x1800] ;  /* 0x00180000f2147984 */ /* 0x0004e20000000c00 */
[----:B------:R-:W-:Y:S01]  /*13e90*/  LEA.HI R11, R11, R0, RZ, 0x2 ;  /* 0x000000000b0b7211 */ /* 0x000fe200078f10ff */
[----:B-1----:R-:W-:Y:S01]  /*13ea0*/  @P5 FFMA.FTZ R9, R164, R19, R13 ;  /* 0x00000013a4095223 */ /* 0x002fe2000001000d */
[----:B------:R-:W-:Y:S02]  /*13eb0*/  SEL R10, R10, RZ, !P6 ;  /* 0x000000ff0a0a7207 */ /* 0x000fe40007000000 */
[----:B------:R-:W-:Y:S02]  /*13ec0*/  LOP3.LUT R11, R11, 0xffffffc, RZ, 0xc0, !PT ;  /* 0x0ffffffc0b0b7812 */ /* 0x000fe400078ec0ff */
[----:B------:R-:W-:Y:S01]  /*13ed0*/  LOP3.LUT P6, RZ, R2, 0x3, RZ, 0xc0, !PT ;  /* 0x0000000302ff7812 */ /* 0x000fe200078cc0ff */
[----:B------:R-:W-:Y:S01]  /*13ee0*/  IMAD R27, R24, R27, R10 ;  /* 0x0000001b181b7224 */ /* 0x000fe200078e020a */
[----:B------:R-:W-:Y:S01]  /*13ef0*/  IADD3 R11, R0, -R11, RZ ;  /* 0x8000000b000b7210 */ /* 0x000fe20007ffe0ff */
[----:B------:R-:W-:Y:S01]  /*13f00*/  IMAD R0, R12, UR4, RZ ;  /* 0x000000040c007c24 */ /* 0x000fe2000f8e02ff */
[----:B------:R-:W-:-:S02]  /*13f10*/  SHF.R.S32.HI R2, RZ, 0x1f, R29 ;  /* 0x0000001fff027819 */ /* 0x000fc4000001141d */
[----:B------:R-:W-:Y:S02]  /*13f20*/  LOP3.LUT R13, R15, 0xfffffff8, RZ, 0xc0, !PT ;  /* 0xfffffff80f0d7812 */ /* 0x000fe400078ec0ff */
[----:B------:R-:W-:Y:S02]  /*13f30*/  SHF.L.U32 R0, R0, 0x6, RZ ;  /* 0x0000000600007819 */ /* 0x000fe400000006ff */
[----:B------:R-:W-:Y:S02]  /*13f40*/  LEA.HI R2, R2, R29, RZ, 0x2 ;  /* 0x0000001d02027211 */ /* 0x000fe400078f10ff */
[----:B------:R-:W-:Y:S02]  /*13f50*/  SHF.R.S32.HI R7, RZ, 0x1f, R0 ;  /* 0x0000001fff077819 */ /* 0x000fe40000011400 */
[----:B------:R-:W-:Y:S02]  /*13f60*/  IADD3 R0, P5, P1, R0, R16, R27 ;  /* 0x0000001000007210 */ /* 0x000fe400079be01b */
[----:B------:R-:W-:-:S02]  /*13f70*/  SHF.R.S32.HI R2, RZ, 0x2, R2 ;  /* 0x00000002ff027819 */ /* 0x000fc40000011402 */
[----:B------:R-:W-:Y:S02]  /*13f80*/  SHF.R.S32.HI R16, RZ, 0x1f, R27 ;  /* 0x0000001fff107819 */ /* 0x000fe4000001141b */
[----:B------:R-:W-:Y:S02]  /*13f90*/  IADD3 R4, -R13, R4, RZ ;  /* 0x000000040d047210 */ /* 0x000fe40007ffe1ff */
[----:B------:R-:W-:Y:S02]  /*13fa0*/  LEA R11, R11, R2, 0x4 ;  /* 0x000000020b0b7211 */ /* 0x000fe400078e20ff */
[----:B------:R-:W-:Y:S01]  /*13fb0*/  IADD3.X R16, R7, R17, R16, P5, P1 ;  /* 0x0000001107107210 */ /* 0x000fe20002fe2410 */
[----:B--2---:R-:W-:Y:S06]  /*13fc0*/  @P6 BRA `(.L_x_316) ;  /* 0x0000000000486947 */ /* 0x004fec0003800000 */
        /* <DEDUP_REMOVED lines=18> */
.L_x_316:
[----:B------:R-:W-:Y:S05]  /*140f0*/  BSYNC B0 ;  /* 0x0000000000007941 */ /* 0x000fea0003800000 */
.L_x_315:
        /* <DEDUP_REMOVED lines=12> */
[----:B------:R1:W4:Y:S01]  /*141c0*/  LDS.128 R12, [R242+0x2000] ;  /* 0x00200000f20c7984 */ /* 0x0003220000000c00 */
[----:B------:R-:W-:Y:S01]  /*141d0*/  IADD3.X R7, R4, UR7, RZ, P1, !PT ;  /* 0x0000000704077c10 */ /* 0x000fe20008ffe4ff */
[----:B------:R-:W-:Y:S01]  /*141e0*/  BSSY B0, `(.L_x_317) ;  /* 0x000001a000007945 */ /* 0x000fe20003800000 */
[----:B------:R-:W-:Y:S01]  /*141f0*/  ISETP.GE.AND P1, PT, R5, UR6, PT ;  /* 0x0000000605007c0c */ /* 0x000fe2000bf26270 */
[----:B------:R-:W-:-:S02]  /*14200*/  IMAD.WIDE R2, R2, 0x40, R8 ;  /* 0x0000004002027825 */ /* 0x000fc400078e0208 */
[----:B------:R1:W1:Y:S02]  /*14210*/  LDS.128 R8, [R242+0x4000] ;  /* 0x00400000f2087984 */ /* 0x0002640000000c00 */
        /* <DEDUP_REMOVED lines=19> */
[----:B----4-:R2:W-:Y:S04]  /*14350*/  @!P5 STG.E.128 desc[UR34][R32.64+0x80], R12 ;  /* 0x0000800c2000d986 */ /* 0x0105e8000c101d22 */
[----:B-1----:R2:W-:Y:S04]  /*14360*/  @!P4 STG.E.128 desc[UR34][R32.64+0x100], R8 ;  /* 0x000100082000c986 */ /* 0x0025e8000c101d22 */
[----:B------:R2:W-:Y:S02]  /*14370*/  @!P3 STG.E.128 desc[UR34][R32.64+0x180], R4 ;  /* 0x000180042000b986 */ /* 0x0005e4000c101d22 */
.L_x_318:
[----:B------:R-:W-:Y:S05]  /*14380*/  BSYNC B0 ;  /* 0x0000000000007941 */ /* 0x000fea0003800000 */
.L_x_317:
[----:B--2---:R2:W2:Y:S01]  /*14390*/  LDS.128 R16, [R242+0x800] ;  /* 0x00080000f2107984 */ /* 0x0044a20000000c00 */
[----:B------:R-:W-:Y:S03]  /*143a0*/  BSSY B0, `(.L_x_319) ;  /* 0x000001a000007945 */ /* 0x000fe60003800000 */
[----:B----4-:R4:W2:Y:S04]  /*143b0*/  LDS.128 R12, [R242+0x2800] ;  /* 0x00280000f20c7984 */ /* 0x0108a80000000c00 */
[----:B-1----:R4:W1:Y:S04]  /*143c0*/  LDS.128 R8, [R242+0x4800] ;  /* 0x00480000f2087984 */ /* 0x0028680000000c00 */
[----:B------:R4:W1:Y:S01]  /*143d0*/  LDS.128 R4, [R242+0x6800] ;  /* 0x00680000f2047984 */ /* 0x0008620000000c00 */
        /* <DEDUP_REMOVED lines=20> */
[----:B-1----:R2:W-:Y:S04]  /*14520*/  @!P3 STG.E.128 desc[UR34][R32.64+0x100], R8 ;  /* 0x000100082000b986 */ /* 0x0025e8000c101d22 */
[----:B------:R2:W-:Y:S02]  /*14530*/  @!P2 STG.E.128 desc[UR34][R32.64+0x180], R4 ;  /* 0x000180042000a986 */ /* 0x0005e4000c101d22 */
.L_x_320:
[----:B------:R-:W-:Y:S05]  /*14540*/  BSYNC B0 ;  /* 0x0000000000007941 */ /* 0x000fea0003800000 */
.L_x_319:
[----:B--2---:R2:W2:Y:S01]  /*14550*/  LDS.128 R16, [R242+0x1000] ;  /* 0x00100000f2107984 */ /* 0x0044a20000000c00 */
[----:B------:R-:W-:Y:S03]  /*14560*/  BSSY B0, `(.L_x_321) ;  /* 0x000001a000007945 */ /* 0x000fe60003800000 */
[----:B------:R2:W2:Y:S04]  /*14570*/  LDS.128 R12, [R242+0x3000] ;  /* 0x00300000f20c7984 */ /* 0x0004a80000000c00 */
        /* <DEDUP_REMOVED lines=24> */
.L_x_322:
[----:B------:R-:W-:Y:S05]  /*14700*/  BSYNC B0 ;  /* 0x0000000000007941 */ /* 0x000fea0003800000 */
.L_x_321:
[----:B-12---:R1:W2:Y:S04]  /*14710*/  LDS.128 R8, [R242+0x3800] ;  /* 0x00380000f2087984 */ /* 0x0062a80000000c00 */
[----:B------:R1:W1:Y:S04]  /*14720*/  LDS.128 R4, [R242+0x5800] ;  /* 0x00580000f2047984 */ /* 0x0002680000000c00 */
        /* <DEDUP_REMOVED lines=19> */
[----:B---3--:R3:W-:Y:S04]  /*14860*/  @!P3 STG.E.128 desc[UR34][R2.64], R20 ;  /* 0x000000140200b986 */ /* 0x0087e8000c101d22 */
[----:B--2---:R3:W-:Y:S04]  /*14870*/  @!P2 STG.E.128 desc[UR34][R2.64+0x80], R8 ;  /* 0x000080080200a986 */ /* 0x0047e8000c101d22 */
[----:B-1----:R3:W-:Y:S02]  /*14880*/  @!P1 STG.E.128 desc[UR34][R2.64+0x100], R4 ;  /* 0x0001000402009986 */ /* 0x0027e4000c101d22 */
[----:B------:R-:W-:Y:S05]  /*14890*/  @P0 EXIT ;  /* 0x000000000000094d */ /* 0x000fea0003800000 */
[----:B------:R-:W-:Y:S01]  /*148a0*/  STG.E.128 desc[UR34][R2.64+0x180], R12 ;  /* 0x0001800c02007986 */ /* 0x000fe2000c101d22 */
[----:B------:R-:W-:Y:S05]  /*148b0*/  EXIT ;  /* 0x000000000000794d */ /* 0x000fea0003800000 */
.L_x_323:
        /* <DEDUP_REMOVED lines=12> */
.L_x_2392:


//--------------------- .text._ZN5flash16flash_fwd_kernelI23Flash_fwd_kernel_traitsILi256ELi128ELi64ELi8ELb0ELb0EN7cutlass6half_tE19Flash_kernel_traitsILi256ELi128ELi64ELi8ES3_EELb0ELb0ELb0ELb0ELb0ELb1ELb0ELb0EEEvNS_16Flash_fwd_paramsE --------------------------
	.section	.text._ZN5flash16flash_fwd_kernelI23Flash_fwd_kernel_traitsILi256ELi128ELi64ELi8ELb0ELb0EN7cutlass6half_tE19Flash_kernel_traitsILi256ELi128ELi64ELi8ES3_EELb0ELb0ELb0ELb0ELb0ELb1ELb0ELb0EEEvNS_16Flash_fwd_paramsE,"ax",@progbits
	.align	128
        .global         _ZN5flash16flash_fwd_kernelI23Flash_fwd_kernel_traitsILi256ELi128ELi64ELi8ELb0ELb0EN7cutlass6half_tE19Flash_kernel_traitsILi256ELi128ELi64ELi8ES3_EELb0ELb0ELb0ELb0ELb0ELb1ELb0ELb0EEEvNS_16Flash_fwd_paramsE
        .type           _ZN5flash16flash_fwd_kernelI23Flash_fwd_kernel_traitsILi256ELi128ELi64ELi8ELb0ELb0EN7cutlass6half_tE19Flash_kernel_traitsILi256ELi128ELi64ELi8ES3_EELb0ELb0ELb0ELb0ELb0ELb1ELb0ELb0EEEvNS_16Flash_fwd_paramsE,@function
        .size           _ZN5flash16flash_fwd_kernelI23Flash_fwd_kernel_traitsILi256ELi128ELi64ELi8ELb0ELb0EN7cutlass6half_tE19Flash_kernel_traitsILi256ELi128ELi64ELi8ES3_EELb0ELb0ELb0ELb0ELb0ELb1ELb0ELb0EEEvNS_16Flash_fwd_paramsE,(.L_x_2393 - _ZN5flash16flash_fwd_kernelI23Flash_fwd_kernel_traitsILi256ELi128ELi64ELi8ELb0ELb0EN7cutlass6half_tE19Flash_kernel_traitsILi256ELi128ELi64ELi8ES3_EELb0ELb0ELb0ELb0ELb0ELb1ELb0ELb0EEEvNS_16Flash_fwd_paramsE)
        .other          _ZN5flash16flash_fwd_kernelI23Flash_fwd_kernel_traitsILi256ELi128ELi64ELi8ELb0ELb0EN7cutlass6half_tE19Flash_kernel_traitsILi256ELi128ELi64ELi8ES3_EELb0ELb0ELb0ELb0ELb0ELb1ELb0ELb0EEEvNS_16Flash_fwd_paramsE,@"STO_CUDA_ENTRY STV_DEFAULT"
_ZN5flash16flash_fwd_kernelI23Flash_fwd_kernel_traitsILi256ELi128ELi64ELi8ELb0ELb0EN7cutlass6half_tE19Flash_kernel_traitsILi256ELi128ELi64ELi8ES3_EELb0ELb0ELb0ELb0ELb0ELb1ELb0ELb0EEEvNS_16Flash_fwd_paramsE:
.text._ZN5flash16flash_fwd_kernelI23Flash_fwd_kernel_traitsILi256ELi128ELi64ELi8ELb0ELb0EN7cutlass6half_tE19Flash_kernel_traitsILi256ELi128ELi64ELi8ES3_EELb0ELb0ELb0ELb0ELb0ELb1ELb0ELb0EEEvNS_16Flash_fwd_paramsE:
        /* <DEDUP_REMOVED lines=55> */
.L_x_324:
[----:B------:R-:W-:-:S05]  /*0370*/  ULDC UR7, c[0x0][0x2c8] ;  /* 0x0000b20000077ab9 */ /* 0x000fca0000000800 */
.L_x_325:
        /* <DEDUP_REMOVED lines=28> */
[----:B------:R-:W2:Y:S01]  /*0540*/  S2R R4, SR_CTAID.Z ;  /* 0x0000000000047919 */ /* 0x000ea20000002700 */
[----:B------:R-:W-:Y:S01]  /*0550*/  UISETP.NE.AND UP0, UPT, UR15, -0x1, UPT ;  /* 0xffffffff0f00788c */ /* 0x000fe2000bf05270 */
[----:B------:R-:W-:Y:S01]  /*0560*/  SHF.R.S32.HI R10, RZ, 0x1f, R3 ;  /* 0x0000001fff0a7819 */ /* 0x000fe20000011403 */
[----:B------:R-:W-:Y:S01]  /*0570*/  ULEA.HI.SX32 UR13, UR12, 0xffffffff, 0x1a ;  /* 0xffffffff0c0d7891 */ /* 0x000fe2000f8fd23f */
[----:B------:R-:W-:Y:S02]  /*0580*/  IMAD.U32 R17, RZ, RZ, UR16 ;  /* 0x00000010ff117e24 */ /* 0x000fe4000f8e00ff */
[----:B------:R-:W-:Y:S01]  /*0590*/  LEA.HI R25, R10, R3, RZ, 0x6 ;  /* 0x000000030a197211 */ /* 0x000fe200078f30ff */
[----:B------:R-:W-:-:S04]  /*05a0*/  UIMAD UR14, UR13, -0x40, UR21 ;  /* 0xffffffc00d0e78a4 */ /* 0x000fc8000f8e0215 */
[----:B------:R-:W-:Y:S01]  /*05b0*/  IMAD.SHL.U32 R25, R25, 0x8, RZ ;  /* 0x0000000819197824 */ /* 0x000fe200078e00ff */
[----:B------:R-:W-:Y:S01]  /*05c0*/  @UP0 ULDC.64 UR4, c[0x0][0x240] ;  /* 0x0000900000040ab9 */ /* 0x000fe20000000a00 */
[----:B------:R-:W-:Y:S02]  /*05d0*/  @!UP0 USHF.R.S32.HI UR9, URZ, 0x1f, UR20 ;  /* 0x0000001f3f098899 */ /* 0x000fe40008011414 */
[----:B------:R-:W-:-:S04]  /*05e0*/  @UP0 UIMAD.WIDE.U32 UR10, UR15, UR4, URZ ;  /* 0x000000040f0a02a5 */ /* 0x000fc8000f8e003f */
[----:B------:R-:W-:Y:S02]  /*05f0*/  @UP0 UIMAD UR4, UR15, UR5, UR11 ;  /* 0x000000050f0402a4 */ /* 0x000fe4000f8e020b */
[----:B------:R-:W-:Y:S01]  /*0600*/  UIADD3 UR5, -UR6, UR17, URZ ;  /* 0x0000001106057290 */ /* 0x000fe2000fffe13f */
[----:B-1----:R-:W-:Y:S02]  /*0610*/  IABS R9, R19 ;  /* 0x0000001300097213 */ /* 0x002fe40000000000 */
[----:B------:R-:W-:Y:S01]  /*0620*/  @!UP0 ULDC.64 UR6, c[0x0][0x228] ;  /* 0x00008a0000068ab9 */ /* 0x000fe20000000a00 */
[----:B------:R-:W-:Y:S01]  /*0630*/  USHF.R.S32.HI UR11, URZ, 0x1f, UR8 ;  /* 0x0000001f3f0b7899 */ /* 0x000fe20008011408 */
[----:B------:R-:W1:Y:S01]  /*0640*/  I2F.RP R2, R9 ;  /* 0x0000000900027306 */ /* 0x000e620000209400 */
[----:B------:R-:W-:Y:S02]  /*0650*/  @!UP0 UIMAD UR9, UR9, UR6, URZ ;  /* 0x00000006090982a4 */ /* 0x000fe4000f8e023f */
[----:B------:R-:W-:Y:S01]  /*0660*/  @!UP0 UIMAD.WIDE.U32 UR26, UR20, UR6, URZ ;  /* 0x00000006141a82a5 */ /* 0x000fe2000f8e003f */
[----:B--2---:R-:W-:Y:S01]  /*0670*/  IABS R4, R4 ;  /* 0x0000000400047213 */ /* 0x004fe20000000000 */
[----:B------:R-:W-:-:S03]  /*0680*/  @!UP0 UIMAD UR9, UR20, UR7, UR9 ;  /* 0x00000007140982a4 */ /* 0x000fc6000f8e0209 */
[----:B------:R-:W-:Y:S01]  /*0690*/  ULDC.64 UR6, c[0x0][0x258] ;  /* 0x0000960000067ab9 */ /* 0x000fe20000000a00 */
[----:B------:R-:W-:Y:S01]  /*06a0*/  @!UP0 UIADD3 UR4, UR27, UR9, URZ ;  /* 0x000000091b048290 */ /* 0x000fe2000fffe03f */
[----:B------:R-:W-:Y:S01]  /*06b0*/  IMAD.U32 R20, RZ, RZ, UR6 ;  /* 0x00000006ff147e24 */ /* 0x000fe2000f8e00ff */
[----:B------:R-:W-:Y:S01]  /*06c0*/  @!UP0 UMOV UR10, UR26 ;  /* 0x0000001a000a8c82 */ /* 0x000fe20008000000 */
[----:B------:R-:W-:Y:S01]  /*06d0*/  UIMAD UR11, UR11, UR6, URZ ;  /* 0x000000060b0b72a4 */ /* 0x000fe2000f8e023f */
[----:B-1----:R-:W1:Y:S02]  /*06e0*/  MUFU.RCP R6, R2 ;  /* 0x0000000200067308 */ /* 0x002e640000001000 */
[----:B------:R-:W-:Y:S01]  /*06f0*/  UMOV UR6, 0x400 ;  /* 0x0000040000067882 */ /* 0x000fe20000000000 */
[----:B------:R-:W-:Y:S02]  /*0700*/  UIMAD UR7, UR8, UR7, UR11 ;  /* 0x00000007080772a4 */ /* 0x000fe4000f8e020b */
[----:B------:R-:W-:-:S11]  /*0710*/  UISETP.NE.AND UP0, UPT, UR25, -0x1, UPT ;  /* 0xffffffff1900788c */ /* 0x000fd6000bf05270 */
[----:B------:R-:W-:Y:S01]  /*0720*/  @UP0 UIADD3 UR23, UR22, UR25, URZ ;  /* 0x0000001916170290 */ /* 0x000fe2000fffe03f */
[----:B-1----:R-:W-:Y:S01]  /*0730*/  VIADD R6, R6, 0xffffffe ;  /* 0x0ffffffe06067836 */ /* 0x002fe20000000000 */
[----:B------:R-:W-:-:S03]  /*0740*/  @UP0 UIADD3 UR25, UR22, UR25, URZ ;  /* 0x0000001916190290 */ /* 0x000fc6000fffe03f */
[----:B------:R-:W1:Y:S02]  /*0750*/  F2I.FTZ.U32.TRUNC.NTZ R7, R6 ;  /* 0x0000000600077305 */ /* 0x000e64000021f000 */
[----:B-1----:R-:W-:Y:S02]  /*0760*/  IMAD.MOV R0, RZ, RZ, -R7 ;  /* 0x000000ffff007224 */ /* 0x002fe400078e0a07 */
[----:B------:R-:W-:Y:S02]  /*0770*/  IMAD.MOV.U32 R6, RZ, RZ, RZ ;  /* 0x000000ffff067224 */ /* 0x000fe400078e00ff */
[----:B------:R-:W-:Y:S01]  /*0780*/  IMAD R5, R0, R9, RZ ;  /* 0x0000000900057224 */ /* 0x000fe200078e02ff */
[----:B------:R-:W-:-:S03]  /*0790*/  LEA.HI R0, R10, R3, RZ, 0x3 ;  /* 0x000000030a007211 */ /* 0x000fc600078f18ff */
[----:B------:R-:W-:Y:S01]  /*07a0*/  IMAD.HI.U32 R5, R7, R5, R6 ;  /* 0x0000000507057227 */ /* 0x000fe200078e0006 */
[----:B------:R-:W-:Y:S02]  /*07b0*/  SHF.R.S32.HI R32, RZ, 0x3, R0 ;  /* 0x00000003ff207819 */ /* 0x000fe40000011400 */
[----:B------:R-:W-:Y:S02]  /*07c0*/  LOP3.LUT R0, R0, 0xfffffff8, RZ, 0xc0, !PT ;  /* 0xfffffff800007812 */ /* 0x000fe400078ec0ff */
[C---:B------:R-:W-:Y:S01]  /*07d0*/  ISETP.GE.AND P3, PT, R32.reuse, UR5, PT ;  /* 0x0000000520007c0c */ /* 0x040fe2000bf66270 */
[----:B------:R-:W-:Y:S01]  /*07e0*/  IMAD.HI.U32 R2, R5, R4, RZ ;  /* 0x0000000405027227 */ /* 0x000fe200078e00ff */
[----:B------:R-:W-:Y:S02]  /*07f0*/  ISETP.GE.AND P6, PT, R32, UR14, PT ;  /* 0x0000000e20007c0c */ /* 0x000fe4000bfc6270 */
[----:B------:R-:W-:Y:S01]  /*0800*/  SHF.R.S32.HI R33, RZ, 0x1f, R32 ;  /* 0x0000001fff217819 */ /* 0x000fe20000011420 */
[----:B------:R-:W-:-:S02]  /*0810*/  IMAD.MOV R14, RZ, RZ, -R2 ;  /* 0x000000ffff0e7224 */ /* 0x000fc400078e0a02 */
[----:B------:R-:W-:Y:S02]  /*0820*/  IMAD.IADD R0, R3, 0x1, -R0 ;  /* 0x0000000103007824 */ /* 0x000fe400078e0a00 */
[C---:B------:R-:W-:Y:S02]  /*0830*/  IMAD R14, R9.reuse, R14, R4 ;  /* 0x0000000e090e7224 */ /* 0x040fe400078e0204 */
[----:B------:R-:W-:Y:S02]  /*0840*/  IMAD.SHL.U32 R30, R0, 0x8, RZ ;  /* 0x00000008001e7824 */ /* 0x000fe400078e00ff */
[----:B------:R-:W1:Y:S01]  /*0850*/  @!P3 LDC.64 R6, c[0x0][0x240] ;  /* 0x00009000ff06bb82 */ /* 0x000e620000000a00 */
[----:B------:R-:W-:Y:S01]  /*0860*/  ISETP.GT.U32.AND P5, PT, R9, R14, PT ;  /* 0x0000000e0900720c */ /* 0x000fe20003fa4070 */
[----:B------:R-:W-:Y:S01]  /*0870*/  VIADD R8, R32, 0x20 ;  /* 0x0000002020087836 */ /* 0x000fe20000000000 */
[----:B------:R-:W-:Y:S01]  /*0880*/  SHF.R.S32.HI R31, RZ, 0x1f, R30 ;  /* 0x0000001fff1f7819 */ /* 0x000fe2000001141e */
[----:B------:R-:W2:Y:S01]  /*0890*/  @!P6 S2R R13, SR_CgaCtaId ;  /* 0x00000000000de919 */ /* 0x000ea20000008800 */
[----:B------:R-:W-:Y:S01]  /*08a0*/  IADD3 R22, P0, R30, UR10, RZ ;  /* 0x0000000a1e167c10 */ /* 0x000fe2000ff1e0ff */
[----:B------:R-:W-:Y:S01]  /*08b0*/  IMAD.WIDE R16, R17, 0x80, R32 ;  /* 0x0000008011107825 */ /* 0x000fe200078e0220 */
[----:B------:R-:W-:Y:S01]  /*08c0*/  ISETP.GE.AND P2, PT, R8, UR5, PT ;  /* 0x0000000508007c0c */ /* 0x000fe2000bf46270 */
[----:B------:R-:W3:Y:S01]  /*08d0*/  @!P3 LDC.64 R4, c[0x0][0x210] ;  /* 0x00008400ff04bb82 */ /* 0x000ee20000000a00 */
[----:B------:R-:W-:Y:S01]  /*08e0*/  IADD3.X R23, R31, UR4, RZ, P0, !PT ;  /* 0x000000041f177c10 */ /* 0x000fe200087fe4ff */
[----:B------:R-:W-:Y:S01]  /*08f0*/  VIADD R12, R32, 0x40 ;  /* 0x00000040200c7836 */ /* 0x000fe20000000000 */
[----:B------:R-:W-:Y:S01]  /*0900*/  @UP0 ULDC.64 UR10, c[0x0][0x248] ;  /* 0x00009200000a0ab9 */ /* 0x000fe20000000a00 */
[----:B------:R-:W-:-:S02]  /*0910*/  IMAD.SHL.U32 R237, R0, 0x40, RZ ;  /* 0x0000004000ed7824 */ /* 0x000fc400078e00ff */
[----:B------:R-:W-:Y:S01]  /*0920*/  @!P5 IMAD.IADD R14, R14, 0x1, -R9 ;  /* 0x000000010e0ed824 */ /* 0x000fe200078e0a09 */
[----:B------:R-:W-:Y:S01]  /*0930*/  ISETP.GE.AND P1, PT, R12, UR5, PT ;  /* 0x000000050c007c0c */ /* 0x000fe2000bf26270 */
[----:B------:R-:W-:Y:S01]  /*0940*/  IMAD.WIDE.U32 R20, R20, UR8, R22 ;  /* 0x0000000814147c25 */ /* 0x000fe2000f8e0016 */
[----:B------:R-:W4:Y:S01]  /*0950*/  S2UR UR4, SR_CgaCtaId ;  /* 0x00000000000479c3 */ /* 0x000f220000008800 */
[----:B------:R-:W-:Y:S02]  /*0960*/  LOP3.LUT R237, R237, 0x1c0, RZ, 0xc0, !PT ;  /* 0x000001c0eded7812 */ /* 0x000fe400078ec0ff */
[----:B------:R-:W-:Y:S01]  /*0970*/  ISETP.GE.U32.AND P4, PT, R14, R9, PT ;  /* 0x000000090e00720c */ /* 0x000fe20003f86070 */
[----:B------:R-:W-:Y:S01]  /*0980*/  VIADD R9, R32, 0x60 ;  /* 0x0000006020097836 */ /* 0x000fe20000000000 */
[----:B------:R-:W-:Y:S01]  /*0990*/  @!P2 MOV R24, 0x400 ;  /* 0x000004000018a802 */ /* 0x000fe20000000f00 */
[----:B------:R-:W-:Y:S02]  /*09a0*/  VIADD R23, R21, UR7 ;  /* 0x0000000715177c36 */ /* 0x000fe40008000000 */
[----:B-1----:R-:W-:Y:S01]  /*09b0*/  @!P3 IMAD R11, R17, R6, RZ ;  /* 0x00000006110bb224 */ /* 0x002fe200078e02ff */
[----:B------:R-:W-:Y:S01]  /*09c0*/  ISETP.GE.AND P0, PT, R9, UR5, PT ;  /* 0x0000000509007c0c */ /* 0x000fe2000bf06270 */
[----:B------:R-:W-:Y:S01]  /*09d0*/  @!P3 IMAD.MOV.U32 R22, RZ, RZ, R20 ;  /* 0x000000ffff16b224 */ /* 0x000fe200078e0014 */
[----:B------:R-:W1:Y:S01]  /*09e0*/  @!P2 S2R R9, SR_CgaCtaId ;  /* 0x000000000009a919 */ /* 0x000e620000008800 */
[----:B------:R-:W-:-:S02]  /*09f0*/  @!P3 IMAD R7, R16, R7, R11 ;  /* 0x000000071007b224 */ /* 0x000fc400078e020b */
[----:B------:R-:W-:Y:S01]  /*0a00*/  @!P3 IMAD.WIDE.U32 R14, R16, R6, R22 ;  /* 0x00000006100eb225 */ /* 0x000fe200078e0016 */
[----:B------:R-:W5:Y:S03]  /*0a10*/  @!P1 S2R R29, SR_CgaCtaId ;  /* 0x00000000001d9919 */ /* 0x000f660000008800 */
[----:B------:R-:W-:Y:S02]  /*0a20*/  @!P3 IMAD.IADD R12, R15, 0x1, R7 ;  /* 0x000000010f0cb824 */ /* 0x000fe400078e0207 */
[----:B------:R-:W-:Y:S01]  /*0a30*/  @!P5 VIADD R2, R2, 0x1 ;  /* 0x000000010202d836 */ /* 0x000fe20000000000 */
[----:B------:R-:W5:Y:S01]  /*0a40*/  @!P2 LDC.64 R6, c[0x0][0x240] ;  /* 0x00009000ff06ab82 */ /* 0x000f620000000a00 */
[----:B---3--:R-:W-:Y:S01]  /*0a50*/  @!P3 LEA R34, P5, R14, R4, 0x1 ;  /* 0x000000040e22b211 */ /* 0x008fe200078a08ff */
[----:B------:R-:W3:Y:S01]  /*0a60*/  @!P0 S2R R27, SR_CgaCtaId ;  /* 0x00000000001b8919 */ /* 0x000ee20000008800 */
[----:B------:R-:W-:Y:S01]  /*0a70*/  @!P6 MOV R4, 0x400 ;  /* 0x000004000004e802 */ /* 0x000fe20000000f00 */
[----:B------:R-:W-:Y:S01]  /*0a80*/  @P4 VIADD R2, R2, 0x1 ;  /* 0x0000000102024836 */ /* 0x000fe20000000000 */
[----:B------:R-:W-:Y:S01]  /*0a90*/  @!P3 LEA.HI.X R35, R14, R5, R12, 0x1, P5 ;  /* 0x000000050e23b211 */ /* 0x000fe200028f0c0c */
[----:B------:R-:W-:Y:S01]  /*0aa0*/  IMAD.SHL.U32 R5, R32, 0x40, RZ ;  /* 0x0000004020057824 */ /* 0x000fe200078e00ff */
[----:B------:R-:W-:Y:S01]  /*0ab0*/  @!P2 IADD3 R11, P4, R16, 0x20, RZ ;  /* 0x00000020100ba810 */ /* 0x000fe20007f9e0ff */
[----:B----4-:R-:W-:Y:S01]  /*0ac0*/  ULEA UR4, UR4, UR6, 0x18 ;  /* 0x0000000604047291 */ /* 0x010fe2000f8ec03f */
[----:B------:R-:W-:Y:S01]  /*0ad0*/  ISETP.GE.AND P5, PT, R8, UR14, PT ;  /* 0x0000000e08007c0c */ /* 0x000fe2000bfa6270 */
[----:B------:R-:W-:Y:S01]  /*0ae0*/  @UP0 UIMAD.WIDE.U32 UR6, UR23, UR10, URZ ;  /* 0x0000000a170602a5 */ /* 0x000fe2000f8e003f */
[----:B------:R-:W-:Y:S01]  /*0af0*/  LOP3.LUT R5, R5, 0x1c0, RZ, 0xc0, !PT ;  /* 0x000001c005057812 */ /* 0x000fe200078ec0ff */
[----:B------:R-:W-:Y:S01]  /*0b00*/  @!P2 IMAD.X R37, RZ, RZ, R17, P4 ;  /* 0x000000ffff25a224 */ /* 0x000fe200020e0611 */
[----:B--2---:R-:W-:Y:S01]  /*0b10*/  @!P6 LEA R13, R13, R4, 0x18 ;  /* 0x000000040d0de211 */ /* 0x004fe200078ec0ff */
[----:B------:R-:W-:Y:S01]  /*0b20*/  @UP0 UIMAD UR23, UR23, UR11, URZ ;  /* 0x0000000b171702a4 */ /* 0x000fe2000f8e023f */
[----:B------:R-:W-:Y:S01]  /*0b30*/  LOP3.LUT R39, R5, 0x38, R30, 0xf8, !PT ;  /* 0x0000003805277812 */ /* 0x000fe200078ef81e */
[----:B------:R-:W-:Y:S01]  /*0b40*/  IMAD.SHL.U32 R26, R32, 0x8, RZ ;  /* 0x00000008201a7824 */ /* 0x000fe200078e00ff */
[----:B------:R-:W-:Y:S01]  /*0b50*/  SHF.R.U32.HI R18, RZ, 0x3, R5 ;  /* 0x00000003ff127819 */ /* 0x000fe20000011605 */
[----:B------:R-:W-:Y:S01]  /*0b60*/  @UP0 UIADD3 UR23, UR7, UR23, URZ ;  /* 0x0000001707170290 */ /* 0x000fe2000fffe03f */
[----:B------:R-:W2:Y:S01]  /*0b70*/  @!P2 LDC.64 R4, c[0x0][0x210] ;  /* 0x00008400ff04ab82 */ /* 0x000ea20000000a00 */
[----:B------:R-:W-:Y:S01]  /*0b80*/  LEA.HI R12, R10, R3, RZ, 0x4 ;  /* 0x000000030a0c7211 */ /* 0x000fe200078f20ff */
[----:B------:R-:W-:Y:S01]  /*0b90*/  @UP0 UMOV UR24, UR6 ;  /* 0x0000000600180c82 */ /* 0x000fe20008000000 */
[----:B------:R-:W-:-:S02]  /*0ba0*/  LOP3.LUT R18, R39, R18, RZ, 0x3c, !PT ;  /* 0x0000001227127212 */ /* 0x000fc400078e3cff */
[----:B-1----:R-:W-:Y:S01]  /*0bb0*/  @!P2 LEA R9, R9, R24, 0x18 ;  /* 0x000000180909a211 */ /* 0x002fe200078ec0ff */
[-C--:B-----5:R-:W-:Y:S01]  /*0bc0*/  @!P2 IMAD R14, R37, R6.reuse, RZ ;  /* 0x00000006250ea224 */ /* 0x0a0fe200078e02ff */
[----:B------:R-:W-:Y:S01]  /*0bd0*/  LOP3.LUT R18, R18, 0xfffffe00, R25, 0xf8, !PT ;  /* 0xfffffe0012127812 */ /* 0x000fe200078ef819 */
[----:B------:R-:W-:Y:S01]  /*0be0*/  @!P2 IMAD.MOV.U32 R24, RZ, RZ, R20 ;  /* 0x000000ffff18a224 */ /* 0x000fe200078e0014 */
[----:B------:R-:W-:Y:S01]  /*0bf0*/  SHF.R.S32.HI R15, RZ, 0x4, R12 ;  /* 0x00000004ff0f7819 */ /* 0x000fe2000001140c */
[----:B------:R-:W-:Y:S01]  /*0c00*/  @!P2 IMAD.MOV.U32 R25, RZ, RZ, R23 ;  /* 0x000000ffff19a224 */ /* 0x000fe200078e0017 */
[----:B------:R-:W-:Y:S01]  /*0c10*/  LEA R240, R18, UR4, 0x1 ;  /* 0x0000000412f07c11 */ /* 0x000fe2000f8e08ff */
[C---:B------:R-:W-:Y:S01]  /*0c20*/  @!P2 IMAD R7, R11.reuse, R7, R14 ;  /* 0x000000070b07a224 */ /* 0x040fe200078e020e */
[----:B------:R-:W-:Y:S01]  /*0c30*/  ISETP.GE.AND P4, PT, R8, UR14, PT ;  /* 0x0000000e08007c0c */ /* 0x000fe2000bf86270 */
[----:B------:R-:W-:Y:S01]  /*0c40*/  @!P2 IMAD.WIDE.U32 R24, R11, R6, R24 ;  /* 0x000000060b18a225 */ /* 0x000fe200078e0018 */
[C---:B------:R-:W-:Y:S01]  /*0c50*/  LEA.HI R8, R12.reuse, R15, RZ, 0x1 ;  /* 0x0000000f0c087211 */ /* 0x040fe200078f08ff */
[----:B------:R-:W1:Y:S01]  /*0c60*/  @!P5 S2R R11, SR_CgaCtaId ;  /* 0x00000000000bd919 */ /* 0x000e620000008800 */
[----:B------:R-:W-:Y:S01]  /*0c70*/  @!P1 MOV R6, 0x400 ;  /* 0x0000040000069802 */ /* 0x000fe20000000f00 */
[----:B------:R-:W-:Y:S01]  /*0c80*/  @!P2 IMAD.IADD R14, R25, 0x1, R7 ;  /* 0x00000001190ea824 */ /* 0x000fe200078e0207 */
[----:B------:R-:W-:Y:S01]  /*0c90*/  LOP3.LUT R12, R12, 0xfffffff0, RZ, 0xc0, !PT ;  /* 0xfffffff00c0c7812 */ /* 0x000fe200078ec0ff */
[----:B------:R-:W-:Y:S01]  /*0ca0*/  @!PT LDS RZ, [RZ] ;  /* 0x00000000fffff984 */ /* 0x000fe20000000800 */
[----:B------:R-:W-:Y:S01]  /*0cb0*/  @!PT LDS RZ, [RZ] ;  /* 0x00000000fffff984 */ /* 0x000fe20000000800 */
[----:B------:R-:W-:Y:S01]  /*0cc0*/  @!PT LDS RZ, [RZ] ;  /* 0x00000000fffff984 */ /* 0x000fe20000000800 */
[----:B------:R-:W-:Y:S01]  /*0cd0*/  @!P3 LDGSTS.E.BYPASS.LTC128B.128 [R240], desc[UR18][R34.64] ;  /* 0x0000000022f0bfae */ /* 0x000fe2000b901d52 */
[----:B------:R-:W-:Y:S01]  /*0ce0*/  @!P1 LEA R29, R29, R6, 0x18 ;  /* 0x000000061d1d9211 */ /* 0x000fe200078ec0ff */
[----:B------:R-:W-:Y:S01]  /*0cf0*/  @!P2 IMAD R7, R18, 0x2, R9 ;  /* 0x000000021207a824 */ /* 0x000fe200078e0209 */
[----:B------:R-:W-:Y:S01]  /*0d00*/  LOP3.LUT R6, R19, UR8, RZ, 0x3c, !PT ;  /* 0x0000000813067c12 */ /* 0x000fe2000f8e3cff */
[----:B------:R-:W-:Y:S01]  /*0d10*/  @!P3 LDGSTS.E.BYPASS.LTC128B.128 [R240+0x4000], desc[UR18][R34.64+0x80] ;  /* 0x0400008022f0bfae */ /* 0x000fe2000b901d52 */
[----:B------:R-:W-:Y:S01]  /*0d20*/  IMAD.IADD R12, R3, 0x1, -R12 ;  /* 0x00000001030c7824 */ /* 0x000fe200078e0a0c */
[----:B------:R-:W-:Y:S01]  /*0d30*/  LOP3.LUT R8, R8, 0xfffffffe, RZ, 0xc0, !PT ;  /* 0xfffffffe08087812 */ /* 0x000fe200078ec0ff */
[----:B------:R-:W-:Y:S01]  /*0d40*/  @UP0 ULDC.64 UR8, c[0x0][0x250] ;  /* 0x0000940000080ab9 */ /* 0x000fe20000000a00 */
[----:B------:R-:W-:Y:S01]  /*0d50*/  @!P3 LDGSTS.E.BYPASS.LTC128B.128 [R240+0x8000], desc[UR18][R34.64+0x100] ;  /* 0x0800010022f0bfae */ /* 0x000fe2000b901d52 */
[----:B------:R-:W-:Y:S01]  /*0d60*/  @UP0 UIMAD.WIDE.U32 UR26, UR25, UR8, URZ ;  /* 0x00000008191a02a5 */ /* 0x000fe2000f8e003f */
[----:B------:R-:W-:Y:S01]  /*0d70*/  SHF.R.S32.HI R9, RZ, 0x1f, R12 ;  /* 0x0000001fff097819 */ /* 0x000fe2000001140c */
[----:B------:R-:W-:Y:S01]  /*0d80*/  IMAD.IADD R8, R15, 0x1, -R8 ;  /* 0x000000010f087824 */ /* 0x000fe200078e0a08 */
[----:B------:R-:W-:Y:S01]  /*0d90*/  @!P3 LDGSTS.E.BYPASS.LTC128B.128 [R240+0xc000], desc[UR18][R34.64+0x180] ;  /* 0x0c00018022f0bfae */ /* 0x000fe2000b901d52 */
[----:B--2---:R-:W-:Y:S01]  /*0da0*/  @!P2 LEA R36, P3, R24, R4, 0x1 ;  /* 0x000000041824a211 */ /* 0x004fe200078608ff */
[----:B------:R-:W-:Y:S01]  /*0db0*/  @UP0 UIMAD UR25, UR25, UR9, URZ ;  /* 0x00000009191902a4 */ /* 0x000fe2000f8e023f */
[----:B------:R-:W-:-:S02]  /*0dc0*/  @!P0 MOV R4, 0x400 ;  /* 0x0000040000048802 */ /* 0x000fc40000000f00 */
[----:B------:R-:W-:Y:S01]  /*0dd0*/  @!P2 LEA.HI.X R37, R24, R5, R14, 0x1, P3 ;  /* 0x000000051825a211 */ /* 0x000fe200018f0c0e */
[----:B------:R-:W-:Y:S01]  /*0de0*/  @UP0 UIADD3 UR25, UR27, UR25, URZ ;  /* 0x000000191b190290 */ /* 0x000fe2000fffe03f */
[----:B------:R-:W-:Y:S01]  /*0df0*/  ISETP.GE.AND P3, PT, R6, RZ, PT ;  /* 0x000000ff0600720c */ /* 0x000fe20003f66270 */
[----:B------:R-:W2:Y:S01]  /*0e00*/  @!P1 LDC.64 R14, c[0x0][0x240] ;  /* 0x00009000ff0e9b82 */ /* 0x000ea20000000a00 */
[----:B------:R-:W-:Y:S01]  /*0e10*/  LEA.HI R9, R9, R12, RZ, 0x3 ;  /* 0x0000000c09097211 */ /* 0x000fe200078f18ff */
[----:B------:R-:W-:Y:S01]  /*0e20*/  @!P2 LDGSTS.E.BYPASS.LTC128B.128 [R7+0x1000], desc[UR18][R36.64] ;  /* 0x010000002407afae */ /* 0x000fe2000b901d52 */
[----:B---3--:R-:W-:Y:S02]  /*0e30*/  @!P0 LEA R27, R27, R4, 0x18 ;  /* 0x000000041b1b8211 */ /* 0x008fe400078ec0ff */
[----:B------:R-:W-:Y:S01]  /*0e40*/  @!P5 MOV R4, 0x400 ;  /* 0x000004000004d802 */ /* 0x000fe20000000f00 */
[----:B------:R-:W-:Y:S01]  /*0e50*/  @!P2 LDGSTS.E.BYPASS.LTC128B.128 [R7+0x5000], desc[UR18][R36.64+0x80] ;  /* 0x050000802407afae */ /* 0x000fe2000b901d52 */
[----:B------:R-:W-:-:S02]  /*0e60*/  LOP3.LUT R5, R9, 0xfffffff8, RZ, 0xc0, !PT ;  /* 0xfffffff809057812 */ /* 0x000fc400078ec0ff */
[----:B-1----:R-:W-:Y:S01]  /*0e70*/  @!P5 LEA R11, R11, R4, 0x18 ;  /* 0x000000040b0bd211 */ /* 0x002fe200078ec0ff */
[----:B------:R-:W-:Y:S02]  /*0e80*/  @!P2 LDGSTS.E.BYPASS.LTC128B.128 [R7+0x9000], desc[UR18][R36.64+0x100] ;  /* 0x090001002407afae */ /* 0x000fe4000b901d52 */
[----:B------:R-:W-:Y:S01]  /*0e90*/  @!P3 IMAD.MOV R2, RZ, RZ, -R2 ;  /* 0x000000ffff02b224 */ /* 0x000fe200078e0a02 */
[C---:B------:R-:W-:Y:S01]  /*0ea0*/  @!P1 IADD3 R24, P3, R16.reuse, 0x40, RZ ;  /* 0x0000004010189810 */ /* 0x040fe20007f7e0ff */
[----:B------:R1:W-:Y:S01]  /*0eb0*/  @!P2 LDGSTS.E.BYPASS.LTC128B.128 [R7+0xd000], desc[UR18][R36.64+0x180] ;  /* 0x0d0001802407afae */ /* 0x0003e2000b901d52 */
[----:B------:R-:W-:Y:S01]  /*0ec0*/  @!P0 IADD3 R16, P2, R16, 0x60, RZ ;  /* 0x0000006010108810 */ /* 0x000fe20007f5e0ff */
[----:B------:R-:W-:Y:S02]  /*0ed0*/  IMAD.IADD R12, R12, 0x1, -R5 ;  /* 0x000000010c0c7824 */ /* 0x000fe400078e0a05 */
[----:B------:R-:W3:Y:S01]  /*0ee0*/  @!P1 LDC.64 R4, c[0x0][0x210] ;  /* 0x00008400ff049b82 */ /* 0x000ee20000000a00 */
[--C-:B------:R-:W-:Y:S01]  /*0ef0*/  @!P1 IMAD.X R25, RZ, RZ, R17.reuse, P3 ;  /* 0x000000ffff199224 */ /* 0x100fe200018e0611 */
[----:B------:R-:W-:Y:S01]  /*0f00*/  ISETP.NE.AND P3, PT, R19, RZ, PT ;  /* 0x000000ff1300720c */ /* 0x000fe20003f65270 */
[----:B------:R-:W-:Y:S01]  /*0f10*/  @!P0 IMAD.X R17, RZ, RZ, R17, P2 ;  /* 0x000000ffff118224 */ /* 0x000fe200010e0611 */
[----:B------:R-:W-:Y:S01]  /*0f20*/  PLOP3.LUT P2, PT, PT, PT, UP0, 0x80, 0x0 ;  /* 0x000000000000781c */ /* 0x000fe20003f4f008 */
[----:B--2---:R-:W-:-:S04]  /*0f30*/  @!P1 IMAD R25, R25, R14, RZ ;  /* 0x0000000e19199224 */ /* 0x004fc800078e02ff */
[----:B------:R-:W-:-:S06]  /*0f40*/  @!P1 IMAD R15, R24, R15, R25 ;  /* 0x0000000f180f9224 */ /* 0x000fcc00078e0219 */
[----:B------:R-:W-:Y:S01]  /*0f50*/  @!P3 LOP3.LUT R2, RZ, R19, RZ, 0x33, !PT ;  /* 0x00000013ff02b212 */ /* 0x000fe200078e33ff */
[----:B-1----:R-:W1:Y:S01]  /*0f60*/  @!P0 LDC.64 R6, c[0x0][0x240] ;  /* 0x00009000ff068b82 */ /* 0x002e620000000a00 */
[----:B------:R-:W-:Y:S02]  /*0f70*/  @!P1 IMAD.MOV.U32 R36, RZ, RZ, R20 ;  /* 0x000000ffff249224 */ /* 0x000fe400078e0014 */
[----:B------:R-:W-:Y:S02]  /*0f80*/  @!P1 IMAD.MOV.U32 R37, RZ, RZ, R23 ;  /* 0x000000ffff259224 */ /* 0x000fe400078e0017 */
[----:B------:R-:W-:Y:S01]  /*0f90*/  @!P1 IMAD.WIDE.U32 R36, R24, R14, R36 ;  /* 0x0000000e18249225 */ /* 0x000fe200078e0024 */
[----:B------:R-:W-:Y:S06]  /*0fa0*/  @P2 BRA `(.L_x_327) ;  /* 0x0000000000342947 */ /* 0x000fec0003800000 */
        /* <DEDUP_REMOVED lines=12> */
[----:B------:R-:W-:Y:S02]  /*1070*/  UMOV UR24, UR28 ;  /* 0x0000001c00187c82 */ /* 0x000fe40008000000 */
.L_x_327:
[----:B------:R-:W-:Y:S02]  /*1080*/  LOP3.LUT R26, R237, 0x8, R26, 0xf8, !PT ;  /* 0x00000008ed1a7812 */ /* 0x000fe400078ef81a */
[----:B------:R-:W-:Y:S01]  /*1090*/  SHF.R.U32.HI R237, RZ, 0x3, R237 ;  /* 0x00000003ffed7819 */ /* 0x000fe200000116ed */
[----:B------:R-:W-:Y:S06]  /*10a0*/  @P2 BRA `(.L_x_328) ;  /* 0x0000000000302947 */ /* 0x000fec0003800000 */
        /* <DEDUP_REMOVED lines=11> */
[----:B------:R-:W-:-:S12]  /*1160*/  UIADD3 UR25, UR27, UR7, URZ ;  /* 0x000000071b197290 */ /* 0x000fd8000fffe03f */
.L_x_328:
[----:B------:R-:W-:Y:S01]  /*1170*/  @!P1 IMAD.IADD R14, R37, 0x1, R15 ;  /* 0x00000001250e9824 */ /* 0x000fe200078e020f */
[----:B---3--:R-:W-:Y:S01]  /*1180*/  @!P1 LEA R24, P2, R36, R4, 0x1 ;  /* 0x0000000424189211 */ /* 0x008fe200078408ff */
[----:B------:R-:W-:Y:S01]  /*1190*/  IMAD R15, R33, UR10, RZ ;  /* 0x0000000a210f7c24 */ /* 0x000fe2000f8e02ff */
[----:B------:R-:W-:Y:S01]  /*11a0*/  ULDC.64 UR6, c[0x0][0x260] ;  /* 0x0000980000067ab9 */ /* 0x000fe20000000a00 */
[----:B------:R-:W-:Y:S01]  /*11b0*/  IMAD.WIDE.U32 R34, R32, UR10, R30 ;  /* 0x0000000a20227c25 */ /* 0x000fe2000f8e001e */
[----:B------:R-:W-:Y:S01]  /*11c0*/  @!P1 LEA.HI.X R25, R36, R5, R14, 0x1, P2 ;  /* 0x0000000524199211 */ /* 0x000fe200010f0c0e */
[----:B------:R-:W-:Y:S01]  /*11d0*/  USHF.R.S32.HI UR22, URZ, 0x1f, UR13 ;  /* 0x0000001f3f167899 */ /* 0x000fe2000801140d */
[C---:B------:R-:W-:Y:S01]  /*11e0*/  ISETP.GE.AND P2, PT, R32.reuse, UR14, PT ;  /* 0x0000000e20007c0c */ /* 0x040fe2000bf46270 */
[----:B------:R-:W-:Y:S01]  /*11f0*/  IMAD R4, R32, UR11, R15 ;  /* 0x0000000b20047c24 */ /* 0x000fe2000f8e020f */
[----:B------:R-:W-:Y:S01]  /*1200*/  IADD3 R244, P3, R34, UR24, RZ ;  /* 0x0000001822f47c10 */ /* 0x000fe2000ff7e0ff */
[C---:B------:R-:W-:Y:S01]  /*1210*/  @!P1 IMAD R15, R18.reuse, 0x2, R29 ;  /* 0x00000002120f9824 */ /* 0x040fe200078e021d */
[----:B------:R-:W-:Y:S01]  /*1220*/  USHF.L.U64.HI UR14, UR10, 0x6, UR11 ;  /* 0x000000060a0e7899 */ /* 0x000fe2000801020b */
[-C--:B-1----:R-:W-:Y:S01]  /*1230*/  @!P0 IMAD R17, R17, R6.reuse, RZ ;  /* 0x0000000611118224 */ /* 0x082fe200078e02ff */
[----:B------:R-:W-:Y:S01]  /*1240*/  IADD3.X R245, R35, UR23, R4, P3, !PT ;  /* 0x0000001723f57c10 */ /* 0x000fe20009ffe404 */
[----:B------:R-:W-:Y:S01]  /*1250*/  @!P0 IMAD.MOV.U32 R21, RZ, RZ, R23 ;  /* 0x000000ffff158224 */ /* 0x000fe200078e0017 */
[----:B------:R-:W1:Y:S01]  /*1260*/  @!P0 LDC.64 R4, c[0x0][0x210] ;  /* 0x00008400ff048b82 */ /* 0x000e620000000a00 */
[C---:B------:R-:W-:Y:S01]  /*1270*/  @!P0 IMAD R14, R18.reuse, 0x2, R27 ;  /* 0x00000002120e8824 */ /* 0x040fe200078e021b */
[----:B------:R-:W-:Y:S01]  /*1280*/  @!PT LDS RZ, [RZ] ;  /* 0x00000000fffff984 */ /* 0x000fe20000000800 */
[----:B------:R-:W-:Y:S01]  /*1290*/  @!PT LDS RZ, [RZ] ;  /* 0x00000000fffff984 */ /* 0x000fe20000000800 */
[----:B------:R-:W-:Y:S01]  /*12a0*/  @!PT LDS RZ, [RZ] ;  /* 0x00000000fffff984 */ /* 0x000fe20000000800 */
[----:B------:R-:W-:Y:S01]  /*12b0*/  @!P1 LDGSTS.E.BYPASS.LTC128B.128 [R15+0x2000], desc[UR18][R24.64] ;  /* 0x02000000180f9fae */ /* 0x000fe2000b901d52 */
[C---:B------:R-:W-:Y:S01]  /*12c0*/  @!P6 IMAD R13, R18.reuse, 0x2, R13 ;  /* 0x00000002120de824 */ /* 0x040fe200078e020d */
[----:B------:R-:W-:Y:S01]  /*12d0*/  USHF.L.U32 UR20, UR10, 0x6, URZ ;  /* 0x000000060a147899 */ /* 0x000fe2000800063f */
[----:B------:R-:W-:Y:S01]  /*12e0*/  @!P5 IMAD R11, R18, 0x2, R11 ;  /* 0x00000002120bd824 */ /* 0x000fe200078e020b */
[----:B------:R-:W-:Y:S01]  /*12f0*/  @!P1 LDGSTS.E.BYPASS.LTC128B.128 [R15+0x6000], desc[UR18][R24.64+0x80] ;  /* 0x06000080180f9fae */ /* 0x000fe2000b901d52 */
[C---:B------:R-:W-:Y:S01]  /*1300*/  @!P0 IMAD R18, R16.reuse, R7, R17 ;  /* 0x0000000710128224 */ /* 0x040fe200078e0211 */
[----:B------:R-:W-:Y:S01]  /*1310*/  SHF.R.S32.HI R17, RZ, 0x1f, R2 ;  /* 0x0000001fff117819 */ /* 0x000fe20000011402 */
[----:B------:R-:W-:Y:S01]  /*1320*/  @!P0 IMAD.WIDE.U32 R20, R16, R6, R20 ;  /* 0x0000000610148225 */ /* 0x000fe200078e0014 */
[----:B------:R-:W-:Y:S01]  /*1330*/  @!P1 LDGSTS.E.BYPASS.LTC128B.128 [R15+0xa000], desc[UR18][R24.64+0x100] ;  /* 0x0a000100180f9fae */ /* 0x000fe2000b901d52 */
[----:B------:R-:W2:Y:S01]  /*1340*/  @!P6 LDC.64 R6, c[0x0][0x218] ;  /* 0x00008600ff06eb82 */ /* 0x000ea20000000a00 */
[----:B------:R-:W-:Y:S01]  /*1350*/  UIMAD UR24, UR14, UR13, URZ ;  /* 0x0000000d0e1872a4 */ /* 0x000fe2000f8e023f */
[----:B------:R-:W-:Y:S01]  /*1360*/  IMAD R19, R33, UR8, RZ ;  /* 0x0000000821137c24 */ /* 0x000fe2000f8e02ff */
[----:B------:R3:W-:Y:S01]  /*1370*/  @!P1 LDGSTS.E.BYPASS.LTC128B.128 [R15+0xe000], desc[UR18][R24.64+0x180] ;  /* 0x0e000180180f9fae */ /* 0x0007e2000b901d52 */
[----:B------:R-:W-:Y:S01]  /*1380*/  IMAD.WIDE.U32 R30, R32, UR8, R30 ;  /* 0x00000008201e7c25 */ /* 0x000fe2000f8e001e */
[----:B------:R-:W-:Y:S01]  /*1390*/  UIMAD UR24, UR22, UR20, UR24 ;  /* 0x00000014161872a4 */ /* 0x000fe2000f8e0218 */
[----:B------:R-:W-:Y:S01]  /*13a0*/  LOP3.LUT R237, R26, R237, RZ, 0x3c, !PT ;  /* 0x000000ed1aed7212 */ /* 0x000fe200078e3cff */
[----:B------:R-:W-:Y:S01]  /*13b0*/  USHF.L.U32 UR23, UR10, 0x5, URZ ;  /* 0x000000050a177899 */ /* 0x000fe2000800063f */
[----:B------:R-:W-:Y:S01]  /*13c0*/  @!P0 IMAD.IADD R18, R21, 0x1, R18 ;  /* 0x0000000115128824 */ /* 0x000fe200078e0212 */
[----:B------:R-:W-:Y:S01]  /*13d0*/  IADD3 R242, P3, R30, UR26, RZ ;  /* 0x0000001a1ef27c10 */ /* 0x000fe2000ff7e0ff */
[----:B------:R-:W-:Y:S01]  /*13e0*/  IMAD R19, R32, UR9, R19 ;  /* 0x0000000920137c24 */ /* 0x000fe2000f8e0213 */
[----:B------:R-:W-:Y:S01]  /*13f0*/  USHF.L.U64.HI UR10, UR10, 0x5, UR11 ;  /* 0x000000050a0a7899 */ /* 0x000fe2000801020b */
[----:B------:R-:W-:Y:S01]  /*1400*/  IMAD.WIDE.U32 R244, R2, UR6, R244 ;  /* 0x0000000602f47c25 */ /* 0x000fe2000f8e00f4 */
[C---:B-1----:R-:W-:Y:S01]  /*1410*/  @!P0 LEA R22, P1, R20.reuse, R4, 0x1 ;  /* 0x0000000414168211 */ /* 0x042fe200078208ff */
[----:B------:R-:W-:Y:S01]  /*1420*/  UISETP.GE.AND UP0, UPT, UR21, 0x41, UPT ;  /* 0x000000411500788c */ /* 0x000fe2000bf06270 */
[----:B------:R-:W-:Y:S01]  /*1430*/  IADD3.X R243, R31, UR25, R19, P3, !PT ;  /* 0x000000191ff37c10 */ /* 0x000fe20009ffe413 */
[C---:B------:R-:W-:Y:S01]  /*1440*/  IMAD R19, R17.reuse, UR6, RZ ;  /* 0x0000000611137c24 */ /* 0x040fe2000f8e02ff */
[----:B------:R-:W-:Y:S01]  /*1450*/  @!P0 LEA.HI.X R23, R20, R5, R18, 0x1, P1 ;  /* 0x0000000514178211 */ /* 0x000fe200008f0c12 */
[----:B------:R-:W-:Y:S01]  /*1460*/  IMAD.MOV.U32 R246, RZ, RZ, R244 ;  /* 0x000000fffff67224 */ /* 0x000fe200078e00f4 */
[----:B------:R-:W1:Y:S01]  /*1470*/  @!P5 LDC.64 R4, c[0x0][0x218] ;  /* 0x00008600ff04db82 */ /* 0x000e620000000a00 */
[----:B------:R-:W-:Y:S01]  /*1480*/  IMAD R19, R2, UR7, R19 ;  /* 0x0000000702137c24 */ /* 0x000fe2000f8e0213 */
[----:B------:R-:W-:Y:S01]  /*1490*/  ULDC.64 UR6, c[0x0][0x268] ;  /* 0x00009a0000067ab9 */ /* 0x000fe20000000a00 */
[----:B------:R-:W-:Y:S01]  /*14a0*/  @!P0 LDGSTS.E.BYPASS.LTC128B.128 [R14+0x3000], desc[UR18][R22.64] ;  /* 0x03000000160e8fae */ /* 0x000fe2000b901d52 */
[----:B------:R-:W-:-:S02]  /*14b0*/  IMAD R239, R17, UR6, RZ ;  /* 0x0000000611ef7c24 */ /* 0x000fc4000f8e02ff */
[----:B------:R-:W-:Y:S01]  /*14c0*/  IMAD.IADD R247, R245, 0x1, R19 ;  /* 0x00000001f5f77824 */ /* 0x000fe200078e0213 */
[----:B------:R-:W-:Y:S01]  /*14d0*/  @!P0 LDGSTS.E.BYPASS.LTC128B.128 [R14+0x7000], desc[UR18][R22.64+0x80] ;  /* 0x07000080160e8fae */ /* 0x000fe2000b901d52 */
[----:B------:R-:W-:Y:S02]  /*14e0*/  IMAD.U32 R19, RZ, RZ, UR13 ;  /* 0x0000000dff137e24 */ /* 0x000fe4000f8e00ff */
[----:B------:R-:W-:Y:S01]  /*14f0*/  IMAD.WIDE.U32 R242, R2, UR6, R242 ;  /* 0x0000000602f27c25 */ /* 0x000fe2000f8e00f2 */
[----:B------:R-:W-:Y:S01]  /*1500*/  @!P0 LDGSTS.E.BYPASS.LTC128B.128 [R14+0xb000], desc[UR18][R22.64+0x100] ;  /* 0x0b000100160e8fae */ /* 0x000fe2000b901d52 */
[----:B------:R-:W-:Y:S02]  /*1510*/  UIMAD UR6, UR22, UR8, URZ ;  /* 0x00000008160672a4 */ /* 0x000fe4000f8e023f */
[----:B------:R-:W-:Y:S01]  /*1520*/  IMAD.WIDE.U32 R18, R19, UR20, R246 ;  /* 0x0000001413127c25 */ /* 0x000fe2000f8e00f6 */
[----:B------:R4:W-:Y:S01]  /*1530*/  @!P0 LDGSTS.E.BYPASS.LTC128B.128 [R14+0xf000], desc[UR18][R22.64+0x180] ;  /* 0x0f000180160e8fae */ /* 0x0009e2000b901d52 */
[----:B------:R-:W-:-:S02]  /*1540*/  UIMAD UR6, UR13, UR9, UR6 ;  /* 0x000000090d0672a4 */ /* 0x000fc4000f8e0206 */
[----:B------:R-:W-:Y:S01]  /*1550*/  VIADD R16, R19, UR24 ;  /* 0x0000001813107c36 */ /* 0x000fe20008000000 */
[----:B--2---:R-:W-:Y:S01]  /*1560*/  @!P6 LEA R20, P3, R18, R6, 0x1 ;  /* 0x000000061214e211 */ /* 0x004fe200078608ff */
[----:B------:R-:W-:Y:S01]  /*1570*/  IMAD R239, R2, UR7, R239 ;  /* 0x0000000702ef7c24 */ /* 0x000fe2000f8e02ef */
[C---:B------:R-:W-:Y:S01]  /*1580*/  @!P5 IADD3 R2, P1, R18.reuse, UR23, RZ ;  /* 0x000000171202dc10 */ /* 0x040fe2000ff3e0ff */
[----:B------:R-:W-:Y:S01]  /*1590*/  UIMAD.WIDE.U32 UR24, UR13, UR8, URZ ;  /* 0x000000080d1872a5 */ /* 0x000fe2000f8e003f */
[----:B------:R-:W-:Y:S01]  /*15a0*/  @!P6 LEA.HI.X R21, R18, R7, R16, 0x1, P3 ;  /* 0x000000071215e211 */ /* 0x000fe200018f0c10 */
[----:B------:R-:W-:Y:S01]  /*15b0*/  IMAD.SHL.U32 R18, R12, 0x40, RZ ;  /* 0x000000400c127824 */ /* 0x000fe200078e00ff */
[----:B------:R-:W-:Y:S01]  /*15c0*/  @!P5 IADD3.X R17, R16, UR10, RZ, P1, !PT ;  /* 0x0000000a1011dc10 */ /* 0x000fe20008ffe4ff */
[----:B------:R-:W2:Y:S01]  /*15d0*/  @!P2 LDC.64 R6, c[0x0][0x220] ;  /* 0x00008800ff06ab82 */ /* 0x000ea20000000a00 */
[----:B-1----:R-:W-:Y:S01]  /*15e0*/  @!P5 LEA R16, P0, R2, R4, 0x1 ;  /* 0x000000040210d211 */ /* 0x002fe200078008ff */
[----:B------:R-:W-:Y:S01]  /*15f0*/  @!P6 LDGSTS.E.BYPASS.LTC128B.128 [R13+0x10000], desc[UR18][R20.64] ;  /* 0x10000000140defae */ /* 0x000fe2000b901d52 */
[----:B---3--:R-:W-:Y:S01]  /*1600*/  IMAD.SHL.U32 R15, R8, 0x8, RZ ;  /* 0x00000008080f7824 */ /* 0x008fe200078e00ff */
[----:B------:R-:W-:Y:S01]  /*1610*/  UIADD3 UR6, UR25, UR6, URZ ;  /* 0x0000000619067290 */ /* 0x000fe2000fffe03f */
[----:B------:R-:W-:Y:S01]  /*1620*/  @!P5 LEA.HI.X R17, R2, R5, R17, 0x1, P0 ;  /* 0x000000050211d211 */ /* 0x000fe200000f0c11 */
[----:B------:R-:W-:Y:S01]  /*1630*/  @!P6 LDGSTS.E.BYPASS.LTC128B.128 [R13+0x12000], desc[UR18][R20.64+0x80] ;  /* 0x12000080140defae */ /* 0x000fe2000b901d52 */
[----:B------:R-:W-:Y:S01]  /*1640*/  IMAD.IADD R239, R243, 0x1, R239 ;  /* 0x00000001f3ef7824 */ /* 0x000fe200078e02ef */
[----:B------:R-:W1:Y:S01]  /*1650*/  @!P4 LDC.64 R4, c[0x0][0x220] ;  /* 0x00008800ff04cb82 */ /* 0x000e620000000a00 */
[----:B------:R-:W-:Y:S01]  /*1660*/  IMAD.SHL.U32 R85, R9, 0x40, RZ ;  /* 0x0000004009557824 */ /* 0x000fe200078e00ff */
[----:B------:R-:W-:Y:S01]  /*1670*/  @!P6 LDGSTS.E.BYPASS.LTC128B.128 [R13+0x14000], desc[UR18][R20.64+0x100] ;  /* 0x14000100140defae */ /* 0x000fe2000b901d52 */
[----:B------:R-:W-:-:S02]  /*1680*/  IMAD R237, R8, 0x200, R237 ;  /* 0x0000020008ed7824 */ /* 0x000fc400078e02ed */
[----:B------:R-:W-:Y:S01]  /*1690*/  IMAD.U32 R19, RZ, RZ, UR25 ;  /* 0x00000019ff137e24 */ /* 0x000fe2000f8e00ff */
[----:B------:R3:W-:Y:S01]  /*16a0*/  @!P6 LDGSTS.E.BYPASS.LTC128B.128 [R13+0x16000], desc[UR18][R20.64+0x180] ;  /* 0x16000180140defae */ /* 0x0007e2000b901d52 */
[----:B------:R-:W-:Y:S02]  /*16b0*/  LOP3.LUT R85, R85, 0xfffffe00, RZ, 0xc0, !PT ;  /* 0xfffffe0055557812 */ /* 0x000fe400078ec0ff */
[----:B----4-:R-:W-:Y:S01]  /*16c0*/  LOP3.LUT R14, R18, 0x1c0, RZ, 0xc0, !PT ;  /* 0x000001c0120e7812 */ /* 0x010fe200078ec0ff */
[----:B------:R-:W-:Y:S01]  /*16d0*/  @!P5 LDGSTS.E.BYPASS.LTC128B.128 [R11+0x11000], desc[UR18][R16.64] ;  /* 0x11000000100bdfae */ /* 0x000fe2000b901d52 */
[----:B------:R-:W-:Y:S01]  /*16e0*/  IMAD.U32 R18, RZ, RZ, UR24 ;  /* 0x00000018ff127e24 */ /* 0x000fe2000f8e00ff */
[----:B------:R-:W-:Y:S02]  /*16f0*/  LEA R237, R237, UR4, 0x1 ;  /* 0x00000004eded7c11 */ /* 0x000fe4000f8e08ff */
[----:B------:R-:W-:Y:S01]  /*1700*/  @!P5 LDGSTS.E.BYPASS.LTC128B.128 [R11+0x13000], desc[UR18][R16.64+0x80] ;  /* 0x13000080100bdfae */ /* 0x000fe2000b901d52 */
[----:B------:R-:W-:-:S02]  /*1710*/  LOP3.LUT R15, R14, 0x8, R15, 0xf8, !PT ;  /* 0x000000080e0f7812 */ /* 0x000fc400078ef80f */
[----:B------:R-:W-:Y:S01]  /*1720*/  SHF.R.U32.HI R2, RZ, 0x3, R14 ;  /* 0x00000003ff027819 */ /* 0x000fe2000001160e */
[----:B------:R-:W-:Y:S01]  /*1730*/  @!P5 LDGSTS.E.BYPASS.LTC128B.128 [R11+0x15000], desc[UR18][R16.64+0x100] ;  /* 0x15000100100bdfae */ /* 0x000fe2000b901d52 */
[----:B------:R-:W-:Y:S02]  /*1740*/  IMAD.U32 R14, RZ, RZ, UR6 ;  /* 0x00000006ff0e7e24 */ /* 0x000fe4000f8e00ff */
[----:B------:R-:W-:Y:S01]  /*1750*/  LOP3.LUT R2, R15, R2, RZ, 0x3c, !PT ;  /* 0x000000020f027212 */ /* 0x000fe200078e3cff */
[----:B------:R4:W-:Y:S01]  /*1760*/  @!P5 LDGSTS.E.BYPASS.LTC128B.128 [R11+0x17000], desc[UR18][R16.64+0x180] ;  /* 0x17000180100bdfae */ /* 0x0009e2000b901d52 */
[----:B------:R-:W-:Y:S02]  /*1770*/  IMAD.U32 R15, RZ, RZ, UR9 ;  /* 0x00000009ff0f7e24 */ /* 0x000fe4000f8e00ff */
[----:B------:R-:W-:Y:S01]  /*1780*/  VIADD R235, R237, 0x10020 ;  /* 0x00010020edeb7836 */ /* 0x000fe20000000000 */
[----:B------:R-:W0:Y:S01]  /*1790*/  LDGDEPBAR ;  /* 0x00000000000079af */ /* 0x000e220000000000 */
[----:B---3--:R-:W-:Y:S01]  /*17a0*/  LEA R13, P0, R18, R242, 0x6 ;  /* 0x000000f2120d7211 */ /* 0x008fe200078030ff */
[----:B------:R-:W-:-:S03]  /*17b0*/  IMAD.U32 R20, RZ, RZ, UR8 ;  /* 0x00000008ff147e24 */ /* 0x000fc6000f8e00ff */
[----:B------:R-:W-:Y:S02]  /*17c0*/  LEA.HI.X R14, R18, R239, R14, 0x6, P0 ;  /* 0x000000ef120e7211 */ /* 0x000fe400000f340e */
[----:B------:R-:W-:Y:S01]  /*17d0*/  LEA.HI R18, R10, R3, RZ, 0x5 ;  /* 0x000000030a127211 */ /* 0x000fe200078f28ff */
[----:B------:R-:W-:Y:S01]  /*17e0*/  IMAD.U32 R10, RZ, RZ, UR8 ;  /* 0x00000008ff0a7e24 */ /* 0x000fe2000f8e00ff */
[----:B------:R-:W-:Y:S01]  /*17f0*/  @!P4 LEA R9, P0, R20, R13, 0x5 ;  /* 0x0000000d1409c211 */ /* 0x000fe200078028ff */
[----:B------:R-:W-:Y:S01]  /*1800*/  IMAD.SHL.U32 R3, R3, 0x2, RZ ;  /* 0x0000000203037824 */ /* 0x000fe200078e00ff */
[----:B------:R-:W-:Y:S02]  /*1810*/  SHF.R.S32.HI R18, RZ, 0x5, R18 ;  /* 0x00000005ff127819 */ /* 0x000fe40000011412 */
[----:B--2---:R-:W-:Y:S02]  /*1820*/  @!P2 LEA R6, P1, R13, R6, 0x1 ;  /* 0x000000060d06a211 */ /* 0x004fe400078208ff */
[----:B------:R-:W-:-:S02]  /*1830*/  @!P4 LEA.HI.X R10, R10, R14, R15, 0x5, P0 ;  /* 0x0000000e0a0ac211 */ /* 0x000fc400000f2c0f */
[----:B------:R-:W-:Y:S01]  /*1840*/  @!P2 LEA.HI.X R7, R13, R7, R14, 0x1, P1 ;  /* 0x000000070d07a211 */ /* 0x000fe200008f0c0e */
[----:B------:R-:W-:-:S04]  /*1850*/  DEPBAR.LE SB0, 0x0 ;  /* 0x000080000000791a */ /* 0x000fc80000000000 */
[----:B------:R-:W-:Y:S01]  /*1860*/  BAR.SYNC.DEFER_BLOCKING 0x0 ;  /* 0x0000000000007b1d */ /* 0x000fe20000010000 */
[----:B----4-:R-:W-:Y:S01]  /*1870*/  IMAD R11, R18, 0x400, R85 ;  /* 0x00000400120b7824 */ /* 0x010fe200078e0255 */
[----:B-1----:R-:W-:-:S03]  /*1880*/  @!P4 LEA R14, P0, R9, R4, 0x1 ;  /* 0x00000004090ec211 */ /* 0x002fc600078008ff */
        /* <DEDUP_REMOVED lines=15> */
[----:B------:R-:W-:-:S03]  /*1980*/  R2P PR, R12, 0x6 ;  /* 0x000000060c007804 */ /* 0x000fc60000000000 */
[----:B------:R-:W-:Y:S02]  /*1990*/  @P4 STS.128 [R240+0x19000], RZ ;  /* 0x019000fff0004388 */ /* 0x000fe40000000c00 */
[----:B------:R-:W-:Y:S02]  /*19a0*/  SEL R5, R5, 0xffffffe0, !P2 ;  /* 0xffffffe005057807 */ /* 0x000fe40005000000 */
[----:B------:R-:W-:Y:S03]  /*19b0*/  @P4 STS.128 [R240+0x1b000], RZ ;  /* 0x01b000fff0004388 */ /* 0x000fe60000000c00 */
[----:B------:R-:W-:Y:S01]  /*19c0*/  IMAD R234, R5, 0x2, R238 ;  /* 0x0000000205ea7824 */ /* 0x000fe200078e02ee */
[----:B------:R-:W-:Y:S04]  /*19d0*/  @P4 STS.128 [R240+0x1d000], RZ ;  /* 0x01d000fff0004388 */ /* 0x000fe80000000c00 */
[----:B------:R-:W-:Y:S04]  /*19e0*/  @P4 STS.128 [R240+0x1f000], RZ ;  /* 0x01f000fff0004388 */ /* 0x000fe80000000c00 */
[----:B------:R-:W-:Y:S01]  /*19f0*/  @!PT LDS RZ, [RZ] ;  /* 0x00000000fffff984 */ /* 0x000fe20000000800 */
[----:B------:R-:W-:Y:S01]  /*1a00*/  @!PT LDS RZ, [RZ] ;  /* 0x00000000fffff984 */ /* 0x000fe20000000800 */
[----:B------:R-:W-:Y:S01]  /*1a10*/  @!PT LDS RZ, [RZ] ;  /* 0x00000000fffff984 */ /* 0x000fe20000000800 */
[----:B------:R-:W-:Y:S04]  /*1a20*/  @!P4 LDGSTS.E.BYPASS.LTC128B.128 [R240+0x19000], desc[UR18][R14.64] ;  /* 0x190000000ef0cfae */ /* 0x000fe8000b901d52 */
[----:B------:R-:W-:Y:S01]  /*1a30*/  @!P4 LDGSTS.E.BYPASS.LTC128B.128 [R240+0x1b000], desc[UR18][R14.64+0x80] ;  /* 0x1b0000800ef0cfae */ /* 0x000fe2000b901d52 */
[----:B-1----:R-:W-:-:S03]  /*1a40*/  IMAD.MOV.U32 R7, RZ, RZ, 0x10 ;  /* 0x00000010ff077424 */ /* 0x002fc600078e00ff */
[----:B------:R-:W-:Y:S04]  /*1a50*/  @!P4 LDGSTS.E.BYPASS.LTC128B.128 [R240+0x1d000], desc[UR18][R14.64+0x100] ;  /* 0x1d0001000ef0cfae */ /* 0x000fe8000b901d52 */
[----:B------:R1:W-:Y:S01]  /*1a60*/  @!P4 LDGSTS.E.BYPASS.LTC128B.128 [R240+0x1f000], desc[UR18][R14.64+0x180] ;  /* 0x1f0001800ef0cfae */ /* 0x0003e2000b901d52 */
[----:B------:R-:W-:Y:S02]  /*1a70*/  SEL R7, R7, 0xfffffff0, !P1 ;  /* 0xfffffff007077807 */ /* 0x000fe40004800000 */
[----:B------:R-:W-:Y:S01]  /*1a80*/  R2P PR, R0, 0x6 ;  /* 0x0000000600007804 */ /* 0x000fe20000000000 */
[----:B------:R-:W-:Y:S01]  /*1a90*/  LDSM.16.M88.4 R28, [R238] ;  /* 0x00000000ee1c783b */ /* 0x000fe20000000200 */
[----:B------:R-:W-:Y:S02]  /*1aa0*/  VIADD R0, R237, 0x10000 ;  /* 0x00010000ed007836 */ /* 0x000fe40000000000 */
[----:B------:R-:W-:Y:S01]  /*1ab0*/  IMAD R236, R7, 0x2, R238 ;  /* 0x0000000207ec7824 */ /* 0x000fe200078e02ee */
[----:B------:R-:W1:Y:S03]  /*1ac0*/  LDSM.16.M88.4 R8, [R237+0x10000] ;  /* 0x01000000ed08783b */ /* 0x000e660000000200 */
[----:B------:R-:W-:Y:S01]  /*1ad0*/  IMAD R233, R5, 0x2, R236 ;  /* 0x0000000205e97824 */ /* 0x000fe200078e02ec */
[----:B------:R-:W2:Y:S04]  /*1ae0*/  LDSM.16.M88.4 R44, [R237+0x10800] ;  /* 0x01080000ed2c783b */ /* 0x000ea80000000200 */
[----:B------:R-:W-:Y:S01]  /*1af0*/  @P1 VIADD R235, R0, 0xffffffe0 ;  /* 0xffffffe000eb1836 */ /* 0x000fe20000000000 */
[----:B------:R-:W3:Y:S01]  /*1b00*/  LDSM.16.M88.4 R36, [R237+0x11000] ;  /* 0x01100000ed24783b */ /* 0x000ee20000000200 */
[----:B------:R-:W-:-:S03]  /*1b10*/  IMAD.MOV.U32 R0, RZ, RZ, 0x40 ;  /* 0x00000040ff007424 */ /* 0x000fc600078e00ff */
[----:B------:R-:W4:Y:S02]  /*1b20*/  LDSM.16.M88.4 R68, [R237+0x11800] ;  /* 0x01180000ed44783b */ /* 0x000f240000000200 */
[----:B------:R-:W-:Y:S02]  /*1b30*/  SEL R0, R0, 0xffffffc0, !P2 ;  /* 0xffffffc000007807 */ /* 0x000fe40005000000 */
[----:B------:R-:W-:Y:S03]  /*1b40*/  LDSM.16.M88.4 R64, [R236] ;  /* 0x00000000ec40783b */ /* 0x000fe60000000200 */
[----:B------:R-:W-:Y:S01]  /*1b50*/  IMAD.IADD R231, R237, 0x1, R0 ;  /* 0x00000001ede77824 */ /* 0x000fe200078e0200 */
[----:B------:R-:W5:Y:S01]  /*1b60*/  LDSM.16.M88.4 R16, [R235] ;  /* 0x00000000eb10783b */ /* 0x000f620000000200 */
[----:B------:R-:W-:Y:S01]  /*1b70*/  IMAD.IADD R224, R0, 0x1, R235 ;  /* 0x0000000100e07824 */ /* 0x000fe200078e02eb */
[----:B------:R-:W-:Y:S01]  /*1b80*/  LOP3.LUT R0, R3, 0x6, RZ, 0xc0, !PT ;  /* 0x0000000603007812 */ /* 0x000fe200078ec0ff */
[----:B------:R-:W-:Y:S01]  /*1b90*/  IMAD.U32 R3, RZ, RZ, UR13 ;  /* 0x0000000dff037e24 */ /* 0x000fe2000f8e00ff */
[----:B------:R-:W5:Y:S03]  /*1ba0*/  LDSM.16.M88.4 R60, [R235+0x800] ;  /* 0x00080000eb3c783b */ /* 0x000f660000000200 */
[----:B------:R-:W-:Y:S01]  /*1bb0*/  IMAD R3, R3, 0x40, R0 ;  /* 0x0000004003037824 */ /* 0x000fe200078e0200 */
[----:B------:R-:W5:Y:S03]  /*1bc0*/  LDSM.16.M88.4 R56, [R235+0x1000] ;  /* 0x00100000eb38783b */ /* 0x000f660000000200 */
[C---:B------:R-:W-:Y:S01]  /*1bd0*/  VIADD R0, R3.reuse, 0x8 ;  /* 0x0000000803007836 */ /* 0x040fe20000000000 */
[----:B------:R-:W5:Y:S01]  /*1be0*/  LDSM.16.M88.4 R52, [R235+0x1800] ;  /* 0x00180000eb34783b */ /* 0x000f620000000200 */
[C---:B------:R-:W-:Y:S01]  /*1bf0*/  VIADD R4, R3.reuse, 0x1 ;  /* 0x0000000103047836 */ /* 0x040fe20000000000 */
[C---:B------:R-:W-:Y:S01]  /*1c00*/  ISETP.GE.AND P1, PT, R3.reuse, UR21, PT ;  /* 0x0000001503007c0c */ /* 0x040fe2000bf26270 */
[C---:B------:R-:W-:Y:S01]  /*1c10*/  VIADD R6, R3.reuse, 0x9 ;  /* 0x0000000903067836 */ /* 0x040fe20000000000 */
[----:B------:R-:W-:Y:S01]  /*1c20*/  LDSM.16.M88.4 R24, [R234] ;  /* 0x00000000ea18783b */ /* 0x000fe20000000200 */
[----:B------:R-:W-:Y:S01]  /*1c30*/  ISETP.GE.AND P6, PT, R0, UR21, PT ;  /* 0x0000001500007c0c */ /* 0x000fe2000bfc6270 */
[C---:B------:R-:W-:Y:S01]  /*1c40*/  VIADD R0, R3.reuse, 0x11 ;  /* 0x0000001103007836 */ /* 0x040fe20000000000 */
[C---:B-1----:R-:W-:Y:S01]  /*1c50*/  HMMA.16816.F32 R12, R28.reuse, R8, RZ ;  /* 0x000000081c0c723c */ /* 0x042fe200000018ff */
[----:B------:R-:W1:Y:S01]  /*1c60*/  LDSM.16.M88.4 R20, [R231+0x10000] ;  /* 0x01000000e714783b */ /* 0x000e620000000200 */
[----:B------:R-:W-:Y:S01]  /*1c70*/  ISETP.GE.AND P0, PT, R4, UR21, PT ;  /* 0x0000001504007c0c */ /* 0x000fe2000bf06270 */
[C---:B------:R-:W-:Y:S01]  /*1c80*/  VIADD R4, R3.reuse, 0x10 ;  /* 0x0000001003047836 */ /* 0x040fe20000000000 */
[----:B------:R-:W-:Y:S01]  /*1c90*/  ISETP.GE.AND P3, PT, R0, UR21, PT ;  /* 0x0000001500007c0c */ /* 0x000fe2000bf66270 */
[----:B------:R-:W-:Y:S01]  /*1ca0*/  LDSM.16.M88.4 R80, [R231+0x11000] ;  /* 0x01100000e750783b */ /* 0x000fe20000000200 */
[C---:B------:R-:W-:Y:S01]  /*1cb0*/  HMMA.16816.F32 R8, R28.reuse, R10, RZ ;  /* 0x0000000a1c08723c */ /* 0x040fe200000018ff */
[C---:B------:R-:W-:Y:S01]  /*1cc0*/  VIADD R0, R3.reuse, 0x18 ;  /* 0x0000001803007836 */ /* 0x040fe20000000000 */
[----:B------:R-:W-:Y:S01]  /*1cd0*/  ISETP.GE.AND P5, PT, R6, UR21, PT ;  /* 0x0000001506007c0c */ /* 0x000fe2000bfa6270 */
[----:B------:R-:W-:Y:S01]  /*1ce0*/  LDSM.16.M88.4 R76, [R231+0x11800] ;  /* 0x01180000e74c783b */ /* 0x000fe20000000200 */
[C---:B------:R-:W-:Y:S01]  /*1cf0*/  VIADD R6, R3.reuse, 0x19 ;  /* 0x0000001903067836 */ /* 0x040fe20000000000 */
[----:B------:R-:W-:Y:S01]  /*1d00*/  ISETP.GE.AND P4, PT, R4, UR21, PT ;  /* 0x0000001504007c0c */ /* 0x000fe2000bf86270 */
[----:B--2---:R-:W-:Y:S01]  /*1d10*/  HMMA.16816.F32 R48, R28, R44, RZ ;  /* 0x0000002c1c30723c */ /* 0x004fe200000018ff */
[----:B------:R-:W-:Y:S01]  /*1d20*/  LDSM.16.M88.4 R72, [R233] ;  /* 0x00000000e948783b */ /* 0x000fe20000000200 */
[----:B------:R-:W-:Y:S01]  /*1d30*/  ISETP.GE.AND P2, PT, R0, UR21, PT ;  /* 0x0000001500007c0c */ /* 0x000fe2000bf46270 */
[----:B------:R-:W-:-:S02]  /*1d40*/  VIADD R0, R3, 0x21 ;  /* 0x0000002103007836 */ /* 0x000fc40000000000 */
[----:B------:R-:W0:Y:S01]  /*1d50*/  LDGDEPBAR ;  /* 0x00000000000079af */ /* 0x000e220000000000 */
[C---:B---3--:R-:W-:Y:S06]  /*1d60*/  HMMA.16816.F32 R40, R28.reuse, R36, RZ ;  /* 0x000000241c28723c */ /* 0x048fec00000018ff */
[C---:B------:R-:W-:Y:S06]  /*1d70*/  HMMA.16816.F32 R44, R28.reuse, R46, RZ ;  /* 0x0000002e1c2c723c */ /* 0x040fec00000018ff */
[C---:B------:R-:W-:Y:S06]  /*1d80*/  HMMA.16816.F32 R36, R28.reuse, R38, RZ ;  /* 0x000000261c24723c */ /* 0x040fec00000018ff */
[C---:B----4-:R-:W-:Y:S06]  /*1d90*/  HMMA.16816.F32 R32, R28.reuse, R68, RZ ;  /* 0x000000441c20723c */ /* 0x050fec00000018ff */
[----:B------:R-:W-:Y:S01]  /*1da0*/  HMMA.16816.F32 R28, R28, R70, RZ ;  /* 0x000000461c1c723c */ /* 0x000fe200000018ff */
[----:B------:R-:W-:Y:S05]  /*1db0*/  LDSM.16.M88.4 R68, [R224] ;  /* 0x00000000e044783b */ /* 0x000fea0000000200 */
[C---:B-----5:R-:W-:Y:S06]  /*1dc0*/  HMMA.16816.F32 R12, R64.reuse, R16, R12 ;  /* 0x00000010400c723c */ /* 0x060fec000000180c */
[C---:B------:R-:W-:Y:S01]  /*1dd0*/  HMMA.16816.F32 R8, R64.reuse, R18, R8 ;  /* 0x000000124008723c */ /* 0x040fe20000001808 */
[----:B------:R-:W2:Y:S05]  /*1de0*/  LDSM.16.M88.4 R16, [R231+0x10800] ;  /* 0x01080000e710783b */ /* 0x000eaa0000000200 */
        /* <DEDUP_REMOVED lines=9> */
[C---:B-1----:R-:W-:Y:S06]  /*1e80*/  HMMA.16816.F32 R12, R24.reuse, R20, R12 ;  /* 0x00000014180c723c */ /* 0x042fec000000180c */
[C---:B------:R-:W-:Y:S01]  /*1e90*/  HMMA.16816.F32 R56, R24.reuse, R22, R8 ;  /* 0x000000161838723c */ /* 0x040fe20000001808 */
[----:B------:R-:W-:Y:S04]  /*1ea0*/  LDSM.16.M88.4 R20, [R238+0x4000] ;  /* 0x00400000ee14783b */ /* 0x000fe80000000200 */
[----:B------:R-:W1:Y:S01]  /*1eb0*/  LDSM.16.M88.4 R8, [R237+0x12000] ;  /* 0x01200000ed08783b */ /* 0x000e620000000200 */
[C---:B--2---:R-:W-:Y:S06]  /*1ec0*/  HMMA.16816.F32 R48, R24.reuse, R16, R48 ;  /* 0x000000101830723c */ /* 0x044fec0000001830 */
[C---:B------:R-:W-:Y:S01]  /*1ed0*/  HMMA.16816.F32 R44, R24.reuse, R18, R44 ;  /* 0x00000012182c723c */ /* 0x040fe2000000182c */
[----:B------:R-:W2:Y:S05]  /*1ee0*/  LDSM.16.M88.4 R16, [R237+0x12800] ;  /* 0x01280000ed10783b */ /* 0x000eaa0000000200 */
        /* <DEDUP_REMOVED lines=20> */
[C---:B-1----:R-:W-:Y:S06]  /*2030*/  HMMA.16816.F32 R12, R20.reuse, R8, R12 ;  /* 0x00000008140c723c */ /* 0x042fec000000180c */
[C---:B------:R-:W-:Y:S01]  /*2040*/  HMMA.16816.F32 R68, R20.reuse, R10, R68 ;  /* 0x0000000a1444723c */ /* 0x040fe20000001844 */
[----:B------:R-:W1:Y:S05]  /*2050*/  LDSM.16.M88.4 R8, [R231+0x12000] ;  /* 0x01200000e708783b */ /* 0x000e6a0000000200 */
[C---:B--2---:R-:W-:Y:S06]  /*2060*/  HMMA.16816.F32 R48, R20.reuse, R16, R48 ;  /* 0x000000101430723c */ /* 0x044fec0000001830 */
[C---:B------:R-:W-:Y:S01]  /*2070*/  HMMA.16816.F32 R44, R20.reuse, R18, R44 ;  /* 0x00000012142c723c */ /* 0x040fe2000000182c */
[----:B------:R-:W2:Y:S05]  /*2080*/  LDSM.16.M88.4 R16, [R231+0x12800] ;  /* 0x01280000e710783b */ /* 0x000eaa0000000200 */
        /* <DEDUP_REMOVED lines=117> */
[----:B-1----:R-:W-:Y:S06]  /*27e0*/  HMMA.16816.F32 R12, R64, R8, R12 ;  /* 0x00000008400c723c */ /* 0x002fec000000180c */
[----:B------:R-:W-:Y:S06]  /*27f0*/  HMMA.16816.F32 R44, R52, R58, R44 ;  /* 0x0000003a342c723c */ /* 0x000fec000000182c */
[----:B------:R-:W-:Y:S01]  /*2800*/  HMMA.16816.F32 R76, R64, R10, R76 ;  /* 0x0000000a404c723c */ /* 0x000fe2000000184c */
[----:B------:R-:W-:Y:S05]  /*2810*/  LDSM.16.M88.4 R8, [R224+0x7000] ;  /* 0x00700000e008783b */ /* 0x000fea0000000200 */
[C---:B------:R-:W-:Y:S06]  /*2820*/  HMMA.16816.F32 R32, R52.reuse, R72, R32 ;  /* 0x000000483420723c */ /* 0x040fec0000001820 */
[----:B------:R-:W-:Y:S01]  /*2830*/  HMMA.16816.F32 R60, R52, R74, R60 ;  /* 0x0000004a343c723c */ /* 0x000fe2000000183c */
[----:B------:R-:W1:Y:S05]  /*2840*/  LDSM.16.M88.4 R52, [R231+0x17800] ;  /* 0x01780000e734783b */ /* 0x000e6a0000000200 */
[----:B--2---:R-:W-:Y:S06]  /*2850*/  HMMA.16816.F32 R48, R64, R16, R48 ;  /* 0x000000104030723c */ /* 0x004fec0000001830 */
[----:B----4-:R-:W-:Y:S06]  /*2860*/  HMMA.16816.F32 R12, R68, R20, R12 ;  /* 0x00000014440c723c */ /* 0x010fec000000180c */
[----:B------:R-:W-:Y:S01]  /*2870*/  HMMA.16816.F32 R44, R64, R18, R44 ;  /* 0x00000012402c723c */ /* 0x000fe2000000182c */
[----:B------:R-:W2:Y:S01]  /*2880*/  LDSM.16.M88.4 R16, [R224+0x7800] ;  /* 0x00780000e010783b */ /* 0x000ea20000000200 */
[----:B------:R-:W-:-:S04]  /*2890*/  DEPBAR.LE SB0, 0x0 ;  /* 0x000080000000791a */ /* 0x000fc80000000000 */
[----:B------:R-:W-:Y:S06]  /*28a0*/  HMMA.16816.F32 R76, R68, R22, R76 ;  /* 0x00000016444c723c */ /* 0x000fec000000184c */
[----:B------:R-:W-:Y:S06]  /*28b0*/  HMMA.16816.F32 R40, R64, R28, R40 ;  /* 0x0000001c4028723c */ /* 0x000fec0000001828 */
[----:B---3--:R-:W-:Y:S01]  /*28c0*/  HMMA.16816.F32 R48, R68, R24, R48 ;  /* 0x000000184430723c */ /* 0x008fe20000001830 */
[----:B------:R-:W-:Y:S01]  /*28d0*/  FSEL R21, R12, -INF , !P1 ;  /* 0xff8000000c157808 */ /* 0x000fe20004800000 */
[----:B------:R-:W-:Y:S01]  /*28e0*/  VIADD R12, R3, 0x20 ;  /* 0x00000020030c7836 */ /* 0x000fe20000000000 */
[----:B------:R-:W-:-:S02]  /*28f0*/  FSEL R4, R14, -INF , !P1 ;  /* 0xff8000000e047808 */ /* 0x000fc40004800000 */
[----:B------:R-:W-:Y:S01]  /*2900*/  ISETP.GE.AND P1, PT, R6, UR21, PT ;  /* 0x0000001506007c0c */ /* 0x000fe2000bf26270 */
[C---:B------:R-:W-:Y:S01]  /*2910*/  HMMA.16816.F32 R36, R64.reuse, R30, R36 ;  /* 0x0000001e4024723c */ /* 0x040fe20000001824 */
[----:B------:R-:W-:Y:S02]  /*2920*/  FSEL R6, R15, -INF , !P0 ;  /* 0xff8000000f067808 */ /* 0x000fe40004000000 */
[----:B------:R-:W-:Y:S02]  /*2930*/  FSEL R23, R13, -INF , !P0 ;  /* 0xff8000000d177808 */ /* 0x000fe40004000000 */
[----:B------:R-:W-:Y:S01]  /*2940*/  ISETP.GE.AND P0, PT, R12, UR21, PT ;  /* 0x000000150c007c0c */ /* 0x000fe2000bf06270 */
[----:B-1----:R-:W-:Y:S01]  /*2950*/  HMMA.16816.F32 R32, R64, R52, R32 ;  /* 0x000000344020723c */ /* 0x002fe20000001820 */
[----:B------:R-:W-:Y:S01]  /*2960*/  FSEL R78, R78, -INF , !P6 ;  /* 0xff8000004e4e7808 */ /* 0x000fe20007000000 */
[----:B------:R-:W-:Y:S01]  /*2970*/  VIADD R12, R3, 0x28 ;  /* 0x00000028030c7836 */ /* 0x000fe20000000000 */
[----:B------:R-:W-:-:S02]  /*2980*/  FSEL R25, R76, -INF , !P6 ;  /* 0xff8000004c197808 */ /* 0x000fc40007000000 */
[----:B------:R-:W-:Y:S01]  /*2990*/  ISETP.GE.AND P6, PT, R0, UR21, PT ;  /* 0x0000001500007c0c */ /* 0x000fe2000bfc6270 */
[C---:B------:R-:W-:Y:S01]  /*29a0*/  HMMA.16816.F32 R44, R68.reuse, R26, R44 ;  /* 0x0000001a442c723c */ /* 0x040fe2000000182c */
[----:B------:R-:W-:Y:S01]  /*29b0*/  VIADD R0, R3, 0x29 ;  /* 0x0000002903007836 */ /* 0x000fe20000000000 */
[----:B------:R-:W-:Y:S02]  /*29c0*/  FSEL R20, R79, -INF , !P5 ;  /* 0xff8000004f147808 */ /* 0x000fe40006800000 */
[----:B------:R-:W-:Y:S02]  /*29d0*/  FSEL R77, R77, -INF , !P5 ;  /* 0xff8000004d4d7808 */ /* 0x000fe40006800000 */
[----:B------:R-:W-:Y:S01]  /*29e0*/  ISETP.GE.AND P5, PT, R12, UR21, PT ;  /* 0x000000150c007c0c */ /* 0x000fe2000bfa6270 */
[----:B------:R-:W-:Y:S01]  /*29f0*/  HMMA.16816.F32 R40, R68, R8, R40 ;  /* 0x000000084428723c */ /* 0x000fe20000001828 */
[----:B------:R-:W-:Y:S02]  /*2a00*/  FSEL R12, R50, -INF , !P4 ;  /* 0xff800000320c7808 */ /* 0x000fe40006000000 */
[----:B------:R-:W-:-:S02]  /*2a10*/  FSEL R15, R48, -INF , !P4 ;  /* 0xff800000300f7808 */ /* 0x000fc40006000000 */
[----:B------:R-:W-:Y:S01]  /*2a20*/  ISETP.GE.AND P4, PT, R0, UR21, PT ;  /* 0x0000001500007c0c */ /* 0x000fe2000bf86270 */
[----:B------:R-:W-:Y:S01]  /*2a30*/  HMMA.16816.F32 R60, R64, R54, R60 ;  /* 0x00000036403c723c */ /* 0x000fe2000000183c */
[----:B------:R-:W-:Y:S01]  /*2a40*/  VIADD R8, R3, 0x30 ;  /* 0x0000003003087836 */ /* 0x000fe20000000000 */
[----:B------:R-:W-:Y:S01]  /*2a50*/  FMNMX.FTZ R0, R21, R23, !PT ;  /* 0x0000001715007209 */ /* 0x000fe20007810000 */
[----:B------:R-:W-:Y:S01]  /*2a60*/  VIADD R9, R3, 0x31 ;  /* 0x0000003103097836 */ /* 0x000fe20000000000 */
[----:B------:R-:W-:Y:S02]  /*2a70*/  FSEL R14, R51, -INF , !P3 ;  /* 0xff800000330e7808 */ /* 0x000fe40005800000 */
[----:B------:R-:W-:Y:S01]  /*2a80*/  FSEL R13, R49, -INF , !P3 ;  /* 0xff800000310d7808 */ /* 0x000fe20005800000 */
[----:B------:R-:W-:Y:S01]  /*2a90*/  HMMA.16816.F32 R36, R68, R10, R36 ;  /* 0x0000000a4424723c */ /* 0x000fe20000001824 */
[----:B------:R-:W-:Y:S02]  /*2aa0*/  ISETP.GE.AND P3, PT, R8, UR21, PT ;  /* 0x0000001508007c0c */ /* 0x000fe4000bf66270 */
[----:B------:R-:W-:-:S02]  /*2ab0*/  FMNMX.FTZ R8, R25, R0, !PT ;  /* 0x0000000019087209 */ /* 0x000fc40007810000 */
[----:B------:R-:W-:Y:S01]  /*2ac0*/  FSEL R0, R46, -INF , !P2 ;  /* 0xff8000002e007808 */ /* 0x000fe20005000000 */
[----:B--2---:R-:W-:Y:S01]  /*2ad0*/  HMMA.16816.F32 R32, R68, R16, R32 ;  /* 0x000000104420723c */ /* 0x004fe20000001820 */
[----:B------:R-:W-:Y:S01]  /*2ae0*/  FMNMX.FTZ R8, R77, R8, !PT ;  /* 0x000000084d087209 */ /* 0x000fe20007810000 */
[----:B------:R-:W-:Y:S01]  /*2af0*/  VIADD R10, R3, 0x38 ;  /* 0x00000038030a7836 */ /* 0x000fe20000000000 */
[----:B------:R-:W-:Y:S02]  /*2b00*/  FSEL R11, R44, -INF , !P2 ;  /* 0xff8000002c0b7808 */ /* 0x000fe40005000000 */
[----:B------:R-:W-:Y:S02]  /*2b10*/  ISETP.GE.AND P2, PT, R9, UR21, PT ;  /* 0x0000001509007c0c */ /* 0x000fe4000bf46270 */
[----:B------:R-:W-:Y:S02]  /*2b20*/  FMNMX.FTZ R16, R15, R8, !PT ;  /* 0x000000080f107209 */ /* 0x000fe40007810000 */
[----:B------:R-:W-:-:S02]  /*2b30*/  FSEL R8, R47, -INF , !P1 ;  /* 0xff8000002f087808 */ /* 0x000fc40004800000 */
[----:B------:R-:W-:Y:S01]  /*2b40*/  FSEL R9, R45, -INF , !P1 ;  /* 0xff8000002d097808 */ /* 0x000fe20004800000 */
[----:B------:R-:W-:Y:S01]  /*2b50*/  HMMA.16816.F32 R60, R68, R18, R60 ;  /* 0x00000012443c723c */ /* 0x000fe2000000183c */
[----:B------:R-:W-:Y:S02]  /*2b60*/  ISETP.GE.AND P1, PT, R10, UR21, PT ;  /* 0x000000150a007c0c */ /* 0x000fe4000bf26270 */
[----:B------:R-:W-:Y:S01]  /*2b70*/  FMNMX.FTZ R10, R13, R16, !PT ;  /* 0x000000100d0a7209 */ /* 0x000fe20007810000 */
[----:B------:R-:W-:Y:S01]  /*2b80*/  VIADD R16, R3, 0x39 ;  /* 0x0000003903107836 */ /* 0x000fe20000000000 */
[----:B------:R-:W-:Y:S02]  /*2b90*/  FMNMX.FTZ R3, R4, R6, !PT ;  /* 0x0000000604037209 */ /* 0x000fe40007810000 */
[----:B------:R-:W-:Y:S02]  /*2ba0*/  FMNMX.FTZ R10, R11, R10, !PT ;  /* 0x0000000a0b0a7209 */ /* 0x000fe40007810000 */
[----:B------:R-:W-:-:S02]  /*2bb0*/  FMNMX.FTZ R3, R78, R3, !PT ;  /* 0x000000034e037209 */ /* 0x000fc40007810000 */
[----:B------:R-:W-:Y:S02]  /*2bc0*/  FSEL R203, R40, -INF , !P0 ;  /* 0xff80000028cb7808 */ /* 0x000fe40004000000 */
[----:B------:R-:W-:Y:S02]  /*2bd0*/  FMNMX.FTZ R10, R9, R10, !PT ;  /* 0x0000000a090a7209 */ /* 0x000fe40007810000 */
[----:B------:R-:W-:Y:S02]  /*2be0*/  FMNMX.FTZ R3, R20, R3, !PT ;  /* 0x0000000314037209 */ /* 0x000fe40007810000 */
[----:B------:R-:W-:Y:S02]  /*2bf0*/  FSEL R197, R41, -INF , !P6 ;  /* 0xff80000029c57808 */ /* 0x000fe40007000000 */
        /* <DEDUP_REMOVED lines=10> */
[----:B------:R-:W-:Y:S02]  /*2ca0*/  FSEL R212, R39, -INF , !P4 ;  /* 0xff80000027d47808 */ /* 0x000fe40006000000 */
[----:B------:R-:W-:Y:S02]  /*2cb0*/  PLOP3.LUT P4, PT, PT, PT, UP0, 0x80, 0x0 ;  /* 0x000000000000781c */ /* 0x000fe40003f8f008 */
[----:B------:R-:W-:Y:S02]  /*2cc0*/  FSEL R198, R42, -INF , !P0 ;  /* 0xff8000002ac67808 */ /* 0x000fe40004000000 */
[----:B------:R-:W-:-:S02]  /*2cd0*/  FMNMX.FTZ R3, R8, R3, !PT ;  /* 0x0000000308037209 */ /* 0x000fc40007810000 */
[----:B------:R-:W-:Y:S02]  /*2ce0*/  FSEL R211, R33, -INF , !P2 ;  /* 0xff80000021d37808 */ /* 0x000fe40005000000 */
[----:B------:R-:W-:Y:S02]  /*2cf0*/  FMNMX.FTZ R10, R213, R10, !PT ;  /* 0x0000000ad50a7209 */ /* 0x000fe40007810000 */
[----:B------:R-:W-:Y:S02]  /*2d00*/  FSEL R214, R43, -INF , !P6 ;  /* 0xff8000002bd67808 */ /* 0x000fe40007000000 */
[----:B------:R-:W-:Y:S01]  /*2d10*/  FMNMX.FTZ R3, R198, R3, !PT ;  /* 0x00000003c6037209 */ /* 0x000fe20007810000 */
[----:B------:R-:W-:Y:S01]  /*2d20*/  BAR.SYNC.DEFER_BLOCKING 0x0 ;  /* 0x0000000000007b1d */ /* 0x000fe20000010000 */
[----:B------:R-:W-:Y:S02]  /*2d30*/  ISETP.GE.AND P0, PT, R16, UR21, PT ;  /* 0x0000001510007c0c */ /* 0x000fe4000bf06270 */
[----:B------:R-:W-:-:S02]  /*2d40*/  FSEL R209, R60, -INF , !P1 ;  /* 0xff8000003cd17808 */ /* 0x000fc40004800000 */
[----:B------:R-:W-:Y:S02]  /*2d50*/  FMNMX.FTZ R10, R211, R10, !PT ;  /* 0x0000000ad30a7209 */ /* 0x000fe40007810000 */
[----:B------:R-:W-:Y:S02]  /*2d60*/  FSEL R200, R38, -INF , !P5 ;  /* 0xff80000026c87808 */ /* 0x000fe40006800000 */
[----:B------:R-:W-:Y:S02]  /*2d70*/  FMNMX.FTZ R3, R214, R3, !PT ;  /* 0x00000003d6037209 */ /* 0x000fe40007810000 */
[----:B------:R-:W-:Y:S02]  /*2d80*/  FSEL R207, R61, -INF , !P0 ;  /* 0xff8000003dcf7808 */ /* 0x000fe40004000000 */
[----:B------:R-:W-:Y:S02]  /*2d90*/  FMNMX.FTZ R10, R209, R10, !PT ;  /* 0x0000000ad10a7209 */ /* 0x000fe40007810000 */
[----:B------:R-:W-:-:S02]  /*2da0*/  FMNMX.FTZ R17, R200, R3, !PT ;  /* 0x00000003c8117209 */ /* 0x000fc40007810000 */
[----:B------:R-:W-:Y:S01]  /*2db0*/  FMNMX.FTZ R3, R207, R10, !PT ;  /* 0x0000000acf037209 */ /* 0x000fe20007810000 */
[----:B------:R-:W-:Y:S06]  /*2dc0*/  @!P4 BRA `(.L_x_329) ;  /* 0x000000000068c947 */ /* 0x000fec0003800000 */
[----:B------:R-:W-:Y:S01]  /*2dd0*/  ULEA.HI.SX32 UR7, UR12, 0xfffffffe, 0x1a ;  /* 0xfffffffe0c077891 */ /* 0x000fe2000f8fd23f */
[----:B------:R-:W-:-:S03]  /*2de0*/  IMAD.U32 R10, RZ, RZ, UR10 ;  /* 0x0000000aff0a7e24 */ /* 0x000fc6000f8e00ff */
[----:B------:R-:W-:Y:S02]  /*2df0*/  USHF.R.S32.HI UR6, URZ, 0x1f, UR7 ;  /* 0x0000001f3f067899 */ /* 0x000fe40008011407 */
[----:B------:R-:W-:Y:S01]  /*2e00*/  UIMAD UR11, UR14, UR7, URZ ;  /* 0x000000070e0b72a4 */ /* 0x000fe2000f8e023f */
[----:B------:R-:W-:-:S03]  /*2e10*/  IMAD.U32 R19, RZ, RZ, UR7 ;  /* 0x00000007ff137e24 */ /* 0x000fc6000f8e00ff */
[----:B------:R-:W-:Y:S01]  /*2e20*/  UIMAD UR11, UR6, UR20, UR11 ;  /* 0x00000014060b72a4 */ /* 0x000fe2000f8e020b */
[----:B------:R-:W-:Y:S02]  /*2e30*/  IMAD.WIDE.U32 R18, R19, UR20, R246 ;  /* 0x0000001413127c25 */ /* 0x000fe4000f8e00f6 */
[----:B------:R-:W-:-:S03]  /*2e40*/  ULDC.64 UR6, c[0x0][0x218] ;  /* 0x0000860000067ab9 */ /* 0x000fc60000000a00 */
[----:B------:R-:W-:Y:S01]  /*2e50*/  VIADD R16, R19, UR11 ;  /* 0x0000000b13107c36 */ /* 0x000fe20008000000 */
[C---:B------:R-:W-:Y:S02]  /*2e60*/  LEA R26, P5, R18.reuse, UR6, 0x1 ;  /* 0x00000006121a7c11 */ /* 0x040fe4000f8a08ff */
[----:B------:R-:W-:Y:S02]  /*2e70*/  MOV R19, UR23 ;  /* 0x0000001700137c02 */ /* 0x000fe40008000f00 */
[----:B------:R-:W-:Y:S02]  /*2e80*/  LEA.HI.X R27, R18, UR7, R16, 0x1, P5 ;  /* 0x00000007121b7c11 */ /* 0x000fe4000a8f0c10 */
[----:B------:R-:W-:-:S03]  /*2e90*/  LEA R18, P5, R19, R26, 0x1 ;  /* 0x0000001a13127211 */ /* 0x000fc600078a08ff */
[----:B------:R-:W-:Y:S01]  /*2ea0*/  @!PT LDS RZ, [RZ] ;  /* 0x00000000fffff984 */ /* 0x000fe20000000800 */
[----:B------:R-:W-:Y:S01]  /*2eb0*/  @!PT LDS RZ, [RZ] ;  /* 0x00000000fffff984 */ /* 0x000fe20000000800 */
[----:B------:R-:W-:Y:S01]  /*2ec0*/  @!PT LDS RZ, [RZ] ;  /* 0x00000000fffff984 */ /* 0x000fe20000000800 */
[----:B------:R1:W-:Y:S01]  /*2ed0*/  LDGSTS.E.BYPASS.LTC128B.128 [R240+0x10000], desc[UR18][R26.64] ;  /* 0x100000001af07fae */ /* 0x0003e2000b901d52 */
[----:B------:R-:W-:-:S03]  /*2ee0*/  LEA.HI.X R19, R19, R27, R10, 0x1, P5 ;  /* 0x0000001b13137211 */ /* 0x000fc600028f0c0a */
        /* <DEDUP_REMOVED lines=8> */
.L_x_329:
        /* <DEDUP_REMOVED lines=348> */
[----:B------:R-:W-:Y:S01]  /*4530*/  MOV R0, R3 ;  /* 0x0000000300007202 */ /* 0x000fe20000000f00 */
[----:B------:R-:W-:Y:S01]  /*4540*/  USHF.L.U64.HI UR21, UR8, 0x6, UR9 ;  /* 0x0000000608157899 */ /* 0x000fe20008010209 */
[----:B------:R-:W-:Y:S01]  /*4550*/  MOV R165, R164 ;  /* 0x000000a400a57202 */ /* 0x000fe20000000f00 */
[----:B------:R-:W-:Y:S02]  /*4560*/  USHF.L.U32 UR22, UR8, 0x6, URZ ;  /* 0x0000000608167899 */ /* 0x000fe4000800063f */
[----:B------:R-:W-:Y:S01]  /*4570*/  ULEA.HI.SX32 UR25, UR12, 0xfffffffe, 0x1a ;  /* 0xfffffffe0c197891 */ /* 0x000fe2000f8fd23f */
[----:B------:R-:W-:Y:S02]  /*4580*/  ULDC UR4, c[0x0][0x2ec] ;  /* 0x0000bb0000047ab9 */ /* 0x000fe40000000800 */
[----:B------:R-:W-:Y:S01]  /*4590*/  ULDC.64 UR12, c[0x0][0x250] ;  /* 0x00009400000c7ab9 */ /* 0x000fe20000000a00 */
[----:B------:R-:W-:Y:S01]  /*45a0*/  ULDC.64 UR6, c[0x0][0x218] ;  /* 0x0000860000067ab9 */ /* 0x000fe20000000a00 */
[----:B------:R-:W-:Y:S01]  /*45b0*/  ULDC.64 UR8, c[0x0][0x248] ;  /* 0x0000920000087ab9 */ /* 0x000fe20000000a00 */
[----:B------:R-:W-:Y:S01]  /*45c0*/  ULDC.64 UR10, c[0x0][0x220] ;  /* 0x00008800000a7ab9 */ /* 0x000fe20000000a00 */
[----:B------:R-:W-:Y:S05]  /*45d0*/  BRA `(.L_x_331) ;  /* 0x0000000000707947 */ /* 0x000fea0003800000 */
.L_x_333:
        /* <DEDUP_REMOVED lines=13> */
[----:B------:R-:W-:Y:S04]  /*46b0*/  LEA.HI.X R167, R164, UR7, R3, 0x1, P2 ;  /* 0x00000007a4a77c11 */ /* 0x000fe800090f0c03 */
[----:B------:R-:W-:Y:S01]  /*46c0*/  IADD3.X R169, R167, UR14, RZ, P1, !PT ;  /* 0x0000000ea7a97c10 */ /* 0x000fe20008ffe4ff */
[----:B------:R-:W-:Y:S01]  /*46d0*/  @!PT LDS RZ, [RZ] ;  /* 0x00000000fffff984 */ /* 0x000fe20000000800 */
[----:B------:R-:W-:Y:S01]  /*46e0*/  @!PT LDS RZ, [RZ] ;  /* 0x00000000fffff984 */ /* 0x000fe20000000800 */
[----:B------:R-:W-:Y:S01]  /*46f0*/  @!PT LDS RZ, [RZ] ;  /* 0x00000000fffff984 */ /* 0x000fe20000000800 */
        /* <DEDUP_REMOVED lines=10> */
.L_x_331:
        /* <DEDUP_REMOVED lines=14> */
[----:B------:R-:W-:Y:S04]  /*4880*/  LEA.HI.X R167, R3, UR11, R2, 0x1, P1 ;  /* 0x0000000b03a77c11 */ /* 0x000fe800088f0c02 */
[----:B------:R-:W-:Y:S01]  /*4890*/  IADD3.X R251, R167, UR21, RZ, P0, !PT ;  /* 0x00000015a7fb7c10 */ /* 0x000fe200087fe4ff */
[----:B------:R-:W-:Y:S01]  /*48a0*/  @!PT LDS RZ, [RZ] ;  /* 0x00000000fffff984 */ /* 0x000fe20000000800 */
[----:B------:R-:W-:Y:S01]  /*48b0*/  @!PT LDS RZ, [RZ] ;  /* 0x00000000fffff984 */ /* 0x000fe20000000800 */
[----:B------:R-:W-:Y:S01]  /*48c0*/  @!PT LDS RZ, [RZ] ;  /* 0x00000000fffff984 */ /* 0x000fe20000000800 */
[----:B------:R-:W-:Y:S01]  /*48d0*/  LDGSTS.E.BYPASS.LTC128B.128 [R240+0x18000], desc[UR18][R166.64] ;  /* 0x18000000a6f07fae */ /* 0x000fe2000b901d52 */
[----:B------:R-:W-:Y:S03]  /*48e0*/  ISETP.LT.AND P0, PT, RZ, UR25, PT ;  /* 0x00000019ff007c0c */ /* 0x000fe6000bf01270 */
[----:B------:R-:W-:Y:S04]  /*48f0*/  LDGSTS.E.BYPASS.LTC128B.128 [R240+0x1a000], desc[UR18][R166.64+0x80] ;  /* 0x1a000080a6f07fae */ /* 0x000fe8000b901d52 */
[----:B------:R-:W-:Y:S04]  /*4900*/  LDGSTS.E.BYPASS.LTC128B.128 [R240+0x1c000], desc[UR18][R166.64+0x100] ;  /* 0x1c000100a6f07fae */ /* 0x000fe8000b901d52 */
[----:B------:R1:W-:Y:S04]  /*4910*/  LDGSTS.E.BYPASS.LTC128B.128 [R240+0x1e000], desc[UR18][R166.64+0x180] ;  /* 0x1e000180a6f07fae */ /* 0x0003e8000b901d52 */
[----:B------:R2:W-:Y:S04]  /*4920*/  LDGSTS.E.BYPASS.LTC128B.128 [R240+0x19000], desc[UR18][R250.64] ;  /* 0x19000000faf07fae */ /* 0x0005e8000b901d52 */
[----:B------:R2:W-:Y:S04]  /*4930*/  LDGSTS.E.BYPASS.LTC128B.128 [R240+0x1b000], desc[UR18][R250.64+0x80] ;  /* 0x1b000080faf07fae */ /* 0x0005e8000b901d52 */
[----:B------:R2:W-:Y:S04]  /*4940*/  LDGSTS.E.BYPASS.LTC128B.128 [R240+0x1d000], desc[UR18][R250.64+0x100] ;  /* 0x1d000100faf07fae */ /* 0x0005e8000b901d52 */
[----:B------:R2:W-:Y:S04]  /*4950*/  LDGSTS.E.BYPASS.LTC128B.128 [R240+0x1f000], desc[UR18][R250.64+0x180] ;  /* 0x1f000180faf07fae */ /* 0x0005e8000b901d52 */
[----:B------:R-:W-:Y:S04]  /*4960*/  LDSM.16.M88.4 R168, [R238] ;  /* 0x00000000eea8783b */ /* 0x000fe80000000200 */
[----:B------:R-:W3:Y:S04]  /*4970*/  LDSM.16.M88.4 R172, [R237+0x10000] ;  /* 0x01000000edac783b */ /* 0x000ee80000000200 */
[----:B------:R-:W4:Y:S04]  /*4980*/  LDSM.16.M88.4 R176, [R237+0x10800] ;  /* 0x01080000edb0783b */ /* 0x000f280000000200 */
[----:B------:R-:W5:Y:S04]  /*4990*/  LDSM.16.M88.4 R180, [R237+0x11000] ;  /* 0x01100000edb4783b */ /* 0x000f680000000200 */
[----:B------:R-:W1:Y:S04]  /*49a0*/  LDSM.16.M88.4 R184, [R237+0x11800] ;  /* 0x01180000edb8783b */ /* 0x000e680000000200 */
        /* <DEDUP_REMOVED lines=10> */
[C---:B----4-:R-:W-:Y:S06]  /*4a50*/  HMMA.16816.F32 R12, R168.reuse, R176, RZ ;  /* 0x000000b0a80c723c */ /* 0x050fec00000018ff */
[C---:B------:R-:W-:Y:S01]  /*4a60*/  HMMA.16816.F32 R16, R168.reuse, R178, RZ ;  /* 0x000000b2a810723c */ /* 0x040fe200000018ff */
[----:B------:R-:W4:Y:S05]  /*4a70*/  LDSM.16.M88.4 R176, [R234] ;  /* 0x00000000eab0783b */ /* 0x000f2a0000000200 */
[C---:B-----5:R-:W-:Y:S06]  /*4a80*/  HMMA.16816.F32 R20, R168.reuse, R180, RZ ;  /* 0x000000b4a814723c */ /* 0x060fec00000018ff */
[C---:B------:R-:W-:Y:S01]  /*4a90*/  HMMA.16816.F32 R24, R168.reuse, R182, RZ ;  /* 0x000000b6a818723c */ /* 0x040fe200000018ff */
[----:B------:R-:W5:Y:S05]  /*4aa0*/  LDSM.16.M88.4 R180, [R231+0x11000] ;  /* 0x01100000e7b4783b */ /* 0x000f6a0000000200 */
[C---:B-1----:R-:W-:Y:S06]  /*4ab0*/  HMMA.16816.F32 R28, R168.reuse, R184, RZ ;  /* 0x000000b8a81c723c */ /* 0x042fec00000018ff */
[----:B------:R-:W-:Y:S01]  /*4ac0*/  HMMA.16816.F32 R32, R168, R186, RZ ;  /* 0x000000baa820723c */ /* 0x000fe200000018ff */
[----:B------:R-:W1:Y:S04]  /*4ad0*/  LDSM.16.M88.4 R168, [R231+0x11800] ;  /* 0x01180000e7a8783b */ /* 0x000e680000000200 */
        /* <DEDUP_REMOVED lines=17> */
[C---:B------:R-:W-:Y:S06]  /*4bf0*/  HMMA.16816.F32 R12, R176.reuse, R208, R12 ;  /* 0x000000d0b00c723c */ /* 0x040fec000000180c */
[C---:B------:R-:W-:Y:S01]  /*4c00*/  HMMA.16816.F32 R16, R176.reuse, R210, R16 ;  /* 0x000000d2b010723c */ /* 0x040fe20000001810 */
[----:B------:R-:W4:Y:S05]  /*4c10*/  LDSM.16.M88.4 R208, [R237+0x12800] ;  /* 0x01280000edd0783b */ /* 0x000f2a0000000200 */
[C---:B-----5:R-:W-:Y:S06]  /*4c20*/  HMMA.16816.F32 R20, R176.reuse, R180, R20 ;  /* 0x000000b4b014723c */ /* 0x060fec0000001814 */
[C---:B------:R-:W-:Y:S01]  /*4c30*/  HMMA.16816.F32 R24, R176.reuse, R182, R24 ;  /* 0x000000b6b018723c */ /* 0x040fe20000001818 */
[----:B------:R-:W5:Y:S05]  /*4c40*/  LDSM.16.M88.4 R180, [R237+0x13000] ;  /* 0x01300000edb4783b */ /* 0x000f6a0000000200 */
[C---:B-1----:R-:W-:Y:S06]  /*4c50*/  HMMA.16816.F32 R28, R176.reuse, R168, R28 ;  /* 0x000000a8b01c723c */ /* 0x042fec000000181c */
[----:B------:R-:W-:Y:S01]  /*4c60*/  HMMA.16816.F32 R32, R176, R170, R32 ;  /* 0x000000aab020723c */ /* 0x000fe20000001820 */
[----:B------:R-:W1:Y:S04]  /*4c70*/  LDSM.16.M88.4 R168, [R237+0x13800] ;  /* 0x01380000eda8783b */ /* 0x000e680000000200 */
        /* <DEDUP_REMOVED lines=94> */
[----:B------:R-:W-:Y:S05]  /*5260*/  LDSM.16.M88.4 R204, [R237+0x16800] ;  /* 0x01680000edcc783b */ /* 0x000fea0000000200 */
[C---:B------:R-:W-:Y:S06]  /*5270*/  HMMA.16816.F32 R12, R188.reuse, R208, R12 ;  /* 0x000000d0bc0c723c */ /* 0x040fec000000180c */
[C---:B------:R-:W-:Y:S01]  /*5280*/  HMMA.16816.F32 R16, R188.reuse, R210, R16 ;  /* 0x000000d2bc10723c */ /* 0x040fe20000001810 */
[----:B------:R-:W-:Y:S05]  /*5290*/  LDSM.16.M88.4 R208, [R231+0x16000] ;  /* 0x01600000e7d0783b */ /* 0x000fea0000000200 */
[C---:B-----5:R-:W-:Y:S06]  /*52a0*/  HMMA.16816.F32 R20, R188.reuse, R180, R20 ;  /* 0x000000b4bc14723c */ /* 0x060fec0000001814 */
[C---:B------:R-:W-:Y:S01]  /*52b0*/  HMMA.16816.F32 R24, R188.reuse, R182, R24 ;  /* 0x000000b6bc18723c */ /* 0x040fe20000001818 */
[----:B------:R-:W4:Y:S05]  /*52c0*/  LDSM.16.M88.4 R180, [R238+0xc000] ;  /* 0x00c00000eeb4783b */ /* 0x000f2a0000000200 */
[C---:B-1----:R-:W-:Y:S06]  /*52d0*/  HMMA.16816.F32 R28, R188.reuse, R168, R28 ;  /* 0x000000a8bc1c723c */ /* 0x042fec000000181c */
[----:B------:R-:W-:Y:S01]  /*52e0*/  HMMA.16816.F32 R32, R188, R170, R32 ;  /* 0x000000aabc20723c */ /* 0x000fe20000001820 */
[----:B------:R-:W1:Y:S04]  /*52f0*/  LDSM.16.M88.4 R168, [R237+0x17000] ;  /* 0x01700000eda8783b */ /* 0x000e680000000200 */
        /* <DEDUP_REMOVED lines=14> */
[C---:B----4-:R-:W-:Y:S06]  /*53e0*/  HMMA.16816.F32 R4, R180.reuse, R184, R4 ;  /* 0x000000b8b404723c */ /* 0x050fec0000001804 */
[C---:B------:R-:W-:Y:S01]  /*53f0*/  HMMA.16816.F32 R8, R180.reuse, R186, R8 ;  /* 0x000000bab408723c */ /* 0x040fe20000001808 */
[----:B------:R-:W4:Y:S05]  /*5400*/  LDSM.16.M88.4 R184, [R234+0xc000] ;  /* 0x00c00000eab8783b */ /* 0x000f2a0000000200 */
[C---:B------:R-:W-:Y:S06]  /*5410*/  HMMA.16816.F32 R12, R180.reuse, R204, R12 ;  /* 0x000000ccb40c723c */ /* 0x040fec000000180c */
[C---:B------:R-:W-:Y:S01]  /*5420*/  HMMA.16816.F32 R16, R180.reuse, R206, R16 ;  /* 0x000000ceb410723c */ /* 0x040fe20000001810 */
[----:B------:R-:W-:Y:S05]  /*5430*/  LDSM.16.M88.4 R204, [R224+0x6000] ;  /* 0x00600000e0cc783b */ /* 0x000fea0000000200 */
[C---:B-1----:R-:W-:Y:S06]  /*5440*/  HMMA.16816.F32 R20, R180.reuse, R168, R20 ;  /* 0x000000a8b414723c */ /* 0x042fec0000001814 */
[C---:B------:R-:W-:Y:S01]  /*5450*/  HMMA.16816.F32 R24, R180.reuse, R170, R24 ;  /* 0x000000aab418723c */ /* 0x040fe20000001818 */
[----:B------:R-:W1:Y:S05]  /*5460*/  LDSM.16.M88.4 R168, [R231+0x16800] ;  /* 0x01680000e7a8783b */ /* 0x000e6a0000000200 */
        /* <DEDUP_REMOVED lines=15> */
[C---:B----4-:R-:W-:Y:S06]  /*5560*/  HMMA.16816.F32 R4, R184.reuse, R208, R4 ;  /* 0x000000d0b804723c */ /* 0x050fec0000001804 */
[C---:B------:R-:W-:Y:S06]  /*5570*/  HMMA.16816.F32 R8, R184.reuse, R210, R8 ;  /* 0x000000d2b808723c */ /* 0x040fec0000001808 */
[C---:B-1----:R-:W-:Y:S06]  /*5580*/  HMMA.16816.F32 R12, R184.reuse, R168, R12 ;  /* 0x000000a8b80c723c */ /* 0x042fec000000180c */
        /* <DEDUP_REMOVED lines=48> */
.L_x_332:
        /* <DEDUP_REMOVED lines=459> */
.L_x_330:
        /* <DEDUP_REMOVED lines=277> */
.L_x_334:
        /* <DEDUP_REMOVED lines=24> */
.L_x_335:
        /* <DEDUP_REMOVED lines=114> */
.L_x_337:
[----:B------:R-:W-:Y:S05]  /*8f30*/  BSYNC B0 ;  /* 0x0000000000007941 */ /* 0x000fea0003800000 */
.L_x_336:
        /* <DEDUP_REMOVED lines=32> */
.L_x_339:
[----:B------:R-:W-:Y:S05]  /*9140*/  BSYNC B0 ;  /* 0x0000000000007941 */ /* 0x000fea0003800000 */
.L_x_338:
        /* <DEDUP_REMOVED lines=22> */
.L_x_341:
[----:B------:R-:W-:Y:S05]  /*92b0*/  BSYNC B0 ;  /* 0x0000000000007941 */ /* 0x000fea0003800000 */
.L_x_340:
        /* <DEDUP_REMOVED lines=22> */
.L_x_343:
[----:B------:R-:W-:Y:S05]  /*9420*/  BSYNC B0 ;  /* 0x0000000000007941 */ /* 0x000fea0003800000 */
.L_x_342:
        /* <DEDUP_REMOVED lines=21> */
.L_x_326:
[----:B------:R-:W-:Y:S01]  /*9580*/  UISETP.NE.AND UP0, UPT, UR15, -0x1, UPT ;  /* 0xffffffff0f00788c */ /* 0x000fe2000bf05270 */
[----:B------:R-:W-:Y:S01]  /*9590*/  SHF.R.S32.HI R8, RZ, 0x1f, R3 ;  /* 0x0000001fff087819 */ /* 0x000fe20000011403 */
[----:B------:R-:W-:Y:S01]  /*95a0*/  ULDC.U8 UR7, c[0x0][0x3d9] ;  /* 0x0000f64000077ab9 */ /* 0x000fe20000000000 */
[----:B------:R-:W-:Y:S01]  /*95b0*/  UIADD3 UR17, -UR6, UR17, URZ ;  /* 0x0000001106117290 */ /* 0x000fe2000fffe13f */
[C---:B------:R-:W-:Y:S01]  /*95c0*/  LOP3.LUT P3, RZ, R3.reuse, 0x7, RZ, 0xc0, !PT ;  /* 0x0000000703ff7812 */ /* 0x040fe2000786c0ff */
        /* <DEDUP_REMOVED lines=17> */
[--C-:B------:R-:W-:Y:S01]  /*96e0*/  SHF.R.S32.HI R9, RZ, 0x1f, R8.reuse ;  /* 0x0000001fff097819 */ /* 0x100fe20000011408 */
[----:B------:R-:W-:Y:S01]  /*96f0*/  @UP0 UIMAD UR11, UR15, UR11, UR13 ;  /* 0x0000000b0f0b02a4 */ /* 0x000fe2000f8e020d */
[----:B------:R-:W-:Y:S01]  /*9700*/  BSSY B0, `(.L_x_344) ;  /* 0x000003e000007945 */ /* 0x000fe20003800000 */
[----:B------:R-:W-:Y:S01]  /*9710*/  @!UP0 UIADD3 UR11, UR23, UR9, URZ ;  /* 0x00000009170b8290 */ /* 0x000fe2000fffe03f */
[----:B------:R-:W-:Y:S01]  /*9720*/  ISETP.GE.OR P6, PT, R8, UR17, P3 ;  /* 0x0000001108007c0c */ /* 0x000fe20009fc6670 */
[----:B------:R-:W-:Y:S01]  /*9730*/  ULDC.U8 UR13, c[0x0][0x3d8] ;  /* 0x0000f600000d7ab9 */ /* 0x000fe20000000000 */
[----:B------:R-:W-:Y:S01]  /*9740*/  @!UP0 UMOV UR12, UR22 ;  /* 0x00000016000c8c82 */ /* 0x000fe20008000000 */
[----:B------:R-:W-:Y:S01]  /*9750*/  UISETP.NE.AND UP0, UPT, UR13, URZ, !UP2 ;  /* 0x0000003f0d00728c */ /* 0x000fe2000d705270 */
[C---:B------:R-:W-:Y:S01]  /*9760*/  IADD3 R4, P0, R0.reuse, UR12, RZ ;  /* 0x0000000c00047c10 */ /* 0x040fe2000ff1e0ff */
[----:B------:R-:W-:Y:S01]  /*9770*/  UISETP.NE.AND UP3, UPT, UR13, URZ, UPT ;  /* 0x0000003f0d00728c */ /* 0x000fe2000bf65270 */
[----:B------:R-:W-:Y:S01]  /*9780*/  IMAD.WIDE R6, R7, 0x80, R8 ;  /* 0x0000008007067825 */ /* 0x000fe200078e0208 */
[----:B------:R-:W-:Y:S01]  /*9790*/  @UP2 ULDC.64 UR4, c[0x0][0x2c0] ;  /* 0x0000b00000042ab9 */ /* 0x000fe20000000a00 */
[----:B------:R-:W-:Y:S01]  /*97a0*/  USHF.R.S32.HI UR10, URZ, 0x1f, UR8 ;  /* 0x0000001f3f0a7899 */ /* 0x000fe20008011408 */
[----:B------:R-:W-:Y:S01]  /*97b0*/  LEA.HI.X.SX32 R5, R0, UR11, 0x1, P0 ;  /* 0x0000000b00057c11 */ /* 0x000fe200080f0eff */
[----:B------:R-:W-:Y:S01]  /*97c0*/  UISETP.NE.OR UP3, UPT, UR7, URZ, !UP3 ;  /* 0x0000003f0700728c */ /* 0x000fe2000df65670 */
[----:B------:R-:W-:Y:S01]  /*97d0*/  VIADD R0, R8, 0x60 ;  /* 0x0000006008007836 */ /* 0x000fe20000000000 */
[----:B------:R-:W-:-:S02]  /*97e0*/  @UP2 UIMAD UR14, UR5, UR4, URZ ;  /* 0x00000004050e22a4 */ /* 0x000fc4000f8e023f */
[----:B------:R-:W-:Y:S01]  /*97f0*/  UISETP.NE.OR UP1, UPT, UR15, -0x1, UP3 ;  /* 0xffffffff0f00788c */ /* 0x000fe20009f25670 */
[----:B------:R-:W-:Y:S01]  /*9800*/  ULDC.64 UR4, c[0x0][0x2a0] ;  /* 0x0000a80000047ab9 */ /* 0x000fe20000000a00 */
[----:B------:R-:W-:Y:S01]  /*9810*/  @!UP2 ULDC UR9, c[0x0][0x270] ;  /* 0x00009c000009aab9 */ /* 0x000fe20000000800 */
[----:B------:R-:W-:Y:S01]  /*9820*/  UIMAD UR10, UR10, UR4, URZ ;  /* 0x000000040a0a72a4 */ /* 0x000fe2000f8e023f */
[----:B------:R-:W-:Y:S01]  /*9830*/  IMAD.U32 R10, RZ, RZ, UR4 ;  /* 0x00000004ff0a7e24 */ /* 0x000fe2000f8e00ff */
[----:B------:R-:W-:Y:S01]  /*9840*/  @UP2 UMOV UR11, 0x1 ;  /* 0x00000001000b2882 */ /* 0x000fe20000000000 */
[----:B------:R-:W-:Y:S01]  /*9850*/  @!UP2 ULDC UR4, c[0x0][0x2c4] ;  /* 0x0000b1000004aab9 */ /* 0x000fe20000000800 */
[----:B------:R-:W-:Y:S01]  /*9860*/  @UP0 ULDC UR4, c[0x0][0x2e4] ;  /* 0x0000b90000040ab9 */ /* 0x000fe20000000800 */
[----:B------:R-:W-:Y:S01]  /*9870*/  UIMAD UR5, UR8, UR5, UR10 ;  /* 0x00000005080572a4 */ /* 0x000fe2000f8e020a */
[----:B------:R-:W-:Y:S01]  /*9880*/  IMAD.WIDE.U32 R10, R10, UR8, R4 ;  /* 0x000000080a0a7c25 */ /* 0x000fe2000f8e0004 */
[----:B------:R-:W-:Y:S01]  /*9890*/  @!UP2 UIMAD UR11, UR4, UR9, URZ ;  /* 0x00000009040ba2a4 */ /* 0x000fe2000f8e023f */
[----:B------:R-:W-:Y:S01]  /*98a0*/  ISETP.GE.AND P1, PT, R0, UR17, PT ;  /* 0x0000001100007c0c */ /* 0x000fe2000bf26270 */
[----:B------:R-:W-:Y:S01]  /*98b0*/  @!UP3 ULDC UR10, c[0x0][0x2c4] ;  /* 0x0000b100000abab9 */ /* 0x000fe20000000800 */
[----:B------:R-:W-:Y:S01]  /*98c0*/  @UP2 ULDC UR7, c[0x0][0x2c0] ;  /* 0x0000b00000072ab9 */ /* 0x000fe20000000800 */
[----:B------:R-:W-:Y:S01]  /*98d0*/  UIMAD UR11, UR20, UR11, URZ ;  /* 0x0000000b140b72a4 */ /* 0x000fe2000f8e023f */
[C---:B------:R-:W-:Y:S01]  /*98e0*/  VIADD R5, R8.reuse, 0x20 ;  /* 0x0000002008057836 */ /* 0x040fe20000000000 */
[----:B------:R-:W-:Y:S01]  /*98f0*/  @!UP1 UIMAD UR15, UR20, UR10, URZ ;  /* 0x0000000a140f92a4 */ /* 0x000fe2000f8e023f */
[----:B------:R-:W-:Y:S01]  /*9900*/  VIADD R4, R8, 0x40 ;  /* 0x0000004008047836 */ /* 0x000fe20000000000 */
[----:B------:R-:W-:Y:S01]  /*9910*/  USEL UR11, UR11, URZ, UP3 ;  /* 0x0000003f0b0b7287 */ /* 0x000fe20009800000 */
[----:B------:R-:W-:Y:S01]  /*9920*/  VIADD R13, R11, UR5 ;  /* 0x000000050b0d7c36 */ /* 0x000fe20008000000 */
[----:B------:R-:W-:Y:S01]  /*9930*/  @!UP2 UMOV UR7, 0x1 ;  /* 0x000000010007a882 */ /* 0x000fe20000000000 */
[----:B------:R-:W-:Y:S01]  /*9940*/  @!UP2 UMOV UR14, UR4 ;  /* 0x00000004000eac82 */ /* 0x000fe20008000000 */
[----:B------:R-:W-:Y:S01]  /*9950*/  UIMAD UR6, UR6, UR7, URZ ;  /* 0x00000007060672a4 */ /* 0x000fe2000f8e023f */
[C---:B------:R-:W-:Y:S01]  /*9960*/  ISETP.GE.AND P0, PT, R5.reuse, UR17, PT ;  /* 0x0000001105007c0c */ /* 0x040fe2000bf06270 */
[----:B------:R-:W-:Y:S01]  /*9970*/  UIMAD UR14, UR8, UR14, UR11 ;  /* 0x0000000e080e72a4 */ /* 0x000fe2000f8e020b */
[----:B------:R-:W-:Y:S01]  /*9980*/  ISETP.GE.AND P2, PT, R4, UR17, PT ;  /* 0x0000001104007c0c */ /* 0x000fe2000bf46270 */
[----:B------:R-:W-:Y:S01]  /*9990*/  @!UP3 UMOV UR24, UR15 ;  /* 0x0000000f0018bc82 */ /* 0x000fe20008000000 */
[----:B------:R-:W-:Y:S01]  /*99a0*/  USHF.R.S32.HI UR4, URZ, 0x1f, UR6 ;  /* 0x0000001f3f047899 */ /* 0x000fe20008011406 */
[----:B------:R-:W-:Y:S01]  /*99b0*/  ISETP.GE.OR P5, PT, R5, UR17, P3 ;  /* 0x0000001105007c0c */ /* 0x000fe20009fa6670 */
[----:B------:R-:W-:-:S02]  /*99c0*/  @!UP3 USHF.R.S32.HI UR25, URZ, 0x1f, UR15 ;  /* 0x0000001f3f19b899 */ /* 0x000fc4000801140f */
        /* <DEDUP_REMOVED lines=17> */
.L_x_345:
[----:B------:R-:W-:Y:S05]  /*9ae0*/  BSYNC B0 ;  /* 0x0000000000007941 */ /* 0x000fea0003800000 */
.L_x_344:
        /* <DEDUP_REMOVED lines=20> */
.L_x_347:
[----:B------:R-:W-:Y:S05]  /*9c30*/  BSYNC B0 ;  /* 0x0000000000007941 */ /* 0x000fea0003800000 */
.L_x_346:
        /* <DEDUP_REMOVED lines=18> */
.L_x_349:
[----:B------:R-:W-:Y:S05]  /*9d60*/  BSYNC B0 ;  /* 0x0000000000007941 */ /* 0x000fea0003800000 */
.L_x_348:
        /* <DEDUP_REMOVED lines=18> */
.L_x_351:
[----:B------:R-:W-:Y:S05]  /*9e90*/  BSYNC B0 ;  /* 0x0000000000007941 */ /* 0x000fea0003800000 */
.L_x_350:
        /* <DEDUP_REMOVED lines=10> */
.L_x_353:
[----:B------:R-:W-:Y:S05]  /*9f40*/  BSYNC B0 ;  /* 0x0000000000007941 */ /* 0x000fea0003800000 */
.L_x_352:
        /* <DEDUP_REMOVED lines=10> */
.L_x_355:
[----:B------:R-:W-:Y:S05]  /*9ff0*/  BSYNC B0 ;  /* 0x0000000000007941 */ /* 0x000fea0003800000 */
.L_x_354:
        /* <DEDUP_REMOVED lines=10> */
.L_x_357:
[----:B------:R-:W-:Y:S05]  /*a0a0*/  BSYNC B0 ;  /* 0x0000000000007941 */ /* 0x000fea0003800000 */
.L_x_356:
        /* <DEDUP_REMOVED lines=10> */
.L_x_358:
        /* <DEDUP_REMOVED lines=11> */
.L_x_2393:


//--------------------- .text._ZN5flash16flash_fwd_kernelI23Flash_fwd_kernel_traitsILi256ELi128ELi64ELi8ELb0ELb0EN7cutlass6half_tE19Flash_kernel_traitsILi256ELi128ELi64ELi8ES3_EELb0ELb0ELb0ELb0ELb0ELb0ELb0ELb0EEEvNS_16Flash_fwd_paramsE --------------------------
	.section	.text._ZN5flash16flash_fwd_kernelI23Flash_fwd_kernel_traitsILi256ELi128ELi64ELi8ELb0ELb0EN7cutlass6half_tE19Flash_kernel_traitsILi256ELi128ELi64ELi8ES3_EELb0ELb0ELb0ELb0ELb0ELb0ELb0ELb0EEEvNS_16Flash_fwd_paramsE,"ax",@progbits
	.align	128
        .global         _ZN5flash16flash_fwd_kernelI23Flash_fwd_kernel_traitsILi256ELi128ELi64ELi8ELb0ELb0EN7cutlass6half_tE19Flash_kernel_traitsILi256ELi128ELi64ELi8ES3_EELb0ELb0ELb0ELb0ELb0ELb0ELb0ELb0EEEvNS_16Flash_fwd_paramsE
        .type           _ZN5flash16flash_fwd_kernelI23Flash_fwd_kernel_traitsILi256ELi128ELi64ELi8ELb0ELb0EN7cutlass6half_tE19Flash_kernel_traitsILi256ELi128ELi64ELi8ES3_EELb0ELb0ELb0ELb0ELb0ELb0ELb0ELb0EEEvNS_16Flash_fwd_paramsE,@function
        .size           _ZN5flash16flash_fwd_kernelI23Flash_fwd_kernel_traitsILi256ELi128ELi64ELi8ELb0ELb0EN7cutlass6half_tE19Flash_kernel_traitsILi256ELi128ELi64ELi8ES3_EELb0ELb0ELb0ELb0ELb0ELb0ELb0ELb0EEEvNS_16Flash_fwd_paramsE,(.L_x_2394 - _ZN5flash16flash_fwd_kernelI23Flash_fwd_kernel_traitsILi256ELi128ELi64ELi8ELb0ELb0EN7cutlass6half_tE19Flash_kernel_traitsILi256ELi128ELi64ELi8ES3_EELb0ELb0ELb0ELb0ELb0ELb0ELb0ELb0EEEvNS_16Flash_fwd_paramsE)
        .other          _ZN5flash16flash_fwd_kernelI23Flash_fwd_kernel_traitsILi256ELi128ELi64ELi8ELb0ELb0EN7cutlass6half_tE19Flash_kernel_traitsILi256ELi128ELi64ELi8ES3_EELb0ELb0ELb0ELb0ELb0ELb0ELb0ELb0EEEvNS_16Flash_fwd_paramsE,@"STO_CUDA_ENTRY STV_DEFAULT"
_ZN5flash16flash_fwd_kernelI23Flash_fwd_kernel_traitsILi256ELi128ELi64ELi8ELb0ELb0EN7cutlass6half_tE19Flash_kernel_traitsILi256ELi128ELi64ELi8ES3_EELb0ELb0ELb0ELb0ELb0ELb0ELb0ELb0EEEvNS_16Flash_fwd_paramsE:
.text._ZN5flash16flash_fwd_kernelI23Flash_fwd_kernel_traitsILi256ELi128ELi64ELi8ELb0ELb0EN7cutlass6half_tE19Flash_kernel_traitsILi256ELi128ELi64ELi8ES3_EELb0ELb0ELb0ELb0ELb0ELb0ELb0ELb0EEEvNS_16Flash_fwd_paramsE:
        /* <DEDUP_REMOVED lines=16> */
[----:B------:R-:W-:-:S03]  /*0100*/  @UP1 ULDC.64 UR10, c[0x0][0x300] ;  /* 0x0000c000000a1ab9 */ /* 0x000fc60000000a00 */
[----:B------:R-:W-:Y:S02]  /*0110*/  UISETP.EQ.OR.EX UP0, UPT, UR5, URZ, !UP3, UP0 ;  /* 0x0000003f0500728c */ /* 0x000fe4000df02700 */
[----:B-1----:R-:W-:Y:S02]  /*0120*/  UIMAD.WIDE UR8, UR7, 0x4, UR8 ;  /* 0x00000004070878a5 */ /* 0x002fe4000f8e0208 */
[----:B------:R-:W-:-:S04]  /*0130*/  @UP1 UIMAD.WIDE UR10, UR7, 0x4, UR10 ;  /* 0x00000004070a18a5 */ /* 0x000fc8000f8e020a */
[----:B------:R-:W-:Y:S02]  /*0140*/  IMAD.U32 R2, RZ, RZ, UR8 ;  /* 0x00000008ff027e24 */ /* 0x000fe4000f8e00ff */
[----:B------:R-:W-:Y:S01]  /*0150*/  IMAD.U32 R3, RZ, RZ, UR9 ;  /* 0x00000009ff037e24 */ /* 0x000fe2000f8e00ff */
[----:B------:R-:W-:-:S04]  /*0160*/  ULDC.64 UR8, c[0x0][0x2f8] ;  /* 0x0000be0000087ab9 */ /* 0x000fc80000000a00 */
        /* <DEDUP_REMOVED lines=32> */
.L_x_359:
[----:B------:R-:W-:-:S05]  /*0370*/  ULDC UR8, c[0x0][0x2c8] ;  /* 0x0000b20000087ab9 */ /* 0x000fca0000000800 */
.L_x_360:
        /* <DEDUP_REMOVED lines=41> */
[----:B------:R-:W-:Y:S01]  /*0610*/  @!UP1 UIMAD UR5, UR7, UR5, UR4 ;  /* 0x00000005070592a4 */ /* 0x000fe2000f8e0204 */
[----:B------:R-:W-:Y:S01]  /*0620*/  @UP1 UMOV UR28, UR30 ;  /* 0x0000001e001c1c82 */ /* 0x000fe20008000000 */
        /* <DEDUP_REMOVED lines=16> */
[----:B------:R-:W-:-:S12]  /*0730*/  UIADD3 UR21, UR23, UR5, URZ ;  /* 0x0000000517157290 */ /* 0x000fd8000fffe03f */
.L_x_362:
[----:B------:R-:W-:Y:S01]  /*0740*/  ULDC UR4, c[0x0][0x278] ;  /* 0x00009e0000047ab9 */ /* 0x000fe20000000800 */
[----:B------:R-:W1:Y:S01]  /*0750*/  S2R R2, SR_CTAID.Z ;  /* 0x0000000000027919 */ /* 0x000e620000002700 */
[----:B------:R-:W-:Y:S01]  /*0760*/  IMAD.U32 R0, RZ, RZ, UR4 ;  /* 0x00000004ff007e24 */ /* 0x000fe2000f8e00ff */
[----:B------:R-:W-:Y:S01]  /*0770*/  SHF.R.S32.HI R14, RZ, 0x1f, R6 ;  /* 0x0000001fff0e7819 */ /* 0x000fe20000011406 */
[----:B------:R-:W-:-:S03]  /*0780*/  IMAD.U32 R22, RZ, RZ, UR17 ;  /* 0x00000011ff167e24 */ /* 0x000fc6000f8e00ff */
[----:B------:R-:W-:Y:S02]  /*0790*/  IABS R0, R0 ;  /* 0x0000000000007213 */ /* 0x000fe40000000000 */
[-C--:B------:R-:W-:Y:S02]  /*07a0*/  LEA.HI R7, R14, R6.reuse, RZ, 0x3 ;  /* 0x000000060e077211 */ /* 0x080fe400078f18ff */
[----:B------:R-:W-:Y:S02]  /*07b0*/  R2UR UR11, R0 ;  /* 0x00000000000b72ca */ /* 0x000fe400000e0000 */
[----:B------:R-:W-:Y:S02]  /*07c0*/  SHF.R.S32.HI R240, RZ, 0x3, R7 ;  /* 0x00000003fff07819 */ /* 0x000fe40000011407 */
[----:B------:R-:W-:Y:S02]  /*07d0*/  LOP3.LUT R7, R7, 0xfffffff8, RZ, 0xc0, !PT ;  /* 0xfffffff807077812 */ /* 0x000fe400078ec0ff */
[----:B------:R-:W-:Y:S01]  /*07e0*/  SHF.R.S32.HI R241, RZ, 0x1f, R240 ;  /* 0x0000001ffff17819 */ /* 0x000fe200000114f0 */
[----:B------:R-:W-:Y:S01]  /*07f0*/  IMAD.SHL.U32 R230, R240, 0x40, RZ ;  /* 0x00000040f0e67824 */ /* 0x000fe200078e00ff */
[----:B------:R-:W-:Y:S01]  /*0800*/  LEA.HI R3, R14, R6, RZ, 0x6 ;  /* 0x000000060e037211 */ /* 0x000fe200078f30ff */
[----:B------:R-:W-:-:S02]  /*0810*/  IMAD.IADD R7, R6, 0x1, -R7 ;  /* 0x0000000106077824 */ /* 0x000fc400078e0a07 */
[----:B------:R-:W-:Y:S01]  /*0820*/  IMAD.WIDE R22, R22, 0x80, R240 ;  /* 0x0000008016167825 */ /* 0x000fe200078e02f0 */
[----:B------:R-:W-:Y:S01]  /*0830*/  LOP3.LUT R230, R230, 0x1c0, RZ, 0xc0, !PT ;  /* 0x000001c0e6e67812 */ /* 0x000fe200078ec0ff */
[----:B------:R-:W2:Y:S02]  /*0840*/  I2F.RP R0, UR11 ;  /* 0x0000000b00007d06 */ /* 0x000ea40008209400 */
[----:B------:R-:W-:Y:S02]  /*0850*/  IMAD.SHL.U32 R168, R7, 0x8, RZ ;  /* 0x0000000807a87824 */ /* 0x000fe400078e00ff */
[----:B------:R-:W-:-:S03]  /*0860*/  IMAD.SHL.U32 R3, R3, 0x8, RZ ;  /* 0x0000000803037824 */ /* 0x000fc600078e00ff */
[----:B------:R-:W-:Y:S02]  /*0870*/  SHF.R.S32.HI R169, RZ, 0x1f, R168 ;  /* 0x0000001fffa97819 */ /* 0x000fe400000114a8 */
[----:B-1----:R-:W-:-:S04]  /*0880*/  IABS R2, R2 ;  /* 0x0000000200027213 */ /* 0x002fc80000000000 */
[----:B------:R-:W-:Y:S01]  /*0890*/  R2UR UR5, R2 ;  /* 0x00000000020572ca */ /* 0x000fe200000e0000 */
[----:B--2---:R-:W1:Y:S01]  /*08a0*/  MUFU.RCP R0, R0 ;  /* 0x0000000000007308 */ /* 0x004e620000001000 */
[----:B------:R-:W-:Y:S01]  /*08b0*/  LEA.HI R2, R14, R6, RZ, 0x4 ;  /* 0x000000060e027211 */ /* 0x000fe200078f20ff */
[----:B-1----:R-:W-:-:S06]  /*08c0*/  VIADD R0, R0, 0xffffffe ;  /* 0x0ffffffe00007836 */ /* 0x002fcc0000000000 */
[----:B------:R-:W1:Y:S02]  /*08d0*/  F2I.FTZ.U32.TRUNC.NTZ R0, R0 ;  /* 0x0000000000007305 */ /* 0x000e64000021f000 */
[----:B-1----:R-:W-:Y:S02]  /*08e0*/  R2UR UR15, R0 ;  /* 0x00000000000f72ca */ /* 0x002fe400000e0000 */
[----:B------:R-:W-:-:S04]  /*08f0*/  SHF.R.S32.HI R0, RZ, 0x4, R2 ;  /* 0x00000004ff007819 */ /* 0x000fc80000011402 */
[C---:B------:R-:W-:Y:S02]  /*0900*/  LEA.HI R221, R2.reuse, R0, RZ, 0x1 ;  /* 0x0000000002dd7211 */ /* 0x040fe400078f08ff */
[----:B------:R-:W-:Y:S02]  /*0910*/  LOP3.LUT R2, R2, 0xfffffff0, RZ, 0xc0, !PT ;  /* 0xfffffff002027812 */ /* 0x000fe400078ec0ff */
[----:B------:R-:W-:-:S03]  /*0920*/  LOP3.LUT R221, R221, 0xfffffffe, RZ, 0xc0, !PT ;  /* 0xfffffffedddd7812 */ /* 0x000fc600078ec0ff */
[----:B------:R-:W-:Y:S01]  /*0930*/  UIADD3 UR14, URZ, -UR15, URZ ;  /* 0x8000000f3f0e7290 */ /* 0x000fe2000fffe03f */
[----:B------:R-:W-:Y:S02]  /*0940*/  IMAD.IADD R2, R6, 0x1, -R2 ;  /* 0x0000000106027824 */ /* 0x000fe400078e0a02 */
[----:B------:R-:W-:Y:S01]  /*0950*/  IMAD.IADD R221, R0, 0x1, -R221 ;  /* 0x0000000100dd7824 */ /* 0x000fe200078e0add */
[----:B------:R-:W-:Y:S01]  /*0960*/  UIMAD UR19, UR14, UR11, URZ ;  /* 0x0000000b0e1372a4 */ /* 0x000fe2000f8e023f */
[----:B------:R-:W-:Y:S02]  /*0970*/  LOP3.LUT R0, R230, 0x38, R168, 0xf8, !PT ;  /* 0x00000038e6007812 */ /* 0x000fe400078ef8a8 */
[----:B------:R-:W-:Y:S01]  /*0980*/  UMOV UR14, URZ ;  /* 0x0000003f000e7c82 */ /* 0x000fe20008000000 */
[----:B------:R-:W-:Y:S01]  /*0990*/  SHF.R.S32.HI R13, RZ, 0x1f, R2 ;  /* 0x0000001fff0d7819 */ /* 0x000fe20000011402 */
[----:B------:R-:W-:Y:S01]  /*09a0*/  UIMAD.WIDE.U32 UR14, UR15, UR19, UR14 ;  /* 0x000000130f0e72a5 */ /* 0x000fe2000f8e000e */
[----:B------:R-:W-:-:S02]  /*09b0*/  SHF.R.U32.HI R230, RZ, 0x3, R230 ;  /* 0x00000003ffe67819 */ /* 0x000fc400000116e6 */
[----:B------:R-:W-:Y:S01]  /*09c0*/  LEA.HI R13, R13, R2, RZ, 0x3 ;  /* 0x000000020d0d7211 */ /* 0x000fe200078f18ff */
[----:B------:R-:W-:Y:S01]  /*09d0*/  UIMAD.WIDE.U32 UR14, UR15, UR5, URZ ;  /* 0x000000050f0e72a5 */ /* 0x000fe2000f8e003f */
[----:B------:R-:W-:Y:S02]  /*09e0*/  LOP3.LUT R230, R0, R230, RZ, 0x3c, !PT ;  /* 0x000000e600e67212 */ /* 0x000fe400078e3cff */
[----:B------:R-:W-:-:S04]  /*09f0*/  LOP3.LUT R0, R13, 0xfffffff8, RZ, 0xc0, !PT ;  /* 0xfffffff80d007812 */ /* 0x000fc800078ec0ff */
[----:B------:R-:W-:Y:S01]  /*0a00*/  UMOV UR19, UR15 ;  /* 0x0000000f00137c82 */ /* 0x000fe20008000000 */
[----:B------:R-:W-:Y:S01]  /*0a10*/  USHF.R.S32.HI UR15, URZ, 0x1f, UR9 ;  /* 0x0000001f3f0f7899 */ /* 0x000fe20008011409 */
[----:B------:R-:W-:Y:S01]  /*0a20*/  IMAD.IADD R0, R2, 0x1, -R0 ;  /* 0x0000000102007824 */ /* 0x000fe200078e0a00 */
[----:B------:R-:W-:Y:S01]  /*0a30*/  UIADD3 UR14, -UR19, URZ, URZ ;  /* 0x0000003f130e7290 */ /* 0x000fe2000fffe13f */
[----:B------:R-:W-:-:S03]  /*0a40*/  VIADD R2, R240, 0x40 ;  /* 0x00000040f0027836 */ /* 0x000fc60000000000 */
[----:B------:R-:W-:-:S04]  /*0a50*/  UIMAD UR5, UR11, UR14, UR5 ;  /* 0x0000000e0b0572a4 */ /* 0x000fc8000f8e0205 */
        /* <DEDUP_REMOVED lines=31> */
.L_x_363:
[----:B------:R-:W1:Y:S01]  /*0c50*/  S2UR UR4, SR_CgaCtaId ;  /* 0x00000000000479c3 */ /* 0x000e620000008800 */
[----:B------:R-:W-:Y:S01]  /*0c60*/  UIADD3 UR5, -UR6, UR18, URZ ;  /* 0x0000001206057290 */ /* 0x000fe2000fffe13f */
[----:B------:R-:W-:Y:S01]  /*0c70*/  IADD3 R4, P0, R168, UR28, RZ ;  /* 0x0000001ca8047c10 */ /* 0x000fe2000ff1e0ff */
[----:B------:R-:W-:Y:S01]  /*0c80*/  UMOV UR30, 0x400 ;  /* 0x00000400001e7882 */ /* 0x000fe20000000000 */
[----:B------:R-:W-:Y:S01]  /*0c90*/  ULDC.64 UR6, c[0x0][0x258] ;  /* 0x0000960000067ab9 */ /* 0x000fe20000000a00 */
[C---:B------:R-:W-:Y:S01]  /*0ca0*/  IMAD.WIDE.U32 R24, R240.reuse, UR12, R168 ;  /* 0x0000000cf0187c25 */ /* 0x040fe2000f8e00a8 */
[----:B------:R-:W-:Y:S01]  /*0cb0*/  IADD3.X R5, R169, UR8, RZ, P0, !PT ;  /* 0x00000008a9057c10 */ /* 0x000fe200087fe4ff */
[----:B------:R-:W-:Y:S01]  /*0cc0*/  UIMAD UR15, UR15, UR6, URZ ;  /* 0x000000060f0f72a4 */ /* 0x000fe2000f8e023f */
[----:B------:R-:W-:Y:S01]  /*0cd0*/  ISETP.GE.AND P1, PT, R240, UR5, PT ;  /* 0x00000005f0007c0c */ /* 0x000fe2000bf26270 */
[----:B------:R-:W-:Y:S01]  /*0ce0*/  IMAD.U32 R10, RZ, RZ, UR6 ;  /* 0x00000006ff0a7e24 */ /* 0x000fe2000f8e00ff */
[----:B------:R-:W-:Y:S01]  /*0cf0*/  LOP3.LUT R230, R230, 0xfffffe00, R3, 0xf8, !PT ;  /* 0xfffffe00e6e67812 */ /* 0x000fe200078ef803 */
[----:B------:R-:W-:Y:S01]  /*0d00*/  UIMAD UR15, UR9, UR7, UR15 ;  /* 0x00000007090f72a4 */ /* 0x000fe2000f8e020f */
[----:B------:R-:W-:Y:S01]  /*0d10*/  IMAD R16, R241, UR12, RZ ;  /* 0x0000000cf1107c24 */ /* 0x000fe2000f8e02ff */
[----:B------:R-:W-:Y:S01]  /*0d20*/  BSSY B0, `(.L_x_364) ;  /* 0x0000042000007945 */ /* 0x000fe20003800000 */
[----:B------:R-:W-:Y:S01]  /*0d30*/  IMAD.WIDE.U32 R10, R10, UR9, R4 ;  /* 0x000000090a0a7c25 */ /* 0x000fe2000f8e0004 */
[----:B------:R-:W-:Y:S01]  /*0d40*/  ULDC.64 UR8, c[0x0][0x260] ;  /* 0x0000980000087ab9 */ /* 0x000fe20000000a00 */
[----:B------:R-:W-:Y:S01]  /*0d50*/  ULDC.64 UR6, c[0x0][0x268] ;  /* 0x00009a0000067ab9 */ /* 0x000fe20000000a00 */
[----:B------:R-:W-:Y:S01]  /*0d60*/  UIMAD UR29, UR14, UR8, URZ ;  /* 0x000000080e1d72a4 */ /* 0x000fe2000f8e023f */
[----:B------:R-:W-:Y:S01]  /*0d70*/  ISETP.GE.AND P5, PT, R2, UR5, PT ;  /* 0x0000000502007c0c */ /* 0x000fe2000bfa6270 */
[----:B------:R-:W-:Y:S01]  /*0d80*/  UIMAD UR28, UR14, UR6, URZ ;  /* 0x000000060e1c72a4 */ /* 0x000fe2000f8e023f */
[----:B------:R-:W-:Y:S01]  /*0d90*/  IADD3 R19, R11, UR15, RZ ;  /* 0x0000000f0b137c10 */ /* 0x000fe2000fffe0ff */
[----:B------:R-:W-:Y:S01]  /*0da0*/  UIMAD UR9, UR19, UR9, UR29 ;  /* 0x00000009130972a4 */ /* 0x000fe2000f8e021d */
[C---:B------:R-:W-:Y:S01]  /*0db0*/  VIADD R12, R240.reuse, 0x20 ;  /* 0x00000020f00c7836 */ /* 0x040fe20000000000 */
[----:B------:R-:W-:Y:S01]  /*0dc0*/  UIMAD UR28, UR19, UR7, UR28 ;  /* 0x00000007131c72a4 */ /* 0x000fe2000f8e021c */
[----:B------:R-:W-:Y:S01]  /*0dd0*/  IADD3 R17, R240, 0x60, RZ ;  /* 0x00000060f0117810 */ /* 0x000fe20007ffe0ff */
[----:B-1----:R-:W-:Y:S01]  /*0de0*/  ULEA UR4, UR4, UR30, 0x18 ;  /* 0x0000001e04047291 */ /* 0x002fe2000f8ec03f */
[C---:B------:R-:W-:Y:S01]  /*0df0*/  VIADD R233, R168.reuse, 0x40 ;  /* 0x00000040a8e97836 */ /* 0x040fe20000000000 */
[C---:B------:R-:W-:Y:S01]  /*0e00*/  IADD3 R232, R168.reuse, 0x80, RZ ;  /* 0x00000080a8e87810 */ /* 0x040fe20007ffe0ff */
[----:B------:R-:W-:Y:S01]  /*0e10*/  VIADD R231, R168, 0xc0 ;  /* 0x000000c0a8e77836 */ /* 0x000fe20000000000 */
[----:B------:R-:W-:Y:S01]  /*0e20*/  IADD3 R236, P0, R24, UR22, RZ ;  /* 0x0000001618ec7c10 */ /* 0x000fe2000ff1e0ff */
        /* <DEDUP_REMOVED lines=49> */
.L_x_365:
[----:B------:R-:W-:Y:S05]  /*1140*/  BSYNC B0 ;  /* 0x0000000000007941 */ /* 0x000fea0003800000 */
.L_x_364:
[----:B------:R-:W-:Y:S01]  /*1150*/  ISETP.GE.AND P1, PT, R12, UR5, PT ;  /* 0x000000050c007c0c */ /* 0x000fe2000bf26270 */
[----:B------:R-:W-:Y:S01]  /*1160*/  IMAD.SHL.U32 R21, R7, 0x40, RZ ;  /* 0x0000004007157824 */ /* 0x000fe200078e00ff */
[----:B------:R-:W-:Y:S01]  /*1170*/  BSSY B0, `(.L_x_366) ;  /* 0x0000038000007945 */ /* 0x000fe20003800000 */
[----:B------:R-:W-:Y:S01]  /*1180*/  IMAD R15, R241, UR10, RZ ;  /* 0x0000000af10f7c24 */ /* 0x000fe2000f8e02ff */
[----:B------:R-:W-:Y:S02]  /*1190*/  ISETP.GE.AND P6, PT, R17, UR5, PT ;  /* 0x0000000511007c0c */ /* 0x000fe4000bfc6270 */
[----:B------:R-:W-:Y:S01]  /*11a0*/  IADD3.X R237, R25, UR21, R16, P0, !PT ;  /* 0x0000001519ed7c10 */ /* 0x000fe200087fe410 */
[C---:B------:R-:W-:Y:S01]  /*11b0*/  IMAD.WIDE.U32 R16, R240.reuse, UR10, R168 ;  /* 0x0000000af0107c25 */ /* 0x040fe2000f8e00a8 */
[C---:B------:R-:W-:Y:S02]  /*11c0*/  SHF.L.U32 R20, R240.reuse, 0x3, RZ ;  /* 0x00000003f0147819 */ /* 0x040fe400000006ff */
[----:B------:R-:W-:Y:S01]  /*11d0*/  LOP3.LUT R21, R21, 0x1c0, RZ, 0xc0, !PT ;  /* 0x000001c015157812 */ /* 0x000fe200078ec0ff */
[----:B------:R-:W-:-:S02]  /*11e0*/  IMAD R15, R240, UR11, R15 ;  /* 0x0000000bf00f7c24 */ /* 0x000fc4000f8e020f */
        /* <DEDUP_REMOVED lines=48> */
.L_x_367:
[----:B------:R-:W-:Y:S05]  /*14f0*/  BSYNC B0 ;  /* 0x0000000000007941 */ /* 0x000fea0003800000 */
.L_x_366:
        /* <DEDUP_REMOVED lines=49> */
.L_x_369:
[----:B------:R-:W-:Y:S05]  /*1810*/  BSYNC B0 ;  /* 0x0000000000007941 */ /* 0x000fea0003800000 */
.L_x_368:
        /* <DEDUP_REMOVED lines=49> */
.L_x_371:
[----:B------:R-:W-:Y:S05]  /*1b30*/  BSYNC B0 ;  /* 0x0000000000007941 */ /* 0x000fea0003800000 */
.L_x_370:
[----:B------:R-:W-:Y:S01]  /*1b40*/  ULEA.HI.SX32 UR8, UR20, 0xffffffff, 0x1a ;  /* 0xffffffff14087891 */ /* 0x000fe2000f8fd23f */
[----:B------:R-:W-:Y:S01]  /*1b50*/  IMAD.WIDE.U32 R236, R166, UR19, R236 ;  /* 0x00000013a6ec7c25 */ /* 0x000fe2000f8e00ec */
[----:B------:R-:W-:Y:S01]  /*1b60*/  USHF.L.U32 UR15, UR12, 0x6, URZ ;  /* 0x000000060c0f7899 */ /* 0x000fe2000800063f */
[----:B------:R-:W-:Y:S01]  /*1b70*/  LOP3.LUT R18, R21, 0x8, R20, 0xf8, !PT ;  /* 0x0000000815127812 */ /* 0x000fe200078ef814 */
[----:B------:R-:W-:Y:S01]  /*1b80*/  UIMAD UR29, UR8, -0x40, UR25 ;  /* 0xffffffc0081d78a4 */ /* 0x000fe2000f8e0219 */
[----:B--23--:R-:W-:Y:S01]  /*1b90*/  IMAD.SHL.U32 R4, R0, 0x40, RZ ;  /* 0x0000004000047824 */ /* 0x00cfe200078e00ff */
[----:B------:R-:W-:Y:S01]  /*1ba0*/  USHF.L.U64.HI UR14, UR12, 0x6, UR13 ;  /* 0x000000060c0e7899 */ /* 0x000fe2000801020d */
[----:B------:R-:W-:Y:S01]  /*1bb0*/  VIADD R239, R237, UR9 ;  /* 0x00000009edef7c36 */ /* 0x000fe20008000000 */
[----:B------:R-:W-:Y:S01]  /*1bc0*/  USHF.R.S32.HI UR30, URZ, 0x1f, UR8 ;  /* 0x0000001f3f1e7899 */ /* 0x000fe20008011408 */
[----:B------:R-:W-:Y:S01]  /*1bd0*/  IMAD.U32 R5, RZ, RZ, UR15 ;  /* 0x0000000fff057e24 */ /* 0x000fe2000f8e00ff */
[----:B------:R-:W-:Y:S01]  /*1be0*/  ISETP.GE.AND P0, PT, R240, UR29, PT ;  /* 0x0000001df0007c0c */ /* 0x000fe2000bf06270 */
[----:B------:R-:W-:Y:S01]  /*1bf0*/  UIMAD UR6, UR14, UR8, URZ ;  /* 0x000000080e0672a4 */ /* 0x000fe2000f8e023f */
[----:B------:R-:W-:Y:S01]  /*1c00*/  IMAD.MOV.U32 R238, RZ, RZ, R236 ;  /* 0x000000ffffee7224 */ /* 0x000fe200078e00ec */
[----:B------:R-:W-:Y:S01]  /*1c10*/  LOP3.LUT R4, R4, 0x1c0, RZ, 0xc0, !PT ;  /* 0x000001c004047812 */ /* 0x000fe200078ec0ff */
[----:B-1--4-:R-:W-:Y:S01]  /*1c20*/  IMAD.SHL.U32 R3, R221, 0x8, RZ ;  /* 0x00000008dd037824 */ /* 0x012fe200078e00ff */
[----:B------:R-:W-:Y:S01]  /*1c30*/  UIMAD UR6, UR30, UR15, UR6 ;  /* 0x0000000f1e0672a4 */ /* 0x000fe2000f8e0206 */
[----:B------:R-:W-:Y:S01]  /*1c40*/  SHF.R.U32.HI R2, RZ, 0x3, R21 ;  /* 0x00000003ff027819 */ /* 0x000fe20000011615 */
[----:B------:R-:W-:Y:S01]  /*1c50*/  IMAD.WIDE.U32 R20, R5, UR8, R238 ;  /* 0x0000000805147c25 */ /* 0x000fe2000f8e00ee */
[----:B------:R-:W-:Y:S01]  /*1c60*/  BSSY B0, `(.L_x_372) ;  /* 0x000002f000007945 */ /* 0x000fe20003800000 */
[----:B------:R-:W-:-:S02]  /*1c70*/  LOP3.LUT R3, R4, 0x8, R3, 0xf8, !PT ;  /* 0x0000000804037812 */ /* 0x000fc400078ef803 */
[----:B------:R-:W-:Y:S01]  /*1c80*/  SHF.R.U32.HI R4, RZ, 0x3, R4 ;  /* 0x00000003ff047819 */ /* 0x000fe20000011604 */
[----:B------:R-:W-:Y:S01]  /*1c90*/  VIADD R19, R21, UR6 ;  /* 0x0000000615137c36 */ /* 0x000fe20008000000 */
[----:B------:R-:W-:Y:S02]  /*1ca0*/  IADD3 R234, P5, R16, UR24, RZ ;  /* 0x0000001810ea7c10 */ /* 0x000fe4000ffbe0ff */
[----:B------:R-:W-:Y:S02]  /*1cb0*/  ISETP.GE.AND P6, PT, R12, UR29, PT ;  /* 0x0000001d0c007c0c */ /* 0x000fe4000bfc6270 */
[----:B------:R-:W-:Y:S02]  /*1cc0*/  LOP3.LUT R18, R18, R2, RZ, 0x3c, !PT ;  /* 0x0000000212127212 */ /* 0x000fe400078e3cff */
[----:B------:R-:W-:Y:S01]  /*1cd0*/  LOP3.LUT R4, R3, R4, RZ, 0x3c, !PT ;  /* 0x0000000403047212 */ /* 0x000fe200078e3cff */
[----:B------:R-:W-:Y:S08]  /*1ce0*/  @P0 BRA `(.L_x_373) ;  /* 0x0000000000980947 */ /* 0x000ff00003800000 */
        /* <DEDUP_REMOVED lines=38> */
.L_x_373:
[----:B------:R-:W-:Y:S05]  /*1f50*/  BSYNC B0 ;  /* 0x0000000000007941 */ /* 0x000fea0003800000 */
.L_x_372:
[----:B------:R-:W-:Y:S01]  /*1f60*/  USHF.L.U64.HI UR13, UR12, 0x5, UR13 ;  /* 0x000000050c0d7899 */ /* 0x000fe2000801020d */
[----:B------:R-:W-:Y:S01]  /*1f70*/  BSSY B0, `(.L_x_374) ;  /* 0x000002c000007945 */ /* 0x000fe20003800000 */
[----:B------:R-:W-:Y:S01]  /*1f80*/  USHF.L.U32 UR12, UR12, 0x5, URZ ;  /* 0x000000050c0c7899 */ /* 0x000fe2000800063f */
[----:B------:R-:W-:Y:S02]  /*1f90*/  IADD3.X R235, R17, UR23, R15, P5, !PT ;  /* 0x0000001711eb7c10 */ /* 0x000fe4000affe40f */
[----:B------:R-:W-:Y:S09]  /*1fa0*/  @P6 BRA `(.L_x_375) ;  /* 0x0000000000a06947 */ /* 0x000ff20003800000 */
[----:B------:R-:W-:Y:S01]  /*1fb0*/  ULDC UR6, c[0x0][0x2d0] ;  /* 0x0000b40000067ab9 */ /* 0x000fe20000000800 */
[----:B------:R-:W-:Y:S02]  /*1fc0*/  IADD3 R20, P0, R20, UR12, RZ ;  /* 0x0000000c14147c10 */ /* 0x000fe4000ff1e0ff */
[----:B------:R-:W-:Y:S02]  /*1fd0*/  ISETP.GE.AND P5, PT, R168, UR6, PT ;  /* 0x00000006a8007c0c */ /* 0x000fe4000bfa6270 */
[----:B------:R-:W-:Y:S02]  /*1fe0*/  ISETP.GE.AND P4, PT, R233, UR6, PT ;  /* 0x00000006e9007c0c */ /* 0x000fe4000bf86270 */
[----:B------:R-:W-:Y:S02]  /*1ff0*/  ISETP.GE.AND P2, PT, R232, UR6, PT ;  /* 0x00000006e8007c0c */ /* 0x000fe4000bf46270 */
[----:B------:R-:W-:-:S07]  /*2000*/  IADD3.X R19, R19, UR13, RZ, P0, !PT ;  /* 0x0000000d13137c10 */ /* 0x000fce00087fe4ff */
[----:B--2---:R-:W2:Y:S01]  /*2010*/  @!P5 LDC.64 R10, c[0x0][0x218] ;  /* 0x00008600ff0adb82 */ /* 0x004ea20000000a00 */
[----:B------:R3:W-:Y:S07]  /*2020*/  @P5 STS.128 [R230+0x11000], RZ ;  /* 0x011000ffe6005388 */ /* 0x0007ee0000000c00 */
        /* <DEDUP_REMOVED lines=32> */
.L_x_375:
[----:B------:R-:W-:Y:S05]  /*2230*/  BSYNC B0 ;  /* 0x0000000000007941 */ /* 0x000fea0003800000 */
.L_x_374:
[----:B------:R-:W0:Y:S01]  /*2240*/  LDGDEPBAR ;  /* 0x00000000000079af */ /* 0x000e220000000000 */
[----:B------:R-:W-:Y:S01]  /*2250*/  ISETP.GE.AND P1, PT, R240, UR29, PT ;  /* 0x0000001df0007c0c */ /* 0x000fe2000bf26270 */
[----:B------:R-:W-:Y:S01]  /*2260*/  UIMAD UR6, UR30, UR10, URZ ;  /* 0x0000000a1e0672a4 */ /* 0x000fe2000f8e023f */
[----:B------:R-:W-:Y:S01]  /*2270*/  IMAD.SHL.U32 R13, R13, 0x40, RZ ;  /* 0x000000400d0d7824 */ /* 0x000fe200078e00ff */
[----:B------:R-:W-:Y:S01]  /*2280*/  UIMAD.WIDE.U32 UR30, UR8, UR10, URZ ;  /* 0x0000000a081e72a5 */ /* 0x000fe2000f8e003f */
[----:B------:R-:W-:Y:S01]  /*2290*/  LEA.HI R14, R14, R6, RZ, 0x5 ;  /* 0x000000060e0e7211 */ /* 0x000fe200078f28ff */
[----:B------:R-:W-:Y:S01]  /*22a0*/  UIMAD UR6, UR8, UR11, UR6 ;  /* 0x0000000b080672a4 */ /* 0x000fe2000f8e0206 */
[----:B------:R-:W-:Y:S01]  /*22b0*/  IMAD.WIDE.U32 R234, R165, UR19, R234 ;  /* 0x00000013a5ea7c25 */ /* 0x000fe2000f8e00ea */
[----:B------:R-:W-:Y:S01]  /*22c0*/  LOP3.LUT R4, R4, 0xfffffe00, R13, 0xf8, !PT ;  /* 0xfffffe0004047812 */ /* 0x000fe200078ef80d */
[----:B------:R-:W-:Y:S01]  /*22d0*/  BSSY B0, `(.L_x_376) ;  /* 0x000003b000007945 */ /* 0x000fe20003800000 */
[----:B------:R-:W-:Y:S01]  /*22e0*/  UIADD3 UR6, UR31, UR6, URZ ;  /* 0x000000061f067290 */ /* 0x000fe2000fffe03f */
[----:B------:R-:W-:Y:S01]  /*22f0*/  SHF.R.S32.HI R14, RZ, 0x5, R14 ;  /* 0x00000005ff0e7819 */ /* 0x000fe2000001140e */
[----:B--23--:R-:W-:Y:S01]  /*2300*/  IMAD.U32 R8, RZ, RZ, UR30 ;  /* 0x0000001eff087e24 */ /* 0x00cfe2000f8e00ff */
[----:B------:R-:W-:Y:S01]  /*2310*/  ISETP.GE.AND P6, PT, R12, UR29, PT ;  /* 0x0000001d0c007c0c */ /* 0x000fe2000bfc6270 */
[----:B------:R-:W-:-:S02]  /*2320*/  VIADD R223, R235, UR28 ;  /* 0x0000001cebdf7c36 */ /* 0x000fc40008000000 */
[----:B-1--4-:R-:W-:Y:S01]  /*2330*/  IMAD.U32 R2, RZ, RZ, UR6 ;  /* 0x00000006ff027e24 */ /* 0x012fe2000f8e00ff */
[----:B------:R-:W-:Y:S01]  /*2340*/  LEA R13, P0, R8, R234, 0x6 ;  /* 0x000000ea080d7211 */ /* 0x000fe200078030ff */
[----:B------:R-:W-:Y:S02]  /*2350*/  IMAD R222, R14, 0x400, R4 ;  /* 0x000004000ede7824 */ /* 0x000fe400078e0204 */
[----:B------:R-:W-:Y:S01]  /*2360*/  IMAD R221, R221, 0x200, R18 ;  /* 0x00000200dddd7824 */ /* 0x000fe200078e0212 */
[----:B------:R-:W-:Y:S01]  /*2370*/  LEA.HI.X R12, R8, R223, R2, 0x6, P0 ;  /* 0x000000df080c7211 */ /* 0x000fe200000f3402 */
[----:B------:R-:W-:Y:S01]  /*2380*/  IMAD.U32 R9, RZ, RZ, UR31 ;  /* 0x0000001fff097e24 */ /* 0x000fe2000f8e00ff */
[----:B------:R-:W-:Y:S01]  /*2390*/  LEA R222, R222, UR4, 0x1 ;  /* 0x00000004dede7c11 */ /* 0x000fe2000f8e08ff */
[----:B------:R-:W-:-:S04]  /*23a0*/  DEPBAR.LE SB0, 0x0 ;  /* 0x000080000000791a */ /* 0x000fc80000000000 */
[----:B------:R-:W-:Y:S01]  /*23b0*/  BAR.SYNC.DEFER_BLOCKING 0x0 ;  /* 0x0000000000007b1d */ /* 0x000fe20000010000 */
[----:B------:R-:W-:-:S05]  /*23c0*/  LEA R221, R221, UR4, 0x1 ;  /* 0x00000004dddd7c11 */ /* 0x000fca000f8e08ff */
        /* <DEDUP_REMOVED lines=9> */
[----:B------:R-:W2:Y:S01]  /*2460*/  @!P5 LDC.64 R10, c[0x0][0x220] ;  /* 0x00008800ff0adb82 */ /* 0x000ea20000000a00 */
[----:B------:R3:W-:Y:S07]  /*2470*/  @P5 STS.128 [R230+0x18000], RZ ;  /* 0x018000ffe6005388 */ /* 0x0007ee0000000c00 */
[----:B------:R-:W4:Y:S08]  /*2480*/  @!P4 LDC.64 R8, c[0x0][0x220] ;  /* 0x00008800ff08cb82 */ /* 0x000f300000000a00 */
[----:B------:R-:W5:Y:S01]  /*2490*/  @!P2 LDC.64 R2, c[0x0][0x220] ;  /* 0x00008800ff02ab82 */ /* 0x000f620000000a00 */
[----:B--2---:R-:W-:-:S04]  /*24a0*/  @!P5 LEA R10, P0, R13, R10, 0x1 ;  /* 0x0000000a0d0ad211 */ /* 0x004fc800078008ff */
[--C-:B------:R-:W-:Y:S02]  /*24b0*/  @!P5 LEA.HI.X R11, R13, R11, R12.reuse, 0x1, P0 ;  /* 0x0000000b0d0bd211 */ /* 0x100fe400000f0c0c */
        /* <DEDUP_REMOVED lines=28> */
.L_x_377:
[----:B------:R-:W-:Y:S05]  /*2680*/  BSYNC B0 ;  /* 0x0000000000007941 */ /* 0x000fea0003800000 */
.L_x_376:
[----:B------:R4:W-:Y:S01]  /*2690*/  @P6 STS.128 [R230+0x19000], RZ ;  /* 0x019000ffe6006388 */ /* 0x0009e20000000c00 */
[----:B------:R-:W-:Y:S03]  /*26a0*/  BSSY B0, `(.L_x_378) ;  /* 0x0000030000007945 */ /* 0x000fe60003800000 */
[----:B------:R4:W-:Y:S04]  /*26b0*/  @P6 STS.128 [R230+0x1b000], RZ ;  /* 0x01b000ffe6006388 */ /* 0x0009e80000000c00 */
[----:B------:R4:W-:Y:S04]  /*26c0*/  @P6 STS.128 [R230+0x1d000], RZ ;  /* 0x01d000ffe6006388 */ /* 0x0009e80000000c00 */
[----:B------:R4:W-:Y:S01]  /*26d0*/  @P6 STS.128 [R230+0x1f000], RZ ;  /* 0x01f000ffe6006388 */ /* 0x0009e20000000c00 */
[----:B------:R-:W-:Y:S05]  /*26e0*/  @P6 BRA `(.L_x_379) ;  /* 0x0000000000ac6947 */ /* 0x000fea0003800000 */
[----:B------:R-:W-:Y:S01]  /*26f0*/  ULDC UR6, c[0x0][0x2d0] ;  /* 0x0000b40000067ab9 */ /* 0x000fe20000000800 */
[----:B------:R-:W-:Y:S01]  /*2700*/  UIMAD.WIDE.U32 UR30, UR10, 0x20, URZ ;  /* 0x000000200a1e78a5 */ /* 0x000fe2000f8e003f */
[----:B------:R-:W-:Y:S01]  /*2710*/  ISETP.GE.AND P5, PT, R168, UR6, PT ;  /* 0x00000006a8007c0c */ /* 0x000fe2000bfa6270 */
[----:B------:R-:W-:Y:S01]  /*2720*/  USHF.L.U32 UR7, UR11, 0x5, URZ ;  /* 0x000000050b077899 */ /* 0x000fe2000800063f */
[----:B------:R-:W-:Y:S02]  /*2730*/  ISETP.GE.AND P4, PT, R233, UR6, PT ;  /* 0x00000006e9007c0c */ /* 0x000fe4000bf86270 */
[----:B------:R-:W-:Y:S02]  /*2740*/  ISETP.GE.AND P2, PT, R232, UR6, PT ;  /* 0x00000006e8007c0c */ /* 0x000fe4000bf46270 */
[----:B------:R-:W-:Y:S01]  /*2750*/  IADD3 R14, P0, R13, UR30, RZ ;  /* 0x0000001e0d0e7c10 */ /* 0x000fe2000ff1e0ff */
[----:B------:R-:W-:-:S05]  /*2760*/  IMAD.U32 R13, RZ, RZ, UR7 ;  /* 0x00000007ff0d7e24 */ /* 0x000fca000f8e00ff */
[----:B------:R-:W-:Y:S01]  /*2770*/  IADD3.X R13, R12, UR31, R13, P0, !PT ;  /* 0x0000001f0c0d7c10 */ /* 0x000fe200087fe40d */
[----:B---3--:R-:W3:Y:S01]  /*2780*/  @!P5 LDC.64 R10, c[0x0][0x220] ;  /* 0x00008800ff0adb82 */ /* 0x008ee20000000a00 */
[----:B------:R1:W-:Y:S07]  /*2790*/  @P5 STS.128 [R230+0x19000], RZ ;  /* 0x019000ffe6005388 */ /* 0x0003ee0000000c00 */
[----:B------:R-:W5:Y:S08]  /*27a0*/  @!P4 LDC.64 R8, c[0x0][0x220] ;  /* 0x00008800ff08cb82 */ /* 0x000f700000000a00 */
[----:B--2---:R-:W2:Y:S01]  /*27b0*/  @!P2 LDC.64 R2, c[0x0][0x220] ;  /* 0x00008800ff02ab82 */ /* 0x004ea20000000a00 */
[----:B---3--:R-:W-:-:S04]  /*27c0*/  @!P5 LEA R10, P0, R14, R10, 0x1 ;  /* 0x0000000a0e0ad211 */ /* 0x008fc800078008ff */
        /* <DEDUP_REMOVED lines=29> */
.L_x_379:
[----:B------:R-:W-:Y:S05]  /*29a0*/  BSYNC B0 ;  /* 0x0000000000007941 */ /* 0x000fea0003800000 */
.L_x_378:
        /* <DEDUP_REMOVED lines=43> */
[C---:B------:R-:W-:Y:S01]  /*2c60*/  VIADD R7, R3.reuse, 0x10 ;  /* 0x0000001003077836 */ /* 0x040fe20000000000 */
[----:B------:R-:W-:Y:S01]  /*2c70*/  ISETP.GE.AND P6, PT, R6, UR25, PT ;  /* 0x0000001906007c0c */ /* 0x000fe2000bfc6270 */
[----:B------:R-:W-:Y:S01]  /*2c80*/  LDSM.16.M88.4 R72, [R215+0x11800] ;  /* 0x01180000d748783b */ /* 0x000fe20000000200 */
[----:B------:R-:W-:Y:S01]  /*2c90*/  HMMA.16816.F32 R36, R56, R38, RZ ;  /* 0x000000263824723c */ /* 0x000fe200000018ff */
[----:B------:R-:W-:Y:S01]  /*2ca0*/  VIADD R6, R3, 0x11 ;  /* 0x0000001103067836 */ /* 0x000fe20000000000 */
[----:B------:R-:W-:Y:S01]  /*2cb0*/  ISETP.GE.AND P4, PT, R7, UR25, PT ;  /* 0x0000001907007c0c */ /* 0x000fe2000bf86270 */
[----:B------:R-:W-:Y:S01]  /*2cc0*/  LDSM.16.M88.4 R76, [R219+0x3800] ;  /* 0x00380000db4c783b */ /* 0x000fe20000000200 */
[----:B------:R-:W-:-:S02]  /*2cd0*/  VIADD R7, R3, 0x19 ;  /* 0x0000001903077836 */ /* 0x000fc40000000000 */
[C---:B--2---:R-:W-:Y:S01]  /*2ce0*/  HMMA.16816.F32 R32, R56.reuse, R28, RZ ;  /* 0x0000001c3820723c */ /* 0x044fe200000018ff */
[----:B------:R-:W-:Y:S01]  /*2cf0*/  ISETP.GE.AND P3, PT, R6, UR25, PT ;  /* 0x0000001906007c0c */ /* 0x000fe2000bf66270 */
[----:B------:R-:W-:Y:S01]  /*2d00*/  VIADD R6, R3, 0x18 ;  /* 0x0000001803067836 */ /* 0x000fe20000000000 */
[----:B------:R-:W0:Y:S01]  /*2d10*/  LDGDEPBAR ;  /* 0x00000000000079af */ /* 0x000e220000000000 */
[----:B------:R-:W-:Y:S02]  /*2d20*/  VIADD R206, R219, 0x2800 ;  /* 0x00002800dbce7836 */ /* 0x000fe40000000000 */
[----:B------:R-:W-:Y:S01]  /*2d30*/  HMMA.16816.F32 R28, R56, R30, RZ ;  /* 0x0000001e381c723c */ /* 0x000fe200000018ff */
[----:B------:R-:W-:Y:S01]  /*2d40*/  ISETP.GE.AND P2, PT, R6, UR25, PT ;  /* 0x0000001906007c0c */ /* 0x000fe2000bf46270 */
[----:B------:R-:W-:Y:S02]  /*2d50*/  VIADD R6, R3, 0x21 ;  /* 0x0000002103067836 */ /* 0x000fe40000000000 */
[----:B------:R-:W-:-:S02]  /*2d60*/  VIADD R205, R219, 0x3000 ;  /* 0x00003000dbcd7836 */ /* 0x000fc40000000000 */
[C---:B---3--:R-:W-:Y:S01]  /*2d70*/  HMMA.16816.F32 R24, R56.reuse, R20, RZ ;  /* 0x000000143818723c */ /* 0x048fe200000018ff */
[C---:B------:R-:W-:Y:S02]  /*2d80*/  VIADD R204, R219.reuse, 0x3800 ;  /* 0x00003800dbcc7836 */ /* 0x040fe40000000000 */
        /* <DEDUP_REMOVED lines=8> */
[C---:B------:R-:W-:Y:S02]  /*2e10*/  VIADD R197, R219.reuse, 0x7000 ;  /* 0x00007000dbc57836 */ /* 0x040fe40000000000 */
[----:B------:R-:W-:Y:S01]  /*2e20*/  VIADD R196, R219, 0x7800 ;  /* 0x00007800dbc47836 */ /* 0x000fe20000000000 */
        /* <DEDUP_REMOVED lines=181> */
[----:B------:R-:W-:Y:S06]  /*3980*/  HMMA.16816.F32 R76, R72, R44, R76 ;  /* 0x0000002c484c723c */ /* 0x000fec000000184c */
[C---:B------:R-:W-:Y:S06]  /*3990*/  HMMA.16816.F32 R36, R60.reuse, R50, R36 ;  /* 0x000000323c24723c */ /* 0x040fec0000001824 */
[C---:B-1----:R-:W-:Y:S06]  /*39a0*/  HMMA.16816.F32 R32, R60.reuse, R56, R32 ;  /* 0x000000383c20723c */ /* 0x042fec0000001820 */
[----:B------:R-:W-:Y:S01]  /*39b0*/  HMMA.16816.F32 R28, R60, R58, R28 ;  /* 0x0000003a3c1c723c */ /* 0x000fe2000000181c */
[----:B------:R-:W-:-:S02]  /*39c0*/  FSEL R42, R42, -INF , !P1 ;  /* 0xff8000002a2a7808 */ /* 0x000fc40004800000 */
[----:B------:R-:W-:Y:S02]  /*39d0*/  FSEL R40, R40, -INF , !P1 ;  /* 0xff80000028287808 */ /* 0x000fe40004800000 */
[----:B------:R-:W-:Y:S01]  /*39e0*/  ISETP.GE.AND P1, PT, R7, UR25, PT ;  /* 0x0000001907007c0c */ /* 0x000fe2000bf26270 */
[----:B------:R-:W-:Y:S01]  /*39f0*/  HMMA.16816.F32 R20, R72, R46, R20 ;  /* 0x0000002e4814723c */ /* 0x000fe20000001814 */
[----:B------:R-:W-:Y:S01]  /*3a00*/  VIADD R7, R3, 0x20 ;  /* 0x0000002003077836 */ /* 0x000fe20000000000 */
[----:B------:R-:W-:Y:S02]  /*3a10*/  FSEL R43, R43, -INF , !P0 ;  /* 0xff8000002b2b7808 */ /* 0x000fe40004000000 */
[----:B------:R-:W-:Y:S02]  /*3a20*/  FSEL R41, R41, -INF , !P0 ;  /* 0xff80000029297808 */ /* 0x000fe40004000000 */
[----:B--2---:R-:W-:Y:S01]  /*3a30*/  HMMA.16816.F32 R76, R60, R12, R76 ;  /* 0x0000000c3c4c723c */ /* 0x004fe2000000184c */
[----:B------:R-:W-:Y:S01]  /*3a40*/  ISETP.GE.AND P0, PT, R7, UR25, PT ;  /* 0x0000001907007c0c */ /* 0x000fe2000bf06270 */
[----:B------:R-:W-:Y:S01]  /*3a50*/  VIADD R7, R3, 0x28 ;  /* 0x0000002803077836 */ /* 0x000fe20000000000 */
[----:B------:R-:W-:-:S02]  /*3a60*/  FSEL R38, R38, -INF , !P6 ;  /* 0xff80000026267808 */ /* 0x000fc40007000000 */
[----:B------:R-:W-:Y:S01]  /*3a70*/  FSEL R36, R36, -INF , !P6 ;  /* 0xff80000024247808 */ /* 0x000fe20007000000 */
[C---:B---3--:R-:W-:Y:S01]  /*3a80*/  HMMA.16816.F32 R64, R60.reuse, R10, R64 ;  /* 0x0000000a3c40723c */ /* 0x048fe20000001840 */
[----:B------:R-:W-:Y:S01]  /*3a90*/  ISETP.GE.AND P6, PT, R6, UR25, PT ;  /* 0x0000001906007c0c */ /* 0x000fe2000bfc6270 */
[----:B------:R-:W-:Y:S01]  /*3aa0*/  VIADD R6, R3, 0x29 ;  /* 0x0000002903067836 */ /* 0x000fe20000000000 */
[----:B------:R-:W-:Y:S02]  /*3ab0*/  FSEL R39, R39, -INF , !P5 ;  /* 0xff80000027277808 */ /* 0x000fe40006800000 */
[----:B------:R-:W-:Y:S01]  /*3ac0*/  FSEL R37, R37, -INF , !P5 ;  /* 0xff80000025257808 */ /* 0x000fe20006800000 */
[----:B------:R-:W-:Y:S01]  /*3ad0*/  HMMA.16816.F32 R68, R60, R8, R68 ;  /* 0x000000083c44723c */ /* 0x000fe20000001844 */
[----:B------:R-:W-:Y:S02]  /*3ae0*/  ISETP.GE.AND P5, PT, R7, UR25, PT ;  /* 0x0000001907007c0c */ /* 0x000fe4000bfa6270 */
[----:B------:R-:W-:-:S02]  /*3af0*/  FSEL R7, R34, -INF , !P4 ;  /* 0xff80000022077808 */ /* 0x000fc40006000000 */
[----:B------:R-:W-:Y:S01]  /*3b00*/  FSEL R32, R32, -INF , !P4 ;  /* 0xff80000020207808 */ /* 0x000fe20006000000 */
[----:B------:R-:W-:Y:S01]  /*3b10*/  HMMA.16816.F32 R20, R60, R14, R20 ;  /* 0x0000000e3c14723c */ /* 0x000fe20000001814 */
[----:B------:R-:W-:Y:S01]  /*3b20*/  ISETP.GE.AND P4, PT, R6, UR25, PT ;  /* 0x0000001906007c0c */ /* 0x000fe2000bf86270 */
[----:B------:R-:W-:Y:S01]  /*3b30*/  VIADD R6, R3, 0x30 ;  /* 0x0000003003067836 */ /* 0x000fe20000000000 */
[----:B------:R-:W-:Y:S01]  /*3b40*/  FSEL R8, R35, -INF , !P3 ;  /* 0xff80000023087808 */ /* 0x000fe20005800000 */
[----:B------:R-:W-:Y:S01]  /*3b50*/  VIADD R9, R3, 0x31 ;  /* 0x0000003103097836 */ /* 0x000fe20000000000 */
[----:B------:R-:W-:Y:S02]  /*3b60*/  FSEL R33, R33, -INF , !P3 ;  /* 0xff80000021217808 */ /* 0x000fe40005800000 */
[----:B------:R-:W-:Y:S02]  /*3b70*/  ISETP.GE.AND P3, PT, R6, UR25, PT ;  /* 0x0000001906007c0c */ /* 0x000fe4000bf66270 */
[----:B------:R-:W-:-:S02]  /*3b80*/  FSEL R6, R30, -INF , !P2 ;  /* 0xff8000001e067808 */ /* 0x000fc40005000000 */
[----:B------:R-:W-:Y:S02]  /*3b90*/  FSEL R28, R28, -INF , !P2 ;  /* 0xff8000001c1c7808 */ /* 0x000fe40005000000 */
[----:B------:R-:W-:Y:S01]  /*3ba0*/  ISETP.GE.AND P2, PT, R9, UR25, PT ;  /* 0x0000001909007c0c */ /* 0x000fe2000bf46270 */
[C---:B------:R-:W-:Y:S01]  /*3bb0*/  VIADD R9, R3.reuse, 0x38 ;  /* 0x0000003803097836 */ /* 0x040fe20000000000 */
[----:B------:R-:W-:Y:S01]  /*3bc0*/  FSEL R187, R78, -INF , !P0 ;  /* 0xff8000004ebb7808 */ /* 0x000fe20004000000 */
[----:B------:R-:W-:Y:S01]  /*3bd0*/  VIADD R3, R3, 0x39 ;  /* 0x0000003903037836 */ /* 0x000fe20000000000 */
[----:B------:R-:W-:Y:S02]  /*3be0*/  FSEL R183, R76, -INF , !P0 ;  /* 0xff8000004cb77808 */ /* 0x000fe40004000000 */
[----:B------:R-:W-:Y:S02]  /*3bf0*/  FSEL R12, R31, -INF , !P1 ;  /* 0xff8000001f0c7808 */ /* 0x000fe40004800000 */
[----:B------:R-:W-:-:S02]  /*3c00*/  ISETP.GE.AND P0, PT, R3, UR25, PT ;  /* 0x0000001903007c0c */ /* 0x000fc4000bf06270 */
[----:B------:R-:W-:Y:S02]  /*3c10*/  FSEL R29, R29, -INF , !P1 ;  /* 0xff8000001d1d7808 */ /* 0x000fe40004800000 */
[----:B------:R-:W-:Y:S02]  /*3c20*/  FSEL R191, R67, -INF , !P0 ;  /* 0xff80000043bf7808 */ /* 0x000fe40004000000 */
[----:B------:R-:W-:Y:S02]  /*3c30*/  FSEL R224, R65, -INF , !P0 ;  /* 0xff80000041e07808 */ /* 0x000fe40004000000 */
[----:B------:R-:W-:Y:S02]  /*3c40*/  PLOP3.LUT P0, PT, PT, PT, UP0, 0x80, 0x0 ;  /* 0x000000000000781c */ /* 0x000fe40003f0f008 */
[----:B------:R-:W-:Y:S02]  /*3c50*/  ISETP.GE.AND P1, PT, R9, UR25, PT ;  /* 0x0000001909007c0c */ /* 0x000fe4000bf26270 */
        /* <DEDUP_REMOVED lines=53> */
[----:B------:R-:W-:-:S02]  /*3fb0*/  IADD3.X R3, R3, UR13, RZ, P2, !PT ;  /* 0x0000000d03037c10 */ /* 0x000fc400097fe4ff */
        /* <DEDUP_REMOVED lines=39> */
.L_x_382:
[----:B------:R-:W-:Y:S05]  /*4230*/  BSYNC B0 ;  /* 0x0000000000007941 */ /* 0x000fea0003800000 */
.L_x_381:
[----:B------:R-:W0:Y:S02]  /*4240*/  LDGDEPBAR ;  /* 0x00000000000079af */ /* 0x000e240000000000 */
.L_x_380:
        /* <DEDUP_REMOVED lines=64> */
[--C-:B------:R-:W-:Y:S01]  /*4650*/  FFMA.FTZ R175, R37, UR6, -R225.reuse ;  /* 0x0000000625af7c23 */ /* 0x100fe200080108e1 */
        /* <DEDUP_REMOVED lines=10> */
[--C-:B------:R-:W-:Y:S01]  /*4700*/  FFMA.FTZ R172, R33, UR6, -R225.reuse ;  /* 0x0000000621ac7c23 */ /* 0x100fe200080108e1 */
[--C-:B------:R-:W-:Y:S01]  /*4710*/  FFMA.FTZ R171, R28, UR6, -R225.reuse ;  /* 0x000000061cab7c23 */ /* 0x100fe200080108e1 */
[----:B------:R-:W3:Y:S01]  /*4720*/  LDSM.16.MT88.4 R16, [R212+0x1e000] ;  /* 0x01e00000d410783b */ /* 0x000ee20000004200 */
[--C-:B------:R-:W-:Y:S01]  /*4730*/  FFMA.FTZ R2, R29, UR6, -R225.reuse ;  /* 0x000000061d027c23 */ /* 0x100fe200080108e1 */
[----:B------:R-:W4:Y:S01]  /*4740*/  MUFU.EX2 R179, R179 ;  /* 0x000000b300b37308 */ /* 0x000f220000000800 */
[--C-:B------:R-:W-:Y:S01]  /*4750*/  FFMA.FTZ R173, R7, UR6, -R192.reuse ;  /* 0x0000000607ad7c23 */ /* 0x100fe200080108c0 */
[----:B------:R-:W5:Y:S01]  /*4760*/  LDSM.16.MT88.4 R8, [R214+0x18800] ;  /* 0x01880000d608783b */ /* 0x000f620000004200 */
[--C-:B------:R-:W-:Y:S01]  /*4770*/  FFMA.FTZ R167, R6, UR6, -R192.reuse ;  /* 0x0000000606a77c23 */ /* 0x100fe200080108c0 */
[--C-:B------:R-:W-:Y:S01]  /*4780*/  FFMA.FTZ R0, R12, UR6, -R192.reuse ;  /* 0x000000060c007c23 */ /* 0x100fe200080108c0 */
[--C-:B------:R-:W-:Y:S01]  /*4790*/  FFMA.FTZ R183, R183, UR6, -R225.reuse ;  /* 0x00000006b7b77c23 */ /* 0x100fe200080108e1 */
[----:B------:R-:W5:Y:S01]  /*47a0*/  LDSM.16.MT88.4 R20, [R213+0x18800] ;  /* 0x01880000d514783b */ /* 0x000f620000004200 */
[--C-:B------:R-:W-:Y:S01]  /*47b0*/  FFMA.FTZ R184, R184, UR6, -R225.reuse ;  /* 0x00000006b8b87c23 */ /* 0x100fe200080108e1 */
[----:B------:R-:W-:Y:S01]  /*47c0*/  MUFU.EX2 R177, R177 ;  /* 0x000000b100b17308 */ /* 0x000fe20000000800 */
[--C-:B------:R-:W-:Y:S01]  /*47d0*/  FFMA.FTZ R185, R185, UR6, -R225.reuse ;  /* 0x00000006b9b97c23 */ /* 0x100fe200080108e1 */
[----:B------:R-:W5:Y:S01]  /*47e0*/  LDSM.16.MT88.4 R4, [R212+0x18800] ;  /* 0x01880000d404783b */ /* 0x000f620000004200 */
[--C-:B------:R-:W-:Y:S01]  /*47f0*/  FFMA.FTZ R186, R186, UR6, -R225.reuse ;  /* 0x00000006baba7c23 */ /* 0x100fe200080108e1 */
[--C-:B------:R-:W-:Y:S01]  /*4800*/  FFMA.FTZ R187, R187, UR6, -R192.reuse ;  /* 0x00000006bbbb7c23 */ /* 0x100fe200080108c0 */
[--C-:B------:R-:W-:Y:S01]  /*4810*/  FFMA.FTZ R188, R188, UR6, -R192.reuse ;  /* 0x00000006bcbc7c23 */ /* 0x100fe200080108c0 */
[----:B------:R-:W5:Y:S01]  /*4820*/  LDSM.16.MT88.4 R12, [R216+0x1a800] ;  /* 0x01a80000d80c783b */ /* 0x000f620000004200 */
[--C-:B------:R-:W-:Y:S01]  /*4830*/  FFMA.FTZ R189, R189, UR6, -R192.reuse ;  /* 0x00000006bdbd7c23 */ /* 0x100fe200080108c0 */
[----:B------:R-:W1:Y:S01]  /*4840*/  MUFU.EX2 R175, R175 ;  /* 0x000000af00af7308 */ /* 0x000e620000000800 */
[----:B----4-:R-:W-:Y:S01]  /*4850*/  F2FP.F16.F32.PACK_AB R144, R179, R180 ;  /* 0x000000b4b390723e */ /* 0x010fe200000000ff */
[----:B------:R-:W-:Y:S01]  /*4860*/  LDSM.16.MT88.4 R24, [R216+0x18800] ;  /* 0x01880000d818783b */ /* 0x000fe20000004200 */
[--C-:B------:R-:W-:Y:S01]  /*4870*/  FFMA.FTZ R190, R190, UR6, -R192.reuse ;  /* 0x00000006bebe7c23 */ /* 0x100fe200080108c0 */
        /* <DEDUP_REMOVED lines=96> */
[----:B------:R-:W-:Y:S05]  /*4e80*/  LDSM.16.MT88.4 R20, [R213+0x1c800] ;  /* 0x01c80000d514783b */ /* 0x000fea0000004200 */
[C---:B------:R-:W-:Y:S06]  /*4e90*/  HMMA.16816.F32 R52, R16.reuse, R4, R52 ;  /* 0x000000041034723c */ /* 0x040fec0000001834 */
[C---:B------:R-:W-:Y:S01]  /*4ea0*/  HMMA.16816.F32 R56, R16.reuse, R6, R56 ;  /* 0x000000061038723c */ /* 0x040fe20000001838 */
[----:B------:R-:W3:Y:S05]  /*4eb0*/  LDSM.16.MT88.4 R4, [R214+0x1c800] ;  /* 0x01c80000d604783b */ /* 0x000eea0000004200 */
[C---:B------:R-:W-:Y:S06]  /*4ec0*/  HMMA.16816.F32 R60, R16.reuse, R12, R60 ;  /* 0x0000000c103c723c */ /* 0x040fec000000183c */
[C---:B------:R-:W-:Y:S01]  /*4ed0*/  HMMA.16816.F32 R64, R16.reuse, R14, R64 ;  /* 0x0000000e1040723c */ /* 0x040fe20000001840 */
[----:B------:R-:W5:Y:S05]  /*4ee0*/  LDSM.16.MT88.4 R12, [R212+0x1c800] ;  /* 0x01c80000d40c783b */ /* 0x000f6a0000004200 */
        /* <DEDUP_REMOVED lines=9> */
[C---:B---3--:R-:W-:Y:S06]  /*4f80*/  HMMA.16816.F32 R100, R16.reuse, R4, R100 ;  /* 0x000000041064723c */ /* 0x048fec0000001864 */
[C---:B------:R-:W-:Y:S01]  /*4f90*/  HMMA.16816.F32 R104, R16.reuse, R6, R104 ;  /* 0x000000061068723c */ /* 0x040fe20000001868 */
[----:B------:R-:W3:Y:S05]  /*4fa0*/  LDSM.16.MT88.4 R4, [R214+0x1e800] ;  /* 0x01e80000d604783b */ /* 0x000eea0000004200 */
[C---:B------:R-:W-:Y:S06]  /*4fb0*/  HMMA.16816.F32 R108, R16.reuse, R20, R108 ;  /* 0x00000014106c723c */ /* 0x040fec000000186c */
        /* <DEDUP_REMOVED lines=14> */
[C---:B---3--:R-:W-:Y:S06]  /*50a0*/  HMMA.16816.F32 R132, R16.reuse, R4, R132 ;  /* 0x000000041084723c */ /* 0x048fec0000001884 */
[C---:B------:R-:W-:Y:S01]  /*50b0*/  HMMA.16816.F32 R152, R16.reuse, R6, R152 ;  /* 0x000000061098723c */ /* 0x040fe20000001898 */
[----:B------:R-:W2:Y:S05]  /*50c0*/  LDSM.16.MT88.4 R4, [R212+0x19000] ;  /* 0x01900000d404783b */ /* 0x000eaa0000004200 */
[C---:B----4-:R-:W-:Y:S06]  /*50d0*/  HMMA.16816.F32 R136, R16.reuse, R20, R136 ;  /* 0x000000141088723c */ /* 0x050fec0000001888 */
[C---:B------:R-:W-:Y:S01]  /*50e0*/  HMMA.16816.F32 R140, R16.reuse, R22, R140 ;  /* 0x00000016108c723c */ /* 0x040fe2000000188c */
[----:B------:R-:W3:Y:S05]  /*50f0*/  LDSM.16.MT88.4 R20, [R216+0x1b000] ;  /* 0x01b00000d814783b */ /* 0x000eea0000004200 */
        /* <DEDUP_REMOVED lines=13> */
[----:B-----5:R-:W-:Y:S01]  /*51d0*/  HMMA.16816.F32 R36, R16, R12, R36 ;  /* 0x0000000c1024723c */ /* 0x020fe20000001824 */
[----:B------:R-:W-:Y:S01]  /*51e0*/  FADD.FTZ R185, R186, R185 ;  /* 0x000000b9bab97221 */ /* 0x000fe20000010000 */
[----:B------:R-:W-:-:S03]  /*51f0*/  FADD.FTZ R189, R190, R189 ;  /* 0x000000bdbebd7221 */ /* 0x000fc60000010000 */
[----:B------:R-:W-:Y:S01]  /*5200*/  FADD.FTZ R185, R228, R185 ;  /* 0x000000b9e4b97221 */ /* 0x000fe20000010000 */
[----:B------:R-:W-:Y:S01]  /*5210*/  HMMA.16816.F32 R40, R16, R14, R40 ;  /* 0x0000000e1028723c */ /* 0x000fe20000001828 */
[----:B------:R-:W4:Y:S01]  /*5220*/  LDSM.16.MT88.4 R12, [R213+0x1b000] ;  /* 0x01b00000d50c783b */ /* 0x000f220000004200 */
        /* <DEDUP_REMOVED lines=52> */
[C---:B---3--:R-:W-:Y:S06]  /*5570*/  HMMA.16816.F32 R148, R16.reuse, R20, R148 ;  /* 0x000000141094723c */ /* 0x048fec0000001894 */
[----:B------:R-:W-:Y:S01]  /*5580*/  HMMA.16816.F32 R144, R16, R22, R144 ;  /* 0x000000161090723c */ /* 0x000fe20000001890 */
[----:B------:R-:W3:Y:S04]  /*5590*/  LDSM.16.MT88.4 R20, [R214+0x1b800] ;  /* 0x01b80000d614783b */ /* 0x000ee80000004200 */
[----:B------:R-:W3:Y:S01]  /*55a0*/  LDSM.16.MT88.4 R16, [R213+0x1b800] ;  /* 0x01b80000d510783b */ /* 0x000ee20000004200 */
        /* <DEDUP_REMOVED lines=33> */
[C---:B---3--:R-:W-:Y:S06]  /*57c0*/  HMMA.16816.F32 R124, R4.reuse, R20, R124 ;  /* 0x00000014047c723c */ /* 0x048fec000000187c */
[C---:B------:R-:W-:Y:S06]  /*57d0*/  HMMA.16816.F32 R128, R4.reuse, R22, R128 ;  /* 0x000000160480723c */ /* 0x040fec0000001880 */
[C---:B------:R-:W-:Y:S06]  /*57e0*/  HMMA.16816.F32 R132, R4.reuse, R16, R132 ;  /* 0x000000100484723c */ /* 0x040fec0000001884 */
[C---:B------:R-:W-:Y:S06]  /*57f0*/  HMMA.16816.F32 R152, R4.reuse, R18, R152 ;  /* 0x000000120498723c */ /* 0x040fec0000001898 */
[C---:B----4-:R-:W-:Y:S06]  /*5800*/  HMMA.16816.F32 R136, R4.reuse, R12, R136 ;  /* 0x0000000c0488723c */ /* 0x050fec0000001888 */
[C---:B------:R-:W-:Y:S06]  /*5810*/  HMMA.16816.F32 R140, R4.reuse, R14, R140 ;  /* 0x0000000e048c723c */ /* 0x040fec000000188c */
[C---:B-1----:R-:W-:Y:S06]  /*5820*/  HMMA.16816.F32 R148, R4.reuse, R8, R148 ;  /* 0x000000080494723c */ /* 0x042fec0000001894 */
[----:B------:R-:W-:Y:S01]  /*5830*/  HMMA.16816.F32 R144, R4, R10, R144 ;  /* 0x0000000a0490723c */ /* 0x000fe20000001890 */
[----:B------:R-:W-:-:S08]  /*5840*/  NOP ;  /* 0x0000000000007918 */ /* 0x000fd00000000000 */
[----:B------:R-:W-:-:S15]  /*5850*/  @!P0 BRA `(.L_x_383) ;  /* 0x0000003800e88947 */ /* 0x000fde0003800000 */
[----:B------:R-:W-:Y:S01]  /*5860*/  ULDC UR4, c[0x0][0x2d0] ;  /* 0x0000b40000047ab9 */ /* 0x000fe20000000800 */
[--C-:B------:R-:W-:Y:S01]  /*5870*/  SHF.R.S32.HI R5, RZ, 0x1f, R168.reuse ;  /* 0x0000001fff057819 */ /* 0x100fe200000114a8 */
[----:B------:R-:W-:Y:S01]  /*5880*/  IMAD.MOV.U32 R4, RZ, RZ, R168 ;  /* 0x000000ffff047224 */ /* 0x000fe200078e00a8 */
[----:B------:R-:W-:Y:S01]  /*5890*/  ISETP.GE.AND P4, PT, R168, UR4, PT ;  /* 0x00000004a8007c0c */ /* 0x000fe2000bf86270 */
[----:B------:R-:W-:Y:S01]  /*58a0*/  IMAD.U32 R2, RZ, RZ, UR21 ;  /* 0x00000015ff027e24 */ /* 0x000fe2000f8e00ff */
[----:B------:R-:W1:Y:S01]  /*58b0*/  LDC.64 R228, c[0x0][0x250] ;  /* 0x00009400ffe47b82 */ /* 0x000e620000000a00 */
[----:B------:R-:W-:Y:S01]  /*58c0*/  IMAD.WIDE.U32 R166, R166, UR19, R4 ;  /* 0x00000013a6a67c25 */ /* 0x000fe2000f8e0004 */
[----:B------:R-:W-:Y:S01]  /*58d0*/  ULDC.64 UR6, c[0x0][0x218] ;  /* 0x0000860000067ab9 */ /* 0x000fe20000000a00 */
[----:B------:R-:W-:Y:S01]  /*58e0*/  SHF.R.S32.HI R249, RZ, 0x1f, R240 ;  /* 0x0000001ffff97819 */ /* 0x000fe200000114f0 */
[----:B------:R-:W-:Y:S01]  /*58f0*/  UMOV UR14, URZ ;  /* 0x0000003f000e7c82 */ /* 0x000fe20008000000 */
[----:B------:R-:W-:Y:S01]  /*5900*/  IMAD.WIDE.U32 R4, R165, UR19, R4 ;  /* 0x00000013a5047c25 */ /* 0x000fe2000f8e0004 */
[----:B------:R-:W-:Y:S01]  /*5910*/  IADD3 R244, P0, R166, UR22, RZ ;  /* 0x00000016a6f47c10 */ /* 0x000fe2000ff1e0ff */
[----:B------:R-:W-:Y:S01]  /*5920*/  ULDC UR10, c[0x0][0x2d0] ;  /* 0x0000b400000a7ab9 */ /* 0x000fe20000000800 */
[----:B------:R-:W-:Y:S01]  /*5930*/  ULDC UR4, c[0x0][0x2ec] ;  /* 0x0000bb0000047ab9 */ /* 0x000fe20000000800 */
[----:B------:R-:W-:Y:S01]  /*5940*/  IMAD.U32 R242, RZ, RZ, UR23 ;  /* 0x00000017fff27e24 */ /* 0x000fe2000f8e00ff */
[----:B------:R-:W-:Y:S01]  /*5950*/  IADD3.X R2, R2, UR9, R167, P0, !PT ;  /* 0x0000000902027c10 */ /* 0x000fe200087fe4a7 */
[----:B------:R-:W2:Y:S01]  /*5960*/  @!P4 LDC.64 R226, c[0x0][0x220] ;  /* 0x00008800ffe2cb82 */ /* 0x000ea20000000a00 */
[----:B------:R-:W-:Y:S01]  /*5970*/  IADD3 R0, P0, R4, UR24, RZ ;  /* 0x0000001804007c10 */ /* 0x000fe2000ff1e0ff */
[----:B------:R-:W-:Y:S01]  /*5980*/  ULDC.64 UR8, c[0x0][0x220] ;  /* 0x0000880000087ab9 */ /* 0x000fe20000000a00 */
[----:B------:R-:W-:Y:S01]  /*5990*/  LEA R245, P1, R244, UR6, 0x1 ;  /* 0x00000006f4f57c11 */ /* 0x000fe2000f8208ff */
[----:B------:R-:W-:Y:S01]  /*59a0*/  IMAD.MOV.U32 R248, RZ, RZ, R240 ;  /* 0x000000fffff87224 */ /* 0x000fe200078e00f0 */
[----:B------:R-:W-:-:S02]  /*59b0*/  IADD3.X R242, R242, UR28, R5, P0, !PT ;  /* 0x0000001cf2f27c10 */ /* 0x000fc400087fe405 */
[----:B------:R-:W-:Y:S01]  /*59c0*/  LEA R243, P0, R0, UR8, 0x1 ;  /* 0x0000000800f37c11 */ /* 0x000fe2000f8008ff */
[----:B------:R-:W3:Y:S01]  /*59d0*/  @!P4 LDC.64 R224, c[0x0][0x220] ;  /* 0x00008800ffe0cb82 */ /* 0x000ee20000000a00 */
[----:B------:R-:W-:Y:S01]  /*59e0*/  LEA.HI.X R244, R244, UR7, R2, 0x1, P1 ;  /* 0x00000007f4f47c11 */ /* 0x000fe200088f0c02 */
[----:B------:R-:W-:Y:S01]  /*59f0*/  IMAD.MOV.U32 R2, RZ, RZ, R164 ;  /* 0x000000ffff027224 */ /* 0x000fe200078e00a4 */
[----:B------:R-:W-:Y:S01]  /*5a00*/  LEA.HI.X R242, R0, UR9, R242, 0x1, P0 ;  /* 0x0000000900f27c11 */ /* 0x000fe200080f0cf2 */
[----:B------:R-:W-:Y:S01]  /*5a10*/  IMAD.MOV.U32 R0, RZ, RZ, R3 ;  /* 0x000000ffff007224 */ /* 0x000fe200078e0003 */
[----:B------:R-:W-:Y:S01]  /*5a20*/  IADD3 R250, P0, R240, 0x20, RZ ;  /* 0x00000020f0fa7810 */ /* 0x000fe20007f1e0ff */
[----:B------:R-:W-:Y:S02]  /*5a30*/  ULEA.HI.SX32 UR8, UR20, 0xfffffffe, 0x1a ;  /* 0xfffffffe14087891 */ /* 0x000fe4000f8fd23f */
[----:B------:R-:W-:Y:S02]  /*5a40*/  ULEA.HI.SX32 UR20, UR20, 0xfffffffd, 0x1a ;  /* 0xfffffffd14147891 */ /* 0x000fe4000f8fd23f */
[----:B------:R-:W-:Y:S01]  /*5a50*/  IMAD.X R251, RZ, RZ, R249, P0 ;  /* 0x000000fffffb7224 */ /* 0x000fe200000e06f9 */
[----:B------:R-:W-:Y:S01]  /*5a60*/  ULDC.64 UR6, c[0x0][0x248] ;  /* 0x0000920000067ab9 */ /* 0x000fe20000000a00 */
[----:B------:R-:W-:Y:S08]  /*5a70*/  BRA `(.L_x_384) ;  /* 0x0000000400287947 */ /* 0x000ff00003800000 */
.L_x_386:
[----:B------:R1:W-:Y:S01]  /*5a80*/  @P4 STS.128 [R230+0x10000], RZ ;  /* 0x010000ffe6004388 */ /* 0x0003e20000000c00 */
[----:B------:R-:W-:Y:S01]  /*5a90*/  VOTEU.ALL UP0, P4 ;  /* 0x00000000003f7886 */ /* 0x000fe20002000000 */
[----:B------:R-:W2:Y:S01]  /*5aa0*/  @!P4 LDC.64 R166, c[0x0][0x218] ;  /* 0x00008600ffa6cb82 */ /* 0x000ea20000000a00 */
[----:B------:R-:W-:Y:S03]  /*5ab0*/  IMAD.U32 R170, RZ, RZ, UR7 ;  /* 0x00000007ffaa7e24 */ /* 0x000fe6000f8e00ff */
[----:B------:R-:W-:Y:S02]  /*5ac0*/  @!UP0 UIADD3 UR11, UR8, -0x1, -UR14 ;  /* 0xffffffff080b8890 */ /* 0x000fe4000fffe80e */
[----:B------:R-:W-:Y:S02]  /*5ad0*/  @!UP0 UIADD3 UR9, UR8, -0x1, -UR14 ;  /* 0xffffffff08098890 */ /* 0x000fe4000fffe80e */
[----:B------:R-:W-:Y:S01]  /*5ae0*/  @!UP0 UIMAD.WIDE.U32 UR24, UR11, UR6, URZ ;  /* 0x000000060b1882a5 */ /* 0x000fe2000f8e003f */
[----:B------:R-:W3:Y:S01]  /*5af0*/  @!P4 LDC.64 R164, c[0x0][0x218] ;  /* 0x00008600ffa4cb82 */ /* 0x000ee20000000a00 */
[----:B------:R-:W-:Y:S01]  /*5b00*/  IMAD.U32 R171, RZ, RZ, UR11 ;  /* 0x0000000bffab7e24 */ /* 0x000fe2000f8e00ff */
[----:B------:R-:W-:Y:S01]  /*5b10*/  @!UP0 UIMAD.WIDE.U32 UR22, UR9, UR6, URZ ;  /* 0x00000006091682a5 */ /* 0x000fe2000f8e003f */
[----:B------:R-:W-:Y:S02]  /*5b20*/  IMAD.U32 R169, RZ, RZ, UR9 ;  /* 0x00000009ffa97e24 */ /* 0x000fe4000f8e00ff */
[----:B------:R-:W-:Y:S01]  /*5b30*/  IMAD.U32 R180, RZ, RZ, UR24 ;  /* 0x00000018ffb47e24 */ /* 0x000fe2000f8e00ff */
[----:B------:R-:W-:Y:S01]  /*5b40*/  @!P4 SHF.R.S32.HI R171, RZ, 0x1f, R171 ;  /* 0x0000001fffabc819 */ /* 0x000fe200000114ab */
[----:B------:R-:W-:Y:S01]  /*5b50*/  IMAD.U32 R181, RZ, RZ, UR25 ;  /* 0x00000019ffb57e24 */ /* 0x000fe2000f8e00ff */
[----:B------:R-:W-:Y:S01]  /*5b60*/  @!P4 SHF.R.S32.HI R169, RZ, 0x1f, R169 ;  /* 0x0000001fffa9c819 */ /* 0x000fe200000114a9 */
[----:B------:R-:W-:Y:S01]  /*5b70*/  IMAD.U32 R178, RZ, RZ, UR22 ;  /* 0x00000016ffb27e24 */ /* 0x000fe2000f8e00ff */
[-C--:B------:R-:W-:Y:S01]  /*5b80*/  @!P4 LEA R172, P6, R180, R236.reuse, 0x6 ;  /* 0x000000ecb4acc211 */ /* 0x080fe200078c30ff */
[----:B------:R-:W-:Y:S01]  /*5b90*/  @!P4 IMAD R171, R171, UR6, RZ ;  /* 0x00000006ababcc24 */ /* 0x000fe2000f8e02ff */
[----:B------:R-:W-:Y:S01]  /*5ba0*/  MOV R179, UR23 ;  /* 0x0000001700b37c02 */ /* 0x000fe20008000f00 */
[----:B------:R-:W-:Y:S02]  /*5bb0*/  @!P4 IMAD R169, R169, UR6, RZ ;  /* 0x00000006a9a9cc24 */ /* 0x000fe4000f8e02ff */
[C---:B------:R-:W-:Y:S02]  /*5bc0*/  @!P4 IMAD R171, R170.reuse, UR11, R171 ;  /* 0x0000000baaabcc24 */ /* 0x040fe4000f8e02ab */
[----:B------:R-:W-:Y:S01]  /*5bd0*/  @!P4 IMAD R169, R170, UR9, R169 ;  /* 0x00000009aaa9cc24 */ /* 0x000fe2000f8e02a9 */
[----:B------:R-:W-:Y:S01]  /*5be0*/  @!P4 LEA R170, P0, R178, R236, 0x6 ;  /* 0x000000ecb2aac211 */ /* 0x000fe200078030ff */
[----:B------:R-:W-:Y:S03]  /*5bf0*/  @!P4 VIADD R171, R171, UR25 ;  /* 0x00000019ababcc36 */ /* 0x000fe60008000000 */
[----:B------:R-:W-:Y:S02]  /*5c00*/  @!P4 IADD3 R169, R169, UR23, RZ ;  /* 0x00000017a9a9cc10 */ /* 0x000fe4000fffe0ff */
[-C--:B------:R-:W-:Y:S02]  /*5c10*/  @!P4 LEA.HI.X R171, R180, R239.reuse, R171, 0x6, P6 ;  /* 0x000000efb4abc211 */ /* 0x080fe400030f34ab */
[----:B--2---:R-:W-:Y:S02]  /*5c20*/  @!P4 LEA R166, P6, R172, R166, 0x1 ;  /* 0x000000a6aca6c211 */ /* 0x004fe400078c08ff */
[----:B------:R-:W-:Y:S02]  /*5c30*/  @!P4 LEA.HI.X R169, R178, R239, R169, 0x6, P0 ;  /* 0x000000efb2a9c211 */ /* 0x000fe400000f34a9 */
[----:B------:R-:W-:Y:S02]  /*5c40*/  @!P4 LEA.HI.X R167, R172, R167, R171, 0x1, P6 ;  /* 0x000000a7aca7c211 */ /* 0x000fe400030f0cab */
[----:B------:R-:W-:Y:S03]  /*5c50*/  @!P4 IADD3 R170, P0, R170, UR12, RZ ;  /* 0x0000000caaaacc10 */ /* 0x000fe6000ff1e0ff */
[----:B------:R-:W-:Y:S01]  /*5c60*/  @!PT LDS RZ, [RZ] ;  /* 0x00000000fffff984 */ /* 0x000fe20000000800 */
[----:B------:R-:W-:Y:S01]  /*5c70*/  @!PT LDS RZ, [RZ] ;  /* 0x00000000fffff984 */ /* 0x000fe20000000800 */
[----:B------:R-:W-:Y:S01]  /*5c80*/  @!PT LDS RZ, [RZ] ;  /* 0x00000000fffff984 */ /* 0x000fe20000000800 */
[----:B------:R1:W-:Y:S01]  /*5c90*/  @!P4 LDGSTS.E.BYPASS.LTC128B.128 [R230+0x10000], desc[UR26][R166.64] ;  /* 0x10000000a6e6cfae */ /* 0x0003e2000b901d5a */
[----:B------:R-:W-:Y:S02]  /*5ca0*/  @!P4 IADD3.X R169, R169, UR13, RZ, P0, !PT ;  /* 0x0000000da9a9cc10 */ /* 0x000fe400087fe4ff */
[C---:B---3--:R-:W-:Y:S01]  /*5cb0*/  @!P4 LEA R164, P0, R170.reuse, R164, 0x1 ;  /* 0x000000a4aaa4c211 */ /* 0x048fe200078008ff */
        /* <DEDUP_REMOVED lines=38> */
.L_x_384:
[----:B------:R-:W-:Y:S01]  /*5f20*/  UIADD3 UR11, UR8, -UR14, URZ ;  /* 0x8000000e080b7290 */ /* 0x000fe2000fffe03f */
[----:B------:R-:W-:Y:S04]  /*5f30*/  DEPBAR.LE SB0, 0x0 ;  /* 0x000080000000791a */ /* 0x000fe80000000000 */
[----:B------:R-:W-:Y:S01]  /*5f40*/  USHF.R.S32.HI UR9, URZ, 0x1f, UR11 ;  /* 0x0000001f3f097899 */ /* 0x000fe2000801140b */
[----:B------:R-:W-:Y:S01]  /*5f50*/  IMAD.U32 R20, RZ, RZ, UR11 ;  /* 0x0000000bff147e24 */ /* 0x000fe2000f8e00ff */
[----:B------:R-:W-:Y:S01]  /*5f60*/  BAR.SYNC.DEFER_BLOCKING 0x0 ;  /* 0x0000000000007b1d */ /* 0x000fe20000010000 */
[----:B------:R-:W-:Y:S02]  /*5f70*/  IMAD.U32 R5, RZ, RZ, UR11 ;  /* 0x0000000bff057e24 */ /* 0x000fe4000f8e00ff */
[----:B------:R-:W-:Y:S01]  /*5f80*/  IMAD.U32 R18, RZ, RZ, UR11 ;  /* 0x0000000bff127e24 */ /* 0x000fe2000f8e00ff */
[----:B------:R-:W-:Y:S01]  /*5f90*/  LEA R20, P1, R20, R248, 0x6 ;  /* 0x000000f814147211 */ /* 0x000fe200078230ff */
[----:B------:R-:W-:Y:S02]  /*5fa0*/  IMAD.U32 R4, RZ, RZ, UR11 ;  /* 0x0000000bff047e24 */ /* 0x000fe4000f8e00ff */
[C---:B-1----:R-:W-:Y:S01]  /*5fb0*/  IMAD R3, R228.reuse, UR9, RZ ;  /* 0x00000009e4037c24 */ /* 0x042fe2000f8e02ff */
[----:B------:R-:W-:Y:S01]  /*5fc0*/  LEA.HI.X.SX32 R21, R5, R249, 0x6, P1 ;  /* 0x000000f905157211 */ /* 0x000fe200008f36ff */
[----:B------:R-:W-:Y:S01]  /*5fd0*/  IMAD.WIDE.U32 R10, R228, UR11, RZ ;  /* 0x0000000be40a7c25 */ /* 0x000fe2000f8e00ff */
[----:B------:R-:W-:Y:S01]  /*5fe0*/  LEA R18, P0, R18, R250, 0x6 ;  /* 0x000000fa12127211 */ /* 0x000fe200078030ff */
[----:B------:R-:W-:Y:S02]  /*5ff0*/  UIADD3 UR9, UR20, -UR14, URZ ;  /* 0x8000000e14097290 */ /* 0x000fe4000fffe03f */
[----:B------:R-:W-:Y:S01]  /*6000*/  IMAD R8, R21, R228, RZ ;  /* 0x000000e415087224 */ /* 0x000fe200078e02ff */
[----:B------:R-:W-:Y:S01]  /*6010*/  LEA.HI.X.SX32 R19, R4, R251, 0x6, P0 ;  /* 0x000000fb04137211 */ /* 0x000fe200000f36ff */
[----:B------:R-:W-:Y:S01]  /*6020*/  IMAD R3, R229, UR11, R3 ;  /* 0x0000000be5037c24 */ /* 0x000fe2000f8e0203 */
[----:B------:R-:W-:Y:S01]  /*6030*/  LEA R6, P0, R10, R234, 0x6 ;  /* 0x000000ea0a067211 */ /* 0x000fe200078030ff */
[C---:B------:R-:W-:Y:S02]  /*6040*/  IMAD R8, R20.reuse, R229, R8 ;  /* 0x000000e514087224 */ /* 0x040fe400078e0208 */
[----:B------:R-:W-:Y:S01]  /*6050*/  IMAD.WIDE.U32 R20, R20, R228, RZ ;  /* 0x000000e414147225 */ /* 0x000fe200078e00ff */
[----:B------:R-:W-:Y:S02]  /*6060*/  LEA R4, P2, R228, R6, 0x5 ;  /* 0x00000006e4047211 */ /* 0x000fe400078428ff */
[----:B--2---:R-:W-:Y:S01]  /*6070*/  @!P4 LEA R16, P1, R6, R226, 0x1 ;  /* 0x000000e20610c211 */ /* 0x004fe200078208ff */
[-C--:B------:R-:W-:Y:S01]  /*6080*/  IMAD R7, R19, R228.reuse, RZ ;  /* 0x000000e413077224 */ /* 0x080fe200078e02ff */
[----:B------:R-:W-:Y:S01]  /*6090*/  LEA R12, P3, R20, R243, 0x1 ;  /* 0x000000f3140c7211 */ /* 0x000fe200078608ff */
[----:B------:R-:W-:Y:S01]  /*60a0*/  IMAD.IADD R3, R11, 0x1, R3 ;  /* 0x000000010b037824 */ /* 0x000fe200078e0203 */
[----:B------:R-:W-:Y:S01]  /*60b0*/  @P4 STS.128 [R230+0x18000], RZ ;  /* 0x018000ffe6004388 */ /* 0x000fe20000000c00 */
[----:B------:R-:W-:Y:S02]  /*60c0*/  IMAD.IADD R8, R21, 0x1, R8 ;  /* 0x0000000115087824 */ /* 0x000fe400078e0208 */
[----:B------:R-:W-:Y:S01]  /*60d0*/  IMAD R7, R18, R229, R7 ;  /* 0x000000e512077224 */ /* 0x000fe200078e0207 */
[----:B------:R-:W-:Y:S01]  /*60e0*/  LEA.HI.X R5, R10, R223, R3, 0x6, P0 ;  /* 0x000000df0a057211 */ /* 0x000fe200000f3403 */
[----:B------:R-:W-:Y:S01]  /*60f0*/  IMAD.WIDE.U32 R18, R18, R228, RZ ;  /* 0x000000e412127225 */ /* 0x000fe200078e00ff */
[-C--:B------:R-:W-:Y:S02]  /*6100*/  LEA.HI.X R13, R20, R242.reuse, R8, 0x1, P3 ;  /* 0x000000f2140d7211 */ /* 0x080fe400018f0c08 */
[----:B------:R-:W-:Y:S01]  /*6110*/  ISETP.GE.AND P3, PT, R233, UR10, PT ;  /* 0x0000000ae9007c0c */ /* 0x000fe2000bf66270 */
[----:B------:R-:W-:Y:S01]  /*6120*/  IMAD.IADD R7, R19, 0x1, R7 ;  /* 0x0000000113077824 */ /* 0x000fe200078e0207 */
[----:B------:R-:W-:Y:S02]  /*6130*/  LEA.HI.X R3, R228, R5, R229, 0x5, P2 ;  /* 0x00000005e4037211 */ /* 0x000fe400010f2ce5 */
[----:B------:R-:W-:Y:S02]  /*6140*/  LEA R10, P2, R18, R243, 0x1 ;  /* 0x000000f3120a7211 */ /* 0x000fe400078408ff */
[----:B------:R-:W-:Y:S02]  /*6150*/  @!P4 LEA.HI.X R17, R6, R227, R5, 0x1, P1 ;  /* 0x000000e30611c211 */ /* 0x000fe400008f0c05 */
[----:B------:R-:W-:Y:S02]  /*6160*/  LEA.HI.X R11, R18, R242, R7, 0x1, P2 ;  /* 0x000000f2120b7211 */ /* 0x000fe400010f0c07 */
[----:B------:R-:W-:Y:S01]  /*6170*/  ISETP.GE.AND P2, PT, R232, UR10, PT ;  /* 0x0000000ae8007c0c */ /* 0x000fe2000bf46270 */
[----:B------:R-:W-:Y:S01]  /*6180*/  @!PT LDS RZ, [RZ] ;  /* 0x00000000fffff984 */ /* 0x000fe20000000800 */
[----:B------:R-:W-:Y:S01]  /*6190*/  @!PT LDS RZ, [RZ] ;  /* 0x00000000fffff984 */ /* 0x000fe20000000800 */
[----:B------:R-:W-:Y:S01]  /*61a0*/  @!PT LDS RZ, [RZ] ;  /* 0x00000000fffff984 */ /* 0x000fe20000000800 */
[----:B------:R1:W-:Y:S01]  /*61b0*/  @!P4 LDGSTS.E.BYPASS.LTC128B.128 [R230+0x18000], desc[UR26][R16.64] ;  /* 0x1800000010e6cfae */ /* 0x0003e2000b901d5a */
[----:B------:R-:W-:Y:S02]  /*61c0*/  ISETP.GE.AND P1, PT, R231, UR10, PT ;  /* 0x0000000ae7007c0c */ /* 0x000fe4000bf26270 */
[C---:B---3--:R-:W-:Y:S01]  /*61d0*/  @!P4 LEA R14, P0, R4.reuse, R224, 0x1 ;  /* 0x000000e0040ec211 */ /* 0x048fe200078008ff */
        /* <DEDUP_REMOVED lines=47> */
[----:B------:R-:W-:Y:S04]  /*64d0*/  LDSM.16.M88.4 R188, [R215+0x10000] ;  /* 0x01000000d7bc783b */ /* 0x000fe80000000200 */
        /* <DEDUP_REMOVED lines=12> */
[----:B------:R-:W5:Y:S05]  /*65a0*/  LDSM.16.M88.4 R172, [R215+0x11000] ;  /* 0x01100000d7ac783b */ /* 0x000f6a0000000200 */
[C---:B--2---:R-:W-:Y:S06]  /*65b0*/  HMMA.16816.F32 R12, R168.reuse, R176, R12 ;  /* 0x000000b0a80c723c */ /* 0x044fec000000180c */
[C---:B------:R-:W-:Y:S01]  /*65c0*/  HMMA.16816.F32 R16, R168.reuse, R178, R16 ;  /* 0x000000b2a810723c */ /* 0x040fe20000001810 */
[----:B------:R-:W-:Y:S05]  /*65d0*/  LDSM.16.M88.4 R176, [R217] ;  /* 0x00000000d9b0783b */ /* 0x000fea0000000200 */
[C---:B---3--:R-:W-:Y:S06]  /*65e0*/  HMMA.16816.F32 R20, R168.reuse, R180, R20 ;  /* 0x000000b4a814723c */ /* 0x048fec0000001814 */
[C---:B------:R-:W-:Y:S01]  /*65f0*/  HMMA.16816.F32 R24, R168.reuse, R182, R24 ;  /* 0x000000b6a818723c */ /* 0x040fe20000001818 */
[----:B------:R-:W-:Y:S05]  /*6600*/  LDSM.16.M88.4 R180, [R208] ;  /* 0x00000000d0b4783b */ /* 0x000fea0000000200 */
[C---:B----4-:R-:W-:Y:S06]  /*6610*/  HMMA.16816.F32 R28, R168.reuse, R184, R28 ;  /* 0x000000b8a81c723c */ /* 0x050fec000000181c */
[----:B------:R-:W-:Y:S01]  /*6620*/  HMMA.16816.F32 R32, R168, R186, R32 ;  /* 0x000000baa820723c */ /* 0x000fe20000001820 */
[----:B------:R-:W2:Y:S04]  /*6630*/  LDSM.16.M88.4 R168, [R215+0x11800] ;  /* 0x01180000d7a8783b */ /* 0x000ea80000000200 */
[----:B------:R-:W3:Y:S01]  /*6640*/  LDSM.16.M88.4 R184, [R208+0x800] ;  /* 0x00080000d0b8783b */ /* 0x000ee20000000200 */
[C---:B-1----:R-:W-:Y:S06]  /*6650*/  HMMA.16816.F32 R4, R164.reuse, R188, R4 ;  /* 0x000000bca404723c */ /* 0x042fec0000001804 */
[C---:B------:R-:W-:Y:S01]  /*6660*/  HMMA.16816.F32 R8, R164.reuse, R190, R8 ;  /* 0x000000bea408723c */ /* 0x040fe20000001808 */
[----:B------:R-:W1:Y:S05]  /*6670*/  LDSM.16.M88.4 R188, [R208+0x1000] ;  /* 0x00100000d0bc783b */ /* 0x000e6a0000000200 */
[C---:B------:R-:W-:Y:S06]  /*6680*/  HMMA.16816.F32 R12, R164.reuse, R192, R12 ;  /* 0x000000c0a40c723c */ /* 0x040fec000000180c */
[C---:B------:R-:W-:Y:S01]  /*6690*/  HMMA.16816.F32 R16, R164.reuse, R194, R16 ;  /* 0x000000c2a410723c */ /* 0x040fe20000001810 */
[----:B------:R-:W4:Y:S05]  /*66a0*/  LDSM.16.M88.4 R192, [R208+0x1800] ;  /* 0x00180000d0c0783b */ /* 0x000f2a0000000200 */
[C---:B-----5:R-:W-:Y:S06]  /*66b0*/  HMMA.16816.F32 R20, R164.reuse, R172, R20 ;  /* 0x000000aca414723c */ /* 0x060fec0000001814 */
[C---:B------:R-:W-:Y:S01]  /*66c0*/  HMMA.16816.F32 R24, R164.reuse, R174, R24 ;  /* 0x000000aea418723c */ /* 0x040fe20000001818 */
[----:B------:R-:W-:Y:S05]  /*66d0*/  LDSM.16.M88.4 R172, [R221+0x12800] ;  /* 0x01280000ddac783b */ /* 0x000fea0000000200 */
[C---:B--2---:R-:W-:Y:S06]  /*66e0*/  HMMA.16816.F32 R28, R164.reuse, R168, R28 ;  /* 0x000000a8a41c723c */ /* 0x044fec000000181c */
[----:B------:R-:W-:Y:S01]  /*66f0*/  HMMA.16816.F32 R32, R164, R170, R32 ;  /* 0x000000aaa420723c */ /* 0x000fe20000001820 */
[----:B------:R-:W-:Y:S04]  /*6700*/  LDSM.16.M88.4 R164, [R222+0x4000] ;  /* 0x00400000dea4783b */ /* 0x000fe80000000200 */
[----:B------:R-:W2:Y:S01]  /*6710*/  LDSM.16.M88.4 R168, [R221+0x12000] ;  /* 0x01200000dda8783b */ /* 0x000ea20000000200 */
[C---:B------:R-:W-:Y:S06]  /*6720*/  HMMA.16816.F32 R4, R176.reuse, R180, R4 ;  /* 0x000000b4b004723c */ /* 0x040fec0000001804 */
[C---:B------:R-:W-:Y:S01]  /*6730*/  HMMA.16816.F32 R8, R176.reuse, R182, R8 ;  /* 0x000000b6b008723c */ /* 0x040fe20000001808 */
[----:B------:R-:W5:Y:S05]  /*6740*/  LDSM.16.M88.4 R180, [R221+0x13000] ;  /* 0x01300000ddb4783b */ /* 0x000f6a0000000200 */
[C---:B---3--:R-:W-:Y:S06]  /*6750*/  HMMA.16816.F32 R12, R176.reuse, R184, R12 ;  /* 0x000000b8b00c723c */ /* 0x048fec000000180c */
[C---:B------:R-:W-:Y:S01]  /*6760*/  HMMA.16816.F32 R16, R176.reuse, R186, R16 ;  /* 0x000000bab010723c */ /* 0x040fe20000001810 */
[----:B------:R-:W3:Y:S05]  /*6770*/  LDSM.16.M88.4 R184, [R221+0x13800] ;  /* 0x01380000ddb8783b */ /* 0x000eea0000000200 */
[C---:B-1----:R-:W-:Y:S06]  /*6780*/  HMMA.16816.F32 R20, R176.reuse, R188, R20 ;  /* 0x000000bcb014723c */ /* 0x042fec0000001814 */
[C---:B------:R-:W-:Y:S01]  /*6790*/  HMMA.16816.F32 R24, R176.reuse, R190, R24 ;  /* 0x000000beb018723c */ /* 0x040fe20000001818 */
[----:B------:R-:W-:Y:S05]  /*67a0*/  LDSM.16.M88.4 R188, [R207] ;  /* 0x00000000cfbc783b */ /* 0x000fea0000000200 */
[C---:B----4-:R-:W-:Y:S06]  /*67b0*/  HMMA.16816.F32 R28, R176.reuse, R192, R28 ;  /* 0x000000c0b01c723c */ /* 0x050fec000000181c */
[----:B------:R-:W-:Y:S01]  /*67c0*/  HMMA.16816.F32 R32, R176, R194, R32 ;  /* 0x000000c2b020723c */ /* 0x000fe20000001820 */
[----:B------:R-:W1:Y:S04]  /*67d0*/  LDSM.16.M88.4 R176, [R220+0x4000] ;  /* 0x00400000dcb0783b */ /* 0x000e680000000200 */
[----:B------:R-:W4:Y:S01]  /*67e0*/  LDSM.16.M88.4 R192, [R206] ;  /* 0x00000000cec0783b */ /* 0x000f220000000200 */
[C---:B--2---:R-:W-:Y:S06]  /*67f0*/  HMMA.16816.F32 R4, R164.reuse, R168, R4 ;  /* 0x000000a8a404723c */ /* 0x044fec0000001804 */
[C---:B------:R-:W-:Y:S01]  /*6800*/  HMMA.16816.F32 R8, R164.reuse, R170, R8 ;  /* 0x000000aaa408723c */ /* 0x040fe20000001808 */
[----:B------:R-:W2:Y:S05]  /*6810*/  LDSM.16.M88.4 R168, [R205] ;  /* 0x00000000cda8783b */ /* 0x000eaa0000000200 */
[C---:B------:R-:W-:Y:S06]  /*6820*/  HMMA.16816.F32 R12, R164.reuse, R172, R12 ;  /* 0x000000aca40c723c */ /* 0x040fec000000180c */
[C---:B------:R-:W-:Y:S01]  /*6830*/  HMMA.16816.F32 R16, R164.reuse, R174, R16 ;  /* 0x000000aea410723c */ /* 0x040fe20000001810 */
[----:B------:R-:W-:Y:S05]  /*6840*/  LDSM.16.M88.4 R172, [R218+0x4000] ;  /* 0x00400000daac783b */ /* 0x000fea0000000200 */
[C---:B-----5:R-:W-:Y:S06]  /*6850*/  HMMA.16816.F32 R20, R164.reuse, R180, R20 ;  /* 0x000000b4a414723c */ /* 0x060fec0000001814 */
[C---:B------:R-:W-:Y:S01]  /*6860*/  HMMA.16816.F32 R24, R164.reuse, R182, R24 ;  /* 0x000000b6a418723c */ /* 0x040fe20000001818 */
[----:B------:R-:W-:Y:S05]  /*6870*/  LDSM.16.M88.4 R180, [R215+0x12000] ;  /* 0x01200000d7b4783b */ /* 0x000fea0000000200 */
[C---:B---3--:R-:W-:Y:S06]  /*6880*/  HMMA.16816.F32 R28, R164.reuse, R184, R28 ;  /* 0x000000b8a41c723c */ /* 0x048fec000000181c */
[----:B------:R-:W-:Y:S01]  /*6890*/  HMMA.16816.F32 R32, R164, R186, R32 ;  /* 0x000000baa420723c */ /* 0x000fe20000001820 */
[----:B------:R-:W3:Y:S04]  /*68a0*/  LDSM.16.M88.4 R164, [R204] ;  /* 0x00000000cca4783b */ /* 0x000ee80000000200 */
[----:B------:R-:W5:Y:S01]  /*68b0*/  LDSM.16.M88.4 R184, [R215+0x12800] ;  /* 0x01280000d7b8783b */ /* 0x000f620000000200 */
[C---:B-1----:R-:W-:Y:S06]  /*68c0*/  HMMA.16816.F32 R4, R176.reuse, R188, R4 ;  /* 0x000000bcb004723c */ /* 0x042fec0000001804 */
[C---:B------:R-:W-:Y:S01]  /*68d0*/  HMMA.16816.F32 R8, R176.reuse, R190, R8 ;  /* 0x000000beb008723c */ /* 0x040fe20000001808 */
[----:B------:R-:W1:Y:S05]  /*68e0*/  LDSM.16.M88.4 R188, [R215+0x13000] ;  /* 0x01300000d7bc783b */ /* 0x000e6a0000000200 */
[C---:B----4-:R-:W-:Y:S06]  /*68f0*/  HMMA.16816.F32 R12, R176.reuse, R192, R12 ;  /* 0x000000c0b00c723c */ /* 0x050fec000000180c */
[C---:B------:R-:W-:Y:S01]  /*6900*/  HMMA.16816.F32 R16, R176.reuse, R194, R16 ;  /* 0x000000c2b010723c */ /* 0x040fe20000001810 */
[----:B------:R-:W4:Y:S05]  /*6910*/  LDSM.16.M88.4 R192, [R215+0x13800] ;  /* 0x01380000d7c0783b */ /* 0x000f2a0000000200 */
[C---:B--2---:R-:W-:Y:S06]  /*6920*/  HMMA.16816.F32 R20, R176.reuse, R168, R20 ;  /* 0x000000a8b014723c */ /* 0x044fec0000001814 */
[C---:B------:R-:W-:Y:S01]  /*6930*/  HMMA.16816.F32 R24, R176.reuse, R170, R24 ;  /* 0x000000aab018723c */ /* 0x040fe20000001818 */
[----:B------:R-:W-:Y:S05]  /*6940*/  LDSM.16.M88.4 R168, [R208+0x2000] ;  /* 0x00200000d0a8783b */ /* 0x000fea0000000200 */
[C---:B---3--:R-:W-:Y:S06]  /*6950*/  HMMA.16816.F32 R28, R176.reuse, R164, R28 ;  /* 0x000000a4b01c723c */ /* 0x048fec000000181c */
[----:B------:R-:W-:Y:S01]  /*6960*/  HMMA.16816.F32 R32, R176, R166, R32 ;  /* 0x000000a6b020723c */ /* 0x000fe20000001820 */
[----:B------:R-:W2:Y:S04]  /*6970*/  LDSM.16.M88.4 R164, [R217+0x4000] ;  /* 0x00400000d9a4783b */ /* 0x000ea80000000200 */
[----:B------:R-:W3:Y:S01]  /*6980*/  LDSM.16.M88.4 R176, [R208+0x2800] ;  /* 0x00280000d0b0783b */ /* 0x000ee20000000200 */
[C---:B------:R-:W-:Y:S06]  /*6990*/  HMMA.16816.F32 R4, R172.reuse, R180, R4 ;  /* 0x000000b4ac04723c */ /* 0x040fec0000001804 */
[C---:B------:R-:W-:Y:S01]  /*69a0*/  HMMA.16816.F32 R8, R172.reuse, R182, R8 ;  /* 0x000000b6ac08723c */ /* 0x040fe20000001808 */
[----:B------:R-:W3:Y:S05]  /*69b0*/  LDSM.16.M88.4 R180, [R208+0x3000] ;  /* 0x00300000d0b4783b */ /* 0x000eea0000000200 */
[C---:B-----5:R-:W-:Y:S06]  /*69c0*/  HMMA.16816.F32 R12, R172.reuse, R184, R12 ;  /* 0x000000b8ac0c723c */ /* 0x060fec000000180c */
[C---:B------:R-:W-:Y:S01]  /*69d0*/  HMMA.16816.F32 R16, R172.reuse, R186, R16 ;  /* 0x000000baac10723c */ /* 0x040fe20000001810 */
[----:B------:R-:W5:Y:S05]  /*69e0*/  LDSM.16.M88.4 R184, [R208+0x3800] ;  /* 0x00380000d0b8783b */ /* 0x000f6a0000000200 */
[C---:B-1----:R-:W-:Y:S06]  /*69f0*/  HMMA.16816.F32 R20, R172.reuse, R188, R20 ;  /* 0x000000bcac14723c */ /* 0x042fec0000001814 */
[C---:B------:R-:W-:Y:S01]  /*6a00*/  HMMA.16816.F32 R24, R172.reuse, R190, R24 ;  /* 0x000000beac18723c */ /* 0x040fe20000001818 */
[----:B------:R-:W-:Y:S05]  /*6a10*/  LDSM.16.M88.4 R188, [R221+0x14000] ;  /* 0x01400000ddbc783b */ /* 0x000fea0000000200 */
[C---:B----4-:R-:W-:Y:S06]  /*6a20*/  HMMA.16816.F32 R28, R172.reuse, R192, R28 ;  /* 0x000000c0ac1c723c */ /* 0x050fec000000181c */
[----:B------:R-:W-:Y:S01]  /*6a30*/  HMMA.16816.F32 R32, R172, R194, R32 ;  /* 0x000000c2ac20723c */ /* 0x000fe20000001820 */
[----:B------:R-:W1:Y:S04]  /*6a40*/  LDSM.16.M88.4 R172, [R222+0x8000] ;  /* 0x00800000deac783b */ /* 0x000e680000000200 */
[----:B------:R-:W4:Y:S01]  /*6a50*/  LDSM.16.M88.4 R192, [R221+0x14800] ;  /* 0x01480000ddc0783b */ /* 0x000f220000000200 */
[C---:B--2---:R-:W-:Y:S06]  /*6a60*/  HMMA.16816.F32 R4, R164.reuse, R168, R4 ;  /* 0x000000a8a404723c */ /* 0x044fec0000001804 */
[C---:B------:R-:W-:Y:S01]  /*6a70*/  HMMA.16816.F32 R8, R164.reuse, R170, R8 ;  /* 0x000000aaa408723c */ /* 0x040fe20000001808 */
[----:B------:R-:W2:Y:S05]  /*6a80*/  LDSM.16.M88.4 R168, [R221+0x15000] ;  /* 0x01500000dda8783b */ /* 0x000eaa0000000200 */
[C---:B---3--:R-:W-:Y:S06]  /*6a90*/  HMMA.16816.F32 R12, R164.reuse, R176, R12 ;  /* 0x000000b0a40c723c */ /* 0x048fec000000180c */
[C---:B------:R-:W-:Y:S01]  /*6aa0*/  HMMA.16816.F32 R16, R164.reuse, R178, R16 ;  /* 0x000000b2a410723c */ /* 0x040fe20000001810 */
[----:B------:R-:W-:Y:S05]  /*6ab0*/  LDSM.16.M88.4 R176, [R220+0x8000] ;  /* 0x00800000dcb0783b */ /* 0x000fea0000000200 */
[C---:B------:R-:W-:Y:S06]  /*6ac0*/  HMMA.16816.F32 R20, R164.reuse, R180, R20 ;  /* 0x000000b4a414723c */ /* 0x040fec0000001814 */
[C---:B------:R-:W-:Y:S01]  /*6ad0*/  HMMA.16816.F32 R24, R164.reuse, R182, R24 ;  /* 0x000000b6a418723c */ /* 0x040fe20000001818 */
[----:B------:R-:W-:Y:S05]  /*6ae0*/  LDSM.16.M88.4 R180, [R203] ;  /* 0x00000000cbb4783b */ /* 0x000fea0000000200 */
[C---:B-----5:R-:W-:Y:S06]  /*6af0*/  HMMA.16816.F32 R28, R164.reuse, R184, R28 ;  /* 0x000000b8a41c723c */ /* 0x060fec000000181c */
[----:B------:R-:W-:Y:S01]  /*6b00*/  HMMA.16816.F32 R32, R164, R186, R32 ;  /* 0x000000baa420723c */ /* 0x000fe20000001820 */
[----:B------:R-:W3:Y:S04]  /*6b10*/  LDSM.16.M88.4 R164, [R221+0x15800] ;  /* 0x01580000dda4783b */ /* 0x000ee80000000200 */
[----:B------:R-:W5:Y:S01]  /*6b20*/  LDSM.16.M88.4 R184, [R202] ;  /* 0x00000000cab8783b */ /* 0x000f620000000200 */
[C---:B-1----:R-:W-:Y:S06]  /*6b30*/  HMMA.16816.F32 R4, R172.reuse, R188, R4 ;  /* 0x000000bcac04723c */ /* 0x042fec0000001804 */
[C---:B------:R-:W-:Y:S01]  /*6b40*/  HMMA.16816.F32 R8, R172.reuse, R190, R8 ;  /* 0x000000beac08723c */ /* 0x040fe20000001808 */
[----:B------:R-:W1:Y:S05]  /*6b50*/  LDSM.16.M88.4 R188, [R201] ;  /* 0x00000000c9bc783b */ /* 0x000e6a0000000200 */
[C---:B----4-:R-:W-:Y:S06]  /*6b60*/  HMMA.16816.F32 R12, R172.reuse, R192, R12 ;  /* 0x000000c0ac0c723c */ /* 0x050fec000000180c */
[C---:B------:R-:W-:Y:S01]  /*6b70*/  HMMA.16816.F32 R16, R172.reuse, R194, R16 ;  /* 0x000000c2ac10723c */ /* 0x040fe20000001810 */
[----:B------:R-:W4:Y:S05]  /*6b80*/  LDSM.16.M88.4 R192, [R200] ;  /* 0x00000000c8c0783b */ /* 0x000f2a0000000200 */
        /* <DEDUP_REMOVED lines=28> */
[----:B------:R-:W-:Y:S05]  /*6d50*/  LDSM.16.M88.4 R180, [R221+0x16000] ;  /* 0x01600000ddb4783b */ /* 0x000fea0000000200 */
[C---:B-----5:R-:W-:Y:S06]  /*6d60*/  HMMA.16816.F32 R28, R164.reuse, R184, R28 ;  /* 0x000000b8a41c723c */ /* 0x060fec000000181c */
[----:B------:R-:W-:Y:S01]  /*6d70*/  HMMA.16816.F32 R32, R164, R186, R32 ;  /* 0x000000baa420723c */ /* 0x000fe20000001820 */
[----:B------:R-:W3:Y:S04]  /*6d80*/  LDSM.16.M88.4 R164, [R208+0x5800] ;  /* 0x00580000d0a4783b */ /* 0x000ee80000000200 */
        /* <DEDUP_REMOVED lines=9> */
[----:B------:R-:W-:Y:S05]  /*6e20*/  LDSM.16.M88.4 R168, [R199] ;  /* 0x00000000c7a8783b */ /* 0x000fea0000000200 */
[C---:B---3--:R-:W-:Y:S06]  /*6e30*/  HMMA.16816.F32 R28, R176.reuse, R164, R28 ;  /* 0x000000a4b01c723c */ /* 0x048fec000000181c */
[----:B------:R-:W-:Y:S01]  /*6e40*/  HMMA.16816.F32 R32, R176, R166, R32 ;  /* 0x000000a6b020723c */ /* 0x000fe20000001820 */
[----:B------:R-:W2:Y:S04]  /*6e50*/  LDSM.16.M88.4 R164, [R220+0xc000] ;  /* 0x00c00000dca4783b */ /* 0x000ea80000000200 */
[----:B------:R-:W3:Y:S01]  /*6e60*/  LDSM.16.M88.4 R176, [R198] ;  /* 0x00000000c6b0783b */ /* 0x000ee20000000200 */
[C---:B------:R-:W-:Y:S06]  /*6e70*/  HMMA.16816.F32 R4, R172.reuse, R180, R4 ;  /* 0x000000b4ac04723c */ /* 0x040fec0000001804 */
[C---:B------:R-:W-:Y:S01]  /*6e80*/  HMMA.16816.F32 R8, R172.reuse, R182, R8 ;  /* 0x000000b6ac08723c */ /* 0x040fe20000001808 */
[----:B------:R-:W3:Y:S05]  /*6e90*/  LDSM.16.M88.4 R180, [R197] ;  /* 0x00000000c5b4783b */ /* 0x000eea0000000200 */
[C---:B-----5:R-:W-:Y:S06]  /*6ea0*/  HMMA.16816.F32 R12, R172.reuse, R184, R12 ;  /* 0x000000b8ac0c723c */ /* 0x060fec000000180c */
[C---:B------:R-:W-:Y:S01]  /*6eb0*/  HMMA.16816.F32 R16, R172.reuse, R186, R16 ;  /* 0x000000baac10723c */ /* 0x040fe20000001810 */
[----:B------:R-:W5:Y:S05]  /*6ec0*/  LDSM.16.M88.4 R184, [R196] ;  /* 0x00000000c4b8783b */ /* 0x000f6a0000000200 */
[C---:B-1----:R-:W-:Y:S06]  /*6ed0*/  HMMA.16816.F32 R20, R172.reuse, R188, R20 ;  /* 0x000000bcac14723c */ /* 0x042fec0000001814 */
[C---:B------:R-:W-:Y:S01]  /*6ee0*/  HMMA.16816.F32 R24, R172.reuse, R190, R24 ;  /* 0x000000beac18723c */ /* 0x040fe20000001818 */
[----:B------:R-:W-:Y:S05]  /*6ef0*/  LDSM.16.M88.4 R188, [R215+0x16000] ;  /* 0x01600000d7bc783b */ /* 0x000fea0000000200 */
[C---:B----4-:R-:W-:Y:S06]  /*6f00*/  HMMA.16816.F32 R28, R172.reuse, R192, R28 ;  /* 0x000000c0ac1c723c */ /* 0x050fec000000181c */
[----:B------:R-:W-:Y:S01]  /*6f10*/  HMMA.16816.F32 R32, R172, R194, R32 ;  /* 0x000000c2ac20723c */ /* 0x000fe20000001820 */
[----:B------:R-:W1:Y:S04]  /*6f20*/  LDSM.16.M88.4 R172, [R218+0xc000] ;  /* 0x00c00000daac783b */ /* 0x000e680000000200 */
[----:B------:R-:W-:Y:S01]  /*6f30*/  LDSM.16.M88.4 R192, [R208+0x6800] ;  /* 0x00680000d0c0783b */ /* 0x000fe20000000200 */
        /* <DEDUP_REMOVED lines=8> */
[----:B------:R-:W4:Y:S05]  /*6fc0*/  LDSM.16.M88.4 R180, [R215+0x17800] ;  /* 0x01780000d7b4783b */ /* 0x000f2a0000000200 */
[C---:B-----5:R-:W-:Y:S06]  /*6fd0*/  HMMA.16816.F32 R28, R164.reuse, R184, R28 ;  /* 0x000000b8a41c723c */ /* 0x060fec000000181c */
[----:B------:R-:W-:Y:S01]  /*6fe0*/  HMMA.16816.F32 R32, R164, R186, R32 ;  /* 0x000000baa420723c */ /* 0x000fe20000001820 */
[----:B------:R-:W-:Y:S04]  /*6ff0*/  LDSM.16.M88.4 R164, [R217+0xc000] ;  /* 0x00c00000d9a4783b */ /* 0x000fe80000000200 */
[----:B------:R-:W5:Y:S01]  /*7000*/  LDSM.16.M88.4 R184, [R208+0x6000] ;  /* 0x00600000d0b8783b */ /* 0x000f620000000200 */
[C---:B-1----:R-:W-:Y:S06]  /*7010*/  HMMA.16816.F32 R4, R172.reuse, R188, R4 ;  /* 0x000000bcac04723c */ /* 0x042fec0000001804 */
[C---:B------:R-:W-:Y:S01]  /*7020*/  HMMA.16816.F32 R8, R172.reuse, R190, R8 ;  /* 0x000000beac08723c */ /* 0x040fe20000001808 */
[----:B------:R-:W1:Y:S05]  /*7030*/  LDSM.16.M88.4 R188, [R208+0x7000] ;  /* 0x00700000d0bc783b */ /* 0x000e6a0000000200 */
[C---:B--2---:R-:W-:Y:S06]  /*7040*/  HMMA.16816.F32 R12, R172.reuse, R168, R12 ;  /* 0x000000a8ac0c723c */ /* 0x044fec000000180c */
[C---:B------:R-:W-:Y:S01]  /*7050*/  HMMA.16816.F32 R16, R172.reuse, R170, R16 ;  /* 0x000000aaac10723c */ /* 0x040fe20000001810 */
[----:B------:R-:W2:Y:S01]  /*7060*/  LDSM.16.M88.4 R168, [R208+0x7800] ;  /* 0x00780000d0a8783b */ /* 0x000ea20000000200 */
[----:B------:R-:W-:Y:S04]  /*7070*/  DEPBAR.LE SB0, 0x0 ;  /* 0x000080000000791a */ /* 0x000fe80000000000 */
[C---:B---3--:R-:W-:Y:S01]  /*7080*/  HMMA.16816.F32 R20, R172.reuse, R176, R20 ;  /* 0x000000b0ac14723c */ /* 0x048fe20000001814 */
[----:B------:R-:W-:Y:S05]  /*7090*/  BAR.SYNC.DEFER_BLOCKING 0x0 ;  /* 0x0000000000007b1d */ /* 0x000fea0000010000 */
[C---:B------:R-:W-:Y:S06]  /*70a0*/  HMMA.16816.F32 R24, R172.reuse, R178, R24 ;  /* 0x000000b2ac18723c */ /* 0x040fec0000001818 */
[C---:B----4-:R-:W-:Y:S06]  /*70b0*/  HMMA.16816.F32 R28, R172.reuse, R180, R28 ;  /* 0x000000b4ac1c723c */ /* 0x050fec000000181c */
[----:B------:R-:W-:Y:S06]  /*70c0*/  HMMA.16816.F32 R32, R172, R182, R32 ;  /* 0x000000b6ac20723c */ /* 0x000fec0000001820 */
[C---:B-----5:R-:W-:Y:S06]  /*70d0*/  HMMA.16816.F32 R4, R164.reuse, R184, R4 ;  /* 0x000000b8a404723c */ /* 0x060fec0000001804 */
[C---:B------:R-:W-:Y:S06]  /*70e0*/  HMMA.16816.F32 R8, R164.reuse, R186, R8 ;  /* 0x000000baa408723c */ /* 0x040fec0000001808 */
[C---:B------:R-:W-:Y:S06]  /*70f0*/  HMMA.16816.F32 R12, R164.reuse, R192, R12 ;  /* 0x000000c0a40c723c */ /* 0x040fec000000180c */
[C---:B------:R-:W-:Y:S06]  /*7100*/  HMMA.16816.F32 R16, R164.reuse, R194, R16 ;  /* 0x000000c2a410723c */ /* 0x040fec0000001810 */
[----:B------:R-:W-:Y:S01]  /*7110*/  FMNMX.FTZ R3, R4, R2, !PT ;  /* 0x0000000204037209 */ /* 0x000fe20007810000 */
[C---:B-1----:R-:W-:Y:S04]  /*7120*/  HMMA.16816.F32 R20, R164.reuse, R188, R20 ;  /* 0x000000bca414723c */ /* 0x042fe80000001814 */
[----:B------:R-:W-:Y:S02]  /*7130*/  FMNMX.FTZ R172, R6, R0, !PT ;  /* 0x0000000006ac7209 */ /* 0x000fe40007810000 */
[----:B------:R-:W-:Y:S01]  /*7140*/  FMNMX.FTZ R173, R5, R3, !PT ;  /* 0x0000000305ad7209 */ /* 0x000fe20007810000 */
[----:B------:R-:W-:Y:S01]  /*7150*/  IMAD.U32 R3, RZ, RZ, UR9 ;  /* 0x00000009ff037e24 */ /* 0x000fe2000f8e00ff */
[----:B------:R-:W-:Y:S01]  /*7160*/  FMNMX.FTZ R172, R7, R172, !PT ;  /* 0x000000ac07ac7209 */ /* 0x000fe20007810000 */
[C---:B------:R-:W-:Y:S03]  /*7170*/  HMMA.16816.F32 R24, R164.reuse, R190, R24 ;  /* 0x000000bea418723c */ /* 0x040fe60000001818 */
[----:B------:R-:W-:Y:S02]  /*7180*/  FMNMX.FTZ R173, R8, R173, !PT ;  /* 0x000000ad08ad7209 */ /* 0x000fe40007810000 */
[C---:B------:R-:W-:Y:S01]  /*7190*/  LEA R174, P5, R3.reuse, R248, 0x6 ;  /* 0x000000f803ae7211 */ /* 0x040fe200078a30ff */
[C---:B--2---:R-:W-:Y:S05]  /*71a0*/  HMMA.16816.F32 R28, R164.reuse, R168, R28 ;  /* 0x000000a8a41c723c */ /* 0x044fea000000181c */
[----:B------:R-:W-:Y:S01]  /*71b0*/  LEA.HI.X.SX32 R175, R3, R249, 0x6, P5 ;  /* 0x000000f903af7211 */ /* 0x000fe200028f36ff */
[----:B------:R-:W-:Y:S05]  /*71c0*/  HMMA.16816.F32 R32, R164, R170, R32 ;  /* 0x000000aaa420723c */ /* 0x000fea0000001820 */
[----:B------:R-:W-:Y:S02]  /*71d0*/  FMNMX.FTZ R168, R10, R172, !PT ;  /* 0x000000ac0aa87209 */ /* 0x000fe40007810000 */
[----:B------:R-:W-:Y:S04]  /*71e0*/  FMNMX.FTZ R169, R9, R173, !PT ;  /* 0x000000ad09a97209 */ /* 0x000fe80007810000 */
[----:B------:R-:W-:Y:S01]  /*71f0*/  FMNMX.FTZ R168, R11, R168, !PT ;  /* 0x000000a80ba87209 */ /* 0x000fe20007810000 */
[----:B------:R-:W-:Y:S01]  /*7200*/  IMAD.WIDE.U32 R170, R174, UR6, RZ ;  /* 0x00000006aeaa7c25 */ /* 0x000fe2000f8e00ff */
[----:B------:R-:W-:Y:S02]  /*7210*/  FMNMX.FTZ R169, R12, R169, !PT ;  /* 0x000000a90ca97209 */ /* 0x000fe40007810000 */
[----:B------:R-:W-:Y:S02]  /*7220*/  FMNMX.FTZ R164, R14, R168, !PT ;  /* 0x000000a80ea47209 */ /* 0x000fe40007810000 */
[----:B------:R-:W-:Y:S02]  /*7230*/  FMNMX.FTZ R165, R13, R169, !PT ;  /* 0x000000a90da57209 */ /* 0x000fe40007810000 */
[----:B------:R-:W-:Y:S02]  /*7240*/  FMNMX.FTZ R164, R15, R164, !PT ;  /* 0x000000a40fa47209 */ /* 0x000fe40007810000 */
[----:B------:R-:W-:Y:S02]  /*7250*/  FMNMX.FTZ R165, R16, R165, !PT ;  /* 0x000000a510a57209 */ /* 0x000fe40007810000 */
[----:B------:R-:W-:Y:S02]  /*7260*/  LEA R172, P0, R3, R250, 0x6 ;  /* 0x000000fa03ac7211 */ /* 0x000fe400078030ff */
[----:B------:R-:W-:Y:S02]  /*7270*/  FMNMX.FTZ R164, R18, R164, !PT ;  /* 0x000000a412a47209 */ /* 0x000fe40007810000 */
[----:B------:R-:W-:Y:S01]  /*7280*/  FMNMX.FTZ R165, R17, R165, !PT ;  /* 0x000000a511a57209 */ /* 0x000fe20007810000 */
[----:B------:R-:W-:Y:S01]  /*7290*/  IMAD.WIDE.U32 R166, R172, UR6, RZ ;  /* 0x00000006aca67c25 */ /* 0x000fe2000f8e00ff */
        /* <DEDUP_REMOVED lines=8> */
[----:B------:R-:W-:Y:S01]  /*7320*/  IMAD R172, R172, UR7, R168 ;  /* 0x00000007acac7c24 */ /* 0x000fe2000f8e02a8 */
[----:B------:R-:W-:Y:S01]  /*7330*/  LEA R176, P5, R170, R245, 0x1 ;  /* 0x000000f5aab07211 */ /* 0x000fe200078a08ff */
[----:B------:R-:W-:Y:S01]  /*7340*/  IMAD.IADD R3, R171, 0x1, R3 ;  /* 0x00000001ab037824 */ /* 0x000fe200078e0203 */
[----:B------:R-:W-:Y:S01]  /*7350*/  FMNMX.FTZ R164, R23, R164, !PT ;  /* 0x000000a417a47209 */ /* 0x000fe20007810000 */
[----:B------:R-:W-:Y:S01]  /*7360*/  IMAD.IADD R172, R167, 0x1, R172 ;  /* 0x00000001a7ac7824 */ /* 0x000fe200078e02ac */
[----:B------:R-:W-:Y:S02]  /*7370*/  FMNMX.FTZ R165, R24, R165, !PT ;  /* 0x000000a518a57209 */ /* 0x000fe40007810000 */
[----:B------:R-:W-:Y:S02]  /*7380*/  FMNMX.FTZ R164, R26, R164, !PT ;  /* 0x000000a41aa47209 */ /* 0x000fe40007810000 */
[----:B------:R-:W-:Y:S02]  /*7390*/  FMNMX.FTZ R165, R25, R165, !PT ;  /* 0x000000a519a57209 */ /* 0x000fe40007810000 */
[----:B------:R-:W-:Y:S02]  /*73a0*/  LEA.HI.X R177, R170, R244, R3, 0x1, P5 ;  /* 0x000000f4aab17211 */ /* 0x000fe400028f0c03 */
[----:B------:R-:W-:Y:S02]  /*73b0*/  ISETP.LT.AND P5, PT, RZ, UR11, PT ;  /* 0x0000000bff007c0c */ /* 0x000fe4000bfa1270 */
[----:B------:R-:W-:Y:S02]  /*73c0*/  FMNMX.FTZ R164, R27, R164, !PT ;  /* 0x000000a41ba47209 */ /* 0x000fe40007810000 */
[----:B------:R-:W-:Y:S02]  /*73d0*/  FMNMX.FTZ R165, R28, R165, !PT ;  /* 0x000000a51ca57209 */ /* 0x000fe40007810000 */
[----:B------:R-:W-:Y:S02]  /*73e0*/  FMNMX.FTZ R3, R30, R164, !PT ;  /* 0x000000a41e037209 */ /* 0x000fe40007810000 */
[----:B------:R-:W-:Y:S02]  /*73f0*/  FMNMX.FTZ R165, R29, R165, !PT ;  /* 0x000000a51da57209 */ /* 0x000fe40007810000 */
[----:B------:R-:W-:Y:S02]  /*7400*/  LEA R174, P0, R166, R245, 0x1 ;  /* 0x000000f5a6ae7211 */ /* 0x000fe400078008ff */
[----:B------:R-:W-:Y:S02]  /*7410*/  FMNMX.FTZ R3, R31, R3, !PT ;  /* 0x000000031f037209 */ /* 0x000fe40007810000 */
[----:B------:R-:W-:Y:S02]  /*7420*/  FMNMX.FTZ R168, R32, R165, !PT ;  /* 0x000000a520a87209 */ /* 0x000fe40007810000 */
[----:B------:R-:W-:Y:S02]  /*7430*/  LEA.HI.X R175, R166, R244, R172, 0x1, P0 ;  /* 0x000000f4a6af7211 */ /* 0x000fe400000f0cac */
[----:B------:R-:W-:Y:S02]  /*7440*/  FMNMX.FTZ R3, R34, R3, !PT ;  /* 0x0000000322037209 */ /* 0x000fe40007810000 */
[----:B------:R-:W-:Y:S01]  /*7450*/  FMNMX.FTZ R168, R33, R168, !PT ;  /* 0x000000a821a87209 */ /* 0x000fe20007810000 */
[----:B------:R-:W-:Y:S06]  /*7460*/  @P5 BRA `(.L_x_386) ;  /* 0xffffffe400845947 */ /* 0x000fec000383ffff */
.L_x_385:
[----:B------:R-:W-:Y:S01]  /*7470*/  FMNMX.FTZ R3, R35, R3, !PT ;  /* 0x0000000323037209 */ /* 0x000fe20007810000 */
[----:B-1----:R-:W1:Y:S01]  /*7480*/  SHFL.BFLY PT, R164, R168, 0x2, 0x1f ;  /* 0x0c401f00a8a47f89 */ /* 0x002e6200000e0000 */
[----:B------:R-:W-:Y:S07]  /*7490*/  UIADD3 UR14, UR14, 0x1, URZ ;  /* 0x000000010e0e7890 */ /* 0x000fee000fffe03f */
[----:B------:R-:W2:Y:S08]  /*74a0*/  SHFL.BFLY PT, R165, R3, 0x2, 0x1f ;  /* 0x0c401f0003a57f89 */ /* 0x000eb000000e0000 */
[----:B------:R-:W-:Y:S08]  /*74b0*/  LDSM.16.MT88.4 R172, [R214+0x18000] ;  /* 0x01800000d6ac783b */ /* 0x000ff00000004200 */
[----:B------:R-:W-:Y:S08]  /*74c0*/  LDSM.16.MT88.4 R176, [R213+0x18000] ;  /* 0x01800000d5b0783b */ /* 0x000ff00000004200 */
[----:B------:R-:W-:Y:S01]  /*74d0*/  LDSM.16.MT88.4 R180, [R212+0x18000] ;  /* 0x01800000d4b4783b */ /* 0x000fe20000004200 */
[----:B-1----:R-:W-:Y:S02]  /*74e0*/  FMNMX.FTZ R168, R168, R164, !PT ;  /* 0x000000a4a8a87209 */ /* 0x002fe40007810000 */
[----:B--2---:R-:W-:Y:S05]  /*74f0*/  FMNMX.FTZ R165, R3, R165, !PT ;  /* 0x000000a503a57209 */ /* 0x004fea0007810000 */
        /* <DEDUP_REMOVED lines=36> */
[--C-:B------:R-:W-:Y:S01]  /*7740*/  FFMA.FTZ R252, R17, UR4, -R190.reuse ;  /* 0x0000000411fc7c23 */ /* 0x100fe200080108be */
[----:B------:R-:W-:Y:S04]  /*7750*/  FFMA.FTZ R24, R24, UR4, -R190 ;  /* 0x0000000418187c23 */ /* 0x000fe800080108be */
        /* <DEDUP_REMOVED lines=14> */
[----:B------:R-:W-:Y:S01]  /*7840*/  FMUL.FTZ R39, R0, R39 ;  /* 0x0000002700277220 */ /* 0x000fe20000410000 */
[----:B------:R-:W3:Y:S03]  /*7850*/  LDSM.16.MT88.4 R156, [R216+0x1a000] ;  /* 0x01a00000d89c783b */ /* 0x000ee60000004200 */
        /* <DEDUP_REMOVED lines=39> */
[----:B------:R-:W-:Y:S03]  /*7ad0*/  LDSM.16.MT88.4 R152, [R212+0x1e000] ;  /* 0x01e00000d498783b */ /* 0x000fe60000004200 */
[----:B------:R-:W4:Y:S01]  /*7ae0*/  MUFU.EX2 R188, R188 ;  /* 0x000000bc00bc7308 */ /* 0x000f220000000800 */
[----:B--2---:R-:W-:Y:S01]  /*7af0*/  F2FP.F16.F32.PACK_AB R162, R185, R167 ;  /* 0x000000a7b9a2723e */ /* 0x004fe200000000ff */
        /* <DEDUP_REMOVED lines=15> */
[----:B----4-:R-:W-:Y:S01]  /*7bf0*/  F2FP.F16.F32.PACK_AB R163, R188, R186 ;  /* 0x000000babca3723e */ /* 0x010fe200000000ff */
[C---:B------:R-:W-:Y:S01]  /*7c00*/  FMUL.FTZ R84, R2.reuse, R84 ;  /* 0x0000005402547220 */ /* 0x040fe20000410000 */
[----:B------:R-:W-:Y:S01]  /*7c10*/  FMUL.FTZ R85, R2, R85 ;  /* 0x0000005502557220 */ /* 0x000fe20000410000 */
[C---:B------:R-:W-:Y:S01]  /*7c20*/  FMUL.FTZ R86, R0.reuse, R86 ;  /* 0x0000005600567220 */ /* 0x040fe20000410000 */
[----:B------:R-:W-:Y:S01]  /*7c30*/  FMUL.FTZ R87, R0, R87 ;  /* 0x0000005700577220 */ /* 0x000fe20000410000 */
[C---:B------:R-:W-:Y:S01]  /*7c40*/  FMUL.FTZ R88, R2.reuse, R88 ;  /* 0x0000005802587220 */ /* 0x040fe20000410000 */
[----:B------:R-:W-:Y:S01]  /*7c50*/  FMUL.FTZ R89, R2, R89 ;  /* 0x0000005902597220 */ /* 0x000fe20000410000 */
[C---:B-1----:R-:W-:Y:S01]  /*7c60*/  HMMA.16816.F32 R4, R160.reuse, R168, R4 ;  /* 0x000000a8a004723c */ /* 0x042fe20000001804 */
[----:B------:R-:W-:Y:S04]  /*7c70*/  MUFU.EX2 R191, R191 ;  /* 0x000000bf00bf7308 */ /* 0x000fe80000000800 */
[C---:B------:R-:W-:Y:S01]  /*7c80*/  FMUL.FTZ R90, R0.reuse, R90 ;  /* 0x0000005a005a7220 */ /* 0x040fe20000410000 */
[C---:B------:R-:W-:Y:S01]  /*7c90*/  HMMA.16816.F32 R8, R160.reuse, R170, R8 ;  /* 0x000000aaa008723c */ /* 0x040fe20000001808 */
[----:B------:R-:W1:Y:S04]  /*7ca0*/  LDSM.16.MT88.4 R168, [R214+0x1a000] ;  /* 0x01a00000d6a8783b */ /* 0x000e680000004200 */
[----:B------:R-:W-:Y:S01]  /*7cb0*/  MUFU.EX2 R192, R192 ;  /* 0x000000c000c07308 */ /* 0x000fe20000000800 */
[----:B------:R-:W-:Y:S01]  /*7cc0*/  FMUL.FTZ R91, R0, R91 ;  /* 0x0000005b005b7220 */ /* 0x000fe20000410000 */
[C---:B------:R-:W-:Y:S04]  /*7cd0*/  HMMA.16816.F32 R36, R160.reuse, R172, R36 ;  /* 0x000000aca024723c */ /* 0x040fe80000001824 */
[C---:B------:R-:W-:Y:S02]  /*7ce0*/  FMUL.FTZ R92, R2.reuse, R92 ;  /* 0x0000005c025c7220 */ /* 0x040fe40000410000 */
[C---:B------:R-:W-:Y:S01]  /*7cf0*/  HMMA.16816.F32 R40, R160.reuse, R174, R40 ;  /* 0x000000aea028723c */ /* 0x040fe20000001828 */
[----:B------:R-:W2:Y:S01]  /*7d00*/  LDSM.16.MT88.4 R172, [R213+0x1a000] ;  /* 0x01a00000d5ac783b */ /* 0x000ea20000004200 */
[----:B------:R-:W-:Y:S03]  /*7d10*/  MUFU.EX2 R193, R193 ;  /* 0x000000c100c17308 */ /* 0x000fe60000000800 */
[----:B------:R-:W-:Y:S01]  /*7d20*/  FMUL.FTZ R93, R2, R93 ;  /* 0x0000005d025d7220 */ /* 0x000fe20000410000 */
[C---:B------:R-:W-:Y:S06]  /*7d30*/  HMMA.16816.F32 R44, R160.reuse, R176, R44 ;  /* 0x000000b0a02c723c */ /* 0x040fec000000182c */
[----:B------:R-:W-:Y:S01]  /*7d40*/  MUFU.EX2 R194, R194 ;  /* 0x000000c200c27308 */ /* 0x000fe20000000800 */
[C---:B------:R-:W-:Y:S01]  /*7d50*/  FMUL.FTZ R94, R0.reuse, R94 ;  /* 0x0000005e005e7220 */ /* 0x040fe20000410000 */
[C---:B------:R-:W-:Y:S01]  /*7d60*/  HMMA.16816.F32 R48, R160.reuse, R178, R48 ;  /* 0x000000b2a030723c */ /* 0x040fe20000001830 */
[----:B------:R-:W4:Y:S02]  /*7d70*/  LDSM.16.MT88.4 R176, [R212+0x1a000] ;  /* 0x01a00000d4b0783b */ /* 0x000f240000004200 */
[----:B------:R-:W-:Y:S03]  /*7d80*/  FMUL.FTZ R95, R0, R95 ;  /* 0x0000005f005f7220 */ /* 0x000fe60000410000 */
[C---:B------:R-:W-:Y:S02]  /*7d90*/  HMMA.16816.F32 R52, R160.reuse, R180, R52 ;  /* 0x000000b4a034723c */ /* 0x040fe40000001834 */
[----:B------:R-:W-:Y:S03]  /*7da0*/  MUFU.EX2 R195, R195 ;  /* 0x000000c300c37308 */ /* 0x000fe60000000800 */
[C---:B------:R-:W-:Y:S01]  /*7db0*/  FMUL.FTZ R96, R2.reuse, R96 ;  /* 0x0000006002607220 */ /* 0x040fe20000410000 */
[C---:B------:R-:W-:Y:S01]  /*7dc0*/  HMMA.16816.F32 R56, R160.reuse, R182, R56 ;  /* 0x000000b6a038723c */ /* 0x040fe20000001838 */
[----:B------:R-:W-:Y:S05]  /*7dd0*/  LDSM.16.MT88.4 R180, [R216+0x1a800] ;  /* 0x01a80000d8b4783b */ /* 0x000fea0000004200 */
[----:B------:R-:W-:Y:S01]  /*7de0*/  MUFU.EX2 R252, R252 ;  /* 0x000000fc00fc7308 */ /* 0x000fe20000000800 */
[----:B------:R-:W-:Y:S01]  /*7df0*/  FMUL.FTZ R97, R2, R97 ;  /* 0x0000006102617220 */ /* 0x000fe20000410000 */
[C---:B---3--:R-:W-:Y:S03]  /*7e00*/  HMMA.16816.F32 R60, R160.reuse, R156, R60 ;  /* 0x0000009ca03c723c */ /* 0x048fe6000000183c */
[C---:B------:R-:W-:Y:S03]  /*7e10*/  FMUL.FTZ R98, R0.reuse, R98 ;  /* 0x0000006200627220 */ /* 0x040fe60000410000 */
[C---:B------:R-:W-:Y:S01]  /*7e20*/  HMMA.16816.F32 R64, R160.reuse, R158, R64 ;  /* 0x0000009ea040723c */ /* 0x040fe20000001840 */
[----:B------:R-:W3:Y:S01]  /*7e30*/  LDSM.16.MT88.4 R156, [R216+0x1c000] ;  /* 0x01c00000d89c783b */ /* 0x000ee20000004200 */
[----:B------:R-:W5:Y:S03]  /*7e40*/  MUFU.EX2 R18, R18 ;  /* 0x0000001200127308 */ /* 0x000f660000000800 */
[----:B------:R-:W-:Y:S01]  /*7e50*/  FMUL.FTZ R99, R0, R99 ;  /* 0x0000006300637220 */ /* 0x000fe20000410000 */
[C---:B-1----:R-:W-:Y:S05]  /*7e60*/  HMMA.16816.F32 R68, R160.reuse, R168, R68 ;  /* 0x000000a8a044723c */ /* 0x042fea0000001844 */
[C---:B------:R-:W-:Y:S01]  /*7e70*/  FMUL.FTZ R100, R2.reuse, R100 ;  /* 0x0000006402647220 */ /* 0x040fe20000410000 */
[C---:B------:R-:W-:Y:S01]  /*7e80*/  HMMA.16816.F32 R72, R160.reuse, R170, R72 ;  /* 0x000000aaa048723c */ /* 0x040fe20000001848 */
[----:B------:R-:W1:Y:S04]  /*7e90*/  LDSM.16.MT88.4 R168, [R214+0x1c000] ;  /* 0x01c00000d6a8783b */ /* 0x000e680000004200 */
[----:B------:R-:W-:Y:S01]  /*7ea0*/  FMUL.FTZ R101, R2, R101 ;  /* 0x0000006502657220 */ /* 0x000fe20000410000 */
[C---:B--2---:R-:W-:Y:S05]  /*7eb0*/  HMMA.16816.F32 R76, R160.reuse, R172, R76 ;  /* 0x000000aca04c723c */ /* 0x044fea000000184c */
[C---:B------:R-:W-:Y:S01]  /*7ec0*/  FMUL.FTZ R102, R0.reuse, R102 ;  /* 0x0000006600667220 */ /* 0x040fe20000410000 */
[C---:B------:R-:W-:Y:S01]  /*7ed0*/  HMMA.16816.F32 R80, R160.reuse, R174, R80 ;  /* 0x000000aea050723c */ /* 0x040fe20000001850 */
[----:B------:R-:W2:Y:S04]  /*7ee0*/  LDSM.16.MT88.4 R172, [R213+0x1c000] ;  /* 0x01c00000d5ac783b */ /* 0x000ea80000004200 */
[----:B------:R-:W-:Y:S01]  /*7ef0*/  FMUL.FTZ R103, R0, R103 ;  /* 0x0000006700677220 */ /* 0x000fe20000410000 */
[C---:B----4-:R-:W-:Y:S05]  /*7f00*/  HMMA.16816.F32 R84, R160.reuse, R176, R84 ;  /* 0x000000b0a054723c */ /* 0x050fea0000001854 */
[C---:B------:R-:W-:Y:S01]  /*7f10*/  FMUL.FTZ R104, R2.reuse, R104 ;  /* 0x0000006802687220 */ /* 0x040fe20000410000 */
[C---:B------:R-:W-:Y:S01]  /*7f20*/  HMMA.16816.F32 R88, R160.reuse, R178, R88 ;  /* 0x000000b2a058723c */ /* 0x040fe20000001858 */
[----:B------:R-:W4:Y:S04]  /*7f30*/  LDSM.16.MT88.4 R176, [R212+0x1c000] ;  /* 0x01c00000d4b0783b */ /* 0x000f280000004200 */
[----:B------:R-:W-:Y:S01]  /*7f40*/  FMUL.FTZ R105, R2, R105 ;  /* 0x0000006902697220 */ /* 0x000fe20000410000 */
[C---:B---3--:R-:W-:Y:S05]  /*7f50*/  HMMA.16816.F32 R92, R160.reuse, R156, R92 ;  /* 0x0000009ca05c723c */ /* 0x048fea000000185c */
[C---:B------:R-:W-:Y:S01]  /*7f60*/  FMUL.FTZ R106, R0.reuse, R106 ;  /* 0x0000006a006a7220 */ /* 0x040fe20000410000 */
[C---:B------:R-:W-:Y:S01]  /*7f70*/  HMMA.16816.F32 R96, R160.reuse, R158, R96 ;  /* 0x0000009ea060723c */ /* 0x040fe20000001860 */
[----:B------:R-:W3:Y:S04]  /*7f80*/  LDSM.16.MT88.4 R156, [R216+0x1e000] ;  /* 0x01e00000d89c783b */ /* 0x000ee80000004200 */
        /* <DEDUP_REMOVED lines=42> */
[C---:B------:R-:W-:Y:S01]  /*8230*/  FMUL.FTZ R136, R2.reuse, R136 ;  /* 0x0000008802887220 */ /* 0x040fe20000410000 */
[----:B------:R4:W3:Y:S03]  /*8240*/  MUFU.EX2 R148, R19 ;  /* 0x0000001300947308 */ /* 0x0008e60000000800 */
        /* <DEDUP_REMOVED lines=8> */
[C---:B--2---:R-:W-:Y:S05]  /*82d0*/  HMMA.16816.F32 R136, R160.reuse, R172, R136 ;  /* 0x000000aca088723c */ /* 0x044fea0000001888 */
[C---:B------:R-:W-:Y:S01]  /*82e0*/  FMUL.FTZ R142, R0.reuse, R142 ;  /* 0x0000008e008e7220 */ /* 0x040fe20000410000 */
[----:B------:R-:W-:Y:S01]  /*82f0*/  FMUL.FTZ R143, R0, R143 ;  /* 0x0000008f008f7220 */ /* 0x000fe20000410000 */
[----:B------:R-:W-:Y:S01]  /*8300*/  FMUL.FTZ R17, R2, R149 ;  /* 0x0000009502117220 */ /* 0x000fe20000410000 */
[----:B-----5:R-:W-:Y:S03]  /*8310*/  MOV R149, R18 ;  /* 0x0000001200957202 */ /* 0x020fe60000000f00 */
[C---:B------:R-:W-:Y:S01]  /*8320*/  FMUL.FTZ R18, R0.reuse, R150 ;  /* 0x0000009600127220 */ /* 0x040fe20000410000 */
[----:B----4-:R-:W-:Y:S01]  /*8330*/  FMUL.FTZ R19, R0, R151 ;  /* 0x0000009700137220 */ /* 0x010fe20000410000 */
[C---:B------:R-:W-:Y:S01]  /*8340*/  HMMA.16816.F32 R140, R160.reuse, R174, R140 ;  /* 0x000000aea08c723c */ /* 0x040fe2000000188c */
[----:B------:R-:W2:Y:S02]  /*8350*/  LDSM.16.MT88.4 R172, [R212+0x18800] ;  /* 0x01880000d4ac783b */ /* 0x000ea40000004200 */
[C---:B------:R-:W-:Y:S01]  /*8360*/  FMUL.FTZ R144, R2.reuse, R144 ;  /* 0x0000009002907220 */ /* 0x040fe20000410000 */
[----:B------:R-:W-:Y:S01]  /*8370*/  FMUL.FTZ R145, R2, R145 ;  /* 0x0000009102917220 */ /* 0x000fe20000410000 */
[C---:B------:R-:W-:Y:S01]  /*8380*/  FMUL.FTZ R146, R0.reuse, R146 ;  /* 0x0000009200927220 */ /* 0x040fe20000410000 */
[C---:B------:R-:W-:Y:S05]  /*8390*/  HMMA.16816.F32 R16, R160.reuse, R152, R16 ;  /* 0x00000098a010723c */ /* 0x040fea0000001810 */
[----:B------:R-:W-:Y:S01]  /*83a0*/  FMUL.FTZ R147, R0, R147 ;  /* 0x0000009300937220 */ /* 0x000fe20000410000 */
[----:B------:R-:W-:Y:S01]  /*83b0*/  F2FP.F16.F32.PACK_AB R150, R252, R195 ;  /* 0x000000c3fc96723e */ /* 0x000fe200000000ff */
[----:B------:R-:W-:Y:S01]  /*83c0*/  FFMA.FTZ R184, R2, R247, R184 ;  /* 0x000000f702b87223 */ /* 0x000fe200000100b8 */
[----:B------:R-:W-:Y:S03]  /*83d0*/  MOV R2, R164 ;  /* 0x000000a400027202 */ /* 0x000fe60000000f00 */
[----:B------:R-:W-:Y:S01]  /*83e0*/  FFMA.FTZ R187, R0, R246, R187 ;  /* 0x000000f600bb7223 */ /* 0x000fe200000100bb */
[----:B------:R-:W-:Y:S01]  /*83f0*/  HMMA.16816.F32 R144, R160, R154, R144 ;  /* 0x0000009aa090723c */ /* 0x000fe20000001890 */
[----:B------:R-:W4:Y:S02]  /*8400*/  LDSM.16.MT88.4 R152, [R214+0x1a800] ;  /* 0x01a80000d698783b */ /* 0x000f240000004200 */
[----:B------:R-:W-:Y:S01]  /*8410*/  FADD.FTZ R184, R165, R184 ;  /* 0x000000b8a5b87221 */ /* 0x000fe20000010000 */
[----:B------:R-:W-:Y:S01]  /*8420*/  FADD.FTZ R187, R166, R187 ;  /* 0x000000bba6bb7221 */ /* 0x000fe20000010000 */
[----:B------:R-:W-:Y:S02]  /*8430*/  MOV R0, R3 ;  /* 0x0000000300007202 */ /* 0x000fe40000000f00 */
[----:B------:R-:W-:Y:S01]  /*8440*/  MOV R162, R149 ;  /* 0x0000009500a27202 */ /* 0x000fe20000000f00 */
[----:B------:R-:W-:Y:S03]  /*8450*/  FADD.FTZ R184, R167, R184 ;  /* 0x000000b8a7b87221 */ /* 0x000fe60000010000 */
[----:B---3--:R-:W-:Y:S01]  /*8460*/  MOV R163, R148 ;  /* 0x0000009400a37202 */ /* 0x008fe20000000f00 */
[----:B------:R-:W-:Y:S01]  /*8470*/  FADD.FTZ R187, R186, R187 ;  /* 0x000000bbbabb7221 */ /* 0x000fe20000010000 */
[----:B------:R-:W-:Y:S01]  /*8480*/  F2FP.F16.F32.PACK_AB R148, R192, R191 ;  /* 0x000000bfc094723e */ /* 0x000fe200000000ff */
[----:B------:R-:W-:Y:S01]  /*8490*/  FADD.FTZ R184, R185, R184 ;  /* 0x000000b8b9b87221 */ /* 0x000fe20000010000 */
[----:B------:R-:W-:Y:S01]  /*84a0*/  F2FP.F16.F32.PACK_AB R149, R194, R193 ;  /* 0x000000c1c295723e */ /* 0x000fe200000000ff */
[----:B------:R-:W-:Y:S01]  /*84b0*/  FADD.FTZ R187, R188, R187 ;  /* 0x000000bbbcbb7221 */ /* 0x000fe20000010000 */
[-C--:B------:R-:W-:Y:S01]  /*84c0*/  F2FP.F16.F32.PACK_AB R151, R163, R162.reuse ;  /* 0x000000a2a397723e */ /* 0x080fe200000000ff */
[----:B------:R-:W-:Y:S02]  /*84d0*/  FADD.FTZ R184, R191, R184 ;  /* 0x000000b8bfb87221 */ /* 0x000fe40000010000 */
[----:B------:R-:W-:Y:S02]  /*84e0*/  FADD.FTZ R187, R193, R187 ;  /* 0x000000bbc1bb7221 */ /* 0x000fe40000010000 */
[----:B------:R-:W-:Y:S02]  /*84f0*/  FADD.FTZ R184, R192, R184 ;  /* 0x000000b8c0b87221 */ /* 0x000fe40000010000 */
[C---:B------:R-:W-:Y:S05]  /*8500*/  HMMA.16816.F32 R4, R148.reuse, R156, R4 ;  /* 0x0000009c9404723c */ /* 0x040fea0000001804 */
[----:B------:R-:W-:Y:S01]  /*8510*/  FADD.FTZ R187, R194, R187 ;  /* 0x000000bbc2bb7221 */ /* 0x000fe20000010000 */
[C---:B------:R-:W-:Y:S01]  /*8520*/  HMMA.16816.F32 R8, R148.reuse, R158, R8 ;  /* 0x0000009e9408723c */ /* 0x040fe20000001808 */
[----:B------:R-:W3:Y:S04]  /*8530*/  LDSM.16.MT88.4 R156, [R213+0x1a800] ;  /* 0x01a80000d59c783b */ /* 0x000ee80000004200 */
[----:B------:R-:W-:Y:S01]  /*8540*/  FADD.FTZ R184, R195, R184 ;  /* 0x000000b8c3b87221 */ /* 0x000fe20000010000 */
[C---:B-1----:R-:W-:Y:S05]  /*8550*/  HMMA.16816.F32 R36, R148.reuse, R168, R36 ;  /* 0x000000a89424723c */ /* 0x042fea0000001824 */
[----:B------:R-:W-:Y:S01]  /*8560*/  FADD.FTZ R184, R252, R184 ;  /* 0x000000b8fcb87221 */ /* 0x000fe20000010000 */
[C---:B------:R-:W-:Y:S05]  /*8570*/  HMMA.16816.F32 R40, R148.reuse, R170, R40 ;  /* 0x000000aa9428723c */ /* 0x040fea0000001828 */
[----:B------:R-:W-:Y:S01]  /*8580*/  MOV R169, R162 ;  /* 0x000000a200a97202 */ /* 0x000fe20000000f00 */
[C---:B------:R-:W-:Y:S06]  /*8590*/  HMMA.16816.F32 R44, R148.reuse, R176, R44 ;  /* 0x000000b0942c723c */ /* 0x040fec000000182c */
[C---:B------:R-:W-:Y:S05]  /*85a0*/  HMMA.16816.F32 R48, R148.reuse, R178, R48 ;  /* 0x000000b29430723c */ /* 0x040fea0000001830 */
[----:B------:R-:W-:Y:S01]  /*85b0*/  MOV R177, R163 ;  /* 0x000000a300b17202 */ /* 0x000fe20000000f00 */
[C---:B--2---:R-:W-:Y:S01]  /*85c0*/  HMMA.16816.F32 R52, R148.reuse, R172, R52 ;  /* 0x000000ac9434723c */ /* 0x044fe20000001834 */
[----:B------:R-:W1:Y:S05]  /*85d0*/  LDSM.16.MT88.4 R160, [R212+0x1a800] ;  /* 0x01a80000d4a0783b */ /* 0x000e6a0000004200 */
[C---:B------:R-:W-:Y:S03]  /*85e0*/  HMMA.16816.F32 R56, R148.reuse, R174, R56 ;  /* 0x000000ae9438723c */ /* 0x040fe60000001838 */
[----:B------:R-:W-:Y:S03]  /*85f0*/  LDSM.16.MT88.4 R172, [R214+0x1c800] ;  /* 0x01c80000d6ac783b */ /* 0x000fe60000004200 */
[C---:B------:R-:W-:Y:S06]  /*8600*/  HMMA.16816.F32 R60, R148.reuse, R180, R60 ;  /* 0x000000b4943c723c */ /* 0x040fec000000183c */
[C---:B------:R-:W-:Y:S05]  /*8610*/  HMMA.16816.F32 R64, R148.reuse, R182, R64 ;  /* 0x000000b69440723c */ /* 0x040fea0000001840 */
[----:B------:R-:W-:Y:S01]  /*8620*/  MOV R181, R169 ;  /* 0x000000a900b57202 */ /* 0x000fe20000000f00 */
[C---:B----4-:R-:W-:Y:S01]  /*8630*/  HMMA.16816.F32 R68, R148.reuse, R152, R68 ;  /* 0x000000989444723c */ /* 0x050fe20000001844 */
[----:B------:R-:W2:Y:S04]  /*8640*/  LDSM.16.MT88.4 R168, [R216+0x1c800] ;  /* 0x01c80000d8a8783b */ /* 0x000ea80000004200 */
[----:B------:R-:W-:Y:S01]  /*8650*/  MOV R183, R177 ;  /* 0x000000b100b77202 */ /* 0x000fe20000000f00 */
[C---:B------:R-:W-:Y:S03]  /*8660*/  HMMA.16816.F32 R72, R148.reuse, R154, R72 ;  /* 0x0000009a9448723c */ /* 0x040fe60000001848 */
[----:B------:R-:W4:Y:S02]  /*8670*/  LDSM.16.MT88.4 R176, [R213+0x1c800] ;  /* 0x01c80000d5b0783b */ /* 0x000f240000004200 */
[--C-:B------:R-:W-:Y:S01]  /*8680*/  FFMA.FTZ R182, R22, UR4, -R189.reuse ;  /* 0x0000000416b67c23 */ /* 0x100fe200080108bd */
[C---:B---3--:R-:W-:Y:S01]  /*8690*/  HMMA.16816.F32 R76, R148.reuse, R156, R76 ;  /* 0x0000009c944c723c */ /* 0x048fe2000000184c */
[----:B------:R-:W-:Y:S04]  /*86a0*/  MUFU.EX2 R22, R24 ;  /* 0x0000001800167308 */ /* 0x000fe80000000800 */
[----:B------:R-:W3:Y:S01]  /*86b0*/  LDSM.16.MT88.4 R152, [R212+0x1c800] ;  /* 0x01c80000d498783b */ /* 0x000ee20000004200 */
[C---:B------:R-:W-:Y:S05]  /*86c0*/  HMMA.16816.F32 R80, R148.reuse, R158, R80 ;  /* 0x0000009e9450723c */ /* 0x040fea0000001850 */
[----:B------:R-:W-:Y:S01]  /*86d0*/  MUFU.EX2 R24, R25 ;  /* 0x0000001900187308 */ /* 0x000fe20000000800 */
[----:B------:R-:W-:Y:S01]  /*86e0*/  FFMA.FTZ R180, R20, UR4, -R190 ;  /* 0x0000000414b47c23 */ /* 0x000fe200080108be */
[C---:B-1----:R-:W-:Y:S01]  /*86f0*/  HMMA.16816.F32 R84, R148.reuse, R160, R84 ;  /* 0x000000a09454723c */ /* 0x042fe20000001854 */
[----:B------:R-:W1:Y:S03]  /*8700*/  LDSM.16.MT88.4 R156, [R216+0x1e800] ;  /* 0x01e80000d89c783b */ /* 0x000e660000004200 */
[--C-:B------:R-:W-:Y:S02]  /*8710*/  FFMA.FTZ R20, R27, UR4, -R189.reuse ;  /* 0x000000041b147c23 */ /* 0x100fe400080108bd */
[C---:B------:R-:W-:Y:S02]  /*8720*/  HMMA.16816.F32 R88, R148.reuse, R162, R88 ;  /* 0x000000a29458723c */ /* 0x040fe40000001858 */
[----:B------:R-:W5:Y:S01]  /*8730*/  MUFU.EX2 R180, R180 ;  /* 0x000000b400b47308 */ /* 0x000f620000000800 */
[----:B------:R-:W1:Y:S09]  /*8740*/  LDSM.16.MT88.4 R160, [R214+0x1e800] ;  /* 0x01e80000d6a0783b */ /* 0x000e720000004200 */
[----:B------:R-:W-:Y:S01]  /*8750*/  MUFU.EX2 R182, R182 ;  /* 0x000000b600b67308 */ /* 0x000fe20000000800 */
[C---:B--2---:R-:W-:Y:S06]  /*8760*/  HMMA.16816.F32 R92, R148.reuse, R168, R92 ;  /* 0x000000a8945c723c */ /* 0x044fec000000185c */
[C---:B------:R-:W-:Y:S01]  /*8770*/  HMMA.16816.F32 R96, R148.reuse, R170, R96 ;  /* 0x000000aa9460723c */ /* 0x040fe20000001860 */
[----:B------:R-:W2:Y:S04]  /*8780*/  LDSM.16.MT88.4 R168, [R213+0x1e800] ;  /* 0x01e80000d5a8783b */ /* 0x000ea80000004200 */
[----:B-----5:R-:W-:Y:S01]  /*8790*/  FADD.FTZ R184, R180, R184 ;  /* 0x000000b8b4b87221 */ /* 0x020fe20000010000 */
[C---:B------:R-:W-:Y:S06]  /*87a0*/  HMMA.16816.F32 R100, R148.reuse, R172, R100 ;  /* 0x000000ac9464723c */ /* 0x040fec0000001864 */
[C---:B------:R-:W-:Y:S01]  /*87b0*/  HMMA.16816.F32 R104, R148.reuse, R174, R104 ;  /* 0x000000ae9468723c */ /* 0x040fe20000001868 */
[----:B------:R-:W5:Y:S05]  /*87c0*/  LDSM.16.MT88.4 R172, [R212+0x1e800] ;  /* 0x01e80000d4ac783b */ /* 0x000f6a0000004200 */
[C---:B----4-:R-:W-:Y:S06]  /*87d0*/  HMMA.16816.F32 R108, R148.reuse, R176, R108 ;  /* 0x000000b0946c723c */ /* 0x050fec000000186c */
[C---:B------:R-:W-:Y:S05]  /*87e0*/  HMMA.16816.F32 R112, R148.reuse, R178, R112 ;  /* 0x000000b29470723c */ /* 0x040fea0000001870 */
[----:B------:R-:W-:Y:S01]  /*87f0*/  MOV R177, R181 ;  /* 0x000000b500b17202 */ /* 0x000fe20000000f00 */
[C---:B---3--:R-:W-:Y:S05]  /*8800*/  HMMA.16816.F32 R116, R148.reuse, R152, R116 ;  /* 0x000000989474723c */ /* 0x048fea0000001874 */
[----:B------:R-:W-:Y:S01]  /*8810*/  FFMA.FTZ R181, R21, UR4, -R190 ;  /* 0x0000000415b57c23 */ /* 0x000fe200080108be */
[C---:B------:R-:W-:Y:S01]  /*8820*/  HMMA.16816.F32 R120, R148.reuse, R154, R120 ;  /* 0x0000009a9478723c */ /* 0x040fe20000001878 */
[----:B------:R-:W3:Y:S04]  /*8830*/  LDSM.16.MT88.4 R152, [R216+0x19000] ;  /* 0x01900000d898783b */ /* 0x000ee80000004200 */
[----:B------:R-:W-:Y:S01]  /*8840*/  MOV R21, R183 ;  /* 0x000000b700157202 */ /* 0x000fe20000000f00 */
[C---:B-1----:R-:W-:Y:S01]  /*8850*/  HMMA.16816.F32 R124, R148.reuse, R156, R124 ;  /* 0x0000009c947c723c */ /* 0x042fe2000000187c */
[----:B------:R-:W1:Y:S04]  /*8860*/  MUFU.EX2 R181, R181 ;  /* 0x000000b500b57308 */ /* 0x000e680000000800 */
[--C-:B------:R-:W-:Y:S01]  /*8870*/  FFMA.FTZ R183, R23, UR4, -R189.reuse ;  /* 0x0000000417b77c23 */ /* 0x100fe200080108bd */
[C---:B------:R-:W-:Y:S01]  /*8880*/  HMMA.16816.F32 R128, R148.reuse, R158, R128 ;  /* 0x0000009e9480723c */ /* 0x040fe20000001880 */
[----:B------:R-:W4:Y:S04]  /*8890*/  LDSM.16.MT88.4 R156, [R214+0x19000] ;  /* 0x01900000d69c783b */ /* 0x000f280000004200 */
[----:B------:R-:W-:Y:S01]  /*88a0*/  MOV R23, R177 ;  /* 0x000000b100177202 */ /* 0x000fe20000000f00 */
[C---:B------:R-:W-:Y:S01]  /*88b0*/  HMMA.16816.F32 R132, R148.reuse, R160, R132 ;  /* 0x000000a09484723c */ /* 0x040fe20000001884 */
[----:B------:R5:W-:Y:S02]  /*88c0*/  MUFU.EX2 R161, R26 ;  /* 0x0000001a00a17308 */ /* 0x000be40000000800 */
[----:B------:R-:W4:Y:S03]  /*88d0*/  LDSM.16.MT88.4 R176, [R213+0x19000] ;  /* 0x01900000d5b0783b */ /* 0x000f260000004200 */
[C---:B------:R-:W-:Y:S05]  /*88e0*/  HMMA.16816.F32 R12, R148.reuse, R162, R12 ;  /* 0x000000a2940c723c */ /* 0x040fea000000180c */
[----:B------:R-:W3:Y:S01]  /*88f0*/  MUFU.EX2 R160, R20 ;  /* 0x0000001400a07308 */ /* 0x000ee20000000800 */
[C---:B-1----:R-:W-:Y:S01]  /*8900*/  FADD.FTZ R184, R181.reuse, R184 ;  /* 0x000000b8b5b87221 */ /* 0x042fe20000010000 */
[C---:B--2---:R-:W-:Y:S04]  /*8910*/  HMMA.16816.F32 R136, R148.reuse, R168, R136 ;  /* 0x000000a89488723c */ /* 0x044fe80000001888 */
[----:B------:R-:W-:Y:S02]  /*8920*/  MOV R163, R24 ;  /* 0x0000001800a37202 */ /* 0x000fe40000000f00 */
[C---:B------:R-:W-:Y:S01]  /*8930*/  HMMA.16816.F32 R140, R148.reuse, R170, R140 ;  /* 0x000000aa948c723c */ /* 0x040fe2000000188c */
[----:B-----5:R-:W1:Y:S01]  /*8940*/  LDSM.16.MT88.4 R24, [R212+0x19000] ;  /* 0x01900000d418783b */ /* 0x020e620000004200 */
[----:B------:R-:W2:Y:S03]  /*8950*/  MUFU.EX2 R183, R183 ;  /* 0x000000b700b77308 */ /* 0x000ea60000000800 */
[----:B------:R-:W-:Y:S01]  /*8960*/  MOV R168, R163 ;  /* 0x000000a300a87202 */ /* 0x000fe20000000f00 */
[C---:B------:R-:W-:Y:S05]  /*8970*/  HMMA.16816.F32 R16, R148.reuse, R172, R16 ;  /* 0x000000ac9410723c */ /* 0x040fea0000001810 */
[----:B---3--:R-:W-:Y:S01]  /*8980*/  MOV R169, R160 ;  /* 0x000000a000a97202 */ /* 0x008fe20000000f00 */
[----:B------:R-:W-:Y:S01]  /*8990*/  HMMA.16816.F32 R144, R148, R174, R144 ;  /* 0x000000ae9490723c */ /* 0x000fe20000001890 */
[----:B------:R-:W-:Y:S04]  /*89a0*/  LDSM.16.MT88.4 R148, [R214+0x1b000] ;  /* 0x01b00000d694783b */ /* 0x000fe80000004200 */
[----:B------:R-:W-:Y:S02]  /*89b0*/  MOV R172, R161 ;  /* 0x000000a100ac7202 */ /* 0x000fe40000000f00 */
[----:B------:R-:W-:Y:S02]  /*89c0*/  MOV R174, R22 ;  /* 0x0000001600ae7202 */ /* 0x000fe40000000f00 */
[----:B------:R-:W3:Y:S02]  /*89d0*/  LDSM.16.MT88.4 R160, [R216+0x1b000] ;  /* 0x01b00000d8a0783b */ /* 0x000ee40000004200 */
[----:B------:R-:W-:Y:S02]  /*89e0*/  MOV R175, R21 ;  /* 0x0000001500af7202 */ /* 0x000fe40000000f00 */
[----:B------:R-:W-:Y:S02]  /*89f0*/  MOV R173, R23 ;  /* 0x0000001700ad7202 */ /* 0x000fe40000000f00 */
[----:B------:R-:W-:Y:S02]  /*8a00*/  F2FP.F16.F32.PACK_AB R20, R181, R180 ;  /* 0x000000b4b514723e */ /* 0x000fe400000000ff */
[----:B--2---:R-:W-:Y:S02]  /*8a10*/  F2FP.F16.F32.PACK_AB R21, R183, R182 ;  /* 0x000000b6b715723e */ /* 0x004fe400000000ff */
[----:B------:R-:W-:Y:S02]  /*8a20*/  F2FP.F16.F32.PACK_AB R22, R168, R174 ;  /* 0x000000aea816723e */ /* 0x000fe400000000ff */
[----:B------:R-:W-:Y:S07]  /*8a30*/  F2FP.F16.F32.PACK_AB R23, R169, R172 ;  /* 0x000000aca917723e */ /* 0x000fee00000000ff */
[C---:B------:R-:W-:Y:S06]  /*8a40*/  HMMA.16816.F32 R4, R20.reuse, R152, R4 ;  /* 0x000000981404723c */ /* 0x040fec0000001804 */
[C---:B------:R-:W-:Y:S01]  /*8a50*/  HMMA.16816.F32 R8, R20.reuse, R154, R8 ;  /* 0x0000009a1408723c */ /* 0x040fe20000001808 */
[----:B------:R-:W2:Y:S05]  /*8a60*/  LDSM.16.MT88.4 R152, [R213+0x1b000] ;  /* 0x01b00000d598783b */ /* 0x000eaa0000004200 */
[C---:B----4-:R-:W-:Y:S06]  /*8a70*/  HMMA.16816.F32 R36, R20.reuse, R156, R36 ;  /* 0x0000009c1424723c */ /* 0x050fec0000001824 */
[C---:B------:R-:W-:Y:S01]  /*8a80*/  HMMA.16816.F32 R40, R20.reuse, R158, R40 ;  /* 0x0000009e1428723c */ /* 0x040fe20000001828 */
[----:B------:R-:W4:Y:S05]  /*8a90*/  LDSM.16.MT88.4 R156, [R212+0x1b000] ;  /* 0x01b00000d49c783b */ /* 0x000f2a0000004200 */
[C---:B------:R-:W-:Y:S06]  /*8aa0*/  HMMA.16816.F32 R44, R20.reuse, R176, R44 ;  /* 0x000000b0142c723c */ /* 0x040fec000000182c */
[C---:B------:R-:W-:Y:S05]  /*8ab0*/  HMMA.16816.F32 R48, R20.reuse, R178, R48 ;  /* 0x000000b21430723c */ /* 0x040fea0000001830 */
[--C-:B------:R-:W-:Y:S01]  /*8ac0*/  FFMA.FTZ R176, R28, UR4, -R190.reuse ;  /* 0x000000041cb07c23 */ /* 0x100fe200080108be */
[C---:B-1----:R-:W-:Y:S05]  /*8ad0*/  HMMA.16816.F32 R52, R20.reuse, R24, R52 ;  /* 0x000000181434723c */ /* 0x042fea0000001834 */
[----:B------:R-:W-:Y:S01]  /*8ae0*/  MOV R178, R168 ;  /* 0x000000a800b27202 */ /* 0x000fe20000000f00 */
[C---:B------:R-:W-:Y:S01]  /*8af0*/  HMMA.16816.F32 R56, R20.reuse, R26, R56 ;  /* 0x0000001a1438723c */ /* 0x040fe20000001838 */
[----:B------:R-:W-:Y:S01]  /*8b00*/  LDSM.16.MT88.4 R24, [R214+0x1d000] ;  /* 0x01d00000d618783b */ /* 0x000fe20000004200 */
[----:B------:R-:W-:Y:S03]  /*8b10*/  MUFU.EX2 R176, R176 ;  /* 0x000000b000b07308 */ /* 0x000fe60000000800 */
[----:B------:R-:W-:Y:S01]  /*8b20*/  MOV R179, R169 ;  /* 0x000000a900b37202 */ /* 0x000fe20000000f00 */
[C---:B---3--:R-:W-:Y:S03]  /*8b30*/  HMMA.16816.F32 R60, R20.reuse, R160, R60 ;  /* 0x000000a0143c723c */ /* 0x048fe6000000183c */
[----:B------:R-:W1:Y:S02]  /*8b40*/  LDSM.16.MT88.4 R168, [R216+0x1d000] ;  /* 0x01d00000d8a8783b */ /* 0x000e640000004200 */
[--C-:B------:R-:W-:Y:S01]  /*8b50*/  FFMA.FTZ R177, R29, UR4, -R190.reuse ;  /* 0x000000041db17c23 */ /* 0x100fe200080108be */
[C---:B------:R-:W-:Y:S05]  /*8b60*/  HMMA.16816.F32 R64, R20.reuse, R162, R64 ;  /* 0x000000a21440723c */ /* 0x040fea0000001840 */
[----:B------:R-:W3:Y:S01]  /*8b70*/  LDSM.16.MT88.4 R160, [R213+0x1d000] ;  /* 0x01d00000d5a0783b */ /* 0x000ee20000004200 */
[C---:B------:R-:W-:Y:S01]  /*8b80*/  HMMA.16816.F32 R68, R20.reuse, R148, R68 ;  /* 0x000000941444723c */ /* 0x040fe20000001844 */
[----:B------:R-:W5:Y:S04]  /*8b90*/  MUFU.EX2 R177, R177 ;  /* 0x000000b100b17308 */ /* 0x000f680000000800 */
[----:B------:R-:W-:Y:S01]  /*8ba0*/  FFMA.FTZ R190, R33, UR4, -R190 ;  /* 0x0000000421be7c23 */ /* 0x000fe200080108be */
[C---:B------:R-:W-:Y:S01]  /*8bb0*/  HMMA.16816.F32 R72, R20.reuse, R150, R72 ;  /* 0x000000961448723c */ /* 0x040fe20000001848 */
[----:B------:R-:W5:Y:S04]  /*8bc0*/  LDSM.16.MT88.4 R148, [R212+0x1d000] ;  /* 0x01d00000d494783b */ /* 0x000f680000004200 */
[----:B------:R-:W-:Y:S01]  /*8bd0*/  MUFU.EX2 R190, R190 ;  /* 0x000000be00be7308 */ /* 0x000fe20000000800 */
        /* <DEDUP_REMOVED lines=8> */
[----:B------:R-:W-:Y:S05]  /*8c60*/  LDSM.16.MT88.4 R168, [R212+0x19800] ;  /* 0x01980000d4a8783b */ /* 0x000fea0000004200 */
[C---:B------:R-:W-:Y:S06]  /*8c70*/  HMMA.16816.F32 R100, R20.reuse, R24, R100 ;  /* 0x000000181464723c */ /* 0x040fec0000001864 */
[C---:B------:R-:W-:Y:S01]  /*8c80*/  HMMA.16816.F32 R104, R20.reuse, R26, R104 ;  /* 0x0000001a1468723c */ /* 0x040fe20000001868 */
[----:B------:R-:W1:Y:S05]  /*8c90*/  LDSM.16.MT88.4 R24, [R213+0x1f000] ;  /* 0x01f00000d518783b */ /* 0x000e6a0000004200 */
[C---:B---3--:R-:W-:Y:S06]  /*8ca0*/  HMMA.16816.F32 R108, R20.reuse, R160, R108 ;  /* 0x000000a0146c723c */ /* 0x048fec000000186c */
[C---:B------:R-:W-:Y:S05]  /*8cb0*/  HMMA.16816.F32 R112, R20.reuse, R162, R112 ;  /* 0x000000a21470723c */ /* 0x040fea0000001870 */
[----:B------:R-:W-:Y:S01]  /*8cc0*/  MOV R161, R178 ;  /* 0x000000b200a17202 */ /* 0x000fe20000000f00 */
[C---:B-----5:R-:W-:Y:S05]  /*8cd0*/  HMMA.16816.F32 R116, R20.reuse, R148, R116 ;  /* 0x000000941474723c */ /* 0x060fea0000001874 */
[----:B------:R-:W-:Y:S01]  /*8ce0*/  MOV R160, R179 ;  /* 0x000000b300a07202 */ /* 0x000fe20000000f00 */
[C---:B------:R-:W-:Y:S01]  /*8cf0*/  HMMA.16816.F32 R120, R20.reuse, R150, R120 ;  /* 0x000000961478723c */ /* 0x040fe20000001878 */
[----:B------:R-:W-:Y:S04]  /*8d00*/  LDSM.16.MT88.4 R148, [R216+0x19800] ;  /* 0x01980000d894783b */ /* 0x000fe80000004200 */
[--C-:B------:R-:W-:Y:S01]  /*8d10*/  FFMA.FTZ R178, R30, UR4, -R189.reuse ;  /* 0x000000041eb27c23 */ /* 0x100fe200080108bd */
[C---:B--2---:R-:W-:Y:S05]  /*8d20*/  HMMA.16816.F32 R124, R20.reuse, R152, R124 ;  /* 0x00000098147c723c */ /* 0x044fea000000187c */
[--C-:B------:R-:W-:Y:S01]  /*8d30*/  FFMA.FTZ R179, R31, UR4, -R189.reuse ;  /* 0x000000041fb37c23 */ /* 0x100fe200080108bd */
[C---:B------:R-:W-:Y:S01]  /*8d40*/  HMMA.16816.F32 R128, R20.reuse, R154, R128 ;  /* 0x0000009a1480723c */ /* 0x040fe20000001880 */
[----:B------:R-:W2:Y:S01]  /*8d50*/  LDSM.16.MT88.4 R28, [R212+0x1f000] ;  /* 0x01f00000d41c783b */ /* 0x000ea20000004200 */
[----:B------:R-:W-:Y:S03]  /*8d60*/  MUFU.EX2 R178, R178 ;  /* 0x000000b200b27308 */ /* 0x000fe60000000800 */
[----:B------:R-:W-:Y:S01]  /*8d70*/  FFMA.FTZ R189, R35, UR4, -R189 ;  /* 0x0000000423bd7c23 */ /* 0x000fe200080108bd */
[C---:B----4-:R-:W-:Y:S03]  /*8d80*/  HMMA.16816.F32 R132, R20.reuse, R156, R132 ;  /* 0x0000009c1484723c */ /* 0x050fe60000001884 */
[----:B------:R-:W3:Y:S03]  /*8d90*/  LDSM.16.MT88.4 R152, [R214+0x19800] ;  /* 0x01980000d698783b */ /* 0x000ee60000004200 */
[----:B------:R-:W4:Y:S01]  /*8da0*/  MUFU.EX2 R179, R179 ;  /* 0x000000b300b37308 */ /* 0x000f220000000800 */
[----:B------:R-:W-:Y:S01]  /*8db0*/  MOV R163, R174 ;  /* 0x000000ae00a37202 */ /* 0x000fe20000000f00 */
[C---:B------:R-:W-:Y:S03]  /*8dc0*/  HMMA.16816.F32 R12, R20.reuse, R158, R12 ;  /* 0x0000009e140c723c */ /* 0x040fe6000000180c */
[----:B------:R-:W-:Y:S03]  /*8dd0*/  MOV R162, R172 ;  /* 0x000000ac00a27202 */ /* 0x000fe60000000f00 */
[C---:B-1----:R-:W-:Y:S02]  /*8de0*/  HMMA.16816.F32 R136, R20.reuse, R24, R136 ;  /* 0x000000181488723c */ /* 0x042fe40000001888 */
[----:B------:R-:W-:Y:S03]  /*8df0*/  MUFU.EX2 R172, R32 ;  /* 0x0000002000ac7308 */ /* 0x000fe60000000800 */
[----:B------:R-:W-:Y:S01]  /*8e00*/  MOV R157, R173 ;  /* 0x000000ad009d7202 */ /* 0x000fe20000000f00 */
[C---:B------:R-:W-:Y:S06]  /*8e10*/  HMMA.16816.F32 R140, R20.reuse, R26, R140 ;  /* 0x0000001a148c723c */ /* 0x040fec000000188c */
[----:B------:R1:W5:Y:S01]  /*8e20*/  MUFU.EX2 R173, R34 ;  /* 0x0000002200ad7308 */ /* 0x0003620000000800 */
[----:B------:R-:W-:Y:S04]  /*8e30*/  MOV R156, R175 ;  /* 0x000000af009c7202 */ /* 0x000fe80000000f00 */
[----:B------:R-:W-:Y:S05]  /*8e40*/  F2FP.F16.F32.PACK_AB R24, R177, R176 ;  /* 0x000000b0b118723e */ /* 0x000fea00000000ff */
[----:B------:R-:W3:Y:S01]  /*8e50*/  MUFU.EX2 R189, R189 ;  /* 0x000000bd00bd7308 */ /* 0x000ee20000000800 */
[----:B----4-:R-:W-:Y:S01]  /*8e60*/  F2FP.F16.F32.PACK_AB R25, R179, R178 ;  /* 0x000000b2b319723e */ /* 0x010fe200000000ff */
[C---:B--2---:R-:W-:Y:S01]  /*8e70*/  HMMA.16816.F32 R16, R20.reuse, R28, R16 ;  /* 0x0000001c1410723c */ /* 0x044fe20000001810 */
[----:B-1----:R-:W1:Y:S05]  /*8e80*/  LDSM.16.MT88.4 R32, [R213+0x19800] ;  /* 0x01980000d520783b */ /* 0x002e6a0000004200 */
[----:B------:R-:W-:Y:S05]  /*8e90*/  HMMA.16816.F32 R144, R20, R30, R144 ;  /* 0x0000001e1490723c */ /* 0x000fea0000001890 */
[----:B-----5:R-:W-:Y:S02]  /*8ea0*/  MOV R28, R173 ;  /* 0x000000ad001c7202 */ /* 0x020fe40000000f00 */
[----:B------:R-:W-:Y:S02]  /*8eb0*/  MOV R29, R172 ;  /* 0x000000ac001d7202 */ /* 0x000fe40000000f00 */
[----:B------:R-:W2:Y:S02]  /*8ec0*/  LDSM.16.MT88.4 R172, [R216+0x1b800] ;  /* 0x01b80000d8ac783b */ /* 0x000ea40000004200 */
[----:B------:R-:W-:Y:S02]  /*8ed0*/  F2FP.F16.F32.PACK_AB R26, R190, R29 ;  /* 0x0000001dbe1a723e */ /* 0x000fe400000000ff */
[----:B---3--:R-:W-:Y:S02]  /*8ee0*/  F2FP.F16.F32.PACK_AB R27, R189, R28 ;  /* 0x0000001cbd1b723e */ /* 0x008fe400000000ff */
[----:B------:R-:W-:Y:S02]  /*8ef0*/  MOV R22, R162 ;  /* 0x000000a200167202 */ /* 0x000fe40000000f00 */
[----:B------:R-:W-:Y:S02]  /*8f00*/  MOV R23, R163 ;  /* 0x000000a300177202 */ /* 0x000fe40000000f00 */
[----:B------:R-:W-:Y:S02]  /*8f10*/  MOV R30, R160 ;  /* 0x000000a0001e7202 */ /* 0x000fe40000000f00 */
[----:B------:R-:W-:Y:S02]  /*8f20*/  MOV R31, R161 ;  /* 0x000000a1001f7202 */ /* 0x000fe40000000f00 */
[C---:B------:R-:W-:Y:S01]  /*8f30*/  HMMA.16816.F32 R160, R24.reuse, R148, R4 ;  /* 0x0000009418a0723c */ /* 0x040fe20000001804 */
[----:B------:R-:W3:Y:S06]  /*8f40*/  LDSM.16.MT88.4 R4, [R214+0x1b800] ;  /* 0x01b80000d604783b */ /* 0x000eec0000004200 */
[----:B------:R-:W-:Y:S04]  /*8f50*/  MOV R148, R156 ;  /* 0x0000009c00947202 */ /* 0x000fe80000000f00 */
[----:B------:R-:W-:Y:S02]  /*8f60*/  MOV R149, R157 ;  /* 0x0000009d00957202 */ /* 0x000fe40000000f00 */
[C---:B------:R-:W-:Y:S01]  /*8f70*/  HMMA.16816.F32 R156, R24.reuse, R150, R8 ;  /* 0x00000096189c723c */ /* 0x040fe20000001808 */
[----:B------:R-:W4:Y:S05]  /*8f80*/  LDSM.16.MT88.4 R8, [R213+0x1b800] ;  /* 0x01b80000d508783b */ /* 0x000f2a0000004200 */
[C---:B------:R-:W-:Y:S05]  /*8f90*/  HMMA.16816.F32 R36, R24.reuse, R152, R36 ;  /* 0x000000981824723c */ /* 0x040fea0000001824 */
[----:B------:R-:W-:Y:S01]  /*8fa0*/  MOV R150, R22 ;  /* 0x0000001600967202 */ /* 0x000fe20000000f00 */
[C---:B------:R-:W-:Y:S05]  /*8fb0*/  HMMA.16816.F32 R40, R24.reuse, R154, R40 ;  /* 0x0000009a1828723c */ /* 0x040fea0000001828 */
[----:B------:R-:W-:Y:S01]  /*8fc0*/  MOV R151, R23 ;  /* 0x0000001700977202 */ /* 0x000fe20000000f00 */
[C---:B-1----:R-:W-:Y:S01]  /*8fd0*/  HMMA.16816.F32 R44, R24.reuse, R32, R44 ;  /* 0x00000020182c723c */ /* 0x042fe2000000182c */
[----:B------:R-:W1:Y:S04]  /*8fe0*/  LDSM.16.MT88.4 R20, [R212+0x1b800] ;  /* 0x01b80000d414783b */ /* 0x000e680000004200 */
[----:B------:R-:W-:Y:S01]  /*8ff0*/  MOV R152, R30 ;  /* 0x0000001e00987202 */ /* 0x000fe20000000f00 */
[C---:B------:R-:W-:Y:S03]  /*9000*/  HMMA.16816.F32 R48, R24.reuse, R34, R48 ;  /* 0x000000221830723c */ /* 0x040fe60000001830 */
[----:B------:R-:W-:Y:S02]  /*9010*/  LDSM.16.MT88.4 R32, [R214+0x1d800] ;  /* 0x01d80000d620783b */ /* 0x000fe40000004200 */
[----:B------:R-:W-:Y:S01]  /*9020*/  MOV R153, R31 ;  /* 0x0000001f00997202 */ /* 0x000fe20000000f00 */
[C---:B------:R-:W-:Y:S05]  /*9030*/  HMMA.16816.F32 R52, R24.reuse, R168, R52 ;  /* 0x000000a81834723c */ /* 0x040fea0000001834 */
[----:B------:R-:W-:Y:S01]  /*9040*/  MOV R154, R28 ;  /* 0x0000001c009a7202 */ /* 0x000fe20000000f00 */
[C---:B------:R-:W-:Y:S05]  /*9050*/  HMMA.16816.F32 R56, R24.reuse, R170, R56 ;  /* 0x000000aa1838723c */ /* 0x040fea0000001838 */
[----:B------:R-:W-:Y:S01]  /*9060*/  MOV R155, R29 ;  /* 0x0000001d009b7202 */ /* 0x000fe20000000f00 */
[C---:B--2---:R-:W-:Y:S01]  /*9070*/  HMMA.16816.F32 R60, R24.reuse, R172, R60 ;  /* 0x000000ac183c723c */ /* 0x044fe2000000183c */
[----:B------:R-:W2:Y:S04]  /*9080*/  LDSM.16.MT88.4 R28, [R216+0x1d800] ;  /* 0x01d80000d81c783b */ /* 0x000ea80000004200 */
[----:B------:R-:W-:Y:S01]  /*9090*/  MOV R169, R154 ;  /* 0x0000009a00a97202 */ /* 0x000fe20000000f00 */
[C---:B------:R-:W-:Y:S05]  /*90a0*/  HMMA.16816.F32 R64, R24.reuse, R174, R64 ;  /* 0x000000ae1840723c */ /* 0x040fea0000001840 */
[----:B------:R-:W-:Y:S01]  /*90b0*/  MOV R173, R150 ;  /* 0x0000009600ad7202 */ /* 0x000fe20000000f00 */
[C---:B---3--:R-:W-:Y:S05]  /*90c0*/  HMMA.16816.F32 R68, R24.reuse, R4, R68 ;  /* 0x000000041844723c */ /* 0x048fea0000001844 */
[----:B------:R-:W-:Y:S01]  /*90d0*/  MOV R172, R151 ;  /* 0x0000009700ac7202 */ /* 0x000fe20000000f00 */
[C---:B------:R-:W-:Y:S01]  /*90e0*/  HMMA.16816.F32 R72, R24.reuse, R6, R72 ;  /* 0x000000061848723c */ /* 0x040fe20000001848 */
[----:B------:R-:W-:Y:S04]  /*90f0*/  LDSM.16.MT88.4 R4, [R212+0x1d800] ;  /* 0x01d80000d404783b */ /* 0x000fe80000004200 */
[----:B------:R-:W-:Y:S01]  /*9100*/  MOV R175, R148 ;  /* 0x0000009400af7202 */ /* 0x000fe20000000f00 */
[C---:B----4-:R-:W-:Y:S05]  /*9110*/  HMMA.16816.F32 R76, R24.reuse, R8, R76 ;  /* 0x00000008184c723c */ /* 0x050fea000000184c */
[----:B------:R-:W-:Y:S01]  /*9120*/  MOV R174, R149 ;  /* 0x0000009500ae7202 */ /* 0x000fe20000000f00 */
[C---:B------:R-:W-:Y:S01]  /*9130*/  HMMA.16816.F32 R80, R24.reuse, R10, R80 ;  /* 0x0000000a1850723c */ /* 0x040fe20000001850 */
[----:B------:R-:W3:Y:S04]  /*9140*/  LDSM.16.MT88.4 R148, [R213+0x1d800] ;  /* 0x01d80000d594783b */ /* 0x000ee80000004200 */
[----:B------:R-:W-:Y:S01]  /*9150*/  MOV R168, R155 ;  /* 0x0000009b00a87202 */ /* 0x000fe20000000f00 */
[C---:B-1----:R-:W-:Y:S03]  /*9160*/  HMMA.16816.F32 R84, R24.reuse, R20, R84 ;  /* 0x000000141854723c */ /* 0x042fe60000001854 */
[----:B------:R-:W1:Y:S02]  /*9170*/  LDSM.16.MT88.4 R8, [R216+0x1f800] ;  /* 0x01f80000d808783b */ /* 0x000e640000004200 */
[----:B------:R-:W-:Y:S01]  /*9180*/  MOV R171, R152 ;  /* 0x0000009800ab7202 */ /* 0x000fe20000000f00 */
[C---:B------:R-:W-:Y:S05]  /*9190*/  HMMA.16816.F32 R88, R24.reuse, R22, R88 ;  /* 0x000000161858723c */ /* 0x040fea0000001858 */
[----:B------:R-:W-:Y:S01]  /*91a0*/  LDSM.16.MT88.4 R20, [R213+0x1f800] ;  /* 0x01f80000d514783b */ /* 0x000fe20000004200 */
[C---:B--2---:R-:W-:Y:S05]  /*91b0*/  HMMA.16816.F32 R92, R24.reuse, R28, R92 ;  /* 0x0000001c185c723c */ /* 0x044fea000000185c */
[----:B------:R-:W-:Y:S01]  /*91c0*/  MOV R170, R153 ;  /* 0x0000009900aa7202 */ /* 0x000fe20000000f00 */
[C---:B------:R-:W-:Y:S01]  /*91d0*/  HMMA.16816.F32 R96, R24.reuse, R30, R96 ;  /* 0x0000001e1860723c */ /* 0x040fe20000001860 */
[----:B------:R-:W2:Y:S04]  /*91e0*/  LDSM.16.MT88.4 R152, [R214+0x1f800] ;  /* 0x01f80000d698783b */ /* 0x000ea80000004200 */
[----:B------:R-:W-:Y:S01]  /*91f0*/  FADD.FTZ R187, R174, R187 ;  /* 0x000000bbaebb7221 */ /* 0x000fe20000010000 */
[C---:B------:R-:W-:Y:S03]  /*9200*/  HMMA.16816.F32 R100, R24.reuse, R32, R100 ;  /* 0x000000201864723c */ /* 0x040fe60000001864 */
[----:B------:R-:W4:Y:S02]  /*9210*/  LDSM.16.MT88.4 R28, [R212+0x1f800] ;  /* 0x01f80000d41c783b */ /* 0x000f240000004200 */
[----:B------:R-:W-:Y:S01]  /*9220*/  FADD.FTZ R187, R175, R187 ;  /* 0x000000bbafbb7221 */ /* 0x000fe20000010000 */
[C---:B------:R-:W-:Y:S05]  /*9230*/  HMMA.16816.F32 R104, R24.reuse, R34, R104 ;  /* 0x000000221868723c */ /* 0x040fea0000001868 */
[----:B------:R-:W-:Y:S01]  /*9240*/  FADD.FTZ R187, R182, R187 ;  /* 0x000000bbb6bb7221 */ /* 0x000fe20000010000 */
[C---:B---3--:R-:W-:Y:S05]  /*9250*/  HMMA.16816.F32 R108, R24.reuse, R148, R108 ;  /* 0x00000094186c723c */ /* 0x048fea000000186c */
        /* <DEDUP_REMOVED lines=11> */
[C---:B--2---:R-:W-:Y:S05]  /*9310*/  HMMA.16816.F32 R132, R24.reuse, R152, R132 ;  /* 0x000000981884723c */ /* 0x044fea0000001884 */
[----:B------:R-:W-:Y:S01]  /*9320*/  FADD.FTZ R187, R178, R187 ;  /* 0x000000bbb2bb7221 */ /* 0x000fe20000010000 */
[C---:B------:R-:W-:Y:S05]  /*9330*/  HMMA.16816.F32 R152, R24.reuse, R154, R12 ;  /* 0x0000009a1898723c */ /* 0x040fea000000180c */
[----:B------:R-:W-:Y:S01]  /*9340*/  FADD.FTZ R184, R177, R184 ;  /* 0x000000b8b1b87221 */ /* 0x000fe20000010000 */
[C---:B------:R-:W-:Y:S05]  /*9350*/  HMMA.16816.F32 R136, R24.reuse, R20, R136 ;  /* 0x000000141888723c */ /* 0x040fea0000001888 */
[----:B------:R-:W-:Y:S01]  /*9360*/  FADD.FTZ R187, R179, R187 ;  /* 0x000000bbb3bb7221 */ /* 0x000fe20000010000 */
[C---:B------:R-:W-:Y:S05]  /*9370*/  HMMA.16816.F32 R140, R24.reuse, R22, R140 ;  /* 0x00000016188c723c */ /* 0x040fea000000188c */
[----:B------:R-:W-:Y:S01]  /*9380*/  FADD.FTZ R184, R168, R184 ;  /* 0x000000b8a8b87221 */ /* 0x000fe20000010000 */
[C---:B----4-:R-:W-:Y:S05]  /*9390*/  HMMA.16816.F32 R148, R24.reuse, R28, R16 ;  /* 0x0000001c1894723c */ /* 0x050fea0000001810 */
[----:B------:R-:W-:Y:S01]  /*93a0*/  FADD.FTZ R187, R169, R187 ;  /* 0x000000bba9bb7221 */ /* 0x000fe20000010000 */
[----:B------:R-:W-:Y:S05]  /*93b0*/  HMMA.16816.F32 R144, R24, R30, R144 ;  /* 0x0000001e1890723c */ /* 0x000fea0000001890 */
[----:B------:R-:W-:Y:S01]  /*93c0*/  FADD.FTZ R247, R190, R184 ;  /* 0x000000b8bef77221 */ /* 0x000fe20000010000 */
[----:B------:R-:W-:Y:S01]  /*93d0*/  FADD.FTZ R246, R189, R187 ;  /* 0x000000bbbdf67221 */ /* 0x000fe20000010000 */
[----:B------:R-:W-:Y:S06]  /*93e0*/  @!UPT UIADD3 URZ, URZ, URZ, URZ ;  /* 0x0000003f3f3ff290 */ /* 0x000fec000fffe03f */
[----:B------:R-:W-:Y:S11]  /*93f0*/  @P5 BRA `(.L_x_384) ;  /* 0xffffffc800c85947 */ /* 0x000ff6000383ffff */
.L_x_383:
[----:B------:R-:W1:Y:S01]  /*9400*/  SHFL.BFLY PT, R0, R247, 0x2, 0x1f ;  /* 0x0c401f00f7007f89 */ /* 0x000e6200000e0000 */
[----:B------:R-:W2:Y:S01]  /*9410*/  S2UR UR4, SR_CgaCtaId ;  /* 0x00000000000479c3 */ /* 0x000ea20000008800 */
[----:B------:R-:W-:Y:S01]  /*9420*/  MOV R9, 0x3f800000 ;  /* 0x3f80000000097802 */ /* 0x000fe20000000f00 */
[----:B------:R-:W-:Y:S01]  /*9430*/  UMOV UR6, 0x400 ;  /* 0x0000040000067882 */ /* 0x000fe20000000000 */
[----:B------:R-:W3:Y:S01]  /*9440*/  SHFL.BFLY PT, R2, R246, 0x2, 0x1f ;  /* 0x0c401f00f6027f89 */ /* 0x000ee200000e0000 */
[----:B------:R-:W-:Y:S01]  /*9450*/  MOV R13, 0x3f800000 ;  /* 0x3f800000000d7802 */ /* 0x000fe20000000f00 */
[----:B------:R-:W-:Y:S01]  /*9460*/  UISETP.NE.AND UP0, UPT, UR16, -0x1, UPT ;  /* 0xffffffff1000788c */ /* 0x000fe2000bf05270 */
[----:B------:R-:W-:Y:S01]  /*9470*/  ISETP.GE.AND P3, PT, R240, UR5, PT ;  /* 0x00000005f0007c0c */ /* 0x000fe2000bf66270 */
[----:B------:R-:W4:Y:S01]  /*9480*/  S2R R4, SR_TID.X ;  /* 0x0000000000047919 */ /* 0x000f220000002100 */
[----:B-1----:R-:W-:Y:S01]  /*9490*/  FADD.FTZ R247, R0, R247 ;  /* 0x000000f700f77221 */ /* 0x002fe20000010000 */
[----:B--2---:R-:W-:Y:S01]  /*94a0*/  ULEA UR4, UR4, UR6, 0x18 ;  /* 0x0000000604047291 */ /* 0x004fe2000f8ec03f */
[----:B------:R-:W1:Y:S01]  /*94b0*/  S2R R0, SR_TID.X ;  /* 0x0000000000007919 */ /* 0x000e620000002100 */
[----:B---3--:R-:W-:-:S05]  /*94c0*/  FADD.FTZ R246, R2, R246 ;  /* 0x000000f602f67221 */ /* 0x008fca0000010000 */
[----:B------:R-:W-:Y:S01]  /*94d0*/  @UP0 ULDC.64 UR6, c[0x0][0x298] ;  /* 0x0000a60000060ab9 */ /* 0x000fe20000000a00 */
[----:B------:R-:W2:Y:S01]  /*94e0*/  SHFL.BFLY PT, R7, R247, 0x1, 0x1f ;  /* 0x0c201f00f7077f89 */ /* 0x000ea200000e0000 */
[----:B------:R-:W-:-:S03]  /*94f0*/  @UP0 UIMAD.WIDE.U32 UR10, UR16, UR6, URZ ;  /* 0x00000006100a02a5 */ /* 0x000fc6000f8e003f */
[----:B------:R-:W3:Y:S01]  /*9500*/  SHFL.BFLY PT, R6, R246, 0x1, 0x1f ;  /* 0x0c201f00f6067f89 */ /* 0x000ee200000e0000 */
[----:B----4-:R-:W-:-:S04]  /*9510*/  SHF.R.S32.HI R2, RZ, 0x1f, R4 ;  /* 0x0000001fff027819 */ /* 0x010fc80000011404 */
[----:B------:R-:W-:-:S04]  /*9520*/  LEA.HI R2, R2, R4, RZ, 0x3 ;  /* 0x0000000402027211 */ /* 0x000fc800078f18ff */
[----:B------:R-:W-:-:S04]  /*9530*/  LOP3.LUT R10, R2, 0xfffffff8, RZ, 0xc0, !PT ;  /* 0xfffffff8020a7812 */ /* 0x000fc800078ec0ff */
[----:B------:R-:W-:Y:S01]  /*9540*/  IADD3 R4, -R10, R4, RZ ;  /* 0x000000040a047210 */ /* 0x000fe20007ffe1ff */
[----:B--2---:R-:W-:Y:S01]  /*9550*/  FADD.FTZ R7, R247, R7 ;  /* 0x00000007f7077221 */ /* 0x004fe20000010000 */
[----:B-1----:R-:W-:Y:S01]  /*9560*/  SHF.R.S32.HI R5, RZ, 0x1f, R0 ;  /* 0x0000001fff057819 */ /* 0x002fe20000011400 */
[----:B---3--:R-:W-:-:S03]  /*9570*/  FADD.FTZ R6, R246, R6 ;  /* 0x00000006f6067221 */ /* 0x008fc60000010000 */
[----:B------:R-:W-:Y:S02]  /*9580*/  FSETP.NE.FTZ.AND P4, PT, R7, RZ, PT ;  /* 0x000000ff0700720b */ /* 0x000fe40003f95000 */
[----:B------:R-:W-:Y:S02]  /*9590*/  LEA.HI R8, R5, R0, RZ, 0x2 ;  /* 0x0000000005087211 */ /* 0x000fe400078f10ff */
[----:B------:R-:W-:Y:S02]  /*95a0*/  FSETP.NE.FTZ.AND P0, PT, R6, RZ, PT ;  /* 0x000000ff0600720b */ /* 0x000fe40003f15000 */
[----:B------:R-:W-:Y:S02]  /*95b0*/  LOP3.LUT R12, R8, 0x3ffffffc, RZ, 0xc0, !PT ;  /* 0x3ffffffc080c7812 */ /* 0x000fe400078ec0ff */
[--C-:B------:R-:W-:Y:S02]  /*95c0*/  SHF.R.S32.HI R10, RZ, 0x2, R8.reuse ;  /* 0x00000002ff0a7819 */ /* 0x100fe40000011408 */
[----:B------:R-:W-:-:S02]  /*95d0*/  SHF.R.S32.HI R8, RZ, 0x1f, R8 ;  /* 0x0000001fff087819 */ /* 0x000fc40000011408 */
[----:B------:R-:W-:Y:S01]  /*95e0*/  LEA.HI R5, R5, R0, RZ, 0x5 ;  /* 0x0000000005057211 */ /* 0x000fe200078f28ff */
[----:B------:R-:W1:Y:S01]  /*95f0*/  @P4 MUFU.RCP R9, R7 ;  /* 0x0000000700094308 */ /* 0x000e620000001000 */
[----:B------:R-:W-:Y:S02]  /*9600*/  LEA.HI R8, R8, R10, RZ, 0x3 ;  /* 0x0000000a08087211 */ /* 0x000fe400078f18ff */
[----:B------:R-:W-:Y:S02]  /*9610*/  LOP3.LUT R11, R5, 0xffffffe0, RZ, 0xc0, !PT ;  /* 0xffffffe0050b7812 */ /* 0x000fe400078ec0ff */
[----:B------:R-:W-:Y:S02]  /*9620*/  LOP3.LUT R8, R8, 0xfffffff8, RZ, 0xc0, !PT ;  /* 0xfffffff808087812 */ /* 0x000fe400078ec0ff */
[----:B------:R-:W-:Y:S01]  /*9630*/  IADD3 R12, -R12, R0, RZ ;  /* 0x000000000c0c7210 */ /* 0x000fe20007ffe1ff */
[----:B------:R-:W2:Y:S01]  /*9640*/  @P0 MUFU.RCP R13, R6 ;  /* 0x00000006000d0308 */ /* 0x000ea20000001000 */
[----:B------:R-:W-:-:S02]  /*9650*/  IADD3 R8, R10, -R8, RZ ;  /* 0x800000080a087210 */ /* 0x000fc40007ffe0ff */
[----:B------:R-:W-:Y:S02]  /*9660*/  IADD3 R0, -R11, R0, RZ ;  /* 0x000000000b007210 */ /* 0x000fe40007ffe1ff */
[----:B------:R-:W-:Y:S02]  /*9670*/  SHF.L.U32 R10, R8, 0x6, RZ ;  /* 0x00000006080a7819 */ /* 0x000fe400000006ff */
[----:B------:R-:W-:Y:S02]  /*9680*/  SHF.R.S32.HI R5, RZ, 0x5, R5 ;  /* 0x00000005ff057819 */ /* 0x000fe40000011405 */
[----:B------:R-:W-:Y:S01]  /*9690*/  LOP3.LUT R10, R10, 0x1c0, RZ, 0xc0, !PT ;  /* 0x000001c00a0a7812 */ /* 0x000fe200078ec0ff */
[C---:B-1----:R-:W-:Y:S01]  /*96a0*/  FMUL.FTZ R160, R9.reuse, R160 ;  /* 0x000000a009a07220 */ /* 0x042fe20000410000 */
[----:B------:R-:W-:Y:S01]  /*96b0*/  LOP3.LUT R11, R8, 0x1, RZ, 0xc0, !PT ;  /* 0x00000001080b7812 */ /* 0x000fe200078ec0ff */
[----:B------:R-:W-:Y:S01]  /*96c0*/  FMUL.FTZ R161, R9, R161 ;  /* 0x000000a109a17220 */ /* 0x000fe20000410000 */
[----:B------:R-:W-:Y:S01]  /*96d0*/  LEA R12, R5, R12, 0x9 ;  /* 0x0000000c050c7211 */ /* 0x000fe200078e48ff */
[C---:B------:R-:W-:Y:S01]  /*96e0*/  FMUL.FTZ R156, R9.reuse, R156 ;  /* 0x0000009c099c7220 */ /* 0x040fe20000410000 */
[----:B------:R-:W-:Y:S01]  /*96f0*/  LEA.HI R10, R10, R10, RZ, 0x1d ;  /* 0x0000000a0a0a7211 */ /* 0x000fe200078fe8ff */
[----:B------:R-:W-:Y:S01]  /*9700*/  FMUL.FTZ R157, R9, R157 ;  /* 0x0000009d099d7220 */ /* 0x000fe20000410000 */
[----:B------:R-:W-:Y:S01]  /*9710*/  ISETP.NE.U32.AND P5, PT, R11, 0x1, PT ;  /* 0x000000010b00780c */ /* 0x000fe20003fa5070 */
[C---:B--2---:R-:W-:Y:S01]  /*9720*/  FMUL.FTZ R163, R13.reuse, R163 ;  /* 0x000000a30da37220 */ /* 0x044fe20000410000 */
[----:B------:R-:W-:Y:S01]  /*9730*/  LEA R10, R12, R10, 0x1 ;  /* 0x0000000a0c0a7211 */ /* 0x000fe200078e08ff */
[C---:B------:R-:W-:Y:S01]  /*9740*/  FMUL.FTZ R162, R13.reuse, R162 ;  /* 0x000000a20da27220 */ /* 0x040fe20000410000 */
[----:B------:R-:W-:Y:S01]  /*9750*/  R2P PR, R8, 0x6 ;  /* 0x0000000608007804 */ /* 0x000fe20000000000 */
[C---:B------:R-:W-:Y:S01]  /*9760*/  FMUL.FTZ R159, R13.reuse, R159 ;  /* 0x0000009f0d9f7220 */ /* 0x040fe20000410000 */
[----:B------:R-:W-:Y:S01]  /*9770*/  LEA R10, R10, UR4, 0x1 ;  /* 0x000000040a0a7c11 */ /* 0x000fe2000f8e08ff */
[----:B------:R-:W-:Y:S01]  /*9780*/  FMUL.FTZ R158, R13, R158 ;  /* 0x0000009e0d9e7220 */ /* 0x000fe20000410000 */
[----:B------:R-:W-:Y:S01]  /*9790*/  MOV R8, 0x20 ;  /* 0x0000002000087802 */ /* 0x000fe20000000f00 */
[C---:B------:R-:W-:Y:S01]  /*97a0*/  FMUL.FTZ R36, R9.reuse, R36 ;  /* 0x0000002409247220 */ /* 0x040fe20000410000 */
[----:B------:R-:W-:Y:S01]  /*97b0*/  MOV R12, 0x40 ;  /* 0x00000040000c7802 */ /* 0x000fe20000000f00 */
[----:B------:R-:W-:Y:S01]  /*97c0*/  FMUL.FTZ R37, R9, R37 ;  /* 0x0000002509257220 */ /* 0x000fe20000410000 */
[C---:B------:R-:W-:Y:S01]  /*97d0*/  FMUL.FTZ R39, R13.reuse, R39 ;  /* 0x000000270d277220 */ /* 0x040fe20000410000 */
[----:B------:R-:W-:Y:S01]  /*97e0*/  FMUL.FTZ R38, R13, R38 ;  /* 0x000000260d267220 */ /* 0x000fe20000410000 */
[C---:B------:R-:W-:Y:S01]  /*97f0*/  FMUL.FTZ R40, R9.reuse, R40 ;  /* 0x0000002809287220 */ /* 0x040fe20000410000 */
[----:B------:R-:W-:Y:S01]  /*9800*/  FMUL.FTZ R41, R9, R41 ;  /* 0x0000002909297220 */ /* 0x000fe20000410000 */
[C---:B------:R-:W-:Y:S01]  /*9810*/  FMUL.FTZ R43, R13.reuse, R43 ;  /* 0x0000002b0d2b7220 */ /* 0x040fe20000410000 */
[----:B------:R-:W-:Y:S01]  /*9820*/  FMUL.FTZ R42, R13, R42 ;  /* 0x0000002a0d2a7220 */ /* 0x000fe20000410000 */
[----:B------:R-:W-:Y:S01]  /*9830*/  IADD3 R11, R10, -0x10, RZ ;  /* 0xfffffff00a0b7810 */ /* 0x000fe20007ffe0ff */
[C---:B------:R-:W-:Y:S01]  /*9840*/  FMUL.FTZ R44, R9.reuse, R44 ;  /* 0x0000002c092c7220 */ /* 0x040fe20000410000 */
[----:B------:R-:W-:Y:S01]  /*9850*/  SEL R8, R8, 0xffffffe0, !P1 ;  /* 0xffffffe008087807 */ /* 0x000fe20004800000 */
[----:B------:R-:W-:Y:S01]  /*9860*/  FMUL.FTZ R45, R9, R45 ;  /* 0x0000002d092d7220 */ /* 0x000fe20000410000 */
[C---:B------:R-:W-:Y:S01]  /*9870*/  FMUL.FTZ R47, R13.reuse, R47 ;  /* 0x0000002f0d2f7220 */ /* 0x040fe20000410000 */
[----:B------:R-:W-:Y:S01]  /*9880*/  FMUL.FTZ R46, R13, R46 ;  /* 0x0000002e0d2e7220 */ /* 0x000fe20000410000 */
[----:B------:R-:W-:Y:S01]  /*9890*/  @P5 IADD3 R11, R10, 0x10, RZ ;  /* 0x000000100a0b5810 */ /* 0x000fe20007ffe0ff */
        /* <DEDUP_REMOVED lines=8> */
[----:B------:R-:W-:Y:S01]  /*9920*/  SEL R12, R12, 0xffffffc0, !P2 ;  /* 0xffffffc00c0c7807 */ /* 0x000fe20005000000 */
        /* <DEDUP_REMOVED lines=30> */
[----:B------:R1:W-:Y:S01]  /*9b10*/  STS [R10], R160 ;  /* 0x000000a00a007388 */ /* 0x0003e20000000800 */
[----:B------:R-:W-:Y:S01]  /*9b20*/  F2FP.F16.F32.PACK_AB R50, R51, R50 ;  /* 0x000000323332723e */ /* 0x000fe200000000ff */
[----:B------:R-:W-:Y:S01]  /*9b30*/  FMUL.FTZ R72, R9, R72 ;  /* 0x0000004809487220 */ /* 0x000fe20000410000 */
[----:B------:R-:W-:Y:S01]  /*9b40*/  IADD3 R16, R12, R11, RZ ;  /* 0x0000000b0c107210 */ /* 0x000fe20007ffe0ff */
[----:B------:R1:W-:Y:S01]  /*9b50*/  STS [R10+0x400], R162 ;  /* 0x000400a20a007388 */ /* 0x0003e20000000800 */
[----:B------:R-:W-:Y:S01]  /*9b60*/  F2FP.F16.F32.PACK_AB R52, R53, R52 ;  /* 0x000000343534723e */ /* 0x000fe200000000ff */
[----:B------:R-:W-:Y:S01]  /*9b70*/  FMUL.FTZ R73, R9, R73 ;  /* 0x0000004909497220 */ /* 0x000fe20000410000 */
[----:B------:R-:W-:Y:S01]  /*9b80*/  F2FP.F16.F32.PACK_AB R54, R55, R54 ;  /* 0x000000363736723e */ /* 0x000fe200000000ff */
[----:B------:R1:W-:Y:S01]  /*9b90*/  STS [R11], R156 ;  /* 0x0000009c0b007388 */ /* 0x0003e20000000800 */
[----:B------:R-:W-:Y:S01]  /*9ba0*/  IADD3 R17, R14, R12, RZ ;  /* 0x0000000c0e117210 */ /* 0x000fe20007ffe0ff */
[----:B------:R-:W-:Y:S01]  /*9bb0*/  FMUL.FTZ R76, R9, R76 ;  /* 0x0000004c094c7220 */ /* 0x000fe20000410000 */
[----:B------:R-:W-:Y:S01]  /*9bc0*/  F2FP.F16.F32.PACK_AB R56, R57, R56 ;  /* 0x000000383938723e */ /* 0x000fe200000000ff */
[----:B------:R1:W-:Y:S01]  /*9bd0*/  STS [R11+0x400], R158 ;  /* 0x0004009e0b007388 */ /* 0x0003e20000000800 */
[----:B------:R-:W-:Y:S01]  /*9be0*/  F2FP.F16.F32.PACK_AB R58, R59, R58 ;  /* 0x0000003a3b3a723e */ /* 0x000fe200000000ff */
[----:B------:R-:W-:Y:S01]  /*9bf0*/  FMUL.FTZ R77, R9, R77 ;  /* 0x0000004d094d7220 */ /* 0x000fe20000410000 */
[----:B------:R-:W-:Y:S01]  /*9c00*/  IADD3 R12, R8, R12, RZ ;  /* 0x0000000c080c7210 */ /* 0x000fe20007ffe0ff */
[----:B------:R1:W-:Y:S01]  /*9c10*/  STS [R14], R36 ;  /* 0x000000240e007388 */ /* 0x0003e20000000800 */
[----:B------:R-:W-:Y:S01]  /*9c20*/  F2FP.F16.F32.PACK_AB R60, R61, R60 ;  /* 0x0000003c3d3c723e */ /* 0x000fe200000000ff */
[----:B------:R-:W-:Y:S01]  /*9c30*/  FMUL.FTZ R80, R9, R80 ;  /* 0x0000005009507220 */ /* 0x000fe20000410000 */
[----:B------:R-:W-:Y:S01]  /*9c40*/  F2FP.F16.F32.PACK_AB R62, R63, R62 ;  /* 0x0000003e3f3e723e */ /* 0x000fe200000000ff */
[----:B------:R1:W-:Y:S01]  /*9c50*/  STS [R14+0x400], R38 ;  /* 0x000400260e007388 */ /* 0x0003e20000000800 */
[----:B------:R-:W-:Y:S01]  /*9c60*/  F2FP.F16.F32.PACK_AB R64, R65, R64 ;  /* 0x000000404140723e */ /* 0x000fe200000000ff */
[----:B------:R-:W-:Y:S01]  /*9c70*/  FMUL.FTZ R81, R9, R81 ;  /* 0x0000005109517220 */ /* 0x000fe20000410000 */
[----:B------:R-:W-:Y:S01]  /*9c80*/  F2FP.F16.F32.PACK_AB R66, R67, R66 ;  /* 0x000000424342723e */ /* 0x000fe200000000ff */
[----:B------:R1:W-:Y:S01]  /*9c90*/  STS [R8], R40 ;  /* 0x0000002808007388 */ /* 0x0003e20000000800 */
[----:B------:R-:W-:Y:S01]  /*9ca0*/  F2FP.F16.F32.PACK_AB R68, R69, R68 ;  /* 0x000000444544723e */ /* 0x000fe200000000ff */
[----:B------:R-:W-:Y:S01]  /*9cb0*/  FMUL.FTZ R84, R9, R84 ;  /* 0x0000005409547220 */ /* 0x000fe20000410000 */
[----:B------:R-:W-:Y:S01]  /*9cc0*/  F2FP.F16.F32.PACK_AB R70, R71, R70 ;  /* 0x000000464746723e */ /* 0x000fe200000000ff */
[----:B------:R1:W-:Y:S01]  /*9cd0*/  STS [R8+0x400], R42 ;  /* 0x0004002a08007388 */ /* 0x0003e20000000800 */
[----:B------:R-:W-:Y:S01]  /*9ce0*/  PLOP3.LUT P1, PT, PT, PT, UP0, 0x80, 0x0 ;  /* 0x000000000000781c */ /* 0x000fe20003f2f008 */
        /* <DEDUP_REMOVED lines=35> */
[----:B------:R-:W-:Y:S01]  /*9f20*/  FMUL.FTZ R153, R9, R153 ;  /* 0x0000009909997220 */ /* 0x000fe20000410000 */
        /* <DEDUP_REMOVED lines=37> */
[----:B------:R-:W-:Y:S01]  /*a180*/  @UP0 UIMAD UR4, UR16, UR7, UR11 ;  /* 0x00000007100402a4 */ /* 0x000fe2000f8e020b */
        /* <DEDUP_REMOVED lines=16> */
[----:B------:R-:W-:Y:S01]  /*a290*/  FMUL.FTZ R9, R9, R145 ;  /* 0x0000009109097220 */ /* 0x000fe20000410000 */
        /* <DEDUP_REMOVED lines=42> */
.L_x_387:
        /* <DEDUP_REMOVED lines=24> */
.L_x_388:
[----:B------:R-:W-:Y:S01]  /*a6c0*/  ISETP.NE.AND P5, PT, RZ, UR8, PT ;  /* 0x00000008ff007c0c */ /* 0x000fe2000bfa5270 */
[----:B------:R-:W-:Y:S01]  /*a6d0*/  STS [R8+0x4000], R72 ;  /* 0x0040004808007388 */ /* 0x000fe20000000800 */
[----:B------:R-:W-:Y:S01]  /*a6e0*/  PLOP3.LUT P1, PT, PT, PT, PT, 0x8, 0x0 ;  /* 0x000000000000781c */ /* 0x000fe20003f2e170 */
[----:B------:R-:W1:Y:S01]  /*a6f0*/  S2UR UR6, SR_CTAID.X ;  /* 0x00000000000679c3 */ /* 0x000e620000002500 */
[----:B------:R-:W2:Y:S01]  /*a700*/  @P4 MUFU.LG2 R7, R7 ;  /* 0x0000000700074308 */ /* 0x000ea20000000c00 */
[----:B------:R-:W-:Y:S01]  /*a710*/  STS [R8+0x4400], R74 ;  /* 0x0044004a08007388 */ /* 0x000fe20000000800 */
[----:B------:R-:W-:Y:S03]  /*a720*/  BSSY B0, `(.L_x_389) ;  /* 0x000006c000007945 */ /* 0x000fe60003800000 */
[----:B------:R-:W-:Y:S02]  /*a730*/  STS [R15+0x4000], R76 ;  /* 0x0040004c0f007388 */ /* 0x000fe40000000800 */
[----:B------:R-:W3:Y:S02]  /*a740*/  @P4 LDC R23, c[0x0][0x2e8] ;  /* 0x0000ba00ff174b82 */ /* 0x000ee40000000800 */
[----:B------:R-:W-:Y:S01]  /*a750*/  STS [R15+0x4400], R78 ;  /* 0x0044004e0f007388 */ /* 0x000fe20000000800 */
[----:B------:R-:W-:Y:S01]  /*a760*/  @!P5 PLOP3.LUT P1, PT, P2, PT, PT, 0x80, 0x0 ;  /* 0x000000000000d81c */ /* 0x000fe2000172f070 */
[----:B------:R-:W-:-:S02]  /*a770*/  @P5 IMAD.MOV.U32 R25, RZ, RZ, 0x1 ;  /* 0x00000001ff195424 */ /* 0x000fc400078e00ff */
[----:B------:R-:W-:Y:S02]  /*a780*/  STS [R16+0x4000], R80 ;  /* 0x0040005010007388 */ /* 0x000fe40000000800 */
[----:B------:R-:W4:Y:S02]  /*a790*/  @!P5 LDC R20, c[0x0][0x2c4] ;  /* 0x0000b100ff14db82 */ /* 0x000f240000000800 */
[----:B------:R-:W-:Y:S04]  /*a7a0*/  STS [R16+0x4400], R82 ;  /* 0x0044005210007388 */ /* 0x000fe80000000800 */
[----:B------:R-:W-:Y:S02]  /*a7b0*/  STS [R17+0x4000], R84 ;  /* 0x0040005411007388 */ /* 0x000fe40000000800 */
[----:B------:R-:W5:Y:S02]  /*a7c0*/  @!P5 LDC R22, c[0x0][0x270] ;  /* 0x00009c00ff16db82 */ /* 0x000f640000000800 */
[----:B------:R-:W-:Y:S04]  /*a7d0*/  STS [R17+0x4400], R86 ;  /* 0x0044005611007388 */ /* 0x000fe80000000800 */
[----:B------:R-:W-:Y:S04]  /*a7e0*/  STS [R12+0x4000], R88 ;  /* 0x004000580c007388 */ /* 0x000fe80000000800 */
[----:B------:R-:W-:Y:S04]  /*a7f0*/  STS [R12+0x4400], R90 ;  /* 0x0044005a0c007388 */ /* 0x000fe80000000800 */
[----:B------:R-:W-:Y:S01]  /*a800*/  STS [R10+0x8000], R92 ;  /* 0x0080005c0a007388 */ /* 0x000fe20000000800 */
[----:B----4-:R-:W5:Y:S03]  /*a810*/  @P1 LDC R20, c[0x0][0x2e4] ;  /* 0x0000b900ff141b82 */ /* 0x010f660000000800 */
[----:B------:R-:W-:Y:S04]  /*a820*/  STS [R10+0x8400], R94 ;  /* 0x0084005e0a007388 */ /* 0x000fe80000000800 */
[----:B------:R-:W-:Y:S04]  /*a830*/  STS [R11+0x8000], R96 ;  /* 0x008000600b007388 */ /* 0x000fe80000000800 */
[----:B------:R-:W-:Y:S04]  /*a840*/  STS [R11+0x8400], R98 ;  /* 0x008400620b007388 */ /* 0x000fe80000000800 */
[----:B------:R-:W-:Y:S04]  /*a850*/  STS [R14+0x8000], R100 ;  /* 0x008000640e007388 */ /* 0x000fe80000000800 */
[----:B------:R-:W-:Y:S04]  /*a860*/  STS [R14+0x8400], R102 ;  /* 0x008400660e007388 */ /* 0x000fe80000000800 */
[----:B------:R-:W-:Y:S01]  /*a870*/  STS [R8+0x8000], R104 ;  /* 0x0080006808007388 */ /* 0x000fe20000000800 */
[----:B-----5:R-:W-:-:S02]  /*a880*/  @!P5 IMAD R25, R20, R22, RZ ;  /* 0x000000161419d224 */ /* 0x020fc400078e02ff */
[----:B--2---:R-:W-:Y:S01]  /*a890*/  @P4 FMUL.FTZ R22, R7, 0.69314718246459960938 ;  /* 0x3f31721807164820 */ /* 0x004fe20000410000 */
        /* <DEDUP_REMOVED lines=16> */
[----:B------:R4:W-:Y:S04]  /*a9a0*/  STS [R8+0xc400], R154 ;  /* 0x00c4009a08007388 */ /* 0x0009e80000000800 */
[----:B------:R-:W-:Y:S04]  /*a9b0*/  STS [R15+0xc000], R136 ;  /* 0x00c000880f007388 */ /* 0x000fe80000000800 */
[----:B------:R-:W-:Y:S01]  /*a9c0*/  STS [R15+0xc400], R138 ;  /* 0x00c4008a0f007388 */ /* 0x000fe20000000800 */
[----:B--2---:R-:W2:Y:S03]  /*a9d0*/  @P5 LDC.64 R10, c[0x0][0x2c0] ;  /* 0x0000b000ff0a5b82 */ /* 0x004ea60000000a00 */
[----:B------:R-:W-:Y:S04]  /*a9e0*/  STS [R16+0xc000], R140 ;  /* 0x00c0008c10007388 */ /* 0x000fe80000000800 */
[----:B------:R5:W-:Y:S04]  /*a9f0*/  STS [R16+0xc400], R142 ;  /* 0x00c4008e10007388 */ /* 0x000be80000000800 */
[----:B------:R-:W-:Y:S04]  /*aa00*/  STS [R17+0xc000], R148 ;  /* 0x00c0009411007388 */ /* 0x000fe80000000800 */
[----:B------:R-:W-:Y:S01]  /*aa10*/  STS [R17+0xc400], R150 ;  /* 0x00c4009611007388 */ /* 0x000fe20000000800 */
[----:B----4-:R-:W1:Y:S03]  /*aa20*/  @P5 LDC R8, c[0x0][0x2c0] ;  /* 0x0000b000ff085b82 */ /* 0x010e660000000800 */
[----:B------:R4:W-:Y:S04]  /*aa30*/  STS [R12+0xc000], R9 ;  /* 0x00c000090c007388 */ /* 0x0009e80000000800 */
[----:B------:R1:W-:Y:S01]  /*aa40*/  STS [R12+0xc400], R13 ;  /* 0x00c4000d0c007388 */ /* 0x0003e20000000800 */
[----:B--2---:R-:W-:-:S02]  /*aa50*/  @P5 IMAD R10, R11, R10, RZ ;  /* 0x0000000a0b0a5224 */ /* 0x004fc400078e02ff */
[----:B------:R2:W3:Y:S01]  /*aa60*/  @P0 MUFU.LG2 R11, R6 ;  /* 0x00000006000b0308 */ /* 0x0004e20000000c00 */
[----:B------:R-:W-:Y:S01]  /*aa70*/  BAR.SYNC.DEFER_BLOCKING 0x0 ;  /* 0x0000000000007b1d */ /* 0x000fe20000010000 */
[----:B------:R-:W-:Y:S01]  /*aa80*/  @!P5 IMAD.MOV.U32 R10, RZ, RZ, R20 ;  /* 0x000000ffff0ad224 */ /* 0x000fe200078e0014 */
[----:B------:R-:W-:Y:S02]  /*aa90*/  SHF.R.S32.HI R20, RZ, 0x1f, R0 ;  /* 0x0000001fff147819 */ /* 0x000fe40000011400 */
[----:B-----5:R-:W-:Y:S02]  /*aaa0*/  SHF.R.S32.HI R16, RZ, 0x3, R2 ;  /* 0x00000003ff107819 */ /* 0x020fe40000011402 */
[----:B------:R-:W-:Y:S01]  /*aab0*/  LEA.HI R20, R20, R0, RZ, 0x2 ;  /* 0x0000000014147211 */ /* 0x000fe200078f10ff */
[----:B------:R-:W5:Y:S02]  /*aac0*/  S2R R21, SR_CTAID.Y ;  /* 0x0000000000157919 */ /* 0x000f640000002600 */
[----:B------:R-:W-:Y:S01]  /*aad0*/  VIADD R2, R16, 0x40 ;  /* 0x0000004010027836 */ /* 0x000fe20000000000 */
[----:B------:R-:W-:Y:S01]  /*aae0*/  SHF.R.S32.HI R20, RZ, 0x2, R20 ;  /* 0x00000002ff147819 */ /* 0x000fe20000011414 */
[----:B------:R-:W5:Y:S01]  /*aaf0*/  S2R R24, SR_CTAID.Z ;  /* 0x0000000000187919 */ /* 0x000f620000002700 */
[----:B------:R-:W-:-:S02]  /*ab00*/  @!P5 MOV R8, 0x1 ;  /* 0x000000010008d802 */ /* 0x000fc40000000f00 */
[----:B------:R-:W-:Y:S01]  /*ab10*/  ISETP.GE.AND P1, PT, R2, UR5, PT ;  /* 0x0000000502007c0c */ /* 0x000fe2000bf26270 */
[----:B--2---:R-:W-:Y:S01]  /*ab20*/  IMAD.MOV.U32 R6, RZ, RZ, 0x7f800000 ;  /* 0x7f800000ff067424 */ /* 0x004fe200078e00ff */
[----:B------:R-:W2:Y:S01]  /*ab30*/  @P0 LDC R2, c[0x0][0x2e8] ;  /* 0x0000ba00ff020b82 */ /* 0x000ea20000000800 */
[----:B----4-:R-:W-:Y:S01]  /*ab40*/  VIADD R9, R16, 0x20 ;  /* 0x0000002010097836 */ /* 0x010fe20000000000 */
[----:B------:R-:W-:Y:S01]  /*ab50*/  LOP3.LUT P5, RZ, R0, 0x3, RZ, 0xc0, !PT ;  /* 0x0000000300ff7812 */ /* 0x000fe200078ac0ff */
[----:B-1----:R-:W-:Y:S02]  /*ab60*/  IMAD R7, R8, UR6, RZ ;  /* 0x0000000608077c24 */ /* 0x002fe4000f8e02ff */
[----:B---3--:R-:W-:Y:S01]  /*ab70*/  @P4 FFMA.FTZ R6, R164, R23, R22 ;  /* 0x00000017a4064223 */ /* 0x008fe20000010016 */
[----:B------:R-:W-:Y:S01]  /*ab80*/  @P0 FMUL.FTZ R11, R11, 0.69314718246459960938 ;  /* 0x3f3172180b0b0820 */ /* 0x000fe20000410000 */
[----:B------:R-:W-:Y:S01]  /*ab90*/  ISETP.GE.AND P2, PT, R9, UR5, PT ;  /* 0x0000000509007c0c */ /* 0x000fe2000bf46270 */
[----:B------:R1:W3:Y:S01]  /*aba0*/  LDS.128 R12, [R230+0x3000] ;  /* 0x00300000e60c7984 */ /* 0x0002e20000000c00 */
[----:B------:R-:W-:Y:S01]  /*abb0*/  SHF.R.S32.HI R9, RZ, 0x1f, R5 ;  /* 0x0000001fff097819 */ /* 0x000fe20000011405 */
[----:B------:R-:W-:-:S03]  /*abc0*/  IMAD.SHL.U32 R0, R4, 0x8, RZ ;  /* 0x0000000804007824 */ /* 0x000fc600078e00ff */
[----:B------:R-:W-:-:S04]  /*abd0*/  LEA.HI R9, R9, R5, RZ, 0x3 ;  /* 0x0000000509097211 */ /* 0x000fc800078f18ff */
[----:B------:R-:W-:-:S05]  /*abe0*/  LOP3.LUT R9, R9, 0xffffff8, RZ, 0xc0, !PT ;  /* 0x0ffffff809097812 */ /* 0x000fca00078ec0ff */
[----:B------:R-:W-:Y:S02]  /*abf0*/  IMAD.IADD R9, R5, 0x1, -R9 ;  /* 0x0000000105097824 */ /* 0x000fe400078e0a09 */
[----:B-----5:R-:W-:-:S03]  /*ac00*/  IMAD R21, R21, R25, RZ ;  /* 0x0000001915157224 */ /* 0x020fc600078e02ff */
[----:B------:R-:W-:Y:S02]  /*ac10*/  LEA R9, R9, R20, 0x4 ;  /* 0x0000001409097211 */ /* 0x000fe400078e20ff */
[----:B------:R-:W-:-:S05]  /*ac20*/  SEL R21, R21, RZ, !P6 ;  /* 0x000000ff15157207 */ /* 0x000fca0007000000 */
[----:B------:R-:W-:Y:S02]  /*ac30*/  IMAD R21, R24, R10, R21 ;  /* 0x0000000a18157224 */ /* 0x000fe400078e0215 */
[----:B------:R-:W-:Y:S02]  /*ac40*/  IMAD.SHL.U32 R10, R7, 0x80, RZ ;  /* 0x00000080070a7824 */ /* 0x000fe400078e00ff */
[----:B------:R-:W-:Y:S02]  /*ac50*/  IMAD.MOV.U32 R7, RZ, RZ, 0x7f800000 ;  /* 0x7f800000ff077424 */ /* 0x000fe400078e00ff */
[----:B--2---:R-:W-:Y:S01]  /*ac60*/  @P0 FFMA.FTZ R7, R3, R2, R11 ;  /* 0x0000000203070223 */ /* 0x004fe2000001000b */
[----:B------:R-:W-:Y:S02]  /*ac70*/  SHF.R.S32.HI R5, RZ, 0x1f, R10 ;  /* 0x0000001fff057819 */ /* 0x000fe4000001140a */
[--C-:B------:R-:W-:Y:S02]  /*ac80*/  IADD3 R10, P6, P4, R10, R18, R21.reuse ;  /* 0x000000120a0a7210 */ /* 0x100fe40007cde015 */
[----:B------:R-:W-:-:S04]  /*ac90*/  SHF.R.S32.HI R21, RZ, 0x1f, R21 ;  /* 0x0000001fff157819 */ /* 0x000fc80000011415 */
[----:B------:R-:W-:Y:S01]  /*aca0*/  IADD3.X R21, R5, R19, R21, P6, P4 ;  /* 0x0000001305157210 */ /* 0x000fe200037e8415 */
[----:B-1-3--:R-:W-:Y:S06]  /*acb0*/  @P5 BRA `(.L_x_390) ;  /* 0x0000000000485947 */ /* 0x00afec0003800000 */
        /* <DEDUP_REMOVED lines=18> */
.L_x_390:
[----:B------:R-:W-:Y:S05]  /*ade0*/  BSYNC B0 ;  /* 0x0000000000007941 */ /* 0x000fea0003800000 */
.L_x_389:
[----:B-1----:R-:W-:Y:S01]  /*adf0*/  SHF.R.S32.HI R5, RZ, 0x1f, R24 ;  /* 0x0000001fff057819 */ /* 0x002fe20000011418 */
[----:B------:R-:W-:Y:S01]  /*ae00*/  ULDC.64 UR6, c[0x0][0x2a0] ;  /* 0x0000a80000067ab9 */ /* 0x000fe20000000a00 */
[----:B------:R-:W-:Y:S01]  /*ae10*/  SHF.R.S32.HI R4, RZ, 0x1f, R0 ;  /* 0x0000001fff047819 */ /* 0x000fe20000011400 */
[----:B------:R-:W-:Y:S01]  /*ae20*/  IMAD.U32 R2, RZ, RZ, UR17 ;  /* 0x00000011ff027e24 */ /* 0x000fe2000f8e00ff */
[----:B------:R-:W-:Y:S01]  /*ae30*/  IADD3 R6, P0, R0, UR10, RZ ;  /* 0x0000000a00067c10 */ /* 0x000fe2000ff1e0ff */
[----:B------:R-:W-:Y:S01]  /*ae40*/  IMAD R5, R5, UR6, RZ ;  /* 0x0000000605057c24 */ /* 0x000fe2000f8e02ff */
[----:B------:R-:W-:Y:S01]  /*ae50*/  IADD3 R3, R16, 0x60, RZ ;  /* 0x0000006010037810 */ /* 0x000fe20007ffe0ff */
[----:B------:R1:W2:Y:S01]  /*ae60*/  LDS.128 R20, [R230] ;  /* 0x00000000e6147984 */ /* 0x0002a20000000c00 */
[--C-:B------:R-:W-:Y:S01]  /*ae70*/  SHF.R.S32.HI R17, RZ, 0x1f, R16.reuse ;  /* 0x0000001fff117819 */ /* 0x100fe20000011410 */
[----:B------:R-:W-:Y:S01]  /*ae80*/  IMAD R26, R24, UR7, R5 ;  /* 0x00000007181a7c24 */ /* 0x000fe2000f8e0205 */
[----:B------:R-:W-:Y:S01]  /*ae90*/  IADD3.X R7, R4, UR4, RZ, P0, !PT ;  /* 0x0000000404077c10 */ /* 0x000fe200087fe4ff */
[----:B------:R1:W3:Y:S01]  /*aea0*/  LDS.128 R8, [R230+0x8000] ;  /* 0x00800000e6087984 */ /* 0x0002e20000000c00 */
[----:B------:R-:W-:Y:S01]  /*aeb0*/  ISETP.GE.AND P0, PT, R3, UR5, PT ;  /* 0x0000000503007c0c */ /* 0x000fe2000bf06270 */
[----:B------:R-:W-:Y:S01]  /*aec0*/  IMAD.WIDE R2, R2, 0x80, R16 ;  /* 0x0000008002027825 */ /* 0x000fe200078e0210 */
[----:B------:R-:W-:Y:S01]  /*aed0*/  BSSY B0, `(.L_x_391) ;  /* 0x0000018000007945 */ /* 0x000fe20003800000 */
[----:B------:R1:W4:Y:S02]  /*aee0*/  LDS.128 R16, [R230+0x4000] ;  /* 0x00400000e6107984 */ /* 0x0003240000000c00 */
[----:B------:R-:W-:-:S02]  /*aef0*/  IMAD.WIDE.U32 R24, R24, UR6, R6 ;  /* 0x0000000618187c25 */ /* 0x000fc4000f8e0006 */
        /* <DEDUP_REMOVED lines=19> */
[----:B---3--:R2:W-:Y:S04]  /*b030*/  @!P4 STG.E.128 desc[UR26][R32.64+0x100], R8 ;  /* 0x000100082000c986 */ /* 0x0085e8000c101d1a */
[----:B-1----:R2:W-:Y:S02]  /*b040*/  @!P3 STG.E.128 desc[UR26][R32.64+0x180], R4 ;  /* 0x000180042000b986 */ /* 0x0025e4000c101d1a */
.L_x_392:
[----:B------:R-:W-:Y:S05]  /*b050*/  BSYNC B0 ;  /* 0x0000000000007941 */ /* 0x000fea0003800000 */
.L_x_391:
[----:B--2---:R2:W2:Y:S01]  /*b060*/  LDS.128 R20, [R230+0x1000] ;  /* 0x00100000e6147984 */ /* 0x0044a20000000c00 */
[----:B------:R-:W-:Y:S03]  /*b070*/  BSSY B0, `(.L_x_393) ;  /* 0x000001a000007945 */ /* 0x000fe60003800000 */
[----:B----4-:R4:W2:Y:S04]  /*b080*/  LDS.128 R16, [R230+0x5000] ;  /* 0x00500000e6107984 */ /* 0x0108a80000000c00 */
[----:B---3--:R4:W3:Y:S04]  /*b090*/  LDS.128 R8, [R230+0x9000] ;  /* 0x00900000e6087984 */ /* 0x0088e80000000c00 */
        /* <DEDUP_REMOVED lines=21> */
[----:B---3--:R2:W-:Y:S04]  /*b1f0*/  @!P3 STG.E.128 desc[UR26][R32.64+0x100], R8 ;  /* 0x000100082000b986 */ /* 0x0085e8000c101d1a */
[----:B-1----:R2:W-:Y:S02]  /*b200*/  @!P2 STG.E.128 desc[UR26][R32.64+0x180], R4 ;  /* 0x000180042000a986 */ /* 0x0025e4000c101d1a */
.L_x_394:
[----:B------:R-:W-:Y:S05]  /*b210*/  BSYNC B0 ;  /* 0x0000000000007941 */ /* 0x000fea0003800000 */
.L_x_393:
[----:B--2---:R2:W2:Y:S01]  /*b220*/  LDS.128 R20, [R230+0x2000] ;  /* 0x00200000e6147984 */ /* 0x0044a20000000c00 */
[----:B------:R-:W-:Y:S03]  /*b230*/  BSSY B0, `(.L_x_395) ;  /* 0x000001a000007945 */ /* 0x000fe60003800000 */
[----:B------:R2:W2:Y:S04]  /*b240*/  LDS.128 R16, [R230+0x6000] ;  /* 0x00600000e6107984 */ /* 0x0004a80000000c00 */
[----:B---3--:R3:W2:Y:S04]  /*b250*/  LDS.128 R8, [R230+0xa000] ;  /* 0x00a00000e6087984 */ /* 0x0086a80000000c00 */
        /* <DEDUP_REMOVED lines=23> */
.L_x_396:
[----:B------:R-:W-:Y:S05]  /*b3d0*/  BSYNC B0 ;  /* 0x0000000000007941 */ /* 0x000fea0003800000 */
.L_x_395:
        /* <DEDUP_REMOVED lines=27> */
.L_x_361:
        /* <DEDUP_REMOVED lines=17> */
[----:B------:R-:W-:Y:S01]  /*b6a0*/  @UP2 UMOV UR21, 0x1 ;  /* 0x0000000100152882 */ /* 0x000fe20000000000 */
[----:B------:R-:W-:Y:S01]  /*b6b0*/  @UP4 UIMAD UR11, UR16, UR11, UR13 ;  /* 0x0000000b100b42a4 */ /* 0x000fe2000f8e020d */
[----:B------:R-:W-:Y:S01]  /*b6c0*/  IMAD.SHL.U32 R9, R6, 0x8, RZ ;  /* 0x0000000806097824 */ /* 0x000fe200078e00ff */
[----:B------:R-:W-:Y:S01]  /*b6d0*/  @!UP4 UIMAD UR10, UR14, UR4, URZ ;  /* 0x000000040e0ac2a4 */ /* 0x000fe2000f8e023f */
[C---:B------:R-:W-:Y:S01]  /*b6e0*/  ISETP.GE.AND P1, PT, R12.reuse, UR18, PT ;  /* 0x000000120c007c0c */ /* 0x040fe2000bf26270 */
[----:B------:R-:W-:Y:S01]  /*b6f0*/  ULDC.U8 UR13, c[0x0][0x3d8] ;  /* 0x0000f600000d7ab9 */ /* 0x000fe20000000000 */
[----:B------:R-:W-:Y:S01]  /*b700*/  @!UP4 UIMAD.WIDE.U32 UR14, UR7, UR4, URZ ;  /* 0x00000004070ec2a5 */ /* 0x000fe2000f8e003f */
[--C-:B------:R-:W-:Y:S01]  /*b710*/  SHF.R.S32.HI R13, RZ, 0x1f, R12.reuse ;  /* 0x0000001fff0d7819 */ /* 0x100fe2000001140c */
[----:B------:R-:W-:Y:S01]  /*b720*/  UISETP.NE.AND UP0, UPT, UR13, URZ, !UP2 ;  /* 0x0000003f0d00728c */ /* 0x000fe2000d705270 */
[----:B------:R-:W-:Y:S01]  /*b730*/  VIADD R5, R12, 0x20 ;  /* 0x000000200c057836 */ /* 0x000fe20000000000 */
[----:B------:R-:W-:Y:S01]  /*b740*/  UISETP.NE.AND UP3, UPT, UR13, URZ, UPT ;  /* 0x0000003f0d00728c */ /* 0x000fe2000bf65270 */
[----:B------:R-:W-:Y:S01]  /*b750*/  ISETP.NE.AND P3, PT, R6, RZ, PT ;  /* 0x000000ff0600720c */ /* 0x000fe20003f65270 */
[----:B------:R-:W-:Y:S01]  /*b760*/  @!UP4 UIMAD UR10, UR7, UR5, UR10 ;  /* 0x00000005070ac2a4 */ /* 0x000fe2000f8e020a */
[----:B------:R-:W-:Y:S01]  /*b770*/  IMAD.WIDE R10, R10, 0x80, R12 ;  /* 0x000000800a0a7825 */ /* 0x000fe200078e020c */
[----:B------:R-:W-:Y:S01]  /*b780*/  UISETP.NE.OR UP3, UPT, UR8, URZ, !UP3 ;  /* 0x0000003f0800728c */ /* 0x000fe2000df65670 */
[----:B------:R-:W-:Y:S01]  /*b790*/  IADD3 R4, R12, 0x40, RZ ;  /* 0x000000400c047810 */ /* 0x000fe20007ffe0ff */
[----:B------:R-:W-:Y:S01]  /*b7a0*/  @!UP2 ULDC UR13, c[0x0][0x270] ;  /* 0x00009c00000daab9 */ /* 0x000fe20000000800 */
[----:B------:R-:W-:Y:S01]  /*b7b0*/  @!UP2 ULDC UR8, c[0x0][0x2c4] ;  /* 0x0000b1000008aab9 */ /* 0x000fe20000000800 */
[----:B------:R-:W-:Y:S01]  /*b7c0*/  UISETP.NE.OR UP1, UPT, UR16, -0x1, UP3 ;  /* 0xffffffff1000788c */ /* 0x000fe20009f25670 */
[C---:B------:R-:W-:Y:S01]  /*b7d0*/  VIADD R8, R9.reuse, 0x40 ;  /* 0x0000004009087836 */ /* 0x040fe20000000000 */
[----:B------:R-:W-:Y:S01]  /*b7e0*/  @UP0 ULDC UR8, c[0x0][0x2e4] ;  /* 0x0000b90000080ab9 */ /* 0x000fe20000000800 */
[----:B------:R-:W-:Y:S01]  /*b7f0*/  @UP2 ULDC.64 UR4, c[0x0][0x2c0] ;  /* 0x0000b00000042ab9 */ /* 0x000fe20000000a00 */
[----:B------:R-:W-:Y:S01]  /*b800*/  @!UP2 UIMAD UR21, UR8, UR13, URZ ;  /* 0x0000000d0815a2a4 */ /* 0x000fe2000f8e023f */
[C---:B------:R-:W-:Y:S01]  /*b810*/  VIADD R7, R9.reuse, 0x80 ;  /* 0x0000008009077836 */ /* 0x040fe20000000000 */
[----:B------:R-:W-:Y:S01]  /*b820*/  @UP2 UIMAD UR19, UR5, UR4, URZ ;  /* 0x00000004051322a4 */ /* 0x000fe2000f8e023f */
[----:B------:R-:W-:Y:S01]  /*b830*/  IADD3 R6, R9, 0xc0, RZ ;  /* 0x000000c009067810 */ /* 0x000fe20007ffe0ff */
[----:B------:R-:W-:Y:S01]  /*b840*/  UIMAD UR21, UR7, UR21, URZ ;  /* 0x00000015071572a4 */ /* 0x000fe2000f8e023f */
[----:B------:R-:W-:Y:S01]  /*b850*/  ULDC.64 UR4, c[0x0][0x2a0] ;  /* 0x0000a80000047ab9 */ /* 0x000fe20000000a00 */
[----:B------:R-:W-:Y:S01]  /*b860*/  @!UP4 UIADD3 UR11, UR15, UR10, URZ ;  /* 0x0000000a0f0bc290 */ /* 0x000fe2000fffe03f */
[----:B------:R-:W-:Y:S01]  /*b870*/  IMAD.U32 R14, RZ, RZ, UR4 ;  /* 0x00000004ff0e7e24 */ /* 0x000fe2000f8e00ff */
[----:B------:R-:W-:Y:S01]  /*b880*/  UIMAD UR20, UR20, UR4, URZ ;  /* 0x00000004141472a4 */ /* 0x000fe2000f8e023f */
[----:B------:R-:W-:-:S02]  /*b890*/  @!UP4 UMOV UR12, UR14 ;  /* 0x0000000e000ccc82 */ /* 0x000fc40008000000 */
        /* <DEDUP_REMOVED lines=12> */
[----:B------:R-:W-:Y:S01]  /*b960*/  UIMAD UR5, UR9, UR5, UR20 ;  /* 0x00000005090572a4 */ /* 0x000fe2000f8e0214 */
[----:B------:R-:W-:Y:S01]  /*b970*/  @!UP3 UMOV UR24, UR16 ;  /* 0x000000100018bc82 */ /* 0x000fe20008000000 */
[----:B------:R-:W-:Y:S01]  /*b980*/  UMOV UR25, URZ ;  /* 0x0000003f00197c82 */ /* 0x000fe20008000000 */
        /* <DEDUP_REMOVED lines=25> */
.L_x_398:
[----:B------:R-:W-:Y:S05]  /*bb20*/  BSYNC B0 ;  /* 0x0000000000007941 */ /* 0x000fea0003800000 */
.L_x_397:
        /* <DEDUP_REMOVED lines=25> */
.L_x_400:
[----:B------:R-:W-:Y:S05]  /*bcc0*/  BSYNC B0 ;  /* 0x0000000000007941 */ /* 0x000fea0003800000 */
.L_x_399:
        /* <DEDUP_REMOVED lines=24> */
.L_x_402:
[----:B------:R-:W-:Y:S05]  /*be50*/  BSYNC B0 ;  /* 0x0000000000007941 */ /* 0x000fea0003800000 */
.L_x_401:
        /* <DEDUP_REMOVED lines=12> */
[----:B------:R-:W-:Y:S01]  /*bf20*/  IMAD.MOV.U32 R11, RZ, RZ, R17 ;  /* 0x000000ffff0b7224 */ /* 0x000fe200078e0011 */
[----:B------:R-:W-:Y:S01]  /*bf30*/  ISETP.GE.AND P2, PT, R8, UR7, PT ;  /* 0x0000000708007c0c */ /* 0x000fe2000bf46270 */
[----:B------:R-:W-:Y:S02]  /*bf40*/  IMAD R3, R3, UR4, RZ ;  /* 0x0000000403037c24 */ /* 0x000fe4000f8e02ff */
[----:B------:R-:W-:-:S04]  /*bf50*/  IMAD.WIDE.U32 R10, R2, UR4, R10 ;  /* 0x00000004020a7c25 */ /* 0x000fc8000f8e000a */
        /* <DEDUP_REMOVED lines=11> */
.L_x_404:
[----:B------:R-:W-:Y:S05]  /*c010*/  BSYNC B0 ;  /* 0x0000000000007941 */ /* 0x000fea0003800000 */
.L_x_403:
        /* <DEDUP_REMOVED lines=10> */
.L_x_406:
[----:B------:R-:W-:Y:S05]  /*c0c0*/  BSYNC B0 ;  /* 0x0000000000007941 */ /* 0x000fea0003800000 */
.L_x_405:
        /* <DEDUP_REMOVED lines=10> */
.L_x_408:
[----:B------:R-:W-:Y:S05]  /*c170*/  BSYNC B0 ;  /* 0x0000000000007941 */ /* 0x000fea0003800000 */
.L_x_407:
        /* <DEDUP_REMOVED lines=10> */
.L_x_410:
[----:B------:R-:W-:Y:S05]  /*c220*/  BSYNC B0 ;  /* 0x0000000000007941 */ /* 0x000fea0003800000 */
.L_x_409:
[----:B------:R-:W-:Y:S05]  /*c230*/  @P3 EXIT ;  /* 0x000000000000394d */ /* 0x000fea0003800000 */
[----:B------:R-:W-:Y:S01]  /*c240*/  IMAD R0, R0, UR22, RZ ;  /* 0x0000001600007c24 */ /* 0x000fe2000f8e02ff */
[----:B------:R-:W-:-:S04]  /*c250*/  ULDC.64 UR4, c[0x0][0x2b0] ;  /* 0x0000ac0000047ab9 */ /* 0x000fc80000000a00 */
[----:B----4-:R-:W-:-:S04]  /*c260*/  IADD3 R2, P0, R0, UR6, RZ ;  /* 0x0000000600027c10 */ /* 0x010fc8000ff1e0ff */
[----:B------:R-:W-:Y:S02]  /*c270*/  LEA.HI.X.SX32 R0, R0, UR24, 0x1, P0 ;  /* 0x0000001800007c11 */ /* 0x000fe400080f0eff */
[----:B------:R-:W-:-:S04]  /*c280*/  LEA R4, P0, R2, UR4, 0x2 ;  /* 0x0000000402047c11 */ /* 0x000fc8000f8010ff */
[----:B------:R-:W-:Y:S01]  /*c290*/  LEA.HI.X R5, R2, UR5, R0, 0x2, P0 ;  /* 0x0000000502057c11 */ /* 0x000fe200080f1400 */
[----:B------:R-:W-:-:S05]  /*c2a0*/  IMAD.MOV.U32 R0, RZ, RZ, 0x7f800000 ;  /* 0x7f800000ff007424 */ /* 0x000fca00078e00ff */
[----:B------:R-:W-:Y:S01]  /*c2b0*/  STG.E desc[UR26][R4.64], R0 ;  /* 0x0000000004007986 */ /* 0x000fe2000c10191a */
[----:B------:R-:W-:Y:S05]  /*c2c0*/  EXIT ;  /* 0x000000000000794d */ /* 0x000fea0003800000 */
.L_x_411:
        /* <DEDUP_REMOVED lines=11> */
.L_x_2394:


//--------------------- .text._ZN5flash16flash_fwd_kernelI23Flash_fwd_kernel_traitsILi256ELi128ELi64ELi8ELb0ELb0EN7cutlass6half_tE19Flash_kernel_traitsILi256ELi128ELi64ELi8ES3_EELb0ELb0ELb0ELb1ELb0ELb0ELb0ELb0EEEvNS_16Flash_fwd_paramsE --------------------------
	.section	.text._ZN5flash16flash_fwd_kernelI23Flash_fwd_kernel_traitsILi256ELi128ELi64ELi8ELb0ELb0EN7cutlass6half_tE19Flash_kernel_traitsILi256ELi128ELi64ELi8ES3_EELb0ELb0ELb0ELb1ELb0ELb0ELb0ELb0EEEvNS_16Flash_fwd_paramsE,"ax",@progbits
	.align	128
        .global         _ZN5flash16flash_fwd_kernelI23Flash_fwd_kernel_traitsILi256ELi128ELi64ELi8ELb0ELb0EN7cutlass6half_tE19Flash_kernel_traitsILi256ELi128ELi64ELi8ES3_EELb0ELb0ELb0ELb1ELb0ELb0ELb0ELb0EEEvNS_16Flash_fwd_paramsE
        .type           _ZN5flash16flash_fwd_kernelI23Flash_fwd_kernel_traitsILi256ELi128ELi64ELi8ELb0ELb0EN7cutlass6half_tE19Flash_kernel_traitsILi256ELi128ELi64ELi8ES3_EELb0ELb0ELb0ELb1ELb0ELb0ELb0ELb0EEEvNS_16Flash_fwd_paramsE,@function
        .size           _ZN5flash16flash_fwd_kernelI23Flash_fwd_kernel_traitsILi256ELi128ELi64ELi8ELb0ELb0EN7cutlass6half_tE19Flash_kernel_traitsILi256ELi128ELi64ELi8ES3_EELb0ELb0ELb0ELb1ELb0ELb0ELb0ELb0EEEvNS_16Flash_fwd_paramsE,(.L_x_2395 - _ZN5flash16flash_fwd_kernelI23Flash_fwd_kernel_traitsILi256ELi128ELi64ELi8ELb0ELb0EN7cutlass6half_tE19Flash_kernel_traitsILi256ELi128ELi64ELi8ES3_EELb0ELb0ELb0ELb1ELb0ELb0ELb0ELb0EEEvNS_16Flash_fwd_paramsE)
        .other          _ZN5flash16flash_fwd_kernelI23Flash_fwd_kernel_traitsILi256ELi128ELi64ELi8ELb0ELb0EN7cutlass6half_tE19Flash_kernel_traitsILi256ELi128ELi64ELi8ES3_EELb0ELb0ELb0ELb1ELb0ELb0ELb0ELb0EEEvNS_16Flash_fwd_paramsE,@"STO_CUDA_ENTRY STV_DEFAULT"
_ZN5flash16flash_fwd_kernelI23Flash_fwd_kernel_traitsILi256ELi128ELi64ELi8ELb0ELb0EN7cutlass6half_tE19Flash_kernel_traitsILi256ELi128ELi64ELi8ES3_EELb0ELb0ELb0ELb1ELb0ELb0ELb0ELb0EEEvNS_16Flash_fwd_paramsE:
.text._ZN5flash16flash_fwd_kernelI23Flash_fwd_kernel_traitsILi256ELi128ELi64ELi8ELb0ELb0EN7cutlass6half_tE19Flash_kernel_traitsILi256ELi128ELi64ELi8ES3_EELb0ELb0ELb0ELb1ELb0ELb0ELb0ELb0EEEvNS_16Flash_fwd_paramsE:
        /* <DEDUP_REMOVED lines=56> */
.L_x_412:
[----:B------:R-:W-:-:S05]  /*0380*/  ULDC UR7, c[0x0][0x2c8] ;  /* 0x0000b20000077ab9 */ /* 0x000fca0000000800 */
.L_x_413:
        /* <DEDUP_REMOVED lines=60> */
.L_x_415:
[----:B------:R-:W-:Y:S01]  /*0750*/  ULDC UR4, c[0x0][0x278] ;  /* 0x00009e0000047ab9 */ /* 0x000fe20000000800 */
[----:B------:R-:W1:Y:S01]  /*0760*/  S2R R2, SR_CTAID.Z ;  /* 0x0000000000027919 */ /* 0x000e620000002700 */
[----:B------:R-:W-:Y:S01]  /*0770*/  IMAD.U32 R0, RZ, RZ, UR4 ;  /* 0x00000004ff007e24 */ /* 0x000fe2000f8e00ff */
[----:B------:R-:W-:Y:S01]  /*0780*/  UMOV UR14, URZ ;  /* 0x0000003f000e7c82 */ /* 0x000fe20008000000 */
[----:B------:R-:W-:Y:S01]  /*0790*/  SHF.R.S32.HI R84, RZ, 0x1f, R6 ;  /* 0x0000001fff547819 */ /* 0x000fe20000011406 */
[----:B------:R-:W-:Y:S01]  /*07a0*/  UIADD3 UR16, -UR25, UR19, URZ ;  /* 0x0000001319107290 */ /* 0x000fe2000fffe13f */
[----:B------:R-:W-:Y:S01]  /*07b0*/  IMAD.U32 R18, RZ, RZ, UR18 ;  /* 0x00000012ff127e24 */ /* 0x000fe2000f8e00ff */
[----:B------:R-:W-:Y:S02]  /*07c0*/  IABS R0, R0 ;  /* 0x0000000000007213 */ /* 0x000fe40000000000 */
[----:B------:R-:W-:Y:S02]  /*07d0*/  LEA.HI R12, R84, R6, RZ, 0x3 ;  /* 0x00000006540c7211 */ /* 0x000fe400078f18ff */
[----:B------:R-:W-:-:S02]  /*07e0*/  R2UR UR5, R0 ;  /* 0x00000000000572ca */ /* 0x000fc400000e0000 */
[----:B------:R-:W-:Y:S02]  /*07f0*/  SHF.R.S32.HI R240, RZ, 0x3, R12 ;  /* 0x00000003fff07819 */ /* 0x000fe4000001140c */
[----:B------:R-:W-:Y:S02]  /*0800*/  LOP3.LUT R12, R12, 0xfffffff8, RZ, 0xc0, !PT ;  /* 0xfffffff80c0c7812 */ /* 0x000fe400078ec0ff */
[----:B------:R-:W-:Y:S01]  /*0810*/  SHF.R.S32.HI R241, RZ, 0x1f, R240 ;  /* 0x0000001ffff17819 */ /* 0x000fe200000114f0 */
[----:B------:R-:W-:Y:S02]  /*0820*/  IMAD.SHL.U32 R230, R240, 0x40, RZ ;  /* 0x00000040f0e67824 */ /* 0x000fe400078e00ff */
[----:B------:R-:W-:-:S03]  /*0830*/  IMAD.IADD R12, R6, 0x1, -R12 ;  /* 0x00000001060c7824 */ /* 0x000fc600078e0a0c */
[----:B------:R-:W-:Y:S01]  /*0840*/  LOP3.LUT R230, R230, 0x1c0, RZ, 0xc0, !PT ;  /* 0x000001c0e6e67812 */ /* 0x000fe200078ec0ff */
[----:B------:R-:W2:Y:S01]  /*0850*/  I2F.RP R0, UR5 ;  /* 0x0000000500007d06 */ /* 0x000ea20008209400 */
[----:B------:R-:W-:-:S05]  /*0860*/  IMAD.SHL.U32 R168, R12, 0x8, RZ ;  /* 0x000000080ca87824 */ /* 0x000fca00078e00ff */
[----:B------:R-:W-:Y:S02]  /*0870*/  SHF.R.S32.HI R169, RZ, 0x1f, R168 ;  /* 0x0000001fffa97819 */ /* 0x000fe400000114a8 */
[----:B-1----:R-:W-:-:S04]  /*0880*/  IABS R2, R2 ;  /* 0x0000000200027213 */ /* 0x002fc80000000000 */
[----:B------:R-:W-:Y:S01]  /*0890*/  R2UR UR7, R2 ;  /* 0x00000000020772ca */ /* 0x000fe200000e0000 */
[----:B--2---:R-:W1:Y:S01]  /*08a0*/  MUFU.RCP R0, R0 ;  /* 0x0000000000007308 */ /* 0x004e620000001000 */
[----:B------:R-:W-:Y:S02]  /*08b0*/  LOP3.LUT R2, R230, 0x38, R168, 0xf8, !PT ;  /* 0x00000038e6027812 */ /* 0x000fe400078ef8a8 */
[----:B------:R-:W-:-:S04]  /*08c0*/  SHF.R.U32.HI R230, RZ, 0x3, R230 ;  /* 0x00000003ffe67819 */ /* 0x000fc800000116e6 */
[----:B------:R-:W-:Y:S01]  /*08d0*/  LOP3.LUT R230, R2, R230, RZ, 0x3c, !PT ;  /* 0x000000e602e67212 */ /* 0x000fe200078e3cff */
[----:B-1----:R-:W-:-:S06]  /*08e0*/  VIADD R0, R0, 0xffffffe ;  /* 0x0ffffffe00007836 */ /* 0x002fcc0000000000 */
[----:B------:R-:W1:Y:S02]  /*08f0*/  F2I.FTZ.U32.TRUNC.NTZ R0, R0 ;  /* 0x0000000000007305 */ /* 0x000e64000021f000 */
[----:B-1----:R-:W-:Y:S01]  /*0900*/  R2UR UR15, R0 ;  /* 0x00000000000f72ca */ /* 0x002fe200000e0000 */
[----:B------:R-:W-:-:S05]  /*0910*/  VIADD R0, R240, 0x40 ;  /* 0x00000040f0007836 */ /* 0x000fca0000000000 */
[----:B------:R-:W-:Y:S01]  /*0920*/  ISETP.GE.AND P5, PT, R0, UR16, PT ;  /* 0x0000001000007c0c */ /* 0x000fe2000bfa6270 */
[----:B------:R-:W-:-:S05]  /*0930*/  VIADD R0, R240, 0x60 ;  /* 0x00000060f0007836 */ /* 0x000fca0000000000 */
[----:B------:R-:W-:Y:S01]  /*0940*/  ISETP.GE.AND P6, PT, R0, UR16, PT ;  /* 0x0000001000007c0c */ /* 0x000fe2000bfc6270 */
[----:B------:R-:W-:Y:S01]  /*0950*/  UIADD3 UR9, URZ, -UR15, URZ ;  /* 0x8000000f3f097290 */ /* 0x000fe2000fffe03f */
[----:B------:R-:W-:-:S03]  /*0960*/  LEA.HI R0, R84, R6, RZ, 0x6 ;  /* 0x0000000654007211 */ /* 0x000fc600078f30ff */
[----:B------:R-:W-:-:S04]  /*0970*/  UIMAD UR9, UR9, UR5, URZ ;  /* 0x00000005090972a4 */ /* 0x000fc8000f8e023f */
[----:B------:R-:W-:-:S07]  /*0980*/  UIMAD.WIDE.U32 UR14, UR15, UR9, UR14 ;  /* 0x000000090f0e72a5 */ /* 0x000fce000f8e000e */
[----:B------:R-:W-:Y:S02]  /*0990*/  UMOV UR9, UR15 ;  /* 0x0000000f00097c82 */ /* 0x000fe40008000000 */
[----:B------:R-:W-:-:S07]  /*09a0*/  UIMAD.WIDE.U32 UR14, UR9, UR7, URZ ;  /* 0x00000007090e72a5 */ /* 0x000fce000f8e003f */
[----:B------:R-:W-:Y:S02]  /*09b0*/  UMOV UR20, UR15 ;  /* 0x0000000f00147c82 */ /* 0x000fe40008000000 */
[----:B------:R-:W-:-:S04]  /*09c0*/  UIADD3 UR9, -UR20, URZ, URZ ;  /* 0x0000003f14097290 */ /* 0x000fc8000fffe13f */
[----:B------:R-:W-:Y:S02]  /*09d0*/  UIMAD UR7, UR5, UR9, UR7 ;  /* 0x00000009050772a4 */ /* 0x000fe4000f8e0207 */
[----:B------:R-:W-:Y:S02]  /*09e0*/  @UP0 UIADD3 UR9, UR8, UR6, URZ ;  /* 0x0000000608090290 */ /* 0x000fe4000fffe03f */
[----:B------:R-:W-:Y:S02]  /*09f0*/  UISETP.GT.U32.AND UP1, UPT, UR5, UR7, UPT ;  /* 0x000000070500728c */ /* 0x000fe4000bf24070 */
[----:B------:R-:W-:-:S09]  /*0a00*/  ULOP3.LUT UR6, UR32, UR4, URZ, 0x3c, !UPT ;  /* 0x0000000420067292 */ /* 0x000fd2000f8e3c3f */
[----:B------:R-:W-:Y:S02]  /*0a10*/  @!UP1 UIADD3 UR7, UR7, -UR5, URZ ;  /* 0x8000000507079290 */ /* 0x000fe4000fffe03f */
[----:B------:R-:W-:Y:S02]  /*0a20*/  @!UP1 UIADD3 UR20, UR20, 0x1, URZ ;  /* 0x0000000114149890 */ /* 0x000fe4000fffe03f */
[----:B------:R-:W-:Y:S02]  /*0a30*/  UISETP.GE.U32.AND UP2, UPT, UR7, UR5, UPT ;  /* 0x000000050700728c */ /* 0x000fe4000bf46070 */
[----:B------:R-:W-:Y:S02]  /*0a40*/  UISETP.GE.AND UP1, UPT, UR6, URZ, UPT ;  /* 0x0000003f0600728c */ /* 0x000fe4000bf26270 */
[----:B------:R-:W-:Y:S01]  /*0a50*/  USHF.R.S32.HI UR5, URZ, 0x1f, UR32 ;  /* 0x0000001f3f057899 */ /* 0x000fe20008011420 */
[----:B------:R-:W-:Y:S02]  /*0a60*/  @UP0 ULDC.64 UR6, c[0x0][0x250] ;  /* 0x0000940000060ab9 */ /* 0x000fe40000000a00 */
[----:B------:R-:W-:-:S02]  /*0a70*/  @UP0 UIMAD.WIDE.U32 UR14, UR9, UR6, URZ ;  /* 0x00000006090e02a5 */ /* 0x000fc4000f8e003f */
[----:B------:R-:W-:Y:S02]  /*0a80*/  @UP0 UIMAD UR9, UR9, UR7, URZ ;  /* 0x00000007090902a4 */ /* 0x000fe4000f8e023f */
[----:B------:R-:W-:Y:S02]  /*0a90*/  @UP2 UIADD3 UR20, UR20, 0x1, URZ ;  /* 0x0000000114142890 */ /* 0x000fe4000fffe03f */
[----:B------:R-:W-:Y:S02]  /*0aa0*/  UISETP.NE.AND UP2, UPT, UR4, URZ, UPT ;  /* 0x0000003f0400728c */ /* 0x000fe4000bf45270 */
[----:B------:R-:W-:Y:S01]  /*0ab0*/  @!UP1 UIADD3 UR20, -UR20, URZ, URZ ;  /* 0x0000003f14149290 */ /* 0x000fe2000fffe13f */
[----:B------:R-:W-:Y:S01]  /*0ac0*/  @UP0 UMOV UR26, UR14 ;  /* 0x0000000e001a0c82 */ /* 0x000fe20008000000 */
[----:B------:R-:W-:-:S07]  /*0ad0*/  @UP0 UIADD3 UR23, UR15, UR9, URZ ;  /* 0x000000090f170290 */ /* 0x000fce000fffe03f */
[----:B------:R-:W-:-:S04]  /*0ae0*/  @!UP2 ULOP3.LUT UR20, URZ, UR4, URZ, 0x33, !UPT ;  /* 0x000000043f14a292 */ /* 0x000fc8000f8e333f */
        /* <DEDUP_REMOVED lines=15> */
.L_x_416:
[----:B------:R-:W1:Y:S01]  /*0be0*/  S2UR UR4, SR_CgaCtaId ;  /* 0x00000000000479c3 */ /* 0x000e620000008800 */
[----:B------:R-:W-:Y:S01]  /*0bf0*/  IADD3 R2, P0, R168, UR34, RZ ;  /* 0x00000022a8027c10 */ /* 0x000fe2000ff1e0ff */
[----:B------:R-:W-:Y:S01]  /*0c00*/  ULDC.64 UR8, c[0x0][0x258] ;  /* 0x0000960000087ab9 */ /* 0x000fe20000000a00 */
[----:B------:R-:W-:Y:S01]  /*0c10*/  IMAD.SHL.U32 R0, R0, 0x8, RZ ;  /* 0x0000000800007824 */ /* 0x000fe200078e00ff */
[----:B------:R-:W-:Y:S01]  /*0c20*/  UIMAD UR15, UR5, UR8, URZ ;  /* 0x00000008050f72a4 */ /* 0x000fe2000f8e023f */
[----:B------:R-:W-:Y:S01]  /*0c30*/  IADD3.X R3, R169, UR10, RZ, P0, !PT ;  /* 0x0000000aa9037c10 */ /* 0x000fe200087fe4ff */
[----:B------:R-:W-:Y:S01]  /*0c40*/  ULDC.64 UR10, c[0x0][0x260] ;  /* 0x00009800000a7ab9 */ /* 0x000fe20000000a00 */
[----:B------:R-:W-:Y:S01]  /*0c50*/  ISETP.GE.AND P0, PT, R240, UR16, PT ;  /* 0x00000010f0007c0c */ /* 0x000fe2000bf06270 */
[----:B------:R-:W-:Y:S01]  /*0c60*/  UIMAD UR15, UR32, UR9, UR15 ;  /* 0x00000009200f72a4 */ /* 0x000fe2000f8e020f */
[----:B------:R-:W-:Y:S01]  /*0c70*/  MOV R10, UR8 ;  /* 0x00000008000a7c02 */ /* 0x000fe20008000f00 */
[----:B------:R-:W-:Y:S01]  /*0c80*/  UMOV UR33, 0x400 ;  /* 0x0000040000217882 */ /* 0x000fe20000000000 */
[----:B------:R-:W-:Y:S01]  /*0c90*/  ULDC.64 UR8, c[0x0][0x268] ;  /* 0x00009a0000087ab9 */ /* 0x000fe20000000a00 */
[----:B------:R-:W-:Y:S01]  /*0ca0*/  UIMAD UR31, UR14, UR10, URZ ;  /* 0x0000000a0e1f72a4 */ /* 0x000fe2000f8e023f */
[----:B------:R-:W-:Y:S01]  /*0cb0*/  LOP3.LUT R230, R230, 0xfffffe00, R0, 0xf8, !PT ;  /* 0xfffffe00e6e67812 */ /* 0x000fe200078ef800 */
[----:B------:R-:W-:Y:S01]  /*0cc0*/  IMAD.WIDE.U32 R10, R10, UR32, R2 ;  /* 0x000000200a0a7c25 */ /* 0x000fe2000f8e0002 */
[----:B------:R-:W-:Y:S01]  /*0cd0*/  UIMAD UR14, UR14, UR8, URZ ;  /* 0x000000080e0e72a4 */ /* 0x000fe2000f8e023f */
[----:B------:R-:W-:Y:S01]  /*0ce0*/  BSSY B0, `(.L_x_417) ;  /* 0x000003c000007945 */ /* 0x000fe20003800000 */
[----:B------:R-:W-:Y:S01]  /*0cf0*/  UIMAD UR11, UR20, UR11, UR31 ;  /* 0x0000000b140b72a4 */ /* 0x000fe2000f8e021f */
[----:B------:R-:W-:Y:S01]  /*0d00*/  VIADD R17, R11, UR15 ;  /* 0x0000000f0b117c36 */ /* 0x000fe20008000000 */
[----:B------:R-:W-:Y:S01]  /*0d10*/  UIMAD UR31, UR20, UR9, UR14 ;  /* 0x00000009141f72a4 */ /* 0x000fe2000f8e020e */
[----:B------:R-:W-:Y:S01]  /*0d20*/  IMAD.WIDE R18, R18, 0x80, R240 ;  /* 0x0000008012127825 */ /* 0x000fe200078e02f0 */
[----:B------:R-:W-:-:S02]  /*0d30*/  IADD3 R233, R168, 0x40, RZ ;  /* 0x00000040a8e97810 */ /* 0x000fc40007ffe0ff */
[----:B------:R-:W-:Y:S01]  /*0d40*/  IADD3 R231, R168, 0xc0, RZ ;  /* 0x000000c0a8e77810 */ /* 0x000fe20007ffe0ff */
[----:B-1----:R-:W-:Y:S01]  /*0d50*/  ULEA UR4, UR4, UR33, 0x18 ;  /* 0x0000002104047291 */ /* 0x002fe2000f8ec03f */
[----:B------:R-:W-:Y:S01]  /*0d60*/  VIADD R13, R240, 0x20 ;  /* 0x00000020f00d7836 */ /* 0x000fe20000000000 */
[----:B------:R-:W-:Y:S01]  /*0d70*/  MOV R165, UR8 ;  /* 0x0000000800a57c02 */ /* 0x000fe20008000f00 */
[----:B------:R-:W-:Y:S02]  /*0d80*/  VIADD R232, R168, 0x80 ;  /* 0x00000080a8e87836 */ /* 0x000fe40000000000 */
[----:B------:R-:W-:Y:S01]  /*0d90*/  IMAD R7, R241, UR12, RZ ;  /* 0x0000000cf1077c24 */ /* 0x000fe2000f8e02ff */
[----:B------:R-:W-:Y:S01]  /*0da0*/  LEA R230, R230, UR4, 0x1 ;  /* 0x00000004e6e67c11 */ /* 0x000fe2000f8e08ff */
[----:B------:R-:W-:-:S04]  /*0db0*/  IMAD.WIDE.U32 R20, R240, UR12, R168 ;  /* 0x0000000cf0147c25 */ /* 0x000fc8000f8e00a8 */
        /* <DEDUP_REMOVED lines=46> */
.L_x_418:
[----:B------:R-:W-:Y:S05]  /*10a0*/  BSYNC B0 ;  /* 0x0000000000007941 */ /* 0x000fea0003800000 */
.L_x_417:
[----:B------:R-:W-:Y:S01]  /*10b0*/  ISETP.GE.AND P0, PT, R13, UR16, PT ;  /* 0x000000100d007c0c */ /* 0x000fe2000bf06270 */
[----:B------:R-:W-:Y:S01]  /*10c0*/  IMAD R0, R240, UR13, R7 ;  /* 0x0000000df0007c24 */ /* 0x000fe2000f8e0207 */
[----:B------:R-:W-:Y:S01]  /*10d0*/  IADD3 R236, P1, R20, UR24, RZ ;  /* 0x0000001814ec7c10 */ /* 0x000fe2000ff3e0ff */
[----:B------:R-:W-:Y:S01]  /*10e0*/  IMAD R7, R241, UR6, RZ ;  /* 0x00000006f1077c24 */ /* 0x000fe2000f8e02ff */
[----:B------:R-:W-:Y:S01]  /*10f0*/  BSSY B0, `(.L_x_419) ;  /* 0x0000034000007945 */ /* 0x000fe20003800000 */
[----:B------:R-:W-:Y:S01]  /*1100*/  IMAD.WIDE.U32 R14, R240, UR6, R168 ;  /* 0x00000006f00e7c25 */ /* 0x000fe2000f8e00a8 */
[----:B------:R-:W-:-:S03]  /*1110*/  IADD3.X R237, R21, UR22, R0, P1, !PT ;  /* 0x0000001615ed7c10 */ /* 0x000fc60008ffe400 */
[----:B------:R-:W-:-:S04]  /*1120*/  IMAD R7, R240, UR7, R7 ;  /* 0x00000007f0077c24 */ /* 0x000fc8000f8e0207 */
        /* <DEDUP_REMOVED lines=48> */
.L_x_420:
[----:B------:R-:W-:Y:S05]  /*1430*/  BSYNC B0 ;  /* 0x0000000000007941 */ /* 0x000fea0003800000 */
.L_x_419:
        /* <DEDUP_REMOVED lines=49> */
.L_x_422:
[----:B------:R-:W-:Y:S05]  /*1750*/  BSYNC B0 ;  /* 0x0000000000007941 */ /* 0x000fea0003800000 */
.L_x_421:
        /* <DEDUP_REMOVED lines=50> */
.L_x_424:
[----:B------:R-:W-:Y:S05]  /*1a80*/  BSYNC B0 ;  /* 0x0000000000007941 */ /* 0x000fea0003800000 */
.L_x_423:
[----:B------:R-:W-:Y:S01]  /*1a90*/  ULEA.HI.SX32 UR14, UR21, 0xffffffff, 0x1a ;  /* 0xffffffff150e7891 */ /* 0x000fe2000f8fd23f */
[----:B------:R-:W-:Y:S01]  /*1aa0*/  MOV R238, R236 ;  /* 0x000000ec00ee7202 */ /* 0x000fe20000000f00 */
[----:B------:R-:W-:Y:S01]  /*1ab0*/  USHF.L.U64.HI UR15, UR12, 0x6, UR13 ;  /* 0x000000060c0f7899 */ /* 0x000fe2000801020d */
[----:B------:R-:W-:Y:S01]  /*1ac0*/  VIADD R239, R237, UR11 ;  /* 0x0000000bedef7c36 */ /* 0x000fe20008000000 */
[----:B------:R-:W-:Y:S01]  /*1ad0*/  UIMAD UR33, UR14, -0x40, UR27 ;  /* 0xffffffc00e2178a4 */ /* 0x000fe2000f8e021b */
[----:B--23--:R-:W-:Y:S01]  /*1ae0*/  IMAD.U32 R5, RZ, RZ, UR10 ;  /* 0x0000000aff057e24 */ /* 0x00cfe2000f8e00ff */
[----:B------:R-:W-:Y:S01]  /*1af0*/  USHF.R.S32.HI UR36, URZ, 0x1f, UR14 ;  /* 0x0000001f3f247899 */ /* 0x000fe2000801140e */
[----:B------:R-:W-:Y:S01]  /*1b00*/  BSSY B0, `(.L_x_425) ;  /* 0x000002e000007945 */ /* 0x000fe20003800000 */
[----:B------:R-:W-:Y:S01]  /*1b10*/  UIMAD UR8, UR15, UR14, URZ ;  /* 0x0000000e0f0872a4 */ /* 0x000fe2000f8e023f */
[----:B------:R-:W-:Y:S01]  /*1b20*/  IMAD.WIDE.U32 R16, R5, UR14, R238 ;  /* 0x0000000e05107c25 */ /* 0x000fe2000f8e00ee */
[----:B------:R-:W-:-:S02]  /*1b30*/  ISETP.GE.AND P0, PT, R240, UR33, PT ;  /* 0x00000021f0007c0c */ /* 0x000fc4000bf06270 */
[----:B------:R-:W-:Y:S01]  /*1b40*/  UIMAD UR8, UR36, UR10, UR8 ;  /* 0x0000000a240872a4 */ /* 0x000fe2000f8e0208 */
[----:B------:R-:W-:-:S05]  /*1b50*/  ISETP.GE.AND P6, PT, R13, UR33, PT ;  /* 0x000000210d007c0c */ /* 0x000fca000bfc6270 */
[----:B------:R-:W-:-:S05]  /*1b60*/  IADD3 R0, R17, UR8, RZ ;  /* 0x0000000811007c10 */ /* 0x000fca000fffe0ff */
[----:B------:R-:W-:Y:S05]  /*1b70*/  @P0 BRA `(.L_x_426) ;  /* 0x0000000000980947 */ /* 0x000fea0003800000 */
[----:B------:R-:W-:Y:S02]  /*1b80*/  ULDC UR8, c[0x0][0x2d0] ;  /* 0x0000b40000087ab9 */ /* 0x000fe40000000800 */
[----:B------:R-:W-:Y:S02]  /*1b90*/  ISETP.GE.AND P5, PT, R168, UR8, PT ;  /* 0x00000008a8007c0c */ /* 0x000fe4000bfa6270 */
[----:B------:R-:W-:Y:S02]  /*1ba0*/  ISETP.GE.AND P4, PT, R233, UR8, PT ;  /* 0x00000008e9007c0c */ /* 0x000fe4000bf86270 */
[----:B------:R-:W-:-:S09]  /*1bb0*/  ISETP.GE.AND P2, PT, R232, UR8, PT ;  /* 0x00000008e8007c0c */ /* 0x000fd2000bf46270 */
[----:B------:R-:W2:Y:S01]  /*1bc0*/  @!P5 LDC.64 R10, c[0x0][0x218] ;  /* 0x00008600ff0adb82 */ /* 0x000ea20000000a00 */
        /* <DEDUP_REMOVED lines=33> */
.L_x_426:
[----:B------:R-:W-:Y:S05]  /*1de0*/  BSYNC B0 ;  /* 0x0000000000007941 */ /* 0x000fea0003800000 */
.L_x_425:
[----:B------:R-:W-:Y:S01]  /*1df0*/  USHF.L.U64.HI UR34, UR12, 0x5, UR13 ;  /* 0x000000050c227899 */ /* 0x000fe2000801020d */
[----:B------:R-:W-:Y:S01]  /*1e00*/  BSSY B0, `(.L_x_427) ;  /* 0x000002b000007945 */ /* 0x000fe20003800000 */
[----:B------:R-:W-:-:S03]  /*1e10*/  USHF.L.U32 UR35, UR12, 0x5, URZ ;  /* 0x000000050c237899 */ /* 0x000fc6000800063f */
[----:B------:R-:W-:Y:S09]  /*1e20*/  @P6 BRA `(.L_x_428) ;  /* 0x0000000000a06947 */ /* 0x000ff20003800000 */
[----:B------:R-:W-:Y:S01]  /*1e30*/  ULDC UR8, c[0x0][0x2d0] ;  /* 0x0000b40000087ab9 */ /* 0x000fe20000000800 */
[----:B------:R-:W-:Y:S02]  /*1e40*/  IADD3 R16, P0, R16, UR35, RZ ;  /* 0x0000002310107c10 */ /* 0x000fe4000ff1e0ff */
[----:B------:R-:W-:Y:S02]  /*1e50*/  ISETP.GE.AND P5, PT, R168, UR8, PT ;  /* 0x00000008a8007c0c */ /* 0x000fe4000bfa6270 */
[----:B------:R-:W-:Y:S02]  /*1e60*/  ISETP.GE.AND P4, PT, R233, UR8, PT ;  /* 0x00000008e9007c0c */ /* 0x000fe4000bf86270 */
[----:B------:R-:W-:Y:S02]  /*1e70*/  ISETP.GE.AND P2, PT, R232, UR8, PT ;  /* 0x00000008e8007c0c */ /* 0x000fe4000bf46270 */
[----:B------:R-:W-:-:S07]  /*1e80*/  IADD3.X R0, R0, UR34, RZ, P0, !PT ;  /* 0x0000002200007c10 */ /* 0x000fce00087fe4ff */
[----:B---3--:R-:W3:Y:S01]  /*1e90*/  @!P5 LDC.64 R10, c[0x0][0x218] ;  /* 0x00008600ff0adb82 */ /* 0x008ee20000000a00 */
[----:B------:R3:W-:Y:S07]  /*1ea0*/  @P5 STS.128 [R230+0x11000], RZ ;  /* 0x011000ffe6005388 */ /* 0x0007ee0000000c00 */
[----:B------:R-:W5:Y:S08]  /*1eb0*/  @!P4 LDC.64 R8, c[0x0][0x218] ;  /* 0x00008600ff08cb82 */ /* 0x000f700000000a00 */
[----:B-12-4-:R-:W1:Y:S01]  /*1ec0*/  @!P2 LDC.64 R2, c[0x0][0x218] ;  /* 0x00008600ff02ab82 */ /* 0x016e620000000a00 */
        /* <DEDUP_REMOVED lines=30> */
.L_x_428:
[----:B------:R-:W-:Y:S05]  /*20b0*/  BSYNC B0 ;  /* 0x0000000000007941 */ /* 0x000fea0003800000 */
.L_x_427:
        /* <DEDUP_REMOVED lines=10> */
[----:B--23--:R-:W-:Y:S01]  /*2160*/  LEA.HI R10, R84, R6, RZ, 0x4 ;  /* 0x00000006540a7211 */ /* 0x00cfe200078f20ff */
        /* <DEDUP_REMOVED lines=8> */
[----:B-1--4-:R-:W-:-:S05]  /*21f0*/  IMAD.U32 R2, RZ, RZ, UR12 ;  /* 0x0000000cff027e24 */ /* 0x012fca000f8e00ff */
[----:B------:R-:W-:-:S06]  /*2200*/  IMAD.U32 R3, RZ, RZ, UR13 ;  /* 0x0000000dff037e24 */ /* 0x000fcc000f8e00ff */
[----:B------:R1:W2:Y:S01]  /*2210*/  @P0 LDG.E R3, desc[UR28][R2.64] ;  /* 0x0000001c02030981 */ /* 0x0002a2000c1e1900 */
[----:B------:R-:W-:Y:S01]  /*2220*/  LOP3.LUT R8, R10, 0xfffffff0, RZ, 0xc0, !PT ;  /* 0xfffffff00a087812 */ /* 0x000fe200078ec0ff */
[----:B------:R-:W-:Y:S01]  /*2230*/  UIMAD.WIDE.U32 UR8, UR14, UR6, URZ ;  /* 0x000000060e0872a5 */ /* 0x000fe2000f8e003f */
[----:B------:R-:W-:Y:S01]  /*2240*/  SHF.R.S32.HI R4, RZ, 0x4, R10 ;  /* 0x00000004ff047819 */ /* 0x000fe2000001140a */
[----:B------:R-:W-:Y:S01]  /*2250*/  BSSY B0, `(.L_x_429) ;  /* 0x000005b000007945 */ /* 0x000fe20003800000 */
[----:B------:R-:W-:Y:S01]  /*2260*/  BAR.SYNC.DEFER_BLOCKING 0x0 ;  /* 0x0000000000007b1d */ /* 0x000fe20000010000 */
[----:B------:R-:W-:Y:S01]  /*2270*/  IMAD.IADD R8, R6, 0x1, -R8 ;  /* 0x0000000106087824 */ /* 0x000fe200078e0a08 */
[----:B------:R-:W-:Y:S02]  /*2280*/  LEA.HI R10, R10, R4, RZ, 0x1 ;  /* 0x000000040a0a7211 */ /* 0x000fe400078f08ff */
[----:B------:R-:W-:Y:S02]  /*2290*/  ISETP.GE.AND P2, PT, R240, UR33, PT ;  /* 0x00000021f0007c0c */ /* 0x000fe4000bf46270 */
[----:B------:R-:W-:-:S02]  /*22a0*/  SHF.R.S32.HI R9, RZ, 0x1f, R8 ;  /* 0x0000001fff097819 */ /* 0x000fc40000011408 */
[----:B------:R-:W-:Y:S02]  /*22b0*/  LOP3.LUT R10, R10, 0xfffffffe, RZ, 0xc0, !PT ;  /* 0xfffffffe0a0a7812 */ /* 0x000fe400078ec0ff */
[----:B------:R-:W-:Y:S02]  /*22c0*/  LEA.HI R9, R9, R8, RZ, 0x3 ;  /* 0x0000000809097211 */ /* 0x000fe400078f18ff */
[----:B------:R-:W-:Y:S01]  /*22d0*/  IADD3 R234, P1, R14, UR26, RZ ;  /* 0x0000001a0eea7c10 */ /* 0x000fe2000ff3e0ff */
[----:B------:R-:W-:Y:S01]  /*22e0*/  IMAD.IADD R10, R4, 0x1, -R10 ;  /* 0x00000001040a7824 */ /* 0x000fe200078e0a0a */
[C---:B------:R-:W-:Y:S01]  /*22f0*/  LOP3.LUT R0, R9.reuse, 0xfffffff8, RZ, 0xc0, !PT ;  /* 0xfffffff809007812 */ /* 0x040fe200078ec0ff */
[----:B------:R-:W-:Y:S01]  /*2300*/  IMAD.SHL.U32 R9, R9, 0x40, RZ ;  /* 0x0000004009097824 */ /* 0x000fe200078e00ff */
[----:B------:R-:W-:Y:S02]  /*2310*/  IADD3.X R235, R15, UR23, R7, P1, !PT ;  /* 0x000000170feb7c10 */ /* 0x000fe40008ffe407 */
[----:B------:R-:W-:Y:S01]  /*2320*/  LEA.HI R84, R84, R6, RZ, 0x5 ;  /* 0x0000000654547211 */ /* 0x000fe200078f28ff */
[----:B------:R-:W-:Y:S01]  /*2330*/  IMAD.IADD R0, R8, 0x1, -R0 ;  /* 0x0000000108007824 */ /* 0x000fe200078e0a00 */
[----:B------:R-:W-:Y:S01]  /*2340*/  ISETP.GE.AND P6, PT, R13, UR33, PT ;  /* 0x000000210d007c0c */ /* 0x000fe2000bfc6270 */
[----:B-1----:R-:W-:Y:S01]  /*2350*/  IMAD.SHL.U32 R2, R12, 0x40, RZ ;  /* 0x000000400c027824 */ /* 0x002fe200078e00ff */
[----:B------:R-:W-:Y:S01]  /*2360*/  SHF.R.S32.HI R7, RZ, 0x5, R84 ;  /* 0x00000005ff077819 */ /* 0x000fe20000011454 */
[----:B------:R-:W-:Y:S01]  /*2370*/  IMAD.SHL.U32 R4, R0, 0x40, RZ ;  /* 0x0000004000047824 */ /* 0x000fe200078e00ff */
[----:B------:R1:W-:Y:S01]  /*2380*/  @P2 STS.128 [R230+0x18000], RZ ;  /* 0x018000ffe6002388 */ /* 0x0003e20000000c00 */
[----:B------:R-:W-:Y:S01]  /*2390*/  IMAD.SHL.U32 R8, R10, 0x8, RZ ;  /* 0x000000080a087824 */ /* 0x000fe200078e00ff */
[----:B------:R-:W-:Y:S01]  /*23a0*/  LOP3.LUT R2, R2, 0x1c0, RZ, 0xc0, !PT ;  /* 0x000001c002027812 */ /* 0x000fe200078ec0ff */
[----:B------:R-:W-:Y:S01]  /*23b0*/  IMAD.WIDE.U32 R234, R165, UR20, R234 ;  /* 0x00000014a5ea7c25 */ /* 0x000fe2000f8e00ea */
[----:B------:R-:W-:Y:S01]  /*23c0*/  LOP3.LUT R4, R4, 0x1c0, RZ, 0xc0, !PT ;  /* 0x000001c004047812 */ /* 0x000fe200078ec0ff */
[----:B------:R1:W-:Y:S01]  /*23d0*/  @P2 STS.128 [R230+0x1a000], RZ ;  /* 0x01a000ffe6002388 */ /* 0x0003e20000000c00 */
[----:B------:R-:W-:Y:S01]  /*23e0*/  LOP3.LUT R221, R2, 0x8, R221, 0xf8, !PT ;  /* 0x0000000802dd7812 */ /* 0x000fe200078ef8dd */
[----:B------:R-:W-:Y:S01]  /*23f0*/  VIADD R223, R235, UR31 ;  /* 0x0000001febdf7c36 */ /* 0x000fe20008000000 */
[----:B------:R-:W-:Y:S01]  /*2400*/  SHF.R.U32.HI R2, RZ, 0x3, R2 ;  /* 0x00000003ff027819 */ /* 0x000fe20000011602 */
[----:B------:R1:W-:Y:S01]  /*2410*/  @P2 STS.128 [R230+0x1c000], RZ ;  /* 0x01c000ffe6002388 */ /* 0x0003e20000000c00 */
[----:B------:R-:W-:-:S02]  /*2420*/  LOP3.LUT R8, R4, 0x8, R8, 0xf8, !PT ;  /* 0x0000000804087812 */ /* 0x000fc400078ef808 */
[----:B------:R-:W-:Y:S01]  /*2430*/  LOP3.LUT R221, R221, R2, RZ, 0x3c, !PT ;  /* 0x00000002dddd7212 */ /* 0x000fe200078e3cff */
[----:B------:R1:W-:Y:S01]  /*2440*/  @P2 STS.128 [R230+0x1e000], RZ ;  /* 0x01e000ffe6002388 */ /* 0x0003e20000000c00 */
[----:B------:R-:W2:Y:S01]  /*2450*/  @P0 MUFU.RCP R2, UR5 ;  /* 0x0000000500020d08 */ /* 0x000ea20008001000 */
[----:B------:R-:W-:Y:S01]  /*2460*/  SHF.R.U32.HI R4, RZ, 0x3, R4 ;  /* 0x00000003ff047819 */ /* 0x000fe20000011604 */
[----:B------:R-:W-:Y:S01]  /*2470*/  UIMAD UR5, UR36, UR6, URZ ;  /* 0x00000006240572a4 */ /* 0x000fe2000f8e023f */
[----:B------:R-:W-:Y:S02]  /*2480*/  IMAD R221, R10, 0x200, R221 ;  /* 0x000002000add7824 */ /* 0x000fe400078e02dd */
[----:B------:R-:W-:Y:S01]  /*2490*/  LOP3.LUT R4, R8, R4, RZ, 0x3c, !PT ;  /* 0x0000000408047212 */ /* 0x000fe200078e3cff */
[----:B------:R-:W-:Y:S01]  /*24a0*/  IMAD.U32 R8, RZ, RZ, UR8 ;  /* 0x00000008ff087e24 */ /* 0x000fe2000f8e00ff */
[----:B------:R-:W-:Y:S01]  /*24b0*/  UIMAD UR5, UR14, UR7, UR5 ;  /* 0x000000070e0572a4 */ /* 0x000fe2000f8e0205 */
[----:B------:R-:W-:-:S02]  /*24c0*/  LEA R221, R221, UR4, 0x1 ;  /* 0x00000004dddd7c11 */ /* 0x000fc4000f8e08ff */
[----:B------:R-:W-:Y:S01]  /*24d0*/  LOP3.LUT R4, R4, 0xfffffe00, R9, 0xf8, !PT ;  /* 0xfffffe0004047812 */ /* 0x000fe200078ef809 */
[----:B------:R-:W-:Y:S01]  /*24e0*/  UIADD3 UR5, UR9, UR5, URZ ;  /* 0x0000000509057290 */ /* 0x000fe2000fffe03f */
[----:B------:R-:W-:Y:S01]  /*24f0*/  LEA R14, P1, R8, R234, 0x6 ;  /* 0x000000ea080e7211 */ /* 0x000fe200078230ff */
[----:B------:R-:W-:Y:S02]  /*2500*/  IMAD.U32 R9, RZ, RZ, UR9 ;  /* 0x00000009ff097e24 */ /* 0x000fe4000f8e00ff */
[----:B------:R-:W-:-:S05]  /*2510*/  IMAD R222, R7, 0x400, R4 ;  /* 0x0000040007de7824 */ /* 0x000fca00078e0204 */
[----:B------:R-:W-:Y:S01]  /*2520*/  LEA R222, R222, UR4, 0x1 ;  /* 0x00000004dede7c11 */ /* 0x000fe2000f8e08ff */
        /* <DEDUP_REMOVED lines=11> */
[----:B------:R-:W1:Y:S01]  /*25e0*/  @!P5 LDC.64 R10, c[0x0][0x220] ;  /* 0x00008800ff0adb82 */ /* 0x000e620000000a00 */
[----:B------:R2:W-:Y:S07]  /*25f0*/  @P5 STS.128 [R230+0x18000], RZ ;  /* 0x018000ffe6005388 */ /* 0x0005ee0000000c00 */
[----:B------:R-:W3:Y:S08]  /*2600*/  @!P4 LDC.64 R8, c[0x0][0x220] ;  /* 0x00008800ff08cb82 */ /* 0x000ef00000000a00 */
[----:B------:R-:W4:Y:S01]  /*2610*/  @!P2 LDC.64 R2, c[0x0][0x220] ;  /* 0x00008800ff02ab82 */ /* 0x000f220000000a00 */
[----:B-1----:R-:W-:-:S04]  /*2620*/  @!P5 LEA R10, P0, R14, R10, 0x1 ;  /* 0x0000000a0e0ad211 */ /* 0x002fc800078008ff */
[C-C-:B------:R-:W-:Y:S02]  /*2630*/  @!P5 LEA.HI.X R11, R14.reuse, R11, R13.reuse, 0x1, P0 ;  /* 0x0000000b0e0bd211 */ /* 0x140fe400000f0c0d */
        /* <DEDUP_REMOVED lines=28> */
.L_x_430:
[----:B------:R-:W-:Y:S05]  /*2800*/  BSYNC B0 ;  /* 0x0000000000007941 */ /* 0x000fea0003800000 */
.L_x_429:
        /* <DEDUP_REMOVED lines=15> */
[----:B--2---:R-:W2:Y:S01]  /*2900*/  @!P5 LDC.64 R10, c[0x0][0x220] ;  /* 0x00008800ff0adb82 */ /* 0x004ea20000000a00 */
        /* <DEDUP_REMOVED lines=33> */
.L_x_432:
[----:B------:R-:W-:Y:S05]  /*2b20*/  BSYNC B0 ;  /* 0x0000000000007941 */ /* 0x000fea0003800000 */
.L_x_431:
        /* <DEDUP_REMOVED lines=227> */
[C---:B------:R-:W-:Y:S06]  /*3960*/  HMMA.16816.F32 R64, R76.reuse, R72, R64 ;  /* 0x000000484c40723c */ /* 0x040fec0000001840 */
        /* <DEDUP_REMOVED lines=12> */
[C---:B------:R-:W-:Y:S01]  /*3a30*/  HMMA.16816.F32 R60, R48.reuse, R38, R60 ;  /* 0x00000026303c723c */ /* 0x040fe2000000183c */
        /* <DEDUP_REMOVED lines=9> */
[----:B------:R-:W-:Y:S01]  /*3ad0*/  ISETP.GE.AND P2, PT, R6, UR27, PT ;  /* 0x0000001b06007c0c */ /* 0x000fe2000bf46270 */
[C---:B------:R-:W-:Y:S01]  /*3ae0*/  IMAD.IADD R38, R7.reuse, 0x1, -R32 ;  /* 0x0000000107267824 */ /* 0x040fe200078e0a20 */
[----:B------:R-:W-:Y:S01]  /*3af0*/  ISETP.GE.AND P3, PT, R32, UR27, PT ;  /* 0x0000001b20007c0c */ /* 0x000fe2000bf66270 */
[----:B------:R-:W-:Y:S01]  /*3b00*/  IMAD.IADD R36, R7, 0x1, -R3 ;  /* 0x0000000107247824 */ /* 0x000fe200078e0a03 */
[----:B------:R-:W-:Y:S01]  /*3b10*/  HMMA.16816.F32 R16, R48, R42, R16 ;  /* 0x0000002a3010723c */ /* 0x000fe20000001810 */
[----:B------:R-:W-:Y:S01]  /*3b20*/  ISETP.GE.AND P6, PT, R3, UR27, PT ;  /* 0x0000001b03007c0c */ /* 0x000fe2000bfc6270 */
[C---:B------:R-:W-:Y:S01]  /*3b30*/  VIADD R39, R6.reuse, 0x29 ;  /* 0x0000002906277836 */ /* 0x040fe20000000000 */
[----:B------:R-:W-:Y:S01]  /*3b40*/  IABS R38, R38 ;  /* 0x0000002600267213 */ /* 0x000fe20000000000 */
[C---:B------:R-:W-:Y:S01]  /*3b50*/  VIADD R40, R6.reuse, 0x39 ;  /* 0x0000003906287836 */ /* 0x040fe20000000000 */
[----:B------:R-:W-:Y:S01]  /*3b60*/  IABS R36, R36 ;  /* 0x0000002400247213 */ /* 0x000fe20000000000 */
[----:B--2---:R-:W-:Y:S01]  /*3b70*/  HMMA.16816.F32 R60, R8, R26, R60 ;  /* 0x0000001a083c723c */ /* 0x004fe2000000183c */
[----:B------:R-:W-:Y:S01]  /*3b80*/  I2FP.F32.S32 R38, R38 ;  /* 0x0000002600267245 */ /* 0x000fe20000201400 */
[----:B------:R-:W-:Y:S01]  /*3b90*/  VIADD R42, R6, 0x38 ;  /* 0x00000038062a7836 */ /* 0x000fe20000000000 */
[----:B------:R-:W-:-:S03]  /*3ba0*/  I2FP.F32.S32 R36, R36 ;  /* 0x0000002400247245 */ /* 0x000fc60000201400 */
[C---:B------:R-:W-:Y:S01]  /*3bb0*/  HMMA.16816.F32 R64, R8.reuse, R24, R64 ;  /* 0x000000180840723c */ /* 0x040fe20000001840 */
[----:B------:R-:W-:Y:S02]  /*3bc0*/  VIADD R26, R6, 0x1 ;  /* 0x00000001061a7836 */ /* 0x000fe40000000000 */
[----:B------:R-:W-:Y:S01]  /*3bd0*/  FFMA.FTZ R36, R36, -UR5, R45 ;  /* 0x8000000524247c23 */ /* 0x000fe2000801002d */
[----:B------:R-:W-:Y:S02]  /*3be0*/  VIADD R27, R6, 0x19 ;  /* 0x00000019061b7836 */ /* 0x000fe40000000000 */
[C---:B------:R-:W-:Y:S01]  /*3bf0*/  IMAD.IADD R33, R7.reuse, 0x1, -R26 ;  /* 0x0000000107217824 */ /* 0x040fe200078e0a1a */
[C---:B----4-:R-:W-:Y:S01]  /*3c00*/  HMMA.16816.F32 R20, R8.reuse, R52, R20 ;  /* 0x000000340814723c */ /* 0x050fe20000001814 */
[C---:B------:R-:W-:Y:S01]  /*3c10*/  IMAD.IADD R24, R7.reuse, 0x1, -R6 ;  /* 0x0000000107187824 */ /* 0x040fe200078e0a06 */
[----:B------:R-:W-:Y:S01]  /*3c20*/  ISETP.GE.AND P1, PT, R26, UR27, PT ;  /* 0x0000001b1a007c0c */ /* 0x000fe2000bf26270 */
[C---:B------:R-:W-:Y:S01]  /*3c30*/  VIADD R25, R6.reuse, 0x8 ;  /* 0x0000000806197836 */ /* 0x040fe20000000000 */
[----:B------:R-:W-:Y:S01]  /*3c40*/  IABS R33, R33 ;  /* 0x0000002100217213 */ /* 0x000fe20000000000 */
[----:B------:R-:W-:Y:S01]  /*3c50*/  VIADD R45, R6, 0x30 ;  /* 0x00000030062d7836 */ /* 0x000fe20000000000 */
[----:B------:R-:W-:Y:S01]  /*3c60*/  IABS R24, R24 ;  /* 0x0000001800187213 */ /* 0x000fe20000000000 */
[----:B------:R-:W-:Y:S01]  /*3c70*/  HMMA.16816.F32 R16, R8, R54, R16 ;  /* 0x000000360810723c */ /* 0x000fe20000001810 */
[----:B------:R-:W-:Y:S01]  /*3c80*/  I2FP.F32.S32 R33, R33 ;  /* 0x0000002100217245 */ /* 0x000fe20000201400 */
[----:B------:R-:W-:Y:S01]  /*3c90*/  IMAD.IADD R37, R7, 0x1, -R25 ;  /* 0x0000000107257824 */ /* 0x000fe200078e0a19 */
[----:B------:R-:W-:Y:S01]  /*3ca0*/  I2FP.F32.S32 R24, R24 ;  /* 0x0000001800187245 */ /* 0x000fe20000201400 */
[----:B------:R-:W-:Y:S01]  /*3cb0*/  BAR.SYNC.DEFER_BLOCKING 0x0 ;  /* 0x0000000000007b1d */ /* 0x000fe20000010000 */
[----:B------:R-:W-:Y:S01]  /*3cc0*/  ISETP.GE.AND P0, PT, R25, UR27, PT ;  /* 0x0000001b19007c0c */ /* 0x000fe2000bf06270 */
[----:B------:R-:W-:Y:S01]  /*3cd0*/  HMMA.16816.F32 R68, R48, R34, R68 ;  /* 0x000000223044723c */ /* 0x000fe20000001844 */
[----:B------:R-:W-:Y:S01]  /*3ce0*/  FFMA.FTZ R33, R33, -UR5, R29 ;  /* 0x8000000521217c23 */ /* 0x000fe2000801001d */
[----:B------:R-:W-:Y:S01]  /*3cf0*/  IMAD.IADD R29, R7, 0x1, -R27 ;  /* 0x00000001071d7824 */ /* 0x000fe200078e0a1b */
[----:B------:R-:W-:-:S02]  /*3d00*/  IABS R37, R37 ;  /* 0x0000002500257213 */ /* 0x000fc40000000000 */
[----:B------:R-:W-:Y:S01]  /*3d10*/  FSEL R36, R36, -INF , !P6 ;  /* 0xff80000024247808 */ /* 0x000fe20007000000 */
[----:B-1----:R-:W-:Y:S01]  /*3d20*/  HMMA.16816.F32 R56, R8, R12, R56 ;  /* 0x0000000c0838723c */ /* 0x002fe20000001838 */
[C---:B------:R-:W-:Y:S01]  /*3d30*/  VIADD R35, R6.reuse, 0x10 ;  /* 0x0000001006237836 */ /* 0x040fe20000000000 */
[----:B------:R-:W-:Y:S01]  /*3d40*/  IABS R29, R29 ;  /* 0x0000001d001d7213 */ /* 0x000fe20000000000 */
[----:B------:R-:W-:Y:S01]  /*3d50*/  VIADD R34, R6, 0x11 ;  /* 0x0000001106227836 */ /* 0x000fe20000000000 */
[----:B------:R-:W-:Y:S02]  /*3d60*/  I2FP.F32.S32 R37, R37 ;  /* 0x0000002500257245 */ /* 0x000fe40000201400 */
[----:B------:R-:W-:Y:S01]  /*3d70*/  I2FP.F32.S32 R29, R29 ;  /* 0x0000001d001d7245 */ /* 0x000fe20000201400 */
[----:B------:R-:W-:Y:S01]  /*3d80*/  FFMA.FTZ R13, R24, -UR5, R28 ;  /* 0x80000005180d7c23 */ /* 0x000fe2000801001c */
[----:B------:R-:W-:Y:S01]  /*3d90*/  IMAD.IADD R12, R7, 0x1, -R35 ;  /* 0x00000001070c7824 */ /* 0x000fe200078e0a23 */
[----:B------:R-:W-:Y:S01]  /*3da0*/  ISETP.GE.AND P5, PT, R35, UR27, PT ;  /* 0x0000001b23007c0c */ /* 0x000fe2000bfa6270 */
[C---:B------:R-:W-:Y:S01]  /*3db0*/  IMAD.IADD R28, R7.reuse, 0x1, -R34 ;  /* 0x00000001071c7824 */ /* 0x040fe200078e0a22 */
[----:B------:R-:W-:Y:S01]  /*3dc0*/  ISETP.GE.AND P4, PT, R34, UR27, PT ;  /* 0x0000001b22007c0c */ /* 0x000fe2000bf86270 */
[----:B------:R-:W-:Y:S01]  /*3dd0*/  VIADD R24, R7, 0x8 ;  /* 0x0000000807187836 */ /* 0x000fe20000000000 */
[----:B------:R-:W-:Y:S01]  /*3de0*/  IABS R12, R12 ;  /* 0x0000000c000c7213 */ /* 0x000fe20000000000 */
[----:B------:R-:W-:Y:S01]  /*3df0*/  FFMA.FTZ R37, R37, -UR5, R44 ;  /* 0x8000000525257c23 */ /* 0x000fe2000801002c */
[----:B------:R-:W-:Y:S01]  /*3e00*/  IABS R28, R28 ;  /* 0x0000001c001c7213 */ /* 0x000fe20000000000 */
[C---:B------:R-:W-:Y:S01]  /*3e10*/  IMAD.IADD R26, R24.reuse, 0x1, -R26 ;  /* 0x00000001181a7824 */ /* 0x040fe200078e0a1a */
[----:B------:R-:W-:Y:S01]  /*3e20*/  I2FP.F32.S32 R12, R12 ;  /* 0x0000000c000c7245 */ /* 0x000fe20000201400 */
[C---:B------:R-:W-:Y:S01]  /*3e30*/  IMAD.IADD R25, R24.reuse, 0x1, -R25 ;  /* 0x0000000118197824 */ /* 0x040fe200078e0a19 */
[----:B------:R-:W-:Y:S01]  /*3e40*/  I2FP.F32.S32 R28, R28 ;  /* 0x0000001c001c7245 */ /* 0x000fe20000201400 */
[----:B------:R-:W-:Y:S01]  /*3e50*/  IMAD.IADD R35, R24, 0x1, -R35 ;  /* 0x0000000118237824 */ /* 0x000fe200078e0a23 */
[----:B------:R-:W-:Y:S01]  /*3e60*/  IABS R26, R26 ;  /* 0x0000001a001a7213 */ /* 0x000fe20000000000 */
[----:B------:R-:W-:Y:S01]  /*3e70*/  FFMA.FTZ R12, R12, -UR5, R20 ;  /* 0x800000050c0c7c23 */ /* 0x000fe20008010014 */
[----:B------:R-:W-:Y:S01]  /*3e80*/  FFMA.FTZ R20, R38, -UR5, R16 ;  /* 0x8000000526147c23 */ /* 0x000fe20008010010 */
[----:B------:R-:W-:Y:S01]  /*3e90*/  FFMA.FTZ R21, R28, -UR5, R21 ;  /* 0x800000051c157c23 */ /* 0x000fe20008010015 */
[----:B------:R-:W-:-:S02]  /*3ea0*/  IMAD.IADD R28, R24, 0x1, -R6 ;  /* 0x00000001181c7824 */ /* 0x000fc400078e0a06 */
[----:B------:R-:W-:Y:S01]  /*3eb0*/  FFMA.FTZ R16, R29, -UR5, R17 ;  /* 0x800000051d107c23 */ /* 0x000fe20008010011 */
[----:B------:R-:W-:Y:S01]  /*3ec0*/  VIADD R17, R6, 0x20 ;  /* 0x0000002006117836 */ /* 0x000fe20000000000 */
[----:B------:R-:W-:Y:S01]  /*3ed0*/  I2FP.F32.S32 R26, R26 ;  /* 0x0000001a001a7245 */ /* 0x000fe20000201400 */
[C---:B------:R-:W-:Y:S01]  /*3ee0*/  IMAD.IADD R29, R24.reuse, 0x1, -R3 ;  /* 0x00000001181d7824 */ /* 0x040fe200078e0a03 */
[----:B------:R-:W-:Y:S01]  /*3ef0*/  IABS R28, R28 ;  /* 0x0000001c001c7213 */ /* 0x000fe20000000000 */
[----:B------:R-:W-:Y:S01]  /*3f00*/  IMAD.IADD R38, R7, 0x1, -R17 ;  /* 0x0000000107267824 */ /* 0x000fe200078e0a11 */
[----:B------:R-:W-:Y:S01]  /*3f10*/  IABS R25, R25 ;  /* 0x0000001900197213 */ /* 0x000fe20000000000 */
[----:B------:R-:W-:Y:S01]  /*3f20*/  IMAD.IADD R32, R24, 0x1, -R32 ;  /* 0x0000000118207824 */ /* 0x000fe200078e0a20 */
[----:B------:R-:W-:Y:S01]  /*3f30*/  I2FP.F32.S32 R28, R28 ;  /* 0x0000001c001c7245 */ /* 0x000fe20000201400 */
[----:B------:R-:W-:Y:S01]  /*3f40*/  FFMA.FTZ R26, R26, -UR5, R31 ;  /* 0x800000051a1a7c23 */ /* 0x000fe2000801001f */
[----:B------:R-:W-:Y:S01]  /*3f50*/  IABS R3, R38 ;  /* 0x0000002600037213 */ /* 0x000fe20000000000 */
[----:B------:R-:W-:Y:S01]  /*3f60*/  IMAD.IADD R34, R24, 0x1, -R34 ;  /* 0x0000000118227824 */ /* 0x000fe200078e0a22 */
[----:B------:R-:W-:Y:S01]  /*3f70*/  IABS R29, R29 ;  /* 0x0000001d001d7213 */ /* 0x000fe20000000000 */
[----:B------:R-:W-:Y:S01]  /*3f80*/  FFMA.FTZ R30, R28, -UR5, R30 ;  /* 0x800000051c1e7c23 */ /* 0x000fe2000801001e */
[----:B------:R-:W-:Y:S01]  /*3f90*/  I2FP.F32.S32 R3, R3 ;  /* 0x0000000300037245 */ /* 0x000fe20000201400 */
[----:B------:R-:W-:Y:S01]  /*3fa0*/  HMMA.16816.F32 R68, R8, R14, R68 ;  /* 0x0000000e0844723c */ /* 0x000fe20000001844 */
[----:B------:R-:W-:Y:S01]  /*3fb0*/  I2FP.F32.S32 R38, R25 ;  /* 0x0000001900267245 */ /* 0x000fe20000201400 */
[----:B------:R-:W-:Y:S01]  /*3fc0*/  VIADD R44, R6, 0x31 ;  /* 0x00000031062c7836 */ /* 0x000fe20000000000 */
[----:B------:R-:W-:Y:S01]  /*3fd0*/  IABS R35, R35 ;  /* 0x0000002300237213 */ /* 0x000fe20000000000 */
[----:B------:R-:W-:Y:S01]  /*3fe0*/  FFMA.FTZ R64, R3, -UR5, R64 ;  /* 0x8000000503407c23 */ /* 0x000fe20008010040 */
[----:B------:R-:W-:-:S02]  /*3ff0*/  IABS R32, R32 ;  /* 0x0000002000207213 */ /* 0x000fc40000000000 */
[----:B------:R-:W-:Y:S02]  /*4000*/  FSEL R31, R30, -INF , !P2 ;  /* 0xff8000001e1f7808 */ /* 0x000fe40005000000 */
[----:B------:R-:W-:Y:S02]  /*4010*/  FSEL R33, R33, -INF , !P1 ;  /* 0xff80000021217808 */ /* 0x000fe40004800000 */
[----:B------:R-:W-:Y:S01]  /*4020*/  FSEL R30, R26, -INF , !P1 ;  /* 0xff8000001a1e7808 */ /* 0x000fe20004800000 */
[----:B------:R-:W-:Y:S01]  /*4030*/  IMAD.IADD R26, R7, 0x1, -R39 ;  /* 0x00000001071a7824 */ /* 0x000fe200078e0a27 */
[----:B------:R-:W-:Y:S01]  /*4040*/  I2FP.F32.S32 R25, R29 ;  /* 0x0000001d00197245 */ /* 0x000fe20000201400 */
[----:B------:R-:W-:Y:S01]  /*4050*/  FFMA.FTZ R29, R38, -UR5, R46 ;  /* 0x80000005261d7c23 */ /* 0x000fe2000801002e */
[----:B------:R-:W-:Y:S01]  /*4060*/  FSEL R3, R13, -INF , !P2 ;  /* 0xff8000000d037808 */ /* 0x000fe20005000000 */
[----:B------:R-:W-:Y:S01]  /*4070*/  IMAD.IADD R38, R7, 0x1, -R40 ;  /* 0x0000000107267824 */ /* 0x000fe200078e0a28 */
[----:B------:R-:W-:Y:S01]  /*4080*/  ISETP.GE.AND P1, PT, R17, UR27, PT ;  /* 0x0000001b11007c0c */ /* 0x000fe2000bf26270 */
[C---:B------:R-:W-:Y:S01]  /*4090*/  IMAD.IADD R17, R24.reuse, 0x1, -R17 ;  /* 0x0000000118117824 */ /* 0x040fe200078e0a11 */
[----:B------:R-:W-:Y:S01]  /*40a0*/  ISETP.GE.AND P2, PT, R27, UR27, PT ;  /* 0x0000001b1b007c0c */ /* 0x000fe2000bf46270 */
[----:B------:R-:W-:Y:S01]  /*40b0*/  IMAD.IADD R27, R24, 0x1, -R27 ;  /* 0x00000001181b7824 */ /* 0x000fe200078e0a1b */
        /* <DEDUP_REMOVED lines=8> */
[----:B------:R-:W-:Y:S01]  /*4140*/  I2FP.F32.S32 R34, R34 ;  /* 0x0000002200227245 */ /* 0x000fe20000201400 */
[----:B------:R-:W-:Y:S01]  /*4150*/  IMAD.IADD R32, R7, 0x1, -R35 ;  /* 0x0000000107207824 */ /* 0x000fe200078e0a23 */
[----:B------:R-:W-:Y:S01]  /*4160*/  FSEL R37, R37, -INF , !P0 ;  /* 0xff80000025257808 */ /* 0x000fe20004000000 */
[----:B------:R-:W-:Y:S01]  /*4170*/  IMAD.IADD R22, R7, 0x1, -R42 ;  /* 0x0000000107167824 */ /* 0x000fe200078e0a2a */
[----:B------:R-:W-:-:S02]  /*4180*/  FSEL R29, R29, -INF , !P0 ;  /* 0xff8000001d1d7808 */ /* 0x000fc40004000000 */
[----:B------:R-:W-:Y:S02]  /*4190*/  IABS R27, R27 ;  /* 0x0000001b001b7213 */ /* 0x000fe40000000000 */
[----:B------:R-:W-:Y:S01]  /*41a0*/  ISETP.GE.AND P0, PT, R35, UR27, PT ;  /* 0x0000001b23007c0c */ /* 0x000fe2000bf06270 */
[----:B------:R-:W-:Y:S01]  /*41b0*/  IMAD.IADD R35, R24, 0x1, -R35 ;  /* 0x0000000118237824 */ /* 0x000fe200078e0a23 */
[----:B------:R-:W-:Y:S01]  /*41c0*/  I2FP.F32.S32 R25, R17 ;  /* 0x0000001100197245 */ /* 0x000fe20000201400 */
[----:B------:R-:W-:Y:S01]  /*41d0*/  FFMA.FTZ R17, R34, -UR5, R23 ;  /* 0x8000000522117c23 */ /* 0x000fe20008010017 */
[----:B------:R-:W-:Y:S01]  /*41e0*/  I2FP.F32.S32 R27, R27 ;  /* 0x0000001b001b7245 */ /* 0x000fe20000201400 */
[----:B------:R-:W-:Y:S01]  /*41f0*/  VIADD R34, R6, 0x28 ;  /* 0x0000002806227836 */ /* 0x000fe20000000000 */
[----:B------:R-:W-:Y:S01]  /*4200*/  IABS R32, R32 ;  /* 0x0000002000207213 */ /* 0x000fe20000000000 */
[----:B------:R-:W-:Y:S01]  /*4210*/  FFMA.FTZ R66, R25, -UR5, R66 ;  /* 0x8000000519427c23 */ /* 0x000fe20008010042 */
[----:B------:R-:W-:Y:S01]  /*4220*/  IABS R35, R35 ;  /* 0x0000002300237213 */ /* 0x000fe20000000000 */
[----:B------:R-:W-:Y:S01]  /*4230*/  FFMA.FTZ R41, R27, -UR5, R19 ;  /* 0x800000051b297c23 */ /* 0x000fe20008010013 */
[----:B------:R-:W-:Y:S01]  /*4240*/  FSEL R28, R28, -INF , !P6 ;  /* 0xff8000001c1c7808 */ /* 0x000fe20007000000 */
[C-C-:B------:R-:W-:Y:S01]  /*4250*/  IMAD.IADD R27, R7.reuse, 0x1, -R34.reuse ;  /* 0x00000001071b7824 */ /* 0x140fe200078e0a22 */
[----:B------:R-:W-:Y:S01]  /*4260*/  ISETP.GE.AND P6, PT, R34, UR27, PT ;  /* 0x0000001b22007c0c */ /* 0x000fe2000bfc6270 */
[----:B------:R-:W-:Y:S01]  /*4270*/  IMAD.IADD R34, R24, 0x1, -R34 ;  /* 0x0000000118227824 */ /* 0x000fe200078e0a22 */
[----:B------:R-:W-:Y:S01]  /*4280*/  I2FP.F32.S32 R32, R32 ;  /* 0x0000002000207245 */ /* 0x000fe20000201400 */
[C---:B------:R-:W-:Y:S01]  /*4290*/  IMAD.IADD R25, R7.reuse, 0x1, -R45 ;  /* 0x0000000107197824 */ /* 0x040fe200078e0a2d */
[----:B------:R-:W-:Y:S01]  /*42a0*/  I2FP.F32.S32 R35, R35 ;  /* 0x0000002300237245 */ /* 0x000fe20000201400 */
[----:B------:R-:W-:Y:S01]  /*42b0*/  IMAD.IADD R23, R7, 0x1, -R44 ;  /* 0x0000000107177824 */ /* 0x000fe200078e0a2c */
[----:B------:R-:W-:Y:S01]  /*42c0*/  FSEL R19, R12, -INF , !P5 ;  /* 0xff8000000c137808 */ /* 0x000fe20006800000 */
[----:B------:R-:W-:Y:S01]  /*42d0*/  FFMA.FTZ R65, R32, -UR5, R65 ;  /* 0x8000000520417c23 */ /* 0x000fe20008010041 */
[----:B------:R-:W-:Y:S01]  /*42e0*/  FSEL R13, R13, -INF , !P5 ;  /* 0xff8000000d0d7808 */ /* 0x000fe20006800000 */
[----:B------:R-:W-:Y:S01]  /*42f0*/  FFMA.FTZ R67, R35, -UR5, R67 ;  /* 0x8000000523437c23 */ /* 0x000fe20008010043 */
[----:B------:R-:W-:-:S02]  /*4300*/  FSEL R12, R17, -INF , !P4 ;  /* 0xff800000110c7808 */ /* 0x000fc40006000000 */
[----:B------:R-:W-:Y:S02]  /*4310*/  FSEL R16, R16, -INF , !P2 ;  /* 0xff80000010107808 */ /* 0x000fe40005000000 */
[----:B------:R-:W-:Y:S02]  /*4320*/  FSEL R6, R41, -INF , !P2 ;  /* 0xff80000029067808 */ /* 0x000fe40005000000 */
[----:B------:R-:W-:Y:S01]  /*4330*/  ISETP.GE.AND P5, PT, R39, UR27, PT ;  /* 0x0000001b27007c0c */ /* 0x000fe2000bfa6270 */
[C---:B------:R-:W-:Y:S01]  /*4340*/  IMAD.IADD R39, R24.reuse, 0x1, -R39 ;  /* 0x0000000118277824 */ /* 0x040fe200078e0a27 */
[----:B------:R-:W-:Y:S01]  /*4350*/  FSEL R18, R21, -INF , !P4 ;  /* 0xff80000015127808 */ /* 0x000fe20006000000 */
[----:B------:R-:W-:Y:S01]  /*4360*/  IMAD.IADD R21, R24, 0x1, -R45 ;  /* 0x0000000118157824 */ /* 0x000fe200078e0a2d */
[----:B------:R-:W-:Y:S01]  /*4370*/  FSEL R17, R20, -INF , !P3 ;  /* 0xff80000014117808 */ /* 0x000fe20005800000 */
[----:B------:R-:W-:Y:S01]  /*4380*/  IMAD.IADD R20, R24, 0x1, -R44 ;  /* 0x0000000118147824 */ /* 0x000fe200078e0a2c */
[----:B------:R-:W-:Y:S01]  /*4390*/  ISETP.GE.AND P2, PT, R42, UR27, PT ;  /* 0x0000001b2a007c0c */ /* 0x000fe2000bf46270 */
[C---:B------:R-:W-:Y:S01]  /*43a0*/  IMAD.IADD R42, R24.reuse, 0x1, -R42 ;  /* 0x00000001182a7824 */ /* 0x040fe200078e0a2a */
[----:B------:R-:W-:Y:S01]  /*43b0*/  IABS R34, R34 ;  /* 0x0000002200227213 */ /* 0x000fe20000000000 */
[----:B------:R-:W-:Y:S01]  /*43c0*/  IMAD.IADD R24, R24, 0x1, -R40 ;  /* 0x0000000118187824 */ /* 0x000fe200078e0a28 */
[----:B------:R-:W-:-:S02]  /*43d0*/  FSEL R185, R65, -INF , !P0 ;  /* 0xff80000041b97808 */ /* 0x000fc40004000000 */
[----:B------:R-:W-:Y:S02]  /*43e0*/  I2FP.F32.S32 R34, R34 ;  /* 0x0000002200227245 */ /* 0x000fe40000201400 */
[----:B------:R-:W-:Y:S02]  /*43f0*/  FSEL R189, R67, -INF , !P0 ;  /* 0xff80000043bd7808 */ /* 0x000fe40004000000 */
[----:B------:R-:W-:Y:S01]  /*4400*/  PLOP3.LUT P0, PT, PT, PT, UP0, 0x80, 0x0 ;  /* 0x000000000000781c */ /* 0x000fe20003f0f008 */
[----:B------:R-:W-:Y:S01]  /*4410*/  FFMA.FTZ R62, R34, -UR5, R62 ;  /* 0x80000005223e7c23 */ /* 0x000fe2000801003e */
        /* <DEDUP_REMOVED lines=36> */
[----:B------:R-:W-:Y:S02]  /*4660*/  ISETP.GE.AND P4, PT, R45, UR27, PT ;  /* 0x0000001b2d007c0c */ /* 0x000fe4000bf86270 */
[----:B------:R-:W-:Y:S02]  /*4670*/  ISETP.GE.AND P3, PT, R44, UR27, PT ;  /* 0x0000001b2c007c0c */ /* 0x000fe4000bf66270 */
[----:B------:R-:W-:Y:S02]  /*4680*/  ISETP.GE.AND P1, PT, R40, UR27, PT ;  /* 0x0000001b28007c0c */ /* 0x000fe4000bf26270 */
        /* <DEDUP_REMOVED lines=11> */
[----:B------:R-:W-:Y:S01]  /*4740*/  FSEL R32, R32, -INF , !P1 ;  /* 0xff80000020207808 */ /* 0x000fe20004800000 */
[----:B------:R-:W-:Y:S06]  /*4750*/  @!P0 BRA `(.L_x_433) ;  /* 0x0000000400448947 */ /* 0x000fec0003800000 */
        /* <DEDUP_REMOVED lines=29> */
[----:B------:R-:W-:-:S03]  /*4930*/  @!P5 LEA.HI.X R21, R38, R21, R5, 0x1, P2 ;  /* 0x000000152615d211 */ /* 0x000fc600010f0c05 */
[----:B------:R-:W4:Y:S01]  /*4940*/  @!P4 LDC.64 R24, c[0x0][0x218] ;  /* 0x00008600ff18cb82 */ /* 0x000f220000000a00 */
[C---:B-----5:R-:W-:Y:S01]  /*4950*/  @!P3 LEA R40, P1, R38.reuse, R10, 0x1 ;  /* 0x0000000a2628b211 */ /* 0x060fe200078208ff */
        /* <DEDUP_REMOVED lines=47> */
.L_x_435:
[----:B------:R-:W-:Y:S05]  /*4c50*/  BSYNC B0 ;  /* 0x0000000000007941 */ /* 0x000fea0003800000 */
.L_x_434:
[----:B------:R-:W0:Y:S02]  /*4c60*/  LDGDEPBAR ;  /* 0x00000000000079af */ /* 0x000e240000000000 */
.L_x_433:
[----:B------:R-:W-:Y:S01]  /*4c70*/  FMNMX.FTZ R10, R3, R33, !PT ;  /* 0x00000021030a7209 */ /* 0x000fe20007810000 */
        /* <DEDUP_REMOVED lines=31> */
[----:B-12---:R-:W1:Y:S03]  /*4e70*/  SHFL.BFLY PT, R9, R10, 0x2, 0x1f ;  /* 0x0c401f000a097f89 */ /* 0x006e6600000e0000 */
        /* <DEDUP_REMOVED lines=14> */
[----:B------:R-:W-:Y:S04]  /*4f60*/  LDSM.16.MT88.4 R120, [R212+0x1c000] ;  /* 0x01c00000d478783b */ /* 0x000fe80000004200 */
[----:B------:R-:W-:Y:S04]  /*4f70*/  LDSM.16.MT88.4 R20, [R213+0x18800] ;  /* 0x01880000d514783b */ /* 0x000fe80000004200 */
[----:B------:R-:W-:Y:S01]  /*4f80*/  LDSM.16.MT88.4 R64, [R216+0x1a000] ;  /* 0x01a00000d840783b */ /* 0x000fe20000004200 */
[----:B-1----:R-:W-:-:S03]  /*4f90*/  FMNMX.FTZ R164, R9, R164, !PT ;  /* 0x000000a409a47209 */ /* 0x002fc60007810000 */
[----:B------:R-:W-:Y:S01]  /*4fa0*/  LDSM.16.MT88.4 R96, [R216+0x1c000] ;  /* 0x01c00000d860783b */ /* 0x000fe20000004200 */
[C---:B------:R-:W-:Y:S01]  /*4fb0*/  FSETP.NEU.FTZ.AND P1, PT, R164.reuse, -INF , PT ;  /* 0xff800000a400780b */ /* 0x040fe20003f3d000 */
[----:B------:R-:W-:Y:S02]  /*4fc0*/  FMUL.FTZ R194, R164, UR6 ;  /* 0x00000006a4c27c20 */ /* 0x000fe40008410000 */
[----:B------:R-:W-:Y:S03]  /*4fd0*/  LDSM.16.MT88.4 R104, [R214+0x1c000] ;  /* 0x01c00000d668783b */ /* 0x000fe60000004200 */
[----:B------:R-:W-:Y:S01]  /*4fe0*/  FSEL R194, R194, RZ, P1 ;  /* 0x000000ffc2c27208 */ /* 0x000fe20000800000 */
[----:B------:R-:W-:Y:S04]  /*4ff0*/  LDSM.16.MT88.4 R88, [R212+0x1a000] ;  /* 0x01a00000d458783b */ /* 0x000fe80000004200 */
[--C-:B------:R-:W-:Y:S01]  /*5000*/  FFMA.FTZ R181, R3, UR6, -R194.reuse ;  /* 0x0000000603b57c23 */ /* 0x100fe200080108c2 */
[----:B--2---:R-:W-:Y:S01]  /*5010*/  FMNMX.FTZ R3, R8, R5, !PT ;  /* 0x0000000508037209 */ /* 0x004fe20007810000 */
[--C-:B------:R-:W-:Y:S01]  /*5020*/  FFMA.FTZ R180, R33, UR6, -R194.reuse ;  /* 0x0000000621b47c23 */ /* 0x100fe200080108c2 */
[--C-:B------:R-:W-:Y:S01]  /*5030*/  FFMA.FTZ R178, R37, UR6, -R194.reuse ;  /* 0x0000000625b27c23 */ /* 0x100fe200080108c2 */
[--C-:B------:R-:W-:Y:S01]  /*5040*/  FFMA.FTZ R176, R36, UR6, -R194.reuse ;  /* 0x0000000624b07c23 */ /* 0x100fe200080108c2 */
[C---:B------:R-:W-:Y:S01]  /*5050*/  FSETP.NEU.FTZ.AND P1, PT, R3.reuse, -INF , PT ;  /* 0xff8000000300780b */ /* 0x040fe20003f3d000 */
[----:B------:R-:W-:Y:S01]  /*5060*/  FMUL.FTZ R33, R3, UR6 ;  /* 0x0000000603217c20 */ /* 0x000fe20008410000 */
[----:B------:R-:W-:Y:S01]  /*5070*/  MUFU.EX2 R181, R181 ;  /* 0x000000b500b57308 */ /* 0x000fe20000000800 */
[----:B------:R-:W1:Y:S01]  /*5080*/  LDSM.16.MT88.4 R8, [R216+0x18800] ;  /* 0x01880000d808783b */ /* 0x000e620000004200 */
[--C-:B------:R-:W-:Y:S01]  /*5090*/  FFMA.FTZ R175, R19, UR6, -R194.reuse ;  /* 0x0000000613af7c23 */ /* 0x100fe200080108c2 */
[--C-:B------:R-:W-:Y:S01]  /*50a0*/  FFMA.FTZ R173, R18, UR6, -R194.reuse ;  /* 0x0000000612ad7c23 */ /* 0x100fe200080108c2 */
[----:B------:R-:W-:Y:S01]  /*50b0*/  FSEL R33, R33, RZ, P1 ;  /* 0x000000ff21217208 */ /* 0x000fe20000800000 */
[--C-:B------:R-:W-:Y:S01]  /*50c0*/  FFMA.FTZ R172, R17, UR6, -R194.reuse ;  /* 0x0000000611ac7c23 */ /* 0x100fe200080108c2 */
[--C-:B------:R-:W-:Y:S01]  /*50d0*/  FFMA.FTZ R2, R16, UR6, -R194.reuse ;  /* 0x0000000610027c23 */ /* 0x100fe200080108c2 */
[----:B------:R-:W-:Y:S01]  /*50e0*/  LDSM.16.MT88.4 R112, [R213+0x1c000] ;  /* 0x01c00000d570783b */ /* 0x000fe20000004200 */
[----:B------:R-:W2:Y:S01]  /*50f0*/  MUFU.EX2 R180, R180 ;  /* 0x000000b400b47308 */ /* 0x000ea20000000800 */
[--C-:B------:R-:W-:Y:S01]  /*5100*/  FFMA.FTZ R182, R31, UR6, -R33.reuse ;  /* 0x000000061fb67c23 */ /* 0x100fe20008010821 */
        /* <DEDUP_REMOVED lines=8> */
[----:B------:R-:W4:Y:S01]  /*5190*/  LDSM.16.MT88.4 R12, [R214+0x18800] ;  /* 0x01880000d60c783b */ /* 0x000f220000004200 */
[--C-:B------:R-:W-:Y:S01]  /*51a0*/  FFMA.FTZ R184, R184, UR6, -R194.reuse ;  /* 0x00000006b8b87c23 */ /* 0x100fe200080108c2 */
[--C-:B------:R-:W-:Y:S01]  /*51b0*/  FFMA.FTZ R185, R185, UR6, -R194.reuse ;  /* 0x00000006b9b97c23 */ /* 0x100fe200080108c2 */
[--C-:B------:R-:W-:Y:S01]  /*51c0*/  FFMA.FTZ R186, R186, UR6, -R194.reuse ;  /* 0x00000006baba7c23 */ /* 0x100fe200080108c2 */
[----:B------:R-:W-:Y:S01]  /*51d0*/  LDSM.16.MT88.4 R16, [R212+0x18800] ;  /* 0x01880000d410783b */ /* 0x000fe20000004200 */
[--C-:B------:R-:W-:Y:S01]  /*51e0*/  FFMA.FTZ R187, R187, UR6, -R194.reuse ;  /* 0x00000006bbbb7c23 */ /* 0x100fe200080108c2 */
[----:B------:R-:W5:Y:S01]  /*51f0*/  MUFU.EX2 R176, R176 ;  /* 0x000000b000b07308 */ /* 0x000f620000000800 */
[----:B--2---:R-:W-:Y:S01]  /*5200*/  F2FP.F16.F32.PACK_AB R144, R180, R181 ;  /* 0x000000b5b490723e */ /* 0x004fe200000000ff */
[----:B------:R-:W-:Y:S01]  /*5210*/  LDSM.16.MT88.4 R128, [R216+0x1e000] ;  /* 0x01e00000d880783b */ /* 0x000fe20000004200 */
[--C-:B------:R-:W-:Y:S01]  /*5220*/  FFMA.FTZ R188, R188, UR6, -R33.reuse ;  /* 0x00000006bcbc7c23 */ /* 0x100fe20008010821 */
[--C-:B------:R-:W-:Y:S01]  /*5230*/  FFMA.FTZ R189, R189, UR6, -R33.reuse ;  /* 0x00000006bdbd7c23 */ /* 0x100fe20008010821 */
[--C-:B------:R-:W-:Y:S01]  /*5240*/  FFMA.FTZ R190, R190, UR6, -R33.reuse ;  /* 0x00000006bebe7c23 */ /* 0x100fe20008010821 */
[----:B------:R-:W-:Y:S01]  /*5250*/  LDSM.16.MT88.4 R136, [R214+0x1e000] ;  /* 0x01e00000d688783b */ /* 0x000fe20000004200 */
[--C-:B------:R-:W-:Y:S01]  /*5260*/  FFMA.FTZ R191, R191, UR6, -R33.reuse ;  /* 0x00000006bfbf7c23 */ /* 0x100fe20008010821 */
[----:B------:R-:W-:Y:S01]  /*5270*/  MUFU.EX2 R182, R182 ;  /* 0x000000b600b67308 */ /* 0x000fe20000000800 */
[--C-:B------:R-:W-:Y:S01]  /*5280*/  FFMA.FTZ R225, R225, UR6, -R194.reuse ;  /* 0x00000006e1e17c23 */ /* 0x100fe200080108c2 */
[----:B------:R-:W-:Y:S01]  /*5290*/  LDSM.16.MT88.4 R152, [R213+0x1e000] ;  /* 0x01e00000d598783b */ /* 0x000fe20000004200 */
[--C-:B------:R-:W-:Y:S01]  /*52a0*/  FFMA.FTZ R224, R224, UR6, -R194.reuse ;  /* 0x00000006e0e07c23 */ /* 0x100fe200080108c2 */
[--C-:B------:R-:W-:Y:S01]  /*52b0*/  FFMA.FTZ R195, R195, UR6, -R194.reuse ;  /* 0x00000006c3c37c23 */ /* 0x100fe200080108c2 */
[----:B------:R-:W-:Y:S01]  /*52c0*/  FFMA.FTZ R248, R193, UR6, -R194 ;  /* 0x00000006c1f87c23 */ /* 0x000fe200080108c2 */
[----:B------:R-:W-:Y:S01]  /*52d0*/  LDSM.16.MT88.4 R28, [R212+0x1e000] ;  /* 0x01e00000d41c783b */ /* 0x000fe20000004200 */
[--C-:B------:R-:W-:Y:S01]  /*52e0*/  FFMA.FTZ R192, R192, UR6, -R33.reuse ;  /* 0x00000006c0c07c23 */ /* 0x100fe20008010821 */
[----:B------:R-:W2:Y:S01]  /*52f0*/  MUFU.EX2 R183, R183 ;  /* 0x000000b700b77308 */ /* 0x000ea20000000800 */
[----:B-----5:R-:W-:Y:S01]  /*5300*/  F2FP.F16.F32.PACK_AB R146, R176, R178 ;  /* 0x000000b2b092723e */ /* 0x020fe200000000ff */
[----:B------:R-:W-:Y:S01]  /*5310*/  LDSM.16.MT88.4 R24, [R216+0x1a800] ;  /* 0x01a80000d818783b */ /* 0x000fe20000004200 */
[--C-:B------:R-:W-:Y:S01]  /*5320*/  FFMA.FTZ R193, R35, UR6, -R33.reuse ;  /* 0x0000000623c17c23 */ /* 0x100fe20008010821 */
[--C-:B------:R-:W-:Y:S01]  /*5330*/  FFMA.FTZ R194, R34, UR6, -R33.reuse ;  /* 0x0000000622c27c23 */ /* 0x100fe20008010821 */
[----:B------:R-:W-:Y:S01]  /*5340*/  FFMA.FTZ R247, R32, UR6, -R33 ;  /* 0x0000000620f77c23 */ /* 0x000fe20008010821 */
[----:B------:R-:W-:Y:S01]  /*5350*/  FADD.FTZ R180, R181, R180 ;  /* 0x000000b4b5b47221 */ /* 0x000fe20000010000 */
[----:B------:R-:W-:Y:S01]  /*5360*/  LDSM.16.MT88.4 R32, [R214+0x19800] ;  /* 0x01980000d620783b */ /* 0x000fe20000004200 */
[----:B------:R-:W5:Y:S02]  /*5370*/  MUFU.EX2 R179, R179 ;  /* 0x000000b300b37308 */ /* 0x000f640000000800 */
[----:B------:R-:W-:-:S04]  /*5380*/  FADD.FTZ R180, R178, R180 ;  /* 0x000000b4b2b47221 */ /* 0x000fc80000010000 */
[----:B------:R-:W-:Y:S02]  /*5390*/  FADD.FTZ R180, R176, R180 ;  /* 0x000000b4b0b47221 */ /* 0x000fe40000010000 */
[----:B------:R-:W3:Y:S01]  /*53a0*/  MUFU.EX2 R177, R177 ;  /* 0x000000b100b17308 */ /* 0x000ee20000000800 */
[----:B--2---:R-:W-:Y:S01]  /*53b0*/  F2FP.F16.F32.PACK_AB R145, R183, R182 ;  /* 0x000000b6b791723e */ /* 0x004fe200000000ff */
[----:B------:R-:W-:-:S06]  /*53c0*/  FADD.FTZ R182, R182, R183 ;  /* 0x000000b7b6b67221 */ /* 0x000fcc0000010000 */
[----:B------:R-:W2:Y:S01]  /*53d0*/  MUFU.EX2 R175, R175 ;  /* 0x000000af00af7308 */ /* 0x000ea20000000800 */
[----:B-----5:R-:W-:-:S07]  /*53e0*/  FADD.FTZ R182, R179, R182 ;  /* 0x000000b6b3b67221 */ /* 0x020fce0000010000 */
[----:B------:R-:W5:Y:S01]  /*53f0*/  MUFU.EX2 R173, R173 ;  /* 0x000000ad00ad7308 */ /* 0x000f620000000800 */
[C---:B---3--:R-:W-:Y:S01]  /*5400*/  F2FP.F16.F32.PACK_AB R147, R177.reuse, R179 ;  /* 0x000000b3b193723e */ /* 0x048fe200000000ff */
[----:B------:R-:W-:-:S06]  /*5410*/  FADD.FTZ R182, R177, R182 ;  /* 0x000000b6b1b67221 */ /* 0x000fcc0000010000 */
[----:B------:R-:W-:Y:S01]  /*5420*/  HMMA.16816.F32 R160, R144, R156, RZ ;  /* 0x0000009c90a0723c */ /* 0x000fe200000018ff */
[----:B------:R-:W-:Y:S01]  /*5430*/  MUFU.EX2 R172, R172 ;  /* 0x000000ac00ac7308 */ /* 0x000fe20000000800 */
[----:B--2---:R-:W-:-:S04]  /*5440*/  FADD.FTZ R180, R175, R180 ;  /* 0x000000b4afb47221 */ /* 0x004fc80000010000 */
[C---:B------:R-:W-:Y:S03]  /*5450*/  HMMA.16816.F32 R156, R144.reuse, R158, RZ ;  /* 0x0000009e909c723c */ /* 0x040fe600000018ff */
[----:B------:R-:W2:Y:S01]  /*5460*/  MUFU.EX2 R2, R2 ;  /* 0x0000000200027308 */ /* 0x000ea20000000800 */
[C---:B-----5:R-:W-:Y:S01]  /*5470*/  F2FP.F16.F32.PACK_AB R4, R173.reuse, R175 ;  /* 0x000000afad04723e */ /* 0x060fe200000000ff */
[----:B------:R-:W-:Y:S01]  /*5480*/  FADD.FTZ R180, R173, R180 ;  /* 0x000000b4adb47221 */ /* 0x000fe20000010000 */
[C---:B------:R-:W-:Y:S05]  /*5490*/  HMMA.16816.F32 R36, R144.reuse, R40, RZ ;  /* 0x000000289024723c */ /* 0x040fea00000018ff */
[----:B------:R-:W3:Y:S01]  /*54a0*/  MUFU.EX2 R174, R174 ;  /* 0x000000ae00ae7308 */ /* 0x000ee20000000800 */
[C---:B------:R-:W-:Y:S06]  /*54b0*/  HMMA.16816.F32 R68, R144.reuse, R72, RZ ;  /* 0x000000489044723c */ /* 0x040fec00000018ff */
[----:B------:R-:W-:Y:S01]  /*54c0*/  HMMA.16816.F32 R40, R144, R42, RZ ;  /* 0x0000002a9028723c */ /* 0x000fe200000018ff */
[----:B------:R-:W5:Y:S01]  /*54d0*/  MUFU.EX2 R171, R171 ;  /* 0x000000ab00ab7308 */ /* 0x000f620000000800 */
[----:B--2---:R-:W-:Y:S01]  /*54e0*/  F2FP.F16.F32.PACK_AB R6, R2, R172 ;  /* 0x000000ac0206723e */ /* 0x004fe200000000ff */
[----:B------:R-:W-:-:S03]  /*54f0*/  FADD.FTZ R172, R172, R180 ;  /* 0x000000b4acac7221 */ /* 0x000fc60000010000 */
[C---:B------:R-:W-:Y:S01]  /*5500*/  HMMA.16816.F32 R72, R144.reuse, R74, RZ ;  /* 0x0000004a9048723c */ /* 0x040fe200000018ff */
[----:B------:R-:W-:Y:S02]  /*5510*/  FADD.FTZ R172, R2, R172 ;  /* 0x000000ac02ac7221 */ /* 0x000fe40000010000 */
[----:B------:R-:W-:Y:S01]  /*5520*/  MUFU.EX2 R170, R170 ;  /* 0x000000aa00aa7308 */ /* 0x000fe20000000800 */
[----:B---3--:R-:W-:Y:S02]  /*5530*/  FADD.FTZ R182, R174, R182 ;  /* 0x000000b6aeb67221 */ /* 0x008fe40000010000 */
[C---:B------:R-:W-:Y:S05]  /*5540*/  HMMA.16816.F32 R44, R144.reuse, R48, RZ ;  /* 0x00000030902c723c */ /* 0x040fea00000018ff */
[----:B------:R-:W2:Y:S01]  /*5550*/  MUFU.EX2 R0, R0 ;  /* 0x0000000000007308 */ /* 0x000ea20000000800 */
[C---:B-----5:R-:W-:Y:S01]  /*5560*/  F2FP.F16.F32.PACK_AB R5, R171.reuse, R174 ;  /* 0x000000aeab05723e */ /* 0x060fe200000000ff */
[----:B------:R-:W-:Y:S01]  /*5570*/  HMMA.16816.F32 R52, R144, R56, RZ ;  /* 0x000000389034723c */ /* 0x000fe200000018ff */
[----:B------:R-:W-:-:S05]  /*5580*/  FADD.FTZ R182, R171, R182 ;  /* 0x000000b6abb67221 */ /* 0x000fca0000010000 */
[C---:B------:R-:W-:Y:S01]  /*5590*/  HMMA.16816.F32 R48, R144.reuse, R50, RZ ;  /* 0x000000329030723c */ /* 0x040fe200000018ff */
[----:B------:R-:W-:Y:S05]  /*55a0*/  MUFU.EX2 R184, R184 ;  /* 0x000000b800b87308 */ /* 0x000fea0000000800 */
[----:B------:R-:W-:Y:S01]  /*55b0*/  HMMA.16816.F32 R56, R144, R58, RZ ;  /* 0x0000003a9038723c */ /* 0x000fe200000018ff */
[----:B--2---:R-:W-:Y:S02]  /*55c0*/  F2FP.F16.F32.PACK_AB R7, R0, R170 ;  /* 0x000000aa0007723e */ /* 0x004fe400000000ff */
[----:B------:R-:W2:Y:S01]  /*55d0*/  MUFU.EX2 R185, R185 ;  /* 0x000000b900b97308 */ /* 0x000ea20000000800 */
[----:B------:R-:W-:-:S02]  /*55e0*/  FADD.FTZ R170, R170, R182 ;  /* 0x000000b6aaaa7221 */ /* 0x000fc40000010000 */
[----:B------:R-:W-:Y:S02]  /*55f0*/  HMMA.16816.F32 R76, R144, R80, RZ ;  /* 0x00000050904c723c */ /* 0x000fe400000018ff */
[----:B------:R-:W-:-:S04]  /*5600*/  FADD.FTZ R170, R0, R170 ;  /* 0x000000aa00aa7221 */ /* 0x000fc80000010000 */
[C---:B-1----:R-:W-:Y:S01]  /*5610*/  HMMA.16816.F32 R160, R4.reuse, R8, R160 ;  /* 0x0000000804a0723c */ /* 0x042fe200000018a0 */
[----:B------:R-:W-:Y:S05]  /*5620*/  MUFU.EX2 R186, R186 ;  /* 0x000000ba00ba7308 */ /* 0x000fea0000000800 */
[C---:B------:R-:W-:Y:S01]  /*5630*/  HMMA.16816.F32 R156, R4.reuse, R10, R156 ;  /* 0x0000000a049c723c */ /* 0x040fe2000000189c */
[----:B------:R-:W1:Y:S02]  /*5640*/  LDSM.16.MT88.4 R8, [R214+0x1a800] ;  /* 0x01a80000d608783b */ /* 0x000e640000004200 */
[----:B------:R-:W-:Y:S03]  /*5650*/  MUFU.EX2 R187, R187 ;  /* 0x000000bb00bb7308 */ /* 0x000fe60000000800 */
[C---:B----4-:R-:W-:Y:S05]  /*5660*/  HMMA.16816.F32 R36, R4.reuse, R12, R36 ;  /* 0x0000000c0424723c */ /* 0x050fea0000001824 */
[----:B------:R-:W-:Y:S01]  /*5670*/  MUFU.EX2 R188, R188 ;  /* 0x000000bc00bc7308 */ /* 0x000fe20000000800 */
[----:B------:R-:W-:Y:S01]  /*5680*/  HMMA.16816.F32 R40, R4, R14, R40 ;  /* 0x0000000e0428723c */ /* 0x000fe20000001828 */
[----:B------:R-:W3:Y:S05]  /*5690*/  LDSM.16.MT88.4 R12, [R213+0x1a800] ;  /* 0x01a80000d50c783b */ /* 0x000eea0000004200 */
[C---:B------:R-:W-:Y:S01]  /*56a0*/  HMMA.16816.F32 R116, R144.reuse, R120, RZ ;  /* 0x000000789074723c */ /* 0x040fe200000018ff */
[----:B------:R-:W4:Y:S05]  /*56b0*/  MUFU.EX2 R189, R189 ;  /* 0x000000bd00bd7308 */ /* 0x000f2a0000000800 */
[C---:B------:R-:W-:Y:S03]  /*56c0*/  HMMA.16816.F32 R80, R144.reuse, R82, RZ ;  /* 0x000000529050723c */ /* 0x040fe600000018ff */
[----:B------:R-:W-:Y:S03]  /*56d0*/  MUFU.EX2 R190, R190 ;  /* 0x000000be00be7308 */ /* 0x000fe60000000800 */
[----:B------:R-:W-:Y:S05]  /*56e0*/  HMMA.16816.F32 R120, R144, R122, RZ ;  /* 0x0000007a9078723c */ /* 0x000fea00000018ff */
[----:B------:R-:W5:Y:S01]  /*56f0*/  MUFU.EX2 R191, R191 ;  /* 0x000000bf00bf7308 */ /* 0x000f620000000800 */
[C---:B------:R-:W-:Y:S06]  /*5700*/  HMMA.16816.F32 R44, R4.reuse, R20, R44 ;  /* 0x00000014042c723c */ /* 0x040fec000000182c */
[C---:B-1----:R-:W-:Y:S01]  /*5710*/  HMMA.16816.F32 R68, R4.reuse, R8, R68 ;  /* 0x000000080444723c */ /* 0x042fe20000001844 */
[----:B------:R-:W1:Y:S05]  /*5720*/  MUFU.EX2 R225, R225 ;  /* 0x000000e100e17308 */ /* 0x000e6a0000000800 */
[C---:B------:R-:W-:Y:S01]  /*5730*/  HMMA.16816.F32 R72, R4.reuse, R10, R72 ;  /* 0x0000000a0448723c */ /* 0x040fe20000001848 */
[----:B------:R-:W2:Y:S02]  /*5740*/  LDSM.16.MT88.4 R8, [R212+0x1c800] ;  /* 0x01c80000d408783b */ /* 0x000ea40000004200 */
[----:B------:R-:W-:Y:S03]  /*5750*/  MUFU.EX2 R224, R224 ;  /* 0x000000e000e07308 */ /* 0x000fe60000000800 */
[C---:B------:R-:W-:Y:S01]  /*5760*/  HMMA.16816.F32 R48, R4.reuse, R22, R48 ;  /* 0x000000160430723c */ /* 0x040fe20000001830 */
[----:B------:R-:W4:Y:S04]  /*5770*/  LDSM.16.MT88.4 R20, [R216+0x1c800] ;  /* 0x01c80000d814783b */ /* 0x000f280000004200 */
[----:B------:R-:W-:Y:S01]  /*5780*/  MUFU.EX2 R195, R195 ;  /* 0x000000c300c37308 */ /* 0x000fe20000000800 */
[C---:B------:R-:W-:Y:S06]  /*5790*/  HMMA.16816.F32 R52, R4.reuse, R16, R52 ;  /* 0x000000100434723c */ /* 0x040fec0000001834 */
[C---:B------:R-:W-:Y:S01]  /*57a0*/  HMMA.16816.F32 R56, R4.reuse, R18, R56 ;  /* 0x000000120438723c */ /* 0x040fe20000001838 */
[----:B------:R-:W5:Y:S01]  /*57b0*/  LDSM.16.MT88.4 R16, [R214+0x1c800] ;  /* 0x01c80000d610783b */ /* 0x000f620000004200 */
[----:B------:R-:W-:Y:S04]  /*57c0*/  MUFU.EX2 R248, R248 ;  /* 0x000000f800f87308 */ /* 0x000fe80000000800 */
[C---:B---3--:R-:W-:Y:S04]  /*57d0*/  HMMA.16816.F32 R76, R4.reuse, R12, R76 ;  /* 0x0000000c044c723c */ /* 0x048fe8000000184c */
[----:B------:R-:W3:Y:S02]  /*57e0*/  MUFU.EX2 R192, R192 ;  /* 0x000000c000c07308 */ /* 0x000ee40000000800 */
[----:B------:R-:W-:Y:S01]  /*57f0*/  HMMA.16816.F32 R80, R4, R14, R80 ;  /* 0x0000000e0450723c */ /* 0x000fe20000001850 */
[----:B------:R-:W1:Y:S05]  /*5800*/  LDSM.16.MT88.4 R12, [R216+0x1e800] ;  /* 0x01e80000d80c783b */ /* 0x000e6a0000004200 */
[----:B------:R-:W-:Y:S01]  /*5810*/  HMMA.16816.F32 R60, R144, R64, RZ ;  /* 0x00000040903c723c */ /* 0x000fe200000018ff */
[----:B------:R-:W3:Y:S05]  /*5820*/  MUFU.EX2 R193, R193 ;  /* 0x000000c100c17308 */ /* 0x000eea0000000800 */
[C---:B--2---:R-:W-:Y:S03]  /*5830*/  HMMA.16816.F32 R116, R4.reuse, R8, R116 ;  /* 0x000000080474723c */ /* 0x044fe60000001874 */
[----:B------:R-:W2:Y:S03]  /*5840*/  MUFU.EX2 R194, R194 ;  /* 0x000000c200c27308 */ /* 0x000ea60000000800 */
[----:B------:R-:W-:Y:S01]  /*5850*/  HMMA.16816.F32 R120, R4, R10, R120 ;  /* 0x0000000a0478723c */ /* 0x000fe20000001878 */
[----:B------:R-:W3:Y:S04]  /*5860*/  LDSM.16.MT88.4 R8, [R212+0x1e800] ;  /* 0x01e80000d408783b */ /* 0x000ee80000004200 */
[----:B------:R-:W2:Y:S01]  /*5870*/  MUFU.EX2 R247, R247 ;  /* 0x000000f700f77308 */ /* 0x000ea20000000800 */
        /* <DEDUP_REMOVED lines=16> */
[----:B------:R-:W-:Y:S01]  /*5980*/  HMMA.16816.F32 R144, R144, R30, RZ ;  /* 0x0000001e9090723c */ /* 0x000fe200000018ff */
[----:B------:R-:W2:Y:S05]  /*5990*/  LDSM.16.MT88.4 R28, [R212+0x1a800] ;  /* 0x01a80000d41c783b */ /* 0x000eaa0000004200 */
[C---:B------:R-:W-:Y:S06]  /*59a0*/  HMMA.16816.F32 R60, R4.reuse, R24, R60 ;  /* 0x00000018043c723c */ /* 0x040fec000000183c */
[C---:B------:R-:W-:Y:S01]  /*59b0*/  HMMA.16816.F32 R64, R4.reuse, R26, R64 ;  /* 0x0000001a0440723c */ /* 0x040fe20000001840 */
[----:B------:R-:W2:Y:S05]  /*59c0*/  LDSM.16.MT88.4 R24, [R213+0x1c800] ;  /* 0x01c80000d518783b */ /* 0x000eaa0000004200 */
        /* <DEDUP_REMOVED lines=22> */
[----:B------:R-:W-:Y:S01]  /*5b30*/  HMMA.16816.F32 R152, R4, R18, R152 ;  /* 0x000000120498723c */ /* 0x000fe20000001898 */
[----:B------:R-:W4:Y:S06]  /*5b40*/  LDSM.16.MT88.4 R16, [R216+0x1b000] ;  /* 0x01b00000d810783b */ /* 0x000f2c0000004200 */
        /* <DEDUP_REMOVED lines=39> */
[C---:B------:R-:W-:Y:S06]  /*5dc0*/  HMMA.16816.F32 R52, R4.reuse, R24, R52 ;  /* 0x000000180434723c */ /* 0x040fec0000001834 */
[C---:B------:R-:W-:Y:S01]  /*5dd0*/  HMMA.16816.F32 R56, R4.reuse, R26, R56 ;  /* 0x0000001a0438723c */ /* 0x040fe20000001838 */
[----:B------:R-:W5:Y:S05]  /*5de0*/  LDSM.16.MT88.4 R24, [R214+0x1d000] ;  /* 0x01d00000d618783b */ /* 0x000f6a0000004200 */
        /* <DEDUP_REMOVED lines=22> */
[----:B------:R-:W-:Y:S01]  /*5f50*/  HMMA.16816.F32 R152, R4, R18, R152 ;  /* 0x000000120498723c */ /* 0x000fe20000001898 */
[----:B------:R-:W4:Y:S06]  /*5f60*/  LDSM.16.MT88.4 R16, [R213+0x1b800] ;  /* 0x01b80000d510783b */ /* 0x000f2c0000004200 */
        /* <DEDUP_REMOVED lines=35> */
[C---:B-----5:R-:W-:Y:S06]  /*61a0*/  HMMA.16816.F32 R100, R4.reuse, R28, R100 ;  /* 0x0000001c0464723c */ /* 0x060fec0000001864 */
[C---:B------:R-:W-:Y:S06]  /*61b0*/  HMMA.16816.F32 R104, R4.reuse, R30, R104 ;  /* 0x0000001e0468723c */ /* 0x040fec0000001868 */
[C---:B------:R-:W-:Y:S06]  /*61c0*/  HMMA.16816.F32 R116, R4.reuse, R24, R116 ;  /* 0x000000180474723c */ /* 0x040fec0000001874 */
[C---:B------:R-:W-:Y:S06]  /*61d0*/  HMMA.16816.F32 R120, R4.reuse, R26, R120 ;  /* 0x0000001a0478723c */ /* 0x040fec0000001878 */
        /* <DEDUP_REMOVED lines=11> */
[--C-:B------:R-:W-:Y:S01]  /*6290*/  SHF.R.S32.HI R7, RZ, 0x1f, R168.reuse ;  /* 0x0000001fff077819 */ /* 0x100fe200000114a8 */
[----:B------:R-:W-:Y:S01]  /*62a0*/  IMAD.MOV.U32 R6, RZ, RZ, R168 ;  /* 0x000000ffff067224 */ /* 0x000fe200078e00a8 */
[----:B------:R-:W-:Y:S01]  /*62b0*/  ULDC.64 UR6, c[0x0][0x220] ;  /* 0x0000880000067ab9 */ /* 0x000fe20000000a00 */
[----:B------:R-:W-:Y:S01]  /*62c0*/  ULDC UR4, c[0x0][0x2d0] ;  /* 0x0000b40000047ab9 */ /* 0x000fe20000000800 */
[----:B------:R-:W-:Y:S01]  /*62d0*/  SHF.R.S32.HI R251, RZ, 0x1f, R240 ;  /* 0x0000001ffffb7819 */ /* 0x000fe200000114f0 */
[--C-:B------:R-:W-:Y:S01]  /*62e0*/  IMAD.WIDE.U32 R8, R166, UR20, R6.reuse ;  /* 0x00000014a6087c25 */ /* 0x100fe2000f8e0006 */
[----:B------:R-:W-:Y:S01]  /*62f0*/  ISETP.GE.AND P4, PT, R168, UR4, PT ;  /* 0x00000004a8007c0c */ /* 0x000fe2000bf86270 */
[----:B------:R-:W2:Y:S01]  /*6300*/  LDC.64 R228, c[0x0][0x250] ;  /* 0x00009400ffe47b82 */ /* 0x000ea20000000a00 */
[----:B------:R-:W-:Y:S01]  /*6310*/  UIADD3 UR4, UR27, 0x3f, URZ ;  /* 0x0000003f1b047890 */ /* 0x000fe2000fffe03f */
[----:B------:R-:W-:Y:S01]  /*6320*/  IMAD.WIDE.U32 R6, R165, UR20, R6 ;  /* 0x00000014a5067c25 */ /* 0x000fe2000f8e0006 */
[----:B------:R-:W-:Y:S01]  /*6330*/  IADD3 R244, P1, R8, UR24, RZ ;  /* 0x0000001808f47c10 */ /* 0x000fe2000ff3e0ff */
[----:B------:R-:W-:Y:S01]  /*6340*/  ULDC.64 UR8, c[0x0][0x218] ;  /* 0x0000860000087ab9 */ /* 0x000fe20000000a00 */
[----:B------:R-:W-:Y:S01]  /*6350*/  UMOV UR13, URZ ;  /* 0x0000003f000d7c82 */ /* 0x000fe20008000000 */
[----:B------:R-:W-:Y:S01]  /*6360*/  IMAD.MOV.U32 R5, RZ, RZ, R11 ;  /* 0x000000ffff057224 */ /* 0x000fe200078e000b */
[----:B------:R-:W-:Y:S01]  /*6370*/  IADD3 R242, P0, R6, UR26, RZ ;  /* 0x0000001a06f27c10 */ /* 0x000fe2000ff1e0ff */
[----:B------:R-:W-:-:S02]  /*6380*/  IMAD.U32 R2, RZ, RZ, UR22 ;  /* 0x00000016ff027e24 */ /* 0x000fc4000f8e00ff */
[----:B------:R-:W-:Y:S02]  /*6390*/  IMAD.U32 R246, RZ, RZ, UR27 ;  /* 0x0000001bfff67e24 */ /* 0x000fe4000f8e00ff */
[----:B------:R-:W3:Y:S01]  /*63a0*/  @!P4 LDC.64 R226, c[0x0][0x220] ;  /* 0x00008800ffe2cb82 */ /* 0x000ee20000000a00 */
[----:B------:R-:W-:Y:S01]  /*63b0*/  IADD3.X R2, R2, UR11, R9, P1, !PT ;  /* 0x0000000b02027c10 */ /* 0x000fe20008ffe409 */
[----:B------:R-:W-:Y:S01]  /*63c0*/  IMAD.MOV.U32 R250, RZ, RZ, R240 ;  /* 0x000000fffffa7224 */ /* 0x000fe200078e00f0 */
[----:B------:R-:W-:Y:S01]  /*63d0*/  LEA R245, P1, R244, UR8, 0x1 ;  /* 0x00000008f4f57c11 */ /* 0x000fe2000f8208ff */
[----:B------:R-:W-:-:S03]  /*63e0*/  USHF.R.S32.HI UR8, URZ, 0x1f, UR4 ;  /* 0x0000001f3f087899 */ /* 0x000fc60008011404 */
[----:B------:R-:W-:Y:S01]  /*63f0*/  LEA.HI.X R244, R244, UR9, R2, 0x1, P1 ;  /* 0x00000009f4f47c11 */ /* 0x000fe200088f0c02 */
[----:B------:R-:W4:Y:S01]  /*6400*/  @!P4 LDC.64 R224, c[0x0][0x220] ;  /* 0x00008800ffe0cb82 */ /* 0x000f220000000a00 */
[----:B------:R-:W-:Y:S01]  /*6410*/  ULEA.HI UR8, UR8, UR4, URZ, 0x6 ;  /* 0x0000000408087291 */ /* 0x000fe2000f8f303f */
[----:B------:R-:W-:Y:S01]  /*6420*/  IMAD.MOV.U32 R2, RZ, RZ, R3 ;  /* 0x000000ffff027224 */ /* 0x000fe200078e0003 */
[----:B------:R-:W-:Y:S01]  /*6430*/  ULDC UR9, c[0x0][0x2d0] ;  /* 0x0000b40000097ab9 */ /* 0x000fe20000000800 */
[----:B-1----:R-:W-:Y:S01]  /*6440*/  LOP3.LUT R4, R0, 0x3, RZ, 0xc0, !PT ;  /* 0x0000000300047812 */ /* 0x002fe200078ec0ff */
[----:B------:R-:W-:Y:S01]  /*6450*/  IMAD.U32 R0, RZ, RZ, UR23 ;  /* 0x00000017ff007e24 */ /* 0x000fe2000f8e00ff */
[----:B------:R-:W-:Y:S02]  /*6460*/  ULEA.HI.SX32 UR10, UR8, 0xfffffffe, 0x1a ;  /* 0xfffffffe080a7891 */ /* 0x000fe4000f8fd23f */
[----:B------:R-:W-:Y:S01]  /*6470*/  ULEA.HI.SX32 UR11, UR8, 0xfffffffd, 0x1a ;  /* 0xfffffffd080b7891 */ /* 0x000fe2000f8fd23f */
[----:B------:R-:W-:Y:S01]  /*6480*/  IMAD R167, R4, -0x2, R167 ;  /* 0xfffffffe04a77824 */ /* 0x000fe200078e02a7 */
[----:B------:R-:W-:Y:S01]  /*6490*/  IADD3.X R0, R0, UR31, R7, P0, !PT ;  /* 0x0000001f00007c10 */ /* 0x000fe200087fe407 */
[----:B------:R-:W-:Y:S01]  /*64a0*/  ULDC UR4, c[0x0][0x2ec] ;  /* 0x0000bb0000047ab9 */ /* 0x000fe20000000800 */
[----:B------:R-:W-:-:S02]  /*64b0*/  LEA R243, P0, R242, UR6, 0x1 ;  /* 0x00000006f2f37c11 */ /* 0x000fc4000f8008ff */
[----:B------:R-:W-:Y:S02]  /*64c0*/  IADD3 R246, R246, -UR19, R167 ;  /* 0x80000013f6f67c10 */ /* 0x000fe4000fffe0a7 */
[----:B------:R-:W-:Y:S01]  /*64d0*/  LEA.HI.X R242, R242, UR7, R0, 0x1, P0 ;  /* 0x00000007f2f27c11 */ /* 0x000fe200080f0c00 */
[----:B------:R-:W-:Y:S01]  /*64e0*/  IMAD.MOV.U32 R0, RZ, RZ, R164 ;  /* 0x000000ffff007224 */ /* 0x000fe200078e00a4 */
[----:B------:R-:W-:Y:S01]  /*64f0*/  IADD3 R10, P0, R240, 0x20, RZ ;  /* 0x00000020f00a7810 */ /* 0x000fe20007f1e0ff */
[----:B------:R-:W-:-:S04]  /*6500*/  ULDC.64 UR6, c[0x0][0x248] ;  /* 0x0000920000067ab9 */ /* 0x000fc80000000a00 */
[----:B------:R-:W-:Y:S01]  /*6510*/  IMAD.X R5, RZ, RZ, R251, P0 ;  /* 0x000000ffff057224 */ /* 0x000fe200000e06fb */
[----:B------:R1:W-:Y:S01]  /*6520*/  STL [R1], R10 ;  /* 0x0000000a01007387 */ /* 0x0003e20000100800 */
[----:B------:R-:W-:-:S03]  /*6530*/  IMAD.MOV.U32 R4, RZ, RZ, R10 ;  /* 0x000000ffff047224 */ /* 0x000fc600078e000a */
[----:B------:R1:W-:Y:S01]  /*6540*/  STL [R1+0x4], R5 ;  /* 0x0000040501007387 */ /* 0x0003e20000100800 */
[----:B--2---:R-:W-:Y:S05]  /*6550*/  BRA `(.L_x_437) ;  /* 0x0000000400287947 */ /* 0x004fea0003800000 */
.L_x_439:
        /* <DEDUP_REMOVED lines=74> */
.L_x_437:
[----:B------:R2:W-:Y:S01]  /*6a00*/  STL.64 [R1+0x8], R36 ;  /* 0x0000082401007387 */ /* 0x0005e20000100a00 */
[----:B------:R-:W-:Y:S01]  /*6a10*/  UIADD3 UR12, UR10, -UR13, URZ ;  /* 0x8000000d0a0c7290 */ /* 0x000fe2000fffe03f */
[----:B------:R-:W-:Y:S04]  /*6a20*/  DEPBAR.LE SB0, 0x0 ;  /* 0x000080000000791a */ /* 0x000fe80000000000 */
[----:B------:R-:W-:Y:S01]  /*6a30*/  USHF.R.S32.HI UR8, URZ, 0x1f, UR12 ;  /* 0x0000001f3f087899 */ /* 0x000fe2000801140c */
[----:B------:R-:W-:Y:S01]  /*6a40*/  IMAD.U32 R20, RZ, RZ, UR12 ;  /* 0x0000000cff147e24 */ /* 0x000fe2000f8e00ff */
[----:B------:R-:W-:Y:S01]  /*6a50*/  BAR.SYNC.DEFER_BLOCKING 0x0 ;  /* 0x0000000000007b1d */ /* 0x000fe20000010000 */
[----:B-1----:R-:W-:Y:S02]  /*6a60*/  IMAD.U32 R5, RZ, RZ, UR12 ;  /* 0x0000000cff057e24 */ /* 0x002fe4000f8e00ff */
[----:B------:R-:W-:Y:S01]  /*6a70*/  IMAD.U32 R18, RZ, RZ, UR12 ;  /* 0x0000000cff127e24 */ /* 0x000fe2000f8e00ff */
[----:B------:R-:W-:Y:S01]  /*6a80*/  LEA R20, P1, R20, R250, 0x6 ;  /* 0x000000fa14147211 */ /* 0x000fe200078230ff */
[C---:B------:R-:W-:Y:S01]  /*6a90*/  IMAD R3, R228.reuse, UR8, RZ ;  /* 0x00000008e4037c24 */ /* 0x040fe2000f8e02ff */
[----:B------:R-:W-:Y:S01]  /*6aa0*/  UIADD3 UR8, UR11, -UR13, URZ ;  /* 0x8000000d0b087290 */ /* 0x000fe2000fffe03f */
[----:B------:R-:W-:Y:S01]  /*6ab0*/  IMAD.U32 R4, RZ, RZ, UR12 ;  /* 0x0000000cff047e24 */ /* 0x000fe2000f8e00ff */
[----:B------:R-:W-:Y:S01]  /*6ac0*/  LEA.HI.X.SX32 R21, R5, R251, 0x6, P1 ;  /* 0x000000fb05157211 */ /* 0x000fe200008f36ff */
[----:B------:R-:W-:Y:S04]  /*6ad0*/  IMAD.WIDE.U32 R10, R228, UR12, RZ ;  /* 0x0000000ce40a7c25 */ /* 0x000fe8000f8e00ff */
[----:B------:R-:W-:Y:S02]  /*6ae0*/  IMAD R3, R229, UR12, R3 ;  /* 0x0000000ce5037c24 */ /* 0x000fe4000f8e0203 */
[-C--:B------:R-:W-:Y:S02]  /*6af0*/  IMAD R8, R21, R228.reuse, RZ ;  /* 0x000000e415087224 */ /* 0x080fe400078e02ff */
[----:B------:R-:W-:Y:S02]  /*6b00*/  IMAD.IADD R3, R11, 0x1, R3 ;  /* 0x000000010b037824 */ /* 0x000fe400078e0203 */
[C---:B------:R-:W-:Y:S02]  /*6b10*/  IMAD R8, R20.reuse, R229, R8 ;  /* 0x000000e514087224 */ /* 0x040fe400078e0208 */
[----:B------:R-:W-:Y:S01]  /*6b20*/  IMAD.WIDE.U32 R20, R20, R228, RZ ;  /* 0x000000e414147225 */ /* 0x000fe200078e00ff */
[----:B------:R-:W-:Y:S03]  /*6b30*/  @P4 STS.128 [R230+0x18000], RZ ;  /* 0x018000ffe6004388 */ /* 0x000fe60000000c00 */
[----:B------:R-:W-:Y:S01]  /*6b40*/  IMAD.IADD R8, R21, 0x1, R8 ;  /* 0x0000000115087824 */ /* 0x000fe200078e0208 */
[----:B--2---:R-:W2:Y:S02]  /*6b50*/  LDL.64 R36, [R1] ;  /* 0x0000000001247983 */ /* 0x004ea40000100a00 */
[----:B--2---:R-:W-:Y:S04]  /*6b60*/  LEA R18, P0, R18, R36, 0x6 ;  /* 0x0000002412127211 */ /* 0x004fe800078030ff */
[----:B------:R-:W-:Y:S02]  /*6b70*/  LEA.HI.X.SX32 R19, R4, R37, 0x6, P0 ;  /* 0x0000002504137211 */ /* 0x000fe400000f36ff */
[C---:B------:R-:W-:Y:S03]  /*6b80*/  LEA R6, P0, R10.reuse, R234, 0x6 ;  /* 0x000000ea0a067211 */ /* 0x040fe600078030ff */
[----:B------:R-:W-:Y:S01]  /*6b90*/  IMAD R7, R19, R228, RZ ;  /* 0x000000e413077224 */ /* 0x000fe200078e02ff */
[----:B------:R-:W-:Y:S02]  /*6ba0*/  LEA.HI.X R5, R10, R223, R3, 0x6, P0 ;  /* 0x000000df0a057211 */ /* 0x000fe400000f3403 */
[----:B------:R-:W-:Y:S01]  /*6bb0*/  LEA R10, P3, R20, R243, 0x1 ;  /* 0x000000f3140a7211 */ /* 0x000fe200078608ff */
[----:B------:R-:W-:Y:S01]  /*6bc0*/  IMAD R7, R18, R229, R7 ;  /* 0x000000e512077224 */ /* 0x000fe200078e0207 */
[----:B------:R-:W-:Y:S01]  /*6bd0*/  LEA R4, P2, R228, R6, 0x5 ;  /* 0x00000006e4047211 */ /* 0x000fe200078428ff */
[----:B------:R-:W-:Y:S01]  /*6be0*/  IMAD.WIDE.U32 R18, R18, R228, RZ ;  /* 0x000000e412127225 */ /* 0x000fe200078e00ff */
[----:B------:R-:W-:Y:S02]  /*6bf0*/  LEA.HI.X R11, R20, R242, R8, 0x1, P3 ;  /* 0x000000f2140b7211 */ /* 0x000fe400018f0c08 */
[----:B---3--:R-:W-:Y:S01]  /*6c00*/  @!P4 LEA R16, P1, R6, R226, 0x1 ;  /* 0x000000e20610c211 */ /* 0x008fe200078208ff */
[----:B------:R-:W-:Y:S01]  /*6c10*/  IMAD.IADD R7, R19, 0x1, R7 ;  /* 0x0000000113077824 */ /* 0x000fe200078e0207 */
[----:B------:R-:W-:Y:S02]  /*6c20*/  ISETP.GE.AND P3, PT, R233, UR9, PT ;  /* 0x00000009e9007c0c */ /* 0x000fe4000bf66270 */
        /* <DEDUP_REMOVED lines=9> */
[----:B------:R-:W-:Y:S02]  /*6cc0*/  ISETP.GE.AND P1, PT, R231, UR9, PT ;  /* 0x00000009e7007c0c */ /* 0x000fe4000bf26270 */
[C---:B----4-:R-:W-:Y:S01]  /*6cd0*/  @!P4 LEA R14, P0, R4.reuse, R224, 0x1 ;  /* 0x000000e0040ec211 */ /* 0x050fe200078008ff */
[----:B------:R-:W-:Y:S03]  /*6ce0*/  @P3 STS.128 [R230+0x1a000], RZ ;  /* 0x01a000ffe6003388 */ /* 0x000fe60000000c00 */
[----:B------:R-:W-:Y:S01]  /*6cf0*/  @!P4 LEA.HI.X R15, R4, R225, R3, 0x1, P0 ;  /* 0x000000e1040fc211 */ /* 0x000fe200000f0c03 */
[----:B------:R-:W-:Y:S01]  /*6d00*/  @!PT LDS RZ, [RZ] ;  /* 0x00000000fffff984 */ /* 0x000fe20000000800 */
[----:B------:R-:W-:Y:S01]  /*6d10*/  @!PT LDS RZ, [RZ] ;  /* 0x00000000fffff984 */ /* 0x000fe20000000800 */
[----:B------:R-:W-:Y:S01]  /*6d20*/  @!PT LDS RZ, [RZ] ;  /* 0x00000000fffff984 */ /* 0x000fe20000000800 */
[----:B------:R-:W-:Y:S01]  /*6d30*/  @!P3 LDGSTS.E.BYPASS.LTC128B.128 [R230+0x1a000], desc[UR28][R10.64+0x80] ;  /* 0x1a0000800ae6bfae */ /* 0x000fe2000b901d5c */
[----:B------:R-:W-:Y:S03]  /*6d40*/  IMAD.U32 R3, RZ, RZ, UR12 ;  /* 0x0000000cff037e24 */ /* 0x000fe6000f8e00ff */
[----:B------:R-:W-:Y:S01]  /*6d50*/  @P2 STS.128 [R230+0x1c000], RZ ;  /* 0x01c000ffe6002388 */ /* 0x000fe20000000c00 */
[----:B------:R-:W-:Y:S03]  /*6d60*/  IMAD R3, R3, -0x40, R246 ;  /* 0xffffffc003037824 */ /* 0x000fe600078e02f6 */
[----:B------:R-:W-:Y:S01]  /*6d70*/  @!PT LDS RZ, [RZ] ;  /* 0x00000000fffff984 */ /* 0x000fe20000000800 */
[----:B------:R-:W-:Y:S01]  /*6d80*/  @!PT LDS RZ, [RZ] ;  /* 0x00000000fffff984 */ /* 0x000fe20000000800 */
[----:B------:R-:W-:Y:S01]  /*6d90*/  @!PT LDS RZ, [RZ] ;  /* 0x00000000fffff984 */ /* 0x000fe20000000800 */
[----:B------:R-:W-:Y:S01]  /*6da0*/  @!P2 LDGSTS.E.BYPASS.LTC128B.128 [R230+0x1c000], desc[UR28][R10.64+0x100] ;  /* 0x1c0001000ae6afae */ /* 0x000fe2000b901d5c */
[----:B------:R-:W-:Y:S03]  /*6db0*/  VIADD R249, R3, 0x7 ;  /* 0x0000000703f97836 */ /* 0x000fe60000000000 */
        /* <DEDUP_REMOVED lines=27> */
[----:B------:R-:W2:Y:S04]  /*6f70*/  LDSM.16.M88.4 R16, [R221+0x10800] ;  /* 0x01080000dd10783b */ /* 0x000ea80000000200 */
[----:B------:R-:W3:Y:S04]  /*6f80*/  LDSM.16.M88.4 R24, [R221+0x11000] ;  /* 0x01100000dd18783b */ /* 0x000ee80000000200 */
[----:B------:R-:W4:Y:S04]  /*6f90*/  LDSM.16.M88.4 R164, [R221+0x11800] ;  /* 0x01180000dda4783b */ /* 0x000f280000000200 */
[----:B------:R-:W0:Y:S04]  /*6fa0*/  LDGDEPBAR ;  /* 0x00000000000079af */ /* 0x000e280000000000 */
[----:B------:R-:W-:Y:S04]  /*6fb0*/  LDSM.16.M88.4 R168, [R220] ;  /* 0x00000000dca8783b */ /* 0x000fe80000000200 */
[----:B------:R-:W4:Y:S04]  /*6fc0*/  LDSM.16.M88.4 R172, [R219] ;  /* 0x00000000dbac783b */ /* 0x000f280000000200 */
[----:B------:R-:W4:Y:S04]  /*6fd0*/  LDSM.16.M88.4 R176, [R211] ;  /* 0x00000000d3b0783b */ /* 0x000f280000000200 */
[----:B------:R-:W4:Y:S04]  /*6fe0*/  LDSM.16.M88.4 R180, [R210] ;  /* 0x00000000d2b4783b */ /* 0x000f280000000200 */
[----:B------:R-:W4:Y:S01]  /*6ff0*/  LDSM.16.M88.4 R184, [R209] ;  /* 0x00000000d1b8783b */ /* 0x000f220000000200 */
[C---:B-1----:R-:W-:Y:S03]  /*7000*/  HMMA.16816.F32 R4, R32.reuse, R8, RZ ;  /* 0x000000082004723c */ /* 0x042fe600000018ff */
[----:B------:R-:W-:Y:S04]  /*7010*/  LDSM.16.M88.4 R188, [R218] ;  /* 0x00000000dabc783b */ /* 0x000fe80000000200 */
[----:B------:R-:W1:Y:S01]  /*7020*/  LDSM.16.M88.4 R192, [R215+0x10000] ;  /* 0x01000000d7c0783b */ /* 0x000e620000000200 */
[C---:B------:R-:W-:Y:S06]  /*7030*/  HMMA.16816.F32 R8, R32.reuse, R10, RZ ;  /* 0x0000000a2008723c */ /* 0x040fec00000018ff */
[C---:B--2---:R-:W-:Y:S06]  /*7040*/  HMMA.16816.F32 R12, R32.reuse, R16, RZ ;  /* 0x00000010200c723c */ /* 0x044fec00000018ff */
[C---:B------:R-:W-:Y:S06]  /*7050*/  HMMA.16816.F32 R16, R32.reuse, R18, RZ ;  /* 0x000000122010723c */ /* 0x040fec00000018ff */
[C---:B---3--:R-:W-:Y:S06]  /*7060*/  HMMA.16816.F32 R20, R32.reuse, R24, RZ ;  /* 0x000000182014723c */ /* 0x048fec00000018ff */
[C---:B------:R-:W-:Y:S06]  /*7070*/  HMMA.16816.F32 R24, R32.reuse, R26, RZ ;  /* 0x0000001a2018723c */ /* 0x040fec00000018ff */
[C---:B----4-:R-:W-:Y:S06]  /*7080*/  HMMA.16816.F32 R28, R32.reuse, R164, RZ ;  /* 0x000000a4201c723c */ /* 0x050fec00000018ff */
[----:B------:R-:W-:Y:S01]  /*7090*/  HMMA.16816.F32 R32, R32, R166, RZ ;  /* 0x000000a62020723c */ /* 0x000fe200000018ff */
[----:B------:R-:W2:Y:S05]  /*70a0*/  LDSM.16.M88.4 R164, [R215+0x10800] ;  /* 0x01080000d7a4783b */ /* 0x000eaa0000000200 */
[C---:B------:R-:W-:Y:S06]  /*70b0*/  HMMA.16816.F32 R4, R168.reuse, R172, R4 ;  /* 0x000000aca804723c */ /* 0x040fec0000001804 */
[C---:B------:R-:W-:Y:S01]  /*70c0*/  HMMA.16816.F32 R8, R168.reuse, R174, R8 ;  /* 0x000000aea808723c */ /* 0x040fe20000001808 */
[----:B------:R-:W3:Y:S05]  /*70d0*/  LDSM.16.M88.4 R172, [R215+0x11000] ;  /* 0x01100000d7ac783b */ /* 0x000eea0000000200 */
[C---:B------:R-:W-:Y:S06]  /*70e0*/  HMMA.16816.F32 R12, R168.reuse, R176, R12 ;  /* 0x000000b0a80c723c */ /* 0x040fec000000180c */
[C---:B------:R-:W-:Y:S01]  /*70f0*/  HMMA.16816.F32 R16, R168.reuse, R178, R16 ;  /* 0x000000b2a810723c */ /* 0x040fe20000001810 */
[----:B------:R-:W4:Y:S05]  /*7100*/  LDSM.16.M88.4 R176, [R215+0x11800] ;  /* 0x01180000d7b0783b */ /* 0x000f2a0000000200 */
[C---:B------:R-:W-:Y:S06]  /*7110*/  HMMA.16816.F32 R20, R168.reuse, R180, R20 ;  /* 0x000000b4a814723c */ /* 0x040fec0000001814 */
[C---:B------:R-:W-:Y:S01]  /*7120*/  HMMA.16816.F32 R24, R168.reuse, R182, R24 ;  /* 0x000000b6a818723c */ /* 0x040fe20000001818 */
[----:B------:R-:W-:Y:S05]  /*7130*/  LDSM.16.M88.4 R180, [R208] ;  /* 0x00000000d0b4783b */ /* 0x000fea0000000200 */
[C---:B------:R-:W-:Y:S06]  /*7140*/  HMMA.16816.F32 R28, R168.reuse, R184, R28 ;  /* 0x000000b8a81c723c */ /* 0x040fec000000181c */
[----:B------:R-:W-:Y:S01]  /*7150*/  HMMA.16816.F32 R32, R168, R186, R32 ;  /* 0x000000baa820723c */ /* 0x000fe20000001820 */
[----:B------:R-:W4:Y:S04]  /*7160*/  LDSM.16.M88.4 R168, [R217] ;  /* 0x00000000d9a8783b */ /* 0x000f280000000200 */
[----:B------:R-:W4:Y:S01]  /*7170*/  LDSM.16.M88.4 R184, [R208+0x800] ;  /* 0x00080000d0b8783b */ /* 0x000f220000000200 */
        /* <DEDUP_REMOVED lines=8> */
[----:B------:R-:W-:Y:S05]  /*7200*/  LDSM.16.M88.4 R172, [R222+0x4000] ;  /* 0x00400000deac783b */ /* 0x000fea0000000200 */
[C---:B----4-:R-:W-:Y:S06]  /*7210*/  HMMA.16816.F32 R28, R188.reuse, R176, R28 ;  /* 0x000000b0bc1c723c */ /* 0x050fec000000181c */
[----:B------:R-:W-:Y:S01]  /*7220*/  HMMA.16816.F32 R32, R188, R178, R32 ;  /* 0x000000b2bc20723c */ /* 0x000fe20000001820 */
[----:B------:R-:W3:Y:S04]  /*7230*/  LDSM.16.M88.4 R176, [R221+0x12000] ;  /* 0x01200000ddb0783b */ /* 0x000ee80000000200 */
[----:B------:R-:W-:Y:S01]  /*7240*/  LDSM.16.M88.4 R188, [R207] ;  /* 0x00000000cfbc783b */ /* 0x000fe20000000200 */
[C---:B------:R-:W-:Y:S06]  /*7250*/  HMMA.16816.F32 R4, R168.reuse, R180, R4 ;  /* 0x000000b4a804723c */ /* 0x040fec0000001804 */
[C---:B------:R-:W-:Y:S01]  /*7260*/  HMMA.16816.F32 R8, R168.reuse, R182, R8 ;  /* 0x000000b6a808723c */ /* 0x040fe20000001808 */
[----:B------:R-:W4:Y:S05]  /*7270*/  LDSM.16.M88.4 R180, [R221+0x12800] ;  /* 0x01280000ddb4783b */ /* 0x000f2a0000000200 */
        /* <DEDUP_REMOVED lines=12> */
[----:B------:R-:W3:Y:S05]  /*7340*/  LDSM.16.M88.4 R176, [R205] ;  /* 0x00000000cdb0783b */ /* 0x000eea0000000200 */
[C---:B----4-:R-:W-:Y:S06]  /*7350*/  HMMA.16816.F32 R12, R172.reuse, R180, R12 ;  /* 0x000000b4ac0c723c */ /* 0x050fec000000180c */
[C---:B------:R-:W-:Y:S01]  /*7360*/  HMMA.16816.F32 R16, R172.reuse, R182, R16 ;  /* 0x000000b6ac10723c */ /* 0x040fe20000001810 */
[----:B------:R-:W4:Y:S05]  /*7370*/  LDSM.16.M88.4 R180, [R204] ;  /* 0x00000000ccb4783b */ /* 0x000f2a0000000200 */
[C---:B------:R-:W-:Y:S06]  /*7380*/  HMMA.16816.F32 R20, R172.reuse, R184, R20 ;  /* 0x000000b8ac14723c */ /* 0x040fec0000001814 */
[C---:B------:R-:W-:Y:S01]  /*7390*/  HMMA.16816.F32 R24, R172.reuse, R186, R24 ;  /* 0x000000baac18723c */ /* 0x040fe20000001818 */
[----:B------:R-:W-:Y:S05]  /*73a0*/  LDSM.16.M88.4 R184, [R215+0x12800] ;  /* 0x01280000d7b8783b */ /* 0x000fea0000000200 */
        /* <DEDUP_REMOVED lines=26> */
[C---:B------:R-:W-:Y:S06]  /*7550*/  HMMA.16816.F32 R28, R164.reuse, R192, R28 ;  /* 0x000000c0a41c723c */ /* 0x040fec000000181c */
[----:B------:R-:W-:Y:S01]  /*7560*/  HMMA.16816.F32 R32, R164, R194, R32 ;  /* 0x000000c2a420723c */ /* 0x000fe20000001820 */
[----:B------:R-:W2:Y:S04]  /*7570*/  LDSM.16.M88.4 R164, [R208+0x3800] ;  /* 0x00380000d0a4783b */ /* 0x000ea80000000200 */
[----:B------:R-:W4:Y:S01]  /*7580*/  LDSM.16.M88.4 R192, [R221+0x14800] ;  /* 0x01480000ddc0783b */ /* 0x000f220000000200 */
[C---:B---3--:R-:W-:Y:S06]  /*7590*/  HMMA.16816.F32 R4, R168.reuse, R176, R4 ;  /* 0x000000b0a804723c */ /* 0x048fec0000001804 */
[C---:B------:R-:W-:Y:S01]  /*75a0*/  HMMA.16816.F32 R8, R168.reuse, R178, R8 ;  /* 0x000000b2a808723c */ /* 0x040fe20000001808 */
[----:B------:R-:W3:Y:S05]  /*75b0*/  LDSM.16.M88.4 R176, [R221+0x15000] ;  /* 0x01500000ddb0783b */ /* 0x000eea0000000200 */
        /* <DEDUP_REMOVED lines=8> */
[----:B------:R-:W-:Y:S04]  /*7640*/  LDSM.16.M88.4 R164, [R220+0x8000] ;  /* 0x00800000dca4783b */ /* 0x000fe80000000200 */
[----:B------:R-:W2:Y:S01]  /*7650*/  LDSM.16.M88.4 R168, [R203] ;  /* 0x00000000cba8783b */ /* 0x000ea20000000200 */
[C---:B------:R-:W-:Y:S06]  /*7660*/  HMMA.16816.F32 R4, R184.reuse, R188, R4 ;  /* 0x000000bcb804723c */ /* 0x040fec0000001804 */
[C---:B------:R-:W-:Y:S01]  /*7670*/  HMMA.16816.F32 R8, R184.reuse, R190, R8 ;  /* 0x000000beb808723c */ /* 0x040fe20000001808 */
[----:B------:R-:W2:Y:S05]  /*7680*/  LDSM.16.M88.4 R188, [R201] ;  /* 0x00000000c9bc783b */ /* 0x000eaa0000000200 */
[C---:B----4-:R-:W-:Y:S06]  /*7690*/  HMMA.16816.F32 R12, R184.reuse, R192, R12 ;  /* 0x000000c0b80c723c */ /* 0x050fec000000180c */
[C---:B------:R-:W-:Y:S01]  /*76a0*/  HMMA.16816.F32 R16, R184.reuse, R194, R16 ;  /* 0x000000c2b810723c */ /* 0x040fe20000001810 */
[----:B------:R-:W4:Y:S05]  /*76b0*/  LDSM.16.M88.4 R192, [R200] ;  /* 0x00000000c8c0783b */ /* 0x000f2a0000000200 */
[C---:B---3--:R-:W-:Y:S06]  /*76c0*/  HMMA.16816.F32 R20, R184.reuse, R176, R20 ;  /* 0x000000b0b814723c */ /* 0x048fec0000001814 */
[C---:B------:R-:W-:Y:S01]  /*76d0*/  HMMA.16816.F32 R24, R184.reuse, R178, R24 ;  /* 0x000000b2b818723c */ /* 0x040fe20000001818 */
[----:B------:R-:W-:Y:S05]  /*76e0*/  LDSM.16.M88.4 R176, [R215+0x14000] ;  /* 0x01400000d7b0783b */ /* 0x000fea0000000200 */
        /* <DEDUP_REMOVED lines=9> */
[----:B------:R-:W3:Y:S05]  /*7780*/  LDSM.16.M88.4 R180, [R215+0x15000] ;  /* 0x01500000d7b4783b */ /* 0x000eea0000000200 */
[C---:B------:R-:W-:Y:S06]  /*7790*/  HMMA.16816.F32 R20, R164.reuse, R188, R20 ;  /* 0x000000bca414723c */ /* 0x040fec0000001814 */
[C---:B------:R-:W-:Y:S01]  /*77a0*/  HMMA.16816.F32 R24, R164.reuse, R190, R24 ;  /* 0x000000bea418723c */ /* 0x040fe20000001818 */
[----:B------:R-:W-:Y:S05]  /*77b0*/  LDSM.16.M88.4 R188, [R208+0x4000] ;  /* 0x00400000d0bc783b */ /* 0x000fea0000000200 */
[C---:B----4-:R-:W-:Y:S06]  /*77c0*/  HMMA.16816.F32 R28, R164.reuse, R192, R28 ;  /* 0x000000c0a41c723c */ /* 0x050fec000000181c */
[----:B------:R-:W-:Y:S01]  /*77d0*/  HMMA.16816.F32 R32, R164, R194, R32 ;  /* 0x000000c2a420723c */ /* 0x000fe20000001820 */
[----:B------:R-:W4:Y:S04]  /*77e0*/  LDSM.16.M88.4 R164, [R215+0x15800] ;  /* 0x01580000d7a4783b */ /* 0x000f280000000200 */
        /* <DEDUP_REMOVED lines=12> */
[----:B------:R-:W-:Y:S04]  /*78b0*/  LDSM.16.M88.4 R164, [R222+0xc000] ;  /* 0x00c00000dea4783b */ /* 0x000fe80000000200 */
[----:B------:R-:W3:Y:S01]  /*78c0*/  LDSM.16.M88.4 R172, [R221+0x16000] ;  /* 0x01600000ddac783b */ /* 0x000ee20000000200 */
        /* <DEDUP_REMOVED lines=12> */
[----:B------:R-:W-:Y:S01]  /*7990*/  LDSM.16.M88.4 R184, [R218+0xc000] ;  /* 0x00c00000dab8783b */ /* 0x000fe20000000200 */
[C---:B---3--:R-:W-:Y:S06]  /*79a0*/  HMMA.16816.F32 R4, R164.reuse, R172, R4 ;  /* 0x000000aca404723c */ /* 0x048fec0000001804 */
[C---:B------:R-:W-:Y:S01]  /*79b0*/  HMMA.16816.F32 R8, R164.reuse, R174, R8 ;  /* 0x000000aea408723c */ /* 0x040fe20000001808 */
[----:B------:R-:W2:Y:S05]  /*79c0*/  LDSM.16.M88.4 R172, [R198] ;  /* 0x00000000c6ac783b */ /* 0x000eaa0000000200 */
[C---:B------:R-:W-:Y:S06]  /*79d0*/  HMMA.16816.F32 R12, R164.reuse, R180, R12 ;  /* 0x000000b4a40c723c */ /* 0x040fec000000180c */
[C---:B------:R-:W-:Y:S01]  /*79e0*/  HMMA.16816.F32 R16, R164.reuse, R182, R16 ;  /* 0x000000b6a410723c */ /* 0x040fe20000001810 */
[----:B------:R-:W3:Y:S05]  /*79f0*/  LDSM.16.M88.4 R180, [R197] ;  /* 0x00000000c5b4783b */ /* 0x000eea0000000200 */
[C---:B----4-:R-:W-:Y:S06]  /*7a00*/  HMMA.16816.F32 R20, R164.reuse, R188, R20 ;  /* 0x000000bca414723c */ /* 0x050fec0000001814 */
[C---:B------:R-:W-:Y:S01]  /*7a10*/  HMMA.16816.F32 R24, R164.reuse, R190, R24 ;  /* 0x000000bea418723c */ /* 0x040fe20000001818 */
[----:B------:R-:W-:Y:S05]  /*7a20*/  LDSM.16.M88.4 R188, [R215+0x16000] ;  /* 0x01600000d7bc783b */ /* 0x000fea0000000200 */
        /* <DEDUP_REMOVED lines=12> */
[----:B------:R-:W-:Y:S05]  /*7af0*/  IMAD.U32 R180, RZ, RZ, UR8 ;  /* 0x00000008ffb47e24 */ /* 0x000fea000f8e00ff */
[C---:B----4-:R-:W-:Y:S06]  /*7b00*/  HMMA.16816.F32 R28, R168.reuse, R164, R28 ;  /* 0x000000a4a81c723c */ /* 0x050fec000000181c */
[----:B------:R-:W-:Y:S01]  /*7b10*/  HMMA.16816.F32 R32, R168, R166, R32 ;  /* 0x000000a6a820723c */ /* 0x000fe20000001820 */
[----:B------:R-:W2:Y:S04]  /*7b20*/  LDSM.16.M88.4 R164, [R215+0x17800] ;  /* 0x01780000d7a4783b */ /* 0x000ea80000000200 */
[----:B------:R-:W3:Y:S01]  /*7b30*/  LDSM.16.M88.4 R168, [R217+0xc000] ;  /* 0x00c00000d9a8783b */ /* 0x000ee20000000200 */
[C---:B------:R-:W-:Y:S06]  /*7b40*/  HMMA.16816.F32 R4, R184.reuse, R188, R4 ;  /* 0x000000bcb804723c */ /* 0x040fec0000001804 */
[C---:B------:R-:W-:Y:S05]  /*7b50*/  HMMA.16816.F32 R8, R184.reuse, R190, R8 ;  /* 0x000000beb808723c */ /* 0x040fea0000001808 */
[C---:B------:R-:W-:Y:S01]  /*7b60*/  LEA R188, P0, R180.reuse, R250, 0x6 ;  /* 0x000000fab4bc7211 */ /* 0x040fe200078030ff */
[C---:B------:R-:W-:Y:S05]  /*7b70*/  HMMA.16816.F32 R12, R184.reuse, R192, R12 ;  /* 0x000000c0b80c723c */ /* 0x040fea000000180c */
[C---:B------:R-:W-:Y:S01]  /*7b80*/  LEA.HI.X.SX32 R189, R180.reuse, R251, 0x6, P0 ;  /* 0x000000fbb4bd7211 */ /* 0x040fe200000f36ff */
[C---:B------:R-:W-:Y:S05]  /*7b90*/  HMMA.16816.F32 R16, R184.reuse, R194, R16 ;  /* 0x000000c2b810723c */ /* 0x040fea0000001810 */
[C---:B------:R-:W-:Y:S01]  /*7ba0*/  LEA R182, P0, R180.reuse, R36, 0x6 ;  /* 0x00000024b4b67211 */ /* 0x040fe200078030ff */
[C---:B-1----:R-:W-:Y:S05]  /*7bb0*/  HMMA.16816.F32 R20, R184.reuse, R176, R20 ;  /* 0x000000b0b814723c */ /* 0x042fea0000001814 */
[----:B------:R-:W-:Y:S01]  /*7bc0*/  LEA.HI.X.SX32 R183, R180, R37, 0x6, P0 ;  /* 0x00000025b4b77211 */ /* 0x000fe200000f36ff */
[C---:B------:R-:W-:Y:S01]  /*7bd0*/  HMMA.16816.F32 R24, R184.reuse, R178, R24 ;  /* 0x000000b2b818723c */ /* 0x040fe20000001818 */
[----:B------:R1:W5:Y:S04]  /*7be0*/  LDL.LU.64 R36, [R1+0x8] ;  /* 0x0000080001247983 */ /* 0x0003680000300a00 */
[----:B------:R-:W-:Y:S01]  /*7bf0*/  IMAD R177, R189, UR6, RZ ;  /* 0x00000006bdb17c24 */ /* 0x000fe2000f8e02ff */
[C---:B--2---:R-:W-:Y:S05]  /*7c00*/  HMMA.16816.F32 R28, R184.reuse, R164, R28 ;  /* 0x000000a4b81c723c */ /* 0x044fea000000181c */
[C---:B------:R-:W-:Y:S01]  /*7c10*/  IMAD R177, R188.reuse, UR7, R177 ;  /* 0x00000007bcb17c24 */ /* 0x040fe2000f8e02b1 */
[----:B------:R-:W-:Y:S01]  /*7c20*/  HMMA.16816.F32 R32, R184, R166, R32 ;  /* 0x000000a6b820723c */ /* 0x000fe20000001820 */
[----:B------:R-:W2:Y:S04]  /*7c30*/  LDSM.16.M88.4 R164, [R208+0x6800] ;  /* 0x00680000d0a4783b */ /* 0x000ea80000000200 */
[----:B------:R-:W-:Y:S01]  /*7c40*/  IMAD.WIDE.U32 R180, R188, UR6, RZ ;  /* 0x00000006bcb47c25 */ /* 0x000fe2000f8e00ff */
[C---:B---3--:R-:W-:Y:S05]  /*7c50*/  HMMA.16816.F32 R4, R168.reuse, R172, R4 ;  /* 0x000000aca804723c */ /* 0x048fea0000001804 */
[-C--:B------:R-:W-:Y:S01]  /*7c60*/  LEA R176, P0, R180, R245.reuse, 0x1 ;  /* 0x000000f5b4b07211 */ /* 0x080fe200078008ff */
[C---:B------:R-:W-:Y:S01]  /*7c70*/  HMMA.16816.F32 R8, R168.reuse, R174, R8 ;  /* 0x000000aea808723c */ /* 0x040fe20000001808 */
[----:B------:R-:W3:Y:S04]  /*7c80*/  LDSM.16.M88.4 R172, [R208+0x7000] ;  /* 0x00700000d0ac783b */ /* 0x000ee80000000200 */
[C---:B------:R-:W-:Y:S02]  /*7c90*/  VIADD R189, R3.reuse, 0x8 ;  /* 0x0000000803bd7836 */ /* 0x040fe40000000000 */
[----:B------:R-:W-:Y:S03]  /*7ca0*/  VIADD R188, R3, 0xffffffff ;  /* 0xffffffff03bc7836 */ /* 0x000fe60000000000 */
[----:B------:R-:W-:Y:S01]  /*7cb0*/  ISETP.GE.AND P5, PT, R189, RZ, PT ;  /* 0x000000ffbd00720c */ /* 0x000fe20003fa6270 */
[----:B------:R-:W-:Y:S01]  /*7cc0*/  IMAD R179, R183, UR6, RZ ;  /* 0x00000006b7b37c24 */ /* 0x000fe2000f8e02ff */
[----:B------:R-:W-:Y:S01]  /*7cd0*/  ISETP.GE.AND P6, PT, R188, RZ, PT ;  /* 0x000000ffbc00720c */ /* 0x000fe20003fc6270 */
[----:B------:R-:W-:Y:S02]  /*7ce0*/  IMAD.IADD R177, R181, 0x1, R177 ;  /* 0x00000001b5b17824 */ /* 0x000fe400078e02b1 */
[C---:B------:R-:W-:Y:S02]  /*7cf0*/  IMAD R179, R182.reuse, UR7, R179 ;  /* 0x00000007b6b37c24 */ /* 0x040fe4000f8e02b3 */
[----:B------:R-:W-:Y:S01]  /*7d00*/  IMAD.WIDE.U32 R182, R182, UR6, RZ ;  /* 0x00000006b6b67c25 */ /* 0x000fe2000f8e00ff */
[-C--:B------:R-:W-:Y:S03]  /*7d10*/  LEA.HI.X R177, R180, R244.reuse, R177, 0x1, P0 ;  /* 0x000000f4b4b17211 */ /* 0x080fe600000f0cb1 */
[----:B------:R-:W-:Y:S01]  /*7d20*/  IMAD.IADD R179, R183, 0x1, R179 ;  /* 0x00000001b7b37824 */ /* 0x000fe200078e02b3 */
[C---:B------:R-:W-:Y:S01]  /*7d30*/  LEA R178, P0, R182.reuse, R245, 0x1 ;  /* 0x000000f5b6b27211 */ /* 0x040fe200078008ff */
[C---:B------:R-:W-:Y:S01]  /*7d40*/  VIADD R195, R3.reuse, 0xfffffff8 ;  /* 0xfffffff803c37836 */ /* 0x040fe20000000000 */
[C---:B------:R-:W-:Y:S01]  /*7d50*/  @!P5 IADD3 R189, -R3.reuse, -0x8, RZ ;  /* 0xfffffff803bdd810 */ /* 0x040fe20007ffe1ff */
[C---:B------:R-:W-:Y:S01]  /*7d60*/  VIADD R194, R3.reuse, 0xfffffff7 ;  /* 0xfffffff703c27836 */ /* 0x040fe20000000000 */
[----:B------:R-:W-:Y:S01]  /*7d70*/  LEA.HI.X R179, R182, R244, R179, 0x1, P0 ;  /* 0x000000f4b6b37211 */ /* 0x000fe200000f0cb3 */
[C---:B------:R-:W-:Y:S01]  /*7d80*/  VIADD R190, R3.reuse, 0xfffffff0 ;  /* 0xfffffff003be7836 */ /* 0x040fe20000000000 */
[----:B------:R-:W-:Y:S01]  /*7d90*/  @!P6 IADD3 R188, -R3, 0x1, RZ ;  /* 0x0000000103bce810 */ /* 0x000fe20007ffe1ff */
[C---:B--2---:R-:W-:Y:S03]  /*7da0*/  HMMA.16816.F32 R12, R168.reuse, R164, R12 ;  /* 0x000000a4a80c723c */ /* 0x044fe6000000180c */
[----:B------:R-:W-:Y:S01]  /*7db0*/  ISETP.GE.AND P0, PT, R195, RZ, PT ;  /* 0x000000ffc300720c */ /* 0x000fe20003f06270 */
[C---:B------:R-:W-:Y:S01]  /*7dc0*/  VIADD R193, R3.reuse, 0xffffffef ;  /* 0xffffffef03c17836 */ /* 0x040fe20000000000 */
[----:B------:R-:W-:Y:S01]  /*7dd0*/  ISETP.GE.AND P5, PT, R194, RZ, PT ;  /* 0x000000ffc200720c */ /* 0x000fe20003fa6270 */
[C---:B------:R-:W-:Y:S01]  /*7de0*/  HMMA.16816.F32 R16, R168.reuse, R166, R16 ;  /* 0x000000a6a810723c */ /* 0x040fe20000001810 */
[----:B------:R-:W2:Y:S01]  /*7df0*/  LDSM.16.M88.4 R164, [R208+0x7800] ;  /* 0x00780000d0a4783b */ /* 0x000ea20000000200 */
[----:B------:R-:W-:Y:S04]  /*7e00*/  DEPBAR.LE SB0, 0x0 ;  /* 0x000080000000791a */ /* 0x000fe80000000000 */
[----:B------:R-:W-:Y:S01]  /*7e10*/  ISETP.GE.AND P6, PT, R190, RZ, PT ;  /* 0x000000ffbe00720c */ /* 0x000fe20003fc6270 */
[----:B------:R-:W-:Y:S01]  /*7e20*/  BAR.SYNC.DEFER_BLOCKING 0x0 ;  /* 0x0000000000007b1d */ /* 0x000fe20000010000 */
[----:B------:R-:W-:Y:S01]  /*7e30*/  I2FP.F32.S32 R189, R189 ;  /* 0x000000bd00bd7245 */ /* 0x000fe20000201400 */
[C---:B---3--:R-:W-:Y:S05]  /*7e40*/  HMMA.16816.F32 R20, R168.reuse, R172, R20 ;  /* 0x000000aca814723c */ /* 0x048fea0000001814 */
[C---:B------:R-:W-:Y:S01]  /*7e50*/  @!P0 IADD3 R195, -R3.reuse, 0x8, RZ ;  /* 0x0000000803c38810 */ /* 0x040fe20007ffe1ff */
[C---:B------:R-:W-:Y:S01]  /*7e60*/  VIADD R192, R3.reuse, 0xffffffe8 ;  /* 0xffffffe803c07836 */ /* 0x040fe20000000000 */
[C---:B------:R-:W-:Y:S01]  /*7e70*/  @!P5 IADD3 R194, -R3.reuse, 0x9, RZ ;  /* 0x0000000903c2d810 */ /* 0x040fe20007ffe1ff */
[----:B------:R-:W-:Y:S01]  /*7e80*/  VIADD R191, R3, 0xffffffe7 ;  /* 0xffffffe703bf7836 */ /* 0x000fe20000000000 */
[----:B------:R-:W-:Y:S01]  /*7e90*/  ISETP.GE.AND P0, PT, R193, RZ, PT ;  /* 0x000000ffc100720c */ /* 0x000fe20003f06270 */
[C---:B------:R-:W-:Y:S03]  /*7ea0*/  HMMA.16816.F32 R24, R168.reuse, R174, R24 ;  /* 0x000000aea818723c */ /* 0x040fe60000001818 */
[C---:B------:R-:W-:Y:S01]  /*7eb0*/  @!P6 IADD3 R190, -R3.reuse, 0x10, RZ ;  /* 0x0000001003bee810 */ /* 0x040fe20007ffe1ff */
[C---:B------:R-:W-:Y:S01]  /*7ec0*/  VIADD R187, R3.reuse, 0xffffffe0 ;  /* 0xffffffe003bb7836 */ /* 0x040fe20000000000 */
[----:B------:R-:W-:Y:S01]  /*7ed0*/  ISETP.GE.AND P5, PT, R192, RZ, PT ;  /* 0x000000ffc000720c */ /* 0x000fe20003fa6270 */
[----:B------:R-:W-:Y:S01]  /*7ee0*/  VIADD R186, R3, 0xffffffdf ;  /* 0xffffffdf03ba7836 */ /* 0x000fe20000000000 */
[----:B------:R-:W-:Y:S01]  /*7ef0*/  ISETP.GE.AND P6, PT, R191, RZ, PT ;  /* 0x000000ffbf00720c */ /* 0x000fe20003fc6270 */
[C---:B------:R-:W-:Y:S03]  /*7f00*/  VIADD R180, R3.reuse, 0xffffffd8 ;  /* 0xffffffd803b47836 */ /* 0x040fe60000000000 */
[----:B------:R-:W-:Y:S01]  /*7f10*/  IABS R172, R3 ;  /* 0x0000000300ac7213 */ /* 0x000fe20000000000 */
[C---:B------:R-:W-:Y:S01]  /*7f20*/  VIADD R185, R3.reuse, 0xffffffd7 ;  /* 0xffffffd703b97836 */ /* 0x040fe20000000000 */
[C---:B------:R-:W-:Y:S01]  /*7f30*/  @!P0 IADD3 R193, -R3.reuse, 0x11, RZ ;  /* 0x0000001103c18810 */ /* 0x040fe20007ffe1ff */
[----:B------:R-:W-:Y:S01]  /*7f40*/  VIADD R182, R3, 0xffffffd0 ;  /* 0xffffffd003b67836 */ /* 0x000fe20000000000 */
[----:B------:R-:W-:Y:S01]  /*7f50*/  ISETP.GE.AND P0, PT, R187, RZ, PT ;  /* 0x000000ffbb00720c */ /* 0x000fe20003f06270 */
[C---:B------:R-:W-:Y:S01]  /*7f60*/  VIADD R181, R3.reuse, 0xffffffcf ;  /* 0xffffffcf03b57836 */ /* 0x040fe20000000000 */
[----:B------:R-:W-:Y:S01]  /*7f70*/  I2FP.F32.S32 R188, R188 ;  /* 0x000000bc00bc7245 */ /* 0x000fe20000201400 */
[C---:B------:R-:W-:Y:S01]  /*7f80*/  VIADD R184, R3.reuse, 0xffffffc8 ;  /* 0xffffffc803b87836 */ /* 0x040fe20000000000 */
[C---:B------:R-:W-:Y:S01]  /*7f90*/  @!P5 IADD3 R192, -R3.reuse, 0x18, RZ ;  /* 0x0000001803c0d810 */ /* 0x040fe20007ffe1ff */
[C---:B------:R-:W-:Y:S01]  /*7fa0*/  VIADD R183, R3.reuse, 0xffffffc7 ;  /* 0xffffffc703b77836 */ /* 0x040fe20000000000 */
[----:B------:R-:W-:Y:S01]  /*7fb0*/  @!P6 IADD3 R191, -R3, 0x19, RZ ;  /* 0x0000001903bfe810 */ /* 0x000fe20007ffe1ff */
[----:B------:R-:W-:Y:S01]  /*7fc0*/  FFMA.FTZ R6, R189, -UR5, R6 ;  /* 0x80000005bd067c23 */ /* 0x000fe20008010006 */
[----:B------:R-:W-:Y:S01]  /*7fd0*/  ISETP.GE.AND P5, PT, R186, RZ, PT ;  /* 0x000000ffba00720c */ /* 0x000fe20003fa6270 */
[----:B------:R-:W-:Y:S01]  /*7fe0*/  FFMA.FTZ R5, R188, -UR5, R5 ;  /* 0x80000005bc057c23 */ /* 0x000fe20008010005 */
[----:B------:R-:W-:Y:S01]  /*7ff0*/  ISETP.GE.AND P6, PT, R180, RZ, PT ;  /* 0x000000ffb400720c */ /* 0x000fe20003fc6270 */
[----:B------:R-:W-:Y:S01]  /*8000*/  FFMA.FTZ R11, R188, -UR5, R11 ;  /* 0x80000005bc0b7c23 */ /* 0x000fe2000801000b */
[----:B------:R-:W-:Y:S01]  /*8010*/  I2FP.F32.S32 R195, R195 ;  /* 0x000000c300c37245 */ /* 0x000fe20000201400 */
[C---:B--2---:R-:W-:Y:S03]  /*8020*/  HMMA.16816.F32 R28, R168.reuse, R164, R28 ;  /* 0x000000a4a81c723c */ /* 0x044fe6000000181c */
[----:B------:R-:W-:Y:S01]  /*8030*/  @!P0 IADD3 R187, -R3, 0x20, RZ ;  /* 0x0000002003bb8810 */ /* 0x000fe20007ffe1ff */
[----:B------:R-:W-:Y:S01]  /*8040*/  FFMA.FTZ R8, R195, -UR5, R8 ;  /* 0x80000005c3087c23 */ /* 0x000fe20008010008 */
[----:B------:R-:W-:Y:S01]  /*8050*/  ISETP.GE.AND P0, PT, R185, RZ, PT ;  /* 0x000000ffb900720c */ /* 0x000fe20003f06270 */
[----:B------:R-:W-:Y:S01]  /*8060*/  FFMA.FTZ R14, R195, -UR5, R14 ;  /* 0x80000005c30e7c23 */ /* 0x000fe2000801000e */
[----:B------:R-:W-:Y:S01]  /*8070*/  I2FP.F32.S32 R194, R194 ;  /* 0x000000c200c27245 */ /* 0x000fe20000201400 */
[----:B------:R-:W-:Y:S03]  /*8080*/  HMMA.16816.F32 R32, R168, R166, R32 ;  /* 0x000000a6a820723c */ /* 0x000fe60000001820 */
[C---:B------:R-:W-:Y:S01]  /*8090*/  @!P5 IADD3 R186, -R3.reuse, 0x21, RZ ;  /* 0x0000002103bad810 */ /* 0x040fe20007ffe1ff */
[C---:B------:R-:W-:Y:S01]  /*80a0*/  FFMA.FTZ R9, R194.reuse, -UR5, R9 ;  /* 0x80000005c2097c23 */ /* 0x040fe20008010009 */
[----:B------:R-:W-:Y:S01]  /*80b0*/  @!P6 IADD3 R180, -R3, 0x28, RZ ;  /* 0x0000002803b4e810 */ /* 0x000fe20007ffe1ff */
[----:B------:R-:W-:Y:S01]  /*80c0*/  FFMA.FTZ R15, R194, -UR5, R15 ;  /* 0x80000005c20f7c23 */ /* 0x000fe2000801000f */
[----:B------:R-:W-:Y:S02]  /*80d0*/  ISETP.GE.AND P5, PT, R182, RZ, PT ;  /* 0x000000ffb600720c */ /* 0x000fe40003fa6270 */
[----:B------:R-:W-:Y:S02]  /*80e0*/  ISETP.GE.AND P6, PT, R181, RZ, PT ;  /* 0x000000ffb500720c */ /* 0x000fe40003fc6270 */
[C---:B------:R-:W-:Y:S02]  /*80f0*/  @!P0 IADD3 R185, -R3.reuse, 0x29, RZ ;  /* 0x0000002903b98810 */ /* 0x040fe40007ffe1ff */
[----:B------:R-:W-:Y:S02]  /*8100*/  ISETP.GE.AND P0, PT, R184, RZ, PT ;  /* 0x000000ffb800720c */ /* 0x000fe40003f06270 */
[----:B------:R-:W-:Y:S02]  /*8110*/  I2FP.F32.S32 R190, R190 ;  /* 0x000000be00be7245 */ /* 0x000fe40000201400 */
[----:B------:R-:W-:Y:S02]  /*8120*/  I2FP.F32.S32 R193, R193 ;  /* 0x000000c100c17245 */ /* 0x000fe40000201400 */
[----:B------:R-:W-:Y:S01]  /*8130*/  I2FP.F32.S32 R192, R192 ;  /* 0x000000c000c07245 */ /* 0x000fe20000201400 */
[C---:B------:R-:W-:Y:S01]  /*8140*/  FFMA.FTZ R12, R190.reuse, -UR5, R12 ;  /* 0x80000005be0c7c23 */ /* 0x040fe2000801000c */
[----:B------:R-:W-:Y:S01]  /*8150*/  @!P5 IADD3 R182, -R3, 0x30, RZ ;  /* 0x0000003003b6d810 */ /* 0x000fe20007ffe1ff */
[----:B------:R-:W-:Y:S01]  /*8160*/  FFMA.FTZ R13, R193, -UR5, R13 ;  /* 0x80000005c10d7c23 */ /* 0x000fe2000801000d */
[----:B------:R-:W-:Y:S01]  /*8170*/  @!P6 IADD3 R181, -R3, 0x31, RZ ;  /* 0x0000003103b5e810 */ /* 0x000fe20007ffe1ff */
[----:B------:R-:W-:Y:S01]  /*8180*/  FFMA.FTZ R18, R190, -UR5, R18 ;  /* 0x80000005be127c23 */ /* 0x000fe20008010012 */
[----:B------:R-:W-:Y:S01]  /*8190*/  ISETP.GE.AND P5, PT, R183, RZ, PT ;  /* 0x000000ffb700720c */ /* 0x000fe20003fa6270 */
[C---:B------:R-:W-:Y:S01]  /*81a0*/  FFMA.FTZ R16, R192.reuse, -UR5, R16 ;  /* 0x80000005c0107c23 */ /* 0x040fe20008010010 */
[----:B------:R-:W-:Y:S01]  /*81b0*/  ISETP.GE.AND P6, PT, R249, RZ, PT ;  /* 0x000000fff900720c */ /* 0x000fe20003fc6270 */
[----:B------:R-:W-:Y:S01]  /*81c0*/  FFMA.FTZ R19, R193, -UR5, R19 ;  /* 0x80000005c1137c23 */ /* 0x000fe20008010013 */
[----:B------:R-:W-:Y:S01]  /*81d0*/  @!P0 IADD3 R184, -R3, 0x38, RZ ;  /* 0x0000003803b88810 */ /* 0x000fe20007ffe1ff */
[----:B------:R-:W-:Y:S01]  /*81e0*/  FFMA.FTZ R22, R192, -UR5, R22 ;  /* 0x80000005c0167c23 */ /* 0x000fe20008010016 */
[----:B------:R-:W-:Y:S02]  /*81f0*/  I2FP.F32.S32 R191, R191 ;  /* 0x000000bf00bf7245 */ /* 0x000fe40000201400 */
[----:B------:R-:W-:Y:S02]  /*8200*/  I2FP.F32.S32 R187, R187 ;  /* 0x000000bb00bb7245 */ /* 0x000fe40000201400 */
[----:B------:R-:W-:Y:S01]  /*8210*/  I2FP.F32.S32 R186, R186 ;  /* 0x000000ba00ba7245 */ /* 0x000fe20000201400 */
[----:B------:R-:W-:Y:S01]  /*8220*/  FFMA.FTZ R17, R191, -UR5, R17 ;  /* 0x80000005bf117c23 */ /* 0x000fe20008010011 */
[----:B------:R-:W-:Y:S01]  /*8230*/  I2FP.F32.S32 R180, R180 ;  /* 0x000000b400b47245 */ /* 0x000fe20000201400 */
[----:B------:R-:W-:Y:S01]  /*8240*/  FFMA.FTZ R20, R187, -UR5, R20 ;  /* 0x80000005bb147c23 */ /* 0x000fe20008010014 */
[----:B------:R-:W-:Y:S01]  /*8250*/  @!P5 IADD3 R183, -R3, 0x39, RZ ;  /* 0x0000003903b7d810 */ /* 0x000fe20007ffe1ff */
[----:B------:R-:W-:Y:S01]  /*8260*/  FFMA.FTZ R23, R191, -UR5, R23 ;  /* 0x80000005bf177c23 */ /* 0x000fe20008010017 */
[----:B------:R-:W-:Y:S01]  /*8270*/  @!P6 IADD3 R249, -R3, -0x7, RZ ;  /* 0xfffffff903f9e810 */ /* 0x000fe20007ffe1ff */
        /* <DEDUP_REMOVED lines=9> */
[----:B------:R-:W-:Y:S01]  /*8310*/  ISETP.LT.AND P5, PT, RZ, UR12, PT ;  /* 0x0000000cff007c0c */ /* 0x000fe2000bfa1270 */
[----:B------:R-:W-:Y:S01]  /*8320*/  FFMA.FTZ R10, R3, -UR5, R10 ;  /* 0x80000005030a7c23 */ /* 0x000fe2000801000a */
[----:B------:R-:W-:Y:S01]  /*8330*/  FMNMX.FTZ R3, R6, R2, !PT ;  /* 0x0000000206037209 */ /* 0x000fe20007810000 */
        /* <DEDUP_REMOVED lines=44> */
[----:B-1----:R-:W-:Y:S06]  /*8600*/  @P5 BRA `(.L_x_439) ;  /* 0xffffffdc00d45947 */ /* 0x002fec000383ffff */
.L_x_438:
        /* <DEDUP_REMOVED lines=14> */
[----:B------:R-:W1:Y:S01]  /*86f0*/  LDSM.16.MT88.4 R168, [R216+0x18000] ;  /* 0x01800000d8a8783b */ /* 0x000e620000004200 */
[----:B------:R-:W-:Y:S01]  /*8700*/  FADD.FTZ R2, -R3, R2 ;  /* 0x0000000203027221 */ /* 0x000fe20000010100 */
        /* <DEDUP_REMOVED lines=24> */
[----:B------:R-:W-:Y:S01]  /*8890*/  FFMA.FTZ R194, R19, UR4, -R190 ;  /* 0x0000000413c27c23 */ /* 0x000fe200080108be */
[--C-:B------:R-:W-:Y:S01]  /*88a0*/  FFMA.FTZ R249, R16, UR4, -R189.reuse ;  /* 0x0000000410f97c23 */ /* 0x100fe200080108bd */
[--C-:B------:R-:W-:Y:S01]  /*88b0*/  FFMA.FTZ R20, R20, UR4, -R189.reuse ;  /* 0x0000000414147c23 */ /* 0x100fe200080108bd */
[----:B------:R-:W-:Y:S06]  /*88c0*/  FFMA.FTZ R21, R21, UR4, -R189 ;  /* 0x0000000415157c23 */ /* 0x000fec00080108bd */
        /* <DEDUP_REMOVED lines=54> */
[----:B------:R-:W-:Y:S01]  /*8c30*/  FMUL.FTZ R70, R0, R70 ;  /* 0x0000004600467220 */ /* 0x000fe20000410000 */
        /* <DEDUP_REMOVED lines=39> */
[----:B------:R-:W4:Y:S01]  /*8eb0*/  MUFU.EX2 R194, R194 ;  /* 0x000000c200c27308 */ /* 0x000f220000000800 */
        /* <DEDUP_REMOVED lines=9> */
[----:B------:R-:W4:Y:S01]  /*8f50*/  MUFU.EX2 R252, R252 ;  /* 0x000000fc00fc7308 */ /* 0x000f220000000800 */
[----:B------:R-:W-:Y:S01]  /*8f60*/  FMUL.FTZ R99, R0, R99 ;  /* 0x0000006300637220 */ /* 0x000fe20000410000 */
[C---:B---3--:R-:W-:Y:S03]  /*8f70*/  HMMA.16816.F32 R60, R160.reuse, R156, R60 ;  /* 0x0000009ca03c723c */ /* 0x048fe6000000183c */
[C---:B------:R-:W-:Y:S03]  /*8f80*/  FMUL.FTZ R96, R2.reuse, R96 ;  /* 0x0000006002607220 */ /* 0x040fe60000410000 */
[C---:B------:R-:W-:Y:S01]  /*8f90*/  HMMA.16816.F32 R64, R160.reuse, R158, R64 ;  /* 0x0000009ea040723c */ /* 0x040fe20000001840 */
[----:B------:R-:W3:Y:S01]  /*8fa0*/  LDSM.16.MT88.4 R156, [R216+0x1c000] ;  /* 0x01c00000d89c783b */ /* 0x000ee20000004200 */
[----:B------:R-:W-:Y:S03]  /*8fb0*/  MUFU.EX2 R249, R249 ;  /* 0x000000f900f97308 */ /* 0x000fe60000000800 */
        /* <DEDUP_REMOVED lines=63> */
[----:B------:R-:W-:Y:S01]  /*93b0*/  FMUL.FTZ R139, R0, R139 ;  /* 0x0000008b008b7220 */ /* 0x000fe20000410000 */
[----:B------:R4:W3:Y:S02]  /*93c0*/  MUFU.EX2 R150, R17 ;  /* 0x0000001100967308 */ /* 0x0008e40000000800 */
[C---:B------:R-:W-:Y:S01]  /*93d0*/  FMUL.FTZ R136, R2.reuse, R136 ;  /* 0x0000008802887220 */ /* 0x040fe20000410000 */
[C---:B-1----:R-:W-:Y:S03]  /*93e0*/  HMMA.16816.F32 R132, R160.reuse, R168, R132 ;  /* 0x000000a8a084723c */ /* 0x042fe60000001884 */
[----:B------:R-:W-:Y:S01]  /*93f0*/  FMUL.FTZ R137, R2, R137 ;  /* 0x0000008902897220 */ /* 0x000fe20000410000 */
[C---:B------:R-:W-:Y:S01]  /*9400*/  FMUL.FTZ R142, R0.reuse, R142 ;  /* 0x0000008e008e7220 */ /* 0x040fe20000410000 */
[----:B------:R-:W-:Y:S01]  /*9410*/  FMUL.FTZ R143, R0, R143 ;  /* 0x0000008f008f7220 */ /* 0x000fe20000410000 */
[C---:B------:R-:W-:Y:S01]  /*9420*/  FMUL.FTZ R140, R2.reuse, R140 ;  /* 0x0000008c028c7220 */ /* 0x040fe20000410000 */
[----:B------:R-:W-:Y:S01]  /*9430*/  FMUL.FTZ R141, R2, R141 ;  /* 0x0000008d028d7220 */ /* 0x000fe20000410000 */
[----:B------:R-:W-:Y:S02]  /*9440*/  FMUL.FTZ R19, R0, R151 ;  /* 0x0000009700137220 */ /* 0x000fe40000410000 */
[C---:B------:R-:W-:Y:S01]  /*9450*/  HMMA.16816.F32 R136, R160.reuse, R170, R136 ;  /* 0x000000aaa088723c */ /* 0x040fe20000001888 */
[----:B------:R-:W1:Y:S02]  /*9460*/  LDSM.16.MT88.4 R168, [R216+0x18800] ;  /* 0x01880000d8a8783b */ /* 0x000e640000004200 */
[----:B------:R-:W-:Y:S01]  /*9470*/  F2FP.F16.F32.PACK_AB R151, R194, R193 ;  /* 0x000000c1c297723e */ /* 0x000fe200000000ff */
[----:B------:R-:W-:Y:S01]  /*9480*/  FMUL.FTZ R16, R2, R148 ;  /* 0x0000009402107220 */ /* 0x000fe20000410000 */
[----:B------:R-:W-:Y:S01]  /*9490*/  F2FP.F16.F32.PACK_AB R148, R252, R195 ;  /* 0x000000c3fc94723e */ /* 0x000fe200000000ff */
[C---:B--2---:R-:W-:Y:S05]  /*94a0*/  HMMA.16816.F32 R140, R160.reuse, R172, R140 ;  /* 0x000000aca08c723c */ /* 0x044fea000000188c */
[----:B----4-:R-:W-:Y:S01]  /*94b0*/  FMUL.FTZ R17, R2, R149 ;  /* 0x0000009502117220 */ /* 0x010fe20000410000 */
[C---:B------:R-:W-:Y:S01]  /*94c0*/  HMMA.16816.F32 R12, R160.reuse, R174, R12 ;  /* 0x000000aea00c723c */ /* 0x040fe2000000180c */
[----:B------:R-:W2:Y:S04]  /*94d0*/  LDSM.16.MT88.4 R172, [R212+0x18800] ;  /* 0x01880000d4ac783b */ /* 0x000ea80000004200 */
[C---:B------:R-:W-:Y:S01]  /*94e0*/  FMUL.FTZ R146, R0.reuse, R146 ;  /* 0x0000009200927220 */ /* 0x040fe20000410000 */
[----:B------:R-:W-:Y:S01]  /*94f0*/  FMUL.FTZ R147, R0, R147 ;  /* 0x0000009300937220 */ /* 0x000fe20000410000 */
[C---:B---3--:R-:W-:Y:S04]  /*9500*/  HMMA.16816.F32 R16, R160.reuse, R156, R16 ;  /* 0x0000009ca010723c */ /* 0x048fe80000001810 */
[C---:B------:R-:W-:Y:S01]  /*9510*/  FMUL.FTZ R144, R2.reuse, R144 ;  /* 0x0000009002907220 */ /* 0x040fe20000410000 */
[----:B------:R-:W-:Y:S01]  /*9520*/  FMUL.FTZ R145, R2, R145 ;  /* 0x0000009102917220 */ /* 0x000fe20000410000 */
[----:B------:R-:W-:Y:S01]  /*9530*/  F2FP.F16.F32.PACK_AB R149, R192, R191 ;  /* 0x000000bfc095723e */ /* 0x000fe200000000ff */
[----:B------:R-:W-:Y:S01]  /*9540*/  FFMA.FTZ R187, R0, R247, R187 ;  /* 0x000000f700bb7223 */ /* 0x000fe200000100bb */
[----:B------:R-:W-:Y:S03]  /*9550*/  MOV R0, R164 ;  /* 0x000000a400007202 */ /* 0x000fe60000000f00 */
[----:B------:R-:W-:Y:S01]  /*9560*/  FFMA.FTZ R188, R2, R248, R188 ;  /* 0x000000f802bc7223 */ /* 0x000fe200000100bc */
[----:B------:R-:W-:Y:S01]  /*9570*/  HMMA.16816.F32 R144, R160, R158, R144 ;  /* 0x0000009ea090723c */ /* 0x000fe20000001890 */
[----:B------:R-:W3:Y:S02]  /*9580*/  LDSM.16.MT88.4 R156, [R214+0x1a800] ;  /* 0x01a80000d69c783b */ /* 0x000ee40000004200 */
[----:B------:R-:W-:Y:S01]  /*9590*/  FADD.FTZ R187, R167, R187 ;  /* 0x000000bba7bb7221 */ /* 0x000fe20000010000 */
[----:B------:R-:W-:Y:S01]  /*95a0*/  FADD.FTZ R188, R186, R188 ;  /* 0x000000bcbabc7221 */ /* 0x000fe20000010000 */
[----:B------:R-:W-:Y:S02]  /*95b0*/  MOV R2, R3 ;  /* 0x0000000300027202 */ /* 0x000fe40000000f00 */
[----:B------:R-:W-:Y:S01]  /*95c0*/  MOV R163, R150 ;  /* 0x0000009600a37202 */ /* 0x000fe20000000f00 */
[----:B------:R-:W-:Y:S03]  /*95d0*/  FADD.FTZ R187, R166, R187 ;  /* 0x000000bba6bb7221 */ /* 0x000fe60000010000 */
[----:B------:R-:W-:Y:S01]  /*95e0*/  F2FP.F16.F32.PACK_AB R150, R163, R249 ;  /* 0x000000f9a396723e */ /* 0x000fe200000000ff */
[----:B------:R-:W-:Y:S01]  /*95f0*/  FADD.FTZ R188, R185, R188 ;  /* 0x000000bcb9bc7221 */ /* 0x000fe20000010000 */
[----:B------:R-:W-:Y:S03]  /*9600*/  FADD.FTZ R187, R165, R187 ;  /* 0x000000bba5bb7221 */ /* 0x000fe60000010000 */
[----:B------:R-:W-:Y:S01]  /*9610*/  FADD.FTZ R188, R184, R188 ;  /* 0x000000bcb8bc7221 */ /* 0x000fe20000010000 */
[----:B------:R-:W-:Y:S01]  /*9620*/  FADD.FTZ R187, R191, R187 ;  /* 0x000000bbbfbb7221 */ /* 0x000fe20000010000 */
[C---:B-1----:R-:W-:Y:S05]  /*9630*/  HMMA.16816.F32 R4, R148.reuse, R168, R4 ;  /* 0x000000a89404723c */ /* 0x042fea0000001804 */
[----:B------:R-:W-:Y:S01]  /*9640*/  FADD.FTZ R188, R195, R188 ;  /* 0x000000bcc3bc7221 */ /* 0x000fe20000010000 */
[C---:B------:R-:W-:Y:S01]  /*9650*/  HMMA.16816.F32 R8, R148.reuse, R170, R8 ;  /* 0x000000aa9408723c */ /* 0x040fe20000001808 */
[----:B------:R-:W-:Y:S04]  /*9660*/  LDSM.16.MT88.4 R168, [R216+0x1c800] ;  /* 0x01c80000d8a8783b */ /* 0x000fe80000004200 */
[----:B------:R-:W-:Y:S01]  /*9670*/  FADD.FTZ R187, R192, R187 ;  /* 0x000000bbc0bb7221 */ /* 0x000fe20000010000 */
[C---:B------:R-:W-:Y:S05]  /*9680*/  HMMA.16816.F32 R36, R148.reuse, R176, R36 ;  /* 0x000000b09424723c */ /* 0x040fea0000001824 */
[----:B------:R-:W-:Y:S01]  /*9690*/  FADD.FTZ R188, R252, R188 ;  /* 0x000000bcfcbc7221 */ /* 0x000fe20000010000 */
[C---:B------:R-:W-:Y:S05]  /*96a0*/  HMMA.16816.F32 R40, R148.reuse, R178, R40 ;  /* 0x000000b29428723c */ /* 0x040fea0000001828 */
[----:B------:R-:W-:Y:S01]  /*96b0*/  MOV R177, R163 ;  /* 0x000000a300b17202 */ /* 0x000fe20000000f00 */
[C---:B------:R-:W-:Y:S01]  /*96c0*/  HMMA.16816.F32 R44, R148.reuse, R152, R44 ;  /* 0x00000098942c723c */ /* 0x040fe2000000182c */
[----:B------:R-:W-:Y:S04]  /*96d0*/  LDSM.16.MT88.4 R160, [R212+0x1a800] ;  /* 0x01a80000d4a0783b */ /* 0x000fe80000004200 */
[----:B------:R-:W-:Y:S01]  /*96e0*/  FADD.FTZ R187, R193, R187 ;  /* 0x000000bbc1bb7221 */ /* 0x000fe20000010000 */
[C---:B------:R-:W-:Y:S03]  /*96f0*/  HMMA.16816.F32 R48, R148.reuse, R154, R48 ;  /* 0x0000009a9430723c */ /* 0x040fe60000001830 */
[----:B------:R-:W1:Y:S02]  /*9700*/  LDSM.16.MT88.4 R152, [R213+0x1a800] ;  /* 0x01a80000d598783b */ /* 0x000e640000004200 */
[----:B------:R-:W-:Y:S01]  /*9710*/  FADD.FTZ R188, R249, R188 ;  /* 0x000000bcf9bc7221 */ /* 0x000fe20000010000 */
[C---:B--2---:R-:W-:Y:S05]  /*9720*/  HMMA.16816.F32 R52, R148.reuse, R172, R52 ;  /* 0x000000ac9434723c */ /* 0x044fea0000001834 */
[----:B------:R-:W-:Y:S01]  /*9730*/  FADD.FTZ R187, R194, R187 ;  /* 0x000000bbc2bb7221 */ /* 0x000fe20000010000 */
[C---:B------:R-:W-:Y:S01]  /*9740*/  HMMA.16816.F32 R56, R148.reuse, R174, R56 ;  /* 0x000000ae9438723c */ /* 0x040fe20000001838 */
[----:B------:R-:W2:Y:S05]  /*9750*/  LDSM.16.MT88.4 R172, [R214+0x1c800] ;  /* 0x01c80000d6ac783b */ /* 0x000eaa0000004200 */
[C---:B------:R-:W-:Y:S06]  /*9760*/  HMMA.16816.F32 R60, R148.reuse, R180, R60 ;  /* 0x000000b4943c723c */ /* 0x040fec000000183c */
[C---:B------:R-:W-:Y:S05]  /*9770*/  HMMA.16816.F32 R64, R148.reuse, R182, R64 ;  /* 0x000000b69440723c */ /* 0x040fea0000001840 */
[--C-:B------:R-:W-:Y:S01]  /*9780*/  FFMA.FTZ R180, R22, UR4, -R190.reuse ;  /* 0x0000000416b47c23 */ /* 0x100fe200080108be */
[C---:B---3--:R-:W-:Y:S01]  /*9790*/  HMMA.16816.F32 R68, R148.reuse, R156, R68 ;  /* 0x0000009c9444723c */ /* 0x048fe20000001844 */
[----:B------:R-:W-:Y:S04]  /*97a0*/  MUFU.EX2 R22, R21 ;  /* 0x0000001500167308 */ /* 0x000fe80000000800 */
[----:B------:R-:W-:Y:S01]  /*97b0*/  MOV R183, R177 ;  /* 0x000000b100b77202 */ /* 0x000fe20000000f00 */
[C---:B------:R-:W-:Y:S01]  /*97c0*/  HMMA.16816.F32 R72, R148.reuse, R158, R72 ;  /* 0x0000009e9448723c */ /* 0x040fe20000001848 */
[----:B------:R-:W3:Y:S04]  /*97d0*/  LDSM.16.MT88.4 R176, [R213+0x1c800] ;  /* 0x01c80000d5b0783b */ /* 0x000ee80000004200 */
[----:B------:R-:W4:Y:S01]  /*97e0*/  MUFU.EX2 R180, R180 ;  /* 0x000000b400b47308 */ /* 0x000f220000000800 */
[--C-:B------:R-:W-:Y:S01]  /*97f0*/  FFMA.FTZ R182, R26, UR4, -R190.reuse ;  /* 0x000000041ab67c23 */ /* 0x100fe200080108be */
[--C-:B------:R-:W-:Y:S01]  /*9800*/  FFMA.FTZ R181, R23, UR4, -R190.reuse ;  /* 0x0000000417b57c23 */ /* 0x100fe200080108be */
[C---:B-1----:R-:W-:Y:S01]  /*9810*/  HMMA.16816.F32 R76, R148.reuse, R152, R76 ;  /* 0x00000098944c723c */ /* 0x042fe2000000184c */
[----:B------:R-:W1:Y:S02]  /*9820*/  LDSM.16.MT88.4 R156, [R212+0x1c800] ;  /* 0x01c80000d49c783b */ /* 0x000e640000004200 */
[----:B------:R-:W-:Y:S01]  /*9830*/  MOV R23, R183 ;  /* 0x000000b700177202 */ /* 0x000fe20000000f00 */
[--C-:B------:R-:W-:Y:S02]  /*9840*/  FFMA.FTZ R183, R27, UR4, -R190.reuse ;  /* 0x000000041bb77c23 */ /* 0x100fe400080108be */
[C---:B------:R-:W-:Y:S01]  /*9850*/  HMMA.16816.F32 R80, R148.reuse, R154, R80 ;  /* 0x0000009a9450723c */ /* 0x040fe20000001850 */
[----:B------:R-:W2:Y:S02]  /*9860*/  MUFU.EX2 R181, R181 ;  /* 0x000000b500b57308 */ /* 0x000ea40000000800 */
[----:B------:R-:W1:Y:S03]  /*9870*/  LDSM.16.MT88.4 R152, [R216+0x1e800] ;  /* 0x01e80000d898783b */ /* 0x000e660000004200 */
[C---:B------:R-:W-:Y:S05]  /*9880*/  HMMA.16816.F32 R84, R148.reuse, R160, R84 ;  /* 0x000000a09454723c */ /* 0x040fea0000001854 */
[----:B------:R-:W3:Y:S01]  /*9890*/  MUFU.EX2 R182, R182 ;  /* 0x000000b600b67308 */ /* 0x000ee20000000800 */
[----:B----4-:R-:W-:Y:S01]  /*98a0*/  FADD.FTZ R187, R180, R187 ;  /* 0x000000bbb4bb7221 */ /* 0x010fe20000010000 */
[C---:B------:R-:W-:Y:S01]  /*98b0*/  HMMA.16816.F32 R88, R148.reuse, R162, R88 ;  /* 0x000000a29458723c */ /* 0x040fe20000001858 */
[----:B------:R-:W4:Y:S07]  /*98c0*/  LDSM.16.MT88.4 R160, [R214+0x1e800] ;  /* 0x01e80000d6a0783b */ /* 0x000f2e0000004200 */
[----:B------:R-:W1:Y:S01]  /*98d0*/  MUFU.EX2 R183, R183 ;  /* 0x000000b700b77308 */ /* 0x000e620000000800 */
[C---:B------:R-:W-:Y:S03]  /*98e0*/  HMMA.16816.F32 R92, R148.reuse, R168, R92 ;  /* 0x000000a8945c723c */ /* 0x040fe6000000185c */
[----:B--2---:R-:W-:Y:S03]  /*98f0*/  FADD.FTZ R187, R181, R187 ;  /* 0x000000bbb5bb7221 */ /* 0x004fe60000010000 */
[C---:B------:R-:W-:Y:S01]  /*9900*/  HMMA.16816.F32 R96, R148.reuse, R170, R96 ;  /* 0x000000aa9460723c */ /* 0x040fe20000001860 */
[----:B------:R-:W2:Y:S04]  /*9910*/  LDSM.16.MT88.4 R168, [R213+0x1e800] ;  /* 0x01e80000d5a8783b */ /* 0x000ea80000004200 */
[----:B---3--:R-:W-:Y:S01]  /*9920*/  FADD.FTZ R187, R182, R187 ;  /* 0x000000bbb6bb7221 */ /* 0x008fe20000010000 */
[C---:B------:R-:W-:Y:S05]  /*9930*/  HMMA.16816.F32 R100, R148.reuse, R172, R100 ;  /* 0x000000ac9464723c */ /* 0x040fea0000001864 */
[----:B-1----:R-:W-:Y:S01]  /*9940*/  FADD.FTZ R187, R183, R187 ;  /* 0x000000bbb7bb7221 */ /* 0x002fe20000010000 */
[C---:B------:R-:W-:Y:S01]  /*9950*/  HMMA.16816.F32 R104, R148.reuse, R174, R104 ;  /* 0x000000ae9468723c */ /* 0x040fe20000001868 */
[----:B------:R-:W1:Y:S05]  /*9960*/  LDSM.16.MT88.4 R172, [R212+0x1e800] ;  /* 0x01e80000d4ac783b */ /* 0x000e6a0000004200 */
[C---:B------:R-:W-:Y:S01]  /*9970*/  HMMA.16816.F32 R108, R148.reuse, R176, R108 ;  /* 0x000000b0946c723c */ /* 0x040fe2000000186c */
[----:B------:R3:W4:Y:S05]  /*9980*/  MUFU.EX2 R176, R20 ;  /* 0x0000001400b07308 */ /* 0x00072a0000000800 */
[C---:B------:R-:W-:Y:S06]  /*9990*/  HMMA.16816.F32 R112, R148.reuse, R178, R112 ;  /* 0x000000b29470723c */ /* 0x040fec0000001870 */
[C---:B------:R-:W-:Y:S06]  /*99a0*/  HMMA.16816.F32 R116, R148.reuse, R156, R116 ;  /* 0x0000009c9474723c */ /* 0x040fec0000001874 */
[C---:B------:R-:W-:Y:S01]  /*99b0*/  HMMA.16816.F32 R120, R148.reuse, R158, R120 ;  /* 0x0000009e9478723c */ /* 0x040fe20000001878 */
[----:B------:R-:W-:Y:S04]  /*99c0*/  LDSM.16.MT88.4 R156, [R214+0x19000] ;  /* 0x01900000d69c783b */ /* 0x000fe80000004200 */
[--C-:B---3--:R-:W-:Y:S01]  /*99d0*/  FFMA.FTZ R20, R25, UR4, -R189.reuse ;  /* 0x0000000419147c23 */ /* 0x108fe200080108bd */
[C---:B------:R-:W-:Y:S05]  /*99e0*/  HMMA.16816.F32 R124, R148.reuse, R152, R124 ;  /* 0x00000098947c723c */ /* 0x040fea000000187c */
[----:B----4-:R-:W-:Y:S01]  /*99f0*/  MOV R21, R176 ;  /* 0x000000b000157202 */ /* 0x010fe20000000f00 */
[C---:B------:R-:W-:Y:S01]  /*9a00*/  HMMA.16816.F32 R128, R148.reuse, R154, R128 ;  /* 0x0000009a9480723c */ /* 0x040fe20000001880 */
[----:B------:R-:W3:Y:S05]  /*9a10*/  LDSM.16.MT88.4 R152, [R216+0x19000] ;  /* 0x01900000d898783b */ /* 0x000eea0000004200 */
[C---:B------:R-:W-:Y:S01]  /*9a20*/  HMMA.16816.F32 R132, R148.reuse, R160, R132 ;  /* 0x000000a09484723c */ /* 0x040fe20000001884 */
[----:B------:R4:W1:Y:S02]  /*9a30*/  MUFU.EX2 R161, R24 ;  /* 0x0000001800a17308 */ /* 0x0008640000000800 */
[----:B------:R-:W3:Y:S03]  /*9a40*/  LDSM.16.MT88.4 R176, [R213+0x19000] ;  /* 0x01900000d5b0783b */ /* 0x000ee60000004200 */
[C---:B------:R-:W-:Y:S05]  /*9a50*/  HMMA.16816.F32 R136, R148.reuse, R162, R136 ;  /* 0x000000a29488723c */ /* 0x040fea0000001888 */
[----:B------:R-:W1:Y:S01]  /*9a60*/  MUFU.EX2 R160, R20 ;  /* 0x0000001400a07308 */ /* 0x000e620000000800 */
[C---:B--2---:R-:W-:Y:S06]  /*9a70*/  HMMA.16816.F32 R140, R148.reuse, R168, R140 ;  /* 0x000000a8948c723c */ /* 0x044fec000000188c */
[C---:B------:R-:W-:Y:S01]  /*9a80*/  HMMA.16816.F32 R12, R148.reuse, R170, R12 ;  /* 0x000000aa940c723c */ /* 0x040fe2000000180c */
[----:B----4-:R-:W2:Y:S04]  /*9a90*/  LDSM.16.MT88.4 R24, [R212+0x19000] ;  /* 0x01900000d418783b */ /* 0x010ea80000004200 */
[----:B-1----:R-:W-:Y:S01]  /*9aa0*/  MOV R169, R161 ;  /* 0x000000a100a97202 */ /* 0x002fe20000000f00 */
[C---:B------:R-:W-:Y:S05]  /*9ab0*/  HMMA.16816.F32 R16, R148.reuse, R172, R16 ;  /* 0x000000ac9410723c */ /* 0x040fea0000001810 */
[----:B------:R-:W-:Y:S01]  /*9ac0*/  MOV R168, R160 ;  /* 0x000000a000a87202 */ /* 0x000fe20000000f00 */
[----:B------:R-:W-:Y:S01]  /*9ad0*/  HMMA.16816.F32 R144, R148, R174, R144 ;  /* 0x000000ae9490723c */ /* 0x000fe20000001890 */
[----:B------:R-:W1:Y:S04]  /*9ae0*/  LDSM.16.MT88.4 R160, [R216+0x1b000] ;  /* 0x01b00000d8a0783b */ /* 0x000e680000004200 */
[----:B------:R-:W-:Y:S02]  /*9af0*/  MOV R172, R21 ;  /* 0x0000001500ac7202 */ /* 0x000fe40000000f00 */
[----:B------:R-:W-:Y:S01]  /*9b00*/  MOV R175, R22 ;  /* 0x0000001600af7202 */ /* 0x000fe20000000f00 */
[--C-:B------:R-:W-:Y:S01]  /*9b10*/  FFMA.FTZ R174, R34, UR4, -R190.reuse ;  /* 0x0000000422ae7c23 */ /* 0x100fe200080108be */
[----:B------:R-:W4:Y:S02]  /*9b20*/  LDSM.16.MT88.4 R148, [R214+0x1b000] ;  /* 0x01b00000d694783b */ /* 0x000f240000004200 */
[----:B------:R-:W-:Y:S02]  /*9b30*/  MOV R173, R23 ;  /* 0x0000001700ad7202 */ /* 0x000fe40000000f00 */
[----:B------:R-:W-:Y:S01]  /*9b40*/  F2FP.F16.F32.PACK_AB R20, R175, R172 ;  /* 0x000000acaf14723e */ /* 0x000fe200000000ff */
[----:B------:R-:W-:Y:S01]  /*9b50*/  MUFU.EX2 R174, R174 ;  /* 0x000000ae00ae7308 */ /* 0x000fe20000000800 */
[-C--:B------:R-:W-:Y:S02]  /*9b60*/  F2FP.F16.F32.PACK_AB R22, R168, R169.reuse ;  /* 0x000000a9a816723e */ /* 0x080fe400000000ff */
[----:B------:R-:W-:Y:S02]  /*9b70*/  F2FP.F16.F32.PACK_AB R21, R181, R180 ;  /* 0x000000b4b515723e */ /* 0x000fe400000000ff */
[----:B------:R-:W-:Y:S07]  /*9b80*/  F2FP.F16.F32.PACK_AB R23, R183, R182 ;  /* 0x000000b6b717723e */ /* 0x000fee00000000ff */
[C---:B---3--:R-:W-:Y:S06]  /*9b90*/  HMMA.16816.F32 R4, R20.reuse, R152, R4 ;  /* 0x000000981404723c */ /* 0x048fec0000001804 */
[C---:B------:R-:W-:Y:S01]  /*9ba0*/  HMMA.16816.F32 R8, R20.reuse, R154, R8 ;  /* 0x0000009a1408723c */ /* 0x040fe20000001808 */
[----:B------:R-:W3:Y:S05]  /*9bb0*/  LDSM.16.MT88.4 R152, [R213+0x1b000] ;  /* 0x01b00000d598783b */ /* 0x000eea0000004200 */
[C---:B------:R-:W-:Y:S06]  /*9bc0*/  HMMA.16816.F32 R36, R20.reuse, R156, R36 ;  /* 0x0000009c1424723c */ /* 0x040fec0000001824 */
[C---:B------:R-:W-:Y:S01]  /*9bd0*/  HMMA.16816.F32 R40, R20.reuse, R158, R40 ;  /* 0x0000009e1428723c */ /* 0x040fe20000001828 */
[----:B------:R-:W3:Y:S05]  /*9be0*/  LDSM.16.MT88.4 R156, [R212+0x1b000] ;  /* 0x01b00000d49c783b */ /* 0x000eea0000004200 */
[C---:B------:R-:W-:Y:S06]  /*9bf0*/  HMMA.16816.F32 R44, R20.reuse, R176, R44 ;  /* 0x000000b0142c723c */ /* 0x040fec000000182c */
[C---:B------:R-:W-:Y:S05]  /*9c00*/  HMMA.16816.F32 R48, R20.reuse, R178, R48 ;  /* 0x000000b21430723c */ /* 0x040fea0000001830 */
[--C-:B------:R-:W-:Y:S01]  /*9c10*/  FFMA.FTZ R176, R29, UR4, -R189.reuse ;  /* 0x000000041db07c23 */ /* 0x100fe200080108bd */
[C---:B--2---:R-:W-:Y:S05]  /*9c20*/  HMMA.16816.F32 R52, R20.reuse, R24, R52 ;  /* 0x000000181434723c */ /* 0x044fea0000001834 */
[----:B------:R-:W-:Y:S01]  /*9c30*/  MOV R179, R168 ;  /* 0x000000a800b37202 */ /* 0x000fe20000000f00 */
[C---:B------:R-:W-:Y:S01]  /*9c40*/  HMMA.16816.F32 R56, R20.reuse, R26, R56 ;  /* 0x0000001a1438723c */ /* 0x040fe20000001838 */
[----:B------:R-:W-:Y:S01]  /*9c50*/  LDSM.16.MT88.4 R24, [R214+0x1d000] ;  /* 0x01d00000d618783b */ /* 0x000fe20000004200 */
[----:B------:R-:W-:Y:S03]  /*9c60*/  MUFU.EX2 R176, R176 ;  /* 0x000000b000b07308 */ /* 0x000fe60000000800 */
[----:B------:R-:W-:Y:S01]  /*9c70*/  MOV R178, R169 ;  /* 0x000000a900b27202 */ /* 0x000fe20000000f00 */
[C---:B-1----:R-:W-:Y:S03]  /*9c80*/  HMMA.16816.F32 R60, R20.reuse, R160, R60 ;  /* 0x000000a0143c723c */ /* 0x042fe6000000183c */
[----:B------:R-:W1:Y:S02]  /*9c90*/  LDSM.16.MT88.4 R168, [R216+0x1d000] ;  /* 0x01d00000d8a8783b */ /* 0x000e640000004200 */
[--C-:B------:R-:W-:Y:S01]  /*9ca0*/  FFMA.FTZ R177, R32, UR4, -R189.reuse ;  /* 0x0000000420b17c23 */ /* 0x100fe200080108bd */
[C---:B------:R-:W-:Y:S05]  /*9cb0*/  HMMA.16816.F32 R64, R20.reuse, R162, R64 ;  /* 0x000000a21440723c */ /* 0x040fea0000001840 */
[----:B------:R-:W2:Y:S01]  /*9cc0*/  LDSM.16.MT88.4 R160, [R213+0x1d000] ;  /* 0x01d00000d5a0783b */ /* 0x000ea20000004200 */
[C---:B----4-:R-:W-:Y:S01]  /*9cd0*/  HMMA.16816.F32 R68, R20.reuse, R148, R68 ;  /* 0x000000941444723c */ /* 0x050fe20000001844 */
[----:B------:R-:W-:Y:S05]  /*9ce0*/  MUFU.EX2 R177, R177 ;  /* 0x000000b100b17308 */ /* 0x000fea0000000800 */
        /* <DEDUP_REMOVED lines=9> */
[C---:B------:R-:W-:Y:S05]  /*9d80*/  HMMA.16816.F32 R96, R20.reuse, R170, R96 ;  /* 0x000000aa1460723c */ /* 0x040fea0000001860 */
[----:B------:R-:W-:Y:S01]  /*9d90*/  MOV R168, R175 ;  /* 0x000000af00a87202 */ /* 0x000fe20000000f00 */
[C---:B------:R-:W-:Y:S05]  /*9da0*/  HMMA.16816.F32 R100, R20.reuse, R24, R100 ;  /* 0x000000181464723c */ /* 0x040fea0000001864 */
[----:B------:R-:W-:Y:S01]  /*9db0*/  MOV R169, R172 ;  /* 0x000000ac00a97202 */ /* 0x000fe20000000f00 */
[C---:B------:R-:W-:Y:S01]  /*9dc0*/  HMMA.16816.F32 R104, R20.reuse, R26, R104 ;  /* 0x0000001a1468723c */ /* 0x040fe20000001868 */
[----:B------:R-:W1:Y:S04]  /*9dd0*/  LDSM.16.MT88.4 R24, [R213+0x1f000] ;  /* 0x01f00000d518783b */ /* 0x000e680000004200 */
[----:B------:R-:W-:Y:S01]  /*9de0*/  MOV R171, R173 ;  /* 0x000000ad00ab7202 */ /* 0x000fe20000000f00 */
[C---:B--2---:R-:W-:Y:S05]  /*9df0*/  HMMA.16816.F32 R108, R20.reuse, R160, R108 ;  /* 0x000000a0146c723c */ /* 0x044fea000000186c */
[--C-:B------:R-:W-:Y:S01]  /*9e00*/  FFMA.FTZ R172, R30, UR4, -R190.reuse ;  /* 0x000000041eac7c23 */ /* 0x100fe200080108be */
[C---:B------:R-:W-:Y:S01]  /*9e10*/  HMMA.16816.F32 R112, R20.reuse, R162, R112 ;  /* 0x000000a21470723c */ /* 0x040fe20000001870 */
[----:B------:R-:W2:Y:S04]  /*9e20*/  LDSM.16.MT88.4 R160, [R212+0x1f000] ;  /* 0x01f00000d4a0783b */ /* 0x000ea80000004200 */
[--C-:B------:R-:W-:Y:S01]  /*9e30*/  FFMA.FTZ R173, R31, UR4, -R190.reuse ;  /* 0x000000041fad7c23 */ /* 0x100fe200080108be */
[C---:B----4-:R-:W-:Y:S01]  /*9e40*/  HMMA.16816.F32 R116, R20.reuse, R148, R116 ;  /* 0x000000941474723c */ /* 0x050fe20000001874 */
[----:B------:R-:W4:Y:S04]  /*9e50*/  MUFU.EX2 R172, R172 ;  /* 0x000000ac00ac7308 */ /* 0x000f280000000800 */
[--C-:B------:R-:W-:Y:S01]  /*9e60*/  FFMA.FTZ R175, R28, UR4, -R189.reuse ;  /* 0x000000041caf7c23 */ /* 0x100fe200080108bd */
[C---:B------:R-:W-:Y:S01]  /*9e70*/  HMMA.16816.F32 R120, R20.reuse, R150, R120 ;  /* 0x000000961478723c */ /* 0x040fe20000001878 */
[----:B------:R-:W2:Y:S04]  /*9e80*/  LDSM.16.MT88.4 R28, [R216+0x19800] ;  /* 0x01980000d81c783b */ /* 0x000ea80000004200 */
[----:B------:R-:W2:Y:S01]  /*9e90*/  MUFU.EX2 R173, R173 ;  /* 0x000000ad00ad7308 */ /* 0x000ea20000000800 */
[----:B------:R-:W-:Y:S01]  /*9ea0*/  FFMA.FTZ R190, R35, UR4, -R190 ;  /* 0x0000000423be7c23 */ /* 0x000fe200080108be */
[C---:B---3--:R-:W-:Y:S02]  /*9eb0*/  HMMA.16816.F32 R124, R20.reuse, R152, R124 ;  /* 0x00000098147c723c */ /* 0x048fe4000000187c */
[----:B------:R-:W3:Y:S02]  /*9ec0*/  LDSM.16.MT88.4 R148, [R214+0x19800] ;  /* 0x01980000d694783b */ /* 0x000ee40000004200 */
[----:B------:R-:W-:Y:S02]  /*9ed0*/  FFMA.FTZ R189, R33, UR4, -R189 ;  /* 0x0000000421bd7c23 */ /* 0x000fe400080108bd */
[C---:B------:R-:W-:Y:S02]  /*9ee0*/  HMMA.16816.F32 R128, R20.reuse, R154, R128 ;  /* 0x0000009a1480723c */ /* 0x040fe40000001880 */
[----:B------:R-:W2:Y:S02]  /*9ef0*/  MUFU.EX2 R190, R190 ;  /* 0x000000be00be7308 */ /* 0x000ea40000000800 */
[----:B------:R-:W3:Y:S02]  /*9f00*/  LDSM.16.MT88.4 R32, [R213+0x19800] ;  /* 0x01980000d520783b */ /* 0x000ee40000004200 */
[C---:B------:R-:W-:Y:S06]  /*9f10*/  HMMA.16816.F32 R132, R20.reuse, R156, R132 ;  /* 0x0000009c1484723c */ /* 0x040fec0000001884 */
[----:B------:R-:W2:Y:S01]  /*9f20*/  MUFU.EX2 R175, R175 ;  /* 0x000000af00af7308 */ /* 0x000ea20000000800 */
[----:B----4-:R-:W-:Y:S01]  /*9f30*/  FADD.FTZ R187, R172, R187 ;  /* 0x000000bbacbb7221 */ /* 0x010fe20000010000 */
[C---:B------:R-:W-:Y:S01]  /*9f40*/  HMMA.16816.F32 R136, R20.reuse, R158, R136 ;  /* 0x0000009e1488723c */ /* 0x040fe20000001888 */
[----:B------:R-:W4:Y:S02]  /*9f50*/  LDSM.16.MT88.4 R152, [R212+0x19800] ;  /* 0x01980000d498783b */ /* 0x000f240000004200 */
[----:B------:R-:W-:Y:S03]  /*9f60*/  MOV R156, R171 ;  /* 0x000000ab009c7202 */ /* 0x000fe60000000f00 */
[C---:B-1----:R-:W-:Y:S02]  /*9f70*/  HMMA.16816.F32 R140, R20.reuse, R24, R140 ;  /* 0x00000018148c723c */ /* 0x042fe4000000188c */
[----:B------:R-:W1:Y:S03]  /*9f80*/  MUFU.EX2 R189, R189 ;  /* 0x000000bd00bd7308 */ /* 0x000e660000000800 */
[----:B------:R-:W-:Y:S01]  /*9f90*/  MOV R157, R168 ;  /* 0x000000a8009d7202 */ /* 0x000fe20000000f00 */
[C---:B------:R-:W-:Y:S05]  /*9fa0*/  HMMA.16816.F32 R12, R20.reuse, R26, R12 ;  /* 0x0000001a140c723c */ /* 0x040fea000000180c */
[----:B------:R-:W-:Y:S01]  /*9fb0*/  MOV R159, R169 ;  /* 0x000000a9009f7202 */ /* 0x000fe20000000f00 */
[C---:B--2---:R-:W-:Y:S01]  /*9fc0*/  HMMA.16816.F32 R16, R20.reuse, R160, R16 ;  /* 0x000000a01410723c */ /* 0x044fe20000001810 */
[----:B------:R-:W2:Y:S04]  /*9fd0*/  LDSM.16.MT88.4 R168, [R216+0x1b800] ;  /* 0x01b80000d8a8783b */ /* 0x000ea80000004200 */
[C---:B------:R-:W-:Y:S01]  /*9fe0*/  F2FP.F16.F32.PACK_AB R25, R173.reuse, R172 ;  /* 0x000000acad19723e */ /* 0x040fe200000000ff */
[----:B------:R-:W-:Y:S05]  /*9ff0*/  HMMA.16816.F32 R144, R20, R162, R144 ;  /* 0x000000a21490723c */ /* 0x000fea0000001890 */
[----:B------:R-:W-:Y:S01]  /*a000*/  F2FP.F16.F32.PACK_AB R27, R190, R174 ;  /* 0x000000aebe1b723e */ /* 0x000fe200000000ff */
[----:B------:R-:W-:Y:S01]  /*a010*/  FADD.FTZ R187, R173, R187 ;  /* 0x000000bbadbb7221 */ /* 0x000fe20000010000 */
[----:B------:R-:W-:Y:S04]  /*a020*/  F2FP.F16.F32.PACK_AB R24, R176, R175 ;  /* 0x000000afb018723e */ /* 0x000fe800000000ff */
[----:B-1----:R-:W-:Y:S01]  /*a030*/  F2FP.F16.F32.PACK_AB R26, R189, R177 ;  /* 0x000000b1bd1a723e */ /* 0x002fe200000000ff */
[----:B------:R-:W-:Y:S01]  /*a040*/  FADD.FTZ R187, R174, R187 ;  /* 0x000000bbaebb7221 */ /* 0x000fe20000010000 */
[----:B------:R-:W-:Y:S02]  /*a050*/  MOV R21, R159 ;  /* 0x0000009f00157202 */ /* 0x000fe40000000f00 */
[----:B------:R-:W-:Y:S01]  /*a060*/  MOV R22, R156 ;  /* 0x0000009c00167202 */ /* 0x000fe20000000f00 */
[----:B------:R-:W-:Y:S01]  /*a070*/  FADD.FTZ R247, R190, R187 ;  /* 0x000000bbbef77221 */ /* 0x000fe20000010000 */
[----:B------:R-:W-:Y:S01]  /*a080*/  MOV R23, R157 ;  /* 0x0000009d00177202 */ /* 0x000fe20000000f00 */
[C---:B------:R-:W-:Y:S01]  /*a090*/  HMMA.16816.F32 R160, R24.reuse, R28, R4 ;  /* 0x0000001c18a0723c */ /* 0x040fe20000001804 */
[----:B------:R-:W1:Y:S05]  /*a0a0*/  LDSM.16.MT88.4 R4, [R214+0x1b800] ;  /* 0x01b80000d604783b */ /* 0x000e6a0000004200 */
[C---:B------:R-:W-:Y:S03]  /*a0b0*/  HMMA.16816.F32 R156, R24.reuse, R30, R8 ;  /* 0x0000001e189c723c */ /* 0x040fe60000001808 */
[----:B------:R-:W1:Y:S03]  /*a0c0*/  LDSM.16.MT88.4 R8, [R213+0x1b800] ;  /* 0x01b80000d508783b */ /* 0x000e660000004200 */
[C---:B---3--:R-:W-:Y:S05]  /*a0d0*/  HMMA.16816.F32 R36, R24.reuse, R148, R36 ;  /* 0x000000941824723c */ /* 0x048fea0000001824 */
[----:B------:R-:W-:Y:S01]  /*a0e0*/  LDSM.16.MT88.4 R28, [R216+0x1d800] ;  /* 0x01d80000d81c783b */ /* 0x000fe20000004200 */
[C---:B------:R-:W-:Y:S05]  /*a0f0*/  HMMA.16816.F32 R40, R24.reuse, R150, R40 ;  /* 0x000000961828723c */ /* 0x040fea0000001828 */
[----:B------:R-:W-:Y:S01]  /*a100*/  MOV R148, R21 ;  /* 0x0000001500947202 */ /* 0x000fe20000000f00 */
[C---:B------:R-:W-:Y:S05]  /*a110*/  HMMA.16816.F32 R44, R24.reuse, R32, R44 ;  /* 0x00000020182c723c */ /* 0x040fea000000182c */
[----:B------:R-:W-:Y:S01]  /*a120*/  MOV R149, R22 ;  /* 0x0000001600957202 */ /* 0x000fe20000000f00 */
[C---:B------:R-:W-:Y:S01]  /*a130*/  HMMA.16816.F32 R48, R24.reuse, R34, R48 ;  /* 0x000000221830723c */ /* 0x040fe20000001830 */
[----:B------:R-:W-:Y:S04]  /*a140*/  LDSM.16.MT88.4 R32, [R214+0x1d800] ;  /* 0x01d80000d620783b */ /* 0x000fe80000004200 */
[----:B------:R-:W-:Y:S01]  /*a150*/  MOV R151, R23 ;  /* 0x0000001700977202 */ /* 0x000fe20000000f00 */
[C---:B----4-:R-:W-:Y:S03]  /*a160*/  HMMA.16816.F32 R52, R24.reuse, R152, R52 ;  /* 0x000000981834723c */ /* 0x050fe60000001834 */
[----:B------:R-:W3:Y:S03]  /*a170*/  LDSM.16.MT88.4 R20, [R212+0x1b800] ;  /* 0x01b80000d414783b */ /* 0x000ee60000004200 */
[C---:B------:R-:W-:Y:S05]  /*a180*/  HMMA.16816.F32 R56, R24.reuse, R154, R56 ;  /* 0x0000009a1838723c */ /* 0x040fea0000001838 */
[----:B------:R-:W-:Y:S01]  /*a190*/  LDSM.16.MT88.4 R152, [R213+0x1f800] ;  /* 0x01f80000d598783b */ /* 0x000fe20000004200 */
[C---:B--2---:R-:W-:Y:S06]  /*a1a0*/  HMMA.16816.F32 R60, R24.reuse, R168, R60 ;  /* 0x000000a8183c723c */ /* 0x044fec000000183c */
[C---:B------:R-:W-:Y:S05]  /*a1b0*/  HMMA.16816.F32 R64, R24.reuse, R170, R64 ;  /* 0x000000aa1840723c */ /* 0x040fea0000001840 */
[----:B------:R-:W-:Y:S01]  /*a1c0*/  MOV R169, R151 ;  /* 0x0000009700a97202 */ /* 0x000fe20000000f00 */
[C---:B-1----:R-:W-:Y:S05]  /*a1d0*/  HMMA.16816.F32 R68, R24.reuse, R4, R68 ;  /* 0x000000041844723c */ /* 0x042fea0000001844 */
[----:B------:R-:W-:Y:S01]  /*a1e0*/  MOV R168, R148 ;  /* 0x0000009400a87202 */ /* 0x000fe20000000f00 */
[C---:B------:R-:W-:Y:S01]  /*a1f0*/  HMMA.16816.F32 R72, R24.reuse, R6, R72 ;  /* 0x000000061848723c */ /* 0x040fe20000001848 */
[----:B------:R-:W-:Y:S04]  /*a200*/  LDSM.16.MT88.4 R4, [R212+0x1d800] ;  /* 0x01d80000d404783b */ /* 0x000fe80000004200 */
[----:B------:R-:W-:Y:S01]  /*a210*/  MOV R171, R149 ;  /* 0x0000009500ab7202 */ /* 0x000fe20000000f00 */
[C---:B------:R-:W-:Y:S03]  /*a220*/  HMMA.16816.F32 R76, R24.reuse, R8, R76 ;  /* 0x00000008184c723c */ /* 0x040fe6000000184c */
[----:B------:R-:W1:Y:S02]  /*a230*/  LDSM.16.MT88.4 R148, [R213+0x1d800] ;  /* 0x01d80000d594783b */ /* 0x000e640000004200 */
[----:B------:R-:W-:Y:S01]  /*a240*/  FADD.FTZ R188, R171, R188 ;  /* 0x000000bcabbc7221 */ /* 0x000fe20000010000 */
[C---:B------:R-:W-:Y:S05]  /*a250*/  HMMA.16816.F32 R80, R24.reuse, R10, R80 ;  /* 0x0000000a1850723c */ /* 0x040fea0000001850 */
[----:B------:R-:W2:Y:S01]  /*a260*/  LDSM.16.MT88.4 R8, [R216+0x1f800] ;  /* 0x01f80000d808783b */ /* 0x000ea20000004200 */
        /* <DEDUP_REMOVED lines=18> */
[C---:B------:R-:W-:Y:S06]  /*a390*/  HMMA.16816.F32 R116, R24.reuse, R4, R116 ;  /* 0x000000041874723c */ /* 0x040fec0000001874 */
[C---:B------:R-:W-:Y:S06]  /*a3a0*/  HMMA.16816.F32 R120, R24.reuse, R6, R120 ;  /* 0x000000061878723c */ /* 0x040fec0000001878 */
[C---:B--2---:R-:W-:Y:S06]  /*a3b0*/  HMMA.16816.F32 R124, R24.reuse, R8, R124 ;  /* 0x00000008187c723c */ /* 0x044fec000000187c */
[C---:B------:R-:W-:Y:S06]  /*a3c0*/  HMMA.16816.F32 R128, R24.reuse, R10, R128 ;  /* 0x0000000a1880723c */ /* 0x040fec0000001880 */
[C---:B---3--:R-:W-:Y:S06]  /*a3d0*/  HMMA.16816.F32 R132, R24.reuse, R20, R132 ;  /* 0x000000141884723c */ /* 0x048fec0000001884 */
[C---:B------:R-:W-:Y:S06]  /*a3e0*/  HMMA.16816.F32 R136, R24.reuse, R22, R136 ;  /* 0x000000161888723c */ /* 0x040fec0000001888 */
[C---:B------:R-:W-:Y:S06]  /*a3f0*/  HMMA.16816.F32 R140, R24.reuse, R152, R140 ;  /* 0x00000098188c723c */ /* 0x040fec000000188c */
[C---:B------:R-:W-:Y:S06]  /*a400*/  HMMA.16816.F32 R152, R24.reuse, R154, R12 ;  /* 0x0000009a1898723c */ /* 0x040fec000000180c */
[C---:B----4-:R-:W-:Y:S06]  /*a410*/  HMMA.16816.F32 R148, R24.reuse, R28, R16 ;  /* 0x0000001c1894723c */ /* 0x050fec0000001810 */
[----:B------:R-:W-:Y:S01]  /*a420*/  HMMA.16816.F32 R144, R24, R30, R144 ;  /* 0x0000001e1890723c */ /* 0x000fe20000001890 */
[----:B------:R-:W-:Y:S11]  /*a430*/  @!UPT UIADD3 URZ, URZ, URZ, URZ ;  /* 0x0000003f3f3ff290 */ /* 0x000ff6000fffe03f */
[----:B------:R-:W-:Y:S01]  /*a440*/  @!UPT UIADD3 URZ, URZ, URZ, URZ ;  /* 0x0000003f3f3ff290 */ /* 0x000fe2000fffe03f */
[----:B------:R-:W-:Y:S11]  /*a450*/  @P5 BRA `(.L_x_437) ;  /* 0xffffffc400685947 */ /* 0x000ff6000383ffff */
.L_x_436:
        /* <DEDUP_REMOVED lines=8> */
[----:B-1----:R-:W-:Y:S01]  /*a4e0*/  FADD.FTZ R247, R2, R247 ;  /* 0x000000f702f77221 */ /* 0x002fe20000010000 */
[----:B--2---:R-:W-:Y:S01]  /*a4f0*/  ULEA UR4, UR4, UR5, 0x18 ;  /* 0x0000000504047291 */ /* 0x004fe2000f8ec03f */
[----:B------:R-:W1:Y:S01]  /*a500*/  S2R R2, SR_TID.X ;  /* 0x0000000000027919 */ /* 0x000e620000002100 */
[----:B---3--:R-:W-:-:S02]  /*a510*/  FADD.FTZ R248, R0, R248 ;  /* 0x000000f800f87221 */ /* 0x008fc40000010000 */
[----:B------:R-:W2:Y:S03]  /*a520*/  S2R R0, SR_TID.X ;  /* 0x0000000000007919 */ /* 0x000ea60000002100 */
[----:B------:R-:W3:Y:S04]  /*a530*/  SHFL.BFLY PT, R4, R248, 0x1, 0x1f ;  /* 0x0c201f00f8047f89 */ /* 0x000ee800000e0000 */
[----:B------:R-:W4:Y:S01]  /*a540*/  SHFL.BFLY PT, R11, R247, 0x1, 0x1f ;  /* 0x0c201f00f70b7f89 */ /* 0x000f2200000e0000 */
[----:B-1----:R-:W-:Y:S01]  /*a550*/  SHF.R.S32.HI R7, RZ, 0x1f, R2 ;  /* 0x0000001fff077819 */ /* 0x002fe20000011402 */
[----:B---3--:R-:W-:-:S03]  /*a560*/  FADD.FTZ R4, R248, R4 ;  /* 0x00000004f8047221 */ /* 0x008fc60000010000 */
[-C--:B------:R-:W-:Y:S01]  /*a570*/  LEA.HI R8, R7, R2.reuse, RZ, 0x5 ;  /* 0x0000000207087211 */ /* 0x080fe200078f28ff */
[----:B----4-:R-:W-:Y:S01]  /*a580*/  FADD.FTZ R11, R247, R11 ;  /* 0x0000000bf70b7221 */ /* 0x010fe20000010000 */
[----:B------:R-:W-:Y:S02]  /*a590*/  LEA.HI R7, R7, R2, RZ, 0x3 ;  /* 0x0000000207077211 */ /* 0x000fe400078f18ff */
[----:B--2---:R-:W-:Y:S02]  /*a5a0*/  SHF.R.S32.HI R10, RZ, 0x1f, R0 ;  /* 0x0000001fff0a7819 */ /* 0x004fe40000011400 */
[----:B------:R-:W-:Y:S02]  /*a5b0*/  LOP3.LUT R8, R8, 0xffffffe0, RZ, 0xc0, !PT ;  /* 0xffffffe008087812 */ /* 0x000fe400078ec0ff */
[----:B------:R-:W-:Y:S02]  /*a5c0*/  LOP3.LUT R6, R7, 0xfffffff8, RZ, 0xc0, !PT ;  /* 0xfffffff807067812 */ /* 0x000fe400078ec0ff */
[----:B------:R-:W-:-:S02]  /*a5d0*/  LEA.HI R13, R10, R0, RZ, 0x2 ;  /* 0x000000000a0d7211 */ /* 0x000fc400078f10ff */
[----:B------:R-:W-:Y:S02]  /*a5e0*/  IADD3 R8, R2, -R8, RZ ;  /* 0x8000000802087210 */ /* 0x000fe40007ffe0ff */
[----:B------:R-:W-:Y:S02]  /*a5f0*/  IADD3 R2, -R6, R2, RZ ;  /* 0x0000000206027210 */ /* 0x000fe40007ffe1ff */
[----:B------:R-:W-:Y:S02]  /*a600*/  LOP3.LUT R12, R13, 0x3ffffffc, RZ, 0xc0, !PT ;  /* 0x3ffffffc0d0c7812 */ /* 0x000fe400078ec0ff */
[--C-:B------:R-:W-:Y:S02]  /*a610*/  SHF.R.S32.HI R6, RZ, 0x2, R13.reuse ;  /* 0x00000002ff067819 */ /* 0x100fe4000001140d */
[----:B------:R-:W-:Y:S02]  /*a620*/  SHF.R.S32.HI R13, RZ, 0x1f, R13 ;  /* 0x0000001fff0d7819 */ /* 0x000fe4000001140d */
[----:B------:R-:W-:-:S02]  /*a630*/  FSETP.NE.FTZ.AND P4, PT, R4, RZ, PT ;  /* 0x000000ff0400720b */ /* 0x000fc40003f95000 */
[----:B------:R-:W-:Y:S02]  /*a640*/  FSETP.NE.FTZ.AND P0, PT, R11, RZ, PT ;  /* 0x000000ff0b00720b */ /* 0x000fe40003f15000 */
[----:B------:R-:W-:Y:S02]  /*a650*/  LEA.HI R13, R13, R6, RZ, 0x3 ;  /* 0x000000060d0d7211 */ /* 0x000fe400078f18ff */
[-C--:B------:R-:W-:Y:S02]  /*a660*/  LEA.HI R10, R10, R0.reuse, RZ, 0x5 ;  /* 0x000000000a0a7211 */ /* 0x080fe400078f28ff */
[----:B------:R-:W-:Y:S02]  /*a670*/  LOP3.LUT R13, R13, 0xfffffff8, RZ, 0xc0, !PT ;  /* 0xfffffff80d0d7812 */ /* 0x000fe400078ec0ff */
[----:B------:R-:W-:Y:S02]  /*a680*/  LOP3.LUT R9, R10, 0xffffffe0, RZ, 0xc0, !PT ;  /* 0xffffffe00a097812 */ /* 0x000fe400078ec0ff */
[----:B------:R-:W-:Y:S01]  /*a690*/  IADD3 R13, R6, -R13, RZ ;  /* 0x8000000d060d7210 */ /* 0x000fe20007ffe0ff */
[----:B------:R-:W1:Y:S01]  /*a6a0*/  @P4 MUFU.RCP R5, R4 ;  /* 0x0000000400054308 */ /* 0x000e620000001000 */
[----:B------:R-:W-:-:S02]  /*a6b0*/  IADD3 R12, -R12, R0, RZ ;  /* 0x000000000c0c7210 */ /* 0x000fc40007ffe1ff */
[C---:B------:R-:W-:Y:S02]  /*a6c0*/  SHF.L.U32 R6, R13.reuse, 0x6, RZ ;  /* 0x000000060d067819 */ /* 0x040fe400000006ff */
[----:B------:R-:W-:Y:S02]  /*a6d0*/  IADD3 R0, R0, -R9, RZ ;  /* 0x8000000900007210 */ /* 0x000fe40007ffe0ff */
[----:B------:R-:W-:Y:S01]  /*a6e0*/  SHF.R.S32.HI R10, RZ, 0x5, R10 ;  /* 0x00000005ff0a7819 */ /* 0x000fe2000001140a */
[----:B------:R-:W2:Y:S01]  /*a6f0*/  @P0 MUFU.RCP R14, R11 ;  /* 0x0000000b000e0308 */ /* 0x000ea20000001000 */
[----:B------:R-:W-:Y:S02]  /*a700*/  LOP3.LUT R6, R6, 0x1c0, RZ, 0xc0, !PT ;  /* 0x000001c006067812 */ /* 0x000fe400078ec0ff */
[----:B------:R-:W-:Y:S02]  /*a710*/  LOP3.LUT R9, R13, 0x1, RZ, 0xc0, !PT ;  /* 0x000000010d097812 */ /* 0x000fe400078ec0ff */
[----:B------:R-:W-:-:S02]  /*a720*/  LEA R12, R10, R12, 0x9 ;  /* 0x0000000c0a0c7211 */ /* 0x000fc400078e48ff */
[----:B------:R-:W-:Y:S02]  /*a730*/  LEA.HI R6, R6, R6, RZ, 0x1d ;  /* 0x0000000606067211 */ /* 0x000fe400078fe8ff */
[----:B------:R-:W-:Y:S01]  /*a740*/  ISETP.NE.U32.AND P5, PT, R9, 0x1, PT ;  /* 0x000000010900780c */ /* 0x000fe20003fa5070 */
[C---:B-1----:R-:W-:Y:S01]  /*a750*/  FMUL.FTZ R160, R5.reuse, R160 ;  /* 0x000000a005a07220 */ /* 0x042fe20000410000 */
[----:B------:R-:W-:Y:S01]  /*a760*/  LEA R6, R12, R6, 0x1 ;  /* 0x000000060c067211 */ /* 0x000fe200078e08ff */
[----:B------:R-:W-:Y:S01]  /*a770*/  FMUL.FTZ R161, R5, R161 ;  /* 0x000000a105a17220 */ /* 0x000fe20000410000 */
[----:B------:R-:W-:Y:S01]  /*a780*/  R2P PR, R13, 0x6 ;  /* 0x000000060d007804 */ /* 0x000fe20000000000 */
[C---:B------:R-:W-:Y:S01]  /*a790*/  FMUL.FTZ R156, R5.reuse, R156 ;  /* 0x0000009c059c7220 */ /* 0x040fe20000410000 */
[----:B------:R-:W-:Y:S01]  /*a7a0*/  LEA R6, R6, UR4, 0x1 ;  /* 0x0000000406067c11 */ /* 0x000fe2000f8e08ff */
[C---:B------:R-:W-:Y:S01]  /*a7b0*/  FMUL.FTZ R157, R5.reuse, R157 ;  /* 0x0000009d059d7220 */ /* 0x040fe20000410000 */
[----:B------:R-:W-:Y:S01]  /*a7c0*/  MOV R9, 0x20 ;  /* 0x0000002000097802 */ /* 0x000fe20000000f00 */
[C---:B--2---:R-:W-:Y:S01]  /*a7d0*/  FMUL.FTZ R163, R14.reuse, R163 ;  /* 0x000000a30ea37220 */ /* 0x044fe20000410000 */
[C---:B------:R-:W-:Y:S01]  /*a7e0*/  FMUL.FTZ R162, R14.reuse, R162 ;  /* 0x000000a20ea27220 */ /* 0x040fe20000410000 */
[C---:B------:R-:W-:Y:S01]  /*a7f0*/  FMUL.FTZ R159, R14.reuse, R159 ;  /* 0x0000009f0e9f7220 */ /* 0x040fe20000410000 */
[C---:B------:R-:W-:Y:S01]  /*a800*/  FMUL.FTZ R158, R14.reuse, R158 ;  /* 0x0000009e0e9e7220 */ /* 0x040fe20000410000 */
[----:B------:R-:W-:Y:S01]  /*a810*/  MOV R13, 0x40 ;  /* 0x00000040000d7802 */ /* 0x000fe20000000f00 */
        /* <DEDUP_REMOVED lines=16> */
[----:B------:R-:W-:Y:S01]  /*a920*/  FMUL.FTZ R49, R5, R49 ;  /* 0x0000003105317220 */ /* 0x000fe20000410000 */
[C---:B------:R-:W-:Y:S01]  /*a930*/  FMUL.FTZ R51, R14.reuse, R51 ;  /* 0x000000330e337220 */ /* 0x040fe20000410000 */
[C---:B------:R-:W-:Y:S01]  /*a940*/  FMUL.FTZ R50, R14.reuse, R50 ;  /* 0x000000320e327220 */ /* 0x040fe20000410000 */
[----:B------:R-:W-:Y:S01]  /*a950*/  F2FP.F16.F32.PACK_AB R160, R161, R160 ;  /* 0x000000a0a1a0723e */ /* 0x000fe200000000ff */
[----:B------:R-:W-:Y:S01]  /*a960*/  FMUL.FTZ R52, R5, R52 ;  /* 0x0000003405347220 */ /* 0x000fe20000410000 */
[----:B------:R-:W-:Y:S01]  /*a970*/  F2FP.F16.F32.PACK_AB R162, R163, R162 ;  /* 0x000000a2a3a2723e */ /* 0x000fe200000000ff */
[----:B------:R-:W-:Y:S01]  /*a980*/  FMUL.FTZ R53, R5, R53 ;  /* 0x0000003505357220 */ /* 0x000fe20000410000 */
[----:B------:R-:W-:Y:S01]  /*a990*/  SEL R13, R13, 0xffffffc0, !P2 ;  /* 0xffffffc00d0d7807 */ /* 0x000fe20005000000 */
[C---:B------:R-:W-:Y:S01]  /*a9a0*/  FMUL.FTZ R55, R14.reuse, R55 ;  /* 0x000000370e377220 */ /* 0x040fe20000410000 */
[C---:B------:R-:W-:Y:S01]  /*a9b0*/  FMUL.FTZ R54, R14.reuse, R54 ;  /* 0x000000360e367220 */ /* 0x040fe20000410000 */
[----:B------:R-:W-:Y:S01]  /*a9c0*/  F2FP.F16.F32.PACK_AB R156, R157, R156 ;  /* 0x0000009c9d9c723e */ /* 0x000fe200000000ff */
[----:B------:R-:W-:Y:S01]  /*a9d0*/  FMUL.FTZ R56, R5, R56 ;  /* 0x0000003805387220 */ /* 0x000fe20000410000 */
[----:B------:R-:W-:Y:S01]  /*a9e0*/  F2FP.F16.F32.PACK_AB R158, R159, R158 ;  /* 0x0000009e9f9e723e */ /* 0x000fe200000000ff */
[----:B------:R-:W-:Y:S01]  /*a9f0*/  FMUL.FTZ R57, R5, R57 ;  /* 0x0000003905397220 */ /* 0x000fe20000410000 */
[C---:B------:R-:W-:Y:S01]  /*aa00*/  FMUL.FTZ R59, R14.reuse, R59 ;  /* 0x0000003b0e3b7220 */ /* 0x040fe20000410000 */
[----:B------:R-:W-:Y:S01]  /*aa10*/  FMUL.FTZ R58, R14, R58 ;  /* 0x0000003a0e3a7220 */ /* 0x000fe20000410000 */
[----:B------:R-:W-:Y:S01]  /*aa20*/  F2FP.F16.F32.PACK_AB R36, R37, R36 ;  /* 0x000000242524723e */ /* 0x000fe200000000ff */
[----:B------:R1:W-:Y:S01]  /*aa30*/  STS [R6], R160 ;  /* 0x000000a006007388 */ /* 0x0003e20000000800 */
[----:B------:R-:W-:Y:S01]  /*aa40*/  F2FP.F16.F32.PACK_AB R38, R39, R38 ;  /* 0x000000262726723e */ /* 0x000fe200000000ff */
[----:B------:R-:W-:Y:S01]  /*aa50*/  @UP0 ULDC.64 UR4, c[0x0][0x298] ;  /* 0x0000a60000040ab9 */ /* 0x000fe20000000a00 */
[C---:B------:R-:W-:Y:S01]  /*aa60*/  IADD3 R15, R6.reuse, R9, RZ ;  /* 0x00000009060f7210 */ /* 0x040fe20007ffe0ff */
[----:B------:R1:W-:Y:S01]  /*aa70*/  STS [R6+0x400], R162 ;  /* 0x000400a206007388 */ /* 0x0003e20000000800 */
[----:B------:R-:W-:Y:S01]  /*aa80*/  F2FP.F16.F32.PACK_AB R40, R41, R40 ;  /* 0x000000282928723e */ /* 0x000fe200000000ff */
[----:B------:R-:W-:Y:S01]  /*aa90*/  @UP0 UIMAD.WIDE.U32 UR8, UR17, UR4, URZ ;  /* 0x00000004110802a5 */ /* 0x000fe2000f8e003f */
        /* <DEDUP_REMOVED lines=14> */
[----:B------:R-:W-:Y:S01]  /*ab80*/  IADD3 R17, R13, R12, RZ ;  /* 0x0000000c0d117210 */ /* 0x000fe20007ffe0ff */
        /* <DEDUP_REMOVED lines=13> */
[----:B------:R-:W-:Y:S01]  /*ac60*/  PLOP3.LUT P1, PT, PT, PT, UP0, 0x80, 0x0 ;  /* 0x000000000000781c */ /* 0x000fe20003f2f008 */
        /* <DEDUP_REMOVED lines=144> */
.L_x_440:
        /* <DEDUP_REMOVED lines=24> */
.L_x_441:
[----:B------:R-:W-:Y:S01]  /*b6f0*/  ISETP.NE.AND P6, PT, RZ, UR7, PT ;  /* 0x00000007ff007c0c */ /* 0x000fe2000bfc5270 */
[----:B------:R-:W-:Y:S01]  /*b700*/  STS [R6+0x4000], R60 ;  /* 0x0040003c06007388 */ /* 0x000fe20000000800 */
[----:B------:R-:W-:Y:S01]  /*b710*/  PLOP3.LUT P2, PT, PT, PT, PT, 0x8, 0x0 ;  /* 0x000000000000781c */ /* 0x000fe20003f4e170 */
[----:B------:R-:W1:Y:S01]  /*b720*/  S2UR UR4, SR_CTAID.X ;  /* 0x00000000000479c3 */ /* 0x000e620000002500 */
[----:B------:R-:W-:Y:S01]  /*b730*/  @P4 MUFU.LG2 R4, R4 ;  /* 0x0000000400044308 */ /* 0x000fe20000000c00 */
[----:B------:R-:W-:Y:S01]  /*b740*/  STS [R6+0x4400], R62 ;  /* 0x0044003e06007388 */ /* 0x000fe20000000800 */
[----:B------:R-:W-:Y:S01]  /*b750*/  BSSY B0, `(.L_x_442) ;  /* 0x0000072000007945 */ /* 0x000fe20003800000 */
[----:B------:R-:W-:Y:S02]  /*b760*/  IMAD.SHL.U32 R2, R2, 0x8, RZ ;  /* 0x0000000802027824 */ /* 0x000fe400078e00ff */
[----:B------:R-:W-:Y:S03]  /*b770*/  STS [R12+0x4000], R64 ;  /* 0x004000400c007388 */ /* 0x000fe60000000800 */
[----:B------:R-:W2:Y:S01]  /*b780*/  @P0 MUFU.LG2 R11, R11 ;  /* 0x0000000b000b0308 */ /* 0x000ea20000000c00 */
[----:B------:R-:W-:Y:S01]  /*b790*/  STS [R12+0x4400], R66 ;  /* 0x004400420c007388 */ /* 0x000fe20000000800 */
[----:B------:R-:W3:Y:S01]  /*b7a0*/  @!P6 LDC R19, c[0x0][0x2c4] ;  /* 0x0000b100ff13eb82 */ /* 0x000ee20000000800 */
[----:B------:R-:W-:-:S02]  /*b7b0*/  @!P6 PLOP3.LUT P2, PT, P5, PT, PT, 0x80, 0x0 ;  /* 0x000000000000e81c */ /* 0x000fc40002f4f070 */
[----:B------:R-:W-:Y:S01]  /*b7c0*/  STS [R15+0x4000], R68 ;  /* 0x004000440f007388 */ /* 0x000fe20000000800 */
[----:B------:R-:W-:-:S03]  /*b7d0*/  LOP3.LUT P5, RZ, R0, 0x3, RZ, 0xc0, !PT ;  /* 0x0000000300ff7812 */ /* 0x000fc600078ac0ff */
[----:B------:R-:W-:Y:S01]  /*b7e0*/  STS [R15+0x4400], R70 ;  /* 0x004400460f007388 */ /* 0x000fe20000000800 */
[----:B------:R-:W4:Y:S03]  /*b7f0*/  @!P6 LDC R25, c[0x0][0x270] ;  /* 0x00009c00ff19eb82 */ /* 0x000f260000000800 */
[----:B------:R-:W-:Y:S04]  /*b800*/  STS [R9+0x4000], R72 ;  /* 0x0040004809007388 */ /* 0x000fe80000000800 */
[----:B------:R-:W-:Y:S01]  /*b810*/  STS [R9+0x4400], R74 ;  /* 0x0044004a09007388 */ /* 0x000fe20000000800 */
[----:B------:R-:W5:Y:S01]  /*b820*/  @P6 LDC.64 R22, c[0x0][0x2c0] ;  /* 0x0000b000ff166b82 */ /* 0x000f620000000a00 */
[----:B--2---:R-:W-:-:S02]  /*b830*/  @P0 FMUL.FTZ R11, R11, 0.69314718246459960938 ;  /* 0x3f3172180b0b0820 */ /* 0x004fc40000410000 */
[----:B------:R-:W-:Y:S04]  /*b840*/  STS [R16+0x4000], R76 ;  /* 0x0040004c10007388 */ /* 0x000fe80000000800 */
[----:B------:R-:W-:Y:S01]  /*b850*/  STS [R16+0x4400], R78 ;  /* 0x0044004e10007388 */ /* 0x000fe20000000800 */
[----:B---3--:R-:W2:Y:S03]  /*b860*/  @P2 LDC R19, c[0x0][0x2e4] ;  /* 0x0000b900ff132b82 */ /* 0x008ea60000000800 */
[----:B------:R-:W-:Y:S04]  /*b870*/  STS [R17+0x4000], R80 ;  /* 0x0040005011007388 */ /* 0x000fe80000000800 */
[----:B------:R-:W-:Y:S04]  /*b880*/  STS [R17+0x4400], R82 ;  /* 0x0044005211007388 */ /* 0x000fe80000000800 */
[----:B------:R-:W-:Y:S04]  /*b890*/  STS [R18+0x4000], R84 ;  /* 0x0040005412007388 */ /* 0x000fe80000000800 */
[----:B------:R-:W-:Y:S01]  /*b8a0*/  STS [R18+0x4400], R86 ;  /* 0x0044005612007388 */ /* 0x000fe20000000800 */
[----:B-----5:R-:W-:-:S02]  /*b8b0*/  @P6 IMAD R22, R23, R22, RZ ;  /* 0x0000001617166224 */ /* 0x020fc400078e02ff */
[----:B------:R-:W-:Y:S01]  /*b8c0*/  @P4 FMUL.FTZ R23, R4, 0.69314718246459960938 ;  /* 0x3f31721804174820 */ /* 0x000fe20000410000 */
[----:B------:R-:W-:Y:S04]  /*b8d0*/  STS [R13+0x4000], R88 ;  /* 0x004000580d007388 */ /* 0x000fe80000000800 */
[----:B------:R-:W-:Y:S01]  /*b8e0*/  STS [R13+0x4400], R90 ;  /* 0x0044005a0d007388 */ /* 0x000fe20000000800 */
[----:B--2---:R-:W-:-:S03]  /*b8f0*/  @!P6 IMAD.MOV.U32 R22, RZ, RZ, R19 ;  /* 0x000000ffff16e224 */ /* 0x004fc600078e0013 */
        /* <DEDUP_REMOVED lines=24> */
[----:B--2---:R-:W1:Y:S03]  /*ba80*/  @P6 LDC R6, c[0x0][0x2c0] ;  /* 0x0000b000ff066b82 */ /* 0x004e660000000800 */
[----:B------:R-:W-:Y:S04]  /*ba90*/  STS [R16+0xc000], R140 ;  /* 0x00c0008c10007388 */ /* 0x000fe80000000800 */
[----:B------:R2:W-:Y:S04]  /*baa0*/  STS [R16+0xc400], R142 ;  /* 0x00c4008e10007388 */ /* 0x0005e80000000800 */
[----:B------:R-:W-:Y:S04]  /*bab0*/  STS [R17+0xc000], R152 ;  /* 0x00c0009811007388 */ /* 0x000fe80000000800 */
[----:B------:R-:W-:Y:S04]  /*bac0*/  STS [R17+0xc400], R154 ;  /* 0x00c4009a11007388 */ /* 0x000fe80000000800 */
[----:B------:R-:W-:Y:S04]  /*bad0*/  STS [R18+0xc000], R148 ;  /* 0x00c0009412007388 */ /* 0x000fe80000000800 */
[----:B------:R5:W-:Y:S01]  /*bae0*/  STS [R18+0xc400], R150 ;  /* 0x00c4009612007388 */ /* 0x000be20000000800 */
[----:B---3--:R-:W-:-:S02]  /*baf0*/  @P6 IMAD.MOV.U32 R9, RZ, RZ, 0x1 ;  /* 0x00000001ff096424 */ /* 0x008fc400078e00ff */
[----:B----4-:R-:W-:Y:S01]  /*bb00*/  @!P6 IMAD R9, R19, R25, RZ ;  /* 0x000000191309e224 */ /* 0x010fe200078e02ff */
[----:B------:R3:W-:Y:S01]  /*bb10*/  STS [R13+0xc000], R5 ;  /* 0x00c000050d007388 */ /* 0x0007e20000000800 */
[----:B------:R-:W-:-:S03]  /*bb20*/  @!P6 IMAD.MOV.U32 R6, RZ, RZ, 0x1 ;  /* 0x00000001ff06e424 */ /* 0x000fc600078e00ff */
[----:B------:R4:W-:Y:S01]  /*bb30*/  STS [R13+0xc400], R14 ;  /* 0x00c4000e0d007388 */ /* 0x0009e20000000800 */
[----:B--2---:R-:W-:Y:S01]  /*bb40*/  SHF.R.S32.HI R16, RZ, 0x3, R7 ;  /* 0x00000003ff107819 */ /* 0x004fe20000011407 */
[----:B-1----:R-:W-:Y:S01]  /*bb50*/  IMAD R4, R6, UR4, RZ ;  /* 0x0000000406047c24 */ /* 0x002fe2000f8e02ff */
[----:B------:R-:W1:Y:S08]  /*bb60*/  @P4 LDC R7, c[0x0][0x2e8] ;  /* 0x0000ba00ff074b82 */ /* 0x000e700000000800 */
[----:B------:R-:W-:Y:S01]  /*bb70*/  BAR.SYNC.DEFER_BLOCKING 0x0 ;  /* 0x0000000000007b1d */ /* 0x000fe20000010000 */
[----:B------:R-:W-:-:S05]  /*bb80*/  VIADD R0, R16, 0x40 ;  /* 0x0000004010007836 */ /* 0x000fca0000000000 */
[----:B------:R-:W2:Y:S01]  /*bb90*/  S2R R24, SR_CTAID.Y ;  /* 0x0000000000187919 */ /* 0x000ea20000002600 */
[----:B------:R-:W4:Y:S01]  /*bba0*/  S2R R26, SR_CTAID.Z ;  /* 0x00000000001a7919 */ /* 0x000f220000002700 */
[----:B-----5:R-:W-:Y:S01]  /*bbb0*/  SHF.R.S32.HI R18, RZ, 0x1f, R10 ;  /* 0x0000001fff127819 */ /* 0x020fe2000001140a */
[----:B---3--:R-:W-:-:S03]  /*bbc0*/  VIADD R5, R16, 0x20 ;  /* 0x0000002010057836 */ /* 0x008fc60000000000 */
[----:B------:R-:W-:Y:S02]  /*bbd0*/  LEA.HI R19, R18, R10, RZ, 0x3 ;  /* 0x0000000a12137211 */ /* 0x000fe400078f18ff */
[----:B------:R-:W-:Y:S02]  /*bbe0*/  SHF.R.S32.HI R18, RZ, 0x1f, R8 ;  /* 0x0000001fff127819 */ /* 0x000fe40000011408 */
[----:B------:R-:W-:Y:S01]  /*bbf0*/  ISETP.GE.AND P2, PT, R5, UR16, PT ;  /* 0x0000001005007c0c */ /* 0x000fe2000bf46270 */
[----:B------:R3:W3:Y:S01]  /*bc00*/  LDS.128 R12, [R230+0x3000] ;  /* 0x00300000e60c7984 */ /* 0x0006e20000000c00 */
[----:B------:R-:W5:Y:S01]  /*bc10*/  @P0 LDC R5, c[0x0][0x2e8] ;  /* 0x0000ba00ff050b82 */ /* 0x000f620000000800 */
[----:B------:R-:W-:Y:S02]  /*bc20*/  LOP3.LUT R19, R19, 0xffffff8, RZ, 0xc0, !PT ;  /* 0x0ffffff813137812 */ /* 0x000fe400078ec0ff */
[----:B------:R-:W-:-:S03]  /*bc30*/  LEA.HI R18, R18, R8, RZ, 0x2 ;  /* 0x0000000812127211 */ /* 0x000fc600078f10ff */
[----:B------:R-:W-:Y:S01]  /*bc40*/  IMAD.IADD R19, R10, 0x1, -R19 ;  /* 0x000000010a137824 */ /* 0x000fe200078e0a13 */
[----:B------:R-:W-:Y:S01]  /*bc50*/  SHF.R.S32.HI R18, RZ, 0x2, R18 ;  /* 0x00000002ff127819 */ /* 0x000fe20000011412 */
[----:B------:R-:W-:-:S03]  /*bc60*/  IMAD.SHL.U32 R10, R4, 0x80, RZ ;  /* 0x00000080040a7824 */ /* 0x000fc600078e00ff */
[----:B------:R-:W-:Y:S02]  /*bc70*/  LEA R19, R19, R18, 0x4 ;  /* 0x0000001213137211 */ /* 0x000fe400078e20ff */
[----:B------:R-:W-:Y:S01]  /*bc80*/  SHF.R.S32.HI R4, RZ, 0x1f, R10 ;  /* 0x0000001fff047819 */ /* 0x000fe2000001140a */
[----:B--2---:R-:W-:-:S05]  /*bc90*/  IMAD R9, R24, R9, RZ ;  /* 0x0000000918097224 */ /* 0x004fca00078e02ff */
[----:B------:R-:W-:Y:S02]  /*bca0*/  SEL R9, R9, RZ, !P1 ;  /* 0x000000ff09097207 */ /* 0x000fe40004800000 */
[----:B------:R-:W-:Y:S02]  /*bcb0*/  ISETP.GE.AND P1, PT, R0, UR16, PT ;  /* 0x0000001000007c0c */ /* 0x000fe4000bf26270 */
[----:B------:R-:W-:Y:S01]  /*bcc0*/  MOV R0, 0x7f800000 ;  /* 0x7f80000000007802 */ /* 0x000fe20000000f00 */
[----:B----4-:R-:W-:Y:S02]  /*bcd0*/  IMAD R9, R26, R22, R9 ;  /* 0x000000161a097224 */ /* 0x010fe400078e0209 */
[----:B-1----:R-:W-:Y:S01]  /*bce0*/  @P4 FFMA.FTZ R0, R164, R7, R23 ;  /* 0x00000007a4004223 */ /* 0x002fe20000010017 */
[----:B------:R-:W-:Y:S02]  /*bcf0*/  IMAD.MOV.U32 R7, RZ, RZ, 0x7f800000 ;  /* 0x7f800000ff077424 */ /* 0x000fe400078e00ff */
[----:B-----5:R-:W-:Y:S01]  /*bd00*/  @P0 FFMA.FTZ R7, R3, R5, R11 ;  /* 0x0000000503070223 */ /* 0x020fe2000001000b */
[----:B------:R-:W-:-:S02]  /*bd10*/  IADD3 R10, P6, P4, R10, R20, R9 ;  /* 0x000000140a0a7210 */ /* 0x000fc40007cde009 */
[----:B------:R-:W-:-:S04]  /*bd20*/  SHF.R.S32.HI R9, RZ, 0x1f, R9 ;  /* 0x0000001fff097819 */ /* 0x000fc80000011409 */
[----:B------:R-:W-:Y:S01]  /*bd30*/  IADD3.X R20, R4, R21, R9, P6, P4 ;  /* 0x0000001504147210 */ /* 0x000fe200037e8409 */
[----:B---3--:R-:W-:Y:S06]  /*bd40*/  @P5 BRA `(.L_x_443) ;  /* 0x0000000000485947 */ /* 0x008fec0003800000 */
        /* <DEDUP_REMOVED lines=18> */
.L_x_443:
[----:B------:R-:W-:Y:S05]  /*be70*/  BSYNC B0 ;  /* 0x0000000000007941 */ /* 0x000fea0003800000 */
.L_x_442:
[----:B-1----:R-:W-:Y:S01]  /*be80*/  SHF.R.S32.HI R4, RZ, 0x1f, R26 ;  /* 0x0000001fff047819 */ /* 0x002fe2000001141a */
[----:B------:R-:W-:Y:S01]  /*be90*/  ULDC.64 UR4, c[0x0][0x2a0] ;  /* 0x0000a80000047ab9 */ /* 0x000fe20000000a00 */
[----:B------:R-:W-:Y:S01]  /*bea0*/  SHF.R.S32.HI R3, RZ, 0x1f, R2 ;  /* 0x0000001fff037819 */ /* 0x000fe20000011402 */
[----:B------:R-:W-:Y:S01]  /*beb0*/  IMAD.U32 R24, RZ, RZ, UR18 ;  /* 0x00000012ff187e24 */ /* 0x000fe2000f8e00ff */
[----:B------:R-:W-:Y:S01]  /*bec0*/  IADD3 R6, P0, R2, UR8, RZ ;  /* 0x0000000802067c10 */ /* 0x000fe2000ff1e0ff */
[----:B------:R-:W-:Y:S01]  /*bed0*/  IMAD R4, R4, UR4, RZ ;  /* 0x0000000404047c24 */ /* 0x000fe2000f8e02ff */
[----:B------:R-:W-:Y:S01]  /*bee0*/  SHF.R.S32.HI R17, RZ, 0x1f, R16 ;  /* 0x0000001fff117819 */ /* 0x000fe20000011410 */
[----:B------:R1:W2:Y:S01]  /*bef0*/  LDS.128 R20, [R230] ;  /* 0x00000000e6147984 */ /* 0x0002a20000000c00 */
[----:B------:R-:W-:Y:S01]  /*bf00*/  IADD3.X R7, R3, UR6, RZ, P0, !PT ;  /* 0x0000000603077c10 */ /* 0x000fe200087fe4ff */
[----:B------:R-:W-:Y:S01]  /*bf10*/  IMAD R28, R26, UR5, R4 ;  /* 0x000000051a1c7c24 */ /* 0x000fe2000f8e0204 */
[----:B------:R-:W-:Y:S01]  /*bf20*/  IADD3 R0, R16, 0x60, RZ ;  /* 0x0000006010007810 */ /* 0x000fe20007ffe0ff */
[----:B------:R-:W-:Y:S01]  /*bf30*/  IMAD.WIDE R24, R24, 0x80, R16 ;  /* 0x0000008018187825 */ /* 0x000fe200078e0210 */
[----:B------:R1:W3:Y:S01]  /*bf40*/  LDS.128 R8, [R230+0x8000] ;  /* 0x00800000e6087984 */ /* 0x0002e20000000c00 */
[----:B------:R-:W-:Y:S01]  /*bf50*/  BSSY B0, `(.L_x_444) ;  /* 0x0000019000007945 */ /* 0x000fe20003800000 */
[----:B------:R-:W-:Y:S01]  /*bf60*/  ISETP.GE.AND P0, PT, R0, UR16, PT ;  /* 0x0000001000007c0c */ /* 0x000fe2000bf06270 */
[----:B------:R-:W-:Y:S01]  /*bf70*/  IMAD.WIDE.U32 R26, R26, UR4, R6 ;  /* 0x000000041a1a7c25 */ /* 0x000fe2000f8e0006 */
[----:B------:R1:W4:Y:S03]  /*bf80*/  LDS.128 R16, [R230+0x4000] ;  /* 0x00400000e6107984 */ /* 0x0003260000000c00 */
[----:B------:R-:W-:Y:S01]  /*bf90*/  IMAD.IADD R29, R27, 0x1, R28 ;  /* 0x000000011b1d7824 */ /* 0x000fe200078e021c */
[----:B------:R1:W1:Y:S01]  /*bfa0*/  LDS.128 R4, [R230+0xc000] ;  /* 0x00c00000e6047984 */ /* 0x0002620000000c00 */
        /* <DEDUP_REMOVED lines=19> */
.L_x_445:
[----:B------:R-:W-:Y:S05]  /*c0e0*/  BSYNC B0 ;  /* 0x0000000000007941 */ /* 0x000fea0003800000 */
.L_x_444:
        /* <DEDUP_REMOVED lines=27> */
.L_x_447:
[----:B------:R-:W-:Y:S05]  /*c2a0*/  BSYNC B0 ;  /* 0x0000000000007941 */ /* 0x000fea0003800000 */
.L_x_446:
        /* <DEDUP_REMOVED lines=27> */
.L_x_449:
[----:B------:R-:W-:Y:S05]  /*c460*/  BSYNC B0 ;  /* 0x0000000000007941 */ /* 0x000fea0003800000 */
.L_x_448:
[----:B--2---:R2:W2:Y:S04]  /*c470*/  LDS.128 R8, [R230+0x7000] ;  /* 0x00700000e6087984 */ /* 0x0044a80000000c00 */
[----:B-1----:R1:W1:Y:S04]  /*c480*/  LDS.128 R4, [R230+0xb000] ;  /* 0x00b00000e6047984 */ /* 0x0022680000000c00 */
[----:B------:R1:W1:Y:S01]  /*c490*/  LDS.128 R16, [R230+0xf000] ;  /* 0x00f00000e6107984 */ /* 0x0002620000000c00 */
[----:B------:R-:W-:Y:S05]  /*c4a0*/  @P0 EXIT ;  /* 0x000000000000094d */ /* 0x000fea0003800000 */
[----:B------:R-:W-:Y:S01]  /*c4b0*/  IADD3 R0, P0, R24, 0x60, RZ ;  /* 0x0000006018007810 */ /* 0x000fe20007f1e0ff */
[----:B------:R-:W-:Y:S01]  /*c4c0*/  ULDC.64 UR4, c[0x0][0x298] ;  /* 0x0000a60000047ab9 */ /* 0x000fe20000000a00 */
[----:B------:R-:W-:Y:S01]  /*c4d0*/  IMAD.MOV.U32 R27, RZ, RZ, R29 ;  /* 0x000000ffff1b7224 */ /* 0x000fe200078e001d */
[----:B------:R-:W-:Y:S02]  /*c4e0*/  ULDC UR6, c[0x0][0x2d0] ;  /* 0x0000b40000067ab9 */ /* 0x000fe40000000800 */
        /* <DEDUP_REMOVED lines=18> */
.L_x_414:
        /* <DEDUP_REMOVED lines=37> */
[C---:B------:R-:W-:Y:S01]  /*c860*/  ISETP.GE.AND P1, PT, R12.reuse, UR19, PT ;  /* 0x000000130c007c0c */ /* 0x040fe2000bf26270 */
        /* <DEDUP_REMOVED lines=13> */
[----:B------:R-:W-:Y:S01]  /*c940*/  VIADD R5, R12, 0x20 ;  /* 0x000000200c057836 */ /* 0x000fe20000000000 */
[----:B------:R-:W-:Y:S01]  /*c950*/  @!UP2 UMOV UR16, 0x1 ;  /* 0x000000010010a882 */ /* 0x000fe20000000000 */
[----:B------:R-:W-:Y:S01]  /*c960*/  @!UP2 UMOV UR11, UR14 ;  /* 0x0000000e000bac82 */ /* 0x000fe20008000000 */
[----:B------:R-:W-:Y:S01]  /*c970*/  LEA.HI.X.SX32 R3, R9, UR7, 0x1, P0 ;  /* 0x0000000709037c11 */ /* 0x000fe200080f0eff */
[----:B------:R-:W-:Y:S01]  /*c980*/  UIMAD UR6, UR25, UR16, URZ ;  /* 0x00000010190672a4 */ /* 0x000fe2000f8e023f */
[----:B------:R-:W-:Y:S01]  /*c990*/  IMAD.WIDE R10, R10, 0x80, R12 ;  /* 0x000000800a0a7825 */ /* 0x000fe200078e020c */
[----:B------:R-:W-:Y:S01]  /*c9a0*/  UIMAD UR11, UR32, UR11, UR15 ;  /* 0x0000000b200b72a4 */ /* 0x000fe2000f8e020f */
[----:B------:R-:W-:Y:S01]  /*c9b0*/  IADD3 R4, R12, 0x40, RZ ;  /* 0x000000400c047810 */ /* 0x000fe20007ffe0ff */
[----:B------:R-:W-:Y:S01]  /*c9c0*/  @!UP3 UMOV UR20, UR17 ;  /* 0x000000110014bc82 */ /* 0x000fe20008000000 */
[----:B------:R-:W-:Y:S01]  /*c9d0*/  USHF.R.S32.HI UR4, URZ, 0x1f, UR6 ;  /* 0x0000001f3f047899 */ /* 0x000fe20008011406 */
[----:B------:R-:W-:Y:S01]  /*c9e0*/  IMAD.WIDE.U32 R14, R14, UR32, R2 ;  /* 0x000000200e0e7c25 */ /* 0x000fe2000f8e0002 */
[----:B------:R-:W-:Y:S01]  /*c9f0*/  @!UP3 USHF.R.S32.HI UR21, URZ, 0x1f, UR17 ;  /* 0x0000001f3f15b899 */ /* 0x000fe20008011411 */
[----:B------:R-:W-:Y:S01]  /*ca00*/  ISETP.GE.AND P0, PT, R5, UR19, PT ;  /* 0x0000001305007c0c */ /* 0x000fe2000bf06270 */
[----:B------:R-:W-:Y:S01]  /*ca10*/  USHF.R.S32.HI UR7, URZ, 0x1f, UR11 ;  /* 0x0000001f3f077899 */ /* 0x000fe2000801140b */
[----:B------:R-:W-:Y:S01]  /*ca20*/  VIADD R17, R15, UR5 ;  /* 0x000000050f117c36 */ /* 0x000fe20008000000 */
[----:B------:R-:W-:Y:S01]  /*ca30*/  UIADD3 UR6, UP1, UP0, UR6, UR20, UR11 ;  /* 0x0000001406067290 */ /* 0x000fe2000f83e00b */
[C---:B------:R-:W-:Y:S01]  /*ca40*/  VIADD R8, R9.reuse, 0x40 ;  /* 0x0000004009087836 */ /* 0x040fe20000000000 */
[C---:B------:R-:W-:Y:S01]  /*ca50*/  IADD3 R6, R9.reuse, 0xc0, RZ ;  /* 0x000000c009067810 */ /* 0x040fe20007ffe0ff */
[----:B------:R-:W-:Y:S01]  /*ca60*/  VIADD R7, R9, 0x80 ;  /* 0x0000008009077836 */ /* 0x000fe20000000000 */
        /* <DEDUP_REMOVED lines=20> */
.L_x_451:
[----:B------:R-:W-:Y:S05]  /*cbb0*/  BSYNC B0 ;  /* 0x0000000000007941 */ /* 0x000fea0003800000 */
.L_x_450:
        /* <DEDUP_REMOVED lines=25> */
.L_x_453:
[----:B------:R-:W-:Y:S05]  /*cd50*/  BSYNC B0 ;  /* 0x0000000000007941 */ /* 0x000fea0003800000 */
.L_x_452:
        /* <DEDUP_REMOVED lines=24> */
.L_x_455:
[----:B------:R-:W-:Y:S05]  /*cee0*/  BSYNC B0 ;  /* 0x0000000000007941 */ /* 0x000fea0003800000 */
.L_x_454:
        /* <DEDUP_REMOVED lines=27> */
.L_x_457:
[----:B------:R-:W-:Y:S05]  /*d0a0*/  BSYNC B0 ;  /* 0x0000000000007941 */ /* 0x000fea0003800000 */
.L_x_456:
        /* <DEDUP_REMOVED lines=10> */
.L_x_459:
[----:B------:R-:W-:Y:S05]  /*d150*/  BSYNC B0 ;  /* 0x0000000000007941 */ /* 0x000fea0003800000 */
.L_x_458:
        /* <DEDUP_REMOVED lines=10> */
.L_x_461:
[----:B------:R-:W-:Y:S05]  /*d200*/  BSYNC B0 ;  /* 0x0000000000007941 */ /* 0x000fea0003800000 */
.L_x_460:
        /* <DEDUP_REMOVED lines=10> */
.L_x_463:
[----:B------:R-:W-:Y:S05]  /*d2b0*/  BSYNC B0 ;  /* 0x0000000000007941 */ /* 0x000fea0003800000 */
.L_x_462:
        /* <DEDUP_REMOVED lines=10> */
.L_x_464:
        /* <DEDUP_REMOVED lines=10> */
.L_x_2395:


//--------------------- .text._ZN5flash16flash_fwd_kernelI23Flash_fwd_kernel_traitsILi256ELi128ELi64ELi8ELb0ELb0EN7cutlass6half_tE19Flash_kernel_traitsILi256ELi128ELi64ELi8ES3_EELb0ELb0ELb1ELb0ELb0ELb1ELb0ELb0EEEvNS_16Flash_fwd_paramsE --------------------------
	.section	.text._ZN5flash16flash_fwd_kernelI23Flash_fwd_kernel_traitsILi256ELi128ELi64ELi8ELb0ELb0EN7cutlass6half_tE19Flash_kernel_traitsILi256ELi128ELi64ELi8ES3_EELb0ELb0ELb1ELb0ELb0ELb1ELb0ELb0EEEvNS_16Flash_fwd_paramsE,"ax",@progbits
	.align	128
        .global         _ZN5flash16flash_fwd_kernelI23Flash_fwd_kernel_traitsILi256ELi128ELi64ELi8ELb0ELb0EN7cutlass6half_tE19Flash_kernel_traitsILi256ELi128ELi64ELi8ES3_EELb0ELb0ELb1ELb0ELb0ELb1ELb0ELb0EEEvNS_16Flash_fwd_paramsE
        .type           _ZN5flash16flash_fwd_kernelI23Flash_fwd_kernel_traitsILi256ELi128ELi64ELi8ELb0ELb0EN7cutlass6half_tE19Flash_kernel_traitsILi256ELi128ELi64ELi8ES3_EELb0ELb0ELb1ELb0ELb0ELb1ELb0ELb0EEEvNS_16Flash_fwd_paramsE,@function
        .size           _ZN5flash16flash_fwd_kernelI23Flash_fwd_kernel_traitsILi256ELi128ELi64ELi8ELb0ELb0EN7cutlass6half_tE19Flash_kernel_traitsILi256ELi128ELi64ELi8ES3_EELb0ELb0ELb1ELb0ELb0ELb1ELb0ELb0EEEvNS_16Flash_fwd_paramsE,(.L_x_2396 - _ZN5flash16flash_fwd_kernelI23Flash_fwd_kernel_traitsILi256ELi128ELi64ELi8ELb0ELb0EN7cutlass6half_tE19Flash_kernel_traitsILi256ELi128ELi64ELi8ES3_EELb0ELb0ELb1ELb0ELb0ELb1ELb0ELb0EEEvNS_16Flash_fwd_paramsE)
        .other          _ZN5flash16flash_fwd_kernelI23Flash_fwd_kernel_traitsILi256ELi128ELi64ELi8ELb0ELb0EN7cutlass6half_tE19Flash_kernel_traitsILi256ELi128ELi64ELi8ES3_EELb0ELb0ELb1ELb0ELb0ELb1ELb0ELb0EEEvNS_16Flash_fwd_paramsE,@"STO_CUDA_ENTRY STV_DEFAULT"
_ZN5flash16flash_fwd_kernelI23Flash_fwd_kernel_traitsILi256ELi128ELi64ELi8ELb0ELb0EN7cutlass6half_tE19Flash_kernel_traitsILi256ELi128ELi64ELi8ES3_EELb0ELb0ELb1ELb0ELb0ELb1ELb0ELb0EEEvNS_16Flash_fwd_paramsE:
.text._ZN5flash16flash_fwd_kernelI23Flash_fwd_kernel_traitsILi256ELi128ELi64ELi8ELb0ELb0EN7cutlass6half_tE19Flash_kernel_traitsILi256ELi128ELi64ELi8ES3_EELb0ELb0ELb1ELb0ELb0ELb1ELb0ELb0EEEvNS_16Flash_fwd_paramsE:
        /* <DEDUP_REMOVED lines=55> */
.L_x_465:
[----:B------:R-:W-:-:S03]  /*0370*/  ULDC UR6, c[0x0][0x2c8] ;  /* 0x0000b20000067ab9 */ /* 0x000fc60000000800 */
.L_x_466:
        /* <DEDUP_REMOVED lines=47> */
[----:B------:R-:W-:Y:S01]  /*0670*/  USHF.R.S32.HI UR17, URZ, 0x1f, UR8 ;  /* 0x0000001f3f117899 */ /* 0x000fe20008011408 */
[C---:B------:R-:W-:Y:S01]  /*0680*/  LOP3.LUT P3, RZ, R3.reuse, 0x7, RZ, 0xc0, !PT ;  /* 0x0000000703ff7812 */ /* 0x040fe2000786c0ff */
[----:B------:R-:W-:Y:S01]  /*0690*/  UISETP.NE.AND UP2, UPT, UR9, URZ, UPT ;  /* 0x0000003f0900728c */ /* 0x000fe2000bf45270 */
[----:B------:R-:W-:Y:S01]  /*06a0*/  LEA.HI R12, R12, R3, RZ, 0x3 ;  /* 0x000000030c0c7211 */ /* 0x000fe200078f18ff */
[----:B------:R-:W-:Y:S01]  /*06b0*/  UIADD3 UR16, -UR25, UR16, URZ ;  /* 0x0000001019107290 */ /* 0x000fe2000fffe13f */
[----:B------:R-:W-:Y:S01]  /*06c0*/  IMAD.U32 R11, RZ, RZ, UR15 ;  /* 0x0000000fff0b7e24 */ /* 0x000fe2000f8e00ff */
        /* <DEDUP_REMOVED lines=12> */
[--C-:B------:R-:W-:Y:S01]  /*0790*/  SHF.R.S32.HI R13, RZ, 0x1f, R12.reuse ;  /* 0x0000001fff0d7819 */ /* 0x100fe2000001140c */
[----:B------:R-:W-:Y:S01]  /*07a0*/  @!UP1 UIMAD.WIDE.U32 UR12, UR20, UR4, URZ ;  /* 0x00000004140c92a5 */ /* 0x000fe2000f8e003f */
[C---:B------:R-:W-:Y:S01]  /*07b0*/  VIADD R2, R12.reuse, 0x60 ;  /* 0x000000600c027836 */ /* 0x040fe20000000000 */
[----:B------:R-:W-:Y:S01]  /*07c0*/  ULDC.U8 UR11, c[0x0][0x3d8] ;  /* 0x0000f600000b7ab9 */ /* 0x000fe20000000000 */
[----:B------:R-:W-:Y:S01]  /*07d0*/  @!UP1 UIMAD UR6, UR20, UR5, UR6 ;  /* 0x00000005140692a4 */ /* 0x000fe2000f8e0206 */
[----:B------:R-:W-:Y:S01]  /*07e0*/  BSSY B0, `(.L_x_468) ;  /* 0x000003c000007945 */ /* 0x000fe20003800000 */
[----:B------:R-:W-:Y:S01]  /*07f0*/  UISETP.NE.AND UP3, UPT, UR11, URZ, UPT ;  /* 0x0000003f0b00728c */ /* 0x000fe2000bf65270 */
[----:B------:R-:W-:Y:S01]  /*0800*/  ISETP.GE.OR P6, PT, R12, UR16, P3 ;  /* 0x000000100c007c0c */ /* 0x000fe20009fc6670 */
[----:B------:R-:W-:Y:S01]  /*0810*/  UISETP.NE.AND UP0, UPT, UR11, URZ, !UP2 ;  /* 0x0000003f0b00728c */ /* 0x000fe2000d705270 */
[----:B------:R-:W-:Y:S01]  /*0820*/  ISETP.GE.AND P1, PT, R2, UR16, PT ;  /* 0x0000001002007c0c */ /* 0x000fe2000bf26270 */
[----:B------:R-:W-:Y:S01]  /*0830*/  @!UP1 UIADD3 UR7, UR13, UR6, URZ ;  /* 0x000000060d079290 */ /* 0x000fe2000fffe03f */
[----:B------:R-:W-:Y:S01]  /*0840*/  IMAD.WIDE R10, R11, 0x80, R12 ;  /* 0x000000800b0a7825 */ /* 0x000fe200078e020c */
[----:B------:R-:W-:Y:S01]  /*0850*/  @!UP1 UMOV UR10, UR12 ;  /* 0x0000000c000a9c82 */ /* 0x000fe20008000000 */
[----:B------:R-:W-:Y:S01]  /*0860*/  UISETP.NE.OR UP3, UPT, UR9, URZ, !UP3 ;  /* 0x0000003f0900728c */ /* 0x000fe2000df65670 */
[C---:B------:R-:W-:Y:S01]  /*0870*/  IADD3 R4, P0, R0.reuse, UR10, RZ ;  /* 0x0000000a00047c10 */ /* 0x040fe2000ff1e0ff */
[----:B------:R-:W-:Y:S01]  /*0880*/  @UP2 ULDC.64 UR4, c[0x0][0x2c0] ;  /* 0x0000b00000042ab9 */ /* 0x000fe20000000a00 */
[----:B------:R-:W-:Y:S01]  /*0890*/  @UP2 UMOV UR9, 0x1 ;  /* 0x0000000100092882 */ /* 0x000fe20000000000 */
[----:B------:R-:W-:Y:S01]  /*08a0*/  @UP2 UIMAD UR21, UR5, UR4, URZ ;  /* 0x00000004051522a4 */ /* 0x000fe2000f8e023f */
[----:B------:R-:W-:Y:S01]  /*08b0*/  LEA.HI.X.SX32 R5, R0, UR7, 0x1, P0 ;  /* 0x0000000700057c11 */ /* 0x000fe200080f0eff */
[----:B------:R-:W-:Y:S01]  /*08c0*/  @!UP2 ULDC UR7, c[0x0][0x2c4] ;  /* 0x0000b1000007aab9 */ /* 0x000fe20000000800 */
[----:B------:R-:W-:Y:S01]  /*08d0*/  ULDC.64 UR4, c[0x0][0x2a0] ;  /* 0x0000a80000047ab9 */ /* 0x000fe20000000a00 */
[----:B------:R-:W-:Y:S01]  /*08e0*/  @UP0 ULDC UR7, c[0x0][0x2e4] ;  /* 0x0000b90000070ab9 */ /* 0x000fe20000000800 */
[----:B------:R-:W-:Y:S01]  /*08f0*/  UIMAD UR17, UR17, UR4, URZ ;  /* 0x00000004111172a4 */ /* 0x000fe2000f8e023f */
[----:B------:R-:W-:Y:S01]  /*0900*/  IMAD.U32 R6, RZ, RZ, UR4 ;  /* 0x00000004ff067e24 */ /* 0x000fe2000f8e00ff */
[----:B------:R-:W-:Y:S01]  /*0910*/  @!UP3 ULDC UR6, c[0x0][0x2c4] ;  /* 0x0000b1000006bab9 */ /* 0x000fe20000000800 */
[----:B------:R-:W-:Y:S01]  /*0920*/  @!UP2 ULDC UR4, c[0x0][0x270] ;  /* 0x00009c000004aab9 */ /* 0x000fe20000000800 */
[----:B------:R-:W-:Y:S01]  /*0930*/  @!UP3 UIMAD UR6, UR20, UR6, URZ ;  /* 0x000000061406b2a4 */ /* 0x000fe2000f8e023f */
[----:B------:R-:W-:Y:S01]  /*0940*/  IMAD.WIDE.U32 R6, R6, UR8, R4 ;  /* 0x0000000806067c25 */ /* 0x000fe2000f8e0004 */
[----:B------:R-:W-:-:S02]  /*0950*/  @!UP2 UIMAD UR9, UR7, UR4, URZ ;  /* 0x000000040709a2a4 */ /* 0x000fc4000f8e023f */
[----:B------:R-:W-:Y:S01]  /*0960*/  @!UP3 USEL UR6, UR6, UR14, !UP1 ;  /* 0x0000000e0606b287 */ /* 0x000fe2000c800000 */
[C---:B------:R-:W-:Y:S01]  /*0970*/  VIADD R5, R12.reuse, 0x20 ;  /* 0x000000200c057836 */ /* 0x040fe20000000000 */
[----:B------:R-:W-:Y:S01]  /*0980*/  UIMAD UR9, UR20, UR9, URZ ;  /* 0x00000009140972a4 */ /* 0x000fe2000f8e023f */
[----:B------:R-:W-:Y:S01]  /*0990*/  VIADD R4, R12, 0x40 ;  /* 0x000000400c047836 */ /* 0x000fe20000000000 */
[----:B------:R-:W-:Y:S01]  /*09a0*/  @UP2 ULDC UR10, c[0x0][0x2c0] ;  /* 0x0000b000000a2ab9 */ /* 0x000fe20000000800 */
[----:B------:R-:W-:Y:S01]  /*09b0*/  @!UP2 UMOV UR10, 0x1 ;  /* 0x00000001000aa882 */ /* 0x000fe20000000000 */
[----:B------:R-:W-:Y:S01]  /*09c0*/  USEL UR9, UR9, URZ, UP3 ;  /* 0x0000003f09097287 */ /* 0x000fe20009800000 */
[C---:B------:R-:W-:Y:S01]  /*09d0*/  ISETP.GE.AND P0, PT, R5.reuse, UR16, PT ;  /* 0x0000001005007c0c */ /* 0x040fe2000bf06270 */
[----:B------:R-:W-:Y:S01]  /*09e0*/  @!UP2 UMOV UR21, UR7 ;  /* 0x000000070015ac82 */ /* 0x000fe20008000000 */
[----:B------:R-:W-:Y:S01]  /*09f0*/  UIMAD UR25, UR25, UR10, URZ ;  /* 0x0000000a191972a4 */ /* 0x000fe2000f8e023f */
[----:B------:R-:W-:Y:S01]  /*0a00*/  ISETP.GE.AND P2, PT, R4, UR16, PT ;  /* 0x0000001004007c0c */ /* 0x000fe2000bf46270 */
[----:B------:R-:W-:Y:S01]  /*0a10*/  UIMAD UR21, UR8, UR21, UR9 ;  /* 0x00000015081572a4 */ /* 0x000fe2000f8e0209 */
[----:B------:R-:W-:Y:S01]  /*0a20*/  ISETP.GE.OR P5, PT, R5, UR16, P3 ;  /* 0x0000001005007c0c */ /* 0x000fe20009fa6670 */
[----:B------:R-:W-:Y:S01]  /*0a30*/  UMOV UR23, URZ ;  /* 0x0000003f00177c82 */ /* 0x000fe20008000000 */
[----:B------:R-:W-:Y:S01]  /*0a40*/  UIMAD UR5, UR8, UR5, UR17 ;  /* 0x00000005080572a4 */ /* 0x000fe2000f8e0211 */
[----:B------:R-:W-:Y:S01]  /*0a50*/  @!UP3 UMOV UR22, UR6 ;  /* 0x000000060016bc82 */ /* 0x000fe20008000000 */
[----:B------:R-:W-:-:S02]  /*0a60*/  @!UP3 USHF.R.S32.HI UR23, URZ, 0x1f, UR6 ;  /* 0x0000001f3f17b899 */ /* 0x000fc40008011406 */
        /* <DEDUP_REMOVED lines=19> */
.L_x_469:
[----:B------:R-:W-:Y:S05]  /*0ba0*/  BSYNC B0 ;  /* 0x0000000000007941 */ /* 0x000fea0003800000 */
.L_x_468:
        /* <DEDUP_REMOVED lines=20> */
.L_x_471:
[----:B------:R-:W-:Y:S05]  /*0cf0*/  BSYNC B0 ;  /* 0x0000000000007941 */ /* 0x000fea0003800000 */
.L_x_470:
        /* <DEDUP_REMOVED lines=18> */
.L_x_473:
[----:B------:R-:W-:Y:S05]  /*0e20*/  BSYNC B0 ;  /* 0x0000000000007941 */ /* 0x000fea0003800000 */
.L_x_472:
        /* <DEDUP_REMOVED lines=17> */
.L_x_475:
[----:B------:R-:W-:Y:S05]  /*0f40*/  BSYNC B0 ;  /* 0x0000000000007941 */ /* 0x000fea0003800000 */
.L_x_474:
        /* <DEDUP_REMOVED lines=10> */
.L_x_477:
[----:B------:R-:W-:Y:S05]  /*0ff0*/  BSYNC B0 ;  /* 0x0000000000007941 */ /* 0x000fea0003800000 */
.L_x_476:
        /* <DEDUP_REMOVED lines=10> */
.L_x_479:
[----:B------:R-:W-:Y:S05]  /*10a0*/  BSYNC B0 ;  /* 0x0000000000007941 */ /* 0x000fea0003800000 */
.L_x_478:
        /* <DEDUP_REMOVED lines=10> */
.L_x_481:
[----:B------:R-:W-:Y:S05]  /*1150*/  BSYNC B0 ;  /* 0x0000000000007941 */ /* 0x000fea0003800000 */
.L_x_480:
        /* <DEDUP_REMOVED lines=10> */
.L_x_467:
[----:B------:R-:W1:Y:S01]  /*1200*/  LDC R7, c[0x0][0x278] ;  /* 0x00009e00ff077b82 */ /* 0x000e620000000800 */
[----:B------:R-:W2:Y:S01]  /*1210*/  S2R R5, SR_CTAID.Z ;  /* 0x0000000000057919 */ /* 0x000ea20000002700 */
[----:B------:R-:W-:Y:S01]  /*1220*/  SHF.R.S32.HI R6, RZ, 0x1f, R3 ;  /* 0x0000001fff067819 */ /* 0x000fe20000011403 */
[----:B------:R-:W-:Y:S01]  /*1230*/  UISETP.NE.AND UP0, UPT, UR14, -0x1, UPT ;  /* 0xffffffff0e00788c */ /* 0x000fe2000bf05270 */
[----:B------:R-:W-:Y:S01]  /*1240*/  IMAD.U32 R15, RZ, RZ, UR15 ;  /* 0x0000000fff0f7e24 */ /* 0x000fe2000f8e00ff */
[----:B------:R-:W-:Y:S01]  /*1250*/  UIADD3 UR12, -UR25, UR16, URZ ;  /* 0x00000010190c7290 */ /* 0x000fe2000fffe13f */
[CC--:B------:R-:W-:Y:S01]  /*1260*/  LEA.HI R4, R6.reuse, R3.reuse, RZ, 0x3 ;  /* 0x0000000306047211 */ /* 0x0c0fe200078f18ff */
[----:B------:R-:W-:Y:S01]  /*1270*/  UIADD3 UR22, UR17, -0x1, URZ ;  /* 0xffffffff11167890 */ /* 0x000fe2000fffe03f */
[----:B------:R-:W3:Y:S01]  /*1280*/  S2UR UR11, SR_CgaCtaId ;  /* 0x00000000000b79c3 */ /* 0x000ee20000008800 */
[----:B------:R-:W-:Y:S02]  /*1290*/  LEA.HI R20, R6, R3, RZ, 0x6 ;  /* 0x0000000306147211 */ /* 0x000fe400078f30ff */
[----:B------:R-:W-:-:S03]  /*12a0*/  SHF.R.S32.HI R22, RZ, 0x3, R4 ;  /* 0x00000003ff167819 */ /* 0x000fc60000011404 */
[----:B------:R-:W-:Y:S01]  /*12b0*/  @UP0 ULDC.64 UR4, c[0x0][0x240] ;  /* 0x0000900000040ab9 */ /* 0x000fe20000000a00 */
[C---:B------:R-:W-:Y:S01]  /*12c0*/  ISETP.GE.AND P0, PT, R22.reuse, UR12, PT ;  /* 0x0000000c16007c0c */ /* 0x040fe2000bf06270 */
[----:B------:R-:W-:Y:S01]  /*12d0*/  @UP0 UIMAD.WIDE.U32 UR6, UR14, UR4, URZ ;  /* 0x000000040e0602a5 */ /* 0x000fe2000f8e003f */
[----:B------:R-:W-:Y:S01]  /*12e0*/  IMAD.SHL.U32 R19, R22, 0x40, RZ ;  /* 0x0000004016137824 */ /* 0x000fe200078e00ff */
[--C-:B------:R-:W-:Y:S01]  /*12f0*/  SHF.R.S32.HI R23, RZ, 0x1f, R22.reuse ;  /* 0x0000001fff177819 */ /* 0x100fe20000011416 */
[----:B------:R-:W-:Y:S01]  /*1300*/  IMAD.SHL.U32 R20, R20, 0x8, RZ ;  /* 0x0000000814147824 */ /* 0x000fe200078e00ff */
[----:B------:R-:W-:Y:S02]  /*1310*/  @UP0 UIMAD UR9, UR14, UR5, UR7 ;  /* 0x000000050e0902a4 */ /* 0x000fe4000f8e0207 */
[----:B------:R-:W-:Y:S01]  /*1320*/  @!UP0 USHF.R.S32.HI UR7, URZ, 0x1f, UR20 ;  /* 0x0000001f3f078899 */ /* 0x000fe20008011414 */
[----:B------:R-:W-:Y:S01]  /*1330*/  LOP3.LUT R19, R19, 0x1c0, RZ, 0xc0, !PT ;  /* 0x000001c013137812 */ /* 0x000fe200078ec0ff */
[----:B------:R-:W-:Y:S01]  /*1340*/  @!UP0 ULDC.64 UR4, c[0x0][0x228] ;  /* 0x00008a0000048ab9 */ /* 0x000fe20000000a00 */
[----:B-1----:R-:W-:Y:S01]  /*1350*/  IABS R8, R7 ;  /* 0x0000000700087213 */ /* 0x002fe20000000000 */
[----:B------:R-:W-:Y:S01]  /*1360*/  @!UP0 UIMAD UR7, UR7, UR4, URZ ;  /* 0x00000004070782a4 */ /* 0x000fe2000f8e023f */
[----:B------:R-:W-:Y:S01]  /*1370*/  IMAD.WIDE R14, R15, 0x80, R22 ;  /* 0x000000800f0e7825 */ /* 0x000fe200078e0216 */
[----:B------:R-:W-:Y:S01]  /*1380*/  @!UP0 UIMAD.WIDE.U32 UR28, UR20, UR4, URZ ;  /* 0x00000004141c82a5 */ /* 0x000fe2000f8e003f */
[----:B------:R-:W1:Y:S01]  /*1390*/  I2F.RP R2, R8 ;  /* 0x0000000800027306 */ /* 0x000e620000209400 */
[----:B------:R-:W-:-:S02]  /*13a0*/  @!UP0 UIMAD UR7, UR20, UR5, UR7 ;  /* 0x00000005140782a4 */ /* 0x000fc4000f8e0207 */
[----:B------:R-:W-:Y:S01]  /*13b0*/  USHF.R.S32.HI UR4, URZ, 0x1f, UR8 ;  /* 0x0000001f3f047899 */ /* 0x000fe20008011408 */
[----:B--2---:R-:W-:Y:S01]  /*13c0*/  IABS R5, R5 ;  /* 0x0000000500057213 */ /* 0x004fe20000000000 */
[----:B------:R-:W-:Y:S01]  /*13d0*/  @!UP0 UIADD3 UR9, UR29, UR7, URZ ;  /* 0x000000071d098290 */ /* 0x000fe2000fffe03f */
[----:B------:R-:W-:Y:S01]  /*13e0*/  @!UP0 UMOV UR6, UR28 ;  /* 0x0000001c00068c82 */ /* 0x000fe20008000000 */
[----:B------:R-:W-:Y:S02]  /*13f0*/  UIMAD UR5, UR22, -0x40, UR26 ;  /* 0xffffffc0160578a4 */ /* 0x000fe4000f8e021a */
[----:B------:R-:W-:Y:S01]  /*1400*/  UISETP.NE.AND UP0, UPT, UR10, -0x1, UPT ;  /* 0xffffffff0a00788c */ /* 0x000fe2000bf05270 */
[----:B-1----:R-:W1:Y:S10]  /*1410*/  MUFU.RCP R10, R2 ;  /* 0x00000002000a7308 */ /* 0x002e740000001000 */
[----:B------:R-:W-:-:S02]  /*1420*/  @UP0 UIADD3 UR27, UR21, UR10, URZ ;  /* 0x0000000a151b0290 */ /* 0x000fc4000fffe03f */
[----:B------:R-:W-:Y:S01]  /*1430*/  @UP0 UIADD3 UR10, UR21, UR10, URZ ;  /* 0x0000000a150a0290 */ /* 0x000fe2000fffe03f */
[----:B-1----:R-:W-:Y:S02]  /*1440*/  VIADD R10, R10, 0xffffffe ;  /* 0x0ffffffe0a0a7836 */ /* 0x002fe40000000000 */
[----:B------:R-:W-:Y:S02]  /*1450*/  VIADD R2, R22, 0x40 ;  /* 0x0000004016027836 */ /* 0x000fe40000000000 */
[----:B------:R-:W1:Y:S03]  /*1460*/  F2I.FTZ.U32.TRUNC.NTZ R11, R10 ;  /* 0x0000000a000b7305 */ /* 0x000e66000021f000 */
[----:B------:R-:W-:Y:S02]  /*1470*/  ISETP.GE.AND P2, PT, R2, UR12, PT ;  /* 0x0000000c02007c0c */ /* 0x000fe4000bf46270 */
[----:B------:R-:W-:-:S04]  /*1480*/  LOP3.LUT R2, R7, UR8, RZ, 0x3c, !PT ;  /* 0x0000000807027c12 */ /* 0x000fc8000f8e3cff */
[----:B------:R-:W-:Y:S01]  /*1490*/  ISETP.GE.AND P4, PT, R2, RZ, PT ;  /* 0x000000ff0200720c */ /* 0x000fe20003f86270 */
[----:B------:R-:W-:Y:S02]  /*14a0*/  VIADD R2, R22, 0x20 ;  /* 0x0000002016027836 */ /* 0x000fe40000000000 */
[----:B-1----:R-:W-:-:S03]  /*14b0*/  IMAD.MOV R0, RZ, RZ, -R11 ;  /* 0x000000ffff007224 */ /* 0x002fc600078e0a0b */
[----:B------:R-:W-:Y:S01]  /*14c0*/  ISETP.GE.AND P3, PT, R2, UR12, PT ;  /* 0x0000000c02007c0c */ /* 0x000fe2000bf66270 */
[----:B------:R-:W-:Y:S02]  /*14d0*/  IMAD.MOV.U32 R10, RZ, RZ, RZ ;  /* 0x000000ffff0a7224 */ /* 0x000fe400078e00ff */
[----:B------:R-:W-:-:S04]  /*14e0*/  IMAD R0, R0, R8, RZ ;  /* 0x0000000800007224 */ /* 0x000fc800078e02ff */
[----:B------:R-:W-:-:S06]  /*14f0*/  IMAD.HI.U32 R0, R11, R0, R10 ;  /* 0x000000000b007227 */ /* 0x000fcc00078e000a */
[----:B------:R-:W-:Y:S01]  /*1500*/  IMAD.HI.U32 R239, R0, R5, RZ ;  /* 0x0000000500ef7227 */ /* 0x000fe200078e00ff */
[----:B------:R-:W1:Y:S01]  /*1510*/  @!P3 LDC.64 R32, c[0x0][0x210] ;  /* 0x00008400ff20bb82 */ /* 0x000e620000000a00 */
[----:B------:R-:W2:Y:S02]  /*1520*/  @!P3 S2R R30, SR_CgaCtaId ;  /* 0x00000000001eb919 */ /* 0x000ea40000008800 */
[----:B------:R-:W-:Y:S02]  /*1530*/  IMAD.MOV R9, RZ, RZ, -R239 ;  /* 0x000000ffff097224 */ /* 0x000fe400078e0aef */
[----:B------:R-:W-:Y:S02]  /*1540*/  VIADD R0, R22, 0x60 ;  /* 0x0000006016007836 */ /* 0x000fe40000000000 */
[----:B------:R-:W-:-:S03]  /*1550*/  IMAD R9, R8, R9, R5 ;  /* 0x0000000908097224 */ /* 0x000fc600078e0205 */
[----:B------:R-:W-:Y:S02]  /*1560*/  ISETP.GE.AND P1, PT, R0, UR12, PT ;  /* 0x0000000c00007c0c */ /* 0x000fe4000bf26270 */
[----:B------:R-:W-:Y:S02]  /*1570*/  LOP3.LUT R0, R4, 0xfffffff8, RZ, 0xc0, !PT ;  /* 0xfffffff804007812 */ /* 0x000fe400078ec0ff */
[----:B------:R-:W-:Y:S01]  /*1580*/  ISETP.GT.U32.AND P6, PT, R8, R9, PT ;  /* 0x000000090800720c */ /* 0x000fe20003fc4070 */
[----:B------:R-:W4:Y:S02]  /*1590*/  @!P0 LDC.64 R4, c[0x0][0x240] ;  /* 0x00009000ff048b82 */ /* 0x000f240000000a00 */
[----:B------:R-:W-:-:S04]  /*15a0*/  IMAD.IADD R0, R3, 0x1, -R0 ;  /* 0x0000000103007824 */ /* 0x000fc800078e0a00 */
[----:B------:R-:W-:-:S05]  /*15b0*/  IMAD.SHL.U32 R26, R0, 0x8, RZ ;  /* 0x00000008001a7824 */ /* 0x000fca00078e00ff */
[----:B------:R-:W-:Y:S01]  /*15c0*/  LOP3.LUT R10, R19, 0x38, R26, 0xf8, !PT ;  /* 0x00000038130a7812 */ /* 0x000fe200078ef81a */
[----:B------:R-:W-:Y:S01]  /*15d0*/  @!P6 IMAD.IADD R9, R9, 0x1, -R8 ;  /* 0x000000010909e824 */ /* 0x000fe200078e0a08 */
[----:B------:R-:W-:Y:S01]  /*15e0*/  SHF.R.U32.HI R19, RZ, 0x3, R19 ;  /* 0x00000003ff137819 */ /* 0x000fe20000011613 */
[----:B------:R-:W-:Y:S01]  /*15f0*/  @!P6 VIADD R239, R239, 0x1 ;  /* 0x00000001efefe836 */ /* 0x000fe20000000000 */
[----:B------:R-:W-:Y:S02]  /*1600*/  SHF.R.S32.HI R27, RZ, 0x1f, R26 ;  /* 0x0000001fff1b7819 */ /* 0x000fe4000001141a */
[----:B------:R-:W-:Y:S02]  /*1610*/  LOP3.LUT R19, R10, R19, RZ, 0x3c, !PT ;  /* 0x000000130a137212 */ /* 0x000fe400078e3cff */
[----:B------:R-:W-:Y:S01]  /*1620*/  ISETP.GE.U32.AND P5, PT, R9, R8, PT ;  /* 0x000000080900720c */ /* 0x000fe20003fa6070 */
[----:B------:R-:W5:Y:S01]  /*1630*/  @!P0 LDC.64 R10, c[0x0][0x210] ;  /* 0x00008400ff0a8b82 */ /* 0x000f620000000a00 */
[----:B------:R-:W-:Y:S01]  /*1640*/  IADD3 R12, P6, R26, UR6, RZ ;  /* 0x000000061a0c7c10 */ /* 0x000fe2000ffde0ff */
[----:B------:R-:W-:-:S02]  /*1650*/  ULDC.64 UR6, c[0x0][0x258] ;  /* 0x0000960000067ab9 */ /* 0x000fc40000000a00 */
[----:B------:R-:W-:Y:S01]  /*1660*/  UIMAD UR4, UR4, UR6, URZ ;  /* 0x00000006040472a4 */ /* 0x000fe2000f8e023f */
[----:B------:R-:W-:Y:S01]  /*1670*/  IADD3.X R13, R27, UR9, RZ, P6, !PT ;  /* 0x000000091b0d7c10 */ /* 0x000fe2000b7fe4ff */
[----:B------:R-:W-:Y:S01]  /*1680*/  IMAD.U32 R28, RZ, RZ, UR6 ;  /* 0x00000006ff1c7e24 */ /* 0x000fe2000f8e00ff */
[----:B------:R-:W-:Y:S01]  /*1690*/  ISETP.GE.AND P6, PT, R22, UR5, PT ;  /* 0x0000000516007c0c */ /* 0x000fe2000bfc6270 */
[----:B------:R-:W2:Y:S01]  /*16a0*/  @!P3 LDC.64 R8, c[0x0][0x240] ;  /* 0x00009000ff08bb82 */ /* 0x000ea20000000a00 */
[----:B------:R-:W-:Y:S01]  /*16b0*/  UIMAD UR4, UR8, UR7, UR4 ;  /* 0x00000007080472a4 */ /* 0x000fe2000f8e0204 */
[----:B------:R-:W-:Y:S02]  /*16c0*/  IMAD.WIDE.U32 R28, R28, UR8, R12 ;  /* 0x000000081c1c7c25 */ /* 0x000fe4000f8e000c */
[----:B------:R-:W-:Y:S01]  /*16d0*/  @UP0 ULDC.64 UR8, c[0x0][0x248] ;  /* 0x0000920000080ab9 */ /* 0x000fe20000000a00 */
[----:B------:R-:W-:Y:S01]  /*16e0*/  @UP0 ULDC.64 UR6, c[0x0][0x250] ;  /* 0x0000940000060ab9 */ /* 0x000fe20000000a00 */
[----:B------:R-:W-:Y:S01]  /*16f0*/  @P5 VIADD R239, R239, 0x1 ;  /* 0x00000001efef5836 */ /* 0x000fe20000000000 */
[----:B------:R-:W-:Y:S01]  /*1700*/  ISETP.NE.AND P5, PT, R7, RZ, PT ;  /* 0x000000ff0700720c */ /* 0x000fe20003fa5270 */
[-C--:B----4-:R-:W-:Y:S01]  /*1710*/  @!P0 IMAD R18, R15, R4.reuse, RZ ;  /* 0x000000040f128224 */ /* 0x090fe200078e02ff */
[----:B------:R-:W-:Y:S01]  /*1720*/  @UP0 UIMAD.WIDE.U32 UR32, UR27, UR8, URZ ;  /* 0x000000081b2002a5 */ /* 0x000fe2000f8e003f */
[----:B------:R-:W-:Y:S01]  /*1730*/  VIADD R13, R29, UR4 ;  /* 0x000000041d0d7c36 */ /* 0x000fe20008000000 */
[----:B------:R-:W-:Y:S01]  /*1740*/  UMOV UR4, 0x400 ;  /* 0x0000040000047882 */ /* 0x000fe20000000000 */
[----:B------:R-:W-:Y:S01]  /*1750*/  @!P0 IMAD.MOV.U32 R12, RZ, RZ, R28 ;  /* 0x000000ffff0c8224 */ /* 0x000fe200078e001c */
[----:B---3--:R-:W-:Y:S01]  /*1760*/  ULEA UR4, UR11, UR4, 0x18 ;  /* 0x000000040b047291 */ /* 0x008fe2000f8ec03f */
[----:B------:R-:W-:Y:S01]  /*1770*/  @!P4 IMAD.MOV R239, RZ, RZ, -R239 ;  /* 0x000000ffffefc224 */ /* 0x000fe200078e0aef */
[C---:B------:R-:W-:Y:S01]  /*1780*/  @!P3 IADD3 R17, P4, R14.reuse, 0x20, RZ ;  /* 0x000000200e11b810 */ /* 0x040fe20007f9e0ff */
[C---:B------:R-:W-:Y:S01]  /*1790*/  @!P0 IMAD R18, R14.reuse, R5, R18 ;  /* 0x000000050e128224 */ /* 0x040fe200078e0212 */
[----:B------:R-:W-:Y:S01]  /*17a0*/  LOP3.LUT R5, R19, 0xfffffe00, R20, 0xf8, !PT ;  /* 0xfffffe0013057812 */ /* 0x000fe200078ef814 */
[----:B------:R-:W-:Y:S01]  /*17b0*/  @!P0 IMAD.WIDE.U32 R24, R14, R4, R12 ;  /* 0x000000040e188225 */ /* 0x000fe200078e000c */
[----:B------:R-:W3:Y:S01]  /*17c0*/  @!P6 S2R R16, SR_CgaCtaId ;  /* 0x000000000010e919 */ /* 0x000ee20000008800 */
[----:B------:R-:W-:Y:S01]  /*17d0*/  @!P5 LOP3.LUT R239, RZ, R7, RZ, 0x33, !PT ;  /* 0x00000007ffefd212 */ /* 0x000fe200078e33ff */
[----:B------:R-:W-:Y:S01]  /*17e0*/  @UP0 UIMAD.WIDE.U32 UR30, UR10, UR6, URZ ;  /* 0x000000060a1e02a5 */ /* 0x000fe2000f8e003f */
[----:B------:R-:W-:Y:S01]  /*17f0*/  @!P3 IMAD.X R21, RZ, RZ, R15, P4 ;  /* 0x000000ffff15b224 */ /* 0x000fe200020e060f */
[----:B-----5:R-:W-:Y:S01]  /*1800*/  @!P0 LEA R20, P4, R24, R10, 0x1 ;  /* 0x0000000a18148211 */ /* 0x020fe200078808ff */
[----:B------:R-:W-:Y:S01]  /*1810*/  @!P0 IMAD.IADD R18, R25, 0x1, R18 ;  /* 0x0000000119128824 */ /* 0x000fe200078e0212 */
[----:B------:R-:W-:Y:S01]  /*1820*/  LEA R235, R5, UR4, 0x1 ;  /* 0x0000000405eb7c11 */ /* 0x000fe2000f8e08ff */
[-C--:B--2---:R-:W-:Y:S01]  /*1830*/  @!P3 IMAD R4, R21, R8.reuse, RZ ;  /* 0x000000081504b224 */ /* 0x084fe200078e02ff */
[----:B------:R-:W-:Y:S01]  /*1840*/  ISETP.GE.AND P5, PT, R2, UR5, PT ;  /* 0x0000000502007c0c */ /* 0x000fe2000bfa6270 */
[----:B------:R-:W-:Y:S01]  /*1850*/  @!P3 IMAD.MOV.U32 R19, RZ, RZ, R13 ;  /* 0x000000ffff13b224 */ /* 0x000fe200078e000d */
[----:B------:R-:W-:Y:S01]  /*1860*/  @!P0 LEA.HI.X R21, R24, R11, R18, 0x1, P4 ;  /* 0x0000000b18158211 */ /* 0x000fe200020f0c12 */
[----:B------:R-:W-:Y:S01]  /*1870*/  @!P3 IMAD.MOV.U32 R18, RZ, RZ, R28 ;  /* 0x000000ffff12b224 */ /* 0x000fe200078e001c */
[----:B------:R-:W-:Y:S01]  /*1880*/  LEA.HI R7, R6, R3, RZ, 0x4 ;  /* 0x0000000306077211 */ /* 0x000fe200078f20ff */
[C---:B------:R-:W-:Y:S01]  /*1890*/  @!P3 IMAD R10, R17.reuse, R9, R4 ;  /* 0x00000009110ab224 */ /* 0x040fe200078e0204 */
[----:B------:R-:W-:Y:S01]  /*18a0*/  ISETP.GE.AND P4, PT, R2, UR5, PT ;  /* 0x0000000502007c0c */ /* 0x000fe2000bf86270 */
[----:B------:R-:W-:Y:S01]  /*18b0*/  @!P3 IMAD.WIDE.U32 R18, R17, R8, R18 ;  /* 0x000000081112b225 */ /* 0x000fe200078e0012 */
[----:B------:R-:W-:Y:S01]  /*18c0*/  @!PT LDS RZ, [RZ] ;  /* 0x00000000fffff984 */ /* 0x000fe20000000800 */
[----:B------:R-:W-:Y:S01]  /*18d0*/  @!PT LDS RZ, [RZ] ;  /* 0x00000000fffff984 */ /* 0x000fe20000000800 */
[----:B------:R-:W-:Y:S01]  /*18e0*/  @!PT LDS RZ, [RZ] ;  /* 0x00000000fffff984 */ /* 0x000fe20000000800 */
[----:B------:R-:W-:Y:S01]  /*18f0*/  @!P0 LDGSTS.E.BYPASS.LTC128B.128 [R235], desc[UR18][R20.64] ;  /* 0x0000000014eb8fae */ /* 0x000fe2000b901d52 */
[----:B------:R-:W-:Y:S01]  /*1900*/  @!P6 MOV R9, 0x400 ;  /* 0x000004000009e802 */ /* 0x000fe20000000f00 */
[----:B------:R-:W-:Y:S01]  /*1910*/  @UP0 UIMAD UR27, UR27, UR9, URZ ;  /* 0x000000091b1b02a4 */ /* 0x000fe2000f8e023f */
[----:B------:R-:W-:Y:S01]  /*1920*/  @!P3 IMAD.IADD R10, R19, 0x1, R10 ;  /* 0x00000001130ab824 */ /* 0x000fe200078e020a */
[----:B------:R-:W-:Y:S01]  /*1930*/  @!P0 LDGSTS.E.BYPASS.LTC128B.128 [R235+0x4000], desc[UR18][R20.64+0x80] ;  /* 0x0400008014eb8fae */ /* 0x000fe2000b901d52 */
[----:B------:R-:W-:-:S02]  /*1940*/  @UP0 UIMAD UR10, UR10, UR7, URZ ;  /* 0x000000070a0a02a4 */ /* 0x000fc4000f8e023f */
[----:B------:R-:W-:Y:S01]  /*1950*/  @UP0 UIADD3 UR27, UR33, UR27, URZ ;  /* 0x0000001b211b0290 */ /* 0x000fe2000fffe03f */
[----:B------:R-:W-:Y:S01]  /*1960*/  @!P0 LDGSTS.E.BYPASS.LTC128B.128 [R235+0x8000], desc[UR18][R20.64+0x100] ;  /* 0x0800010014eb8fae */ /* 0x000fe2000b901d52 */
[----:B------:R-:W-:Y:S01]  /*1970*/  @UP0 UIADD3 UR29, UR31, UR10, URZ ;  /* 0x0000000a1f1d0290 */ /* 0x000fe2000fffe03f */
[----:B------:R-:W-:Y:S02]  /*1980*/  @UP0 UMOV UR28, UR32 ;  /* 0x00000020001c0c82 */ /* 0x000fe40008000000 */
[----:B------:R2:W-:Y:S01]  /*1990*/  @!P0 LDGSTS.E.BYPASS.LTC128B.128 [R235+0xc000], desc[UR18][R20.64+0x180] ;  /* 0x0c00018014eb8fae */ /* 0x0005e2000b901d52 */
[C---:B-1----:R-:W-:Y:S01]  /*19a0*/  @!P3 LEA R32, P0, R18.reuse, R32, 0x1 ;  /* 0x000000201220b211 */ /* 0x042fe200078008ff */
[----:B------:R-:W1:Y:S03]  /*19b0*/  @!P2 S2R R4, SR_CgaCtaId ;  /* 0x000000000004a919 */ /* 0x000e660000008800 */
[----:B------:R-:W-:-:S02]  /*19c0*/  @!P3 LEA.HI.X R33, R18, R33, R10, 0x1, P0 ;  /* 0x000000211221b211 */ /* 0x000fc400000f0c0a */
[----:B------:R-:W-:Y:S01]  /*19d0*/  @!P2 IADD3 R24, P0, R14, 0x40, RZ ;  /* 0x000000400e18a810 */ /* 0x000fe20007f1e0ff */
[----:B------:R-:W4:Y:S01]  /*19e0*/  @!P1 S2R R18, SR_CgaCtaId ;  /* 0x0000000000129919 */ /* 0x000f220000008800 */
[----:B------:R-:W-:Y:S02]  /*19f0*/  SHF.R.S32.HI R10, RZ, 0x4, R7 ;  /* 0x00000004ff0a7819 */ /* 0x000fe40000011407 */
[----:B---3--:R-:W-:Y:S01]  /*1a00*/  @!P6 LEA R8, R16, R9, 0x18 ;  /* 0x000000091008e211 */ /* 0x008fe200078ec0ff */
[----:B------:R-:W-:Y:S01]  /*1a10*/  @!P2 IMAD.X R25, RZ, RZ, R15, P0 ;  /* 0x000000ffff19a224 */ /* 0x000fe200000e060f */
[----:B------:R-:W3:Y:S01]  /*1a20*/  @!P5 S2R R2, SR_CgaCtaId ;  /* 0x000000000002d919 */ /* 0x000ee20000008800 */
[----:B------:R-:W-:Y:S02]  /*1a30*/  LEA.HI R233, R7, R10, RZ, 0x1 ;  /* 0x0000000a07e97211 */ /* 0x000fe400078f08ff */
[----:B------:R-:W-:Y:S02]  /*1a40*/  @!P3 MOV R9, 0x400 ;  /* 0x000004000009b802 */ /* 0x000fe40000000f00 */
[----:B------:R-:W-:-:S02]  /*1a50*/  LOP3.LUT R233, R233, 0xfffffffe, RZ, 0xc0, !PT ;  /* 0xfffffffee9e97812 */ /* 0x000fc400078ec0ff */
[----:B------:R-:W-:-:S03]  /*1a60*/  @!P3 LEA R30, R30, R9, 0x18 ;  /* 0x000000091e1eb211 */ /* 0x000fc600078ec0ff */
[----:B------:R-:W-:Y:S01]  /*1a70*/  IMAD.IADD R233, R10, 0x1, -R233 ;  /* 0x000000010ae97824 */ /* 0x000fe200078e0ae9 */
[----:B------:R-:W-:Y:S02]  /*1a80*/  LOP3.LUT R10, R7, 0xfffffff0, RZ, 0xc0, !PT ;  /* 0xfffffff0070a7812 */ /* 0x000fe400078ec0ff */
[----:B------:R-:W-:Y:S02]  /*1a90*/  @!P2 MOV R7, 0x400 ;  /* 0x000004000007a802 */ /* 0x000fe40000000f00 */
[----:B--2---:R-:W-:Y:S01]  /*1aa0*/  @!P1 IADD3 R20, P0, R14, 0x60, RZ ;  /* 0x000000600e149810 */ /* 0x004fe20007f1e0ff */
[----:B------:R-:W-:-:S04]  /*1ab0*/  IMAD.IADD R10, R3, 0x1, -R10 ;  /* 0x00000001030a7824 */ /* 0x000fc800078e0a0a */
[----:B------:R-:W-:Y:S01]  /*1ac0*/  @!P1 IMAD.X R21, RZ, RZ, R15, P0 ;  /* 0x000000ffff159224 */ /* 0x000fe200000e060f */
[----:B------:R-:W-:Y:S02]  /*1ad0*/  PLOP3.LUT P0, PT, PT, PT, UP0, 0x80, 0x0 ;  /* 0x000000000000781c */ /* 0x000fe40003f0f008 */
[----:B-1----:R-:W-:Y:S02]  /*1ae0*/  @!P2 LEA R4, R4, R7, 0x18 ;  /* 0x000000070404a211 */ /* 0x002fe400078ec0ff */
[----:B------:R-:W-:-:S09]  /*1af0*/  SHF.R.S32.HI R7, RZ, 0x1f, R10 ;  /* 0x0000001fff077819 */ /* 0x000fd2000001140a */
[----:B---34-:R-:W-:Y:S05]  /*1b00*/  @P0 BRA `(.L_x_482) ;  /* 0x0000000000340947 */ /* 0x018fea0003800000 */
        /* <DEDUP_REMOVED lines=13> */
.L_x_482:
[----:B------:R-:W-:Y:S01]  /*1be0*/  LEA.HI R16, R7, R10, RZ, 0x3 ;  /* 0x0000000a07107211 */ /* 0x000fe200078f18ff */
        /* <DEDUP_REMOVED lines=13> */
.L_x_483:
[----:B------:R-:W-:Y:S01]  /*1cc0*/  IMAD R9, R23, UR8, RZ ;  /* 0x0000000817097c24 */ /* 0x000fe2000f8e02ff */
[----:B------:R-:W-:Y:S01]  /*1cd0*/  @!P5 MOV R11, 0x400 ;  /* 0x00000400000bd802 */ /* 0x000fe20000000f00 */
[----:B------:R-:W-:Y:S01]  /*1ce0*/  IMAD.WIDE.U32 R34, R22, UR8, R26 ;  /* 0x0000000816227c25 */ /* 0x000fe2000f8e001a */
[----:B------:R-:W-:Y:S01]  /*1cf0*/  LOP3.LUT R7, R16, 0xfffffff8, RZ, 0xc0, !PT ;  /* 0xfffffff810077812 */ /* 0x000fe200078ec0ff */
[----:B------:R-:W-:Y:S01]  /*1d00*/  ULDC.64 UR10, c[0x0][0x260] ;  /* 0x00009800000a7ab9 */ /* 0x000fe20000000a00 */
[----:B------:R-:W-:Y:S01]  /*1d10*/  @!P1 MOV R15, 0x400 ;  /* 0x00000400000f9802 */ /* 0x000fe20000000f00 */
[----:B------:R-:W-:Y:S01]  /*1d20*/  IMAD R9, R22, UR9, R9 ;  /* 0x0000000916097c24 */ /* 0x000fe2000f8e0209 */
[----:B------:R-:W-:Y:S01]  /*1d30*/  IADD3 R236, P0, R34, UR28, RZ ;  /* 0x0000001c22ec7c10 */ /* 0x000fe2000ff1e0ff */
[----:B------:R-:W-:Y:S01]  /*1d40*/  IMAD.IADD R7, R10, 0x1, -R7 ;  /* 0x000000010a077824 */ /* 0x000fe200078e0a07 */
[----:B------:R-:W-:Y:S01]  /*1d50*/  @!P5 LEA R2, R2, R11, 0x18 ;  /* 0x0000000b0202d211 */ /* 0x000fe200078ec0ff */
[----:B------:R-:W-:Y:S01]  /*1d60*/  IMAD.WIDE.U32 R26, R22, UR6, R26 ;  /* 0x00000006161a7c25 */ /* 0x000fe2000f8e001a */
[----:B------:R-:W-:Y:S01]  /*1d70*/  IADD3.X R237, R35, UR27, R9, P0, !PT ;  /* 0x0000001b23ed7c10 */ /* 0x000fe200087fe409 */
[----:B------:R-:W1:Y:S01]  /*1d80*/  @!P2 LDC.64 R10, c[0x0][0x240] ;  /* 0x00009000ff0aab82 */ /* 0x000e620000000a00 */
[----:B------:R-:W-:Y:S01]  /*1d90*/  @!P1 LEA R18, R18, R15, 0x18 ;  /* 0x0000000f12129211 */ /* 0x000fe200078ec0ff */
[----:B------:R-:W-:Y:S01]  /*1da0*/  IMAD R9, R23, UR6, RZ ;  /* 0x0000000617097c24 */ /* 0x000fe2000f8e02ff */
[----:B------:R-:W-:Y:S01]  /*1db0*/  IADD3 R34, P0, R26, UR30, RZ ;  /* 0x0000001e1a227c10 */ /* 0x000fe2000ff1e0ff */
[C---:B------:R-:W-:Y:S01]  /*1dc0*/  @!P2 IMAD R19, R5.reuse, 0x2, R4 ;  /* 0x000000020513a824 */ /* 0x040fe200078e0204 */
[----:B------:R-:W-:Y:S01]  /*1dd0*/  SHF.R.S32.HI R26, RZ, 0x1f, R239 ;  /* 0x0000001fff1a7819 */ /* 0x000fe200000114ef */
[----:B------:R-:W-:Y:S01]  /*1de0*/  IMAD R4, R22, UR7, R9 ;  /* 0x0000000716047c24 */ /* 0x000fe2000f8e0209 */
[----:B------:R-:W-:Y:S01]  /*1df0*/  USHF.L.U64.HI UR20, UR8, 0x6, UR9 ;  /* 0x0000000608147899 */ /* 0x000fe20008010209 */
[C---:B------:R-:W-:Y:S01]  /*1e00*/  @!P3 IMAD R23, R5.reuse, 0x2, R30 ;  /* 0x000000020517b824 */ /* 0x040fe200078e021e */
[----:B------:R-:W2:Y:S01]  /*1e10*/  @!P1 LDC.64 R14, c[0x0][0x240] ;  /* 0x00009000ff0e9b82 */ /* 0x000ea20000000a00 */
[----:B------:R-:W-:Y:S01]  /*1e20*/  @!P1 IMAD R18, R5, 0x2, R18 ;  /* 0x0000000205129824 */ /* 0x000fe200078e0212 */
[----:B------:R-:W-:Y:S01]  /*1e30*/  IADD3.X R35, R27, UR29, R4, P0, !PT ;  /* 0x0000001d1b237c10 */ /* 0x000fe200087fe404 */
[C---:B------:R-:W-:Y:S01]  /*1e40*/  @!P6 IMAD R17, R5.reuse, 0x2, R8 ;  /* 0x000000020511e824 */ /* 0x040fe200078e0208 */
[----:B------:R-:W-:Y:S01]  /*1e50*/  USHF.L.U32 UR21, UR8, 0x6, URZ ;  /* 0x0000000608157899 */ /* 0x000fe2000800063f */
[----:B------:R-:W-:Y:S01]  /*1e60*/  @!P5 IMAD R2, R5, 0x2, R2 ;  /* 0x000000020502d824 */ /* 0x000fe200078e0202 */
[----:B------:R-:W-:Y:S01]  /*1e70*/  @!PT LDS RZ, [RZ] ;  /* 0x00000000fffff984 */ /* 0x000fe20000000800 */
[----:B------:R-:W-:Y:S01]  /*1e80*/  @!PT LDS RZ, [RZ] ;  /* 0x00000000fffff984 */ /* 0x000fe20000000800 */
[----:B------:R-:W-:Y:S01]  /*1e90*/  @!PT LDS RZ, [RZ] ;  /* 0x00000000fffff984 */ /* 0x000fe20000000800 */
[----:B------:R-:W-:Y:S01]  /*1ea0*/  @!P3 LDGSTS.E.BYPASS.LTC128B.128 [R23+0x1000], desc[UR18][R32.64] ;  /* 0x010000002017bfae */ /* 0x000fe2000b901d52 */
[--C-:B------:R-:W-:Y:S01]  /*1eb0*/  @!P2 IMAD.MOV.U32 R31, RZ, RZ, R13.reuse ;  /* 0x000000ffff1fa224 */ /* 0x100fe200078e000d */
[----:B------:R-:W3:Y:S01]  /*1ec0*/  @!P2 LDC.64 R4, c[0x0][0x210] ;  /* 0x00008400ff04ab82 */ /* 0x000ee20000000a00 */
[----:B------:R-:W-:Y:S01]  /*1ed0*/  @!P1 IMAD.MOV.U32 R29, RZ, RZ, R13 ;  /* 0x000000ffff1d9224 */ /* 0x000fe200078e000d */
[----:B------:R-:W-:Y:S01]  /*1ee0*/  @!P3 LDGSTS.E.BYPASS.LTC128B.128 [R23+0x5000], desc[UR18][R32.64+0x80] ;  /* 0x050000802017bfae */ /* 0x000fe2000b901d52 */
[----:B------:R-:W-:Y:S01]  /*1ef0*/  @!P2 IMAD.MOV.U32 R30, RZ, RZ, R28 ;  /* 0x000000ffff1ea224 */ /* 0x000fe200078e001c */
[----:B------:R-:W-:Y:S01]  /*1f00*/  USHF.L.U32 UR28, UR8, 0x5, URZ ;  /* 0x00000005081c7899 */ /* 0x000fe2000800063f */
[----:B------:R-:W-:Y:S01]  /*1f10*/  IMAD R8, R26, UR10, RZ ;  /* 0x0000000a1a087c24 */ /* 0x000fe2000f8e02ff */
[----:B------:R-:W-:Y:S01]  /*1f20*/  @!P3 LDGSTS.E.BYPASS.LTC128B.128 [R23+0x9000], desc[UR18][R32.64+0x100] ;  /* 0x090001002017bfae */ /* 0x000fe2000b901d52 */
[-C--:B-1----:R-:W-:Y:S01]  /*1f30*/  @!P2 IMAD R25, R25, R10.reuse, RZ ;  /* 0x0000000a1919a224 */ /* 0x082fe200078e02ff */
[----:B------:R-:W1:Y:S01]  /*1f40*/  @!P1 LDC.64 R12, c[0x0][0x210] ;  /* 0x00008400ff0c9b82 */ /* 0x000e620000000a00 */
[----:B------:R-:W-:Y:S01]  /*1f50*/  @!P2 IMAD.WIDE.U32 R30, R24, R10, R30 ;  /* 0x0000000a181ea225 */ /* 0x000fe200078e001e */
[----:B------:R4:W-:Y:S01]  /*1f60*/  @!P3 LDGSTS.E.BYPASS.LTC128B.128 [R23+0xd000], desc[UR18][R32.64+0x180] ;  /* 0x0d0001802017bfae */ /* 0x0009e2000b901d52 */
[----:B------:R-:W-:Y:S01]  /*1f70*/  USHF.L.U64.HI UR27, UR8, 0x5, UR9 ;  /* 0x00000005081b7899 */ /* 0x000fe20008010209 */
[----:B------:R-:W-:Y:S01]  /*1f80*/  LEA.HI R6, R6, R3, RZ, 0x5 ;  /* 0x0000000306067211 */ /* 0x000fe200078f28ff */
[----:B------:R-:W-:Y:S01]  /*1f90*/  @!P2 IMAD R25, R24, R11, R25 ;  /* 0x0000000b1819a224 */ /* 0x000fe200078e0219 */
[----:B------:R-:W-:Y:S01]  /*1fa0*/  UIMAD.WIDE.U32 UR30, UR22, UR6, URZ ;  /* 0x00000006161e72a5 */ /* 0x000fe2000f8e003f */
[----:B------:R-:W-:Y:S01]  /*1fb0*/  IMAD.WIDE.U32 R236, R239, UR10, R236 ;  /* 0x0000000aefec7c25 */ /* 0x000fe2000f8e00ec */
[----:B------:R-:W5:Y:S01]  /*1fc0*/  @!P6 LDC.64 R10, c[0x0][0x218] ;  /* 0x00008600ff0aeb82 */ /* 0x000f620000000a00 */
[----:B------:R-:W-:-:S02]  /*1fd0*/  UIADD3 UR24, UR26, -UR24, -UR16 ;  /* 0x800000181a187290 */ /* 0x000fc4000fffe810 */
[----:B------:R-:W-:Y:S01]  /*1fe0*/  @!P2 IMAD.IADD R25, R31, 0x1, R25 ;  /* 0x000000011f19a824 */ /* 0x000fe200078e0219 */
[----:B------:R-:W-:Y:S01]  /*1ff0*/  UISETP.GT.AND UP0, UPT, UR22, UR13, UPT ;  /* 0x0000000d1600728c */ /* 0x000fe2000bf04270 */
[----:B------:R-:W-:Y:S01]  /*2000*/  IMAD R245, R239, UR11, R8 ;  /* 0x0000000beff57c24 */ /* 0x000fe2000f8e0208 */
[----:B------:R-:W-:Y:S01]  /*2010*/  ULDC.64 UR10, c[0x0][0x268] ;  /* 0x00009a00000a7ab9 */ /* 0x000fe20000000a00 */
[----:B--2---:R-:W-:Y:S01]  /*2020*/  @!P1 IMAD R21, R21, R14, RZ ;  /* 0x0000000e15159224 */ /* 0x004fe200078e02ff */
[----:B---3--:R-:W-:Y:S01]  /*2030*/  @!P2 LEA R24, P0, R30, R4, 0x1 ;  /* 0x000000041e18a211 */ /* 0x008fe200078008ff */
[----:B------:R-:W-:Y:S02]  /*2040*/  IMAD R26, R26, UR10, RZ ;  /* 0x0000000a1a1a7c24 */ /* 0x000fe4000f8e02ff */
[----:B------:R-:W-:Y:S01]  /*2050*/  @!P1 IMAD R15, R20, R15, R21 ;  /* 0x0000000f140f9224 */ /* 0x000fe200078e0215 */
[----:B------:R-:W-:Y:S01]  /*2060*/  @!P2 LEA.HI.X R25, R30, R5, R25, 0x1, P0 ;  /* 0x000000051e19a211 */ /* 0x000fe200000f0c19 */
[----:B------:R-:W-:Y:S01]  /*2070*/  @!P1 IMAD.WIDE.U32 R28, R20, R14, R28 ;  /* 0x0000000e141c9225 */ /* 0x000fe200078e001c */
[----:B------:R-:W2:Y:S03]  /*2080*/  @!P5 LDC.64 R4, c[0x0][0x218] ;  /* 0x00008600ff04db82 */ /* 0x000ea60000000a00 */
[C---:B------:R-:W-:Y:S01]  /*2090*/  IMAD.WIDE.U32 R8, R239.reuse, UR10, R34 ;  /* 0x0000000aef087c25 */ /* 0x040fe2000f8e0022 */
[----:B------:R-:W-:Y:S01]  /*20a0*/  USHF.R.S32.HI UR10, URZ, 0x1f, UR22 ;  /* 0x0000001f3f0a7899 */ /* 0x000fe20008011416 */
[C---:B-1----:R-:W-:Y:S01]  /*20b0*/  @!P1 LEA R20, P0, R28.reuse, R12, 0x1 ;  /* 0x0000000c1c149211 */ /* 0x042fe200078008ff */
[----:B------:R-:W-:Y:S01]  /*20c0*/  @!P2 LDGSTS.E.BYPASS.LTC128B.128 [R19+0x2000], desc[UR18][R24.64] ;  /* 0x020000001813afae */ /* 0x000fe2000b901d52 */
[----:B------:R-:W-:Y:S01]  /*20d0*/  IMAD R239, R239, UR11, R26 ;  /* 0x0000000befef7c24 */ /* 0x000fe2000f8e021a */
[----:B------:R-:W-:Y:S01]  /*20e0*/  UIMAD UR11, UR20, UR22, URZ ;  /* 0x00000016140b72a4 */ /* 0x000fe2000f8e023f */
[----:B------:R-:W-:Y:S01]  /*20f0*/  @!P1 IMAD.IADD R14, R29, 0x1, R15 ;  /* 0x000000011d0e9824 */ /* 0x000fe200078e020f */
[----:B------:R-:W-:Y:S01]  /*2100*/  @!P2 LDGSTS.E.BYPASS.LTC128B.128 [R19+0x6000], desc[UR18][R24.64+0x80] ;  /* 0x060000801813afae */ /* 0x000fe2000b901d52 */
[----:B------:R-:W-:Y:S01]  /*2110*/  IMAD.IADD R245, R237, 0x1, R245 ;  /* 0x00000001edf57824 */ /* 0x000fe200078e02f5 */
[----:B------:R-:W-:Y:S01]  /*2120*/  UIMAD UR11, UR10, UR21, UR11 ;  /* 0x000000150a0b72a4 */ /* 0x000fe2000f8e020b */
[----:B------:R-:W-:Y:S01]  /*2130*/  IMAD.U32 R15, RZ, RZ, UR22 ;  /* 0x00000016ff0f7e24 */ /* 0x000fe2000f8e00ff */
[----:B------:R-:W-:Y:S01]  /*2140*/  @!P1 LEA.HI.X R21, R28, R13, R14, 0x1, P0 ;  /* 0x0000000d1c159211 */ /* 0x000fe200000f0c0e */
[----:B------:R-:W-:Y:S01]  /*2150*/  IMAD.MOV.U32 R244, RZ, RZ, R236 ;  /* 0x000000fffff47224 */ /* 0x000fe200078e00ec */
[----:B------:R-:W-:Y:S01]  /*2160*/  @!P2 LDGSTS.E.BYPASS.LTC128B.128 [R19+0xa000], desc[UR18][R24.64+0x100] ;  /* 0x0a0001001813afae */ /* 0x000fe2000b901d52 */
[----:B------:R-:W-:Y:S01]  /*2170*/  UIMAD UR10, UR10, UR6, URZ ;  /* 0x000000060a0a72a4 */ /* 0x000fe2000f8e023f */
[----:B----4-:R-:W-:-:S02]  /*2180*/  IMAD.SHL.U32 R23, R22, 0x8, RZ ;  /* 0x0000000816177824 */ /* 0x010fc400078e00ff */
[----:B------:R-:W-:Y:S01]  /*2190*/  IMAD.WIDE.U32 R14, R15, UR21, R244 ;  /* 0x000000150f0e7c25 */ /* 0x000fe2000f8e00f4 */
[----:B------:R-:W-:Y:S01]  /*21a0*/  @!P2 LDGSTS.E.BYPASS.LTC128B.128 [R19+0xe000], desc[UR18][R24.64+0x180] ;  /* 0x0e0001801813afae */ /* 0x000fe2000b901d52 */
[----:B------:R-:W-:Y:S02]  /*21b0*/  UIMAD UR10, UR22, UR7, UR10 ;  /* 0x00000007160a72a4 */ /* 0x000fe4000f8e020a */
[----:B------:R-:W-:Y:S01]  /*21c0*/  VIADD R12, R15, UR11 ;  /* 0x0000000b0f0c7c36 */ /* 0x000fe20008000000 */
[C---:B-----5:R-:W-:Y:S01]  /*21d0*/  @!P6 LEA R26, P0, R14.reuse, R10, 0x1 ;  /* 0x0000000a0e1ae211 */ /* 0x060fe200078008ff */
[----:B------:R-:W-:Y:S01]  /*21e0*/  @!P1 LDGSTS.E.BYPASS.LTC128B.128 [R18+0x3000], desc[UR18][R20.64] ;  /* 0x0300000014129fae */ /* 0x000fe2000b901d52 */
[C---:B------:R-:W-:Y:S01]  /*21f0*/  @!P5 IADD3 R10, P2, R14.reuse, UR28, RZ ;  /* 0x0000001c0e0adc10 */ /* 0x040fe2000ff5e0ff */
[----:B------:R-:W-:Y:S01]  /*2200*/  UIADD3 UR10, UR31, UR10, URZ ;  /* 0x0000000a1f0a7290 */ /* 0x000fe2000fffe03f */
[----:B------:R-:W-:Y:S01]  /*2210*/  @!P6 LEA.HI.X R27, R14, R11, R12, 0x1, P0 ;  /* 0x0000000b0e1be211 */ /* 0x000fe200000f0c0c */
[----:B------:R-:W-:Y:S01]  /*2220*/  @!P1 LDGSTS.E.BYPASS.LTC128B.128 [R18+0x7000], desc[UR18][R20.64+0x80] ;  /* 0x0700008014129fae */ /* 0x000fe2000b901d52 */
[----:B------:R-:W-:Y:S01]  /*2230*/  @!P5 IADD3.X R12, R12, UR27, RZ, P2, !PT ;  /* 0x0000001b0c0cdc10 */ /* 0x000fe200097fe4ff */
[----:B------:R-:W-:Y:S01]  /*2240*/  IMAD.SHL.U32 R11, R233, 0x8, RZ ;  /* 0x00000008e90b7824 */ /* 0x000fe200078e00ff */
[----:B--2---:R-:W-:Y:S01]  /*2250*/  @!P5 LEA R14, P0, R10, R4, 0x1 ;  /* 0x000000040a0ed211 */ /* 0x004fe200078008ff */
[----:B------:R-:W-:Y:S01]  /*2260*/  @!P1 LDGSTS.E.BYPASS.LTC128B.128 [R18+0xb000], desc[UR18][R20.64+0x100] ;  /* 0x0b00010014129fae */ /* 0x000fe2000b901d52 */
[----:B------:R-:W-:-:S02]  /*2270*/  IMAD.IADD R239, R9, 0x1, R239 ;  /* 0x0000000109ef7824 */ /* 0x000fc400078e02ef */
[----:B------:R-:W-:Y:S01]  /*2280*/  @!P5 LEA.HI.X R15, R10, R5, R12, 0x1, P0 ;  /* 0x000000050a0fd211 */ /* 0x000fe200000f0c0c */
[----:B------:R1:W-:Y:S01]  /*2290*/  @!P1 LDGSTS.E.BYPASS.LTC128B.128 [R18+0xf000], desc[UR18][R20.64+0x180] ;  /* 0x0f00018014129fae */ /* 0x0003e2000b901d52 */
[----:B------:R-:W-:Y:S01]  /*22a0*/  ISETP.GE.AND P0, PT, R22, UR5, PT ;  /* 0x0000000516007c0c */ /* 0x000fe2000bf06270 */
[----:B------:R-:W-:Y:S01]  /*22b0*/  IMAD.SHL.U32 R10, R0, 0x40, RZ ;  /* 0x00000040000a7824 */ /* 0x000fe200078e00ff */
[----:B------:R-:W2:Y:S01]  /*22c0*/  @!P4 LDC.64 R12, c[0x0][0x220] ;  /* 0x00008800ff0ccb82 */ /* 0x000ea20000000a00 */
[----:B------:R-:W-:Y:S01]  /*22d0*/  @!P6 LDGSTS.E.BYPASS.LTC128B.128 [R17+0x10000], desc[UR18][R26.64] ;  /* 0x100000001a11efae */ /* 0x000fe2000b901d52 */
[----:B------:R-:W-:Y:S01]  /*22e0*/  USHF.L.U32 UR5, UR7, 0x5, URZ ;  /* 0x0000000507057899 */ /* 0x000fe2000800063f */
[----:B------:R-:W-:Y:S02]  /*22f0*/  IMAD.SHL.U32 R246, R3, 0x2, RZ ;  /* 0x0000000203f67824 */ /* 0x000fe400078e00ff */
[----:B------:R-:W-:Y:S01]  /*2300*/  @!P6 LDGSTS.E.BYPASS.LTC128B.128 [R17+0x12000], desc[UR18][R26.64+0x80] ;  /* 0x120000801a11efae */ /* 0x000fe2000b901d52 */
[----:B------:R-:W-:-:S02]  /*2310*/  IMAD.U32 R242, RZ, RZ, UR26 ;  /* 0x0000001afff27e24 */ /* 0x000fc4000f8e00ff */
[----:B------:R-:W-:Y:S01]  /*2320*/  LOP3.LUT R246, R246, 0x6, RZ, 0xc0, !PT ;  /* 0x00000006f6f67812 */ /* 0x000fe200078ec0ff */
[----:B------:R-:W-:Y:S02]  /*2330*/  @!P6 LDGSTS.E.BYPASS.LTC128B.128 [R17+0x14000], desc[UR18][R26.64+0x100] ;  /* 0x140001001a11efae */ /* 0x000fe4000b901d52 */
[----:B------:R-:W3:Y:S02]  /*2340*/  @!P0 LDC.64 R4, c[0x0][0x220] ;  /* 0x00008800ff048b82 */ /* 0x000ee40000000a00 */
[----:B------:R4:W-:Y:S04]  /*2350*/  @!P6 LDGSTS.E.BYPASS.LTC128B.128 [R17+0x16000], desc[UR18][R26.64+0x180] ;  /* 0x160001801a11efae */ /* 0x0009e8000b901d52 */
[----:B------:R-:W-:Y:S04]  /*2360*/  @!P5 LDGSTS.E.BYPASS.LTC128B.128 [R2+0x11000], desc[UR18][R14.64] ;  /* 0x110000000e02dfae */ /* 0x000fe8000b901d52 */
[----:B------:R-:W-:Y:S01]  /*2370*/  @!P5 LDGSTS.E.BYPASS.LTC128B.128 [R2+0x13000], desc[UR18][R14.64+0x80] ;  /* 0x130000800e02dfae */ /* 0x000fe2000b901d52 */
[----:B-1----:R-:W-:-:S03]  /*2380*/  LOP3.LUT R18, R10, 0x1c0, RZ, 0xc0, !PT ;  /* 0x000001c00a127812 */ /* 0x002fc600078ec0ff */
[----:B------:R-:W-:Y:S01]  /*2390*/  @!P5 LDGSTS.E.BYPASS.LTC128B.128 [R2+0x15000], desc[UR18][R14.64+0x100] ;  /* 0x150001000e02dfae */ /* 0x000fe2000b901d52 */
[----:B------:R-:W-:-:S03]  /*23a0*/  IMAD.SHL.U32 R10, R7, 0x40, RZ ;  /* 0x00000040070a7824 */ /* 0x000fc600078e00ff */
[----:B------:R1:W-:Y:S04]  /*23b0*/  @!P5 LDGSTS.E.BYPASS.LTC128B.128 [R2+0x17000], desc[UR18][R14.64+0x180] ;  /* 0x170001800e02dfae */ /* 0x0003e8000b901d52 */
[----:B------:R-:W0:Y:S01]  /*23c0*/  LDGDEPBAR ;  /* 0x00000000000079af */ /* 0x000e220000000000 */
[----:B----4-:R-:W-:Y:S02]  /*23d0*/  LOP3.LUT R17, R18, 0x8, R23, 0xf8, !PT ;  /* 0x0000000812117812 */ /* 0x010fe400078ef817 */
[----:B------:R-:W-:-:S04]  /*23e0*/  SHF.R.U32.HI R18, RZ, 0x3, R18 ;  /* 0x00000003ff127819 */ /* 0x000fc80000011612 */
[----:B------:R-:W-:Y:S01]  /*23f0*/  LOP3.LUT R18, R17, R18, RZ, 0x3c, !PT ;  /* 0x0000001211127212 */ /* 0x000fe200078e3cff */
[----:B------:R-:W-:Y:S01]  /*2400*/  IMAD.U32 R17, RZ, RZ, UR5 ;  /* 0x00000005ff117e24 */ /* 0x000fe2000f8e00ff */
[----:B------:R-:W-:-:S03]  /*2410*/  UIADD3 UR5, UR26, 0x1, -UR16 ;  /* 0x000000011a057890 */ /* 0x000fc6000fffe810 */
[----:B------:R-:W-:-:S03]  /*2420*/  IMAD R233, R233, 0x200, R18 ;  /* 0x00000200e9e97824 */ /* 0x000fc600078e0212 */
[----:B------:R-:W-:Y:S01]  /*2430*/  IMAD.U32 R240, RZ, RZ, UR5 ;  /* 0x00000005fff07e24 */ /* 0x000fe2000f8e00ff */
[----:B------:R-:W-:Y:S01]  /*2440*/  UIADD3 UR5, UR5, UR23, URZ ;  /* 0x0000001705057290 */ /* 0x000fe2000fffe03f */
[----:B-1----:R-:W-:Y:S01]  /*2450*/  LOP3.LUT R2, R10, 0x1c0, RZ, 0xc0, !PT ;  /* 0x000001c00a027812 */ /* 0x002fe200078ec0ff */
[----:B------:R-:W-:-:S04]  /*2460*/  DEPBAR.LE SB0, 0x0 ;  /* 0x000080000000791a */ /* 0x000fc80000000000 */
[----:B------:R-:W-:Y:S01]  /*2470*/  IMAD.U32 R14, RZ, RZ, UR30 ;  /* 0x0000001eff0e7e24 */ /* 0x000fe2000f8e00ff */
[----:B------:R-:W-:Y:S01]  /*2480*/  BAR.SYNC.DEFER_BLOCKING 0x0 ;  /* 0x0000000000007b1d */ /* 0x000fe20000010000 */
[----:B------:R-:W-:Y:S01]  /*2490*/  IMAD.U32 R15, RZ, RZ, UR31 ;  /* 0x0000001fff0f7e24 */ /* 0x000fe2000f8e00ff */
[----:B------:R-:W-:Y:S01]  /*24a0*/  LOP3.LUT R15, R2, 0x8, R11, 0xf8, !PT ;  /* 0x00000008020f7812 */ /* 0x000fe200078ef80b */
[----:B------:R-:W-:Y:S01]  /*24b0*/  IMAD.U32 R11, RZ, RZ, UR10 ;  /* 0x0000000aff0b7e24 */ /* 0x000fe2000f8e00ff */
[C---:B------:R-:W-:Y:S01]  /*24c0*/  LEA R10, P1, R14.reuse, R8, 0x6 ;  /* 0x000000080e0a7211 */ /* 0x040fe200078230ff */
[----:B------:R-:W-:Y:S01]  /*24d0*/  UIMAD.WIDE.U32 UR10, UR6, 0x20, URZ ;  /* 0x00000020060a78a5 */ /* 0x000fe2000f8e003f */
[----:B------:R-:W-:Y:S02]  /*24e0*/  SHF.R.U32.HI R2, RZ, 0x3, R2 ;  /* 0x00000003ff027819 */ /* 0x000fe40000011602 */
[----:B------:R-:W-:Y:S01]  /*24f0*/  LEA.HI.X R14, R14, R239, R11, 0x6, P1 ;  /* 0x000000ef0e0e7211 */ /* 0x000fe200008f340b */
[----:B------:R-:W-:Y:S01]  /*2500*/  IMAD.SHL.U32 R11, R16, 0x40, RZ ;  /* 0x00000040100b7824 */ /* 0x000fe200078e00ff */
[----:B---3--:R-:W-:-:S02]  /*2510*/  @!P0 LEA R20, P2, R10, R4, 0x1 ;  /* 0x000000040a148211 */ /* 0x008fc400078408ff */
[----:B------:R-:W-:Y:S02]  /*2520*/  LOP3.LUT R2, R15, R2, RZ, 0x3c, !PT ;  /* 0x000000020f027212 */ /* 0x000fe400078e3cff */
[----:B------:R-:W-:Y:S02]  /*2530*/  SHF.R.S32.HI R4, RZ, 0x5, R6 ;  /* 0x00000005ff047819 */ /* 0x000fe40000011406 */
[----:B------:R-:W-:Y:S02]  /*2540*/  LOP3.LUT R11, R11, 0xfffffe00, RZ, 0xc0, !PT ;  /* 0xfffffe000b0b7812 */ /* 0x000fe400078ec0ff */
[C---:B------:R-:W-:Y:S02]  /*2550*/  @!P4 IADD3 R15, P1, R10.reuse, UR10, RZ ;  /* 0x0000000a0a0fcc10 */ /* 0x040fe4000ff3e0ff */
[----:B------:R-:W-:Y:S01]  /*2560*/  @!P0 LEA.HI.X R21, R10, R5, R14, 0x1, P2 ;  /* 0x000000050a158211 */ /* 0x000fe200010f0c0e */
[----:B------:R-:W-:Y:S01]  /*2570*/  IMAD R5, R4, 0x400, R11 ;  /* 0x0000040004057824 */ /* 0x000fe200078e020b */
[----:B------:R-:W-:-:S02]  /*2580*/  @!P4 IADD3.X R16, R14, UR11, R17, P1, !PT ;  /* 0x0000000b0e10cc10 */ /* 0x000fc40008ffe411 */
[----:B--2---:R-:W-:Y:S01]  /*2590*/  @!P4 LEA R12, P1, R15, R12, 0x1 ;  /* 0x0000000c0f0cc211 */ /* 0x004fe200078208ff */
[----:B------:R-:W-:Y:S01]  /*25a0*/  IMAD.IADD R234, R2, 0x1, R5 ;  /* 0x0000000102ea7824 */ /* 0x000fe200078e0205 */
[----:B------:R-:W-:Y:S01]  /*25b0*/  @P0 STS.128 [R235+0x18000], RZ ;  /* 0x018000ffeb000388 */ /* 0x000fe20000000c00 */
[----:B------:R-:W-:Y:S01]  /*25c0*/  LEA R233, R233, UR4, 0x1 ;  /* 0x00000004e9e97c11 */ /* 0x000fe2000f8e08ff */
[----:B------:R-:W-:Y:S01]  /*25d0*/  IMAD.MOV.U32 R5, RZ, RZ, 0x20 ;  /* 0x00000020ff057424 */ /* 0x000fe200078e00ff */
[----:B------:R-:W-:Y:S01]  /*25e0*/  @!P4 LEA.HI.X R13, R15, R13, R16, 0x1, P1 ;  /* 0x0000000d0f0dc211 */ /* 0x000fe200008f0c10 */
[----:B------:R-:W-:Y:S01]  /*25f0*/  @P0 STS.128 [R235+0x1a000], RZ ;  /* 0x01a000ffeb000388 */ /* 0x000fe20000000c00 */
[----:B------:R-:W-:Y:S01]  /*2600*/  LEA R234, R234, UR4, 0x1 ;  /* 0x00000004eaea7c11 */ /* 0x000fe2000f8e08ff */
[----:B------:R-:W-:Y:S01]  /*2610*/  VIADD R231, R233, 0x10020 ;  /* 0x00010020e9e77836 */ /* 0x000fe20000000000 */
[----:B------:R-:W-:Y:S01]  /*2620*/  R2P PR, R7, 0x6 ;  /* 0x0000000607007804 */ /* 0x000fe20000000000 */
[----:B------:R-:W-:Y:S01]  /*2630*/  @P0 STS.128 [R235+0x1c000], RZ ;  /* 0x01c000ffeb000388 */ /* 0x000fe20000000c00 */
[----:B------:R-:W-:Y:S01]  /*2640*/  IMAD.MOV.U32 R7, RZ, RZ, 0x10 ;  /* 0x00000010ff077424 */ /* 0x000fe200078e00ff */
[----:B------:R-:W-:-:S02]  /*2650*/  LOP3.LUT R6, R6, 0xffffffe0, RZ, 0xc0, !PT ;  /* 0xffffffe006067812 */ /* 0x000fc400078ec0ff */
[----:B------:R-:W-:Y:S01]  /*2660*/  @P0 STS.128 [R235+0x1e000], RZ ;  /* 0x01e000ffeb000388 */ /* 0x000fe20000000c00 */
[----:B------:R-:W-:Y:S02]  /*2670*/  SEL R5, R5, 0xffffffe0, !P2 ;  /* 0xffffffe005057807 */ /* 0x000fe40005000000 */
[----:B------:R-:W-:Y:S01]  /*2680*/  SEL R7, R7, 0xfffffff0, !P1 ;  /* 0xfffffff007077807 */ /* 0x000fe20004800000 */
[----:B------:R-:W-:Y:S01]  /*2690*/  @!PT LDS RZ, [RZ] ;  /* 0x00000000fffff984 */ /* 0x000fe20000000800 */
[----:B------:R-:W-:Y:S01]  /*26a0*/  @!PT LDS RZ, [RZ] ;  /* 0x00000000fffff984 */ /* 0x000fe20000000800 */
[----:B------:R-:W-:Y:S01]  /*26b0*/  @!PT LDS RZ, [RZ] ;  /* 0x00000000fffff984 */ /* 0x000fe20000000800 */
[----:B------:R-:W-:Y:S01]  /*26c0*/  @!P0 LDGSTS.E.BYPASS.LTC128B.128 [R235+0x18000], desc[UR18][R20.64] ;  /* 0x1800000014eb8fae */ /* 0x000fe2000b901d52 */
[----:B------:R-:W-:Y:S01]  /*26d0*/  R2P PR, R0, 0x6 ;  /* 0x0000000600007804 */ /* 0x000fe20000000000 */
[----:B------:R-:W-:Y:S01]  /*26e0*/  VIADD R0, R233, 0x10000 ;  /* 0x00010000e9007836 */ /* 0x000fe20000000000 */
[----:B------:R-:W-:Y:S01]  /*26f0*/  LEA R243, R4, UR25, 0x4 ;  /* 0x0000001904f37c11 */ /* 0x000fe2000f8e20ff */
[----:B------:R-:W-:Y:S01]  /*2700*/  @!P0 LDGSTS.E.BYPASS.LTC128B.128 [R235+0x1a000], desc[UR18][R20.64+0x80] ;  /* 0x1a00008014eb8fae */ /* 0x000fe2000b901d52 */
[--C-:B------:R-:W-:Y:S02]  /*2710*/  IMAD R232, R7, 0x2, R234.reuse ;  /* 0x0000000207e87824 */ /* 0x100fe400078e02ea */
[C---:B------:R-:W-:Y:S01]  /*2720*/  IMAD R230, R5.reuse, 0x2, R234 ;  /* 0x0000000205e67824 */ /* 0x040fe200078e02ea */
[----:B------:R-:W-:Y:S01]  /*2730*/  @!P0 LDGSTS.E.BYPASS.LTC128B.128 [R235+0x1c000], desc[UR18][R20.64+0x100] ;  /* 0x1c00010014eb8fae */ /* 0x000fe2000b901d52 */
[----:B------:R-:W-:-:S02]  /*2740*/  IMAD R229, R5, 0x2, R232 ;  /* 0x0000000205e57824 */ /* 0x000fc400078e02e8 */
[----:B------:R-:W-:Y:S01]  /*2750*/  IMAD.IADD R6, R3, 0x1, -R6 ;  /* 0x0000000103067824 */ /* 0x000fe200078e0a06 */
[----:B------:R1:W-:Y:S01]  /*2760*/  @!P0 LDGSTS.E.BYPASS.LTC128B.128 [R235+0x1e000], desc[UR18][R20.64+0x180] ;  /* 0x1e00018014eb8fae */ /* 0x0003e2000b901d52 */
[----:B------:R-:W-:Y:S02]  /*2770*/  IMAD.U32 R3, RZ, RZ, UR22 ;  /* 0x00000016ff037e24 */ /* 0x000fe4000f8e00ff */
[----:B------:R-:W-:Y:S01]  /*2780*/  @P1 VIADD R231, R0, 0xffffffe0 ;  /* 0xffffffe000e71836 */ /* 0x000fe20000000000 */
[----:B------:R-:W-:Y:S01]  /*2790*/  @P4 STS.128 [R235+0x19000], RZ ;  /* 0x019000ffeb004388 */ /* 0x000fe20000000c00 */
[----:B------:R-:W-:Y:S02]  /*27a0*/  IMAD.MOV.U32 R0, RZ, RZ, 0x40 ;  /* 0x00000040ff007424 */ /* 0x000fe400078e00ff */
[----:B------:R-:W-:Y:S01]  /*27b0*/  IMAD R3, R3, 0x40, R246 ;  /* 0x0000004003037824 */ /* 0x000fe200078e02f6 */
[----:B------:R-:W-:Y:S02]  /*27c0*/  @P4 STS.128 [R235+0x1b000], RZ ;  /* 0x01b000ffeb004388 */ /* 0x000fe40000000c00 */
[----:B------:R-:W-:Y:S01]  /*27d0*/  SEL R0, R0, 0xffffffc0, !P2 ;  /* 0xffffffc000007807 */ /* 0x000fe20005000000 */
[----:B------:R-:W-:Y:S01]  /*27e0*/  VIADD R4, R3, 0x8 ;  /* 0x0000000803047836 */ /* 0x000fe20000000000 */
[----:B------:R-:W-:Y:S03]  /*27f0*/  @P4 STS.128 [R235+0x1d000], RZ ;  /* 0x01d000ffeb004388 */ /* 0x000fe60000000c00 */
[----:B------:R-:W-:Y:S01]  /*2800*/  IMAD.IADD R227, R233, 0x1, R0 ;  /* 0x00000001e9e37824 */ /* 0x000fe200078e0200 */
[----:B------:R-:W-:Y:S01]  /*2810*/  @P4 STS.128 [R235+0x1f000], RZ ;  /* 0x01f000ffeb004388 */ /* 0x000fe20000000c00 */
[----:B------:R-:W-:-:S02]  /*2820*/  IMAD.IADD R220, R0, 0x1, R231 ;  /* 0x0000000100dc7824 */ /* 0x000fc400078e02e7 */
[----:B------:R-:W-:Y:S01]  /*2830*/  VIADD R0, R3, 0x1 ;  /* 0x0000000103007836 */ /* 0x000fe20000000000 */
[----:B------:R-:W-:Y:S01]  /*2840*/  @!PT LDS RZ, [RZ] ;  /* 0x00000000fffff984 */ /* 0x000fe20000000800 */
[----:B------:R-:W-:Y:S01]  /*2850*/  @!PT LDS RZ, [RZ] ;  /* 0x00000000fffff984 */ /* 0x000fe20000000800 */
[----:B------:R-:W-:Y:S01]  /*2860*/  @!PT LDS RZ, [RZ] ;  /* 0x00000000fffff984 */ /* 0x000fe20000000800 */
[----:B------:R-:W-:Y:S04]  /*2870*/  @!P4 LDGSTS.E.BYPASS.LTC128B.128 [R235+0x19000], desc[UR18][R12.64] ;  /* 0x190000000cebcfae */ /* 0x000fe8000b901d52 */
[----:B------:R-:W-:Y:S04]  /*2880*/  @!P4 LDGSTS.E.BYPASS.LTC128B.128 [R235+0x1b000], desc[UR18][R12.64+0x80] ;  /* 0x1b0000800cebcfae */ /* 0x000fe8000b901d52 */
[----:B------:R-:W-:Y:S04]  /*2890*/  @!P4 LDGSTS.E.BYPASS.LTC128B.128 [R235+0x1d000], desc[UR18][R12.64+0x100] ;  /* 0x1d0001000cebcfae */ /* 0x000fe8000b901d52 */
[----:B------:R2:W-:Y:S04]  /*28a0*/  @!P4 LDGSTS.E.BYPASS.LTC128B.128 [R235+0x1f000], desc[UR18][R12.64+0x180] ;  /* 0x1f0001800cebcfae */ /* 0x0005e8000b901d52 */
[----:B------:R-:W-:Y:S04]  /*28b0*/  LDSM.16.M88.4 R52, [R234] ;  /* 0x00000000ea34783b */ /* 0x000fe80000000200 */
[----:B------:R-:W3:Y:S04]  /*28c0*/  LDSM.16.M88.4 R40, [R233+0x10000] ;  /* 0x01000000e928783b */ /* 0x000ee80000000200 */
[----:B------:R-:W4:Y:S04]  /*28d0*/  LDSM.16.M88.4 R32, [R233+0x10800] ;  /* 0x01080000e920783b */ /* 0x000f280000000200 */
[----:B------:R-:W5:Y:S04]  /*28e0*/  LDSM.16.M88.4 R24, [R233+0x11000] ;  /* 0x01100000e918783b */ /* 0x000f680000000200 */
[----:B------:R-:W5:Y:S04]  /*28f0*/  LDSM.16.M88.4 R56, [R233+0x11800] ;  /* 0x01180000e938783b */ /* 0x000f680000000200 */
[----:B------:R-:W-:Y:S04]  /*2900*/  LDSM.16.M88.4 R64, [R232] ;  /* 0x00000000e840783b */ /* 0x000fe80000000200 */
[----:B------:R-:W5:Y:S04]  /*2910*/  LDSM.16.M88.4 R16, [R231] ;  /* 0x00000000e710783b */ /* 0x000f680000000200 */
[----:B------:R-:W5:Y:S04]  /*2920*/  LDSM.16.M88.4 R48, [R231+0x800] ;  /* 0x00080000e730783b */ /* 0x000f680000000200 */
[----:B-1----:R-:W1:Y:S04]  /*2930*/  LDSM.16.M88.4 R20, [R231+0x1000] ;  /* 0x00100000e714783b */ /* 0x002e680000000200 */
[----:B------:R-:W1:Y:S04]  /*2940*/  LDSM.16.M88.4 R76, [R231+0x1800] ;  /* 0x00180000e74c783b */ /* 0x000e680000000200 */
[----:B------:R-:W-:Y:S01]  /*2950*/  LDSM.16.M88.4 R68, [R230] ;  /* 0x00000000e644783b */ /* 0x000fe20000000200 */
[C---:B---3--:R-:W-:Y:S03]  /*2960*/  HMMA.16816.F32 R44, R52.reuse, R40, RZ ;  /* 0x00000028342c723c */ /* 0x048fe600000018ff */
[----:B--2---:R-:W2:Y:S04]  /*2970*/  LDSM.16.M88.4 R12, [R227+0x10000] ;  /* 0x01000000e30c783b */ /* 0x004ea80000000200 */
[----:B------:R-:W-:Y:S01]  /*2980*/  LDSM.16.M88.4 R60, [R227+0x11800] ;  /* 0x01180000e33c783b */ /* 0x000fe20000000200 */
[C---:B------:R-:W-:Y:S03]  /*2990*/  HMMA.16816.F32 R40, R52.reuse, R42, RZ ;  /* 0x0000002a3428723c */ /* 0x040fe600000018ff */
[----:B------:R-:W-:Y:S03]  /*29a0*/  LDSM.16.M88.4 R80, [R231+0x3800] ;  /* 0x00380000e750783b */ /* 0x000fe60000000200 */
[C---:B----4-:R-:W-:Y:S01]  /*29b0*/  HMMA.16816.F32 R36, R52.reuse, R32, RZ ;  /* 0x000000203424723c */ /* 0x050fe200000018ff */
[----:B------:R-:W0:Y:S05]  /*29c0*/  LDGDEPBAR ;  /* 0x00000000000079af */ /* 0x000e2a0000000000 */
[C---:B-----5:R-:W-:Y:S06]  /*29d0*/  HMMA.16816.F32 R28, R52.reuse, R24, RZ ;  /* 0x00000018341c723c */ /* 0x060fec00000018ff */
[C---:B------:R-:W-:Y:S06]  /*29e0*/  HMMA.16816.F32 R32, R52.reuse, R34, RZ ;  /* 0x000000223420723c */ /* 0x040fec00000018ff */
[C---:B------:R-:W-:Y:S06]  /*29f0*/  HMMA.16816.F32 R24, R52.reuse, R26, RZ ;  /* 0x0000001a3418723c */ /* 0x040fec00000018ff */
[C---:B------:R-:W-:Y:S06]  /*2a00*/  HMMA.16816.F32 R72, R52.reuse, R56, RZ ;  /* 0x000000383448723c */ /* 0x040fec00000018ff */
[----:B------:R-:W-:Y:S01]  /*2a10*/  HMMA.16816.F32 R52, R52, R58, RZ ;  /* 0x0000003a3434723c */ /* 0x000fe200000018ff */
[----:B------:R-:W3:Y:S05]  /*2a20*/  LDSM.16.M88.4 R56, [R227+0x10800] ;  /* 0x01080000e338783b */ /* 0x000eea0000000200 */
[C---:B------:R-:W-:Y:S06]  /*2a30*/  HMMA.16816.F32 R44, R64.reuse, R16, R44 ;  /* 0x00000010402c723c */ /* 0x040fec000000182c */
[C---:B------:R-:W-:Y:S01]  /*2a40*/  HMMA.16816.F32 R40, R64.reuse, R18, R40 ;  /* 0x000000124028723c */ /* 0x040fe20000001828 */
[----:B------:R-:W4:Y:S05]  /*2a50*/  LDSM.16.M88.4 R16, [R227+0x11000] ;  /* 0x01100000e310783b */ /* 0x000f2a0000000200 */
[C---:B------:R-:W-:Y:S06]  /*2a60*/  HMMA.16816.F32 R36, R64.reuse, R48, R36 ;  /* 0x000000304024723c */ /* 0x040fec0000001824 */
[C---:B------:R-:W-:Y:S01]  /*2a70*/  HMMA.16816.F32 R32, R64.reuse, R50, R32 ;  /* 0x000000324020723c */ /* 0x040fe20000001820 */
[----:B------:R-:W-:Y:S05]  /*2a80*/  LDSM.16.M88.4 R48, [R220] ;  /* 0x00000000dc30783b */ /* 0x000fea0000000200 */
[C---:B-1----:R-:W-:Y:S06]  /*2a90*/  HMMA.16816.F32 R28, R64.reuse, R20, R28 ;  /* 0x00000014401c723c */ /* 0x042fec000000181c */
[C---:B------:R-:W-:Y:S01]  /*2aa0*/  HMMA.16816.F32 R24, R64.reuse, R22, R24 ;  /* 0x000000164018723c */ /* 0x040fe20000001818 */
[----:B------:R-:W1:Y:S05]  /*2ab0*/  LDSM.16.M88.4 R20, [R229] ;  /* 0x00000000e514783b */ /* 0x000e6a0000000200 */
[C---:B------:R-:W-:Y:S06]  /*2ac0*/  HMMA.16816.F32 R72, R64.reuse, R76, R72 ;  /* 0x0000004c4048723c */ /* 0x040fec0000001848 */
[----:B------:R-:W-:Y:S01]  /*2ad0*/  HMMA.16816.F32 R52, R64, R78, R52 ;  /* 0x0000004e4034723c */ /* 0x000fe20000001834 */
[----:B------:R-:W5:Y:S04]  /*2ae0*/  LDSM.16.M88.4 R64, [R220+0x800] ;  /* 0x00080000dc40783b */ /* 0x000f680000000200 */
        /* <DEDUP_REMOVED lines=17> */
[C---:B-----5:R-:W-:Y:S06]  /*2c00*/  HMMA.16816.F32 R36, R20.reuse, R64, R36 ;  /* 0x000000401424723c */ /* 0x060fec0000001824 */
[C---:B------:R-:W-:Y:S01]  /*2c10*/  HMMA.16816.F32 R32, R20.reuse, R66, R32 ;  /* 0x000000421420723c */ /* 0x040fe20000001820 */
[----:B------:R-:W-:Y:S05]  /*2c20*/  LDSM.16.M88.4 R64, [R232+0x4000] ;  /* 0x00400000e840783b */ /* 0x000fea0000000200 */
[C---:B--2---:R-:W-:Y:S06]  /*2c30*/  HMMA.16816.F32 R28, R20.reuse, R12, R28 ;  /* 0x0000000c141c723c */ /* 0x044fec000000181c */
[C---:B------:R-:W-:Y:S01]  /*2c40*/  HMMA.16816.F32 R24, R20.reuse, R14, R24 ;  /* 0x0000000e1418723c */ /* 0x040fe20000001818 */
[----:B------:R-:W2:Y:S05]  /*2c50*/  LDSM.16.M88.4 R12, [R231+0x2000] ;  /* 0x00200000e70c783b */ /* 0x000eaa0000000200 */
[C---:B------:R-:W-:Y:S06]  /*2c60*/  HMMA.16816.F32 R72, R20.reuse, R76, R72 ;  /* 0x0000004c1448723c */ /* 0x040fec0000001848 */
[----:B------:R-:W-:Y:S01]  /*2c70*/  HMMA.16816.F32 R68, R20, R78, R68 ;  /* 0x0000004e1444723c */ /* 0x000fe20000001844 */
[----:B------:R-:W5:Y:S04]  /*2c80*/  LDSM.16.M88.4 R20, [R231+0x2800] ;  /* 0x00280000e714783b */ /* 0x000f680000000200 */
[----:B------:R-:W-:Y:S01]  /*2c90*/  LDSM.16.M88.4 R76, [R227+0x13800] ;  /* 0x01380000e34c783b */ /* 0x000fe20000000200 */
[C---:B---3--:R-:W-:Y:S06]  /*2ca0*/  HMMA.16816.F32 R44, R56.reuse, R16, R44 ;  /* 0x00000010382c723c */ /* 0x048fec000000182c */
[C---:B------:R-:W-:Y:S01]  /*2cb0*/  HMMA.16816.F32 R40, R56.reuse, R18, R40 ;  /* 0x000000123828723c */ /* 0x040fe20000001828 */
[----:B------:R-:W3:Y:S05]  /*2cc0*/  LDSM.16.M88.4 R16, [R231+0x3000] ;  /* 0x00300000e710783b */ /* 0x000eea0000000200 */
[C---:B----4-:R-:W-:Y:S06]  /*2cd0*/  HMMA.16816.F32 R36, R56.reuse, R52, R36 ;  /* 0x000000343824723c */ /* 0x050fec0000001824 */
        /* <DEDUP_REMOVED lines=50> */
[----:B------:R-:W2:Y:S05]  /*3000*/  LDSM.16.M88.4 R60, [R231+0x5800] ;  /* 0x00580000e73c783b */ /* 0x000eaa0000000200 */
[C---:B----4-:R-:W-:Y:S06]  /*3010*/  HMMA.16816.F32 R36, R12.reuse, R52, R36 ;  /* 0x000000340c24723c */ /* 0x050fec0000001824 */
[C---:B------:R-:W-:Y:S01]  /*3020*/  HMMA.16816.F32 R32, R12.reuse, R54, R32 ;  /* 0x000000360c20723c */ /* 0x040fe20000001820 */
[----:B------:R-:W4:Y:S05]  /*3030*/  LDSM.16.M88.4 R52, [R227+0x14000] ;  /* 0x01400000e334783b */ /* 0x000f2a0000000200 */
[C---:B---3--:R-:W-:Y:S06]  /*3040*/  HMMA.16816.F32 R28, R12.reuse, R20, R28 ;  /* 0x000000140c1c723c */ /* 0x048fec000000181c */
[C---:B------:R-:W-:Y:S01]  /*3050*/  HMMA.16816.F32 R24, R12.reuse, R22, R24 ;  /* 0x000000160c18723c */ /* 0x040fe20000001818 */
[----:B------:R-:W3:Y:S05]  /*3060*/  LDSM.16.M88.4 R20, [R227+0x14800] ;  /* 0x01480000e314783b */ /* 0x000eea0000000200 */
[C---:B------:R-:W-:Y:S06]  /*3070*/  HMMA.16816.F32 R72, R12.reuse, R80, R72 ;  /* 0x000000500c48723c */ /* 0x040fec0000001848 */
[----:B------:R-:W-:Y:S01]  /*3080*/  HMMA.16816.F32 R68, R12, R82, R68 ;  /* 0x000000520c44723c */ /* 0x000fe20000001844 */
[----:B------:R-:W-:Y:S04]  /*3090*/  LDSM.16.M88.4 R12, [R227+0x15000] ;  /* 0x01500000e30c783b */ /* 0x000fe80000000200 */
[----:B------:R-:W-:Y:S01]  /*30a0*/  LDSM.16.M88.4 R80, [R234+0xc000] ;  /* 0x00c00000ea50783b */ /* 0x000fe20000000200 */
[C---:B-----5:R-:W-:Y:S06]  /*30b0*/  HMMA.16816.F32 R44, R56.reuse, R76, R44 ;  /* 0x0000004c382c723c */ /* 0x060fec000000182c */
[C---:B------:R-:W-:Y:S01]  /*30c0*/  HMMA.16816.F32 R40, R56.reuse, R78, R40 ;  /* 0x0000004e3828723c */ /* 0x040fe20000001828 */
[----:B------:R-:W5:Y:S05]  /*30d0*/  LDSM.16.M88.4 R76, [R227+0x15800] ;  /* 0x01580000e34c783b */ /* 0x000f6a0000000200 */
[C---:B-1----:R-:W-:Y:S06]  /*30e0*/  HMMA.16816.F32 R36, R56.reuse, R48, R36 ;  /* 0x000000303824723c */ /* 0x042fec0000001824 */
[C---:B------:R-:W-:Y:S01]  /*30f0*/  HMMA.16816.F32 R32, R56.reuse, R50, R32 ;  /* 0x000000323820723c */ /* 0x040fe20000001820 */
[----:B------:R-:W-:Y:S05]  /*3100*/  LDSM.16.M88.4 R48, [R229+0x8000] ;  /* 0x00800000e530783b */ /* 0x000fea0000000200 */
[C---:B------:R-:W-:Y:S06]  /*3110*/  HMMA.16816.F32 R28, R56.reuse, R16, R28 ;  /* 0x00000010381c723c */ /* 0x040fec000000181c */
[C---:B------:R-:W-:Y:S01]  /*3120*/  HMMA.16816.F32 R24, R56.reuse, R18, R24 ;  /* 0x000000123818723c */ /* 0x040fe20000001818 */
[----:B------:R-:W1:Y:S05]  /*3130*/  LDSM.16.M88.4 R16, [R220+0x4000] ;  /* 0x00400000dc10783b */ /* 0x000e6a0000000200 */
[C---:B--2---:R-:W-:Y:S06]  /*3140*/  HMMA.16816.F32 R72, R56.reuse, R60, R72 ;  /* 0x0000003c3848723c */ /* 0x044fec0000001848 */
[----:B------:R-:W-:Y:S01]  /*3150*/  HMMA.16816.F32 R68, R56, R62, R68 ;  /* 0x0000003e3844723c */ /* 0x000fe20000001844 */
[----:B------:R-:W2:Y:S04]  /*3160*/  LDSM.16.M88.4 R60, [R220+0x4800] ;  /* 0x00480000dc3c783b */ /* 0x000ea80000000200 */
[----:B------:R-:W-:Y:S01]  /*3170*/  LDSM.16.M88.4 R56, [R220+0x5000] ;  /* 0x00500000dc38783b */ /* 0x000fe20000000200 */
[C---:B----4-:R-:W-:Y:S06]  /*3180*/  HMMA.16816.F32 R44, R64.reuse, R52, R44 ;  /* 0x00000034402c723c */ /* 0x050fec000000182c */
[C---:B------:R-:W-:Y:S01]  /*3190*/  HMMA.16816.F32 R40, R64.reuse, R54, R40 ;  /* 0x000000364028723c */ /* 0x040fe20000001828 */
[----:B------:R-:W4:Y:S05]  /*31a0*/  LDSM.16.M88.4 R52, [R220+0x5800] ;  /* 0x00580000dc34783b */ /* 0x000f2a0000000200 */
[C---:B---3--:R-:W-:Y:S06]  /*31b0*/  HMMA.16816.F32 R36, R64.reuse, R20, R36 ;  /* 0x000000144024723c */ /* 0x048fec0000001824 */
[C---:B-----5:R-:W-:Y:S06]  /*31c0*/  HMMA.16816.F32 R72, R64.reuse, R76, R72 ;  /* 0x0000004c4048723c */ /* 0x060fec0000001848 */
[C---:B------:R-:W-:Y:S01]  /*31d0*/  HMMA.16816.F32 R68, R64.reuse, R78, R68 ;  /* 0x0000004e4044723c */ /* 0x040fe20000001844 */
[----:B------:R-:W-:Y:S05]  /*31e0*/  LDSM.16.M88.4 R76, [R233+0x17800] ;  /* 0x01780000e94c783b */ /* 0x000fea0000000200 */
[C---:B------:R-:W-:Y:S01]  /*31f0*/  HMMA.16816.F32 R32, R64.reuse, R22, R32 ;  /* 0x000000164020723c */ /* 0x040fe20000001820 */
[----:B------:R-:W-:Y:S05]  /*3200*/  LDSM.16.M88.4 R20, [R233+0x16000] ;  /* 0x01600000e914783b */ /* 0x000fea0000000200 */
[C---:B------:R-:W-:Y:S06]  /*3210*/  HMMA.16816.F32 R28, R64.reuse, R12, R28 ;  /* 0x0000000c401c723c */ /* 0x040fec000000181c */
[----:B------:R-:W-:Y:S01]  /*3220*/  HMMA.16816.F32 R24, R64, R14, R24 ;  /* 0x0000000e4018723c */ /* 0x000fe20000001818 */
[----:B------:R-:W3:Y:S04]  /*3230*/  LDSM.16.M88.4 R12, [R233+0x16800] ;  /* 0x01680000e90c783b */ /* 0x000ee80000000200 */
[----:B------:R-:W-:Y:S01]  /*3240*/  LDSM.16.M88.4 R64, [R232+0xc000] ;  /* 0x00c00000e840783b */ /* 0x000fe20000000200 */
[C---:B-1----:R-:W-:Y:S06]  /*3250*/  HMMA.16816.F32 R44, R48.reuse, R16, R44 ;  /* 0x00000010302c723c */ /* 0x042fec000000182c */
[C---:B------:R-:W-:Y:S01]  /*3260*/  HMMA.16816.F32 R40, R48.reuse, R18, R40 ;  /* 0x000000123028723c */ /* 0x040fe20000001828 */
[----:B------:R-:W1:Y:S05]  /*3270*/  LDSM.16.M88.4 R16, [R233+0x17000] ;  /* 0x01700000e910783b */ /* 0x000e6a0000000200 */
[C---:B--2---:R-:W-:Y:S06]  /*3280*/  HMMA.16816.F32 R36, R48.reuse, R60, R36 ;  /* 0x0000003c3024723c */ /* 0x044fec0000001824 */
[C---:B----4-:R-:W-:Y:S06]  /*3290*/  HMMA.16816.F32 R72, R48.reuse, R52, R72 ;  /* 0x000000343048723c */ /* 0x050fec0000001848 */
[C---:B------:R-:W-:Y:S01]  /*32a0*/  HMMA.16816.F32 R68, R48.reuse, R54, R68 ;  /* 0x000000363044723c */ /* 0x040fe20000001844 */
[----:B------:R-:W-:Y:S05]  /*32b0*/  LDSM.16.M88.4 R52, [R231+0x7000] ;  /* 0x00700000e734783b */ /* 0x000fea0000000200 */
[C---:B------:R-:W-:Y:S01]  /*32c0*/  HMMA.16816.F32 R32, R48.reuse, R62, R32 ;  /* 0x0000003e3020723c */ /* 0x040fe20000001820 */
[----:B------:R-:W-:Y:S05]  /*32d0*/  LDSM.16.M88.4 R60, [R231+0x6000] ;  /* 0x00600000e73c783b */ /* 0x000fea0000000200 */
[C---:B------:R-:W-:Y:S06]  /*32e0*/  HMMA.16816.F32 R28, R48.reuse, R56, R28 ;  /* 0x00000038301c723c */ /* 0x040fec000000181c */
[----:B------:R-:W-:Y:S01]  /*32f0*/  HMMA.16816.F32 R24, R48, R58, R24 ;  /* 0x0000003a3018723c */ /* 0x000fe20000001818 */
[----:B------:R-:W2:Y:S04]  /*3300*/  LDSM.16.M88.4 R56, [R231+0x6800] ;  /* 0x00680000e738783b */ /* 0x000ea80000000200 */
[----:B------:R-:W4:Y:S01]  /*3310*/  LDSM.16.M88.4 R48, [R231+0x7800] ;  /* 0x00780000e730783b */ /* 0x000f220000000200 */
[C---:B---3--:R-:W-:Y:S06]  /*3320*/  HMMA.16816.F32 R36, R80.reuse, R12, R36 ;  /* 0x0000000c5024723c */ /* 0x048fec0000001824 */
[C---:B------:R-:W-:Y:S06]  /*3330*/  HMMA.16816.F32 R44, R80.reuse, R20, R44 ;  /* 0x00000014502c723c */ /* 0x040fec000000182c */
[C---:B------:R-:W-:Y:S06]  /*3340*/  HMMA.16816.F32 R72, R80.reuse, R76, R72 ;  /* 0x0000004c5048723c */ /* 0x040fec0000001848 */
[C---:B------:R-:W-:Y:S01]  /*3350*/  HMMA.16816.F32 R40, R80.reuse, R22, R40 ;  /* 0x000000165028723c */ /* 0x040fe20000001828 */
[----:B------:R-:W-:Y:S05]  /*3360*/  LDSM.16.M88.4 R20, [R227+0x16000] ;  /* 0x01600000e314783b */ /* 0x000fea0000000200 */
[C---:B------:R-:W-:Y:S01]  /*3370*/  HMMA.16816.F32 R76, R80.reuse, R78, R68 ;  /* 0x0000004e504c723c */ /* 0x040fe20000001844 */
[----:B------:R-:W-:Y:S05]  /*3380*/  LDSM.16.M88.4 R68, [R227+0x17000] ;  /* 0x01700000e344783b */ /* 0x000fea0000000200 */
[C---:B------:R-:W-:Y:S01]  /*3390*/  HMMA.16816.F32 R32, R80.reuse, R14, R32 ;  /* 0x0000000e5020723c */ /* 0x040fe20000001820 */
[----:B------:R-:W-:Y:S05]  /*33a0*/  LDSM.16.M88.4 R12, [R230+0xc000] ;  /* 0x00c00000e60c783b */ /* 0x000fea0000000200 */
[C---:B-1----:R-:W-:Y:S06]  /*33b0*/  HMMA.16816.F32 R28, R80.reuse, R16, R28 ;  /* 0x00000010501c723c */ /* 0x042fec000000181c */
[----:B------:R-:W-:Y:S01]  /*33c0*/  HMMA.16816.F32 R24, R80, R18, R24 ;  /* 0x000000125018723c */ /* 0x000fe20000001818 */
[----:B------:R-:W1:Y:S05]  /*33d0*/  LDSM.16.M88.4 R16, [R227+0x16800] ;  /* 0x01680000e310783b */ /* 0x000e6a0000000200 */
[C---:B--2---:R-:W-:Y:S06]  /*33e0*/  HMMA.16816.F32 R36, R64.reuse, R56, R36 ;  /* 0x000000384024723c */ /* 0x044fec0000001824 */
[C---:B------:R-:W-:Y:S06]  /*33f0*/  HMMA.16816.F32 R44, R64.reuse, R60, R44 ;  /* 0x0000003c402c723c */ /* 0x040fec000000182c */
[C---:B------:R-:W-:Y:S06]  /*3400*/  HMMA.16816.F32 R40, R64.reuse, R62, R40 ;  /* 0x0000003e4028723c */ /* 0x040fec0000001828 */
[C---:B----4-:R-:W-:Y:S06]  /*3410*/  HMMA.16816.F32 R72, R64.reuse, R48, R72 ;  /* 0x000000304048723c */ /* 0x050fec0000001848 */
[C---:B------:R-:W-:Y:S01]  /*3420*/  HMMA.16816.F32 R76, R64.reuse, R50, R76 ;  /* 0x00000032404c723c */ /* 0x040fe2000000184c */
[----:B------:R-:W2:Y:S05]  /*3430*/  LDSM.16.M88.4 R48, [R227+0x17800] ;  /* 0x01780000e330783b */ /* 0x000eaa0000000200 */
[C---:B------:R-:W-:Y:S01]  /*3440*/  HMMA.16816.F32 R60, R64.reuse, R58, R32 ;  /* 0x0000003a403c723c */ /* 0x040fe20000001820 */
[----:B------:R-:W-:Y:S04]  /*3450*/  LDSM.16.M88.4 R32, [R229+0xc000] ;  /* 0x00c00000e520783b */ /* 0x000fe80000000200 */
[----:B------:R-:W3:Y:S01]  /*3460*/  LDSM.16.M88.4 R56, [R220+0x6000] ;  /* 0x00600000dc38783b */ /* 0x000ee20000000200 */
[C---:B------:R-:W-:Y:S06]  /*3470*/  HMMA.16816.F32 R28, R64.reuse, R52, R28 ;  /* 0x00000034401c723c */ /* 0x040fec000000181c */
[----:B------:R-:W-:Y:S06]  /*3480*/  HMMA.16816.F32 R24, R64, R54, R24 ;  /* 0x000000364018723c */ /* 0x000fec0000001818 */
[C---:B-1----:R-:W-:Y:S06]  /*3490*/  HMMA.16816.F32 R36, R12.reuse, R16, R36 ;  /* 0x000000100c24723c */ /* 0x042fec0000001824 */
[----:B------:R-:W-:Y:S01]  /*34a0*/  HMMA.16816.F32 R44, R12, R20, R44 ;  /* 0x000000140c2c723c */ /* 0x000fe2000000182c */
[----:B------:R-:W-:-:S04]  /*34b0*/  SHF.R.S32.HI R17, RZ, 0x1f, R6 ;  /* 0x0000001fff117819 */ /* 0x000fc80000011406 */
[----:B------:R-:W-:Y:S01]  /*34c0*/  LEA.HI R6, R17, R6, RZ, 0x2 ;  /* 0x0000000611067211 */ /* 0x000fe200078f10ff */
[----:B------:R-:W-:Y:S01]  /*34d0*/  HMMA.16816.F32 R60, R12, R18, R60 ;  /* 0x000000120c3c723c */ /* 0x000fe2000000183c */
[----:B------:R-:W1:Y:S02]  /*34e0*/  LDSM.16.M88.4 R16, [R220+0x6800] ;  /* 0x00680000dc10783b */ /* 0x000e640000000200 */
[----:B------:R-:W-:-:S03]  /*34f0*/  SHF.R.S32.HI R6, RZ, 0x2, R6 ;  /* 0x00000002ff067819 */ /* 0x000fc60000011406 */
[----:B------:R-:W-:Y:S02]  /*3500*/  HMMA.16816.F32 R40, R12, R22, R40 ;  /* 0x000000160c28723c */ /* 0x000fe40000001828 */
[----:B------:R-:W-:-:S04]  /*3510*/  IMAD.IADD R243, R6, 0x1, R243 ;  /* 0x0000000106f37824 */ /* 0x000fc800078e02f3 */
[C---:B------:R-:W-:Y:S01]  /*3520*/  HMMA.16816.F32 R28, R12.reuse, R68, R28 ;  /* 0x000000440c1c723c */ /* 0x040fe2000000181c */
[C---:B------:R-:W-:Y:S01]  /*3530*/  VIADD R241, R243.reuse, 0x8 ;  /* 0x00000008f3f17836 */ /* 0x040fe20000000000 */
[C---:B------:R-:W-:Y:S02]  /*3540*/  VIADDMNMX R242, R243.reuse, UR5, R242, PT ;  /* 0x00000005f3f27c46 */ /* 0x040fe4000b8001f2 */
[----:B------:R-:W-:Y:S02]  /*3550*/  VIADDMNMX R243, R243, UR24, RZ, !PT ;  /* 0x00000018f3f37c46 */ /* 0x000fe4000f8001ff */
[C---:B------:R-:W-:Y:S01]  /*3560*/  HMMA.16816.F32 R24, R12.reuse, R70, R24 ;  /* 0x000000460c18723c */ /* 0x040fe20000001818 */
[C---:B------:R-:W-:Y:S02]  /*3570*/  IADD3 R240, R241.reuse, UR23, R240 ;  /* 0x00000017f1f07c10 */ /* 0x040fe4000fffe0f0 */
[----:B------:R-:W-:Y:S02]  /*3580*/  VIADDMNMX R241, R241, UR24, RZ, !PT ;  /* 0x00000018f1f17c46 */ /* 0x000fe4000f8001ff */
[----:B------:R-:W-:Y:S01]  /*3590*/  VIMNMX R240, R240, UR26, PT ;  /* 0x0000001af0f07c48 */ /* 0x000fe2000bfe0100 */
[----:B--2---:R-:W-:Y:S01]  /*35a0*/  HMMA.16816.F32 R72, R12, R48, R72 ;  /* 0x000000300c48723c */ /* 0x004fe20000001848 */
[----:B------:R-:W-:-:S02]  /*35b0*/  ISETP.GE.AND P6, PT, R0, R242, PT ;  /* 0x000000f20000720c */ /* 0x000fc40003fc6270 */
[C---:B------:R-:W-:Y:S02]  /*35c0*/  ISETP.GE.AND P0, PT, R0.reuse, R240, PT ;  /* 0x000000f00000720c */ /* 0x040fe40003f06270 */
[C---:B------:R-:W-:Y:S01]  /*35d0*/  ISETP.GE.AND P5, PT, R3.reuse, R242, PT ;  /* 0x000000f20300720c */ /* 0x040fe20003fa6270 */
[----:B------:R-:W-:Y:S01]  /*35e0*/  HMMA.16816.F32 R76, R12, R50, R76 ;  /* 0x000000320c4c723c */ /* 0x000fe2000000184c */
[----:B------:R-:W2:Y:S01]  /*35f0*/  LDSM.16.M88.4 R12, [R220+0x7000] ;  /* 0x00700000dc0c783b */ /* 0x000ea20000000200 */
[C---:B------:R-:W-:Y:S02]  /*3600*/  ISETP.LT.OR P6, PT, R0.reuse, R243, P6 ;  /* 0x000000f30000720c */ /* 0x040fe400037c1670 */
[----:B------:R-:W-:Y:S01]  /*3610*/  ISETP.LT.OR P0, PT, R0, R241, P0 ;  /* 0x000000f10000720c */ /* 0x000fe20000701670 */
[C---:B------:R-:W-:Y:S01]  /*3620*/  VIADD R0, R3.reuse, 0x9 ;  /* 0x0000000903007836 */ /* 0x040fe20000000000 */
[----:B---3--:R-:W-:Y:S01]  /*3630*/  HMMA.16816.F32 R44, R32, R56, R44 ;  /* 0x00000038202c723c */ /* 0x008fe2000000182c */
        /* <DEDUP_REMOVED lines=17> */
[----:B------:R-:W-:Y:S02]  /*3750*/  ISETP.GE.AND P5, PT, R3, R240, PT ;  /* 0x000000f00300720c */ /* 0x000fe40003fa6270 */
        /* <DEDUP_REMOVED lines=10> */
[C---:B------:R-:W-:Y:S01]  /*3800*/  VIADD R12, R3.reuse, 0x20 ;  /* 0x00000020030c7836 */ /* 0x040fe20000000000 */
[----:B------:R-:W-:Y:S02]  /*3810*/  ISETP.GE.AND P3, PT, R0, R240, PT ;  /* 0x000000f00000720c */ /* 0x000fe40003f66270 */
[C---:B------:R-:W-:Y:S02]  /*3820*/  ISETP.LT.OR P0, PT, R4.reuse, R243, P0 ;  /* 0x000000f30400720c */ /* 0x040fe40000701670 */
[----:B------:R-:W-:Y:S01]  /*3830*/  ISETP.LT.OR P5, PT, R4, R241, P5 ;  /* 0x000000f10400720c */ /* 0x000fe20002fa1670 */
[C---:B------:R-:W-:Y:S01]  /*3840*/  VIADD R4, R3.reuse, 0x18 ;  /* 0x0000001803047836 */ /* 0x040fe20000000000 */
[C---:B------:R-:W-:Y:S01]  /*3850*/  ISETP.LT.OR P6, PT, R0.reuse, R243, P6 ;  /* 0x000000f30000720c */ /* 0x040fe200037c1670 */
[C---:B------:R-:W-:Y:S01]  /*3860*/  VIADD R14, R3.reuse, 0x28 ;  /* 0x00000028030e7836 */ /* 0x040fe20000000000 */
[----:B------:R-:W-:Y:S01]  /*3870*/  ISETP.LT.OR P3, PT, R0, R241, P3 ;  /* 0x000000f10000720c */ /* 0x000fe20001f61670 */
[----:B------:R-:W-:Y:S01]  /*3880*/  VIADD R0, R3, 0x19 ;  /* 0x0000001903007836 */ /* 0x000fe20000000000 */
        /* <DEDUP_REMOVED lines=58> */
[----:B------:R-:W-:Y:S01]  /*3c30*/  VIADD R12, R3, 0x38 ;  /* 0x00000038030c7836 */ /* 0x000fe20000000000 */
[----:B------:R-:W-:Y:S01]  /*3c40*/  ISETP.LT.OR P5, PT, R15, R243, P5 ;  /* 0x000000f30f00720c */ /* 0x000fe20002fa1670 */
        /* <DEDUP_REMOVED lines=22> */
[----:B------:R-:W-:Y:S02]  /*3db0*/  PLOP3.LUT P4, PT, PT, PT, UP0, 0x80, 0x0 ;  /* 0x000000000000781c */ /* 0x000fe40003f8f008 */
[----:B------:R-:W-:Y:S02]  /*3dc0*/  FSEL R214, R27, -INF , !P3 ;  /* 0xff8000001bd67808 */ /* 0x000fe40005800000 */
[----:B------:R-:W-:Y:S02]  /*3dd0*/  ISETP.GE.AND P3, PT, R3, R242, PT ;  /* 0x000000f20300720c */ /* 0x000fe40003f66270 */
[----:B------:R-:W-:-:S02]  /*3de0*/  FSEL R213, R73, -INF , !P5 ;  /* 0xff80000049d57808 */ /* 0x000fc40006800000 */
[----:B------:R-:W-:Y:S02]  /*3df0*/  FMNMX.FTZ R15, R0, R15, !PT ;  /* 0x0000000f000f7209 */ /* 0x000fe40007810000 */
[----:B------:R-:W-:Y:S02]  /*3e00*/  FMNMX.FTZ R12, R215, R12, !PT ;  /* 0x0000000cd70c7209 */ /* 0x000fe40007810000 */
[----:B------:R-:W-:Y:S02]  /*3e10*/  ISETP.LT.OR P3, PT, R3, R243, P3 ;  /* 0x000000f30300720c */ /* 0x000fe40001f61670 */
        /* <DEDUP_REMOVED lines=8> */
[----:B------:R-:W-:Y:S01]  /*3ea0*/  UIADD3 UR11, UR17, -0x2, URZ ;  /* 0xfffffffe110b7890 */ /* 0x000fe2000fffe03f */
[----:B------:R-:W-:-:S03]  /*3eb0*/  IMAD.U32 R14, RZ, RZ, UR27 ;  /* 0x0000001bff0e7e24 */ /* 0x000fc6000f8e00ff */
[----:B------:R-:W-:Y:S02]  /*3ec0*/  USHF.R.S32.HI UR10, URZ, 0x1f, UR11 ;  /* 0x0000001f3f0a7899 */ /* 0x000fe4000801140b */
[----:B------:R-:W-:Y:S01]  /*3ed0*/  UIMAD UR5, UR20, UR11, URZ ;  /* 0x0000000b140572a4 */ /* 0x000fe2000f8e023f */
[----:B------:R-:W-:-:S03]  /*3ee0*/  IMAD.U32 R17, RZ, RZ, UR11 ;  /* 0x0000000bff117e24 */ /* 0x000fc6000f8e00ff */
[----:B------:R-:W-:Y:S01]  /*3ef0*/  UIMAD UR5, UR10, UR21, UR5 ;  /* 0x000000150a0572a4 */ /* 0x000fe2000f8e0205 */
[----:B------:R-:W-:Y:S01]  /*3f00*/  IMAD.WIDE.U32 R18, R17, UR21, R244 ;  /* 0x0000001511127c25 */ /* 0x000fe2000f8e00f4 */
[----:B------:R-:W-:Y:S01]  /*3f10*/  MOV R17, UR28 ;  /* 0x0000001c00117c02 */ /* 0x000fe20008000f00 */
[----:B------:R-:W-:-:S03]  /*3f20*/  ULDC.64 UR10, c[0x0][0x218] ;  /* 0x00008600000a7ab9 */ /* 0x000fc60000000a00 */
[----:B------:R-:W-:Y:S01]  /*3f30*/  VIADD R16, R19, UR5 ;  /* 0x0000000513107c36 */ /* 0x000fe20008000000 */
[----:B------:R-:W-:-:S04]  /*3f40*/  LEA R24, P3, R18, UR10, 0x1 ;  /* 0x0000000a12187c11 */ /* 0x000fc8000f8608ff */
        /* <DEDUP_REMOVED lines=15> */
.L_x_484:
[----:B------:R-:W-:Y:S01]  /*4040*/  FSEL R210, R74, -INF , !P2 ;  /* 0xff8000004ad27808 */ /* 0x000fe20005000000 */
[----:B------:R-:W-:Y:S01]  /*4050*/  ULDC UR23, c[0x0][0x2ec] ;  /* 0x0000bb0000177ab9 */ /* 0x000fe20000000800 */
[----:B-1----:R-:W-:Y:S02]  /*4060*/  FMNMX.FTZ R17, R214, R15, !PT ;  /* 0x0000000fd6117209 */ /* 0x002fe40007810000 */
[----:B------:R-:W-:Y:S01]  /*4070*/  ISETP.GE.AND P2, PT, R3, R240, PT ;  /* 0x000000f00300720c */ /* 0x000fe20003f46270 */
[----:B------:R-:W1:Y:S01]  /*4080*/  SHFL.BFLY PT, R15, R12, 0x2, 0x1f ;  /* 0x0c401f000c0f7f89 */ /* 0x000e6200000e0000 */
        /* <DEDUP_REMOVED lines=8> */
[----:B------:R-:W-:-:S02]  /*4110*/  FMNMX.FTZ R14, R202, R17, !PT ;  /* 0x00000011ca0e7209 */ /* 0x000fc40007810000 */
[----:B------:R-:W-:Y:S02]  /*4120*/  LEA R228, R228, UR4, 0x1 ;  /* 0x00000004e4e47c11 */ /* 0x000fe4000f8e08ff */
[----:B------:R-:W-:Y:S01]  /*4130*/  IADD3 R223, R231, 0x800, RZ ;  /* 0x00000800e7df7810 */ /* 0x000fe20007ffe0ff */
[----:B------:R-:W2:Y:S01]  /*4140*/  SHFL.BFLY PT, R3, R14, 0x2, 0x1f ;  /* 0x0c401f000e037f89 */ /* 0x000ea200000e0000 */
[-C--:B------:R-:W-:Y:S02]  /*4150*/  LEA R226, R7, R228.reuse, 0x1 ;  /* 0x000000e407e27211 */ /* 0x080fe400078e08ff */
[----:B-1----:R-:W-:Y:S01]  /*4160*/  FMNMX.FTZ R15, R12, R15, !PT ;  /* 0x0000000f0c0f7209 */ /* 0x002fe20007810000 */
[----:B------:R-:W-:Y:S01]  /*4170*/  LDSM.16.MT88.4 R156, [R228+0x18000] ;  /* 0x01800000e49c783b */ /* 0x000fe20000004200 */
[C---:B------:R-:W-:Y:S02]  /*4180*/  LEA R225, R5.reuse, R228, 0x1 ;  /* 0x000000e405e17211 */ /* 0x040fe400078e08ff */
[----:B------:R-:W-:Y:S01]  /*4190*/  LEA R224, R5, R226, 0x1 ;  /* 0x000000e205e07211 */ /* 0x000fe200078e08ff */
[----:B------:R-:W1:Y:S01]  /*41a0*/  SHFL.BFLY PT, R164, R15, 0x1, 0x1f ;  /* 0x0c201f000fa47f89 */ /* 0x000e6200000e0000 */
        /* <DEDUP_REMOVED lines=9> */
[----:B--2---:R-:W-:-:S03]  /*4240*/  FMNMX.FTZ R12, R14, R3, !PT ;  /* 0x000000030e0c7209 */ /* 0x004fc60007810000 */
[----:B------:R-:W-:Y:S04]  /*4250*/  LDSM.16.MT88.4 R56, [R225+0x1a000] ;  /* 0x01a00000e138783b */ /* 0x000fe80000004200 */
[----:B------:R-:W2:Y:S01]  /*4260*/  SHFL.BFLY PT, R3, R12, 0x1, 0x1f ;  /* 0x0c201f000c037f89 */ /* 0x000ea200000e0000 */
        /* <DEDUP_REMOVED lines=13> */
[----:B--2---:R-:W-:Y:S01]  /*4340*/  FMNMX.FTZ R3, R12, R3, !PT ;  /* 0x000000030c037209 */ /* 0x004fe20007810000 */
[----:B------:R-:W-:Y:S01]  /*4350*/  LDSM.16.MT88.4 R88, [R225+0x1c000] ;  /* 0x01c00000e158783b */ /* 0x000fe20000004200 */
[----:B------:R-:W-:Y:S01]  /*4360*/  MUFU.EX2 R197, R197 ;  /* 0x000000c500c57308 */ /* 0x000fe20000000800 */
[--C-:B------:R-:W-:Y:S01]  /*4370*/  FFMA.FTZ R189, R23, UR23, -R212.reuse ;  /* 0x0000001717bd7c23 */ /* 0x100fe200080108d4 */
[C---:B------:R-:W-:Y:S01]  /*4380*/  FSETP.NEU.FTZ.AND P0, PT, R3.reuse, -INF , PT ;  /* 0xff8000000300780b */ /* 0x040fe20003f1d000 */
[----:B------:R-:W-:Y:S01]  /*4390*/  FMUL.FTZ R205, R3, UR23 ;  /* 0x0000001703cd7c20 */ /* 0x000fe20008410000 */
[----:B------:R-:W-:Y:S01]  /*43a0*/  LDSM.16.MT88.4 R96, [R224+0x1c000] ;  /* 0x01c00000e060783b */ /* 0x000fe20000004200 */
[--C-:B------:R-:W-:Y:S01]  /*43b0*/  FFMA.FTZ R165, R21, UR23, -R212.reuse ;  /* 0x0000001715a57c23 */ /* 0x100fe200080108d4 */
[--C-:B------:R-:W-:Y:S01]  /*43c0*/  FFMA.FTZ R166, R85, UR23, -R212.reuse ;  /* 0x0000001755a67c23 */ /* 0x100fe200080108d4 */
[--C-:B------:R-:W-:Y:S01]  /*43d0*/  FFMA.FTZ R196, R201, UR23, -R212.reuse ;  /* 0x00000017c9c47c23 */ /* 0x100fe200080108d4 */
[----:B------:R-:W-:Y:S01]  /*43e0*/  FSEL R205, R205, RZ, P0 ;  /* 0x000000ffcdcd7208 */ /* 0x000fe20000000000 */
[----:B------:R-:W-:Y:S01]  /*43f0*/  LDSM.16.MT88.4 R104, [R228+0x1e000] ;  /* 0x01e00000e468783b */ /* 0x000fe20000004200 */
        /* <DEDUP_REMOVED lines=8> */
[----:B------:R-:W2:Y:S01]  /*4480*/  LDSM.16.MT88.4 R40, [R228+0x1a000] ;  /* 0x01a00000e428783b */ /* 0x000ea20000004200 */
[----:B------:R-:W-:Y:S01]  /*4490*/  MUFU.EX2 R193, R193 ;  /* 0x000000c100c17308 */ /* 0x000fe20000000800 */
[--C-:B------:R-:W-:Y:S01]  /*44a0*/  FFMA.FTZ R167, R6, UR23, -R205.reuse ;  /* 0x0000001706a77c23 */ /* 0x100fe200080108cd */
[--C-:B------:R-:W-:Y:S01]  /*44b0*/  FFMA.FTZ R10, R4, UR23, -R205.reuse ;  /* 0x00000017040a7c23 */ /* 0x100fe200080108cd */
[----:B------:R-:W3:Y:S01]  /*44c0*/  LDSM.16.MT88.4 R120, [R225+0x1e000] ;  /* 0x01e00000e178783b */ /* 0x000ee20000004200 */
[--C-:B------:R-:W-:Y:S01]  /*44d0*/  FFMA.FTZ R11, R20, UR23, -R205.reuse ;  /* 0x00000017140b7c23 */ /* 0x100fe200080108cd */
[--C-:B------:R-:W-:Y:S01]  /*44e0*/  FFMA.FTZ R0, R0, UR23, -R205.reuse ;  /* 0x0000001700007c23 */ /* 0x100fe200080108cd */
[--C-:B------:R-:W-:Y:S01]  /*44f0*/  FFMA.FTZ R201, R185, UR23, -R212.reuse ;  /* 0x00000017b9c97c23 */ /* 0x100fe200080108d4 */
[----:B------:R-:W4:Y:S01]  /*4500*/  LDSM.16.MT88.4 R12, [R224+0x1e000] ;  /* 0x01e00000e00c783b */ /* 0x000f220000004200 */
[----:B------:R-:W5:Y:S01]  /*4510*/  MUFU.EX2 R188, R188 ;  /* 0x000000bc00bc7308 */ /* 0x000f620000000800 */
[----:B-1----:R-:W-:Y:S01]  /*4520*/  F2FP.F16.F32.PACK_AB R128, R194, R197 ;  /* 0x000000c5c280723e */ /* 0x002fe200000000ff */
[--C-:B------:R-:W-:Y:S01]  /*4530*/  FFMA.FTZ R200, R186, UR23, -R205.reuse ;  /* 0x00000017bac87c23 */ /* 0x100fe200080108cd */
[----:B------:R-:W1:Y:S01]  /*4540*/  LDSM.16.MT88.4 R4, [R228+0x18800] ;  /* 0x01880000e404783b */ /* 0x000e620000004200 */
[--C-:B------:R-:W-:Y:S01]  /*4550*/  FFMA.FTZ R203, R184, UR23, -R205.reuse ;  /* 0x00000017b8cb7c23 */ /* 0x100fe200080108cd */
[--C-:B------:R-:W-:Y:S01]  /*4560*/  FFMA.FTZ R204, R204, UR23, -R205.reuse ;  /* 0x00000017cccc7c23 */ /* 0x100fe200080108cd */
[----:B------:R-:W-:Y:S01]  /*4570*/  FFMA.FTZ R207, R214, UR23, -R205 ;  /* 0x00000017d6cf7c23 */ /* 0x000fe200080108cd */
[----:B------:R-:W1:Y:S01]  /*4580*/  LDSM.16.MT88.4 R20, [R224+0x18800] ;  /* 0x01880000e014783b */ /* 0x000e620000004200 */
[----:B------:R-:W-:Y:S01]  /*4590*/  MUFU.EX2 R191, R191 ;  /* 0x000000bf00bf7308 */ /* 0x000fe20000000800 */
[----:B------:R-:W-:Y:S01]  /*45a0*/  FFMA.FTZ R249, R209, UR23, -R212 ;  /* 0x00000017d1f97c23 */ /* 0x000fe200080108d4 */
[----:B------:R-:W-:Y:S01]  /*45b0*/  FADD.FTZ R194, R197, R194 ;  /* 0x000000c2c5c27221 */ /* 0x000fe20000010000 */
[----:B------:R-:W1:Y:S01]  /*45c0*/  LDSM.16.MT88.4 R24, [R225+0x1a800] ;  /* 0x01a80000e118783b */ /* 0x000e620000004200 */
[----:B------:R-:W-:-:S02]  /*45d0*/  IADD3 R214, R231, 0x4800, RZ ;  /* 0x00004800e7d67810 */ /* 0x000fc40007ffe0ff */
[----:B------:R-:W-:Y:S01]  /*45e0*/  IADD3 R209, R231, 0x7000, RZ ;  /* 0x00007000e7d17810 */ /* 0x000fe20007ffe0ff */
[----:B------:R-:W-:Y:S01]  /*45f0*/  LDSM.16.MT88.4 R168, [R226+0x1a800] ;  /* 0x01a80000e2a8783b */ /* 0x000fe20000004200 */
[----:B------:R-:W2:Y:S01]  /*4600*/  MUFU.EX2 R192, R192 ;  /* 0x000000c000c07308 */ /* 0x000ea20000000800 */
[C---:B-----5:R-:W-:Y:S01]  /*4610*/  F2FP.F16.F32.PACK_AB R130, R188.reuse, R193 ;  /* 0x000000c1bc82723e */ /* 0x060fe200000000ff */
[----:B------:R-:W-:Y:S01]  /*4620*/  FADD.FTZ R193, R193, R194 ;  /* 0x000000c2c1c17221 */ /* 0x000fe20000010000 */
[----:B------:R-:W-:Y:S03]  /*4630*/  LDSM.16.MT88.4 R28, [R228+0x1c800] ;  /* 0x01c80000e41c783b */ /* 0x000fe60000004200 */
[----:B------:R-:W-:Y:S01]  /*4640*/  FADD.FTZ R188, R188, R193 ;  /* 0x000000c1bcbc7221 */ /* 0x000fe20000010000 */
[----:B------:R-:W-:Y:S01]  /*4650*/  LDSM.16.MT88.4 R180, [R226+0x18800] ;  /* 0x01880000e2b4783b */ /* 0x000fe20000004200 */
[----:B------:R-:W-:Y:S03]  /*4660*/  MUFU.EX2 R195, R195 ;  /* 0x000000c300c37308 */ /* 0x000fe60000000800 */
[----:B------:R-:W-:Y:S04]  /*4670*/  LDSM.16.MT88.4 R176, [R225+0x18800] ;  /* 0x01880000e1b0783b */ /* 0x000fe80000004200 */
[----:B------:R-:W-:Y:S01]  /*4680*/  LDSM.16.MT88.4 R172, [R228+0x1a800] ;  /* 0x01a80000e4ac783b */ /* 0x000fe20000004200 */
[----:B------:R-:W5:Y:S01]  /*4690*/  MUFU.EX2 R190, R190 ;  /* 0x000000be00be7308 */ /* 0x000f620000000800 */
[----:B--2---:R-:W-:Y:S01]  /*46a0*/  F2FP.F16.F32.PACK_AB R129, R192, R191 ;  /* 0x000000bfc081723e */ /* 0x004fe200000000ff */
[----:B------:R-:W-:Y:S01]  /*46b0*/  FADD.FTZ R192, R191, R192 ;  /* 0x000000c0bfc07221 */ /* 0x000fe20000010000 */
[----:B------:R-:W-:Y:S04]  /*46c0*/  LDSM.16.MT88.4 R32, [R224+0x1a800] ;  /* 0x01a80000e020783b */ /* 0x000fe80000004200 */
[----:B------:R-:W-:Y:S01]  /*46d0*/  LDSM.16.MT88.4 R184, [R228+0x19000] ;  /* 0x01900000e4b8783b */ /* 0x000fe20000004200 */
[----:B------:R-:W-:Y:S08]  /*46e0*/  MUFU.EX2 R189, R189 ;  /* 0x000000bd00bd7308 */ /* 0x000ff00000000800 */
[----:B------:R-:W2:Y:S01]  /*46f0*/  MUFU.EX2 R166, R166 ;  /* 0x000000a600a67308 */ /* 0x000ea20000000800 */
[----:B-----5:R-:W-:Y:S01]  /*4700*/  F2FP.F16.F32.PACK_AB R131, R190, R195 ;  /* 0x000000c3be83723e */ /* 0x020fe200000000ff */
[----:B------:R-:W-:-:S04]  /*4710*/  FADD.FTZ R195, R195, R192 ;  /* 0x000000c0c3c37221 */ /* 0x000fc80000010000 */
[----:B------:R-:W-:Y:S02]  /*4720*/  FADD.FTZ R190, R190, R195 ;  /* 0x000000c3bebe7221 */ /* 0x000fe40000010000 */
[C---:B------:R-:W-:Y:S01]  /*4730*/  HMMA.16816.F32 R160, R128.reuse, R156, RZ ;  /* 0x0000009c80a0723c */ /* 0x040fe200000018ff */
[----:B------:R-:W-:Y:S05]  /*4740*/  MUFU.EX2 R165, R165 ;  /* 0x000000a500a57308 */ /* 0x000fea0000000800 */
[C---:B------:R-:W-:Y:S03]  /*4750*/  HMMA.16816.F32 R152, R128.reuse, R148, RZ ;  /* 0x000000948098723c */ /* 0x040fe600000018ff */
[----:B------:R-:W5:Y:S01]  /*4760*/  MUFU.EX2 R2, R2 ;  /* 0x0000000200027308 */ /* 0x000f620000000800 */
        /* <DEDUP_REMOVED lines=8> */
[----:B-----5:R-:W-:Y:S01]  /*47f0*/  F2FP.F16.F32.PACK_AB R18, R2, R165 ;  /* 0x000000a50212723e */ /* 0x020fe200000000ff */
[----:B------:R-:W-:-:S03]  /*4800*/  FADD.FTZ R165, R165, R166 ;  /* 0x000000a6a5a57221 */ /* 0x000fc60000010000 */
[C---:B------:R-:W-:Y:S01]  /*4810*/  HMMA.16816.F32 R44, R128.reuse, R48, RZ ;  /* 0x00000030802c723c */ /* 0x040fe200000018ff */
[----:B------:R-:W-:Y:S02]  /*4820*/  FADD.FTZ R165, R2, R165 ;  /* 0x000000a502a57221 */ /* 0x000fe40000010000 */
[----:B------:R-:W-:Y:S03]  /*4830*/  MUFU.EX2 R11, R11 ;  /* 0x0000000b000b7308 */ /* 0x000fe60000000800 */
[C---:B------:R-:W-:Y:S05]  /*4840*/  HMMA.16816.F32 R52, R128.reuse, R56, RZ ;  /* 0x000000388034723c */ /* 0x040fea00000018ff */
[----:B------:R-:W5:Y:S01]  /*4850*/  MUFU.EX2 R0, R0 ;  /* 0x0000000000007308 */ /* 0x000f620000000800 */
        /* <DEDUP_REMOVED lines=8> */
[C---:B-----5:R-:W-:Y:S01]  /*48e0*/  F2FP.F16.F32.PACK_AB R19, R0.reuse, R11 ;  /* 0x0000000b0013723e */ /* 0x060fe200000000ff */
        /* <DEDUP_REMOVED lines=9> */
[C---:B---3--:R-:W-:Y:S05]  /*4980*/  HMMA.16816.F32 R116, R128.reuse, R120, RZ ;  /* 0x000000788074723c */ /* 0x048fea00000018ff */
[----:B------:R-:W3:Y:S01]  /*4990*/  MUFU.EX2 R203, R203 ;  /* 0x000000cb00cb7308 */ /* 0x000ee20000000800 */
        /* <DEDUP_REMOVED lines=72> */
[----:B-----5:R-:W-:Y:S01]  /*4e20*/  F2FP.F16.F32.PACK_AB R7, R207, R204 ;  /* 0x000000cccf07723e */ /* 0x020fe200000000ff */
[----:B------:R-:W-:Y:S02]  /*4e30*/  FADD.FTZ R203, R203, R200 ;  /* 0x000000c8cbcb7221 */ /* 0x000fe40000010000 */
[----:B------:R-:W-:Y:S01]  /*4e40*/  HMMA.16816.F32 R128, R16, R22, R128 ;  /* 0x000000161080723c */ /* 0x000fe20000001880 */
[----:B------:R-:W1:Y:S01]  /*4e50*/  LDSM.16.MT88.4 R20, [R226+0x1d000] ;  /* 0x01d00000e214783b */ /* 0x000e620000004200 */
[----:B------:R-:W-:Y:S01]  /*4e60*/  FADD.FTZ R198, R198, R199 ;  /* 0x000000c7c6c67221 */ /* 0x000fe20000010000 */
[----:B------:R-:W-:Y:S02]  /*4e70*/  FADD.FTZ R204, R204, R203 ;  /* 0x000000cbcccc7221 */ /* 0x000fe40000010000 */
[----:B------:R-:W2:Y:S01]  /*4e80*/  LDSM.16.MT88.4 R16, [R225+0x1d000] ;  /* 0x01d00000e110783b */ /* 0x000ea20000004200 */
        /* <DEDUP_REMOVED lines=130> */
[----:B------:R-:W-:Y:S01]  /*56b0*/  UIMAD.WIDE.U32 UR24, UR6, 0x40, URZ ;  /* 0x00000040061878a5 */ /* 0x000fe2000f8e003f */
[----:B------:R-:W-:Y:S01]  /*56c0*/  IMAD.U32 R7, RZ, RZ, UR11 ;  /* 0x0000000bff077e24 */ /* 0x000fe2000f8e00ff */
[----:B------:R-:W-:Y:S01]  /*56d0*/  UIADD3 UR5, UR11, UR5, URZ ;  /* 0x000000050b057290 */ /* 0x000fe2000fffe03f */
[----:B------:R-:W-:Y:S01]  /*56e0*/  IMAD.U32 R0, RZ, RZ, UR4 ;  /* 0x00000004ff007e24 */ /* 0x000fe2000f8e00ff */
[----:B------:R-:W-:Y:S01]  /*56f0*/  BAR.SYNC.DEFER_BLOCKING 0x0 ;  /* 0x0000000000007b1d */ /* 0x000fe20000010000 */
[----:B------:R-:W-:Y:S01]  /*5700*/  LEA R5, P0, R6, R8, 0x6 ;  /* 0x0000000806057211 */ /* 0x000fe200078030ff */
[----:B------:R-:W-:-:S02]  /*5710*/  UISETP.GT.AND UP0, UPT, UR22, UR13, UPT ;  /* 0x0000000d1600728c */ /* 0x000fc4000bf04270 */
[----:B------:R-:W-:Y:S02]  /*5720*/  IMAD.U32 R7, RZ, RZ, UR5 ;  /* 0x00000005ff077e24 */ /* 0x000fe4000f8e00ff */
[----:B------:R-:W-:Y:S02]  /*5730*/  ULDC.64 UR10, c[0x0][0x220] ;  /* 0x00008800000a7ab9 */ /* 0x000fe40000000a00 */
[C---:B------:R-:W-:Y:S02]  /*5740*/  LEA R4, P1, R5.reuse, UR10, 0x1 ;  /* 0x0000000a05047c11 */ /* 0x040fe4000f8208ff */
[----:B------:R-:W-:Y:S02]  /*5750*/  LEA.HI.X R2, R6, R239, R7, 0x6, P0 ;  /* 0x000000ef06027211 */ /* 0x000fe400000f3407 */
[----:B------:R-:W-:Y:S02]  /*5760*/  IADD3 R6, P0, R4, UR24, RZ ;  /* 0x0000001804067c10 */ /* 0x000fe4000ff1e0ff */
[----:B------:R-:W-:-:S04]  /*5770*/  LEA.HI.X R5, R5, UR11, R2, 0x1, P1 ;  /* 0x0000000b05057c11 */ /* 0x000fc800088f0c02 */
[----:B------:R-:W-:Y:S01]  /*5780*/  IADD3.X R7, R5, UR25, R0, P0, !PT ;  /* 0x0000001905077c10 */ /* 0x000fe200087fe400 */
[----:B------:R-:W-:-:S04]  /*5790*/  IMAD R0, R11, 0x40, R246 ;  /* 0x000000400b007824 */ /* 0x000fc800078e02f6 */
[C---:B------:R-:W-:Y:S01]  /*57a0*/  VIADD R2, R0.reuse, 0x1 ;  /* 0x0000000100027836 */ /* 0x040fe20000000000 */
[----:B------:R-:W-:Y:S01]  /*57b0*/  @!PT LDS RZ, [RZ] ;  /* 0x00000000fffff984 */ /* 0x000fe20000000800 */
[----:B------:R-:W-:Y:S01]  /*57c0*/  @!PT LDS RZ, [RZ] ;  /* 0x00000000fffff984 */ /* 0x000fe20000000800 */
[----:B------:R-:W-:Y:S01]  /*57d0*/  @!PT LDS RZ, [RZ] ;  /* 0x00000000fffff984 */ /* 0x000fe20000000800 */
[----:B------:R-:W-:Y:S01]  /*57e0*/  LDGSTS.E.BYPASS.LTC128B.128 [R235+0x18000], desc[UR18][R4.64] ;  /* 0x1800000004eb7fae */ /* 0x000fe2000b901d52 */
[C---:B------:R-:W-:Y:S01]  /*57f0*/  ISETP.GE.AND P1, PT, R0.reuse, R242, PT ;  /* 0x000000f20000720c */ /* 0x040fe20003f26270 */
[C---:B------:R-:W-:Y:S01]  /*5800*/  VIADD R11, R0.reuse, 0x8 ;  /* 0x00000008000b7836 */ /* 0x040fe20000000000 */
[CC--:B------:R-:W-:Y:S01]  /*5810*/  ISETP.GE.AND P5, PT, R0.reuse, R240.reuse, PT ;  /* 0x000000f00000720c */ /* 0x0c0fe20003fa6270 */
[----:B------:R-:W-:Y:S01]  /*5820*/  LDGSTS.E.BYPASS.LTC128B.128 [R235+0x1a000], desc[UR18][R4.64+0x80] ;  /* 0x1a00008004eb7fae */ /* 0x000fe2000b901d52 */
[C---:B------:R-:W-:Y:S01]  /*5830*/  ISETP.LT.OR P1, PT, R0.reuse, R243, P1 ;  /* 0x000000f30000720c */ /* 0x040fe20000f21670 */
[----:B------:R-:W-:Y:S01]  /*5840*/  VIADD R165, R0, 0x19 ;  /* 0x0000001900a57836 */ /* 0x000fe20000000000 */
[----:B------:R-:W-:Y:S01]  /*5850*/  ISETP.GE.AND P0, PT, R2, R240, PT ;  /* 0x000000f00200720c */ /* 0x000fe20003f06270 */
[----:B------:R-:W-:Y:S01]  /*5860*/  LDGSTS.E.BYPASS.LTC128B.128 [R235+0x1c000], desc[UR18][R4.64+0x100] ;  /* 0x1c00010004eb7fae */ /* 0x000fe2000b901d52 */
[----:B------:R-:W-:-:S02]  /*5870*/  ISETP.GE.AND P3, PT, R11, R242, PT ;  /* 0x000000f20b00720c */ /* 0x000fc40003f66270 */
[C---:B------:R-:W-:Y:S01]  /*5880*/  ISETP.GE.AND P2, PT, R11.reuse, R240, PT ;  /* 0x000000f00b00720c */ /* 0x040fe20003f46270 */
[----:B------:R-:W-:Y:S01]  /*5890*/  LDGSTS.E.BYPASS.LTC128B.128 [R235+0x1e000], desc[UR18][R4.64+0x180] ;  /* 0x1e00018004eb7fae */ /* 0x000fe2000b901d52 */
[-C--:B------:R-:W-:Y:S02]  /*58a0*/  ISETP.LT.OR P0, PT, R2, R241.reuse, P0 ;  /* 0x000000f10200720c */ /* 0x080fe40000701670 */
[----:B------:R-:W-:Y:S01]  /*58b0*/  ISETP.LT.OR P5, PT, R0, R241, P5 ;  /* 0x000000f10000720c */ /* 0x000fe20002fa1670 */
[----:B------:R-:W-:Y:S01]  /*58c0*/  LDGSTS.E.BYPASS.LTC128B.128 [R235+0x19000], desc[UR18][R6.64] ;  /* 0x1900000006eb7fae */ /* 0x000fe2000b901d52 */
[----:B------:R-:W-:Y:S02]  /*58d0*/  ISETP.GE.AND P6, PT, R2, R242, PT ;  /* 0x000000f20200720c */ /* 0x000fe40003fc6270 */
[C---:B------:R-:W-:Y:S01]  /*58e0*/  ISETP.LT.OR P3, PT, R11.reuse, R243, P3 ;  /* 0x000000f30b00720c */ /* 0x040fe20001f61670 */
[----:B------:R-:W-:Y:S01]  /*58f0*/  LDGSTS.E.BYPASS.LTC128B.128 [R235+0x1b000], desc[UR18][R6.64+0x80] ;  /* 0x1b00008006eb7fae */ /* 0x000fe2000b901d52 */
[----:B------:R-:W-:-:S02]  /*5900*/  ISETP.LT.OR P2, PT, R11, R241, P2 ;  /* 0x000000f10b00720c */ /* 0x000fc40001741670 */
[----:B------:R-:W-:Y:S01]  /*5910*/  ISETP.LT.OR P6, PT, R2, R243, P6 ;  /* 0x000000f30200720c */ /* 0x000fe200037c1670 */
[----:B------:R-:W-:Y:S01]  /*5920*/  LDGSTS.E.BYPASS.LTC128B.128 [R235+0x1d000], desc[UR18][R6.64+0x100] ;  /* 0x1d00010006eb7fae */ /* 0x000fe2000b901d52 */
[----:B------:R-:W-:-:S03]  /*5930*/  VIADD R2, R0, 0x9 ;  /* 0x0000000900027836 */ /* 0x000fc60000000000 */
[----:B------:R1:W-:Y:S02]  /*5940*/  LDGSTS.E.BYPASS.LTC128B.128 [R235+0x1f000], desc[UR18][R6.64+0x180] ;  /* 0x1f00018006eb7fae */ /* 0x0003e4000b901d52 */
[C---:B------:R-:W-:Y:S02]  /*5950*/  ISETP.GE.AND P4, PT, R2.reuse, R242, PT ;  /* 0x000000f20200720c */ /* 0x040fe40003f86270 */
[----:B------:R-:W-:Y:S02]  /*5960*/  LDSM.16.M88.4 R188, [R234] ;  /* 0x00000000eabc783b */ /* 0x000fe40000000200 */
[----:B------:R-:W-:Y:S02]  /*5970*/  ISETP.LT.OR P4, PT, R2, R243, P4 ;  /* 0x000000f30200720c */ /* 0x000fe40002781670 */
[----:B------:R-:W1:Y:S04]  /*5980*/  LDSM.16.M88.4 R168, [R233+0x10000] ;  /* 0x01000000e9a8783b */ /* 0x000e680000000200 */
[----:B------:R-:W2:Y:S04]  /*5990*/  LDSM.16.M88.4 R28, [R233+0x10800] ;  /* 0x01080000e91c783b */ /* 0x000ea80000000200 */
[----:B------:R-:W3:Y:S04]  /*59a0*/  LDSM.16.M88.4 R20, [R233+0x11000] ;  /* 0x01100000e914783b */ /* 0x000ee80000000200 */
        /* <DEDUP_REMOVED lines=12> */
[C---:B--2---:R-:W-:Y:S06]  /*5a70*/  HMMA.16816.F32 R32, R188.reuse, R28, RZ ;  /* 0x0000001cbc20723c */ /* 0x044fec00000018ff */
[C---:B---3--:R-:W-:Y:S06]  /*5a80*/  HMMA.16816.F32 R24, R188.reuse, R20, RZ ;  /* 0x00000014bc18723c */ /* 0x048fec00000018ff */
        /* <DEDUP_REMOVED lines=85> */
[----:B------:R-:W2:Y:S05]  /*5fe0*/  LDSM.16.M88.4 R184, [R233+0x15000] ;  /* 0x01500000e9b8783b */ /* 0x000eaa0000000200 */
[C---:B------:R-:W-:Y:S06]  /*5ff0*/  HMMA.16816.F32 R32, R12.reuse, R180, R32 ;  /* 0x000000b40c20723c */ /* 0x040fec0000001820 */
[C---:B------:R-:W-:Y:S01]  /*6000*/  HMMA.16816.F32 R28, R12.reuse, R182, R28 ;  /* 0x000000b60c1c723c */ /* 0x040fe2000000181c */
[----:B------:R-:W5:Y:S05]  /*6010*/  LDSM.16.M88.4 R180, [R233+0x15800] ;  /* 0x01580000e9b4783b */ /* 0x000f6a0000000200 */
        /* <DEDUP_REMOVED lines=16> */
[C---:B-----5:R-:W-:Y:S06]  /*6120*/  HMMA.16816.F32 R192, R172.reuse, R180, R192 ;  /* 0x000000b4acc0723c */ /* 0x060fec00000018c0 */
        /* <DEDUP_REMOVED lines=40> */
[----:B------:R-:W2:Y:S04]  /*63b0*/  LDSM.16.M88.4 R172, [R211] ;  /* 0x00000000d3ac783b */ /* 0x000ea80000000200 */
[----:B------:R-:W3:Y:S01]  /*63c0*/  LDSM.16.M88.4 R16, [R210] ;  /* 0x00000000d210783b */ /* 0x000ee20000000200 */
[C---:B----4-:R-:W-:Y:S06]  /*63d0*/  HMMA.16816.F32 R32, R176.reuse, R12, R32 ;  /* 0x0000000cb020723c */ /* 0x050fec0000001820 */
[C---:B------:R-:W-:Y:S01]  /*63e0*/  HMMA.16816.F32 R28, R176.reuse, R14, R28 ;  /* 0x0000000eb01c723c */ /* 0x040fe2000000181c */
[----:B------:R-:W4:Y:S05]  /*63f0*/  LDSM.16.M88.4 R12, [R209] ;  /* 0x00000000d10c783b */ /* 0x000f2a0000000200 */
[C---:B------:R-:W-:Y:S06]  /*6400*/  HMMA.16816.F32 R4, R176.reuse, R184, R4 ;  /* 0x000000b8b004723c */ /* 0x040fec0000001804 */
[C---:B------:R-:W-:Y:S01]  /*6410*/  HMMA.16816.F32 R168, R176.reuse, R186, R168 ;  /* 0x000000bab0a8723c */ /* 0x040fe200000018a8 */
[----:B------:R-:W5:Y:S05]  /*6420*/  LDSM.16.M88.4 R184, [R230+0xc000] ;  /* 0x00c00000e6b8783b */ /* 0x000f6a0000000200 */
[C---:B-1----:R-:W-:Y:S06]  /*6430*/  HMMA.16816.F32 R24, R176.reuse, R196, R24 ;  /* 0x000000c4b018723c */ /* 0x042fec0000001818 */
[----:B------:R-:W-:Y:S01]  /*6440*/  HMMA.16816.F32 R20, R176, R198, R20 ;  /* 0x000000c6b014723c */ /* 0x000fe20000001814 */
[----:B------:R-:W1:Y:S05]  /*6450*/  LDSM.16.M88.4 R196, [R208] ;  /* 0x00000000d0c4783b */ /* 0x000e6a0000000200 */
[C---:B--2---:R-:W-:Y:S06]  /*6460*/  HMMA.16816.F32 R4, R200.reuse, R172, R4 ;  /* 0x000000acc804723c */ /* 0x044fec0000001804 */
[C---:B---3--:R-:W-:Y:S06]  /*6470*/  HMMA.16816.F32 R32, R200.reuse, R16, R32 ;  /* 0x00000010c820723c */ /* 0x048fec0000001820 */
[C---:B------:R-:W-:Y:S01]  /*6480*/  HMMA.16816.F32 R28, R200.reuse, R18, R28 ;  /* 0x00000012c81c723c */ /* 0x040fe2000000181c */
[----:B------:R-:W-:Y:S05]  /*6490*/  LDSM.16.M88.4 R16, [R229+0xc000] ;  /* 0x00c00000e510783b */ /* 0x000fea0000000200 */
[C---:B----4-:R-:W-:Y:S06]  /*64a0*/  HMMA.16816.F32 R24, R200.reuse, R12, R24 ;  /* 0x0000000cc818723c */ /* 0x050fec0000001818 */
[----:B------:R-:W-:Y:S01]  /*64b0*/  HMMA.16816.F32 R20, R200, R14, R20 ;  /* 0x0000000ec814723c */ /* 0x000fe20000001814 */
[----:B------:R-:W2:Y:S05]  /*64c0*/  LDSM.16.M88.4 R12, [R220+0x6000] ;  /* 0x00600000dc0c783b */ /* 0x000eaa0000000200 */
[C---:B------:R-:W-:Y:S06]  /*64d0*/  HMMA.16816.F32 R192, R176.reuse, R180, R192 ;  /* 0x000000b4b0c0723c */ /* 0x040fec00000018c0 */
[----:B------:R-:W-:Y:S01]  /*64e0*/  HMMA.16816.F32 R188, R176, R182, R188 ;  /* 0x000000b6b0bc723c */ /* 0x000fe200000018bc */
[----:B------:R-:W3:Y:S04]  /*64f0*/  LDSM.16.M88.4 R180, [R227+0x16800] ;  /* 0x01680000e3b4783b */ /* 0x000ee80000000200 */
[----:B------:R-:W-:Y:S01]  /*6500*/  LDSM.16.M88.4 R176, [R227+0x17000] ;  /* 0x01700000e3b0783b */ /* 0x000fe20000000200 */
[----:B------:R-:W-:Y:S03]  /*6510*/  HMMA.16816.F32 R168, R200, R174, R168 ;  /* 0x000000aec8a8723c */ /* 0x000fe600000018a8 */
[----:B------:R-:W4:Y:S03]  /*6520*/  LDSM.16.M88.4 R172, [R227+0x17800] ;  /* 0x01780000e3ac783b */ /* 0x000f260000000200 */
[----:B-----5:R-:W-:Y:S06]  /*6530*/  HMMA.16816.F32 R4, R184, R204, R4 ;  /* 0x000000ccb804723c */ /* 0x020fec0000001804 */
[C---:B-1----:R-:W-:Y:S06]  /*6540*/  HMMA.16816.F32 R192, R200.reuse, R196, R192 ;  /* 0x000000c4c8c0723c */ /* 0x042fec00000018c0 */
[----:B------:R-:W-:Y:S06]  /*6550*/  HMMA.16816.F32 R188, R200, R198, R188 ;  /* 0x000000c6c8bc723c */ /* 0x000fec00000018bc */
[----:B------:R-:W-:Y:S06]  /*6560*/  HMMA.16816.F32 R168, R184, R206, R168 ;  /* 0x000000ceb8a8723c */ /* 0x000fec00000018a8 */
[----:B--2---:R-:W-:Y:S06]  /*6570*/  HMMA.16816.F32 R4, R16, R12, R4 ;  /* 0x0000000c1004723c */ /* 0x004fec0000001804 */
[C---:B---3--:R-:W-:Y:S06]  /*6580*/  HMMA.16816.F32 R32, R184.reuse, R180, R32 ;  /* 0x000000b4b820723c */ /* 0x048fec0000001820 */
[----:B------:R-:W-:Y:S01]  /*6590*/  HMMA.16816.F32 R28, R184, R182, R28 ;  /* 0x000000b6b81c723c */ /* 0x000fe2000000181c */
[----:B------:R-:W1:Y:S05]  /*65a0*/  LDSM.16.M88.4 R180, [R220+0x6800] ;  /* 0x00680000dcb4783b */ /* 0x000e6a0000000200 */
[----:B------:R-:W-:Y:S01]  /*65b0*/  HMMA.16816.F32 R168, R16, R14, R168 ;  /* 0x0000000e10a8723c */ /* 0x000fe200000018a8 */
[----:B------:R-:W2:Y:S05]  /*65c0*/  LDSM.16.M88.4 R12, [R220+0x7000] ;  /* 0x00700000dc0c783b */ /* 0x000eaa0000000200 */
[----:B------:R-:W-:Y:S01]  /*65d0*/  FSEL R10, R4, -INF , !P1 ;  /* 0xff800000040a7808 */ /* 0x000fe20004800000 */
[----:B------:R-:W-:Y:S01]  /*65e0*/  VIADD R4, R0, 0x10 ;  /* 0x0000001000047836 */ /* 0x000fe20000000000 */
[----:B----4-:R-:W-:Y:S01]  /*65f0*/  HMMA.16816.F32 R192, R184, R172, R192 ;  /* 0x000000acb8c0723c */ /* 0x010fe200000018c0 */
[----:B------:R-:W-:-:S02]  /*6600*/  FSEL R11, R6, -INF , !P5 ;  /* 0xff800000060b7808 */ /* 0x000fc40006800000 */
[-C--:B------:R-:W-:Y:S02]  /*6610*/  ISETP.GE.AND P1, PT, R2, R240.reuse, PT ;  /* 0x000000f00200720c */ /* 0x080fe40003f26270 */
[C---:B------:R-:W-:Y:S01]  /*6620*/  ISETP.GE.AND P5, PT, R4.reuse, R240, PT ;  /* 0x000000f00400720c */ /* 0x040fe20003fa6270 */
[C---:B------:R-:W-:Y:S01]  /*6630*/  HMMA.16816.F32 R24, R184.reuse, R176, R24 ;  /* 0x000000b0b818723c */ /* 0x040fe20000001818 */
[----:B------:R-:W-:Y:S02]  /*6640*/  FSEL R173, R7, -INF , !P0 ;  /* 0xff80000007ad7808 */ /* 0x000fe40004000000 */
[C---:B------:R-:W-:Y:S02]  /*6650*/  ISETP.GE.AND P0, PT, R4.reuse, R242, PT ;  /* 0x000000f20400720c */ /* 0x040fe40003f06270 */
[C---:B------:R-:W-:Y:S01]  /*6660*/  ISETP.LT.OR P5, PT, R4.reuse, R241, P5 ;  /* 0x000000f10400720c */ /* 0x040fe20002fa1670 */
[----:B------:R-:W-:Y:S01]  /*6670*/  HMMA.16816.F32 R188, R184, R174, R188 ;  /* 0x000000aeb8bc723c */ /* 0x000fe200000018bc */
[----:B------:R-:W-:-:S02]  /*6680*/  ISETP.LT.OR P0, PT, R4, R243, P0 ;  /* 0x000000f30400720c */ /* 0x000fc40000701670 */
[----:B------:R-:W-:Y:S01]  /*6690*/  ISETP.LT.OR P1, PT, R2, R241, P1 ;  /* 0x000000f10200720c */ /* 0x000fe20000f21670 */
[----:B------:R-:W-:Y:S01]  /*66a0*/  VIADD R2, R0, 0x11 ;  /* 0x0000001100027836 */ /* 0x000fe20000000000 */
[----:B------:R-:W-:Y:S01]  /*66b0*/  FSEL R168, R168, -INF , !P3 ;  /* 0xff800000a8a87808 */ /* 0x000fe20005800000 */
[----:B------:R-:W-:Y:S01]  /*66c0*/  HMMA.16816.F32 R20, R184, R178, R20 ;  /* 0x000000b2b814723c */ /* 0x000fe20000001814 */
[----:B------:R-:W-:Y:S02]  /*66d0*/  FSEL R174, R5, -INF , !P6 ;  /* 0xff80000005ae7808 */ /* 0x000fe40007000000 */
[----:B------:R-:W3:Y:S01]  /*66e0*/  LDSM.16.M88.4 R4, [R220+0x7800] ;  /* 0x00780000dc04783b */ /* 0x000ee20000000200 */
[----:B------:R-:W-:Y:S01]  /*66f0*/  ISETP.GE.AND P6, PT, R2, R242, PT ;  /* 0x000000f20200720c */ /* 0x000fe20003fc6270 */
[----:B------:R-:W-:-:S04]  /*6700*/  DEPBAR.LE SB0, 0x0 ;  /* 0x000080000000791a */ /* 0x000fc80000000000 */
[C---:B-1----:R-:W-:Y:S01]  /*6710*/  HMMA.16816.F32 R32, R16.reuse, R180, R32 ;  /* 0x000000b41020723c */ /* 0x042fe20000001820 */
[C---:B------:R-:W-:Y:S02]  /*6720*/  ISETP.GE.AND P3, PT, R2.reuse, R240, PT ;  /* 0x000000f00200720c */ /* 0x040fe40003f66270 */
[C---:B------:R-:W-:Y:S02]  /*6730*/  ISETP.LT.OR P6, PT, R2.reuse, R243, P6 ;  /* 0x000000f30200720c */ /* 0x040fe400037c1670 */
[----:B------:R-:W-:Y:S01]  /*6740*/  ISETP.LT.OR P3, PT, R2, R241, P3 ;  /* 0x000000f10200720c */ /* 0x000fe20001f61670 */
[----:B------:R-:W-:Y:S01]  /*6750*/  HMMA.16816.F32 R28, R16, R182, R28 ;  /* 0x000000b6101c723c */ /* 0x000fe2000000181c */
[----:B------:R-:W-:Y:S01]  /*6760*/  VIADD R2, R0, 0x18 ;  /* 0x0000001800027836 */ /* 0x000fe20000000000 */
[----:B------:R-:W-:Y:S02]  /*6770*/  FSEL R187, R170, -INF , !P2 ;  /* 0xff800000aabb7808 */ /* 0x000fe40005000000 */
[----:B------:R-:W-:-:S02]  /*6780*/  FSEL R185, R171, -INF , !P1 ;  /* 0xff800000abb97808 */ /* 0x000fc40004800000 */
[C---:B--2---:R-:W-:Y:S01]  /*6790*/  HMMA.16816.F32 R24, R16.reuse, R12, R24 ;  /* 0x0000000c1018723c */ /* 0x044fe20000001818 */
[C---:B------:R-:W-:Y:S02]  /*67a0*/  ISETP.GE.AND P2, PT, R2.reuse, R242, PT ;  /* 0x000000f20200720c */ /* 0x040fe40003f46270 */
[C---:B------:R-:W-:Y:S02]  /*67b0*/  ISETP.GE.AND P1, PT, R2.reuse, R240, PT ;  /* 0x000000f00200720c */ /* 0x040fe40003f26270 */
[C---:B------:R-:W-:Y:S01]  /*67c0*/  ISETP.LT.OR P2, PT, R2.reuse, R243, P2 ;  /* 0x000000f30200720c */ /* 0x040fe20001741670 */
[----:B------:R-:W-:Y:S01]  /*67d0*/  HMMA.16816.F32 R20, R16, R14, R20 ;  /* 0x0000000e1014723c */ /* 0x000fe20000001814 */
[----:B------:R-:W-:Y:S01]  /*67e0*/  ISETP.LT.OR P1, PT, R2, R241, P1 ;  /* 0x000000f10200720c */ /* 0x000fe20000f21670 */
[C---:B------:R-:W-:Y:S01]  /*67f0*/  VIADD R2, R0.reuse, 0x21 ;  /* 0x0000002100027836 */ /* 0x040fe20000000000 */
[----:B------:R-:W-:Y:S01]  /*6800*/  FSEL R202, R169, -INF , !P4 ;  /* 0xff800000a9ca7808 */ /* 0x000fe20006000000 */
[----:B------:R-:W-:Y:S01]  /*6810*/  VIADD R12, R0, 0x20 ;  /* 0x00000020000c7836 */ /* 0x000fe20000000000 */
[----:B------:R-:W-:Y:S01]  /*6820*/  BAR.SYNC.DEFER_BLOCKING 0x0 ;  /* 0x0000000000007b1d */ /* 0x000fe20000010000 */
[----:B------:R-:W-:-:S02]  /*6830*/  FSEL R186, R32, -INF , !P0 ;  /* 0xff80000020ba7808 */ /* 0x000fc40004000000 */
[----:B------:R-:W-:Y:S02]  /*6840*/  FSEL R201, R34, -INF , !P5 ;  /* 0xff80000022c97808 */ /* 0x000fe40006800000 */
[----:B------:R-:W-:Y:S02]  /*6850*/  FSEL R34, R33, -INF , !P6 ;  /* 0xff80000021227808 */ /* 0x000fe40007000000 */
[----:B------:R-:W-:Y:S02]  /*6860*/  FSEL R32, R28, -INF , !P2 ;  /* 0xff8000001c207808 */ /* 0x000fe40005000000 */
[----:B------:R-:W-:Y:S02]  /*6870*/  FSEL R35, R35, -INF , !P3 ;  /* 0xff80000023237808 */ /* 0x000fe40005800000 */
[C---:B------:R-:W-:Y:S01]  /*6880*/  ISETP.GE.AND P6, PT, R2.reuse, R242, PT ;  /* 0x000000f20200720c */ /* 0x040fe20003fc6270 */
[----:B---3--:R-:W-:Y:S01]  /*6890*/  HMMA.16816.F32 R192, R16, R4, R192 ;  /* 0x0000000410c0723c */ /* 0x008fe200000018c0 */
[----:B------:R-:W-:-:S02]  /*68a0*/  ISETP.GE.AND P2, PT, R2, R240, PT ;  /* 0x000000f00200720c */ /* 0x000fc40003f46270 */
[C---:B------:R-:W-:Y:S02]  /*68b0*/  ISETP.GE.AND P0, PT, R165.reuse, R240, PT ;  /* 0x000000f0a500720c */ /* 0x040fe40003f06270 */
[----:B------:R-:W-:Y:S01]  /*68c0*/  ISETP.GE.AND P3, PT, R12, R242, PT ;  /* 0x000000f20c00720c */ /* 0x000fe20003f66270 */
[----:B------:R-:W-:Y:S01]  /*68d0*/  HMMA.16816.F32 R188, R16, R6, R188 ;  /* 0x0000000610bc723c */ /* 0x000fe200000018bc */
[----:B------:R-:W-:Y:S01]  /*68e0*/  ISETP.LT.OR P6, PT, R2, R243, P6 ;  /* 0x000000f30200720c */ /* 0x000fe200037c1670 */
[----:B------:R-:W-:Y:S01]  /*68f0*/  VIADD R4, R0, 0x31 ;  /* 0x0000003100047836 */ /* 0x000fe20000000000 */
[-C--:B------:R-:W-:Y:S01]  /*6900*/  ISETP.LT.OR P2, PT, R2, R241.reuse, P2 ;  /* 0x000000f10200720c */ /* 0x080fe20001741670 */
[----:B------:R-:W-:Y:S01]  /*6910*/  VIADD R2, R0, 0x29 ;  /* 0x0000002900027836 */ /* 0x000fe20000000000 */
[----:B------:R-:W-:Y:S02]  /*6920*/  ISETP.LT.OR P0, PT, R165, R241, P0 ;  /* 0x000000f1a500720c */ /* 0x000fe40000701670 */
[----:B------:R-:W-:-:S02]  /*6930*/  ISETP.LT.OR P3, PT, R12, R243, P3 ;  /* 0x000000f30c00720c */ /* 0x000fc40001f61670 */
[----:B------:R-:W-:Y:S02]  /*6940*/  FMNMX.FTZ R5, R164, R10, !PT ;  /* 0x0000000aa4057209 */ /* 0x000fe40007810000 */
[----:B------:R-:W-:Y:S02]  /*6950*/  FSEL R31, R31, -INF , !P0 ;  /* 0xff8000001f1f7808 */ /* 0x000fe40004000000 */
[----:B------:R-:W-:Y:S02]  /*6960*/  FSEL R198, R24, -INF , !P3 ;  /* 0xff80000018c67808 */ /* 0x000fe40005800000 */
[----:B------:R-:W-:Y:S02]  /*6970*/  FMNMX.FTZ R5, R174, R5, !PT ;  /* 0x00000005ae057209 */ /* 0x000fe40007810000 */
[C---:B------:R-:W-:Y:S02]  /*6980*/  ISETP.GE.AND P0, PT, R2.reuse, R242, PT ;  /* 0x000000f20200720c */ /* 0x040fe40003f06270 */
[----:B------:R-:W-:-:S02]  /*6990*/  ISETP.GE.AND P3, PT, R2, R240, PT ;  /* 0x000000f00200720c */ /* 0x000fc40003f66270 */
[----:B------:R-:W-:Y:S02]  /*69a0*/  ISETP.GE.AND P5, PT, R12, R240, PT ;  /* 0x000000f00c00720c */ /* 0x000fe40003fa6270 */
[----:B------:R-:W-:Y:S02]  /*69b0*/  FMNMX.FTZ R5, R168, R5, !PT ;  /* 0x00000005a8057209 */ /* 0x000fe40007810000 */
[----:B------:R-:W-:Y:S02]  /*69c0*/  ISETP.GE.AND P4, PT, R165, R242, PT ;  /* 0x000000f2a500720c */ /* 0x000fe40003f86270 */
[C---:B------:R-:W-:Y:S02]  /*69d0*/  ISETP.LT.OR P0, PT, R2.reuse, R243, P0 ;  /* 0x000000f30200720c */ /* 0x040fe40000701670 */
[-C--:B------:R-:W-:Y:S01]  /*69e0*/  ISETP.LT.OR P3, PT, R2, R241.reuse, P3 ;  /* 0x000000f10200720c */ /* 0x080fe20001f61670 */
[----:B------:R-:W-:Y:S01]  /*69f0*/  VIADD R2, R0, 0x30 ;  /* 0x0000003000027836 */ /* 0x000fe20000000000 */
[----:B------:R-:W-:Y:S01]  /*6a00*/  ISETP.LT.OR P5, PT, R12, R241, P5 ;  /* 0x000000f10c00720c */ /* 0x000fe20002fa1670 */
[----:B------:R-:W-:Y:S01]  /*6a10*/  VIADD R12, R0, 0x28 ;  /* 0x00000028000c7836 */ /* 0x000fe20000000000 */
[----:B------:R-:W-:-:S02]  /*6a20*/  FMNMX.FTZ R5, R202, R5, !PT ;  /* 0x00000005ca057209 */ /* 0x000fc40007810000 */
[----:B------:R-:W-:Y:S02]  /*6a30*/  ISETP.LT.OR P4, PT, R165, R243, P4 ;  /* 0x000000f3a500720c */ /* 0x000fe40002781670 */
[----:B------:R-:W-:Y:S02]  /*6a40*/  FSEL R196, R25, -INF , !P6 ;  /* 0xff80000019c47808 */ /* 0x000fe40007000000 */
[----:B------:R-:W-:Y:S02]  /*6a50*/  FSEL R165, R27, -INF , !P2 ;  /* 0xff8000001ba57808 */ /* 0x000fe40005000000 */
[C---:B------:R-:W-:Y:S02]  /*6a60*/  ISETP.GE.AND P6, PT, R2.reuse, R242, PT ;  /* 0x000000f20200720c */ /* 0x040fe40003fc6270 */
[----:B------:R-:W-:Y:S02]  /*6a70*/  ISETP.GE.AND P2, PT, R2, R240, PT ;  /* 0x000000f00200720c */ /* 0x000fe40003f46270 */
[----:B------:R-:W-:-:S02]  /*6a80*/  FSEL R33, R30, -INF , !P1 ;  /* 0xff8000001e217808 */ /* 0x000fc40004800000 */
[----:B------:R-:W-:Y:S02]  /*6a90*/  FMNMX.FTZ R5, R186, R5, !PT ;  /* 0x00000005ba057209 */ /* 0x000fe40007810000 */
[----:B------:R-:W-:Y:S02]  /*6aa0*/  ISETP.GE.AND P1, PT, R12, R242, PT ;  /* 0x000000f20c00720c */ /* 0x000fe40003f26270 */
[C---:B------:R-:W-:Y:S02]  /*6ab0*/  ISETP.LT.OR P6, PT, R2.reuse, R243, P6 ;  /* 0x000000f30200720c */ /* 0x040fe400037c1670 */
[----:B------:R-:W-:Y:S02]  /*6ac0*/  ISETP.LT.OR P2, PT, R2, R241, P2 ;  /* 0x000000f10200720c */ /* 0x000fe40001741670 */
[----:B------:R-:W-:Y:S02]  /*6ad0*/  FMNMX.FTZ R2, R3, R11, !PT ;  /* 0x0000000b03027209 */ /* 0x000fe40007810000 */
[----:B------:R-:W-:-:S02]  /*6ae0*/  FMNMX.FTZ R5, R34, R5, !PT ;  /* 0x0000000522057209 */ /* 0x000fc40007810000 */
[----:B------:R-:W-:Y:S02]  /*6af0*/  ISETP.LT.OR P1, PT, R12, R243, P1 ;  /* 0x000000f30c00720c */ /* 0x000fe40000f21670 */
[----:B------:R-:W-:Y:S02]  /*6b00*/  FSEL R28, R29, -INF , !P4 ;  /* 0xff8000001d1c7808 */ /* 0x000fe40006000000 */
[----:B------:R-:W-:Y:S02]  /*6b10*/  FMNMX.FTZ R2, R173, R2, !PT ;  /* 0x00000002ad027209 */ /* 0x000fe40007810000 */
[----:B------:R-:W-:Y:S02]  /*6b20*/  FMNMX.FTZ R5, R32, R5, !PT ;  /* 0x0000000520057209 */ /* 0x000fe40007810000 */
[----:B------:R-:W-:Y:S02]  /*6b30*/  FSEL R167, R26, -INF , !P5 ;  /* 0xff8000001aa77808 */ /* 0x000fe40006800000 */
[----:B------:R-:W-:-:S02]  /*6b40*/  FSEL R166, R20, -INF , !P1 ;  /* 0xff80000014a67808 */ /* 0x000fc40004800000 */
[C---:B------:R-:W-:Y:S02]  /*6b50*/  ISETP.GE.AND P5, PT, R4.reuse, R242, PT ;  /* 0x000000f20400720c */ /* 0x040fe40003fa6270 */
[-C--:B------:R-:W-:Y:S02]  /*6b60*/  ISETP.GE.AND P1, PT, R4, R240.reuse, PT ;  /* 0x000000f00400720c */ /* 0x080fe40003f26270 */
[----:B------:R-:W-:Y:S02]  /*6b70*/  ISETP.GE.AND P4, PT, R12, R240, PT ;  /* 0x000000f00c00720c */ /* 0x000fe40003f86270 */
[----:B------:R-:W-:Y:S02]  /*6b80*/  FMNMX.FTZ R2, R187, R2, !PT ;  /* 0x00000002bb027209 */ /* 0x000fe40007810000 */
[----:B------:R-:W-:Y:S02]  /*6b90*/  FMNMX.FTZ R5, R28, R5, !PT ;  /* 0x000000051c057209 */ /* 0x000fe40007810000 */
[----:B------:R-:W-:-:S02]  /*6ba0*/  ISETP.LT.OR P5, PT, R4, R243, P5 ;  /* 0x000000f30400720c */ /* 0x000fc40002fa1670 */
[-C--:B------:R-:W-:Y:S01]  /*6bb0*/  ISETP.LT.OR P1, PT, R4, R241.reuse, P1 ;  /* 0x000000f10400720c */ /* 0x080fe20000f21670 */
[----:B------:R-:W-:Y:S01]  /*6bc0*/  VIADD R4, R0, 0x38 ;  /* 0x0000003800047836 */ /* 0x000fe20000000000 */
[----:B------:R-:W-:Y:S01]  /*6bd0*/  ISETP.LT.OR P4, PT, R12, R241, P4 ;  /* 0x000000f10c00720c */ /* 0x000fe20002781670 */
[----:B------:R-:W-:Y:S01]  /*6be0*/  VIADD R0, R0, 0x39 ;  /* 0x0000003900007836 */ /* 0x000fe20000000000 */
[----:B------:R-:W-:Y:S02]  /*6bf0*/  FMNMX.FTZ R2, R185, R2, !PT ;  /* 0x00000002b9027209 */ /* 0x000fe40007810000 */
[----:B------:R-:W-:Y:S02]  /*6c00*/  FMNMX.FTZ R5, R198, R5, !PT ;  /* 0x00000005c6057209 */ /* 0x000fe40007810000 */
[----:B------:R-:W-:Y:S02]  /*6c10*/  FSEL R199, R22, -INF , !P4 ;  /* 0xff80000016c77808 */ /* 0x000fe40006000000 */
[----:B------:R-:W-:-:S02]  /*6c20*/  ISETP.GE.AND P4, PT, R4, R242, PT ;  /* 0x000000f20400720c */ /* 0x000fc40003f86270 */
[----:B------:R-:W-:Y:S02]  /*6c30*/  FMNMX.FTZ R2, R201, R2, !PT ;  /* 0x00000002c9027209 */ /* 0x000fe40007810000 */
[----:B------:R-:W-:Y:S02]  /*6c40*/  FMNMX.FTZ R5, R196, R5, !PT ;  /* 0x00000005c4057209 */ /* 0x000fe40007810000 */
[----:B------:R-:W-:Y:S02]  /*6c50*/  FSEL R200, R21, -INF , !P0 ;  /* 0xff80000015c87808 */ /* 0x000fe40004000000 */
[----:B------:R-:W-:Y:S02]  /*6c60*/  ISETP.LT.OR P4, PT, R4, R243, P4 ;  /* 0x000000f30400720c */ /* 0x000fe40002781670 */
[----:B------:R-:W-:Y:S02]  /*6c70*/  FMNMX.FTZ R2, R35, R2, !PT ;  /* 0x0000000223027209 */ /* 0x000fe40007810000 */
[----:B------:R-:W-:-:S02]  /*6c80*/  FMNMX.FTZ R5, R166, R5, !PT ;  /* 0x00000005a6057209 */ /* 0x000fc40007810000 */
[----:B------:R-:W-:Y:S02]  /*6c90*/  ISETP.GE.AND P0, PT, R4, R240, PT ;  /* 0x000000f00400720c */ /* 0x000fe40003f06270 */
[----:B------:R-:W-:Y:S02]  /*6ca0*/  FSEL R184, R192, -INF , !P6 ;  /* 0xff800000c0b87808 */ /* 0x000fe40007000000 */
[----:B------:R-:W-:Y:S02]  /*6cb0*/  FMNMX.FTZ R2, R33, R2, !PT ;  /* 0x0000000221027209 */ /* 0x000fe40007810000 */
[----:B------:R-:W-:Y:S02]  /*6cc0*/  FMNMX.FTZ R5, R200, R5, !PT ;  /* 0x00000005c8057209 */ /* 0x000fe40007810000 */
[----:B------:R-:W-:Y:S02]  /*6cd0*/  FSEL R180, R188, -INF , !P4 ;  /* 0xff800000bcb47808 */ /* 0x000fe40006000000 */
[----:B------:R-:W-:-:S02]  /*6ce0*/  PLOP3.LUT P4, PT, PT, PT, UP0, 0x80, 0x0 ;  /* 0x000000000000781c */ /* 0x000fc40003f8f008 */
[----:B------:R-:W-:Y:S02]  /*6cf0*/  ISETP.LT.OR P0, PT, R4, R241, P0 ;  /* 0x000000f10400720c */ /* 0x000fe40000701670 */
[----:B------:R-:W-:Y:S02]  /*6d00*/  FSEL R197, R23, -INF , !P3 ;  /* 0xff80000017c57808 */ /* 0x000fe40005800000 */
[----:B------:R-:W-:Y:S02]  /*6d10*/  ISETP.GE.AND P3, PT, R0, R242, PT ;  /* 0x000000f20000720c */ /* 0x000fe40003f66270 */
[----:B------:R-:W-:Y:S02]  /*6d20*/  FSEL R182, R193, -INF , !P5 ;  /* 0xff800000c1b67808 */ /* 0x000fe40006800000 */
[----:B------:R-:W-:Y:S02]  /*6d30*/  FMNMX.FTZ R4, R31, R2, !PT ;  /* 0x000000021f047209 */ /* 0x000fe40007810000 */
[----:B------:R-:W-:-:S02]  /*6d40*/  FMNMX.FTZ R5, R184, R5, !PT ;  /* 0x00000005b8057209 */ /* 0x000fc40007810000 */
[----:B------:R-:W-:Y:S02]  /*6d50*/  ISETP.LT.OR P3, PT, R0, R243, P3 ;  /* 0x000000f30000720c */ /* 0x000fe40001f61670 */
[----:B------:R-:W-:Y:S02]  /*6d60*/  FMNMX.FTZ R4, R167, R4, !PT ;  /* 0x00000004a7047209 */ /* 0x000fe40007810000 */
[----:B------:R-:W-:Y:S02]  /*6d70*/  FMNMX.FTZ R5, R182, R5, !PT ;  /* 0x00000005b6057209 */ /* 0x000fe40007810000 */
[----:B------:R-:W-:Y:S02]  /*6d80*/  FSEL R178, R189, -INF , !P3 ;  /* 0xff800000bdb27808 */ /* 0x000fe40005800000 */
[----:B------:R-:W-:Y:S02]  /*6d90*/  FMNMX.FTZ R4, R165, R4, !PT ;  /* 0x00000004a5047209 */ /* 0x000fe40007810000 */
[----:B------:R-:W-:-:S02]  /*6da0*/  FMNMX.FTZ R5, R180, R5, !PT ;  /* 0x00000005b4057209 */ /* 0x000fc40007810000 */
[----:B------:R-:W-:Y:S02]  /*6db0*/  FSEL R181, R194, -INF , !P2 ;  /* 0xff800000c2b57808 */ /* 0x000fe40005000000 */
        /* <DEDUP_REMOVED lines=11> */
[----:B------:R-:W-:-:S04]  /*6e70*/  LEA R2, P2, R12, R236, 0x6 ;  /* 0x000000ec0c027211 */ /* 0x000fc800078430ff */
[----:B------:R-:W-:Y:S01]  /*6e80*/  IMAD.U32 R7, RZ, RZ, UR4 ;  /* 0x00000004ff077e24 */ /* 0x000fe2000f8e00ff */
[----:B------:R-:W-:Y:S02]  /*6e90*/  ULDC.64 UR4, c[0x0][0x218] ;  /* 0x0000860000047ab9 */ /* 0x000fe40000000a00 */
[----:B------:R-:W-:Y:S02]  /*6ea0*/  LEA R6, P3, R2, UR4, 0x1 ;  /* 0x0000000402067c11 */ /* 0x000fe4000f8608ff */
[----:B------:R-:W-:Y:S02]  /*6eb0*/  LEA.HI.X R7, R12, R245, R7, 0x6, P2 ;  /* 0x000000f50c077211 */ /* 0x000fe400010f3407 */
[----:B------:R-:W-:Y:S02]  /*6ec0*/  IADD3 R12, P2, R6, UR21, RZ ;  /* 0x00000015060c7c10 */ /* 0x000fe4000ff5e0ff */
[----:B------:R-:W-:-:S04]  /*6ed0*/  LEA.HI.X R7, R2, UR5, R7, 0x1, P3 ;  /* 0x0000000502077c11 */ /* 0x000fc800098f0c07 */
        /* <DEDUP_REMOVED lines=13> */
.L_x_486:
[----:B------:R-:W-:Y:S01]  /*6fb0*/  FMNMX.FTZ R4, R197, R4, !PT ;  /* 0x00000004c5047209 */ /* 0x000fe20007810000 */
[----:B------:R-:W2:Y:S01]  /*6fc0*/  SHFL.BFLY PT, R2, R5, 0x2, 0x1f ;  /* 0x0c401f0005027f89 */ /* 0x000ea200000e0000 */
[C---:B------:R-:W-:Y:S02]  /*6fd0*/  ISETP.GE.AND P2, PT, R0.reuse, R240, PT ;  /* 0x000000f00000720c */ /* 0x040fe40003f46270 */
        /* <DEDUP_REMOVED lines=9> */
[----:B------:R-:W-:-:S04]  /*7070*/  FMNMX.FTZ R4, R177, R4, !PT ;  /* 0x00000004b1047209 */ /* 0x000fc80007810000 */
[----:B-1----:R-:W-:-:S05]  /*7080*/  FMNMX.FTZ R13, R175, R4, !PT ;  /* 0x00000004af0d7209 */ /* 0x002fca0007810000 */
[----:B------:R-:W1:Y:S01]  /*7090*/  SHFL.BFLY PT, R0, R13, 0x2, 0x1f ;  /* 0x0c401f000d007f89 */ /* 0x000e6200000e0000 */
[----:B--2---:R-:W-:-:S05]  /*70a0*/  FMNMX.FTZ R7, R5, R2, !PT ;  /* 0x0000000205077209 */ /* 0x004fca0007810000 */
[----:B------:R-:W2:Y:S01]  /*70b0*/  SHFL.BFLY PT, R2, R7, 0x1, 0x1f ;  /* 0x0c201f0007027f89 */ /* 0x000ea200000e0000 */
[----:B-1----:R-:W-:-:S03]  /*70c0*/  FMNMX.FTZ R5, R13, R0, !PT ;  /* 0x000000000d057209 */ /* 0x002fc60007810000 */
[----:B------:R-:W-:Y:S04]  /*70d0*/  LDSM.16.MT88.4 R12, [R226+0x18000] ;  /* 0x01800000e20c783b */ /* 0x000fe80000004200 */
[----:B------:R-:W1:Y:S01]  /*70e0*/  SHFL.BFLY PT, R0, R5, 0x1, 0x1f ;  /* 0x0c201f0005007f89 */ /* 0x000e6200000e0000 */
[----:B--2---:R-:W-:-:S04]  /*70f0*/  FMNMX.FTZ R2, R7, R2, !PT ;  /* 0x0000000207027209 */ /* 0x004fc80007810000 */
[C---:B------:R-:W-:Y:S01]  /*7100*/  FSETP.NEU.FTZ.AND P1, PT, R2.reuse, -INF , PT ;  /* 0xff8000000200780b */ /* 0x040fe20003f3d000 */
[----:B------:R-:W-:-:S05]  /*7110*/  FMUL.FTZ R183, R2, UR23 ;  /* 0x0000001702b77c20 */ /* 0x000fca0008410000 */
[----:B------:R-:W-:-:S05]  /*7120*/  FSEL R183, R183, RZ, P1 ;  /* 0x000000ffb7b77208 */ /* 0x000fca0000800000 */
        /* <DEDUP_REMOVED lines=10> */
[----:B------:R-:W-:Y:S01]  /*71d0*/  FSEL R5, R2, RZ, P1 ;  /* 0x000000ff02057208 */ /* 0x000fe20000800000 */
[----:B------:R-:W-:Y:S01]  /*71e0*/  FFMA.FTZ R195, R166, UR23, -R183 ;  /* 0x00000017a6c37c23 */ /* 0x000fe200080108b7 */
[C---:B------:R-:W-:Y:S01]  /*71f0*/  FSETP.NEU.FTZ.AND P0, PT, R0.reuse, -INF , PT ;  /* 0xff8000000000780b */ /* 0x040fe20003f1d000 */
[----:B------:R-:W-:Y:S01]  /*7200*/  FMUL.FTZ R176, R0, UR23 ;  /* 0x0000001700b07c20 */ /* 0x000fe20008410000 */
[----:B------:R-:W-:Y:S01]  /*7210*/  MUFU.EX2 R172, R172 ;  /* 0x000000ac00ac7308 */ /* 0x000fe20000000800 */
[----:B------:R-:W-:Y:S01]  /*7220*/  FADD.FTZ R4, R164, -R5 ;  /* 0x80000005a4047221 */ /* 0x000fe20000010000 */
[----:B------:R-:W-:Y:S01]  /*7230*/  FSEL R6, R0, RZ, P0 ;  /* 0x000000ff00067208 */ /* 0x000fe20000000000 */
[--C-:B------:R-:W-:Y:S01]  /*7240*/  FFMA.FTZ R184, R184, UR23, -R183.reuse ;  /* 0x00000017b8b87c23 */ /* 0x100fe200080108b7 */
[----:B------:R-:W-:Y:S01]  /*7250*/  FSEL R176, R176, RZ, P0 ;  /* 0x000000ffb0b07208 */ /* 0x000fe20000000000 */
[----:B------:R-:W-:Y:S01]  /*7260*/  FMUL.FTZ R174, R4, UR23 ;  /* 0x0000001704ae7c20 */ /* 0x000fe20008410000 */
[--C-:B------:R-:W-:Y:S01]  /*7270*/  FFMA.FTZ R180, R180, UR23, -R183.reuse ;  /* 0x00000017b4b47c23 */ /* 0x100fe200080108b7 */
[----:B------:R-:W-:Y:S01]  /*7280*/  FADD.FTZ R6, R3, -R6 ;  /* 0x8000000603067221 */ /* 0x000fe20000010000 */
[----:B------:R-:W1:Y:S01]  /*7290*/  MUFU.EX2 R171, R171 ;  /* 0x000000ab00ab7308 */ /* 0x000e620000000800 */
        /* <DEDUP_REMOVED lines=13> */
[----:B------:R-:W-:Y:S01]  /*7370*/  LDSM.16.MT88.4 R32, [R226+0x18800] ;  /* 0x01880000e220783b */ /* 0x000fe20000004200 */
[--C-:B------:R-:W-:Y:S01]  /*7380*/  FFMA.FTZ R198, R167, UR23, -R176.reuse ;  /* 0x00000017a7c67c23 */ /* 0x100fe200080108b0 */
[----:B------:R-:W-:Y:S01]  /*7390*/  MUFU.EX2 R168, R168 ;  /* 0x000000a800a87308 */ /* 0x000fe20000000800 */
[----:B-1----:R-:W-:Y:S01]  /*73a0*/  F2FP.F16.F32.PACK_AB R4, R171, R172 ;  /* 0x000000acab04723e */ /* 0x002fe200000000ff */
[----:B------:R-:W-:Y:S01]  /*73b0*/  LDSM.16.MT88.4 R28, [R225+0x18800] ;  /* 0x01880000e11c783b */ /* 0x000fe20000004200 */
[--C-:B------:R-:W-:Y:S01]  /*73c0*/  FFMA.FTZ R201, R165, UR23, -R176.reuse ;  /* 0x00000017a5c97c23 */ /* 0x100fe200080108b0 */
[--C-:B------:R-:W-:Y:S01]  /*73d0*/  FFMA.FTZ R199, R199, UR23, -R176.reuse ;  /* 0x00000017c7c77c23 */ /* 0x100fe200080108b0 */
[--C-:B------:R-:W-:Y:S01]  /*73e0*/  FFMA.FTZ R200, R197, UR23, -R176.reuse ;  /* 0x00000017c5c87c23 */ /* 0x100fe200080108b0 */
[----:B------:R-:W-:Y:S01]  /*73f0*/  LDSM.16.MT88.4 R164, [R228+0x19000] ;  /* 0x01900000e4a4783b */ /* 0x000fe20000004200 */
[--C-:B------:R-:W-:Y:S01]  /*7400*/  FFMA.FTZ R197, R182, UR23, -R183.reuse ;  /* 0x00000017b6c57c23 */ /* 0x100fe200080108b7 */
[----:B------:R-:W1:Y:S01]  /*7410*/  MUFU.EX2 R11, R11 ;  /* 0x0000000b000b7308 */ /* 0x000e620000000800 */
[----:B--2---:R-:W-:Y:S01]  /*7420*/  F2FP.F16.F32.PACK_AB R6, R169, R170 ;  /* 0x000000aaa906723e */ /* 0x004fe200000000ff */
[----:B------:R-:W-:Y:S01]  /*7430*/  FFMA.FTZ R183, R178, UR23, -R183 ;  /* 0x00000017b2b77c23 */ /* 0x000fe200080108b7 */
[--C-:B------:R-:W-:Y:S01]  /*7440*/  FFMA.FTZ R178, R181, UR23, -R176.reuse ;  /* 0x00000017b5b27c23 */ /* 0x100fe200080108b0 */
[--C-:B------:R-:W-:Y:S01]  /*7450*/  FFMA.FTZ R179, R179, UR23, -R176.reuse ;  /* 0x00000017b3b37c23 */ /* 0x100fe200080108b0 */
[--C-:B------:R-:W-:Y:S01]  /*7460*/  FFMA.FTZ R177, R177, UR23, -R176.reuse ;  /* 0x00000017b1b17c23 */ /* 0x100fe200080108b0 */
[----:B------:R-:W-:-:S02]  /*7470*/  FFMA.FTZ R176, R175, UR23, -R176 ;  /* 0x00000017afb07c23 */ /* 0x000fc400080108b0 */
        /* <DEDUP_REMOVED lines=190> */
[----:B------:R-:W-:Y:S01]  /*8060*/  MUFU.EX2 R194, R194 ;  /* 0x000000c200c27308 */ /* 0x000fe20000000800 */
        /* <DEDUP_REMOVED lines=8> */
[----:B------:R-:W2:Y:S08]  /*80f0*/  MUFU.EX2 R198, R198 ;  /* 0x000000c600c67308 */ /* 0x000eb00000000800 */
[----:B------:R-:W5:Y:S01]  /*8100*/  MUFU.EX2 R201, R201 ;  /* 0x000000c900c97308 */ /* 0x000f620000000800 */
[C---:B-1----:R-:W-:Y:S07]  /*8110*/  HMMA.16816.F32 R124, R4.reuse, R16, R124 ;  /* 0x00000010047c723c */ /* 0x042fee000000187c */
[----:B------:R-:W1:Y:S01]  /*8120*/  MUFU.EX2 R199, R199 ;  /* 0x000000c700c77308 */ /* 0x000e620000000800 */
        /* <DEDUP_REMOVED lines=19> */
[----:B------:R-:W3:Y:S02]  /*8260*/  LDSM.16.MT88.4 R20, [R225+0x1c800] ;  /* 0x01c80000e114783b */ /* 0x000ee40000004200 */
[----:B------:R-:W-:-:S03]  /*8270*/  FADD.FTZ R10, R198, R3 ;  /* 0x00000003c60a7221 */ /* 0x000fc60000010000 */
[----:B-----5:R-:W-:Y:S01]  /*8280*/  HMMA.16816.F32 R160, R4, R12, R160 ;  /* 0x0000000c04a0723c */ /* 0x020fe200000018a0 */
[----:B------:R-:W-:Y:S01]  /*8290*/  MUFU.EX2 R180, R180 ;  /* 0x000000b400b47308 */ /* 0x000fe20000000800 */
[----:B------:R-:W-:-:S04]  /*82a0*/  FADD.FTZ R10, R201, R10 ;  /* 0x0000000ac90a7221 */ /* 0x000fc80000010000 */
[C---:B------:R-:W-:Y:S01]  /*82b0*/  HMMA.16816.F32 R156, R4.reuse, R14, R156 ;  /* 0x0000000e049c723c */ /* 0x040fe2000000189c */
[----:B------:R-:W5:Y:S01]  /*82c0*/  LDSM.16.MT88.4 R12, [R225+0x1a800] ;  /* 0x01a80000e10c783b */ /* 0x000f620000004200 */
[----:B-1----:R-:W-:Y:S01]  /*82d0*/  FADD.FTZ R11, R199, R10 ;  /* 0x0000000ac70b7221 */ /* 0x002fe20000010000 */
[----:B------:R-:W-:Y:S03]  /*82e0*/  MUFU.EX2 R183, R183 ;  /* 0x000000b700b77308 */ /* 0x000fe60000000800 */
[----:B------:R-:W-:Y:S01]  /*82f0*/  HMMA.16816.F32 R136, R4, R24, R136 ;  /* 0x000000180488723c */ /* 0x000fe20000001888 */
[----:B----4-:R-:W-:-:S04]  /*8300*/  FADD.FTZ R11, R200, R11 ;  /* 0x0000000bc80b7221 */ /* 0x010fc80000010000 */
[----:B------:R-:W-:Y:S01]  /*8310*/  MUFU.EX2 R178, R178 ;  /* 0x000000b200b27308 */ /* 0x000fe20000000800 */
[C---:B------:R-:W-:Y:S01]  /*8320*/  HMMA.16816.F32 R132, R4.reuse, R26, R132 ;  /* 0x0000001a0484723c */ /* 0x040fe20000001884 */
[----:B------:R-:W1:Y:S05]  /*8330*/  LDSM.16.MT88.4 R24, [R226+0x1c800] ;  /* 0x01c80000e218783b */ /* 0x000e6a0000004200 */
[C---:B------:R-:W-:Y:S01]  /*8340*/  HMMA.16816.F32 R152, R4.reuse, R32, R152 ;  /* 0x000000200498723c */ /* 0x040fe20000001898 */
[----:B------:R-:W4:Y:S05]  /*8350*/  MUFU.EX2 R179, R179 ;  /* 0x000000b300b37308 */ /* 0x000f2a0000000800 */
[C---:B------:R-:W-:Y:S01]  /*8360*/  HMMA.16816.F32 R148, R4.reuse, R34, R148 ;  /* 0x000000220494723c */ /* 0x040fe20000001894 */
[----:B------:R-:W2:Y:S02]  /*8370*/  LDSM.16.MT88.4 R32, [R224+0x1a800] ;  /* 0x01a80000e020783b */ /* 0x000ea40000004200 */
[----:B------:R-:W-:Y:S03]  /*8380*/  MUFU.EX2 R177, R177 ;  /* 0x000000b100b17308 */ /* 0x000fe60000000800 */
[C---:B------:R-:W-:Y:S05]  /*8390*/  HMMA.16816.F32 R144, R4.reuse, R28, R144 ;  /* 0x0000001c0490723c */ /* 0x040fea0000001890 */
[----:B------:R-:W4:Y:S01]  /*83a0*/  MUFU.EX2 R176, R176 ;  /* 0x000000b000b07308 */ /* 0x000f220000000800 */
        /* <DEDUP_REMOVED lines=8> */
[C---:B-----5:R-:W-:Y:S06]  /*8430*/  HMMA.16816.F32 R52, R4.reuse, R12, R52 ;  /* 0x0000000c0434723c */ /* 0x060fec0000001834 */
[C---:B------:R-:W-:Y:S01]  /*8440*/  HMMA.16816.F32 R56, R4.reuse, R14, R56 ;  /* 0x0000000e0438723c */ /* 0x040fe20000001838 */
[----:B------:R-:W5:Y:S05]  /*8450*/  LDSM.16.MT88.4 R12, [R228+0x1e800] ;  /* 0x01e80000e40c783b */ /* 0x000f6a0000004200 */
        /* <DEDUP_REMOVED lines=9> */
[C---:B------:R-:W-:Y:S06]  /*84f0*/  HMMA.16816.F32 R92, R4.reuse, R16, R92 ;  /* 0x00000010045c723c */ /* 0x040fec000000185c */
[C---:B------:R-:W-:Y:S01]  /*8500*/  HMMA.16816.F32 R96, R4.reuse, R18, R96 ;  /* 0x000000120460723c */ /* 0x040fe20000001860 */
[----:B------:R-:W-:Y:S05]  /*8510*/  LDSM.16.MT88.4 R16, [R228+0x1b000] ;  /* 0x01b00000e410783b */ /* 0x000fea0000004200 */
        /* <DEDUP_REMOVED lines=14> */
[----:B------:R-:W-:-:S02]  /*8600*/  F2FP.F16.F32.PACK_AB R5, R201, R198 ;  /* 0x000000c6c905723e */ /* 0x000fc400000000ff */
[----:B------:R-:W-:Y:S01]  /*8610*/  F2FP.F16.F32.PACK_AB R6, R196, R195 ;  /* 0x000000c3c406723e */ /* 0x000fe200000000ff */
[----:B------:R-:W-:Y:S01]  /*8620*/  FADD.FTZ R194, R194, R193 ;  /* 0x000000c1c2c27221 */ /* 0x000fe20000010000 */
[----:B------:R-:W-:-:S03]  /*8630*/  F2FP.F16.F32.PACK_AB R7, R200, R199 ;  /* 0x000000c7c807723e */ /* 0x000fc600000000ff */
[----:B------:R-:W-:-:S04]  /*8640*/  FADD.FTZ R3, R195, R194 ;  /* 0x000000c2c3037221 */ /* 0x000fc80000010000 */
[----:B----4-:R-:W-:Y:S01]  /*8650*/  HMMA.16816.F32 R152, R4, R28, R152 ;  /* 0x0000001c0498723c */ /* 0x010fe20000001898 */
[----:B------:R-:W-:-:S05]  /*8660*/  FADD.FTZ R3, R196, R3 ;  /* 0x00000003c4037221 */ /* 0x000fca0000010000 */
        /* <DEDUP_REMOVED lines=37> */
[----:B------:R-:W-:Y:S05]  /*88c0*/  LDSM.16.MT88.4 R32, [R224+0x19800] ;  /* 0x01980000e020783b */ /* 0x000fea0000004200 */
[C---:B----4-:R-:W-:Y:S06]  /*88d0*/  HMMA.16816.F32 R100, R4.reuse, R28, R100 ;  /* 0x0000001c0464723c */ /* 0x050fec0000001864 */
[C---:B------:R-:W-:Y:S01]  /*88e0*/  HMMA.16816.F32 R104, R4.reuse, R30, R104 ;  /* 0x0000001e0468723c */ /* 0x040fe20000001868 */
[----:B------:R-:W2:Y:S05]  /*88f0*/  LDSM.16.MT88.4 R28, [R225+0x19800] ;  /* 0x01980000e11c783b */ /* 0x000eaa0000004200 */
[C---:B---3--:R-:W-:Y:S06]  /*8900*/  HMMA.16816.F32 R116, R4.reuse, R20, R116 ;  /* 0x000000140474723c */ /* 0x048fec0000001874 */
[C---:B------:R-:W-:Y:S01]  /*8910*/  HMMA.16816.F32 R120, R4.reuse, R22, R120 ;  /* 0x000000160478723c */ /* 0x040fe20000001878 */
[----:B------:R-:W3:Y:S05]  /*8920*/  LDSM.16.MT88.4 R20, [R226+0x1b800] ;  /* 0x01b80000e214783b */ /* 0x000eea0000004200 */
[C---:B------:R-:W-:Y:S06]  /*8930*/  HMMA.16816.F32 R124, R4.reuse, R16, R124 ;  /* 0x00000010047c723c */ /* 0x040fec000000187c */
        /* <DEDUP_REMOVED lines=13> */
[----:B-----5:R-:W-:Y:S01]  /*8a10*/  HMMA.16816.F32 R152, R4, R12, R152 ;  /* 0x0000000c0498723c */ /* 0x020fe20000001898 */
[----:B------:R-:W-:Y:S01]  /*8a20*/  FADD.FTZ R249, R183, R180 ;  /* 0x000000b4b7f97221 */ /* 0x000fe20000010000 */
[----:B------:R-:W-:-:S04]  /*8a30*/  FADD.FTZ R247, R176, R177 ;  /* 0x000000b1b0f77221 */ /* 0x000fc80000010000 */
        /* <DEDUP_REMOVED lines=26> */
[C---:B--2---:R-:W-:Y:S06]  /*8be0*/  HMMA.16816.F32 R68, R4.reuse, R28, R68 ;  /* 0x0000001c0444723c */ /* 0x044fec0000001844 */
[C---:B------:R-:W-:Y:S06]  /*8bf0*/  HMMA.16816.F32 R72, R4.reuse, R30, R72 ;  /* 0x0000001e0448723c */ /* 0x040fec0000001848 */
[C---:B------:R-:W-:Y:S06]  /*8c00*/  HMMA.16816.F32 R76, R4.reuse, R164, R76 ;  /* 0x000000a4044c723c */ /* 0x040fec000000184c */
[----:B------:R-:W-:Y:S01]  /*8c10*/  HMMA.16816.F32 R80, R4, R166, R80 ;  /* 0x000000a60450723c */ /* 0x000fe20000001850 */
[----:B------:R-:W-:-:S05]  /*8c20*/  MOV R164, R2 ;  /* 0x0000000200a47202 */ /* 0x000fca0000000f00 */
[C---:B------:R-:W-:Y:S06]  /*8c30*/  HMMA.16816.F32 R84, R4.reuse, R32, R84 ;  /* 0x000000200454723c */ /* 0x040fec0000001854 */
[C---:B------:R-:W-:Y:S06]  /*8c40*/  HMMA.16816.F32 R88, R4.reuse, R34, R88 ;  /* 0x000000220458723c */ /* 0x040fec0000001858 */
[C---:B---3--:R-:W-:Y:S06]  /*8c50*/  HMMA.16816.F32 R100, R4.reuse, R20, R100 ;  /* 0x000000140464723c */ /* 0x048fec0000001864 */
[C---:B------:R-:W-:Y:S06]  /*8c60*/  HMMA.16816.F32 R104, R4.reuse, R22, R104 ;  /* 0x000000160468723c */ /* 0x040fec0000001868 */
[C---:B----4-:R-:W-:Y:S06]  /*8c70*/  HMMA.16816.F32 R108, R4.reuse, R16, R108 ;  /* 0x00000010046c723c */ /* 0x050fec000000186c */
[C---:B------:R-:W-:Y:S06]  /*8c80*/  HMMA.16816.F32 R112, R4.reuse, R18, R112 ;  /* 0x000000120470723c */ /* 0x040fec0000001870 */
[C---:B-----5:R-:W-:Y:S06]  /*8c90*/  HMMA.16816.F32 R116, R4.reuse, R12, R116 ;  /* 0x0000000c0474723c */ /* 0x060fec0000001874 */
[C---:B------:R-:W-:Y:S06]  /*8ca0*/  HMMA.16816.F32 R120, R4.reuse, R14, R120 ;  /* 0x0000000e0478723c */ /* 0x040fec0000001878 */
[C---:B-1----:R-:W-:Y:S06]  /*8cb0*/  HMMA.16816.F32 R124, R4.reuse, R24, R124 ;  /* 0x00000018047c723c */ /* 0x042fec000000187c */
        /* <DEDUP_REMOVED lines=9> */
[----:B------:R-:W-:Y:S02]  /*8d50*/  UISETP.GT.AND UP0, UPT, UR22, UR13, UPT ;  /* 0x0000000d1600728c */ /* 0x000fe4000bf04270 */
[----:B------:R-:W-:Y:S01]  /*8d60*/  UIMAD UR4, UR22, UR7, UR4 ;  /* 0x00000007160472a4 */ /* 0x000fe2000f8e0204 */
[----:B------:R-:W-:Y:S02]  /*8d70*/  IMAD.U32 R4, RZ, RZ, UR24 ;  /* 0x00000018ff047e24 */ /* 0x000fe4000f8e00ff */
[----:B------:R-:W-:Y:S01]  /*8d80*/  IMAD.U32 R5, RZ, RZ, UR25 ;  /* 0x00000019ff057e24 */ /* 0x000fe2000f8e00ff */
[----:B------:R-:W-:Y:S01]  /*8d90*/  UIADD3 UR4, UR25, UR4, URZ ;  /* 0x0000000419047290 */ /* 0x000fe2000fffe03f */
[----:B------:R-:W-:Y:S01]  /*8da0*/  BAR.SYNC.DEFER_BLOCKING 0x0 ;  /* 0x0000000000007b1d */ /* 0x000fe20000010000 */
[----:B------:R-:W-:-:S04]  /*8db0*/  LEA R6, P1, R4, R8, 0x6 ;  /* 0x0000000804067211 */ /* 0x000fc800078230ff */
[----:B------:R-:W-:Y:S01]  /*8dc0*/  IMAD.U32 R5, RZ, RZ, UR4 ;  /* 0x00000004ff057e24 */ /* 0x000fe2000f8e00ff */
[----:B------:R-:W-:-:S04]  /*8dd0*/  LEA R10, P0, R6, UR10, 0x1 ;  /* 0x0000000a060a7c11 */ /* 0x000fc8000f8008ff */
[----:B------:R-:W-:Y:S01]  /*8de0*/  LEA.HI.X R5, R4, R239, R5, 0x6, P1 ;  /* 0x000000ef04057211 */ /* 0x000fe200008f3405 */
[----:B------:R-:W-:-:S03]  /*8df0*/  IMAD.U32 R4, RZ, RZ, UR6 ;  /* 0x00000006ff047e24 */ /* 0x000fc6000f8e00ff */
[----:B------:R-:W-:Y:S01]  /*8e00*/  LEA.HI.X R11, R6, UR11, R5, 0x1, P0 ;  /* 0x0000000b060b7c11 */ /* 0x000fe200080f0c05 */
[----:B------:R-:W-:Y:S01]  /*8e10*/  IMAD.U32 R6, RZ, RZ, UR7 ;  /* 0x00000007ff067e24 */ /* 0x000fe2000f8e00ff */
[----:B------:R-:W-:-:S04]  /*8e20*/  LEA R4, P0, R4, R10, 0x6 ;  /* 0x0000000a04047211 */ /* 0x000fc800078030ff */
[----:B------:R-:W-:Y:S01]  /*8e30*/  LEA.HI.X R5, R3, R11, R6, 0x6, P0 ;  /* 0x0000000b03057211 */ /* 0x000fe200000f3406 */
[----:B------:R-:W-:Y:S01]  /*8e40*/  IMAD.U32 R3, RZ, RZ, UR22 ;  /* 0x00000016ff037e24 */ /* 0x000fe2000f8e00ff */
[----:B------:R-:W-:Y:S01]  /*8e50*/  @!PT LDS RZ, [RZ] ;  /* 0x00000000fffff984 */ /* 0x000fe20000000800 */
[----:B------:R-:W-:Y:S01]  /*8e60*/  @!PT LDS RZ, [RZ] ;  /* 0x00000000fffff984 */ /* 0x000fe20000000800 */
[----:B------:R-:W-:Y:S01]  /*8e70*/  @!PT LDS RZ, [RZ] ;  /* 0x00000000fffff984 */ /* 0x000fe20000000800 */
[----:B------:R-:W-:Y:S03]  /*8e80*/  LDGSTS.E.BYPASS.LTC128B.128 [R235+0x18000], desc[UR18][R10.64] ;  /* 0x180000000aeb7fae */ /* 0x000fe6000b901d52 */
[----:B------:R-:W-:Y:S01]  /*8e90*/  IMAD R3, R3, 0x40, R246 ;  /* 0x0000004003037824 */ /* 0x000fe200078e02f6 */
[----:B------:R-:W-:Y:S04]  /*8ea0*/  LDGSTS.E.BYPASS.LTC128B.128 [R235+0x1a000], desc[UR18][R10.64+0x80] ;  /* 0x1a0000800aeb7fae */ /* 0x000fe8000b901d52 */
[C---:B------:R-:W-:Y:S01]  /*8eb0*/  ISETP.GE.AND P1, PT, R3.reuse, R242, PT ;  /* 0x000000f20300720c */ /* 0x040fe20003f26270 */
[----:B------:R-:W-:Y:S01]  /*8ec0*/  LDGSTS.E.BYPASS.LTC128B.128 [R235+0x1c000], desc[UR18][R10.64+0x100] ;  /* 0x1c0001000aeb7fae */ /* 0x000fe2000b901d52 */
[----:B------:R-:W-:-:S02]  /*8ed0*/  ISETP.GE.AND P5, PT, R3, R240, PT ;  /* 0x000000f00300720c */ /* 0x000fc40003fa6270 */
[C---:B------:R-:W-:Y:S01]  /*8ee0*/  ISETP.LT.OR P1, PT, R3.reuse, R243, P1 ;  /* 0x000000f30300720c */ /* 0x040fe20000f21670 */
[----:B------:R1:W-:Y:S01]  /*8ef0*/  LDGSTS.E.BYPASS.LTC128B.128 [R235+0x1e000], desc[UR18][R10.64+0x180] ;  /* 0x1e0001800aeb7fae */ /* 0x0003e2000b901d52 */
[----:B------:R-:W-:-:S03]  /*8f00*/  ISETP.LT.OR P5, PT, R3, R241, P5 ;  /* 0x000000f10300720c */ /* 0x000fc60002fa1670 */
[----:B------:R-:W-:Y:S04]  /*8f10*/  LDGSTS.E.BYPASS.LTC128B.128 [R235+0x19000], desc[UR18][R4.64] ;  /* 0x1900000004eb7fae */ /* 0x000fe8000b901d52 */
[----:B------:R-:W-:Y:S04]  /*8f20*/  LDGSTS.E.BYPASS.LTC128B.128 [R235+0x1b000], desc[UR18][R4.64+0x80] ;  /* 0x1b00008004eb7fae */ /* 0x000fe8000b901d52 */
[----:B------:R-:W-:Y:S04]  /*8f30*/  LDGSTS.E.BYPASS.LTC128B.128 [R235+0x1d000], desc[UR18][R4.64+0x100] ;  /* 0x1d00010004eb7fae */ /* 0x000fe8000b901d52 */
[----:B------:R2:W-:Y:S04]  /*8f40*/  LDGSTS.E.BYPASS.LTC128B.128 [R235+0x1f000], desc[UR18][R4.64+0x180] ;  /* 0x1f00018004eb7fae */ /* 0x0005e8000b901d52 */
[----:B------:R-:W-:Y:S04]  /*8f50*/  LDSM.16.M88.4 R184, [R234] ;  /* 0x00000000eab8783b */ /* 0x000fe80000000200 */
[----:B------:R-:W2:Y:S01]  /*8f60*/  LDSM.16.M88.4 R164, [R233+0x10000] ;  /* 0x01000000e9a4783b */ /* 0x000ea20000000200 */
[----:B-1----:R-:W-:-:S03]  /*8f70*/  VIADD R10, R3, 0x1 ;  /* 0x00000001030a7836 */ /* 0x002fc60000000000 */
[----:B------:R-:W1:Y:S01]  /*8f80*/  LDSM.16.M88.4 R28, [R233+0x10800] ;  /* 0x01080000e91c783b */ /* 0x000e620000000200 */
[----:B------:R-:W-:-:S03]  /*8f90*/  VIADD R11, R3, 0x9 ;  /* 0x00000009030b7836 */ /* 0x000fc60000000000 */
[----:B------:R-:W3:Y:S01]  /*8fa0*/  LDSM.16.M88.4 R20, [R233+0x11000] ;  /* 0x01100000e914783b */ /* 0x000ee20000000200 */
[C---:B------:R-:W-:Y:S02]  /*8fb0*/  ISETP.GE.AND P6, PT, R10.reuse, R242, PT ;  /* 0x000000f20a00720c */ /* 0x040fe40003fc6270 */
[C---:B------:R-:W-:Y:S01]  /*8fc0*/  ISETP.GE.AND P0, PT, R10.reuse, R240, PT ;  /* 0x000000f00a00720c */ /* 0x040fe20003f06270 */
[----:B------:R-:W4:Y:S01]  /*8fd0*/  LDSM.16.M88.4 R16, [R233+0x11800] ;  /* 0x01180000e910783b */ /* 0x000f220000000200 */
[C---:B------:R-:W-:Y:S02]  /*8fe0*/  ISETP.LT.OR P6, PT, R10.reuse, R243, P6 ;  /* 0x000000f30a00720c */ /* 0x040fe400037c1670 */
[----:B------:R-:W-:Y:S01]  /*8ff0*/  ISETP.LT.OR P0, PT, R10, R241, P0 ;  /* 0x000000f10a00720c */ /* 0x000fe20000701670 */
[----:B------:R-:W-:Y:S01]  /*9000*/  LDSM.16.M88.4 R12, [R232] ;  /* 0x00000000e80c783b */ /* 0x000fe20000000200 */
[----:B------:R-:W-:-:S03]  /*9010*/  ISETP.GE.AND P4, PT, R11, R242, PT ;  /* 0x000000f20b00720c */ /* 0x000fc60003f86270 */
[----:B------:R-:W5:Y:S01]  /*9020*/  LDSM.16.M88.4 R196, [R231] ;  /* 0x00000000e7c4783b */ /* 0x000f620000000200 */
[----:B------:R-:W-:-:S03]  /*9030*/  ISETP.LT.OR P4, PT, R11, R243, P4 ;  /* 0x000000f30b00720c */ /* 0x000fc60002781670 */
[----:B------:R-:W5:Y:S04]  /*9040*/  LDSM.16.M88.4 R176, [R223] ;  /* 0x00000000dfb0783b */ /* 0x000f680000000200 */
[----:B------:R-:W5:Y:S04]  /*9050*/  LDSM.16.M88.4 R172, [R222] ;  /* 0x00000000deac783b */ /* 0x000f680000000200 */
[----:B------:R-:W5:Y:S04]  /*9060*/  LDSM.16.M88.4 R168, [R221] ;  /* 0x00000000dda8783b */ /* 0x000f680000000200 */
[----:B------:R-:W-:Y:S01]  /*9070*/  LDSM.16.M88.4 R192, [R227+0x10000] ;  /* 0x01000000e3c0783b */ /* 0x000fe20000000200 */
[C---:B--2---:R-:W-:Y:S03]  /*9080*/  HMMA.16816.F32 R4, R184.reuse, R164, RZ ;  /* 0x000000a4b804723c */ /* 0x044fe600000018ff */
[----:B------:R-:W-:Y:S04]  /*9090*/  LDSM.16.M88.4 R180, [R227+0x10800] ;  /* 0x01080000e3b4783b */ /* 0x000fe80000000200 */
[----:B------:R-:W-:Y:S01]  /*90a0*/  LDSM.16.M88.4 R200, [R220+0x800] ;  /* 0x00080000dcc8783b */ /* 0x000fe20000000200 */
[C---:B------:R-:W-:Y:S03]  /*90b0*/  HMMA.16816.F32 R164, R184.reuse, R166, RZ ;  /* 0x000000a6b8a4723c */ /* 0x040fe600000018ff */
[----:B------:R-:W0:Y:S03]  /*90c0*/  LDGDEPBAR ;  /* 0x00000000000079af */ /* 0x000e260000000000 */
[C---:B-1----:R-:W-:Y:S06]  /*90d0*/  HMMA.16816.F32 R32, R184.reuse, R28, RZ ;  /* 0x0000001cb820723c */ /* 0x042fec00000018ff */
        /* <DEDUP_REMOVED lines=170> */
[----:B------:R-:W2:Y:S05]  /*9b80*/  LDSM.16.M88.4 R12, [R220+0x6000] ;  /* 0x00600000dc0c783b */ /* 0x000eaa0000000200 */
[C---:B------:R-:W-:Y:S06]  /*9b90*/  HMMA.16816.F32 R4, R180.reuse, R200, R4 ;  /* 0x000000c8b404723c */ /* 0x040fec0000001804 */
[C---:B------:R-:W-:Y:S06]  /*9ba0*/  HMMA.16816.F32 R164, R180.reuse, R202, R164 ;  /* 0x000000cab4a4723c */ /* 0x040fec00000018a4 */
[C---:B-1----:R-:W-:Y:S06]  /*9bb0*/  HMMA.16816.F32 R32, R180.reuse, R176, R32 ;  /* 0x000000b0b420723c */ /* 0x042fec0000001820 */
[----:B------:R-:W-:Y:S01]  /*9bc0*/  HMMA.16816.F32 R28, R180, R178, R28 ;  /* 0x000000b2b41c723c */ /* 0x000fe2000000181c */
[----:B------:R-:W1:Y:S05]  /*9bd0*/  LDSM.16.M88.4 R176, [R220+0x6800] ;  /* 0x00680000dcb0783b */ /* 0x000e6a0000000200 */
[C---:B------:R-:W-:Y:S06]  /*9be0*/  HMMA.16816.F32 R188, R196.reuse, R192, R188 ;  /* 0x000000c0c4bc723c */ /* 0x040fec00000018bc */
[----:B------:R-:W-:Y:S06]  /*9bf0*/  HMMA.16816.F32 R184, R196, R194, R184 ;  /* 0x000000c2c4b8723c */ /* 0x000fec00000018b8 */
[C---:B--2---:R-:W-:Y:S06]  /*9c00*/  HMMA.16816.F32 R4, R16.reuse, R12, R4 ;  /* 0x0000000c1004723c */ /* 0x044fec0000001804 */
[----:B------:R-:W-:Y:S01]  /*9c10*/  HMMA.16816.F32 R164, R16, R14, R164 ;  /* 0x0000000e10a4723c */ /* 0x000fe200000018a4 */
[----:B------:R-:W2:Y:S05]  /*9c20*/  LDSM.16.M88.4 R12, [R220+0x7000] ;  /* 0x00700000dc0c783b */ /* 0x000eaa0000000200 */
[C---:B------:R-:W-:Y:S06]  /*9c30*/  HMMA.16816.F32 R188, R180.reuse, R168, R188 ;  /* 0x000000a8b4bc723c */ /* 0x040fec00000018bc */
[----:B------:R-:W-:Y:S01]  /*9c40*/  HMMA.16816.F32 R24, R180, R172, R24 ;  /* 0x000000acb418723c */ /* 0x000fe20000001818 */
[----:B------:R-:W-:-:S05]  /*9c50*/  VIADD R168, R3, 0x8 ;  /* 0x0000000803a87836 */ /* 0x000fca0000000000 */
[----:B------:R-:W-:Y:S01]  /*9c60*/  ISETP.GE.AND P3, PT, R168, R242, PT ;  /* 0x000000f2a800720c */ /* 0x000fe20003f66270 */
[----:B------:R-:W-:Y:S01]  /*9c70*/  HMMA.16816.F32 R184, R180, R170, R184 ;  /* 0x000000aab4b8723c */ /* 0x000fe200000018b8 */
[----:B------:R-:W-:Y:S01]  /*9c80*/  FSEL R10, R4, -INF , !P1 ;  /* 0xff800000040a7808 */ /* 0x000fe20004800000 */
[----:B------:R-:W-:Y:S01]  /*9c90*/  VIADD R4, R3, 0x11 ;  /* 0x0000001103047836 */ /* 0x000fe20000000000 */
[----:B------:R-:W-:Y:S02]  /*9ca0*/  ISETP.LT.OR P3, PT, R168, R243, P3 ;  /* 0x000000f3a800720c */ /* 0x000fe40001f61670 */
[-C--:B------:R-:W-:Y:S01]  /*9cb0*/  ISETP.GE.AND P1, PT, R11, R240.reuse, PT ;  /* 0x000000f00b00720c */ /* 0x080fe20003f26270 */
[----:B-1----:R-:W-:Y:S01]  /*9cc0*/  HMMA.16816.F32 R32, R16, R176, R32 ;  /* 0x000000b01020723c */ /* 0x002fe20000001820 */
[----:B------:R-:W-:Y:S01]  /*9cd0*/  FSEL R171, R164, -INF , !P3 ;  /* 0xff800000a4ab7808 */ /* 0x000fe20005800000 */
[----:B------:R-:W-:Y:S01]  /*9ce0*/  VIADD R164, R3, 0x18 ;  /* 0x0000001803a47836 */ /* 0x000fe20000000000 */
[----:B------:R-:W-:-:S02]  /*9cf0*/  ISETP.GE.AND P3, PT, R4, R240, PT ;  /* 0x000000f00400720c */ /* 0x000fc40003f66270 */
[----:B------:R-:W-:Y:S01]  /*9d00*/  ISETP.LT.OR P1, PT, R11, R241, P1 ;  /* 0x000000f10b00720c */ /* 0x000fe20000f21670 */
[----:B------:R-:W-:Y:S01]  /*9d10*/  HMMA.16816.F32 R28, R16, R178, R28 ;  /* 0x000000b2101c723c */ /* 0x000fe2000000181c */
[----:B------:R-:W-:Y:S02]  /*9d20*/  FSEL R176, R5, -INF , !P6 ;  /* 0xff80000005b07808 */ /* 0x000fe40007000000 */
[----:B------:R-:W-:Y:S02]  /*9d30*/  ISETP.GE.AND P6, PT, R4, R242, PT ;  /* 0x000000f20400720c */ /* 0x000fe40003fc6270 */
[----:B------:R-:W-:Y:S01]  /*9d40*/  FSEL R202, R6, -INF , !P5 ;  /* 0xff80000006ca7808 */ /* 0x000fe20006800000 */
[----:B------:R-:W-:Y:S01]  /*9d50*/  HMMA.16816.F32 R20, R180, R174, R20 ;  /* 0x000000aeb414723c */ /* 0x000fe20000001814 */
[----:B------:R-:W-:Y:S02]  /*9d60*/  FSEL R11, R7, -INF , !P0 ;  /* 0xff800000070b7808 */ /* 0x000fe40004000000 */
[----:B------:R-:W-:-:S02]  /*9d70*/  ISETP.LT.OR P6, PT, R4, R243, P6 ;  /* 0x000000f30400720c */ /* 0x000fc400037c1670 */
[----:B------:R-:W-:Y:S01]  /*9d80*/  ISETP.LT.OR P3, PT, R4, R241, P3 ;  /* 0x000000f10400720c */ /* 0x000fe20001f61670 */
[----:B--2---:R-:W-:Y:S01]  /*9d90*/  HMMA.16816.F32 R24, R16, R12, R24 ;  /* 0x0000000c1018723c */ /* 0x004fe20000001818 */
[----:B------:R-:W1:Y:S01]  /*9da0*/  LDSM.16.M88.4 R4, [R220+0x7800] ;  /* 0x00780000dc04783b */ /* 0x000e620000000200 */
[----:B------:R-:W-:Y:S01]  /*9db0*/  ISETP.GE.AND P2, PT, R168, R240, PT ;  /* 0x000000f0a800720c */ /* 0x000fe20003f46270 */
[----:B------:R-:W-:-:S04]  /*9dc0*/  DEPBAR.LE SB0, 0x0 ;  /* 0x000080000000791a */ /* 0x000fc80000000000 */
[----:B------:R-:W-:Y:S01]  /*9dd0*/  BAR.SYNC.DEFER_BLOCKING 0x0 ;  /* 0x0000000000007b1d */ /* 0x000fe20000010000 */
[----:B------:R-:W-:Y:S01]  /*9de0*/  ISETP.LT.OR P2, PT, R168, R241, P2 ;  /* 0x000000f1a800720c */ /* 0x000fe20001741670 */
[----:B------:R-:W-:Y:S01]  /*9df0*/  VIADD R168, R3, 0x10 ;  /* 0x0000001003a87836 */ /* 0x000fe20000000000 */
[----:B------:R-:W-:Y:S01]  /*9e00*/  FSEL R196, R33, -INF , !P6 ;  /* 0xff80000021c47808 */ /* 0x000fe20007000000 */
[C---:B------:R-:W-:Y:S01]  /*9e10*/  VIADD R13, R3.reuse, 0x20 ;  /* 0x00000020030d7836 */ /* 0x040fe20000000000 */
[----:B------:R-:W-:Y:S01]  /*9e20*/  FSEL R173, R166, -INF , !P2 ;  /* 0xff800000a6ad7808 */ /* 0x000fe20005000000 */
[----:B------:R-:W-:Y:S01]  /*9e30*/  VIADD R12, R3, 0x21 ;  /* 0x00000021030c7836 */ /* 0x000fe20000000000 */
[C---:B------:R-:W-:Y:S02]  /*9e40*/  ISETP.GE.AND P0, PT, R168.reuse, R242, PT ;  /* 0x000000f2a800720c */ /* 0x040fe40003f06270 */
[----:B------:R-:W-:Y:S02]  /*9e50*/  ISETP.GE.AND P5, PT, R168, R240, PT ;  /* 0x000000f0a800720c */ /* 0x000fe40003fa6270 */
[----:B------:R-:W-:Y:S01]  /*9e60*/  ISETP.GE.AND P2, PT, R164, R242, PT ;  /* 0x000000f2a400720c */ /* 0x000fe20003f46270 */
[----:B------:R-:W-:Y:S01]  /*9e70*/  HMMA.16816.F32 R20, R16, R14, R20 ;  /* 0x0000000e1014723c */ /* 0x000fe20000001814 */
[----:B------:R-:W-:-:S02]  /*9e80*/  ISETP.LT.OR P0, PT, R168, R243, P0 ;  /* 0x000000f3a800720c */ /* 0x000fc40000701670 */
[----:B------:R-:W-:Y:S02]  /*9e90*/  ISETP.LT.OR P5, PT, R168, R241, P5 ;  /* 0x000000f1a800720c */ /* 0x000fe40002fa1670 */
[----:B------:R-:W-:Y:S01]  /*9ea0*/  FSEL R166, R165, -INF , !P4 ;  /* 0xff800000a5a67808 */ /* 0x000fe20006000000 */
[----:B------:R-:W-:Y:S01]  /*9eb0*/  VIADD R165, R3, 0x19 ;  /* 0x0000001903a57836 */ /* 0x000fe20000000000 */
[----:B------:R-:W-:Y:S02]  /*9ec0*/  ISETP.LT.OR P2, PT, R164, R243, P2 ;  /* 0x000000f3a400720c */ /* 0x000fe40001741670 */
[----:B------:R-:W-:Y:S02]  /*9ed0*/  FSEL R200, R32, -INF , !P0 ;  /* 0xff80000020c87808 */ /* 0x000fe40004000000 */
[----:B------:R-:W-:Y:S02]  /*9ee0*/  FSEL R34, R34, -INF , !P5 ;  /* 0xff80000022227808 */ /* 0x000fe40006800000 */
[----:B------:R-:W-:-:S02]  /*9ef0*/  FSEL R32, R35, -INF , !P3 ;  /* 0xff80000023207808 */ /* 0x000fc40005800000 */
[----:B------:R-:W-:Y:S02]  /*9f00*/  FSEL R198, R28, -INF , !P2 ;  /* 0xff8000001cc67808 */ /* 0x000fe40005000000 */
[----:B------:R-:W-:Y:S02]  /*9f10*/  FSEL R169, R167, -INF , !P1 ;  /* 0xff800000a7a97808 */ /* 0x000fe40004800000 */
[C---:B------:R-:W-:Y:S02]  /*9f20*/  ISETP.GE.AND P3, PT, R13.reuse, R242, PT ;  /* 0x000000f20d00720c */ /* 0x040fe40003f66270 */
[----:B------:R-:W-:Y:S02]  /*9f30*/  ISETP.GE.AND P5, PT, R13, R240, PT ;  /* 0x000000f00d00720c */ /* 0x000fe40003fa6270 */
[C---:B------:R-:W-:Y:S02]  /*9f40*/  ISETP.GE.AND P6, PT, R12.reuse, R242, PT ;  /* 0x000000f20c00720c */ /* 0x040fe40003fc6270 */
[----:B------:R-:W-:-:S02]  /*9f50*/  ISETP.GE.AND P2, PT, R12, R240, PT ;  /* 0x000000f00c00720c */ /* 0x000fc40003f46270 */
[----:B------:R-:W-:Y:S02]  /*9f60*/  ISETP.GE.AND P1, PT, R164, R240, PT ;  /* 0x000000f0a400720c */ /* 0x000fe40003f26270 */
[C---:B------:R-:W-:Y:S02]  /*9f70*/  ISETP.GE.AND P4, PT, R165.reuse, R242, PT ;  /* 0x000000f2a500720c */ /* 0x040fe40003f86270 */
[----:B------:R-:W-:Y:S02]  /*9f80*/  ISETP.GE.AND P0, PT, R165, R240, PT ;  /* 0x000000f0a500720c */ /* 0x000fe40003f06270 */
[C---:B------:R-:W-:Y:S02]  /*9f90*/  ISETP.LT.OR P3, PT, R13.reuse, R243, P3 ;  /* 0x000000f30d00720c */ /* 0x040fe40001f61670 */
[----:B------:R-:W-:Y:S01]  /*9fa0*/  ISETP.LT.OR P5, PT, R13, R241, P5 ;  /* 0x000000f10d00720c */ /* 0x000fe20002fa1670 */
[----:B------:R-:W-:Y:S01]  /*9fb0*/  VIADD R13, R3, 0x28 ;  /* 0x00000028030d7836 */ /* 0x000fe20000000000 */
[----:B------:R-:W-:-:S02]  /*9fc0*/  ISETP.LT.OR P6, PT, R12, R243, P6 ;  /* 0x000000f30c00720c */ /* 0x000fc400037c1670 */
[-C--:B------:R-:W-:Y:S01]  /*9fd0*/  ISETP.LT.OR P2, PT, R12, R241.reuse, P2 ;  /* 0x000000f10c00720c */ /* 0x080fe20001741670 */
[----:B------:R-:W-:Y:S01]  /*9fe0*/  VIADD R12, R3, 0x29 ;  /* 0x00000029030c7836 */ /* 0x000fe20000000000 */
[----:B------:R-:W-:Y:S02]  /*9ff0*/  ISETP.LT.OR P1, PT, R164, R241, P1 ;  /* 0x000000f1a400720c */ /* 0x000fe40000f21670 */
[C---:B------:R-:W-:Y:S02]  /*a000*/  ISETP.LT.OR P4, PT, R165.reuse, R243, P4 ;  /* 0x000000f3a500720c */ /* 0x040fe40002781670 */
[----:B------:R-:W-:Y:S02]  /*a010*/  ISETP.LT.OR P0, PT, R165, R241, P0 ;  /* 0x000000f1a500720c */ /* 0x000fe40000701670 */
        /* <DEDUP_REMOVED lines=8> */
[C---:B------:R-:W-:Y:S02]  /*a0a0*/  ISETP.LT.OR P1, PT, R13.reuse, R243, P1 ;  /* 0x000000f30d00720c */ /* 0x040fe40000f21670 */
[----:B------:R-:W-:Y:S02]  /*a0b0*/  ISETP.LT.OR P4, PT, R13, R241, P4 ;  /* 0x000000f10d00720c */ /* 0x000fe40002781670 */
[C---:B------:R-:W-:Y:S02]  /*a0c0*/  ISETP.LT.OR P0, PT, R12.reuse, R243, P0 ;  /* 0x000000f30c00720c */ /* 0x040fe40000701670 */
[----:B------:R-:W-:Y:S02]  /*a0d0*/  ISETP.LT.OR P3, PT, R12, R241, P3 ;  /* 0x000000f10c00720c */ /* 0x000fe40001f61670 */
[----:B-1----:R-:W-:Y:S01]  /*a0e0*/  HMMA.16816.F32 R12, R16, R4, R188 ;  /* 0x00000004100c723c */ /* 0x002fe200000018bc */
[----:B------:R-:W-:Y:S02]  /*a0f0*/  FSEL R250, R25, -INF , !P6 ;  /* 0xff80000019fa7808 */ /* 0x000fe40007000000 */
[----:B------:R-:W-:-:S02]  /*a100*/  FSEL R170, R26, -INF , !P5 ;  /* 0xff8000001aaa7808 */ /* 0x000fc40006800000 */
[----:B------:R-:W-:Y:S02]  /*a110*/  FSEL R168, R27, -INF , !P2 ;  /* 0xff8000001ba87808 */ /* 0x000fe40005000000 */
[----:B------:R-:W-:Y:S01]  /*a120*/  FMNMX.FTZ R5, R2, R10, !PT ;  /* 0x0000000a02057209 */ /* 0x000fe20007810000 */
[C---:B------:R-:W-:Y:S01]  /*a130*/  VIADD R4, R3.reuse, 0x30 ;  /* 0x0000003003047836 */ /* 0x040fe20000000000 */
[----:B------:R-:W-:Y:S02]  /*a140*/  FSEL R248, R20, -INF , !P1 ;  /* 0xff80000014f87808 */ /* 0x000fe40004800000 */
[----:B------:R-:W-:Y:S01]  /*a150*/  FMNMX.FTZ R24, R176, R5, !PT ;  /* 0x00000005b0187209 */ /* 0x000fe20007810000 */
[----:B------:R-:W-:Y:S01]  /*a160*/  VIADD R5, R3, 0x31 ;  /* 0x0000003103057836 */ /* 0x000fe20000000000 */
[----:B------:R-:W-:Y:S02]  /*a170*/  ISETP.GE.AND P6, PT, R4, R242, PT ;  /* 0x000000f20400720c */ /* 0x000fe40003fc6270 */
[----:B------:R-:W-:-:S02]  /*a180*/  FMNMX.FTZ R25, R171, R24, !PT ;  /* 0x00000018ab197209 */ /* 0x000fc40007810000 */
[----:B------:R-:W-:Y:S02]  /*a190*/  ISETP.GE.AND P2, PT, R4, R240, PT ;  /* 0x000000f00400720c */ /* 0x000fe40003f46270 */
[----:B------:R-:W-:Y:S02]  /*a1a0*/  FMNMX.FTZ R25, R166, R25, !PT ;  /* 0x00000019a6197209 */ /* 0x000fe40007810000 */
[C---:B------:R-:W-:Y:S02]  /*a1b0*/  ISETP.GE.AND P5, PT, R5.reuse, R242, PT ;  /* 0x000000f20500720c */ /* 0x040fe40003fa6270 */
[----:B------:R-:W-:Y:S02]  /*a1c0*/  ISETP.GE.AND P1, PT, R5, R240, PT ;  /* 0x000000f00500720c */ /* 0x000fe40003f26270 */
[----:B------:R-:W-:Y:S02]  /*a1d0*/  FMNMX.FTZ R25, R200, R25, !PT ;  /* 0x00000019c8197209 */ /* 0x000fe40007810000 */
[----:B------:R-:W-:-:S02]  /*a1e0*/  ISETP.LT.OR P6, PT, R4, R243, P6 ;  /* 0x000000f30400720c */ /* 0x000fc400037c1670 */
[----:B------:R-:W-:Y:S02]  /*a1f0*/  ISETP.LT.OR P2, PT, R4, R241, P2 ;  /* 0x000000f10400720c */ /* 0x000fe40001741670 */
[C---:B------:R-:W-:Y:S02]  /*a200*/  ISETP.LT.OR P5, PT, R5.reuse, R243, P5 ;  /* 0x000000f30500720c */ /* 0x040fe40002fa1670 */
[----:B------:R-:W-:Y:S02]  /*a210*/  ISETP.LT.OR P1, PT, R5, R241, P1 ;  /* 0x000000f10500720c */ /* 0x000fe40000f21670 */
[----:B------:R-:W-:Y:S01]  /*a220*/  HMMA.16816.F32 R4, R16, R6, R184 ;  /* 0x000000061004723c */ /* 0x000fe200000018b8 */
[----:B------:R-:W-:Y:S02]  /*a230*/  FMNMX.FTZ R25, R196, R25, !PT ;  /* 0x00000019c4197209 */ /* 0x000fe40007810000 */
[----:B------:R-:W-:Y:S02]  /*a240*/  FSEL R206, R22, -INF , !P4 ;  /* 0xff80000016ce7808 */ /* 0x000fe40006000000 */
[----:B------:R-:W-:-:S02]  /*a250*/  FMNMX.FTZ R25, R198, R25, !PT ;  /* 0x00000019c6197209 */ /* 0x000fc40007810000 */
[----:B------:R-:W-:Y:S01]  /*a260*/  FMNMX.FTZ R16, R0, R202, !PT ;  /* 0x000000ca00107209 */ /* 0x000fe20007810000 */
[C---:B------:R-:W-:Y:S01]  /*a270*/  VIADD R17, R3.reuse, 0x38 ;  /* 0x0000003803117836 */ /* 0x040fe20000000000 */
[----:B------:R-:W-:Y:S01]  /*a280*/  FMNMX.FTZ R19, R174, R25, !PT ;  /* 0x00000019ae137209 */ /* 0x000fe20007810000 */
[----:B------:R-:W-:Y:S01]  /*a290*/  VIADD R3, R3, 0x39 ;  /* 0x0000003903037836 */ /* 0x000fe20000000000 */
[----:B------:R-:W-:Y:S02]  /*a2a0*/  FMNMX.FTZ R16, R11, R16, !PT ;  /* 0x000000100b107209 */ /* 0x000fe40007810000 */
[----:B------:R-:W-:Y:S02]  /*a2b0*/  FSEL R252, R21, -INF , !P0 ;  /* 0xff80000015fc7808 */ /* 0x000fe40004000000 */
[----:B------:R-:W-:Y:S02]  /*a2c0*/  FMNMX.FTZ R16, R173, R16, !PT ;  /* 0x00000010ad107209 */ /* 0x000fe40007810000 */
[----:B------:R-:W-:-:S02]  /*a2d0*/  ISETP.GE.AND P4, PT, R17, R242, PT ;  /* 0x000000f21100720c */ /* 0x000fc40003f86270 */
[----:B------:R-:W-:Y:S02]  /*a2e0*/  ISETP.GE.AND P0, PT, R17, R240, PT ;  /* 0x000000f01100720c */ /* 0x000fe40003f06270 */
[----:B------:R-:W-:Y:S02]  /*a2f0*/  FMNMX.FTZ R21, R169, R16, !PT ;  /* 0x00000010a9157209 */ /* 0x000fe40007810000 */
[----:B------:R-:W-:Y:S02]  /*a300*/  FMNMX.FTZ R19, R172, R19, !PT ;  /* 0x00000013ac137209 */ /* 0x000fe40007810000 */
[C---:B------:R-:W-:Y:S02]  /*a310*/  ISETP.LT.OR P4, PT, R17.reuse, R243, P4 ;  /* 0x000000f31100720c */ /* 0x040fe40002781670 */
[----:B------:R-:W-:Y:S02]  /*a320*/  ISETP.LT.OR P0, PT, R17, R241, P0 ;  /* 0x000000f11100720c */ /* 0x000fe40000701670 */
[----:B------:R-:W-:-:S02]  /*a330*/  FMNMX.FTZ R17, R34, R21, !PT ;  /* 0x0000001522117209 */ /* 0x000fc40007810000 */
[----:B------:R-:W-:Y:S02]  /*a340*/  FMNMX.FTZ R19, R250, R19, !PT ;  /* 0x00000013fa137209 */ /* 0x000fe40007810000 */
[----:B------:R-:W-:Y:S02]  /*a350*/  FMNMX.FTZ R17, R32, R17, !PT ;  /* 0x0000001120117209 */ /* 0x000fe40007810000 */
[----:B------:R-:W-:Y:S02]  /*a360*/  FMNMX.FTZ R19, R248, R19, !PT ;  /* 0x00000013f8137209 */ /* 0x000fe40007810000 */
[----:B------:R-:W-:Y:S02]  /*a370*/  FSEL R194, R12, -INF , !P6 ;  /* 0xff8000000cc27808 */ /* 0x000fe40007000000 */
[----:B------:R-:W-:Y:S02]  /*a380*/  FMNMX.FTZ R17, R30, R17, !PT ;  /* 0x000000111e117209 */ /* 0x000fe40007810000 */
[----:B------:R-:W-:-:S02]  /*a390*/  FMNMX.FTZ R19, R252, R19, !PT ;  /* 0x00000013fc137209 */ /* 0x000fc40007810000 */
[----:B------:R-:W-:Y:S02]  /*a3a0*/  FSEL R190, R4, -INF , !P4 ;  /* 0xff80000004be7808 */ /* 0x000fe40006000000 */
[----:B------:R-:W-:Y:S02]  /*a3b0*/  PLOP3.LUT P4, PT, PT, PT, UP0, 0x80, 0x0 ;  /* 0x000000000000781c */ /* 0x000fe40003f8f008 */
[----:B------:R-:W-:Y:S02]  /*a3c0*/  FSEL R204, R23, -INF , !P3 ;  /* 0xff80000017cc7808 */ /* 0x000fe40005800000 */
[----:B------:R-:W-:Y:S02]  /*a3d0*/  ISETP.GE.AND P3, PT, R3, R242, PT ;  /* 0x000000f20300720c */ /* 0x000fe40003f66270 */
[----:B------:R-:W-:Y:S02]  /*a3e0*/  FSEL R192, R13, -INF , !P5 ;  /* 0xff8000000dc07808 */ /* 0x000fe40006800000 */
[----:B------:R-:W-:-:S02]  /*a3f0*/  FMNMX.FTZ R17, R28, R17, !PT ;  /* 0x000000111c117209 */ /* 0x000fc40007810000 */
[----:B------:R-:W-:Y:S02]  /*a400*/  FMNMX.FTZ R13, R194, R19, !PT ;  /* 0x00000013c20d7209 */ /* 0x000fe40007810000 */
[----:B------:R-:W-:Y:S02]  /*a410*/  ISETP.LT.OR P3, PT, R3, R243, P3 ;  /* 0x000000f30300720c */ /* 0x000fe40001f61670 */
[----:B------:R-:W-:Y:S02]  /*a420*/  FMNMX.FTZ R17, R170, R17, !PT ;  /* 0x00000011aa117209 */ /* 0x000fe40007810000 */
[----:B------:R-:W-:Y:S02]  /*a430*/  FMNMX.FTZ R13, R192, R13, !PT ;  /* 0x0000000dc00d7209 */ /* 0x000fe40007810000 */
[----:B------:R-:W-:Y:S02]  /*a440*/  FSEL R188, R5, -INF , !P3 ;  /* 0xff80000005bc7808 */ /* 0x000fe40005800000 */
[----:B------:R-:W-:-:S02]  /*a450*/  FMNMX.FTZ R17, R168, R17, !PT ;  /* 0x00000011a8117209 */ /* 0x000fc40007810000 */
[----:B------:R-:W-:Y:S02]  /*a460*/  FMNMX.FTZ R5, R190, R13, !PT ;  /* 0x0000000dbe057209 */ /* 0x000fe40007810000 */
        /* <DEDUP_REMOVED lines=32> */
.L_x_487:
        /* <DEDUP_REMOVED lines=13> */
[----:B------:R-:W-:Y:S02]  /*a740*/  FMNMX.FTZ R6, R180, R13, !PT ;  /* 0x0000000db4067209 */ /* 0x000fe40007810000 */
[----:B------:R-:W-:Y:S01]  /*a750*/  LDSM.16.MT88.4 R12, [R226+0x18000] ;  /* 0x01800000e20c783b */ /* 0x000fe20000004200 */
[----:B-1----:R-:W-:-:S03]  /*a760*/  FMNMX.FTZ R5, R5, R4, !PT ;  /* 0x0000000405057209 */ /* 0x002fc60007810000 */
[----:B------:R-:W1:Y:S04]  /*a770*/  SHFL.BFLY PT, R3, R6, 0x2, 0x1f ;  /* 0x0c401f0006037f89 */ /* 0x000e6800000e0000 */
[----:B------:R-:W2:Y:S01]  /*a780*/  SHFL.BFLY PT, R164, R5, 0x1, 0x1f ;  /* 0x0c201f0005a47f89 */ /* 0x000ea200000e0000 */
[----:B-1----:R-:W-:Y:S02]  /*a790*/  FMNMX.FTZ R4, R6, R3, !PT ;  /* 0x0000000306047209 */ /* 0x002fe40007810000 */
[----:B--2---:R-:W-:-:S03]  /*a7a0*/  FMNMX.FTZ R164, R5, R164, !PT ;  /* 0x000000a405a47209 */ /* 0x004fc60007810000 */
[----:B------:R-:W1:Y:S01]  /*a7b0*/  SHFL.BFLY PT, R3, R4, 0x1, 0x1f ;  /* 0x0c201f0004037f89 */ /* 0x000e6200000e0000 */
        /* <DEDUP_REMOVED lines=13> */
[--C-:B------:R-:W-:Y:S01]  /*a890*/  FFMA.FTZ R196, R196, UR23, -R181.reuse ;  /* 0x00000017c4c47c23 */ /* 0x100fe200080108b5 */
[--C-:B------:R-:W-:Y:S01]  /*a8a0*/  FFMA.FTZ R198, R174, UR23, -R181.reuse ;  /* 0x00000017aec67c23 */ /* 0x100fe200080108b5 */
[----:B-1----:R-:W-:Y:S01]  /*a8b0*/  FMNMX.FTZ R3, R4, R3, !PT ;  /* 0x0000000304037209 */ /* 0x002fe20007810000 */
[--C-:B------:R-:W-:Y:S01]  /*a8c0*/  FFMA.FTZ R191, R172, UR23, -R181.reuse ;  /* 0x00000017acbf7c23 */ /* 0x100fe200080108b5 */
[--C-:B------:R-:W-:Y:S01]  /*a8d0*/  FFMA.FTZ R193, R248, UR23, -R181.reuse ;  /* 0x00000017f8c17c23 */ /* 0x100fe200080108b5 */
[--C-:B------:R-:W-:Y:S01]  /*a8e0*/  FFMA.FTZ R248, R252, UR23, -R181.reuse ;  /* 0x00000017fcf87c23 */ /* 0x100fe200080108b5 */
[C---:B------:R-:W-:Y:S01]  /*a8f0*/  FSETP.NEU.FTZ.AND P0, PT, R3.reuse, -INF , PT ;  /* 0xff8000000300780b */ /* 0x040fe20003f1d000 */
[C---:B------:R-:W-:Y:S01]  /*a900*/  FMUL.FTZ R179, R3.reuse, UR23 ;  /* 0x0000001703b37c20 */ /* 0x040fe20008410000 */
[----:B------:R-:W1:Y:S01]  /*a910*/  MUFU.EX2 R167, R167 ;  /* 0x000000a700a77308 */ /* 0x000e620000000800 */
[--C-:B------:R-:W-:Y:S01]  /*a920*/  FFMA.FTZ R250, R250, UR23, -R181.reuse ;  /* 0x00000017fafa7c23 */ /* 0x100fe200080108b5 */
[----:B------:R-:W-:Y:S01]  /*a930*/  FSEL R5, R3, RZ, P0 ;  /* 0x000000ff03057208 */ /* 0x000fe20000000000 */
[----:B------:R-:W-:Y:S01]  /*a940*/  FFMA.FTZ R190, R190, UR23, -R181 ;  /* 0x00000017bebe7c23 */ /* 0x000fe200080108b5 */
[----:B------:R-:W-:-:S03]  /*a950*/  FSEL R179, R179, RZ, P0 ;  /* 0x000000ffb3b37208 */ /* 0x000fc60000000000 */
        /* <DEDUP_REMOVED lines=23> */
[----:B------:R-:W-:Y:S02]  /*aad0*/  LDSM.16.MT88.4 R168, [R228+0x19000] ;  /* 0x01900000e4a8783b */ /* 0x000fe40000004200 */
        /* <DEDUP_REMOVED lines=146> */
[----:B------:R-:W3:Y:S01]  /*b400*/  MUFU.EX2 R196, R196 ;  /* 0x000000c400c47308 */ /* 0x000ee20000000800 */
[-C--:B------:R-:W-:Y:S01]  /*b410*/  FMUL.FTZ R116, R116, R2.reuse ;  /* 0x0000000274747220 */ /* 0x080fe20000410000 */
[----:B------:R-:W-:Y:S01]  /*b420*/  FMUL.FTZ R117, R117, R2 ;  /* 0x0000000275757220 */ /* 0x000fe20000410000 */
[C---:B------:R-:W-:Y:S01]  /*b430*/  HMMA.16816.F32 R72, R4.reuse, R22, R72 ;  /* 0x000000160448723c */ /* 0x040fe20000001848 */
[----:B------:R-:W4:Y:S01]  /*b440*/  LDSM.16.MT88.4 R20, [R224+0x1c000] ;  /* 0x01c00000e014783b */ /* 0x000f220000004200 */
[-C--:B------:R-:W-:Y:S01]  /*b450*/  FMUL.FTZ R118, R118, R0.reuse ;  /* 0x0000000076767220 */ /* 0x080fe20000410000 */
[----:B------:R-:W-:Y:S01]  /*b460*/  FMUL.FTZ R119, R119, R0 ;  /* 0x0000000077777220 */ /* 0x000fe20000410000 */
[-C--:B------:R-:W-:Y:S01]  /*b470*/  FMUL.FTZ R120, R120, R2.reuse ;  /* 0x0000000278787220 */ /* 0x080fe20000410000 */
[----:B------:R-:W-:Y:S01]  /*b480*/  MUFU.EX2 R185, R185 ;  /* 0x000000b900b97308 */ /* 0x000fe20000000800 */
[----:B------:R-:W-:Y:S01]  /*b490*/  FMUL.FTZ R121, R121, R2 ;  /* 0x0000000279797220 */ /* 0x000fe20000410000 */
[-C--:B------:R-:W-:Y:S01]  /*b4a0*/  FMUL.FTZ R122, R122, R0.reuse ;  /* 0x000000007a7a7220 */ /* 0x080fe20000410000 */
[----:B------:R-:W-:Y:S01]  /*b4b0*/  FMUL.FTZ R123, R123, R0 ;  /* 0x000000007b7b7220 */ /* 0x000fe20000410000 */
[-C--:B------:R-:W-:Y:S01]  /*b4c0*/  FMUL.FTZ R124, R124, R2.reuse ;  /* 0x000000027c7c7220 */ /* 0x080fe20000410000 */
[-C--:B------:R-:W-:Y:S01]  /*b4d0*/  FMUL.FTZ R125, R125, R2.reuse ;  /* 0x000000027d7d7220 */ /* 0x080fe20000410000 */
[----:B------:R-:W-:Y:S01]  /*b4e0*/  FMUL.FTZ R128, R128, R2 ;  /* 0x0000000280807220 */ /* 0x000fe20000410000 */
[-C--:B------:R-:W-:Y:S01]  /*b4f0*/  FMUL.FTZ R126, R126, R0.reuse ;  /* 0x000000007e7e7220 */ /* 0x080fe20000410000 */
[----:B------:R-:W5:Y:S01]  /*b500*/  MUFU.EX2 R198, R198 ;  /* 0x000000c600c67308 */ /* 0x000f620000000800 */
[----:B------:R-:W-:Y:S01]  /*b510*/  FMUL.FTZ R127, R127, R0 ;  /* 0x000000007f7f7220 */ /* 0x000fe20000410000 */
[----:B------:R-:W-:Y:S01]  /*b520*/  FMUL.FTZ R129, R129, R2 ;  /* 0x0000000281817220 */ /* 0x000fe20000410000 */
[-C--:B------:R-:W-:Y:S01]  /*b530*/  FMUL.FTZ R130, R130, R0.reuse ;  /* 0x0000000082827220 */ /* 0x080fe20000410000 */
[C---:B-1----:R-:W-:Y:S01]  /*b540*/  HMMA.16816.F32 R76, R4.reuse, R16, R76 ;  /* 0x00000010044c723c */ /* 0x042fe2000000184c */
[----:B------:R-:W-:Y:S01]  /*b550*/  FMUL.FTZ R131, R131, R0 ;  /* 0x0000000083837220 */ /* 0x000fe20000410000 */
[----:B------:R-:W-:Y:S01]  /*b560*/  FFMA.FTZ R2, R249, R2, R178 ;  /* 0x00000002f9027223 */ /* 0x000fe200000100b2 */
[----:B------:R-:W-:Y:S01]  /*b570*/  FFMA.FTZ R0, R247, R0, R166 ;  /* 0x00000000f7007223 */ /* 0x000fe200000100a6 */
[----:B------:R-:W-:Y:S02]  /*b580*/  MUFU.EX2 R187, R187 ;  /* 0x000000bb00bb7308 */ /* 0x000fe40000000800 */
[----:B------:R-:W-:Y:S01]  /*b590*/  HMMA.16816.F32 R80, R4, R18, R80 ;  /* 0x000000120450723c */ /* 0x000fe20000001850 */
[----:B------:R-:W1:Y:S01]  /*b5a0*/  LDSM.16.MT88.4 R16, [R228+0x1e000] ;  /* 0x01e00000e410783b */ /* 0x000e620000004200 */
[----:B------:R-:W-:Y:S01]  /*b5b0*/  FADD.FTZ R167, R167, R2 ;  /* 0x00000002a7a77221 */ /* 0x000fe20000010000 */
[----:B------:R-:W-:-:S03]  /*b5c0*/  FADD.FTZ R11, R11, R0 ;  /* 0x000000000b0b7221 */ /* 0x000fc60000010000 */
[----:B--2---:R-:W-:Y:S01]  /*b5d0*/  HMMA.16816.F32 R84, R4, R12, R84 ;  /* 0x0000000c0454723c */ /* 0x004fe20000001854 */
[----:B------:R-:W2:Y:S01]  /*b5e0*/  MUFU.EX2 R200, R200 ;  /* 0x000000c800c87308 */ /* 0x000ea20000000800 */
[----:B------:R-:W-:Y:S01]  /*b5f0*/  FADD.FTZ R176, R176, R167 ;  /* 0x000000a7b0b07221 */ /* 0x000fe20000010000 */
[----:B------:R-:W-:-:S03]  /*b600*/  FADD.FTZ R10, R10, R11 ;  /* 0x0000000b0a0a7221 */ /* 0x000fc60000010000 */
[C---:B------:R-:W-:Y:S01]  /*b610*/  HMMA.16816.F32 R88, R4.reuse, R14, R88 ;  /* 0x0000000e0458723c */ /* 0x040fe20000001858 */
[----:B------:R-:W3:Y:S01]  /*b620*/  LDSM.16.MT88.4 R12, [R226+0x1e000] ;  /* 0x01e00000e20c783b */ /* 0x000ee20000004200 */
[----:B------:R-:W-:Y:S01]  /*b630*/  FADD.FTZ R176, R165, R176 ;  /* 0x000000b0a5b07221 */ /* 0x000fe20000010000 */
[----:B------:R-:W-:Y:S01]  /*b640*/  MUFU.EX2 R189, R189 ;  /* 0x000000bd00bd7308 */ /* 0x000fe20000000800 */
[----:B------:R-:W-:Y:S02]  /*b650*/  FADD.FTZ R10, R177, R10 ;  /* 0x0000000ab10a7221 */ /* 0x000fe40000010000 */
[C---:B----4-:R-:W-:Y:S05]  /*b660*/  HMMA.16816.F32 R92, R4.reuse, R20, R92 ;  /* 0x00000014045c723c */ /* 0x050fea000000185c */
[----:B------:R-:W4:Y:S01]  /*b670*/  MUFU.EX2 R202, R202 ;  /* 0x000000ca00ca7308 */ /* 0x000f220000000800 */
[C---:B------:R-:W-:Y:S01]  /*b680*/  HMMA.16816.F32 R96, R4.reuse, R22, R96 ;  /* 0x000000160460723c */ /* 0x040fe20000001860 */
[----:B------:R-:W5:Y:S06]  /*b690*/  LDSM.16.MT88.4 R20, [R225+0x1e000] ;  /* 0x01e00000e114783b */ /* 0x000f6c0000004200 */
[----:B------:R-:W-:Y:S08]  /*b6a0*/  MUFU.EX2 R191, R191 ;  /* 0x000000bf00bf7308 */ /* 0x000ff00000000800 */
[----:B------:R-:W4:Y:S01]  /*b6b0*/  MUFU.EX2 R250, R250 ;  /* 0x000000fa00fa7308 */ /* 0x000f220000000800 */
[C---:B-1----:R-:W-:Y:S06]  /*b6c0*/  HMMA.16816.F32 R100, R4.reuse, R16, R100 ;  /* 0x000000100464723c */ /* 0x042fec0000001864 */
[C---:B------:R-:W-:Y:S01]  /*b6d0*/  HMMA.16816.F32 R104, R4.reuse, R18, R104 ;  /* 0x000000120468723c */ /* 0x040fe20000001868 */
[----:B------:R-:W1:Y:S01]  /*b6e0*/  LDSM.16.MT88.4 R16, [R224+0x1e000] ;  /* 0x01e00000e010783b */ /* 0x000e620000004200 */
[----:B------:R-:W-:Y:S04]  /*b6f0*/  MUFU.EX2 R193, R193 ;  /* 0x000000c100c17308 */ /* 0x000fe80000000800 */
[C---:B---3--:R-:W-:Y:S04]  /*b700*/  HMMA.16816.F32 R108, R4.reuse, R12, R108 ;  /* 0x0000000c046c723c */ /* 0x048fe8000000186c */
[----:B------:R-:W3:Y:S02]  /*b710*/  MUFU.EX2 R248, R248 ;  /* 0x000000f800f87308 */ /* 0x000ee40000000800 */
[C---:B------:R-:W-:Y:S01]  /*b720*/  HMMA.16816.F32 R112, R4.reuse, R14, R112 ;  /* 0x0000000e0470723c */ /* 0x040fe20000001870 */
[----:B------:R-:W3:Y:S05]  /*b730*/  LDSM.16.MT88.4 R12, [R228+0x18800] ;  /* 0x01880000e40c783b */ /* 0x000eea0000004200 */
[C---:B-----5:R-:W-:Y:S01]  /*b740*/  HMMA.16816.F32 R116, R4.reuse, R20, R116 ;  /* 0x000000140474723c */ /* 0x060fe20000001874 */
[----:B------:R-:W-:Y:S05]  /*b750*/  MUFU.EX2 R195, R195 ;  /* 0x000000c300c37308 */ /* 0x000fea0000000800 */
[C---:B------:R-:W-:Y:S01]  /*b760*/  HMMA.16816.F32 R120, R4.reuse, R22, R120 ;  /* 0x000000160478723c */ /* 0x040fe20000001878 */
[----:B------:R-:W5:Y:S02]  /*b770*/  LDSM.16.MT88.4 R20, [R228+0x1a800] ;  /* 0x01a80000e414783b */ /* 0x000f640000004200 */
[----:B------:R-:W5:Y:S08]  /*b780*/  MUFU.EX2 R252, R252 ;  /* 0x000000fc00fc7308 */ /* 0x000f700000000800 */
[----:B------:R-:W-:Y:S01]  /*b790*/  MUFU.EX2 R190, R190 ;  /* 0x000000be00be7308 */ /* 0x000fe20000000800 */
[C---:B-1----:R-:W-:Y:S07]  /*b7a0*/  HMMA.16816.F32 R124, R4.reuse, R16, R124 ;  /* 0x00000010047c723c */ /* 0x042fee000000187c */
[----:B------:R-:W-:Y:S01]  /*b7b0*/  MUFU.EX2 R186, R186 ;  /* 0x000000ba00ba7308 */ /* 0x000fe20000000800 */
[----:B------:R-:W-:Y:S01]  /*b7c0*/  HMMA.16816.F32 R128, R4, R18, R128 ;  /* 0x000000120480723c */ /* 0x000fe20000001880 */
[----:B------:R-:W1:Y:S06]  /*b7d0*/  LDSM.16.MT88.4 R16, [R226+0x1a800] ;  /* 0x01a80000e210783b */ /* 0x000e6c0000004200 */
[----:B------:R-:W-:Y:S01]  /*b7e0*/  MUFU.EX2 R197, R197 ;  /* 0x000000c500c57308 */ /* 0x000fe20000000800 */
[----:B------:R-:W-:Y:S01]  /*b7f0*/  F2FP.F16.F32.PACK_AB R4, R196, R183 ;  /* 0x000000b7c404723e */ /* 0x000fe200000000ff */
[----:B------:R-:W-:Y:S01]  /*b800*/  FADD.FTZ R183, R183, R176 ;  /* 0x000000b0b7b77221 */ /* 0x000fe20000010000 */
[----:B------:R-:W-:-:S02]  /*b810*/  F2FP.F16.F32.PACK_AB R6, R198, R185 ;  /* 0x000000b9c606723e */ /* 0x000fc400000000ff */
[----:B--2---:R-:W-:-:S03]  /*b820*/  F2FP.F16.F32.PACK_AB R5, R200, R187 ;  /* 0x000000bbc805723e */ /* 0x004fc600000000ff */
[----:B------:R-:W-:Y:S01]  /*b830*/  MUFU.EX2 R182, R182 ;  /* 0x000000b600b67308 */ /* 0x000fe20000000800 */
[----:B----4-:R-:W-:Y:S01]  /*b840*/  F2FP.F16.F32.PACK_AB R7, R202, R189 ;  /* 0x000000bdca07723e */ /* 0x010fe200000000ff */
[----:B------:R-:W-:Y:S01]  /*b850*/  FADD.FTZ R187, R187, R10 ;  /* 0x0000000abbbb7221 */ /* 0x000fe20000010000 */
[----:B------:R-:W-:-:S03]  /*b860*/  FADD.FTZ R196, R196, R183 ;  /* 0x000000b7c4c47221 */ /* 0x000fc60000010000 */
[----:B------:R-:W-:Y:S01]  /*b870*/  FADD.FTZ R200, R200, R187 ;  /* 0x000000bbc8c87221 */ /* 0x000fe20000010000 */
[----:B------:R-:W-:Y:S01]  /*b880*/  FADD.FTZ R185, R185, R196 ;  /* 0x000000c4b9b97221 */ /* 0x000fe20000010000 */
[----:B---3--:R-:W-:Y:S02]  /*b890*/  HMMA.16816.F32 R160, R4, R12, R160 ;  /* 0x0000000c04a0723c */ /* 0x008fe400000018a0 */
[----:B------:R-:W-:Y:S01]  /*b8a0*/  FADD.FTZ R189, R189, R200 ;  /* 0x000000c8bdbd7221 */ /* 0x000fe20000010000 */
[----:B------:R-:W-:-:S03]  /*b8b0*/  FADD.FTZ R198, R198, R185 ;  /* 0x000000b9c6c67221 */ /* 0x000fc60000010000 */
[----:B------:R-:W-:Y:S01]  /*b8c0*/  HMMA.16816.F32 R156, R4, R14, R156 ;  /* 0x0000000e049c723c */ /* 0x000fe2000000189c */
[----:B------:R-:W2:Y:S01]  /*b8d0*/  LDSM.16.MT88.4 R12, [R225+0x1a800] ;  /* 0x01a80000e10c783b */ /* 0x000ea20000004200 */
[----:B------:R-:W-:-:S04]  /*b8e0*/  FADD.FTZ R202, R202, R189 ;  /* 0x000000bdcaca7221 */ /* 0x000fc80000010000 */
        /* <DEDUP_REMOVED lines=26> */
[----:B------:R-:W4:Y:S05]  /*ba90*/  LDSM.16.MT88.4 R28, [R226+0x19000] ;  /* 0x01900000e21c783b */ /* 0x000f2a0000004200 */
[C---:B------:R-:W-:Y:S01]  /*baa0*/  HMMA.16816.F32 R116, R4.reuse, R172, R116 ;  /* 0x000000ac0474723c */ /* 0x040fe20000001874 */
[----:B------:R-:W-:Y:S05]  /*bab0*/  MUFU.EX2 R172, R206 ;  /* 0x000000ce00ac7308 */ /* 0x000fea0000000800 */
[----:B-----5:R-:W-:Y:S01]  /*bac0*/  HMMA.16816.F32 R84, R4, R20, R84 ;  /* 0x000000140454723c */ /* 0x020fe20000001854 */
[--C-:B------:R-:W-:Y:S01]  /*bad0*/  FFMA.FTZ R173, R204, UR23, -R179.reuse ;  /* 0x00000017ccad7c23 */ /* 0x100fe200080108b3 */
[----:B------:R-:W-:-:S04]  /*bae0*/  FFMA.FTZ R179, R180, UR23, -R179 ;  /* 0x00000017b4b37c23 */ /* 0x000fc800080108b3 */
[C---:B------:R-:W-:Y:S01]  /*baf0*/  HMMA.16816.F32 R88, R4.reuse, R22, R88 ;  /* 0x000000160458723c */ /* 0x040fe20000001858 */
[----:B------:R-:W5:Y:S01]  /*bb00*/  MUFU.EX2 R173, R173 ;  /* 0x000000ad00ad7308 */ /* 0x000f620000000800 */
[----:B------:R-:W5:Y:S04]  /*bb10*/  LDSM.16.MT88.4 R20, [R225+0x19000] ;  /* 0x01900000e114783b */ /* 0x000f680000004200 */
[C---:B-1----:R-:W-:Y:S03]  /*bb20*/  HMMA.16816.F32 R92, R4.reuse, R16, R92 ;  /* 0x00000010045c723c */ /* 0x042fe6000000185c */
[----:B------:R-:W-:Y:S03]  /*bb30*/  MUFU.EX2 R179, R179 ;  /* 0x000000b300b37308 */ /* 0x000fe60000000800 */
        /* <DEDUP_REMOVED lines=8> */
[C---:B------:R-:W-:Y:S06]  /*bbc0*/  HMMA.16816.F32 R120, R4.reuse, R174, R120 ;  /* 0x000000ae0478723c */ /* 0x040fec0000001878 */
[----:B----4-:R-:W-:Y:S01]  /*bbd0*/  HMMA.16816.F32 R124, R4, R24, R124 ;  /* 0x00000018047c723c */ /* 0x010fe2000000187c */
[--C-:B------:R-:W-:Y:S01]  /*bbe0*/  FFMA.FTZ R174, R194, UR23, -R181.reuse ;  /* 0x00000017c2ae7c23 */ /* 0x100fe200080108b5 */
[--C-:B------:R-:W-:Y:S01]  /*bbf0*/  FFMA.FTZ R175, R192, UR23, -R181.reuse ;  /* 0x00000017c0af7c23 */ /* 0x100fe200080108b5 */
[----:B------:R-:W-:-:S03]  /*bc00*/  FFMA.FTZ R181, R188, UR23, -R181 ;  /* 0x00000017bcb57c23 */ /* 0x000fc600080108b5 */
[----:B------:R-:W-:Y:S01]  /*bc10*/  HMMA.16816.F32 R128, R4, R26, R128 ;  /* 0x0000001a0480723c */ /* 0x000fe20000001880 */
[----:B------:R-:W-:Y:S01]  /*bc20*/  LDSM.16.MT88.4 R24, [R225+0x1b000] ;  /* 0x01b00000e118783b */ /* 0x000fe20000004200 */
[----:B------:R-:W-:Y:S05]  /*bc30*/  MUFU.EX2 R174, R174 ;  /* 0x000000ae00ae7308 */ /* 0x000fea0000000800 */
[----:B------:R-:W-:Y:S01]  /*bc40*/  F2FP.F16.F32.PACK_AB R4, R250, R191 ;  /* 0x000000bffa04723e */ /* 0x000fe200000000ff */
[----:B------:R-:W-:Y:S01]  /*bc50*/  FADD.FTZ R191, R191, R198 ;  /* 0x000000c6bfbf7221 */ /* 0x000fe20000010000 */
[----:B------:R-:W-:Y:S01]  /*bc60*/  F2FP.F16.F32.PACK_AB R6, R248, R193 ;  /* 0x000000c1f806723e */ /* 0x000fe200000000ff */
[----:B------:R-:W3:Y:S01]  /*bc70*/  MUFU.EX2 R175, R175 ;  /* 0x000000af00af7308 */ /* 0x000ee20000000800 */
[----:B------:R-:W-:Y:S01]  /*bc80*/  F2FP.F16.F32.PACK_AB R5, R252, R195 ;  /* 0x000000c3fc05723e */ /* 0x000fe200000000ff */
[----:B------:R-:W-:Y:S01]  /*bc90*/  FADD.FTZ R195, R195, R202 ;  /* 0x000000cac3c37221 */ /* 0x000fe20000010000 */
[----:B-----5:R-:W-:Y:S01]  /*bca0*/  F2FP.F16.F32.PACK_AB R7, R173, R172 ;  /* 0x000000acad07723e */ /* 0x020fe200000000ff */
[----:B------:R-:W-:-:S02]  /*bcb0*/  FADD.FTZ R250, R250, R191 ;  /* 0x000000bffafa7221 */ /* 0x000fc40000010000 */
[----:B------:R-:W-:Y:S02]  /*bcc0*/  FADD.FTZ R195, R252, R195 ;  /* 0x000000c3fcc37221 */ /* 0x000fe40000010000 */
[----:B------:R-:W4:Y:S01]  /*bcd0*/  MUFU.EX2 R181, R181 ;  /* 0x000000b500b57308 */ /* 0x000f220000000800 */
[----:B------:R-:W-:Y:S01]  /*bce0*/  FADD.FTZ R193, R193, R250 ;  /* 0x000000fac1c17221 */ /* 0x000fe20000010000 */
[C---:B------:R-:W-:Y:S01]  /*bcf0*/  HMMA.16816.F32 R152, R4.reuse, R28, R152 ;  /* 0x0000001c0498723c */ /* 0x040fe20000001898 */
[----:B------:R-:W-:Y:S02]  /*bd00*/  FADD.FTZ R172, R172, R195 ;  /* 0x000000c3acac7221 */ /* 0x000fe40000010000 */
[----:B------:R-:W-:Y:S02]  /*bd10*/  FADD.FTZ R193, R248, R193 ;  /* 0x000000c1f8c17221 */ /* 0x000fe40000010000 */
[----:B------:R-:W-:Y:S01]  /*bd20*/  FADD.FTZ R173, R173, R172 ;  /* 0x000000acadad7221 */ /* 0x000fe20000010000 */
[C---:B------:R-:W-:Y:S01]  /*bd30*/  HMMA.16816.F32 R148, R4.reuse, R30, R148 ;  /* 0x0000001e0494723c */ /* 0x040fe20000001894 */
[----:B------:R-:W5:Y:S05]  /*bd40*/  LDSM.16.MT88.4 R28, [R224+0x1b000] ;  /* 0x01b00000e01c783b */ /* 0x000f6a0000004200 */
        /* <DEDUP_REMOVED lines=9> */
[C---:B-----5:R-:W-:Y:S06]  /*bde0*/  HMMA.16816.F32 R60, R4.reuse, R28, R60 ;  /* 0x0000001c043c723c */ /* 0x060fec000000183c */
[C---:B------:R-:W-:Y:S01]  /*bdf0*/  HMMA.16816.F32 R64, R4.reuse, R30, R64 ;  /* 0x0000001e0440723c */ /* 0x040fe20000001840 */
[----:B------:R-:W5:Y:S05]  /*be00*/  LDSM.16.MT88.4 R28, [R226+0x1f000] ;  /* 0x01f00000e21c783b */ /* 0x000f6a0000004200 */
        /* <DEDUP_REMOVED lines=27> */
[C---:B------:R-:W-:Y:S06]  /*bfc0*/  HMMA.16816.F32 R116, R4.reuse, R168, R116 ;  /* 0x000000a80474723c */ /* 0x040fec0000001874 */
[C---:B------:R-:W-:Y:S01]  /*bfd0*/  HMMA.16816.F32 R120, R4.reuse, R170, R120 ;  /* 0x000000aa0478723c */ /* 0x040fe20000001878 */
[----:B------:R-:W-:Y:S05]  /*bfe0*/  LDSM.16.MT88.4 R168, [R226+0x1d800] ;  /* 0x01d80000e2a8783b */ /* 0x000fea0000004200 */
[C---:B---3--:R-:W-:Y:S06]  /*bff0*/  HMMA.16816.F32 R124, R4.reuse, R20, R124 ;  /* 0x00000014047c723c */ /* 0x048fec000000187c */
[----:B------:R-:W-:Y:S01]  /*c000*/  HMMA.16816.F32 R128, R4, R22, R128 ;  /* 0x000000160480723c */ /* 0x000fe20000001880 */
[----:B------:R-:W3:Y:S06]  /*c010*/  LDSM.16.MT88.4 R20, [R226+0x1b800] ;  /* 0x01b80000e214783b */ /* 0x000eec0000004200 */
[----:B------:R-:W-:Y:S01]  /*c020*/  F2FP.F16.F32.PACK_AB R4, R175, R174 ;  /* 0x000000aeaf04723e */ /* 0x000fe200000000ff */
[----:B------:R-:W-:Y:S01]  /*c030*/  FADD.FTZ R174, R174, R193 ;  /* 0x000000c1aeae7221 */ /* 0x000fe20000010000 */
[----:B------:R-:W-:-:S02]  /*c040*/  F2FP.F16.F32.PACK_AB R6, R181, R190 ;  /* 0x000000beb506723e */ /* 0x000fc400000000ff */
[----:B------:R-:W-:Y:S01]  /*c050*/  F2FP.F16.F32.PACK_AB R5, R197, R186 ;  /* 0x000000bac505723e */ /* 0x000fe200000000ff */
[----:B------:R-:W-:Y:S01]  /*c060*/  FADD.FTZ R186, R186, R173 ;  /* 0x000000adbaba7221 */ /* 0x000fe20000010000 */
[----:B------:R-:W-:Y:S01]  /*c070*/  F2FP.F16.F32.PACK_AB R7, R179, R182 ;  /* 0x000000b6b307723e */ /* 0x000fe200000000ff */
[----:B------:R-:W-:Y:S02]  /*c080*/  FADD.FTZ R175, R175, R174 ;  /* 0x000000aeafaf7221 */ /* 0x000fe40000010000 */
[----:B------:R-:W-:Y:S02]  /*c090*/  FADD.FTZ R197, R197, R186 ;  /* 0x000000bac5c57221 */ /* 0x000fe40000010000 */
[----:B------:R-:W-:Y:S02]  /*c0a0*/  FADD.FTZ R190, R190, R175 ;  /* 0x000000afbebe7221 */ /* 0x000fe40000010000 */
        /* <DEDUP_REMOVED lines=39> */
[C---:B------:R-:W-:Y:S06]  /*c320*/  HMMA.16816.F32 R112, R4.reuse, R18, R112 ;  /* 0x000000120470723c */ /* 0x040fec0000001870 */
[C---:B--2---:R-:W-:Y:S06]  /*c330*/  HMMA.16816.F32 R116, R4.reuse, R12, R116 ;  /* 0x0000000c0474723c */ /* 0x044fec0000001874 */
[C---:B------:R-:W-:Y:S06]  /*c340*/  HMMA.16816.F32 R120, R4.reuse, R14, R120 ;  /* 0x0000000e0478723c */ /* 0x040fec0000001878 */
[C---:B-----5:R-:W-:Y:S06]  /*c350*/  HMMA.16816.F32 R124, R4.reuse, R28, R124 ;  /* 0x0000001c047c723c */ /* 0x060fec000000187c */
[----:B------:R-:W-:-:S15]  /*c360*/  HMMA.16816.F32 R128, R4, R30, R128 ;  /* 0x0000001e0480723c */ /* 0x000fde0000001880 */
[----:B------:R-:W-:-:S09]  /*c370*/  NOP ;  /* 0x0000000000007918 */ /* 0x000fd20000000000 */
.L_x_485:
[----:B------:R-:W-:-:S06]  /*c380*/  UISETP.GT.AND UP0, UPT, UR22, UR13, UPT ;  /* 0x0000000d1600728c */ /* 0x000fcc000bf04270 */
[----:B------:R-:W-:-:S13]  /*c390*/  PLOP3.LUT P0, PT, PT, PT, UP0, 0x80, 0x0 ;  /* 0x000000000000781c */ /* 0x000fda0003f0f008 */
[----:B------:R-:W-:Y:S05]  /*c3a0*/  @!P0 BRA `(.L_x_488) ;  /* 0x0000003800108947 */ /* 0x000fea0003800000 */
[----:B------:R-:W-:Y:S01]  /*c3b0*/  USHF.L.U64.HI UR24, UR6, 0x5, UR7 ;  /* 0x0000000506187899 */ /* 0x000fe20008010207 */
[----:B------:R-:W-:Y:S01]  /*c3c0*/  MOV R2, R3 ;  /* 0x0000000300027202 */ /* 0x000fe20000000f00 */
[----:B------:R-:W-:Y:S01]  /*c3d0*/  USHF.L.U32 UR25, UR6, 0x5, URZ ;  /* 0x0000000506197899 */ /* 0x000fe2000800063f */
[----:B------:R-:W-:Y:S01]  /*c3e0*/  MOV R0, R164 ;  /* 0x000000a400007202 */ /* 0x000fe20000000f00 */
[----:B------:R-:W-:Y:S01]  /*c3f0*/  USHF.L.U64.HI UR5, UR6, 0x6, UR7 ;  /* 0x0000000606057899 */ /* 0x000fe20008010207 */
[----:B------:R-:W-:Y:S01]  /*c400*/  MOV R238, R8 ;  /* 0x0000000800ee7202 */ /* 0x000fe20000000f00 */
        /* <DEDUP_REMOVED lines=8> */
.L_x_491:
        /* <DEDUP_REMOVED lines=28> */
.L_x_489:
        /* <DEDUP_REMOVED lines=19> */
[----:B------:R-:W-:Y:S03]  /*c780*/  IMAD R3, R3, 0x40, R246 ;  /* 0x0000004003037824 */ /* 0x000fe600078e02f6 */
[----:B------:R-:W-:Y:S01]  /*c790*/  LDGSTS.E.BYPASS.LTC128B.128 [R235+0x1a000], desc[UR18][R6.64+0x80] ;  /* 0x1a00008006eb7fae */ /* 0x000fe2000b901d52 */
[C---:B------:R-:W-:Y:S01]  /*c7a0*/  VIADD R248, R3.reuse, 0x8 ;  /* 0x0000000803f87836 */ /* 0x040fe20000000000 */
[CC--:B------:R-:W-:Y:S03]  /*c7b0*/  ISETP.GE.AND P0, PT, R3.reuse, R243.reuse, PT ;  /* 0x000000f30300720c */ /* 0x0c0fe60003f06270 */
[----:B------:R-:W-:Y:S01]  /*c7c0*/  LDGSTS.E.BYPASS.LTC128B.128 [R235+0x1c000], desc[UR18][R6.64+0x100] ;  /* 0x1c00010006eb7fae */ /* 0x000fe2000b901d52 */
[CC--:B------:R-:W-:Y:S04]  /*c7d0*/  ISETP.GE.OR P0, PT, R3.reuse, R242.reuse, !P0 ;  /* 0x000000f20300720c */ /* 0x0c0fe80004706670 */
[----:B------:R-:W-:Y:S01]  /*c7e0*/  LDGSTS.E.BYPASS.LTC128B.128 [R235+0x1e000], desc[UR18][R6.64+0x180] ;  /* 0x1e00018006eb7fae */ /* 0x000fe2000b901d52 */
[C---:B------:R-:W-:Y:S02]  /*c7f0*/  ISETP.GE.AND P4, PT, R248.reuse, R243, PT ;  /* 0x000000f3f800720c */ /* 0x040fe40003f86270 */
[C---:B------:R-:W-:Y:S02]  /*c800*/  ISETP.GE.AND P2, PT, R248.reuse, R241, PT ;  /* 0x000000f1f800720c */ /* 0x040fe40003f46270 */
[----:B------:R-:W-:Y:S01]  /*c810*/  LDGSTS.E.BYPASS.LTC128B.128 [R235+0x19000], desc[UR18][R250.64] ;  /* 0x19000000faeb7fae */ /* 0x000fe2000b901d52 */
[C---:B------:R-:W-:Y:S02]  /*c820*/  ISETP.GE.OR P4, PT, R248.reuse, R242, !P4 ;  /* 0x000000f2f800720c */ /* 0x040fe40006786670 */
[----:B------:R-:W-:Y:S02]  /*c830*/  ISETP.GE.OR P2, PT, R248, R240, !P2 ;  /* 0x000000f0f800720c */ /* 0x000fe40005746670 */
[----:B------:R-:W-:Y:S01]  /*c840*/  LDGSTS.E.BYPASS.LTC128B.128 [R235+0x1b000], desc[UR18][R250.64+0x80] ;  /* 0x1b000080faeb7fae */ /* 0x000fe2000b901d52 */
[C---:B------:R-:W-:Y:S04]  /*c850*/  VIADD R248, R3.reuse, 0x11 ;  /* 0x0000001103f87836 */ /* 0x040fe80000000000 */
[----:B------:R-:W-:Y:S05]  /*c860*/  LDGSTS.E.BYPASS.LTC128B.128 [R235+0x1d000], desc[UR18][R250.64+0x100] ;  /* 0x1d000100faeb7fae */ /* 0x000fea000b901d52 */
[----:B------:R1:W-:Y:S05]  /*c870*/  LDGSTS.E.BYPASS.LTC128B.128 [R235+0x1f000], desc[UR18][R250.64+0x180] ;  /* 0x1f000180faeb7fae */ /* 0x0003ea000b901d52 */
[----:B------:R-:W-:Y:S05]  /*c880*/  LDSM.16.M88.4 R164, [R234] ;  /* 0x00000000eaa4783b */ /* 0x000fea0000000200 */
[----:B------:R-:W2:Y:S05]  /*c890*/  LDSM.16.M88.4 R168, [R233+0x10000] ;  /* 0x01000000e9a8783b */ /* 0x000eaa0000000200 */
[----:B------:R-:W3:Y:S05]  /*c8a0*/  LDSM.16.M88.4 R172, [R233+0x10800] ;  /* 0x01080000e9ac783b */ /* 0x000eea0000000200 */
[----:B------:R-:W4:Y:S05]  /*c8b0*/  LDSM.16.M88.4 R176, [R233+0x11000] ;  /* 0x01100000e9b0783b */ /* 0x000f2a0000000200 */
[----:B------:R-:W5:Y:S01]  /*c8c0*/  LDSM.16.M88.4 R180, [R233+0x11800] ;  /* 0x01180000e9b4783b */ /* 0x000f620000000200 */
[C---:B-1----:R-:W-:Y:S04]  /*c8d0*/  VIADD R250, R3.reuse, 0x1 ;  /* 0x0000000103fa7836 */ /* 0x042fe80000000000 */
[----:B------:R-:W0:Y:S01]  /*c8e0*/  LDGDEPBAR ;  /* 0x00000000000079af */ /* 0x000e220000000000 */
[C---:B------:R-:W-:Y:S04]  /*c8f0*/  ISETP.GE.AND P6, PT, R250.reuse, R243, PT ;  /* 0x000000f3fa00720c */ /* 0x040fe80003fc6270 */
[----:B------:R-:W-:Y:S01]  /*c900*/  LDSM.16.M88.4 R184, [R232] ;  /* 0x00000000e8b8783b */ /* 0x000fe20000000200 */
[C---:B------:R-:W-:Y:S02]  /*c910*/  ISETP.GE.AND P5, PT, R250.reuse, R241, PT ;  /* 0x000000f1fa00720c */ /* 0x040fe40003fa6270 */
[C---:B------:R-:W-:Y:S02]  /*c920*/  ISETP.GE.OR P6, PT, R250.reuse, R242, !P6 ;  /* 0x000000f2fa00720c */ /* 0x040fe400077c6670 */
[----:B------:R-:W1:Y:S01]  /*c930*/  LDSM.16.M88.4 R188, [R231] ;  /* 0x00000000e7bc783b */ /* 0x000e620000000200 */
[----:B------:R-:W-:Y:S01]  /*c940*/  ISETP.GE.OR P5, PT, R250, R240, !P5 ;  /* 0x000000f0fa00720c */ /* 0x000fe20006fa6670 */
[C---:B------:R-:W-:Y:S03]  /*c950*/  VIADD R250, R3.reuse, 0x9 ;  /* 0x0000000903fa7836 */ /* 0x040fe60000000000 */
[----:B------:R-:W1:Y:S02]  /*c960*/  LDSM.16.M88.4 R192, [R223] ;  /* 0x00000000dfc0783b */ /* 0x000e640000000200 */
[C---:B------:R-:W-:Y:S02]  /*c970*/  ISETP.GE.AND P3, PT, R250.reuse, R243, PT ;  /* 0x000000f3fa00720c */ /* 0x040fe40003f66270 */
[CC--:B------:R-:W-:Y:S01]  /*c980*/  ISETP.GE.AND P1, PT, R250.reuse, R241.reuse, PT ;  /* 0x000000f1fa00720c */ /* 0x0c0fe20003f26270 */
[----:B------:R-:W1:Y:S01]  /*c990*/  LDSM.16.M88.4 R196, [R222] ;  /* 0x00000000dec4783b */ /* 0x000e620000000200 */
[C---:B--2---:R-:W-:Y:S03]  /*c9a0*/  HMMA.16816.F32 R4, R164.reuse, R168, RZ ;  /* 0x000000a8a404723c */ /* 0x044fe600000018ff */
[C---:B------:R-:W-:Y:S01]  /*c9b0*/  ISETP.GE.OR P3, PT, R250.reuse, R242, !P3 ;  /* 0x000000f2fa00720c */ /* 0x040fe20005f66670 */
[----:B------:R-:W2:Y:S01]  /*c9c0*/  LDSM.16.M88.4 R200, [R221] ;  /* 0x00000000ddc8783b */ /* 0x000ea20000000200 */
[-C--:B------:R-:W-:Y:S01]  /*c9d0*/  ISETP.GE.OR P1, PT, R250, R240.reuse, !P1 ;  /* 0x000000f0fa00720c */ /* 0x080fe20004f26670 */
[C---:B------:R-:W-:Y:S01]  /*c9e0*/  HMMA.16816.F32 R8, R164.reuse, R170, RZ ;  /* 0x000000aaa408723c */ /* 0x040fe200000018ff */
[C---:B------:R-:W-:Y:S02]  /*c9f0*/  VIADD R250, R3.reuse, 0x10 ;  /* 0x0000001003fa7836 */ /* 0x040fe40000000000 */
[----:B------:R-:W-:Y:S03]  /*ca00*/  LDSM.16.M88.4 R168, [R230] ;  /* 0x00000000e6a8783b */ /* 0x000fe60000000200 */
[C---:B---3--:R-:W-:Y:S02]  /*ca10*/  HMMA.16816.F32 R12, R164.reuse, R172, RZ ;  /* 0x000000aca40c723c */ /* 0x048fe400000018ff */
[----:B------:R-:W-:Y:S04]  /*ca20*/  LDSM.16.M88.4 R204, [R227+0x11000] ;  /* 0x01100000e3cc783b */ /* 0x000fe80000000200 */
[C---:B------:R-:W-:Y:S01]  /*ca30*/  HMMA.16816.F32 R16, R164.reuse, R174, RZ ;  /* 0x000000aea410723c */ /* 0x040fe200000018ff */
[----:B------:R-:W3:Y:S05]  /*ca40*/  LDSM.16.M88.4 R172, [R227+0x10000] ;  /* 0x01000000e3ac783b */ /* 0x000eea0000000200 */
[C---:B----4-:R-:W-:Y:S06]  /*ca50*/  HMMA.16816.F32 R20, R164.reuse, R176, RZ ;  /* 0x000000b0a414723c */ /* 0x050fec00000018ff */
[C---:B------:R-:W-:Y:S01]  /*ca60*/  HMMA.16816.F32 R24, R164.reuse, R178, RZ ;  /* 0x000000b2a418723c */ /* 0x040fe200000018ff */
[----:B------:R-:W4:Y:S05]  /*ca70*/  LDSM.16.M88.4 R176, [R227+0x10800] ;  /* 0x01080000e3b0783b */ /* 0x000f2a0000000200 */
[C---:B-----5:R-:W-:Y:S06]  /*ca80*/  HMMA.16816.F32 R28, R164.reuse, R180, RZ ;  /* 0x000000b4a41c723c */ /* 0x060fec00000018ff */
[----:B------:R-:W-:Y:S01]  /*ca90*/  HMMA.16816.F32 R32, R164, R182, RZ ;  /* 0x000000b6a420723c */ /* 0x000fe200000018ff */
[----:B------:R-:W5:Y:S05]  /*caa0*/  LDSM.16.M88.4 R164, [R227+0x11800] ;  /* 0x01180000e3a4783b */ /* 0x000f6a0000000200 */
[C---:B-1----:R-:W-:Y:S01]  /*cab0*/  HMMA.16816.F32 R4, R184.reuse, R188, R4 ;  /* 0x000000bcb804723c */ /* 0x042fe20000001804 */
[----:B------:R-:W-:Y:S05]  /*cac0*/  LDSM.16.M88.4 R180, [R229] ;  /* 0x00000000e5b4783b */ /* 0x000fea0000000200 */
[C---:B------:R-:W-:Y:S01]  /*cad0*/  HMMA.16816.F32 R8, R184.reuse, R190, R8 ;  /* 0x000000beb808723c */ /* 0x040fe20000001808 */
[----:B------:R-:W1:Y:S05]  /*cae0*/  LDSM.16.M88.4 R188, [R220] ;  /* 0x00000000dcbc783b */ /* 0x000e6a0000000200 */
[C---:B------:R-:W-:Y:S06]  /*caf0*/  HMMA.16816.F32 R12, R184.reuse, R192, R12 ;  /* 0x000000c0b80c723c */ /* 0x040fec000000180c */
[C---:B------:R-:W-:Y:S01]  /*cb00*/  HMMA.16816.F32 R16, R184.reuse, R194, R16 ;  /* 0x000000c2b810723c */ /* 0x040fe20000001810 */
[----:B------:R-:W1:Y:S05]  /*cb10*/  LDSM.16.M88.4 R192, [R220+0x800] ;  /* 0x00080000dcc0783b */ /* 0x000e6a0000000200 */
[C---:B------:R-:W-:Y:S06]  /*cb20*/  HMMA.16816.F32 R20, R184.reuse, R196, R20 ;  /* 0x000000c4b814723c */ /* 0x040fec0000001814 */
[C---:B------:R-:W-:Y:S01]  /*cb30*/  HMMA.16816.F32 R24, R184.reuse, R198, R24 ;  /* 0x000000c6b818723c */ /* 0x040fe20000001818 */
[----:B------:R-:W1:Y:S05]  /*cb40*/  LDSM.16.M88.4 R196, [R220+0x1000] ;  /* 0x00100000dcc4783b */ /* 0x000e6a0000000200 */
[C---:B--2---:R-:W-:Y:S06]  /*cb50*/  HMMA.16816.F32 R28, R184.reuse, R200, R28 ;  /* 0x000000c8b81c723c */ /* 0x044fec000000181c */
[----:B------:R-:W-:Y:S01]  /*cb60*/  HMMA.16816.F32 R32, R184, R202, R32 ;  /* 0x000000cab820723c */ /* 0x000fe20000001820 */
[----:B------:R-:W2:Y:S05]  /*cb70*/  LDSM.16.M88.4 R184, [R220+0x1800] ;  /* 0x00180000dcb8783b */ /* 0x000eaa0000000200 */
[C---:B---3--:R-:W-:Y:S01]  /*cb80*/  HMMA.16816.F32 R4, R168.reuse, R172, R4 ;  /* 0x000000aca804723c */ /* 0x048fe20000001804 */
[----:B------:R-:W-:Y:S05]  /*cb90*/  LDSM.16.M88.4 R200, [R233+0x12800] ;  /* 0x01280000e9c8783b */ /* 0x000fea0000000200 */
[C---:B------:R-:W-:Y:S01]  /*cba0*/  HMMA.16816.F32 R8, R168.reuse, R174, R8 ;  /* 0x000000aea808723c */ /* 0x040fe20000001808 */
[----:B------:R-:W-:Y:S05]  /*cbb0*/  LDSM.16.M88.4 R172, [R234+0x4000] ;  /* 0x00400000eaac783b */ /* 0x000fea0000000200 */
[C---:B----4-:R-:W-:Y:S06]  /*cbc0*/  HMMA.16816.F32 R12, R168.reuse, R176, R12 ;  /* 0x000000b0a80c723c */ /* 0x050fec000000180c */
[C---:B------:R-:W-:Y:S01]  /*cbd0*/  HMMA.16816.F32 R16, R168.reuse, R178, R16 ;  /* 0x000000b2a810723c */ /* 0x040fe20000001810 */
[----:B------:R-:W3:Y:S05]  /*cbe0*/  LDSM.16.M88.4 R176, [R233+0x12000] ;  /* 0x01200000e9b0783b */ /* 0x000eea0000000200 */
[C---:B------:R-:W-:Y:S06]  /*cbf0*/  HMMA.16816.F32 R20, R168.reuse, R204, R20 ;  /* 0x000000cca814723c */ /* 0x040fec0000001814 */
[C---:B------:R-:W-:Y:S01]  /*cc00*/  HMMA.16816.F32 R24, R168.reuse, R206, R24 ;  /* 0x000000cea818723c */ /* 0x040fe20000001818 */
[----:B------:R-:W4:Y:S05]  /*cc10*/  LDSM.16.M88.4 R204, [R233+0x13000] ;  /* 0x01300000e9cc783b */ /* 0x000f2a0000000200 */
[C---:B-----5:R-:W-:Y:S06]  /*cc20*/  HMMA.16816.F32 R28, R168.reuse, R164, R28 ;  /* 0x000000a4a81c723c */ /* 0x060fec000000181c */
[----:B------:R-:W-:Y:S01]  /*cc30*/  HMMA.16816.F32 R32, R168, R166, R32 ;  /* 0x000000a6a820723c */ /* 0x000fe20000001820 */
[----:B------:R-:W5:Y:S05]  /*cc40*/  LDSM.16.M88.4 R164, [R233+0x13800] ;  /* 0x01380000e9a4783b */ /* 0x000f6a0000000200 */
[C---:B-1----:R-:W-:Y:S01]  /*cc50*/  HMMA.16816.F32 R4, R180.reuse, R188, R4 ;  /* 0x000000bcb404723c */ /* 0x042fe20000001804 */
[----:B------:R-:W-:Y:S05]  /*cc60*/  LDSM.16.M88.4 R168, [R232+0x4000] ;  /* 0x00400000e8a8783b */ /* 0x000fea0000000200 */
[C---:B------:R-:W-:Y:S01]  /*cc70*/  HMMA.16816.F32 R8, R180.reuse, R190, R8 ;  /* 0x000000beb408723c */ /* 0x040fe20000001808 */
[----:B------:R-:W1:Y:S05]  /*cc80*/  LDSM.16.M88.4 R188, [R219] ;  /* 0x00000000dbbc783b */ /* 0x000e6a0000000200 */
[C---:B------:R-:W-:Y:S06]  /*cc90*/  HMMA.16816.F32 R12, R180.reuse, R192, R12 ;  /* 0x000000c0b40c723c */ /* 0x040fec000000180c */
[C---:B------:R-:W-:Y:S01]  /*cca0*/  HMMA.16816.F32 R16, R180.reuse, R194, R16 ;  /* 0x000000c2b410723c */ /* 0x040fe20000001810 */
[----:B------:R-:W1:Y:S05]  /*ccb0*/  LDSM.16.M88.4 R192, [R218] ;  /* 0x00000000dac0783b */ /* 0x000e6a0000000200 */
[C---:B------:R-:W-:Y:S06]  /*ccc0*/  HMMA.16816.F32 R20, R180.reuse, R196, R20 ;  /* 0x000000c4b414723c */ /* 0x040fec0000001814 */
[C---:B------:R-:W-:Y:S01]  /*ccd0*/  HMMA.16816.F32 R24, R180.reuse, R198, R24 ;  /* 0x000000c6b418723c */ /* 0x040fe20000001818 */
[----:B------:R-:W1:Y:S05]  /*cce0*/  LDSM.16.M88.4 R196, [R217] ;  /* 0x00000000d9c4783b */ /* 0x000e6a0000000200 */
[C---:B--2---:R-:W-:Y:S06]  /*ccf0*/  HMMA.16816.F32 R28, R180.reuse, R184, R28 ;  /* 0x000000b8b41c723c */ /* 0x044fec000000181c */
[----:B------:R-:W-:Y:S01]  /*cd00*/  HMMA.16816.F32 R32, R180, R186, R32 ;  /* 0x000000bab420723c */ /* 0x000fe20000001820 */
[----:B------:R-:W2:Y:S05]  /*cd10*/  LDSM.16.M88.4 R180, [R216] ;  /* 0x00000000d8b4783b */ /* 0x000eaa0000000200 */
[C---:B---3--:R-:W-:Y:S01]  /*cd20*/  HMMA.16816.F32 R4, R172.reuse, R176, R4 ;  /* 0x000000b0ac04723c */ /* 0x048fe20000001804 */
[----:B------:R-:W-:Y:S05]  /*cd30*/  LDSM.16.M88.4 R184, [R227+0x12000] ;  /* 0x01200000e3b8783b */ /* 0x000fea0000000200 */
        /* <DEDUP_REMOVED lines=14> */
[----:B------:R-:W1:Y:S05]  /*ce20*/  LDSM.16.M88.4 R188, [R220+0x2000] ;  /* 0x00200000dcbc783b */ /* 0x000e6a0000000200 */
        /* <DEDUP_REMOVED lines=105> */
[C---:B------:R-:W-:Y:S06]  /*d4c0*/  HMMA.16816.F32 R16, R172.reuse, R194, R16 ;  /* 0x000000c2ac10723c */ /* 0x040fec0000001810 */
[C---:B------:R-:W-:Y:S06]  /*d4d0*/  HMMA.16816.F32 R20, R172.reuse, R196, R20 ;  /* 0x000000c4ac14723c */ /* 0x040fec0000001814 */
[C---:B------:R-:W-:Y:S06]  /*d4e0*/  HMMA.16816.F32 R24, R172.reuse, R198, R24 ;  /* 0x000000c6ac18723c */ /* 0x040fec0000001818 */
[C---:B--2---:R-:W-:Y:S06]  /*d4f0*/  HMMA.16816.F32 R28, R172.reuse, R168, R28 ;  /* 0x000000a8ac1c723c */ /* 0x044fec000000181c */
[----:B------:R-:W-:Y:S01]  /*d500*/  HMMA.16816.F32 R32, R172, R170, R32 ;  /* 0x000000aaac20723c */ /* 0x000fe20000001820 */
[----:B------:R-:W2:Y:S05]  /*d510*/  LDSM.16.M88.4 R168, [R220+0x6800] ;  /* 0x00680000dca8783b */ /* 0x000eaa0000000200 */
[C---:B---3--:R-:W-:Y:S06]  /*d520*/  HMMA.16816.F32 R4, R180.reuse, R184, R4 ;  /* 0x000000b8b404723c */ /* 0x048fec0000001804 */
[C---:B------:R-:W-:Y:S06]  /*d530*/  HMMA.16816.F32 R8, R180.reuse, R186, R8 ;  /* 0x000000bab408723c */ /* 0x040fec0000001808 */
[C---:B------:R-:W-:Y:S06]  /*d540*/  HMMA.16816.F32 R12, R180.reuse, R200, R12 ;  /* 0x000000c8b40c723c */ /* 0x040fec000000180c */
[C---:B------:R-:W-:Y:S06]  /*d550*/  HMMA.16816.F32 R16, R180.reuse, R202, R16 ;  /* 0x000000cab410723c */ /* 0x040fec0000001810 */
[C---:B----4-:R-:W-:Y:S06]  /*d560*/  HMMA.16816.F32 R20, R180.reuse, R204, R20 ;  /* 0x000000ccb414723c */ /* 0x050fec0000001814 */
[C---:B------:R-:W-:Y:S06]  /*d570*/  HMMA.16816.F32 R24, R180.reuse, R206, R24 ;  /* 0x000000ceb418723c */ /* 0x040fec0000001818 */
[C---:B-----5:R-:W-:Y:S06]  /*d580*/  HMMA.16816.F32 R28, R180.reuse, R164, R28 ;  /* 0x000000a4b41c723c */ /* 0x060fec000000181c */
[----:B------:R-:W-:Y:S01]  /*d590*/  HMMA.16816.F32 R32, R180, R166, R32 ;  /* 0x000000a6b420723c */ /* 0x000fe20000001820 */
[----:B------:R-:W3:Y:S05]  /*d5a0*/  LDSM.16.M88.4 R164, [R220+0x7000] ;  /* 0x00700000dca4783b */ /* 0x000eea0000000200 */
[C---:B-1----:R-:W-:Y:S06]  /*d5b0*/  HMMA.16816.F32 R4, R176.reuse, R188, R4 ;  /* 0x000000bcb004723c */ /* 0x042fec0000001804 */
[C---:B------:R-:W-:Y:S06]  /*d5c0*/  HMMA.16816.F32 R8, R176.reuse, R190, R8 ;  /* 0x000000beb008723c */ /* 0x040fec0000001808 */
[C---:B--2---:R-:W-:Y:S06]  /*d5d0*/  HMMA.16816.F32 R12, R176.reuse, R168, R12 ;  /* 0x000000a8b00c723c */ /* 0x044fec000000180c */
[C---:B------:R-:W-:Y:S01]  /*d5e0*/  HMMA.16816.F32 R16, R176.reuse, R170, R16 ;  /* 0x000000aab010723c */ /* 0x040fe20000001810 */
[----:B------:R-:W1:Y:S01]  /*d5f0*/  LDSM.16.M88.4 R168, [R220+0x7800] ;  /* 0x00780000dca8783b */ /* 0x000e620000000200 */
        /* <DEDUP_REMOVED lines=8> */
[C---:B---3--:R-:W-:Y:S05]  /*d680*/  HMMA.16816.F32 R20, R176.reuse, R164, R20 ;  /* 0x000000a4b014723c */ /* 0x048fea0000001814 */
        /* <DEDUP_REMOVED lines=13> */
[C---:B-1----:R-:W-:Y:S03]  /*d760*/  HMMA.16816.F32 R28, R176.reuse, R168, R28 ;  /* 0x000000a8b01c723c */ /* 0x042fe6000000181c */
        /* <DEDUP_REMOVED lines=86> */
[----:B------:R-:W-:Y:S02]  /*dcd0*/  FMNMX.FTZ R250, R203, R250, !PT ;  /* 0x000000facbfa7209 */ /* 0x000fe40007810000 */
        /* <DEDUP_REMOVED lines=8> */
[----:B------:R-:W-:Y:S02]  /*dd60*/  FSEL R248, R30, -INF , !P3 ;  /* 0xff8000001ef87808 */ /* 0x000fe40005800000 */
[----:B------:R-:W-:Y:S02]  /*dd70*/  FMNMX.FTZ R6, R187, R6, !PT ;  /* 0x00000006bb067209 */ /* 0x000fe40007810000 */
[----:B------:R-:W-:Y:S01]  /*dd80*/  FMNMX.FTZ R11, R250, R11, !PT ;  /* 0x0000000bfa0b7209 */ /* 0x000fe20007810000 */
[----:B------:R-:W-:Y:S06]  /*dd90*/  @P1 BRA `(.L_x_491) ;  /* 0xffffffe400bc1947 */ /* 0x000fec000383ffff */
.L_x_490:
        /* <DEDUP_REMOVED lines=16> */
[----:B------:R-:W1:Y:S08]  /*dea0*/  SHFL.BFLY PT, R3, R6, 0x2, 0x1f ;  /* 0x0c401f0006037f89 */ /* 0x000e7000000e0000 */
[----:B------:R-:W-:Y:S01]  /*deb0*/  LDSM.16.MT88.4 R176, [R224+0x1c800] ;  /* 0x01c80000e0b0783b */ /* 0x000fe20000004200 */
[----:B--2---:R-:W-:Y:S07]  /*dec0*/  FMNMX.FTZ R11, R11, R4, !PT ;  /* 0x000000040b0b7209 */ /* 0x004fee0007810000 */
[----:B------:R-:W2:Y:S01]  /*ded0*/  SHFL.BFLY PT, R164, R11, 0x1, 0x1f ;  /* 0x0c201f000ba47f89 */ /* 0x000ea200000e0000 */
[----:B-1----:R-:W-:Y:S07]  /*dee0*/  FMNMX.FTZ R4, R6, R3, !PT ;  /* 0x0000000306047209 */ /* 0x002fee0007810000 */
[----:B------:R-:W1:Y:S01]  /*def0*/  SHFL.BFLY PT, R3, R4, 0x1, 0x1f ;  /* 0x0c201f0004037f89 */ /* 0x000e6200000e0000 */
[----:B--2---:R-:W-:Y:S04]  /*df00*/  FMNMX.FTZ R164, R11, R164, !PT ;  /* 0x000000a40ba47209 */ /* 0x004fe80007810000 */
[C---:B------:R-:W-:Y:S01]  /*df10*/  FSETP.NEU.FTZ.AND P1, PT, R164.reuse, -INF , PT ;  /* 0xff800000a400780b */ /* 0x040fe20003f3d000 */
[----:B------:R-:W-:Y:S05]  /*df20*/  FMUL.FTZ R183, R164, UR4 ;  /* 0x00000004a4b77c20 */ /* 0x000fea0008410000 */
[----:B------:R-:W-:Y:S05]  /*df30*/  FSEL R183, R183, RZ, P1 ;  /* 0x000000ffb7b77208 */ /* 0x000fea0000800000 */
[--C-:B------:R-:W-:Y:S01]  /*df40*/  FFMA.FTZ R188, R195, UR4, -R183.reuse ;  /* 0x00000004c3bc7c23 */ /* 0x100fe200080108b7 */
[--C-:B------:R-:W-:Y:S01]  /*df50*/  FFMA.FTZ R193, R190, UR4, -R183.reuse ;  /* 0x00000004bec17c23 */ /* 0x100fe200080108b7 */
[----:B-1----:R-:W-:Y:S01]  /*df60*/  FMNMX.FTZ R3, R4, R3, !PT ;  /* 0x0000000304037209 */ /* 0x002fe20007810000 */
[--C-:B------:R-:W-:Y:S01]  /*df70*/  FFMA.FTZ R190, R189, UR4, -R183.reuse ;  /* 0x00000004bdbe7c23 */ /* 0x100fe200080108b7 */
[--C-:B------:R-:W-:Y:S01]  /*df80*/  FFMA.FTZ R189, R191, UR4, -R183.reuse ;  /* 0x00000004bfbd7c23 */ /* 0x100fe200080108b7 */
[--C-:B------:R-:W-:Y:S01]  /*df90*/  FFMA.FTZ R186, R186, UR4, -R183.reuse ;  /* 0x00000004baba7c23 */ /* 0x100fe200080108b7 */
[C---:B------:R-:W-:Y:S01]  /*dfa0*/  FSETP.NEU.FTZ.AND P0, PT, R3.reuse, -INF , PT ;  /* 0xff8000000300780b */ /* 0x040fe20003f1d000 */
[----:B------:R-:W-:Y:S01]  /*dfb0*/  FMUL.FTZ R181, R3, UR4 ;  /* 0x0000000403b57c20 */ /* 0x000fe20008410000 */
        /* <DEDUP_REMOVED lines=17> */
[----:B------:R-:W-:Y:S01]  /*e0d0*/  MUFU.EX2 R189, R189 ;  /* 0x000000bd00bd7308 */ /* 0x000fe20000000800 */
        /* <DEDUP_REMOVED lines=8> */
[----:B------:R-:W2:Y:S01]  /*e160*/  MUFU.EX2 R188, R188 ;  /* 0x000000bc00bc7308 */ /* 0x000ea20000000800 */
[----:B-1----:R-:W-:Y:S01]  /*e170*/  F2FP.F16.F32.PACK_AB R168, R190, R193 ;  /* 0x000000c1bea8723e */ /* 0x002fe200000000ff */
[--C-:B------:R-:W-:Y:S01]  /*e180*/  FFMA.FTZ R198, R198, UR4, -R181.reuse ;  /* 0x00000004c6c67c23 */ /* 0x100fe200080108b5 */
[----:B------:R-:W-:Y:S01]  /*e190*/  FFMA.FTZ R203, R203, UR4, -R181 ;  /* 0x00000004cbcb7c23 */ /* 0x000fe200080108b5 */
[--C-:B------:R-:W-:Y:S01]  /*e1a0*/  FFMA.FTZ R207, R207, UR4, -R183.reuse ;  /* 0x00000004cfcf7c23 */ /* 0x100fe200080108b7 */
[----:B------:R-:W-:Y:S01]  /*e1b0*/  FFMA.FTZ R200, R200, UR4, -R183 ;  /* 0x00000004c8c87c23 */ /* 0x000fe200080108b7 */
[--C-:B------:R-:W-:Y:S01]  /*e1c0*/  FFMA.FTZ R206, R206, UR4, -R181.reuse ;  /* 0x00000004cece7c23 */ /* 0x100fe200080108b5 */
[----:B------:R-:W-:Y:S03]  /*e1d0*/  FFMA.FTZ R202, R202, UR4, -R181 ;  /* 0x00000004caca7c23 */ /* 0x000fe600080108b5 */
[----:B------:R-:W-:Y:S01]  /*e1e0*/  MUFU.EX2 R195, R195 ;  /* 0x000000c300c37308 */ /* 0x000fe20000000800 */
[--C-:B------:R-:W-:Y:S01]  /*e1f0*/  FFMA.FTZ R252, R252, UR4, -R183.reuse ;  /* 0x00000004fcfc7c23 */ /* 0x100fe200080108b7 */
[--C-:B------:R-:W-:Y:S01]  /*e200*/  FFMA.FTZ R251, R251, UR4, -R183.reuse ;  /* 0x00000004fbfb7c23 */ /* 0x100fe200080108b7 */
[----:B------:R-:W-:Y:S01]  /*e210*/  FFMA.FTZ R183, R250, UR4, -R183 ;  /* 0x00000004fab77c23 */ /* 0x000fe200080108b7 */
[----:B------:R-:W-:Y:S01]  /*e220*/  FFMA.FTZ R248, R248, UR4, -R181 ;  /* 0x00000004f8f87c23 */ /* 0x000fe200080108b5 */
[----:B------:R-:W-:Y:S05]  /*e230*/  PLOP3.LUT P0, PT, PT, PT, UP0, 0x80, 0x0 ;  /* 0x000000000000781c */ /* 0x000fea0003f0f008 */
        /* <DEDUP_REMOVED lines=27> */
[----:B------:R-:W2:Y:S01]  /*e3f0*/  LDSM.16.MT88.4 R152, [R228+0x1a000] ;  /* 0x01a00000e498783b */ /* 0x000ea20000004200 */
        /* <DEDUP_REMOVED lines=10> */
[----:B------:R-:W3:Y:S01]  /*e4a0*/  MUFU.EX2 R197, R197 ;  /* 0x000000c500c57308 */ /* 0x000ee20000000800 */
[----:B------:R-:W-:Y:S01]  /*e4b0*/  FMUL.FTZ R23, R0, R147 ;  /* 0x0000009300177220 */ /* 0x000fe20000410000 */
[C---:B------:R-:W-:Y:S01]  /*e4c0*/  FMUL.FTZ R24, R2.reuse, R140 ;  /* 0x0000008c02187220 */ /* 0x040fe20000410000 */
[C---:B------:R-:W-:Y:S01]  /*e4d0*/  FMUL.FTZ R25, R2.reuse, R141 ;  /* 0x0000008d02197220 */ /* 0x040fe20000410000 */
[C---:B------:R-:W-:Y:S03]  /*e4e0*/  HMMA.16816.F32 R16, R168.reuse, R26, R16 ;  /* 0x0000001aa810723c */ /* 0x040fe60000001810 */
[----:B------:R-:W4:Y:S01]  /*e4f0*/  LDSM.16.MT88.4 R144, [R226+0x1a000] ;  /* 0x01a00000e290783b */ /* 0x000f220000004200 */
[----:B------:R-:W-:Y:S01]  /*e500*/  FMUL.FTZ R29, R2, R137 ;  /* 0x00000089021d7220 */ /* 0x000fe20000410000 */
[C---:B------:R-:W-:Y:S01]  /*e510*/  FMUL.FTZ R30, R0.reuse, R138 ;  /* 0x0000008a001e7220 */ /* 0x040fe20000410000 */
[C---:B------:R-:W-:Y:S01]  /*e520*/  HMMA.16816.F32 R20, R168.reuse, R32, R20 ;  /* 0x00000020a814723c */ /* 0x040fe20000001814 */
[----:B------:R-:W-:Y:S04]  /*e530*/  MUFU.EX2 R194, R194 ;  /* 0x000000c200c27308 */ /* 0x000fe80000000800 */
[C---:B------:R-:W-:Y:S01]  /*e540*/  FMUL.FTZ R26, R0.reuse, R142 ;  /* 0x0000008e001a7220 */ /* 0x040fe20000410000 */
[C---:B------:R-:W-:Y:S01]  /*e550*/  FMUL.FTZ R27, R0.reuse, R143 ;  /* 0x0000008f001b7220 */ /* 0x040fe20000410000 */
[----:B------:R-:W-:Y:S01]  /*e560*/  FMUL.FTZ R31, R0, R139 ;  /* 0x0000008b001f7220 */ /* 0x000fe20000410000 */
[----:B------:R-:W-:Y:S03]  /*e570*/  LDSM.16.MT88.4 R140, [R228+0x1c000] ;  /* 0x01c00000e48c783b */ /* 0x000fe60000004200 */
[----:B------:R-:W5:Y:S01]  /*e580*/  MUFU.EX2 R199, R199 ;  /* 0x000000c700c77308 */ /* 0x000f620000000800 */
[C---:B------:R-:W-:Y:S01]  /*e590*/  FMUL.FTZ R32, R2.reuse, R132 ;  /* 0x0000008402207220 */ /* 0x040fe20000410000 */
[C---:B------:R-:W-:Y:S01]  /*e5a0*/  FMUL.FTZ R33, R2.reuse, R133 ;  /* 0x0000008502217220 */ /* 0x040fe20000410000 */
[C---:B------:R-:W-:Y:S02]  /*e5b0*/  HMMA.16816.F32 R24, R168.reuse, R34, R24 ;  /* 0x00000022a818723c */ /* 0x040fe40000001818 */
[----:B------:R-:W3:Y:S01]  /*e5c0*/  LDSM.16.MT88.4 R136, [R225+0x1a000] ;  /* 0x01a00000e188783b */ /* 0x000ee20000004200 */
        /* <DEDUP_REMOVED lines=9> */
[----:B------:R-:W5:Y:S01]  /*e660*/  MUFU.EX2 R201, R201 ;  /* 0x000000c900c97308 */ /* 0x000f620000000800 */
[C---:B------:R-:W-:Y:S01]  /*e670*/  FMUL.FTZ R40, R2.reuse, R40 ;  /* 0x0000002802287220 */ /* 0x040fe20000410000 */
[----:B------:R-:W-:Y:S01]  /*e680*/  FMUL.FTZ R41, R2, R41 ;  /* 0x0000002902297220 */ /* 0x000fe20000410000 */
[C---:B------:R-:W-:Y:S03]  /*e690*/  HMMA.16816.F32 R32, R168.reuse, R162, R32 ;  /* 0x000000a2a820723c */ /* 0x040fe60000001820 */
[C---:B------:R-:W-:Y:S01]  /*e6a0*/  FMUL.FTZ R42, R0.reuse, R42 ;  /* 0x0000002a002a7220 */ /* 0x040fe20000410000 */
[----:B------:R-:W-:Y:S01]  /*e6b0*/  FMUL.FTZ R43, R0, R43 ;  /* 0x0000002b002b7220 */ /* 0x000fe20000410000 */
[----:B------:R-:W-:Y:S01]  /*e6c0*/  LDSM.16.MT88.4 R160, [R226+0x1a800] ;  /* 0x01a80000e2a0783b */ /* 0x000fe20000004200 */
[C---:B--2---:R-:W-:Y:S01]  /*e6d0*/  HMMA.16816.F32 R36, R168.reuse, R152, R36 ;  /* 0x00000098a824723c */ /* 0x044fe20000001824 */
[----:B------:R-:W-:Y:S04]  /*e6e0*/  MUFU.EX2 R198, R198 ;  /* 0x000000c600c67308 */ /* 0x000fe80000000800 */
[C---:B------:R-:W-:Y:S01]  /*e6f0*/  FMUL.FTZ R44, R2.reuse, R44 ;  /* 0x0000002c022c7220 */ /* 0x040fe20000410000 */
[C---:B------:R-:W-:Y:S01]  /*e700*/  HMMA.16816.F32 R40, R168.reuse, R154, R40 ;  /* 0x0000009aa828723c */ /* 0x040fe20000001828 */
[----:B------:R-:W-:Y:S04]  /*e710*/  LDSM.16.MT88.4 R152, [R224+0x18800] ;  /* 0x01880000e098783b */ /* 0x000fe80000004200 */
[----:B------:R-:W2:Y:S01]  /*e720*/  MUFU.EX2 R203, R203 ;  /* 0x000000cb00cb7308 */ /* 0x000ea20000000800 */
[----:B------:R-:W-:Y:S01]  /*e730*/  FMUL.FTZ R45, R2, R45 ;  /* 0x0000002d022d7220 */ /* 0x000fe20000410000 */
[C---:B------:R-:W-:Y:S01]  /*e740*/  FMUL.FTZ R46, R0.reuse, R46 ;  /* 0x0000002e002e7220 */ /* 0x040fe20000410000 */
[----:B------:R-:W-:Y:S03]  /*e750*/  FMUL.FTZ R47, R0, R47 ;  /* 0x0000002f002f7220 */ /* 0x000fe60000410000 */
[C---:B------:R-:W-:Y:S01]  /*e760*/  FMUL.FTZ R48, R2.reuse, R48 ;  /* 0x0000003002307220 */ /* 0x040fe20000410000 */
[----:B------:R-:W-:Y:S01]  /*e770*/  FMUL.FTZ R49, R2, R49 ;  /* 0x0000003102317220 */ /* 0x000fe20000410000 */
[C---:B------:R-:W-:Y:S01]  /*e780*/  FMUL.FTZ R50, R0.reuse, R50 ;  /* 0x0000003200327220 */ /* 0x040fe20000410000 */
[----:B------:R-:W-:Y:S01]  /*e790*/  FMUL.FTZ R51, R0, R51 ;  /* 0x0000003300337220 */ /* 0x000fe20000410000 */
[C---:B----4-:R-:W-:Y:S01]  /*e7a0*/  HMMA.16816.F32 R44, R168.reuse, R144, R44 ;  /* 0x00000090a82c723c */ /* 0x050fe2000000182c */
[----:B------:R-:W-:Y:S02]  /*e7b0*/  MUFU.EX2 R204, R204 ;  /* 0x000000cc00cc7308 */ /* 0x000fe40000000800 */
[C---:B------:R-:W-:Y:S01]  /*e7c0*/  FMUL.FTZ R52, R2.reuse, R52 ;  /* 0x0000003402347220 */ /* 0x040fe20000410000 */
[----:B------:R-:W-:Y:S01]  /*e7d0*/  FMUL.FTZ R53, R2, R53 ;  /* 0x0000003502357220 */ /* 0x000fe20000410000 */
[C---:B------:R-:W-:Y:S01]  /*e7e0*/  FMUL.FTZ R54, R0.reuse, R54 ;  /* 0x0000003600367220 */ /* 0x040fe20000410000 */
[C---:B------:R-:W-:Y:S01]  /*e7f0*/  HMMA.16816.F32 R48, R168.reuse, R146, R48 ;  /* 0x00000092a830723c */ /* 0x040fe20000001830 */
[----:B------:R-:W4:Y:S04]  /*e800*/  LDSM.16.MT88.4 R144, [R226+0x1c000] ;  /* 0x01c00000e290783b */ /* 0x000f280000004200 */
[----:B------:R-:W-:Y:S01]  /*e810*/  MUFU.EX2 R205, R205 ;  /* 0x000000cd00cd7308 */ /* 0x000fe20000000800 */
[----:B------:R-:W-:Y:S01]  /*e820*/  FMUL.FTZ R55, R0, R55 ;  /* 0x0000003700377220 */ /* 0x000fe20000410000 */
[C---:B------:R-:W-:Y:S01]  /*e830*/  FMUL.FTZ R56, R2.reuse, R56 ;  /* 0x0000003802387220 */ /* 0x040fe20000410000 */
[----:B------:R-:W-:Y:S03]  /*e840*/  FMUL.FTZ R57, R2, R57 ;  /* 0x0000003902397220 */ /* 0x000fe60000410000 */
[C---:B------:R-:W-:Y:S01]  /*e850*/  FMUL.FTZ R58, R0.reuse, R58 ;  /* 0x0000003a003a7220 */ /* 0x040fe20000410000 */
[----:B------:R-:W-:Y:S01]  /*e860*/  FMUL.FTZ R59, R0, R59 ;  /* 0x0000003b003b7220 */ /* 0x000fe20000410000 */
[C---:B---3--:R-:W-:Y:S02]  /*e870*/  HMMA.16816.F32 R52, R168.reuse, R136, R52 ;  /* 0x00000088a834723c */ /* 0x048fe40000001834 */
        /* <DEDUP_REMOVED lines=18> */
[----:B------:R-:W5:Y:S05]  /*e9a0*/  LDSM.16.MT88.4 R132, [R224+0x1c000] ;  /* 0x01c00000e084783b */ /* 0x000f6a0000004200 */
        /* <DEDUP_REMOVED lines=85> */
[C---:B--2---:R-:W-:Y:S03]  /*ef00*/  HMMA.16816.F32 R124, R168.reuse, R140, R124 ;  /* 0x0000008ca87c723c */ /* 0x044fe6000000187c */
        /* <DEDUP_REMOVED lines=9> */
[----:B------:R-:W4:Y:S02]  /*efa0*/  LDSM.16.MT88.4 R168, [R224+0x1a800] ;  /* 0x01a80000e0a8783b */ /* 0x000f240000004200 */
[----:B------:R-:W-:Y:S01]  /*efb0*/  MOV R2, R3 ;  /* 0x0000000300027202 */ /* 0x000fe20000000f00 */
[----:B------:R-:W-:Y:S02]  /*efc0*/  FADD.FTZ R195, R167, R195 ;  /* 0x000000c3a7c37221 */ /* 0x000fe40000010000 */
        /* <DEDUP_REMOVED lines=29> */
[C---:B----4-:R-:W-:Y:S06]  /*f1a0*/  HMMA.16816.F32 R60, R132.reuse, R168, R60 ;  /* 0x000000a8843c723c */ /* 0x050fec000000183c */
[C---:B------:R-:W-:Y:S01]  /*f1b0*/  HMMA.16816.F32 R64, R132.reuse, R170, R64 ;  /* 0x000000aa8440723c */ /* 0x040fe20000001840 */
[----:B------:R-:W-:Y:S05]  /*f1c0*/  LDSM.16.MT88.4 R168, [R226+0x1b000] ;  /* 0x01b00000e2a8783b */ /* 0x000fea0000004200 */
[C---:B------:R-:W-:Y:S06]  /*f1d0*/  HMMA.16816.F32 R68, R132.reuse, R172, R68 ;  /* 0x000000ac8444723c */ /* 0x040fec0000001844 */
[C---:B------:R-:W-:Y:S01]  /*f1e0*/  HMMA.16816.F32 R72, R132.reuse, R174, R72 ;  /* 0x000000ae8448723c */ /* 0x040fe20000001848 */
[----:B------:R-:W-:Y:S05]  /*f1f0*/  LDSM.16.MT88.4 R172, [R225+0x1b000] ;  /* 0x01b00000e1ac783b */ /* 0x000fea0000004200 */
[C---:B---3--:R-:W-:Y:S06]  /*f200*/  HMMA.16816.F32 R76, R132.reuse, R136, R76 ;  /* 0x00000088844c723c */ /* 0x048fec000000184c */
        /* <DEDUP_REMOVED lines=158> */
.L_x_488:
        /* <DEDUP_REMOVED lines=11> */
[----:B------:R-:W1:Y:S04]  /*fca0*/  SHFL.BFLY PT, R9, R2, 0x1, 0x1f ;  /* 0x0c201f0002097f89 */ /* 0x000e6800000e0000 */
        /* <DEDUP_REMOVED lines=128> */
[----:B------:R-:W-:Y:S01]  /*104b0*/  F2FP.F16.F32.PACK_AB R152, R153, R152 ;  /* 0x000000989998723e */ /* 0x000fe200000000ff */
[----:B------:R1:W-:Y:S01]  /*104c0*/  STS [R5], R160 ;  /* 0x000000a005007388 */ /* 0x0003e20000000800 */
[----:B------:R-:W-:Y:S01]  /*104d0*/  F2FP.F16.F32.PACK_AB R154, R155, R154 ;  /* 0x0000009a9b9a723e */ /* 0x000fe200000000ff */
[----:B------:R-:W-:Y:S01]  /*104e0*/  @UP0 ULDC.64 UR4, c[0x0][0x298] ;  /* 0x0000a60000040ab9 */ /* 0x000fe20000000a00 */
[----:B------:R-:W-:Y:S01]  /*104f0*/  IADD3 R13, R5, R6, RZ ;  /* 0x00000006050d7210 */ /* 0x000fe20007ffe0ff */
[----:B------:R1:W-:Y:S01]  /*10500*/  STS [R5+0x400], R162 ;  /* 0x000400a205007388 */ /* 0x0003e20000000800 */
[----:B------:R-:W-:Y:S01]  /*10510*/  F2FP.F16.F32.PACK_AB R148, R149, R148 ;  /* 0x000000949594723e */ /* 0x000fe200000000ff */
[----:B------:R-:W-:Y:S01]  /*10520*/  @UP0 UIMAD.WIDE.U32 UR8, UR14, UR4, URZ ;  /* 0x000000040e0802a5 */ /* 0x000fe2000f8e003f */
        /* <DEDUP_REMOVED lines=124> */
.L_x_492:
        /* <DEDUP_REMOVED lines=23> */
.L_x_493:
        /* <DEDUP_REMOVED lines=122> */
.L_x_495:
[----:B------:R-:W-:Y:S05]  /*11600*/  BSYNC B0 ;  /* 0x0000000000007941 */ /* 0x000fea0003800000 */
.L_x_494:
        /* <DEDUP_REMOVED lines=32> */
.L_x_497:
[----:B------:R-:W-:Y:S05]  /*11810*/  BSYNC B0 ;  /* 0x0000000000007941 */ /* 0x000fea0003800000 */
.L_x_496:
        /* <DEDUP_REMOVED lines=22> */
.L_x_499:
[----:B------:R-:W-:Y:S05]  /*11980*/  BSYNC B0 ;  /* 0x0000000000007941 */ /* 0x000fea0003800000 */
.L_x_498:
        /* <DEDUP_REMOVED lines=22> */
.L_x_501:
[----:B------:R-:W-:Y:S05]  /*11af0*/  BSYNC B0 ;  /* 0x0000000000007941 */ /* 0x000fea0003800000 */
.L_x_500:
        /* <DEDUP_REMOVED lines=21> */
.L_x_502:
        /* <DEDUP_REMOVED lines=11> */
.L_x_2396:


//--------------------- .text._ZN5flash16flash_fwd_kernelI23Flash_fwd_kernel_traitsILi256ELi128ELi64ELi8ELb0ELb0EN7cutlass6half_tE19Flash_kernel_traitsILi256ELi128ELi64ELi8ES3_EELb0ELb0ELb1ELb0ELb0ELb0ELb0ELb0EEEvNS_16Flash_fwd_paramsE --------------------------
	.section	.text._ZN5flash16flash_fwd_kernelI23Flash_fwd_kernel_traitsILi256ELi128ELi64ELi8ELb0ELb0EN7cutlass6half_tE19Flash_kernel_traitsILi256ELi128ELi64ELi8ES3_EELb0ELb0ELb1ELb0ELb0ELb0ELb0ELb0EEEvNS_16Flash_fwd_paramsE,"ax",@progbits
	.align	128
        .global         _ZN5flash16flash_fwd_kernelI23Flash_fwd_kernel_traitsILi256ELi128ELi64ELi8ELb0ELb0EN7cutlass6half_tE19Flash_kernel_traitsILi256ELi128ELi64ELi8ES3_EELb0ELb0ELb1ELb0ELb0ELb0ELb0ELb0EEEvNS_16Flash_fwd_paramsE
        .type           _ZN5flash16flash_fwd_kernelI23Flash_fwd_kernel_traitsILi256ELi128ELi64ELi8ELb0ELb0EN7cutlass6half_tE19Flash_kernel_traitsILi256ELi128ELi64ELi8ES3_EELb0ELb0ELb1ELb0ELb0ELb0ELb0ELb0EEEvNS_16Flash_fwd_paramsE,@function
        .size           _ZN5flash16flash_fwd_kernelI23Flash_fwd_kernel_traitsILi256ELi128ELi64ELi8ELb0ELb0EN7cutlass6half_tE19Flash_kernel_traitsILi256ELi128ELi64ELi8ES3_EELb0ELb0ELb1ELb0ELb0ELb0ELb0ELb0EEEvNS_16Flash_fwd_paramsE,(.L_x_2397 - _ZN5flash16flash_fwd_kernelI23Flash_fwd_kernel_traitsILi256ELi128ELi64ELi8ELb0ELb0EN7cutlass6half_tE19Flash_kernel_traitsILi256ELi128ELi64ELi8ES3_EELb0ELb0ELb1ELb0ELb0ELb0ELb0ELb0EEEvNS_16Flash_fwd_paramsE)
        .other          _ZN5flash16flash_fwd_kernelI23Flash_fwd_kernel_traitsILi256ELi128ELi64ELi8ELb0ELb0EN7cutlass6half_tE19Flash_kernel_traitsILi256ELi128ELi64ELi8ES3_EELb0ELb0ELb1ELb0ELb0ELb0ELb0ELb0EEEvNS_16Flash_fwd_paramsE,@"STO_CUDA_ENTRY STV_DEFAULT"
_ZN5flash16flash_fwd_kernelI23Flash_fwd_kernel_traitsILi256ELi128ELi64ELi8ELb0ELb0EN7cutlass6half_tE19Flash_kernel_traitsILi256ELi128ELi64ELi8ES3_EELb0ELb0ELb1ELb0ELb0ELb0ELb0ELb0EEEvNS_16Flash_fwd_paramsE:
.text._ZN5flash16flash_fwd_kernelI23Flash_fwd_kernel_traitsILi256ELi128ELi64ELi8ELb0ELb0EN7cutlass6half_tE19Flash_kernel_traitsILi256ELi128ELi64ELi8ES3_EELb0ELb0ELb1ELb0ELb0ELb0ELb0ELb0EEEvNS_16Flash_fwd_paramsE:
        /* <DEDUP_REMOVED lines=55> */
.L_x_503:
[----:B------:R-:W-:Y:S01]  /*0370*/  ULDC UR8, c[0x0][0x2c8] ;  /* 0x0000b20000087ab9 */ /* 0x000fe20000000800 */
.L_x_504:
        /* <DEDUP_REMOVED lines=20> */
[----:B------:R-:W-:Y:S01]  /*04c0*/  @!UP2 UIADD3 UR32, UR4, UR8, -UR6 ;  /* 0x000000080420a290 */ /* 0x000fe2000fffe806 */
[----:B------:R-:W1:Y:S01]  /*04d0*/  S2R R6, SR_TID.X ;  /* 0x0000000000067919 */ /* 0x000e620000002100 */
        /* <DEDUP_REMOVED lines=22> */
[----:B-1----:R-:W-:Y:S05]  /*0640*/  @P0 BRA `(.L_x_505) ;  /* 0x0000000c00500947 */ /* 0x002fea0003800000 */
        /* <DEDUP_REMOVED lines=19> */
[----:B------:R-:W-:Y:S01]  /*0780*/  IMAD.SHL.U32 R9, R6, 0x8, RZ ;  /* 0x0000000806097824 */ /* 0x000fe200078e00ff */
[----:B------:R-:W-:Y:S01]  /*0790*/  @!UP1 UIMAD UR6, UR12, UR4, URZ ;  /* 0x000000040c0692a4 */ /* 0x000fe2000f8e023f */
[--C-:B------:R-:W-:Y:S01]  /*07a0*/  SHF.R.S32.HI R17, RZ, 0x1f, R16.reuse ;  /* 0x0000001fff117819 */ /* 0x100fe20000011410 */
[----:B------:R-:W-:Y:S01]  /*07b0*/  ULDC.U8 UR11, c[0x0][0x3d8] ;  /* 0x0000f600000b7ab9 */ /* 0x000fe20000000000 */
[----:B------:R-:W-:Y:S01]  /*07c0*/  @!UP1 UIMAD.WIDE.U32 UR20, UR9, UR4, URZ ;  /* 0x00000004091492a5 */ /* 0x000fe2000f8e003f */
[----:B------:R-:W-:Y:S01]  /*07d0*/  VIADD R5, R16, 0x20 ;  /* 0x0000002010057836 */ /* 0x000fe20000000000 */
[----:B------:R-:W-:Y:S01]  /*07e0*/  UISETP.NE.AND UP3, UPT, UR11, URZ, UPT ;  /* 0x0000003f0b00728c */ /* 0x000fe2000bf65270 */
[----:B------:R-:W-:Y:S01]  /*07f0*/  ISETP.NE.AND P3, PT, R6, RZ, PT ;  /* 0x000000ff0600720c */ /* 0x000fe20003f65270 */
[----:B------:R-:W-:Y:S01]  /*0800*/  UISETP.NE.AND UP0, UPT, UR11, URZ, !UP2 ;  /* 0x0000003f0b00728c */ /* 0x000fe2000d705270 */
[----:B------:R-:W-:Y:S01]  /*0810*/  IMAD.WIDE R14, R14, 0x80, R16 ;  /* 0x000000800e0e7825 */ /* 0x000fe200078e0210 */
[----:B------:R-:W-:Y:S01]  /*0820*/  UISETP.NE.OR UP3, UPT, UR8, URZ, !UP3 ;  /* 0x0000003f0800728c */ /* 0x000fe2000df65670 */
[----:B------:R-:W-:Y:S01]  /*0830*/  IADD3 R4, R16, 0x40, RZ ;  /* 0x0000004010047810 */ /* 0x000fe20007ffe0ff */
[----:B------:R-:W-:Y:S01]  /*0840*/  @!UP1 UIMAD UR6, UR9, UR5, UR6 ;  /* 0x00000005090692a4 */ /* 0x000fe2000f8e0206 */
[C---:B------:R-:W-:Y:S01]  /*0850*/  VIADD R8, R9.reuse, 0x40 ;  /* 0x0000004009087836 */ /* 0x040fe20000000000 */
[----:B------:R-:W-:Y:S01]  /*0860*/  USHF.R.S32.HI UR12, URZ, 0x1f, UR15 ;  /* 0x0000001f3f0c7899 */ /* 0x000fe2000801140f */
[C---:B------:R-:W-:Y:S01]  /*0870*/  VIADD R7, R9.reuse, 0x80 ;  /* 0x0000008009077836 */ /* 0x040fe20000000000 */
[----:B------:R-:W-:Y:S01]  /*0880*/  @UP2 ULDC.64 UR4, c[0x0][0x2c0] ;  /* 0x0000b00000042ab9 */ /* 0x000fe20000000a00 */
[----:B------:R-:W-:Y:S01]  /*0890*/  @!UP2 ULDC UR8, c[0x0][0x2c4] ;  /* 0x0000b1000008aab9 */ /* 0x000fe20000000800 */
[----:B------:R-:W-:Y:S01]  /*08a0*/  @UP2 UIMAD UR13, UR5, UR4, URZ ;  /* 0x00000004050d22a4 */ /* 0x000fe2000f8e023f */
[----:B------:R-:W-:Y:S01]  /*08b0*/  IADD3 R6, R9, 0xc0, RZ ;  /* 0x000000c009067810 */ /* 0x000fe20007ffe0ff */
[----:B------:R-:W-:Y:S01]  /*08c0*/  @UP0 ULDC UR8, c[0x0][0x2e4] ;  /* 0x0000b90000080ab9 */ /* 0x000fe20000000800 */
[----:B------:R-:W-:Y:S01]  /*08d0*/  ULDC.64 UR4, c[0x0][0x2a0] ;  /* 0x0000a80000047ab9 */ /* 0x000fe20000000a00 */
[----:B------:R-:W-:Y:S01]  /*08e0*/  @UP2 UMOV UR11, 0x1 ;  /* 0x00000001000b2882 */ /* 0x000fe20000000000 */
[----:B------:R-:W-:Y:S01]  /*08f0*/  UIMAD UR12, UR12, UR4, URZ ;  /* 0x000000040c0c72a4 */ /* 0x000fe2000f8e023f */
[----:B------:R-:W-:Y:S01]  /*0900*/  IMAD.U32 R10, RZ, RZ, UR4 ;  /* 0x00000004ff0a7e24 */ /* 0x000fe2000f8e00ff */
[----:B------:R-:W-:Y:S01]  /*0910*/  @UP1 UMOV UR14, UR10 ;  /* 0x0000000a000e1c82 */ /* 0x000fe20008000000 */
[----:B------:R-:W-:Y:S01]  /*0920*/  @!UP2 ULDC UR4, c[0x0][0x270] ;  /* 0x00009c000004aab9 */ /* 0x000fe20000000800 */
[----:B------:R-:W-:Y:S01]  /*0930*/  @!UP3 ULDC UR10, c[0x0][0x2c4] ;  /* 0x0000b100000abab9 */ /* 0x000fe20000000800 */
[----:B------:R-:W-:-:S02]  /*0940*/  @!UP2 UIMAD UR11, UR8, UR4, URZ ;  /* 0x00000004080ba2a4 */ /* 0x000fc4000f8e023f */
[----:B------:R-:W-:Y:S02]  /*0950*/  @!UP3 UIMAD UR10, UR9, UR10, URZ ;  /* 0x0000000a090ab2a4 */ /* 0x000fe4000f8e023f */
[----:B------:R-:W-:Y:S02]  /*0960*/  UIMAD UR11, UR9, UR11, URZ ;  /* 0x0000000b090b72a4 */ /* 0x000fe4000f8e023f */
[----:B------:R-:W-:Y:S01]  /*0970*/  @!UP1 UIADD3 UR7, UR21, UR6, URZ ;  /* 0x0000000615079290 */ /* 0x000fe2000fffe03f */
        /* <DEDUP_REMOVED lines=39> */
.L_x_507:
[----:B------:R-:W-:Y:S05]  /*0bf0*/  BSYNC B0 ;  /* 0x0000000000007941 */ /* 0x000fea0003800000 */
.L_x_506:
        /* <DEDUP_REMOVED lines=25> */
.L_x_509:
[----:B------:R-:W-:Y:S05]  /*0d90*/  BSYNC B0 ;  /* 0x0000000000007941 */ /* 0x000fea0003800000 */
.L_x_508:
        /* <DEDUP_REMOVED lines=24> */
.L_x_511:
[----:B------:R-:W-:Y:S05]  /*0f20*/  BSYNC B0 ;  /* 0x0000000000007941 */ /* 0x000fea0003800000 */
.L_x_510:
        /* <DEDUP_REMOVED lines=26> */
.L_x_513:
[----:B------:R-:W-:Y:S05]  /*10d0*/  BSYNC B0 ;  /* 0x0000000000007941 */ /* 0x000fea0003800000 */
.L_x_512:
        /* <DEDUP_REMOVED lines=10> */
.L_x_515:
[----:B------:R-:W-:Y:S05]  /*1180*/  BSYNC B0 ;  /* 0x0000000000007941 */ /* 0x000fea0003800000 */
.L_x_514:
[----:B------:R-:W-:Y:S04]  /*1190*/  BSSY B0, `(.L_x_516) ;  /* 0x000000a000007945 */ /* 0x000fe80003800000 */
[----:B------:R-:W-:Y:S05]  /*11a0*/  @P5 BRA `(.L_x_517) ;  /* 0x0000000000205947 */ /* 0x000fea0003800000 */
[----:B-1----:R-:W-:Y:S01]  /*11b0*/  IMAD R0, R5, UR12, RZ ;  /* 0x0000000c05007c24 */ /* 0x002fe2000f8e02ff */
[----:B------:R-:W-:-:S04]  /*11c0*/  ULDC.64 UR4, c[0x0][0x2b0] ;  /* 0x0000ac0000047ab9 */ /* 0x000fc80000000a00 */
[----:B------:R-:W-:-:S04]  /*11d0*/  IADD3 R2, P0, R0, UR6, RZ ;  /* 0x0000000600027c10 */ /* 0x000fc8000ff1e0ff */
[----:B------:R-:W-:Y:S02]  /*11e0*/  LEA.HI.X.SX32 R0, R0, UR22, 0x1, P0 ;  /* 0x0000001600007c11 */ /* 0x000fe400080f0eff */
[----:B------:R-:W-:-:S04]  /*11f0*/  LEA R6, P0, R2, UR4, 0x2 ;  /* 0x0000000402067c11 */ /* 0x000fc8000f8010ff */
[----:B------:R-:W-:Y:S01]  /*1200*/  LEA.HI.X R7, R2, UR5, R0, 0x2, P0 ;  /* 0x0000000502077c11 */ /* 0x000fe200080f1400 */
[----:B------:R-:W-:-:S05]  /*1210*/  IMAD.MOV.U32 R0, RZ, RZ, 0x7f800000 ;  /* 0x7f800000ff007424 */ /* 0x000fca00078e00ff */
[----:B------:R1:W-:Y:S03]  /*1220*/  STG.E desc[UR30][R6.64], R0 ;  /* 0x0000000006007986 */ /* 0x0003e6000c10191e */
.L_x_517:
[----:B------:R-:W-:Y:S05]  /*1230*/  BSYNC B0 ;  /* 0x0000000000007941 */ /* 0x000fea0003800000 */
.L_x_516:
        /* <DEDUP_REMOVED lines=10> */
.L_x_519:
[----:B------:R-:W-:Y:S05]  /*12e0*/  BSYNC B0 ;  /* 0x0000000000007941 */ /* 0x000fea0003800000 */
.L_x_518:
[----:B------:R-:W-:Y:S05]  /*12f0*/  @P3 EXIT ;  /* 0x000000000000394d */ /* 0x000fea0003800000 */
[----:B-1----:R-:W-:Y:S01]  /*1300*/  IMAD R0, R3, UR12, RZ ;  /* 0x0000000c03007c24 */ /* 0x002fe2000f8e02ff */
[----:B------:R-:W-:-:S04]  /*1310*/  ULDC.64 UR4, c[0x0][0x2b0] ;  /* 0x0000ac0000047ab9 */ /* 0x000fc80000000a00 */
[----:B------:R-:W-:-:S04]  /*1320*/  IADD3 R2, P0, R0, UR6, RZ ;  /* 0x0000000600027c10 */ /* 0x000fc8000ff1e0ff */
[----:B------:R-:W-:Y:S02]  /*1330*/  LEA.HI.X.SX32 R0, R0, UR22, 0x1, P0 ;  /* 0x0000001600007c11 */ /* 0x000fe400080f0eff */
[----:B------:R-:W-:-:S04]  /*1340*/  LEA R4, P0, R2, UR4, 0x2 ;  /* 0x0000000402047c11 */ /* 0x000fc8000f8010ff */
[----:B------:R-:W-:Y:S01]  /*1350*/  LEA.HI.X R5, R2, UR5, R0, 0x2, P0 ;  /* 0x0000000502057c11 */ /* 0x000fe200080f1400 */
[----:B------:R-:W-:-:S05]  /*1360*/  IMAD.MOV.U32 R0, RZ, RZ, 0x7f800000 ;  /* 0x7f800000ff007424 */ /* 0x000fca00078e00ff */
[----:B------:R-:W-:Y:S01]  /*1370*/  STG.E desc[UR30][R4.64], R0 ;  /* 0x0000000004007986 */ /* 0x000fe2000c10191e */
[----:B------:R-:W-:Y:S05]  /*1380*/  EXIT ;  /* 0x000000000000794d */ /* 0x000fea0003800000 */
.L_x_505:
        /* <DEDUP_REMOVED lines=31> */
.L_x_520:
[----:B------:R-:W-:Y:S01]  /*1580*/  ULDC UR4, c[0x0][0x278] ;  /* 0x00009e0000047ab9 */ /* 0x000fe20000000800 */
[----:B------:R-:W1:Y:S01]  /*1590*/  S2R R2, SR_CTAID.Z ;  /* 0x0000000000027919 */ /* 0x000e620000002700 */
[----:B------:R-:W-:Y:S01]  /*15a0*/  IMAD.U32 R0, RZ, RZ, UR4 ;  /* 0x00000004ff007e24 */ /* 0x000fe2000f8e00ff */
[----:B------:R-:W-:Y:S01]  /*15b0*/  UMOV UR20, URZ ;  /* 0x0000003f00147c82 */ /* 0x000fe20008000000 */
[----:B------:R-:W-:Y:S01]  /*15c0*/  SHF.R.S32.HI R88, RZ, 0x1f, R6 ;  /* 0x0000001fff587819 */ /* 0x000fe20000011406 */
[----:B------:R-:W-:Y:S02]  /*15d0*/  @UP0 UIADD3 UR7, UR6, UR7, URZ ;  /* 0x0000000706070290 */ /* 0x000fe4000fffe03f */
[----:B------:R-:W-:Y:S02]  /*15e0*/  IABS R0, R0 ;  /* 0x0000000000007213 */ /* 0x000fe40000000000 */
[----:B------:R-:W-:Y:S02]  /*15f0*/  LEA.HI R20, R88, R6, RZ, 0x3 ;  /* 0x0000000658147211 */ /* 0x000fe400078f18ff */
[----:B------:R-:W-:-:S02]  /*1600*/  R2UR UR10, R0 ;  /* 0x00000000000a72ca */ /* 0x000fc400000e0000 */
[----:B------:R-:W-:Y:S02]  /*1610*/  SHF.R.S32.HI R232, RZ, 0x3, R20 ;  /* 0x00000003ffe87819 */ /* 0x000fe40000011414 */
[----:B------:R-:W-:-:S03]  /*1620*/  LOP3.LUT R20, R20, 0xfffffff8, RZ, 0xc0, !PT ;  /* 0xfffffff814147812 */ /* 0x000fc600078ec0ff */
        /* <DEDUP_REMOVED lines=15> */
[----:B------:R-:W-:-:S12]  /*1720*/  VIADD R0, R232, 0x40 ;  /* 0x00000040e8007836 */ /* 0x000fd80000000000 */
[----:B------:R-:W-:-:S04]  /*1730*/  UIADD3 UR11, URZ, -UR21, URZ ;  /* 0x800000153f0b7290 */ /* 0x000fc8000fffe03f */
[----:B------:R-:W-:-:S04]  /*1740*/  UIMAD UR11, UR11, UR10, URZ ;  /* 0x0000000a0b0b72a4 */ /* 0x000fc8000f8e023f */
[----:B------:R-:W-:-:S07]  /*1750*/  UIMAD.WIDE.U32 UR20, UR21, UR11, UR20 ;  /* 0x0000000b151472a5 */ /* 0x000fce000f8e0014 */
[----:B------:R-:W-:Y:S02]  /*1760*/  UMOV UR11, UR21 ;  /* 0x00000015000b7c82 */ /* 0x000fe40008000000 */
[----:B------:R-:W-:Y:S02]  /*1770*/  UIMAD.WIDE.U32 UR20, UR11, UR5, URZ ;  /* 0x000000050b1472a5 */ /* 0x000fe4000f8e003f */
[----:B------:R-:W-:Y:S02]  /*1780*/  USHF.R.S32.HI UR20, URZ, 0x1f, UR15 ;  /* 0x0000001f3f147899 */ /* 0x000fe4000801140f */
[----:B------:R-:W-:-:S04]  /*1790*/  UIADD3 UR11, -UR21, URZ, URZ ;  /* 0x0000003f150b7290 */ /* 0x000fc8000fffe13f */
[----:B------:R-:W-:Y:S02]  /*17a0*/  UIMAD UR11, UR10, UR11, UR5 ;  /* 0x0000000b0a0b72a4 */ /* 0x000fe4000f8e0205 */
[----:B------:R-:W-:Y:S02]  /*17b0*/  UIADD3 UR5, -UR29, UR19, URZ ;  /* 0x000000131d057290 */ /* 0x000fe4000fffe13f */
[----:B------:R-:W-:-:S04]  /*17c0*/  UISETP.GT.U32.AND UP1, UPT, UR10, UR11, UPT ;  /* 0x0000000b0a00728c */ /* 0x000fc8000bf24070 */
[----:B------:R-:W-:Y:S01]  /*17d0*/  ISETP.GE.AND P4, PT, R0, UR5, PT ;  /* 0x0000000500007c0c */ /* 0x000fe2000bf86270 */
[----:B------:R-:W-:-:S05]  /*17e0*/  VIADD R0, R232, 0x60 ;  /* 0x00000060e8007836 */ /* 0x000fca0000000000 */
[----:B------:R-:W-:Y:S01]  /*17f0*/  ISETP.GE.AND P5, PT, R0, UR5, PT ;  /* 0x0000000500007c0c */ /* 0x000fe2000bfa6270 */
[----:B------:R-:W-:Y:S01]  /*1800*/  @!UP1 UIADD3 UR11, UR11, -UR10, URZ ;  /* 0x8000000a0b0b9290 */ /* 0x000fe2000fffe03f */
[----:B------:R-:W-:Y:S01]  /*1810*/  LEA.HI R0, R88, R6, RZ, 0x6 ;  /* 0x0000000658007211 */ /* 0x000fe200078f30ff */
[----:B------:R-:W-:Y:S02]  /*1820*/  @!UP1 UIADD3 UR21, UR21, 0x1, URZ ;  /* 0x0000000115159890 */ /* 0x000fe4000fffe03f */
[----:B------:R-:W-:Y:S02]  /*1830*/  UISETP.GE.U32.AND UP2, UPT, UR11, UR10, UPT ;  /* 0x0000000a0b00728c */ /* 0x000fe4000bf46070 */
[----:B------:R-:W-:-:S04]  /*1840*/  ULOP3.LUT UR10, UR15, UR4, URZ, 0x3c, !UPT ;  /* 0x000000040f0a7292 */ /* 0x000fc8000f8e3c3f */
[----:B------:R-:W-:-:S03]  /*1850*/  UISETP.GE.AND UP1, UPT, UR10, URZ, UPT ;  /* 0x0000003f0a00728c */ /* 0x000fc6000bf26270 */
[----:B------:R-:W-:Y:S02]  /*1860*/  @UP0 ULDC.64 UR10, c[0x0][0x250] ;  /* 0x00009400000a0ab9 */ /* 0x000fe40000000a00 */
[----:B------:R-:W-:Y:S02]  /*1870*/  @UP2 UIADD3 UR21, UR21, 0x1, URZ ;  /* 0x0000000115152890 */ /* 0x000fe4000fffe03f */
[----:B------:R-:W-:Y:S02]  /*1880*/  UISETP.NE.AND UP2, UPT, UR4, URZ, UPT ;  /* 0x0000003f0400728c */ /* 0x000fe4000bf45270 */
[----:B------:R-:W-:Y:S02]  /*1890*/  @UP0 UIMAD.WIDE.U32 UR36, UR7, UR10, URZ ;  /* 0x0000000a072402a5 */ /* 0x000fe4000f8e003f */
[----:B------:R-:W-:Y:S02]  /*18a0*/  @!UP1 UIADD3 UR21, -UR21, URZ, URZ ;  /* 0x0000003f15159290 */ /* 0x000fe4000fffe13f */
[----:B------:R-:W-:-:S03]  /*18b0*/  @UP0 UIMAD UR7, UR7, UR11, URZ ;  /* 0x0000000b070702a4 */ /* 0x000fc6000f8e023f */
[----:B------:R-:W-:Y:S01]  /*18c0*/  @UP0 UMOV UR28, UR36 ;  /* 0x00000024001c0c82 */ /* 0x000fe20008000000 */
[----:B------:R-:W-:Y:S02]  /*18d0*/  @UP0 UIADD3 UR27, UR37, UR7, URZ ;  /* 0x00000007251b0290 */ /* 0x000fe4000fffe03f */
        /* <DEDUP_REMOVED lines=16> */
.L_x_521:
[----:B------:R-:W1:Y:S01]  /*19e0*/  S2UR UR4, SR_CgaCtaId ;  /* 0x00000000000479c3 */ /* 0x000e620000008800 */
[----:B------:R-:W-:Y:S01]  /*19f0*/  IADD3 R2, P0, R14, UR34, RZ ;  /* 0x000000220e027c10 */ /* 0x000fe2000ff1e0ff */
[----:B------:R-:W-:Y:S01]  /*1a00*/  ULDC.64 UR6, c[0x0][0x258] ;  /* 0x0000960000067ab9 */ /* 0x000fe20000000a00 */
[----:B------:R-:W-:Y:S01]  /*1a10*/  IMAD.SHL.U32 R0, R0, 0x8, RZ ;  /* 0x0000000800007824 */ /* 0x000fe200078e00ff */
[----:B------:R-:W-:Y:S01]  /*1a20*/  UMOV UR35, 0x400 ;  /* 0x0000040000237882 */ /* 0x000fe20000000000 */
[----:B------:R-:W-:Y:S01]  /*1a30*/  IMAD.U32 R16, RZ, RZ, UR6 ;  /* 0x00000006ff107e24 */ /* 0x000fe2000f8e00ff */
[----:B------:R-:W-:Y:S01]  /*1a40*/  IADD3.X R3, R15, UR8, RZ, P0, !PT ;  /* 0x000000080f037c10 */ /* 0x000fe200087fe4ff */
[----:B------:R-:W-:Y:S01]  /*1a50*/  UIMAD UR6, UR20, UR6, URZ ;  /* 0x00000006140672a4 */ /* 0x000fe2000f8e023f */
[----:B------:R-:W-:Y:S01]  /*1a60*/  ISETP.GE.AND P0, PT, R232, UR5, PT ;  /* 0x00000005e8007c0c */ /* 0x000fe2000bf06270 */
[----:B------:R-:W-:Y:S01]  /*1a70*/  ULDC.64 UR8, c[0x0][0x260] ;  /* 0x0000980000087ab9 */ /* 0x000fe20000000a00 */
[----:B------:R-:W-:Y:S01]  /*1a80*/  UIADD3 UR20, UR22, -0x1, URZ ;  /* 0xffffffff16147890 */ /* 0x000fe2000fffe03f */
[----:B------:R-:W-:Y:S01]  /*1a90*/  IMAD.WIDE.U32 R16, R16, UR15, R2 ;  /* 0x0000000f10107c25 */ /* 0x000fe2000f8e0002 */
[----:B------:R-:W-:Y:S01]  /*1aa0*/  UIMAD UR15, UR15, UR7, UR6 ;  /* 0x000000070f0f72a4 */ /* 0x000fe2000f8e0206 */
[----:B------:R-:W-:Y:S01]  /*1ab0*/  MOV R10, UR18 ;  /* 0x00000012000a7c02 */ /* 0x000fe20008000f00 */
[----:B------:R-:W-:Y:S01]  /*1ac0*/  UIMAD UR34, UR14, UR8, URZ ;  /* 0x000000080e2272a4 */ /* 0x000fe2000f8e023f */
[----:B------:R-:W-:Y:S01]  /*1ad0*/  SHF.R.S32.HI R233, RZ, 0x1f, R232 ;  /* 0x0000001fffe97819 */ /* 0x000fe200000114e8 */
[----:B------:R-:W-:Y:S01]  /*1ae0*/  ULDC.64 UR6, c[0x0][0x268] ;  /* 0x00009a0000067ab9 */ /* 0x000fe20000000a00 */
[----:B------:R-:W-:Y:S01]  /*1af0*/  LOP3.LUT R230, R230, 0xfffffe00, R0, 0xf8, !PT ;  /* 0xfffffe00e6e67812 */ /* 0x000fe200078ef800 */
[----:B------:R-:W-:Y:S01]  /*1b00*/  UIMAD UR14, UR14, UR6, URZ ;  /* 0x000000060e0e72a4 */ /* 0x000fe2000f8e023f */
[----:B------:R-:W-:Y:S01]  /*1b10*/  VIADD R19, R17, UR15 ;  /* 0x0000000f11137c36 */ /* 0x000fe20008000000 */
[----:B------:R-:W-:Y:S01]  /*1b20*/  UIMAD UR9, UR21, UR9, UR34 ;  /* 0x00000009150972a4 */ /* 0x000fe2000f8e0222 */
[----:B------:R-:W-:Y:S01]  /*1b30*/  BSSY B0, `(.L_x_522) ;  /* 0x000003c000007945 */ /* 0x000fe20003800000 */
[----:B------:R-:W-:Y:S01]  /*1b40*/  UIMAD UR33, UR20, -0x40, UR32 ;  /* 0xffffffc0142178a4 */ /* 0x000fe2000f8e0220 */
[----:B------:R-:W-:Y:S01]  /*1b50*/  LEA.HI R7, R88, R6, RZ, 0x4 ;  /* 0x0000000658077211 */ /* 0x000fe200078f20ff */
[----:B-1----:R-:W-:Y:S01]  /*1b60*/  ULEA UR4, UR4, UR35, 0x18 ;  /* 0x0000002304047291 */ /* 0x002fe2000f8ec03f */
[----:B------:R-:W-:Y:S01]  /*1b70*/  VIADD R0, R232, 0x20 ;  /* 0x00000020e8007836 */ /* 0x000fe20000000000 */
[----:B------:R-:W-:Y:S01]  /*1b80*/  UIMAD UR34, UR21, UR7, UR14 ;  /* 0x00000007152272a4 */ /* 0x000fe2000f8e020e */
[C---:B------:R-:W-:Y:S01]  /*1b90*/  IADD3 R229, R14.reuse, 0x40, RZ ;  /* 0x000000400ee57810 */ /* 0x040fe20007ffe0ff */
[C---:B------:R-:W-:Y:S01]  /*1ba0*/  VIADD R228, R14.reuse, 0x80 ;  /* 0x000000800ee47836 */ /* 0x040fe20000000000 */
[----:B------:R-:W-:Y:S01]  /*1bb0*/  IADD3 R223, R14, 0xc0, RZ ;  /* 0x000000c00edf7810 */ /* 0x000fe20007ffe0ff */
[----:B------:R-:W-:Y:S01]  /*1bc0*/  IMAD.WIDE R10, R10, 0x80, R232 ;  /* 0x000000800a0a7825 */ /* 0x000fe200078e02e8 */
[----:B------:R-:W-:-:S02]  /*1bd0*/  MOV R12, UR6 ;  /* 0x00000006000c7c02 */ /* 0x000fc40008000f00 */
[----:B------:R-:W-:Y:S01]  /*1be0*/  LEA R230, R230, UR4, 0x1 ;  /* 0x00000004e6e67c11 */ /* 0x000fe2000f8e08ff */
[----:B------:R-:W-:Y:S02]  /*1bf0*/  IMAD R22, R233, UR12, RZ ;  /* 0x0000000ce9167c24 */ /* 0x000fe4000f8e02ff */
        /* <DEDUP_REMOVED lines=47> */
.L_x_523:
[----:B------:R-:W-:Y:S05]  /*1ef0*/  BSYNC B0 ;  /* 0x0000000000007941 */ /* 0x000fea0003800000 */
.L_x_522:
[----:B------:R-:W-:Y:S01]  /*1f00*/  ISETP.GE.AND P2, PT, R0, UR5, PT ;  /* 0x0000000500007c0c */ /* 0x000fe2000bf46270 */
[----:B------:R-:W-:Y:S01]  /*1f10*/  IMAD R22, R232, UR13, R22 ;  /* 0x0000000de8167c24 */ /* 0x000fe2000f8e0216 */
[C---:B------:R-:W-:Y:S01]  /*1f20*/  ISETP.GE.AND P0, PT, R0.reuse, UR33, PT ;  /* 0x0000002100007c0c */ /* 0x040fe2000bf06270 */
[----:B------:R-:W-:Y:S01]  /*1f30*/  BSSY B0, `(.L_x_524) ;  /* 0x0000036000007945 */ /* 0x000fe20003800000 */
[----:B------:R-:W-:Y:S02]  /*1f40*/  ISETP.GE.AND P6, PT, R0, UR33, PT ;  /* 0x0000002100007c0c */ /* 0x000fe4000bfc6270 */
[----:B------:R-:W-:Y:S02]  /*1f50*/  LOP3.LUT R0, R7, 0xfffffff0, RZ, 0xc0, !PT ;  /* 0xfffffff007007812 */ /* 0x000fe400078ec0ff */
[----:B------:R-:W-:-:S03]  /*1f60*/  IADD3 R234, P1, R26, UR26, RZ ;  /* 0x0000001a1aea7c10 */ /* 0x000fc6000ff3e0ff */
[----:B------:R-:W-:Y:S01]  /*1f70*/  IMAD.IADD R0, R6, 0x1, -R0 ;  /* 0x0000000106007824 */ /* 0x000fe200078e0a00 */
[----:B------:R-:W-:Y:S01]  /*1f80*/  IADD3.X R235, R27, UR25, R22, P1, !PT ;  /* 0x000000191beb7c10 */ /* 0x000fe20008ffe416 */
[----:B------:R-:W-:Y:S08]  /*1f90*/  @P2 BRA `(.L_x_525) ;  /* 0x0000000000bc2947 */ /* 0x000ff00003800000 */
[----:B------:R-:W-:Y:S01]  /*1fa0*/  ULDC UR8, c[0x0][0x2d0] ;  /* 0x0000b40000087ab9 */ /* 0x000fe20000000800 */
[----:B--2---:R-:W-:Y:S01]  /*1fb0*/  IADD3 R4, P2, R10, 0x20, RZ ;  /* 0x000000200a047810 */ /* 0x004fe20007f5e0ff */
        /* <DEDUP_REMOVED lines=8> */
[----:B-1----:R-:W1:Y:S01]  /*2040*/  @!P1 LDC.64 R2, c[0x0][0x210] ;  /* 0x00008400ff029b82 */ /* 0x002e620000000a00 */
[----:B------:R-:W-:Y:S01]  /*2050*/  IMAD R5, R4, UR7, R5 ;  /* 0x0000000704057c24 */ /* 0x000fe2000f8e0205 */
[----:B------:R3:W-:Y:S03]  /*2060*/  @P1 STS.128 [R230+0x1000], RZ ;  /* 0x001000ffe6001388 */ /* 0x0007e60000000c00 */
[----:B------:R-:W-:-:S03]  /*2070*/  IMAD.IADD R8, R23, 0x1, R5 ;  /* 0x0000000117087824 */ /* 0x000fc600078e0205 */
[----:B------:R-:W2:Y:S01]  /*2080*/  @!P3 LDC.64 R4, c[0x0][0x210] ;  /* 0x00008400ff04bb82 */ /* 0x000ea20000000a00 */
[----:B-1----:R-:W-:-:S04]  /*2090*/  @!P1 LEA R24, P2, R22, R2, 0x1 ;  /* 0x0000000216189211 */ /* 0x002fc800078408ff */
[----:B------:R-:W-:Y:S02]  /*20a0*/  @!P1 LEA.HI.X R25, R22, R3, R8, 0x1, P2 ;  /* 0x0000000316199211 */ /* 0x000fe400010f0c08 */
[----:B------:R-:W-:-:S03]  /*20b0*/  ISETP.GE.AND P2, PT, R228, UR8, PT ;  /* 0x00000008e4007c0c */ /* 0x000fc6000bf46270 */
[----:B------:R-:W-:Y:S01]  /*20c0*/  @!PT LDS RZ, [RZ] ;  /* 0x00000000fffff984 */ /* 0x000fe20000000800 */
[----:B------:R-:W-:Y:S01]  /*20d0*/  @!PT LDS RZ, [RZ] ;  /* 0x00000000fffff984 */ /* 0x000fe20000000800 */
[----:B------:R-:W-:Y:S01]  /*20e0*/  @!PT LDS RZ, [RZ] ;  /* 0x00000000fffff984 */ /* 0x000fe20000000800 */
[----:B------:R3:W-:Y:S01]  /*20f0*/  @!P1 LDGSTS.E.BYPASS.LTC128B.128 [R230+0x1000], desc[UR30][R24.64] ;  /* 0x0100000018e69fae */ /* 0x0007e2000b901d5e */
[----:B--2---:R-:W-:-:S03]  /*2100*/  @!P3 LEA R4, P1, R22, R4, 0x1 ;  /* 0x000000041604b211 */ /* 0x004fc600078208ff */
[----:B------:R3:W-:Y:S01]  /*2110*/  @P3 STS.128 [R230+0x5000], RZ ;  /* 0x005000ffe6003388 */ /* 0x0007e20000000c00 */
[----:B------:R-:W-:-:S05]  /*2120*/  @!P3 LEA.HI.X R5, R22, R5, R8, 0x1, P1 ;  /* 0x000000051605b211 */ /* 0x000fca00008f0c08 */
[----:B------:R-:W1:Y:S01]  /*2130*/  @!P2 LDC.64 R2, c[0x0][0x210] ;  /* 0x00008400ff02ab82 */ /* 0x000e620000000a00 */
[----:B------:R-:W-:Y:S01]  /*2140*/  @!PT LDS RZ, [RZ] ;  /* 0x00000000fffff984 */ /* 0x000fe20000000800 */
[----:B------:R-:W-:Y:S01]  /*2150*/  @!PT LDS RZ, [RZ] ;  /* 0x00000000fffff984 */ /* 0x000fe20000000800 */
[----:B------:R-:W-:Y:S01]  /*2160*/  @!PT LDS RZ, [RZ] ;  /* 0x00000000fffff984 */ /* 0x000fe20000000800 */
[----:B------:R3:W-:Y:S04]  /*2170*/  @!P3 LDGSTS.E.BYPASS.LTC128B.128 [R230+0x5000], desc[UR30][R4.64+0x80] ;  /* 0x0500008004e6bfae */ /* 0x0007e8000b901d5e */
[----:B------:R3:W-:Y:S01]  /*2180*/  @P2 STS.128 [R230+0x9000], RZ ;  /* 0x009000ffe6002388 */ /* 0x0007e20000000c00 */
[----:B-1----:R-:W-:-:S04]  /*2190*/  @!P2 LEA R2, P1, R22, R2, 0x1 ;  /* 0x000000021602a211 */ /* 0x002fc800078208ff */
        /* <DEDUP_REMOVED lines=15> */
.L_x_525:
[----:B------:R-:W-:Y:S05]  /*2290*/  BSYNC B0 ;  /* 0x0000000000007941 */ /* 0x000fea0003800000 */
.L_x_524:
[----:B------:R-:W-:Y:S04]  /*22a0*/  BSSY B0, `(.L_x_526) ;  /* 0x0000031000007945 */ /* 0x000fe80003800000 */
[----:B------:R-:W-:Y:S05]  /*22b0*/  @P4 BRA `(.L_x_527) ;  /* 0x0000000000bc4947 */ /* 0x000fea0003800000 */
[----:B------:R-:W-:Y:S01]  /*22c0*/  ULDC UR8, c[0x0][0x2d0] ;  /* 0x0000b40000087ab9 */ /* 0x000fe20000000800 */
[----:B------:R-:W-:Y:S01]  /*22d0*/  IADD3 R22, P1, R10, 0x40, RZ ;  /* 0x000000400a167810 */ /* 0x000fe20007f3e0ff */
[----:B------:R-:W-:Y:S01]  /*22e0*/  ULDC.64 UR6, c[0x0][0x240] ;  /* 0x0000900000067ab9 */ /* 0x000fe20000000a00 */
[----:B------:R-:W-:Y:S01]  /*22f0*/  ISETP.GE.AND P2, PT, R14, UR8, PT ;  /* 0x000000080e007c0c */ /* 0x000fe2000bf46270 */
[----:B---3--:R-:W-:Y:S01]  /*2300*/  IMAD.MOV.U32 R24, RZ, RZ, R16 ;  /* 0x000000ffff187224 */ /* 0x008fe200078e0010 */
        /* <DEDUP_REMOVED lines=10> */
[----:B------:R-:W5:Y:S08]  /*23b0*/  @!P4 LDC.64 R4, c[0x0][0x210] ;  /* 0x00008400ff04cb82 */ /* 0x000f700000000a00 */
[----:B-1--4-:R-:W1:Y:S01]  /*23c0*/  @!P3 LDC.64 R2, c[0x0][0x210] ;  /* 0x00008400ff02bb82 */ /* 0x012e620000000a00 */
[----:B--2---:R-:W-:-:S04]  /*23d0*/  @!P2 LEA R8, P1, R24, R8, 0x1 ;  /* 0x000000081808a211 */ /* 0x004fc800078208ff */
        /* <DEDUP_REMOVED lines=8> */
[----:B------:R-:W-:Y:S02]  /*2460*/  ISETP.GE.AND P1, PT, R223, UR8, PT ;  /* 0x00000008df007c0c */ /* 0x000fe4000bf26270 */
[C---:B-1----:R-:W-:Y:S01]  /*2470*/  @!P3 LEA R2, P2, R24.reuse, R2, 0x1 ;  /* 0x000000021802b211 */ /* 0x042fe200078408ff */
        /* <DEDUP_REMOVED lines=19> */
.L_x_527:
[----:B------:R-:W-:Y:S05]  /*25b0*/  BSYNC B0 ;  /* 0x0000000000007941 */ /* 0x000fea0003800000 */
.L_x_526:
        /* <DEDUP_REMOVED lines=48> */
.L_x_529:
[----:B------:R-:W-:Y:S05]  /*28c0*/  BSYNC B0 ;  /* 0x0000000000007941 */ /* 0x000fea0003800000 */
.L_x_528:
[----:B------:R-:W-:Y:S01]  /*28d0*/  USHF.L.U32 UR37, UR12, 0x6, URZ ;  /* 0x000000060c257899 */ /* 0x000fe2000800063f */
[----:B------:R-:W-:Y:S01]  /*28e0*/  IMAD.WIDE.U32 R234, R13, UR21, R234 ;  /* 0x000000150dea7c25 */ /* 0x000fe2000f8e00ea */
[----:B------:R-:W-:Y:S01]  /*28f0*/  USHF.L.U64.HI UR36, UR12, 0x6, UR13 ;  /* 0x000000060c247899 */ /* 0x000fe2000801020d */
[----:B------:R-:W-:Y:S01]  /*2900*/  ISETP.GE.AND P1, PT, R232, UR33, PT ;  /* 0x00000021e8007c0c */ /* 0x000fe2000bf26270 */
[----:B------:R-:W-:Y:S01]  /*2910*/  USHF.R.S32.HI UR38, URZ, 0x1f, UR20 ;  /* 0x0000001f3f267899 */ /* 0x000fe20008011414 */
[----:B--23--:R-:W-:Y:S01]  /*2920*/  SHF.R.S32.HI R4, RZ, 0x1f, R0 ;  /* 0x0000001fff047819 */ /* 0x00cfe20000011400 */
[----:B------:R-:W-:Y:S01]  /*2930*/  UIMAD UR6, UR36, UR20, URZ ;  /* 0x00000014240672a4 */ /* 0x000fe2000f8e023f */
[----:B------:R-:W-:Y:S01]  /*2940*/  VIADD R241, R235, UR9 ;  /* 0x00000009ebf17c36 */ /* 0x000fe20008000000 */
[----:B------:R-:W-:Y:S01]  /*2950*/  SHF.R.S32.HI R18, RZ, 0x4, R7 ;  /* 0x00000004ff127819 */ /* 0x000fe20000011407 */
[----:B------:R-:W-:Y:S01]  /*2960*/  IMAD.U32 R5, RZ, RZ, UR37 ;  /* 0x00000025ff057e24 */ /* 0x000fe2000f8e00ff */
[----:B------:R-:W-:Y:S01]  /*2970*/  UIMAD UR6, UR38, UR37, UR6 ;  /* 0x00000025260672a4 */ /* 0x000fe2000f8e0206 */
[----:B------:R-:W-:Y:S01]  /*2980*/  IMAD.MOV.U32 R240, RZ, RZ, R234 ;  /* 0x000000fffff07224 */ /* 0x000fe200078e00ea */
[----:B------:R-:W-:Y:S01]  /*2990*/  LEA.HI R4, R4, R0, RZ, 0x3 ;  /* 0x0000000004047211 */ /* 0x000fe200078f18ff */
[----:B------:R-:W-:Y:S01]  /*29a0*/  BSSY B0, `(.L_x_530) ;  /* 0x000002e000007945 */ /* 0x000fe20003800000 */
[----:B------:R-:W-:Y:S01]  /*29b0*/  LEA.HI R21, R7, R18, RZ, 0x1 ;  /* 0x0000001207157211 */ /* 0x000fe200078f08ff */
[----:B------:R-:W-:Y:S01]  /*29c0*/  IMAD.WIDE.U32 R16, R5, UR20, R240 ;  /* 0x0000001405107c25 */ /* 0x000fe2000f8e00f0 */
[----:B-1--4-:R-:W-:-:S03]  /*29d0*/  LOP3.LUT R2, R4, 0xfffffff8, RZ, 0xc0, !PT ;  /* 0xfffffff804027812 */ /* 0x012fc600078ec0ff */
[----:B------:R-:W-:Y:S01]  /*29e0*/  IMAD.SHL.U32 R19, R20, 0x40, RZ ;  /* 0x0000004014137824 */ /* 0x000fe200078e00ff */
[----:B------:R-:W-:Y:S02]  /*29f0*/  IADD3 R7, R17, UR6, RZ ;  /* 0x0000000611077c10 */ /* 0x000fe4000fffe0ff */
[----:B------:R-:W-:Y:S01]  /*2a00*/  IADD3 R0, R0, -R2, RZ ;  /* 0x8000000200007210 */ /* 0x000fe20007ffe0ff */
[----:B------:R-:W-:Y:S06]  /*2a10*/  @P1 BRA `(.L_x_531) ;  /* 0x0000000000981947 */ /* 0x000fec0003800000 */
        /* <DEDUP_REMOVED lines=38> */
.L_x_531:
[----:B------:R-:W-:Y:S05]  /*2c80*/  BSYNC B0 ;  /* 0x0000000000007941 */ /* 0x000fea0003800000 */
.L_x_530:
[----:B------:R-:W-:Y:S01]  /*2c90*/  LOP3.LUT R21, R21, 0xfffffffe, RZ, 0xc0, !PT ;  /* 0xfffffffe15157812 */ /* 0x000fe200078ec0ff */
[C---:B-12---:R-:W-:Y:S01]  /*2ca0*/  IMAD.SHL.U32 R3, R232.reuse, 0x8, RZ ;  /* 0x00000008e8037824 */ /* 0x046fe200078e00ff */
[----:B------:R-:W-:Y:S01]  /*2cb0*/  LOP3.LUT R19, R19, 0x1c0, RZ, 0xc0, !PT ;  /* 0x000001c013137812 */ /* 0x000fe200078ec0ff */
[----:B------:R-:W-:Y:S01]  /*2cc0*/  IMAD.WIDE.U32 R8, R232, UR10, R14 ;  /* 0x0000000ae8087c25 */ /* 0x000fe2000f8e000e */
[----:B------:R-:W-:Y:S01]  /*2cd0*/  USHF.L.U64.HI UR8, UR12, 0x5, UR13 ;  /* 0x000000050c087899 */ /* 0x000fe2000801020d */
[----:B------:R-:W-:Y:S01]  /*2ce0*/  BSSY B0, `(.L_x_532) ;  /* 0x0000037000007945 */ /* 0x000fe20003800000 */
[----:B------:R-:W-:Y:S01]  /*2cf0*/  LOP3.LUT R3, R19, 0x8, R3, 0xf8, !PT ;  /* 0x0000000813037812 */ /* 0x000fe200078ef803 */
[----:B------:R-:W-:Y:S01]  /*2d00*/  IMAD R2, R233, UR10, RZ ;  /* 0x0000000ae9027c24 */ /* 0x000fe2000f8e02ff */
[----:B------:R-:W-:Y:S01]  /*2d10*/  SHF.R.U32.HI R221, RZ, 0x3, R19 ;  /* 0x00000003ffdd7819 */ /* 0x000fe20000011613 */
[----:B------:R-:W-:Y:S01]  /*2d20*/  IMAD.IADD R18, R18, 0x1, -R21 ;  /* 0x0000000112127824 */ /* 0x000fe200078e0a15 */
[----:B------:R-:W-:Y:S01]  /*2d30*/  IADD3 R22, P1, R8, UR28, RZ ;  /* 0x0000001c08167c10 */ /* 0x000fe2000ff3e0ff */
[----:B------:R-:W-:Y:S01]  /*2d40*/  IMAD R2, R232, UR11, R2 ;  /* 0x0000000be8027c24 */ /* 0x000fe2000f8e0202 */
[----:B------:R-:W-:Y:S01]  /*2d50*/  USHF.L.U32 UR14, UR12, 0x5, URZ ;  /* 0x000000050c0e7899 */ /* 0x000fe2000800063f */
[----:B------:R-:W-:Y:S01]  /*2d60*/  IMAD.SHL.U32 R21, R0, 0x40, RZ ;  /* 0x0000004000157824 */ /* 0x000fe200078e00ff */
[----:B------:R-:W-:Y:S01]  /*2d70*/  ISETP.GE.AND P5, PT, R232, UR33, PT ;  /* 0x00000021e8007c0c */ /* 0x000fe2000bfa6270 */
[----:B------:R-:W-:Y:S01]  /*2d80*/  IMAD.SHL.U32 R19, R18, 0x8, RZ ;  /* 0x0000000812137824 */ /* 0x000fe200078e00ff */
[----:B------:R-:W-:-:S02]  /*2d90*/  LOP3.LUT R221, R3, R221, RZ, 0x3c, !PT ;  /* 0x000000dd03dd7212 */ /* 0x000fc400078e3cff */
[----:B------:R-:W-:Y:S02]  /*2da0*/  IADD3.X R23, R9, UR27, R2, P1, !PT ;  /* 0x0000001b09177c10 */ /* 0x000fe40008ffe402 */
[----:B------:R-:W-:Y:S01]  /*2db0*/  LOP3.LUT R21, R21, 0x1c0, RZ, 0xc0, !PT ;  /* 0x000001c015157812 */ /* 0x000fe200078ec0ff */
[----:B------:R-:W-:Y:S06]  /*2dc0*/  @P0 BRA `(.L_x_533) ;  /* 0x0000000000a00947 */ /* 0x000fec0003800000 */
[----:B------:R-:W-:Y:S01]  /*2dd0*/  ULDC UR6, c[0x0][0x2d0] ;  /* 0x0000b40000067ab9 */ /* 0x000fe20000000800 */
[----:B------:R-:W-:Y:S02]  /*2de0*/  IADD3 R16, P0, R16, UR14, RZ ;  /* 0x0000000e10107c10 */ /* 0x000fe4000ff1e0ff */
[----:B------:R-:W-:Y:S02]  /*2df0*/  ISETP.GE.AND P3, PT, R229, UR6, PT ;  /* 0x00000006e5007c0c */ /* 0x000fe4000bf66270 */
[----:B------:R-:W-:Y:S02]  /*2e00*/  ISETP.GE.AND P4, PT, R14, UR6, PT ;  /* 0x000000060e007c0c */ /* 0x000fe4000bf86270 */
[----:B------:R-:W-:Y:S02]  /*2e10*/  ISETP.GE.AND P2, PT, R228, UR6, PT ;  /* 0x00000006e4007c0c */ /* 0x000fe4000bf46270 */
[----:B------:R-:W-:-:S07]  /*2e20*/  IADD3.X R7, R7, UR8, RZ, P0, !PT ;  /* 0x0000000807077c10 */ /* 0x000fce00087fe4ff */
        /* <DEDUP_REMOVED lines=34> */
.L_x_533:
[----:B------:R-:W-:Y:S05]  /*3050*/  BSYNC B0 ;  /* 0x0000000000007941 */ /* 0x000fea0003800000 */
.L_x_532:
[----:B------:R-:W0:Y:S01]  /*3060*/  LDGDEPBAR ;  /* 0x00000000000079af */ /* 0x000e220000000000 */
[----:B------:R-:W-:Y:S01]  /*3070*/  USHF.L.U64.HI UR15, UR10, 0x6, UR11 ;  /* 0x000000060a0f7899 */ /* 0x000fe2000801020b */
[----:B--2---:R-:W-:Y:S01]  /*3080*/  IMAD.WIDE.U32 R8, R12, UR21, R22 ;  /* 0x000000150c087c25 */ /* 0x004fe2000f8e0016 */
[----:B------:R-:W-:Y:S01]  /*3090*/  LOP3.LUT R19, R21, 0x8, R19, 0xf8, !PT ;  /* 0x0000000815137812 */ /* 0x000fe200078ef813 */
[----:B------:R-:W-:Y:S01]  /*30a0*/  USHF.L.U32 UR35, UR10, 0x6, URZ ;  /* 0x000000060a237899 */ /* 0x000fe2000800063f */
[----:B------:R-:W-:Y:S01]  /*30b0*/  SHF.R.U32.HI R21, RZ, 0x3, R21 ;  /* 0x00000003ff157819 */ /* 0x000fe20000011615 */
[----:B------:R-:W-:Y:S01]  /*30c0*/  UIMAD UR6, UR15, UR20, URZ ;  /* 0x000000140f0672a4 */ /* 0x000fe2000f8e023f */
[----:B------:R-:W-:Y:S01]  /*30d0*/  MOV R22, UR20 ;  /* 0x0000001400167c02 */ /* 0x000fe20008000f00 */
[----:B------:R-:W-:Y:S01]  /*30e0*/  VIADD R11, R9, UR34 ;  /* 0x00000022090b7c36 */ /* 0x000fe20008000000 */
[----:B------:R-:W-:Y:S01]  /*30f0*/  LOP3.LUT R19, R19, R21, RZ, 0x3c, !PT ;  /* 0x0000001513137212 */ /* 0x000fe200078e3cff */
[----:B------:R-:W-:Y:S01]  /*3100*/  IMAD.MOV.U32 R10, RZ, RZ, R8 ;  /* 0x000000ffff0a7224 */ /* 0x000fe200078e0008 */
[----:B------:R-:W-:Y:S01]  /*3110*/  LEA.HI R88, R88, R6, RZ, 0x5 ;  /* 0x0000000658587211 */ /* 0x000fe200078f28ff */
[----:B------:R-:W-:Y:S01]  /*3120*/  IMAD.SHL.U32 R4, R4, 0x40, RZ ;  /* 0x0000004004047824 */ /* 0x000fe200078e00ff */
[----:B------:R-:W-:Y:S01]  /*3130*/  UIMAD UR6, UR38, UR35, UR6 ;  /* 0x00000023260672a4 */ /* 0x000fe2000f8e0206 */
[----:B------:R-:W-:Y:S01]  /*3140*/  IMAD.WIDE.U32 R22, R22, UR35, R10 ;  /* 0x0000002316167c25 */ /* 0x000fe2000f8e000a */
[----:B------:R-:W-:Y:S01]  /*3150*/  SHF.R.S32.HI R7, RZ, 0x5, R88 ;  /* 0x00000005ff077819 */ /* 0x000fe20000011458 */
[----:B------:R-:W-:Y:S01]  /*3160*/  BSSY B0, `(.L_x_534) ;  /* 0x0000033000007945 */ /* 0x000fe20003800000 */
[----:B------:R-:W-:Y:S01]  /*3170*/  LOP3.LUT R4, R19, 0xfffffe00, R4, 0xf8, !PT ;  /* 0xfffffe0013047812 */ /* 0x000fe200078ef804 */
[----:B------:R-:W-:Y:S01]  /*3180*/  IMAD R221, R18, 0x200, R221 ;  /* 0x0000020012dd7824 */ /* 0x000fe200078e02dd */
[----:B------:R-:W-:-:S03]  /*3190*/  IADD3 R21, R23, UR6, RZ ;  /* 0x0000000617157c10 */ /* 0x000fc6000fffe0ff */
[----:B------:R-:W-:Y:S01]  /*31a0*/  IMAD R222, R7, 0x400, R4 ;  /* 0x0000040007de7824 */ /* 0x000fe200078e0204 */
[----:B------:R-:W-:Y:S01]  /*31b0*/  LEA R221, R221, UR4, 0x1 ;  /* 0x00000004dddd7c11 */ /* 0x000fe2000f8e08ff */
        /* <DEDUP_REMOVED lines=11> */
[----:B------:R-:W3:Y:S01]  /*3270*/  @!P5 LDC.64 R18, c[0x0][0x220] ;  /* 0x00008800ff12db82 */ /* 0x000ee20000000a00 */
[----:B------:R4:W-:Y:S07]  /*3280*/  @P5 STS.128 [R230+0x18000], RZ ;  /* 0x018000ffe6005388 */ /* 0x0009ee0000000c00 */
[----:B------:R-:W5:Y:S08]  /*3290*/  @!P4 LDC.64 R16, c[0x0][0x220] ;  /* 0x00008800ff10cb82 */ /* 0x000f700000000a00 */
[----:B-1----:R-:W1:Y:S01]  /*32a0*/  @!P2 LDC.64 R2, c[0x0][0x220] ;  /* 0x00008800ff02ab82 */ /* 0x002e620000000a00 */
        /* <DEDUP_REMOVED lines=30> */
.L_x_535:
[----:B------:R-:W-:Y:S05]  /*3490*/  BSYNC B0 ;  /* 0x0000000000007941 */ /* 0x000fea0003800000 */
.L_x_534:
[----:B------:R1:W-:Y:S01]  /*34a0*/  @P6 STS.128 [R230+0x19000], RZ ;  /* 0x019000ffe6006388 */ /* 0x0003e20000000c00 */
[----:B------:R-:W-:Y:S01]  /*34b0*/  USHF.L.U64.HI UR33, UR10, 0x5, UR11 ;  /* 0x000000050a217899 */ /* 0x000fe2000801020b */
[----:B------:R-:W-:Y:S01]  /*34c0*/  BSSY B0, `(.L_x_536) ;  /* 0x000002f000007945 */ /* 0x000fe20003800000 */
[----:B------:R-:W-:Y:S01]  /*34d0*/  USHF.L.U32 UR38, UR10, 0x5, URZ ;  /* 0x000000050a267899 */ /* 0x000fe2000800063f */
[----:B------:R1:W-:Y:S01]  /*34e0*/  @P6 STS.128 [R230+0x1b000], RZ ;  /* 0x01b000ffe6006388 */ /* 0x0003e20000000c00 */
[----:B------:R-:W-:-:S03]  /*34f0*/  LEA R222, R222, UR4, 0x1 ;  /* 0x00000004dede7c11 */ /* 0x000fc6000f8e08ff */
[----:B------:R1:W-:Y:S04]  /*3500*/  @P6 STS.128 [R230+0x1d000], RZ ;  /* 0x01d000ffe6006388 */ /* 0x0003e80000000c00 */
        /* <DEDUP_REMOVED lines=8> */
[----:B----4-:R-:W4:Y:S01]  /*3590*/  @!P5 LDC.64 R18, c[0x0][0x220] ;  /* 0x00008800ff12db82 */ /* 0x010f220000000a00 */
[----:B------:R2:W-:Y:S07]  /*35a0*/  @P5 STS.128 [R230+0x19000], RZ ;  /* 0x019000ffe6005388 */ /* 0x0005ee0000000c00 */
[----:B------:R-:W5:Y:S08]  /*35b0*/  @!P4 LDC.64 R16, c[0x0][0x220] ;  /* 0x00008800ff10cb82 */ /* 0x000f700000000a00 */
[----:B-1-3--:R-:W1:Y:S01]  /*35c0*/  @!P2 LDC.64 R2, c[0x0][0x220] ;  /* 0x00008800ff02ab82 */ /* 0x00ae620000000a00 */
[----:B----4-:R-:W-:-:S04]  /*35d0*/  @!P5 LEA R18, P0, R22, R18, 0x1 ;  /* 0x000000121612d211 */ /* 0x010fc800078008ff */
        /* <DEDUP_REMOVED lines=29> */
.L_x_537:
[----:B------:R-:W-:Y:S05]  /*37b0*/  BSYNC B0 ;  /* 0x0000000000007941 */ /* 0x000fea0003800000 */
.L_x_536:
[----:B------:R-:W-:Y:S01]  /*37c0*/  LDSM.16.M88.4 R48, [R222] ;  /* 0x00000000de30783b */ /* 0x000fe20000000200 */
[----:B------:R-:W-:Y:S01]  /*37d0*/  R2P PR, R20, 0x6 ;  /* 0x0000000614007804 */ /* 0x000fe20000000000 */
[----:B-1234-:R-:W-:Y:S01]  /*37e0*/  IMAD.MOV.U32 R2, RZ, RZ, 0x10 ;  /* 0x00000010ff027424 */ /* 0x01efe200078e00ff */
[----:B------:R-:W-:Y:S01]  /*37f0*/  LOP3.LUT P0, RZ, R0, 0x2, RZ, 0xc0, !PT ;  /* 0x0000000200ff7812 */ /* 0x000fe2000780c0ff */
[----:B------:R-:W1:Y:S01]  /*3800*/  LDSM.16.M88.4 R32, [R221+0x10000] ;  /* 0x01000000dd20783b */ /* 0x000e620000000200 */
[C---:B------:R-:W-:Y:S01]  /*3810*/  VIADD R3, R221.reuse, 0x10000 ;  /* 0x00010000dd037836 */ /* 0x040fe20000000000 */
[----:B------:R-:W-:Y:S01]  /*3820*/  LOP3.LUT R88, R88, 0xffffffe0, RZ, 0xc0, !PT ;  /* 0xffffffe058587812 */ /* 0x000fe200078ec0ff */
[----:B------:R-:W-:Y:S01]  /*3830*/  VIADD R219, R221, 0x10020 ;  /* 0x00010020dddb7836 */ /* 0x000fe20000000000 */
[----:B------:R-:W2:Y:S01]  /*3840*/  LDSM.16.M88.4 R24, [R221+0x10800] ;  /* 0x01080000dd18783b */ /* 0x000ea20000000200 */
[----:B------:R-:W-:Y:S01]  /*3850*/  SEL R2, R2, 0xfffffff0, !P0 ;  /* 0xfffffff002027807 */ /* 0x000fe20004000000 */
[----:B------:R-:W-:Y:S01]  /*3860*/  IMAD.SHL.U32 R239, R6, 0x2, RZ ;  /* 0x0000000206ef7824 */ /* 0x000fe200078e00ff */
[----:B------:R-:W-:Y:S01]  /*3870*/  LOP3.LUT P0, RZ, R0, 0x4, RZ, 0xc0, !PT ;  /* 0x0000000400ff7812 */ /* 0x000fe2000780c0ff */
[----:B------:R-:W3:Y:S01]  /*3880*/  LDSM.16.M88.4 R68, [R221+0x11000] ;  /* 0x01100000dd44783b */ /* 0x000ee20000000200 */
[----:B------:R-:W-:Y:S01]  /*3890*/  IMAD.MOV.U32 R0, RZ, RZ, 0x20 ;  /* 0x00000020ff007424 */ /* 0x000fe200078e00ff */
[----:B------:R-:W-:Y:S01]  /*38a0*/  LEA R238, R7, UR29, 0x4 ;  /* 0x0000001d07ee7c11 */ /* 0x000fe2000f8e20ff */
[----:B------:R-:W-:Y:S01]  /*38b0*/  IMAD R220, R2, 0x2, R222 ;  /* 0x0000000202dc7824 */ /* 0x000fe200078e02de */
[----:B------:R-:W4:Y:S01]  /*38c0*/  LDSM.16.M88.4 R52, [R221+0x11800] ;  /* 0x01180000dd34783b */ /* 0x000f220000000200 */
[----:B------:R-:W-:Y:S01]  /*38d0*/  @P1 VIADD R219, R3, 0xffffffe0 ;  /* 0xffffffe003db1836 */ /* 0x000fe20000000000 */
[----:B------:R-:W-:Y:S01]  /*38e0*/  SEL R0, R0, 0xffffffe0, !P0 ;  /* 0xffffffe000007807 */ /* 0x000fe20004000000 */
[----:B------:R-:W-:Y:S01]  /*38f0*/  IMAD.MOV.U32 R3, RZ, RZ, 0x40 ;  /* 0x00000040ff037424 */ /* 0x000fe200078e00ff */
[----:B------:R-:W-:Y:S01]  /*3900*/  LDSM.16.M88.4 R56, [R220] ;  /* 0x00000000dc38783b */ /* 0x000fe20000000200 */
[----:B------:R-:W-:Y:S01]  /*3910*/  IMAD.IADD R88, R6, 0x1, -R88 ;  /* 0x0000000106587824 */ /* 0x000fe200078e0a58 */
[----:B------:R-:W-:Y:S01]  /*3920*/  UIADD3 UR6, UR32, 0x1, -UR19 ;  /* 0x0000000120067890 */ /* 0x000fe2000fffe813 */
[C---:B------:R-:W-:Y:S01]  /*3930*/  IMAD R218, R0.reuse, 0x2, R222 ;  /* 0x0000000200da7824 */ /* 0x040fe200078e02de */
[----:B------:R-:W5:Y:S01]  /*3940*/  LDSM.16.M88.4 R20, [R219] ;  /* 0x00000000db14783b */ /* 0x000f620000000200 */
[----:B------:R-:W-:Y:S01]  /*3950*/  SEL R3, R3, 0xffffffc0, !P2 ;  /* 0xffffffc003037807 */ /* 0x000fe20005000000 */
[----:B------:R-:W-:Y:S01]  /*3960*/  IMAD R217, R0, 0x2, R220 ;  /* 0x0000000200d97824 */ /* 0x000fe200078e02dc */
[----:B------:R-:W-:Y:S01]  /*3970*/  LOP3.LUT R239, R239, 0x6, RZ, 0xc0, !PT ;  /* 0x00000006efef7812 */ /* 0x000fe200078ec0ff */
[----:B------:R-:W5:Y:S01]  /*3980*/  LDSM.16.M88.4 R44, [R219+0x800] ;  /* 0x00080000db2c783b */ /* 0x000f620000000200 */
[----:B------:R-:W-:Y:S01]  /*3990*/  IMAD.U32 R231, RZ, RZ, UR6 ;  /* 0x00000006ffe77e24 */ /* 0x000fe2000f8e00ff */
[----:B------:R-:W-:Y:S01]  /*39a0*/  UIADD3 UR6, UR6, UR23, URZ ;  /* 0x0000001706067290 */ /* 0x000fe2000fffe03f */
[----:B------:R-:W-:Y:S01]  /*39b0*/  IMAD.IADD R215, R221, 0x1, R3 ;  /* 0x00000001ddd77824 */ /* 0x000fe200078e0203 */
[----:B------:R-:W5:Y:S01]  /*39c0*/  LDSM.16.M88.4 R40, [R219+0x1000] ;  /* 0x00100000db28783b */ /* 0x000f620000000200 */
[----:B------:R-:W-:Y:S01]  /*39d0*/  IMAD.IADD R208, R3, 0x1, R219 ;  /* 0x0000000103d07824 */ /* 0x000fe200078e02db */
[----:B------:R-:W-:Y:S01]  /*39e0*/  SHF.R.S32.HI R3, RZ, 0x1f, R88 ;  /* 0x0000001fff037819 */ /* 0x000fe20000011458 */
[----:B------:R-:W-:Y:S01]  /*39f0*/  IMAD.U32 R237, RZ, RZ, UR32 ;  /* 0x00000020ffed7e24 */ /* 0x000fe2000f8e00ff */
[----:B------:R-:W5:Y:S01]  /*3a00*/  LDSM.16.M88.4 R80, [R219+0x1800] ;  /* 0x00180000db50783b */ /* 0x000f620000000200 */
[----:B------:R-:W-:Y:S01]  /*3a10*/  UIADD3 UR24, UR32, -UR24, -UR19 ;  /* 0x8000001820187290 */ /* 0x000fe2000fffe813 */
[----:B------:R-:W-:Y:S01]  /*3a20*/  LEA.HI R88, R3, R88, RZ, 0x2 ;  /* 0x0000005803587211 */ /* 0x000fe200078f10ff */
[----:B------:R-:W-:Y:S01]  /*3a30*/  IMAD.U32 R3, RZ, RZ, UR20 ;  /* 0x00000014ff037e24 */ /* 0x000fe2000f8e00ff */
[----:B------:R-:W-:Y:S01]  /*3a40*/  LDSM.16.M88.4 R60, [R218] ;  /* 0x00000000da3c783b */ /* 0x000fe20000000200 */
[----:B------:R-:W-:Y:S01]  /*3a50*/  UISETP.GT.AND UP0, UPT, UR20, UR16, UPT ;  /* 0x000000101400728c */ /* 0x000fe2000bf04270 */
[----:B------:R-:W-:Y:S01]  /*3a60*/  SHF.R.S32.HI R88, RZ, 0x2, R88 ;  /* 0x00000002ff587819 */ /* 0x000fe20000011458 */
[----:B------:R-:W-:Y:S01]  /*3a70*/  IMAD R3, R3, 0x40, R239 ;  /* 0x0000004003037824 */ /* 0x000fe200078e02ef */
[----:B-1----:R-:W-:Y:S01]  /*3a80*/  HMMA.16816.F32 R36, R48, R32, RZ ;  /* 0x000000203024723c */ /* 0x002fe200000018ff */
[----:B------:R-:W1:Y:S01]  /*3a90*/  LDSM.16.M88.4 R16, [R215+0x10000] ;  /* 0x01000000d710783b */ /* 0x000e620000000200 */
[----:B------:R-:W-:-:S02]  /*3aa0*/  VIADD R211, R219, 0x800 ;  /* 0x00000800dbd37836 */ /* 0x000fc40000000000 */
[----:B------:R-:W-:Y:S01]  /*3ab0*/  IMAD.IADD R238, R88, 0x1, R238 ;  /* 0x0000000158ee7824 */ /* 0x000fe200078e02ee */
[----:B------:R-:W-:Y:S01]  /*3ac0*/  LDSM.16.M88.4 R76, [R215+0x11800] ;  /* 0x01180000d74c783b */ /* 0x000fe20000000200 */
[C---:B------:R-:W-:Y:S01]  /*3ad0*/  HMMA.16816.F32 R32, R48.reuse, R34, RZ ;  /* 0x000000223020723c */ /* 0x040fe200000018ff */
[C---:B------:R-:W-:Y:S02]  /*3ae0*/  VIADD R6, R3.reuse, 0x1 ;  /* 0x0000000103067836 */ /* 0x040fe40000000000 */
[----:B------:R-:W-:Y:S01]  /*3af0*/  LDSM.16.M88.4 R84, [R219+0x5800] ;  /* 0x00580000db54783b */ /* 0x000fe20000000200 */
[C---:B------:R-:W-:Y:S01]  /*3b00*/  VIADD R236, R238.reuse, 0x8 ;  /* 0x00000008eeec7836 */ /* 0x040fe20000000000 */
[C---:B------:R-:W-:Y:S01]  /*3b10*/  VIADDMNMX R237, R238.reuse, UR6, R237, PT ;  /* 0x00000006eeed7c46 */ /* 0x040fe2000b8001ed */
[C---:B--2---:R-:W-:Y:S01]  /*3b20*/  HMMA.16816.F32 R28, R48.reuse, R24, RZ ;  /* 0x00000018301c723c */ /* 0x044fe200000018ff */
[----:B------:R-:W-:Y:S01]  /*3b30*/  VIADDMNMX R238, R238, UR24, RZ, !PT ;  /* 0x00000018eeee7c46 */ /* 0x000fe2000f8001ff */
[----:B------:R-:W-:Y:S01]  /*3b40*/  VIADD R7, R3, 0x8 ;  /* 0x0000000803077836 */ /* 0x000fe20000000000 */
[C---:B------:R-:W-:Y:S01]  /*3b50*/  IADD3 R231, R236.reuse, UR23, R231 ;  /* 0x00000017ece77c10 */ /* 0x040fe2000fffe0e7 */
[----:B------:R-:W0:Y:S01]  /*3b60*/  LDGDEPBAR ;  /* 0x00000000000079af */ /* 0x000e220000000000 */
[----:B------:R-:W-:Y:S01]  /*3b70*/  VIADDMNMX R236, R236, UR24, RZ, !PT ;  /* 0x00000018ecec7c46 */ /* 0x000fe2000f8001ff */
[C---:B---3--:R-:W-:Y:S01]  /*3b80*/  HMMA.16816.F32 R72, R48.reuse, R68, RZ ;  /* 0x000000443048723c */ /* 0x048fe200000018ff */
[----:B------:R-:W-:Y:S01]  /*3b90*/  VIMNMX R231, R231, UR32, PT ;  /* 0x00000020e7e77c48 */ /* 0x000fe2000bfe0100 */
[C---:B------:R-:W-:Y:S01]  /*3ba0*/  VIADD R210, R219.reuse, 0x1000 ;  /* 0x00001000dbd27836 */ /* 0x040fe20000000000 */
[C---:B------:R-:W-:Y:S01]  /*3bb0*/  ISETP.GE.AND P6, PT, R6.reuse, R237, PT ;  /* 0x000000ed0600720c */ /* 0x040fe20003fc6270 */
[----:B------:R-:W-:Y:S01]  /*3bc0*/  VIADD R209, R219, 0x1800 ;  /* 0x00001800dbd17836 */ /* 0x000fe20000000000 */
[C---:B------:R-:W-:Y:S01]  /*3bd0*/  ISETP.GE.AND P2, PT, R6.reuse, R231, PT ;  /* 0x000000e70600720c */ /* 0x040fe20003f46270 */
[C---:B------:R-:W-:Y:S01]  /*3be0*/  HMMA.16816.F32 R24, R48.reuse, R26, RZ ;  /* 0x0000001a3018723c */ /* 0x040fe200000018ff */
[-C--:B------:R-:W-:Y:S01]  /*3bf0*/  ISETP.GE.AND P0, PT, R3, R237.reuse, PT ;  /* 0x000000ed0300720c */ /* 0x080fe20003f06270 */
[C---:B------:R-:W-:Y:S01]  /*3c00*/  VIADD R207, R219.reuse, 0x2000 ;  /* 0x00002000dbcf7836 */ /* 0x040fe20000000000 */
[C---:B------:R-:W-:Y:S01]  /*3c10*/  ISETP.LT.OR P6, PT, R6.reuse, R238, P6 ;  /* 0x000000ee0600720c */ /* 0x040fe200037c1670 */
[----:B------:R-:W-:Y:S01]  /*3c20*/  VIADD R206, R219, 0x2800 ;  /* 0x00002800dbce7836 */ /* 0x000fe20000000000 */
[----:B------:R-:W-:Y:S01]  /*3c30*/  ISETP.LT.OR P2, PT, R6, R236, P2 ;  /* 0x000000ec0600720c */ /* 0x000fe20001741670 */
[C---:B------:R-:W-:Y:S01]  /*3c40*/  HMMA.16816.F32 R68, R48.reuse, R70, RZ ;  /* 0x000000463044723c */ /* 0x040fe200000018ff */
[C---:B------:R-:W-:Y:S01]  /*3c50*/  VIADD R6, R3.reuse, 0x9 ;  /* 0x0000000903067836 */ /* 0x040fe20000000000 */
[-C--:B------:R-:W-:Y:S01]  /*3c60*/  ISETP.LT.OR P0, PT, R3, R238.reuse, P0 ;  /* 0x000000ee0300720c */ /* 0x080fe20000701670 */
[----:B------:R-:W-:Y:S01]  /*3c70*/  VIADD R205, R219, 0x3000 ;  /* 0x00003000dbcd7836 */ /* 0x000fe20000000000 */
[----:B------:R-:W-:Y:S01]  /*3c80*/  ISETP.GE.AND P1, PT, R7, R237, PT ;  /* 0x000000ed0700720c */ /* 0x000fe20003f26270 */
[----:B------:R-:W-:Y:S01]  /*3c90*/  VIADD R204, R219, 0x3800 ;  /* 0x00003800dbcc7836 */ /* 0x000fe20000000000 */
[C---:B----4-:R-:W-:Y:S01]  /*3ca0*/  HMMA.16816.F32 R64, R48.reuse, R52, RZ ;  /* 0x000000343040723c */ /* 0x050fe200000018ff */
[-C--:B------:R-:W-:Y:S01]  /*3cb0*/  ISETP.GE.AND P4, PT, R7, R231.reuse, PT ;  /* 0x000000e70700720c */ /* 0x080fe20003f86270 */
[----:B------:R-:W-:Y:S01]  /*3cc0*/  VIADD R203, R219, 0x4000 ;  /* 0x00004000dbcb7836 */ /* 0x000fe20000000000 */
[----:B------:R-:W-:Y:S01]  /*3cd0*/  ISETP.GE.AND P3, PT, R3, R231, PT ;  /* 0x000000e70300720c */ /* 0x000fe20003f66270 */
[----:B------:R-:W-:Y:S01]  /*3ce0*/  VIADD R202, R219, 0x4800 ;  /* 0x00004800dbca7836 */ /* 0x000fe20000000000 */
[C---:B------:R-:W-:Y:S01]  /*3cf0*/  ISETP.GE.AND P5, PT, R6.reuse, R237, PT ;  /* 0x000000ed0600720c */ /* 0x040fe20003fa6270 */
[----:B------:R-:W-:Y:S01]  /*3d00*/  HMMA.16816.F32 R48, R48, R54, RZ ;  /* 0x000000363030723c */ /* 0x000fe200000018ff */
[----:B------:R-:W2:Y:S01]  /*3d10*/  LDSM.16.M88.4 R52, [R215+0x10800] ;  /* 0x01080000d734783b */ /* 0x000ea20000000200 */
[----:B------:R-:W-:Y:S01]  /*3d20*/  ISETP.LT.OR P1, PT, R7, R238, P1 ;  /* 0x000000ee0700720c */ /* 0x000fe20000f21670 */
[----:B------:R-:W-:Y:S01]  /*3d30*/  VIADD R201, R219, 0x5000 ;  /* 0x00005000dbc97836 */ /* 0x000fe20000000000 */
[-C--:B------:R-:W-:Y:S01]  /*3d40*/  ISETP.LT.OR P4, PT, R7, R236.reuse, P4 ;  /* 0x000000ec0700720c */ /* 0x080fe20002781670 */
[C---:B------:R-:W-:Y:S01]  /*3d50*/  VIADD R7, R3.reuse, 0x10 ;  /* 0x0000001003077836 */ /* 0x040fe20000000000 */
[----:B-----5:R-:W-:Y:S01]  /*3d60*/  HMMA.16816.F32 R36, R56, R20, R36 ;  /* 0x000000143824723c */ /* 0x020fe20000001824 */
[----:B------:R-:W-:Y:S01]  /*3d70*/  ISETP.LT.OR P3, PT, R3, R236, P3 ;  /* 0x000000ec0300720c */ /* 0x000fe20001f61670 */
[C---:B------:R-:W-:Y:S01]  /*3d80*/  VIADD R200, R219.reuse, 0x5800 ;  /* 0x00005800dbc87836 */ /* 0x040fe20000000000 */
[----:B------:R-:W-:Y:S01]  /*3d90*/  ISETP.LT.OR P5, PT, R6, R238, P5 ;  /* 0x000000ee0600720c */ /* 0x000fe20002fa1670 */
[----:B------:R-:W-:-:S02]  /*3da0*/  VIADD R199, R219, 0x6000 ;  /* 0x00006000dbc77836 */ /* 0x000fc40000000000 */
[C---:B------:R-:W-:Y:S01]  /*3db0*/  HMMA.16816.F32 R32, R56.reuse, R22, R32 ;  /* 0x000000163820723c */ /* 0x040fe20000001820 */
[----:B------:R-:W3:Y:S01]  /*3dc0*/  LDSM.16.M88.4 R20, [R215+0x11000] ;  /* 0x01100000d714783b */ /* 0x000ee20000000200 */
[C---:B------:R-:W-:Y:S02]  /*3dd0*/  VIADD R198, R219.reuse, 0x6800 ;  /* 0x00006800dbc67836 */ /* 0x040fe40000000000 */
[C---:B------:R-:W-:Y:S02]  /*3de0*/  VIADD R197, R219.reuse, 0x7000 ;  /* 0x00007000dbc57836 */ /* 0x040fe40000000000 */
[----:B------:R-:W-:Y:S01]  /*3df0*/  HMMA.16816.F32 R28, R56, R44, R28 ;  /* 0x0000002c381c723c */ /* 0x000fe2000000181c */
[----:B------:R-:W-:-:S05]  /*3e00*/  VIADD R196, R219, 0x7800 ;  /* 0x00007800dbc47836 */ /* 0x000fca0000000000 */
        /* <DEDUP_REMOVED lines=73> */
[----:B------:R-:W4:Y:S01]  /*42a0*/  LDSM.16.M88.4 R44, [R221+0x15000] ;  /* 0x01500000dd2c783b */ /* 0x000f220000000200 */
        /* <DEDUP_REMOVED lines=16> */
[C---:B----4-:R-:W-:Y:S06]  /*43b0*/  HMMA.16816.F32 R28, R16.reuse, R76, R28 ;  /* 0x0000004c101c723c */ /* 0x050fec000000181c */
[C---:B------:R-:W-:Y:S01]  /*43c0*/  HMMA.16816.F32 R24, R16.reuse, R78, R24 ;  /* 0x0000004e1018723c */ /* 0x040fe20000001818 */
[----:B------:R-:W-:Y:S05]  /*43d0*/  LDSM.16.M88.4 R76, [R218+0x8000] ;  /* 0x00800000da4c783b */ /* 0x000fea0000000200 */
[C---:B------:R-:W-:Y:S06]  /*43e0*/  HMMA.16816.F32 R72, R16.reuse, R44, R72 ;  /* 0x0000002c1048723c */ /* 0x040fec0000001848 */
[C---:B------:R-:W-:Y:S01]  /*43f0*/  HMMA.16816.F32 R68, R16.reuse, R46, R68 ;  /* 0x0000002e1044723c */ /* 0x040fe20000001844 */
[----:B------:R-:W4:Y:S05]  /*4400*/  LDSM.16.M88.4 R44, [R215+0x14000] ;  /* 0x01400000d72c783b */ /* 0x000f2a0000000200 */
[C---:B--2---:R-:W-:Y:S06]  /*4410*/  HMMA.16816.F32 R64, R16.reuse, R20, R64 ;  /* 0x000000141040723c */ /* 0x044fec0000001840 */
[----:B------:R-:W-:Y:S01]  /*4420*/  HMMA.16816.F32 R60, R16, R22, R60 ;  /* 0x00000016103c723c */ /* 0x000fe2000000183c */
[----:B------:R-:W2:Y:S04]  /*4430*/  LDSM.16.M88.4 R20, [R215+0x14800] ;  /* 0x01480000d714783b */ /* 0x000ea80000000200 */
[----:B------:R-:W2:Y:S01]  /*4440*/  LDSM.16.M88.4 R16, [R215+0x15000] ;  /* 0x01500000d710783b */ /* 0x000ea20000000200 */
[C---:B---3--:R-:W-:Y:S06]  /*4450*/  HMMA.16816.F32 R36, R48.reuse, R56, R36 ;  /* 0x000000383024723c */ /* 0x048fec0000001824 */
[C---:B------:R-:W-:Y:S01]  /*4460*/  HMMA.16816.F32 R32, R48.reuse, R58, R32 ;  /* 0x0000003a3020723c */ /* 0x040fe20000001820 */
[----:B------:R-:W-:Y:S05]  /*4470*/  LDSM.16.M88.4 R56, [R208+0x4000] ;  /* 0x00400000d038783b */ /* 0x000fea0000000200 */
[C---:B-----5:R-:W-:Y:S06]  /*4480*/  HMMA.16816.F32 R28, R48.reuse, R40, R28 ;  /* 0x00000028301c723c */ /* 0x060fec000000181c */
[C---:B------:R-:W-:Y:S01]  /*4490*/  HMMA.16816.F32 R24, R48.reuse, R42, R24 ;  /* 0x0000002a3018723c */ /* 0x040fe20000001818 */
[----:B------:R-:W3:Y:S05]  /*44a0*/  LDSM.16.M88.4 R40, [R217+0x8000] ;  /* 0x00800000d928783b */ /* 0x000eea0000000200 */
[C---:B-1----:R-:W-:Y:S06]  /*44b0*/  HMMA.16816.F32 R72, R48.reuse, R52, R72 ;  /* 0x000000343048723c */ /* 0x042fec0000001848 */
[C---:B------:R-:W-:Y:S01]  /*44c0*/  HMMA.16816.F32 R68, R48.reuse, R54, R68 ;  /* 0x000000363044723c */ /* 0x040fe20000001844 */
[----:B------:R-:W1:Y:S05]  /*44d0*/  LDSM.16.M88.4 R52, [R208+0x4800] ;  /* 0x00480000d034783b */ /* 0x000e6a0000000200 */
[C---:B------:R-:W-:Y:S06]  /*44e0*/  HMMA.16816.F32 R64, R48.reuse, R84, R64 ;  /* 0x000000543040723c */ /* 0x040fec0000001840 */
[----:B------:R-:W-:Y:S01]  /*44f0*/  HMMA.16816.F32 R60, R48, R86, R60 ;  /* 0x00000056303c723c */ /* 0x000fe2000000183c */
[----:B------:R-:W-:Y:S04]  /*4500*/  LDSM.16.M88.4 R84, [R222+0xc000] ;  /* 0x00c00000de54783b */ /* 0x000fe80000000200 */
[----:B------:R-:W-:Y:S01]  /*4510*/  LDSM.16.M88.4 R48, [R208+0x5000] ;  /* 0x00500000d030783b */ /* 0x000fe20000000200 */
[C---:B----4-:R-:W-:Y:S06]  /*4520*/  HMMA.16816.F32 R36, R76.reuse, R44, R36 ;  /* 0x0000002c4c24723c */ /* 0x050fec0000001824 */
[C---:B------:R-:W-:Y:S01]  /*4530*/  HMMA.16816.F32 R32, R76.reuse, R46, R32 ;  /* 0x0000002e4c20723c */ /* 0x040fe20000001820 */
[----:B------:R-:W4:Y:S05]  /*4540*/  LDSM.16.M88.4 R44, [R208+0x5800] ;  /* 0x00580000d02c783b */ /* 0x000f2a0000000200 */
        /* <DEDUP_REMOVED lines=10> */
[C---:B---3--:R-:W-:Y:S06]  /*45f0*/  HMMA.16816.F32 R36, R40.reuse, R56, R36 ;  /* 0x000000382824723c */ /* 0x048fec0000001824 */
[C---:B------:R-:W-:Y:S01]  /*4600*/  HMMA.16816.F32 R32, R40.reuse, R58, R32 ;  /* 0x0000003a2820723c */ /* 0x040fe20000001820 */
[----:B------:R-:W-:Y:S05]  /*4610*/  LDSM.16.M88.4 R56, [R220+0xc000] ;  /* 0x00c00000dc38783b */ /* 0x000fea0000000200 */
[C---:B-1----:R-:W-:Y:S06]  /*4620*/  HMMA.16816.F32 R28, R40.reuse, R52, R28 ;  /* 0x00000034281c723c */ /* 0x042fec000000181c */
[C---:B------:R-:W-:Y:S01]  /*4630*/  HMMA.16816.F32 R24, R40.reuse, R54, R24 ;  /* 0x000000362818723c */ /* 0x040fe20000001818 */
[----:B------:R-:W1:Y:S05]  /*4640*/  LDSM.16.M88.4 R52, [R219+0x6000] ;  /* 0x00600000db34783b */ /* 0x000e6a0000000200 */
[C---:B----4-:R-:W-:Y:S06]  /*4650*/  HMMA.16816.F32 R64, R40.reuse, R44, R64 ;  /* 0x0000002c2840723c */ /* 0x050fec0000001840 */
[----:B------:R-:W-:Y:S01]  /*4660*/  HMMA.16816.F32 R60, R40, R46, R60 ;  /* 0x0000002e283c723c */ /* 0x000fe2000000183c */
[----:B------:R-:W-:Y:S05]  /*4670*/  LDSM.16.M88.4 R44, [R219+0x7000] ;  /* 0x00700000db2c783b */ /* 0x000fea0000000200 */
[----:B--2---:R-:W-:Y:S06]  /*4680*/  HMMA.16816.F32 R36, R84, R20, R36 ;  /* 0x000000145424723c */ /* 0x004fec0000001824 */
[C---:B------:R-:W-:Y:S06]  /*4690*/  HMMA.16816.F32 R72, R40.reuse, R48, R72 ;  /* 0x000000302848723c */ /* 0x040fec0000001848 */
[----:B------:R-:W-:Y:S01]  /*46a0*/  HMMA.16816.F32 R68, R40, R50, R68 ;  /* 0x000000322844723c */ /* 0x000fe20000001844 */
[----:B------:R-:W2:Y:S04]  /*46b0*/  LDSM.16.M88.4 R40, [R219+0x7800] ;  /* 0x00780000db28783b */ /* 0x000ea80000000200 */
[----:B------:R-:W-:Y:S01]  /*46c0*/  LDSM.16.M88.4 R48, [R219+0x6800] ;  /* 0x00680000db30783b */ /* 0x000fe20000000200 */
[C---:B------:R-:W-:Y:S03]  /*46d0*/  HMMA.16816.F32 R32, R84.reuse, R22, R32 ;  /* 0x000000165420723c */ /* 0x040fe60000001820 */
[----:B------:R-:W-:Y:S03]  /*46e0*/  LDSM.16.M88.4 R20, [R215+0x16000] ;  /* 0x01600000d714783b */ /* 0x000fe60000000200 */
[C---:B-----5:R-:W-:Y:S06]  /*46f0*/  HMMA.16816.F32 R28, R84.reuse, R16, R28 ;  /* 0x00000010541c723c */ /* 0x060fec000000181c */
[C---:B------:R-:W-:Y:S01]  /*4700*/  HMMA.16816.F32 R24, R84.reuse, R18, R24 ;  /* 0x000000125418723c */ /* 0x040fe20000001818 */
[----:B------:R-:W3:Y:S05]  /*4710*/  LDSM.16.M88.4 R16, [R218+0xc000] ;  /* 0x00c00000da10783b */ /* 0x000eea0000000200 */
[C---:B------:R-:W-:Y:S06]  /*4720*/  HMMA.16816.F32 R64, R84.reuse, R76, R64 ;  /* 0x0000004c5440723c */ /* 0x040fec0000001840 */
[----:B------:R-:W-:Y:S01]  /*4730*/  HMMA.16816.F32 R76, R84, R78, R60 ;  /* 0x0000004e544c723c */ /* 0x000fe2000000183c */
[----:B------:R-:W4:Y:S05]  /*4740*/  LDSM.16.M88.4 R60, [R215+0x16800] ;  /* 0x01680000d73c783b */ /* 0x000f2a0000000200 */
[----:B-1----:R-:W-:Y:S06]  /*4750*/  HMMA.16816.F32 R36, R56, R52, R36 ;  /* 0x000000343824723c */ /* 0x002fec0000001824 */
[C---:B------:R-:W-:Y:S06]  /*4760*/  HMMA.16816.F32 R72, R84.reuse, R80, R72 ;  /* 0x000000505448723c */ /* 0x040fec0000001848 */
[----:B------:R-:W-:Y:S06]  /*4770*/  HMMA.16816.F32 R68, R84, R82, R68 ;  /* 0x000000525444723c */ /* 0x000fec0000001844 */
[C---:B------:R-:W-:Y:S01]  /*4780*/  HMMA.16816.F32 R32, R56.reuse, R54, R32 ;  /* 0x000000363820723c */ /* 0x040fe20000001820 */
[----:B------:R-:W1:Y:S05]  /*4790*/  LDSM.16.M88.4 R52, [R215+0x17000] ;  /* 0x01700000d734783b */ /* 0x000e6a0000000200 */
[C---:B--2---:R-:W-:Y:S06]  /*47a0*/  HMMA.16816.F32 R64, R56.reuse, R40, R64 ;  /* 0x000000283840723c */ /* 0x044fec0000001840 */
[----:B------:R-:W-:Y:S06]  /*47b0*/  HMMA.16816.F32 R76, R56, R42, R76 ;  /* 0x0000002a384c723c */ /* 0x000fec000000184c */
[----:B---3--:R-:W-:Y:S01]  /*47c0*/  HMMA.16816.F32 R40, R16, R20, R36 ;  /* 0x000000141028723c */ /* 0x008fe20000001824 */
[----:B------:R-:W2:Y:S05]  /*47d0*/  LDSM.16.M88.4 R36, [R215+0x17800] ;  /* 0x01780000d724783b */ /* 0x000eaa0000000200 */
[C---:B------:R-:W-:Y:S06]  /*47e0*/  HMMA.16816.F32 R28, R56.reuse, R48, R28 ;  /* 0x00000030381c723c */ /* 0x040fec000000181c */
[C---:B------:R-:W-:Y:S01]  /*47f0*/  HMMA.16816.F32 R48, R56.reuse, R50, R24 ;  /* 0x000000323830723c */ /* 0x040fe20000001818 */
[----:B------:R-:W-:Y:S05]  /*4800*/  LDSM.16.M88.4 R24, [R217+0xc000] ;  /* 0x00c00000d918783b */ /* 0x000fea0000000200 */
[C---:B------:R-:W-:Y:S01]  /*4810*/  HMMA.16816.F32 R80, R56.reuse, R44, R72 ;  /* 0x0000002c3850723c */ /* 0x040fe20000001848 */
[----:B------:R-:W3:Y:S05]  /*4820*/  LDSM.16.M88.4 R72, [R208+0x6000] ;  /* 0x00600000d048783b */ /* 0x000eea0000000200 */
[----:B------:R-:W-:Y:S06]  /*4830*/  HMMA.16816.F32 R68, R56, R46, R68 ;  /* 0x0000002e3844723c */ /* 0x000fec0000001844 */
[C---:B------:R-:W-:Y:S01]  /*4840*/  HMMA.16816.F32 R32, R16.reuse, R22, R32 ;  /* 0x000000161020723c */ /* 0x040fe20000001820 */
[----:B------:R-:W5:Y:S05]  /*4850*/  LDSM.16.M88.4 R20, [R208+0x6800] ;  /* 0x00680000d014783b */ /* 0x000f6a0000000200 */
[C---:B----4-:R-:W-:Y:S06]  /*4860*/  HMMA.16816.F32 R28, R16.reuse, R60, R28 ;  /* 0x0000003c101c723c */ /* 0x050fec000000181c */
[C---:B------:R-:W-:Y:S06]  /*4870*/  HMMA.16816.F32 R48, R16.reuse, R62, R48 ;  /* 0x0000003e1030723c */ /* 0x040fec0000001830 */
[C---:B-1----:R-:W-:Y:S06]  /*4880*/  HMMA.16816.F32 R80, R16.reuse, R52, R80 ;  /* 0x000000341050723c */ /* 0x042fec0000001850 */
[C---:B------:R-:W-:Y:S06]  /*4890*/  HMMA.16816.F32 R68, R16.reuse, R54, R68 ;  /* 0x000000361044723c */ /* 0x040fec0000001844 */
[C---:B--2---:R-:W-:Y:S06]  /*48a0*/  HMMA.16816.F32 R64, R16.reuse, R36, R64 ;  /* 0x000000241040723c */ /* 0x044fec0000001840 */
[----:B------:R-:W-:Y:S01]  /*48b0*/  HMMA.16816.F32 R76, R16, R38, R76 ;  /* 0x00000026104c723c */ /* 0x000fe2000000184c */
[----:B------:R-:W1:Y:S05]  /*48c0*/  LDSM.16.M88.4 R16, [R208+0x7000] ;  /* 0x00700000d010783b */ /* 0x000e6a0000000200 */
[C---:B---3--:R-:W-:Y:S06]  /*48d0*/  HMMA.16816.F32 R40, R24.reuse, R72, R40 ;  /* 0x000000481828723c */ /* 0x048fec0000001828 */
[C---:B------:R-:W-:Y:S06]  /*48e0*/  HMMA.16816.F32 R32, R24.reuse, R74, R32 ;  /* 0x0000004a1820723c */ /* 0x040fec0000001820 */
[C---:B-----5:R-:W-:Y:S06]  /*48f0*/  HMMA.16816.F32 R28, R24.reuse, R20, R28 ;  /* 0x00000014181c723c */ /* 0x060fec000000181c */
[----:B------:R-:W-:Y:S01]  /*4900*/  HMMA.16816.F32 R48, R24, R22, R48 ;  /* 0x000000161830723c */ /* 0x000fe20000001830 */
[----:B------:R-:W2:Y:S01]  /*4910*/  LDSM.16.M88.4 R20, [R208+0x7800] ;  /* 0x00780000d014783b */ /* 0x000ea20000000200 */
[----:B------:R-:W-:-:S04]  /*4920*/  DEPBAR.LE SB0, 0x0 ;  /* 0x000080000000791a */ /* 0x000fc80000000000 */
[----:B------:R-:W-:Y:S02]  /*4930*/  FSEL R40, R40, -INF , !P0 ;  /* 0xff80000028287808 */ /* 0x000fe40004000000 */
[----:B------:R-:W-:Y:S02]  /*4940*/  ISETP.GE.AND P0, PT, R6, R231, PT ;  /* 0x000000e70600720c */ /* 0x000fe40003f06270 */
[----:B------:R-:W-:Y:S02]  /*4950*/  FSEL R42, R42, -INF , !P3 ;  /* 0xff8000002a2a7808 */ /* 0x000fe40005800000 */
[----:B------:R-:W-:Y:S01]  /*4960*/  ISETP.LT.OR P0, PT, R6, R236, P0 ;  /* 0x000000ec0600720c */ /* 0x000fe20000701670 */
[----:B------:R-:W-:Y:S01]  /*4970*/  VIADD R6, R3, 0x11 ;  /* 0x0000001103067836 */ /* 0x000fe20000000000 */
[----:B------:R-:W-:Y:S02]  /*4980*/  FSEL R43, R43, -INF , !P2 ;  /* 0xff8000002b2b7808 */ /* 0x000fe40005000000 */
[C---:B------:R-:W-:Y:S01]  /*4990*/  ISETP.GE.AND P2, PT, R7.reuse, R237, PT ;  /* 0x000000ed0700720c */ /* 0x040fe20003f46270 */
[----:B-1----:R-:W-:Y:S01]  /*49a0*/  HMMA.16816.F32 R80, R24, R16, R80 ;  /* 0x000000101850723c */ /* 0x002fe20000001850 */
[----:B------:R-:W-:-:S02]  /*49b0*/  ISETP.GE.AND P3, PT, R7, R231, PT ;  /* 0x000000e70700720c */ /* 0x000fc40003f66270 */
[----:B------:R-:W-:Y:S02]  /*49c0*/  FSEL R41, R41, -INF , !P6 ;  /* 0xff80000029297808 */ /* 0x000fe40007000000 */
[----:B------:R-:W-:Y:S01]  /*49d0*/  FSEL R39, R32, -INF , !P1 ;  /* 0xff80000020277808 */ /* 0x000fe20004800000 */
[----:B------:R-:W-:Y:S01]  /*49e0*/  HMMA.16816.F32 R68, R24, R18, R68 ;  /* 0x000000121844723c */ /* 0x000fe20000001844 */
[C---:B------:R-:W-:Y:S02]  /*49f0*/  ISETP.GE.AND P6, PT, R6.reuse, R237, PT ;  /* 0x000000ed0600720c */ /* 0x040fe40003fc6270 */
[C---:B------:R-:W-:Y:S02]  /*4a00*/  ISETP.GE.AND P1, PT, R6.reuse, R231, PT ;  /* 0x000000e70600720c */ /* 0x040fe40003f26270 */
        /* <DEDUP_REMOVED lines=11> */
[C---:B--2---:R-:W-:Y:S01]  /*4ac0*/  HMMA.16816.F32 R64, R24.reuse, R20, R64 ;  /* 0x000000141840723c */ /* 0x044fe20000001840 */
[C---:B------:R-:W-:Y:S02]  /*4ad0*/  ISETP.GE.AND P0, PT, R7.reuse, R237, PT ;  /* 0x000000ed0700720c */ /* 0x040fe40003f06270 */
[----:B------:R-:W-:Y:S02]  /*4ae0*/  ISETP.GE.AND P4, PT, R7, R231, PT ;  /* 0x000000e70700720c */ /* 0x000fe40003f86270 */
[----:B------:R-:W-:Y:S01]  /*4af0*/  FSEL R32, R28, -INF , !P2 ;  /* 0xff8000001c207808 */ /* 0x000fe20005000000 */
[----:B------:R-:W-:Y:S01]  /*4b00*/  HMMA.16816.F32 R76, R24, R22, R76 ;  /* 0x00000016184c723c */ /* 0x000fe2000000184c */
[----:B------:R-:W-:Y:S01]  /*4b10*/  BAR.SYNC.DEFER_BLOCKING 0x0 ;  /* 0x0000000000007b1d */ /* 0x000fe20000010000 */
[C---:B------:R-:W-:Y:S02]  /*4b20*/  ISETP.GE.AND P5, PT, R6.reuse, R237, PT ;  /* 0x000000ed0600720c */ /* 0x040fe40003fa6270 */
[----:B------:R-:W-:-:S02]  /*4b30*/  ISETP.GE.AND P2, PT, R6, R231, PT ;  /* 0x000000e70600720c */ /* 0x000fc40003f46270 */
[C---:B------:R-:W-:Y:S02]  /*4b40*/  ISETP.LT.OR P0, PT, R7.reuse, R238, P0 ;  /* 0x000000ee0700720c */ /* 0x040fe40000701670 */
[----:B------:R-:W-:Y:S01]  /*4b50*/  ISETP.LT.OR P4, PT, R7, R236, P4 ;  /* 0x000000ec0700720c */ /* 0x000fe20002781670 */
[C---:B------:R-:W-:Y:S01]  /*4b60*/  VIADD R7, R3.reuse, 0x20 ;  /* 0x0000002003077836 */ /* 0x040fe20000000000 */
[C---:B------:R-:W-:Y:S02]  /*4b70*/  ISETP.LT.OR P5, PT, R6.reuse, R238, P5 ;  /* 0x000000ee0600720c */ /* 0x040fe40002fa1670 */
[----:B------:R-:W-:Y:S01]  /*4b80*/  ISETP.LT.OR P2, PT, R6, R236, P2 ;  /* 0x000000ec0600720c */ /* 0x000fe20001741670 */
[----:B------:R-:W-:Y:S01]  /*4b90*/  VIADD R6, R3, 0x21 ;  /* 0x0000002103067836 */ /* 0x000fe20000000000 */
[----:B------:R-:W-:Y:S02]  /*4ba0*/  FSEL R31, R31, -INF , !P1 ;  /* 0xff8000001f1f7808 */ /* 0x000fe40004800000 */
[----:B------:R-:W-:-:S02]  /*4bb0*/  ISETP.GE.AND P1, PT, R7, R237, PT ;  /* 0x000000ed0700720c */ /* 0x000fc40003f26270 */
[----:B------:R-:W-:Y:S02]  /*4bc0*/  FSEL R17, R29, -INF , !P6 ;  /* 0xff8000001d117808 */ /* 0x000fe40007000000 */
[----:B------:R-:W-:Y:S02]  /*4bd0*/  FSEL R16, R48, -INF , !P0 ;  /* 0xff80000030107808 */ /* 0x000fe40004000000 */
[----:B------:R-:W-:Y:S02]  /*4be0*/  FSEL R30, R30, -INF , !P3 ;  /* 0xff8000001e1e7808 */ /* 0x000fe40005800000 */
[C---:B------:R-:W-:Y:S02]  /*4bf0*/  ISETP.GE.AND P6, PT, R6.reuse, R237, PT ;  /* 0x000000ed0600720c */ /* 0x040fe40003fc6270 */
[----:B------:R-:W-:Y:S02]  /*4c00*/  ISETP.GE.AND P0, PT, R6, R231, PT ;  /* 0x000000e70600720c */ /* 0x000fe40003f06270 */
[----:B------:R-:W-:-:S02]  /*4c10*/  ISETP.LT.OR P1, PT, R7, R238, P1 ;  /* 0x000000ee0700720c */ /* 0x000fc40000f21670 */
[----:B------:R-:W-:Y:S02]  /*4c20*/  ISETP.GE.AND P3, PT, R7, R231, PT ;  /* 0x000000e70700720c */ /* 0x000fe40003f66270 */
[C---:B------:R-:W-:Y:S02]  /*4c30*/  ISETP.LT.OR P6, PT, R6.reuse, R238, P6 ;  /* 0x000000ee0600720c */ /* 0x040fe400037c1670 */
[-C--:B------:R-:W-:Y:S02]  /*4c40*/  ISETP.LT.OR P0, PT, R6, R236.reuse, P0 ;  /* 0x000000ec0600720c */ /* 0x080fe40000701670 */
[----:B------:R-:W-:Y:S02]  /*4c50*/  FSEL R28, R49, -INF , !P5 ;  /* 0xff800000311c7808 */ /* 0x000fe40006800000 */
[----:B------:R-:W-:Y:S02]  /*4c60*/  FSEL R183, R80, -INF , !P1 ;  /* 0xff80000050b77808 */ /* 0x000fe40004800000 */
[----:B------:R-:W-:-:S02]  /*4c70*/  ISETP.LT.OR P3, PT, R7, R236, P3 ;  /* 0x000000ec0700720c */ /* 0x000fc40001f61670 */
[----:B------:R-:W-:Y:S02]  /*4c80*/  FSEL R6, R51, -INF , !P2 ;  /* 0xff80000033067808 */ /* 0x000fe40005000000 */
[C---:B------:R-:W-:Y:S02]  /*4c90*/  ISETP.GE.AND P5, PT, R18.reuse, R237, PT ;  /* 0x000000ed1200720c */ /* 0x040fe40003fa6270 */
[----:B------:R-:W-:Y:S02]  /*4ca0*/  ISETP.GE.AND P1, PT, R18, R231, PT ;  /* 0x000000e71200720c */ /* 0x000fe40003f26270 */
[----:B------:R-:W-:Y:S02]  /*4cb0*/  FSEL R7, R50, -INF , !P4 ;  /* 0xff80000032077808 */ /* 0x000fe40006000000 */
[C---:B------:R-:W-:Y:S02]  /*4cc0*/  ISETP.GE.AND P2, PT, R19.reuse, R237, PT ;  /* 0x000000ed1300720c */ /* 0x040fe40003f46270 */
[----:B------:R-:W-:-:S02]  /*4cd0*/  ISETP.GE.AND P4, PT, R19, R231, PT ;  /* 0x000000e71300720c */ /* 0x000fc40003f86270 */
[C---:B------:R-:W-:Y:S02]  /*4ce0*/  ISETP.LT.OR P5, PT, R18.reuse, R238, P5 ;  /* 0x000000ee1200720c */ /* 0x040fe40002fa1670 */
[----:B------:R-:W-:Y:S01]  /*4cf0*/  ISETP.LT.OR P1, PT, R18, R236, P1 ;  /* 0x000000ec1200720c */ /* 0x000fe20000f21670 */
[----:B------:R-:W-:Y:S01]  /*4d00*/  VIADD R18, R3, 0x31 ;  /* 0x0000003103127836 */ /* 0x000fe20000000000 */
[C---:B------:R-:W-:Y:S02]  /*4d10*/  ISETP.LT.OR P2, PT, R19.reuse, R238, P2 ;  /* 0x000000ee1300720c */ /* 0x040fe40001741670 */
[----:B------:R-:W-:Y:S01]  /*4d20*/  ISETP.LT.OR P4, PT, R19, R236, P4 ;  /* 0x000000ec1300720c */ /* 0x000fe20002781670 */
[----:B------:R-:W-:Y:S01]  /*4d30*/  VIADD R19, R3, 0x30 ;  /* 0x0000003003137836 */ /* 0x000fe20000000000 */
[----:B------:R-:W-:Y:S02]  /*4d40*/  FSEL R184, R81, -INF , !P6 ;  /* 0xff80000051b87808 */ /* 0x000fe40007000000 */
[----:B------:R-:W-:-:S02]  /*4d50*/  FSEL R171, R68, -INF , !P2 ;  /* 0xff80000044ab7808 */ /* 0x000fc40005000000 */
[C---:B------:R-:W-:Y:S02]  /*4d60*/  ISETP.GE.AND P6, PT, R18.reuse, R237, PT ;  /* 0x000000ed1200720c */ /* 0x040fe40003fc6270 */
[C---:B------:R-:W-:Y:S02]  /*4d70*/  ISETP.GE.AND P2, PT, R18.reuse, R231, PT ;  /* 0x000000e71200720c */ /* 0x040fe40003f46270 */
[----:B------:R-:W-:Y:S02]  /*4d80*/  FSEL R168, R83, -INF , !P0 ;  /* 0xff80000053a87808 */ /* 0x000fe40004000000 */
[----:B------:R-:W-:Y:S02]  /*4d90*/  ISETP.GE.AND P0, PT, R19, R237, PT ;  /* 0x000000ed1300720c */ /* 0x000fe40003f06270 */
[C---:B------:R-:W-:Y:S02]  /*4da0*/  ISETP.LT.OR P6, PT, R18.reuse, R238, P6 ;  /* 0x000000ee1200720c */ /* 0x040fe400037c1670 */
[----:B------:R-:W-:Y:S01]  /*4db0*/  ISETP.LT.OR P2, PT, R18, R236, P2 ;  /* 0x000000ec1200720c */ /* 0x000fe20001741670 */
[----:B------:R-:W-:Y:S01]  /*4dc0*/  VIADD R18, R3, 0x38 ;  /* 0x0000003803127836 */ /* 0x000fe20000000000 */
[----:B------:R-:W-:Y:S01]  /*4dd0*/  ISETP.LT.OR P0, PT, R19, R238, P0 ;  /* 0x000000ee1300720c */ /* 0x000fe20000701670 */
[----:B------:R-:W-:Y:S01]  /*4de0*/  VIADD R3, R3, 0x39 ;  /* 0x0000003903037836 */ /* 0x000fe20000000000 */
[----:B------:R-:W-:-:S02]  /*4df0*/  FSEL R169, R82, -INF , !P3 ;  /* 0xff80000052a97808 */ /* 0x000fc40005800000 */
[----:B------:R-:W-:Y:S02]  /*4e00*/  FSEL R242, R64, -INF , !P0 ;  /* 0xff80000040f27808 */ /* 0x000fe40004000000 */
[C---:B------:R-:W-:Y:S02]  /*4e10*/  ISETP.GE.AND P0, PT, R3.reuse, R231, PT ;  /* 0x000000e70300720c */ /* 0x040fe40003f06270 */
[----:B------:R-:W-:Y:S02]  /*4e20*/  FSEL R189, R70, -INF , !P4 ;  /* 0xff80000046bd7808 */ /* 0x000fe40006000000 */
[----:B------:R-:W-:Y:S02]  /*4e30*/  ISETP.LT.OR P0, PT, R3, R236, P0 ;  /* 0x000000ec0300720c */ /* 0x000fe40000701670 */
[----:B------:R-:W-:Y:S02]  /*4e40*/  FSEL R170, R69, -INF , !P5 ;  /* 0xff80000045aa7808 */ /* 0x000fe40006800000 */
[----:B------:R-:W-:-:S02]  /*4e50*/  FSEL R191, R79, -INF , !P0 ;  /* 0xff8000004fbf7808 */ /* 0x000fc40004000000 */
[----:B------:R-:W-:Y:S02]  /*4e60*/  PLOP3.LUT P0, PT, PT, PT, UP0, 0x80, 0x0 ;  /* 0x000000000000781c */ /* 0x000fe40003f0f008 */
[----:B------:R-:W-:Y:S02]  /*4e70*/  FSEL R190, R71, -INF , !P1 ;  /* 0xff80000047be7808 */ /* 0x000fe40004800000 */
[----:B------:R-:W-:Y:S02]  /*4e80*/  ISETP.GE.AND P3, PT, R19, R231, PT ;  /* 0x000000e71300720c */ /* 0x000fe40003f66270 */
[CC--:B------:R-:W-:Y:S02]  /*4e90*/  ISETP.GE.AND P5, PT, R18.reuse, R237.reuse, PT ;  /* 0x000000ed1200720c */ /* 0x0c0fe40003fa6270 */
[----:B------:R-:W-:Y:S02]  /*4ea0*/  ISETP.GE.AND P4, PT, R3, R237, PT ;  /* 0x000000ed0300720c */ /* 0x000fe40003f86270 */
[----:B------:R-:W-:-:S02]  /*4eb0*/  ISETP.GE.AND P1, PT, R18, R231, PT ;  /* 0x000000e71200720c */ /* 0x000fc40003f26270 */
[----:B------:R-:W-:Y:S02]  /*4ec0*/  ISETP.LT.OR P3, PT, R19, R236, P3 ;  /* 0x000000ec1300720c */ /* 0x000fe40001f61670 */
[C---:B------:R-:W-:Y:S02]  /*4ed0*/  ISETP.LT.OR P5, PT, R18.reuse, R238, P5 ;  /* 0x000000ee1200720c */ /* 0x040fe40002fa1670 */
[----:B------:R-:W-:Y:S02]  /*4ee0*/  ISETP.LT.OR P1, PT, R18, R236, P1 ;  /* 0x000000ec1200720c */ /* 0x000fe40000f21670 */
[----:B------:R-:W-:Y:S02]  /*4ef0*/  ISETP.LT.OR P4, PT, R3, R238, P4 ;  /* 0x000000ee0300720c */ /* 0x000fe40002781670 */
[----:B------:R-:W-:Y:S02]  /*4f00*/  FSEL R195, R66, -INF , !P3 ;  /* 0xff80000042c37808 */ /* 0x000fe40005800000 */
[----:B------:R-:W-:-:S02]  /*4f10*/  FSEL R227, R65, -INF , !P6 ;  /* 0xff80000041e37808 */ /* 0x000fc40007000000 */
[----:B------:R-:W-:Y:S02]  /*4f20*/  FSEL R194, R67, -INF , !P2 ;  /* 0xff80000043c27808 */ /* 0x000fe40005000000 */
        /* <DEDUP_REMOVED lines=83> */
.L_x_540:
[----:B------:R-:W-:Y:S05]  /*5460*/  BSYNC B0 ;  /* 0x0000000000007941 */ /* 0x000fea0003800000 */
.L_x_539:
[----:B------:R-:W0:Y:S02]  /*5470*/  LDGDEPBAR ;  /* 0x00000000000079af */ /* 0x000e240000000000 */
.L_x_538:
        /* <DEDUP_REMOVED lines=69> */
[----:B------:R-:W-:Y:S01]  /*58d0*/  FFMA.FTZ R176, R33, UR23, -R193 ;  /* 0x0000001721b07c23 */ /* 0x000fe200080108c1 */
[----:B------:R-:W1:Y:S01]  /*58e0*/  LDSM.16.MT88.4 R40, [R216+0x1a000] ;  /* 0x01a00000d828783b */ /* 0x000e620000004200 */
[--C-:B------:R-:W-:Y:S01]  /*58f0*/  FFMA.FTZ R172, R17, UR23, -R225.reuse ;  /* 0x0000001711ac7c23 */ /* 0x100fe200080108e1 */
[--C-:B------:R-:W-:Y:S01]  /*5900*/  FFMA.FTZ R167, R16, UR23, -R225.reuse ;  /* 0x0000001710a77c23 */ /* 0x100fe200080108e1 */
[----:B------:R-:W-:Y:S01]  /*5910*/  MUFU.EX2 R180, R180 ;  /* 0x000000b400b47308 */ /* 0x000fe20000000800 */
[----:B------:R-:W2:Y:S01]  /*5920*/  LDSM.16.MT88.4 R120, [R213+0x1e000] ;  /* 0x01e00000d578783b */ /* 0x000ea20000004200 */
[--C-:B------:R-:W-:Y:S01]  /*5930*/  FFMA.FTZ R174, R32, UR23, -R225.reuse ;  /* 0x0000001720ae7c23 */ /* 0x100fe200080108e1 */
[----:B------:R-:W-:Y:S01]  /*5940*/  FFMA.FTZ R2, R28, UR23, -R225 ;  /* 0x000000171c027c23 */ /* 0x000fe200080108e1 */
[--C-:B------:R-:W-:Y:S01]  /*5950*/  FFMA.FTZ R173, R30, UR23, -R193.reuse ;  /* 0x000000171ead7c23 */ /* 0x100fe200080108c1 */
[----:B------:R-:W3:Y:S01]  /*5960*/  LDSM.16.MT88.4 R16, [R212+0x1e000] ;  /* 0x01e00000d410783b */ /* 0x000ee20000004200 */
[--C-:B------:R-:W-:Y:S01]  /*5970*/  FFMA.FTZ R166, R31, UR23, -R193.reuse ;  /* 0x000000171fa67c23 */ /* 0x100fe200080108c1 */
[--C-:B------:R-:W-:Y:S01]  /*5980*/  FFMA.FTZ R165, R7, UR23, -R193.reuse ;  /* 0x0000001707a57c23 */ /* 0x100fe200080108c1 */
[----:B------:R-:W4:Y:S01]  /*5990*/  MUFU.EX2 R179, R179 ;  /* 0x000000b300b37308 */ /* 0x000f220000000800 */
[----:B------:R-:W5:Y:S01]  /*59a0*/  LDSM.16.MT88.4 R20, [R216+0x18800] ;  /* 0x01880000d814783b */ /* 0x000f620000004200 */
[----:B------:R-:W-:Y:S01]  /*59b0*/  FFMA.FTZ R0, R6, UR23, -R193 ;  /* 0x0000001706007c23 */ /* 0x000fe200080108c1 */
[--C-:B------:R-:W-:Y:S01]  /*59c0*/  FFMA.FTZ R183, R183, UR23, -R225.reuse ;  /* 0x00000017b7b77c23 */ /* 0x100fe200080108e1 */
[--C-:B------:R-:W-:Y:S01]  /*59d0*/  FFMA.FTZ R184, R184, UR23, -R225.reuse ;  /* 0x00000017b8b87c23 */ /* 0x100fe200080108e1 */
[----:B------:R-:W5:Y:S01]  /*59e0*/  LDSM.16.MT88.4 R4, [R212+0x18800] ;  /* 0x01880000d404783b */ /* 0x000f620000004200 */
[--C-:B------:R-:W-:Y:S01]  /*59f0*/  FFMA.FTZ R185, R171, UR23, -R225.reuse ;  /* 0x00000017abb97c23 */ /* 0x100fe200080108e1 */
[----:B------:R-:W-:Y:S01]  /*5a00*/  FFMA.FTZ R186, R170, UR23, -R225 ;  /* 0x00000017aaba7c23 */ /* 0x000fe200080108e1 */
[----:B------:R-:W-:Y:S01]  /*5a10*/  MUFU.EX2 R177, R177 ;  /* 0x000000b100b17308 */ /* 0x000fe20000000800 */
[----:B------:R-:W5:Y:S01]  /*5a20*/  LDSM.16.MT88.4 R32, [R214+0x18800] ;  /* 0x01880000d620783b */ /* 0x000f620000004200 */
[--C-:B------:R-:W-:Y:S01]  /*5a30*/  FFMA.FTZ R187, R169, UR23, -R193.reuse ;  /* 0x00000017a9bb7c23 */ /* 0x100fe200080108c1 */
[--C-:B------:R-:W-:Y:S01]  /*5a40*/  FFMA.FTZ R188, R168, UR23, -R193.reuse ;  /* 0x00000017a8bc7c23 */ /* 0x100fe200080108c1 */
[--C-:B------:R-:W-:Y:S01]  /*5a50*/  FFMA.FTZ R189, R189, UR23, -R193.reuse ;  /* 0x00000017bdbd7c23 */ /* 0x100fe200080108c1 */
[----:B------:R-:W5:Y:S01]  /*5a60*/  LDSM.16.MT88.4 R28, [R213+0x18800] ;  /* 0x01880000d51c783b */ /* 0x000f620000004200 */
[----:B------:R-:W-:Y:S01]  /*5a70*/  FFMA.FTZ R190, R190, UR23, -R193 ;  /* 0x00000017bebe7c23 */ /* 0x000fe200080108c1 */
[--C-:B------:R-:W-:Y:S01]  /*5a80*/  FFMA.FTZ R242, R242, UR23, -R225.reuse ;  /* 0x00000017f2f27c23 */ /* 0x100fe200080108e1 */
[----:B------:R-:W1:Y:S01]  /*5a90*/  MUFU.EX2 R175, R175 ;  /* 0x000000af00af7308 */ /* 0x000e620000000800 */
[----:B----4-:R-:W-:Y:S01]  /*5aa0*/  F2FP.F16.F32.PACK_AB R128, R179, R180 ;  /* 0x000000b4b380723e */ /* 0x010fe200000000ff */
[----:B------:R-:W4:Y:S01]  /*5ab0*/  LDSM.16.MT88.4 R24, [R216+0x1a800] ;  /* 0x01a80000d818783b */ /* 0x000f220000004200 */
        /* <DEDUP_REMOVED lines=10> */
[----:B------:R-:W2:Y:S01]  /*5b60*/  MUFU.EX2 R182, R182 ;  /* 0x000000b600b67308 */ /* 0x000ea20000000800 */
[----:B-1----:R-:W-:Y:S01]  /*5b70*/  F2FP.F16.F32.PACK_AB R130, R175, R177 ;  /* 0x000000b1af82723e */ /* 0x002fe200000000ff */
[----:B------:R-:W-:-:S04]  /*5b80*/  FADD.FTZ R179, R177, R179 ;  /* 0x000000b3b1b37221 */ /* 0x000fc80000010000 */
[----:B------:R-:W-:Y:S02]  /*5b90*/  FADD.FTZ R179, R175, R179 ;  /* 0x000000b3afb37221 */ /* 0x000fe40000010000 */
[----:B------:R-:W1:Y:S08]  /*5ba0*/  MUFU.EX2 R178, R178 ;  /* 0x000000b200b27308 */ /* 0x000e700000000800 */
[----:B------:R-:W3:Y:S01]  /*5bb0*/  MUFU.EX2 R176, R176 ;  /* 0x000000b000b07308 */ /* 0x000ee20000000800 */
[----:B--2---:R-:W-:Y:S01]  /*5bc0*/  F2FP.F16.F32.PACK_AB R129, R182, R181 ;  /* 0x000000b5b681723e */ /* 0x004fe200000000ff */
[----:B------:R-:W-:-:S06]  /*5bd0*/  FADD.FTZ R181, R181, R182 ;  /* 0x000000b6b5b57221 */ /* 0x000fcc0000010000 */
[----:B------:R-:W2:Y:S01]  /*5be0*/  MUFU.EX2 R174, R174 ;  /* 0x000000ae00ae7308 */ /* 0x000ea20000000800 */
[----:B-1----:R-:W-:-:S07]  /*5bf0*/  FADD.FTZ R181, R178, R181 ;  /* 0x000000b5b2b57221 */ /* 0x002fce0000010000 */
[----:B------:R-:W1:Y:S01]  /*5c00*/  MUFU.EX2 R172, R172 ;  /* 0x000000ac00ac7308 */ /* 0x000e620000000800 */
[C---:B---3--:R-:W-:Y:S01]  /*5c10*/  F2FP.F16.F32.PACK_AB R131, R176.reuse, R178 ;  /* 0x000000b2b083723e */ /* 0x048fe200000000ff */
[----:B------:R-:W-:-:S06]  /*5c20*/  FADD.FTZ R181, R176, R181 ;  /* 0x000000b5b0b57221 */ /* 0x000fcc0000010000 */
[----:B------:R-:W-:Y:S01]  /*5c30*/  HMMA.16816.F32 R160, R128, R156, RZ ;  /* 0x0000009c80a0723c */ /* 0x000fe200000018ff */
[----:B------:R-:W-:Y:S01]  /*5c40*/  MUFU.EX2 R167, R167 ;  /* 0x000000a700a77308 */ /* 0x000fe20000000800 */
[----:B--2---:R-:W-:-:S04]  /*5c50*/  FADD.FTZ R179, R174, R179 ;  /* 0x000000b3aeb37221 */ /* 0x004fc80000010000 */
        /* <DEDUP_REMOVED lines=34> */
[----:B------:R-:W3:Y:S01]  /*5e80*/  MUFU.EX2 R242, R242 ;  /* 0x000000f200f27308 */ /* 0x000ee20000000800 */
        /* <DEDUP_REMOVED lines=11> */
[----:B------:R-:W3:Y:S03]  /*5f40*/  MUFU.EX2 R194, R194 ;  /* 0x000000c200c27308 */ /* 0x000ee60000000800 */
[C---:B------:R-:W-:Y:S05]  /*5f50*/  HMMA.16816.F32 R96, R128.reuse, R98, RZ ;  /* 0x000000628060723c */ /* 0x040fea00000018ff */
[----:B------:R-:W3:Y:S01]  /*5f60*/  MUFU.EX2 R192, R192 ;  /* 0x000000c000c07308 */ /* 0x000ee20000000800 */
[C---:B------:R-:W-:Y:S06]  /*5f70*/  HMMA.16816.F32 R104, R128.reuse, R106, RZ ;  /* 0x0000006a8068723c */ /* 0x040fec00000018ff */
[C---:B------:R-:W-:Y:S01]  /*5f80*/  HMMA.16816.F32 R112, R128.reuse, R114, RZ ;  /* 0x000000728070723c */ /* 0x040fe200000018ff */
[----:B------:R-:W3:Y:S05]  /*5f90*/  MUFU.EX2 R248, R248 ;  /* 0x000000f800f87308 */ /* 0x000eea0000000800 */
        /* <DEDUP_REMOVED lines=16> */
[----:B------:R-:W5:Y:S05]  /*60a0*/  LDSM.16.MT88.4 R4, [R216+0x1c800] ;  /* 0x01c80000d804783b */ /* 0x000f6a0000004200 */
        /* <DEDUP_REMOVED lines=34> */
[----:B------:R-:W-:Y:S01]  /*62d0*/  HMMA.16816.F32 R112, R16, R30, R112 ;  /* 0x0000001e1070723c */ /* 0x000fe20000001870 */
[----:B------:R-:W-:Y:S01]  /*62e0*/  F2FP.F16.F32.PACK_AB R28, R184, R183 ;  /* 0x000000b7b81c723e */ /* 0x000fe200000000ff */
[----:B------:R-:W-:Y:S01]  /*62f0*/  FADD.FTZ R183, R183, R167 ;  /* 0x000000a7b7b77221 */ /* 0x000fe20000010000 */
[----:B------:R-:W-:Y:S01]  /*6300*/  F2FP.F16.F32.PACK_AB R29, R188, R187 ;  /* 0x000000bbbc1d723e */ /* 0x000fe200000000ff */
[----:B------:R-:W-:-:S02]  /*6310*/  FADD.FTZ R187, R187, R165 ;  /* 0x000000a5bbbb7221 */ /* 0x000fc40000010000 */
[C---:B----4-:R-:W-:Y:S01]  /*6320*/  HMMA.16816.F32 R116, R16.reuse, R24, R116 ;  /* 0x000000181074723c */ /* 0x050fe20000001874 */
[----:B------:R-:W-:Y:S01]  /*6330*/  F2FP.F16.F32.PACK_AB R30, R186, R185 ;  /* 0x000000b9ba1e723e */ /* 0x000fe200000000ff */
[----:B------:R-:W-:Y:S01]  /*6340*/  FADD.FTZ R183, R184, R183 ;  /* 0x000000b7b8b77221 */ /* 0x000fe20000010000 */
[----:B------:R-:W-:Y:S01]  /*6350*/  F2FP.F16.F32.PACK_AB R31, R190, R189 ;  /* 0x000000bdbe1f723e */ /* 0x000fe200000000ff */
[----:B------:R-:W-:Y:S02]  /*6360*/  FADD.FTZ R187, R188, R187 ;  /* 0x000000bbbcbb7221 */ /* 0x000fe40000010000 */
        /* <DEDUP_REMOVED lines=8> */
[----:B------:R-:W-:Y:S01]  /*63f0*/  HMMA.16816.F32 R128, R16, R22, R128 ;  /* 0x000000161080723c */ /* 0x000fe20000001880 */
[----:B------:R-:W1:Y:S01]  /*6400*/  LDSM.16.MT88.4 R16, [R213+0x19000] ;  /* 0x01900000d510783b */ /* 0x000e620000004200 */
[----:B------:R-:W-:Y:S01]  /*6410*/  FADD.FTZ R189, R195, R189 ;  /* 0x000000bdc3bd7221 */ /* 0x000fe20000010000 */
[----:B------:R-:W-:Y:S02]  /*6420*/  FADD.FTZ R185, R227, R185 ;  /* 0x000000b9e3b97221 */ /* 0x000fe40000010000 */
[----:B------:R-:W-:Y:S01]  /*6430*/  LDSM.16.MT88.4 R20, [R214+0x1b000] ;  /* 0x01b00000d614783b */ /* 0x000fe20000004200 */
[----:B-----5:R-:W-:Y:S01]  /*6440*/  HMMA.16816.F32 R152, R28, R4, R152 ;  /* 0x000000041c98723c */ /* 0x020fe20000001898 */
[----:B------:R-:W-:Y:S01]  /*6450*/  FADD.FTZ R189, R194, R189 ;  /* 0x000000bdc2bd7221 */ /* 0x000fe20000010000 */
[----:B------:R-:W-:-:S03]  /*6460*/  FADD.FTZ R185, R226, R185 ;  /* 0x000000b9e2b97221 */ /* 0x000fc60000010000 */
[----:B------:R-:W-:Y:S01]  /*6470*/  FADD.FTZ R189, R192, R189 ;  /* 0x000000bdc0bd7221 */ /* 0x000fe20000010000 */
[C---:B------:R-:W-:Y:S01]  /*6480*/  HMMA.16816.F32 R148, R28.reuse, R6, R148 ;  /* 0x000000061c94723c */ /* 0x040fe20000001894 */
[----:B------:R-:W4:Y:S05]  /*6490*/  LDSM.16.MT88.4 R4, [R213+0x1b000] ;  /* 0x01b00000d504783b */ /* 0x000f2a0000004200 */
[C---:B--2---:R-:W-:Y:S06]  /*64a0*/  HMMA.16816.F32 R136, R28.reuse, R32, R136 ;  /* 0x000000201c88723c */ /* 0x044fec0000001888 */
[C---:B------:R-:W-:Y:S01]  /*64b0*/  HMMA.16816.F32 R132, R28.reuse, R34, R132 ;  /* 0x000000221c84723c */ /* 0x040fe20000001884 */
[----:B------:R-:W-:Y:S05]  /*64c0*/  LDSM.16.MT88.4 R32, [R216+0x1d000] ;  /* 0x01d00000d820783b */ /* 0x000fea0000004200 */
[C---:B---3--:R-:W-:Y:S06]  /*64d0*/  HMMA.16816.F32 R36, R28.reuse, R24, R36 ;  /* 0x000000181c24723c */ /* 0x048fec0000001824 */
[C---:B------:R-:W-:Y:S01]  /*64e0*/  HMMA.16816.F32 R40, R28.reuse, R26, R40 ;  /* 0x0000001a1c28723c */ /* 0x040fe20000001828 */
[----:B------:R-:W-:Y:S05]  /*64f0*/  LDSM.16.MT88.4 R24, [R214+0x1d000] ;  /* 0x01d00000d618783b */ /* 0x000fea0000004200 */
[C---:B-1----:R-:W-:Y:S06]  /*6500*/  HMMA.16816.F32 R144, R28.reuse, R16, R144 ;  /* 0x000000101c90723c */ /* 0x042fec0000001890 */
[C---:B------:R-:W-:Y:S01]  /*6510*/  HMMA.16816.F32 R140, R28.reuse, R18, R140 ;  /* 0x000000121c8c723c */ /* 0x040fe2000000188c */
[----:B------:R-:W1:Y:S05]  /*6520*/  LDSM.16.MT88.4 R16, [R212+0x1b000] ;  /* 0x01b00000d410783b */ /* 0x000e6a0000004200 */
[C---:B----4-:R-:W-:Y:S06]  /*6530*/  HMMA.16816.F32 R52, R28.reuse, R4, R52 ;  /* 0x000000041c34723c */ /* 0x050fec0000001834 */
[C---:B------:R-:W-:Y:S01]  /*6540*/  HMMA.16816.F32 R56, R28.reuse, R6, R56 ;  /* 0x000000061c38723c */ /* 0x040fe20000001838 */
[----:B------:R-:W2:Y:S05]  /*6550*/  LDSM.16.MT88.4 R4, [R212+0x1d000] ;  /* 0x01d00000d404783b */ /* 0x000eaa0000004200 */
        /* <DEDUP_REMOVED lines=33> */
[----:B------:R-:W-:Y:S01]  /*6770*/  HMMA.16816.F32 R112, R28, R170, R112 ;  /* 0x000000aa1c70723c */ /* 0x000fe20000001870 */
[----:B------:R-:W-:Y:S05]  /*6780*/  LDSM.16.MT88.4 R168, [R212+0x19800] ;  /* 0x01980000d4a8783b */ /* 0x000fea0000004200 */
[C---:B-1----:R-:W-:Y:S06]  /*6790*/  HMMA.16816.F32 R160, R4.reuse, R16, R160 ;  /* 0x0000001004a0723c */ /* 0x042fec00000018a0 */
[----:B------:R-:W-:Y:S01]  /*67a0*/  HMMA.16816.F32 R156, R4, R18, R156 ;  /* 0x00000012049c723c */ /* 0x000fe2000000189c */
[----:B------:R-:W1:Y:S05]  /*67b0*/  LDSM.16.MT88.4 R16, [R214+0x1b800] ;  /* 0x01b80000d610783b */ /* 0x000e6a0000004200 */
[C---:B------:R-:W-:Y:S06]  /*67c0*/  HMMA.16816.F32 R124, R28.reuse, R32, R124 ;  /* 0x000000201c7c723c */ /* 0x040fec000000187c */
[----:B------:R-:W-:Y:S01]  /*67d0*/  HMMA.16816.F32 R128, R28, R34, R128 ;  /* 0x000000221c80723c */ /* 0x000fe20000001880 */
[----:B------:R-:W3:Y:S04]  /*67e0*/  LDSM.16.MT88.4 R32, [R216+0x1b800] ;  /* 0x01b80000d820783b */ /* 0x000ee80000004200 */
[----:B------:R-:W4:Y:S01]  /*67f0*/  LDSM.16.MT88.4 R28, [R213+0x1b800] ;  /* 0x01b80000d51c783b */ /* 0x000f220000004200 */
        /* <DEDUP_REMOVED lines=9> */
[C---:B------:R-:W-:Y:S06]  /*6890*/  HMMA.16816.F32 R136, R4.reuse, R168, R136 ;  /* 0x000000a80488723c */ /* 0x040fec0000001888 */
        /* <DEDUP_REMOVED lines=25> */
[C---:B--2---:R-:W-:Y:S06]  /*6a30*/  HMMA.16816.F32 R116, R4.reuse, R20, R116 ;  /* 0x000000140474723c */ /* 0x044fec0000001874 */
[C---:B------:R-:W-:Y:S06]  /*6a40*/  HMMA.16816.F32 R120, R4.reuse, R22, R120 ;  /* 0x000000160478723c */ /* 0x040fec0000001878 */
[C---:B-1----:R-:W-:Y:S06]  /*6a50*/  HMMA.16816.F32 R124, R4.reuse, R16, R124 ;  /* 0x00000010047c723c */ /* 0x042fec000000187c */
[----:B------:R-:W-:Y:S01]  /*6a60*/  HMMA.16816.F32 R128, R4, R18, R128 ;  /* 0x000000120480723c */ /* 0x000fe20000001880 */
[----:B------:R-:W-:-:S08]  /*6a70*/  NOP ;  /* 0x0000000000007918 */ /* 0x000fd00000000000 */
[----:B------:R-:W-:-:S15]  /*6a80*/  @!P0 BRA `(.L_x_541) ;  /* 0x00000078008c8947 */ /* 0x000fde0003800000 */
        /* <DEDUP_REMOVED lines=8> */
[----:B------:R-:W-:Y:S01]  /*6b10*/  ISETP.GE.AND P2, PT, R223, UR4, PT ;  /* 0x00000004df007c0c */ /* 0x000fe2000bf46270 */
[----:B------:R-:W-:Y:S01]  /*6b20*/  UIMAD UR4, UR15, UR20, URZ ;  /* 0x000000140f0472a4 */ /* 0x000fe2000f8e023f */
[----:B------:R-:W-:Y:S01]  /*6b30*/  IMAD.MOV.U32 R15, RZ, RZ, R11 ;  /* 0x000000ffff0f7224 */ /* 0x000fe200078e000b */
[----:B------:R-:W-:-:S04]  /*6b40*/  DEPBAR.LE SB0, 0x0 ;  /* 0x000080000000791a */ /* 0x000fc80000000000 */
[----:B------:R-:W1:Y:S01]  /*6b50*/  @!P5 LDC.64 R6, c[0x0][0x220] ;  /* 0x00008800ff06db82 */ /* 0x000e620000000a00 */
[----:B------:R-:W-:-:S07]  /*6b60*/  UIMAD UR4, UR6, UR35, UR4 ;  /* 0x00000023060472a4 */ /* 0x000fce000f8e0204 */
[----:B------:R-:W-:Y:S01]  /*6b70*/  BAR.SYNC.DEFER_BLOCKING 0x0 ;  /* 0x0000000000007b1d */ /* 0x000fe20000010000 */
[----:B------:R-:W-:Y:S01]  /*6b80*/  IMAD.WIDE.U32 R22, R22, UR35, R14 ;  /* 0x0000002316167c25 */ /* 0x000fe2000f8e000e */
[----:B------:R-:W-:-:S03]  /*6b90*/  UISETP.GT.AND UP0, UPT, UR20, UR16, UPT ;  /* 0x000000101400728c */ /* 0x000fc6000bf04270 */
[----:B------:R-:W-:-:S03]  /*6ba0*/  VIADD R0, R23, UR4 ;  /* 0x0000000417007c36 */ /* 0x000fc60008000000 */
[----:B------:R-:W2:Y:S08]  /*6bb0*/  @!P4 LDC.64 R4, c[0x0][0x220] ;  /* 0x00008800ff04cb82 */ /* 0x000eb00000000a00 */
[----:B------:R-:W3:Y:S08]  /*6bc0*/  @!P3 LDC.64 R20, c[0x0][0x220] ;  /* 0x00008800ff14bb82 */ /* 0x000ef00000000a00 */
[----:B------:R-:W4:Y:S01]  /*6bd0*/  @!P2 LDC.64 R18, c[0x0][0x220] ;  /* 0x00008800ff12ab82 */ /* 0x000f220000000a00 */
[C---:B-1----:R-:W-:Y:S01]  /*6be0*/  @!P5 LEA R26, P1, R22.reuse, R6, 0x1 ;  /* 0x00000006161ad211 */ /* 0x042fe200078208ff */
[----:B------:R-:W-:Y:S03]  /*6bf0*/  @P5 STS.128 [R230+0x18000], RZ ;  /* 0x018000ffe6005388 */ /* 0x000fe60000000c00 */
[----:B------:R-:W-:-:S02]  /*6c00*/  @!P5 LEA.HI.X R27, R22, R7, R0, 0x1, P1 ;  /* 0x00000007161bd211 */ /* 0x000fc400008f0c00 */
[C---:B------:R-:W-:Y:S01]  /*6c10*/  IADD3 R2, P1, R22.reuse, UR38, RZ ;  /* 0x0000002616027c10 */ /* 0x040fe2000ff3e0ff */
[----:B------:R-:W1:Y:S01]  /*6c20*/  @!P5 LDC.64 R16, c[0x0][0x220] ;  /* 0x00008800ff10db82 */ /* 0x000e620000000a00 */
[C---:B--2---:R-:W-:Y:S01]  /*6c30*/  @!P4 LEA R24, P0, R22.reuse, R4, 0x1 ;  /* 0x000000041618c211 */ /* 0x044fe200078008ff */
[----:B------:R-:W-:Y:S01]  /*6c40*/  @!PT LDS RZ, [RZ] ;  /* 0x00000000fffff984 */ /* 0x000fe20000000800 */
[----:B------:R-:W-:Y:S01]  /*6c50*/  @!PT LDS RZ, [RZ] ;  /* 0x00000000fffff984 */ /* 0x000fe20000000800 */
[----:B------:R-:W-:Y:S01]  /*6c60*/  @!PT LDS RZ, [RZ] ;  /* 0x00000000fffff984 */ /* 0x000fe20000000800 */
[----:B------:R-:W-:Y:S03]  /*6c70*/  @!P5 LDGSTS.E.BYPASS.LTC128B.128 [R230+0x18000], desc[UR30][R26.64] ;  /* 0x180000001ae6dfae */ /* 0x000fe6000b901d5e */
[C-C-:B------:R-:W-:Y:S01]  /*6c80*/  @!P4 LEA.HI.X R25, R22.reuse, R5, R0.reuse, 0x1, P0 ;  /* 0x000000051619c211 */ /* 0x140fe200000f0c00 */
[----:B------:R-:W-:Y:S02]  /*6c90*/  @P4 STS.128 [R230+0x1a000], RZ ;  /* 0x01a000ffe6004388 */ /* 0x000fe40000000c00 */
[----:B------:R-:W2:Y:S01]  /*6ca0*/  @!P4 LDC.64 R14, c[0x0][0x220] ;  /* 0x00008800ff0ecb82 */ /* 0x000ea20000000a00 */
[C---:B---3--:R-:W-:Y:S01]  /*6cb0*/  @!P3 LEA R20, P0, R22.reuse, R20, 0x1 ;  /* 0x000000141614b211 */ /* 0x048fe200078008ff */
[----:B------:R-:W-:Y:S01]  /*6cc0*/  @!PT LDS RZ, [RZ] ;  /* 0x00000000fffff984 */ /* 0x000fe20000000800 */
[----:B------:R-:W-:Y:S01]  /*6cd0*/  @!PT LDS RZ, [RZ] ;  /* 0x00000000fffff984 */ /* 0x000fe20000000800 */
[----:B------:R-:W-:Y:S01]  /*6ce0*/  @!PT LDS RZ, [RZ] ;  /* 0x00000000fffff984 */ /* 0x000fe20000000800 */
[----:B------:R4:W-:Y:S03]  /*6cf0*/  @!P4 LDGSTS.E.BYPASS.LTC128B.128 [R230+0x1a000], desc[UR30][R24.64+0x80] ;  /* 0x1a00008018e6cfae */ /* 0x0009e6000b901d5e */
[----:B------:R-:W-:Y:S01]  /*6d00*/  @!P3 LEA.HI.X R21, R22, R21, R0, 0x1, P0 ;  /* 0x000000151615b211 */ /* 0x000fe200000f0c00 */
[----:B------:R-:W-:Y:S02]  /*6d10*/  @P3 STS.128 [R230+0x1c000], RZ ;  /* 0x01c000ffe6003388 */ /* 0x000fe40000000c00 */
[----:B------:R-:W3:Y:S02]  /*6d20*/  @!P3 LDC.64 R6, c[0x0][0x220] ;  /* 0x00008800ff06bb82 */ /* 0x000ee40000000a00 */
[----:B------:R-:W-:Y:S01]  /*6d30*/  @!PT LDS RZ, [RZ] ;  /* 0x00000000fffff984 */ /* 0x000fe20000000800 */
[----:B------:R-:W-:Y:S01]  /*6d40*/  @!PT LDS RZ, [RZ] ;  /* 0x00000000fffff984 */ /* 0x000fe20000000800 */
[----:B------:R-:W-:Y:S01]  /*6d50*/  @!PT LDS RZ, [RZ] ;  /* 0x00000000fffff984 */ /* 0x000fe20000000800 */
[----:B------:R-:W-:Y:S04]  /*6d60*/  @!P3 LDGSTS.E.BYPASS.LTC128B.128 [R230+0x1c000], desc[UR30][R20.64+0x100] ;  /* 0x1c00010014e6bfae */ /* 0x000fe8000b901d5e */
[----:B------:R-:W-:Y:S02]  /*6d70*/  @P2 STS.128 [R230+0x1e000], RZ ;  /* 0x01e000ffe6002388 */ /* 0x000fe40000000c00 */
[----:B------:R-:W5:Y:S01]  /*6d80*/  @!P2 LDC.64 R4, c[0x0][0x220] ;  /* 0x00008800ff04ab82 */ /* 0x000f620000000a00 */
[----:B--2---:R-:W-:-:S02]  /*6d90*/  @!P4 LEA R14, P6, R2, R14, 0x1 ;  /* 0x0000000e020ec211 */ /* 0x004fc400078c08ff */
[----:B----4-:R-:W-:Y:S02]  /*6da0*/  @!P2 LEA R24, P0, R22, R18, 0x1 ;  /* 0x000000121618a211 */ /* 0x010fe400078008ff */
[----:B------:R-:W-:Y:S02]  /*6db0*/  IADD3.X R18, R0, UR33, RZ, P1, !PT ;  /* 0x0000002100127c10 */ /* 0x000fe40008ffe4ff */
[----:B-1----:R-:W-:Y:S02]  /*6dc0*/  @!P5 LEA R16, P1, R2, R16, 0x1 ;  /* 0x000000100210d211 */ /* 0x002fe400078208ff */
[----:B------:R-:W-:Y:S02]  /*6dd0*/  @!P2 LEA.HI.X R25, R22, R19, R0, 0x1, P0 ;  /* 0x000000131619a211 */ /* 0x000fe400000f0c00 */
[C---:B------:R-:W-:Y:S02]  /*6de0*/  @!P5 LEA.HI.X R17, R2.reuse, R17, R18, 0x1, P1 ;  /* 0x000000110211d211 */ /* 0x040fe400008f0c12 */
[C---:B---3--:R-:W-:Y:S01]  /*6df0*/  @!P3 LEA R6, P1, R2.reuse, R6, 0x1 ;  /* 0x000000060206b211 */ /* 0x048fe200078208ff */
[----:B------:R-:W-:Y:S01]  /*6e00*/  @!PT LDS RZ, [RZ] ;  /* 0x00000000fffff984 */ /* 0x000fe20000000800 */
[----:B------:R-:W-:Y:S01]  /*6e10*/  @!PT LDS RZ, [RZ] ;  /* 0x00000000fffff984 */ /* 0x000fe20000000800 */
[----:B------:R-:W-:Y:S01]  /*6e20*/  @!PT LDS RZ, [RZ] ;  /* 0x00000000fffff984 */ /* 0x000fe20000000800 */
[----:B------:R-:W-:Y:S01]  /*6e30*/  @!P2 LDGSTS.E.BYPASS.LTC128B.128 [R230+0x1e000], desc[UR30][R24.64+0x180] ;  /* 0x1e00018018e6afae */ /* 0x000fe2000b901d5e */
[----:B-----5:R-:W-:-:S02]  /*6e40*/  @!P2 LEA R4, P0, R2, R4, 0x1 ;  /* 0x000000040204a211 */ /* 0x020fc400078008ff */
[C-C-:B------:R-:W-:Y:S01]  /*6e50*/  @!P4 LEA.HI.X R15, R2.reuse, R15, R18.reuse, 0x1, P6 ;  /* 0x0000000f020fc211 */ /* 0x140fe200030f0c12 */
[----:B------:R-:W-:Y:S01]  /*6e60*/  @P5 STS.128 [R230+0x19000], RZ ;  /* 0x019000ffe6005388 */ /* 0x000fe20000000c00 */
[C-C-:B------:R-:W-:Y:S02]  /*6e70*/  @!P3 LEA.HI.X R7, R2.reuse, R7, R18.reuse, 0x1, P1 ;  /* 0x000000070207b211 */ /* 0x140fe400008f0c12 */
[----:B------:R-:W-:Y:S01]  /*6e80*/  @!P2 LEA.HI.X R5, R2, R5, R18, 0x1, P0 ;  /* 0x000000050205a211 */ /* 0x000fe200000f0c12 */
[----:B------:R-:W-:Y:S01]  /*6e90*/  @!PT LDS RZ, [RZ] ;  /* 0x00000000fffff984 */ /* 0x000fe20000000800 */
[----:B------:R-:W-:Y:S01]  /*6ea0*/  @!PT LDS RZ, [RZ] ;  /* 0x00000000fffff984 */ /* 0x000fe20000000800 */
[----:B------:R-:W-:Y:S01]  /*6eb0*/  @!PT LDS RZ, [RZ] ;  /* 0x00000000fffff984 */ /* 0x000fe20000000800 */
[----:B------:R-:W-:Y:S01]  /*6ec0*/  @!P5 LDGSTS.E.BYPASS.LTC128B.128 [R230+0x19000], desc[UR30][R16.64] ;  /* 0x1900000010e6dfae */ /* 0x000fe2000b901d5e */
[----:B------:R-:W-:-:S03]  /*6ed0*/  IMAD.U32 R2, RZ, RZ, UR20 ;  /* 0x00000014ff027e24 */ /* 0x000fc6000f8e00ff */
[----:B------:R-:W-:Y:S01]  /*6ee0*/  @P4 STS.128 [R230+0x1b000], RZ ;  /* 0x01b000ffe6004388 */ /* 0x000fe20000000c00 */
[----:B------:R-:W-:-:S03]  /*6ef0*/  IMAD R2, R2, 0x40, R239 ;  /* 0x0000004002027824 */ /* 0x000fc600078e02ef */
[----:B------:R-:W-:Y:S01]  /*6f00*/  @!PT LDS RZ, [RZ] ;  /* 0x00000000fffff984 */ /* 0x000fe20000000800 */
[----:B------:R-:W-:Y:S01]  /*6f10*/  @!PT LDS RZ, [RZ] ;  /* 0x00000000fffff984 */ /* 0x000fe20000000800 */
[----:B------:R-:W-:Y:S01]  /*6f20*/  @!PT LDS RZ, [RZ] ;  /* 0x00000000fffff984 */ /* 0x000fe20000000800 */
[----:B------:R1:W-:Y:S02]  /*6f30*/  @!P4 LDGSTS.E.BYPASS.LTC128B.128 [R230+0x1b000], desc[UR30][R14.64+0x80] ;  /* 0x1b0000800ee6cfae */ /* 0x0003e4000b901d5e */
[C---:B------:R-:W-:Y:S02]  /*6f40*/  ISETP.GE.AND P6, PT, R2.reuse, R237, PT ;  /* 0x000000ed0200720c */ /* 0x040fe40003fc6270 */
[----:B------:R-:W-:Y:S02]  /*6f50*/  @P3 STS.128 [R230+0x1d000], RZ ;  /* 0x01d000ffe6003388 */ /* 0x000fe40000000c00 */
[C---:B------:R-:W-:Y:S02]  /*6f60*/  ISETP.LT.OR P6, PT, R2.reuse, R238, P6 ;  /* 0x000000ee0200720c */ /* 0x040fe400037c1670 */
        /* <DEDUP_REMOVED lines=10> */
[----:B------:R-:W3:Y:S01]  /*7010*/  LDSM.16.M88.4 R28, [R221+0x10000] ;  /* 0x01000000dd1c783b */ /* 0x000ee20000000200 */
[----:B-1----:R-:W-:-:S03]  /*7020*/  VIADD R14, R2, 0x1 ;  /* 0x00000001020e7836 */ /* 0x002fc60000000000 */
[----:B------:R-:W1:Y:S01]  /*7030*/  LDSM.16.M88.4 R20, [R221+0x10800] ;  /* 0x01080000dd14783b */ /* 0x000e620000000200 */
[----:B------:R-:W-:-:S03]  /*7040*/  VIADD R15, R2, 0x8 ;  /* 0x00000008020f7836 */ /* 0x000fc60000000000 */
[----:B------:R-:W-:Y:S01]  /*7050*/  LDSM.16.M88.4 R172, [R221+0x11800] ;  /* 0x01180000ddac783b */ /* 0x000fe20000000200 */
[C---:B------:R-:W-:Y:S02]  /*7060*/  ISETP.GE.AND P1, PT, R14.reuse, R237, PT ;  /* 0x000000ed0e00720c */ /* 0x040fe40003f26270 */
[C---:B------:R-:W-:Y:S01]  /*7070*/  ISETP.GE.AND P0, PT, R14.reuse, R231, PT ;  /* 0x000000e70e00720c */ /* 0x040fe20003f06270 */
[----:B------:R-:W-:Y:S01]  /*7080*/  LDSM.16.M88.4 R176, [R220] ;  /* 0x00000000dcb0783b */ /* 0x000fe20000000200 */
[C---:B------:R-:W-:Y:S02]  /*7090*/  ISETP.LT.OR P1, PT, R14.reuse, R238, P1 ;  /* 0x000000ee0e00720c */ /* 0x040fe40000f21670 */
[----:B------:R-:W-:Y:S01]  /*70a0*/  ISETP.LT.OR P0, PT, R14, R236, P0 ;  /* 0x000000ec0e00720c */ /* 0x000fe20000701670 */
[----:B------:R-:W-:Y:S01]  /*70b0*/  LDSM.16.M88.4 R168, [R219] ;  /* 0x00000000dba8783b */ /* 0x000fe20000000200 */
[----:B------:R-:W-:-:S03]  /*70c0*/  VIADD R14, R2, 0x9 ;  /* 0x00000009020e7836 */ /* 0x000fc60000000000 */
[----:B--2---:R-:W2:Y:S04]  /*70d0*/  LDSM.16.M88.4 R4, [R221+0x11000] ;  /* 0x01100000dd04783b */ /* 0x004ea80000000200 */
[----:B------:R-:W4:Y:S04]  /*70e0*/  LDSM.16.M88.4 R180, [R210] ;  /* 0x00000000d2b4783b */ /* 0x000f280000000200 */
[----:B------:R-:W5:Y:S04]  /*70f0*/  LDSM.16.M88.4 R244, [R211] ;  /* 0x00000000d3f4783b */ /* 0x000f680000000200 */
[----:B------:R-:W5:Y:S04]  /*7100*/  LDSM.16.M88.4 R184, [R209] ;  /* 0x00000000d1b8783b */ /* 0x000f680000000200 */
[----:B------:R-:W-:Y:S01]  /*7110*/  LDSM.16.M88.4 R224, [R215+0x10800] ;  /* 0x01080000d7e0783b */ /* 0x000fe20000000200 */
[C---:B---3--:R-:W-:Y:S03]  /*7120*/  HMMA.16816.F32 R32, R188.reuse, R28, RZ ;  /* 0x0000001cbc20723c */ /* 0x048fe600000018ff */
[----:B------:R-:W0:Y:S03]  /*7130*/  LDGDEPBAR ;  /* 0x00000000000079af */ /* 0x000e260000000000 */
[C---:B------:R-:W-:Y:S06]  /*7140*/  HMMA.16816.F32 R28, R188.reuse, R30, RZ ;  /* 0x0000001ebc1c723c */ /* 0x040fec00000018ff */
[C---:B-1----:R-:W-:Y:S06]  /*7150*/  HMMA.16816.F32 R24, R188.reuse, R20, RZ ;  /* 0x00000014bc18723c */ /* 0x042fec00000018ff */
[C---:B------:R-:W-:Y:S06]  /*7160*/  HMMA.16816.F32 R20, R188.reuse, R22, RZ ;  /* 0x00000016bc14723c */ /* 0x040fec00000018ff */
[C---:B--2---:R-:W-:Y:S06]  /*7170*/  HMMA.16816.F32 R16, R188.reuse, R4, RZ ;  /* 0x00000004bc10723c */ /* 0x044fec00000018ff */
[C---:B------:R-:W-:Y:S06]  /*7180*/  HMMA.16816.F32 R4, R188.reuse, R6, RZ ;  /* 0x00000006bc04723c */ /* 0x040fec00000018ff */
[C---:B------:R-:W-:Y:S06]  /*7190*/  HMMA.16816.F32 R192, R188.reuse, R172, RZ ;  /* 0x000000acbcc0723c */ /* 0x040fec00000018ff */
[----:B------:R-:W-:Y:S01]  /*71a0*/  HMMA.16816.F32 R188, R188, R174, RZ ;  /* 0x000000aebcbc723c */ /* 0x000fe200000018ff */
[----:B------:R-:W-:Y:S05]  /*71b0*/  LDSM.16.M88.4 R172, [R218] ;  /* 0x00000000daac783b */ /* 0x000fea0000000200 */
[C---:B------:R-:W-:Y:S06]  /*71c0*/  HMMA.16816.F32 R32, R176.reuse, R168, R32 ;  /* 0x000000a8b020723c */ /* 0x040fec0000001820 */
[C---:B------:R-:W-:Y:S01]  /*71d0*/  HMMA.16816.F32 R28, R176.reuse, R170, R28 ;  /* 0x000000aab01c723c */ /* 0x040fe2000000181c */
[----:B------:R-:W1:Y:S05]  /*71e0*/  LDSM.16.M88.4 R168, [R215+0x10000] ;  /* 0x01000000d7a8783b */ /* 0x000e6a0000000200 */
[C---:B----4-:R-:W-:Y:S06]  /*71f0*/  HMMA.16816.F32 R16, R176.reuse, R180, R16 ;  /* 0x000000b4b010723c */ /* 0x050fec0000001810 */
[C---:B------:R-:W-:Y:S01]  /*7200*/  HMMA.16816.F32 R4, R176.reuse, R182, R4 ;  /* 0x000000b6b004723c */ /* 0x040fe20000001804 */
[----:B------:R-:W2:Y:S05]  /*7210*/  LDSM.16.M88.4 R180, [R215+0x11000] ;  /* 0x01100000d7b4783b */ /* 0x000eaa0000000200 */
[C---:B-----5:R-:W-:Y:S06]  /*7220*/  HMMA.16816.F32 R24, R176.reuse, R244, R24 ;  /* 0x000000f4b018723c */ /* 0x060fec0000001818 */
[C---:B------:R-:W-:Y:S01]  /*7230*/  HMMA.16816.F32 R20, R176.reuse, R246, R20 ;  /* 0x000000f6b014723c */ /* 0x040fe20000001814 */
[----:B------:R-:W-:Y:S05]  /*7240*/  LDSM.16.M88.4 R244, [R208+0x800] ;  /* 0x00080000d0f4783b */ /* 0x000fea0000000200 */
[C---:B------:R-:W-:Y:S06]  /*7250*/  HMMA.16816.F32 R192, R176.reuse, R184, R192 ;  /* 0x000000b8b0c0723c */ /* 0x040fec00000018c0 */
[----:B------:R-:W-:Y:S01]  /*7260*/  HMMA.16816.F32 R188, R176, R186, R188 ;  /* 0x000000bab0bc723c */ /* 0x000fe200000018bc */
[----:B------:R-:W3:Y:S04]  /*7270*/  LDSM.16.M88.4 R184, [R215+0x11800] ;  /* 0x01180000d7b8783b */ /* 0x000ee80000000200 */
[----:B------:R-:W-:Y:S01]  /*7280*/  LDSM.16.M88.4 R176, [R217] ;  /* 0x00000000d9b0783b */ /* 0x000fe20000000200 */
[C---:B-1----:R-:W-:Y:S06]  /*7290*/  HMMA.16816.F32 R32, R172.reuse, R168, R32 ;  /* 0x000000a8ac20723c */ /* 0x042fec0000001820 */
[C---:B------:R-:W-:Y:S01]  /*72a0*/  HMMA.16816.F32 R28, R172.reuse, R170, R28 ;  /* 0x000000aaac1c723c */ /* 0x040fe2000000181c */
[----:B------:R-:W1:Y:S05]  /*72b0*/  LDSM.16.M88.4 R168, [R208] ;  /* 0x00000000d0a8783b */ /* 0x000e6a0000000200 */
[C---:B--2---:R-:W-:Y:S06]  /*72c0*/  HMMA.16816.F32 R16, R172.reuse, R180, R16 ;  /* 0x000000b4ac10723c */ /* 0x044fec0000001810 */
[C---:B------:R-:W-:Y:S01]  /*72d0*/  HMMA.16816.F32 R4, R172.reuse, R182, R4 ;  /* 0x000000b6ac04723c */ /* 0x040fe20000001804 */
[----:B------:R-:W2:Y:S05]  /*72e0*/  LDSM.16.M88.4 R180, [R208+0x1000] ;  /* 0x00100000d0b4783b */ /* 0x000eaa0000000200 */
[C---:B------:R-:W-:Y:S06]  /*72f0*/  HMMA.16816.F32 R24, R172.reuse, R224, R24 ;  /* 0x000000e0ac18723c */ /* 0x040fec0000001818 */
[C---:B------:R-:W-:Y:S01]  /*7300*/  HMMA.16816.F32 R20, R172.reuse, R226, R20 ;  /* 0x000000e2ac14723c */ /* 0x040fe20000001814 */
[----:B------:R-:W-:Y:S05]  /*7310*/  LDSM.16.M88.4 R224, [R221+0x12800] ;  /* 0x01280000dde0783b */ /* 0x000fea0000000200 */
[C---:B---3--:R-:W-:Y:S06]  /*7320*/  HMMA.16816.F32 R192, R172.reuse, R184, R192 ;  /* 0x000000b8acc0723c */ /* 0x048fec00000018c0 */
        /* <DEDUP_REMOVED lines=11> */
[----:B------:R-:W-:Y:S05]  /*73e0*/  LDSM.16.M88.4 R244, [R206] ;  /* 0x00000000cef4783b */ /* 0x000fea0000000200 */
[C---:B---3--:R-:W-:Y:S06]  /*73f0*/  HMMA.16816.F32 R192, R176.reuse, R184, R192 ;  /* 0x000000b8b0c0723c */ /* 0x048fec00000018c0 */
[----:B------:R-:W-:Y:S01]  /*7400*/  HMMA.16816.F32 R188, R176, R186, R188 ;  /* 0x000000bab0bc723c */ /* 0x000fe200000018bc */
[----:B------:R-:W3:Y:S04]  /*7410*/  LDSM.16.M88.4 R184, [R221+0x13800] ;  /* 0x01380000ddb8783b */ /* 0x000ee80000000200 */
[----:B------:R-:W-:Y:S01]  /*7420*/  LDSM.16.M88.4 R176, [R220+0x4000] ;  /* 0x00400000dcb0783b */ /* 0x000fe20000000200 */
[C---:B-1----:R-:W-:Y:S06]  /*7430*/  HMMA.16816.F32 R32, R172.reuse, R168, R32 ;  /* 0x000000a8ac20723c */ /* 0x042fec0000001820 */
[C---:B------:R-:W-:Y:S01]  /*7440*/  HMMA.16816.F32 R28, R172.reuse, R170, R28 ;  /* 0x000000aaac1c723c */ /* 0x040fe2000000181c */
[----:B------:R-:W1:Y:S05]  /*7450*/  LDSM.16.M88.4 R168, [R207] ;  /* 0x00000000cfa8783b */ /* 0x000e6a0000000200 */
[C---:B--2---:R-:W-:Y:S06]  /*7460*/  HMMA.16816.F32 R16, R172.reuse, R180, R16 ;  /* 0x000000b4ac10723c */ /* 0x044fec0000001810 */
[C---:B------:R-:W-:Y:S01]  /*7470*/  HMMA.16816.F32 R4, R172.reuse, R182, R4 ;  /* 0x000000b6ac04723c */ /* 0x040fe20000001804 */
[----:B------:R-:W2:Y:S05]  /*7480*/  LDSM.16.M88.4 R180, [R205] ;  /* 0x00000000cdb4783b */ /* 0x000eaa0000000200 */
[C---:B------:R-:W-:Y:S06]  /*7490*/  HMMA.16816.F32 R24, R172.reuse, R224, R24 ;  /* 0x000000e0ac18723c */ /* 0x040fec0000001818 */
[C---:B------:R-:W-:Y:S01]  /*74a0*/  HMMA.16816.F32 R20, R172.reuse, R226, R20 ;  /* 0x000000e2ac14723c */ /* 0x040fe20000001814 */
[----:B------:R-:W-:Y:S05]  /*74b0*/  LDSM.16.M88.4 R224, [R218+0x4000] ;  /* 0x00400000dae0783b */ /* 0x000fea0000000200 */
[C---:B---3--:R-:W-:Y:S06]  /*74c0*/  HMMA.16816.F32 R192, R172.reuse, R184, R192 ;  /* 0x000000b8acc0723c */ /* 0x048fec00000018c0 */
[----:B------:R-:W-:Y:S01]  /*74d0*/  HMMA.16816.F32 R188, R172, R186, R188 ;  /* 0x000000baacbc723c */ /* 0x000fe200000018bc */
[----:B------:R-:W3:Y:S04]  /*74e0*/  LDSM.16.M88.4 R184, [R204] ;  /* 0x00000000ccb8783b */ /* 0x000ee80000000200 */
        /* <DEDUP_REMOVED lines=26> */
[----:B------:R-:W-:Y:S01]  /*7690*/  LDSM.16.M88.4 R244, [R203] ;  /* 0x00000000cbf4783b */ /* 0x000fe20000000200 */
        /* <DEDUP_REMOVED lines=11> */
[----:B------:R-:W2:Y:S04]  /*7750*/  LDSM.16.M88.4 R180, [R221+0x15800] ;  /* 0x01580000ddb4783b */ /* 0x000ea80000000200 */
[----:B------:R-:W5:Y:S01]  /*7760*/  LDSM.16.M88.4 R172, [R220+0x8000] ;  /* 0x00800000dcac783b */ /* 0x000f620000000200 */
[C---:B---3--:R-:W-:Y:S06]  /*7770*/  HMMA.16816.F32 R32, R176.reuse, R224, R32 ;  /* 0x000000e0b020723c */ /* 0x048fec0000001820 */
[C---:B------:R-:W-:Y:S01]  /*7780*/  HMMA.16816.F32 R28, R176.reuse, R226, R28 ;  /* 0x000000e2b01c723c */ /* 0x040fe2000000181c */
[----:B------:R-:W-:Y:S05]  /*7790*/  LDSM.16.M88.4 R224, [R215+0x14000] ;  /* 0x01400000d7e0783b */ /* 0x000fea0000000200 */
[C---:B-1----:R-:W-:Y:S06]  /*77a0*/  HMMA.16816.F32 R24, R176.reuse, R168, R24 ;  /* 0x000000a8b018723c */ /* 0x042fec0000001818 */
[C---:B------:R-:W-:Y:S01]  /*77b0*/  HMMA.16816.F32 R20, R176.reuse, R170, R20 ;  /* 0x000000aab014723c */ /* 0x040fe20000001814 */
[----:B------:R-:W1:Y:S05]  /*77c0*/  LDSM.16.M88.4 R168, [R202] ;  /* 0x00000000caa8783b */ /* 0x000e6a0000000200 */
[C---:B----4-:R-:W-:Y:S06]  /*77d0*/  HMMA.16816.F32 R16, R176.reuse, R184, R16 ;  /* 0x000000b8b010723c */ /* 0x050fec0000001810 */
[C---:B------:R-:W-:Y:S01]  /*77e0*/  HMMA.16816.F32 R4, R176.reuse, R186, R4 ;  /* 0x000000bab004723c */ /* 0x040fe20000001804 */
[----:B------:R-:W3:Y:S05]  /*77f0*/  LDSM.16.M88.4 R184, [R201] ;  /* 0x00000000c9b8783b */ /* 0x000eea0000000200 */
[C---:B--2---:R-:W-:Y:S06]  /*7800*/  HMMA.16816.F32 R192, R176.reuse, R180, R192 ;  /* 0x000000b4b0c0723c */ /* 0x044fec00000018c0 */
[----:B------:R-:W-:Y:S01]  /*7810*/  HMMA.16816.F32 R188, R176, R182, R188 ;  /* 0x000000b6b0bc723c */ /* 0x000fe200000018bc */
[----:B------:R-:W2:Y:S04]  /*7820*/  LDSM.16.M88.4 R180, [R200] ;  /* 0x00000000c8b4783b */ /* 0x000ea80000000200 */
[----:B------:R-:W4:Y:S01]  /*7830*/  LDSM.16.M88.4 R176, [R218+0x8000] ;  /* 0x00800000dab0783b */ /* 0x000f220000000200 */
[C---:B-----5:R-:W-:Y:S06]  /*7840*/  HMMA.16816.F32 R32, R172.reuse, R244, R32 ;  /* 0x000000f4ac20723c */ /* 0x060fec0000001820 */
[C---:B------:R-:W-:Y:S01]  /*7850*/  HMMA.16816.F32 R28, R172.reuse, R246, R28 ;  /* 0x000000f6ac1c723c */ /* 0x040fe2000000181c */
[----:B------:R-:W-:Y:S05]  /*7860*/  LDSM.16.M88.4 R244, [R215+0x15000] ;  /* 0x01500000d7f4783b */ /* 0x000fea0000000200 */
[C---:B-1----:R-:W-:Y:S06]  /*7870*/  HMMA.16816.F32 R24, R172.reuse, R168, R24 ;  /* 0x000000a8ac18723c */ /* 0x042fec0000001818 */
[C---:B------:R-:W-:Y:S01]  /*7880*/  HMMA.16816.F32 R20, R172.reuse, R170, R20 ;  /* 0x000000aaac14723c */ /* 0x040fe20000001814 */
[----:B------:R-:W1:Y:S05]  /*7890*/  LDSM.16.M88.4 R168, [R215+0x14800] ;  /* 0x01480000d7a8783b */ /* 0x000e6a0000000200 */
[C---:B---3--:R-:W-:Y:S06]  /*78a0*/  HMMA.16816.F32 R16, R172.reuse, R184, R16 ;  /* 0x000000b8ac10723c */ /* 0x048fec0000001810 */
[C---:B------:R-:W-:Y:S01]  /*78b0*/  HMMA.16816.F32 R4, R172.reuse, R186, R4 ;  /* 0x000000baac04723c */ /* 0x040fe20000001804 */
[----:B------:R-:W3:Y:S05]  /*78c0*/  LDSM.16.M88.4 R184, [R215+0x15800] ;  /* 0x01580000d7b8783b */ /* 0x000eea0000000200 */
[C---:B--2---:R-:W-:Y:S06]  /*78d0*/  HMMA.16816.F32 R192, R172.reuse, R180, R192 ;  /* 0x000000b4acc0723c */ /* 0x044fec00000018c0 */
[----:B------:R-:W-:Y:S01]  /*78e0*/  HMMA.16816.F32 R188, R172, R182, R188 ;  /* 0x000000b6acbc723c */ /* 0x000fe200000018bc */
[----:B------:R-:W-:Y:S04]  /*78f0*/  LDSM.16.M88.4 R180, [R217+0x8000] ;  /* 0x00800000d9b4783b */ /* 0x000fe80000000200 */
[----:B------:R-:W2:Y:S01]  /*7900*/  LDSM.16.M88.4 R172, [R208+0x4000] ;  /* 0x00400000d0ac783b */ /* 0x000ea20000000200 */
[C---:B----4-:R-:W-:Y:S06]  /*7910*/  HMMA.16816.F32 R32, R176.reuse, R224, R32 ;  /* 0x000000e0b020723c */ /* 0x050fec0000001820 */
[C---:B------:R-:W-:Y:S01]  /*7920*/  HMMA.16816.F32 R28, R176.reuse, R226, R28 ;  /* 0x000000e2b01c723c */ /* 0x040fe2000000181c */
[----:B------:R-:W-:Y:S05]  /*7930*/  LDSM.16.M88.4 R224, [R208+0x5000] ;  /* 0x00500000d0e0783b */ /* 0x000fea0000000200 */
[C---:B-1----:R-:W-:Y:S06]  /*7940*/  HMMA.16816.F32 R24, R176.reuse, R168, R24 ;  /* 0x000000a8b018723c */ /* 0x042fec0000001818 */
[C---:B------:R-:W-:Y:S01]  /*7950*/  HMMA.16816.F32 R20, R176.reuse, R170, R20 ;  /* 0x000000aab014723c */ /* 0x040fe20000001814 */
[----:B------:R-:W1:Y:S05]  /*7960*/  LDSM.16.M88.4 R168, [R208+0x4800] ;  /* 0x00480000d0a8783b */ /* 0x000e6a0000000200 */
[C---:B------:R-:W-:Y:S06]  /*7970*/  HMMA.16816.F32 R16, R176.reuse, R244, R16 ;  /* 0x000000f4b010723c */ /* 0x040fec0000001810 */
[C---:B------:R-:W-:Y:S01]  /*7980*/  HMMA.16816.F32 R4, R176.reuse, R246, R4 ;  /* 0x000000f6b004723c */ /* 0x040fe20000001804 */
[----:B------:R-:W-:Y:S05]  /*7990*/  LDSM.16.M88.4 R244, [R222+0xc000] ;  /* 0x00c00000def4783b */ /* 0x000fea0000000200 */
[C---:B---3--:R-:W-:Y:S06]  /*79a0*/  HMMA.16816.F32 R192, R176.reuse, R184, R192 ;  /* 0x000000b8b0c0723c */ /* 0x048fec00000018c0 */
        /* <DEDUP_REMOVED lines=9> */
[C---:B------:R-:W-:Y:S06]  /*7a40*/  HMMA.16816.F32 R16, R180.reuse, R224, R16 ;  /* 0x000000e0b410723c */ /* 0x040fec0000001810 */
[C---:B------:R-:W-:Y:S01]  /*7a50*/  HMMA.16816.F32 R4, R180.reuse, R226, R4 ;  /* 0x000000e2b404723c */ /* 0x040fe20000001804 */
[----:B------:R-:W4:Y:S05]  /*7a60*/  LDSM.16.M88.4 R224, [R221+0x17800] ;  /* 0x01780000dde0783b */ /* 0x000f2a0000000200 */
[C---:B---3--:R-:W-:Y:S06]  /*7a70*/  HMMA.16816.F32 R192, R180.reuse, R184, R192 ;  /* 0x000000b8b4c0723c */ /* 0x048fec00000018c0 */
[----:B------:R-:W-:Y:S01]  /*7a80*/  HMMA.16816.F32 R188, R180, R186, R188 ;  /* 0x000000bab4bc723c */ /* 0x000fe200000018bc */
[----:B------:R-:W-:Y:S04]  /*7a90*/  LDSM.16.M88.4 R184, [R220+0xc000] ;  /* 0x00c00000dcb8783b */ /* 0x000fe80000000200 */
[----:B------:R-:W3:Y:S01]  /*7aa0*/  LDSM.16.M88.4 R180, [R199] ;  /* 0x00000000c7b4783b */ /* 0x000ee20000000200 */
[C---:B--2---:R-:W-:Y:S06]  /*7ab0*/  HMMA.16816.F32 R24, R244.reuse, R172, R24 ;  /* 0x000000acf418723c */ /* 0x044fec0000001818 */
[C---:B------:R-:W-:Y:S01]  /*7ac0*/  HMMA.16816.F32 R20, R244.reuse, R174, R20 ;  /* 0x000000aef414723c */ /* 0x040fe20000001814 */
[----:B------:R-:W2:Y:S05]  /*7ad0*/  LDSM.16.M88.4 R172, [R197] ;  /* 0x00000000c5ac783b */ /* 0x000eaa0000000200 */
[C---:B------:R-:W-:Y:S06]  /*7ae0*/  HMMA.16816.F32 R32, R244.reuse, R176, R32 ;  /* 0x000000b0f420723c */ /* 0x040fec0000001820 */
[C---:B------:R-:W-:Y:S01]  /*7af0*/  HMMA.16816.F32 R28, R244.reuse, R178, R28 ;  /* 0x000000b2f41c723c */ /* 0x040fe2000000181c */
[----:B------:R-:W5:Y:S05]  /*7b00*/  LDSM.16.M88.4 R176, [R198] ;  /* 0x00000000c6b0783b */ /* 0x000f6a0000000200 */
[C---:B-1----:R-:W-:Y:S06]  /*7b10*/  HMMA.16816.F32 R16, R244.reuse, R168, R16 ;  /* 0x000000a8f410723c */ /* 0x042fec0000001810 */
[C---:B------:R-:W-:Y:S01]  /*7b20*/  HMMA.16816.F32 R4, R244.reuse, R170, R4 ;  /* 0x000000aaf404723c */ /* 0x040fe20000001804 */
[----:B------:R-:W1:Y:S05]  /*7b30*/  LDSM.16.M88.4 R168, [R196] ;  /* 0x00000000c4a8783b */ /* 0x000e6a0000000200 */
[C---:B----4-:R-:W-:Y:S06]  /*7b40*/  HMMA.16816.F32 R192, R244.reuse, R224, R192 ;  /* 0x000000e0f4c0723c */ /* 0x050fec00000018c0 */
[----:B------:R-:W-:Y:S01]  /*7b50*/  HMMA.16816.F32 R188, R244, R226, R188 ;  /* 0x000000e2f4bc723c */ /* 0x000fe200000018bc */
[----:B------:R-:W-:Y:S04]  /*7b60*/  LDSM.16.M88.4 R244, [R218+0xc000] ;  /* 0x00c00000daf4783b */ /* 0x000fe80000000200 */
[----:B------:R-:W4:Y:S01]  /*7b70*/  LDSM.16.M88.4 R224, [R215+0x16000] ;  /* 0x01600000d7e0783b */ /* 0x000f220000000200 */
[C---:B---3--:R-:W-:Y:S06]  /*7b80*/  HMMA.16816.F32 R32, R184.reuse, R180, R32 ;  /* 0x000000b4b820723c */ /* 0x048fec0000001820 */
[C---:B------:R-:W-:Y:S01]  /*7b90*/  HMMA.16816.F32 R28, R184.reuse, R182, R28 ;  /* 0x000000b6b81c723c */ /* 0x040fe2000000181c */
[----:B------:R-:W-:Y:S05]  /*7ba0*/  LDSM.16.M88.4 R180, [R217+0xc000] ;  /* 0x00c00000d9b4783b */ /* 0x000fea0000000200 */
[C---:B--2---:R-:W-:Y:S06]  /*7bb0*/  HMMA.16816.F32 R16, R184.reuse, R172, R16 ;  /* 0x000000acb810723c */ /* 0x044fec0000001810 */
[C---:B------:R-:W-:Y:S01]  /*7bc0*/  HMMA.16816.F32 R4, R184.reuse, R174, R4 ;  /* 0x000000aeb804723c */ /* 0x040fe20000001804 */
[----:B------:R-:W-:Y:S05]  /*7bd0*/  LDSM.16.M88.4 R172, [R208+0x6000] ;  /* 0x00600000d0ac783b */ /* 0x000fea0000000200 */
[C---:B-----5:R-:W-:Y:S06]  /*7be0*/  HMMA.16816.F32 R24, R184.reuse, R176, R24 ;  /* 0x000000b0b818723c */ /* 0x060fec0000001818 */
[C---:B------:R-:W-:Y:S01]  /*7bf0*/  HMMA.16816.F32 R20, R184.reuse, R178, R20 ;  /* 0x000000b2b814723c */ /* 0x040fe20000001814 */
[----:B------:R-:W2:Y:S05]  /*7c00*/  LDSM.16.M88.4 R176, [R215+0x16800] ;  /* 0x01680000d7b0783b */ /* 0x000eaa0000000200 */
[C---:B-1----:R-:W-:Y:S06]  /*7c10*/  HMMA.16816.F32 R192, R184.reuse, R168, R192 ;  /* 0x000000a8b8c0723c */ /* 0x042fec00000018c0 */
[----:B------:R-:W-:Y:S01]  /*7c20*/  HMMA.16816.F32 R188, R184, R170, R188 ;  /* 0x000000aab8bc723c */ /* 0x000fe200000018bc */
[----:B------:R-:W1:Y:S04]  /*7c30*/  LDSM.16.M88.4 R168, [R215+0x17000] ;  /* 0x01700000d7a8783b */ /* 0x000e680000000200 */
[----:B------:R-:W-:Y:S01]  /*7c40*/  LDSM.16.M88.4 R184, [R215+0x17800] ;  /* 0x01780000d7b8783b */ /* 0x000fe20000000200 */
[C---:B----4-:R-:W-:Y:S06]  /*7c50*/  HMMA.16816.F32 R32, R244.reuse, R224, R32 ;  /* 0x000000e0f420723c */ /* 0x050fec0000001820 */
[C---:B------:R-:W-:Y:S01]  /*7c60*/  HMMA.16816.F32 R28, R244.reuse, R226, R28 ;  /* 0x000000e2f41c723c */ /* 0x040fe2000000181c */
[----:B------:R-:W3:Y:S05]  /*7c70*/  LDSM.16.M88.4 R224, [R208+0x6800] ;  /* 0x00680000d0e0783b */ /* 0x000eea0000000200 */
[----:B--2---:R-:W-:-:S12]  /*7c80*/  HMMA.16816.F32 R24, R244, R176, R24 ;  /* 0x000000b0f418723c */ /* 0x004fd80000001818 */
[----:B------:R-:W-:Y:S06]  /*7c90*/  HMMA.16816.F32 R32, R180, R172, R32 ;  /* 0x000000acb420723c */ /* 0x000fec0000001820 */
[C---:B------:R-:W-:Y:S06]  /*7ca0*/  HMMA.16816.F32 R20, R244.reuse, R178, R20 ;  /* 0x000000b2f414723c */ /* 0x040fec0000001814 */
[C---:B-1----:R-:W-:Y:S06]  /*7cb0*/  HMMA.16816.F32 R16, R244.reuse, R168, R16 ;  /* 0x000000a8f410723c */ /* 0x042fec0000001810 */
[----:B------:R-:W-:Y:S01]  /*7cc0*/  HMMA.16816.F32 R4, R244, R170, R4 ;  /* 0x000000aaf404723c */ /* 0x000fe20000001804 */
[----:B------:R-:W1:Y:S05]  /*7cd0*/  LDSM.16.M88.4 R168, [R208+0x7000] ;  /* 0x00700000d0a8783b */ /* 0x000e6a0000000200 */
[----:B------:R-:W-:Y:S01]  /*7ce0*/  HMMA.16816.F32 R28, R180, R174, R28 ;  /* 0x000000aeb41c723c */ /* 0x000fe2000000181c */
[----:B------:R-:W-:-:S02]  /*7cf0*/  FSEL R0, R32, -INF , !P6 ;  /* 0xff80000020007808 */ /* 0x000fc40007000000 */
[CC--:B------:R-:W-:Y:S02]  /*7d00*/  ISETP.GE.AND P6, PT, R2.reuse, R231.reuse, PT ;  /* 0x000000e70200720c */ /* 0x0c0fe40003fc6270 */
[----:B------:R-:W-:Y:S01]  /*7d10*/  FSEL R167, R33, -INF , !P1 ;  /* 0xff80000021a77808 */ /* 0x000fe20004800000 */
[C---:B---3--:R-:W-:Y:S01]  /*7d20*/  HMMA.16816.F32 R24, R180.reuse, R224, R24 ;  /* 0x000000e0b418723c */ /* 0x048fe20000001818 */
[----:B------:R-:W-:Y:S02]  /*7d30*/  ISETP.LT.OR P6, PT, R2, R236, P6 ;  /* 0x000000ec0200720c */ /* 0x000fe400037c1670 */
[C---:B------:R-:W-:Y:S02]  /*7d40*/  ISETP.GE.AND P1, PT, R15.reuse, R231, PT ;  /* 0x000000e70f00720c */ /* 0x040fe40003f26270 */
[----:B------:R-:W-:Y:S01]  /*7d50*/  FSEL R173, R34, -INF , !P6 ;  /* 0xff80000022ad7808 */ /* 0x000fe20007000000 */
[----:B------:R-:W-:Y:S01]  /*7d60*/  HMMA.16816.F32 R20, R180, R226, R20 ;  /* 0x000000e2b414723c */ /* 0x000fe20000001814 */
[----:B------:R-:W-:-:S02]  /*7d70*/  ISETP.GE.AND P6, PT, R15, R237, PT ;  /* 0x000000ed0f00720c */ /* 0x000fc40003fc6270 */
[----:B------:R-:W-:Y:S02]  /*7d80*/  FSEL R174, R35, -INF , !P0 ;  /* 0xff80000023ae7808 */ /* 0x000fe40004000000 */
[----:B------:R-:W-:Y:S01]  /*7d90*/  ISETP.GE.AND P0, PT, R14, R237, PT ;  /* 0x000000ed0e00720c */ /* 0x000fe20003f06270 */
[----:B------:R-:W2:Y:S01]  /*7da0*/  LDSM.16.M88.4 R32, [R208+0x7800] ;  /* 0x00780000d020783b */ /* 0x000ea20000000200 */
[C---:B------:R-:W-:Y:S01]  /*7db0*/  ISETP.LT.OR P6, PT, R15.reuse, R238, P6 ;  /* 0x000000ee0f00720c */ /* 0x040fe200037c1670 */
[----:B------:R-:W-:Y:S01]  /*7dc0*/  HMMA.16816.F32 R192, R244, R184, R192 ;  /* 0x000000b8f4c0723c */ /* 0x000fe200000018c0 */
[----:B------:R-:W-:Y:S01]  /*7dd0*/  ISETP.LT.OR P1, PT, R15, R236, P1 ;  /* 0x000000ec0f00720c */ /* 0x000fe20000f21670 */
[----:B------:R-:W-:Y:S01]  /*7de0*/  VIADD R15, R2, 0x10 ;  /* 0x00000010020f7836 */ /* 0x000fe20000000000 */
[----:B------:R-:W-:Y:S01]  /*7df0*/  ISETP.LT.OR P0, PT, R14, R238, P0 ;  /* 0x000000ee0e00720c */ /* 0x000fe20000701670 */
[----:B------:R-:W-:-:S04]  /*7e00*/  DEPBAR.LE SB0, 0x0 ;  /* 0x000080000000791a */ /* 0x000fc80000000000 */
[----:B------:R-:W-:Y:S01]  /*7e10*/  FSEL R252, R28, -INF , !P6 ;  /* 0xff8000001cfc7808 */ /* 0x000fe20007000000 */
[----:B------:R-:W-:Y:S01]  /*7e20*/  HMMA.16816.F32 R188, R244, R186, R188 ;  /* 0x000000baf4bc723c */ /* 0x000fe200000018bc */
[----:B------:R-:W-:Y:S01]  /*7e30*/  BAR.SYNC.DEFER_BLOCKING 0x0 ;  /* 0x0000000000007b1d */ /* 0x000fe20000010000 */
[----:B------:R-:W-:Y:S02]  /*7e40*/  ISETP.GE.AND P6, PT, R14, R231, PT ;  /* 0x000000e70e00720c */ /* 0x000fe40003fc6270 */
[----:B------:R-:W-:Y:S02]  /*7e50*/  FSEL R250, R30, -INF , !P1 ;  /* 0xff8000001efa7808 */ /* 0x000fe40004800000 */
[----:B------:R-:W-:Y:S01]  /*7e60*/  FSEL R251, R29, -INF , !P0 ;  /* 0xff8000001dfb7808 */ /* 0x000fe20004000000 */
[----:B-1----:R-:W-:Y:S01]  /*7e70*/  HMMA.16816.F32 R16, R180, R168, R16 ;  /* 0x000000a8b410723c */ /* 0x002fe20000001810 */
[C---:B------:R-:W-:Y:S02]  /*7e80*/  ISETP.GE.AND P1, PT, R15.reuse, R237, PT ;  /* 0x000000ed0f00720c */ /* 0x040fe40003f26270 */
[----:B------:R-:W-:-:S02]  /*7e90*/  ISETP.GE.AND P0, PT, R15, R231, PT ;  /* 0x000000e70f00720c */ /* 0x000fc40003f06270 */
[----:B------:R-:W-:Y:S01]  /*7ea0*/  ISETP.LT.OR P6, PT, R14, R236, P6 ;  /* 0x000000ec0e00720c */ /* 0x000fe200037c1670 */
[C---:B------:R-:W-:Y:S01]  /*7eb0*/  VIADD R14, R2.reuse, 0x11 ;  /* 0x00000011020e7836 */ /* 0x040fe20000000000 */
[C---:B------:R-:W-:Y:S01]  /*7ec0*/  ISETP.LT.OR P1, PT, R15.reuse, R238, P1 ;  /* 0x000000ee0f00720c */ /* 0x040fe20000f21670 */
[----:B------:R-:W-:Y:S01]  /*7ed0*/  HMMA.16816.F32 R4, R180, R170, R4 ;  /* 0x000000aab404723c */ /* 0x000fe20000001804 */
[----:B------:R-:W-:Y:S01]  /*7ee0*/  ISETP.LT.OR P0, PT, R15, R236, P0 ;  /* 0x000000ec0f00720c */ /* 0x000fe20000701670 */
[----:B------:R-:W-:Y:S01]  /*7ef0*/  VIADD R15, R2, 0x18 ;  /* 0x00000018020f7836 */ /* 0x000fe20000000000 */
[----:B------:R-:W-:Y:S02]  /*7f00*/  FSEL R246, R31, -INF , !P6 ;  /* 0xff8000001ff67808 */ /* 0x000fe40007000000 */
[----:B------:R-:W-:Y:S02]  /*7f10*/  FSEL R186, R24, -INF , !P1 ;  /* 0xff80000018ba7808 */ /* 0x000fe40004800000 */
[----:B------:R-:W-:-:S02]  /*7f20*/  ISETP.GE.AND P6, PT, R14, R237, PT ;  /* 0x000000ed0e00720c */ /* 0x000fc40003fc6270 */
[----:B------:R-:W-:Y:S02]  /*7f30*/  ISETP.GE.AND P1, PT, R14, R231, PT ;  /* 0x000000e70e00720c */ /* 0x000fe40003f26270 */
[----:B------:R-:W-:Y:S02]  /*7f40*/  FSEL R29, R26, -INF , !P0 ;  /* 0xff8000001a1d7808 */ /* 0x000fe40004000000 */
[C---:B------:R-:W-:Y:S01]  /*7f50*/  ISETP.GE.AND P0, PT, R15.reuse, R237, PT ;  /* 0x000000ed0f00720c */ /* 0x040fe20003f06270 */
[C---:B--2---:R-:W-:Y:S01]  /*7f60*/  HMMA.16816.F32 R192, R180.reuse, R32, R192 ;  /* 0x00000020b4c0723c */ /* 0x044fe200000018c0 */
[C---:B------:R-:W-:Y:S02]  /*7f70*/  ISETP.LT.OR P6, PT, R14.reuse, R238, P6 ;  /* 0x000000ee0e00720c */ /* 0x040fe400037c1670 */
[----:B------:R-:W-:Y:S01]  /*7f80*/  ISETP.LT.OR P1, PT, R14, R236, P1 ;  /* 0x000000ec0e00720c */ /* 0x000fe20000f21670 */
[----:B------:R-:W-:Y:S01]  /*7f90*/  VIADD R14, R2, 0x19 ;  /* 0x00000019020e7836 */ /* 0x000fe20000000000 */
[----:B------:R-:W-:Y:S01]  /*7fa0*/  ISETP.LT.OR P0, PT, R15, R238, P0 ;  /* 0x000000ee0f00720c */ /* 0x000fe20000701670 */
[----:B------:R-:W-:Y:S01]  /*7fb0*/  HMMA.16816.F32 R188, R180, R34, R188 ;  /* 0x00000022b4bc723c */ /* 0x000fe200000018bc */
[----:B------:R-:W-:-:S02]  /*7fc0*/  FSEL R187, R25, -INF , !P6 ;  /* 0xff80000019bb7808 */ /* 0x000fc40007000000 */
[----:B------:R-:W-:Y:S02]  /*7fd0*/  FSEL R31, R27, -INF , !P1 ;  /* 0xff8000001b1f7808 */ /* 0x000fe40004800000 */
[C---:B------:R-:W-:Y:S02]  /*7fe0*/  ISETP.GE.AND P6, PT, R15.reuse, R231, PT ;  /* 0x000000e70f00720c */ /* 0x040fe40003fc6270 */
[----:B------:R-:W-:Y:S01]  /*7ff0*/  FSEL R184, R20, -INF , !P0 ;  /* 0xff80000014b87808 */ /* 0x000fe20004000000 */
[----:B------:R-:W-:Y:S01]  /*8000*/  VIADD R20, R2, 0x28 ;  /* 0x0000002802147836 */ /* 0x000fe20000000000 */
[C---:B------:R-:W-:Y:S02]  /*8010*/  ISETP.GE.AND P1, PT, R14.reuse, R237, PT ;  /* 0x000000ed0e00720c */ /* 0x040fe40003f26270 */
[----:B------:R-:W-:Y:S02]  /*8020*/  ISETP.GE.AND P0, PT, R14, R231, PT ;  /* 0x000000e70e00720c */ /* 0x000fe40003f06270 */
[----:B------:R-:W-:Y:S01]  /*8030*/  ISETP.LT.OR P6, PT, R15, R236, P6 ;  /* 0x000000ec0f00720c */ /* 0x000fe200037c1670 */
[----:B------:R-:W-:Y:S01]  /*8040*/  VIADD R15, R2, 0x20 ;  /* 0x00000020020f7836 */ /* 0x000fe20000000000 */
[----:B------:R-:W-:-:S02]  /*8050*/  ISETP.LT.OR P1, PT, R14, R238, P1 ;  /* 0x000000ee0e00720c */ /* 0x000fc40000f21670 */
[----:B------:R-:W-:Y:S01]  /*8060*/  ISETP.LT.OR P0, PT, R14, R236, P0 ;  /* 0x000000ec0e00720c */ /* 0x000fe20000701670 */
[----:B------:R-:W-:Y:S01]  /*8070*/  VIADD R14, R2, 0x21 ;  /* 0x00000021020e7836 */ /* 0x000fe20000000000 */
[----:B------:R-:W-:Y:S02]  /*8080*/  FSEL R30, R22, -INF , !P6 ;  /* 0xff800000161e7808 */ /* 0x000fe40007000000 */
[-C--:B------:R-:W-:Y:S02]  /*8090*/  ISETP.GE.AND P6, PT, R15, R237.reuse, PT ;  /* 0x000000ed0f00720c */ /* 0x080fe40003fc6270 */
[----:B------:R-:W-:Y:S02]  /*80a0*/  FSEL R28, R23, -INF , !P0 ;  /* 0xff800000171c7808 */ /* 0x000fe40004000000 */
[----:B------:R-:W-:Y:S02]  /*80b0*/  ISETP.GE.AND P0, PT, R14, R237, PT ;  /* 0x000000ed0e00720c */ /* 0x000fe40003f06270 */
[----:B------:R-:W-:-:S02]  /*80c0*/  ISETP.LT.OR P6, PT, R15, R238, P6 ;  /* 0x000000ee0f00720c */ /* 0x000fc400037c1670 */
[----:B------:R-:W-:Y:S02]  /*80d0*/  ISETP.LT.OR P0, PT, R14, R238, P0 ;  /* 0x000000ee0e00720c */ /* 0x000fe40000701670 */
[----:B------:R-:W-:Y:S02]  /*80e0*/  FSEL R185, R21, -INF , !P1 ;  /* 0xff80000015b97808 */ /* 0x000fe40004800000 */
[-C--:B------:R-:W-:Y:S02]  /*80f0*/  ISETP.GE.AND P1, PT, R15, R231.reuse, PT ;  /* 0x000000e70f00720c */ /* 0x080fe40003f26270 */
[----:B------:R-:W-:Y:S02]  /*8100*/  FSEL R245, R16, -INF , !P6 ;  /* 0xff80000010f57808 */ /* 0x000fe40007000000 */
[----:B------:R-:W-:Y:S02]  /*8110*/  ISETP.GE.AND P6, PT, R14, R231, PT ;  /* 0x000000e70e00720c */ /* 0x000fe40003fc6270 */
[----:B------:R-:W-:-:S02]  /*8120*/  FSEL R244, R17, -INF , !P0 ;  /* 0xff80000011f47808 */ /* 0x000fc40004000000 */
[----:B------:R-:W-:Y:S02]  /*8130*/  ISETP.GE.AND P0, PT, R20, R231, PT ;  /* 0x000000e71400720c */ /* 0x000fe40003f06270 */
[-C--:B------:R-:W-:Y:S01]  /*8140*/  ISETP.LT.OR P1, PT, R15, R236.reuse, P1 ;  /* 0x000000ec0f00720c */ /* 0x080fe20000f21670 */
[----:B------:R-:W-:Y:S01]  /*8150*/  VIADD R15, R2, 0x29 ;  /* 0x00000029020f7836 */ /* 0x000fe20000000000 */
[-C--:B------:R-:W-:Y:S01]  /*8160*/  ISETP.LT.OR P6, PT, R14, R236.reuse, P6 ;  /* 0x000000ec0e00720c */ /* 0x080fe200037c1670 */
[----:B------:R-:W-:Y:S01]  /*8170*/  VIADD R14, R2, 0x30 ;  /* 0x00000030020e7836 */ /* 0x000fe20000000000 */
[----:B------:R-:W-:Y:S02]  /*8180*/  ISETP.LT.OR P0, PT, R20, R236, P0 ;  /* 0x000000ec1400720c */ /* 0x000fe40000701670 */
[----:B------:R-:W-:Y:S02]  /*8190*/  FSEL R227, R18, -INF , !P1 ;  /* 0xff80000012e37808 */ /* 0x000fe40004800000 */
[----:B------:R-:W-:-:S02]  /*81a0*/  ISETP.GE.AND P1, PT, R20, R237, PT ;  /* 0x000000ed1400720c */ /* 0x000fc40003f26270 */
[----:B------:R-:W-:Y:S01]  /*81b0*/  FSEL R224, R6, -INF , !P0 ;  /* 0xff80000006e07808 */ /* 0x000fe20004000000 */
[----:B------:R-:W-:Y:S01]  /*81c0*/  VIADD R6, R2, 0x31 ;  /* 0x0000003102067836 */ /* 0x000fe20000000000 */
[----:B------:R-:W-:Y:S02]  /*81d0*/  ISETP.GE.AND P0, PT, R14, R237, PT ;  /* 0x000000ed0e00720c */ /* 0x000fe40003f06270 */
[-C--:B------:R-:W-:Y:S02]  /*81e0*/  ISETP.LT.OR P1, PT, R20, R238.reuse, P1 ;  /* 0x000000ee1400720c */ /* 0x080fe40000f21670 */
[----:B------:R-:W-:Y:S02]  /*81f0*/  ISETP.LT.OR P0, PT, R14, R238, P0 ;  /* 0x000000ee0e00720c */ /* 0x000fe40000701670 */
[----:B------:R-:W-:Y:S01]  /*8200*/  FSEL R243, R4, -INF , !P1 ;  /* 0xff80000004f37808 */ /* 0x000fe20004800000 */
[C---:B------:R-:W-:Y:S01]  /*8210*/  VIADD R4, R2.reuse, 0x38 ;  /* 0x0000003802047836 */ /* 0x040fe20000000000 */
[----:B------:R-:W-:Y:S01]  /*8220*/  ISETP.GE.AND P1, PT, R15, R231, PT ;  /* 0x000000e70f00720c */ /* 0x000fe20003f26270 */
[----:B------:R-:W-:Y:S01]  /*8230*/  VIADD R2, R2, 0x39 ;  /* 0x0000003902027836 */ /* 0x000fe20000000000 */
[----:B------:R-:W-:-:S02]  /*8240*/  FSEL R181, R192, -INF , !P0 ;  /* 0xff800000c0b57808 */ /* 0x000fc40004000000 */
[C---:B------:R-:W-:Y:S02]  /*8250*/  ISETP.GE.AND P0, PT, R6.reuse, R231, PT ;  /* 0x000000e70600720c */ /* 0x040fe40003f06270 */
[-C--:B------:R-:W-:Y:S02]  /*8260*/  ISETP.LT.OR P1, PT, R15, R236.reuse, P1 ;  /* 0x000000ec0f00720c */ /* 0x080fe40000f21670 */
[----:B------:R-:W-:Y:S02]  /*8270*/  ISETP.LT.OR P0, PT, R6, R236, P0 ;  /* 0x000000ec0600720c */ /* 0x000fe40000701670 */
[----:B------:R-:W-:Y:S02]  /*8280*/  FSEL R225, R19, -INF , !P6 ;  /* 0xff80000013e17808 */ /* 0x000fe40007000000 */
[----:B------:R-:W-:Y:S02]  /*8290*/  FSEL R226, R7, -INF , !P1 ;  /* 0xff80000007e27808 */ /* 0x000fe40004800000 */
[----:B------:R-:W-:-:S02]  /*82a0*/  ISETP.GE.AND P6, PT, R15, R237, PT ;  /* 0x000000ed0f00720c */ /* 0x000fc40003fc6270 */
[-C--:B------:R-:W-:Y:S02]  /*82b0*/  ISETP.GE.AND P1, PT, R14, R231.reuse, PT ;  /* 0x000000e70e00720c */ /* 0x080fe40003f26270 */
[----:B------:R-:W-:Y:S02]  /*82c0*/  FSEL R175, R195, -INF , !P0 ;  /* 0xff800000c3af7808 */ /* 0x000fe40004000000 */
[----:B------:R-:W-:Y:S02]  /*82d0*/  ISETP.GE.AND P0, PT, R4, R231, PT ;  /* 0x000000e70400720c */ /* 0x000fe40003f06270 */
[----:B------:R-:W-:Y:S02]  /*82e0*/  ISETP.LT.OR P6, PT, R15, R238, P6 ;  /* 0x000000ee0f00720c */ /* 0x000fe400037c1670 */
[-C--:B------:R-:W-:Y:S02]  /*82f0*/  ISETP.LT.OR P1, PT, R14, R236.reuse, P1 ;  /* 0x000000ec0e00720c */ /* 0x080fe40000f21670 */
[----:B------:R-:W-:-:S02]  /*8300*/  ISETP.LT.OR P0, PT, R4, R236, P0 ;  /* 0x000000ec0400720c */ /* 0x000fc40000701670 */
[----:B------:R-:W-:Y:S02]  /*8310*/  FSEL R242, R5, -INF , !P6 ;  /* 0xff80000005f27808 */ /* 0x000fe40007000000 */
[----:B------:R-:W-:Y:S02]  /*8320*/  FSEL R176, R194, -INF , !P1 ;  /* 0xff800000c2b07808 */ /* 0x000fe40004800000 */
[-C--:B------:R-:W-:Y:S02]  /*8330*/  ISETP.GE.AND P6, PT, R6, R237.reuse, PT ;  /* 0x000000ed0600720c */ /* 0x080fe40003fc6270 */
[----:B------:R-:W-:Y:S02]  /*8340*/  ISETP.GE.AND P1, PT, R4, R237, PT ;  /* 0x000000ed0400720c */ /* 0x000fe40003f26270 */
[----:B------:R-:W-:Y:S02]  /*8350*/  FSEL R166, R190, -INF , !P0 ;  /* 0xff800000bea67808 */ /* 0x000fe40004000000 */
[----:B------:R-:W-:-:S02]  /*8360*/  PLOP3.LUT P0, PT, PT, PT, UP0, 0x80, 0x0 ;  /* 0x000000000000781c */ /* 0x000fc40003f0f008 */
[-C--:B------:R-:W-:Y:S02]  /*8370*/  ISETP.LT.OR P6, PT, R6, R238.reuse, P6 ;  /* 0x000000ee0600720c */ /* 0x080fe400037c1670 */
[----:B------:R-:W-:Y:S02]  /*8380*/  ISETP.LT.OR P1, PT, R4, R238, P1 ;  /* 0x000000ee0400720c */ /* 0x000fe40000f21670 */
[----:B------:R-:W-:Y:S02]  /*8390*/  FSEL R180, R193, -INF , !P6 ;  /* 0xff800000c1b47808 */ /* 0x000fe40007000000 */
[----:B------:R-:W-:Y:S02]  /*83a0*/  FSEL R179, R188, -INF , !P1 ;  /* 0xff800000bcb37808 */ /* 0x000fe40004800000 */
[C---:B------:R-:W-:Y:S02]  /*83b0*/  ISETP.GE.AND P6, PT, R2.reuse, R237, PT ;  /* 0x000000ed0200720c */ /* 0x040fe40003fc6270 */
        /* <DEDUP_REMOVED lines=25> */
[C---:B------:R-:W-:Y:S02]  /*8550*/  @!P5 LEA.HI.X R23, R24.reuse, R23, R2, 0x1, P1 ;  /* 0x000000171817d211 */ /* 0x040fe400008f0c02 */
[----:B---3--:R-:W-:-:S03]  /*8560*/  @!P3 LEA R18, P1, R24, R18, 0x1 ;  /* 0x000000121812b211 */ /* 0x008fc600078208ff */
[----:B------:R-:W-:Y:S01]  /*8570*/  @!PT LDS RZ, [RZ] ;  /* 0x00000000fffff984 */ /* 0x000fe20000000800 */
[----:B------:R-:W-:Y:S01]  /*8580*/  @!PT LDS RZ, [RZ] ;  /* 0x00000000fffff984 */ /* 0x000fe20000000800 */
[----:B------:R-:W-:Y:S01]  /*8590*/  @!PT LDS RZ, [RZ] ;  /* 0x00000000fffff984 */ /* 0x000fe20000000800 */
[----:B------:R2:W-:Y:S01]  /*85a0*/  @!P5 LDGSTS.E.BYPASS.LTC128B.128 [R230+0x10000], desc[UR30][R22.64] ;  /* 0x1000000016e6dfae */ /* 0x0005e2000b901d5e */
[C-C-:B------:R-:W-:Y:S01]  /*85b0*/  @!P3 LEA.HI.X R19, R24.reuse, R19, R2.reuse, 0x1, P1 ;  /* 0x000000131813b211 */ /* 0x140fe200008f0c02 */
[----:B------:R-:W3:Y:S01]  /*85c0*/  @!P4 LDC.64 R6, c[0x0][0x218] ;  /* 0x00008600ff06cb82 */ /* 0x000ee20000000a00 */
[C---:B----4-:R-:W-:Y:S01]  /*85d0*/  @!P4 LEA R20, P6, R24.reuse, R20, 0x1 ;  /* 0x000000141814c211 */ /* 0x050fe200078c08ff */
[----:B------:R2:W-:Y:S03]  /*85e0*/  @P4 STS.128 [R230+0x12000], RZ ;  /* 0x012000ffe6004388 */ /* 0x0005e60000000c00 */
        /* <DEDUP_REMOVED lines=50> */
.L_x_544:
[----:B------:R-:W-:Y:S05]  /*8910*/  BSYNC B0 ;  /* 0x0000000000007941 */ /* 0x000fea0003800000 */
.L_x_543:
[----:B------:R-:W0:Y:S02]  /*8920*/  LDGDEPBAR ;  /* 0x00000000000079af */ /* 0x000e240000000000 */
.L_x_542:
[----:B------:R-:W-:Y:S01]  /*8930*/  FMNMX.FTZ R2, R164, R0, !PT ;  /* 0x00000000a4027209 */ /* 0x000fe20007810000 */
[----:B--2---:R-:W-:Y:S01]  /*8940*/  LDSM.16.MT88.4 R24, [R216+0x18000] ;  /* 0x01800000d818783b */ /* 0x004fe20000004200 */
[----:B-1----:R-:W-:Y:S02]  /*8950*/  FMNMX.FTZ R4, R3, R173, !PT ;  /* 0x000000ad03047209 */ /* 0x002fe40007810000 */
        /* <DEDUP_REMOVED lines=32> */
[----:B------:R-:W-:-:S03]  /*8b60*/  FMNMX.FTZ R4, R165, R4, !PT ;  /* 0x00000004a5047209 */ /* 0x000fc60007810000 */
[----:B------:R-:W1:Y:S04]  /*8b70*/  SHFL.BFLY PT, R6, R2, 0x2, 0x1f ;  /* 0x0c401f0002067f89 */ /* 0x000e6800000e0000 */
[----:B------:R-:W2:Y:S01]  /*8b80*/  SHFL.BFLY PT, R5, R4, 0x2, 0x1f ;  /* 0x0c401f0004057f89 */ /* 0x000ea200000e0000 */
[----:B-1----:R-:W-:Y:S02]  /*8b90*/  FMNMX.FTZ R6, R2, R6, !PT ;  /* 0x0000000602067209 */ /* 0x002fe40007810000 */
[----:B--2---:R-:W-:-:S03]  /*8ba0*/  FMNMX.FTZ R5, R4, R5, !PT ;  /* 0x0000000504057209 */ /* 0x004fc60007810000 */
[----:B------:R-:W1:Y:S04]  /*8bb0*/  SHFL.BFLY PT, R2, R6, 0x1, 0x1f ;  /* 0x0c201f0006027f89 */ /* 0x000e6800000e0000 */
[----:B------:R-:W2:Y:S01]  /*8bc0*/  SHFL.BFLY PT, R4, R5, 0x1, 0x1f ;  /* 0x0c201f0005047f89 */ /* 0x000ea200000e0000 */
[----:B-1----:R-:W-:-:S04]  /*8bd0*/  FMNMX.FTZ R2, R6, R2, !PT ;  /* 0x0000000206027209 */ /* 0x002fc80007810000 */
[C---:B------:R-:W-:Y:S01]  /*8be0*/  FSETP.NEU.FTZ.AND P6, PT, R2.reuse, -INF , PT ;  /* 0xff8000000200780b */ /* 0x040fe20003fdd000 */
[----:B------:R-:W-:-:S05]  /*8bf0*/  FMUL.FTZ R178, R2, UR23 ;  /* 0x0000001702b27c20 */ /* 0x000fca0008410000 */
[----:B------:R-:W-:-:S05]  /*8c00*/  FSEL R178, R178, RZ, P6 ;  /* 0x000000ffb2b27208 */ /* 0x000fca0003000000 */
[--C-:B------:R-:W-:Y:S01]  /*8c10*/  FFMA.FTZ R172, R0, UR23, -R178.reuse ;  /* 0x0000001700ac7c23 */ /* 0x100fe200080108b2 */
[----:B--2---:R-:W-:Y:S01]  /*8c20*/  FMNMX.FTZ R0, R5, R4, !PT ;  /* 0x0000000405007209 */ /* 0x004fe20007810000 */
[--C-:B------:R-:W-:Y:S01]  /*8c30*/  FFMA.FTZ R171, R167, UR23, -R178.reuse ;  /* 0x00000017a7ab7c23 */ /* 0x100fe200080108b2 */
[----:B------:R-:W-:Y:S01]  /*8c40*/  FSEL R4, R2, RZ, P6 ;  /* 0x000000ff02047208 */ /* 0x000fe20003000000 */
[--C-:B------:R-:W-:Y:S01]  /*8c50*/  FFMA.FTZ R170, R252, UR23, -R178.reuse ;  /* 0x00000017fcaa7c23 */ /* 0x100fe200080108b2 */
[C---:B------:R-:W-:Y:S01]  /*8c60*/  FSETP.NEU.FTZ.AND P1, PT, R0.reuse, -INF , PT ;  /* 0xff8000000000780b */ /* 0x040fe20003f3d000 */
[----:B------:R-:W-:Y:S01]  /*8c70*/  FMUL.FTZ R167, R0, UR23 ;  /* 0x0000001700a77c20 */ /* 0x000fe20008410000 */
[----:B------:R-:W-:Y:S01]  /*8c80*/  FFMA.FTZ R169, R251, UR23, -R178 ;  /* 0x00000017fba97c23 */ /* 0x000fe200080108b2 */
[----:B------:R-:W-:Y:S01]  /*8c90*/  FADD.FTZ R4, R164, -R4 ;  /* 0x80000004a4047221 */ /* 0x000fe20000010000 */
[----:B------:R-:W-:Y:S01]  /*8ca0*/  FSEL R5, R0, RZ, P1 ;  /* 0x000000ff00057208 */ /* 0x000fe20000800000 */
[----:B------:R-:W-:Y:S01]  /*8cb0*/  MUFU.EX2 R172, R172 ;  /* 0x000000ac00ac7308 */ /* 0x000fe20000000800 */
[----:B------:R-:W-:Y:S01]  /*8cc0*/  FSEL R167, R167, RZ, P1 ;  /* 0x000000ffa7a77208 */ /* 0x000fe20000800000 */
[----:B------:R-:W-:Y:S01]  /*8cd0*/  FMUL.FTZ R4, R4, UR23 ;  /* 0x0000001704047c20 */ /* 0x000fe20008410000 */
[--C-:B------:R-:W-:Y:S01]  /*8ce0*/  FFMA.FTZ R182, R186, UR23, -R178.reuse ;  /* 0x00000017bab67c23 */ /* 0x100fe200080108b2 */
[----:B------:R-:W-:Y:S01]  /*8cf0*/  FADD.FTZ R5, R3, -R5 ;  /* 0x8000000503057221 */ /* 0x000fe20000010000 */
[--C-:B------:R-:W-:Y:S01]  /*8d00*/  FFMA.FTZ R183, R187, UR23, -R178.reuse ;  /* 0x00000017bbb77c23 */ /* 0x100fe200080108b2 */
[--C-:B------:R-:W-:Y:S01]  /*8d10*/  FFMA.FTZ R168, R173, UR23, -R167.reuse ;  /* 0x00000017ada87c23 */ /* 0x100fe200080108a7 */
[--C-:B------:R-:W-:Y:S01]  /*8d20*/  FFMA.FTZ R15, R174, UR23, -R167.reuse ;  /* 0x00000017ae0f7c23 */ /* 0x100fe200080108a7 */
[--C-:B------:R-:W-:Y:S01]  /*8d30*/  FFMA.FTZ R14, R250, UR23, -R167.reuse ;  /* 0x00000017fa0e7c23 */ /* 0x100fe200080108a7 */
[--C-:B------:R-:W-:Y:S01]  /*8d40*/  FFMA.FTZ R173, R246, UR23, -R167.reuse ;  /* 0x00000017f6ad7c23 */ /* 0x100fe200080108a7 */
[----:B------:R-:W-:Y:S01]  /*8d50*/  FMUL.FTZ R3, R5, UR23 ;  /* 0x0000001705037c20 */ /* 0x000fe20008410000 */
[----:B------:R-:W-:Y:S01]  /*8d60*/  MUFU.EX2 R171, R171 ;  /* 0x000000ab00ab7308 */ /* 0x000fe20000000800 */
[--C-:B------:R-:W-:Y:S01]  /*8d70*/  FFMA.FTZ R186, R185, UR23, -R178.reuse ;  /* 0x00000017b9ba7c23 */ /* 0x100fe200080108b2 */
[--C-:B------:R-:W-:Y:S01]  /*8d80*/  FFMA.FTZ R185, R29, UR23, -R167.reuse ;  /* 0x000000171db97c23 */ /* 0x100fe200080108a7 */
[--C-:B------:R-:W-:Y:S01]  /*8d90*/  FFMA.FTZ R187, R31, UR23, -R167.reuse ;  /* 0x000000171fbb7c23 */ /* 0x100fe200080108a7 */
[--C-:B------:R-:W-:Y:S01]  /*8da0*/  FFMA.FTZ R188, R30, UR23, -R167.reuse ;  /* 0x000000171ebc7c23 */ /* 0x100fe200080108a7 */
[--C-:B------:R-:W-:Y:S01]  /*8db0*/  FFMA.FTZ R189, R28, UR23, -R167.reuse ;  /* 0x000000171cbd7c23 */ /* 0x100fe200080108a7 */
[--C-:B------:R-:W-:Y:S01]  /*8dc0*/  FFMA.FTZ R184, R184, UR23, -R178.reuse ;  /* 0x00000017b8b87c23 */ /* 0x100fe200080108b2 */
[----:B------:R-:W-:Y:S01]  /*8dd0*/  LDSM.16.MT88.4 R28, [R212+0x18800] ;  /* 0x01880000d41c783b */ /* 0x000fe20000004200 */
        /* <DEDUP_REMOVED lines=12> */
[--C-:B------:R-:W-:Y:S01]  /*8ea0*/  FFMA.FTZ R179, R179, UR23, -R178.reuse ;  /* 0x00000017b3b37c23 */ /* 0x100fe200080108b2 */
[----:B------:R-:W-:Y:S01]  /*8eb0*/  FFMA.FTZ R177, R177, UR23, -R178 ;  /* 0x00000017b1b17c23 */ /* 0x000fe200080108b2 */
[--C-:B------:R-:W-:Y:S01]  /*8ec0*/  FFMA.FTZ R176, R176, UR23, -R167.reuse ;  /* 0x00000017b0b07c23 */ /* 0x100fe200080108a7 */
[--C-:B------:R-:W-:Y:S01]  /*8ed0*/  FFMA.FTZ R175, R175, UR23, -R167.reuse ;  /* 0x00000017afaf7c23 */ /* 0x100fe200080108a7 */
[----:B------:R-:W-:Y:S01]  /*8ee0*/  MUFU.EX2 R168, R168 ;  /* 0x000000a800a87308 */ /* 0x000fe20000000800 */
[--C-:B------:R-:W-:Y:S01]  /*8ef0*/  FFMA.FTZ R178, R166, UR23, -R167.reuse ;  /* 0x00000017a6b27c23 */ /* 0x100fe200080108a7 */
[----:B------:R-:W-:-:S02]  /*8f00*/  FFMA.FTZ R226, R165, UR23, -R167 ;  /* 0x00000017a5e27c23 */ /* 0x000fc400080108a7 */
[----:B------:R-:W-:Y:S04]  /*8f10*/  LDSM.16.MT88.4 R164, [R213+0x1b800] ;  /* 0x01b80000d5a4783b */ /* 0x000fe80000004200 */
[----:B------:R-:W2:Y:S01]  /*8f20*/  MUFU.EX2 R15, R15 ;  /* 0x0000000f000f7308 */ /* 0x000ea20000000800 */
[----:B-1----:R-:W-:-:S07]  /*8f30*/  F2FP.F16.F32.PACK_AB R6, R169, R170 ;  /* 0x000000aaa906723e */ /* 0x002fce00000000ff */
[----:B------:R-:W-:Y:S08]  /*8f40*/  MUFU.EX2 R14, R14 ;  /* 0x0000000e000e7308 */ /* 0x000ff00000000800 */
[----:B------:R-:W1:Y:S01]  /*8f50*/  MUFU.EX2 R173, R173 ;  /* 0x000000ad00ad7308 */ /* 0x000e620000000800 */
[----:B--2---:R-:W-:-:S07]  /*8f60*/  F2FP.F16.F32.PACK_AB R5, R15, R168 ;  /* 0x000000a80f05723e */ /* 0x004fce00000000ff */
[----:B------:R2:W3:Y:S08]  /*8f70*/  MUFU.EX2 R174, R4 ;  /* 0x0000000400ae7308 */ /* 0x0004f00000000800 */
[----:B------:R-:W4:Y:S01]  /*8f80*/  MUFU.EX2 R3, R3 ;  /* 0x0000000300037308 */ /* 0x000f220000000800 */
[----:B-1----:R-:W-:-:S07]  /*8f90*/  F2FP.F16.F32.PACK_AB R7, R173, R14 ;  /* 0x0000000ead07723e */ /* 0x002fce00000000ff */
[----:B------:R-:W1:Y:S01]  /*8fa0*/  MUFU.EX2 R182, R182 ;  /* 0x000000b600b67308 */ /* 0x000e620000000800 */
[----:B--2---:R-:W-:Y:S01]  /*8fb0*/  F2FP.F16.F32.PACK_AB R4, R171, R172 ;  /* 0x000000acab04723e */ /* 0x004fe200000000ff */
[-C--:B---3--:R-:W-:Y:S01]  /*8fc0*/  FMUL.FTZ R160, R160, R174.reuse ;  /* 0x000000aea0a07220 */ /* 0x088fe20000410000 */
[-C--:B------:R-:W-:Y:S01]  /*8fd0*/  FMUL.FTZ R161, R161, R174.reuse ;  /* 0x000000aea1a17220 */ /* 0x080fe20000410000 */
[-C--:B------:R-:W-:Y:S01]  /*8fe0*/  FMUL.FTZ R156, R156, R174.reuse ;  /* 0x000000ae9c9c7220 */ /* 0x080fe20000410000 */
[-C--:B------:R-:W-:Y:S01]  /*8ff0*/  FMUL.FTZ R157, R157, R174.reuse ;  /* 0x000000ae9d9d7220 */ /* 0x080fe20000410000 */
[-C--:B------:R-:W-:Y:S01]  /*9000*/  FMUL.FTZ R152, R152, R174.reuse ;  /* 0x000000ae98987220 */ /* 0x080fe20000410000 */
[-C--:B------:R-:W-:Y:S01]  /*9010*/  FMUL.FTZ R153, R153, R174.reuse ;  /* 0x000000ae99997220 */ /* 0x080fe20000410000 */
[-C--:B------:R-:W-:Y:S01]  /*9020*/  FMUL.FTZ R148, R148, R174.reuse ;  /* 0x000000ae94947220 */ /* 0x080fe20000410000 */
[-C--:B----4-:R-:W-:Y:S01]  /*9030*/  FMUL.FTZ R162, R162, R3.reuse ;  /* 0x00000003a2a27220 */ /* 0x090fe20000410000 */
        /* <DEDUP_REMOVED lines=38> */
[----:B------:R-:W4:Y:S01]  /*92a0*/  LDSM.16.MT88.4 R16, [R214+0x1a000] ;  /* 0x01a00000d610783b */ /* 0x000f220000004200 */
        /* <DEDUP_REMOVED lines=39> */
[C---:B----4-:R-:W-:Y:S01]  /*9520*/  HMMA.16816.F32 R44, R4.reuse, R16, R44 ;  /* 0x00000010042c723c */ /* 0x050fe2000000182c */
        /* <DEDUP_REMOVED lines=69> */
[----:B--2---:R-:W-:Y:S01]  /*9980*/  HMMA.16816.F32 R76, R4, R24, R76 ;  /* 0x00000018044c723c */ /* 0x004fe2000000184c */
[-C--:B------:R-:W-:Y:S01]  /*9990*/  FMUL.FTZ R131, R131, R3.reuse ;  /* 0x0000000383837220 */ /* 0x080fe20000410000 */
[----:B------:R-:W-:Y:S01]  /*99a0*/  FFMA.FTZ R172, R249, R174, R172 ;  /* 0x000000aef9ac7223 */ /* 0x000fe200000100ac */
[----:B------:R-:W-:-:S03]  /*99b0*/  FFMA.FTZ R3, R248, R3, R168 ;  /* 0x00000003f8037223 */ /* 0x000fc600000100a8 */
[C---:B------:R-:W-:Y:S01]  /*99c0*/  HMMA.16816.F32 R80, R4.reuse, R26, R80 ;  /* 0x0000001a0450723c */ /* 0x040fe20000001850 */
[----:B------:R-:W2:Y:S01]  /*99d0*/  LDSM.16.MT88.4 R24, [R216+0x1e000] ;  /* 0x01e00000d818783b */ /* 0x000ea20000004200 */
[----:B------:R-:W-:Y:S01]  /*99e0*/  MUFU.EX2 R186, R186 ;  /* 0x000000ba00ba7308 */ /* 0x000fe20000000800 */
[----:B------:R-:W-:Y:S01]  /*99f0*/  FADD.FTZ R172, R171, R172 ;  /* 0x000000acabac7221 */ /* 0x000fe20000010000 */
[----:B------:R-:W-:Y:S02]  /*9a00*/  FADD.FTZ R3, R15, R3 ;  /* 0x000000030f037221 */ /* 0x000fe40000010000 */
[C---:B---3--:R-:W-:Y:S01]  /*9a10*/  HMMA.16816.F32 R84, R4.reuse, R20, R84 ;  /* 0x000000140454723c */ /* 0x048fe20000001854 */
[----:B------:R-:W-:Y:S01]  /*9a20*/  FADD.FTZ R172, R170, R172 ;  /* 0x000000acaaac7221 */ /* 0x000fe20000010000 */
[----:B------:R-:W-:Y:S02]  /*9a30*/  FADD.FTZ R3, R14, R3 ;  /* 0x000000030e037221 */ /* 0x000fe40000010000 */
[----:B------:R-:W3:Y:S01]  /*9a40*/  MUFU.EX2 R185, R185 ;  /* 0x000000b900b97308 */ /* 0x000ee20000000800 */
[----:B------:R-:W-:Y:S01]  /*9a50*/  FADD.FTZ R172, R169, R172 ;  /* 0x000000aca9ac7221 */ /* 0x000fe20000010000 */
[----:B------:R-:W-:Y:S01]  /*9a60*/  HMMA.16816.F32 R88, R4, R22, R88 ;  /* 0x000000160458723c */ /* 0x000fe20000001858 */
[----:B------:R-:W5:Y:S01]  /*9a70*/  LDSM.16.MT88.4 R20, [R214+0x1e000] ;  /* 0x01e00000d614783b */ /* 0x000f620000004200 */
[----:B------:R-:W-:Y:S01]  /*9a80*/  FADD.FTZ R3, R173, R3 ;  /* 0x00000003ad037221 */ /* 0x000fe20000010000 */
[----:B-1----:R-:W-:-:S03]  /*9a90*/  FADD.FTZ R172, R182, R172 ;  /* 0x000000acb6ac7221 */ /* 0x002fc60000010000 */
[C---:B----4-:R-:W-:Y:S01]  /*9aa0*/  HMMA.16816.F32 R92, R4.reuse, R16, R92 ;  /* 0x00000010045c723c */ /* 0x050fe2000000185c */
[----:B------:R-:W1:Y:S05]  /*9ab0*/  MUFU.EX2 R187, R187 ;  /* 0x000000bb00bb7308 */ /* 0x000e6a0000000800 */
[----:B------:R-:W-:Y:S01]  /*9ac0*/  HMMA.16816.F32 R96, R4, R18, R96 ;  /* 0x000000120460723c */ /* 0x000fe20000001860 */
[----:B------:R-:W4:Y:S02]  /*9ad0*/  LDSM.16.MT88.4 R16, [R213+0x1e000] ;  /* 0x01e00000d510783b */ /* 0x000f240000004200 */
[----:B------:R-:W-:Y:S01]  /*9ae0*/  MUFU.EX2 R188, R188 ;  /* 0x000000bc00bc7308 */ /* 0x000fe20000000800 */
[----:B---3--:R-:W-:-:S07]  /*9af0*/  FADD.FTZ R3, R185, R3 ;  /* 0x00000003b9037221 */ /* 0x008fce0000010000 */
[----:B------:R-:W3:Y:S01]  /*9b00*/  MUFU.EX2 R189, R189 ;  /* 0x000000bd00bd7308 */ /* 0x000ee20000000800 */
[C---:B--2---:R-:W-:Y:S07]  /*9b10*/  HMMA.16816.F32 R100, R4.reuse, R24, R100 ;  /* 0x000000180464723c */ /* 0x044fee0000001864 */
[----:B------:R-:W2:Y:S01]  /*9b20*/  MUFU.EX2 R190, R190 ;  /* 0x000000be00be7308 */ /* 0x000ea20000000800 */
[C---:B------:R-:W-:Y:S01]  /*9b30*/  HMMA.16816.F32 R104, R4.reuse, R26, R104 ;  /* 0x0000001a0468723c */ /* 0x040fe20000001868 */
[----:B------:R-:W1:Y:S06]  /*9b40*/  LDSM.16.MT88.4 R24, [R212+0x1e000] ;  /* 0x01e00000d418783b */ /* 0x000e6c0000004200 */
[----:B------:R-:W-:Y:S01]  /*9b50*/  MUFU.EX2 R191, R191 ;  /* 0x000000bf00bf7308 */ /* 0x000fe20000000800 */
[C---:B-----5:R-:W-:Y:S06]  /*9b60*/  HMMA.16816.F32 R108, R4.reuse, R20, R108 ;  /* 0x00000014046c723c */ /* 0x060fec000000186c */
[C---:B------:R-:W-:Y:S01]  /*9b70*/  HMMA.16816.F32 R112, R4.reuse, R22, R112 ;  /* 0x000000160470723c */ /* 0x040fe20000001870 */
[----:B------:R-:W5:Y:S01]  /*9b80*/  LDSM.16.MT88.4 R20, [R216+0x18800] ;  /* 0x01880000d814783b */ /* 0x000f620000004200 */
[----:B------:R-:W-:Y:S04]  /*9b90*/  MUFU.EX2 R192, R192 ;  /* 0x000000c000c07308 */ /* 0x000fe80000000800 */
[C---:B----4-:R-:W-:Y:S04]  /*9ba0*/  HMMA.16816.F32 R116, R4.reuse, R16, R116 ;  /* 0x000000100474723c */ /* 0x050fe80000001874 */
[----:B------:R-:W-:Y:S02]  /*9bb0*/  MUFU.EX2 R193, R193 ;  /* 0x000000c100c17308 */ /* 0x000fe40000000800 */
[C---:B------:R-:W-:Y:S01]  /*9bc0*/  HMMA.16816.F32 R120, R4.reuse, R18, R120 ;  /* 0x000000120478723c */ /* 0x040fe20000001878 */
[----:B------:R-:W4:Y:S05]  /*9bd0*/  LDSM.16.MT88.4 R16, [R214+0x18800] ;  /* 0x01880000d610783b */ /* 0x000f2a0000004200 */
[----:B------:R-:W2:Y:S08]  /*9be0*/  MUFU.EX2 R194, R194 ;  /* 0x000000c200c27308 */ /* 0x000eb00000000800 */
[----:B------:R-:W4:Y:S01]  /*9bf0*/  MUFU.EX2 R195, R195 ;  /* 0x000000c300c37308 */ /* 0x000f220000000800 */
[C---:B-1----:R-:W-:Y:S07]  /*9c00*/  HMMA.16816.F32 R124, R4.reuse, R24, R124 ;  /* 0x00000018047c723c */ /* 0x042fee000000187c */
[----:B------:R-:W-:Y:S01]  /*9c10*/  MUFU.EX2 R224, R224 ;  /* 0x000000e000e07308 */ /* 0x000fe20000000800 */
[----:B------:R-:W-:Y:S01]  /*9c20*/  HMMA.16816.F32 R128, R4, R26, R128 ;  /* 0x0000001a0480723c */ /* 0x000fe20000001880 */
[----:B------:R-:W1:Y:S06]  /*9c30*/  LDSM.16.MT88.4 R24, [R216+0x1a800] ;  /* 0x01a80000d818783b */ /* 0x000e6c0000004200 */
[----:B------:R-:W-:Y:S01]  /*9c40*/  F2FP.F16.F32.PACK_AB R4, R183, R182 ;  /* 0x000000b6b704723e */ /* 0x000fe200000000ff */
[----:B------:R-:W1:Y:S01]  /*9c50*/  MUFU.EX2 R225, R225 ;  /* 0x000000e100e17308 */ /* 0x000e620000000800 */
[----:B------:R-:W-:Y:S01]  /*9c60*/  F2FP.F16.F32.PACK_AB R5, R187, R185 ;  /* 0x000000b9bb05723e */ /* 0x000fe200000000ff */
[----:B------:R-:W-:Y:S01]  /*9c70*/  FADD.FTZ R183, R183, R172 ;  /* 0x000000acb7b77221 */ /* 0x000fe20000010000 */
[----:B------:R-:W-:Y:S01]  /*9c80*/  F2FP.F16.F32.PACK_AB R6, R186, R184 ;  /* 0x000000b8ba06723e */ /* 0x000fe200000000ff */
[----:B------:R-:W-:Y:S01]  /*9c90*/  FADD.FTZ R187, R187, R3 ;  /* 0x00000003bbbb7221 */ /* 0x000fe20000010000 */
[----:B---3--:R-:W-:Y:S01]  /*9ca0*/  F2FP.F16.F32.PACK_AB R7, R189, R188 ;  /* 0x000000bcbd07723e */ /* 0x008fe200000000ff */
[----:B------:R-:W-:Y:S01]  /*9cb0*/  FADD.FTZ R183, R184, R183 ;  /* 0x000000b7b8b77221 */ /* 0x000fe20000010000 */
[----:B------:R-:W-:Y:S01]  /*9cc0*/  MOV R3, R0 ;  /* 0x0000000000037202 */ /* 0x000fe20000000f00 */
[----:B------:R-:W3:Y:S01]  /*9cd0*/  MUFU.EX2 R181, R181 ;  /* 0x000000b500b57308 */ /* 0x000ee20000000800 */
[----:B------:R-:W-:Y:S01]  /*9ce0*/  FADD.FTZ R187, R188, R187 ;  /* 0x000000bbbcbb7221 */ /* 0x000fe20000010000 */
[----:B------:R-:W-:-:S02]  /*9cf0*/  FADD.FTZ R186, R186, R183 ;  /* 0x000000b7baba7221 */ /* 0x000fc40000010000 */
[C---:B-----5:R-:W-:Y:S01]  /*9d00*/  HMMA.16816.F32 R160, R4.reuse, R20, R160 ;  /* 0x0000001404a0723c */ /* 0x060fe200000018a0 */
[----:B------:R-:W-:Y:S01]  /*9d10*/  FADD.FTZ R189, R189, R187 ;  /* 0x000000bbbdbd7221 */ /* 0x000fe20000010000 */
[----:B--2---:R-:W-:Y:S02]  /*9d20*/  FADD.FTZ R186, R190, R186 ;  /* 0x000000babeba7221 */ /* 0x004fe40000010000 */
[----:B------:R-:W-:Y:S01]  /*9d30*/  MUFU.EX2 R180, R180 ;  /* 0x000000b400b47308 */ /* 0x000fe20000000800 */
[----:B------:R-:W-:Y:S01]  /*9d40*/  FADD.FTZ R189, R194, R189 ;  /* 0x000000bdc2bd7221 */ /* 0x000fe20000010000 */
[C---:B------:R-:W-:Y:S01]  /*9d50*/  HMMA.16816.F32 R156, R4.reuse, R22, R156 ;  /* 0x00000016049c723c */ /* 0x040fe2000000189c */
[----:B------:R-:W2:Y:S05]  /*9d60*/  LDSM.16.MT88.4 R20, [R214+0x1a800] ;  /* 0x01a80000d614783b */ /* 0x000eaa0000004200 */
[C---:B----4-:R-:W-:Y:S01]  /*9d70*/  HMMA.16816.F32 R152, R4.reuse, R16, R152 ;  /* 0x000000100498723c */ /* 0x050fe20000001898 */
[----:B------:R-:W-:Y:S05]  /*9d80*/  MUFU.EX2 R179, R179 ;  /* 0x000000b300b37308 */ /* 0x000fea0000000800 */
[C---:B------:R-:W-:Y:S01]  /*9d90*/  HMMA.16816.F32 R148, R4.reuse, R18, R148 ;  /* 0x000000120494723c */ /* 0x040fe20000001894 */
[----:B------:R-:W4:Y:S02]  /*9da0*/  LDSM.16.MT88.4 R16, [R213+0x1a800] ;  /* 0x01a80000d510783b */ /* 0x000f240000004200 */
[----:B------:R-:W-:Y:S03]  /*9db0*/  MUFU.EX2 R177, R177 ;  /* 0x000000b100b17308 */ /* 0x000fe60000000800 */
[C---:B------:R-:W-:Y:S05]  /*9dc0*/  HMMA.16816.F32 R136, R4.reuse, R28, R136 ;  /* 0x0000001c0488723c */ /* 0x040fea0000001888 */
[----:B------:R-:W5:Y:S01]  /*9dd0*/  MUFU.EX2 R176, R176 ;  /* 0x000000b000b07308 */ /* 0x000f620000000800 */
[C---:B------:R-:W-:Y:S01]  /*9de0*/  HMMA.16816.F32 R132, R4.reuse, R30, R132 ;  /* 0x0000001e0484723c */ /* 0x040fe20000001884 */
[----:B------:R-:W3:Y:S05]  /*9df0*/  LDSM.16.MT88.4 R28, [R216+0x1c800] ;  /* 0x01c80000d81c783b */ /* 0x000eea0000004200 */
[C---:B-1----:R-:W-:Y:S01]  /*9e00*/  HMMA.16816.F32 R36, R4.reuse, R24, R36 ;  /* 0x000000180424723c */ /* 0x042fe20000001824 */
[----:B------:R-:W1:Y:S05]  /*9e10*/  MUFU.EX2 R175, R175 ;  /* 0x000000af00af7308 */ /* 0x000e6a0000000800 */
[C---:B------:R-:W-:Y:S01]  /*9e20*/  HMMA.16816.F32 R40, R4.reuse, R26, R40 ;  /* 0x0000001a0428723c */ /* 0x040fe20000001828 */
[----:B------:R-:W5:Y:S02]  /*9e30*/  LDSM.16.MT88.4 R24, [R214+0x1c800] ;  /* 0x01c80000d618783b */ /* 0x000f640000004200 */
[----:B------:R-:W1:Y:S03]  /*9e40*/  MUFU.EX2 R178, R178 ;  /* 0x000000b200b27308 */ /* 0x000e660000000800 */
[C---:B--2---:R-:W-:Y:S05]  /*9e50*/  HMMA.16816.F32 R44, R4.reuse, R20, R44 ;  /* 0x00000014042c723c */ /* 0x044fea000000182c */
[----:B------:R-:W2:Y:S01]  /*9e60*/  MUFU.EX2 R226, R226 ;  /* 0x000000e200e27308 */ /* 0x000ea20000000800 */
[C---:B------:R-:W-:Y:S01]  /*9e70*/  HMMA.16816.F32 R48, R4.reuse, R22, R48 ;  /* 0x000000160430723c */ /* 0x040fe20000001830 */
[----:B------:R-:W1:Y:S05]  /*9e80*/  LDSM.16.MT88.4 R20, [R213+0x1c800] ;  /* 0x01c80000d514783b */ /* 0x000e6a0000004200 */
        /* <DEDUP_REMOVED lines=8> */
[----:B------:R-:W2:Y:S05]  /*9f10*/  LDSM.16.MT88.4 R32, [R212+0x1a800] ;  /* 0x01a80000d420783b */ /* 0x000eaa0000004200 */
[C---:B-----5:R-:W-:Y:S06]  /*9f20*/  HMMA.16816.F32 R76, R4.reuse, R24, R76 ;  /* 0x00000018044c723c */ /* 0x060fec000000184c */
[C---:B------:R-:W-:Y:S01]  /*9f30*/  HMMA.16816.F32 R80, R4.reuse, R26, R80 ;  /* 0x0000001a0450723c */ /* 0x040fe20000001850 */
[----:B------:R-:W5:Y:S05]  /*9f40*/  LDSM.16.MT88.4 R24, [R214+0x1e800] ;  /* 0x01e80000d618783b */ /* 0x000f6a0000004200 */
[C---:B-1----:R-:W-:Y:S06]  /*9f50*/  HMMA.16816.F32 R84, R4.reuse, R20, R84 ;  /* 0x000000140454723c */ /* 0x042fec0000001854 */
        /* <DEDUP_REMOVED lines=8> */
[C---:B--2---:R-:W-:Y:S06]  /*9fe0*/  HMMA.16816.F32 R60, R4.reuse, R32, R60 ;  /* 0x00000020043c723c */ /* 0x044fec000000183c */
[C---:B------:R-:W-:Y:S01]  /*9ff0*/  HMMA.16816.F32 R64, R4.reuse, R34, R64 ;  /* 0x000000220440723c */ /* 0x040fe20000001840 */
[----:B------:R-:W-:Y:S05]  /*a000*/  LDSM.16.MT88.4 R32, [R214+0x1b000] ;  /* 0x01b00000d620783b */ /* 0x000fea0000004200 */
[C---:B-----5:R-:W-:Y:S06]  /*a010*/  HMMA.16816.F32 R108, R4.reuse, R24, R108 ;  /* 0x00000018046c723c */ /* 0x060fec000000186c */
[C---:B------:R-:W-:Y:S01]  /*a020*/  HMMA.16816.F32 R112, R4.reuse, R26, R112 ;  /* 0x0000001a0470723c */ /* 0x040fe20000001870 */
[----:B------:R-:W2:Y:S05]  /*a030*/  LDSM.16.MT88.4 R24, [R214+0x19000] ;  /* 0x01900000d618783b */ /* 0x000eaa0000004200 */
[C---:B-1----:R-:W-:Y:S06]  /*a040*/  HMMA.16816.F32 R116, R4.reuse, R20, R116 ;  /* 0x000000140474723c */ /* 0x042fec0000001874 */
[C---:B------:R-:W-:Y:S01]  /*a050*/  HMMA.16816.F32 R120, R4.reuse, R22, R120 ;  /* 0x000000160478723c */ /* 0x040fe20000001878 */
[----:B------:R-:W1:Y:S05]  /*a060*/  LDSM.16.MT88.4 R20, [R213+0x19000] ;  /* 0x01900000d514783b */ /* 0x000e6a0000004200 */
[C---:B----4-:R-:W-:Y:S06]  /*a070*/  HMMA.16816.F32 R124, R4.reuse, R16, R124 ;  /* 0x00000010047c723c */ /* 0x050fec000000187c */
[----:B------:R-:W-:Y:S01]  /*a080*/  HMMA.16816.F32 R128, R4, R18, R128 ;  /* 0x000000120480723c */ /* 0x000fe20000001880 */
[----:B------:R-:W4:Y:S06]  /*a090*/  LDSM.16.MT88.4 R16, [R212+0x19000] ;  /* 0x01900000d410783b */ /* 0x000f2c0000004200 */
[C---:B------:R-:W-:Y:S01]  /*a0a0*/  F2FP.F16.F32.PACK_AB R4, R191.reuse, R190 ;  /* 0x000000bebf04723e */ /* 0x040fe200000000ff */
[----:B------:R-:W-:Y:S01]  /*a0b0*/  FADD.FTZ R191, R191, R186 ;  /* 0x000000babfbf7221 */ /* 0x000fe20000010000 */
[C---:B------:R-:W-:Y:S01]  /*a0c0*/  F2FP.F16.F32.PACK_AB R5, R195.reuse, R194 ;  /* 0x000000c2c305723e */ /* 0x040fe200000000ff */
        /* <DEDUP_REMOVED lines=15> */
[----:B--2---:R-:W-:Y:S01]  /*a1c0*/  HMMA.16816.F32 R152, R4, R24, R152 ;  /* 0x000000180498723c */ /* 0x004fe20000001898 */
[----:B------:R-:W-:Y:S01]  /*a1d0*/  FADD.FTZ R225, R178, R225 ;  /* 0x000000e1b2e17221 */ /* 0x000fe20000010000 */
[----:B------:R-:W-:-:S03]  /*a1e0*/  FADD.FTZ R249, R177, R193 ;  /* 0x000000c1b1f97221 */ /* 0x000fc60000010000 */
[----:B------:R-:W-:Y:S01]  /*a1f0*/  FADD.FTZ R248, R226, R225 ;  /* 0x000000e1e2f87221 */ /* 0x000fe20000010000 */
[C---:B------:R-:W-:Y:S01]  /*a200*/  HMMA.16816.F32 R148, R4.reuse, R26, R148 ;  /* 0x0000001a0494723c */ /* 0x040fe20000001894 */
[----:B------:R-:W2:Y:S05]  /*a210*/  LDSM.16.MT88.4 R24, [R213+0x1b000] ;  /* 0x01b00000d518783b */ /* 0x000eaa0000004200 */
        /* <DEDUP_REMOVED lines=40> */
[----:B------:R-:W-:Y:S01]  /*a4a0*/  HMMA.16816.F32 R128, R4, R34, R128 ;  /* 0x000000220480723c */ /* 0x000fe20000001880 */
[----:B------:R-:W5:Y:S06]  /*a4b0*/  LDSM.16.MT88.4 R32, [R216+0x1b800] ;  /* 0x01b80000d820783b */ /* 0x000f6c0000004200 */
[----:B------:R-:W-:-:S02]  /*a4c0*/  F2FP.F16.F32.PACK_AB R4, R180, R181 ;  /* 0x000000b5b404723e */ /* 0x000fc400000000ff */
[----:B------:R-:W-:Y:S02]  /*a4d0*/  F2FP.F16.F32.PACK_AB R5, R175, R176 ;  /* 0x000000b0af05723e */ /* 0x000fe400000000ff */
[----:B------:R-:W-:Y:S02]  /*a4e0*/  F2FP.F16.F32.PACK_AB R6, R177, R179 ;  /* 0x000000b3b106723e */ /* 0x000fe400000000ff */
[----:B------:R-:W-:-:S07]  /*a4f0*/  F2FP.F16.F32.PACK_AB R7, R226, R178 ;  /* 0x000000b2e207723e */ /* 0x000fce00000000ff */
        /* <DEDUP_REMOVED lines=31> */
[C---:B------:R-:W-:Y:S06]  /*a6f0*/  HMMA.16816.F32 R80, R4.reuse, R34, R80 ;  /* 0x000000220450723c */ /* 0x040fec0000001850 */
[C---:B--2---:R-:W-:Y:S06]  /*a700*/  HMMA.16816.F32 R84, R4.reuse, R164, R84 ;  /* 0x000000a40454723c */ /* 0x044fec0000001854 */
[----:B------:R-:W-:Y:S01]  /*a710*/  HMMA.16816.F32 R88, R4, R166, R88 ;  /* 0x000000a60458723c */ /* 0x000fe20000001858 */
[----:B------:R-:W-:-:S05]  /*a720*/  MOV R164, R2 ;  /* 0x0000000200a47202 */ /* 0x000fca0000000f00 */
[C---:B------:R-:W-:Y:S06]  /*a730*/  HMMA.16816.F32 R100, R4.reuse, R24, R100 ;  /* 0x000000180464723c */ /* 0x040fec0000001864 */
[C---:B------:R-:W-:Y:S06]  /*a740*/  HMMA.16816.F32 R104, R4.reuse, R26, R104 ;  /* 0x0000001a0468723c */ /* 0x040fec0000001868 */
[C---:B-1----:R-:W-:Y:S06]  /*a750*/  HMMA.16816.F32 R108, R4.reuse, R20, R108 ;  /* 0x00000014046c723c */ /* 0x042fec000000186c */
[C---:B------:R-:W-:Y:S06]  /*a760*/  HMMA.16816.F32 R112, R4.reuse, R22, R112 ;  /* 0x000000160470723c */ /* 0x040fec0000001870 */
[C---:B----4-:R-:W-:Y:S06]  /*a770*/  HMMA.16816.F32 R116, R4.reuse, R16, R116 ;  /* 0x000000100474723c */ /* 0x050fec0000001874 */
[C---:B------:R-:W-:Y:S06]  /*a780*/  HMMA.16816.F32 R120, R4.reuse, R18, R120 ;  /* 0x000000120478723c */ /* 0x040fec0000001878 */
[C---:B---3--:R-:W-:Y:S06]  /*a790*/  HMMA.16816.F32 R124, R4.reuse, R28, R124 ;  /* 0x0000001c047c723c */ /* 0x048fec000000187c */
[----:B------:R-:W-:Y:S01]  /*a7a0*/  HMMA.16816.F32 R128, R4, R30, R128 ;  /* 0x0000001e0480723c */ /* 0x000fe20000001880 */
[----:B------:R-:W-:-:S08]  /*a7b0*/  NOP ;  /* 0x0000000000007918 */ /* 0x000fd00000000000 */
[----:B------:R-:W-:-:S15]  /*a7c0*/  @!P0 BRA `(.L_x_541) ;  /* 0x0000003c003c8947 */ /* 0x000fde0003800000 */
[----:B------:R-:W-:Y:S01]  /*a7d0*/  UIADD3 UR20, UR22, -0x3, URZ ;  /* 0xfffffffd16147890 */ /* 0x000fe2000fffe03f */
[----:B------:R-:W1:Y:S01]  /*a7e0*/  @!P5 LDC.64 R6, c[0x0][0x220] ;  /* 0x00008800ff06db82 */ /* 0x000e620000000a00 */
[----:B------:R-:W-:-:S04]  /*a7f0*/  DEPBAR.LE SB0, 0x0 ;  /* 0x000080000000791a */ /* 0x000fc80000000000 */
[----:B------:R-:W-:-:S03]  /*a800*/  USHF.R.S32.HI UR4, URZ, 0x1f, UR20 ;  /* 0x0000001f3f047899 */ /* 0x000fc60008011414 */
[----:B------:R-:W-:Y:S01]  /*a810*/  BAR.SYNC.DEFER_BLOCKING 0x0 ;  /* 0x0000000000007b1d */ /* 0x000fe20000010000 */
[----:B------:R-:W-:Y:S02]  /*a820*/  UIMAD.WIDE.U32 UR6, UR20, UR10, URZ ;  /* 0x0000000a140672a5 */ /* 0x000fe4000f8e003f */
[----:B------:R-:W-:Y:S02]  /*a830*/  UIMAD UR4, UR4, UR10, URZ ;  /* 0x0000000a040472a4 */ /* 0x000fe4000f8e023f */
[----:B------:R-:W-:-:S03]  /*a840*/  UISETP.GT.AND UP0, UPT, UR20, UR16, UPT ;  /* 0x000000101400728c */ /* 0x000fc6000bf04270 */
[----:B------:R-:W2:Y:S01]  /*a850*/  @!P4 LDC.64 R4, c[0x0][0x220] ;  /* 0x00008800ff04cb82 */ /* 0x000ea20000000a00 */
[----:B------:R-:W-:Y:S01]  /*a860*/  UIMAD UR4, UR20, UR11, UR4 ;  /* 0x0000000b140472a4 */ /* 0x000fe2000f8e0204 */
[----:B------:R-:W-:Y:S02]  /*a870*/  IMAD.U32 R14, RZ, RZ, UR6 ;  /* 0x00000006ff0e7e24 */ /* 0x000fe4000f8e00ff */
[----:B------:R-:W-:Y:S01]  /*a880*/  IMAD.U32 R15, RZ, RZ, UR7 ;  /* 0x00000007ff0f7e24 */ /* 0x000fe2000f8e00ff */
[----:B------:R-:W-:Y:S02]  /*a890*/  UIADD3 UR4, UR7, UR4, URZ ;  /* 0x0000000407047290 */ /* 0x000fe4000fffe03f */
[----:B------:R-:W-:Y:S01]  /*a8a0*/  LEA R22, P0, R14, R8, 0x6 ;  /* 0x000000080e167211 */ /* 0x000fe200078030ff */
[----:B------:R-:W3:Y:S03]  /*a8b0*/  @!P3 LDC.64 R20, c[0x0][0x220] ;  /* 0x00008800ff14bb82 */ /* 0x000ee60000000a00 */
[----:B------:R-:W-:Y:S01]  /*a8c0*/  IMAD.U32 R3, RZ, RZ, UR4 ;  /* 0x00000004ff037e24 */ /* 0x000fe2000f8e00ff */
[----:B-1----:R-:W-:-:S04]  /*a8d0*/  @!P5 LEA R26, P1, R22, R6, 0x1 ;  /* 0x00000006161ad211 */ /* 0x002fc800078208ff */
[----:B------:R-:W1:Y:S01]  /*a8e0*/  @!P2 LDC.64 R18, c[0x0][0x220] ;  /* 0x00008800ff12ab82 */ /* 0x000e620000000a00 */
[----:B------:R-:W-:Y:S01]  /*a8f0*/  LEA.HI.X R3, R14, R11, R3, 0x6, P0 ;  /* 0x0000000b0e037211 */ /* 0x000fe200000f3403 */
[----:B------:R-:W-:Y:S03]  /*a900*/  @P5 STS.128 [R230+0x18000], RZ ;  /* 0x018000ffe6005388 */ /* 0x000fe60000000c00 */
[----:B------:R-:W-:-:S03]  /*a910*/  @!P5 LEA.HI.X R27, R22, R7, R3, 0x1, P1 ;  /* 0x00000007161bd211 */ /* 0x000fc600008f0c03 */
[----:B------:R-:W4:Y:S01]  /*a920*/  @!P5 LDC.64 R16, c[0x0][0x220] ;  /* 0x00008800ff10db82 */ /* 0x000f220000000a00 */
[C---:B--2---:R-:W-:Y:S01]  /*a930*/  @!P4 LEA R24, P0, R22.reuse, R4, 0x1 ;  /* 0x000000041618c211 */ /* 0x044fe200078008ff */
[----:B------:R-:W-:Y:S01]  /*a940*/  @!PT LDS RZ, [RZ] ;  /* 0x00000000fffff984 */ /* 0x000fe20000000800 */
[----:B------:R-:W-:Y:S01]  /*a950*/  @!PT LDS RZ, [RZ] ;  /* 0x00000000fffff984 */ /* 0x000fe20000000800 */
[----:B------:R-:W-:Y:S01]  /*a960*/  @!PT LDS RZ, [RZ] ;  /* 0x00000000fffff984 */ /* 0x000fe20000000800 */
[----:B------:R-:W-:Y:S03]  /*a970*/  @!P5 LDGSTS.E.BYPASS.LTC128B.128 [R230+0x18000], desc[UR30][R26.64] ;  /* 0x180000001ae6dfae */ /* 0x000fe6000b901d5e */
[C---:B------:R-:W-:Y:S01]  /*a980*/  @!P4 LEA.HI.X R25, R22.reuse, R5, R3, 0x1, P0 ;  /* 0x000000051619c211 */ /* 0x040fe200000f0c03 */
[----:B------:R-:W-:Y:S02]  /*a990*/  @P4 STS.128 [R230+0x1a000], RZ ;  /* 0x01a000ffe6004388 */ /* 0x000fe40000000c00 */
[----:B------:R-:W2:Y:S01]  /*a9a0*/  @!P4 LDC.64 R14, c[0x0][0x220] ;  /* 0x00008800ff0ecb82 */ /* 0x000ea20000000a00 */
[C---:B---3--:R-:W-:Y:S01]  /*a9b0*/  @!P3 LEA R28, P0, R22.reuse, R20, 0x1 ;  /* 0x00000014161cb211 */ /* 0x048fe200078008ff */
[----:B------:R-:W-:Y:S01]  /*a9c0*/  @!PT LDS RZ, [RZ] ;  /* 0x00000000fffff984 */ /* 0x000fe20000000800 */
[----:B------:R-:W-:Y:S01]  /*a9d0*/  @!PT LDS RZ, [RZ] ;  /* 0x00000000fffff984 */ /* 0x000fe20000000800 */
[----:B------:R-:W-:Y:S01]  /*a9e0*/  @!PT LDS RZ, [RZ] ;  /* 0x00000000fffff984 */ /* 0x000fe20000000800 */
[----:B------:R4:W-:Y:S01]  /*a9f0*/  @!P4 LDGSTS.E.BYPASS.LTC128B.128 [R230+0x1a000], desc[UR30][R24.64+0x80] ;  /* 0x1a00008018e6cfae */ /* 0x0009e2000b901d5e */
[----:B------:R-:W-:-:S02]  /*aa00*/  IADD3 R20, P6, R22, UR38, RZ ;  /* 0x0000002616147c10 */ /* 0x000fc4000ffde0ff */
[C-C-:B------:R-:W-:Y:S01]  /*aa10*/  @!P3 LEA.HI.X R29, R22.reuse, R21, R3.reuse, 0x1, P0 ;  /* 0x00000015161db211 */ /* 0x140fe200000f0c03 */
[----:B------:R-:W-:Y:S02]  /*aa20*/  @P3 STS.128 [R230+0x1c000], RZ ;  /* 0x01c000ffe6003388 */ /* 0x000fe40000000c00 */
[----:B------:R-:W3:Y:S01]  /*aa30*/  @!P3 LDC.64 R6, c[0x0][0x220] ;  /* 0x00008800ff06bb82 */ /* 0x000ee20000000a00 */
[C---:B-1----:R-:W-:Y:S01]  /*aa40*/  @!P2 LEA R18, P0, R22.reuse, R18, 0x1 ;  /* 0x000000121612a211 */ /* 0x042fe200078008ff */
[----:B------:R-:W-:Y:S01]  /*aa50*/  @!PT LDS RZ, [RZ] ;  /* 0x00000000fffff984 */ /* 0x000fe20000000800 */
[----:B------:R-:W-:Y:S01]  /*aa60*/  @!PT LDS RZ, [RZ] ;  /* 0x00000000fffff984 */ /* 0x000fe20000000800 */
[----:B------:R-:W-:Y:S01]  /*aa70*/  @!PT LDS RZ, [RZ] ;  /* 0x00000000fffff984 */ /* 0x000fe20000000800 */
[----:B------:R1:W-:Y:S03]  /*aa80*/  @!P3 LDGSTS.E.BYPASS.LTC128B.128 [R230+0x1c000], desc[UR30][R28.64+0x100] ;  /* 0x1c0001001ce6bfae */ /* 0x0003e6000b901d5e */
[----:B------:R-:W-:Y:S01]  /*aa90*/  @!P2 LEA.HI.X R19, R22, R19, R3, 0x1, P0 ;  /* 0x000000131613a211 */ /* 0x000fe200000f0c03 */
[----:B------:R-:W-:Y:S02]  /*aaa0*/  @P2 STS.128 [R230+0x1e000], RZ ;  /* 0x01e000ffe6002388 */ /* 0x000fe40000000c00 */
[----:B------:R-:W5:Y:S02]  /*aab0*/  @!P2 LDC.64 R4, c[0x0][0x220] ;  /* 0x00008800ff04ab82 */ /* 0x000f640000000a00 */
[----:B------:R-:W-:Y:S01]  /*aac0*/  @!PT LDS RZ, [RZ] ;  /* 0x00000000fffff984 */ /* 0x000fe20000000800 */
[----:B------:R-:W-:Y:S01]  /*aad0*/  @!PT LDS RZ, [RZ] ;  /* 0x00000000fffff984 */ /* 0x000fe20000000800 */
[----:B------:R-:W-:Y:S01]  /*aae0*/  @!PT LDS RZ, [RZ] ;  /* 0x00000000fffff984 */ /* 0x000fe20000000800 */
[----:B------:R-:W-:Y:S04]  /*aaf0*/  @!P2 LDGSTS.E.BYPASS.LTC128B.128 [R230+0x1e000], desc[UR30][R18.64+0x180] ;  /* 0x1e00018012e6afae */ /* 0x000fe8000b901d5e */
[----:B------:R-:W-:Y:S01]  /*ab00*/  @P5 STS.128 [R230+0x19000], RZ ;  /* 0x019000ffe6005388 */ /* 0x000fe20000000c00 */
[----:B----4-:R-:W-:-:S02]  /*ab10*/  @!P5 LEA R24, P1, R20, R16, 0x1 ;  /* 0x000000101418d211 */ /* 0x010fc400078208ff */
[----:B------:R-:W-:Y:S02]  /*ab20*/  IADD3.X R16, R3, UR33, RZ, P6, !PT ;  /* 0x0000002103107c10 */ /* 0x000fe4000b7fe4ff */
[C---:B--2---:R-:W-:Y:S02]  /*ab30*/  @!P4 LEA R14, P6, R20.reuse, R14, 0x1 ;  /* 0x0000000e140ec211 */ /* 0x044fe400078c08ff */
[C-C-:B------:R-:W-:Y:S02]  /*ab40*/  @!P5 LEA.HI.X R25, R20.reuse, R17, R16.reuse, 0x1, P1 ;  /* 0x000000111419d211 */ /* 0x140fe400008f0c10 */
[C---:B---3--:R-:W-:Y:S02]  /*ab50*/  @!P3 LEA R6, P1, R20.reuse, R6, 0x1 ;  /* 0x000000061406b211 */ /* 0x048fe400078208ff */
[C---:B------:R-:W-:Y:S01]  /*ab60*/  @!P4 LEA.HI.X R15, R20.reuse, R15, R16, 0x1, P6 ;  /* 0x0000000f140fc211 */ /* 0x040fe200030f0c10 */
[----:B------:R-:W-:Y:S01]  /*ab70*/  @!PT LDS RZ, [RZ] ;  /* 0x00000000fffff984 */ /* 0x000fe20000000800 */
[----:B------:R-:W-:Y:S01]  /*ab80*/  @!PT LDS RZ, [RZ] ;  /* 0x00000000fffff984 */ /* 0x000fe20000000800 */
[----:B------:R-:W-:Y:S01]  /*ab90*/  @!PT LDS RZ, [RZ] ;  /* 0x00000000fffff984 */ /* 0x000fe20000000800 */
[----:B------:R-:W-:Y:S01]  /*aba0*/  @!P5 LDGSTS.E.BYPASS.LTC128B.128 [R230+0x19000], desc[UR30][R24.64] ;  /* 0x1900000018e6dfae */ /* 0x000fe2000b901d5e */
[----:B-----5:R-:W-:-:S02]  /*abb0*/  @!P2 LEA R4, P0, R20, R4, 0x1 ;  /* 0x000000041404a211 */ /* 0x020fc400078008ff */
[C-C-:B------:R-:W-:Y:S01]  /*abc0*/  @!P3 LEA.HI.X R7, R20.reuse, R7, R16.reuse, 0x1, P1 ;  /* 0x000000071407b211 */ /* 0x140fe200008f0c10 */
[----:B------:R-:W-:Y:S01]  /*abd0*/  @P4 STS.128 [R230+0x1b000], RZ ;  /* 0x01b000ffe6004388 */ /* 0x000fe20000000c00 */
[----:B------:R-:W-:Y:S02]  /*abe0*/  @!P2 LEA.HI.X R5, R20, R5, R16, 0x1, P0 ;  /* 0x000000051405a211 */ /* 0x000fe400000f0c10 */
[----:B------:R-:W-:Y:S01]  /*abf0*/  PLOP3.LUT P0, PT, PT, PT, UP0, 0x80, 0x0 ;  /* 0x000000000000781c */ /* 0x000fe20003f0f008 */
        /* <DEDUP_REMOVED lines=16> */
[----:B------:R-:W3:Y:S04]  /*ad00*/  LDSM.16.M88.4 R20, [R221+0x10800] ;  /* 0x01080000dd14783b */ /* 0x000ee80000000200 */
[----:B------:R-:W-:Y:S04]  /*ad10*/  LDSM.16.M88.4 R164, [R221+0x11800] ;  /* 0x01180000dda4783b */ /* 0x000fe80000000200 */
[----:B------:R-:W-:Y:S04]  /*ad20*/  LDSM.16.M88.4 R172, [R220] ;  /* 0x00000000dcac783b */ /* 0x000fe80000000200 */
[----:B------:R-:W-:Y:S04]  /*ad30*/  LDSM.16.M88.4 R224, [R219] ;  /* 0x00000000dbe0783b */ /* 0x000fe80000000200 */
[----:B--2---:R-:W2:Y:S04]  /*ad40*/  LDSM.16.M88.4 R4, [R221+0x11000] ;  /* 0x01100000dd04783b */ /* 0x004ea80000000200 */
[----:B------:R-:W4:Y:S04]  /*ad50*/  LDSM.16.M88.4 R192, [R211] ;  /* 0x00000000d3c0783b */ /* 0x000f280000000200 */
[----:B------:R-:W5:Y:S04]  /*ad60*/  LDSM.16.M88.4 R180, [R210] ;  /* 0x00000000d2b4783b */ /* 0x000f680000000200 */
[----:B------:R-:W5:Y:S04]  /*ad70*/  LDSM.16.M88.4 R176, [R209] ;  /* 0x00000000d1b0783b */ /* 0x000f680000000200 */
[----:B------:R-:W-:Y:S01]  /*ad80*/  LDSM.16.M88.4 R168, [R218] ;  /* 0x00000000daa8783b */ /* 0x000fe20000000200 */
[C---:B-1----:R-:W-:Y:S03]  /*ad90*/  HMMA.16816.F32 R32, R184.reuse, R28, RZ ;  /* 0x0000001cb820723c */ /* 0x042fe600000018ff */
[----:B------:R-:W0:Y:S03]  /*ada0*/  LDGDEPBAR ;  /* 0x00000000000079af */ /* 0x000e260000000000 */
[C---:B------:R-:W-:Y:S06]  /*adb0*/  HMMA.16816.F32 R28, R184.reuse, R30, RZ ;  /* 0x0000001eb81c723c */ /* 0x040fec00000018ff */
[C---:B---3--:R-:W-:Y:S06]  /*adc0*/  HMMA.16816.F32 R24, R184.reuse, R20, RZ ;  /* 0x00000014b818723c */ /* 0x048fec00000018ff */
[C---:B------:R-:W-:Y:S06]  /*add0*/  HMMA.16816.F32 R20, R184.reuse, R22, RZ ;  /* 0x00000016b814723c */ /* 0x040fec00000018ff */
[C---:B--2---:R-:W-:Y:S06]  /*ade0*/  HMMA.16816.F32 R16, R184.reuse, R4, RZ ;  /* 0x00000004b810723c */ /* 0x044fec00000018ff */
[C---:B------:R-:W-:Y:S06]  /*adf0*/  HMMA.16816.F32 R4, R184.reuse, R6, RZ ;  /* 0x00000006b804723c */ /* 0x040fec00000018ff */
[C---:B------:R-:W-:Y:S06]  /*ae00*/  HMMA.16816.F32 R188, R184.reuse, R164, RZ ;  /* 0x000000a4b8bc723c */ /* 0x040fec00000018ff */
[----:B------:R-:W-:Y:S01]  /*ae10*/  HMMA.16816.F32 R184, R184, R166, RZ ;  /* 0x000000a6b8b8723c */ /* 0x000fe200000018ff */
[----:B------:R-:W1:Y:S05]  /*ae20*/  LDSM.16.M88.4 R164, [R215+0x10000] ;  /* 0x01000000d7a4783b */ /* 0x000e6a0000000200 */
[C---:B------:R-:W-:Y:S06]  /*ae30*/  HMMA.16816.F32 R32, R172.reuse, R224, R32 ;  /* 0x000000e0ac20723c */ /* 0x040fec0000001820 */
[C---:B------:R-:W-:Y:S01]  /*ae40*/  HMMA.16816.F32 R28, R172.reuse, R226, R28 ;  /* 0x000000e2ac1c723c */ /* 0x040fe2000000181c */
[----:B------:R-:W2:Y:S05]  /*ae50*/  LDSM.16.M88.4 R224, [R215+0x10800] ;  /* 0x01080000d7e0783b */ /* 0x000eaa0000000200 */
[C---:B----4-:R-:W-:Y:S06]  /*ae60*/  HMMA.16816.F32 R24, R172.reuse, R192, R24 ;  /* 0x000000c0ac18723c */ /* 0x050fec0000001818 */
[C---:B------:R-:W-:Y:S01]  /*ae70*/  HMMA.16816.F32 R20, R172.reuse, R194, R20 ;  /* 0x000000c2ac14723c */ /* 0x040fe20000001814 */
[----:B------:R-:W3:Y:S05]  /*ae80*/  LDSM.16.M88.4 R192, [R215+0x11000] ;  /* 0x01100000d7c0783b */ /* 0x000eea0000000200 */
[C---:B-----5:R-:W-:Y:S06]  /*ae90*/  HMMA.16816.F32 R16, R172.reuse, R180, R16 ;  /* 0x000000b4ac10723c */ /* 0x060fec0000001810 */
[C---:B------:R-:W-:Y:S01]  /*aea0*/  HMMA.16816.F32 R4, R172.reuse, R182, R4 ;  /* 0x000000b6ac04723c */ /* 0x040fe20000001804 */
[----:B------:R-:W4:Y:S05]  /*aeb0*/  LDSM.16.M88.4 R180, [R215+0x11800] ;  /* 0x01180000d7b4783b */ /* 0x000f2a0000000200 */
[C---:B------:R-:W-:Y:S06]  /*aec0*/  HMMA.16816.F32 R188, R172.reuse, R176, R188 ;  /* 0x000000b0acbc723c */ /* 0x040fec00000018bc */
[----:B------:R-:W-:Y:S01]  /*aed0*/  HMMA.16816.F32 R184, R172, R178, R184 ;  /* 0x000000b2acb8723c */ /* 0x000fe200000018b8 */
[----:B------:R-:W-:Y:S04]  /*aee0*/  LDSM.16.M88.4 R176, [R217] ;  /* 0x00000000d9b0783b */ /* 0x000fe80000000200 */
[----:B------:R-:W-:Y:S01]  /*aef0*/  LDSM.16.M88.4 R172, [R208+0x800] ;  /* 0x00080000d0ac783b */ /* 0x000fe20000000200 */
[C---:B-1----:R-:W-:Y:S06]  /*af00*/  HMMA.16816.F32 R32, R168.reuse, R164, R32 ;  /* 0x000000a4a820723c */ /* 0x042fec0000001820 */
[C---:B------:R-:W-:Y:S01]  /*af10*/  HMMA.16816.F32 R28, R168.reuse, R166, R28 ;  /* 0x000000a6a81c723c */ /* 0x040fe2000000181c */
[----:B------:R-:W1:Y:S05]  /*af20*/  LDSM.16.M88.4 R164, [R208] ;  /* 0x00000000d0a4783b */ /* 0x000e6a0000000200 */
        /* <DEDUP_REMOVED lines=21> */
[----:B------:R-:W-:Y:S05]  /*b080*/  LDSM.16.M88.4 R168, [R206] ;  /* 0x00000000cea8783b */ /* 0x000fea0000000200 */
[C---:B-1----:R-:W-:Y:S06]  /*b090*/  HMMA.16816.F32 R24, R192.reuse, R164, R24 ;  /* 0x000000a4c018723c */ /* 0x042fec0000001818 */
[----:B------:R-:W-:Y:S01]  /*b0a0*/  HMMA.16816.F32 R20, R192, R166, R20 ;  /* 0x000000a6c014723c */ /* 0x000fe20000001814 */
[----:B------:R-:W1:Y:S05]  /*b0b0*/  LDSM.16.M88.4 R164, [R220+0x4000] ;  /* 0x00400000dca4783b */ /* 0x000e6a0000000200 */
[C---:B------:R-:W-:Y:S06]  /*b0c0*/  HMMA.16816.F32 R188, R176.reuse, R180, R188 ;  /* 0x000000b4b0bc723c */ /* 0x040fec00000018bc */
[----:B------:R-:W-:Y:S01]  /*b0d0*/  HMMA.16816.F32 R184, R176, R182, R184 ;  /* 0x000000b6b0b8723c */ /* 0x000fe200000018b8 */
[----:B------:R-:W3:Y:S04]  /*b0e0*/  LDSM.16.M88.4 R180, [R207] ;  /* 0x00000000cfb4783b */ /* 0x000ee80000000200 */
[----:B------:R-:W5:Y:S01]  /*b0f0*/  LDSM.16.M88.4 R176, [R205] ;  /* 0x00000000cdb0783b */ /* 0x000f620000000200 */
[C---:B----4-:R-:W-:Y:S06]  /*b100*/  HMMA.16816.F32 R16, R192.reuse, R172, R16 ;  /* 0x000000acc010723c */ /* 0x050fec0000001810 */
[C---:B------:R-:W-:Y:S01]  /*b110*/  HMMA.16816.F32 R4, R192.reuse, R174, R4 ;  /* 0x000000aec004723c */ /* 0x040fe20000001804 */
[----:B------:R-:W4:Y:S05]  /*b120*/  LDSM.16.M88.4 R172, [R204] ;  /* 0x00000000ccac783b */ /* 0x000f2a0000000200 */
[C---:B--2---:R-:W-:Y:S06]  /*b130*/  HMMA.16816.F32 R188, R192.reuse, R224, R188 ;  /* 0x000000e0c0bc723c */ /* 0x044fec00000018bc */
[----:B------:R-:W-:Y:S01]  /*b140*/  HMMA.16816.F32 R184, R192, R226, R184 ;  /* 0x000000e2c0b8723c */ /* 0x000fe200000018b8 */
[----:B------:R-:W-:Y:S04]  /*b150*/  LDSM.16.M88.4 R224, [R215+0x12000] ;  /* 0x01200000d7e0783b */ /* 0x000fe80000000200 */
[----:B------:R-:W-:Y:S01]  /*b160*/  LDSM.16.M88.4 R192, [R215+0x12800] ;  /* 0x01280000d7c0783b */ /* 0x000fe20000000200 */
[C---:B-1----:R-:W-:Y:S06]  /*b170*/  HMMA.16816.F32 R24, R164.reuse, R168, R24 ;  /* 0x000000a8a418723c */ /* 0x042fec0000001818 */
[C---:B------:R-:W-:Y:S01]  /*b180*/  HMMA.16816.F32 R20, R164.reuse, R170, R20 ;  /* 0x000000aaa414723c */ /* 0x040fe20000001814 */
[----:B------:R-:W1:Y:S05]  /*b190*/  LDSM.16.M88.4 R168, [R218+0x4000] ;  /* 0x00400000daa8783b */ /* 0x000e6a0000000200 */
[C---:B---3--:R-:W-:Y:S06]  /*b1a0*/  HMMA.16816.F32 R32, R164.reuse, R180, R32 ;  /* 0x000000b4a420723c */ /* 0x048fec0000001820 */
[C---:B------:R-:W-:Y:S01]  /*b1b0*/  HMMA.16816.F32 R28, R164.reuse, R182, R28 ;  /* 0x000000b6a41c723c */ /* 0x040fe2000000181c */
[----:B------:R-:W2:Y:S05]  /*b1c0*/  LDSM.16.M88.4 R180, [R215+0x13000] ;  /* 0x01300000d7b4783b */ /* 0x000eaa0000000200 */
[C---:B-----5:R-:W-:Y:S06]  /*b1d0*/  HMMA.16816.F32 R16, R164.reuse, R176, R16 ;  /* 0x000000b0a410723c */ /* 0x060fec0000001810 */
        /* <DEDUP_REMOVED lines=27> */
[----:B------:R-:W-:Y:S05]  /*b390*/  LDSM.16.M88.4 R192, [R220+0x8000] ;  /* 0x00800000dcc0783b */ /* 0x000fea0000000200 */
[----:B--2---:R-:W-:Y:S06]  /*b3a0*/  HMMA.16816.F32 R188, R172, R180, R188 ;  /* 0x000000b4acbc723c */ /* 0x004fec00000018bc */
[C---:B---3--:R-:W-:Y:S06]  /*b3b0*/  HMMA.16816.F32 R32, R176.reuse, R168, R32 ;  /* 0x000000a8b020723c */ /* 0x048fec0000001820 */
[C---:B------:R-:W-:Y:S01]  /*b3c0*/  HMMA.16816.F32 R28, R176.reuse, R170, R28 ;  /* 0x000000aab01c723c */ /* 0x040fe2000000181c */
[----:B------:R-:W2:Y:S05]  /*b3d0*/  LDSM.16.M88.4 R168, [R203] ;  /* 0x00000000cba8783b */ /* 0x000eaa0000000200 */
[C---:B----4-:R-:W-:Y:S06]  /*b3e0*/  HMMA.16816.F32 R24, R176.reuse, R164, R24 ;  /* 0x000000a4b018723c */ /* 0x050fec0000001818 */
[----:B------:R-:W-:Y:S01]  /*b3f0*/  HMMA.16816.F32 R20, R176, R166, R20 ;  /* 0x000000a6b014723c */ /* 0x000fe20000001814 */
[----:B------:R-:W3:Y:S05]  /*b400*/  LDSM.16.M88.4 R164, [R202] ;  /* 0x00000000caa4783b */ /* 0x000eea0000000200 */
[----:B------:R-:W-:Y:S01]  /*b410*/  HMMA.16816.F32 R184, R172, R182, R184 ;  /* 0x000000b6acb8723c */ /* 0x000fe200000018b8 */
[----:B------:R-:W4:Y:S04]  /*b420*/  LDSM.16.M88.4 R180, [R221+0x15800] ;  /* 0x01580000ddb4783b */ /* 0x000f280000000200 */
[----:B------:R-:W5:Y:S01]  /*b430*/  LDSM.16.M88.4 R172, [R201] ;  /* 0x00000000c9ac783b */ /* 0x000f620000000200 */
[C---:B-1----:R-:W-:Y:S06]  /*b440*/  HMMA.16816.F32 R16, R176.reuse, R224, R16 ;  /* 0x000000e0b010723c */ /* 0x042fec0000001810 */
[----:B------:R-:W-:Y:S01]  /*b450*/  HMMA.16816.F32 R4, R176, R226, R4 ;  /* 0x000000e2b004723c */ /* 0x000fe20000001804 */
[----:B------:R-:W1:Y:S05]  /*b460*/  LDSM.16.M88.4 R224, [R200] ;  /* 0x00000000c8e0783b */ /* 0x000e6a0000000200 */
[C---:B--2---:R-:W-:Y:S06]  /*b470*/  HMMA.16816.F32 R32, R192.reuse, R168, R32 ;  /* 0x000000a8c020723c */ /* 0x044fec0000001820 */
[C---:B------:R-:W-:Y:S01]  /*b480*/  HMMA.16816.F32 R28, R192.reuse, R170, R28 ;  /* 0x000000aac01c723c */ /* 0x040fe2000000181c */
[----:B------:R-:W-:Y:S05]  /*b490*/  LDSM.16.M88.4 R168, [R215+0x14800] ;  /* 0x01480000d7a8783b */ /* 0x000fea0000000200 */
[C---:B---3--:R-:W-:Y:S06]  /*b4a0*/  HMMA.16816.F32 R24, R192.reuse, R164, R24 ;  /* 0x000000a4c018723c */ /* 0x048fec0000001818 */
[----:B------:R-:W-:Y:S01]  /*b4b0*/  HMMA.16816.F32 R20, R192, R166, R20 ;  /* 0x000000a6c014723c */ /* 0x000fe20000001814 */
[----:B------:R-:W2:Y:S05]  /*b4c0*/  LDSM.16.M88.4 R164, [R218+0x8000] ;  /* 0x00800000daa4783b */ /* 0x000eaa0000000200 */
[C---:B----4-:R-:W-:Y:S06]  /*b4d0*/  HMMA.16816.F32 R188, R176.reuse, R180, R188 ;  /* 0x000000b4b0bc723c */ /* 0x050fec00000018bc */
[----:B------:R-:W-:Y:S01]  /*b4e0*/  HMMA.16816.F32 R184, R176, R182, R184 ;  /* 0x000000b6b0b8723c */ /* 0x000fe200000018b8 */
[----:B------:R-:W3:Y:S04]  /*b4f0*/  LDSM.16.M88.4 R180, [R215+0x14000] ;  /* 0x01400000d7b4783b */ /* 0x000ee80000000200 */
[----:B------:R-:W4:Y:S01]  /*b500*/  LDSM.16.M88.4 R176, [R215+0x15000] ;  /* 0x01500000d7b0783b */ /* 0x000f220000000200 */
[C---:B-----5:R-:W-:Y:S06]  /*b510*/  HMMA.16816.F32 R16, R192.reuse, R172, R16 ;  /* 0x000000acc010723c */ /* 0x060fec0000001810 */
[C---:B------:R-:W-:Y:S01]  /*b520*/  HMMA.16816.F32 R4, R192.reuse, R174, R4 ;  /* 0x000000aec004723c */ /* 0x040fe20000001804 */
[----:B------:R-:W5:Y:S05]  /*b530*/  LDSM.16.M88.4 R172, [R215+0x15800] ;  /* 0x01580000d7ac783b */ /* 0x000f6a0000000200 */
[C---:B-1----:R-:W-:Y:S06]  /*b540*/  HMMA.16816.F32 R188, R192.reuse, R224, R188 ;  /* 0x000000e0c0bc723c */ /* 0x042fec00000018bc */
[----:B------:R-:W-:Y:S01]  /*b550*/  HMMA.16816.F32 R184, R192, R226, R184 ;  /* 0x000000e2c0b8723c */ /* 0x000fe200000018b8 */
[----:B------:R-:W-:Y:S04]  /*b560*/  LDSM.16.M88.4 R224, [R208+0x4000] ;  /* 0x00400000d0e0783b */ /* 0x000fe80000000200 */
[----:B------:R-:W-:Y:S01]  /*b570*/  LDSM.16.M88.4 R192, [R208+0x4800] ;  /* 0x00480000d0c0783b */ /* 0x000fe20000000200 */
[C---:B--2---:R-:W-:Y:S06]  /*b580*/  HMMA.16816.F32 R24, R164.reuse, R168, R24 ;  /* 0x000000a8a418723c */ /* 0x044fec0000001818 */
[C---:B------:R-:W-:Y:S01]  /*b590*/  HMMA.16816.F32 R20, R164.reuse, R170, R20 ;  /* 0x000000aaa414723c */ /* 0x040fe20000001814 */
[----:B------:R-:W1:Y:S05]  /*b5a0*/  LDSM.16.M88.4 R168, [R217+0x8000] ;  /* 0x00800000d9a8783b */ /* 0x000e6a0000000200 */
[C---:B---3--:R-:W-:Y:S06]  /*b5b0*/  HMMA.16816.F32 R32, R164.reuse, R180, R32 ;  /* 0x000000b4a420723c */ /* 0x048fec0000001820 */
[C---:B------:R-:W-:Y:S01]  /*b5c0*/  HMMA.16816.F32 R28, R164.reuse, R182, R28 ;  /* 0x000000b6a41c723c */ /* 0x040fe2000000181c */
[----:B------:R-:W2:Y:S05]  /*b5d0*/  LDSM.16.M88.4 R180, [R208+0x5000] ;  /* 0x00500000d0b4783b */ /* 0x000eaa0000000200 */
[C---:B----4-:R-:W-:Y:S06]  /*b5e0*/  HMMA.16816.F32 R16, R164.reuse, R176, R16 ;  /* 0x000000b0a410723c */ /* 0x050fec0000001810 */
[C---:B------:R-:W-:Y:S01]  /*b5f0*/  HMMA.16816.F32 R4, R164.reuse, R178, R4 ;  /* 0x000000b2a404723c */ /* 0x040fe20000001804 */
[----:B------:R-:W3:Y:S05]  /*b600*/  LDSM.16.M88.4 R176, [R208+0x5800] ;  /* 0x00580000d0b0783b */ /* 0x000eea0000000200 */
[C---:B-----5:R-:W-:Y:S06]  /*b610*/  HMMA.16816.F32 R188, R164.reuse, R172, R188 ;  /* 0x000000aca4bc723c */ /* 0x060fec00000018bc */
        /* <DEDUP_REMOVED lines=21> */
[----:B------:R-:W-:Y:S05]  /*b770*/  LDSM.16.M88.4 R224, [R218+0xc000] ;  /* 0x00c00000dae0783b */ /* 0x000fea0000000200 */
[C---:B-----5:R-:W-:Y:S06]  /*b780*/  HMMA.16816.F32 R16, R172.reuse, R192, R16 ;  /* 0x000000c0ac10723c */ /* 0x060fec0000001810 */
[C---:B------:R-:W-:Y:S01]  /*b790*/  HMMA.16816.F32 R4, R172.reuse, R194, R4 ;  /* 0x000000c2ac04723c */ /* 0x040fe20000001804 */
[----:B------:R-:W1:Y:S05]  /*b7a0*/  LDSM.16.M88.4 R192, [R197] ;  /* 0x00000000c5c0783b */ /* 0x000e6a0000000200 */
[C---:B--2---:R-:W-:Y:S06]  /*b7b0*/  HMMA.16816.F32 R188, R172.reuse, R180, R188 ;  /* 0x000000b4acbc723c */ /* 0x044fec00000018bc */
[----:B------:R-:W-:Y:S01]  /*b7c0*/  HMMA.16816.F32 R184, R172, R182, R184 ;  /* 0x000000b6acb8723c */ /* 0x000fe200000018b8 */
[----:B------:R-:W2:Y:S04]  /*b7d0*/  LDSM.16.M88.4 R180, [R196] ;  /* 0x00000000c4b4783b */ /* 0x000ea80000000200 */
[----:B------:R-:W5:Y:S01]  /*b7e0*/  LDSM.16.M88.4 R172, [R215+0x16000] ;  /* 0x01600000d7ac783b */ /* 0x000f620000000200 */
        /* <DEDUP_REMOVED lines=13> */
[C---:B-----5:R-:W-:Y:S06]  /*b8c0*/  HMMA.16816.F32 R32, R224.reuse, R172, R32 ;  /* 0x000000ace020723c */ /* 0x060fec0000001820 */
[C---:B------:R-:W-:Y:S01]  /*b8d0*/  HMMA.16816.F32 R28, R224.reuse, R174, R28 ;  /* 0x000000aee01c723c */ /* 0x040fe2000000181c */
[----:B------:R-:W5:Y:S05]  /*b8e0*/  LDSM.16.M88.4 R172, [R208+0x6800] ;  /* 0x00680000d0ac783b */ /* 0x000f6a0000000200 */
[C---:B---3--:R-:W-:Y:S06]  /*b8f0*/  HMMA.16816.F32 R24, R224.reuse, R168, R24 ;  /* 0x000000a8e018723c */ /* 0x048fec0000001818 */
[C---:B------:R-:W-:Y:S01]  /*b900*/  HMMA.16816.F32 R20, R224.reuse, R170, R20 ;  /* 0x000000aae014723c */ /* 0x040fe20000001814 */
[----:B------:R-:W3:Y:S05]  /*b910*/  LDSM.16.M88.4 R168, [R208+0x7000] ;  /* 0x00700000d0a8783b */ /* 0x000eea0000000200 */
[C---:B----4-:R-:W-:Y:S06]  /*b920*/  HMMA.16816.F32 R16, R224.reuse, R164, R16 ;  /* 0x000000a4e010723c */ /* 0x050fec0000001810 */
[----:B------:R-:W-:Y:S01]  /*b930*/  HMMA.16816.F32 R4, R224, R166, R4 ;  /* 0x000000a6e004723c */ /* 0x000fe20000001804 */
[----:B------:R-:W4:Y:S01]  /*b940*/  LDSM.16.M88.4 R164, [R208+0x7800] ;  /* 0x00780000d0a4783b */ /* 0x000f220000000200 */
[----:B------:R-:W-:-:S04]  /*b950*/  DEPBAR.LE SB0, 0x0 ;  /* 0x000080000000791a */ /* 0x000fc80000000000 */
[C---:B-1----:R-:W-:Y:S06]  /*b960*/  HMMA.16816.F32 R188, R224.reuse, R192, R188 ;  /* 0x000000c0e0bc723c */ /* 0x042fec00000018bc */
[----:B------:R-:W-:Y:S06]  /*b970*/  HMMA.16816.F32 R184, R224, R194, R184 ;  /* 0x000000c2e0b8723c */ /* 0x000fec00000018b8 */
[C---:B--2---:R-:W-:Y:S06]  /*b980*/  HMMA.16816.F32 R32, R180.reuse, R176, R32 ;  /* 0x000000b0b420723c */ /* 0x044fec0000001820 */
[C---:B------:R-:W-:Y:S06]  /*b990*/  HMMA.16816.F32 R28, R180.reuse, R178, R28 ;  /* 0x000000b2b41c723c */ /* 0x040fec000000181c */
[C---:B-----5:R-:W-:Y:S06]  /*b9a0*/  HMMA.16816.F32 R24, R180.reuse, R172, R24 ;  /* 0x000000acb418723c */ /* 0x060fec0000001818 */
[C---:B------:R-:W-:Y:S06]  /*b9b0*/  HMMA.16816.F32 R20, R180.reuse, R174, R20 ;  /* 0x000000aeb414723c */ /* 0x040fec0000001814 */
[C---:B---3--:R-:W-:Y:S06]  /*b9c0*/  HMMA.16816.F32 R16, R180.reuse, R168, R16 ;  /* 0x000000a8b410723c */ /* 0x048fec0000001810 */
[C---:B------:R-:W-:Y:S06]  /*b9d0*/  HMMA.16816.F32 R4, R180.reuse, R170, R4 ;  /* 0x000000aab404723c */ /* 0x040fec0000001804 */
[C---:B----4-:R-:W-:Y:S06]  /*b9e0*/  HMMA.16816.F32 R188, R180.reuse, R164, R188 ;  /* 0x000000a4b4bc723c */ /* 0x050fec00000018bc */
[----:B------:R-:W-:Y:S01]  /*b9f0*/  HMMA.16816.F32 R184, R180, R166, R184 ;  /* 0x000000a6b4b8723c */ /* 0x000fe200000018b8 */
[----:B------:R-:W-:Y:S06]  /*ba00*/  BAR.SYNC.DEFER_BLOCKING 0x0 ;  /* 0x0000000000007b1d */ /* 0x000fec0000010000 */
[----:B------:R-:W-:-:S02]  /*ba10*/  NOP ;  /* 0x0000000000007918 */ /* 0x000fc40000000000 */
[----:B------:R-:W-:-:S15]  /*ba20*/  @!P0 BRA `(.L_x_545) ;  /* 0x0000000400448947 */ /* 0x000fde0003800000 */
        /* <DEDUP_REMOVED lines=79> */
.L_x_547:
[----:B------:R-:W-:Y:S05]  /*bf20*/  BSYNC B0 ;  /* 0x0000000000007941 */ /* 0x000fea0003800000 */
.L_x_546:
[----:B------:R-:W0:Y:S02]  /*bf30*/  LDGDEPBAR ;  /* 0x00000000000079af */ /* 0x000e240000000000 */
.L_x_545:
[----:B--2---:R-:W-:-:S04]  /*bf40*/  MOV R164, UR20 ;  /* 0x0000001400a47c02 */ /* 0x004fc80008000f00 */
[----:B------:R-:W-:-:S04]  /*bf50*/  LEA R164, R164, R239, 0x6 ;  /* 0x000000efa4a47211 */ /* 0x000fc800078e30ff */
[C---:B-1----:R-:W-:Y:S02]  /*bf60*/  IADD3 R14, R164.reuse, 0x1, RZ ;  /* 0x00000001a40e7810 */ /* 0x042fe40007ffe0ff */
[C---:B------:R-:W-:Y:S02]  /*bf70*/  IADD3 R3, R164.reuse, 0x8, RZ ;  /* 0x00000008a4037810 */ /* 0x040fe40007ffe0ff */
[CC--:B------:R-:W-:Y:S02]  /*bf80*/  ISETP.GE.AND P2, PT, R164.reuse, R237.reuse, PT ;  /* 0x000000eda400720c */ /* 0x0c0fe40003f46270 */
[----:B------:R-:W-:Y:S02]  /*bf90*/  IADD3 R166, R164, 0x9, RZ ;  /* 0x00000009a4a67810 */ /* 0x000fe40007ffe0ff */
[-C--:B------:R-:W-:Y:S02]  /*bfa0*/  ISETP.GE.AND P1, PT, R14, R237.reuse, PT ;  /* 0x000000ed0e00720c */ /* 0x080fe40003f26270 */
[----:B------:R-:W-:-:S02]  /*bfb0*/  ISETP.GE.AND P0, PT, R3, R237, PT ;  /* 0x000000ed0300720c */ /* 0x000fc40003f06270 */
[-C--:B------:R-:W-:Y:S02]  /*bfc0*/  ISETP.GE.AND P3, PT, R3, R231.reuse, PT ;  /* 0x000000e70300720c */ /* 0x080fe40003f66270 */
[CC--:B------:R-:W-:Y:S02]  /*bfd0*/  ISETP.GE.AND P5, PT, R164.reuse, R231.reuse, PT ;  /* 0x000000e7a400720c */ /* 0x0c0fe40003fa6270 */
[-C--:B------:R-:W-:Y:S02]  /*bfe0*/  ISETP.LT.OR P2, PT, R164, R238.reuse, P2 ;  /* 0x000000eea400720c */ /* 0x080fe40001741670 */
[----:B------:R-:W-:Y:S02]  /*bff0*/  ISETP.GE.AND P4, PT, R14, R231, PT ;  /* 0x000000e70e00720c */ /* 0x000fe40003f86270 */
[----:B------:R-:W-:Y:S02]  /*c000*/  ISETP.GE.AND P6, PT, R166, R237, PT ;  /* 0x000000eda600720c */ /* 0x000fe40003fc6270 */
[----:B------:R-:W-:-:S02]  /*c010*/  ISETP.LT.OR P1, PT, R14, R238, P1 ;  /* 0x000000ee0e00720c */ /* 0x000fc40000f21670 */
[C---:B------:R-:W-:Y:S02]  /*c020*/  ISETP.LT.OR P0, PT, R3.reuse, R238, P0 ;  /* 0x000000ee0300720c */ /* 0x040fe40000701670 */
[-C--:B------:R-:W-:Y:S02]  /*c030*/  ISETP.LT.OR P3, PT, R3, R236.reuse, P3 ;  /* 0x000000ec0300720c */ /* 0x080fe40001f61670 */
[C---:B------:R-:W-:Y:S02]  /*c040*/  ISETP.LT.OR P5, PT, R164.reuse, R236, P5 ;  /* 0x000000eca400720c */ /* 0x040fe40002fa1670 */
[----:B------:R-:W-:Y:S02]  /*c050*/  IADD3 R15, R164, 0x10, RZ ;  /* 0x00000010a40f7810 */ /* 0x000fe40007ffe0ff */
[----:B------:R-:W-:Y:S02]  /*c060*/  FSEL R3, R32, -INF , !P2 ;  /* 0xff80000020037808 */ /* 0x000fe40005000000 */
[----:B------:R-:W-:-:S02]  /*c070*/  ISETP.GE.AND P2, PT, R166, R231, PT ;  /* 0x000000e7a600720c */ /* 0x000fc40003f46270 */
[----:B------:R-:W-:Y:S02]  /*c080*/  ISETP.LT.OR P4, PT, R14, R236, P4 ;  /* 0x000000ec0e00720c */ /* 0x000fe40002781670 */
[----:B------:R-:W-:Y:S02]  /*c090*/  ISETP.LT.OR P6, PT, R166, R238, P6 ;  /* 0x000000eea600720c */ /* 0x000fe400037c1670 */
[----:B------:R-:W-:Y:S02]  /*c0a0*/  FSEL R14, R34, -INF , !P5 ;  /* 0xff800000220e7808 */ /* 0x000fe40006800000 */
[----:B------:R-:W-:Y:S02]  /*c0b0*/  FSEL R165, R33, -INF , !P1 ;  /* 0xff80000021a57808 */ /* 0x000fe40004800000 */
[----:B------:R-:W-:Y:S02]  /*c0c0*/  IADD3 R32, R164, 0x18, RZ ;  /* 0x00000018a4207810 */ /* 0x000fe40007ffe0ff */
[----:B------:R-:W-:-:S02]  /*c0d0*/  ISETP.GE.AND P5, PT, R15, R237, PT ;  /* 0x000000ed0f00720c */ /* 0x000fc40003fa6270 */
[-C--:B------:R-:W-:Y:S02]  /*c0e0*/  ISETP.GE.AND P1, PT, R15, R231.reuse, PT ;  /* 0x000000e70f00720c */ /* 0x080fe40003f26270 */
[----:B------:R-:W-:Y:S02]  /*c0f0*/  ISETP.LT.OR P2, PT, R166, R236, P2 ;  /* 0x000000eca600720c */ /* 0x000fe40001741670 */
[----:B------:R-:W-:Y:S02]  /*c100*/  IADD3 R33, R164, 0x11, RZ ;  /* 0x00000011a4217810 */ /* 0x000fe40007ffe0ff */
[----:B------:R-:W-:Y:S02]  /*c110*/  FSEL R166, R29, -INF , !P6 ;  /* 0xff8000001da67808 */ /* 0x000fe40007000000 */
[----:B------:R-:W-:Y:S02]  /*c120*/  ISETP.GE.AND P6, PT, R32, R231, PT ;  /* 0x000000e72000720c */ /* 0x000fe40003fc6270 */
[----:B------:R-:W-:-:S02]  /*c130*/  ISETP.LT.OR P5, PT, R15, R238, P5 ;  /* 0x000000ee0f00720c */ /* 0x000fc40002fa1670 */
[-C--:B------:R-:W-:Y:S02]  /*c140*/  ISETP.LT.OR P1, PT, R15, R236.reuse, P1 ;  /* 0x000000ec0f00720c */ /* 0x080fe40000f21670 */
[----:B------:R-:W-:Y:S02]  /*c150*/  FSEL R15, R35, -INF , !P4 ;  /* 0xff800000230f7808 */ /* 0x000fe40006000000 */
[----:B------:R-:W-:Y:S02]  /*c160*/  FSEL R167, R28, -INF , !P0 ;  /* 0xff8000001ca77808 */ /* 0x000fe40004000000 */
[C---:B------:R-:W-:Y:S02]  /*c170*/  ISETP.GE.AND P4, PT, R33.reuse, R237, PT ;  /* 0x000000ed2100720c */ /* 0x040fe40003f86270 */
[----:B------:R-:W-:Y:S02]  /*c180*/  ISETP.GE.AND P0, PT, R33, R231, PT ;  /* 0x000000e72100720c */ /* 0x000fe40003f06270 */
[----:B------:R-:W-:-:S02]  /*c190*/  ISETP.LT.OR P6, PT, R32, R236, P6 ;  /* 0x000000ec2000720c */ /* 0x000fc400037c1670 */
[----:B------:R-:W-:Y:S02]  /*c1a0*/  IADD3 R28, R164, 0x20, RZ ;  /* 0x00000020a41c7810 */ /* 0x000fe40007ffe0ff */
[C---:B------:R-:W-:Y:S02]  /*c1b0*/  ISETP.LT.OR P4, PT, R33.reuse, R238, P4 ;  /* 0x000000ee2100720c */ /* 0x040fe40002781670 */
[----:B------:R-:W-:Y:S02]  /*c1c0*/  ISETP.LT.OR P0, PT, R33, R236, P0 ;  /* 0x000000ec2100720c */ /* 0x000fe40000701670 */
[----:B------:R-:W-:Y:S02]  /*c1d0*/  FSEL R34, R26, -INF , !P1 ;  /* 0xff8000001a227808 */ /* 0x000fe40004800000 */
[----:B------:R-:W-:Y:S02]  /*c1e0*/  ISETP.GE.AND P1, PT, R28, R237, PT ;  /* 0x000000ed1c00720c */ /* 0x000fe40003f26270 */
[----:B------:R-:W-:-:S02]  /*c1f0*/  FSEL R33, R22, -INF , !P6 ;  /* 0xff80000016217808 */ /* 0x000fc40007000000 */
[----:B------:R-:W-:Y:S02]  /*c200*/  FMNMX.FTZ R22, R2, R3, !PT ;  /* 0x0000000302167209 */ /* 0x000fe40007810000 */
[----:B------:R-:W-:Y:S02]  /*c210*/  FSEL R181, R30, -INF , !P3 ;  /* 0xff8000001eb57808 */ /* 0x000fe40005800000 */
[----:B------:R-:W-:Y:S02]  /*c220*/  IADD3 R29, R164, 0x19, RZ ;  /* 0x00000019a41d7810 */ /* 0x000fe40007ffe0ff */
[----:B------:R-:W-:Y:S02]  /*c230*/  ISETP.GE.AND P3, PT, R32, R237, PT ;  /* 0x000000ed2000720c */ /* 0x000fe40003f66270 */
[----:B------:R-:W-:Y:S02]  /*c240*/  ISETP.LT.OR P1, PT, R28, R238, P1 ;  /* 0x000000ee1c00720c */ /* 0x000fe40000f21670 */
[----:B------:R-:W-:-:S02]  /*c250*/  FMNMX.FTZ R22, R165, R22, !PT ;  /* 0x00000016a5167209 */ /* 0x000fc40007810000 */
[----:B------:R-:W-:Y:S02]  /*c260*/  FSEL R174, R31, -INF , !P2 ;  /* 0xff8000001fae7808 */ /* 0x000fe40005000000 */
[----:B------:R-:W-:Y:S02]  /*c270*/  FSEL R30, R24, -INF , !P5 ;  /* 0xff800000181e7808 */ /* 0x000fe40006800000 */
[C---:B------:R-:W-:Y:S02]  /*c280*/  ISETP.GE.AND P2, PT, R29.reuse, R237, PT ;  /* 0x000000ed1d00720c */ /* 0x040fe40003f46270 */
[----:B------:R-:W-:Y:S02]  /*c290*/  ISETP.GE.AND P5, PT, R29, R231, PT ;  /* 0x000000e71d00720c */ /* 0x000fe40003fa6270 */
[----:B------:R-:W-:Y:S02]  /*c2a0*/  FSEL R31, R25, -INF , !P4 ;  /* 0xff800000191f7808 */ /* 0x000fe40006000000 */
[----:B------:R-:W-:-:S02]  /*c2b0*/  ISETP.LT.OR P3, PT, R32, R238, P3 ;  /* 0x000000ee2000720c */ /* 0x000fc40001f61670 */
[----:B------:R-:W-:Y:S02]  /*c2c0*/  ISETP.GE.AND P4, PT, R28, R231, PT ;  /* 0x000000e71c00720c */ /* 0x000fe40003f86270 */
[----:B------:R-:W-:Y:S02]  /*c2d0*/  FSEL R226, R16, -INF , !P1 ;  /* 0xff80000010e27808 */ /* 0x000fe40004800000 */
[----:B------:R-:W-:Y:S02]  /*c2e0*/  IADD3 R24, R164, 0x21, RZ ;  /* 0x00000021a4187810 */ /* 0x000fe40007ffe0ff */
[----:B------:R-:W-:Y:S02]  /*c2f0*/  FMNMX.FTZ R16, R167, R22, !PT ;  /* 0x00000016a7107209 */ /* 0x000fe40007810000 */
[C---:B------:R-:W-:Y:S02]  /*c300*/  ISETP.LT.OR P2, PT, R29.reuse, R238, P2 ;  /* 0x000000ee1d00720c */ /* 0x040fe40001741670 */
[----:B------:R-:W-:-:S02]  /*c310*/  ISETP.LT.OR P5, PT, R29, R236, P5 ;  /* 0x000000ec1d00720c */ /* 0x000fc40002fa1670 */
[----:B------:R-:W-:Y:S02]  /*c320*/  ISETP.LT.OR P4, PT, R28, R236, P4 ;  /* 0x000000ec1c00720c */ /* 0x000fe40002781670 */
[----:B------:R-:W-:Y:S02]  /*c330*/  FSEL R29, R20, -INF , !P3 ;  /* 0xff800000141d7808 */ /* 0x000fe40005800000 */
[----:B------:R-:W-:Y:S02]  /*c340*/  ISETP.GE.AND P3, PT, R24, R231, PT ;  /* 0x000000e71800720c */ /* 0x000fe40003f66270 */
[----:B------:R-:W-:Y:S02]  /*c350*/  FMNMX.FTZ R16, R166, R16, !PT ;  /* 0x00000010a6107209 */ /* 0x000fe40007810000 */
[----:B------:R-:W-:Y:S02]  /*c360*/  FSEL R194, R18, -INF , !P4 ;  /* 0xff80000012c27808 */ /* 0x000fe40006000000 */
[----:B------:R-:W-:-:S02]  /*c370*/  IADD3 R25, R164, 0x28, RZ ;  /* 0x00000028a4197810 */ /* 0x000fc40007ffe0ff */
[----:B------:R-:W-:Y:S02]  /*c380*/  ISETP.LT.OR P3, PT, R24, R236, P3 ;  /* 0x000000ec1800720c */ /* 0x000fe40001f61670 */
[----:B------:R-:W-:Y:S02]  /*c390*/  FMNMX.FTZ R18, R30, R16, !PT ;  /* 0x000000101e127209 */ /* 0x000fe40007810000 */
[----:B------:R-:W-:Y:S02]  /*c3a0*/  FMNMX.FTZ R16, R0, R14, !PT ;  /* 0x0000000e00107209 */ /* 0x000fe40007810000 */
[----:B------:R-:W-:Y:S02]  /*c3b0*/  ISETP.GE.AND P6, PT, R25, R237, PT ;  /* 0x000000ed1900720c */ /* 0x000fe40003fc6270 */
[----:B------:R-:W-:Y:S02]  /*c3c0*/  FMNMX.FTZ R18, R31, R18, !PT ;  /* 0x000000121f127209 */ /* 0x000fe40007810000 */
[----:B------:R-:W-:-:S02]  /*c3d0*/  FSEL R192, R19, -INF , !P3 ;  /* 0xff80000013c07808 */ /* 0x000fc40005800000 */
[----:B------:R-:W-:Y:S02]  /*c3e0*/  FMNMX.FTZ R19, R15, R16, !PT ;  /* 0x000000100f137209 */ /* 0x000fe40007810000 */
[----:B------:R-:W-:Y:S02]  /*c3f0*/  FSEL R35, R27, -INF , !P0 ;  /* 0xff8000001b237808 */ /* 0x000fe40004000000 */
[----:B------:R-:W-:Y:S02]  /*c400*/  IADD3 R20, R164, 0x29, RZ ;  /* 0x00000029a4147810 */ /* 0x000fe40007ffe0ff */
[----:B------:R-:W-:Y:S02]  /*c410*/  ISETP.GE.AND P0, PT, R24, R237, PT ;  /* 0x000000ed1800720c */ /* 0x000fe40003f06270 */
[----:B------:R-:W-:Y:S02]  /*c420*/  FSEL R28, R21, -INF , !P2 ;  /* 0xff800000151c7808 */ /* 0x000fe40005000000 */
[----:B------:R-:W-:-:S02]  /*c430*/  ISETP.LT.OR P6, PT, R25, R238, P6 ;  /* 0x000000ee1900720c */ /* 0x000fc400037c1670 */
[----:B------:R-:W-:Y:S02]  /*c440*/  FMNMX.FTZ R18, R29, R18, !PT ;  /* 0x000000121d127209 */ /* 0x000fe40007810000 */
[----:B------:R-:W-:Y:S02]  /*c450*/  FMNMX.FTZ R19, R181, R19, !PT ;  /* 0x00000013b5137209 */ /* 0x000fe40007810000 */
[----:B------:R-:W-:Y:S02]  /*c460*/  FSEL R32, R23, -INF , !P5 ;  /* 0xff80000017207808 */ /* 0x000fe40006800000 */
[----:B------:R-:W-:Y:S02]  /*c470*/  ISETP.GE.AND P5, PT, R20, R237, PT ;  /* 0x000000ed1400720c */ /* 0x000fe40003fa6270 */
[----:B------:R-:W-:Y:S02]  /*c480*/  ISETP.LT.OR P0, PT, R24, R238, P0 ;  /* 0x000000ee1800720c */ /* 0x000fe40000701670 */
[----:B------:R-:W-:-:S02]  /*c490*/  FMNMX.FTZ R18, R28, R18, !PT ;  /* 0x000000121c127209 */ /* 0x000fc40007810000 */
[----:B------:R-:W-:Y:S02]  /*c4a0*/  FSEL R224, R4, -INF , !P6 ;  /* 0xff80000004e07808 */ /* 0x000fe40007000000 */
[----:B------:R-:W-:Y:S02]  /*c4b0*/  FMNMX.FTZ R4, R174, R19, !PT ;  /* 0x00000013ae047209 */ /* 0x000fe40007810000 */
[----:B------:R-:W-:Y:S02]  /*c4c0*/  ISETP.LT.OR P5, PT, R20, R238, P5 ;  /* 0x000000ee1400720c */ /* 0x000fe40002fa1670 */
[----:B------:R-:W-:Y:S02]  /*c4d0*/  IADD3 R21, R164, 0x30, RZ ;  /* 0x00000030a4157810 */ /* 0x000fe40007ffe0ff */
[----:B------:R-:W-:Y:S02]  /*c4e0*/  FSEL R225, R17, -INF , !P0 ;  /* 0xff80000011e17808 */ /* 0x000fe40004000000 */
[----:B------:R-:W-:-:S02]  /*c4f0*/  FMNMX.FTZ R18, R226, R18, !PT ;  /* 0x00000012e2127209 */ /* 0x000fc40007810000 */
[----:B------:R-:W-:Y:S02]  /*c500*/  FMNMX.FTZ R4, R34, R4, !PT ;  /* 0x0000000422047209 */ /* 0x000fe40007810000 */
[----:B------:R-:W-:Y:S02]  /*c510*/  FSEL R195, R5, -INF , !P5 ;  /* 0xff80000005c37808 */ /* 0x000fe40006800000 */
[----:B------:R-:W-:Y:S02]  /*c520*/  ISETP.GE.AND P4, PT, R21, R237, PT ;  /* 0x000000ed1500720c */ /* 0x000fe40003f86270 */
[----:B------:R-:W-:Y:S02]  /*c530*/  IADD3 R17, R164, 0x31, RZ ;  /* 0x00000031a4117810 */ /* 0x000fe40007ffe0ff */
[----:B------:R-:W-:Y:S02]  /*c540*/  FMNMX.FTZ R5, R225, R18, !PT ;  /* 0x00000012e1057209 */ /* 0x000fe40007810000 */
[----:B------:R-:W-:-:S02]  /*c550*/  FMNMX.FTZ R4, R35, R4, !PT ;  /* 0x0000000423047209 */ /* 0x000fc40007810000 */
[----:B------:R-:W-:Y:S02]  /*c560*/  ISETP.LT.OR P4, PT, R21, R238, P4 ;  /* 0x000000ee1500720c */ /* 0x000fe40002781670 */
[----:B------:R-:W-:Y:S02]  /*c570*/  IADD3 R16, R164, 0x38, RZ ;  /* 0x00000038a4107810 */ /* 0x000fe40007ffe0ff */
[----:B------:R-:W-:Y:S02]  /*c580*/  ISETP.GE.AND P3, PT, R17, R237, PT ;  /* 0x000000ed1100720c */ /* 0x000fe40003f66270 */
[----:B------:R-:W-:Y:S02]  /*c590*/  FMNMX.FTZ R5, R224, R5, !PT ;  /* 0x00000005e0057209 */ /* 0x000fe40007810000 */
[----:B------:R-:W-:Y:S02]  /*c5a0*/  FMNMX.FTZ R4, R33, R4, !PT ;  /* 0x0000000421047209 */ /* 0x000fe40007810000 */
[----:B------:R-:W-:-:S02]  /*c5b0*/  IADD3 R164, R164, 0x39, RZ ;  /* 0x00000039a4a47810 */ /* 0x000fc40007ffe0ff */
[----:B------:R-:W-:Y:S02]  /*c5c0*/  ISETP.GE.AND P6, PT, R16, R237, PT ;  /* 0x000000ed1000720c */ /* 0x000fe40003fc6270 */
[----:B------:R-:W-:Y:S02]  /*c5d0*/  ISETP.LT.OR P3, PT, R17, R238, P3 ;  /* 0x000000ee1100720c */ /* 0x000fe40001f61670 */
[----:B------:R-:W-:Y:S02]  /*c5e0*/  FSEL R180, R188, -INF , !P4 ;  /* 0xff800000bcb47808 */ /* 0x000fe40006000000 */
[----:B------:R-:W-:Y:S02]  /*c5f0*/  FMNMX.FTZ R5, R195, R5, !PT ;  /* 0x00000005c3057209 */ /* 0x000fe40007810000 */
[----:B------:R-:W-:Y:S02]  /*c600*/  ISETP.GE.AND P2, PT, R25, R231, PT ;  /* 0x000000e71900720c */ /* 0x000fe40003f46270 */
[----:B------:R-:W-:-:S02]  /*c610*/  FMNMX.FTZ R4, R32, R4, !PT ;  /* 0x0000000420047209 */ /* 0x000fc40007810000 */
[----:B------:R-:W-:Y:S02]  /*c620*/  ISETP.GE.AND P5, PT, R164, R237, PT ;  /* 0x000000eda400720c */ /* 0x000fe40003fa6270 */
[----:B------:R-:W-:Y:S02]  /*c630*/  ISETP.LT.OR P6, PT, R16, R238, P6 ;  /* 0x000000ee1000720c */ /* 0x000fe400037c1670 */
[----:B------:R-:W-:Y:S02]  /*c640*/  FSEL R171, R189, -INF , !P3 ;  /* 0xff800000bdab7808 */ /* 0x000fe40005800000 */
[----:B------:R-:W-:Y:S02]  /*c650*/  FMNMX.FTZ R5, R180, R5, !PT ;  /* 0x00000005b4057209 */ /* 0x000fe40007810000 */
[----:B------:R-:W-:Y:S02]  /*c660*/  ISETP.LT.OR P2, PT, R25, R236, P2 ;  /* 0x000000ec1900720c */ /* 0x000fe40001741670 */
[----:B------:R-:W-:Y:S01]  /*c670*/  ISETP.GE.AND P1, PT, R20, R231, PT ;  /* 0x000000e71400720c */ /* 0x000fe20003f26270 */
[----:B------:R-:W-:Y:S01]  /*c680*/  LDSM.16.MT88.4 R24, [R216+0x18000] ;  /* 0x01800000d818783b */ /* 0x000fe20000004200 */
[----:B------:R-:W-:-:S02]  /*c690*/  FMNMX.FTZ R4, R194, R4, !PT ;  /* 0x00000004c2047209 */ /* 0x000fc40007810000 */
[----:B------:R-:W-:Y:S02]  /*c6a0*/  ISETP.LT.OR P5, PT, R164, R238, P5 ;  /* 0x000000eea400720c */ /* 0x000fe40002fa1670 */
[----:B------:R-:W-:Y:S02]  /*c6b0*/  FSEL R170, R184, -INF , !P6 ;  /* 0xff800000b8aa7808 */ /* 0x000fe40007000000 */
[----:B------:R-:W-:Y:S02]  /*c6c0*/  FMNMX.FTZ R5, R171, R5, !PT ;  /* 0x00000005ab057209 */ /* 0x000fe40007810000 */
[----:B------:R-:W-:Y:S02]  /*c6d0*/  ISETP.GE.AND P0, PT, R21, R231, PT ;  /* 0x000000e71500720c */ /* 0x000fe40003f06270 */
[----:B------:R-:W-:Y:S02]  /*c6e0*/  ISETP.LT.OR P1, PT, R20, R236, P1 ;  /* 0x000000ec1400720c */ /* 0x000fe40000f21670 */
[----:B------:R-:W-:-:S02]  /*c6f0*/  FSEL R193, R6, -INF , !P2 ;  /* 0xff80000006c17808 */ /* 0x000fc40005000000 */
[----:B------:R-:W-:Y:S02]  /*c700*/  FMNMX.FTZ R4, R192, R4, !PT ;  /* 0x00000004c0047209 */ /* 0x000fe40007810000 */
[----:B------:R-:W-:Y:S02]  /*c710*/  FSEL R168, R185, -INF , !P5 ;  /* 0xff800000b9a87808 */ /* 0x000fe40006800000 */
[----:B------:R-:W-:Y:S02]  /*c720*/  FMNMX.FTZ R6, R170, R5, !PT ;  /* 0x00000005aa067209 */ /* 0x000fe40007810000 */
[----:B------:R-:W-:Y:S02]  /*c730*/  ISETP.LT.OR P0, PT, R21, R236, P0 ;  /* 0x000000ec1500720c */ /* 0x000fe40000701670 */
[----:B------:R-:W-:Y:S01]  /*c740*/  FSEL R189, R7, -INF , !P1 ;  /* 0xff80000007bd7808 */ /* 0x000fe20004800000 */
[----:B------:R-:W-:Y:S01]  /*c750*/  LDSM.16.MT88.4 R20, [R214+0x18000] ;  /* 0x01800000d614783b */ /* 0x000fe20000004200 */
[----:B------:R-:W-:-:S02]  /*c760*/  ISETP.GE.AND P2, PT, R17, R231, PT ;  /* 0x000000e71100720c */ /* 0x000fc40003f46270 */
[----:B------:R-:W-:Y:S02]  /*c770*/  FMNMX.FTZ R5, R193, R4, !PT ;  /* 0x00000004c1057209 */ /* 0x000fe40007810000 */
[----:B------:R-:W-:Y:S02]  /*c780*/  FMNMX.FTZ R4, R168, R6, !PT ;  /* 0x00000006a8047209 */ /* 0x000fe40007810000 */
[----:B------:R-:W-:Y:S02]  /*c790*/  ISETP.GE.AND P1, PT, R16, R231, PT ;  /* 0x000000e71000720c */ /* 0x000fe40003f26270 */
[----:B------:R-:W-:Y:S02]  /*c7a0*/  ISETP.LT.OR P2, PT, R17, R236, P2 ;  /* 0x000000ec1100720c */ /* 0x000fe40001741670 */
[----:B------:R-:W-:Y:S02]  /*c7b0*/  FSEL R179, R190, -INF , !P0 ;  /* 0xff800000beb37808 */ /* 0x000fe40004000000 */
[----:B------:R-:W-:-:S02]  /*c7c0*/  FMNMX.FTZ R6, R189, R5, !PT ;  /* 0x00000005bd067209 */ /* 0x000fc40007810000 */
[----:B------:R-:W-:Y:S01]  /*c7d0*/  ISETP.LT.OR P1, PT, R16, R236, P1 ;  /* 0x000000ec1000720c */ /* 0x000fe20000f21670 */
[----:B------:R-:W1:Y:S01]  /*c7e0*/  SHFL.BFLY PT, R5, R4, 0x2, 0x1f ;  /* 0x0c401f0004057f89 */ /* 0x000e6200000e0000 */
[C---:B------:R-:W-:Y:S02]  /*c7f0*/  ISETP.GE.AND P0, PT, R164.reuse, R231, PT ;  /* 0x000000e7a400720c */ /* 0x040fe40003f06270 */
[----:B------:R-:W-:Y:S02]  /*c800*/  FSEL R178, R191, -INF , !P2 ;  /* 0xff800000bfb27808 */ /* 0x000fe40005000000 */
[----:B------:R-:W-:Y:S02]  /*c810*/  FMNMX.FTZ R6, R179, R6, !PT ;  /* 0x00000006b3067209 */ /* 0x000fe40007810000 */
[----:B------:R-:W-:Y:S02]  /*c820*/  ISETP.LT.OR P0, PT, R164, R236, P0 ;  /* 0x000000eca400720c */ /* 0x000fe40000701670 */
[----:B------:R-:W-:-:S02]  /*c830*/  FSEL R177, R186, -INF , !P1 ;  /* 0xff800000bab17808 */ /* 0x000fc40004800000 */
[----:B------:R-:W-:Y:S02]  /*c840*/  FMNMX.FTZ R6, R178, R6, !PT ;  /* 0x00000006b2067209 */ /* 0x000fe40007810000 */
[----:B------:R-:W-:Y:S02]  /*c850*/  FSEL R176, R187, -INF , !P0 ;  /* 0xff800000bbb07808 */ /* 0x000fe40004000000 */
[----:B------:R-:W-:-:S04]  /*c860*/  FMNMX.FTZ R6, R177, R6, !PT ;  /* 0x00000006b1067209 */ /* 0x000fc80007810000 */
[----:B------:R-:W-:-:S05]  /*c870*/  FMNMX.FTZ R16, R176, R6, !PT ;  /* 0x00000006b0107209 */ /* 0x000fca0007810000 */
[----:B------:R-:W2:Y:S01]  /*c880*/  SHFL.BFLY PT, R6, R16, 0x2, 0x1f ;  /* 0x0c401f0010067f89 */ /* 0x000ea200000e0000 */
[----:B-1----:R-:W-:-:S05]  /*c890*/  FMNMX.FTZ R7, R4, R5, !PT ;  /* 0x0000000504077209 */ /* 0x002fca0007810000 */
[----:B------:R-:W1:Y:S01]  /*c8a0*/  SHFL.BFLY PT, R164, R7, 0x1, 0x1f ;  /* 0x0c201f0007a47f89 */ /* 0x000e6200000e0000 */
[----:B--2---:R-:W-:-:S03]  /*c8b0*/  FMNMX.FTZ R5, R16, R6, !PT ;  /* 0x0000000610057209 */ /* 0x004fc60007810000 */
[----:B------:R-:W-:Y:S04]  /*c8c0*/  LDSM.16.MT88.4 R16, [R213+0x18000] ;  /* 0x01800000d510783b */ /* 0x000fe80000004200 */
        /* <DEDUP_REMOVED lines=13> */
[----:B--2---:R-:W-:Y:S01]  /*c9a0*/  FMNMX.FTZ R3, R5, R4, !PT ;  /* 0x0000000405037209 */ /* 0x004fe20007810000 */
[--C-:B------:R-:W-:Y:S01]  /*c9b0*/  FFMA.FTZ R190, R226, UR23, -R169.reuse ;  /* 0x00000017e2be7c23 */ /* 0x100fe200080108a9 */
[----:B------:R-:W-:Y:S01]  /*c9c0*/  FSEL R4, R164, RZ, P1 ;  /* 0x000000ffa4047208 */ /* 0x000fe20000800000 */
[--C-:B------:R-:W-:Y:S01]  /*c9d0*/  FFMA.FTZ R191, R225, UR23, -R169.reuse ;  /* 0x00000017e1bf7c23 */ /* 0x100fe200080108a9 */
[C---:B------:R-:W-:Y:S01]  /*c9e0*/  FSETP.NEU.FTZ.AND P0, PT, R3.reuse, -INF , PT ;  /* 0xff8000000300780b */ /* 0x040fe20003f1d000 */
[C---:B------:R-:W-:Y:S01]  /*c9f0*/  FMUL.FTZ R175, R3.reuse, UR23 ;  /* 0x0000001703af7c20 */ /* 0x040fe20008410000 */
[----:B------:R-:W-:Y:S01]  /*ca00*/  MUFU.EX2 R172, R172 ;  /* 0x000000ac00ac7308 */ /* 0x000fe20000000800 */
[----:B------:R-:W-:Y:S01]  /*ca10*/  FADD.FTZ R4, R2, -R4 ;  /* 0x8000000402047221 */ /* 0x000fe20000010000 */
[----:B------:R-:W-:Y:S01]  /*ca20*/  FSEL R5, R3, RZ, P0 ;  /* 0x000000ff03057208 */ /* 0x000fe20000000000 */
[--C-:B------:R-:W-:Y:S01]  /*ca30*/  FFMA.FTZ R224, R224, UR23, -R169.reuse ;  /* 0x00000017e0e07c23 */ /* 0x100fe200080108a9 */
[----:B------:R-:W-:Y:S01]  /*ca40*/  FSEL R175, R175, RZ, P0 ;  /* 0x000000ffafaf7208 */ /* 0x000fe20000000000 */
[----:B------:R-:W-:Y:S01]  /*ca50*/  FMUL.FTZ R4, R4, UR23 ;  /* 0x0000001704047c20 */ /* 0x000fe20008410000 */
[----:B------:R-:W-:Y:S01]  /*ca60*/  FFMA.FTZ R195, R195, UR23, -R169 ;  /* 0x00000017c3c37c23 */ /* 0x000fe200080108a9 */
[----:B------:R-:W-:Y:S01]  /*ca70*/  FADD.FTZ R5, R0, -R5 ;  /* 0x8000000500057221 */ /* 0x000fe20000010000 */
[----:B------:R-:W-:Y:S01]  /*ca80*/  MUFU.EX2 R167, R167 ;  /* 0x000000a700a77308 */ /* 0x000fe20000000800 */
[--C-:B------:R-:W-:Y:S01]  /*ca90*/  FFMA.FTZ R165, R14, UR23, -R175.reuse ;  /* 0x000000170ea57c23 */ /* 0x100fe200080108af */
[--C-:B------:R-:W-:Y:S01]  /*caa0*/  FFMA.FTZ R15, R15, UR23, -R175.reuse ;  /* 0x000000170f0f7c23 */ /* 0x100fe200080108af */
[--C-:B------:R-:W-:Y:S01]  /*cab0*/  FFMA.FTZ R14, R181, UR23, -R175.reuse ;  /* 0x00000017b50e7c23 */ /* 0x100fe200080108af */
[----:B------:R-:W-:Y:S01]  /*cac0*/  FFMA.FTZ R2, R174, UR23, -R175 ;  /* 0x00000017ae027c23 */ /* 0x000fe200080108af */
[----:B------:R-:W-:Y:S01]  /*cad0*/  FMUL.FTZ R0, R5, UR23 ;  /* 0x0000001705007c20 */ /* 0x000fe20008410000 */
[----:B------:R-:W-:Y:S01]  /*cae0*/  FFMA.FTZ R181, R30, UR23, -R169 ;  /* 0x000000171eb57c23 */ /* 0x000fe200080108a9 */
[--C-:B------:R-:W-:Y:S01]  /*caf0*/  FFMA.FTZ R184, R34, UR23, -R175.reuse ;  /* 0x0000001722b87c23 */ /* 0x100fe200080108af */
[----:B------:R-:W1:Y:S01]  /*cb00*/  MUFU.EX2 R166, R166 ;  /* 0x000000a600a67308 */ /* 0x000e620000000800 */
[----:B------:R-:W-:Y:S01]  /*cb10*/  LDSM.16.MT88.4 R28, [R212+0x1e000] ;  /* 0x01e00000d41c783b */ /* 0x000fe20000004200 */
[--C-:B------:R-:W-:Y:S01]  /*cb20*/  FFMA.FTZ R186, R35, UR23, -R175.reuse ;  /* 0x0000001723ba7c23 */ /* 0x100fe200080108af */
[--C-:B------:R-:W-:Y:S01]  /*cb30*/  FFMA.FTZ R187, R33, UR23, -R175.reuse ;  /* 0x0000001721bb7c23 */ /* 0x100fe200080108af */
[--C-:B------:R-:W-:Y:S01]  /*cb40*/  FFMA.FTZ R188, R32, UR23, -R175.reuse ;  /* 0x0000001720bc7c23 */ /* 0x100fe200080108af */
[--C-:B------:R-:W-:Y:S01]  /*cb50*/  FFMA.FTZ R194, R194, UR23, -R175.reuse ;  /* 0x00000017c2c27c23 */ /* 0x100fe200080108af */
[----:B------:R-:W-:Y:S01]  /*cb60*/  LDSM.16.MT88.4 R32, [R212+0x18800] ;  /* 0x01880000d420783b */ /* 0x000fe20000004200 */
[--C-:B------:R-:W-:Y:S01]  /*cb70*/  FFMA.FTZ R192, R192, UR23, -R175.reuse ;  /* 0x00000017c0c07c23 */ /* 0x100fe200080108af */
[----:B------:R-:W-:Y:S01]  /*cb80*/  MUFU.EX2 R165, R165 ;  /* 0x000000a500a57308 */ /* 0x000fe20000000800 */
[--C-:B------:R-:W-:Y:S01]  /*cb90*/  FFMA.FTZ R193, R193, UR23, -R175.reuse ;  /* 0x00000017c1c17c23 */ /* 0x100fe200080108af */
[----:B------:R-:W-:Y:S01]  /*cba0*/  FFMA.FTZ R189, R189, UR23, -R175 ;  /* 0x00000017bdbd7c23 */ /* 0x000fe200080108af */
[--C-:B------:R-:W-:Y:S01]  /*cbb0*/  FFMA.FTZ R180, R180, UR23, -R169.reuse ;  /* 0x00000017b4b47c23 */ /* 0x100fe200080108a9 */
[--C-:B------:R-:W-:Y:S01]  /*cbc0*/  FFMA.FTZ R225, R171, UR23, -R169.reuse ;  /* 0x00000017abe17c23 */ /* 0x100fe200080108a9 */
[--C-:B------:R-:W-:Y:S01]  /*cbd0*/  FFMA.FTZ R226, R170, UR23, -R169.reuse ;  /* 0x00000017aae27c23 */ /* 0x100fe200080108a9 */
[----:B------:R-:W-:Y:S01]  /*cbe0*/  FFMA.FTZ R227, R168, UR23, -R169 ;  /* 0x00000017a8e37c23 */ /* 0x000fe200080108a9 */
[--C-:B------:R-:W-:Y:S01]  /*cbf0*/  FFMA.FTZ R179, R179, UR23, -R175.reuse ;  /* 0x00000017b3b37c23 */ /* 0x100fe200080108af */
[----:B------:R-:W2:Y:S01]  /*cc00*/  MUFU.EX2 R15, R15 ;  /* 0x0000000f000f7308 */ /* 0x000ea20000000800 */
[----:B-1----:R-:W-:Y:S01]  /*cc10*/  F2FP.F16.F32.PACK_AB R6, R166, R167 ;  /* 0x000000a7a606723e */ /* 0x002fe200000000ff */
[----:B------:R-:W-:Y:S01]  /*cc20*/  LDSM.16.MT88.4 R168, [R212+0x1f000] ;  /* 0x01f00000d4a8783b */ /* 0x000fe20000004200 */
[--C-:B------:R-:W-:Y:S01]  /*cc30*/  FFMA.FTZ R178, R178, UR23, -R175.reuse ;  /* 0x00000017b2b27c23 */ /* 0x100fe200080108af */
[--C-:B------:R-:W-:Y:S01]  /*cc40*/  FFMA.FTZ R177, R177, UR23, -R175.reuse ;  /* 0x00000017b1b17c23 */ /* 0x100fe200080108af */
[----:B------:R-:W-:-:S03]  /*cc50*/  FFMA.FTZ R175, R176, UR23, -R175 ;  /* 0x00000017b0af7c23 */ /* 0x000fc600080108af */
        /* <DEDUP_REMOVED lines=14> */
[----:B------:R-:W-:Y:S01]  /*cd40*/  FMUL.FTZ R148, R148, R174 ;  /* 0x000000ae94947220 */ /* 0x000fe20000410000 */
[-C--:B----4-:R-:W-:Y:S01]  /*cd50*/  FMUL.FTZ R162, R162, R0.reuse ;  /* 0x00000000a2a27220 */ /* 0x090fe20000410000 */
        /* <DEDUP_REMOVED lines=38> */
[----:B------:R-:W4:Y:S01]  /*cfc0*/  LDSM.16.MT88.4 R16, [R214+0x1a000] ;  /* 0x01a00000d610783b */ /* 0x000f220000004200 */
        /* <DEDUP_REMOVED lines=27> */
[C---:B---3--:R-:W-:Y:S01]  /*d180*/  HMMA.16816.F32 R36, R4.reuse, R20, R36 ;  /* 0x000000140424723c */ /* 0x048fe20000001824 */
        /* <DEDUP_REMOVED lines=11> */
[C---:B----4-:R-:W-:Y:S01]  /*d240*/  HMMA.16816.F32 R44, R4.reuse, R16, R44 ;  /* 0x00000010042c723c */ /* 0x050fe2000000182c */
[----:B------:R-:W-:Y:S01]  /*d250*/  FMUL.FTZ R75, R75, R0 ;  /* 0x000000004b4b7220 */ /* 0x000fe20000410000 */
[-C--:B------:R-:W-:Y:S01]  /*d260*/  FMUL.FTZ R76, R76, R174.reuse ;  /* 0x000000ae4c4c7220 */ /* 0x080fe20000410000 */
[-C--:B------:R-:W-:Y:S01]  /*d270*/  FMUL.FTZ R77, R77, R174.reuse ;  /* 0x000000ae4d4d7220 */ /* 0x080fe20000410000 */
[-C--:B------:R-:W-:Y:S01]  /*d280*/  FMUL.FTZ R80, R80, R174.reuse ;  /* 0x000000ae50507220 */ /* 0x080fe20000410000 */
[----:B------:R-:W-:Y:S01]  /*d290*/  FMUL.FTZ R81, R81, R174 ;  /* 0x000000ae51517220 */ /* 0x000fe20000410000 */
[C---:B------:R-:W-:Y:S01]  /*d2a0*/  HMMA.16816.F32 R48, R4.reuse, R18, R48 ;  /* 0x000000120430723c */ /* 0x040fe20000001830 */
[----:B------:R-:W4:Y:S01]  /*d2b0*/  LDSM.16.MT88.4 R16, [R216+0x1c000] ;  /* 0x01c00000d810783b */ /* 0x000f220000004200 */
        /* <DEDUP_REMOVED lines=32> */
[----:B------:R-:W-:Y:S01]  /*d4c0*/  MUFU.EX2 R182, R182 ;  /* 0x000000b600b67308 */ /* 0x000fe20000000800 */
[C---:B------:R-:W-:Y:S01]  /*d4d0*/  HMMA.16816.F32 R64, R4.reuse, R22, R64 ;  /* 0x000000160440723c */ /* 0x040fe20000001840 */
[----:B------:R-:W3:Y:S01]  /*d4e0*/  LDSM.16.MT88.4 R20, [R213+0x1c000] ;  /* 0x01c00000d514783b */ /* 0x000ee20000004200 */
[-C--:B------:R-:W-:Y:S01]  /*d4f0*/  FMUL.FTZ R108, R108, R174.reuse ;  /* 0x000000ae6c6c7220 */ /* 0x080fe20000410000 */
[----:B------:R-:W-:Y:S01]  /*d500*/  FMUL.FTZ R109, R109, R174 ;  /* 0x000000ae6d6d7220 */ /* 0x000fe20000410000 */
[-C--:B------:R-:W-:Y:S01]  /*d510*/  FMUL.FTZ R110, R110, R0.reuse ;  /* 0x000000006e6e7220 */ /* 0x080fe20000410000 */
[----:B------:R-:W-:Y:S01]  /*d520*/  FMUL.FTZ R111, R111, R0 ;  /* 0x000000006f6f7220 */ /* 0x000fe20000410000 */
[C---:B----4-:R-:W-:Y:S01]  /*d530*/  HMMA.16816.F32 R68, R4.reuse, R16, R68 ;  /* 0x000000100444723c */ /* 0x050fe20000001844 */
[----:B------:R-:W-:Y:S01]  /*d540*/  MUFU.EX2 R183, R183 ;  /* 0x000000b700b77308 */ /* 0x000fe20000000800 */
[-C--:B------:R-:W-:Y:S01]  /*d550*/  FMUL.FTZ R112, R112, R174.reuse ;  /* 0x000000ae70707220 */ /* 0x080fe20000410000 */
[----:B------:R-:W-:Y:S01]  /*d560*/  FMUL.FTZ R113, R113, R174 ;  /* 0x000000ae71717220 */ /* 0x000fe20000410000 */
[-C--:B------:R-:W-:Y:S01]  /*d570*/  FMUL.FTZ R114, R114, R0.reuse ;  /* 0x0000000072727220 */ /* 0x080fe20000410000 */
[----:B------:R-:W-:Y:S01]  /*d580*/  FMUL.FTZ R115, R115, R0 ;  /* 0x0000000073737220 */ /* 0x000fe20000410000 */
[C---:B------:R-:W-:Y:S01]  /*d590*/  HMMA.16816.F32 R72, R4.reuse, R18, R72 ;  /* 0x000000120448723c */ /* 0x040fe20000001848 */
[----:B------:R-:W4:Y:S01]  /*d5a0*/  LDSM.16.MT88.4 R16, [R212+0x1c000] ;  /* 0x01c00000d410783b */ /* 0x000f220000004200 */
[-C--:B------:R-:W-:Y:S01]  /*d5b0*/  FMUL.FTZ R116, R116, R174.reuse ;  /* 0x000000ae74747220 */ /* 0x080fe20000410000 */
[----:B------:R-:W-:Y:S01]  /*d5c0*/  MUFU.EX2 R185, R185 ;  /* 0x000000b900b97308 */ /* 0x000fe20000000800 */
[----:B------:R-:W-:Y:S01]  /*d5d0*/  FMUL.FTZ R117, R117, R174 ;  /* 0x000000ae75757220 */ /* 0x000fe20000410000 */
[-C--:B------:R-:W-:Y:S01]  /*d5e0*/  FMUL.FTZ R118, R118, R0.reuse ;  /* 0x0000000076767220 */ /* 0x080fe20000410000 */
[----:B------:R-:W-:Y:S01]  /*d5f0*/  FMUL.FTZ R119, R119, R0 ;  /* 0x0000000077777220 */ /* 0x000fe20000410000 */
[-C--:B------:R-:W-:Y:S01]  /*d600*/  FMUL.FTZ R120, R120, R174.reuse ;  /* 0x000000ae78787220 */ /* 0x080fe20000410000 */
[----:B------:R-:W-:Y:S01]  /*d610*/  FMUL.FTZ R121, R121, R174 ;  /* 0x000000ae79797220 */ /* 0x000fe20000410000 */
[-C--:B------:R-:W-:Y:S01]  /*d620*/  FMUL.FTZ R122, R122, R0.reuse ;  /* 0x000000007a7a7220 */ /* 0x080fe20000410000 */
[----:B------:R-:W-:Y:S01]  /*d630*/  FMUL.FTZ R123, R123, R0 ;  /* 0x000000007b7b7220 */ /* 0x000fe20000410000 */
[----:B------:R-:W5:Y:S01]  /*d640*/  MUFU.EX2 R184, R184 ;  /* 0x000000b800b87308 */ /* 0x000f620000000800 */
[-C--:B------:R-:W-:Y:S01]  /*d650*/  FMUL.FTZ R124, R124, R174.reuse ;  /* 0x000000ae7c7c7220 */ /* 0x080fe20000410000 */
[-C--:B------:R-:W-:Y:S01]  /*d660*/  FMUL.FTZ R125, R125, R174.reuse ;  /* 0x000000ae7d7d7220 */ /* 0x080fe20000410000 */
[----:B------:R-:W-:Y:S01]  /*d670*/  FMUL.FTZ R128, R128, R174 ;  /* 0x000000ae80807220 */ /* 0x000fe20000410000 */
[-C--:B------:R-:W-:Y:S01]  /*d680*/  FMUL.FTZ R126, R126, R0.reuse ;  /* 0x000000007e7e7220 */ /* 0x080fe20000410000 */
[----:B------:R-:W-:Y:S01]  /*d690*/  FMUL.FTZ R127, R127, R0 ;  /* 0x000000007f7f7220 */ /* 0x000fe20000410000 */
[C---:B--2---:R-:W-:Y:S01]  /*d6a0*/  HMMA.16816.F32 R76, R4.reuse, R24, R76 ;  /* 0x00000018044c723c */ /* 0x044fe2000000184c */
[----:B------:R-:W-:Y:S01]  /*d6b0*/  FMUL.FTZ R129, R129, R174 ;  /* 0x000000ae81817220 */ /* 0x000fe20000410000 */
[----:B------:R-:W2:Y:S01]  /*d6c0*/  MUFU.EX2 R186, R186 ;  /* 0x000000ba00ba7308 */ /* 0x000ea20000000800 */
[-C--:B------:R-:W-:Y:S01]  /*d6d0*/  FMUL.FTZ R130, R130, R0.reuse ;  /* 0x0000000082827220 */ /* 0x080fe20000410000 */
[----:B------:R-:W-:Y:S01]  /*d6e0*/  FMUL.FTZ R131, R131, R0 ;  /* 0x0000000083837220 */ /* 0x000fe20000410000 */
[----:B------:R-:W-:Y:S01]  /*d6f0*/  FFMA.FTZ R173, R249, R174, R173 ;  /* 0x000000aef9ad7223 */ /* 0x000fe200000100ad */
[C---:B------:R-:W-:Y:S01]  /*d700*/  HMMA.16816.F32 R80, R4.reuse, R26, R80 ;  /* 0x0000001a0450723c */ /* 0x040fe20000001850 */
[----:B------:R-:W2:Y:S01]  /*d710*/  LDSM.16.MT88.4 R24, [R216+0x1e000] ;  /* 0x01e00000d818783b */ /* 0x000ea20000004200 */
[----:B------:R-:W-:Y:S01]  /*d720*/  FFMA.FTZ R0, R248, R0, R165 ;  /* 0x00000000f8007223 */ /* 0x000fe200000100a5 */
[----:B------:R-:W-:Y:S01]  /*d730*/  FADD.FTZ R173, R172, R173 ;  /* 0x000000adacad7221 */ /* 0x000fe20000010000 */
[----:B------:R-:W-:Y:S02]  /*d740*/  MUFU.EX2 R187, R187 ;  /* 0x000000bb00bb7308 */ /* 0x000fe40000000800 */
[----:B---3--:R-:W-:Y:S01]  /*d750*/  HMMA.16816.F32 R84, R4, R20, R84 ;  /* 0x000000140454723c */ /* 0x008fe20000001854 */
[----:B------:R-:W-:Y:S01]  /*d760*/  FADD.FTZ R0, R15, R0 ;  /* 0x000000000f007221 */ /* 0x000fe20000010000 */
[----:B------:R-:W-:-:S03]  /*d770*/  FADD.FTZ R173, R167, R173 ;  /* 0x000000ada7ad7221 */ /* 0x000fc60000010000 */
[----:B------:R-:W-:Y:S01]  /*d780*/  FADD.FTZ R0, R14, R0 ;  /* 0x000000000e007221 */ /* 0x000fe20000010000 */
[C---:B------:R-:W-:Y:S01]  /*d790*/  HMMA.16816.F32 R88, R4.reuse, R22, R88 ;  /* 0x000000160458723c */ /* 0x040fe20000001858 */
[----:B------:R-:W3:Y:S01]  /*d7a0*/  LDSM.16.MT88.4 R20, [R214+0x1e000] ;  /* 0x01e00000d614783b */ /* 0x000ee20000004200 */
[----:B------:R-:W3:Y:S01]  /*d7b0*/  MUFU.EX2 R188, R188 ;  /* 0x000000bc00bc7308 */ /* 0x000ee20000000800 */
[----:B------:R-:W-:Y:S01]  /*d7c0*/  FADD.FTZ R173, R166, R173 ;  /* 0x000000ada6ad7221 */ /* 0x000fe20000010000 */
[----:B------:R-:W-:Y:S02]  /*d7d0*/  FADD.FTZ R0, R2, R0 ;  /* 0x0000000002007221 */ /* 0x000fe40000010000 */
[C---:B----4-:R-:W-:Y:S01]  /*d7e0*/  HMMA.16816.F32 R92, R4.reuse, R16, R92 ;  /* 0x00000010045c723c */ /* 0x050fe2000000185c */
[----:B-1----:R-:W-:Y:S01]  /*d7f0*/  FADD.FTZ R173, R181, R173 ;  /* 0x000000adb5ad7221 */ /* 0x002fe20000010000 */
[----:B-----5:R-:W-:Y:S02]  /*d800*/  FADD.FTZ R0, R184, R0 ;  /* 0x00000000b8007221 */ /* 0x020fe40000010000 */
[----:B------:R-:W-:Y:S01]  /*d810*/  MUFU.EX2 R190, R190 ;  /* 0x000000be00be7308 */ /* 0x000fe20000000800 */
[----:B------:R-:W-:Y:S01]  /*d820*/  FADD.FTZ R173, R182, R173 ;  /* 0x000000adb6ad7221 */ /* 0x000fe20000010000 */
[----:B------:R-:W-:Y:S01]  /*d830*/  HMMA.16816.F32 R96, R4, R18, R96 ;  /* 0x000000120460723c */ /* 0x000fe20000001860 */
[----:B------:R-:W1:Y:S01]  /*d840*/  LDSM.16.MT88.4 R16, [R213+0x1e000] ;  /* 0x01e00000d510783b */ /* 0x000e620000004200 */
[----:B--2---:R-:W-:-:S04]  /*d850*/  FADD.FTZ R0, R186, R0 ;  /* 0x00000000ba007221 */ /* 0x004fc80000010000 */
[C---:B------:R-:W-:Y:S01]  /*d860*/  HMMA.16816.F32 R124, R4.reuse, R28, R124 ;  /* 0x0000001c047c723c */ /* 0x040fe2000000187c */
[----:B------:R-:W2:Y:S05]  /*d870*/  MUFU.EX2 R191, R191 ;  /* 0x000000bf00bf7308 */ /* 0x000eaa0000000800 */
[C---:B------:R-:W-:Y:S01]  /*d880*/  HMMA.16816.F32 R128, R4.reuse, R30, R128 ;  /* 0x0000001e0480723c */ /* 0x040fe20000001880 */
[----:B------:R-:W-:Y:S02]  /*d890*/  LDSM.16.MT88.4 R28, [R213+0x1a800] ;  /* 0x01a80000d51c783b */ /* 0x000fe40000004200 */
[----:B------:R-:W-:Y:S03]  /*d8a0*/  MUFU.EX2 R224, R224 ;  /* 0x000000e000e07308 */ /* 0x000fe60000000800 */
[C---:B------:R-:W-:Y:S05]  /*d8b0*/  HMMA.16816.F32 R100, R4.reuse, R24, R100 ;  /* 0x000000180464723c */ /* 0x040fea0000001864 */
[----:B------:R-:W4:Y:S01]  /*d8c0*/  MUFU.EX2 R195, R195 ;  /* 0x000000c300c37308 */ /* 0x000f220000000800 */
[C---:B------:R-:W-:Y:S01]  /*d8d0*/  HMMA.16816.F32 R104, R4.reuse, R26, R104 ;  /* 0x0000001a0468723c */ /* 0x040fe20000001868 */
[----:B------:R-:W5:Y:S05]  /*d8e0*/  LDSM.16.MT88.4 R24, [R216+0x18800] ;  /* 0x01880000d818783b */ /* 0x000f6a0000004200 */
[C---:B---3--:R-:W-:Y:S01]  /*d8f0*/  HMMA.16816.F32 R108, R4.reuse, R20, R108 ;  /* 0x00000014046c723c */ /* 0x048fe2000000186c */
[----:B------:R-:W-:Y:S05]  /*d900*/  MUFU.EX2 R194, R194 ;  /* 0x000000c200c27308 */ /* 0x000fea0000000800 */
[C---:B------:R-:W-:Y:S01]  /*d910*/  HMMA.16816.F32 R112, R4.reuse, R22, R112 ;  /* 0x000000160470723c */ /* 0x040fe20000001870 */
[----:B------:R-:W3:Y:S02]  /*d920*/  LDSM.16.MT88.4 R20, [R214+0x18800] ;  /* 0x01880000d614783b */ /* 0x000ee40000004200 */
[----:B------:R-:W4:Y:S03]  /*d930*/  MUFU.EX2 R192, R192 ;  /* 0x000000c000c07308 */ /* 0x000f260000000800 */
[C---:B-1----:R-:W-:Y:S05]  /*d940*/  HMMA.16816.F32 R116, R4.reuse, R16, R116 ;  /* 0x000000100474723c */ /* 0x042fea0000001874 */
[----:B------:R-:W-:Y:S01]  /*d950*/  MUFU.EX2 R193, R193 ;  /* 0x000000c100c17308 */ /* 0x000fe20000000800 */
[----:B------:R-:W-:Y:S01]  /*d960*/  HMMA.16816.F32 R120, R4, R18, R120 ;  /* 0x000000120478723c */ /* 0x000fe20000001878 */
[----:B------:R-:W1:Y:S06]  /*d970*/  LDSM.16.MT88.4 R16, [R213+0x18800] ;  /* 0x01880000d510783b */ /* 0x000e6c0000004200 */
[----:B------:R-:W-:Y:S01]  /*d980*/  F2FP.F16.F32.PACK_AB R4, R182, R181 ;  /* 0x000000b5b604723e */ /* 0x000fe200000000ff */
[----:B------:R-:W4:Y:S01]  /*d990*/  MUFU.EX2 R189, R189 ;  /* 0x000000bd00bd7308 */ /* 0x000f220000000800 */
[----:B------:R-:W-:Y:S01]  /*d9a0*/  F2FP.F16.F32.PACK_AB R6, R185, R183 ;  /* 0x000000b7b906723e */ /* 0x000fe200000000ff */
[----:B------:R-:W-:Y:S01]  /*d9b0*/  FADD.FTZ R183, R183, R173 ;  /* 0x000000adb7b77221 */ /* 0x000fe20000010000 */
[----:B------:R-:W-:-:S02]  /*d9c0*/  F2FP.F16.F32.PACK_AB R5, R186, R184 ;  /* 0x000000b8ba05723e */ /* 0x000fc400000000ff */
[C---:B------:R-:W-:Y:S01]  /*d9d0*/  F2FP.F16.F32.PACK_AB R7, R188.reuse, R187 ;  /* 0x000000bbbc07723e */ /* 0x040fe200000000ff */
[----:B------:R-:W-:Y:S01]  /*d9e0*/  FADD.FTZ R187, R187, R0 ;  /* 0x00000000bbbb7221 */ /* 0x000fe20000010000 */
[----:B------:R-:W-:Y:S01]  /*d9f0*/  FADD.FTZ R183, R185, R183 ;  /* 0x000000b7b9b77221 */ /* 0x000fe20000010000 */
[----:B------:R-:W4:Y:S02]  /*da00*/  MUFU.EX2 R180, R180 ;  /* 0x000000b400b47308 */ /* 0x000f240000000800 */
[----:B------:R-:W-:Y:S02]  /*da10*/  FADD.FTZ R187, R188, R187 ;  /* 0x000000bbbcbb7221 */ /* 0x000fe40000010000 */
[C---:B-----5:R-:W-:Y:S04]  /*da20*/  HMMA.16816.F32 R160, R4.reuse, R24, R160 ;  /* 0x0000001804a0723c */ /* 0x060fe800000018a0 */
[----:B------:R-:W-:Y:S02]  /*da30*/  MUFU.EX2 R225, R225 ;  /* 0x000000e100e17308 */ /* 0x000fe40000000800 */
[C---:B------:R-:W-:Y:S01]  /*da40*/  HMMA.16816.F32 R156, R4.reuse, R26, R156 ;  /* 0x0000001a049c723c */ /* 0x040fe2000000189c */
[----:B------:R-:W5:Y:S05]  /*da50*/  LDSM.16.MT88.4 R24, [R216+0x1a800] ;  /* 0x01a80000d818783b */ /* 0x000f6a0000004200 */
[C---:B---3--:R-:W-:Y:S01]  /*da60*/  HMMA.16816.F32 R152, R4.reuse, R20, R152 ;  /* 0x000000140498723c */ /* 0x048fe20000001898 */
[----:B------:R-:W-:Y:S05]  /*da70*/  MUFU.EX2 R226, R226 ;  /* 0x000000e200e27308 */ /* 0x000fea0000000800 */
[C---:B------:R-:W-:Y:S01]  /*da80*/  HMMA.16816.F32 R148, R4.reuse, R22, R148 ;  /* 0x000000160494723c */ /* 0x040fe20000001894 */
[----:B------:R-:W3:Y:S02]  /*da90*/  LDSM.16.MT88.4 R20, [R214+0x1a800] ;  /* 0x01a80000d614783b */ /* 0x000ee40000004200 */
[----:B------:R-:W-:Y:S03]  /*daa0*/  MUFU.EX2 R227, R227 ;  /* 0x000000e300e37308 */ /* 0x000fe60000000800 */
[C---:B-1----:R-:W-:Y:S05]  /*dab0*/  HMMA.16816.F32 R144, R4.reuse, R16, R144 ;  /* 0x000000100490723c */ /* 0x042fea0000001890 */
[----:B------:R-:W1:Y:S01]  /*dac0*/  MUFU.EX2 R179, R179 ;  /* 0x000000b300b37308 */ /* 0x000e620000000800 */
[C---:B------:R-:W-:Y:S01]  /*dad0*/  HMMA.16816.F32 R140, R4.reuse, R18, R140 ;  /* 0x00000012048c723c */ /* 0x040fe2000000188c */
[----:B------:R-:W2:Y:S05]  /*dae0*/  LDSM.16.MT88.4 R16, [R212+0x1a800] ;  /* 0x01a80000d410783b */ /* 0x000eaa0000004200 */
[C---:B------:R-:W-:Y:S01]  /*daf0*/  HMMA.16816.F32 R52, R4.reuse, R28, R52 ;  /* 0x0000001c0434723c */ /* 0x040fe20000001834 */
[----:B------:R-:W1:Y:S05]  /*db00*/  MUFU.EX2 R178, R178 ;  /* 0x000000b200b27308 */ /* 0x000e6a0000000800 */
[C---:B------:R-:W-:Y:S01]  /*db10*/  HMMA.16816.F32 R56, R4.reuse, R30, R56 ;  /* 0x0000001e0438723c */ /* 0x040fe20000001838 */
[----:B------:R-:W-:Y:S02]  /*db20*/  LDSM.16.MT88.4 R28, [R216+0x1e800] ;  /* 0x01e80000d81c783b */ /* 0x000fe40000004200 */
[----:B------:R-:W1:Y:S03]  /*db30*/  MUFU.EX2 R176, R177 ;  /* 0x000000b100b07308 */ /* 0x000e660000000800 */
[C---:B-----5:R-:W-:Y:S05]  /*db40*/  HMMA.16816.F32 R36, R4.reuse, R24, R36 ;  /* 0x000000180424723c */ /* 0x060fea0000001824 */
[----:B------:R-:W5:Y:S01]  /*db50*/  MUFU.EX2 R175, R175 ;  /* 0x000000af00af7308 */ /* 0x000f620000000800 */
[C---:B------:R-:W-:Y:S01]  /*db60*/  HMMA.16816.F32 R40, R4.reuse, R26, R40 ;  /* 0x0000001a0428723c */ /* 0x040fe20000001828 */
[----:B------:R-:W4:Y:S05]  /*db70*/  LDSM.16.MT88.4 R24, [R216+0x1c800] ;  /* 0x01c80000d818783b */ /* 0x000f2a0000004200 */
[C---:B---3--:R-:W-:Y:S06]  /*db80*/  HMMA.16816.F32 R44, R4.reuse, R20, R44 ;  /* 0x00000014042c723c */ /* 0x048fec000000182c */
[C---:B------:R-:W-:Y:S01]  /*db90*/  HMMA.16816.F32 R48, R4.reuse, R22, R48 ;  /* 0x000000160430723c */ /* 0x040fe20000001830 */
[----:B------:R-:W3:Y:S05]  /*dba0*/  LDSM.16.MT88.4 R20, [R214+0x1c800] ;  /* 0x01c80000d614783b */ /* 0x000eea0000004200 */
[C---:B--2---:R-:W-:Y:S06]  /*dbb0*/  HMMA.16816.F32 R60, R4.reuse, R16, R60 ;  /* 0x00000010043c723c */ /* 0x044fec000000183c */
        /* <DEDUP_REMOVED lines=46> */
[----:B----4-:R-:W-:Y:S01]  /*dea0*/  HMMA.16816.F32 R152, R4, R24, R152 ;  /* 0x000000180498723c */ /* 0x010fe20000001898 */
[----:B------:R-:W-:Y:S01]  /*deb0*/  FADD.FTZ R224, R225, R224 ;  /* 0x000000e0e1e07221 */ /* 0x000fe20000010000 */
[----:B------:R-:W-:-:S03]  /*dec0*/  FADD.FTZ R193, R178, R193 ;  /* 0x000000c1b2c17221 */ /* 0x000fc60000010000 */
[----:B------:R-:W-:Y:S01]  /*ded0*/  FADD.FTZ R224, R226, R224 ;  /* 0x000000e0e2e07221 */ /* 0x000fe20000010000 */
[----:B------:R-:W-:Y:S01]  /*dee0*/  HMMA.16816.F32 R148, R4, R26, R148 ;  /* 0x0000001a0494723c */ /* 0x000fe20000001894 */
[----:B------:R-:W4:Y:S01]  /*def0*/  LDSM.16.MT88.4 R24, [R213+0x1b000] ;  /* 0x01b00000d518783b */ /* 0x000f220000004200 */
[----:B------:R-:W-:Y:S01]  /*df00*/  FADD.FTZ R193, R176, R193 ;  /* 0x000000c1b0c17221 */ /* 0x000fe20000010000 */
[----:B------:R-:W-:-:S03]  /*df10*/  FADD.FTZ R249, R227, R224 ;  /* 0x000000e0e3f97221 */ /* 0x000fc60000010000 */
[----:B---3--:R-:W-:Y:S01]  /*df20*/  HMMA.16816.F32 R144, R4, R20, R144 ;  /* 0x000000140490723c */ /* 0x008fe20000001890 */
[----:B-----5:R-:W-:-:S05]  /*df30*/  FADD.FTZ R248, R175, R193 ;  /* 0x000000c1aff87221 */ /* 0x020fca0000010000 */
        /* <DEDUP_REMOVED lines=28> */
[----:B------:R-:W-:Y:S05]  /*e100*/  LDSM.16.MT88.4 R20, [R213+0x19800] ;  /* 0x01980000d514783b */ /* 0x000fea0000004200 */
[C---:B--2---:R-:W-:Y:S06]  /*e110*/  HMMA.16816.F32 R100, R4.reuse, R16, R100 ;  /* 0x000000100464723c */ /* 0x044fec0000001864 */
[C---:B------:R-:W-:Y:S01]  /*e120*/  HMMA.16816.F32 R104, R4.reuse, R18, R104 ;  /* 0x000000120468723c */ /* 0x040fe20000001868 */
[----:B------:R-:W-:Y:S05]  /*e130*/  LDSM.16.MT88.4 R16, [R212+0x19800] ;  /* 0x01980000d410783b */ /* 0x000fea0000004200 */
[C---:B-1----:R-:W-:Y:S06]  /*e140*/  HMMA.16816.F32 R108, R4.reuse, R28, R108 ;  /* 0x0000001c046c723c */ /* 0x042fec000000186c */
[C---:B------:R-:W-:Y:S01]  /*e150*/  HMMA.16816.F32 R112, R4.reuse, R30, R112 ;  /* 0x0000001e0470723c */ /* 0x040fe20000001870 */
[----:B------:R-:W-:Y:S05]  /*e160*/  LDSM.16.MT88.4 R28, [R216+0x1b800] ;  /* 0x01b80000d81c783b */ /* 0x000fea0000004200 */
[C---:B----4-:R-:W-:Y:S06]  /*e170*/  HMMA.16816.F32 R116, R4.reuse, R24, R116 ;  /* 0x000000180474723c */ /* 0x050fec0000001874 */
[C---:B------:R-:W-:Y:S01]  /*e180*/  HMMA.16816.F32 R120, R4.reuse, R26, R120 ;  /* 0x0000001a0478723c */ /* 0x040fe20000001878 */
[----:B------:R-:W1:Y:S05]  /*e190*/  LDSM.16.MT88.4 R24, [R214+0x19800] ;  /* 0x01980000d618783b */ /* 0x000e6a0000004200 */
[C---:B------:R-:W-:Y:S06]  /*e1a0*/  HMMA.16816.F32 R124, R4.reuse, R168, R124 ;  /* 0x000000a8047c723c */ /* 0x040fec000000187c */
[----:B------:R-:W-:Y:S01]  /*e1b0*/  HMMA.16816.F32 R128, R4, R170, R128 ;  /* 0x000000aa0480723c */ /* 0x000fe20000001880 */
[----:B------:R-:W-:Y:S06]  /*e1c0*/  LDSM.16.MT88.4 R168, [R214+0x1b800] ;  /* 0x01b80000d6a8783b */ /* 0x000fec0000004200 */
[----:B------:R-:W-:-:S02]  /*e1d0*/  F2FP.F16.F32.PACK_AB R4, R225, R180 ;  /* 0x000000b4e104723e */ /* 0x000fc400000000ff */
[----:B------:R-:W-:Y:S02]  /*e1e0*/  F2FP.F16.F32.PACK_AB R6, R227, R226 ;  /* 0x000000e2e306723e */ /* 0x000fe400000000ff */
[----:B------:R-:W-:Y:S02]  /*e1f0*/  F2FP.F16.F32.PACK_AB R5, R178, R179 ;  /* 0x000000b3b205723e */ /* 0x000fe400000000ff */
[----:B------:R-:W-:-:S07]  /*e200*/  F2FP.F16.F32.PACK_AB R7, R175, R176 ;  /* 0x000000b0af07723e */ /* 0x000fce00000000ff */
[C---:B-----5:R-:W-:Y:S06]  /*e210*/  HMMA.16816.F32 R160, R4.reuse, R32, R160 ;  /* 0x0000002004a0723c */ /* 0x060fec00000018a0 */
        /* <DEDUP_REMOVED lines=14> */
[C---:B------:R-:W-:Y:S06]  /*e300*/  HMMA.16816.F32 R36, R4.reuse, R28, R36 ;  /* 0x0000001c0424723c */ /* 0x040fec0000001824 */
        /* <DEDUP_REMOVED lines=14> */
[C---:B------:R-:W-:Y:S06]  /*e3f0*/  HMMA.16816.F32 R44, R4.reuse, R168, R44 ;  /* 0x000000a8042c723c */ /* 0x040fec000000182c */
[C---:B------:R-:W-:Y:S06]  /*e400*/  HMMA.16816.F32 R48, R4.reuse, R170, R48 ;  /* 0x000000aa0430723c */ /* 0x040fec0000001830 */
[C---:B-----5:R-:W-:Y:S06]  /*e410*/  HMMA.16816.F32 R92, R4.reuse, R28, R92 ;  /* 0x0000001c045c723c */ /* 0x060fec000000185c */
[C---:B------:R-:W-:Y:S06]  /*e420*/  HMMA.16816.F32 R96, R4.reuse, R30, R96 ;  /* 0x0000001e0460723c */ /* 0x040fec0000001860 */
[C---:B-1----:R-:W-:Y:S06]  /*e430*/  HMMA.16816.F32 R100, R4.reuse, R24, R100 ;  /* 0x000000180464723c */ /* 0x042fec0000001864 */
[C---:B------:R-:W-:Y:S06]  /*e440*/  HMMA.16816.F32 R104, R4.reuse, R26, R104 ;  /* 0x0000001a0468723c */ /* 0x040fec0000001868 */
[C---:B---3--:R-:W-:Y:S06]  /*e450*/  HMMA.16816.F32 R108, R4.reuse, R20, R108 ;  /* 0x00000014046c723c */ /* 0x048fec000000186c */
[C---:B------:R-:W-:Y:S06]  /*e460*/  HMMA.16816.F32 R112, R4.reuse, R22, R112 ;  /* 0x000000160470723c */ /* 0x040fec0000001870 */
[C---:B----4-:R-:W-:Y:S06]  /*e470*/  HMMA.16816.F32 R116, R4.reuse, R16, R116 ;  /* 0x000000100474723c */ /* 0x050fec0000001874 */
[C---:B------:R-:W-:Y:S06]  /*e480*/  HMMA.16816.F32 R120, R4.reuse, R18, R120 ;  /* 0x000000120478723c */ /* 0x040fec0000001878 */
[C---:B--2---:R-:W-:Y:S06]  /*e490*/  HMMA.16816.F32 R124, R4.reuse, R32, R124 ;  /* 0x00000020047c723c */ /* 0x044fec000000187c */
[----:B------:R-:W-:-:S15]  /*e4a0*/  HMMA.16816.F32 R128, R4, R34, R128 ;  /* 0x000000220480723c */ /* 0x000fde0000001880 */
[----:B------:R-:W-:-:S09]  /*e4b0*/  NOP ;  /* 0x0000000000007918 */ /* 0x000fd20000000000 */
.L_x_541:
[----:B------:R-:W-:-:S06]  /*e4c0*/  UISETP.GT.AND UP0, UPT, UR20, UR16, UPT ;  /* 0x000000101400728c */ /* 0x000fcc000bf04270 */
[----:B------:R-:W-:-:S13]  /*e4d0*/  PLOP3.LUT P0, PT, PT, PT, UP0, 0x80, 0x0 ;  /* 0x000000000000781c */ /* 0x000fda0003f0f008 */
[----:B------:R-:W-:Y:S05]  /*e4e0*/  @!P0 BRA `(.L_x_548) ;  /* 0x00000044002c8947 */ /* 0x000fea0003800000 */
[----:B------:R-:W1:Y:S01]  /*e4f0*/  S2R R2, SR_TID.X ;  /* 0x0000000000027919 */ /* 0x000e620000002100 */
[----:B------:R-:W-:Y:S01]  /*e500*/  ULDC UR4, c[0x0][0x2d0] ;  /* 0x0000b40000047ab9 */ /* 0x000fe20000000800 */
[----:B------:R-:W-:Y:S01]  /*e510*/  IMAD.U32 R242, RZ, RZ, UR27 ;  /* 0x0000001bfff27e24 */ /* 0x000fe2000f8e00ff */
[----:B------:R-:W-:Y:S01]  /*e520*/  ULDC.64 UR6, c[0x0][0x220] ;  /* 0x0000880000067ab9 */ /* 0x000fe20000000a00 */
[----:B------:R-:W-:Y:S01]  /*e530*/  IMAD.U32 R244, RZ, RZ, UR25 ;  /* 0x00000019fff47e24 */ /* 0x000fe2000f8e00ff */
[----:B------:R-:W-:Y:S01]  /*e540*/  ULDC.64 UR10, c[0x0][0x218] ;  /* 0x00008600000a7ab9 */ /* 0x000fe20000000a00 */
[----:B------:R-:W-:Y:S01]  /*e550*/  IMAD.MOV.U32 R246, RZ, RZ, R8 ;  /* 0x000000fffff67224 */ /* 0x000fe200078e0008 */
[----:B------:R-:W-:Y:S01]  /*e560*/  UIADD3 UR13, UR20, -0x1, URZ ;  /* 0xffffffff140d7890 */ /* 0x000fe2000fffe03f */
[----:B------:R-:W-:Y:S01]  /*e570*/  IMAD.MOV.U32 R247, RZ, RZ, R11 ;  /* 0x000000fffff77224 */ /* 0x000fe200078e000b */
[----:B------:R-:W-:Y:S01]  /*e580*/  UMOV UR25, URZ ;  /* 0x0000003f00197c82 */ /* 0x000fe20008000000 */
[----:B-1----:R-:W-:-:S04]  /*e590*/  SHF.R.S32.HI R4, RZ, 0x1f, R2 ;  /* 0x0000001fff047819 */ /* 0x002fc80000011402 */
[----:B------:R-:W-:-:S04]  /*e5a0*/  LEA.HI R4, R4, R2, RZ, 0x3 ;  /* 0x0000000204047211 */ /* 0x000fc800078f18ff */
[----:B------:R-:W-:Y:S02]  /*e5b0*/  LOP3.LUT R0, R4, 0xfffffff8, RZ, 0xc0, !PT ;  /* 0xfffffff804007812 */ /* 0x000fe400078ec0ff */
[----:B------:R-:W-:-:S03]  /*e5c0*/  SHF.R.S32.HI R4, RZ, 0x3, R4 ;  /* 0x00000003ff047819 */ /* 0x000fc60000011404 */
[----:B------:R-:W-:-:S04]  /*e5d0*/  IMAD.IADD R0, R2, 0x1, -R0 ;  /* 0x0000000102007824 */ /* 0x000fc800078e0a00 */
[----:B------:R-:W-:-:S05]  /*e5e0*/  IMAD.SHL.U32 R14, R0, 0x8, RZ ;  /* 0x00000008000e7824 */ /* 0x000fca00078e00ff */
[----:B------:R-:W-:Y:S01]  /*e5f0*/  ISETP.GE.AND P2, PT, R14, UR4, PT ;  /* 0x000000040e007c0c */ /* 0x000fe2000bf46270 */
[----:B------:R-:W-:Y:S01]  /*e600*/  ULDC UR4, c[0x0][0x2ec] ;  /* 0x0000bb0000047ab9 */ /* 0x000fe20000000800 */
[----:B------:R-:W-:-:S03]  /*e610*/  SHF.R.S32.HI R15, RZ, 0x1f, R14 ;  /* 0x0000001fff0f7819 */ /* 0x000fc6000001140e */
[----:B------:R-:W-:-:S04]  /*e620*/  IMAD.WIDE.U32 R6, R13, UR21, R14 ;  /* 0x000000150d067c25 */ /* 0x000fc8000f8e000e */
[----:B------:R-:W-:Y:S01]  /*e630*/  IMAD.WIDE.U32 R12, R12, UR21, R14 ;  /* 0x000000150c0c7c25 */ /* 0x000fe2000f8e000e */
[----:B------:R-:W-:-:S03]  /*e640*/  IADD3 R2, P1, R6, UR26, RZ ;  /* 0x0000001a06027c10 */ /* 0x000fc6000ff3e0ff */
[----:B------:R-:W1:Y:S01]  /*e650*/  @!P2 LDC.64 R226, c[0x0][0x220] ;  /* 0x00008800ffe2ab82 */ /* 0x000e620000000a00 */
[----:B------:R-:W-:Y:S01]  /*e660*/  UIADD3 UR21, UR20, -0x2, URZ ;  /* 0xfffffffe14157890 */ /* 0x000fe2000fffe03f */
[----:B------:R-:W-:Y:S02]  /*e670*/  IADD3 R0, P0, R12, UR28, RZ ;  /* 0x0000001c0c007c10 */ /* 0x000fe4000ff1e0ff */
[----:B------:R-:W-:Y:S01]  /*e680*/  IADD3.X R244, R244, UR9, R7, P1, !PT ;  /* 0x00000009f4f47c10 */ /* 0x000fe20008ffe407 */
[----:B------:R-:W-:Y:S01]  /*e690*/  ULDC UR9, c[0x0][0x2d0] ;  /* 0x0000b40000097ab9 */ /* 0x000fe20000000800 */
[----:B------:R-:W-:Y:S02]  /*e6a0*/  IADD3.X R242, R242, UR34, R13, P0, !PT ;  /* 0x00000022f2f27c10 */ /* 0x000fe400087fe40d */
[----:B------:R-:W2:Y:S01]  /*e6b0*/  @!P2 LDC.64 R224, c[0x0][0x220] ;  /* 0x00008800ffe0ab82 */ /* 0x000ea20000000a00 */
[----:B------:R-:W-:Y:S02]  /*e6c0*/  LEA R243, P0, R0, UR6, 0x1 ;  /* 0x0000000600f37c11 */ /* 0x000fe4000f8008ff */
[----:B------:R-:W-:-:S02]  /*e6d0*/  LEA R245, P1, R2, UR10, 0x1 ;  /* 0x0000000a02f57c11 */ /* 0x000fc4000f8208ff */
[----:B------:R-:W-:Y:S01]  /*e6e0*/  LEA.HI.X R242, R0, UR7, R242, 0x1, P0 ;  /* 0x0000000700f27c11 */ /* 0x000fe200080f0cf2 */
[----:B------:R-:W-:Y:S01]  /*e6f0*/  IMAD.MOV.U32 R0, RZ, RZ, R164 ;  /* 0x000000ffff007224 */ /* 0x000fe200078e00a4 */
[----:B------:R-:W-:Y:S01]  /*e700*/  IADD3 R250, P0, R4, 0x20, RZ ;  /* 0x0000002004fa7810 */ /* 0x000fe20007f1e0ff */
[----:B------:R-:W-:Y:S01]  /*e710*/  ULDC.64 UR6, c[0x0][0x250] ;  /* 0x0000940000067ab9 */ /* 0x000fe20000000a00 */
[----:B------:R-:W-:Y:S02]  /*e720*/  SHF.R.S32.HI R4, RZ, 0x1f, R4 ;  /* 0x0000001fff047819 */ /* 0x000fe40000011404 */
[----:B------:R-:W-:Y:S01]  /*e730*/  LEA.HI.X R244, R2, UR11, R244, 0x1, P1 ;  /* 0x0000000b02f47c11 */ /* 0x000fe200088f0cf4 */
[----:B------:R-:W-:Y:S01]  /*e740*/  IMAD.MOV.U32 R2, RZ, RZ, R3 ;  /* 0x000000ffff027224 */ /* 0x000fe200078e0003 */
[----:B------:R-:W-:Y:S01]  /*e750*/  ULDC.64 UR10, c[0x0][0x248] ;  /* 0x00009200000a7ab9 */ /* 0x000fe20000000a00 */
[----:B------:R-:W-:Y:S01]  /*e760*/  IMAD.X R251, RZ, RZ, R4, P0 ;  /* 0x000000fffffb7224 */ /* 0x000fe200000e0604 */
[----:B------:R-:W-:Y:S06]  /*e770*/  BRA `(.L_x_549) ;  /* 0x0000000000f47947 */ /* 0x000fec0003800000 */
.L_x_551:
        /* <DEDUP_REMOVED lines=10> */
[----:B------:R-:W-:Y:S02]  /*e820*/  UIADD3 UR20, UR27, UR20, URZ ;  /* 0x000000141b147290 */ /* 0x000fe4000fffe03f */
[C---:B------:R-:W-:Y:S04]  /*e830*/  LEA R17, P0, R18.reuse, R234, 0x6 ;  /* 0x000000ea12117211 */ /* 0x040fe800078030ff */
[----:B------:R-:W-:Y:S05]  /*e840*/  IMAD.U32 R16, RZ, RZ, UR20 ;  /* 0x00000014ff107e24 */ /* 0x000fea000f8e00ff */
[----:B------:R-:W-:Y:S02]  /*e850*/  LEA.HI.X R16, R18, R241, R16, 0x6, P0 ;  /* 0x000000f112107211 */ /* 0x000fe400000f3410 */
[C---:B--2---:R-:W-:Y:S04]  /*e860*/  @!P2 LEA R6, P0, R17.reuse, R6, 0x1 ;  /* 0x000000061106a211 */ /* 0x044fe800078008ff */
[C---:B------:R-:W-:Y:S02]  /*e870*/  @!P2 LEA.HI.X R7, R17.reuse, R7, R16, 0x1, P0 ;  /* 0x000000071107a211 */ /* 0x040fe400000f0c10 */
[----:B------:R-:W-:Y:S03]  /*e880*/  IADD3 R17, P0, R17, UR14, RZ ;  /* 0x0000000e11117c10 */ /* 0x000fe6000ff1e0ff */
[----:B------:R-:W-:Y:S01]  /*e890*/  @!PT LDS RZ, [RZ] ;  /* 0x00000000fffff984 */ /* 0x000fe20000000800 */
[----:B------:R-:W-:Y:S01]  /*e8a0*/  @!PT LDS RZ, [RZ] ;  /* 0x00000000fffff984 */ /* 0x000fe20000000800 */
[----:B------:R-:W-:Y:S01]  /*e8b0*/  @!PT LDS RZ, [RZ] ;  /* 0x00000000fffff984 */ /* 0x000fe20000000800 */
[----:B------:R1:W-:Y:S01]  /*e8c0*/  @!P2 LDGSTS.E.BYPASS.LTC128B.128 [R230+0x10000], desc[UR30][R6.64] ;  /* 0x1000000006e6afae */ /* 0x0003e2000b901d5e */
[----:B------:R-:W-:Y:S02]  /*e8d0*/  IADD3.X R16, R16, UR8, RZ, P0, !PT ;  /* 0x0000000810107c10 */ /* 0x000fe400087fe4ff */
        /* <DEDUP_REMOVED lines=39> */
.L_x_549:
[----:B------:R-:W-:Y:S01]  /*eb50*/  UIADD3 UR24, UR13, -UR25, URZ ;  /* 0x800000190d187290 */ /* 0x000fe2000fffe03f */
[----:B------:R-:W-:Y:S04]  /*eb60*/  DEPBAR.LE SB0, 0x0 ;  /* 0x000080000000791a */ /* 0x000fe80000000000 */
[----:B------:R-:W-:Y:S01]  /*eb70*/  BAR.SYNC.DEFER_BLOCKING 0x0 ;  /* 0x0000000000007b1d */ /* 0x000fe20000010000 */
[----:B------:R-:W-:Y:S01]  /*eb80*/  IMAD.U32 R4, RZ, RZ, UR24 ;  /* 0x00000018ff047e24 */ /* 0x000fe2000f8e00ff */
[----:B------:R-:W-:Y:S01]  /*eb90*/  UIADD3 UR12, UR20, -0x1, URZ ;  /* 0xffffffff140c7890 */ /* 0x000fe2000fffe03f */
[----:B------:R-:W-:Y:S03]  /*eba0*/  ISETP.GE.AND P4, PT, R229, UR9, PT ;  /* 0x00000009e5007c0c */ /* 0x000fe6000bf86270 */
[C---:B------:R-:W-:Y:S01]  /*ebb0*/  LEA R10, P1, R4.reuse, R232, 0x6 ;  /* 0x000000e8040a7211 */ /* 0x040fe200078230ff */
[----:B------:R-:W-:Y:S01]  /*ebc0*/  USHF.R.S32.HI UR23, URZ, 0x1f, UR12 ;  /* 0x0000001f3f177899 */ /* 0x000fe2000801140c */
[----:B------:R-:W-:Y:S01]  /*ebd0*/  IMAD.U32 R3, RZ, RZ, UR12 ;  /* 0x0000000cff037e24 */ /* 0x000fe2000f8e00ff */
[----:B------:R-:W-:Y:S01]  /*ebe0*/  UIMAD UR22, UR15, UR12, URZ ;  /* 0x0000000c0f1672a4 */ /* 0x000fe2000f8e023f */
[C---:B------:R-:W-:Y:S01]  /*ebf0*/  LEA.HI.X.SX32 R11, R4.reuse, R233, 0x6, P1 ;  /* 0x000000e9040b7211 */ /* 0x040fe200008f36ff */
[----:B------:R-:W-:Y:S01]  /*ec00*/  UISETP.GT.AND UP0, UPT, UR12, UR16, UPT ;  /* 0x000000100c00728c */ /* 0x000fe2000bf04270 */
[----:B------:R-:W-:Y:S01]  /*ec10*/  IMAD.WIDE.U32 R14, R3, UR35, R246 ;  /* 0x00000023030e7c25 */ /* 0x000fe2000f8e00f6 */
[----:B------:R-:W-:Y:S02]  /*ec20*/  UIMAD UR22, UR23, UR35, UR22 ;  /* 0x00000023171672a4 */ /* 0x000fe4000f8e0216 */
[----:B------:R-:W-:Y:S01]  /*ec30*/  LEA R12, P0, R4, R250, 0x6 ;  /* 0x000000fa040c7211 */ /* 0x000fe200078030ff */
[----:B------:R-:W-:Y:S01]  /*ec40*/  IMAD R5, R11, UR6, RZ ;  /* 0x000000060b057c24 */ /* 0x000fe2000f8e02ff */
[----:B-1----:R-:W-:Y:S02]  /*ec50*/  @!P2 LEA R8, P1, R14, R226, 0x1 ;  /* 0x000000e20e08a211 */ /* 0x002fe400078208ff */
[----:B------:R-:W-:Y:S01]  /*ec60*/  VIADD R3, R15, UR22 ;  /* 0x000000160f037c36 */ /* 0x000fe20008000000 */
[----:B------:R-:W-:Y:S01]  /*ec70*/  LEA.HI.X.SX32 R13, R4, R251, 0x6, P0 ;  /* 0x000000fb040d7211 */ /* 0x000fe200000f36ff */
[----:B------:R-:W-:Y:S01]  /*ec80*/  IMAD R5, R10, UR7, R5 ;  /* 0x000000070a057c24 */ /* 0x000fe2000f8e0205 */
[----:B------:R-:W-:Y:S01]  /*ec90*/  @!P2 IADD3 R6, P0, R14, UR38, RZ ;  /* 0x000000260e06ac10 */ /* 0x000fe2000ff1e0ff */
[----:B------:R-:W-:Y:S01]  /*eca0*/  IMAD.WIDE.U32 R10, R10, UR6, RZ ;  /* 0x000000060a0a7c25 */ /* 0x000fe2000f8e00ff */
[----:B------:R-:W-:Y:S01]  /*ecb0*/  @!P2 LEA.HI.X R9, R14, R227, R3, 0x1, P1 ;  /* 0x000000e30e09a211 */ /* 0x000fe200008f0c03 */
[----:B------:R-:W-:Y:S01]  /*ecc0*/  @P2 STS.128 [R230+0x18000], RZ ;  /* 0x018000ffe6002388 */ /* 0x000fe20000000c00 */
[----:B--2---:R-:W-:Y:S01]  /*ecd0*/  @!P2 LEA R16, P1, R6, R224, 0x1 ;  /* 0x000000e00610a211 */ /* 0x004fe200078208ff */
[----:B------:R-:W-:Y:S01]  /*ece0*/  IMAD.IADD R5, R11, 0x1, R5 ;  /* 0x000000010b057824 */ /* 0x000fe200078e0205 */
[C---:B------:R-:W-:Y:S02]  /*ecf0*/  LEA R14, P3, R10.reuse, R243, 0x1 ;  /* 0x000000f30a0e7211 */ /* 0x040fe400078608ff */
[----:B------:R-:W-:Y:S01]  /*ed00*/  @!PT LDS RZ, [RZ] ;  /* 0x00000000fffff984 */ /* 0x000fe20000000800 */
[----:B------:R-:W-:Y:S01]  /*ed10*/  @!PT LDS RZ, [RZ] ;  /* 0x00000000fffff984 */ /* 0x000fe20000000800 */
[----:B------:R-:W-:Y:S01]  /*ed20*/  @!PT LDS RZ, [RZ] ;  /* 0x00000000fffff984 */ /* 0x000fe20000000800 */
[----:B------:R1:W-:Y:S01]  /*ed30*/  @!P2 LDGSTS.E.BYPASS.LTC128B.128 [R230+0x18000], desc[UR30][R8.64] ;  /* 0x1800000008e6afae */ /* 0x0003e2000b901d5e */
[----:B------:R-:W-:Y:S01]  /*ed40*/  @!P2 IADD3.X R3, R3, UR33, RZ, P0, !PT ;  /* 0x000000210303ac10 */ /* 0x000fe200087fe4ff */
[----:B------:R-:W-:Y:S01]  /*ed50*/  IMAD R4, R13, UR6, RZ ;  /* 0x000000060d047c24 */ /* 0x000fe2000f8e02ff */
[-C--:B------:R-:W-:Y:S02]  /*ed60*/  LEA.HI.X R15, R10, R242.reuse, R5, 0x1, P3 ;  /* 0x000000f20a0f7211 */ /* 0x080fe400018f0c05 */
[----:B------:R-:W-:Y:S01]  /*ed70*/  @P4 STS.128 [R230+0x1a000], RZ ;  /* 0x01a000ffe6004388 */ /* 0x000fe20000000c00 */
[----:B------:R-:W-:Y:S01]  /*ed80*/  ISETP.GE.AND P3, PT, R228, UR9, PT ;  /* 0x00000009e4007c0c */ /* 0x000fe2000bf66270 */
[----:B------:R-:W-:Y:S01]  /*ed90*/  IMAD R4, R12, UR7, R4 ;  /* 0x000000070c047c24 */ /* 0x000fe2000f8e0204 */
[----:B------:R-:W-:Y:S02]  /*eda0*/  @!P2 LEA.HI.X R17, R6, R225, R3, 0x1, P1 ;  /* 0x000000e10611a211 */ /* 0x000fe400008f0c03 */
[----:B------:R-:W-:Y:S01]  /*edb0*/  @!PT LDS RZ, [RZ] ;  /* 0x00000000fffff984 */ /* 0x000fe20000000800 */
[----:B------:R-:W-:Y:S01]  /*edc0*/  @!PT LDS RZ, [RZ] ;  /* 0x00000000fffff984 */ /* 0x000fe20000000800 */
[----:B------:R-:W-:Y:S01]  /*edd0*/  @!PT LDS RZ, [RZ] ;  /* 0x00000000fffff984 */ /* 0x000fe20000000800 */
[----:B------:R-:W-:Y:S01]  /*ede0*/  @!P4 LDGSTS.E.BYPASS.LTC128B.128 [R230+0x1a000], desc[UR30][R14.64+0x80] ;  /* 0x1a0000800ee6cfae */ /* 0x000fe2000b901d5e */
[----:B------:R-:W-:Y:S01]  /*edf0*/  ISETP.GE.AND P1, PT, R223, UR9, PT ;  /* 0x00000009df007c0c */ /* 0x000fe2000bf26270 */
[----:B------:R-:W-:Y:S01]  /*ee00*/  IMAD.WIDE.U32 R12, R12, UR6, RZ ;  /* 0x000000060c0c7c25 */ /* 0x000fe2000f8e00ff */
[----:B------:R-:W-:Y:S03]  /*ee10*/  UIADD3 UR22, UR21, -UR25, URZ ;  /* 0x8000001915167290 */ /* 0x000fe6000fffe03f */
[----:B------:R-:W-:Y:S01]  /*ee20*/  IMAD.IADD R4, R13, 0x1, R4 ;  /* 0x000000010d047824 */ /* 0x000fe200078e0204 */
[C---:B------:R-:W-:Y:S02]  /*ee30*/  LEA R18, P0, R12.reuse, R243, 0x1 ;  /* 0x000000f30c127211 */ /* 0x040fe400078008ff */
[----:B------:R-:W-:Y:S01]  /*ee40*/  IMAD.U32 R3, RZ, RZ, UR22 ;  /* 0x00000016ff037e24 */ /* 0x000fe2000f8e00ff */
[----:B------:R-:W-:Y:S01]  /*ee50*/  @P3 STS.128 [R230+0x1c000], RZ ;  /* 0x01c000ffe6003388 */ /* 0x000fe20000000c00 */
[----:B------:R-:W-:Y:S04]  /*ee60*/  LEA.HI.X R19, R12, R242, R4, 0x1, P0 ;  /* 0x000000f20c137211 */ /* 0x000fe800000f0c04 */
[----:B------:R-:W-:Y:S01]  /*ee70*/  @!PT LDS RZ, [RZ] ;  /* 0x00000000fffff984 */ /* 0x000fe20000000800 */
[----:B------:R-:W-:Y:S01]  /*ee80*/  @!PT LDS RZ, [RZ] ;  /* 0x00000000fffff984 */ /* 0x000fe20000000800 */
[----:B------:R-:W-:Y:S01]  /*ee90*/  @!PT LDS RZ, [RZ] ;  /* 0x00000000fffff984 */ /* 0x000fe20000000800 */
[----:B------:R-:W-:Y:S05]  /*eea0*/  @!P3 LDGSTS.E.BYPASS.LTC128B.128 [R230+0x1c000], desc[UR30][R14.64+0x100] ;  /* 0x1c0001000ee6bfae */ /* 0x000fea000b901d5e */
[----:B------:R-:W-:Y:S05]  /*eeb0*/  @P1 STS.128 [R230+0x1e000], RZ ;  /* 0x01e000ffe6001388 */ /* 0x000fea0000000c00 */
        /* <DEDUP_REMOVED lines=23> */
[----:B------:R2:W-:Y:S05]  /*f030*/  @!P1 LDGSTS.E.BYPASS.LTC128B.128 [R230+0x1f000], desc[UR30][R18.64+0x180] ;  /* 0x1f00018012e69fae */ /* 0x0005ea000b901d5e */
[----:B------:R-:W-:Y:S05]  /*f040*/  LDSM.16.M88.4 R32, [R222] ;  /* 0x00000000de20783b */ /* 0x000fea0000000200 */
[----:B-1----:R-:W1:Y:S05]  /*f050*/  LDSM.16.M88.4 R8, [R221+0x10000] ;  /* 0x01000000dd08783b */ /* 0x002e6a0000000200 */
[----:B------:R-:W-:Y:S05]  /*f060*/  LDSM.16.M88.4 R24, [R221+0x11000] ;  /* 0x01100000dd18783b */ /* 0x000fea0000000200 */
[----:B------:R-:W-:Y:S05]  /*f070*/  LDSM.16.M88.4 R164, [R221+0x11800] ;  /* 0x01180000dda4783b */ /* 0x000fea0000000200 */
[----:B------:R-:W0:Y:S05]  /*f080*/  LDGDEPBAR ;  /* 0x00000000000079af */ /* 0x000e2a0000000000 */
[----:B--2---:R-:W2:Y:S05]  /*f090*/  LDSM.16.M88.4 R16, [R221+0x10800] ;  /* 0x01080000dd10783b */ /* 0x004eaa0000000200 */
[----:B------:R-:W-:Y:S05]  /*f0a0*/  LDSM.16.M88.4 R168, [R220] ;  /* 0x00000000dca8783b */ /* 0x000fea0000000200 */
[----:B------:R-:W3:Y:S05]  /*f0b0*/  LDSM.16.M88.4 R172, [R219] ;  /* 0x00000000dbac783b */ /* 0x000eea0000000200 */
[----:B------:R-:W4:Y:S05]  /*f0c0*/  LDSM.16.M88.4 R176, [R211] ;  /* 0x00000000d3b0783b */ /* 0x000f2a0000000200 */
[----:B-----5:R-:W5:Y:S01]  /*f0d0*/  LDSM.16.M88.4 R180, [R210] ;  /* 0x00000000d2b4783b */ /* 0x020f620000000200 */
[C---:B-1----:R-:W-:Y:S04]  /*f0e0*/  HMMA.16816.F32 R4, R32.reuse, R8, RZ ;  /* 0x000000082004723c */ /* 0x042fe800000018ff */
[----:B------:R-:W1:Y:S02]  /*f0f0*/  LDSM.16.M88.4 R184, [R209] ;  /* 0x00000000d1b8783b */ /* 0x000e640000000200 */
[C---:B------:R-:W-:Y:S03]  /*f100*/  HMMA.16816.F32 R8, R32.reuse, R10, RZ ;  /* 0x0000000a2008723c */ /* 0x040fe600000018ff */
[----:B------:R-:W-:Y:S05]  /*f110*/  LDSM.16.M88.4 R188, [R215+0x10800] ;  /* 0x01080000d7bc783b */ /* 0x000fea0000000200 */
[----:B------:R-:W-:Y:S01]  /*f120*/  LDSM.16.M88.4 R192, [R215+0x11000] ;  /* 0x01100000d7c0783b */ /* 0x000fe20000000200 */
[C---:B--2---:R-:W-:Y:S06]  /*f130*/  HMMA.16816.F32 R12, R32.reuse, R16, RZ ;  /* 0x00000010200c723c */ /* 0x044fec00000018ff */
[C---:B------:R-:W-:Y:S06]  /*f140*/  HMMA.16816.F32 R16, R32.reuse, R18, RZ ;  /* 0x000000122010723c */ /* 0x040fec00000018ff */
[C---:B------:R-:W-:Y:S06]  /*f150*/  HMMA.16816.F32 R20, R32.reuse, R24, RZ ;  /* 0x000000182014723c */ /* 0x040fec00000018ff */
[C---:B------:R-:W-:Y:S06]  /*f160*/  HMMA.16816.F32 R24, R32.reuse, R26, RZ ;  /* 0x0000001a2018723c */ /* 0x040fec00000018ff */
[C---:B------:R-:W-:Y:S06]  /*f170*/  HMMA.16816.F32 R28, R32.reuse, R164, RZ ;  /* 0x000000a4201c723c */ /* 0x040fec00000018ff */
[----:B------:R-:W-:Y:S01]  /*f180*/  HMMA.16816.F32 R32, R32, R166, RZ ;  /* 0x000000a62020723c */ /* 0x000fe200000018ff */
[----:B------:R-:W-:Y:S05]  /*f190*/  LDSM.16.M88.4 R164, [R218] ;  /* 0x00000000daa4783b */ /* 0x000fea0000000200 */
[C---:B---3--:R-:W-:Y:S06]  /*f1a0*/  HMMA.16816.F32 R4, R168.reuse, R172, R4 ;  /* 0x000000aca804723c */ /* 0x048fec0000001804 */
[C---:B------:R-:W-:Y:S01]  /*f1b0*/  HMMA.16816.F32 R8, R168.reuse, R174, R8 ;  /* 0x000000aea808723c */ /* 0x040fe20000001808 */
[----:B------:R-:W2:Y:S05]  /*f1c0*/  LDSM.16.M88.4 R172, [R215+0x10000] ;  /* 0x01000000d7ac783b */ /* 0x000eaa0000000200 */
[C---:B----4-:R-:W-:Y:S06]  /*f1d0*/  HMMA.16816.F32 R12, R168.reuse, R176, R12 ;  /* 0x000000b0a80c723c */ /* 0x050fec000000180c */
[C---:B------:R-:W-:Y:S01]  /*f1e0*/  HMMA.16816.F32 R16, R168.reuse, R178, R16 ;  /* 0x000000b2a810723c */ /* 0x040fe20000001810 */
[----:B------:R-:W3:Y:S05]  /*f1f0*/  LDSM.16.M88.4 R176, [R215+0x11800] ;  /* 0x01180000d7b0783b */ /* 0x000eea0000000200 */
[C---:B-----5:R-:W-:Y:S06]  /*f200*/  HMMA.16816.F32 R20, R168.reuse, R180, R20 ;  /* 0x000000b4a814723c */ /* 0x060fec0000001814 */
[C---:B------:R-:W-:Y:S01]  /*f210*/  HMMA.16816.F32 R24, R168.reuse, R182, R24 ;  /* 0x000000b6a818723c */ /* 0x040fe20000001818 */
[----:B------:R-:W-:Y:S05]  /*f220*/  LDSM.16.M88.4 R180, [R208] ;  /* 0x00000000d0b4783b */ /* 0x000fea0000000200 */
[C---:B-1----:R-:W-:Y:S06]  /*f230*/  HMMA.16816.F32 R28, R168.reuse, R184, R28 ;  /* 0x000000b8a81c723c */ /* 0x042fec000000181c */
[----:B------:R-:W-:Y:S01]  /*f240*/  HMMA.16816.F32 R32, R168, R186, R32 ;  /* 0x000000baa820723c */ /* 0x000fe20000001820 */
[----:B------:R-:W1:Y:S05]  /*f250*/  LDSM.16.M88.4 R168, [R217] ;  /* 0x00000000d9a8783b */ /* 0x000e6a0000000200 */
[C---:B--2---:R-:W-:Y:S01]  /*f260*/  HMMA.16816.F32 R4, R164.reuse, R172, R4 ;  /* 0x000000aca404723c */ /* 0x044fe20000001804 */
[----:B------:R-:W2:Y:S05]  /*f270*/  LDSM.16.M88.4 R184, [R208+0x800] ;  /* 0x00080000d0b8783b */ /* 0x000eaa0000000200 */
[C---:B------:R-:W-:Y:S01]  /*f280*/  HMMA.16816.F32 R8, R164.reuse, R174, R8 ;  /* 0x000000aea408723c */ /* 0x040fe20000001808 */
[----:B------:R-:W4:Y:S05]  /*f290*/  LDSM.16.M88.4 R172, [R208+0x1000] ;  /* 0x00100000d0ac783b */ /* 0x000f2a0000000200 */
[C---:B------:R-:W-:Y:S06]  /*f2a0*/  HMMA.16816.F32 R12, R164.reuse, R188, R12 ;  /* 0x000000bca40c723c */ /* 0x040fec000000180c */
[C---:B------:R-:W-:Y:S01]  /*f2b0*/  HMMA.16816.F32 R16, R164.reuse, R190, R16 ;  /* 0x000000bea410723c */ /* 0x040fe20000001810 */
[----:B------:R-:W-:Y:S05]  /*f2c0*/  LDSM.16.M88.4 R188, [R221+0x12000] ;  /* 0x01200000ddbc783b */ /* 0x000fea0000000200 */
[C---:B------:R-:W-:Y:S06]  /*f2d0*/  HMMA.16816.F32 R20, R164.reuse, R192, R20 ;  /* 0x000000c0a414723c */ /* 0x040fec0000001814 */
[C---:B------:R-:W-:Y:S01]  /*f2e0*/  HMMA.16816.F32 R24, R164.reuse, R194, R24 ;  /* 0x000000c2a418723c */ /* 0x040fe20000001818 */
[----:B------:R-:W-:Y:S05]  /*f2f0*/  LDSM.16.M88.4 R192, [R221+0x12800] ;  /* 0x01280000ddc0783b */ /* 0x000fea0000000200 */
[C---:B---3--:R-:W-:Y:S06]  /*f300*/  HMMA.16816.F32 R28, R164.reuse, R176, R28 ;  /* 0x000000b0a41c723c */ /* 0x048fec000000181c */
[----:B------:R-:W-:Y:S01]  /*f310*/  HMMA.16816.F32 R32, R164, R178, R32 ;  /* 0x000000b2a420723c */ /* 0x000fe20000001820 */
[----:B------:R-:W3:Y:S05]  /*f320*/  LDSM.16.M88.4 R164, [R208+0x1800] ;  /* 0x00180000d0a4783b */ /* 0x000eea0000000200 */
[C---:B-1----:R-:W-:Y:S01]  /*f330*/  HMMA.16816.F32 R4, R168.reuse, R180, R4 ;  /* 0x000000b4a804723c */ /* 0x042fe20000001804 */
[----:B------:R-:W1:Y:S05]  /*f340*/  LDSM.16.M88.4 R176, [R222+0x4000] ;  /* 0x00400000deb0783b */ /* 0x000e6a0000000200 */
[C---:B------:R-:W-:Y:S01]  /*f350*/  HMMA.16816.F32 R8, R168.reuse, R182, R8 ;  /* 0x000000b6a808723c */ /* 0x040fe20000001808 */
[----:B------:R-:W5:Y:S05]  /*f360*/  LDSM.16.M88.4 R180, [R221+0x13000] ;  /* 0x01300000ddb4783b */ /* 0x000f6a0000000200 */
[C---:B--2---:R-:W-:Y:S06]  /*f370*/  HMMA.16816.F32 R12, R168.reuse, R184, R12 ;  /* 0x000000b8a80c723c */ /* 0x044fec000000180c */
[C---:B------:R-:W-:Y:S01]  /*f380*/  HMMA.16816.F32 R16, R168.reuse, R186, R16 ;  /* 0x000000baa810723c */ /* 0x040fe20000001810 */
[----:B------:R-:W2:Y:S05]  /*f390*/  LDSM.16.M88.4 R184, [R221+0x13800] ;  /* 0x01380000ddb8783b */ /* 0x000eaa0000000200 */
[C---:B----4-:R-:W-:Y:S06]  /*f3a0*/  HMMA.16816.F32 R20, R168.reuse, R172, R20 ;  /* 0x000000aca814723c */ /* 0x050fec0000001814 */
[C---:B------:R-:W-:Y:S01]  /*f3b0*/  HMMA.16816.F32 R24, R168.reuse, R174, R24 ;  /* 0x000000aea818723c */ /* 0x040fe20000001818 */
[----:B------:R-:W-:Y:S05]  /*f3c0*/  LDSM.16.M88.4 R172, [R206] ;  /* 0x00000000ceac783b */ /* 0x000fea0000000200 */
[C---:B---3--:R-:W-:Y:S06]  /*f3d0*/  HMMA.16816.F32 R28, R168.reuse, R164, R28 ;  /* 0x000000a4a81c723c */ /* 0x048fec000000181c */
[----:B------:R-:W-:Y:S01]  /*f3e0*/  HMMA.16816.F32 R32, R168, R166, R32 ;  /* 0x000000a6a820723c */ /* 0x000fe20000001820 */
[----:B------:R-:W-:Y:S05]  /*f3f0*/  LDSM.16.M88.4 R164, [R220+0x4000] ;  /* 0x00400000dca4783b */ /* 0x000fea0000000200 */
[C---:B-1----:R-:W-:Y:S01]  /*f400*/  HMMA.16816.F32 R4, R176.reuse, R188, R4 ;  /* 0x000000bcb004723c */ /* 0x042fe20000001804 */
[----:B------:R-:W1:Y:S05]  /*f410*/  LDSM.16.M88.4 R168, [R207] ;  /* 0x00000000cfa8783b */ /* 0x000e6a0000000200 */
[C---:B------:R-:W-:Y:S01]  /*f420*/  HMMA.16816.F32 R8, R176.reuse, R190, R8 ;  /* 0x000000beb008723c */ /* 0x040fe20000001808 */
[----:B------:R-:W3:Y:S05]  /*f430*/  LDSM.16.M88.4 R188, [R205] ;  /* 0x00000000cdbc783b */ /* 0x000eea0000000200 */
[C---:B------:R-:W-:Y:S06]  /*f440*/  HMMA.16816.F32 R12, R176.reuse, R192, R12 ;  /* 0x000000c0b00c723c */ /* 0x040fec000000180c */
[C---:B------:R-:W-:Y:S01]  /*f450*/  HMMA.16816.F32 R16, R176.reuse, R194, R16 ;  /* 0x000000c2b010723c */ /* 0x040fe20000001810 */
[----:B------:R-:W4:Y:S05]  /*f460*/  LDSM.16.M88.4 R192, [R204] ;  /* 0x00000000ccc0783b */ /* 0x000f2a0000000200 */
[C---:B-----5:R-:W-:Y:S06]  /*f470*/  HMMA.16816.F32 R20, R176.reuse, R180, R20 ;  /* 0x000000b4b014723c */ /* 0x060fec0000001814 */
[C---:B------:R-:W-:Y:S01]  /*f480*/  HMMA.16816.F32 R24, R176.reuse, R182, R24 ;  /* 0x000000b6b018723c */ /* 0x040fe20000001818 */
[----:B------:R-:W-:Y:S05]  /*f490*/  LDSM.16.M88.4 R180, [R215+0x12000] ;  /* 0x01200000d7b4783b */ /* 0x000fea0000000200 */
[C---:B--2---:R-:W-:Y:S06]  /*f4a0*/  HMMA.16816.F32 R28, R176.reuse, R184, R28 ;  /* 0x000000b8b01c723c */ /* 0x044fec000000181c */
[----:B------:R-:W-:Y:S01]  /*f4b0*/  HMMA.16816.F32 R32, R176, R186, R32 ;  /* 0x000000bab020723c */ /* 0x000fe20000001820 */
[----:B------:R-:W2:Y:S05]  /*f4c0*/  LDSM.16.M88.4 R176, [R218+0x4000] ;  /* 0x00400000dab0783b */ /* 0x000eaa0000000200 */
[C---:B-1----:R-:W-:Y:S01]  /*f4d0*/  HMMA.16816.F32 R4, R164.reuse, R168, R4 ;  /* 0x000000a8a404723c */ /* 0x042fe20000001804 */
[----:B------:R-:W1:Y:S05]  /*f4e0*/  LDSM.16.M88.4 R184, [R215+0x12800] ;  /* 0x01280000d7b8783b */ /* 0x000e6a0000000200 */
[C---:B------:R-:W-:Y:S01]  /*f4f0*/  HMMA.16816.F32 R8, R164.reuse, R170, R8 ;  /* 0x000000aaa408723c */ /* 0x040fe20000001808 */
[----:B------:R-:W5:Y:S05]  /*f500*/  LDSM.16.M88.4 R168, [R215+0x13000] ;  /* 0x01300000d7a8783b */ /* 0x000f6a0000000200 */
[C---:B------:R-:W-:Y:S06]  /*f510*/  HMMA.16816.F32 R12, R164.reuse, R172, R12 ;  /* 0x000000aca40c723c */ /* 0x040fec000000180c */
[C---:B------:R-:W-:Y:S01]  /*f520*/  HMMA.16816.F32 R16, R164.reuse, R174, R16 ;  /* 0x000000aea410723c */ /* 0x040fe20000001810 */
[----:B------:R-:W-:Y:S05]  /*f530*/  LDSM.16.M88.4 R172, [R217+0x4000] ;  /* 0x00400000d9ac783b */ /* 0x000fea0000000200 */
[C---:B---3--:R-:W-:Y:S06]  /*f540*/  HMMA.16816.F32 R20, R164.reuse, R188, R20 ;  /* 0x000000bca414723c */ /* 0x048fec0000001814 */
[C---:B------:R-:W-:Y:S01]  /*f550*/  HMMA.16816.F32 R24, R164.reuse, R190, R24 ;  /* 0x000000bea418723c */ /* 0x040fe20000001818 */
[----:B------:R-:W-:Y:S05]  /*f560*/  LDSM.16.M88.4 R188, [R208+0x2000] ;  /* 0x00200000d0bc783b */ /* 0x000fea0000000200 */
[C---:B----4-:R-:W-:Y:S06]  /*f570*/  HMMA.16816.F32 R28, R164.reuse, R192, R28 ;  /* 0x000000c0a41c723c */ /* 0x050fec000000181c */
[----:B------:R-:W-:Y:S01]  /*f580*/  HMMA.16816.F32 R32, R164, R194, R32 ;  /* 0x000000c2a420723c */ /* 0x000fe20000001820 */
[----:B------:R-:W3:Y:S05]  /*f590*/  LDSM.16.M88.4 R164, [R215+0x13800] ;  /* 0x01380000d7a4783b */ /* 0x000eea0000000200 */
[C---:B--2---:R-:W-:Y:S01]  /*f5a0*/  HMMA.16816.F32 R4, R176.reuse, R180, R4 ;  /* 0x000000b4b004723c */ /* 0x044fe20000001804 */
[----:B------:R-:W2:Y:S05]  /*f5b0*/  LDSM.16.M88.4 R192, [R208+0x2800] ;  /* 0x00280000d0c0783b */ /* 0x000eaa0000000200 */
        /* <DEDUP_REMOVED lines=10> */
[----:B------:R-:W3:Y:S05]  /*f660*/  LDSM.16.M88.4 R164, [R222+0x8000] ;  /* 0x00800000dea4783b */ /* 0x000eea0000000200 */
[C---:B------:R-:W-:Y:S01]  /*f670*/  HMMA.16816.F32 R4, R172.reuse, R188, R4 ;  /* 0x000000bcac04723c */ /* 0x040fe20000001804 */
[----:B------:R-:W5:Y:S05]  /*f680*/  LDSM.16.M88.4 R176, [R221+0x14800] ;  /* 0x01480000ddb0783b */ /* 0x000f6a0000000200 */
        /* <DEDUP_REMOVED lines=8> */
[C---:B-1----:R-:W-:Y:S06]  /*f710*/  HMMA.16816.F32 R28, R172.reuse, R184, R28 ;  /* 0x000000b8ac1c723c */ /* 0x042fec000000181c */
[----:B------:R-:W-:Y:S01]  /*f720*/  HMMA.16816.F32 R32, R172, R186, R32 ;  /* 0x000000baac20723c */ /* 0x000fe20000001820 */
[----:B------:R-:W1:Y:S05]  /*f730*/  LDSM.16.M88.4 R172, [R220+0x8000] ;  /* 0x00800000dcac783b */ /* 0x000e6a0000000200 */
[C---:B---3--:R-:W-:Y:S01]  /*f740*/  HMMA.16816.F32 R4, R164.reuse, R168, R4 ;  /* 0x000000a8a404723c */ /* 0x048fe20000001804 */
[----:B------:R-:W3:Y:S05]  /*f750*/  LDSM.16.M88.4 R184, [R202] ;  /* 0x00000000cab8783b */ /* 0x000eea0000000200 */
[C---:B------:R-:W-:Y:S01]  /*f760*/  HMMA.16816.F32 R8, R164.reuse, R170, R8 ;  /* 0x000000aaa408723c */ /* 0x040fe20000001808 */
[----:B------:R-:W4:Y:S05]  /*f770*/  LDSM.16.M88.4 R168, [R201] ;  /* 0x00000000c9a8783b */ /* 0x000f2a0000000200 */
[C---:B-----5:R-:W-:Y:S06]  /*f780*/  HMMA.16816.F32 R12, R164.reuse, R176, R12 ;  /* 0x000000b0a40c723c */ /* 0x060fec000000180c */
[C---:B------:R-:W-:Y:S01]  /*f790*/  HMMA.16816.F32 R16, R164.reuse, R178, R16 ;  /* 0x000000b2a410723c */ /* 0x040fe20000001810 */
[----:B------:R-:W-:Y:S05]  /*f7a0*/  LDSM.16.M88.4 R176, [R218+0x8000] ;  /* 0x00800000dab0783b */ /* 0x000fea0000000200 */
[C---:B------:R-:W-:Y:S06]  /*f7b0*/  HMMA.16816.F32 R20, R164.reuse, R188, R20 ;  /* 0x000000bca414723c */ /* 0x040fec0000001814 */
[C---:B------:R-:W-:Y:S01]  /*f7c0*/  HMMA.16816.F32 R24, R164.reuse, R190, R24 ;  /* 0x000000bea418723c */ /* 0x040fe20000001818 */
[----:B------:R-:W-:Y:S05]  /*f7d0*/  LDSM.16.M88.4 R188, [R215+0x14000] ;  /* 0x01400000d7bc783b */ /* 0x000fea0000000200 */
[C---:B--2---:R-:W-:Y:S06]  /*f7e0*/  HMMA.16816.F32 R28, R164.reuse, R192, R28 ;  /* 0x000000c0a41c723c */ /* 0x044fec000000181c */
[----:B------:R-:W-:Y:S01]  /*f7f0*/  HMMA.16816.F32 R32, R164, R194, R32 ;  /* 0x000000c2a420723c */ /* 0x000fe20000001820 */
[----:B------:R-:W2:Y:S05]  /*f800*/  LDSM.16.M88.4 R164, [R200] ;  /* 0x00000000c8a4783b */ /* 0x000eaa0000000200 */
[C---:B-1----:R-:W-:Y:S01]  /*f810*/  HMMA.16816.F32 R4, R172.reuse, R180, R4 ;  /* 0x000000b4ac04723c */ /* 0x042fe20000001804 */
[----:B------:R-:W1:Y:S05]  /*f820*/  LDSM.16.M88.4 R192, [R215+0x14800] ;  /* 0x01480000d7c0783b */ /* 0x000e6a0000000200 */
        /* <DEDUP_REMOVED lines=8> */
[C---:B--2---:R-:W-:Y:S06]  /*f8b0*/  HMMA.16816.F32 R28, R172.reuse, R164, R28 ;  /* 0x000000a4ac1c723c */ /* 0x044fec000000181c */
[----:B------:R-:W-:Y:S01]  /*f8c0*/  HMMA.16816.F32 R32, R172, R166, R32 ;  /* 0x000000a6ac20723c */ /* 0x000fe20000001820 */
[----:B------:R-:W2:Y:S05]  /*f8d0*/  LDSM.16.M88.4 R164, [R217+0x8000] ;  /* 0x00800000d9a4783b */ /* 0x000eaa0000000200 */
[C---:B------:R-:W-:Y:S01]  /*f8e0*/  HMMA.16816.F32 R4, R176.reuse, R188, R4 ;  /* 0x000000bcb004723c */ /* 0x040fe20000001804 */
[----:B------:R-:W4:Y:S05]  /*f8f0*/  LDSM.16.M88.4 R172, [R208+0x4800] ;  /* 0x00480000d0ac783b */ /* 0x000f2a0000000200 */
        /* <DEDUP_REMOVED lines=11> */
[C---:B--2---:R-:W-:Y:S01]  /*f9b0*/  HMMA.16816.F32 R4, R164.reuse, R168, R4 ;  /* 0x000000a8a404723c */ /* 0x044fe20000001804 */
[----:B------:R-:W2:Y:S05]  /*f9c0*/  LDSM.16.M88.4 R184, [R221+0x16800] ;  /* 0x01680000ddb8783b */ /* 0x000eaa0000000200 */
[C---:B------:R-:W-:Y:S01]  /*f9d0*/  HMMA.16816.F32 R8, R164.reuse, R170, R8 ;  /* 0x000000aaa408723c */ /* 0x040fe20000001808 */
[----:B------:R-:W5:Y:S05]  /*f9e0*/  LDSM.16.M88.4 R168, [R221+0x17000] ;  /* 0x01700000dda8783b */ /* 0x000f6a0000000200 */
[C---:B----4-:R-:W-:Y:S06]  /*f9f0*/  HMMA.16816.F32 R12, R164.reuse, R172, R12 ;  /* 0x000000aca40c723c */ /* 0x050fec000000180c */
[C---:B------:R-:W-:Y:S01]  /*fa00*/  HMMA.16816.F32 R16, R164.reuse, R174, R16 ;  /* 0x000000aea410723c */ /* 0x040fe20000001810 */
[----:B------:R-:W-:Y:S05]  /*fa10*/  LDSM.16.M88.4 R172, [R220+0xc000] ;  /* 0x00c00000dcac783b */ /* 0x000fea0000000200 */
[C---:B------:R-:W-:Y:S06]  /*fa20*/  HMMA.16816.F32 R20, R164.reuse, R188, R20 ;  /* 0x000000bca414723c */ /* 0x040fec0000001814 */
        /* <DEDUP_REMOVED lines=9> */
[C---:B--2---:R-:W-:Y:S06]  /*fac0*/  HMMA.16816.F32 R12, R176.reuse, R184, R12 ;  /* 0x000000b8b00c723c */ /* 0x044fec000000180c */
[C---:B------:R-:W-:Y:S01]  /*fad0*/  HMMA.16816.F32 R16, R176.reuse, R186, R16 ;  /* 0x000000bab010723c */ /* 0x040fe20000001810 */
[----:B------:R-:W2:Y:S05]  /*fae0*/  LDSM.16.M88.4 R184, [R196] ;  /* 0x00000000c4b8783b */ /* 0x000eaa0000000200 */
[C---:B-----5:R-:W-:Y:S06]  /*faf0*/  HMMA.16816.F32 R20, R176.reuse, R168, R20 ;  /* 0x000000a8b014723c */ /* 0x060fec0000001814 */
[C---:B------:R-:W-:Y:S01]  /*fb00*/  HMMA.16816.F32 R24, R176.reuse, R170, R24 ;  /* 0x000000aab018723c */ /* 0x040fe20000001818 */
[----:B------:R-:W-:Y:S05]  /*fb10*/  LDSM.16.M88.4 R168, [R215+0x16000] ;  /* 0x01600000d7a8783b */ /* 0x000fea0000000200 */
[C---:B-1----:R-:W-:Y:S06]  /*fb20*/  HMMA.16816.F32 R28, R176.reuse, R164, R28 ;  /* 0x000000a4b01c723c */ /* 0x042fec000000181c */
[----:B------:R-:W-:Y:S01]  /*fb30*/  HMMA.16816.F32 R32, R176, R166, R32 ;  /* 0x000000a6b020723c */ /* 0x000fe20000001820 */
[----:B------:R-:W1:Y:S05]  /*fb40*/  LDSM.16.M88.4 R164, [R218+0xc000] ;  /* 0x00c00000daa4783b */ /* 0x000e6a0000000200 */
[C---:B------:R-:W-:Y:S01]  /*fb50*/  HMMA.16816.F32 R4, R172.reuse, R188, R4 ;  /* 0x000000bcac04723c */ /* 0x040fe20000001804 */
[----:B------:R-:W5:Y:S05]  /*fb60*/  LDSM.16.M88.4 R176, [R215+0x16800] ;  /* 0x01680000d7b0783b */ /* 0x000f6a0000000200 */
        /* <DEDUP_REMOVED lines=11> */
[C---:B-1----:R-:W-:Y:S06]  /*fc20*/  HMMA.16816.F32 R4, R164.reuse, R168, R4 ;  /* 0x000000a8a404723c */ /* 0x042fec0000001804 */
[C---:B------:R-:W-:Y:S01]  /*fc30*/  HMMA.16816.F32 R8, R164.reuse, R170, R8 ;  /* 0x000000aaa408723c */ /* 0x040fe20000001808 */
[----:B------:R-:W1:Y:S05]  /*fc40*/  LDSM.16.M88.4 R168, [R208+0x6800] ;  /* 0x00680000d0a8783b */ /* 0x000e6a0000000200 */
[C---:B-----5:R-:W-:Y:S06]  /*fc50*/  HMMA.16816.F32 R12, R164.reuse, R176, R12 ;  /* 0x000000b0a40c723c */ /* 0x060fec000000180c */
[C---:B------:R-:W-:Y:S05]  /*fc60*/  HMMA.16816.F32 R16, R164.reuse, R178, R16 ;  /* 0x000000b2a410723c */ /* 0x040fea0000001810 */
[C---:B------:R-:W-:Y:S01]  /*fc70*/  LEA R176, P5, R3.reuse, R232, 0x6 ;  /* 0x000000e803b07211 */ /* 0x040fe200078a30ff */
[C---:B------:R-:W-:Y:S05]  /*fc80*/  HMMA.16816.F32 R20, R164.reuse, R188, R20 ;  /* 0x000000bca414723c */ /* 0x040fea0000001814 */
[C---:B------:R-:W-:Y:S01]  /*fc90*/  LEA.HI.X.SX32 R177, R3.reuse, R233, 0x6, P5 ;  /* 0x000000e903b17211 */ /* 0x040fe200028f36ff */
[C---:B------:R-:W-:Y:S05]  /*fca0*/  HMMA.16816.F32 R24, R164.reuse, R190, R24 ;  /* 0x000000bea418723c */ /* 0x040fea0000001818 */
[----:B------:R-:W-:Y:S01]  /*fcb0*/  IMAD.WIDE.U32 R178, R176, UR10, RZ ;  /* 0x0000000ab0b27c25 */ /* 0x000fe2000f8e00ff */
[C---:B---3--:R-:W-:Y:S05]  /*fcc0*/  HMMA.16816.F32 R28, R164.reuse, R192, R28 ;  /* 0x000000c0a41c723c */ /* 0x048fea000000181c */
[----:B------:R-:W-:Y:S01]  /*fcd0*/  LEA R190, P5, R178, R245, 0x1 ;  /* 0x000000f5b2be7211 */ /* 0x000fe200078a08ff */
[----:B------:R-:W-:Y:S06]  /*fce0*/  HMMA.16816.F32 R32, R164, R194, R32 ;  /* 0x000000c2a420723c */ /* 0x000fec0000001820 */
[C---:B--2---:R-:W-:Y:S05]  /*fcf0*/  HMMA.16816.F32 R4, R172.reuse, R180, R4 ;  /* 0x000000b4ac04723c */ /* 0x044fea0000001804 */
[----:B------:R-:W-:Y:S01]  /*fd00*/  LEA R166, P0, R3, R250, 0x6 ;  /* 0x000000fa03a67211 */ /* 0x000fe200078030ff */
[----:B------:R-:W-:Y:S01]  /*fd10*/  IMAD R165, R177, UR10, RZ ;  /* 0x0000000ab1a57c24 */ /* 0x000fe2000f8e02ff */
[C---:B------:R-:W-:Y:S04]  /*fd20*/  HMMA.16816.F32 R8, R172.reuse, R182, R8 ;  /* 0x000000b6ac08723c */ /* 0x040fe80000001808 */
[----:B------:R-:W-:Y:S01]  /*fd30*/  LEA.HI.X.SX32 R167, R3, R251, 0x6, P0 ;  /* 0x000000fb03a77211 */ /* 0x000fe200000f36ff */
[C---:B------:R-:W-:Y:S01]  /*fd40*/  IMAD.WIDE.U32 R180, R166.reuse, UR10, RZ ;  /* 0x0000000aa6b47c25 */ /* 0x040fe2000f8e00ff */
[C---:B-1----:R-:W-:Y:S05]  /*fd50*/  HMMA.16816.F32 R12, R172.reuse, R168, R12 ;  /* 0x000000a8ac0c723c */ /* 0x042fea000000180c */
[----:B------:R-:W-:Y:S01]  /*fd60*/  IMAD R164, R167, UR10, RZ ;  /* 0x0000000aa7a47c24 */ /* 0x000fe2000f8e02ff */
[C---:B------:R-:W-:Y:S01]  /*fd70*/  HMMA.16816.F32 R16, R172.reuse, R170, R16 ;  /* 0x000000aaac10723c */ /* 0x040fe20000001810 */
[----:B------:R-:W-:Y:S04]  /*fd80*/  IMAD.U32 R3, RZ, RZ, UR12 ;  /* 0x0000000cff037e24 */ /* 0x000fe8000f8e00ff */
[----:B------:R-:W-:Y:S02]  /*fd90*/  IMAD R164, R166, UR11, R164 ;  /* 0x0000000ba6a47c24 */ /* 0x000fe4000f8e02a4 */
[----:B------:R-:W-:Y:S01]  /*fda0*/  IMAD R165, R176, UR11, R165 ;  /* 0x0000000bb0a57c24 */ /* 0x000fe2000f8e02a5 */
[----:B------:R-:W-:Y:S03]  /*fdb0*/  LEA R176, P0, R180, R245, 0x1 ;  /* 0x000000f5b4b07211 */ /* 0x000fe600078008ff */
[----:B------:R-:W-:Y:S02]  /*fdc0*/  IMAD.IADD R165, R179, 0x1, R165 ;  /* 0x00000001b3a57824 */ /* 0x000fe400078e02a5 */
[----:B------:R-:W-:Y:S02]  /*fdd0*/  IMAD.IADD R164, R181, 0x1, R164 ;  /* 0x00000001b5a47824 */ /* 0x000fe400078e02a4 */
[----:B------:R-:W-:Y:S01]  /*fde0*/  IMAD R3, R3, 0x40, R239 ;  /* 0x0000004003037824 */ /* 0x000fe200078e02ef */
[-C--:B------:R-:W-:Y:S02]  /*fdf0*/  LEA.HI.X R191, R178, R244.reuse, R165, 0x1, P5 ;  /* 0x000000f4b2bf7211 */ /* 0x080fe400028f0ca5 */
[----:B------:R-:W-:Y:S01]  /*fe00*/  LEA.HI.X R177, R180, R244, R164, 0x1, P0 ;  /* 0x000000f4b4b17211 */ /* 0x000fe200000f0ca4 */
[C---:B------:R-:W-:Y:S01]  /*fe10*/  VIADD R178, R3.reuse, 0x1 ;  /* 0x0000000103b27836 */ /* 0x040fe20000000000 */
[CC--:B------:R-:W-:Y:S01]  /*fe20*/  ISETP.GE.AND P5, PT, R3.reuse, R238.reuse, PT ;  /* 0x000000ee0300720c */ /* 0x0c0fe20003fa6270 */
[----:B------:R-:W1:Y:S03]  /*fe30*/  LDSM.16.M88.4 R164, [R208+0x7000] ;  /* 0x00700000d0a4783b */ /* 0x000e660000000200 */
[CC--:B------:R-:W-:Y:S02]  /*fe40*/  ISETP.GE.OR P5, PT, R3.reuse, R237.reuse, !P5 ;  /* 0x000000ed0300720c */ /* 0x0c0fe40006fa6670 */
[C---:B------:R-:W-:Y:S02]  /*fe50*/  ISETP.GE.AND P6, PT, R178.reuse, R238, PT ;  /* 0x000000eeb200720c */ /* 0x040fe40003fc6270 */
[-C--:B------:R-:W-:Y:S02]  /*fe60*/  ISETP.GE.AND P0, PT, R178, R236.reuse, PT ;  /* 0x000000ecb200720c */ /* 0x080fe40003f06270 */
[----:B------:R-:W-:Y:S01]  /*fe70*/  FSEL R188, R4, -INF , !P5 ;  /* 0xff80000004bc7808 */ /* 0x000fe20006800000 */
[C---:B------:R-:W-:Y:S01]  /*fe80*/  VIADD R4, R3.reuse, 0x8 ;  /* 0x0000000803047836 */ /* 0x040fe20000000000 */
[C---:B------:R-:W-:Y:S02]  /*fe90*/  ISETP.GE.AND P5, PT, R3.reuse, R236, PT ;  /* 0x000000ec0300720c */ /* 0x040fe40003fa6270 */
[C---:B------:R-:W-:Y:S02]  /*fea0*/  ISETP.GE.OR P6, PT, R178.reuse, R237, !P6 ;  /* 0x000000edb200720c */ /* 0x040fe400077c6670 */
[-C--:B------:R-:W-:Y:S01]  /*feb0*/  ISETP.GE.OR P0, PT, R178, R231.reuse, !P0 ;  /* 0x000000e7b200720c */ /* 0x080fe20004706670 */
[C---:B------:R-:W-:Y:S01]  /*fec0*/  VIADD R178, R3.reuse, 0x9 ;  /* 0x0000000903b27836 */ /* 0x040fe20000000000 */
[----:B------:R-:W-:Y:S02]  /*fed0*/  ISETP.GE.OR P5, PT, R3, R231, !P5 ;  /* 0x000000e70300720c */ /* 0x000fe40006fa6670 */
[----:B------:R-:W-:Y:S01]  /*fee0*/  FSEL R189, R5, -INF , !P6 ;  /* 0xff80000005bd7808 */ /* 0x000fe20007000000 */
[----:B------:R-:W-:Y:S01]  /*fef0*/  VIADD R5, R3, 0x11 ;  /* 0x0000001103057836 */ /* 0x000fe20000000000 */
[----:B------:R-:W-:Y:S02]  /*ff00*/  FSEL R168, R7, -INF , !P0 ;  /* 0xff80000007a87808 */ /* 0x000fe40004000000 */
[----:B------:R-:W-:Y:S02]  /*ff10*/  FSEL R169, R6, -INF , !P5 ;  /* 0xff80000006a97808 */ /* 0x000fe40006800000 */
[C---:B------:R-:W-:Y:S02]  /*ff20*/  ISETP.GE.AND P0, PT, R4.reuse, R238, PT ;  /* 0x000000ee0400720c */ /* 0x040fe40003f06270 */
[----:B------:R-:W-:Y:S02]  /*ff30*/  ISETP.GE.AND P6, PT, R4, R236, PT ;  /* 0x000000ec0400720c */ /* 0x000fe40003fc6270 */
[----:B------:R-:W-:Y:S02]  /*ff40*/  ISETP.GE.AND P5, PT, R178, R238, PT ;  /* 0x000000eeb200720c */ /* 0x000fe40003fa6270 */
[C---:B------:R-:W-:Y:S02]  /*ff50*/  ISETP.GE.OR P0, PT, R4.reuse, R237, !P0 ;  /* 0x000000ed0400720c */ /* 0x040fe40004706670 */
[----:B------:R-:W-:Y:S01]  /*ff60*/  ISETP.GE.OR P6, PT, R4, R231, !P6 ;  /* 0x000000e70400720c */ /* 0x000fe200077c6670 */
[----:B------:R-:W-:Y:S01]  /*ff70*/  VIADD R4, R3, 0x10 ;  /* 0x0000001003047836 */ /* 0x000fe20000000000 */
[----:B------:R-:W-:Y:S02]  /*ff80*/  ISETP.GE.OR P5, PT, R178, R237, !P5 ;  /* 0x000000edb200720c */ /* 0x000fe40006fa6670 */
[----:B------:R-:W-:Y:S02]  /*ff90*/  FSEL R8, R8, -INF , !P0 ;  /* 0xff80000008087808 */ /* 0x000fe40004000000 */
[----:B------:R-:W-:Y:S01]  /*ffa0*/  FSEL R9, R9, -INF , !P5 ;  /* 0xff80000009097808 */ /* 0x000fe20006800000 */
[C---:B-1----:R-:W-:Y:S03]  /*ffb0*/  HMMA.16816.F32 R20, R172.reuse, R164, R20 ;  /* 0x000000a4ac14723c */ /* 0x042fe60000001814 */
[----:B------:R-:W-:Y:S02]  /*ffc0*/  ISETP.GE.AND P0, PT, R178, R236, PT ;  /* 0x000000ecb200720c */ /* 0x000fe40003f06270 */
[----:B------:R-:W-:Y:S01]  /*ffd0*/  ISETP.GE.AND P5, PT, R4, R238, PT ;  /* 0x000000ee0400720c */ /* 0x000fe20003fa6270 */
[C---:B------:R-:W-:Y:S03]  /*ffe0*/  HMMA.16816.F32 R24, R172.reuse, R166, R24 ;  /* 0x000000a6ac18723c */ /* 0x040fe60000001818 */
[----:B------:R-:W-:Y:S02]  /*fff0*/  ISETP.GE.OR P0, PT, R178, R231, !P0 ;  /* 0x000000e7b200720c */ /* 0x000fe40004706670 */
[-C--:B------:R-:W-:Y:S02]  /*10000*/  ISETP.GE.OR P5, PT, R4, R237.reuse, !P5 ;  /* 0x000000ed0400720c */ /* 0x080fe40006fa6670 */
[----:B------:R-:W-:Y:S02]  /*10010*/  FSEL R10, R10, -INF , !P6 ;  /* 0xff8000000a0a7808 */ /* 0x000fe40007000000 */
[----:B------:R-:W-:Y:S02]  /*10020*/  ISETP.GE.AND P6, PT, R4, R236, PT ;  /* 0x000000ec0400720c */ /* 0x000fe40003fc6270 */
[----:B------:R-:W-:Y:S02]  /*10030*/  FSEL R11, R11, -INF , !P0 ;  /* 0xff8000000b0b7808 */ /* 0x000fe40004000000 */
[----:B------:R-:W-:Y:S01]  /*10040*/  FSEL R195, R12, -INF , !P5 ;  /* 0xff8000000cc37808 */ /* 0x000fe20006800000 */
[----:B------:R-:W-:Y:S01]  /*10050*/  VIADD R12, R3, 0x18 ;  /* 0x00000018030c7836 */ /* 0x000fe20000000000 */
[C---:B------:R-:W-:Y:S02]  /*10060*/  ISETP.GE.AND P0, PT, R5.reuse, R238, PT ;  /* 0x000000ee0500720c */ /* 0x040fe40003f06270 */
[C---:B------:R-:W-:Y:S02]  /*10070*/  ISETP.GE.AND P5, PT, R5.reuse, R236, PT ;  /* 0x000000ec0500720c */ /* 0x040fe40003fa6270 */
[C---:B------:R-:W-:Y:S02]  /*10080*/  ISETP.GE.OR P0, PT, R5.reuse, R237, !P0 ;  /* 0x000000ed0500720c */ /* 0x040fe40004706670 */
[-C--:B------:R-:W-:Y:S02]  /*10090*/  ISETP.GE.OR P6, PT, R4, R231.reuse, !P6 ;  /* 0x000000e70400720c */ /* 0x080fe400077c6670 */
[----:B------:R-:W-:Y:S02]  /*100a0*/  ISETP.GE.OR P5, PT, R5, R231, !P5 ;  /* 0x000000e70500720c */ /* 0x000fe40006fa6670 */
[----:B------:R-:W-:Y:S01]  /*100b0*/  FSEL R194, R13, -INF , !P0 ;  /* 0xff8000000dc27808 */ /* 0x000fe20004000000 */
[----:B------:R-:W1:Y:S01]  /*100c0*/  LDSM.16.M88.4 R4, [R208+0x7800] ;  /* 0x00780000d004783b */ /* 0x000e620000000200 */
[CC--:B------:R-:W-:Y:S01]  /*100d0*/  ISETP.GE.AND P0, PT, R12.reuse, R238.reuse, PT ;  /* 0x000000ee0c00720c */ /* 0x0c0fe20003f06270 */
[----:B------:R-:W-:Y:S04]  /*100e0*/  DEPBAR.LE SB0, 0x0 ;  /* 0x000080000000791a */ /* 0x000fe80000000000 */
[----:B------:R-:W-:Y:S01]  /*100f0*/  BAR.SYNC.DEFER_BLOCKING 0x0 ;  /* 0x0000000000007b1d */ /* 0x000fe20000010000 */
[-C--:B------:R-:W-:Y:S01]  /*10100*/  ISETP.GE.OR P0, PT, R12, R237.reuse, !P0 ;  /* 0x000000ed0c00720c */ /* 0x080fe20004706670 */
[----:B------:R-:W-:Y:S01]  /*10110*/  VIADD R13, R3, 0x19 ;  /* 0x00000019030d7836 */ /* 0x000fe20000000000 */
[----:B------:R-:W-:Y:S02]  /*10120*/  FSEL R179, R14, -INF , !P6 ;  /* 0xff8000000eb37808 */ /* 0x000fe40007000000 */
[----:B------:R-:W-:Y:S02]  /*10130*/  FSEL R252, R16, -INF , !P0 ;  /* 0xff80000010fc7808 */ /* 0x000fe40004000000 */
[C---:B------:R-:W-:Y:S02]  /*10140*/  ISETP.GE.AND P6, PT, R13.reuse, R238, PT ;  /* 0x000000ee0d00720c */ /* 0x040fe40003fc6270 */
[CC--:B------:R-:W-:Y:S02]  /*10150*/  ISETP.GE.AND P0, PT, R13.reuse, R236.reuse, PT ;  /* 0x000000ec0d00720c */ /* 0x0c0fe40003f06270 */
[C---:B------:R-:W-:Y:S02]  /*10160*/  ISETP.GE.OR P6, PT, R13.reuse, R237, !P6 ;  /* 0x000000ed0d00720c */ /* 0x040fe400077c6670 */
[-C--:B------:R-:W-:Y:S01]  /*10170*/  ISETP.GE.OR P0, PT, R13, R231.reuse, !P0 ;  /* 0x000000e70d00720c */ /* 0x080fe20004706670 */
[----:B------:R-:W-:Y:S01]  /*10180*/  VIADD R13, R3, 0x20 ;  /* 0x00000020030d7836 */ /* 0x000fe20000000000 */
[----:B------:R-:W-:Y:S02]  /*10190*/  FSEL R193, R15, -INF , !P5 ;  /* 0xff8000000fc17808 */ /* 0x000fe40006800000 */
[C---:B------:R-:W-:Y:S02]  /*101a0*/  ISETP.GE.AND P5, PT, R12.reuse, R236, PT ;  /* 0x000000ec0c00720c */ /* 0x040fe40003fa6270 */
[----:B------:R-:W-:Y:S02]  /*101b0*/  FSEL R170, R19, -INF , !P0 ;  /* 0xff80000013aa7808 */ /* 0x000fe40004000000 */
[----:B------:R-:W-:Y:S02]  /*101c0*/  ISETP.GE.AND P0, PT, R13, R238, PT ;  /* 0x000000ee0d00720c */ /* 0x000fe40003f06270 */
[----:B------:R-:W-:Y:S01]  /*101d0*/  ISETP.GE.OR P5, PT, R12, R231, !P5 ;  /* 0x000000e70c00720c */ /* 0x000fe20006fa6670 */
[----:B------:R-:W-:Y:S01]  /*101e0*/  VIADD R12, R3, 0x21 ;  /* 0x00000021030c7836 */ /* 0x000fe20000000000 */
[----:B------:R-:W-:Y:S02]  /*101f0*/  ISETP.GE.OR P0, PT, R13, R237, !P0 ;  /* 0x000000ed0d00720c */ /* 0x000fe40004706670 */
[----:B------:R-:W-:Y:S02]  /*10200*/  FSEL R192, R18, -INF , !P5 ;  /* 0xff80000012c07808 */ /* 0x000fe40006800000 */
[----:B------:R-:W-:Y:S02]  /*10210*/  FSEL R185, R17, -INF , !P6 ;  /* 0xff80000011b97808 */ /* 0x000fe40007000000 */
[C---:B------:R-:W-:Y:S02]  /*10220*/  ISETP.GE.AND P5, PT, R13.reuse, R236, PT ;  /* 0x000000ec0d00720c */ /* 0x040fe40003fa6270 */
[----:B------:R-:W-:Y:S01]  /*10230*/  ISETP.GE.AND P6, PT, R12, R238, PT ;  /* 0x000000ee0c00720c */ /* 0x000fe20003fc6270 */
[C---:B-1----:R-:W-:Y:S05]  /*10240*/  HMMA.16816.F32 R28, R172.reuse, R4, R28 ;  /* 0x00000004ac1c723c */ /* 0x042fea000000181c */
[----:B------:R-:W-:Y:S01]  /*10250*/  FSEL R171, R20, -INF , !P0 ;  /* 0xff80000014ab7808 */ /* 0x000fe20004000000 */
[----:B------:R-:W-:Y:S03]  /*10260*/  HMMA.16816.F32 R32, R172, R6, R32 ;  /* 0x00000006ac20723c */ /* 0x000fe60000001820 */
[C---:B------:R-:W-:Y:S02]  /*10270*/  ISETP.GE.AND P0, PT, R12.reuse, R236, PT ;  /* 0x000000ec0c00720c */ /* 0x040fe40003f06270 */
[----:B------:R-:W-:Y:S01]  /*10280*/  ISETP.GE.OR P5, PT, R13, R231, !P5 ;  /* 0x000000e70d00720c */ /* 0x000fe20006fa6670 */
[C---:B------:R-:W-:Y:S01]  /*10290*/  VIADD R13, R3.reuse, 0x28 ;  /* 0x00000028030d7836 */ /* 0x040fe20000000000 */
[C---:B------:R-:W-:Y:S01]  /*102a0*/  ISETP.GE.OR P6, PT, R12.reuse, R237, !P6 ;  /* 0x000000ed0c00720c */ /* 0x040fe200077c6670 */
[----:B------:R-:W-:Y:S01]  /*102b0*/  VIADD R4, R3, 0x30 ;  /* 0x0000003003047836 */ /* 0x000fe20000000000 */
[----:B------:R-:W-:Y:S02]  /*102c0*/  ISETP.GE.OR P0, PT, R12, R231, !P0 ;  /* 0x000000e70c00720c */ /* 0x000fe40004706670 */
[----:B------:R-:W-:Y:S01]  /*102d0*/  FSEL R186, R21, -INF , !P6 ;  /* 0xff80000015ba7808 */ /* 0x000fe20007000000 */
[----:B------:R-:W-:Y:S01]  /*102e0*/  VIADD R12, R3, 0x29 ;  /* 0x00000029030c7836 */ /* 0x000fe20000000000 */
[----:B------:R-:W-:Y:S02]  /*102f0*/  ISETP.GE.AND P6, PT, R13, R238, PT ;  /* 0x000000ee0d00720c */ /* 0x000fe40003fc6270 */
[----:B------:R-:W-:Y:S02]  /*10300*/  FSEL R184, R22, -INF , !P5 ;  /* 0xff80000016b87808 */ /* 0x000fe40006800000 */
[----:B------:R-:W-:Y:S02]  /*10310*/  FSEL R183, R23, -INF , !P0 ;  /* 0xff80000017b77808 */ /* 0x000fe40004000000 */
[C---:B------:R-:W-:Y:S02]  /*10320*/  ISETP.GE.AND P5, PT, R13.reuse, R236, PT ;  /* 0x000000ec0d00720c */ /* 0x040fe40003fa6270 */
[----:B------:R-:W-:Y:S02]  /*10330*/  ISETP.GE.AND P0, PT, R12, R238, PT ;  /* 0x000000ee0c00720c */ /* 0x000fe40003f06270 */
[C---:B------:R-:W-:Y:S02]  /*10340*/  ISETP.GE.OR P6, PT, R13.reuse, R237, !P6 ;  /* 0x000000ed0d00720c */ /* 0x040fe400077c6670 */
[----:B------:R-:W-:Y:S02]  /*10350*/  FMNMX.FTZ R5, R188, R0, !PT ;  /* 0x00000000bc057209 */ /* 0x000fe40007810000 */
[----:B------:R-:W-:Y:S01]  /*10360*/  ISETP.GE.OR P5, PT, R13, R231, !P5 ;  /* 0x000000e70d00720c */ /* 0x000fe20006fa6670 */
[----:B------:R-:W-:Y:S01]  /*10370*/  VIADD R13, R3, 0x31 ;  /* 0x00000031030d7836 */ /* 0x000fe20000000000 */
[----:B------:R-:W-:Y:S02]  /*10380*/  ISETP.GE.OR P0, PT, R12, R237, !P0 ;  /* 0x000000ed0c00720c */ /* 0x000fe40004706670 */
[----:B------:R-:W-:Y:S01]  /*10390*/  FSEL R187, R24, -INF , !P6 ;  /* 0xff80000018bb7808 */ /* 0x000fe20007000000 */
[----:B------:R-:W-:Y:S01]  /*103a0*/  IMAD.MOV.U32 R24, RZ, RZ, R185 ;  /* 0x000000ffff187224 */ /* 0x000fe200078e00b9 */
[----:B------:R-:W-:Y:S02]  /*103b0*/  FMNMX.FTZ R5, R189, R5, !PT ;  /* 0x00000005bd057209 */ /* 0x000fe40007810000 */
[----:B------:R-:W-:Y:S01]  /*103c0*/  FSEL R185, R25, -INF , !P0 ;  /* 0xff80000019b97808 */ /* 0x000fe20004000000 */
[----:B------:R-:W-:Y:S01]  /*103d0*/  IMAD.MOV.U32 R25, RZ, RZ, R179 ;  /* 0x000000ffff197224 */ /* 0x000fe200078e00b3 */
[----:B------:R-:W-:Y:S02]  /*103e0*/  FSEL R182, R26, -INF , !P5 ;  /* 0xff8000001ab67808 */ /* 0x000fe40006800000 */
[C---:B------:R-:W-:Y:S02]  /*103f0*/  ISETP.GE.AND P0, PT, R4.reuse, R238, PT ;  /* 0x000000ee0400720c */ /* 0x040fe40003f06270 */
[-C--:B------:R-:W-:Y:S02]  /*10400*/  ISETP.GE.AND P5, PT, R4, R236.reuse, PT ;  /* 0x000000ec0400720c */ /* 0x080fe40003fa6270 */
[----:B------:R-:W-:Y:S02]  /*10410*/  FMNMX.FTZ R5, R8, R5, !PT ;  /* 0x0000000508057209 */ /* 0x000fe40007810000 */
[C---:B------:R-:W-:Y:S02]  /*10420*/  ISETP.GE.OR P0, PT, R4.reuse, R237, !P0 ;  /* 0x000000ed0400720c */ /* 0x040fe40004706670 */
[----:B------:R-:W-:Y:S02]  /*10430*/  ISETP.GE.OR P5, PT, R4, R231, !P5 ;  /* 0x000000e70400720c */ /* 0x000fe40006fa6670 */
[----:B------:R-:W-:Y:S02]  /*10440*/  FMNMX.FTZ R4, R9, R5, !PT ;  /* 0x0000000509047209 */ /* 0x000fe40007810000 */
[----:B------:R-:W-:Y:S02]  /*10450*/  ISETP.GE.AND P6, PT, R12, R236, PT ;  /* 0x000000ec0c00720c */ /* 0x000fe40003fc6270 */
[----:B------:R-:W-:Y:S02]  /*10460*/  FMNMX.FTZ R5, R195, R4, !PT ;  /* 0x00000004c3057209 */ /* 0x000fe40007810000 */
[----:B------:R-:W-:Y:S02]  /*10470*/  FMNMX.FTZ R4, R169, R2, !PT ;  /* 0x00000002a9047209 */ /* 0x000fe40007810000 */
[----:B------:R-:W-:Y:S02]  /*10480*/  FMNMX.FTZ R5, R194, R5, !PT ;  /* 0x00000005c2057209 */ /* 0x000fe40007810000 */
[----:B------:R-:W-:Y:S01]  /*10490*/  ISETP.GE.OR P6, PT, R12, R231, !P6 ;  /* 0x000000e70c00720c */ /* 0x000fe200077c6670 */
[C---:B------:R-:W-:Y:S01]  /*104a0*/  VIADD R12, R3.reuse, 0x38 ;  /* 0x00000038030c7836 */ /* 0x040fe20000000000 */
[----:B------:R-:W-:Y:S01]  /*104b0*/  FMNMX.FTZ R4, R168, R4, !PT ;  /* 0x00000004a8047209 */ /* 0x000fe20007810000 */
[----:B------:R-:W-:Y:S01]  /*104c0*/  VIADD R3, R3, 0x39 ;  /* 0x0000003903037836 */ /* 0x000fe20000000000 */
[----:B------:R-:W-:Y:S02]  /*104d0*/  FMNMX.FTZ R5, R252, R5, !PT ;  /* 0x00000005fc057209 */ /* 0x000fe40007810000 */
[----:B------:R-:W-:Y:S02]  /*104e0*/  FSEL R180, R28, -INF , !P0 ;  /* 0xff8000001cb47808 */ /* 0x000fe40004000000 */
[----:B------:R-:W-:Y:S02]  /*104f0*/  FMNMX.FTZ R4, R10, R4, !PT ;  /* 0x000000040a047209 */ /* 0x000fe40007810000 */
[----:B------:R-:W-:Y:S02]  /*10500*/  FMNMX.FTZ R5, R24, R5, !PT ;  /* 0x0000000518057209 */ /* 0x000fe40007810000 */
[C---:B------:R-:W-:Y:S02]  /*10510*/  ISETP.GE.AND P0, PT, R12.reuse, R238, PT ;  /* 0x000000ee0c00720c */ /* 0x040fe40003f06270 */
[----:B------:R-:W-:Y:S02]  /*10520*/  FMNMX.FTZ R4, R11, R4, !PT ;  /* 0x000000040b047209 */ /* 0x000fe40007810000 */
[----:B------:R-:W-:Y:S02]  /*10530*/  FMNMX.FTZ R5, R171, R5, !PT ;  /* 0x00000005ab057209 */ /* 0x000fe40007810000 */
[----:B------:R-:W-:Y:S02]  /*10540*/  ISETP.GE.OR P0, PT, R12, R237, !P0 ;  /* 0x000000ed0c00720c */ /* 0x000fe40004706670 */
[----:B------:R-:W-:Y:S02]  /*10550*/  FMNMX.FTZ R4, R25, R4, !PT ;  /* 0x0000000419047209 */ /* 0x000fe40007810000 */
[----:B------:R-:W-:Y:S02]  /*10560*/  FMNMX.FTZ R5, R186, R5, !PT ;  /* 0x00000005ba057209 */ /* 0x000fe40007810000 */
[----:B------:R-:W-:Y:S02]  /*10570*/  FSEL R178, R32, -INF , !P0 ;  /* 0xff80000020b27808 */ /* 0x000fe40004000000 */
[----:B------:R-:W-:Y:S02]  /*10580*/  PLOP3.LUT P0, PT, PT, PT, UP0, 0x80, 0x0 ;  /* 0x000000000000781c */ /* 0x000fe40003f0f008 */
[----:B------:R-:W-:Y:S02]  /*10590*/  FSEL R181, R27, -INF , !P6 ;  /* 0xff8000001bb57808 */ /* 0x000fe40007000000 */
[----:B------:R-:W-:Y:S02]  /*105a0*/  ISETP.GE.AND P6, PT, R13, R238, PT ;  /* 0x000000ee0d00720c */ /* 0x000fe40003fc6270 */
[----:B------:R-:W-:Y:S02]  /*105b0*/  FMNMX.FTZ R4, R193, R4, !PT ;  /* 0x00000004c1047209 */ /* 0x000fe40007810000 */
[----:B------:R-:W-:Y:S02]  /*105c0*/  FMNMX.FTZ R5, R187, R5, !PT ;  /* 0x00000005bb057209 */ /* 0x000fe40007810000 */
[----:B------:R-:W-:Y:S02]  /*105d0*/  ISETP.GE.OR P6, PT, R13, R237, !P6 ;  /* 0x000000ed0d00720c */ /* 0x000fe400077c6670 */
[----:B------:R-:W-:Y:S02]  /*105e0*/  FMNMX.FTZ R4, R192, R4, !PT ;  /* 0x00000004c0047209 */ /* 0x000fe40007810000 */
[----:B------:R-:W-:Y:S02]  /*105f0*/  FMNMX.FTZ R15, R185, R5, !PT ;  /* 0x00000005b90f7209 */ /* 0x000fe40007810000 */
[----:B------:R-:W-:Y:S02]  /*10600*/  FSEL R179, R29, -INF , !P6 ;  /* 0xff8000001db37808 */ /* 0x000fe40007000000 */
[C---:B------:R-:W-:Y:S02]  /*10610*/  ISETP.GE.AND P6, PT, R3.reuse, R238, PT ;  /* 0x000000ee0300720c */ /* 0x040fe40003fc6270 */
[----:B------:R-:W-:Y:S02]  /*10620*/  FMNMX.FTZ R14, R170, R4, !PT ;  /* 0x00000004aa0e7209 */ /* 0x000fe40007810000 */
[----:B------:R-:W-:Y:S02]  /*10630*/  FMNMX.FTZ R15, R180, R15, !PT ;  /* 0x0000000fb40f7209 */ /* 0x000fe40007810000 */
[----:B------:R-:W-:Y:S02]  /*10640*/  ISETP.GE.OR P6, PT, R3, R237, !P6 ;  /* 0x000000ed0300720c */ /* 0x000fe400077c6670 */
[----:B------:R-:W-:Y:S02]  /*10650*/  FMNMX.FTZ R14, R184, R14, !PT ;  /* 0x0000000eb80e7209 */ /* 0x000fe40007810000 */
[----:B------:R-:W-:Y:S01]  /*10660*/  FMNMX.FTZ R15, R179, R15, !PT ;  /* 0x0000000fb30f7209 */ /* 0x000fe20007810000 */
[----:B------:R-:W-:Y:S08]  /*10670*/  @P0 BRA `(.L_x_551) ;  /* 0xffffffe000400947 */ /* 0x000ff0000383ffff */
.L_x_550:
[----:B-1----:R-:W-:Y:S01]  /*10680*/  FMNMX.FTZ R4, R183, R14, !PT ;  /* 0x0000000eb7047209 */ /* 0x002fe20007810000 */
[----:B------:R-:W-:Y:S01]  /*10690*/  STL [R1+0x8], R198 ;  /* 0x000008c601007387 */ /* 0x000fe20000100800 */
[C---:B------:R-:W-:Y:S01]  /*106a0*/  ISETP.GE.AND P1, PT, R13.reuse, R236, PT ;  /* 0x000000ec0d00720c */ /* 0x040fe20003f26270 */
[----:B------:R-:W-:Y:S01]  /*106b0*/  UISETP.GT.AND UP0, UPT, UR12, UR16, UPT ;  /* 0x000000100c00728c */ /* 0x000fe2000bf04270 */
[----:B------:R-:W-:Y:S01]  /*106c0*/  FMNMX.FTZ R4, R182, R4, !PT ;  /* 0x00000004b6047209 */ /* 0x000fe20007810000 */
[----:B------:R1:W-:Y:S01]  /*106d0*/  STL [R1+0x4], R197 ;  /* 0x000004c501007387 */ /* 0x0003e20000100800 */
[----:B------:R-:W-:Y:S01]  /*106e0*/  ISETP.GE.AND P0, PT, R12, R236, PT ;  /* 0x000000ec0c00720c */ /* 0x000fe20003f06270 */
[----:B------:R-:W-:Y:S01]  /*106f0*/  UIADD3 UR25, UR25, 0x1, URZ ;  /* 0x0000000119197890 */ /* 0x000fe2000fffe03f */
[-C--:B------:R-:W-:Y:S01]  /*10700*/  ISETP.GE.OR P1, PT, R13, R231.reuse, !P1 ;  /* 0x000000e70d00720c */ /* 0x080fe20004f26670 */
[----:B------:R2:W-:Y:S01]  /*10710*/  STL [R1], R196 ;  /* 0x000000c401007387 */ /* 0x0005e20000100800 */
[----:B------:R-:W-:Y:S01]  /*10720*/  FSEL R175, R30, -INF , !P5 ;  /* 0xff8000001eaf7808 */ /* 0x000fe20006800000 */
[----:B------:R-:W-:Y:S01]  /*10730*/  UMOV UR20, UR12 ;  /* 0x0000000c00147c82 */ /* 0x000fe20008000000 */
[----:B------:R-:W-:Y:S01]  /*10740*/  FMNMX.FTZ R4, R181, R4, !PT ;  /* 0x00000004b5047209 */ /* 0x000fe20007810000 */
[----:B------:R-:W-:Y:S01]  /*10750*/  LDSM.16.MT88.4 R20, [R214+0x18000] ;  /* 0x01800000d614783b */ /* 0x000fe20000004200 */
[----:B------:R-:W-:Y:S02]  /*10760*/  ISETP.GE.AND P3, PT, R3, R236, PT ;  /* 0x000000ec0300720c */ /* 0x000fe40003f66270 */
[----:B------:R-:W-:Y:S02]  /*10770*/  ISETP.GE.OR P0, PT, R12, R231, !P0 ;  /* 0x000000e70c00720c */ /* 0x000fe40004706670 */
[----:B------:R-:W-:Y:S02]  /*10780*/  FSEL R174, R31, -INF , !P1 ;  /* 0xff8000001fae7808 */ /* 0x000fe40004800000 */
[----:B------:R-:W-:Y:S01]  /*10790*/  FMNMX.FTZ R4, R175, R4, !PT ;  /* 0x00000004af047209 */ /* 0x000fe20007810000 */
[----:B------:R-:W-:Y:S01]  /*107a0*/  LDSM.16.MT88.4 R28, [R213+0x18000] ;  /* 0x01800000d51c783b */ /* 0x000fe20000004200 */
[----:B------:R-:W-:Y:S02]  /*107b0*/  FMNMX.FTZ R5, R178, R15, !PT ;  /* 0x0000000fb2057209 */ /* 0x000fe40007810000 */
[----:B------:R-:W-:Y:S02]  /*107c0*/  FSEL R176, R33, -INF , !P6 ;  /* 0xff80000021b07808 */ /* 0x000fe40007000000 */
[----:B------:R-:W-:Y:S02]  /*107d0*/  ISETP.GE.OR P3, PT, R3, R231, !P3 ;  /* 0x000000e70300720c */ /* 0x000fe40005f66670 */
[----:B------:R-:W-:Y:S01]  /*107e0*/  FSEL R173, R34, -INF , !P0 ;  /* 0xff80000022ad7808 */ /* 0x000fe20004000000 */
[----:B------:R-:W-:Y:S01]  /*107f0*/  LDSM.16.MT88.4 R12, [R216+0x18000] ;  /* 0x01800000d80c783b */ /* 0x000fe20000004200 */
[----:B------:R-:W-:Y:S02]  /*10800*/  FMNMX.FTZ R3, R174, R4, !PT ;  /* 0x00000004ae037209 */ /* 0x000fe40007810000 */
[----:B------:R-:W-:Y:S02]  /*10810*/  FMNMX.FTZ R5, R176, R5, !PT ;  /* 0x00000005b0057209 */ /* 0x000fe40007810000 */
[----:B------:R-:W-:Y:S02]  /*10820*/  FSEL R165, R35, -INF , !P3 ;  /* 0xff80000023a57808 */ /* 0x000fe40005800000 */
[----:B------:R-:W-:Y:S01]  /*10830*/  FMNMX.FTZ R3, R173, R3, !PT ;  /* 0x00000003ad037209 */ /* 0x000fe20007810000 */
[----:B------:R-:W-:Y:S01]  /*10840*/  SHFL.BFLY PT, R6, R5, 0x2, 0x1f ;  /* 0x0c401f0005067f89 */ /* 0x000fe200000e0000 */
[----:B-1----:R-:W-:Y:S02]  /*10850*/  MOV R197, R192 ;  /* 0x000000c000c57202 */ /* 0x002fe40000000f00 */
[----:B------:R-:W-:Y:S02]  /*10860*/  FMNMX.FTZ R3, R165, R3, !PT ;  /* 0x00000003a5037209 */ /* 0x000fe40007810000 */
[----:B--2---:R-:W-:Y:S02]  /*10870*/  MOV R196, R193 ;  /* 0x000000c100c47202 */ /* 0x004fe40000000f00 */
[----:B------:R-:W-:Y:S01]  /*10880*/  MOV R198, R170 ;  /* 0x000000aa00c67202 */ /* 0x000fe20000000f00 */
[----:B------:R-:W1:Y:S01]  /*10890*/  SHFL.BFLY PT, R4, R3, 0x2, 0x1f ;  /* 0x0c401f0003047f89 */ /* 0x000e6200000e0000 */
[----:B------:R-:W-:Y:S02]  /*108a0*/  MOV R239, R171 ;  /* 0x000000ab00ef7202 */ /* 0x000fe40000000f00 */
[----:B-1----:R-:W-:Y:S02]  /*108b0*/  FMNMX.FTZ R4, R3, R4, !PT ;  /* 0x0000000403047209 */ /* 0x002fe40007810000 */
[----:B------:R-:W-:Y:S03]  /*108c0*/  FMNMX.FTZ R6, R5, R6, !PT ;  /* 0x0000000605067209 */ /* 0x000fe60007810000 */
[----:B------:R-:W1:Y:S08]  /*108d0*/  SHFL.BFLY PT, R3, R4, 0x1, 0x1f ;  /* 0x0c201f0004037f89 */ /* 0x000e7000000e0000 */
[----:B------:R-:W2:Y:S01]  /*108e0*/  SHFL.BFLY PT, R164, R6, 0x1, 0x1f ;  /* 0x0c201f0006a47f89 */ /* 0x000ea200000e0000 */
[----:B-1----:R-:W-:Y:S02]  /*108f0*/  FMNMX.FTZ R3, R4, R3, !PT ;  /* 0x0000000304037209 */ /* 0x002fe40007810000 */
[----:B--2---:R-:W-:Y:S03]  /*10900*/  FMNMX.FTZ R164, R6, R164, !PT ;  /* 0x000000a406a47209 */ /* 0x004fe60007810000 */
[C---:B------:R-:W-:Y:S01]  /*10910*/  FMUL.FTZ R172, R3.reuse, UR4 ;  /* 0x0000000403ac7c20 */ /* 0x040fe20008410000 */
[----:B------:R-:W-:Y:S02]  /*10920*/  FSETP.NEU.FTZ.AND P0, PT, R3, -INF , PT ;  /* 0xff8000000300780b */ /* 0x000fe40003f1d000 */
[C---:B------:R-:W-:Y:S01]  /*10930*/  FSETP.NEU.FTZ.AND P1, PT, R164.reuse, -INF , PT ;  /* 0xff800000a400780b */ /* 0x040fe20003f3d000 */
[----:B------:R-:W-:Y:S01]  /*10940*/  FMUL.FTZ R177, R164, UR4 ;  /* 0x00000004a4b17c20 */ /* 0x000fe20008410000 */
[----:B------:R-:W-:Y:S02]  /*10950*/  FSEL R172, R172, RZ, P0 ;  /* 0x000000ffacac7208 */ /* 0x000fe40000000000 */
[----:B------:R-:W-:Y:S02]  /*10960*/  FSEL R4, R164, RZ, P1 ;  /* 0x000000ffa4047208 */ /* 0x000fe40000800000 */
[----:B------:R-:W-:Y:S01]  /*10970*/  FSEL R177, R177, RZ, P1 ;  /* 0x000000ffb1b17208 */ /* 0x000fe20000800000 */
[--C-:B------:R-:W-:Y:S01]  /*10980*/  FFMA.FTZ R193, R169, UR4, -R172.reuse ;  /* 0x00000004a9c17c23 */ /* 0x100fe200080108ac */
[----:B------:R-:W-:Y:S01]  /*10990*/  FFMA.FTZ R167, R168, UR4, -R172 ;  /* 0x00000004a8a77c23 */ /* 0x000fe200080108ac */
[----:B------:R-:W-:Y:S01]  /*109a0*/  FADD.FTZ R4, -R4, R0 ;  /* 0x0000000004047221 */ /* 0x000fe20000010100 */
[----:B------:R-:W-:Y:S01]  /*109b0*/  FSEL R0, R3, RZ, P0 ;  /* 0x000000ff03007208 */ /* 0x000fe20000000000 */
[--C-:B------:R-:W-:Y:S01]  /*109c0*/  FFMA.FTZ R192, R188, UR4, -R177.reuse ;  /* 0x00000004bcc07c23 */ /* 0x100fe200080108b1 */
[--C-:B------:R-:W-:Y:S01]  /*109d0*/  FFMA.FTZ R190, R189, UR4, -R177.reuse ;  /* 0x00000004bdbe7c23 */ /* 0x100fe200080108b1 */
[--C-:B------:R-:W-:Y:S01]  /*109e0*/  FFMA.FTZ R166, R10, UR4, -R172.reuse ;  /* 0x000000040aa67c23 */ /* 0x100fe200080108ac */
[----:B------:R-:W-:Y:S01]  /*109f0*/  FFMA.FTZ R191, R11, UR4, -R172 ;  /* 0x000000040bbf7c23 */ /* 0x000fe200080108ac */
[----:B------:R-:W-:Y:S01]  /*10a00*/  FADD.FTZ R0, -R0, R2 ;  /* 0x0000000200007221 */ /* 0x000fe20000010100 */
[--C-:B------:R-:W-:Y:S01]  /*10a10*/  FFMA.FTZ R189, R8, UR4, -R177.reuse ;  /* 0x0000000408bd7c23 */ /* 0x100fe200080108b1 */
[--C-:B------:R-:W-:Y:S01]  /*10a20*/  FFMA.FTZ R188, R9, UR4, -R177.reuse ;  /* 0x0000000409bc7c23 */ /* 0x100fe200080108b1 */
[----:B------:R-:W-:Y:S01]  /*10a30*/  FMUL.FTZ R4, R4, UR4 ;  /* 0x0000000404047c20 */ /* 0x000fe20008410000 */
        /* <DEDUP_REMOVED lines=8> */
[--C-:B------:R-:W-:Y:S03]  /*10ac0*/  FFMA.FTZ R175, R175, UR4, -R172.reuse ;  /* 0x00000004afaf7c23 */ /* 0x100fe600080108ac */
[----:B------:R-:W1:Y:S01]  /*10ad0*/  MUFU.EX2 R2, R4 ;  /* 0x0000000400027308 */ /* 0x000e620000000800 */
[--C-:B------:R-:W-:Y:S01]  /*10ae0*/  FFMA.FTZ R173, R173, UR4, -R172.reuse ;  /* 0x00000004adad7c23 */ /* 0x100fe200080108ac */
[--C-:B------:R-:W-:Y:S01]  /*10af0*/  FFMA.FTZ R179, R179, UR4, -R177.reuse ;  /* 0x00000004b3b37c23 */ /* 0x100fe200080108b1 */
[--C-:B------:R-:W-:Y:S01]  /*10b00*/  FFMA.FTZ R165, R165, UR4, -R172.reuse ;  /* 0x00000004a5a57c23 */ /* 0x100fe200080108ac */
[--C-:B------:R-:W-:Y:S01]  /*10b10*/  FFMA.FTZ R174, R174, UR4, -R172.reuse ;  /* 0x00000004aeae7c23 */ /* 0x100fe200080108ac */
[--C-:B------:R-:W-:Y:S01]  /*10b20*/  FFMA.FTZ R252, R252, UR4, -R177.reuse ;  /* 0x00000004fcfc7c23 */ /* 0x100fe200080108b1 */
[--C-:B------:R-:W-:Y:S01]  /*10b30*/  FFMA.FTZ R186, R186, UR4, -R177.reuse ;  /* 0x00000004baba7c23 */ /* 0x100fe200080108b1 */
[--C-:B------:R-:W-:Y:S03]  /*10b40*/  FFMA.FTZ R187, R187, UR4, -R177.reuse ;  /* 0x00000004bbbb7c23 */ /* 0x100fe600080108b1 */
[----:B------:R-:W2:Y:S01]  /*10b50*/  MUFU.EX2 R0, R0 ;  /* 0x0000000000007308 */ /* 0x000ea20000000800 */
[--C-:B------:R-:W-:Y:S01]  /*10b60*/  FFMA.FTZ R185, R185, UR4, -R177.reuse ;  /* 0x00000004b9b97c23 */ /* 0x100fe200080108b1 */
[----:B------:R-:W-:Y:S08]  /*10b70*/  PLOP3.LUT P0, PT, PT, PT, UP0, 0x80, 0x0 ;  /* 0x000000000000781c */ /* 0x000ff00003f0f008 */
[----:B------:R-:W3:Y:S01]  /*10b80*/  MUFU.EX2 R190, R190 ;  /* 0x000000be00be7308 */ /* 0x000ee20000000800 */
[C---:B-1----:R-:W-:Y:S01]  /*10b90*/  FMUL.FTZ R4, R2.reuse, R160 ;  /* 0x000000a002047220 */ /* 0x042fe20000410000 */
[C---:B------:R-:W-:Y:S01]  /*10ba0*/  FMUL.FTZ R5, R2.reuse, R161 ;  /* 0x000000a102057220 */ /* 0x040fe20000410000 */
[C---:B------:R-:W-:Y:S01]  /*10bb0*/  FMUL.FTZ R8, R2.reuse, R156 ;  /* 0x0000009c02087220 */ /* 0x040fe20000410000 */
[C---:B------:R-:W-:Y:S01]  /*10bc0*/  FMUL.FTZ R9, R2.reuse, R157 ;  /* 0x0000009d02097220 */ /* 0x040fe20000410000 */
[C---:B------:R-:W-:Y:S01]  /*10bd0*/  FMUL.FTZ R16, R2.reuse, R148 ;  /* 0x0000009402107220 */ /* 0x040fe20000410000 */
[----:B------:R-:W-:Y:S01]  /*10be0*/  FMUL.FTZ R17, R2, R149 ;  /* 0x0000009502117220 */ /* 0x000fe20000410000 */
[----:B------:R-:W-:Y:S03]  /*10bf0*/  MOV R160, R25 ;  /* 0x0000001900a07202 */ /* 0x000fe60000000f00 */
[----:B------:R-:W-:Y:S01]  /*10c00*/  MUFU.EX2 R189, R189 ;  /* 0x000000bd00bd7308 */ /* 0x000fe20000000800 */
[C---:B--2---:R-:W-:Y:S01]  /*10c10*/  FMUL.FTZ R6, R0.reuse, R162 ;  /* 0x000000a200067220 */ /* 0x044fe20000410000 */
[C---:B------:R-:W-:Y:S01]  /*10c20*/  FMUL.FTZ R7, R0.reuse, R163 ;  /* 0x000000a300077220 */ /* 0x040fe20000410000 */
[C---:B------:R-:W-:Y:S01]  /*10c30*/  FMUL.FTZ R10, R0.reuse, R158 ;  /* 0x0000009e000a7220 */ /* 0x040fe20000410000 */
[C---:B------:R-:W-:Y:S01]  /*10c40*/  FMUL.FTZ R11, R0.reuse, R159 ;  /* 0x0000009f000b7220 */ /* 0x040fe20000410000 */
[C---:B------:R-:W-:Y:S01]  /*10c50*/  FMUL.FTZ R18, R0.reuse, R150 ;  /* 0x0000009600127220 */ /* 0x040fe20000410000 */
[----:B------:R-:W-:Y:S01]  /*10c60*/  FMUL.FTZ R19, R0, R151 ;  /* 0x0000009700137220 */ /* 0x000fe20000410000 */
[----:B------:R-:W1:Y:S03]  /*10c70*/  LDSM.16.MT88.4 R156, [R212+0x18000] ;  /* 0x01800000d49c783b */ /* 0x000e660000004200 */
[----:B------:R-:W2:Y:S01]  /*10c80*/  MUFU.EX2 R188, R188 ;  /* 0x000000bc00bc7308 */ /* 0x000ea20000000800 */
[----:B---3--:R-:W-:Y:S01]  /*10c90*/  F2FP.F16.F32.PACK_AB R168, R190, R192 ;  /* 0x000000c0bea8723e */ /* 0x008fe200000000ff */
[C---:B------:R-:W-:Y:S01]  /*10ca0*/  FMUL.FTZ R25, R2.reuse, R141 ;  /* 0x0000008d02197220 */ /* 0x040fe20000410000 */
[----:B------:R-:W-:Y:S01]  /*10cb0*/  MOV R161, R24 ;  /* 0x0000001800a17202 */ /* 0x000fe20000000f00 */
[----:B------:R-:W-:Y:S01]  /*10cc0*/  FMUL.FTZ R24, R2, R140 ;  /* 0x0000008c02187220 */ /* 0x000fe20000410000 */
[C---:B------:R-:W-:Y:S01]  /*10cd0*/  FMUL.FTZ R26, R0.reuse, R142 ;  /* 0x0000008e001a7220 */ /* 0x040fe20000410000 */
[----:B------:R-:W-:Y:S01]  /*10ce0*/  FMUL.FTZ R27, R0, R143 ;  /* 0x0000008f001b7220 */ /* 0x000fe20000410000 */
[----:B------:R-:W3:Y:S03]  /*10cf0*/  LDSM.16.MT88.4 R148, [R216+0x1a000] ;  /* 0x01a00000d894783b */ /* 0x000ee60000004200 */
[----:B------:R-:W-:Y:S01]  /*10d00*/  MUFU.EX2 R193, R193 ;  /* 0x000000c100c17308 */ /* 0x000fe20000000800 */
[C---:B------:R-:W-:Y:S01]  /*10d10*/  FMUL.FTZ R32, R2.reuse, R132 ;  /* 0x0000008402207220 */ /* 0x040fe20000410000 */
[----:B------:R-:W-:Y:S01]  /*10d20*/  FMUL.FTZ R33, R2, R133 ;  /* 0x0000008502217220 */ /* 0x000fe20000410000 */
[C---:B------:R-:W-:Y:S01]  /*10d30*/  FMUL.FTZ R34, R0.reuse, R134 ;  /* 0x0000008600227220 */ /* 0x040fe20000410000 */
[----:B------:R-:W-:Y:S01]  /*10d40*/  FMUL.FTZ R35, R0, R135 ;  /* 0x0000008700237220 */ /* 0x000fe20000410000 */
[C---:B------:R-:W-:Y:S01]  /*10d50*/  FMUL.FTZ R36, R2.reuse, R36 ;  /* 0x0000002402247220 */ /* 0x040fe20000410000 */
[----:B------:R-:W-:Y:S01]  /*10d60*/  FMUL.FTZ R37, R2, R37 ;  /* 0x0000002502257220 */ /* 0x000fe20000410000 */
[----:B------:R-:W4:Y:S03]  /*10d70*/  LDSM.16.MT88.4 R140, [R214+0x1a000] ;  /* 0x01a00000d68c783b */ /* 0x000f260000004200 */
[----:B------:R-:W1:Y:S01]  /*10d80*/  MUFU.EX2 R167, R167 ;  /* 0x000000a700a77308 */ /* 0x000e620000000800 */
[----:B--2---:R-:W-:Y:S01]  /*10d90*/  F2FP.F16.F32.PACK_AB R170, R188, R189 ;  /* 0x000000bdbcaa723e */ /* 0x004fe200000000ff */
[C---:B------:R-:W-:Y:S01]  /*10da0*/  FMUL.FTZ R38, R0.reuse, R38 ;  /* 0x0000002600267220 */ /* 0x040fe20000410000 */
[----:B------:R-:W-:Y:S01]  /*10db0*/  FMUL.FTZ R39, R0, R39 ;  /* 0x0000002700277220 */ /* 0x000fe20000410000 */
[C---:B------:R-:W-:Y:S01]  /*10dc0*/  FMUL.FTZ R40, R2.reuse, R40 ;  /* 0x0000002802287220 */ /* 0x040fe20000410000 */
[----:B------:R-:W-:Y:S01]  /*10dd0*/  FMUL.FTZ R41, R2, R41 ;  /* 0x0000002902297220 */ /* 0x000fe20000410000 */
[C---:B------:R-:W-:Y:S01]  /*10de0*/  FMUL.FTZ R42, R0.reuse, R42 ;  /* 0x0000002a002a7220 */ /* 0x040fe20000410000 */
[----:B------:R-:W2:Y:S03]  /*10df0*/  LDSM.16.MT88.4 R132, [R213+0x1a000] ;  /* 0x01a00000d584783b */ /* 0x000ea60000004200 */
        /* <DEDUP_REMOVED lines=9> */
[----:B-1----:R-:W-:Y:S01]  /*10e90*/  F2FP.F16.F32.PACK_AB R169, R167, R193 ;  /* 0x000000c1a7a9723e */ /* 0x002fe200000000ff */
        /* <DEDUP_REMOVED lines=15> */
[----:B---3--:R-:W-:Y:S01]  /*10f90*/  F2FP.F16.F32.PACK_AB R171, R191, R166 ;  /* 0x000000a6bfab723e */ /* 0x008fe200000000ff */
        /* <DEDUP_REMOVED lines=8> */
[----:B------:R-:W-:Y:S01]  /*11020*/  FMUL.FTZ R70, R0, R70 ;  /* 0x0000004600467220 */ /* 0x000fe20000410000 */
[C---:B------:R-:W-:Y:S08]  /*11030*/  HMMA.16816.F32 R8, R168.reuse, R14, R8 ;  /* 0x0000000ea808723c */ /* 0x040ff00000001808 */
[----:B------:R-:W-:Y:S03]  /*11040*/  MUFU.EX2 R165, R165 ;  /* 0x000000a500a57308 */ /* 0x000fe60000000800 */
[C---:B------:R-:W-:Y:S01]  /*11050*/  FMUL.FTZ R12, R2.reuse, R152 ;  /* 0x00000098020c7220 */ /* 0x040fe20000410000 */
[----:B------:R-:W-:Y:S01]  /*11060*/  FMUL.FTZ R13, R2, R153 ;  /* 0x00000099020d7220 */ /* 0x000fe20000410000 */
[C---:B------:R-:W-:Y:S01]  /*11070*/  FMUL.FTZ R14, R0.reuse, R154 ;  /* 0x0000009a000e7220 */ /* 0x040fe20000410000 */
[----:B------:R-:W-:Y:S01]  /*11080*/  FMUL.FTZ R15, R0, R155 ;  /* 0x0000009b000f7220 */ /* 0x000fe20000410000 */
[--C-:B------:R-:W-:Y:S01]  /*11090*/  FFMA.FTZ R152, R198, UR4, -R172.reuse ;  /* 0x00000004c6987c23 */ /* 0x100fe200080108ac */
[----:B------:R-:W-:Y:S02]  /*110a0*/  FMUL.FTZ R71, R0, R71 ;  /* 0x0000004700477220 */ /* 0x000fe40000410000 */
[----:B------:R-:W-:Y:S01]  /*110b0*/  MUFU.EX2 R198, R179 ;  /* 0x000000b300c67308 */ /* 0x000fe20000000800 */
[C---:B------:R-:W-:Y:S02]  /*110c0*/  FMUL.FTZ R72, R2.reuse, R72 ;  /* 0x0000004802487220 */ /* 0x040fe40000410000 */
        /* <DEDUP_REMOVED lines=9> */
[----:B------:R-:W-:Y:S03]  /*11160*/  FMUL.FTZ R23, R0, R147 ;  /* 0x0000009300177220 */ /* 0x000fe60000410000 */
[--C-:B------:R-:W-:Y:S01]  /*11170*/  FFMA.FTZ R145, R196, UR4, -R172.reuse ;  /* 0x00000004c4917c23 */ /* 0x100fe200080108ac */
[C---:B------:R-:W-:Y:S01]  /*11180*/  FMUL.FTZ R76, R2.reuse, R76 ;  /* 0x0000004c024c7220 */ /* 0x040fe20000410000 */
[----:B------:R-:W-:Y:S01]  /*11190*/  FMUL.FTZ R77, R2, R77 ;  /* 0x0000004d024d7220 */ /* 0x000fe20000410000 */
[C---:B------:R-:W-:Y:S01]  /*111a0*/  FMUL.FTZ R78, R0.reuse, R78 ;  /* 0x0000004e004e7220 */ /* 0x040fe20000410000 */
[C---:B------:R-:W-:Y:S01]  /*111b0*/  HMMA.16816.F32 R20, R168.reuse, R28, R20 ;  /* 0x0000001ca814723c */ /* 0x040fe20000001814 */
[----:B------:R-:W-:Y:S02]  /*111c0*/  MUFU.EX2 R154, R145 ;  /* 0x00000091009a7308 */ /* 0x000fe40000000800 */
[----:B------:R-:W-:Y:S01]  /*111d0*/  FMUL.FTZ R79, R0, R79 ;  /* 0x0000004f004f7220 */ /* 0x000fe20000410000 */
[C---:B------:R-:W-:Y:S01]  /*111e0*/  FMUL.FTZ R80, R2.reuse, R80 ;  /* 0x0000005002507220 */ /* 0x040fe20000410000 */
[C---:B------:R-:W-:Y:S01]  /*111f0*/  FMUL.FTZ R81, R2.reuse, R81 ;  /* 0x0000005102517220 */ /* 0x040fe20000410000 */
[C---:B------:R-:W-:Y:S05]  /*11200*/  HMMA.16816.F32 R24, R168.reuse, R30, R24 ;  /* 0x0000001ea818723c */ /* 0x040fea0000001818 */
[----:B------:R-:W-:Y:S01]  /*11210*/  MUFU.EX2 R196, R187 ;  /* 0x000000bb00c47308 */ /* 0x000fe20000000800 */
[C---:B------:R-:W-:Y:S01]  /*11220*/  FMUL.FTZ R28, R2.reuse, R136 ;  /* 0x00000088021c7220 */ /* 0x040fe20000410000 */
[----:B------:R-:W-:Y:S01]  /*11230*/  FMUL.FTZ R29, R2, R137 ;  /* 0x00000089021d7220 */ /* 0x000fe20000410000 */
[C---:B------:R-:W-:Y:S03]  /*11240*/  FMUL.FTZ R30, R0.reuse, R138 ;  /* 0x0000008a001e7220 */ /* 0x040fe60000410000 */
[C---:B------:R-:W-:Y:S02]  /*11250*/  FMUL.FTZ R31, R0.reuse, R139 ;  /* 0x0000008b001f7220 */ /* 0x040fe40000410000 */
[----:B------:R-:W1:Y:S02]  /*11260*/  LDSM.16.MT88.4 R136, [R212+0x1a000] ;  /* 0x01a00000d488783b */ /* 0x000e640000004200 */
[----:B------:R-:W-:Y:S01]  /*11270*/  MUFU.EX2 R187, R185 ;  /* 0x000000b900bb7308 */ /* 0x000fe20000000800 */
[C---:B------:R-:W-:Y:S01]  /*11280*/  FMUL.FTZ R82, R0.reuse, R82 ;  /* 0x0000005200527220 */ /* 0x040fe20000410000 */
[----:B------:R-:W-:Y:S01]  /*11290*/  FMUL.FTZ R83, R0, R83 ;  /* 0x0000005300537220 */ /* 0x000fe20000410000 */
[C---:B------:R-:W-:Y:S01]  /*112a0*/  FMUL.FTZ R84, R2.reuse, R84 ;  /* 0x0000005402547220 */ /* 0x040fe20000410000 */
[C---:B------:R-:W-:Y:S03]  /*112b0*/  HMMA.16816.F32 R28, R168.reuse, R156, R28 ;  /* 0x0000009ca81c723c */ /* 0x040fe6000000181c */
[----:B------:R-:W-:Y:S03]  /*112c0*/  FMUL.FTZ R85, R2, R85 ;  /* 0x0000005502557220 */ /* 0x000fe60000410000 */
[----:B------:R-:W-:Y:S01]  /*112d0*/  MUFU.EX2 R185, R181 ;  /* 0x000000b500b97308 */ /* 0x000fe20000000800 */
[C---:B------:R-:W-:Y:S01]  /*112e0*/  FMUL.FTZ R86, R0.reuse, R86 ;  /* 0x0000005600567220 */ /* 0x040fe20000410000 */
[C---:B------:R-:W-:Y:S01]  /*112f0*/  HMMA.16816.F32 R32, R168.reuse, R158, R32 ;  /* 0x0000009ea820723c */ /* 0x040fe20000001820 */
[----:B------:R-:W-:Y:S02]  /*11300*/  LDSM.16.MT88.4 R156, [R216+0x1c800] ;  /* 0x01c80000d89c783b */ /* 0x000fe40000004200 */
[----:B------:R-:W-:Y:S03]  /*11310*/  FMUL.FTZ R87, R0, R87 ;  /* 0x0000005700577220 */ /* 0x000fe60000410000 */
[C---:B------:R-:W-:Y:S05]  /*11320*/  HMMA.16816.F32 R36, R168.reuse, R148, R36 ;  /* 0x00000094a824723c */ /* 0x040fea0000001824 */
[C---:B------:R-:W-:Y:S01]  /*11330*/  FMUL.FTZ R88, R2.reuse, R88 ;  /* 0x0000005802587220 */ /* 0x040fe20000410000 */
[C---:B------:R-:W-:Y:S01]  /*11340*/  HMMA.16816.F32 R40, R168.reuse, R150, R40 ;  /* 0x00000096a828723c */ /* 0x040fe20000001828 */
[----:B------:R-:W-:Y:S04]  /*11350*/  LDSM.16.MT88.4 R148, [R212+0x18800] ;  /* 0x01880000d494783b */ /* 0x000fe80000004200 */
[----:B------:R-:W-:Y:S01]  /*11360*/  FMUL.FTZ R89, R2, R89 ;  /* 0x0000005902597220 */ /* 0x000fe20000410000 */
[C---:B----4-:R-:W-:Y:S05]  /*11370*/  HMMA.16816.F32 R44, R168.reuse, R140, R44 ;  /* 0x0000008ca82c723c */ /* 0x050fea000000182c */
        /* <DEDUP_REMOVED lines=39> */
[--C-:B------:R-:W-:Y:S01]  /*115f0*/  FFMA.FTZ R144, R195, UR4, -R177.reuse ;  /* 0x00000004c3907c23 */ /* 0x100fe200080108b1 */
[--C-:B------:R-:W-:Y:S01]  /*11600*/  FFMA.FTZ R195, R194, UR4, -R177.reuse ;  /* 0x00000004c2c37c23 */ /* 0x100fe200080108b1 */
[C---:B------:R-:W-:Y:S01]  /*11610*/  FMUL.FTZ R112, R2.reuse, R112 ;  /* 0x0000007002707220 */ /* 0x040fe20000410000 */
[----:B------:R-:W-:Y:S01]  /*11620*/  FMUL.FTZ R113, R2, R113 ;  /* 0x0000007102717220 */ /* 0x000fe20000410000 */
[----:B------:R4:W1:Y:S02]  /*11630*/  MUFU.EX2 R194, R144 ;  /* 0x0000009000c27308 */ /* 0x0008640000000800 */
[C---:B------:R-:W-:Y:S01]  /*11640*/  FMUL.FTZ R114, R0.reuse, R114 ;  /* 0x0000007200727220 */ /* 0x040fe20000410000 */
[----:B------:R-:W-:Y:S01]  /*11650*/  FMUL.FTZ R115, R0, R115 ;  /* 0x0000007300737220 */ /* 0x000fe20000410000 */
[C---:B------:R-:W-:Y:S01]  /*11660*/  FMUL.FTZ R116, R2.reuse, R116 ;  /* 0x0000007402747220 */ /* 0x040fe20000410000 */
[----:B------:R-:W-:Y:S01]  /*11670*/  FMUL.FTZ R117, R2, R117 ;  /* 0x0000007502757220 */ /* 0x000fe20000410000 */
[C---:B------:R-:W-:Y:S01]  /*11680*/  FMUL.FTZ R118, R0.reuse, R118 ;  /* 0x0000007600767220 */ /* 0x040fe20000410000 */
[----:B------:R-:W-:Y:S01]  /*11690*/  FMUL.FTZ R119, R0, R119 ;  /* 0x0000007700777220 */ /* 0x000fe20000410000 */
[C---:B---3--:R-:W-:Y:S02]  /*116a0*/  HMMA.16816.F32 R92, R168.reuse, R140, R92 ;  /* 0x0000008ca85c723c */ /* 0x048fe4000000185c */
[----:B------:R-:W3:Y:S01]  /*116b0*/  MUFU.EX2 R195, R195 ;  /* 0x000000c300c37308 */ /* 0x000ee20000000800 */
[C---:B------:R-:W-:Y:S01]  /*116c0*/  FMUL.FTZ R120, R2.reuse, R120 ;  /* 0x0000007802787220 */ /* 0x040fe20000410000 */
[----:B------:R-:W-:Y:S01]  /*116d0*/  FMUL.FTZ R121, R2, R121 ;  /* 0x0000007902797220 */ /* 0x000fe20000410000 */
[C---:B------:R-:W-:Y:S01]  /*116e0*/  FMUL.FTZ R122, R0.reuse, R122 ;  /* 0x0000007a007a7220 */ /* 0x040fe20000410000 */
[C---:B------:R-:W-:Y:S01]  /*116f0*/  HMMA.16816.F32 R96, R168.reuse, R142, R96 ;  /* 0x0000008ea860723c */ /* 0x040fe20000001860 */
[----:B------:R-:W3:Y:S04]  /*11700*/  LDSM.16.MT88.4 R140, [R213+0x1e000] ;  /* 0x01e00000d58c783b */ /* 0x000ee80000004200 */
[--C-:B----4-:R-:W-:Y:S01]  /*11710*/  FFMA.FTZ R144, R197, UR4, -R172.reuse ;  /* 0x00000004c5907c23 */ /* 0x110fe200080108ac */
[C---:B--2---:R-:W-:Y:S01]  /*11720*/  HMMA.16816.F32 R100, R168.reuse, R132, R100 ;  /* 0x00000084a864723c */ /* 0x044fe20000001864 */
[----:B------:R-:W-:Y:S04]  /*11730*/  MUFU.EX2 R197, R184 ;  /* 0x000000b800c57308 */ /* 0x000fe80000000800 */
[----:B------:R-:W-:Y:S01]  /*11740*/  FMUL.FTZ R123, R0, R123 ;  /* 0x0000007b007b7220 */ /* 0x000fe20000410000 */
[C---:B------:R-:W-:Y:S05]  /*11750*/  HMMA.16816.F32 R104, R168.reuse, R134, R104 ;  /* 0x00000086a868723c */ /* 0x040fea0000001868 */
[----:B------:R2:W-:Y:S01]  /*11760*/  MUFU.EX2 R163, R144 ;  /* 0x0000009000a37308 */ /* 0x0005e20000000800 */
[----:B------:R-:W-:Y:S01]  /*11770*/  FFMA.FTZ R132, R161, UR4, -R177 ;  /* 0x00000004a1847c23 */ /* 0x000fe200080108b1 */
[C---:B-1----:R-:W-:Y:S08]  /*11780*/  HMMA.16816.F32 R108, R168.reuse, R136, R108 ;  /* 0x00000088a86c723c */ /* 0x042ff0000000186c */
[----:B------:R1:W4:Y:S01]  /*11790*/  MUFU.EX2 R155, R132 ;  /* 0x00000084009b7308 */ /* 0x0003220000000800 */
[C---:B------:R-:W-:Y:S03]  /*117a0*/  HMMA.16816.F32 R112, R168.reuse, R138, R112 ;  /* 0x0000008aa870723c */ /* 0x040fe60000001870 */
[----:B------:R-:W-:Y:S01]  /*117b0*/  FFMA.FTZ R136, R160, UR4, -R172 ;  /* 0x00000004a0887c23 */ /* 0x000fe200080108ac */
[C---:B------:R-:W-:Y:S05]  /*117c0*/  FMUL.FTZ R124, R2.reuse, R124 ;  /* 0x0000007c027c7220 */ /* 0x040fea0000410000 */
[----:B------:R-:W-:Y:S01]  /*117d0*/  MUFU.EX2 R184, R183 ;  /* 0x000000b700b87308 */ /* 0x000fe20000000800 */
[----:B--2---:R-:W-:Y:S01]  /*117e0*/  LDSM.16.MT88.4 R144, [R214+0x18800] ;  /* 0x01880000d690783b */ /* 0x004fe20000004200 */
[----:B------:R-:W-:Y:S01]  /*117f0*/  FMUL.FTZ R125, R2, R125 ;  /* 0x0000007d027d7220 */ /* 0x000fe20000410000 */
[C---:B------:R-:W-:Y:S01]  /*11800*/  FMUL.FTZ R126, R0.reuse, R126 ;  /* 0x0000007e007e7220 */ /* 0x040fe20000410000 */
[----:B------:R-:W-:Y:S01]  /*11810*/  FMUL.FTZ R127, R0, R127 ;  /* 0x0000007f007f7220 */ /* 0x000fe20000410000 */
[C---:B------:R-:W-:Y:S05]  /*11820*/  FMUL.FTZ R128, R2.reuse, R128 ;  /* 0x0000008002807220 */ /* 0x040fea0000410000 */
[----:B------:R2:W4:Y:S01]  /*11830*/  MUFU.EX2 R161, R136 ;  /* 0x0000008800a17308 */ /* 0x0005220000000800 */
[----:B-1----:R-:W1:Y:S01]  /*11840*/  LDSM.16.MT88.4 R132, [R212+0x1e000] ;  /* 0x01e00000d484783b */ /* 0x002e620000004200 */
[C---:B---3--:R-:W-:Y:S03]  /*11850*/  HMMA.16816.F32 R116, R168.reuse, R140, R116 ;  /* 0x0000008ca874723c */ /* 0x048fe60000001874 */
[----:B------:R-:W-:Y:S01]  /*11860*/  FMUL.FTZ R129, R2, R129 ;  /* 0x0000008102817220 */ /* 0x000fe20000410000 */
[C---:B------:R-:W-:Y:S01]  /*11870*/  FMUL.FTZ R130, R0.reuse, R130 ;  /* 0x0000008200827220 */ /* 0x040fe20000410000 */
[----:B------:R-:W-:Y:S01]  /*11880*/  FMUL.FTZ R131, R0, R131 ;  /* 0x0000008300837220 */ /* 0x000fe20000410000 */
[C---:B------:R-:W-:Y:S01]  /*11890*/  HMMA.16816.F32 R120, R168.reuse, R142, R120 ;  /* 0x0000008ea878723c */ /* 0x040fe20000001878 */
[----:B------:R-:W-:Y:S01]  /*118a0*/  LDSM.16.MT88.4 R140, [R213+0x18800] ;  /* 0x01880000d58c783b */ /* 0x000fe20000004200 */
[----:B------:R-:W-:Y:S03]  /*118b0*/  MUFU.EX2 R160, R178 ;  /* 0x000000b200a07308 */ /* 0x000fe60000000800 */
[----:B------:R-:W-:Y:S01]  /*118c0*/  FFMA.FTZ R192, R2, R249, R192 ;  /* 0x000000f902c07223 */ /* 0x000fe200000100c0 */
[----:B------:R-:W-:Y:S03]  /*118d0*/  FFMA.FTZ R193, R0, R248, R193 ;  /* 0x000000f800c17223 */ /* 0x000fe600000100c1 */
[----:B--2---:R-:W2:Y:S02]  /*118e0*/  LDSM.16.MT88.4 R136, [R216+0x18800] ;  /* 0x01880000d888783b */ /* 0x004ea40000004200 */
[----:B------:R-:W-:Y:S01]  /*118f0*/  FADD.FTZ R192, R190, R192 ;  /* 0x000000c0bec07221 */ /* 0x000fe20000010000 */
[----:B------:R-:W-:Y:S03]  /*11900*/  FADD.FTZ R193, R167, R193 ;  /* 0x000000c1a7c17221 */ /* 0x000fe60000010000 */
[----:B------:R-:W-:Y:S01]  /*11910*/  FADD.FTZ R192, R189, R192 ;  /* 0x000000c0bdc07221 */ /* 0x000fe20000010000 */
[----:B------:R-:W-:Y:S03]  /*11920*/  FADD.FTZ R193, R166, R193 ;  /* 0x000000c1a6c17221 */ /* 0x000fe60000010000 */
[----:B------:R-:W-:Y:S01]  /*11930*/  FADD.FTZ R188, R188, R192 ;  /* 0x000000c0bcbc7221 */ /* 0x000fe20000010000 */
[----:B------:R-:W-:Y:S03]  /*11940*/  FADD.FTZ R0, R191, R193 ;  /* 0x000000c1bf007221 */ /* 0x000fe60000010000 */
[----:B------:R-:W-:Y:S04]  /*11950*/  FADD.FTZ R188, R194, R188 ;  /* 0x000000bcc2bc7221 */ /* 0x000fe80000010000 */
[C---:B------:R-:W-:Y:S01]  /*11960*/  FADD.FTZ R188, R195.reuse, R188 ;  /* 0x000000bcc3bc7221 */ /* 0x040fe20000010000 */
[C---:B-1----:R-:W-:Y:S06]  /*11970*/  HMMA.16816.F32 R124, R168.reuse, R132, R124 ;  /* 0x00000084a87c723c */ /* 0x042fec000000187c */
[----:B------:R-:W-:Y:S05]  /*11980*/  HMMA.16816.F32 R128, R168, R134, R128 ;  /* 0x00000086a880723c */ /* 0x000fea0000001880 */
[----:B------:R-:W-:Y:S02]  /*11990*/  F2FP.F16.F32.PACK_AB R132, R195, R194 ;  /* 0x000000c2c384723e */ /* 0x000fe400000000ff */
[----:B----4-:R-:W-:Y:S04]  /*119a0*/  MOV R169, R155 ;  /* 0x0000009b00a97202 */ /* 0x010fe80000000f00 */
[----:B------:R-:W-:Y:S02]  /*119b0*/  MOV R170, R154 ;  /* 0x0000009a00aa7202 */ /* 0x000fe40000000f00 */
[----:B------:R-:W-:Y:S02]  /*119c0*/  MOV R171, R153 ;  /* 0x0000009900ab7202 */ /* 0x000fe40000000f00 */
[----:B------:R-:W-:Y:S01]  /*119d0*/  F2FP.F16.F32.PACK_AB R134, R169, R252 ;  /* 0x000000fca986723e */ /* 0x000fe200000000ff */
[----:B------:R-:W1:Y:S01]  /*119e0*/  LDSM.16.MT88.4 R152, [R216+0x1a800] ;  /* 0x01a80000d898783b */ /* 0x000e620000004200 */
[----:B------:R-:W-:Y:S01]  /*119f0*/  F2FP.F16.F32.PACK_AB R133, R170, R161 ;  /* 0x000000a1aa85723e */ /* 0x000fe200000000ff */
[----:B------:R-:W-:Y:S01]  /*11a00*/  FADD.FTZ R252, R252, R188 ;  /* 0x000000bcfcfc7221 */ /* 0x000fe20000010000 */
[----:B------:R-:W-:Y:S07]  /*11a10*/  F2FP.F16.F32.PACK_AB R135, R171, R163 ;  /* 0x000000a3ab87723e */ /* 0x000fee00000000ff */
[C---:B--2---:R-:W-:Y:S06]  /*11a20*/  HMMA.16816.F32 R4, R132.reuse, R136, R4 ;  /* 0x000000888404723c */ /* 0x044fec0000001804 */
        /* <DEDUP_REMOVED lines=25> */
[----:B------:R-:W-:Y:S05]  /*11bc0*/  LDSM.16.MT88.4 R156, [R212+0x19000] ;  /* 0x01900000d49c783b */ /* 0x000fea0000004200 */
[C---:B------:R-:W-:Y:S06]  /*11bd0*/  HMMA.16816.F32 R76, R132.reuse, R148, R76 ;  /* 0x00000094844c723c */ /* 0x040fec000000184c */
[C---:B------:R-:W-:Y:S05]  /*11be0*/  HMMA.16816.F32 R80, R132.reuse, R150, R80 ;  /* 0x000000968450723c */ /* 0x040fea0000001850 */
[--C-:B------:R-:W-:Y:S01]  /*11bf0*/  FFMA.FTZ R148, R239, UR4, -R177.reuse ;  /* 0x00000004ef947c23 */ /* 0x100fe200080108b1 */
[C---:B-1----:R-:W-:Y:S01]  /*11c00*/  HMMA.16816.F32 R84, R132.reuse, R152, R84 ;  /* 0x000000988454723c */ /* 0x042fe20000001854 */
[----:B------:R-:W1:Y:S04]  /*11c10*/  MUFU.EX2 R152, R186 ;  /* 0x000000ba00987308 */ /* 0x000e680000000800 */
[----:B------:R-:W-:Y:S01]  /*11c20*/  FFMA.FTZ R177, R176, UR4, -R177 ;  /* 0x00000004b0b17c23 */ /* 0x000fe200080108b1 */
[C---:B------:R-:W-:Y:S05]  /*11c30*/  HMMA.16816.F32 R88, R132.reuse, R154, R88 ;  /* 0x0000009a8458723c */ /* 0x040fea0000001858 */
[----:B------:R4:W4:Y:S01]  /*11c40*/  MUFU.EX2 R168, R148 ;  /* 0x0000009400a87308 */ /* 0x0009220000000800 */
[C---:B--2---:R-:W-:Y:S09]  /*11c50*/  HMMA.16816.F32 R92, R132.reuse, R136, R92 ;  /* 0x00000088845c723c */ /* 0x044ff2000000185c */
[----:B------:R2:W-:Y:S01]  /*11c60*/  MUFU.EX2 R186, R180 ;  /* 0x000000b400ba7308 */ /* 0x0005e20000000800 */
[C---:B------:R-:W-:Y:S01]  /*11c70*/  HMMA.16816.F32 R96, R132.reuse, R138, R96 ;  /* 0x0000008a8460723c */ /* 0x040fe20000001860 */
[----:B------:R-:W-:Y:S02]  /*11c80*/  LDSM.16.MT88.4 R136, [R212+0x1e800] ;  /* 0x01e80000d488783b */ /* 0x000fe40000004200 */
[----:B-1----:R-:W-:Y:S03]  /*11c90*/  MOV R183, R152 ;  /* 0x0000009800b77202 */ /* 0x002fe60000000f00 */
[C---:B---3--:R-:W-:Y:S03]  /*11ca0*/  HMMA.16816.F32 R100, R132.reuse, R144, R100 ;  /* 0x000000908464723c */ /* 0x048fe60000001864 */
[----:B------:R-:W1:Y:S01]  /*11cb0*/  MUFU.EX2 R176, R175 ;  /* 0x000000af00b07308 */ /* 0x000e620000000800 */
[----:B----4-:R-:W3:Y:S02]  /*11cc0*/  LDSM.16.MT88.4 R148, [R213+0x1e800] ;  /* 0x01e80000d594783b */ /* 0x010ee40000004200 */
[C---:B------:R-:W-:Y:S07]  /*11cd0*/  HMMA.16816.F32 R104, R132.reuse, R146, R104 ;  /* 0x000000928468723c */ /* 0x040fee0000001868 */
[----:B------:R4:W-:Y:S01]  /*11ce0*/  MUFU.EX2 R239, R177 ;  /* 0x000000b100ef7308 */ /* 0x0009e20000000800 */
[----:B------:R-:W2:Y:S01]  /*11cf0*/  LDSM.16.MT88.4 R144, [R216+0x19000] ;  /* 0x01900000d890783b */ /* 0x000ea20000004200 */
[C---:B------:R-:W-:Y:S06]  /*11d00*/  HMMA.16816.F32 R108, R132.reuse, R140, R108 ;  /* 0x0000008c846c723c */ /* 0x040fec000000186c */
[C---:B------:R-:W-:Y:S01]  /*11d10*/  HMMA.16816.F32 R112, R132.reuse, R142, R112 ;  /* 0x0000008e8470723c */ /* 0x040fe20000001870 */
[----:B------:R-:W1:Y:S08]  /*11d20*/  LDSM.16.MT88.4 R152, [R214+0x19000] ;  /* 0x01900000d698783b */ /* 0x000e700000004200 */
[----:B------:R-:W4:Y:S01]  /*11d30*/  LDSM.16.MT88.4 R140, [R213+0x19000] ;  /* 0x01900000d58c783b */ /* 0x000f220000004200 */
[C---:B---3--:R-:W-:Y:S06]  /*11d40*/  HMMA.16816.F32 R116, R132.reuse, R148, R116 ;  /* 0x000000948474723c */ /* 0x048fec0000001874 */
[C---:B------:R-:W-:Y:S01]  /*11d50*/  HMMA.16816.F32 R120, R132.reuse, R150, R120 ;  /* 0x000000968478723c */ /* 0x040fe20000001878 */
[----:B------:R-:W3:Y:S05]  /*11d60*/  LDSM.16.MT88.4 R148, [R216+0x1b000] ;  /* 0x01b00000d894783b */ /* 0x000eea0000004200 */
[C---:B------:R-:W-:Y:S06]  /*11d70*/  HMMA.16816.F32 R124, R132.reuse, R136, R124 ;  /* 0x00000088847c723c */ /* 0x040fec000000187c */
[----:B------:R-:W-:Y:S01]  /*11d80*/  HMMA.16816.F32 R128, R132, R138, R128 ;  /* 0x0000008a8480723c */ /* 0x000fe20000001880 */
[----:B------:R-:W3:Y:S06]  /*11d90*/  LDSM.16.MT88.4 R136, [R214+0x1b000] ;  /* 0x01b00000d688783b */ /* 0x000eec0000004200 */
[----:B------:R-:W-:Y:S04]  /*11da0*/  F2FP.F16.F32.PACK_AB R132, R183, R168 ;  /* 0x000000a8b784723e */ /* 0x000fe800000000ff */
[----:B------:R-:W-:Y:S02]  /*11db0*/  F2FP.F16.F32.PACK_AB R134, R187, R196 ;  /* 0x000000c4bb86723e */ /* 0x000fe400000000ff */
[----:B------:R-:W-:Y:S02]  /*11dc0*/  F2FP.F16.F32.PACK_AB R133, R184, R197 ;  /* 0x000000c5b885723e */ /* 0x000fe400000000ff */
[----:B------:R-:W-:Y:S07]  /*11dd0*/  F2FP.F16.F32.PACK_AB R135, R185, R162 ;  /* 0x000000a2b987723e */ /* 0x000fee00000000ff */
        /* <DEDUP_REMOVED lines=26> */
[----:B------:R-:W-:Y:S05]  /*11f80*/  LDSM.16.MT88.4 R152, [R212+0x1f000] ;  /* 0x01f00000d498783b */ /* 0x000fea0000004200 */
[C---:B----4-:R-:W-:Y:S06]  /*11f90*/  HMMA.16816.F32 R76, R132.reuse, R156, R76 ;  /* 0x0000009c844c723c */ /* 0x050fec000000184c */
        /* <DEDUP_REMOVED lines=8> */
[C---:B--2---:R-:W-:Y:S06]  /*12020*/  HMMA.16816.F32 R100, R132.reuse, R144, R100 ;  /* 0x000000908464723c */ /* 0x044fec0000001864 */
[C---:B------:R-:W-:Y:S05]  /*12030*/  HMMA.16816.F32 R104, R132.reuse, R146, R104 ;  /* 0x000000928468723c */ /* 0x040fea0000001868 */
[----:B------:R-:W-:Y:S01]  /*12040*/  MOV R145, R183 ;  /* 0x000000b700917202 */ /* 0x000fe20000000f00 */
[C---:B-1----:R-:W-:Y:S01]  /*12050*/  HMMA.16816.F32 R108, R132.reuse, R140, R108 ;  /* 0x0000008c846c723c */ /* 0x042fe2000000186c */
[----:B------:R-:W-:Y:S04]  /*12060*/  LDSM.16.MT88.4 R180, [R214+0x1b800] ;  /* 0x01b80000d6b4783b */ /* 0x000fe80000004200 */
[----:B------:R-:W-:Y:S01]  /*12070*/  MOV R144, R184 ;  /* 0x000000b800907202 */ /* 0x000fe20000000f00 */
[C---:B------:R-:W-:Y:S03]  /*12080*/  HMMA.16816.F32 R112, R132.reuse, R142, R112 ;  /* 0x0000008e8470723c */ /* 0x040fe60000001870 */
[----:B------:R-:W1:Y:S02]  /*12090*/  LDSM.16.MT88.4 R140, [R213+0x19800] ;  /* 0x01980000d58c783b */ /* 0x000e640000004200 */
[----:B------:R-:W-:Y:S01]  /*120a0*/  MOV R146, R162 ;  /* 0x000000a200927202 */ /* 0x000fe20000000f00 */
[C---:B---3--:R-:W-:Y:S01]  /*120b0*/  HMMA.16816.F32 R116, R132.reuse, R148, R116 ;  /* 0x000000948474723c */ /* 0x048fe20000001874 */
[----:B------:R-:W2:Y:S04]  /*120c0*/  MUFU.EX2 R162, R173 ;  /* 0x000000ad00a27308 */ /* 0x000ea80000000800 */
[----:B------:R-:W-:Y:S01]  /*120d0*/  MOV R147, R196 ;  /* 0x000000c400937202 */ /* 0x000fe20000000f00 */
[C---:B------:R-:W-:Y:S05]  /*120e0*/  HMMA.16816.F32 R120, R132.reuse, R150, R120 ;  /* 0x000000968478723c */ /* 0x040fea0000001878 */
[----:B------:R3:W4:Y:S01]  /*120f0*/  MUFU.EX2 R196, R174 ;  /* 0x000000ae00c47308 */ /* 0x0007220000000800 */
[----:B------:R-:W-:Y:S01]  /*12100*/  MOV R148, R185 ;  /* 0x000000b900947202 */ /* 0x000fe20000000f00 */
[C---:B------:R-:W-:Y:S04]  /*12110*/  HMMA.16816.F32 R124, R132.reuse, R152, R124 ;  /* 0x00000098847c723c */ /* 0x040fe8000000187c */
[----:B------:R-:W-:Y:S02]  /*12120*/  MOV R150, R176 ;  /* 0x000000b000967202 */ /* 0x000fe40000000f00 */
[----:B------:R-:W-:Y:S01]  /*12130*/  HMMA.16816.F32 R128, R132, R154, R128 ;  /* 0x0000009a8480723c */ /* 0x000fe20000001880 */
[----:B------:R-:W-:Y:S04]  /*12140*/  LDSM.16.MT88.4 R176, [R216+0x1b800] ;  /* 0x01b80000d8b0783b */ /* 0x000fe80000004200 */
[----:B------:R-:W-:Y:S02]  /*12150*/  MOV R151, R186 ;  /* 0x000000ba00977202 */ /* 0x000fe40000000f00 */
[----:B--2---:R-:W-:Y:S02]  /*12160*/  MOV R134, R162 ;  /* 0x000000a200867202 */ /* 0x004fe40000000f00 */
[----:B---3--:R-:W2:Y:S02]  /*12170*/  LDSM.16.MT88.4 R172, [R212+0x19800] ;  /* 0x01980000d4ac783b */ /* 0x008ea40000004200 */
[----:B------:R-:W-:Y:S02]  /*12180*/  MOV R135, R160 ;  /* 0x000000a000877202 */ /* 0x000fe40000000f00 */
[----:B------:R-:W-:Y:S02]  /*12190*/  MOV R152, R169 ;  /* 0x000000a900987202 */ /* 0x000fe40000000f00 */
[----:B------:R-:W-:Y:S02]  /*121a0*/  MOV R153, R170 ;  /* 0x000000aa00997202 */ /* 0x000fe40000000f00 */
[----:B------:R-:W-:Y:S02]  /*121b0*/  MOV R154, R168 ;  /* 0x000000a8009a7202 */ /* 0x000fe40000000f00 */
[----:B------:R-:W-:Y:S02]  /*121c0*/  MOV R155, R171 ;  /* 0x000000ab009b7202 */ /* 0x000fe40000000f00 */
[----:B------:R-:W-:Y:S02]  /*121d0*/  F2FP.F16.F32.PACK_AB R168, R198, R151 ;  /* 0x00000097c6a8723e */ /* 0x000fe400000000ff */
[----:B----4-:R-:W-:Y:S02]  /*121e0*/  F2FP.F16.F32.PACK_AB R169, R196, R150 ;  /* 0x00000096c4a9723e */ /* 0x010fe400000000ff */
[----:B------:R-:W-:Y:S02]  /*121f0*/  F2FP.F16.F32.PACK_AB R170, R239, R135 ;  /* 0x00000087efaa723e */ /* 0x000fe400000000ff */
[----:B------:R-:W-:Y:S02]  /*12200*/  F2FP.F16.F32.PACK_AB R171, R165, R134 ;  /* 0x00000086a5ab723e */ /* 0x000fe400000000ff */
[----:B------:R-:W-:Y:S02]  /*12210*/  MOV R132, R163 ;  /* 0x000000a300847202 */ /* 0x000fe40000000f00 */
[----:B------:R-:W-:Y:S02]  /*12220*/  MOV R133, R161 ;  /* 0x000000a100857202 */ /* 0x000fe40000000f00 */
[----:B------:R-:W-:Y:S01]  /*12230*/  MOV R149, R187 ;  /* 0x000000bb00957202 */ /* 0x000fe20000000f00 */
[C---:B------:R-:W-:Y:S01]  /*12240*/  HMMA.16816.F32 R160, R168.reuse, R156, R4 ;  /* 0x0000009ca8a0723c */ /* 0x040fe20000001804 */
[----:B------:R-:W3:Y:S05]  /*12250*/  LDSM.16.MT88.4 R184, [R213+0x1b800] ;  /* 0x01b80000d5b8783b */ /* 0x000eea0000004200 */
[C---:B------:R-:W-:Y:S05]  /*12260*/  HMMA.16816.F32 R156, R168.reuse, R158, R8 ;  /* 0x0000009ea89c723c */ /* 0x040fea0000001808 */
[----:B------:R-:W-:Y:S02]  /*12270*/  MOV R5, R198 ;  /* 0x000000c600057202 */ /* 0x000fe40000000f00 */
[----:B------:R4:W5:Y:S01]  /*12280*/  LDL.LU R198, [R1+0x8] ;  /* 0x0000080001c67983 */ /* 0x0009620000300800 */
[----:B------:R-:W-:Y:S03]  /*12290*/  MOV R6, R197 ;  /* 0x000000c500067202 */ /* 0x000fe60000000f00 */
[----:B------:R4:W5:Y:S01]  /*122a0*/  LDL.LU R197, [R1+0x4] ;  /* 0x0000040001c57983 */ /* 0x0009620000300800 */
[----:B------:R-:W-:Y:S02]  /*122b0*/  MOV R7, R196 ;  /* 0x000000c400077202 */ /* 0x000fe40000000f00 */
[----:B------:R-:W-:Y:S01]  /*122c0*/  MOV R8, R154 ;  /* 0x0000009a00087202 */ /* 0x000fe20000000f00 */
[----:B------:R4:W5:Y:S01]  /*122d0*/  LDL.LU R196, [R1] ;  /* 0x0000000001c47983 */ /* 0x0009620000300800 */
[----:B------:R-:W-:Y:S02]  /*122e0*/  MOV R9, R155 ;  /* 0x0000009b00097202 */ /* 0x000fe40000000f00 */
[----:B------:R-:W-:Y:S02]  /*122f0*/  MOV R10, R152 ;  /* 0x00000098000a7202 */ /* 0x000fe40000000f00 */
[----:B------:R-:W-:Y:S02]  /*12300*/  MOV R11, R153 ;  /* 0x00000099000b7202 */ /* 0x000fe40000000f00 */
[C---:B------:R-:W-:Y:S07]  /*12310*/  HMMA.16816.F32 R152, R168.reuse, R136, R12 ;  /* 0x00000088a898723c */ /* 0x040fee000000180c */
[----:B------:R-:W-:Y:S04]  /*12320*/  MOV R12, R150 ;  /* 0x00000096000c7202 */ /* 0x000fe80000000f00 */
[----:B------:R-:W-:Y:S02]  /*12330*/  MOV R13, R151 ;  /* 0x00000097000d7202 */ /* 0x000fe40000000f00 */
[----:B------:R-:W-:Y:S02]  /*12340*/  MOV R14, R148 ;  /* 0x00000094000e7202 */ /* 0x000fe40000000f00 */
[----:B------:R-:W-:Y:S02]  /*12350*/  MOV R15, R149 ;  /* 0x00000095000f7202 */ /* 0x000fe40000000f00 */
[C---:B------:R-:W-:Y:S03]  /*12360*/  HMMA.16816.F32 R148, R168.reuse, R138, R16 ;  /* 0x0000008aa894723c */ /* 0x040fe60000001810 */
[----:B------:R-:W-:Y:S02]  /*12370*/  MOV R136, R5 ;  /* 0x0000000500887202 */ /* 0x000fe40000000f00 */
[----:B------:R-:W-:Y:S02]  /*12380*/  MOV R137, R6 ;  /* 0x0000000600897202 */ /* 0x000fe40000000f00 */
[----:B------:R-:W-:Y:S04]  /*12390*/  MOV R16, R146 ;  /* 0x0000009200107202 */ /* 0x000fe80000000f00 */
[----:B------:R-:W-:Y:S02]  /*123a0*/  MOV R17, R147 ;  /* 0x0000009300117202 */ /* 0x000fe40000000f00 */
[----:B------:R-:W-:Y:S02]  /*123b0*/  MOV R18, R144 ;  /* 0x0000009000127202 */ /* 0x000fe40000000f00 */
[----:B------:R-:W-:Y:S02]  /*123c0*/  MOV R19, R145 ;  /* 0x0000009100137202 */ /* 0x000fe40000000f00 */
[C---:B-1----:R-:W-:Y:S03]  /*123d0*/  HMMA.16816.F32 R144, R168.reuse, R140, R20 ;  /* 0x0000008ca890723c */ /* 0x042fe60000001814 */
[----:B------:R-:W-:Y:S02]  /*123e0*/  MOV R139, R7 ;  /* 0x00000007008b7202 */ /* 0x000fe40000000f00 */
[----:B------:R-:W1:Y:S01]  /*123f0*/  LDSM.16.MT88.4 R4, [R212+0x1b800] ;  /* 0x01b80000d404783b */ /* 0x000e620000004200 */
[C---:B------:R-:W-:Y:S05]  /*12400*/  HMMA.16816.F32 R140, R168.reuse, R142, R24 ;  /* 0x0000008ea88c723c */ /* 0x040fea0000001818 */
[----:B------:R-:W-:Y:S02]  /*12410*/  MOV R20, R139 ;  /* 0x0000008b00147202 */ /* 0x000fe40000000f00 */
[----:B------:R-:W-:Y:S04]  /*12420*/  MOV R21, R136 ;  /* 0x0000008800157202 */ /* 0x000fe80000000f00 */
[----:B------:R-:W-:Y:S02]  /*12430*/  MOV R22, R137 ;  /* 0x0000008900167202 */ /* 0x000fe40000000f00 */
[C---:B--2---:R-:W-:Y:S03]  /*12440*/  HMMA.16816.F32 R136, R168.reuse, R172, R28 ;  /* 0x000000aca888723c */ /* 0x044fe6000000181c */
[----:B------:R-:W-:Y:S02]  /*12450*/  MOV R27, R132 ;  /* 0x00000084001b7202 */ /* 0x000fe40000000f00 */
[----:B------:R-:W-:Y:S02]  /*12460*/  MOV R23, R8 ;  /* 0x0000000800177202 */ /* 0x000fe40000000f00 */
[----:B------:R-:W-:Y:S04]  /*12470*/  MOV R31, R133 ;  /* 0x00000085001f7202 */ /* 0x000fe80000000f00 */
[----:B------:R-:W-:Y:S02]  /*12480*/  MOV R173, R134 ;  /* 0x0000008600ad7202 */ /* 0x000fe40000000f00 */
[----:B------:R-:W-:Y:S02]  /*12490*/  MOV R172, R135 ;  /* 0x0000008700ac7202 */ /* 0x000fe40000000f00 */
[C---:B------:R-:W-:Y:S03]  /*124a0*/  HMMA.16816.F32 R132, R168.reuse, R174, R32 ;  /* 0x000000aea884723c */ /* 0x040fe60000001820 */
[----:B------:R-:W-:Y:S02]  /*124b0*/  MOV R24, R9 ;  /* 0x0000000900187202 */ /* 0x000fe40000000f00 */
[----:B------:R-:W-:Y:S01]  /*124c0*/  MOV R25, R10 ;  /* 0x0000000a00197202 */ /* 0x000fe20000000f00 */
[C---:B------:R-:W-:Y:S05]  /*124d0*/  HMMA.16816.F32 R36, R168.reuse, R176, R36 ;  /* 0x000000b0a824723c */ /* 0x040fea0000001824 */
[----:B------:R-:W-:Y:S01]  /*124e0*/  MOV R26, R11 ;  /* 0x0000000b001a7202 */ /* 0x000fe20000000f00 */
[C---:B------:R-:W-:Y:S01]  /*124f0*/  HMMA.16816.F32 R40, R168.reuse, R178, R40 ;  /* 0x000000b2a828723c */ /* 0x040fe20000001828 */
[----:B------:R-:W2:Y:S04]  /*12500*/  LDSM.16.MT88.4 R8, [R216+0x1d800] ;  /* 0x01d80000d808783b */ /* 0x000ea80000004200 */
[----:B------:R-:W-:Y:S01]  /*12510*/  MOV R33, R12 ;  /* 0x0000000c00217202 */ /* 0x000fe20000000f00 */
[C---:B------:R-:W-:Y:S05]  /*12520*/  HMMA.16816.F32 R44, R168.reuse, R180, R44 ;  /* 0x000000b4a82c723c */ /* 0x040fea000000182c */
[----:B------:R-:W-:Y:S01]  /*12530*/  MOV R32, R13 ;  /* 0x0000000d00207202 */ /* 0x000fe20000000f00 */
[C---:B------:R-:W-:Y:S05]  /*12540*/  HMMA.16816.F32 R48, R168.reuse, R182, R48 ;  /* 0x000000b6a830723c */ /* 0x040fea0000001830 */
[----:B------:R-:W-:Y:S01]  /*12550*/  MOV R175, R14 ;  /* 0x0000000e00af7202 */ /* 0x000fe20000000f00 */
[C---:B---3--:R-:W-:Y:S05]  /*12560*/  HMMA.16816.F32 R52, R168.reuse, R184, R52 ;  /* 0x000000b8a834723c */ /* 0x048fea0000001834 */
[----:B------:R-:W-:Y:S01]  /*12570*/  MOV R174, R15 ;  /* 0x0000000f00ae7202 */ /* 0x000fe20000000f00 */
[C---:B------:R-:W-:Y:S01]  /*12580*/  HMMA.16816.F32 R56, R168.reuse, R186, R56 ;  /* 0x000000baa838723c */ /* 0x040fe20000001838 */
[----:B------:R-:W3:Y:S04]  /*12590*/  LDSM.16.MT88.4 R12, [R214+0x1d800] ;  /* 0x01d80000d60c783b */ /* 0x000ee80000004200 */
[----:B------:R-:W-:Y:S01]  /*125a0*/  MOV R177, R16 ;  /* 0x0000001000b17202 */ /* 0x000fe20000000f00 */
[C---:B-1----:R-:W-:Y:S05]  /*125b0*/  HMMA.16816.F32 R60, R168.reuse, R4, R60 ;  /* 0x00000004a83c723c */ /* 0x042fea000000183c */
[----:B------:R-:W-:Y:S01]  /*125c0*/  MOV R176, R17 ;  /* 0x0000001100b07202 */ /* 0x000fe20000000f00 */
[C---:B------:R-:W-:Y:S01]  /*125d0*/  HMMA.16816.F32 R64, R168.reuse, R6, R64 ;  /* 0x00000006a840723c */ /* 0x040fe20000001840 */
[----:B------:R-:W-:Y:S04]  /*125e0*/  LDSM.16.MT88.4 R4, [R213+0x1f800] ;  /* 0x01f80000d504783b */ /* 0x000fe80000004200 */
[----:B------:R-:W-:Y:S01]  /*125f0*/  MOV R179, R18 ;  /* 0x0000001200b37202 */ /* 0x000fe20000000f00 */
[C---:B--2---:R-:W-:Y:S05]  /*12600*/  HMMA.16816.F32 R68, R168.reuse, R8, R68 ;  /* 0x00000008a844723c */ /* 0x044fea0000001844 */
[----:B------:R-:W-:Y:S01]  /*12610*/  MOV R178, R19 ;  /* 0x0000001300b27202 */ /* 0x000fe20000000f00 */
[C---:B------:R-:W-:Y:S01]  /*12620*/  HMMA.16816.F32 R72, R168.reuse, R10, R72 ;  /* 0x0000000aa848723c */ /* 0x040fe20000001848 */
[----:B------:R-:W1:Y:S04]  /*12630*/  LDSM.16.MT88.4 R16, [R213+0x1d800] ;  /* 0x01d80000d510783b */ /* 0x000e680000004200 */
[----:B------:R-:W-:Y:S02]  /*12640*/  MOV R35, R20 ;  /* 0x0000001400237202 */ /* 0x000fe40000000f00 */
[----:B------:R-:W-:Y:S02]  /*12650*/  MOV R34, R21 ;  /* 0x0000001500227202 */ /* 0x000fe40000000f00 */
[----:B------:R-:W-:Y:S02]  /*12660*/  LDSM.16.MT88.4 R8, [R212+0x1f800] ;  /* 0x01f80000d408783b */ /* 0x000fe40000004200 */
[----:B------:R-:W-:Y:S02]  /*12670*/  MOV R181, R22 ;  /* 0x0000001600b57202 */ /* 0x000fe40000000f00 */
[----:B------:R-:W-:Y:S02]  /*12680*/  MOV R180, R23 ;  /* 0x0000001700b47202 */ /* 0x000fe40000000f00 */
[----:B------:R-:W-:Y:S01]  /*12690*/  MOV R183, R24 ;  /* 0x0000001800b77202 */ /* 0x000fe20000000f00 */
[C---:B---3--:R-:W-:Y:S01]  /*126a0*/  HMMA.16816.F32 R76, R168.reuse, R12, R76 ;  /* 0x0000000ca84c723c */ /* 0x048fe2000000184c */
[----:B------:R-:W2:Y:S02]  /*126b0*/  LDSM.16.MT88.4 R20, [R212+0x1d800] ;  /* 0x01d80000d414783b */ /* 0x000ea40000004200 */
[----:B------:R-:W-:Y:S02]  /*126c0*/  MOV R182, R25 ;  /* 0x0000001900b67202 */ /* 0x000fe40000000f00 */
[----:B------:R-:W-:Y:S01]  /*126d0*/  MOV R184, R26 ;  /* 0x0000001a00b87202 */ /* 0x000fe20000000f00 */
[C---:B------:R-:W-:Y:S05]  /*126e0*/  HMMA.16816.F32 R80, R168.reuse, R14, R80 ;  /* 0x0000000ea850723c */ /* 0x040fea0000001850 */
[----:B------:R-:W-:Y:S01]  /*126f0*/  MOV R185, R27 ;  /* 0x0000001b00b97202 */ /* 0x000fe20000000f00 */
[----:B------:R-:W-:Y:S01]  /*12700*/  FADD.FTZ R252, R182, R252 ;  /* 0x000000fcb6fc7221 */ /* 0x000fe20000010000 */
[----:B------:R-:W3:Y:S01]  /*12710*/  LDSM.16.MT88.4 R24, [R216+0x1f800] ;  /* 0x01f80000d818783b */ /* 0x000ee20000004200 */
[----:B------:R-:W-:Y:S03]  /*12720*/  MOV R187, R31 ;  /* 0x0000001f00bb7202 */ /* 0x000fe60000000f00 */
[----:B------:R-:W-:Y:S02]  /*12730*/  FADD.FTZ R2, R180, R252 ;  /* 0x000000fcb4027221 */ /* 0x000fe40000010000 */
[----:B------:R-:W-:Y:S02]  /*12740*/  FADD.FTZ R0, R187, R0 ;  /* 0x00000000bb007221 */ /* 0x000fe40000010000 */
[----:B------:R-:W4:Y:S01]  /*12750*/  LDSM.16.MT88.4 R28, [R214+0x1f800] ;  /* 0x01f80000d61c783b */ /* 0x000f220000004200 */
[----:B------:R-:W-:Y:S01]  /*12760*/  FADD.FTZ R2, R178, R2 ;  /* 0x00000002b2027221 */ /* 0x000fe20000010000 */
[----:B------:R-:W-:Y:S01]  /*12770*/  FADD.FTZ R0, R184, R0 ;  /* 0x00000000b8007221 */ /* 0x000fe20000010000 */
[C---:B-1----:R-:W-:Y:S03]  /*12780*/  HMMA.16816.F32 R84, R168.reuse, R16, R84 ;  /* 0x00000010a854723c */ /* 0x042fe60000001854 */
[----:B------:R-:W-:Y:S01]  /*12790*/  FADD.FTZ R2, R176, R2 ;  /* 0x00000002b0027221 */ /* 0x000fe20000010000 */
[----:B------:R-:W-:Y:S02]  /*127a0*/  FADD.FTZ R0, R185, R0 ;  /* 0x00000000b9007221 */ /* 0x000fe40000010000 */
[C---:B------:R-:W-:Y:S05]  /*127b0*/  HMMA.16816.F32 R88, R168.reuse, R18, R88 ;  /* 0x00000012a858723c */ /* 0x040fea0000001858 */
[----:B------:R-:W-:Y:S01]  /*127c0*/  FADD.FTZ R2, R174, R2 ;  /* 0x00000002ae027221 */ /* 0x000fe20000010000 */
[----:B------:R-:W-:Y:S01]  /*127d0*/  FADD.FTZ R0, R183, R0 ;  /* 0x00000000b7007221 */ /* 0x000fe20000010000 */
[C---:B--2---:R-:W-:Y:S04]  /*127e0*/  HMMA.16816.F32 R92, R168.reuse, R20, R92 ;  /* 0x00000014a85c723c */ /* 0x044fe8000000185c */
[----:B------:R-:W-:Y:S01]  /*127f0*/  FADD.FTZ R2, R32, R2 ;  /* 0x0000000220027221 */ /* 0x000fe20000010000 */
[----:B------:R-:W-:Y:S01]  /*12800*/  FADD.FTZ R0, R181, R0 ;  /* 0x00000000b5007221 */ /* 0x000fe20000010000 */
[C---:B------:R-:W-:Y:S05]  /*12810*/  HMMA.16816.F32 R96, R168.reuse, R22, R96 ;  /* 0x00000016a860723c */ /* 0x040fea0000001860 */
[----:B------:R-:W-:Y:S01]  /*12820*/  FADD.FTZ R2, R34, R2 ;  /* 0x0000000222027221 */ /* 0x000fe20000010000 */
[C---:B---3--:R-:W-:Y:S05]  /*12830*/  HMMA.16816.F32 R100, R168.reuse, R24, R100 ;  /* 0x00000018a864723c */ /* 0x048fea0000001864 */
[----:B------:R-:W-:Y:S01]  /*12840*/  FADD.FTZ R2, R172, R2 ;  /* 0x00000002ac027221 */ /* 0x000fe20000010000 */
[C---:B------:R-:W-:Y:S05]  /*12850*/  HMMA.16816.F32 R104, R168.reuse, R26, R104 ;  /* 0x0000001aa868723c */ /* 0x040fea0000001868 */
[----:B------:R-:W-:Y:S01]  /*12860*/  FADD.FTZ R249, R239, R2 ;  /* 0x00000002eff97221 */ /* 0x000fe20000010000 */
[C---:B----4-:R-:W-:Y:S01]  /*12870*/  HMMA.16816.F32 R108, R168.reuse, R28, R108 ;  /* 0x0000001ca86c723c */ /* 0x050fe2000000186c */
[----:B------:R-:W1:Y:S04]  /*12880*/  S2R R239, SR_TID.X ;  /* 0x0000000000ef7919 */ /* 0x000e680000002100 */
[----:B------:R-:W-:Y:S01]  /*12890*/  MOV R2, R3 ;  /* 0x0000000300027202 */ /* 0x000fe20000000f00 */
        /* <DEDUP_REMOVED lines=8> */
[----:B------:R-:W-:Y:S05]  /*12920*/  HMMA.16816.F32 R128, R168, R10, R128 ;  /* 0x0000000aa880723c */ /* 0x000fea0000001880 */
[----:B-1----:R-:W-:Y:S01]  /*12930*/  SHF.L.U32 R239, R239, 0x1, RZ ;  /* 0x00000001efef7819 */ /* 0x002fe200000006ff */
[----:B------:R-:W-:Y:S05]  /*12940*/  FADD.FTZ R0, R35, R0 ;  /* 0x0000000023007221 */ /* 0x000fea0000010000 */
[----:B------:R-:W-:Y:S01]  /*12950*/  LOP3.LUT R239, R239, 0x6, RZ, 0xc0, !PT ;  /* 0x00000006efef7812 */ /* 0x000fe200078ec0ff */
[----:B------:R-:W-:Y:S04]  /*12960*/  FADD.FTZ R0, R173, R0 ;  /* 0x00000000ad007221 */ /* 0x000fe80000010000 */
[----:B------:R-:W-:Y:S01]  /*12970*/  FADD.FTZ R248, R165, R0 ;  /* 0x00000000a5f87221 */ /* 0x000fe20000010000 */
[----:B------:R-:W-:Y:S01]  /*12980*/  MOV R0, R164 ;  /* 0x000000a400007202 */ /* 0x000fe20000000f00 */
[----:B------:R-:W-:Y:S06]  /*12990*/  @P0 BRA `(.L_x_549) ;  /* 0xffffffc0006c0947 */ /* 0x000fec000383ffff */
.L_x_548:
[----:B------:R-:W1:Y:S01]  /*129a0*/  S2R R5, SR_TID.X ;  /* 0x0000000000057919 */ /* 0x000e620000002100 */
[----:B------:R-:W2:Y:S01]  /*129b0*/  S2UR UR4, SR_CgaCtaId ;  /* 0x00000000000479c3 */ /* 0x000ea20000008800 */
[----:B------:R-:W-:Y:S01]  /*129c0*/  UISETP.NE.AND UP0, UPT, UR17, -0x1, UPT ;  /* 0xffffffff1100788c */ /* 0x000fe2000bf05270 */
[----:B------:R-:W-:Y:S01]  /*129d0*/  IMAD.MOV.U32 R10, RZ, RZ, 0x20 ;  /* 0x00000020ff0a7424 */ /* 0x000fe200078e00ff */
[----:B------:R-:W3:Y:S04]  /*129e0*/  SHFL.BFLY PT, R8, R249, 0x2, 0x1f ;  /* 0x0c401f00f9087f89 */ /* 0x000ee800000e0000 */
[----:B------:R-:W4:Y:S01]  /*129f0*/  SHFL.BFLY PT, R9, R248, 0x2, 0x1f ;  /* 0x0c401f00f8097f89 */ /* 0x000f2200000e0000 */
[----:B------:R-:W-:-:S04]  /*12a00*/  PLOP3.LUT P0, PT, PT, PT, UP0, 0x80, 0x0 ;  /* 0x000000000000781c */ /* 0x000fc80003f0f008 */
[----:B------:R-:W-:Y:S02]  /*12a10*/  @UP0 ULDC.64 UR6, c[0x0][0x298] ;  /* 0x0000a60000060ab9 */ /* 0x000fe40000000a00 */
[----:B------:R-:W-:-:S03]  /*12a20*/  @UP0 UIMAD.WIDE.U32 UR10, UR17, UR6, URZ ;  /* 0x00000006110a02a5 */ /* 0x000fc6000f8e003f */
[----:B------:R-:W-:Y:S01]  /*12a30*/  UMOV UR6, 0x400 ;  /* 0x0000040000067882 */ /* 0x000fe20000000000 */
[----:B------:R-:W-:Y:S02]  /*12a40*/  @UP0 UIMAD UR8, UR17, UR7, UR11 ;  /* 0x00000007110802a4 */ /* 0x000fe4000f8e020b */
[----:B--2---:R-:W-:Y:S01]  /*12a50*/  ULEA UR4, UR4, UR6, 0x18 ;  /* 0x0000000604047291 */ /* 0x004fe2000f8ec03f */
[----:B---3--:R-:W-:Y:S02]  /*12a60*/  FADD.FTZ R8, R8, R249 ;  /* 0x000000f908087221 */ /* 0x008fe40000010000 */
[----:B------:R-:W-:Y:S01]  /*12a70*/  @UP0 UMOV UR6, UR10 ;  /* 0x0000000a00060c82 */ /* 0x000fe20008000000 */
[----:B-1----:R-:W-:Y:S01]  /*12a80*/  SHF.R.S32.HI R4, RZ, 0x1f, R5 ;  /* 0x0000001fff047819 */ /* 0x002fe20000011405 */
[----:B----4-:R-:W-:Y:S01]  /*12a90*/  FADD.FTZ R248, R9, R248 ;  /* 0x000000f809f87221 */ /* 0x010fe20000010000 */
[----:B------:R-:W-:Y:S02]  /*12aa0*/  IMAD.MOV.U32 R9, RZ, RZ, 0x40 ;  /* 0x00000040ff097424 */ /* 0x000fe400078e00ff */
[----:B------:R-:W-:-:S02]  /*12ab0*/  LEA.HI R11, R4, R5, RZ, 0x2 ;  /* 0x00000005040b7211 */ /* 0x000fc400078f10ff */
[----:B------:R-:W-:Y:S01]  /*12ac0*/  LEA.HI R2, R4, R5, RZ, 0x5 ;  /* 0x0000000504027211 */ /* 0x000fe200078f28ff */
[----:B------:R1:W2:Y:S01]  /*12ad0*/  SHFL.BFLY PT, R13, R248, 0x1, 0x1f ;  /* 0x0c201f00f80d7f89 */ /* 0x0002a200000e0000 */
        /* <DEDUP_REMOVED lines=24> */
[----:B------:R-:W-:Y:S01]  /*12c60*/  UIMAD UR4, UR8, UR7, UR4 ;  /* 0x00000007080472a4 */ /* 0x000fe2000f8e0204 */
[----:B------:R-:W-:-:S03]  /*12c70*/  UMOV UR6, UR10 ;  /* 0x0000000a00067c82 */ /* 0x000fc60008000000 */
[----:B------:R-:W-:-:S12]  /*12c80*/  UIADD3 UR8, UR11, UR4, URZ ;  /* 0x000000040b087290 */ /* 0x000fd8000fffe03f */
.L_x_552:
        /* <DEDUP_REMOVED lines=10> */
[----:B--2---:R-:W-:-:S04]  /*12d30*/  @!UP0 UIMAD UR17, UR7, UR4, URZ ;  /* 0x00000004071182a4 */ /* 0x004fc8000f8e023f */
[----:B------:R-:W-:Y:S02]  /*12d40*/  USHF.R.S32.HI UR4, URZ, 0x1f, UR17 ;  /* 0x0000001f3f047899 */ /* 0x000fe40008011411 */
[----:B------:R-:W-:-:S04]  /*12d50*/  IMAD.U32 R14, RZ, RZ, UR17 ;  /* 0x00000011ff0e7e24 */ /* 0x000fc8000f8e00ff */
[----:B------:R-:W-:-:S07]  /*12d60*/  MOV R15, UR4 ;  /* 0x00000004000f7c02 */ /* 0x000fce0008000f00 */
.L_x_553:
[----:B------:R-:W2:Y:S01]  /*12d70*/  S2UR UR7, SR_CTAID.X ;  /* 0x00000000000779c3 */ /* 0x000ea20000002500 */
[----:B------:R-:W-:Y:S01]  /*12d80*/  LOP3.LUT R7, R7, 0x1, RZ, 0xc0, !PT ;  /* 0x0000000107077812 */ /* 0x000fe200078ec0ff */
[----:B-1-3--:R-:W-:Y:S01]  /*12d90*/  FADD.FTZ R8, R8, R6 ;  /* 0x0000000608087221 */ /* 0x00afe20000010000 */
[----:B------:R-:W-:Y:S01]  /*12da0*/  ISETP.NE.AND P1, PT, RZ, UR9, PT ;  /* 0x00000009ff007c0c */ /* 0x000fe2000bf25270 */
[----:B------:R-:W1:Y:S01]  /*12db0*/  S2R R22, SR_CTAID.Y ;  /* 0x0000000000167919 */ /* 0x000e620000002600 */
[----:B------:R-:W-:Y:S01]  /*12dc0*/  ISETP.NE.U32.AND P2, PT, R7, 0x1, PT ;  /* 0x000000010700780c */ /* 0x000fe20003f45070 */
[----:B------:R-:W-:Y:S01]  /*12dd0*/  FADD.FTZ R7, R248, R13 ;  /* 0x0000000df8077221 */ /* 0x000fe20000010000 */
[----:B------:R-:W-:Y:S01]  /*12de0*/  LEA.HI R4, R4, R5, RZ, 0x3 ;  /* 0x0000000504047211 */ /* 0x000fe200078f18ff */
[----:B------:R-:W3:Y:S01]  /*12df0*/  S2R R19, SR_TID.X ;  /* 0x0000000000137919 */ /* 0x000ee20000002100 */
[----:B------:R-:W-:Y:S01]  /*12e00*/  FSETP.NE.FTZ.AND P5, PT, R8, RZ, PT ;  /* 0x000000ff0800720b */ /* 0x000fe20003fb5000 */
[----:B------:R-:W-:Y:S01]  /*12e10*/  BSSY B0, `(.L_x_554) ;  /* 0x000015c000007945 */ /* 0x000fe20003800000 */
[----:B------:R-:W-:Y:S01]  /*12e20*/  FSETP.NE.FTZ.AND P4, PT, R7, RZ, PT ;  /* 0x000000ff0700720b */ /* 0x000fe20003f95000 */
[----:B------:R-:W4:Y:S01]  /*12e30*/  S2R R24, SR_CTAID.Z ;  /* 0x0000000000187919 */ /* 0x000f220000002700 */
[----:B------:R-:W-:-:S02]  /*12e40*/  LOP3.LUT R13, R2, 0xffffffe0, RZ, 0xc0, !PT ;  /* 0xffffffe0020d7812 */ /* 0x000fc400078ec0ff */
[----:B------:R-:W-:Y:S01]  /*12e50*/  SHF.R.S32.HI R2, RZ, 0x3, R4 ;  /* 0x00000003ff027819 */ /* 0x000fe20000011404 */
[----:B------:R-:W1:Y:S01]  /*12e60*/  @!P1 LDC R6, c[0x0][0x2c4] ;  /* 0x0000b100ff069b82 */ /* 0x000e620000000800 */
[----:B------:R-:W-:Y:S02]  /*12e70*/  PLOP3.LUT P0, PT, PT, PT, PT, 0x8, 0x0 ;  /* 0x000000000000781c */ /* 0x000fe40003f0e170 */
[----:B------:R-:W-:Y:S02]  /*12e80*/  @!P1 PLOP3.LUT P0, PT, P3, PT, PT, 0x80, 0x0 ;  /* 0x000000000000981c */ /* 0x000fe40001f0f070 */
[----:B------:R-:W-:Y:S02]  /*12e90*/  MOV R12, 0x3f800000 ;  /* 0x3f800000000c7802 */ /* 0x000fe40000000f00 */
[----:B------:R-:W-:Y:S01]  /*12ea0*/  IADD3 R5, -R13, R5, RZ ;  /* 0x000000050d057210 */ /* 0x000fe20007ffe1ff */
[----:B--2---:R-:W-:Y:S01]  /*12eb0*/  UIMAD UR4, UR7, -0x80, UR19 ;  /* 0xffffff80070478a4 */ /* 0x004fe2000f8e0213 */
[C---:B------:R-:W-:Y:S01]  /*12ec0*/  LEA.HI.SX32 R13, R4.reuse, 0x20, 0x1d ;  /* 0x00000020040d7811 */ /* 0x040fe200078feaff */
[----:B------:R-:W2:Y:S01]  /*12ed0*/  @!P1 LDC R23, c[0x0][0x270] ;  /* 0x00009c00ff179b82 */ /* 0x000ea20000000800 */
[----:B------:R-:W3:Y:S01]  /*12ee0*/  @P5 MUFU.RCP R12, R8 ;  /* 0x00000008000c5308 */ /* 0x000ee20000001000 */
[----:B------:R-:W-:-:S02]  /*12ef0*/  LEA.HI.SX32 R4, R4, 0x40, 0x1d ;  /* 0x0000004004047811 */ /* 0x000fc400078feaff */
[----:B------:R-:W-:Y:S02]  /*12f00*/  ISETP.GE.AND P3, PT, R2, UR4, PT ;  /* 0x0000000402007c0c */ /* 0x000fe4000bf66270 */
[----:B------:R-:W-:Y:S02]  /*12f10*/  MOV R2, 0x3f800000 ;  /* 0x3f80000000027802 */ /* 0x000fe40000000f00 */
[C---:B------:R-:W-:Y:S01]  /*12f20*/  IADD3 R16, R11.reuse, -0x10, RZ ;  /* 0xfffffff00b107810 */ /* 0x040fe20007ffe0ff */
[----:B------:R-:W4:Y:S01]  /*12f30*/  @P1 LDC.64 R20, c[0x0][0x2c0] ;  /* 0x0000b000ff141b82 */ /* 0x000f220000000a00 */
[----:B------:R-:W-:Y:S02]  /*12f40*/  @P2 IADD3 R16, R11, 0x10, RZ ;  /* 0x000000100b102810 */ /* 0x000fe40007ffe0ff */
[----:B------:R-:W3:Y:S01]  /*12f50*/  @P4 MUFU.RCP R2, R7 ;  /* 0x0000000700024308 */ /* 0x000ee20000001000 */
[----:B------:R-:W-:Y:S02]  /*12f60*/  ISETP.GE.AND P2, PT, R13, UR4, PT ;  /* 0x000000040d007c0c */ /* 0x000fe4000bf46270 */
[----:B------:R-:W-:-:S02]  /*12f70*/  IADD3 R13, R11, R9, RZ ;  /* 0x000000090b0d7210 */ /* 0x000fc40007ffe0ff */
[----:B-1----:R-:W1:Y:S01]  /*12f80*/  @P0 LDC R6, c[0x0][0x2e4] ;  /* 0x0000b900ff060b82 */ /* 0x002e620000000800 */
[C---:B---3--:R-:W-:Y:S01]  /*12f90*/  FMUL.FTZ R160, R12.reuse, R160 ;  /* 0x000000a00ca07220 */ /* 0x048fe20000410000 */
        /* <DEDUP_REMOVED lines=23> */
[----:B------:R-:W-:Y:S01]  /*13110*/  F2FP.F16.F32.PACK_AB R160, R161, R160 ;  /* 0x000000a0a1a0723e */ /* 0x000fe200000000ff */
[C---:B------:R-:W-:Y:S01]  /*13120*/  FMUL.FTZ R136, R12.reuse, R136 ;  /* 0x000000880c887220 */ /* 0x040fe20000410000 */
[----:B------:R-:W-:Y:S01]  /*13130*/  F2FP.F16.F32.PACK_AB R162, R163, R162 ;  /* 0x000000a2a3a2723e */ /* 0x000fe200000000ff */
[----:B------:R-:W-:Y:S01]  /*13140*/  FMUL.FTZ R137, R12, R137 ;  /* 0x000000890c897220 */ /* 0x000fe20000410000 */
[----:B------:R-:W-:Y:S01]  /*13150*/  ISETP.GE.AND P0, PT, R4, UR4, PT ;  /* 0x0000000404007c0c */ /* 0x000fe2000bf06270 */
[C---:B------:R-:W-:Y:S01]  /*13160*/  FMUL.FTZ R139, R2.reuse, R139 ;  /* 0x0000008b028b7220 */ /* 0x040fe20000410000 */
[----:B------:R-:W-:Y:S01]  /*13170*/  FMUL.FTZ R138, R2, R138 ;  /* 0x0000008a028a7220 */ /* 0x000fe20000410000 */
[----:B------:R-:W-:Y:S01]  /*13180*/  F2FP.F16.F32.PACK_AB R156, R157, R156 ;  /* 0x0000009c9d9c723e */ /* 0x000fe200000000ff */
[C---:B------:R-:W-:Y:S01]  /*13190*/  FMUL.FTZ R132, R12.reuse, R132 ;  /* 0x000000840c847220 */ /* 0x040fe20000410000 */
[----:B------:R-:W-:Y:S01]  /*131a0*/  F2FP.F16.F32.PACK_AB R158, R159, R158 ;  /* 0x0000009e9f9e723e */ /* 0x000fe200000000ff */
[----:B------:R-:W-:Y:S01]  /*131b0*/  FMUL.FTZ R133, R12, R133 ;  /* 0x000000850c857220 */ /* 0x000fe20000410000 */
[C---:B------:R-:W-:Y:S01]  /*131c0*/  FMUL.FTZ R135, R2.reuse, R135 ;  /* 0x0000008702877220 */ /* 0x040fe20000410000 */
[----:B------:R-:W-:Y:S01]  /*131d0*/  FMUL.FTZ R134, R2, R134 ;  /* 0x0000008602867220 */ /* 0x000fe20000410000 */
[----:B------:R-:W-:Y:S01]  /*131e0*/  F2FP.F16.F32.PACK_AB R152, R153, R152 ;  /* 0x000000989998723e */ /* 0x000fe200000000ff */
[C---:B------:R-:W-:Y:S01]  /*131f0*/  FMUL.FTZ R36, R12.reuse, R36 ;  /* 0x000000240c247220 */ /* 0x040fe20000410000 */
[----:B------:R-:W-:Y:S01]  /*13200*/  F2FP.F16.F32.PACK_AB R154, R155, R154 ;  /* 0x0000009a9b9a723e */ /* 0x000fe200000000ff */
[----:B------:R-:W-:Y:S01]  /*13210*/  FMUL.FTZ R37, R12, R37 ;  /* 0x000000250c257220 */ /* 0x000fe20000410000 */
[----:B------:R-:W-:Y:S01]  /*13220*/  IADD3 R4, R11, R10, RZ ;  /* 0x0000000a0b047210 */ /* 0x000fe20007ffe0ff */
        /* <DEDUP_REMOVED lines=191> */
[----:B----4-:R-:W-:Y:S01]  /*13e20*/  @P1 IMAD R20, R21, R20, RZ ;  /* 0x0000001415141224 */ /* 0x010fe200078e02ff */
        /* <DEDUP_REMOVED lines=15> */
[----:B-1----:R-:W-:-:S03]  /*13f20*/  @!P1 MOV R20, R6 ;  /* 0x0000000600149202 */ /* 0x002fc60000000f00 */
        /* <DEDUP_REMOVED lines=9> */
[----:B------:R4:W-:Y:S01]  /*13fc0*/  STS [R13+0xc400], R118 ;  /* 0x00c400760d007388 */ /* 0x0009e20000000800 */
[----:B-1----:R-:W1:Y:S03]  /*13fd0*/  @P5 LDC R16, c[0x0][0x2e8] ;  /* 0x0000ba00ff105b82 */ /* 0x002e660000000800 */
[----:B------:R-:W-:Y:S04]  /*13fe0*/  STS [R17+0xc000], R120 ;  /* 0x00c0007811007388 */ /* 0x000fe80000000800 */
[----:B------:R4:W-:Y:S01]  /*13ff0*/  STS [R17+0xc400], R122 ;  /* 0x00c4007a11007388 */ /* 0x0009e20000000800 */
[----:B---3--:R-:W-:Y:S01]  /*14000*/  @P1 MOV R4, 0x1 ;  /* 0x0000000100041802 */ /* 0x008fe20000000f00 */
[----:B--2---:R-:W-:Y:S01]  /*14010*/  @!P1 IMAD R4, R6, R23, RZ ;  /* 0x0000001706049224 */ /* 0x004fe200078e02ff */
[----:B------:R-:W-:Y:S01]  /*14020*/  MOV R6, 0x7f800000 ;  /* 0x7f80000000067802 */ /* 0x000fe20000000f00 */
[----:B------:R-:W-:Y:S02]  /*14030*/  STS [R18+0xc000], R124 ;  /* 0x00c0007c12007388 */ /* 0x000fe40000000800 */
[----:B------:R-:W-:Y:S01]  /*14040*/  IMAD R22, R22, R4, RZ ;  /* 0x0000000416167224 */ /* 0x000fe200078e02ff */
[----:B------:R-:W-:Y:S01]  /*14050*/  SHF.R.S32.HI R4, RZ, 0x1f, R0 ;  /* 0x0000001fff047819 */ /* 0x000fe20000011400 */
[----:B------:R2:W-:Y:S03]  /*14060*/  STS [R18+0xc400], R126 ;  /* 0x00c4007e12007388 */ /* 0x0005e60000000800 */
[----:B------:R-:W-:Y:S01]  /*14070*/  SEL R22, R22, RZ, !P6 ;  /* 0x000000ff16167207 */ /* 0x000fe20007000000 */
[----:B------:R3:W-:Y:S01]  /*14080*/  STS [R9+0xc000], R12 ;  /* 0x00c0000c09007388 */ /* 0x0007e20000000800 */
[----:B------:R-:W-:-:S03]  /*14090*/  LOP3.LUT P6, RZ, R5, 0x3, RZ, 0xc0, !PT ;  /* 0x0000000305ff7812 */ /* 0x000fc600078cc0ff */
[----:B------:R1:W-:Y:S01]  /*140a0*/  STS [R9+0xc400], R2 ;  /* 0x00c4000209007388 */ /* 0x0003e20000000800 */
[----:B----4-:R-:W4:Y:S01]  /*140b0*/  @P1 LDC R13, c[0x0][0x2c0] ;  /* 0x0000b000ff0d1b82 */ /* 0x010f220000000800 */
[----:B------:R-:W-:Y:S01]  /*140c0*/  IMAD R20, R24, R20, R22 ;  /* 0x0000001418147224 */ /* 0x000fe200078e0216 */
[----:B------:R-:W1:Y:S06]  /*140d0*/  @P5 MUFU.LG2 R17, R8 ;  /* 0x0000000800115308 */ /* 0x000e6c0000000c00 */
[----:B------:R-:W-:Y:S01]  /*140e0*/  BAR.SYNC.DEFER_BLOCKING 0x0 ;  /* 0x0000000000007b1d */ /* 0x000fe20000010000 */
[----:B--2---:R-:W-:-:S07]  /*140f0*/  LEA.HI R18, R4, R0, RZ, 0x3 ;  /* 0x0000000004127211 */ /* 0x004fce00078f18ff */
[----:B------:R-:W2:Y:S01]  /*14100*/  @P4 LDC R4, c[0x0][0x2e8] ;  /* 0x0000ba00ff044b82 */ /* 0x000ea20000000800 */
[----:B---3--:R-:W-:Y:S02]  /*14110*/  SHF.R.S32.HI R12, RZ, 0x1f, R19 ;  /* 0x0000001fff0c7819 */ /* 0x008fe40000011413 */
[----:B------:R-:W-:Y:S02]  /*14120*/  LOP3.LUT R18, R18, 0xffffff8, RZ, 0xc0, !PT ;  /* 0x0ffffff812127812 */ /* 0x000fe400078ec0ff */
[-C--:B-1----:R-:W-:Y:S01]  /*14130*/  LEA.HI R2, R12, R19.reuse, RZ, 0x5 ;  /* 0x000000130c027211 */ /* 0x082fe200078f28ff */
[----:B------:R-:W-:Y:S01]  /*14140*/  @P5 FMUL.FTZ R17, R17, 0.69314718246459960938 ;  /* 0x3f31721811115820 */ /* 0x000fe20000410000 */
[----:B------:R-:W-:Y:S02]  /*14150*/  @!P1 MOV R13, 0x1 ;  /* 0x00000001000d9802 */ /* 0x000fe40000000f00 */
[----:B------:R-:W-:Y:S01]  /*14160*/  LOP3.LUT R2, R2, 0xffffffe0, RZ, 0xc0, !PT ;  /* 0xffffffe002027812 */ /* 0x000fe200078ec0ff */
[----:B------:R-:W-:Y:S01]  /*14170*/  @P5 FFMA.FTZ R6, R164, R16, R17 ;  /* 0x00000010a4065223 */ /* 0x000fe20000010011 */
[----:B------:R-:W-:Y:S01]  /*14180*/  IADD3 R18, R0, -R18, RZ ;  /* 0x8000001200127210 */ /* 0x000fe20007ffe0ff */
[----:B----4-:R-:W-:Y:S01]  /*14190*/  IMAD R0, R13, UR7, RZ ;  /* 0x000000070d007c24 */ /* 0x010fe2000f8e02ff */
[-C--:B------:R-:W-:Y:S01]  /*141a0*/  IADD3 R2, -R2, R19.reuse, RZ ;  /* 0x0000001302027210 */ /* 0x080fe20007ffe1ff */
[----:B------:R1:W3:Y:S01]  /*141b0*/  LDS.128 R8, [R230+0x3000] ;  /* 0x00300000e6087984 */ /* 0x0002e20000000c00 */
[----:B------:R-:W-:-:S02]  /*141c0*/  LEA.HI R12, R12, R19, RZ, 0x3 ;  /* 0x000000130c0c7211 */ /* 0x000fc400078f18ff */
[----:B------:R-:W-:Y:S02]  /*141d0*/  SHF.R.S32.HI R5, RZ, 0x1f, R2 ;  /* 0x0000001fff057819 */ /* 0x000fe40000011402 */
[----:B------:R-:W-:Y:S02]  /*141e0*/  SHF.L.U32 R0, R0, 0x7, RZ ;  /* 0x0000000700007819 */ /* 0x000fe400000006ff */
[----:B------:R-:W-:Y:S02]  /*141f0*/  LEA.HI R5, R5, R2, RZ, 0x2 ;  /* 0x0000000205057211 */ /* 0x000fe400078f10ff */
[----:B------:R-:W-:Y:S02]  /*14200*/  SHF.R.S32.HI R17, RZ, 0x1f, R0 ;  /* 0x0000001fff117819 */ /* 0x000fe40000011400 */
[----:B------:R-:W-:Y:S02]  /*14210*/  IADD3 R0, P5, P1, R0, R14, R20 ;  /* 0x0000000e00007210 */ /* 0x000fe400079be014 */
[----:B------:R-:W-:-:S02]  /*14220*/  LOP3.LUT R2, R12, 0xfffffff8, RZ, 0xc0, !PT ;  /* 0xfffffff80c027812 */ /* 0x000fc400078ec0ff */
[----:B------:R-:W-:Y:S02]  /*14230*/  SHF.R.S32.HI R5, RZ, 0x2, R5 ;  /* 0x00000002ff057819 */ /* 0x000fe40000011405 */
[----:B------:R-:W-:Y:S02]  /*14240*/  SHF.R.S32.HI R20, RZ, 0x1f, R20 ;  /* 0x0000001fff147819 */ /* 0x000fe40000011414 */
[----:B------:R-:W-:Y:S01]  /*14250*/  MOV R16, 0x7f800000 ;  /* 0x7f80000000107802 */ /* 0x000fe20000000f00 */
[----:B--2---:R-:W-:Y:S01]  /*14260*/  @P4 FFMA.FTZ R16, R3, R4, R7 ;  /* 0x0000000403104223 */ /* 0x004fe20000010007 */
[----:B------:R-:W-:Y:S02]  /*14270*/  IADD3 R19, -R2, R19, RZ ;  /* 0x0000001302137210 */ /* 0x000fe40007ffe1ff */
[----:B------:R-:W-:Y:S02]  /*14280*/  LEA R18, R18, R5, 0x4 ;  /* 0x0000000512127211 */ /* 0x000fe400078e20ff */
[----:B------:R-:W-:Y:S01]  /*14290*/  IADD3.X R17, R17, R15, R20, P5, P1 ;  /* 0x0000000f11117210 */ /* 0x000fe20002fe2414 */
[----:B-1----:R-:W-:Y:S06]  /*142a0*/  @P6 BRA `(.L_x_555) ;  /* 0x0000000000486947 */ /* 0x002fec0003800000 */
        /* <DEDUP_REMOVED lines=18> */
.L_x_555:
[----:B------:R-:W-:Y:S05]  /*143d0*/  BSYNC B0 ;  /* 0x0000000000007941 */ /* 0x000fea0003800000 */
.L_x_554:
[----:B------:R-:W-:Y:S01]  /*143e0*/  IMAD.SHL.U32 R0, R19, 0x8, RZ ;  /* 0x0000000813007824 */ /* 0x000fe200078e00ff */
[----:B------:R-:W-:Y:S01]  /*143f0*/  SHF.R.S32.HI R26, RZ, 0x1f, R24 ;  /* 0x0000001fff1a7819 */ /* 0x000fe20000011418 */
[----:B-1----:R-:W-:Y:S01]  /*14400*/  IMAD.U32 R2, RZ, RZ, UR18 ;  /* 0x00000012ff027e24 */ /* 0x002fe2000f8e00ff */
[----:B------:R-:W-:Y:S01]  /*14410*/  SHF.R.S32.HI R12, RZ, 0x3, R12 ;  /* 0x00000003ff0c7819 */ /* 0x000fe2000001140c */
[----:B------:R1:W2:Y:S01]  /*14420*/  LDS.128 R20, [R230] ;  /* 0x00000000e6147984 */ /* 0x0002a20000000c00 */
[----:B------:R-:W-:Y:S01]  /*14430*/  SHF.R.S32.HI R4, RZ, 0x1f, R0 ;  /* 0x0000001fff047819 */ /* 0x000fe20000011400 */
[----:B------:R-:W-:Y:S01]  /*14440*/  BSSY B0, `(.L_x_556) ;  /* 0x0000022000007945 */ /* 0x000fe20003800000 */
[----:B------:R-:W-:Y:S01]  /*14450*/  IADD3 R6, P1, R0, UR6, RZ ;  /* 0x0000000600067c10 */ /* 0x000fe2000ff3e0ff */
[----:B------:R-:W-:Y:S01]  /*14460*/  ULDC.64 UR6, c[0x0][0x2a0] ;  /* 0x0000a80000067ab9 */ /* 0x000fe20000000a00 */
[----:B------:R-:W-:Y:S01]  /*14470*/  IADD3 R3, R12, 0x60, RZ ;  /* 0x000000600c037810 */ /* 0x000fe20007ffe0ff */
[----:B------:R-:W-:Y:S01]  /*14480*/  IMAD R26, R26, UR6, RZ ;  /* 0x000000061a1a7c24 */ /* 0x000fe2000f8e02ff */
[----:B------:R-:W-:Y:S01]  /*14490*/  SHF.R.S32.HI R13, RZ, 0x1f, R12 ;  /* 0x0000001fff0d7819 */ /* 0x000fe2000001140c */
[----:B------:R1:W4:Y:S01]  /*144a0*/  LDS.128 R16, [R230+0x4000] ;  /* 0x00400000e6107984 */ /* 0x0003220000000c00 */
[----:B------:R-:W-:Y:S01]  /*144b0*/  IADD3.X R7, R4, UR8, RZ, P1, !PT ;  /* 0x0000000804077c10 */ /* 0x000fe20008ffe4ff */
[----:B------:R-:W-:Y:S01]  /*144c0*/  IMAD R26, R24, UR7, R26 ;  /* 0x00000007181a7c24 */ /* 0x000fe2000f8e021a */
        /* <DEDUP_REMOVED lines=25> */
.L_x_557:
[----:B------:R-:W-:Y:S05]  /*14660*/  BSYNC B0 ;  /* 0x0000000000007941 */ /* 0x000fea0003800000 */
.L_x_556:
        /* <DEDUP_REMOVED lines=27> */
.L_x_559:
[----:B------:R-:W-:Y:S05]  /*14820*/  BSYNC B0 ;  /* 0x0000000000007941 */ /* 0x000fea0003800000 */
.L_x_558:
        /* <DEDUP_REMOVED lines=27> */
.L_x_561:
[----:B------:R-:W-:Y:S05]  /*149e0*/  BSYNC B0 ;  /* 0x0000000000007941 */ /* 0x000fea0003800000 */
.L_x_560:
        /* <DEDUP_REMOVED lines=27> */
.L_x_562:
        /* <DEDUP_REMOVED lines=14> */
.L_x_2397:


//--------------------- .text._ZN5flash16flash_fwd_kernelI23Flash_fwd_kernel_traitsILi256ELi128ELi64ELi8ELb0ELb0EN7cutlass6half_tE19Flash_kernel_traitsILi256ELi128ELi64ELi8ES3_EELb0ELb0ELb1ELb1ELb0ELb0ELb0ELb0EEEvNS_16Flash_fwd_paramsE --------------------------
	.section	.text._ZN5flash16flash_fwd_kernelI23Flash_fwd_kernel_traitsILi256ELi128ELi64ELi8ELb0ELb0EN7cutlass6half_tE19Flash_kernel_traitsILi256ELi128ELi64ELi8ES3_EELb0ELb0ELb1ELb1ELb0ELb0ELb0ELb0EEEvNS_16Flash_fwd_paramsE,"ax",@progbits
	.align	128
        .global         _ZN5flash16flash_fwd_kernelI23Flash_fwd_kernel_traitsILi256ELi128ELi64ELi8ELb0ELb0EN7cutlass6half_tE19Flash_kernel_traitsILi256ELi128ELi64ELi8ES3_EELb0ELb0ELb1ELb1ELb0ELb0ELb0ELb0EEEvNS_16Flash_fwd_paramsE
        .type           _ZN5flash16flash_fwd_kernelI23Flash_fwd_kernel_traitsILi256ELi128ELi64ELi8ELb0ELb0EN7cutlass6half_tE19Flash_kernel_traitsILi256ELi128ELi64ELi8ES3_EELb0ELb0ELb1ELb1ELb0ELb0ELb0ELb0EEEvNS_16Flash_fwd_paramsE,@function
        .size           _ZN5flash16flash_fwd_kernelI23Flash_fwd_kernel_traitsILi256ELi128ELi64ELi8ELb0ELb0EN7cutlass6half_tE19Flash_kernel_traitsILi256ELi128ELi64ELi8ES3_EELb0ELb0ELb1ELb1ELb0ELb0ELb0ELb0EEEvNS_16Flash_fwd_paramsE,(.L_x_2398 - _ZN5flash16flash_fwd_kernelI23Flash_fwd_kernel_traitsILi256ELi128ELi64ELi8ELb0ELb0EN7cutlass6half_tE19Flash_kernel_traitsILi256ELi128ELi64ELi8ES3_EELb0ELb0ELb1ELb1ELb0ELb0ELb0ELb0EEEvNS_16Flash_fwd_paramsE)
        .other          _ZN5flash16flash_fwd_kernelI23Flash_fwd_kernel_traitsILi256ELi128ELi64ELi8ELb0ELb0EN7cutlass6half_tE19Flash_kernel_traitsILi256ELi128ELi64ELi8ES3_EELb0ELb0ELb1ELb1ELb0ELb0ELb0ELb0EEEvNS_16Flash_fwd_paramsE,@"STO_CUDA_ENTRY STV_DEFAULT"
_ZN5flash16flash_fwd_kernelI23Flash_fwd_kernel_traitsILi256ELi128ELi64ELi8ELb0ELb0EN7cutlass6half_tE19Flash_kernel_traitsILi256ELi128ELi64ELi8ES3_EELb0ELb0ELb1ELb1ELb0ELb0ELb0ELb0EEEvNS_16Flash_fwd_paramsE:
.text._ZN5flash16flash_fwd_kernelI23Flash_fwd_kernel_traitsILi256ELi128ELi64ELi8ELb0ELb0EN7cutlass6half_tE19Flash_kernel_traitsILi256ELi128ELi64ELi8ES3_EELb0ELb0ELb1ELb1ELb0ELb0ELb0ELb0EEEvNS_16Flash_fwd_paramsE:
        /* <DEDUP_REMOVED lines=55> */
.L_x_563:
[----:B------:R-:W-:-:S05]  /*0370*/  ULDC UR8, c[0x0][0x2c8] ;  /* 0x0000b20000087ab9 */ /* 0x000fca0000000800 */
.L_x_564:
        /* <DEDUP_REMOVED lines=65> */
[--C-:B------:R-:W-:Y:S01]  /*0790*/  SHF.R.S32.HI R11, RZ, 0x1f, R10.reuse ;  /* 0x0000001fff0b7819 */ /* 0x100fe2000001140a */
[----:B------:R-:W-:Y:S01]  /*07a0*/  ULDC.U8 UR9, c[0x0][0x3d8] ;  /* 0x0000f60000097ab9 */ /* 0x000fe20000000000 */
[----:B------:R-:W-:Y:S01]  /*07b0*/  @!UP1 UIMAD UR6, UR29, UR5, UR6 ;  /* 0x000000051d0692a4 */ /* 0x000fe2000f8e0206 */
[C---:B------:R-:W-:Y:S01]  /*07c0*/  ISETP.NE.AND P3, PT, R0.reuse, RZ, PT ;  /* 0x000000ff0000720c */ /* 0x040fe20003f65270 */
[----:B------:R-:W-:Y:S01]  /*07d0*/  UISETP.NE.AND UP3, UPT, UR9, URZ, UPT ;  /* 0x0000003f0900728c */ /* 0x000fe2000bf65270 */
[----:B------:R-:W-:Y:S01]  /*07e0*/  IMAD.SHL.U32 R0, R0, 0x8, RZ ;  /* 0x0000000800007824 */ /* 0x000fe200078e00ff */
[----:B------:R-:W-:Y:S01]  /*07f0*/  UISETP.NE.AND UP0, UPT, UR9, URZ, !UP2 ;  /* 0x0000003f0900728c */ /* 0x000fe2000d705270 */
[----:B------:R-:W-:Y:S01]  /*0800*/  VIADD R14, R10, 0x20 ;  /* 0x000000200a0e7836 */ /* 0x000fe20000000000 */
        /* <DEDUP_REMOVED lines=62> */
.L_x_567:
[----:B------:R-:W-:Y:S05]  /*0bf0*/  BSYNC B0 ;  /* 0x0000000000007941 */ /* 0x000fea0003800000 */
.L_x_566:
        /* <DEDUP_REMOVED lines=25> */
.L_x_569:
[----:B------:R-:W-:Y:S05]  /*0d90*/  BSYNC B0 ;  /* 0x0000000000007941 */ /* 0x000fea0003800000 */
.L_x_568:
        /* <DEDUP_REMOVED lines=24> */
.L_x_571:
[----:B------:R-:W-:Y:S05]  /*0f20*/  BSYNC B0 ;  /* 0x0000000000007941 */ /* 0x000fea0003800000 */
.L_x_570:
        /* <DEDUP_REMOVED lines=27> */
.L_x_573:
[----:B------:R-:W-:Y:S05]  /*10e0*/  BSYNC B0 ;  /* 0x0000000000007941 */ /* 0x000fea0003800000 */
.L_x_572:
        /* <DEDUP_REMOVED lines=10> */
.L_x_575:
[----:B------:R-:W-:Y:S05]  /*1190*/  BSYNC B0 ;  /* 0x0000000000007941 */ /* 0x000fea0003800000 */
.L_x_574:
        /* <DEDUP_REMOVED lines=10> */
.L_x_577:
[----:B------:R-:W-:Y:S05]  /*1240*/  BSYNC B0 ;  /* 0x0000000000007941 */ /* 0x000fea0003800000 */
.L_x_576:
        /* <DEDUP_REMOVED lines=10> */
.L_x_579:
[----:B------:R-:W-:Y:S05]  /*12f0*/  BSYNC B0 ;  /* 0x0000000000007941 */ /* 0x000fea0003800000 */
.L_x_578:
        /* <DEDUP_REMOVED lines=10> */
.L_x_565:
        /* <DEDUP_REMOVED lines=34> */
.L_x_580:
[----:B------:R-:W-:Y:S01]  /*15c0*/  ULDC UR4, c[0x0][0x278] ;  /* 0x00009e0000047ab9 */ /* 0x000fe20000000800 */
[----:B------:R-:W1:Y:S01]  /*15d0*/  S2R R2, SR_CTAID.Z ;  /* 0x0000000000027919 */ /* 0x000e620000002700 */
[----:B------:R-:W-:Y:S01]  /*15e0*/  IMAD.U32 R0, RZ, RZ, UR4 ;  /* 0x00000004ff007e24 */ /* 0x000fe2000f8e00ff */
[----:B------:R-:W-:Y:S01]  /*15f0*/  SHF.R.S32.HI R24, RZ, 0x1f, R103 ;  /* 0x0000001fff187819 */ /* 0x000fe20000011467 */
[----:B------:R-:W-:Y:S01]  /*1600*/  @UP0 UIADD3 UR7, UR6, UR7, URZ ;  /* 0x0000000706070290 */ /* 0x000fe2000fffe03f */
[----:B------:R-:W-:Y:S01]  /*1610*/  IMAD.MOV.U32 R27, RZ, RZ, R5 ;  /* 0x000000ffff1b7224 */ /* 0x000fe200078e0005 */
[----:B------:R-:W-:Y:S01]  /*1620*/  USHF.R.S32.HI UR21, URZ, 0x1f, UR32 ;  /* 0x0000001f3f157899 */ /* 0x000fe20008011420 */
[----:B------:R-:W-:Y:S02]  /*1630*/  IABS R0, R0 ;  /* 0x0000000000007213 */ /* 0x000fe40000000000 */
[----:B------:R-:W-:Y:S02]  /*1640*/  LEA.HI R6, R24, R103, RZ, 0x6 ;  /* 0x0000006718067211 */ /* 0x000fe400078f30ff */
[----:B------:R-:W-:-:S03]  /*1650*/  R2UR UR9, R0 ;  /* 0x00000000000972ca */ /* 0x000fc600000e0000 */
[----:B------:R-:W-:-:S10]  /*1660*/  IMAD.SHL.U32 R6, R6, 0x8, RZ ;  /* 0x0000000806067824 */ /* 0x000fd400078e00ff */
[----:B------:R-:W2:Y:S08]  /*1670*/  I2F.RP R0, UR9 ;  /* 0x0000000900007d06 */ /* 0x000eb00008209400 */
[----:B--2---:R-:W2:Y:S02]  /*1680*/  MUFU.RCP R0, R0 ;  /* 0x0000000000007308 */ /* 0x004ea40000001000 */
[----:B--2---:R-:W-:-:S06]  /*1690*/  VIADD R0, R0, 0xffffffe ;  /* 0x0ffffffe00007836 */ /* 0x004fcc0000000000 */
[----:B------:R-:W2:Y:S02]  /*16a0*/  F2I.FTZ.U32.TRUNC.NTZ R0, R0 ;  /* 0x0000000000007305 */ /* 0x000ea4000021f000 */
[----:B--2---:R-:W-:Y:S02]  /*16b0*/  R2UR UR11, R0 ;  /* 0x00000000000b72ca */ /* 0x004fe400000e0000 */
[----:B-1----:R-:W-:Y:S02]  /*16c0*/  IABS R0, R2 ;  /* 0x0000000200007213 */ /* 0x002fe40000000000 */
[----:B------:R-:W-:Y:S02]  /*16d0*/  LEA.HI R2, R24, R103, RZ, 0x3 ;  /* 0x0000006718027211 */ /* 0x000fe400078f18ff */
[----:B------:R-:W-:Y:S02]  /*16e0*/  R2UR UR5, R0 ;  /* 0x00000000000572ca */ /* 0x000fe400000e0000 */
[----:B------:R-:W-:-:S02]  /*16f0*/  SHF.R.S32.HI R4, RZ, 0x3, R2 ;  /* 0x00000003ff047819 */ /* 0x000fc40000011402 */
[----:B------:R-:W-:-:S03]  /*1700*/  LOP3.LUT R0, R2, 0xfffffff8, RZ, 0xc0, !PT ;  /* 0xfffffff802007812 */ /* 0x000fc600078ec0ff */
[----:B------:R-:W-:Y:S01]  /*1710*/  UIADD3 UR10, URZ, -UR11, URZ ;  /* 0x8000000b3f0a7290 */ /* 0x000fe2000fffe03f */
[----:B------:R1:W-:Y:S01]  /*1720*/  STL [R1+0x8], R4 ;  /* 0x0000080401007387 */ /* 0x0003e20000100800 */
[--C-:B------:R-:W-:Y:S02]  /*1730*/  IMAD.MOV.U32 R26, RZ, RZ, R4.reuse ;  /* 0x000000ffff1a7224 */ /* 0x100fe400078e0004 */
[----:B------:R-:W-:Y:S01]  /*1740*/  UIMAD UR14, UR10, UR9, URZ ;  /* 0x000000090a0e72a4 */ /* 0x000fe2000f8e023f */
[----:B------:R-:W-:Y:S02]  /*1750*/  IMAD.MOV.U32 R26, RZ, RZ, R4 ;  /* 0x000000ffff1a7224 */ /* 0x000fe400078e0004 */
[----:B------:R-:W-:Y:S01]  /*1760*/  UMOV UR10, URZ ;  /* 0x0000003f000a7c82 */ /* 0x000fe20008000000 */
[----:B------:R-:W-:Y:S01]  /*1770*/  IMAD.IADD R28, R103, 0x1, -R0 ;  /* 0x00000001671c7824 */ /* 0x000fe200078e0a00 */
[----:B------:R-:W-:Y:S01]  /*1780*/  UIMAD.WIDE.U32 UR10, UR11, UR14, UR10 ;  /* 0x0000000e0b0a72a5 */ /* 0x000fe2000f8e000a */
[----:B------:R-:W-:-:S02]  /*1790*/  IMAD.SHL.U32 R0, R26, 0x40, RZ ;  /* 0x000000401a007824 */ /* 0x000fc400078e00ff */
[----:B------:R-:W-:Y:S01]  /*17a0*/  VIADD R2, R26, 0x40 ;  /* 0x000000401a027836 */ /* 0x000fe20000000000 */
[----:B------:R-:W-:Y:S01]  /*17b0*/  UIMAD.WIDE.U32 UR10, UR11, UR5, URZ ;  /* 0x000000050b0a72a5 */ /* 0x000fe2000f8e003f */
[----:B------:R-:W-:Y:S01]  /*17c0*/  IMAD.SHL.U32 R134, R28, 0x8, RZ ;  /* 0x000000081c867824 */ /* 0x000fe200078e00ff */
[----:B------:R-:W-:-:S04]  /*17d0*/  LOP3.LUT R0, R0, 0x1c0, RZ, 0xc0, !PT ;  /* 0x000001c000007812 */ /* 0x000fc800078ec0ff */
[----:B------:R-:W-:Y:S01]  /*17e0*/  SHF.R.S32.HI R135, RZ, 0x1f, R134 ;  /* 0x0000001fff877819 */ /* 0x000fe20000011486 */
[----:B------:R-:W-:Y:S02]  /*17f0*/  UMOV UR22, UR11 ;  /* 0x0000000b00167c82 */ /* 0x000fe40008000000 */
[----:B------:R-:W-:-:S04]  /*1800*/  UIADD3 UR10, -UR22, URZ, URZ ;  /* 0x0000003f160a7290 */ /* 0x000fc8000fffe13f */
[----:B------:R-:W-:-:S03]  /*1810*/  UIMAD UR5, UR9, UR10, UR5 ;  /* 0x0000000a090572a4 */ /* 0x000fc6000f8e0205 */
[----:B------:R-:W-:Y:S01]  /*1820*/  @UP0 ULDC.64 UR10, c[0x0][0x250] ;  /* 0x00009400000a0ab9 */ /* 0x000fe20000000a00 */
[----:B------:R-:W-:Y:S02]  /*1830*/  UISETP.GT.U32.AND UP1, UPT, UR9, UR5, UPT ;  /* 0x000000050900728c */ /* 0x000fe4000bf24070 */
[----:B------:R-:W-:Y:S02]  /*1840*/  @UP0 UIMAD.WIDE.U32 UR14, UR7, UR10, URZ ;  /* 0x0000000a070e02a5 */ /* 0x000fe4000f8e003f */
[----:B------:R-:W-:-:S04]  /*1850*/  @UP0 UIMAD UR7, UR7, UR11, URZ ;  /* 0x0000000b070702a4 */ /* 0x000fc8000f8e023f */
[----:B------:R-:W-:Y:S01]  /*1860*/  @UP0 UIADD3 UR27, UR15, UR7, URZ ;  /* 0x000000070f1b0290 */ /* 0x000fe2000fffe03f */
[----:B------:R-:W-:Y:S02]  /*1870*/  @UP0 UMOV UR30, UR14 ;  /* 0x0000000e001e0c82 */ /* 0x000fe40008000000 */
[----:B------:R-:W-:Y:S02]  /*1880*/  @!UP1 UIADD3 UR5, UR5, -UR9, URZ ;  /* 0x8000000905059290 */ /* 0x000fe4000fffe03f */
[----:B------:R-:W-:Y:S02]  /*1890*/  @!UP1 UIADD3 UR22, UR22, 0x1, URZ ;  /* 0x0000000116169890 */ /* 0x000fe4000fffe03f */
[----:B------:R-:W-:Y:S02]  /*18a0*/  UISETP.GE.U32.AND UP2, UPT, UR5, UR9, UPT ;  /* 0x000000090500728c */ /* 0x000fe4000bf46070 */
[----:B------:R-:W-:Y:S02]  /*18b0*/  ULOP3.LUT UR9, UR32, UR4, URZ, 0x3c, !UPT ;  /* 0x0000000420097292 */ /* 0x000fe4000f8e3c3f */
[----:B------:R-:W-:-:S02]  /*18c0*/  UIADD3 UR5, -UR31, UR19, URZ ;  /* 0x000000131f057290 */ /* 0x000fc4000fffe13f */
[----:B------:R-:W-:-:S04]  /*18d0*/  UISETP.GE.AND UP1, UPT, UR9, URZ, UPT ;  /* 0x0000003f0900728c */ /* 0x000fc8000bf26270 */
[----:B------:R-:W-:Y:S01]  /*18e0*/  ISETP.GE.AND P4, PT, R2, UR5, PT ;  /* 0x0000000502007c0c */ /* 0x000fe2000bf86270 */
[----:B------:R-:W-:Y:S01]  /*18f0*/  @UP2 UIADD3 UR22, UR22, 0x1, URZ ;  /* 0x0000000116162890 */ /* 0x000fe2000fffe03f */
[----:B------:R-:W-:Y:S01]  /*1900*/  LOP3.LUT R2, R0, 0x38, R134, 0xf8, !PT ;  /* 0x0000003800027812 */ /* 0x000fe200078ef886 */
[----:B------:R-:W-:Y:S01]  /*1910*/  UISETP.NE.AND UP2, UPT, UR4, URZ, UPT ;  /* 0x0000003f0400728c */ /* 0x000fe2000bf45270 */
[----:B------:R-:W-:-:S03]  /*1920*/  SHF.R.U32.HI R0, RZ, 0x3, R0 ;  /* 0x00000003ff007819 */ /* 0x000fc60000011600 */
[----:B------:R-:W-:Y:S01]  /*1930*/  @!UP1 UIADD3 UR22, -UR22, URZ, URZ ;  /* 0x0000003f16169290 */ /* 0x000fe2000fffe13f */
[----:B------:R-:W-:-:S06]  /*1940*/  LOP3.LUT R5, R2, R0, RZ, 0x3c, !PT ;  /* 0x0000000002057212 */ /* 0x000fcc00078e3cff */
[----:B------:R-:W-:-:S04]  /*1950*/  @!UP2 ULOP3.LUT UR22, URZ, UR4, URZ, 0x33, !UPT ;  /* 0x000000043f16a292 */ /* 0x000fc8000f8e333f */
[----:B------:R-:W-:Y:S01]  /*1960*/  USHF.R.S32.HI UR14, URZ, 0x1f, UR22 ;  /* 0x0000001f3f0e7899 */ /* 0x000fe20008011416 */
[----:B-1----:R-:W-:Y:S11]  /*1970*/  @P0 BRA `(.L_x_581) ;  /* 0x0000000000340947 */ /* 0x002ff60003800000 */
        /* <DEDUP_REMOVED lines=13> */
.L_x_581:
[----:B------:R-:W-:Y:S01]  /*1a50*/  ULDC.64 UR6, c[0x0][0x258] ;  /* 0x0000960000067ab9 */ /* 0x000fe20000000a00 */
[C---:B------:R-:W-:Y:S01]  /*1a60*/  IADD3 R2, P0, R134.reuse, UR20, RZ ;  /* 0x0000001486027c10 */ /* 0x040fe2000ff1e0ff */
[----:B------:R-:W1:Y:S01]  /*1a70*/  S2UR UR4, SR_CgaCtaId ;  /* 0x00000000000479c3 */ /* 0x000e620000008800 */
[----:B------:R-:W-:Y:S01]  /*1a80*/  UIMAD UR15, UR21, UR6, URZ ;  /* 0x00000006150f72a4 */ /* 0x000fe2000f8e023f */
[----:B------:R-:W-:Y:S01]  /*1a90*/  SHF.R.S32.HI R27, RZ, 0x1f, R26 ;  /* 0x0000001fff1b7819 */ /* 0x000fe2000001141a */
[C---:B------:R-:W-:Y:S01]  /*1aa0*/  VIADD R108, R134.reuse, 0x40 ;  /* 0x00000040866c7836 */ /* 0x040fe20000000000 */
[----:B------:R-:W-:Y:S01]  /*1ab0*/  IADD3.X R3, R135, UR8, RZ, P0, !PT ;  /* 0x0000000887037c10 */ /* 0x000fe200087fe4ff */
[----:B------:R-:W-:Y:S01]  /*1ac0*/  IMAD.U32 R0, RZ, RZ, UR6 ;  /* 0x00000006ff007e24 */ /* 0x000fe2000f8e00ff */
[----:B------:R-:W-:Y:S01]  /*1ad0*/  UIMAD UR15, UR32, UR7, UR15 ;  /* 0x00000007200f72a4 */ /* 0x000fe2000f8e020f */
[C---:B------:R-:W-:Y:S01]  /*1ae0*/  IADD3 R107, R134.reuse, 0x80, RZ ;  /* 0x00000080866b7810 */ /* 0x040fe20007ffe0ff */
[----:B------:R-:W-:Y:S01]  /*1af0*/  ULDC.64 UR8, c[0x0][0x260] ;  /* 0x0000980000087ab9 */ /* 0x000fe20000000a00 */
[----:B------:R-:W-:Y:S01]  /*1b00*/  VIADD R106, R134, 0xc0 ;  /* 0x000000c0866a7836 */ /* 0x000fe20000000000 */
[----:B------:R-:W-:Y:S01]  /*1b10*/  ULDC.64 UR6, c[0x0][0x268] ;  /* 0x00009a0000067ab9 */ /* 0x000fe20000000a00 */
[----:B------:R-:W-:Y:S01]  /*1b20*/  MOV R29, UR8 ;  /* 0x00000008001d7c02 */ /* 0x000fe20008000f00 */
[----:B------:R2:W-:Y:S01]  /*1b30*/  STL [R1+0xc], R27 ;  /* 0x00000c1b01007387 */ /* 0x0005e20000100800 */
[----:B------:R-:W-:Y:S01]  /*1b40*/  IMAD.U32 R25, RZ, RZ, UR6 ;  /* 0x00000006ff197e24 */ /* 0x000fe2000f8e00ff */
[----:B------:R-:W-:Y:S01]  /*1b50*/  ISETP.GE.AND P0, PT, R26, UR5, PT ;  /* 0x000000051a007c0c */ /* 0x000fe2000bf06270 */
[----:B------:R-:W-:Y:S01]  /*1b60*/  UMOV UR37, 0x400 ;  /* 0x0000040000257882 */ /* 0x000fe20000000000 */
[----:B------:R2:W-:Y:S01]  /*1b70*/  STL [R1+0x44], R108 ;  /* 0x0000446c01007387 */ /* 0x0005e20000100800 */
[----:B------:R-:W-:Y:S01]  /*1b80*/  IMAD.WIDE.U32 R14, R0, UR32, R2 ;  /* 0x00000020000e7c25 */ /* 0x000fe2000f8e0002 */
[----:B------:R-:W-:Y:S01]  /*1b90*/  UIMAD UR36, UR14, UR8, URZ ;  /* 0x000000080e2472a4 */ /* 0x000fe2000f8e023f */
[----:B------:R-:W-:Y:S01]  /*1ba0*/  MOV R0, UR18 ;  /* 0x0000001200007c02 */ /* 0x000fe20008000f00 */
[----:B------:R2:W-:Y:S01]  /*1bb0*/  STL [R1+0x40], R107 ;  /* 0x0000406b01007387 */ /* 0x0005e20000100800 */
[----:B------:R-:W-:Y:S01]  /*1bc0*/  VIADD R4, R26, 0x60 ;  /* 0x000000601a047836 */ /* 0x000fe20000000000 */
[----:B------:R-:W-:Y:S01]  /*1bd0*/  LOP3.LUT R5, R5, 0xfffffe00, R6, 0xf8, !PT ;  /* 0xfffffe0005057812 */ /* 0x000fe200078ef806 */
[----:B------:R-:W-:Y:S01]  /*1be0*/  UIADD3 UR20, UR23, -0x1, URZ ;  /* 0xffffffff17147890 */ /* 0x000fe2000fffe03f */
[----:B------:R2:W-:Y:S01]  /*1bf0*/  STL [R1+0x48], R106 ;  /* 0x0000486a01007387 */ /* 0x0005e20000100800 */
[----:B-1----:R-:W-:Y:S01]  /*1c00*/  ULEA UR4, UR4, UR37, 0x18 ;  /* 0x0000002504047291 */ /* 0x002fe2000f8ec03f */
[----:B------:R-:W-:Y:S01]  /*1c10*/  IADD3 R13, R15, UR15, RZ ;  /* 0x0000000f0f0d7c10 */ /* 0x000fe2000fffe0ff */
[----:B------:R-:W-:Y:S01]  /*1c20*/  UIMAD UR37, UR14, UR6, URZ ;  /* 0x000000060e2572a4 */ /* 0x000fe2000f8e023f */
[----:B------:R2:W-:Y:S01]  /*1c30*/  STL [R1+0x60], R29 ;  /* 0x0000601d01007387 */ /* 0x0005e20000100800 */
[----:B------:R-:W-:Y:S01]  /*1c40*/  UIMAD UR36, UR22, UR9, UR36 ;  /* 0x00000009162472a4 */ /* 0x000fe2000f8e0224 */
[----:B------:R-:W-:Y:S01]  /*1c50*/  BSSY B0, `(.L_x_582) ;  /* 0x0000035000007945 */ /* 0x000fe20003800000 */
[----:B------:R-:W-:Y:S01]  /*1c60*/  UIMAD UR37, UR22, UR7, UR37 ;  /* 0x00000007162572a4 */ /* 0x000fe2000f8e0225 */
[----:B------:R2:W-:Y:S01]  /*1c70*/  STL [R1+0x78], R25 ;  /* 0x0000781901007387 */ /* 0x0005e20000100800 */
[----:B------:R-:W-:Y:S01]  /*1c80*/  ISETP.GE.AND P5, PT, R4, UR5, PT ;  /* 0x0000000504007c0c */ /* 0x000fe2000bfa6270 */
[----:B------:R-:W-:Y:S01]  /*1c90*/  VIADD R23, R26, 0x20 ;  /* 0x000000201a177836 */ /* 0x000fe20000000000 */
[----:B------:R-:W-:Y:S01]  /*1ca0*/  LEA R227, R5, UR4, 0x1 ;  /* 0x0000000405e37c11 */ /* 0x000fe2000f8e08ff */
[----:B------:R-:W-:-:S04]  /*1cb0*/  IMAD.WIDE R10, R0, 0x80, R26 ;  /* 0x00000080000a7825 */ /* 0x000fc800078e021a */
[----:B------:R-:W-:Y:S01]  /*1cc0*/  IMAD.WIDE.U32 R20, R26, UR12, R134 ;  /* 0x0000000c1a147c25 */ /* 0x000fe2000f8e0086 */
        /* <DEDUP_REMOVED lines=45> */
.L_x_583:
[----:B------:R-:W-:Y:S05]  /*1fa0*/  BSYNC B0 ;  /* 0x0000000000007941 */ /* 0x000fea0003800000 */
.L_x_582:
[----:B------:R-:W-:Y:S01]  /*1fb0*/  ISETP.GE.AND P0, PT, R23, UR5, PT ;  /* 0x0000000517007c0c */ /* 0x000fe2000bf06270 */
[----:B------:R-:W-:Y:S01]  /*1fc0*/  IMAD R0, R27, UR12, RZ ;  /* 0x0000000c1b007c24 */ /* 0x000fe2000f8e02ff */
[----:B------:R-:W-:Y:S01]  /*1fd0*/  UIMAD UR14, UR20, -0x40, UR33 ;  /* 0xffffffc0140e78a4 */ /* 0x000fe2000f8e0221 */
[----:B------:R-:W-:Y:S01]  /*1fe0*/  BSSY B0, `(.L_x_584) ;  /* 0x0000033000007945 */ /* 0x000fe20003800000 */
[----:B------:R-:W-:Y:S01]  /*1ff0*/  IADD3 R16, P6, R20, UR28, RZ ;  /* 0x0000001c14107c10 */ /* 0x000fe2000ffde0ff */
[----:B------:R-:W-:-:S08]  /*2000*/  IMAD R22, R26, UR13, R0 ;  /* 0x0000000d1a167c24 */ /* 0x000fd0000f8e0200 */
[----:B------:R-:W-:Y:S05]  /*2010*/  @P0 BRA `(.L_x_585) ;  /* 0x0000000000bc0947 */ /* 0x000fea0003800000 */
[----:B------:R-:W-:Y:S01]  /*2020*/  ULDC UR8, c[0x0][0x2d0] ;  /* 0x0000b40000087ab9 */ /* 0x000fe20000000800 */
[----:B---3--:R-:W-:Y:S01]  /*2030*/  IADD3 R4, P0, R10, 0x20, RZ ;  /* 0x000000200a047810 */ /* 0x008fe20007f1e0ff */
[----:B------:R-:W-:Y:S01]  /*2040*/  ULDC.64 UR6, c[0x0][0x240] ;  /* 0x0000900000067ab9 */ /* 0x000fe20000000a00 */
[----:B------:R-:W-:Y:S01]  /*2050*/  ISETP.GE.AND P1, PT, R134, UR8, PT ;  /* 0x0000000886007c0c */ /* 0x000fe2000bf26270 */
[----:B-1----:R-:W-:Y:S01]  /*2060*/  IMAD.MOV.U32 R2, RZ, RZ, R14 ;  /* 0x000000ffff027224 */ /* 0x002fe200078e000e */
        /* <DEDUP_REMOVED lines=11> */
[----:B------:R-:W5:Y:S01]  /*2120*/  @!P2 LDC.64 R18, c[0x0][0x210] ;  /* 0x00008400ff12ab82 */ /* 0x000f620000000a00 */
[----:B-1----:R-:W-:-:S04]  /*2130*/  @!P1 LEA R4, P0, R2, R6, 0x1 ;  /* 0x0000000602049211 */ /* 0x002fc800078008ff */
[C---:B------:R-:W-:Y:S02]  /*2140*/  @!P1 LEA.HI.X R5, R2.reuse, R7, R0, 0x1, P0 ;  /* 0x0000000702059211 */ /* 0x040fe400000f0c00 */
[----:B---3--:R-:W-:-:S03]  /*2150*/  @!P3 LEA R6, P0, R2, R8, 0x1 ;  /* 0x000000080206b211 */ /* 0x008fc600078008ff */
        /* <DEDUP_REMOVED lines=12> */
[----:B-----5:R-:W-:-:S04]  /*2220*/  @!P2 LEA R4, P1, R2, R18, 0x1 ;  /* 0x000000120204a211 */ /* 0x020fc800078208ff */
        /* <DEDUP_REMOVED lines=14> */
.L_x_585:
[----:B------:R-:W-:Y:S05]  /*2310*/  BSYNC B0 ;  /* 0x0000000000007941 */ /* 0x000fea0003800000 */
.L_x_584:
        /* <DEDUP_REMOVED lines=49> */
.L_x_587:
[----:B------:R-:W-:Y:S05]  /*2630*/  BSYNC B0 ;  /* 0x0000000000007941 */ /* 0x000fea0003800000 */
.L_x_586:
[----:B------:R-:W-:Y:S01]  /*2640*/  IADD3.X R17, R21, UR26, R22, P6, !PT ;  /* 0x0000001a15117c10 */ /* 0x000fe2000b7fe416 */
[----:B------:R-:W-:Y:S01]  /*2650*/  USHF.L.U64.HI UR15, UR12, 0x6, UR13 ;  /* 0x000000060c0f7899 */ /* 0x000fe2000801020d */
[----:B------:R-:W-:Y:S01]  /*2660*/  BSSY B0, `(.L_x_588) ;  /* 0x0000034000007945 */ /* 0x000fe20003800000 */
[----:B------:R-:W-:Y:S01]  /*2670*/  USHF.L.U32 UR38, UR12, 0x6, URZ ;  /* 0x000000060c267899 */ /* 0x000fe2000800063f */
[----:B------:R-:W-:-:S05]  /*2680*/  IMAD.WIDE.U32 R30, R29, UR22, R16 ;  /* 0x000000161d1e7c25 */ /* 0x000fca000f8e0010 */
[----:B------:R1:W-:Y:S01]  /*2690*/  STL.64 [R1+0x58], R30 ;  /* 0x0000581e01007387 */ /* 0x0003e20000100a00 */
        /* <DEDUP_REMOVED lines=48> */
.L_x_589:
[----:B------:R-:W-:Y:S05]  /*29a0*/  BSYNC B0 ;  /* 0x0000000000007941 */ /* 0x000fea0003800000 */
.L_x_588:
[----:B------:R-:W-:Y:S01]  /*29b0*/  VIADD R105, R31, UR36 ;  /* 0x000000241f697c36 */ /* 0x000fe20008000000 */
[----:B------:R-:W-:Y:S01]  /*29c0*/  MOV R104, R30 ;  /* 0x0000001e00687202 */ /* 0x000fe20000000f00 */
[----:B------:R-:W-:Y:S01]  /*29d0*/  USHF.R.S32.HI UR41, URZ, 0x1f, UR20 ;  /* 0x0000001f3f297899 */ /* 0x000fe20008011414 */
[----:B------:R-:W-:Y:S01]  /*29e0*/  ISETP.GE.AND P0, PT, R26, UR14, PT ;  /* 0x0000000e1a007c0c */ /* 0x000fe2000bf06270 */
[----:B------:R-:W-:Y:S01]  /*29f0*/  UIMAD UR6, UR15, UR20, URZ ;  /* 0x000000140f0672a4 */ /* 0x000fe2000f8e023f */
[----:B------:R-:W-:Y:S01]  /*2a00*/  IMAD.U32 R101, RZ, RZ, UR38 ;  /* 0x00000026ff657e24 */ /* 0x000fe2000f8e00ff */
[----:B------:R2:W-:Y:S01]  /*2a10*/  STL.64 [R1+0x50], R104 ;  /* 0x0000506801007387 */ /* 0x0005e20000100a00 */
[----:B------:R-:W-:Y:S01]  /*2a20*/  BSSY B0, `(.L_x_590) ;  /* 0x000002c000007945 */ /* 0x000fe20003800000 */
[----:B------:R-:W-:Y:S01]  /*2a30*/  UIMAD UR6, UR41, UR38, UR6 ;  /* 0x00000026290672a4 */ /* 0x000fe2000f8e0206 */
[----:B-1-3--:R-:W-:Y:S01]  /*2a40*/  IMAD.WIDE.U32 R2, R101, UR20, R104 ;  /* 0x0000001465027c25 */ /* 0x00afe2000f8e0068 */
[----:B------:R-:W-:-:S04]  /*2a50*/  ISETP.GE.AND P6, PT, R23, UR14, PT ;  /* 0x0000000e17007c0c */ /* 0x000fc8000bfc6270 */
[----:B------:R-:W-:Y:S02]  /*2a60*/  IADD3 R0, R3, UR6, RZ ;  /* 0x0000000603007c10 */ /* 0x000fe4000fffe0ff */
[----:B------:R-:W-:Y:S07]  /*2a70*/  @P0 BRA `(.L_x_591) ;  /* 0x0000000000980947 */ /* 0x000fee0003800000 */
[----:B------:R-:W-:Y:S02]  /*2a80*/  ULDC UR6, c[0x0][0x2d0] ;  /* 0x0000b40000067ab9 */ /* 0x000fe40000000800 */
[----:B------:R-:W-:Y:S02]  /*2a90*/  ISETP.GE.AND P5, PT, R134, UR6, PT ;  /* 0x0000000686007c0c */ /* 0x000fe4000bfa6270 */
[----:B------:R-:W-:Y:S02]  /*2aa0*/  ISETP.GE.AND P4, PT, R108, UR6, PT ;  /* 0x000000066c007c0c */ /* 0x000fe4000bf86270 */
[----:B------:R-:W-:-:S09]  /*2ab0*/  ISETP.GE.AND P2, PT, R107, UR6, PT ;  /* 0x000000066b007c0c */ /* 0x000fd2000bf46270 */
[----:B------:R-:W1:Y:S01]  /*2ac0*/  @!P5 LDC.64 R8, c[0x0][0x218] ;  /* 0x00008600ff08db82 */ /* 0x000e620000000a00 */
[----:B------:R3:W-:Y:S07]  /*2ad0*/  @P5 STS.128 [R227+0x10000], RZ ;  /* 0x010000ffe3005388 */ /* 0x0007ee0000000c00 */
[----:B----4-:R-:W4:Y:S08]  /*2ae0*/  @!P4 LDC.64 R6, c[0x0][0x218] ;  /* 0x00008600ff06cb82 */ /* 0x010f300000000a00 */
        /* <DEDUP_REMOVED lines=31> */
.L_x_591:
[----:B------:R-:W-:Y:S05]  /*2ce0*/  BSYNC B0 ;  /* 0x0000000000007941 */ /* 0x000fea0003800000 */
.L_x_590:
        /* <DEDUP_REMOVED lines=12> */
[----:B----4-:R-:W4:Y:S08]  /*2db0*/  @!P4 LDC.64 R6, c[0x0][0x218] ;  /* 0x00008600ff06cb82 */ /* 0x010f300000000a00 */
[----:B-1----:R-:W1:Y:S01]  /*2dc0*/  @!P2 LDC.64 R4, c[0x0][0x218] ;  /* 0x00008600ff04ab82 */ /* 0x002e620000000a00 */
[----:B---3--:R-:W-:-:S04]  /*2dd0*/  @!P5 LEA R8, P0, R2, R8, 0x1 ;  /* 0x000000080208d211 */ /* 0x008fc800078008ff */
        /* <DEDUP_REMOVED lines=29> */
.L_x_593:
[----:B------:R-:W-:Y:S05]  /*2fb0*/  BSYNC B0 ;  /* 0x0000000000007941 */ /* 0x000fea0003800000 */
.L_x_592:
        /* <DEDUP_REMOVED lines=11> */
[----:B--234-:R-:W-:Y:S01]  /*3070*/  IMAD.SHL.U32 R7, R28, 0x40, RZ ;  /* 0x000000401c077824 */ /* 0x01cfe200078e00ff */
[----:B------:R-:W-:Y:S01]  /*3080*/  @UP1 UIMAD UR7, UR29, UR7, UR42 ;  /* 0x000000071d0712a4 */ /* 0x000fe2000f8e022a */
[----:B-1----:R-:W-:Y:S01]  /*3090*/  IMAD.SHL.U32 R5, R26, 0x8, RZ ;  /* 0x000000081a057824 */ /* 0x002fe200078e00ff */
[----:B------:R-:W-:Y:S01]  /*30a0*/  @UP1 ULEA UR8, UP0, UR44, UR8, 0x2 ;  /* 0x000000082c081291 */ /* 0x000fe2000f80103f */
[----:B------:R-:W-:-:S04]  /*30b0*/  DEPBAR.LE SB0, 0x0 ;  /* 0x000080000000791a */ /* 0x000fc80000000000 */
[----:B------:R-:W-:Y:S01]  /*30c0*/  @UP1 UIADD3 UR7, UR45, UR7, URZ ;  /* 0x000000072d071290 */ /* 0x000fe2000fffe03f */
[----:B------:R-:W-:Y:S01]  /*30d0*/  IMAD.U32 R2, RZ, RZ, UR8 ;  /* 0x00000008ff027e24 */ /* 0x000fe2000f8e00ff */
[----:B------:R-:W-:Y:S02]  /*30e0*/  @UP1 ULDC UR6, c[0x0][0x2e8] ;  /* 0x0000ba0000061ab9 */ /* 0x000fe40000000800 */
[----:B------:R-:W-:-:S06]  /*30f0*/  @UP1 ULEA.HI.X UR9, UR44, UR9, UR7, 0x2, UP0 ;  /* 0x000000092c091291 */ /* 0x000fcc00080f1407 */
[----:B------:R-:W-:-:S05]  /*3100*/  IMAD.U32 R3, RZ, RZ, UR9 ;  /* 0x00000009ff037e24 */ /* 0x000fca000f8e00ff */
[----:B------:R1:W2:Y:S01]  /*3110*/  @P0 LDG.E R12, desc[UR34][R2.64] ;  /* 0x00000022020c0981 */ /* 0x0002a2000c1e1900 */
[----:B------:R-:W2:Y:S01]  /*3120*/  @P0 MUFU.RCP R11, UR6 ;  /* 0x00000006000b0d08 */ /* 0x000ea20008001000 */
[----:B------:R-:W-:Y:S01]  /*3130*/  USHF.L.U64.HI UR8, UR10, 0x6, UR11 ;  /* 0x000000060a087899 */ /* 0x000fe2000801020b */
[----:B------:R-:W-:Y:S01]  /*3140*/  LEA.HI R102, R24, R103, RZ, 0x5 ;  /* 0x0000006718667211 */ /* 0x000fe200078f28ff */
[----:B------:R-:W-:Y:S01]  /*3150*/  USHF.L.U32 UR9, UR10, 0x6, URZ ;  /* 0x000000060a097899 */ /* 0x000fe2000800063f */
[----:B------:R-:W-:Y:S01]  /*3160*/  BSSY B0, `(.L_x_594) ;  /* 0x000005d000007945 */ /* 0x000fe20003800000 */
[----:B------:R-:W-:Y:S01]  /*3170*/  UIMAD UR7, UR8, UR20, URZ ;  /* 0x00000014080772a4 */ /* 0x000fe2000f8e023f */
[----:B------:R-:W-:Y:S01]  /*3180*/  SHF.R.S32.HI R100, RZ, 0x5, R102 ;  /* 0x00000005ff647819 */ /* 0x000fe20000011466 */
[----:B------:R-:W-:Y:S01]  /*3190*/  UMOV UR21, URZ ;  /* 0x0000003f00157c82 */ /* 0x000fe20008000000 */
[----:B------:R-:W-:Y:S01]  /*31a0*/  BAR.SYNC.DEFER_BLOCKING 0x0 ;  /* 0x0000000000007b1d */ /* 0x000fe20000010000 */
[----:B------:R-:W-:Y:S01]  /*31b0*/  UIMAD UR41, UR41, UR9, UR7 ;  /* 0x00000009292972a4 */ /* 0x000fe2000f8e0207 */
[----:B------:R-:W-:-:S02]  /*31c0*/  ISETP.GE.AND P6, PT, R23, UR14, PT ;  /* 0x0000000e17007c0c */ /* 0x000fc4000bfc6270 */
[----:B-1----:R-:W-:-:S04]  /*31d0*/  LEA.HI R2, R24, R103, RZ, 0x4 ;  /* 0x0000006718027211 */ /* 0x002fc800078f20ff */
[----:B------:R-:W-:Y:S02]  /*31e0*/  LOP3.LUT R0, R2, 0xfffffff0, RZ, 0xc0, !PT ;  /* 0xfffffff002007812 */ /* 0x000fe400078ec0ff */
[----:B------:R-:W-:-:S03]  /*31f0*/  SHF.R.S32.HI R3, RZ, 0x4, R2 ;  /* 0x00000004ff037819 */ /* 0x000fc60000011402 */
[----:B------:R-:W-:Y:S01]  /*3200*/  IMAD.IADD R0, R103, 0x1, -R0 ;  /* 0x0000000167007824 */ /* 0x000fe200078e0a00 */
[----:B------:R-:W-:-:S04]  /*3210*/  LEA.HI R2, R2, R3, RZ, 0x1 ;  /* 0x0000000302027211 */ /* 0x000fc800078f08ff */
[----:B------:R-:W-:-:S04]  /*3220*/  SHF.R.S32.HI R4, RZ, 0x1f, R0 ;  /* 0x0000001fff047819 */ /* 0x000fc80000011400 */
[----:B------:R-:W-:Y:S02]  /*3230*/  LEA.HI R10, R4, R0, RZ, 0x3 ;  /* 0x00000000040a7211 */ /* 0x000fe400078f18ff */
[----:B------:R-:W-:Y:S02]  /*3240*/  LOP3.LUT R4, R2, 0xfffffffe, RZ, 0xc0, !PT ;  /* 0xfffffffe02047812 */ /* 0x000fe400078ec0ff */
[----:B------:R-:W-:Y:S02]  /*3250*/  LOP3.LUT R2, R7, 0x1c0, RZ, 0xc0, !PT ;  /* 0x000001c007027812 */ /* 0x000fe400078ec0ff */
[----:B------:R-:W-:Y:S01]  /*3260*/  LOP3.LUT R6, R10, 0xfffffff8, RZ, 0xc0, !PT ;  /* 0xfffffff80a067812 */ /* 0x000fe200078ec0ff */
[----:B------:R-:W-:Y:S01]  /*3270*/  IMAD.IADD R7, R3, 0x1, -R4 ;  /* 0x0000000103077824 */ /* 0x000fe200078e0a04 */
[----:B------:R-:W-:Y:S01]  /*3280*/  LOP3.LUT R9, R2, 0x8, R5, 0xf8, !PT ;  /* 0x0000000802097812 */ /* 0x000fe200078ef805 */
[----:B------:R-:W-:Y:S01]  /*3290*/  IMAD R4, R27, UR10, RZ ;  /* 0x0000000a1b047c24 */ /* 0x000fe2000f8e02ff */
[----:B------:R-:W-:Y:S01]  /*32a0*/  SHF.R.U32.HI R8, RZ, 0x3, R2 ;  /* 0x00000003ff087819 */ /* 0x000fe20000011602 */
[----:B------:R-:W-:-:S04]  /*32b0*/  IMAD.WIDE.U32 R2, R26, UR10, R134 ;  /* 0x0000000a1a027c25 */ /* 0x000fc8000f8e0086 */
[----:B------:R-:W-:Y:S01]  /*32c0*/  IMAD.IADD R40, R0, 0x1, -R6 ;  /* 0x0000000100287824 */ /* 0x000fe200078e0a06 */
[----:B------:R-:W-:Y:S01]  /*32d0*/  IADD3 R2, P1, R2, UR30, RZ ;  /* 0x0000001e02027c10 */ /* 0x000fe2000ff3e0ff */
[----:B------:R-:W-:Y:S02]  /*32e0*/  IMAD R4, R26, UR11, R4 ;  /* 0x0000000b1a047c24 */ /* 0x000fe4000f8e0204 */
[----:B------:R-:W-:Y:S02]  /*32f0*/  IMAD.SHL.U32 R0, R40, 0x40, RZ ;  /* 0x0000004028007824 */ /* 0x000fe400078e00ff */
[----:B------:R-:W-:Y:S01]  /*3300*/  IMAD.SHL.U32 R6, R7, 0x8, RZ ;  /* 0x0000000807067824 */ /* 0x000fe200078e00ff */
[----:B------:R-:W-:Y:S01]  /*3310*/  IADD3.X R3, R3, UR27, R4, P1, !PT ;  /* 0x0000001b03037c10 */ /* 0x000fe20008ffe404 */
[----:B------:R-:W-:Y:S01]  /*3320*/  IMAD.SHL.U32 R4, R10, 0x40, RZ ;  /* 0x000000400a047824 */ /* 0x000fe200078e00ff */
[----:B------:R-:W-:Y:S02]  /*3330*/  ISETP.GE.AND P1, PT, R26, UR14, PT ;  /* 0x0000000e1a007c0c */ /* 0x000fe4000bf26270 */
[----:B------:R-:W-:Y:S01]  /*3340*/  LOP3.LUT R0, R0, 0x1c0, RZ, 0xc0, !PT ;  /* 0x000001c000007812 */ /* 0x000fe200078ec0ff */
[----:B------:R-:W-:-:S03]  /*3350*/  IMAD.WIDE.U32 R14, R25, UR22, R2 ;  /* 0x00000016190e7c25 */ /* 0x000fc6000f8e0002 */
[----:B------:R-:W-:Y:S02]  /*3360*/  LOP3.LUT R6, R0, 0x8, R6, 0xf8, !PT ;  /* 0x0000000800067812 */ /* 0x000fe400078ef806 */
[----:B------:R-:W-:Y:S01]  /*3370*/  SHF.R.U32.HI R5, RZ, 0x3, R0 ;  /* 0x00000003ff057819 */ /* 0x000fe20000011600 */
[----:B------:R1:W-:Y:S01]  /*3380*/  STL.64 [R1+0x70], R14 ;  /* 0x0000700e01007387 */ /* 0x0003e20000100a00 */
[----:B------:R-:W-:Y:S01]  /*3390*/  LOP3.LUT R0, R9, R8, RZ, 0x3c, !PT ;  /* 0x0000000809007212 */ /* 0x000fe200078e3cff */
[----:B------:R-:W-:Y:S01]  /*33a0*/  VIADD R9, R15, UR37 ;  /* 0x000000250f097c36 */ /* 0x000fe20008000000 */
[----:B------:R-:W-:Y:S01]  /*33b0*/  LOP3.LUT R5, R6, R5, RZ, 0x3c, !PT ;  /* 0x0000000506057212 */ /* 0x000fe200078e3cff */
[----:B------:R-:W-:Y:S01]  /*33c0*/  IMAD.MOV.U32 R8, RZ, RZ, R14 ;  /* 0x000000ffff087224 */ /* 0x000fe200078e000e */
[----:B------:R1:W-:Y:S01]  /*33d0*/  @P1 STS.128 [R227+0x18000], RZ ;  /* 0x018000ffe3001388 */ /* 0x0003e20000000c00 */
[----:B------:R-:W-:Y:S01]  /*33e0*/  IMAD.U32 R6, RZ, RZ, UR20 ;  /* 0x00000014ff067e24 */ /* 0x000fe2000f8e00ff */
[----:B------:R-:W-:Y:S01]  /*33f0*/  LOP3.LUT R5, R5, 0xfffffe00, R4, 0xf8, !PT ;  /* 0xfffffe0005057812 */ /* 0x000fe200078ef804 */
[----:B------:R-:W-:Y:S01]  /*3400*/  IMAD R0, R7, 0x200, R0 ;  /* 0x0000020007007824 */ /* 0x000fe200078e0200 */
[----:B------:R1:W-:Y:S01]  /*3410*/  STL.64 [R1+0x68], R8 ;  /* 0x0000680801007387 */ /* 0x0003e20000100a00 */
[----:B------:R-:W-:-:S03]  /*3420*/  IMAD.WIDE.U32 R6, R6, UR9, R8 ;  /* 0x0000000906067c25 */ /* 0x000fc6000f8e0008 */
[----:B------:R1:W-:Y:S01]  /*3430*/  @P1 STS.128 [R227+0x1a000], RZ ;  /* 0x01a000ffe3001388 */ /* 0x0003e20000000c00 */
[----:B------:R-:W-:Y:S01]  /*3440*/  VIADD R3, R7, UR41 ;  /* 0x0000002907037c36 */ /* 0x000fe20008000000 */
[----:B------:R-:W-:Y:S02]  /*3450*/  LEA R200, R0, UR4, 0x1 ;  /* 0x0000000400c87c11 */ /* 0x000fe4000f8e08ff */
[----:B------:R1:W-:Y:S04]  /*3460*/  @P1 STS.128 [R227+0x1c000], RZ ;  /* 0x01c000ffe3001388 */ /* 0x0003e80000000c00 */
[----:B------:R1:W-:Y:S01]  /*3470*/  @P1 STS.128 [R227+0x1e000], RZ ;  /* 0x01e000ffe3001388 */ /* 0x0003e20000000c00 */
[----:B--2---:R-:W-:-:S05]  /*3480*/  @P0 FMUL.FTZ R2, R12, R11 ;  /* 0x0000000b0c020220 */ /* 0x004fca0000410000 */
[----:B------:R-:W-:Y:S01]  /*3490*/  @P0 R2UR UR6, R2 ;  /* 0x00000000020602ca */ /* 0x000fe200000e0000 */
[----:B------:R-:W-:-:S12]  /*34a0*/  IMAD R2, R100, 0x400, R5 ;  /* 0x0000040064027824 */ /* 0x000fd800078e0205 */
        /* <DEDUP_REMOVED lines=40> */
.L_x_595:
[----:B------:R-:W-:Y:S05]  /*3730*/  BSYNC B0 ;  /* 0x0000000000007941 */ /* 0x000fea0003800000 */
.L_x_594:
        /* <DEDUP_REMOVED lines=15> */
[----:B-12---:R-:W1:Y:S01]  /*3830*/  @!P5 LDC.64 R8, c[0x0][0x220] ;  /* 0x00008800ff08db82 */ /* 0x006e620000000a00 */
[----:B------:R4:W-:Y:S07]  /*3840*/  @P5 STS.128 [R227+0x19000], RZ ;  /* 0x019000ffe3005388 */ /* 0x0009ee0000000c00 */
[----:B------:R-:W2:Y:S08]  /*3850*/  @!P4 LDC.64 R10, c[0x0][0x220] ;  /* 0x00008800ff0acb82 */ /* 0x000eb00000000a00 */
[----:B------:R-:W5:Y:S01]  /*3860*/  @!P2 LDC.64 R12, c[0x0][0x220] ;  /* 0x00008800ff0cab82 */ /* 0x000f620000000a00 */
[----:B-1----:R-:W-:-:S04]  /*3870*/  @!P5 LEA R8, P0, R0, R8, 0x1 ;  /* 0x000000080008d211 */ /* 0x002fc800078008ff */
[--C-:B------:R-:W-:Y:S02]  /*3880*/  @!P5 LEA.HI.X R9, R0, R9, R4.reuse, 0x1, P0 ;  /* 0x000000090009d211 */ /* 0x100fe400000f0c04 */
        /* <DEDUP_REMOVED lines=28> */
.L_x_597:
[----:B------:R-:W-:Y:S05]  /*3a50*/  BSYNC B0 ;  /* 0x0000000000007941 */ /* 0x000fea0003800000 */
.L_x_596:
[----:B-12-4-:R-:W-:Y:S01]  /*3a60*/  LDSM.16.M88.4 R8, [R207] ;  /* 0x00000000cf08783b */ /* 0x016fe20000000200 */
[----:B------:R-:W-:Y:S01]  /*3a70*/  R2P PR, R28, 0x6 ;  /* 0x000000061c007804 */ /* 0x000fe20000000000 */
[----:B------:R-:W-:Y:S01]  /*3a80*/  IMAD.MOV.U32 R4, RZ, RZ, 0x10 ;  /* 0x00000010ff047424 */ /* 0x000fe200078e00ff */
[----:B------:R-:W-:Y:S01]  /*3a90*/  LOP3.LUT P0, RZ, R40, 0x2, RZ, 0xc0, !PT ;  /* 0x0000000228ff7812 */ /* 0x000fe2000780c0ff */
[----:B------:R-:W1:Y:S01]  /*3aa0*/  LDSM.16.M88.4 R16, [R200+0x11000] ;  /* 0x01100000c810783b */ /* 0x000e620000000200 */
[----:B------:R-:W-:Y:S01]  /*3ab0*/  VIADD R0, R200, 0x10000 ;  /* 0x00010000c8007836 */ /* 0x000fe20000000000 */
[----:B------:R-:W-:Y:S01]  /*3ac0*/  UIADD3 UR7, UR33, 0x1, -UR19 ;  /* 0x0000000121077890 */ /* 0x000fe2000fffe813 */
[----:B------:R-:W-:Y:S01]  /*3ad0*/  SEL R4, R4, 0xfffffff0, !P0 ;  /* 0xfffffff004047807 */ /* 0x000fe20004000000 */
[----:B------:R-:W2:Y:S01]  /*3ae0*/  LDSM.16.M88.4 R24, [R200+0x10000] ;  /* 0x01000000c818783b */ /* 0x000ea20000000200 */
[----:B------:R-:W-:Y:S01]  /*3af0*/  VIADD R211, R200, 0x10020 ;  /* 0x00010020c8d37836 */ /* 0x000fe20000000000 */
[----:B------:R-:W-:Y:S01]  /*3b00*/  LOP3.LUT P0, RZ, R40, 0x4, RZ, 0xc0, !PT ;  /* 0x0000000428ff7812 */ /* 0x000fe2000780c0ff */
[----:B------:R-:W-:Y:S01]  /*3b10*/  IMAD.MOV.U32 R2, RZ, RZ, 0x40 ;  /* 0x00000040ff027424 */ /* 0x000fe200078e00ff */
[----:B------:R-:W4:Y:S01]  /*3b20*/  LDSM.16.M88.4 R20, [R200+0x10800] ;  /* 0x01080000c814783b */ /* 0x000f220000000200 */
[----:B------:R-:W-:Y:S01]  /*3b30*/  IMAD R208, R4, 0x2, R207 ;  /* 0x0000000204d07824 */ /* 0x000fe200078e02cf */
[----:B------:R-:W-:Y:S01]  /*3b40*/  UIADD3 UR6, UR7, UR24, URZ ;  /* 0x0000001807067290 */ /* 0x000fe2000fffe03f */
[----:B------:R-:W-:Y:S01]  /*3b50*/  @P1 VIADD R211, R0, 0xffffffe0 ;  /* 0xffffffe000d31836 */ /* 0x000fe20000000000 */
[----:B------:R-:W5:Y:S01]  /*3b60*/  LDSM.16.M88.4 R28, [R200+0x11800] ;  /* 0x01180000c81c783b */ /* 0x000f620000000200 */
[----:B------:R-:W-:Y:S01]  /*3b70*/  IMAD.MOV.U32 R0, RZ, RZ, 0x20 ;  /* 0x00000020ff007424 */ /* 0x000fe200078e00ff */
[----:B------:R-:W-:Y:S01]  /*3b80*/  SEL R2, R2, 0xffffffc0, !P2 ;  /* 0xffffffc002027807 */ /* 0x000fe20005000000 */
[----:B------:R-:W-:Y:S01]  /*3b90*/  IMAD.U32 R7, RZ, RZ, UR33 ;  /* 0x00000021ff077e24 */ /* 0x000fe2000f8e00ff */
[----:B------:R-:W-:Y:S01]  /*3ba0*/  LDSM.16.M88.4 R12, [R208] ;  /* 0x00000000d00c783b */ /* 0x000fe20000000200 */
[----:B------:R-:W-:Y:S01]  /*3bb0*/  UISETP.GT.AND UP0, UPT, UR20, UR16, UPT ;  /* 0x000000101400728c */ /* 0x000fe2000bf04270 */
[----:B------:R-:W-:Y:S01]  /*3bc0*/  SEL R0, R0, 0xffffffe0, !P0 ;  /* 0xffffffe000007807 */ /* 0x000fe20004000000 */
[----:B------:R-:W-:Y:S01]  /*3bd0*/  IMAD.IADD R206, R200, 0x1, R2 ;  /* 0x00000001c8ce7824 */ /* 0x000fe200078e0202 */
[----:B------:R-:W3:Y:S01]  /*3be0*/  LDSM.16.M88.4 R44, [R211] ;  /* 0x00000000d32c783b */ /* 0x000ee20000000200 */
[----:B------:R-:W-:Y:S01]  /*3bf0*/  IMAD.IADD R205, R2, 0x1, R211 ;  /* 0x0000000102cd7824 */ /* 0x000fe200078e02d3 */
[----:B------:R-:W-:Y:S01]  /*3c00*/  LOP3.LUT R2, R102, 0xffffffe0, RZ, 0xc0, !PT ;  /* 0xffffffe066027812 */ /* 0x000fe200078ec0ff */
[C---:B------:R-:W-:Y:S01]  /*3c10*/  IMAD R210, R0.reuse, 0x2, R207 ;  /* 0x0000000200d27824 */ /* 0x040fe200078e02cf */
[----:B------:R-:W3:Y:S01]  /*3c20*/  LDSM.16.M88.4 R56, [R211+0x800] ;  /* 0x00080000d338783b */ /* 0x000ee20000000200 */
[----:B------:R-:W-:-:S02]  /*3c30*/  IMAD R209, R0, 0x2, R208 ;  /* 0x0000000200d17824 */ /* 0x000fc400078e02d0 */
[C---:B------:R-:W-:Y:S01]  /*3c40*/  IMAD.IADD R2, R103.reuse, 0x1, -R2 ;  /* 0x0000000167027824 */ /* 0x040fe200078e0a02 */
[----:B------:R-:W-:Y:S01]  /*3c50*/  LDSM.16.M88.4 R68, [R211+0x1800] ;  /* 0x00180000d344783b */ /* 0x000fe20000000200 */
[----:B------:R-:W-:Y:S02]  /*3c60*/  IMAD.SHL.U32 R103, R103, 0x2, RZ ;  /* 0x0000000267677824 */ /* 0x000fe400078e00ff */
[C---:B------:R-:W-:Y:S01]  /*3c70*/  VIADD R226, R211.reuse, 0x800 ;  /* 0x00000800d3e27836 */ /* 0x040fe20000000000 */
[----:B------:R-:W-:Y:S01]  /*3c80*/  LDSM.16.M88.4 R76, [R206+0x10000] ;  /* 0x01000000ce4c783b */ /* 0x000fe20000000200 */
[----:B------:R-:W-:Y:S01]  /*3c90*/  SHF.R.S32.HI R3, RZ, 0x1f, R2 ;  /* 0x0000001fff037819 */ /* 0x000fe20000011402 */
[----:B------:R-:W-:Y:S01]  /*3ca0*/  VIADD R225, R211, 0x1000 ;  /* 0x00001000d3e17836 */ /* 0x000fe20000000000 */
[----:B------:R-:W-:Y:S01]  /*3cb0*/  LOP3.LUT R109, R103, 0x6, RZ, 0xc0, !PT ;  /* 0x00000006676d7812 */ /* 0x000fe200078ec0ff */
[----:B------:R-:W-:Y:S01]  /*3cc0*/  LDSM.16.M88.4 R80, [R206+0x10800] ;  /* 0x01080000ce50783b */ /* 0x000fe20000000200 */
[----:B------:R-:W-:Y:S01]  /*3cd0*/  LEA.HI R3, R3, R2, RZ, 0x2 ;  /* 0x0000000203037211 */ /* 0x000fe200078f10ff */
[C---:B------:R-:W-:Y:S01]  /*3ce0*/  VIADD R224, R211.reuse, 0x1800 ;  /* 0x00001800d3e07836 */ /* 0x040fe20000000000 */
[----:B------:R-:W-:Y:S01]  /*3cf0*/  LEA R2, R100, UR31, 0x4 ;  /* 0x0000001f64027c11 */ /* 0x000fe2000f8e20ff */
[C---:B-1----:R-:W-:Y:S01]  /*3d00*/  HMMA.16816.F32 R48, R8.reuse, R16, RZ ;  /* 0x000000100830723c */ /* 0x042fe200000018ff */
[----:B------:R-:W-:Y:S01]  /*3d10*/  LDSM.16.M88.4 R72, [R206+0x11000] ;  /* 0x01100000ce48783b */ /* 0x000fe20000000200 */
[----:B------:R-:W-:Y:S01]  /*3d20*/  SHF.R.S32.HI R3, RZ, 0x2, R3 ;  /* 0x00000002ff037819 */ /* 0x000fe20000011403 */
[----:B------:R-:W-:Y:S01]  /*3d30*/  UIADD3 UR31, UR33, -UR19, URZ ;  /* 0x80000013211f7290 */ /* 0x000fe2000fffe03f */
[----:B------:R-:W-:Y:S01]  /*3d40*/  VIADD R223, R211, 0x2000 ;  /* 0x00002000d3df7836 */ /* 0x000fe20000000000 */
[----:B------:R-:W-:Y:S01]  /*3d50*/  LDSM.16.M88.4 R92, [R206+0x11800] ;  /* 0x01180000ce5c783b */ /* 0x000fe20000000200 */
[----:B------:R-:W-:Y:S01]  /*3d60*/  HMMA.16816.F32 R52, R8, R18, RZ ;  /* 0x000000120834723c */ /* 0x000fe200000018ff */
[----:B------:R-:W-:-:S02]  /*3d70*/  IMAD.IADD R3, R3, 0x1, R2 ;  /* 0x0000000103037824 */ /* 0x000fc400078e0202 */
[----:B------:R-:W1:Y:S01]  /*3d80*/  LDSM.16.M88.4 R16, [R211+0x1000] ;  /* 0x00100000d310783b */ /* 0x000e620000000200 */
[----:B------:R-:W-:Y:S02]  /*3d90*/  IMAD.U32 R2, RZ, RZ, UR20 ;  /* 0x00000014ff027e24 */ /* 0x000fe4000f8e00ff */
[C---:B--2---:R-:W-:Y:S01]  /*3da0*/  HMMA.16816.F32 R36, R8.reuse, R24, RZ ;  /* 0x000000180824723c */ /* 0x044fe200000018ff */
[----:B------:R-:W-:Y:S01]  /*3db0*/  LDSM.16.M88.4 R84, [R205+0x800] ;  /* 0x00080000cd54783b */ /* 0x000fe20000000200 */
[C---:B------:R-:W-:Y:S01]  /*3dc0*/  VIADD R6, R3.reuse, 0x8 ;  /* 0x0000000803067836 */ /* 0x040fe20000000000 */
[C---:B------:R-:W-:Y:S01]  /*3dd0*/  VIADDMNMX R233, R3.reuse, UR6, R7, PT ;  /* 0x0000000603e97c46 */ /* 0x040fe2000b800107 */
[----:B------:R-:W-:Y:S01]  /*3de0*/  IMAD R2, R2, 0x40, R109 ;  /* 0x0000004002027824 */ /* 0x000fe200078e026d */
[----:B------:R-:W-:Y:S01]  /*3df0*/  LDSM.16.M88.4 R88, [R200+0x12800] ;  /* 0x01280000c858783b */ /* 0x000fe20000000200 */
[----:B------:R-:W-:Y:S01]  /*3e00*/  HMMA.16816.F32 R24, R8, R26, RZ ;  /* 0x0000001a0818723c */ /* 0x000fe200000018ff */
[----:B------:R-:W-:-:S02]  /*3e10*/  VIADD R230, R3, UR31 ;  /* 0x0000001f03e67c36 */ /* 0x000fc40008000000 */
[----:B------:R-:W-:Y:S01]  /*3e20*/  LDSM.16.M88.4 R96, [R211+0x7000] ;  /* 0x00700000d360783b */ /* 0x000fe20000000200 */
[C---:B------:R-:W-:Y:S01]  /*3e30*/  VIADD R3, R2.reuse, 0x1 ;  /* 0x0000000102037836 */ /* 0x040fe20000000000 */
[-C--:B------:R-:W-:Y:S01]  /*3e40*/  ISETP.GE.AND P2, PT, R2, R233.reuse, PT ;  /* 0x000000e90200720c */ /* 0x080fe20003f46270 */
[C---:B----4-:R-:W-:Y:S01]  /*3e50*/  HMMA.16816.F32 R32, R8.reuse, R20, RZ ;  /* 0x000000140820723c */ /* 0x050fe200000018ff */
[----:B------:R-:W-:Y:S01]  /*3e60*/  VIADD R231, R6, UR31 ;  /* 0x0000001f06e77c36 */ /* 0x000fe20008000000 */
[----:B------:R-:W-:Y:S01]  /*3e70*/  VIADDMNMX R229, R230, -UR25, RZ, !PT ;  /* 0x80000019e6e57c46 */ /* 0x000fe2000f8001ff */
[----:B------:R-:W0:Y:S01]  /*3e80*/  LDGDEPBAR ;  /* 0x00000000000079af */ /* 0x000e220000000000 */
[----:B------:R-:W-:Y:S01]  /*3e90*/  ISETP.GE.AND P1, PT, R3, R233, PT ;  /* 0x000000e90300720c */ /* 0x000fe20003f26270 */
[----:B------:R-:W-:Y:S01]  /*3ea0*/  VIADD R222, R211, 0x2800 ;  /* 0x00002800d3de7836 */ /* 0x000fe20000000000 */
[C---:B------:R-:W-:Y:S01]  /*3eb0*/  HMMA.16816.F32 R20, R8.reuse, R22, RZ ;  /* 0x000000160814723c */ /* 0x040fe200000018ff */
[----:B------:R-:W-:Y:S01]  /*3ec0*/  VIADDMNMX R228, R231, -UR25, RZ, !PT ;  /* 0x80000019e7e47c46 */ /* 0x000fe2000f8001ff */
[----:B------:R-:W-:Y:S01]  /*3ed0*/  VIADD R221, R211, 0x3000 ;  /* 0x00003000d3dd7836 */ /* 0x000fe20000000000 */
[-C--:B------:R-:W-:Y:S01]  /*3ee0*/  ISETP.LT.OR P1, PT, R3, R229.reuse, P1 ;  /* 0x000000e50300720c */ /* 0x080fe20000f21670 */
[C---:B------:R-:W-:Y:S01]  /*3ef0*/  VIADD R220, R211.reuse, 0x3800 ;  /* 0x00003800d3dc7836 */ /* 0x040fe20000000000 */
[----:B------:R-:W-:Y:S01]  /*3f00*/  ISETP.LT.OR P2, PT, R2, R229, P2 ;  /* 0x000000e50200720c */ /* 0x000fe20001741670 */
[----:B-----5:R-:W-:Y:S01]  /*3f10*/  HMMA.16816.F32 R60, R8, R28, RZ ;  /* 0x0000001c083c723c */ /* 0x020fe200000018ff */
[----:B------:R-:W-:-:S02]  /*3f20*/  VIADD R219, R211, 0x4000 ;  /* 0x00004000d3db7836 */ /* 0x000fc40000000000 */
[C---:B------:R-:W-:Y:S02]  /*3f30*/  VIADD R218, R211.reuse, 0x4800 ;  /* 0x00004800d3da7836 */ /* 0x040fe40000000000 */
[C---:B------:R-:W-:Y:S01]  /*3f40*/  VIADD R217, R211.reuse, 0x5000 ;  /* 0x00005000d3d97836 */ /* 0x040fe20000000000 */
[----:B------:R-:W-:Y:S01]  /*3f50*/  HMMA.16816.F32 R64, R8, R30, RZ ;  /* 0x0000001e0840723c */ /* 0x000fe200000018ff */
[----:B------:R-:W2:Y:S01]  /*3f60*/  LDSM.16.M88.4 R8, [R210] ;  /* 0x00000000d208783b */ /* 0x000ea20000000200 */
[C---:B------:R-:W-:Y:S02]  /*3f70*/  VIADD R216, R211.reuse, 0x5800 ;  /* 0x00005800d3d87836 */ /* 0x040fe40000000000 */
[C---:B------:R-:W-:Y:S02]  /*3f80*/  VIADD R215, R211.reuse, 0x6000 ;  /* 0x00006000d3d77836 */ /* 0x040fe40000000000 */
[----:B---3--:R-:W-:Y:S01]  /*3f90*/  HMMA.16816.F32 R40, R12, R44, R36 ;  /* 0x0000002c0c28723c */ /* 0x008fe20000001824 */
[----:B------:R-:W-:-:S02]  /*3fa0*/  VIADD R214, R211, 0x6800 ;  /* 0x00006800d3d67836 */ /* 0x000fc40000000000 */
[C---:B------:R-:W-:Y:S02]  /*3fb0*/  VIADD R213, R211.reuse, 0x7000 ;  /* 0x00007000d3d57836 */ /* 0x040fe40000000000 */
[----:B------:R-:W-:Y:S01]  /*3fc0*/  VIADD R212, R211, 0x7800 ;  /* 0x00007800d3d47836 */ /* 0x000fe20000000000 */
[C---:B------:R-:W-:Y:S06]  /*3fd0*/  HMMA.16816.F32 R28, R12.reuse, R46, R24 ;  /* 0x0000002e0c1c723c */ /* 0x040fec0000001818 */
[C---:B------:R-:W-:Y:S06]  /*3fe0*/  HMMA.16816.F32 R24, R12.reuse, R56, R32 ;  /* 0x000000380c18723c */ /* 0x040fec0000001820 */
[C---:B------:R-:W-:Y:S06]  /*3ff0*/  HMMA.16816.F32 R20, R12.reuse, R58, R20 ;  /* 0x0000003a0c14723c */ /* 0x040fec0000001814 */
[C---:B-1----:R-:W-:Y:S06]  /*4000*/  HMMA.16816.F32 R32, R12.reuse, R16, R48 ;  /* 0x000000100c20723c */ /* 0x042fec0000001830 */
[C---:B------:R-:W-:Y:S01]  /*4010*/  HMMA.16816.F32 R36, R12.reuse, R18, R52 ;  /* 0x000000120c24723c */ /* 0x040fe20000001834 */
[----:B------:R-:W-:Y:S05]  /*4020*/  LDSM.16.M88.4 R16, [R209] ;  /* 0x00000000d110783b */ /* 0x000fea0000000200 */
[C---:B------:R-:W-:Y:S01]  /*4030*/  HMMA.16816.F32 R56, R12.reuse, R68, R60 ;  /* 0x000000440c38723c */ /* 0x040fe2000000183c */
[----:B------:R-:W1:Y:S05]  /*4040*/  LDSM.16.M88.4 R60, [R205] ;  /* 0x00000000cd3c783b */ /* 0x000e6a0000000200 */
[----:B------:R-:W-:Y:S01]  /*4050*/  HMMA.16816.F32 R44, R12, R70, R64 ;  /* 0x000000460c2c723c */ /* 0x000fe20000001840 */
[----:B------:R-:W3:Y:S04]  /*4060*/  LDSM.16.M88.4 R64, [R205+0x1000] ;  /* 0x00100000cd40783b */ /* 0x000ee80000000200 */
[----:B------:R-:W-:Y:S01]  /*4070*/  LDSM.16.M88.4 R12, [R207+0x4000] ;  /* 0x00400000cf0c783b */ /* 0x000fe20000000200 */
[C---:B--2---:R-:W-:Y:S03]  /*4080*/  HMMA.16816.F32 R52, R8.reuse, R76, R40 ;  /* 0x0000004c0834723c */ /* 0x044fe60000001828 */
[----:B------:R-:W-:Y:S03]  /*4090*/  LDSM.16.M88.4 R68, [R200+0x12000] ;  /* 0x01200000c844783b */ /* 0x000fe60000000200 */
[C---:B------:R-:W-:Y:S01]  /*40a0*/  HMMA.16816.F32 R48, R8.reuse, R78, R28 ;  /* 0x0000004e0830723c */ /* 0x040fe2000000181c */
[----:B------:R-:W2:Y:S05]  /*40b0*/  LDSM.16.M88.4 R76, [R205+0x1800] ;  /* 0x00180000cd4c783b */ /* 0x000eaa0000000200 */
[C---:B------:R-:W-:Y:S06]  /*40c0*/  HMMA.16816.F32 R40, R8.reuse, R80, R24 ;  /* 0x000000500828723c */ /* 0x040fec0000001818 */
[C---:B------:R-:W-:Y:S01]  /*40d0*/  HMMA.16816.F32 R24, R8.reuse, R82, R20 ;  /* 0x000000520818723c */ /* 0x040fe20000001814 */
[----:B------:R-:W-:Y:S05]  /*40e0*/  LDSM.16.M88.4 R80, [R211+0x2800] ;  /* 0x00280000d350783b */ /* 0x000fea0000000200 */
[C---:B------:R-:W-:Y:S06]  /*40f0*/  HMMA.16816.F32 R20, R8.reuse, R72, R32 ;  /* 0x000000480814723c */ /* 0x040fec0000001820 */
        /* <DEDUP_REMOVED lines=11> */
[----:B------:R-:W-:Y:S05]  /*41b0*/  LDSM.16.M88.4 R84, [R206+0x12800] ;  /* 0x01280000ce54783b */ /* 0x000fea0000000200 */
[C---:B---3--:R-:W-:Y:S06]  /*41c0*/  HMMA.16816.F32 R20, R16.reuse, R64, R20 ;  /* 0x000000401014723c */ /* 0x048fec0000001814 */
[C---:B------:R-:W-:Y:S01]  /*41d0*/  HMMA.16816.F32 R52, R16.reuse, R66, R32 ;  /* 0x000000421034723c */ /* 0x040fe20000001820 */
[----:B------:R-:W3:Y:S05]  /*41e0*/  LDSM.16.M88.4 R64, [R211+0x2000] ;  /* 0x00200000d340783b */ /* 0x000eea0000000200 */
[C---:B--2---:R-:W-:Y:S06]  /*41f0*/  HMMA.16816.F32 R56, R16.reuse, R76, R56 ;  /* 0x0000004c1038723c */ /* 0x044fec0000001838 */
[----:B------:R-:W-:Y:S01]  /*4200*/  HMMA.16816.F32 R24, R16, R78, R28 ;  /* 0x0000004e1018723c */ /* 0x000fe2000000181c */
[----:B------:R-:W-:Y:S04]  /*4210*/  LDSM.16.M88.4 R16, [R210+0x4000] ;  /* 0x00400000d210783b */ /* 0x000fe80000000200 */
[----:B------:R-:W-:Y:S01]  /*4220*/  LDSM.16.M88.4 R76, [R206+0x12000] ;  /* 0x01200000ce4c783b */ /* 0x000fe20000000200 */
[C---:B------:R-:W-:Y:S06]  /*4230*/  HMMA.16816.F32 R32, R12.reuse, R68, R36 ;  /* 0x000000440c20723c */ /* 0x040fec0000001824 */
[C---:B------:R-:W-:Y:S01]  /*4240*/  HMMA.16816.F32 R36, R12.reuse, R70, R48 ;  /* 0x000000460c24723c */ /* 0x040fe20000001830 */
[----:B------:R-:W2:Y:S04]  /*4250*/  LDSM.16.M88.4 R68, [R211+0x3800] ;  /* 0x00380000d344783b */ /* 0x000ea80000000200 */
[----:B------:R-:W5:Y:S01]  /*4260*/  LDSM.16.M88.4 R48, [R206+0x13000] ;  /* 0x01300000ce30783b */ /* 0x000f620000000200 */
[C---:B------:R-:W-:Y:S06]  /*4270*/  HMMA.16816.F32 R44, R12.reuse, R88, R44 ;  /* 0x000000580c2c723c */ /* 0x040fec000000182c */
[C---:B------:R-:W-:Y:S01]  /*4280*/  HMMA.16816.F32 R40, R12.reuse, R90, R40 ;  /* 0x0000005a0c28723c */ /* 0x040fe20000001828 */
[----:B------:R-:W-:Y:S05]  /*4290*/  LDSM.16.M88.4 R88, [R206+0x16800] ;  /* 0x01680000ce58783b */ /* 0x000fea0000000200 */
[C---:B----4-:R-:W-:Y:S06]  /*42a0*/  HMMA.16816.F32 R20, R12.reuse, R92, R20 ;  /* 0x0000005c0c14723c */ /* 0x050fec0000001814 */
[C---:B------:R-:W-:Y:S01]  /*42b0*/  HMMA.16816.F32 R28, R12.reuse, R94, R52 ;  /* 0x0000005e0c1c723c */ /* 0x040fe20000001834 */
[----:B------:R-:W-:Y:S05]  /*42c0*/  LDSM.16.M88.4 R92, [R211+0x6800] ;  /* 0x00680000d35c783b */ /* 0x000fea0000000200 */
[C---:B-1----:R-:W-:Y:S01]  /*42d0*/  HMMA.16816.F32 R52, R12.reuse, R60, R56 ;  /* 0x0000003c0c34723c */ /* 0x042fe20000001838 */
[----:B------:R-:W-:Y:S05]  /*42e0*/  LDSM.16.M88.4 R56, [R205+0x3000] ;  /* 0x00300000cd38783b */ /* 0x000fea0000000200 */
[----:B------:R-:W-:Y:S01]  /*42f0*/  HMMA.16816.F32 R24, R12, R62, R24 ;  /* 0x0000003e0c18723c */ /* 0x000fe20000001818 */
[----:B------:R-:W1:Y:S04]  /*4300*/  LDSM.16.M88.4 R60, [R206+0x13800] ;  /* 0x01380000ce3c783b */ /* 0x000e680000000200 */
        /* <DEDUP_REMOVED lines=10> */
[C---:B--2---:R-:W-:Y:S06]  /*43b0*/  HMMA.16816.F32 R52, R8.reuse, R68, R52 ;  /* 0x000000440834723c */ /* 0x044fec0000001834 */
[----:B------:R-:W-:Y:S01]  /*43c0*/  HMMA.16816.F32 R24, R8, R70, R24 ;  /* 0x000000460818723c */ /* 0x000fe20000001818 */
[----:B------:R-:W-:Y:S04]  /*43d0*/  LDSM.16.M88.4 R8, [R207+0x8000] ;  /* 0x00800000cf08783b */ /* 0x000fe80000000200 */
[----:B------:R-:W-:Y:S01]  /*43e0*/  LDSM.16.M88.4 R68, [R200+0x15800] ;  /* 0x01580000c844783b */ /* 0x000fe20000000200 */
[C---:B------:R-:W-:Y:S06]  /*43f0*/  HMMA.16816.F32 R32, R16.reuse, R76, R32 ;  /* 0x0000004c1020723c */ /* 0x040fec0000001820 */
[C---:B------:R-:W-:Y:S01]  /*4400*/  HMMA.16816.F32 R36, R16.reuse, R78, R36 ;  /* 0x0000004e1024723c */ /* 0x040fe20000001824 */
[----:B------:R-:W2:Y:S05]  /*4410*/  LDSM.16.M88.4 R76, [R205+0x3800] ;  /* 0x00380000cd4c783b */ /* 0x000eaa0000000200 */
[C---:B------:R-:W-:Y:S06]  /*4420*/  HMMA.16816.F32 R44, R16.reuse, R84, R44 ;  /* 0x00000054102c723c */ /* 0x040fec000000182c */
[C---:B------:R-:W-:Y:S01]  /*4430*/  HMMA.16816.F32 R40, R16.reuse, R86, R40 ;  /* 0x000000561028723c */ /* 0x040fe20000001828 */
[----:B------:R-:W2:Y:S05]  /*4440*/  LDSM.16.M88.4 R84, [R200+0x14000] ;  /* 0x01400000c854783b */ /* 0x000eaa0000000200 */
[C---:B-----5:R-:W-:Y:S06]  /*4450*/  HMMA.16816.F32 R20, R16.reuse, R48, R20 ;  /* 0x000000301014723c */ /* 0x060fec0000001814 */
[C---:B------:R-:W-:Y:S06]  /*4460*/  HMMA.16816.F32 R48, R16.reuse, R50, R28 ;  /* 0x000000321030723c */ /* 0x040fec000000181c */
[C---:B-1----:R-:W-:Y:S01]  /*4470*/  HMMA.16816.F32 R28, R16.reuse, R60, R52 ;  /* 0x0000003c101c723c */ /* 0x042fe20000001834 */
[----:B------:R-:W1:Y:S05]  /*4480*/  LDSM.16.M88.4 R52, [R200+0x15000] ;  /* 0x01500000c834783b */ /* 0x000e6a0000000200 */
[----:B------:R-:W-:Y:S01]  /*4490*/  HMMA.16816.F32 R24, R16, R62, R24 ;  /* 0x0000003e1018723c */ /* 0x000fe20000001818 */
[----:B------:R-:W-:Y:S04]  /*44a0*/  LDSM.16.M88.4 R16, [R208+0x8000] ;  /* 0x00800000d010783b */ /* 0x000fe80000000200 */
[----:B------:R-:W5:Y:S01]  /*44b0*/  LDSM.16.M88.4 R60, [R211+0x4000] ;  /* 0x00400000d33c783b */ /* 0x000f620000000200 */
[C---:B---3--:R-:W-:Y:S06]  /*44c0*/  HMMA.16816.F32 R32, R12.reuse, R64, R32 ;  /* 0x000000400c20723c */ /* 0x048fec0000001820 */
[C---:B------:R-:W-:Y:S01]  /*44d0*/  HMMA.16816.F32 R36, R12.reuse, R66, R36 ;  /* 0x000000420c24723c */ /* 0x040fe20000001824 */
[----:B------:R-:W3:Y:S05]  /*44e0*/  LDSM.16.M88.4 R64, [R211+0x4800] ;  /* 0x00480000d340783b */ /* 0x000eea0000000200 */
        /* <DEDUP_REMOVED lines=14> */
[C---:B------:R-:W-:Y:S01]  /*45d0*/  HMMA.16816.F32 R40, R8.reuse, R82, R40 ;  /* 0x000000520828723c */ /* 0x040fe20000001828 */
[----:B------:R-:W-:Y:S05]  /*45e0*/  LDSM.16.M88.4 R80, [R205+0x4800] ;  /* 0x00480000cd50783b */ /* 0x000fea0000000200 */
        /* <DEDUP_REMOVED lines=10> */
[C---:B---3--:R-:W-:Y:S06]  /*4690*/  HMMA.16816.F32 R44, R16.reuse, R64, R44 ;  /* 0x00000040102c723c */ /* 0x048fec000000182c */
[C---:B------:R-:W-:Y:S01]  /*46a0*/  HMMA.16816.F32 R40, R16.reuse, R66, R40 ;  /* 0x000000421028723c */ /* 0x040fe20000001828 */
[----:B------:R-:W3:Y:S05]  /*46b0*/  LDSM.16.M88.4 R64, [R206+0x15800] ;  /* 0x01580000ce40783b */ /* 0x000eea0000000200 */
[C---:B----4-:R-:W-:Y:S06]  /*46c0*/  HMMA.16816.F32 R20, R16.reuse, R56, R20 ;  /* 0x000000381014723c */ /* 0x050fec0000001814 */
[C---:B------:R-:W-:Y:S06]  /*46d0*/  HMMA.16816.F32 R48, R16.reuse, R58, R48 ;  /* 0x0000003a1030723c */ /* 0x040fec0000001830 */
[C---:B--2---:R-:W-:Y:S06]  /*46e0*/  HMMA.16816.F32 R56, R16.reuse, R76, R28 ;  /* 0x0000004c1038723c */ /* 0x044fec000000181c */
[----:B------:R-:W-:Y:S01]  /*46f0*/  HMMA.16816.F32 R16, R16, R78, R24 ;  /* 0x0000004e1010723c */ /* 0x000fe20000001818 */
[----:B------:R-:W-:Y:S05]  /*4700*/  LDSM.16.M88.4 R76, [R200+0x17000] ;  /* 0x01700000c84c783b */ /* 0x000fea0000000200 */
[C---:B-1----:R-:W-:Y:S06]  /*4710*/  HMMA.16816.F32 R32, R12.reuse, R52, R32 ;  /* 0x000000340c20723c */ /* 0x042fec0000001820 */
[C---:B------:R-:W-:Y:S01]  /*4720*/  HMMA.16816.F32 R36, R12.reuse, R54, R36 ;  /* 0x000000360c24723c */ /* 0x040fe20000001824 */
[----:B------:R-:W1:Y:S05]  /*4730*/  LDSM.16.M88.4 R52, [R205+0x5800] ;  /* 0x00580000cd34783b */ /* 0x000e6a0000000200 */
[C---:B------:R-:W-:Y:S06]  /*4740*/  HMMA.16816.F32 R44, R12.reuse, R72, R44 ;  /* 0x000000480c2c723c */ /* 0x040fec000000182c */
[C---:B------:R-:W-:Y:S01]  /*4750*/  HMMA.16816.F32 R40, R12.reuse, R74, R40 ;  /* 0x0000004a0c28723c */ /* 0x040fe20000001828 */
[----:B------:R-:W-:Y:S05]  /*4760*/  LDSM.16.M88.4 R72, [R200+0x16800] ;  /* 0x01680000c848783b */ /* 0x000fea0000000200 */
[C---:B------:R-:W-:Y:S01]  /*4770*/  HMMA.16816.F32 R28, R12.reuse, R68, R20 ;  /* 0x000000440c1c723c */ /* 0x040fe20000001814 */
[----:B------:R-:W-:Y:S05]  /*4780*/  LDSM.16.M88.4 R20, [R207+0xc000] ;  /* 0x00c00000cf14783b */ /* 0x000fea0000000200 */
[C---:B------:R-:W-:Y:S01]  /*4790*/  HMMA.16816.F32 R48, R12.reuse, R70, R48 ;  /* 0x000000460c30723c */ /* 0x040fe20000001830 */
[----:B------:R-:W2:Y:S05]  /*47a0*/  LDSM.16.M88.4 R68, [R200+0x16000] ;  /* 0x01600000c844783b */ /* 0x000eaa0000000200 */
[C---:B---3--:R-:W-:Y:S06]  /*47b0*/  HMMA.16816.F32 R56, R12.reuse, R64, R56 ;  /* 0x000000400c38723c */ /* 0x048fec0000001838 */
[----:B------:R-:W-:Y:S01]  /*47c0*/  HMMA.16816.F32 R24, R12, R66, R16 ;  /* 0x000000420c18723c */ /* 0x000fe20000001810 */
        /* <DEDUP_REMOVED lines=8> */
[C---:B------:R-:W-:Y:S06]  /*4850*/  HMMA.16816.F32 R32, R8.reuse, R84, R28 ;  /* 0x000000540820723c */ /* 0x040fec000000181c */
[C---:B------:R-:W-:Y:S01]  /*4860*/  HMMA.16816.F32 R48, R8.reuse, R86, R48 ;  /* 0x000000560830723c */ /* 0x040fe20000001830 */
[----:B------:R-:W-:Y:S05]  /*4870*/  LDSM.16.M88.4 R84, [R206+0x16000] ;  /* 0x01600000ce54783b */ /* 0x000fea0000000200 */
[C---:B-1----:R-:W-:Y:S06]  /*4880*/  HMMA.16816.F32 R56, R8.reuse, R52, R56 ;  /* 0x000000340838723c */ /* 0x042fec0000001838 */
[----:B------:R-:W-:Y:S01]  /*4890*/  HMMA.16816.F32 R28, R8, R54, R24 ;  /* 0x00000036081c723c */ /* 0x000fe20000001818 */
[----:B------:R-:W-:Y:S05]  /*48a0*/  LDSM.16.M88.4 R8, [R210+0xc000] ;  /* 0x00c00000d208783b */ /* 0x000fea0000000200 */
[C---:B--2---:R-:W-:Y:S06]  /*48b0*/  HMMA.16816.F32 R24, R20.reuse, R68, R12 ;  /* 0x000000441418723c */ /* 0x044fec000000180c */
[C---:B------:R-:W-:Y:S01]  /*48c0*/  HMMA.16816.F32 R12, R20.reuse, R70, R36 ;  /* 0x00000046140c723c */ /* 0x040fe20000001824 */
[----:B------:R-:W-:Y:S05]  /*48d0*/  LDSM.16.M88.4 R68, [R205+0x6000] ;  /* 0x00600000cd44783b */ /* 0x000fea0000000200 */
[C---:B------:R-:W-:Y:S06]  /*48e0*/  HMMA.16816.F32 R44, R20.reuse, R72, R44 ;  /* 0x00000048142c723c */ /* 0x040fec000000182c */
[C---:B------:R-:W-:Y:S01]  /*48f0*/  HMMA.16816.F32 R40, R20.reuse, R74, R40 ;  /* 0x0000004a1428723c */ /* 0x040fe20000001828 */
[----:B------:R-:W1:Y:S05]  /*4900*/  LDSM.16.M88.4 R72, [R211+0x7800] ;  /* 0x00780000d348783b */ /* 0x000e6a0000000200 */
[C---:B------:R-:W-:Y:S06]  /*4910*/  HMMA.16816.F32 R36, R20.reuse, R76, R32 ;  /* 0x0000004c1424723c */ /* 0x040fec0000001820 */
[C---:B------:R-:W-:Y:S01]  /*4920*/  HMMA.16816.F32 R52, R20.reuse, R78, R48 ;  /* 0x0000004e1434723c */ /* 0x040fe20000001830 */
[----:B------:R-:W-:Y:S05]  /*4930*/  LDSM.16.M88.4 R76, [R205+0x6800] ;  /* 0x00680000cd4c783b */ /* 0x000fea0000000200 */
[C---:B---3--:R-:W-:Y:S06]  /*4940*/  HMMA.16816.F32 R56, R20.reuse, R60, R56 ;  /* 0x0000003c1438723c */ /* 0x048fec0000001838 */
[----:B------:R-:W-:Y:S01]  /*4950*/  HMMA.16816.F32 R32, R20, R62, R28 ;  /* 0x0000003e1420723c */ /* 0x000fe2000000181c */
[----:B------:R-:W-:Y:S05]  /*4960*/  LDSM.16.M88.4 R60, [R205+0x7000] ;  /* 0x00700000cd3c783b */ /* 0x000fea0000000200 */
[C---:B------:R-:W-:Y:S06]  /*4970*/  HMMA.16816.F32 R28, R16.reuse, R64, R24 ;  /* 0x00000040101c723c */ /* 0x040fec0000001818 */
[C---:B------:R-:W-:Y:S01]  /*4980*/  HMMA.16816.F32 R24, R16.reuse, R66, R12 ;  /* 0x000000421018723c */ /* 0x040fe2000000180c */
[----:B------:R-:W2:Y:S04]  /*4990*/  LDSM.16.M88.4 R64, [R206+0x17800] ;  /* 0x01780000ce40783b */ /* 0x000ea80000000200 */
[----:B------:R-:W3:Y:S01]  /*49a0*/  LDSM.16.M88.4 R12, [R209+0xc000] ;  /* 0x00c00000d10c783b */ /* 0x000ee20000000200 */
[C---:B------:R-:W-:Y:S06]  /*49b0*/  HMMA.16816.F32 R20, R16.reuse, R92, R44 ;  /* 0x0000005c1014723c */ /* 0x040fec000000182c */
[C---:B------:R-:W-:Y:S06]  /*49c0*/  HMMA.16816.F32 R44, R16.reuse, R94, R40 ;  /* 0x0000005e102c723c */ /* 0x040fec0000001828 */
[C---:B------:R-:W-:Y:S06]  /*49d0*/  HMMA.16816.F32 R36, R16.reuse, R96, R36 ;  /* 0x000000601024723c */ /* 0x040fec0000001824 */
[C---:B------:R-:W-:Y:S06]  /*49e0*/  HMMA.16816.F32 R52, R16.reuse, R98, R52 ;  /* 0x000000621034723c */ /* 0x040fec0000001834 */
[C---:B-1----:R-:W-:Y:S06]  /*49f0*/  HMMA.16816.F32 R56, R16.reuse, R72, R56 ;  /* 0x000000481038723c */ /* 0x042fec0000001838 */
[----:B------:R-:W-:Y:S06]  /*4a00*/  HMMA.16816.F32 R48, R16, R74, R32 ;  /* 0x0000004a1030723c */ /* 0x000fec0000001820 */
[C---:B------:R-:W-:Y:S06]  /*4a10*/  HMMA.16816.F32 R40, R8.reuse, R84, R28 ;  /* 0x000000540828723c */ /* 0x040fec000000181c */
[----:B------:R-:W-:Y:S01]  /*4a20*/  HMMA.16816.F32 R16, R8, R90, R44 ;  /* 0x0000005a0810723c */ /* 0x000fe2000000182c */
[----:B------:R-:W1:Y:S01]  /*4a30*/  LDSM.16.M88.4 R44, [R205+0x7800] ;  /* 0x00780000cd2c783b */ /* 0x000e620000000200 */
[----:B------:R-:W-:-:S04]  /*4a40*/  DEPBAR.LE SB0, 0x0 ;  /* 0x000080000000791a */ /* 0x000fc80000000000 */
[C---:B------:R-:W-:Y:S06]  /*4a50*/  HMMA.16816.F32 R32, R8.reuse, R86, R24 ;  /* 0x000000560820723c */ /* 0x040fec0000001818 */
[C---:B------:R-:W-:Y:S06]  /*4a60*/  HMMA.16816.F32 R24, R8.reuse, R80, R36 ;  /* 0x000000500818723c */ /* 0x040fec0000001824 */
[C---:B------:R-:W-:Y:S06]  /*4a70*/  HMMA.16816.F32 R20, R8.reuse, R88, R20 ;  /* 0x000000580814723c */ /* 0x040fec0000001814 */
[C---:B------:R-:W-:Y:S06]  /*4a80*/  HMMA.16816.F32 R28, R8.reuse, R82, R52 ;  /* 0x00000052081c723c */ /* 0x040fec0000001834 */
[C---:B--2---:R-:W-:Y:S06]  /*4a90*/  HMMA.16816.F32 R36, R8.reuse, R64, R56 ;  /* 0x000000400824723c */ /* 0x044fec0000001838 */
[----:B------:R-:W-:Y:S06]  /*4aa0*/  HMMA.16816.F32 R48, R8, R66, R48 ;  /* 0x000000420830723c */ /* 0x000fec0000001830 */
[----:B---3--:R-:W-:Y:S01]  /*4ab0*/  HMMA.16816.F32 R40, R12, R68, R40 ;  /* 0x000000440c28723c */ /* 0x008fe20000001828 */
[----:B------:R-:W-:-:S02]  /*4ac0*/  IMAD.U32 R8, RZ, RZ, UR7 ;  /* 0x00000007ff087e24 */ /* 0x000fc4000f8e00ff */
[----:B------:R-:W-:-:S03]  /*4ad0*/  IMAD.IADD R9, R230, 0x1, -R3 ;  /* 0x00000001e6097824 */ /* 0x000fc600078e0a03 */
[----:B------:R-:W-:Y:S01]  /*4ae0*/  IADD3 R7, R6, UR24, R8 ;  /* 0x0000001806077c10 */ /* 0x000fe2000fffe008 */
[--C-:B------:R-:W-:Y:S01]  /*4af0*/  IMAD.IADD R8, R230, 0x1, -R2.reuse ;  /* 0x00000001e6087824 */ /* 0x100fe200078e0a02 */
[C---:B------:R-:W-:Y:S01]  /*4b00*/  HMMA.16816.F32 R32, R12.reuse, R70, R32 ;  /* 0x000000460c20723c */ /* 0x040fe20000001820 */
[----:B------:R-:W-:Y:S01]  /*4b10*/  IMAD.IADD R6, R231, 0x1, -R2 ;  /* 0x00000001e7067824 */ /* 0x000fe200078e0a02 */
[----:B------:R-:W-:Y:S02]  /*4b20*/  VIMNMX R232, R7, UR33, PT ;  /* 0x0000002107e87c48 */ /* 0x000fe4000bfe0100 */
[----:B------:R-:W-:Y:S02]  /*4b30*/  IABS R7, R8 ;  /* 0x0000000800077213 */ /* 0x000fe40000000000 */
[C---:B------:R-:W-:Y:S01]  /*4b40*/  ISETP.GE.AND P4, PT, R3.reuse, R232, PT ;  /* 0x000000e80300720c */ /* 0x040fe20003f86270 */
[C---:B------:R-:W-:Y:S01]  /*4b50*/  HMMA.16816.F32 R20, R12.reuse, R76, R20 ;  /* 0x0000004c0c14723c */ /* 0x040fe20000001814 */
[----:B------:R-:W-:Y:S01]  /*4b60*/  IABS R6, R6 ;  /* 0x0000000600067213 */ /* 0x000fe20000000000 */
[----:B------:R-:W-:Y:S01]  /*4b70*/  BAR.SYNC.DEFER_BLOCKING 0x0 ;  /* 0x0000000000007b1d */ /* 0x000fe20000010000 */
[----:B------:R-:W-:Y:S01]  /*4b80*/  ISETP.LT.OR P4, PT, R3, R228, P4 ;  /* 0x000000e40300720c */ /* 0x000fe20002781670 */
[----:B------:R-:W-:Y:S01]  /*4b90*/  IMAD.IADD R3, R231, 0x1, -R3 ;  /* 0x00000001e7037824 */ /* 0x000fe200078e0a03 */
[----:B------:R-:W-:Y:S01]  /*4ba0*/  I2FP.F32.S32 R8, R7 ;  /* 0x0000000700087245 */ /* 0x000fe20000201400 */
[----:B------:R-:W-:Y:S01]  /*4bb0*/  HMMA.16816.F32 R52, R12, R60, R24 ;  /* 0x0000003c0c34723c */ /* 0x000fe20000001818 */
[----:B------:R-:W-:Y:S01]  /*4bc0*/  I2FP.F32.S32 R7, R6 ;  /* 0x0000000600077245 */ /* 0x000fe20000201400 */
[----:B------:R-:W-:Y:S01]  /*4bd0*/  VIADD R6, R2, 0x8 ;  /* 0x0000000802067836 */ /* 0x000fe20000000000 */
[----:B------:R-:W-:-:S02]  /*4be0*/  IABS R3, R3 ;  /* 0x0000000300037213 */ /* 0x000fc40000000000 */
[----:B------:R-:W-:Y:S01]  /*4bf0*/  IABS R9, R9 ;  /* 0x0000000900097213 */ /* 0x000fe20000000000 */
[C---:B------:R-:W-:Y:S01]  /*4c00*/  HMMA.16816.F32 R76, R12.reuse, R78, R16 ;  /* 0x0000004e0c4c723c */ /* 0x040fe20000001810 */
[----:B------:R-:W-:Y:S02]  /*4c10*/  I2FP.F32.S32 R3, R3 ;  /* 0x0000000300037245 */ /* 0x000fe40000201400 */
[C---:B------:R-:W-:Y:S01]  /*4c20*/  ISETP.GE.AND P6, PT, R6.reuse, R233, PT ;  /* 0x000000e90600720c */ /* 0x040fe20003fc6270 */
[----:B------:R-:W-:Y:S01]  /*4c30*/  IMAD.MOV.U32 R10, RZ, RZ, R9 ;  /* 0x000000ffff0a7224 */ /* 0x000fe200078e0009 */
[----:B------:R-:W-:Y:S01]  /*4c40*/  ISETP.GE.AND P3, PT, R6, R232, PT ;  /* 0x000000e80600720c */ /* 0x000fe20003f66270 */
[----:B------:R-:W-:Y:S01]  /*4c50*/  FFMA.FTZ R11, R3, -UR21, R43 ;  /* 0x80000015030b7c23 */ /* 0x000fe2000801002b */
[----:B------:R-:W-:Y:S01]  /*4c60*/  VIADD R3, R2, 0x9 ;  /* 0x0000000902037836 */ /* 0x000fe20000000000 */
[C---:B------:R-:W-:Y:S01]  /*4c70*/  HMMA.16816.F32 R60, R12.reuse, R62, R28 ;  /* 0x0000003e0c3c723c */ /* 0x040fe2000000181c */
[----:B------:R-:W-:Y:S01]  /*4c80*/  ISETP.LT.OR P6, PT, R6, R229, P6 ;  /* 0x000000e50600720c */ /* 0x000fe200037c1670 */
[----:B------:R-:W-:Y:S01]  /*4c90*/  FFMA.FTZ R9, R8, -UR21, R40 ;  /* 0x8000001508097c23 */ /* 0x000fe20008010028 */
[----:B------:R-:W-:Y:S01]  /*4ca0*/  ISETP.LT.OR P3, PT, R6, R228, P3 ;  /* 0x000000e40600720c */ /* 0x000fe20001f61670 */
[----:B------:R-:W-:Y:S01]  /*4cb0*/  IMAD.IADD R8, R230, 0x1, -R3 ;  /* 0x00000001e6087824 */ /* 0x000fe200078e0a03 */
[C---:B------:R-:W-:Y:S01]  /*4cc0*/  ISETP.GE.AND P0, PT, R3.reuse, R233, PT ;  /* 0x000000e90300720c */ /* 0x040fe20003f06270 */
[----:B-1----:R-:W-:Y:S01]  /*4cd0*/  HMMA.16816.F32 R56, R12, R44, R36 ;  /* 0x0000002c0c38723c */ /* 0x002fe20000001824 */
[----:B------:R-:W-:-:S02]  /*4ce0*/  ISETP.GE.AND P5, PT, R3, R232, PT ;  /* 0x000000e80300720c */ /* 0x000fc40003fa6270 */
[C---:B------:R-:W-:Y:S02]  /*4cf0*/  ISETP.LT.OR P0, PT, R3.reuse, R229, P0 ;  /* 0x000000e50300720c */ /* 0x040fe40000701670 */
[----:B------:R-:W-:Y:S01]  /*4d00*/  ISETP.LT.OR P5, PT, R3, R228, P5 ;  /* 0x000000e40300720c */ /* 0x000fe20002fa1670 */
[----:B------:R-:W-:Y:S01]  /*4d10*/  HMMA.16816.F32 R48, R12, R46, R48 ;  /* 0x0000002e0c30723c */ /* 0x000fe20000001830 */
[----:B------:R-:W-:Y:S01]  /*4d20*/  IMAD.IADD R3, R231, 0x1, -R3 ;  /* 0x00000001e7037824 */ /* 0x000fe200078e0a03 */
[----:B------:R-:W-:Y:S02]  /*4d30*/  I2FP.F32.S32 R10, R10 ;  /* 0x0000000a000a7245 */ /* 0x000fe40000201400 */
[----:B------:R-:W-:Y:S02]  /*4d40*/  IABS R8, R8 ;  /* 0x0000000800087213 */ /* 0x000fe40000000000 */
[----:B------:R-:W-:Y:S01]  /*4d50*/  FSEL R25, R9, -INF , !P2 ;  /* 0xff80000009197808 */ /* 0x000fe20005000000 */
[----:B------:R-:W-:Y:S01]  /*4d60*/  FFMA.FTZ R12, R7, -UR21, R42 ;  /* 0x80000015070c7c23 */ /* 0x000fe2000801002a */
[--C-:B------:R-:W-:Y:S01]  /*4d70*/  IMAD.IADD R7, R230, 0x1, -R6.reuse ;  /* 0x00000001e6077824 */ /* 0x100fe200078e0a06 */
[----:B------:R-:W-:Y:S01]  /*4d80*/  IABS R3, R3 ;  /* 0x0000000300037213 */ /* 0x000fe20000000000 */
[----:B------:R-:W-:Y:S01]  /*4d90*/  IMAD.IADD R6, R231, 0x1, -R6 ;  /* 0x00000001e7067824 */ /* 0x000fe200078e0a06 */
[----:B------:R-:W-:Y:S01]  /*4da0*/  ISETP.GE.AND P2, PT, R2, R232, PT ;  /* 0x000000e80200720c */ /* 0x000fe20003f46270 */
[----:B------:R-:W-:Y:S01]  /*4db0*/  FFMA.FTZ R13, R10, -UR21, R41 ;  /* 0x800000150a0d7c23 */ /* 0x000fe20008010029 */
[----:B------:R-:W-:Y:S01]  /*4dc0*/  IABS R7, R7 ;  /* 0x0000000700077213 */ /* 0x000fe20000000000 */
[----:B------:R-:W-:Y:S01]  /*4dd0*/  IMAD.MOV.U32 R10, RZ, RZ, R8 ;  /* 0x000000ffff0a7224 */ /* 0x000fe200078e0008 */
[----:B------:R-:W-:-:S02]  /*4de0*/  IABS R6, R6 ;  /* 0x0000000600067213 */ /* 0x000fc40000000000 */
[----:B------:R-:W-:Y:S02]  /*4df0*/  I2FP.F32.S32 R7, R7 ;  /* 0x0000000700077245 */ /* 0x000fe40000201400 */
[----:B------:R-:W-:Y:S02]  /*4e00*/  I2FP.F32.S32 R6, R6 ;  /* 0x0000000600067245 */ /* 0x000fe40000201400 */
[----:B------:R-:W-:Y:S01]  /*4e10*/  I2FP.F32.S32 R3, R3 ;  /* 0x0000000300037245 */ /* 0x000fe20000201400 */
[----:B------:R-:W-:Y:S01]  /*4e20*/  FFMA.FTZ R8, R7, -UR21, R32 ;  /* 0x8000001507087c23 */ /* 0x000fe20008010020 */
[----:B------:R-:W-:Y:S01]  /*4e30*/  ISETP.LT.OR P2, PT, R2, R228, P2 ;  /* 0x000000e40200720c */ /* 0x000fe20001741670 */
[----:B------:R-:W-:Y:S01]  /*4e40*/  FFMA.FTZ R15, R6, -UR21, R34 ;  /* 0x80000015060f7c23 */ /* 0x000fe20008010022 */
[----:B------:R-:W-:Y:S01]  /*4e50*/  VIADD R6, R2, 0x10 ;  /* 0x0000001002067836 */ /* 0x000fe20000000000 */
[----:B------:R-:W-:Y:S01]  /*4e60*/  I2FP.F32.S32 R7, R10 ;  /* 0x0000000a00077245 */ /* 0x000fe20000201400 */
[----:B------:R-:W-:Y:S01]  /*4e70*/  FFMA.FTZ R16, R3, -UR21, R35 ;  /* 0x8000001503107c23 */ /* 0x000fe20008010023 */
[----:B------:R-:W-:Y:S01]  /*4e80*/  FSEL R27, R12, -INF , !P2 ;  /* 0xff8000000c1b7808 */ /* 0x000fe20005000000 */
[----:B------:R-:W-:Y:S01]  /*4e90*/  VIADD R3, R2, 0x11 ;  /* 0x0000001102037836 */ /* 0x000fe20000000000 */
[----:B------:R-:W-:Y:S01]  /*4ea0*/  FSEL R28, R11, -INF , !P4 ;  /* 0xff8000000b1c7808 */ /* 0x000fe20006000000 */
[----:B------:R-:W-:Y:S01]  /*4eb0*/  FFMA.FTZ R14, R7, -UR21, R33 ;  /* 0x80000015070e7c23 */ /* 0x000fe20008010021 */
[----:B------:R-:W-:Y:S01]  /*4ec0*/  ISETP.GE.AND P2, PT, R6, R233, PT ;  /* 0x000000e90600720c */ /* 0x000fe20003f46270 */
[--C-:B------:R-:W-:Y:S01]  /*4ed0*/  IMAD.IADD R10, R230, 0x1, -R6.reuse ;  /* 0x00000001e60a7824 */ /* 0x100fe200078e0a06 */
[----:B------:R-:W-:Y:S01]  /*4ee0*/  ISETP.GE.AND P4, PT, R6, R232, PT ;  /* 0x000000e80600720c */ /* 0x000fe20003f86270 */
[----:B------:R-:W-:Y:S01]  /*4ef0*/  VIADD R7, R2, 0x18 ;  /* 0x0000001802077836 */ /* 0x000fe20000000000 */
[----:B------:R-:W-:Y:S01]  /*4f00*/  ISETP.LT.OR P2, PT, R6, R229, P2 ;  /* 0x000000e50600720c */ /* 0x000fe20001741670 */
[----:B------:R-:W-:Y:S01]  /*4f10*/  IMAD.IADD R9, R230, 0x1, -R3 ;  /* 0x00000001e6097824 */ /* 0x000fe200078e0a03 */
[----:B------:R-:W-:Y:S01]  /*4f20*/  ISETP.LT.OR P4, PT, R6, R228, P4 ;  /* 0x000000e40600720c */ /* 0x000fe20002781670 */
[----:B------:R-:W-:Y:S01]  /*4f30*/  IMAD.IADD R6, R231, 0x1, -R6 ;  /* 0x00000001e7067824 */ /* 0x000fe200078e0a06 */
[----:B------:R-:W-:-:S02]  /*4f40*/  FSEL R24, R13, -INF , !P1 ;  /* 0xff8000000d187808 */ /* 0x000fc40004800000 */
[----:B------:R-:W-:Y:S01]  /*4f50*/  FSEL R26, R8, -INF , !P6 ;  /* 0xff800000081a7808 */ /* 0x000fe20007000000 */
[----:B------:R-:W-:Y:S01]  /*4f60*/  IMAD.IADD R8, R230, 0x1, -R7 ;  /* 0x00000001e6087824 */ /* 0x000fe200078e0a07 */
[C---:B------:R-:W-:Y:S02]  /*4f70*/  ISETP.GE.AND P1, PT, R3.reuse, R233, PT ;  /* 0x000000e90300720c */ /* 0x040fe40003f26270 */
[C---:B------:R-:W-:Y:S02]  /*4f80*/  ISETP.GE.AND P6, PT, R3.reuse, R232, PT ;  /* 0x000000e80300720c */ /* 0x040fe40003fc6270 */
[C---:B------:R-:W-:Y:S02]  /*4f90*/  ISETP.LT.OR P1, PT, R3.reuse, R229, P1 ;  /* 0x000000e50300720c */ /* 0x040fe40000f21670 */
[----:B------:R-:W-:Y:S01]  /*4fa0*/  ISETP.LT.OR P6, PT, R3, R228, P6 ;  /* 0x000000e40300720c */ /* 0x000fe200037c1670 */
[----:B------:R-:W-:Y:S01]  /*4fb0*/  IMAD.IADD R3, R231, 0x1, -R3 ;  /* 0x00000001e7037824 */ /* 0x000fe200078e0a03 */
[----:B------:R-:W-:-:S02]  /*4fc0*/  IABS R6, R6 ;  /* 0x0000000600067213 */ /* 0x000fc40000000000 */
[----:B------:R-:W-:Y:S02]  /*4fd0*/  IABS R11, R9 ;  /* 0x00000009000b7213 */ /* 0x000fe40000000000 */
[----:B------:R-:W-:Y:S01]  /*4fe0*/  IABS R8, R8 ;  /* 0x0000000800087213 */ /* 0x000fe20000000000 */
[----:B------:R-:W-:Y:S01]  /*4ff0*/  IMAD.MOV.U32 R9, RZ, RZ, R6 ;  /* 0x000000ffff097224 */ /* 0x000fe200078e0006 */
[----:B------:R-:W-:Y:S02]  /*5000*/  IABS R3, R3 ;  /* 0x0000000300037213 */ /* 0x000fe40000000000 */
[----:B------:R-:W-:Y:S01]  /*5010*/  IABS R10, R10 ;  /* 0x0000000a000a7213 */ /* 0x000fe20000000000 */
[----:B------:R-:W-:Y:S01]  /*5020*/  IMAD.MOV.U32 R6, RZ, RZ, R8 ;  /* 0x000000ffff067224 */ /* 0x000fe200078e0008 */
[----:B------:R-:W-:Y:S02]  /*5030*/  I2FP.F32.S32 R9, R9 ;  /* 0x0000000900097245 */ /* 0x000fe40000201400 */
[----:B------:R-:W-:-:S02]  /*5040*/  I2FP.F32.S32 R8, R3 ;  /* 0x0000000300087245 */ /* 0x000fc40000201400 */
[----:B------:R-:W-:Y:S01]  /*5050*/  I2FP.F32.S32 R10, R10 ;  /* 0x0000000a000a7245 */ /* 0x000fe20000201400 */
[----:B------:R-:W-:Y:S01]  /*5060*/  FFMA.FTZ R9, R9, -UR21, R22 ;  /* 0x8000001509097c23 */ /* 0x000fe20008010016 */
[----:B------:R-:W-:Y:S01]  /*5070*/  I2FP.F32.S32 R11, R11 ;  /* 0x0000000b000b7245 */ /* 0x000fe20000201400 */
[----:B------:R-:W-:Y:S01]  /*5080*/  FFMA.FTZ R18, R8, -UR21, R23 ;  /* 0x8000001508127c23 */ /* 0x000fe20008010017 */
[----:B------:R-:W-:Y:S01]  /*5090*/  I2FP.F32.S32 R3, R6 ;  /* 0x0000000600037245 */ /* 0x000fe20000201400 */
[----:B------:R-:W-:Y:S01]  /*50a0*/  VIADD R6, R2, 0x19 ;  /* 0x0000001902067836 */ /* 0x000fe20000000000 */
[----:B------:R-:W-:Y:S01]  /*50b0*/  FSEL R23, R15, -INF , !P3 ;  /* 0xff8000000f177808 */ /* 0x000fe20005800000 */
[----:B------:R-:W-:Y:S01]  /*50c0*/  FFMA.FTZ R12, R10, -UR21, R20 ;  /* 0x800000150a0c7c23 */ /* 0x000fe20008010014 */
[----:B------:R-:W-:Y:S01]  /*50d0*/  FSEL R22, R14, -INF , !P0 ;  /* 0xff8000000e167808 */ /* 0x000fe20004000000 */
[----:B------:R-:W-:Y:S01]  /*50e0*/  FFMA.FTZ R10, R11, -UR21, R21 ;  /* 0x800000150b0a7c23 */ /* 0x000fe20008010015 */
[----:B------:R-:W-:Y:S01]  /*50f0*/  ISETP.GE.AND P3, PT, R7, R233, PT ;  /* 0x000000e90700720c */ /* 0x000fe20003f66270 */
[----:B------:R-:W-:Y:S01]  /*5100*/  FFMA.FTZ R17, R3, -UR21, R76 ;  /* 0x8000001503117c23 */ /* 0x000fe2000801004c */
[----:B------:R-:W-:Y:S01]  /*5110*/  ISETP.GE.AND P0, PT, R7, R232, PT ;  /* 0x000000e80700720c */ /* 0x000fe20003f06270 */
[----:B------:R-:W-:Y:S01]  /*5120*/  VIADD R3, R2, 0x20 ;  /* 0x0000002002037836 */ /* 0x000fe20000000000 */
[----:B------:R-:W-:Y:S01]  /*5130*/  FSEL R36, R16, -INF , !P5 ;  /* 0xff80000010247808 */ /* 0x000fe20006800000 */
[----:B------:R-:W-:Y:S01]  /*5140*/  IMAD.IADD R8, R231, 0x1, -R7 ;  /* 0x00000001e7087824 */ /* 0x000fe200078e0a07 */
[----:B------:R-:W-:Y:S01]  /*5150*/  FSEL R124, R9, -INF , !P4 ;  /* 0xff800000097c7808 */ /* 0x000fe20006000000 */
[C-C-:B------:R-:W-:Y:S01]  /*5160*/  IMAD.IADD R11, R230.reuse, 0x1, -R6.reuse ;  /* 0x00000001e60b7824 */ /* 0x140fe200078e0a06 */
[C---:B------:R-:W-:Y:S01]  /*5170*/  ISETP.LT.OR P3, PT, R7.reuse, R229, P3 ;  /* 0x000000e50700720c */ /* 0x040fe20001f61670 */
[----:B------:R-:W-:Y:S01]  /*5180*/  IMAD.IADD R9, R230, 0x1, -R3 ;  /* 0x00000001e6097824 */ /* 0x000fe200078e0a03 */
[----:B------:R-:W-:Y:S01]  /*5190*/  ISETP.LT.OR P0, PT, R7, R228, P0 ;  /* 0x000000e40700720c */ /* 0x000fe20000701670 */
[----:B------:R-:W-:Y:S01]  /*51a0*/  IMAD.IADD R7, R231, 0x1, -R6 ;  /* 0x00000001e7077824 */ /* 0x000fe200078e0a06 */
[----:B------:R-:W-:-:S02]  /*51b0*/  ISETP.GE.AND P5, PT, R6, R233, PT ;  /* 0x000000e90600720c */ /* 0x000fc40003fa6270 */
[-C--:B------:R-:W-:Y:S02]  /*51c0*/  ISETP.GE.AND P4, PT, R6, R232.reuse, PT ;  /* 0x000000e80600720c */ /* 0x080fe40003f86270 */
[----:B------:R-:W-:Y:S02]  /*51d0*/  FSEL R64, R12, -INF , !P2 ;  /* 0xff8000000c407808 */ /* 0x000fe40005000000 */
[----:B------:R-:W-:Y:S02]  /*51e0*/  FSEL R117, R10, -INF , !P1 ;  /* 0xff8000000a757808 */ /* 0x000fe40004800000 */
[C---:B------:R-:W-:Y:S02]  /*51f0*/  ISETP.GE.AND P2, PT, R3.reuse, R233, PT ;  /* 0x000000e90300720c */ /* 0x040fe40003f46270 */
[----:B------:R-:W-:Y:S02]  /*5200*/  ISETP.LT.OR P5, PT, R6, R229, P5 ;  /* 0x000000e50600720c */ /* 0x000fe40002fa1670 */
[----:B------:R-:W-:-:S02]  /*5210*/  ISETP.GE.AND P1, PT, R3, R232, PT ;  /* 0x000000e80300720c */ /* 0x000fc40003f26270 */
[-C--:B------:R-:W-:Y:S01]  /*5220*/  ISETP.LT.OR P4, PT, R6, R228.reuse, P4 ;  /* 0x000000e40600720c */ /* 0x080fe20002781670 */
[----:B------:R-:W-:Y:S01]  /*5230*/  IMAD.IADD R6, R231, 0x1, -R3 ;  /* 0x00000001e7067824 */ /* 0x000fe200078e0a03 */
[----:B------:R-:W-:Y:S02]  /*5240*/  IABS R7, R7 ;  /* 0x0000000700077213 */ /* 0x000fe40000000000 */
[C---:B------:R-:W-:Y:S02]  /*5250*/  ISETP.LT.OR P2, PT, R3.reuse, R229, P2 ;  /* 0x000000e50300720c */ /* 0x040fe40001741670 */
[----:B------:R-:W-:Y:S02]  /*5260*/  ISETP.LT.OR P1, PT, R3, R228, P1 ;  /* 0x000000e40300720c */ /* 0x000fe40000f21670 */
[----:B------:R-:W-:Y:S02]  /*5270*/  IABS R3, R8 ;  /* 0x0000000800037213 */ /* 0x000fe40000000000 */
[----:B------:R-:W-:-:S02]  /*5280*/  IABS R11, R11 ;  /* 0x0000000b000b7213 */ /* 0x000fc40000000000 */
[----:B------:R-:W-:Y:S01]  /*5290*/  IABS R8, R6 ;  /* 0x0000000600087213 */ /* 0x000fe20000000000 */
[----:B------:R-:W-:Y:S01]  /*52a0*/  IMAD.MOV.U32 R6, RZ, RZ, R7 ;  /* 0x000000ffff067224 */ /* 0x000fe200078e0007 */
[----:B------:R-:W-:Y:S01]  /*52b0*/  IABS R10, R9 ;  /* 0x00000009000a7213 */ /* 0x000fe20000000000 */
[----:B------:R-:W-:Y:S01]  /*52c0*/  IMAD.MOV.U32 R9, RZ, RZ, R11 ;  /* 0x000000ffff097224 */ /* 0x000fe200078e000b */
[----:B------:R-:W-:Y:S01]  /*52d0*/  I2FP.F32.S32 R7, R3 ;  /* 0x0000000300077245 */ /* 0x000fe20000201400 */
[----:B------:R-:W-:Y:S01]  /*52e0*/  IMAD.MOV.U32 R3, RZ, RZ, R8 ;  /* 0x000000ffff037224 */ /* 0x000fe200078e0008 */
[----:B------:R-:W-:Y:S02]  /*52f0*/  I2FP.F32.S32 R6, R6 ;  /* 0x0000000600067245 */ /* 0x000fe40000201400 */
[----:B------:R-:W-:Y:S01]  /*5300*/  I2FP.F32.S32 R8, R9 ;  /* 0x0000000900087245 */ /* 0x000fe20000201400 */
[----:B------:R-:W-:Y:S01]  /*5310*/  FFMA.FTZ R9, R7, -UR21, R78 ;  /* 0x8000001507097c23 */ /* 0x000fe2000801004e */
[----:B------:R-:W-:Y:S01]  /*5320*/  I2FP.F32.S32 R3, R3 ;  /* 0x0000000300037245 */ /* 0x000fe20000201400 */
[----:B------:R-:W-:Y:S01]  /*5330*/  FFMA.FTZ R13, R6, -UR21, R79 ;  /* 0x80000015060d7c23 */ /* 0x000fe2000801004f */
[----:B------:R-:W-:Y:S01]  /*5340*/  VIADD R6, R2, 0x21 ;  /* 0x0000002102067836 */ /* 0x000fe20000000000 */
[----:B------:R-:W-:Y:S01]  /*5350*/  I2FP.F32.S32 R10, R10 ;  /* 0x0000000a000a7245 */ /* 0x000fe20000201400 */
[----:B------:R-:W-:Y:S01]  /*5360*/  FFMA.FTZ R8, R8, -UR21, R77 ;  /* 0x8000001508087c23 */ /* 0x000fe2000801004d */
[----:B------:R-:W-:Y:S01]  /*5370*/  FSEL R129, R18, -INF , !P6 ;  /* 0xff80000012817808 */ /* 0x000fe20007000000 */
[----:B------:R-:W-:Y:S01]  /*5380*/  FFMA.FTZ R15, R3, -UR21, R54 ;  /* 0x80000015030f7c23 */ /* 0x000fe20008010036 */
[----:B------:R-:W-:Y:S01]  /*5390*/  FSEL R130, R9, -INF , !P0 ;  /* 0xff80000009827808 */ /* 0x000fe20004000000 */
[----:B------:R-:W-:Y:S01]  /*53a0*/  VIADD R3, R2, 0x28 ;  /* 0x0000002802037836 */ /* 0x000fe20000000000 */
[----:B------:R-:W-:Y:S01]  /*53b0*/  ISETP.GE.AND P6, PT, R6, R233, PT ;  /* 0x000000e90600720c */ /* 0x000fe20003fc6270 */
[----:B------:R-:W-:Y:S01]  /*53c0*/  VIADD R7, R2, 0x29 ;  /* 0x0000002902077836 */ /* 0x000fe20000000000 */
[----:B------:R-:W-:Y:S01]  /*53d0*/  ISETP.GE.AND P0, PT, R6, R232, PT ;  /* 0x000000e80600720c */ /* 0x000fe20003f06270 */
[----:B------:R-:W-:Y:S01]  /*53e0*/  FFMA.FTZ R11, R10, -UR21, R52 ;  /* 0x800000150a0b7c23 */ /* 0x000fe20008010034 */
[--C-:B------:R-:W-:Y:S01]  /*53f0*/  IMAD.IADD R10, R230, 0x1, -R6.reuse ;  /* 0x00000001e60a7824 */ /* 0x100fe200078e0a06 */
        /* <DEDUP_REMOVED lines=16> */
[----:B------:R-:W-:Y:S01]  /*5500*/  IABS R10, R10 ;  /* 0x0000000a000a7213 */ /* 0x000fe20000000000 */
[----:B------:R-:W-:Y:S01]  /*5510*/  IMAD.MOV.U32 R6, RZ, RZ, R8 ;  /* 0x000000ffff067224 */ /* 0x000fe200078e0008 */
[----:B------:R-:W-:Y:S02]  /*5520*/  IABS R3, R3 ;  /* 0x0000000300037213 */ /* 0x000fe40000000000 */
        /* <DEDUP_REMOVED lines=10> */
[----:B------:R-:W-:Y:S01]  /*55d0*/  VIADD R3, R2, 0x31 ;  /* 0x0000003102037836 */ /* 0x000fe20000000000 */
[----:B------:R-:W-:Y:S01]  /*55e0*/  FSEL R195, R10, -INF , !P3 ;  /* 0xff8000000ac37808 */ /* 0x000fe20005800000 */
[----:B------:R-:W-:Y:S01]  /*55f0*/  FFMA.FTZ R16, R8, -UR21, R62 ;  /* 0x8000001508107c23 */ /* 0x000fe2000801003e */
[----:B------:R-:W-:Y:S01]  /*5600*/  FSEL R128, R13, -INF , !P4 ;  /* 0xff8000000d807808 */ /* 0x000fe20006000000 */
[----:B------:R-:W-:Y:S01]  /*5610*/  FFMA.FTZ R9, R9, -UR21, R55 ;  /* 0x8000001509097c23 */ /* 0x000fe20008010037 */
[----:B------:R-:W-:Y:S01]  /*5620*/  FSEL R192, R11, -INF , !P2 ;  /* 0xff8000000bc07808 */ /* 0x000fe20005000000 */
[C---:B------:R-:W-:Y:S01]  /*5630*/  IMAD.IADD R8, R230.reuse, 0x1, -R3 ;  /* 0x00000001e6087824 */ /* 0x040fe200078e0a03 */
[C---:B------:R-:W-:Y:S01]  /*5640*/  ISETP.GE.AND P6, PT, R3.reuse, R233, PT ;  /* 0x000000e90300720c */ /* 0x040fe20003fc6270 */
[----:B------:R-:W-:Y:S01]  /*5650*/  IMAD.IADD R11, R230, 0x1, -R6 ;  /* 0x00000001e60b7824 */ /* 0x000fe200078e0a06 */
[----:B------:R-:W-:-:S02]  /*5660*/  ISETP.GE.AND P3, PT, R3, R232, PT ;  /* 0x000000e80300720c */ /* 0x000fc40003f66270 */
[C---:B------:R-:W-:Y:S02]  /*5670*/  ISETP.GE.AND P4, PT, R7.reuse, R233, PT ;  /* 0x000000e90700720c */ /* 0x040fe40003f86270 */
        /* <DEDUP_REMOVED lines=33> */
[----:B------:R-:W-:Y:S01]  /*5890*/  FSEL R234, R7, -INF , !P2 ;  /* 0xff80000007ea7808 */ /* 0x000fe20005000000 */
[C---:B------:R-:W-:Y:S01]  /*58a0*/  IMAD.IADD R8, R230.reuse, 0x1, -R3 ;  /* 0x00000001e6087824 */ /* 0x040fe200078e0a03 */
[----:B------:R-:W-:Y:S01]  /*58b0*/  FSEL R171, R9, -INF , !P1 ;  /* 0xff80000009ab7808 */ /* 0x000fe20004800000 */
[----:B------:R-:W-:Y:S01]  /*58c0*/  IMAD.IADD R6, R230, 0x1, -R2 ;  /* 0x00000001e6067824 */ /* 0x000fe200078e0a02 */
[-C--:B------:R-:W-:Y:S02]  /*58d0*/  ISETP.GE.AND P5, PT, R3, R233.reuse, PT ;  /* 0x000000e90300720c */ /* 0x080fe40003fa6270 */
[----:B------:R-:W-:-:S02]  /*58e0*/  ISETP.GE.AND P4, PT, R2, R233, PT ;  /* 0x000000e90200720c */ /* 0x000fc40003f86270 */
[CC--:B------:R-:W-:Y:S02]  /*58f0*/  ISETP.GE.AND P2, PT, R3.reuse, R232.reuse, PT ;  /* 0x000000e80300720c */ /* 0x0c0fe40003f46270 */
[C---:B------:R-:W-:Y:S02]  /*5900*/  ISETP.GE.AND P1, PT, R2.reuse, R232, PT ;  /* 0x000000e80200720c */ /* 0x040fe40003f26270 */
[CC--:B------:R-:W-:Y:S02]  /*5910*/  ISETP.LT.OR P5, PT, R3.reuse, R229.reuse, P5 ;  /* 0x000000e50300720c */ /* 0x0c0fe40002fa1670 */
[-C--:B------:R-:W-:Y:S01]  /*5920*/  ISETP.LT.OR P2, PT, R3, R228.reuse, P2 ;  /* 0x000000e40300720c */ /* 0x080fe20001741670 */
[C---:B------:R-:W-:Y:S01]  /*5930*/  IMAD.IADD R3, R231.reuse, 0x1, -R3 ;  /* 0x00000001e7037824 */ /* 0x040fe200078e0a03 */
[C---:B------:R-:W-:Y:S02]  /*5940*/  ISETP.LT.OR P4, PT, R2.reuse, R229, P4 ;  /* 0x000000e50200720c */ /* 0x040fe40002781670 */
[----:B------:R-:W-:Y:S01]  /*5950*/  ISETP.LT.OR P1, PT, R2, R228, P1 ;  /* 0x000000e40200720c */ /* 0x000fe20000f21670 */
[----:B------:R-:W-:Y:S01]  /*5960*/  IMAD.IADD R2, R231, 0x1, -R2 ;  /* 0x00000001e7027824 */ /* 0x000fe200078e0a02 */
[----:B------:R-:W-:-:S02]  /*5970*/  FSEL R29, R10, -INF , !P0 ;  /* 0xff8000000a1d7808 */ /* 0x000fc40004000000 */
[----:B------:R-:W-:Y:S02]  /*5980*/  PLOP3.LUT P0, PT, PT, PT, UP0, 0x80, 0x0 ;  /* 0x000000000000781c */ /* 0x000fe40003f0f008 */
[----:B------:R-:W-:Y:S02]  /*5990*/  IABS R7, R8 ;  /* 0x0000000800077213 */ /* 0x000fe40000000000 */
        /* <DEDUP_REMOVED lines=97> */
.L_x_600:
[----:B------:R-:W-:Y:S05]  /*5fb0*/  BSYNC B0 ;  /* 0x0000000000007941 */ /* 0x000fea0003800000 */
.L_x_599:
[----:B------:R-:W0:Y:S02]  /*5fc0*/  LDGDEPBAR ;  /* 0x00000000000079af */ /* 0x000e240000000000 */
.L_x_598:
[----:B------:R-:W-:Y:S01]  /*5fd0*/  FMNMX.FTZ R2, R25, R24, !PT ;  /* 0x0000001819027209 */ /* 0x000fe20007810000 */
[----:B--2---:R-:W-:Y:S01]  /*5fe0*/  IMAD.MOV.U32 R9, RZ, RZ, R29 ;  /* 0x000000ffff097224 */ /* 0x004fe200078e001d */
[----:B------:R-:W-:Y:S01]  /*5ff0*/  MOV R10, R30 ;  /* 0x0000001e000a7202 */ /* 0x000fe20000000f00 */
[----:B------:R-:W-:Y:S01]  /*6000*/  ULDC UR15, c[0x0][0x2ec] ;  /* 0x0000bb00000f7ab9 */ /* 0x000fe20000000800 */
[----:B------:R-:W-:Y:S01]  /*6010*/  FMNMX.FTZ R2, R26, R2, !PT ;  /* 0x000000021a027209 */ /* 0x000fe20007810000 */
[----:B------:R-:W-:Y:S01]  /*6020*/  STL [R1+0x84], R200 ;  /* 0x000084c801007387 */ /* 0x000fe20000100800 */
[----:B------:R-:W-:Y:S02]  /*6030*/  LEA R201, R5, UR4, 0x1 ;  /* 0x0000000405c97c11 */ /* 0x000fe4000f8e08ff */
[----:B------:R-:W-:Y:S01]  /*6040*/  FMNMX.FTZ R2, R22, R2, !PT ;  /* 0x0000000216027209 */ /* 0x000fe20007810000 */
[----:B------:R-:W-:Y:S01]  /*6050*/  STL [R1+0x80], R135 ;  /* 0x0000808701007387 */ /* 0x000fe20000100800 */
[----:B------:R-:W-:Y:S01]  /*6060*/  LEA R202, R4, R201, 0x1 ;  /* 0x000000c904ca7211 */ /* 0x000fe200078e08ff */
[----:B------:R-:W-:Y:S01]  /*6070*/  IMAD R204, R0, 0x2, R201 ;  /* 0x0000000200cc7824 */ /* 0x000fe200078e02c9 */
[----:B------:R-:W-:Y:S01]  /*6080*/  FMNMX.FTZ R2, R64, R2, !PT ;  /* 0x0000000240027209 */ /* 0x000fe20007810000 */
[----:B------:R-:W-:Y:S01]  /*6090*/  STL [R1+0x7c], R134 ;  /* 0x00007c8601007387 */ /* 0x000fe20000100800 */
[----:B------:R-:W-:-:S02]  /*60a0*/  LEA R203, R0, R202, 0x1 ;  /* 0x000000ca00cb7211 */ /* 0x000fc400078e08ff */
        /* <DEDUP_REMOVED lines=26> */
[----:B------:R-:W-:-:S03]  /*6250*/  FMNMX.FTZ R2, R234, R2, !PT ;  /* 0x00000002ea027209 */ /* 0x000fc60007810000 */
[----:B-1----:R-:W1:Y:S01]  /*6260*/  SHFL.BFLY PT, R6, R132, 0x2, 0x1f ;  /* 0x0c401f0084067f89 */ /* 0x002e6200000e0000 */
[----:B------:R-:W-:-:S04]  /*6270*/  FMNMX.FTZ R2, R9, R2, !PT ;  /* 0x0000000209027209 */ /* 0x000fc80007810000 */
[----:B------:R-:W-:-:S04]  /*6280*/  FMNMX.FTZ R2, R168, R2, !PT ;  /* 0x00000002a8027209 */ /* 0x000fc80007810000 */
        /* <DEDUP_REMOVED lines=12> */
[----:B------:R-:W-:-:S03]  /*6350*/  FFMA.FTZ R6, R26, UR15, -R8 ;  /* 0x0000000f1a067c23 */ /* 0x000fc60008010808 */
[----:B------:R2:W-:Y:S08]  /*6360*/  MUFU.EX2 R180, R3 ;  /* 0x0000000300b47308 */ /* 0x0005f00000000800 */
[----:B------:R1:W-:Y:S01]  /*6370*/  MUFU.EX2 R145, R6 ;  /* 0x0000000600917308 */ /* 0x0003e20000000800 */
[----:B--2---:R-:W-:Y:S01]  /*6380*/  FMNMX.FTZ R3, R2, R7, !PT ;  /* 0x0000000702037209 */ /* 0x004fe20007810000 */
[----:B------:R-:W-:-:S03]  /*6390*/  FFMA.FTZ R2, R24, UR15, -R8 ;  /* 0x0000000f18027c23 */ /* 0x000fc60008010808 */
[----:B------:R-:W-:-:S03]  /*63a0*/  FSETP.NEU.FTZ.AND P1, PT, R3, -INF , PT ;  /* 0xff8000000300780b */ /* 0x000fc60003f3d000 */
[----:B------:R2:W-:Y:S01]  /*63b0*/  MUFU.EX2 R169, R2 ;  /* 0x0000000200a97308 */ /* 0x0005e20000000800 */
[----:B-1----:R-:W-:-:S07]  /*63c0*/  FFMA.FTZ R6, R22, UR15, -R8 ;  /* 0x0000000f16067c23 */ /* 0x002fce0008010808 */
[----:B------:R1:W3:Y:S01]  /*63d0*/  MUFU.EX2 R162, R6 ;  /* 0x0000000600a27308 */ /* 0x0002e20000000800 */
[----:B--2---:R-:W-:-:S05]  /*63e0*/  FMUL.FTZ R2, R3, UR15 ;  /* 0x0000000f03027c20 */ /* 0x004fca0008410000 */
[----:B------:R-:W-:-:S05]  /*63f0*/  FSEL R2, R2, RZ, P1 ;  /* 0x000000ff02027208 */ /* 0x000fca0000800000 */
[--C-:B------:R-:W-:Y:S01]  /*6400*/  FFMA.FTZ R4, R28, UR15, -R2.reuse ;  /* 0x0000000f1c047c23 */ /* 0x100fe20008010802 */
[--C-:B-1----:R-:W-:Y:S01]  /*6410*/  FFMA.FTZ R6, R27, UR15, -R2.reuse ;  /* 0x0000000f1b067c23 */ /* 0x102fe20008010802 */
[----:B------:R-:W1:Y:S01]  /*6420*/  LDSM.16.MT88.4 R28, [R204+0x18000] ;  /* 0x01800000cc1c783b */ /* 0x000e620000004200 */
[--C-:B------:R-:W-:Y:S01]  /*6430*/  FFMA.FTZ R0, R36, UR15, -R2.reuse ;  /* 0x0000000f24007c23 */ /* 0x100fe20008010802 */
[----:B------:R2:W-:Y:S02]  /*6440*/  MUFU.EX2 R11, R4 ;  /* 0x00000004000b7308 */ /* 0x0005e40000000800 */
[----:B------:R-:W-:Y:S04]  /*6450*/  LDSM.16.MT88.4 R24, [R203+0x18000] ;  /* 0x01800000cb18783b */ /* 0x000fe80000004200 */
[----:B------:R-:W-:Y:S02]  /*6460*/  LDSM.16.MT88.4 R36, [R203+0x1a000] ;  /* 0x01a00000cb24783b */ /* 0x000fe40000004200 */
[----:B------:R3:W4:Y:S08]  /*6470*/  MUFU.EX2 R167, R6 ;  /* 0x0000000600a77308 */ /* 0x0007300000000800 */
[----:B------:R1:W-:Y:S01]  /*6480*/  MUFU.EX2 R134, R0 ;  /* 0x0000000000867308 */ /* 0x0003e20000000800 */
[----:B--2---:R-:W-:-:S02]  /*6490*/  FFMA.FTZ R4, R23, UR15, -R2 ;  /* 0x0000000f17047c23 */ /* 0x004fc40008010802 */
[----:B------:R-:W2:Y:S05]  /*64a0*/  LDSM.16.MT88.4 R20, [R201+0x1a000] ;  /* 0x01a00000c914783b */ /* 0x000eaa0000004200 */
[----:B------:R1:W1:Y:S01]  /*64b0*/  MUFU.EX2 R152, R4 ;  /* 0x0000000400987308 */ /* 0x0002620000000800 */
[----:B---3--:R-:W-:Y:S02]  /*64c0*/  F2FP.F16.F32.PACK_AB R6, R162, R145 ;  /* 0x00000091a206723e */ /* 0x008fe400000000ff */
[----:B----4-:R-:W-:Y:S01]  /*64d0*/  F2FP.F16.F32.PACK_AB R5, R11, R167 ;  /* 0x000000a70b05723e */ /* 0x010fe200000000ff */
[----:B-1----:R-:W-:-:S04]  /*64e0*/  FFMA.FTZ R0, R64, UR15, -R8 ;  /* 0x0000000f40007c23 */ /* 0x002fc80008010808 */
[----:B------:R1:W-:Y:S01]  /*64f0*/  MUFU.EX2 R170, R0 ;  /* 0x0000000000aa7308 */ /* 0x0003e20000000800 */
[----:B------:R-:W-:Y:S02]  /*6500*/  F2FP.F16.F32.PACK_AB R4, R169, R180 ;  /* 0x000000b4a904723e */ /* 0x000fe400000000ff */
[----:B------:R-:W-:-:S07]  /*6510*/  F2FP.F16.F32.PACK_AB R7, R134, R152 ;  /* 0x000000988607723e */ /* 0x000fce00000000ff */
[----:B------:R-:W-:Y:S01]  /*6520*/  HMMA.16816.F32 R88, R4, R28, RZ ;  /* 0x0000001c0458723c */ /* 0x000fe200000018ff */
[----:B-1----:R-:W-:-:S05]  /*6530*/  FFMA.FTZ R0, R117, UR15, -R8 ;  /* 0x0000000f75007c23 */ /* 0x002fca0008010808 */
[C---:B------:R-:W-:Y:S01]  /*6540*/  HMMA.16816.F32 R112, R4.reuse, R30, RZ ;  /* 0x0000001e0470723c */ /* 0x040fe200000018ff */
[----:B------:R-:W-:Y:S01]  /*6550*/  LDSM.16.MT88.4 R28, [R201+0x1e000] ;  /* 0x01e00000c91c783b */ /* 0x000fe20000004200 */
[----:B------:R1:W3:Y:S04]  /*6560*/  MUFU.EX2 R166, R0 ;  /* 0x0000000000a67308 */ /* 0x0002e80000000800 */
[C---:B--2---:R-:W-:Y:S06]  /*6570*/  HMMA.16816.F32 R80, R4.reuse, R20, RZ ;  /* 0x000000140450723c */ /* 0x044fec00000018ff */
[C---:B------:R-:W-:Y:S01]  /*6580*/  HMMA.16816.F32 R52, R4.reuse, R22, RZ ;  /* 0x000000160434723c */ /* 0x040fe200000018ff */
[----:B------:R-:W2:Y:S05]  /*6590*/  LDSM.16.MT88.4 R20, [R203+0x1c000] ;  /* 0x01c00000cb14783b */ /* 0x000eaa0000004200 */
[----:B------:R-:W-:Y:S01]  /*65a0*/  HMMA.16816.F32 R92, R4, R32, RZ ;  /* 0x00000020045c723c */ /* 0x000fe200000018ff */
[----:B-1----:R-:W-:-:S04]  /*65b0*/  FFMA.FTZ R0, R116, UR15, -R8 ;  /* 0x0000000f74007c23 */ /* 0x002fc80008010808 */
[----:B------:R1:W-:Y:S01]  /*65c0*/  MUFU.EX2 R153, R0 ;  /* 0x0000000000997308 */ /* 0x0003e20000000800 */
[C---:B------:R-:W-:Y:S01]  /*65d0*/  HMMA.16816.F32 R56, R4.reuse, R34, RZ ;  /* 0x000000220438723c */ /* 0x040fe200000018ff */
[----:B------:R-:W4:Y:S05]  /*65e0*/  LDSM.16.MT88.4 R32, [R204+0x1c000] ;  /* 0x01c00000cc20783b */ /* 0x000f2a0000004200 */
[C---:B------:R-:W-:Y:S06]  /*65f0*/  HMMA.16816.F32 R76, R4.reuse, R16, RZ ;  /* 0x00000010044c723c */ /* 0x040fec00000018ff */
[----:B------:R-:W-:Y:S01]  /*6600*/  HMMA.16816.F32 R48, R4, R18, RZ ;  /* 0x000000120430723c */ /* 0x000fe200000018ff */
[----:B------:R-:W3:Y:S01]  /*6610*/  LDSM.16.MT88.4 R16, [R204+0x1e000] ;  /* 0x01e00000cc10783b */ /* 0x000ee20000004200 */
[----:B-1----:R-:W-:-:S04]  /*6620*/  FFMA.FTZ R0, R120, UR15, -R8 ;  /* 0x0000000f78007c23 */ /* 0x002fc80008010808 */
[C---:B------:R-:W-:Y:S01]  /*6630*/  HMMA.16816.F32 R96, R4.reuse, R40, RZ ;  /* 0x000000280460723c */ /* 0x040fe200000018ff */
[----:B------:R1:W-:Y:S05]  /*6640*/  MUFU.EX2 R135, R0 ;  /* 0x0000000000877308 */ /* 0x0003ea0000000800 */
[C---:B------:R-:W-:Y:S01]  /*6650*/  HMMA.16816.F32 R60, R4.reuse, R42, RZ ;  /* 0x0000002a043c723c */ /* 0x040fe200000018ff */
[----:B------:R-:W3:Y:S05]  /*6660*/  LDSM.16.MT88.4 R40, [R202+0x1c000] ;  /* 0x01c00000ca28783b */ /* 0x000eea0000004200 */
[C---:B------:R-:W-:Y:S06]  /*6670*/  HMMA.16816.F32 R84, R4.reuse, R24, RZ ;  /* 0x000000180454723c */ /* 0x040fec00000018ff */
[C---:B------:R-:W-:Y:S01]  /*6680*/  HMMA.16816.F32 R108, R4.reuse, R26, RZ ;  /* 0x0000001a046c723c */ /* 0x040fe200000018ff */
[--C-:B-1----:R-:W-:Y:S01]  /*6690*/  FFMA.FTZ R0, R124, UR15, -R2.reuse ;  /* 0x0000000f7c007c23 */ /* 0x102fe20008010802 */
[----:B------:R-:W1:Y:S03]  /*66a0*/  LDSM.16.MT88.4 R24, [R202+0x1e000] ;  /* 0x01e00000ca18783b */ /* 0x000e660000004200 */
[----:B------:R4:W-:Y:S01]  /*66b0*/  MUFU.EX2 R164, R0 ;  /* 0x0000000000a47308 */ /* 0x0009e20000000800 */
[C---:B------:R-:W-:Y:S06]  /*66c0*/  HMMA.16816.F32 R72, R4.reuse, R12, RZ ;  /* 0x0000000c0448723c */ /* 0x040fec00000018ff */
[C---:B------:R-:W-:Y:S01]  /*66d0*/  HMMA.16816.F32 R104, R4.reuse, R14, RZ ;  /* 0x0000000e0468723c */ /* 0x040fe200000018ff */
[----:B------:R-:W1:Y:S05]  /*66e0*/  LDSM.16.MT88.4 R12, [R203+0x1e000] ;  /* 0x01e00000cb0c783b */ /* 0x000e6a0000004200 */
[----:B--2---:R-:W-:Y:S01]  /*66f0*/  HMMA.16816.F32 R124, R4, R20, RZ ;  /* 0x00000014047c723c */ /* 0x004fe200000018ff */
[----:B----4-:R-:W-:-:S05]  /*6700*/  FFMA.FTZ R0, R129, UR15, -R2 ;  /* 0x0000000f81007c23 */ /* 0x010fca0008010802 */
[C---:B------:R-:W-:Y:S01]  /*6710*/  HMMA.16816.F32 R136, R4.reuse, R22, RZ ;  /* 0x000000160488723c */ /* 0x040fe200000018ff */
[----:B------:R-:W2:Y:S01]  /*6720*/  LDSM.16.MT88.4 R20, [R202+0x18800] ;  /* 0x01880000ca14783b */ /* 0x000ea20000004200 */
[----:B------:R4:W2:Y:S04]  /*6730*/  MUFU.EX2 R154, R0 ;  /* 0x00000000009a7308 */ /* 0x0008a80000000800 */
[C---:B------:R-:W-:Y:S06]  /*6740*/  HMMA.16816.F32 R140, R4.reuse, R28, RZ ;  /* 0x0000001c048c723c */ /* 0x040fec00000018ff */
[C---:B------:R-:W-:Y:S06]  /*6750*/  HMMA.16816.F32 R116, R4.reuse, R32, RZ ;  /* 0x000000200474723c */ /* 0x040fec00000018ff */
[C---:B------:R-:W-:Y:S01]  /*6760*/  HMMA.16816.F32 R120, R4.reuse, R34, RZ ;  /* 0x000000220478723c */ /* 0x040fe200000018ff */
[--C-:B----4-:R-:W-:Y:S01]  /*6770*/  FFMA.FTZ R0, R130, UR15, -R2.reuse ;  /* 0x0000000f82007c23 */ /* 0x110fe20008010802 */
[----:B------:R-:W-:Y:S03]  /*6780*/  LDSM.16.MT88.4 R32, [R201+0x18800] ;  /* 0x01880000c920783b */ /* 0x000fe60000004200 */
[----:B------:R4:W-:Y:S01]  /*6790*/  MUFU.EX2 R146, R0 ;  /* 0x0000000000927308 */ /* 0x0009e20000000800 */
[C---:B---3--:R-:W-:Y:S06]  /*67a0*/  HMMA.16816.F32 R172, R4.reuse, R16, RZ ;  /* 0x0000001004ac723c */ /* 0x048fec00000018ff */
[C---:B------:R-:W-:Y:S01]  /*67b0*/  HMMA.16816.F32 R176, R4.reuse, R18, RZ ;  /* 0x0000001204b0723c */ /* 0x040fe200000018ff */
[----:B------:R-:W-:Y:S05]  /*67c0*/  LDSM.16.MT88.4 R16, [R203+0x18800] ;  /* 0x01880000cb10783b */ /* 0x000fea0000004200 */
[----:B------:R-:W-:Y:S01]  /*67d0*/  HMMA.16816.F32 R68, R4, R36, RZ ;  /* 0x000000240444723c */ /* 0x000fe200000018ff */
[----:B----4-:R-:W-:-:S05]  /*67e0*/  FFMA.FTZ R0, R128, UR15, -R2 ;  /* 0x0000000f80007c23 */ /* 0x010fca0008010802 */
[C---:B------:R-:W-:Y:S01]  /*67f0*/  HMMA.16816.F32 R128, R4.reuse, R30, RZ ;  /* 0x0000001e0480723c */ /* 0x040fe200000018ff */
[----:B------:R-:W3:Y:S01]  /*6800*/  LDSM.16.MT88.4 R28, [R204+0x18800] ;  /* 0x01880000cc1c783b */ /* 0x000ee20000004200 */
[----:B------:R-:W4:Y:S04]  /*6810*/  MUFU.EX2 R163, R0 ;  /* 0x0000000000a37308 */ /* 0x000f280000000800 */
[C---:B------:R-:W-:Y:S06]  /*6820*/  HMMA.16816.F32 R100, R4.reuse, R38, RZ ;  /* 0x000000260464723c */ /* 0x040fec00000018ff */
[C---:B------:R-:W-:Y:S06]  /*6830*/  HMMA.16816.F32 R64, R4.reuse, R44, RZ ;  /* 0x0000002c0440723c */ /* 0x040fec00000018ff */
[C---:B------:R-:W-:Y:S06]  /*6840*/  HMMA.16816.F32 R36, R4.reuse, R40, RZ ;  /* 0x000000280424723c */ /* 0x040fec00000018ff */
[C---:B------:R-:W-:Y:S06]  /*6850*/  HMMA.16816.F32 R44, R4.reuse, R46, RZ ;  /* 0x0000002e042c723c */ /* 0x040fec00000018ff */
[C---:B------:R-:W-:Y:S06]  /*6860*/  HMMA.16816.F32 R40, R4.reuse, R42, RZ ;  /* 0x0000002a0428723c */ /* 0x040fec00000018ff */
[C---:B-1----:R-:W-:Y:S06]  /*6870*/  HMMA.16816.F32 R148, R4.reuse, R24, RZ ;  /* 0x000000180494723c */ /* 0x042fec00000018ff */
[C---:B------:R-:W-:Y:S06]  /*6880*/  HMMA.16816.F32 R156, R4.reuse, R26, RZ ;  /* 0x0000001a049c723c */ /* 0x040fec00000018ff */
[C---:B------:R-:W-:Y:S06]  /*6890*/  HMMA.16816.F32 R196, R4.reuse, R12, RZ ;  /* 0x0000000c04c4723c */ /* 0x040fec00000018ff */
[----:B------:R-:W-:Y:S01]  /*68a0*/  HMMA.16816.F32 R188, R4, R14, RZ ;  /* 0x0000000e04bc723c */ /* 0x000fe200000018ff */
[----:B------:R-:W1:Y:S06]  /*68b0*/  LDSM.16.MT88.4 R12, [R201+0x1a800] ;  /* 0x01a80000c90c783b */ /* 0x000e6c0000004200 */
[----:B------:R-:W-:-:S02]  /*68c0*/  F2FP.F16.F32.PACK_AB R4, R166, R170 ;  /* 0x000000aaa604723e */ /* 0x000fc400000000ff */
[----:B--2---:R-:W-:Y:S02]  /*68d0*/  F2FP.F16.F32.PACK_AB R5, R154, R164 ;  /* 0x000000a49a05723e */ /* 0x004fe400000000ff */
[----:B------:R-:W-:Y:S02]  /*68e0*/  F2FP.F16.F32.PACK_AB R6, R135, R153 ;  /* 0x000000998706723e */ /* 0x000fe400000000ff */
[----:B----4-:R-:W-:-:S07]  /*68f0*/  F2FP.F16.F32.PACK_AB R7, R163, R146 ;  /* 0x00000092a307723e */ /* 0x010fce00000000ff */
[C---:B------:R-:W-:Y:S06]  /*6900*/  HMMA.16816.F32 R24, R4.reuse, R20, R92 ;  /* 0x000000140418723c */ /* 0x040fec000000185c */
[C---:B---3--:R-:W-:Y:S06]  /*6910*/  HMMA.16816.F32 R112, R4.reuse, R30, R112 ;  /* 0x0000001e0470723c */ /* 0x048fec0000001870 */
[C---:B------:R-:W-:Y:S01]  /*6920*/  HMMA.16816.F32 R92, R4.reuse, R22, R56 ;  /* 0x00000016045c723c */ /* 0x040fe20000001838 */
[----:B------:R-:W2:Y:S05]  /*6930*/  LDSM.16.MT88.4 R20, [R202+0x1a800] ;  /* 0x01a80000ca14783b */ /* 0x000eaa0000004200 */
[----:B------:R-:W-:Y:S01]  /*6940*/  HMMA.16816.F32 R184, R4, R32, R96 ;  /* 0x0000002004b8723c */ /* 0x000fe20000001860 */
[----:B------:R-:W-:Y:S01]  /*6950*/  MOV R56, R161 ;  /* 0x000000a100387202 */ /* 0x000fe20000000f00 */
[----:B------:R-:W-:Y:S01]  /*6960*/  IMAD.MOV.U32 R57, RZ, RZ, R160 ;  /* 0x000000ffff397224 */ /* 0x000fe200078e00a0 */
[----:B------:R-:W-:Y:S01]  /*6970*/  MOV R58, R155 ;  /* 0x0000009b003a7202 */ /* 0x000fe20000000f00 */
[----:B------:R-:W-:-:S02]  /*6980*/  IMAD.MOV.U32 R59, RZ, RZ, R152 ;  /* 0x000000ffff3b7224 */ /* 0x000fc400078e0098 */
[----:B------:R-:W-:Y:S01]  /*6990*/  HMMA.16816.F32 R236, R4, R34, R60 ;  /* 0x0000002204ec723c */ /* 0x000fe2000000183c */
[----:B------:R-:W-:Y:S01]  /*69a0*/  MOV R144, R27 ;  /* 0x0000001b00907202 */ /* 0x000fe20000000f00 */
[----:B------:R-:W-:Y:S01]  /*69b0*/  IMAD.MOV.U32 R96, RZ, RZ, R166 ;  /* 0x000000ffff607224 */ /* 0x000fe200078e00a6 */
[----:B------:R-:W-:-:S03]  /*69c0*/  MOV R33, R171 ;  /* 0x000000ab00217202 */ /* 0x000fc60000000f00 */
[C---:B------:R-:W-:Y:S01]  /*69d0*/  HMMA.16816.F32 R248, R4.reuse, R28, R88 ;  /* 0x0000001c04f8723c */ /* 0x040fe20000001858 */
[----:B------:R-:W-:Y:S01]  /*69e0*/  IMAD.MOV.U32 R60, RZ, RZ, R25 ;  /* 0x000000ffff3c7224 */ /* 0x000fe200078e0019 */
[----:B------:R-:W-:Y:S01]  /*69f0*/  MOV R35, R26 ;  /* 0x0000001a00237202 */ /* 0x000fe20000000f00 */
[----:B------:R-:W-:Y:S01]  /*6a00*/  IMAD.MOV.U32 R34, RZ, RZ, R24 ;  /* 0x000000ffff227224 */ /* 0x000fe200078e0018 */
[----:B------:R-:W-:Y:S01]  /*6a10*/  MOV R0, R112 ;  /* 0x0000007000007202 */ /* 0x000fe20000000f00 */
[----:B------:R-:W-:Y:S01]  /*6a20*/  IMAD.MOV.U32 R32, RZ, RZ, R113 ;  /* 0x000000ffff207224 */ /* 0x000fe200078e0071 */
[----:B------:R-:W3:Y:S01]  /*6a30*/  LDSM.16.MT88.4 R28, [R203+0x1a800] ;  /* 0x01a80000cb1c783b */ /* 0x000ee20000004200 */
[----:B------:R-:W-:Y:S01]  /*6a40*/  IMAD.MOV.U32 R200, RZ, RZ, R114 ;  /* 0x000000ffffc87224 */ /* 0x000fe200078e0072 */
[----:B------:R-:W-:Y:S01]  /*6a50*/  MOV R88, R115 ;  /* 0x0000007300587202 */ /* 0x000fe20000000f00 */
[C---:B------:R-:W-:Y:S01]  /*6a60*/  HMMA.16816.F32 R244, R4.reuse, R16, R84 ;  /* 0x0000001004f4723c */ /* 0x040fe20000001854 */
[----:B------:R-:W4:Y:S01]  /*6a70*/  LDSM.16.MT88.4 R24, [R204+0x1a800] ;  /* 0x01a80000cc18783b */ /* 0x000f220000004200 */
[----:B------:R-:W-:Y:S01]  /*6a80*/  MOV R63, R169 ;  /* 0x000000a9003f7202 */ /* 0x000fe20000000f00 */
[----:B------:R-:W-:Y:S01]  /*6a90*/  IMAD.MOV.U32 R165, RZ, RZ, R185 ;  /* 0x000000ffffa57224 */ /* 0x000fe200078e00b9 */
[----:B------:R-:W-:Y:S01]  /*6aa0*/  MOV R99, R186 ;  /* 0x000000ba00637202 */ /* 0x000fe20000000f00 */
[----:B------:R-:W-:Y:S01]  /*6ab0*/  IMAD.MOV.U32 R98, RZ, RZ, R187 ;  /* 0x000000ffff627224 */ /* 0x000fe200078e00bb */
[C---:B------:R-:W-:Y:S01]  /*6ac0*/  HMMA.16816.F32 R112, R4.reuse, R18, R108 ;  /* 0x000000120470723c */ /* 0x040fe2000000186c */
[----:B------:R-:W4:Y:S01]  /*6ad0*/  LDSM.16.MT88.4 R16, [R201+0x1c800] ;  /* 0x01c80000c910783b */ /* 0x000f220000004200 */
[----:B------:R-:W-:Y:S01]  /*6ae0*/  MOV R97, R184 ;  /* 0x000000b800617202 */ /* 0x000fe20000000f00 */
[----:B------:R-:W-:Y:S01]  /*6af0*/  IMAD.MOV.U32 R62, RZ, RZ, R168 ;  /* 0x000000ffff3e7224 */ /* 0x000fe200078e00a8 */
[----:B------:R-:W-:Y:S01]  /*6b00*/  MOV R84, R34 ;  /* 0x0000002200547202 */ /* 0x000fe20000000f00 */
[----:B------:R-:W-:Y:S01]  /*6b10*/  IMAD.MOV.U32 R87, RZ, RZ, R98 ;  /* 0x000000ffff577224 */ /* 0x000fe200078e0062 */
[C---:B-1----:R-:W-:Y:S01]  /*6b20*/  HMMA.16816.F32 R240, R4.reuse, R12, R80 ;  /* 0x0000000c04f0723c */ /* 0x042fe20000001850 */
[----:B------:R-:W-:Y:S01]  /*6b30*/  MOV R110, R60 ;  /* 0x0000003c006e7202 */ /* 0x000fe20000000f00 */
[----:B------:R-:W-:Y:S01]  /*6b40*/  IMAD.MOV.U32 R111, RZ, RZ, R35 ;  /* 0x000000ffff6f7224 */ /* 0x000fe200078e0023 */
[----:B------:R-:W-:Y:S01]  /*6b50*/  MOV R86, R99 ;  /* 0x0000006300567202 */ /* 0x000fe20000000f00 */
[----:B------:R-:W-:Y:S01]  /*6b60*/  IMAD.MOV.U32 R34, RZ, RZ, R146 ;  /* 0x000000ffff227224 */ /* 0x000fe200078e0092 */
[----:B------:R-:W-:Y:S01]  /*6b70*/  MOV R89, R97 ;  /* 0x0000006100597202 */ /* 0x000fe20000000f00 */
[C---:B------:R-:W-:Y:S01]  /*6b80*/  HMMA.16816.F32 R184, R4.reuse, R14, R52 ;  /* 0x0000000e04b8723c */ /* 0x040fe20000001834 */
[----:B------:R-:W1:Y:S01]  /*6b90*/  LDSM.16.MT88.4 R12, [R202+0x1c800] ;  /* 0x01c80000ca0c783b */ /* 0x000e620000004200 */
[----:B------:R-:W-:Y:S01]  /*6ba0*/  IMAD.MOV.U32 R83, RZ, RZ, R32 ;  /* 0x000000ffff537224 */ /* 0x000fe200078e0020 */
[----:B------:R-:W-:Y:S01]  /*6bb0*/  MOV R82, R0 ;  /* 0x0000000000527202 */ /* 0x000fe20000000f00 */
[----:B------:R-:W-:Y:S01]  /*6bc0*/  IMAD.MOV.U32 R0, RZ, RZ, R180 ;  /* 0x000000ffff007224 */ /* 0x000fe200078e00b4 */
[----:B------:R-:W-:Y:S01]  /*6bd0*/  MOV R99, R147 ;  /* 0x0000009300637202 */ /* 0x000fe20000000f00 */
[----:B------:R-:W-:Y:S01]  /*6be0*/  IMAD.MOV.U32 R32, RZ, RZ, R170 ;  /* 0x000000ffff207224 */ /* 0x000fe200078e00aa */
        /* <DEDUP_REMOVED lines=12> */
[C---:B---3--:R-:W-:Y:S01]  /*6cb0*/  HMMA.16816.F32 R144, R4.reuse, R30, R100 ;  /* 0x0000001e0490723c */ /* 0x048fe20000001864 */
[----:B------:R-:W-:Y:S01]  /*6cc0*/  IMAD.MOV.U32 R90, RZ, RZ, R164 ;  /* 0x000000ffff5a7224 */ /* 0x000fe200078e00a4 */
[----:B------:R-:W-:Y:S01]  /*6cd0*/  MOV R76, R89 ;  /* 0x00000059004c7202 */ /* 0x000fe20000000f00 */
[----:B------:R-:W-:Y:S01]  /*6ce0*/  IMAD.MOV.U32 R77, RZ, RZ, R85 ;  /* 0x000000ffff4d7224 */ /* 0x000fe200078e0055 */
[----:B------:R-:W-:Y:S01]  /*6cf0*/  MOV R89, R63 ;  /* 0x0000003f00597202 */ /* 0x000fe20000000f00 */
[----:B------:R-:W-:Y:S01]  /*6d00*/  IMAD.MOV.U32 R79, RZ, RZ, R87 ;  /* 0x000000ffff4f7224 */ /* 0x000fe200078e0057 */
[----:B----4-:R-:W-:Y:S01]  /*6d10*/  HMMA.16816.F32 R160, R4, R26, R104 ;  /* 0x0000001a04a0723c */ /* 0x010fe20000001868 */
[----:B------:R-:W-:Y:S01]  /*6d20*/  MOV R102, R110 ;  /* 0x0000006e00667202 */ /* 0x000fe20000000f00 */
[----:B------:R-:W-:Y:S01]  /*6d30*/  IMAD.MOV.U32 R103, RZ, RZ, R111 ;  /* 0x000000ffff677224 */ /* 0x000fe200078e006f */
[----:B------:R-:W-:Y:S01]  /*6d40*/  MOV R101, R84 ;  /* 0x0000005400657202 */ /* 0x000fe20000000f00 */
[----:B------:R-:W-:-:S02]  /*6d50*/  IMAD.MOV.U32 R80, RZ, RZ, R32 ;  /* 0x000000ffff507224 */ /* 0x000fc400078e0020 */
[C---:B------:R-:W-:Y:S01]  /*6d60*/  HMMA.16816.F32 R152, R4.reuse, R28, R68 ;  /* 0x0000001c0498723c */ /* 0x040fe20000001844 */
[----:B------:R-:W3:Y:S01]  /*6d70*/  LDSM.16.MT88.4 R28, [R201+0x1e800] ;  /* 0x01e80000c91c783b */ /* 0x000ee20000004200 */
[----:B------:R-:W-:Y:S02]  /*6d80*/  IMAD.MOV.U32 R100, RZ, RZ, R90 ;  /* 0x000000ffff647224 */ /* 0x000fe400078e005a */
[----:B------:R-:W-:Y:S02]  /*6d90*/  IMAD.MOV.U32 R90, RZ, RZ, R62 ;  /* 0x000000ffff5a7224 */ /* 0x000fe400078e003e */
[C---:B------:R-:W-:Y:S06]  /*6da0*/  HMMA.16816.F32 R108, R4.reuse, R16, R64 ;  /* 0x00000010046c723c */ /* 0x040fec0000001840 */
        /* <DEDUP_REMOVED lines=8> */
[----:B------:R-:W-:Y:S01]  /*6e30*/  IMAD.MOV.U32 R46, RZ, RZ, R34 ;  /* 0x000000ffff2e7224 */ /* 0x000fe200078e0022 */
[----:B------:R-:W-:Y:S01]  /*6e40*/  MOV R45, R35 ;  /* 0x00000023002d7202 */ /* 0x000fe20000000f00 */
[----:B------:R-:W-:Y:S01]  /*6e50*/  IMAD.MOV.U32 R44, RZ, RZ, R60 ;  /* 0x000000ffff2c7224 */ /* 0x000fe200078e003c */
[----:B------:R-:W-:Y:S01]  /*6e60*/  MOV R65, R57 ;  /* 0x0000003900417202 */ /* 0x000fe20000000f00 */
[----:B-1----:R-:W-:Y:S01]  /*6e70*/  HMMA.16816.F32 R84, R4, R12, R36 ;  /* 0x0000000c0454723c */ /* 0x002fe20000001824 */
[----:B------:R-:W-:-:S05]  /*6e80*/  MOV R47, R59 ;  /* 0x0000003b002f7202 */ /* 0x000fca0000000f00 */
[C---:B------:R-:W-:Y:S01]  /*6e90*/  HMMA.16816.F32 R60, R4.reuse, R14, R40 ;  /* 0x0000000e043c723c */ /* 0x040fe20000001828 */
[----:B------:R-:W-:Y:S01]  /*6ea0*/  IMAD.MOV.U32 R39, RZ, RZ, R0 ;  /* 0x000000ffff277224 */ /* 0x000fe200078e0000 */
[----:B------:R-:W-:Y:S01]  /*6eb0*/  MOV R38, R33 ;  /* 0x0000002100267202 */ /* 0x000fe20000000f00 */
[----:B------:R-:W-:Y:S01]  /*6ec0*/  FFMA.FTZ R0, R192, UR15, -R8 ;  /* 0x0000000fc0007c23 */ /* 0x000fe20008010808 */
[----:B------:R-:W1:Y:S01]  /*6ed0*/  LDSM.16.MT88.4 R32, [R204+0x1e800] ;  /* 0x01e80000cc20783b */ /* 0x000e620000004200 */
[----:B------:R-:W-:Y:S01]  /*6ee0*/  MOV R192, R46 ;  /* 0x0000002e00c07202 */ /* 0x000fe20000000f00 */
[----:B--2---:R-:W-:Y:S01]  /*6ef0*/  HMMA.16816.F32 R56, R4, R22, R120 ;  /* 0x000000160438723c */ /* 0x004fe20000001878 */
[----:B------:R2:W4:Y:S01]  /*6f00*/  MUFU.EX2 R36, R0 ;  /* 0x0000000000247308 */ /* 0x0005220000000800 */
[----:B------:R-:W1:Y:S01]  /*6f10*/  LDSM.16.MT88.4 R12, [R203+0x1e800] ;  /* 0x01e80000cb0c783b */ /* 0x000e620000004200 */
[----:B------:R-:W-:-:S03]  /*6f20*/  IMAD.MOV.U32 R46, RZ, RZ, R67 ;  /* 0x000000ffff2e7224 */ /* 0x000fc600078e0043 */
[C---:B------:R-:W-:Y:S01]  /*6f30*/  HMMA.16816.F32 R72, R4.reuse, R20, R116 ;  /* 0x000000140448723c */ /* 0x040fe20000001874 */
[----:B------:R-:W-:Y:S01]  /*6f40*/  MOV R23, R38 ;  /* 0x0000002600177202 */ /* 0x000fe20000000f00 */
[----:B------:R-:W-:Y:S01]  /*6f50*/  IMAD.MOV.U32 R123, RZ, RZ, R45 ;  /* 0x000000ffff7b7224 */ /* 0x000fe200078e002d */
[----:B------:R-:W-:Y:S01]  /*6f60*/  MOV R122, R44 ;  /* 0x0000002c007a7202 */ /* 0x000fe20000000f00 */
[----:B------:R-:W-:Y:S01]  /*6f70*/  IMAD.MOV.U32 R44, RZ, RZ, R65 ;  /* 0x000000ffff2c7224 */ /* 0x000fe200078e0041 */
[----:B------:R-:W-:Y:S01]  /*6f80*/  MOV R45, R66 ;  /* 0x00000042002d7202 */ /* 0x000fe20000000f00 */
[----:B---3--:R-:W-:Y:S01]  /*6f90*/  HMMA.16816.F32 R48, R4, R30, R128 ;  /* 0x0000001e0430723c */ /* 0x008fe20000001880 */
[----:B------:R-:W-:Y:S01]  /*6fa0*/  IMAD.MOV.U32 R20, RZ, RZ, R47 ;  /* 0x000000ffff147224 */ /* 0x000fe200078e002f */
[----:B------:R-:W-:Y:S01]  /*6fb0*/  MOV R21, R64 ;  /* 0x0000004000157202 */ /* 0x000fe20000000f00 */
[----:B------:R-:W-:Y:S01]  /*6fc0*/  IMAD.MOV.U32 R121, RZ, RZ, R39 ;  /* 0x000000ffff797224 */ /* 0x000fe200078e0027 */
[----:B------:R-:W-:Y:S01]  /*6fd0*/  MOV R47, R100 ;  /* 0x00000064002f7202 */ /* 0x000fe20000000f00 */
[----:B------:R-:W-:-:S02]  /*6fe0*/  IMAD.MOV.U32 R100, RZ, RZ, R101 ;  /* 0x000000ffff647224 */ /* 0x000fc400078e0065 */
[----:B--2---:R-:W-:Y:S01]  /*6ff0*/  FFMA.FTZ R0, R193, UR15, -R8 ;  /* 0x0000000fc1007c23 */ /* 0x004fe20008010808 */
[C---:B----4-:R-:W-:Y:S01]  /*7000*/  HMMA.16816.F32 R64, R4.reuse, R18, R156 ;  /* 0x000000120440723c */ /* 0x050fe2000000189c */
[----:B------:R-:W-:Y:S01]  /*7010*/  MOV R128, R192 ;  /* 0x000000c000807202 */ /* 0x000fe20000000f00 */
[----:B------:R-:W-:Y:S01]  /*7020*/  IMAD.MOV.U32 R131, RZ, RZ, R36 ;  /* 0x000000ffff837224 */ /* 0x000fe200078e0024 */
[----:B------:R2:W-:Y:S01]  /*7030*/  MUFU.EX2 R120, R0 ;  /* 0x0000000000787308 */ /* 0x0005e20000000800 */
[----:B------:R-:W-:Y:S01]  /*7040*/  IMAD.MOV.U32 R129, RZ, RZ, R20 ;  /* 0x000000ffff817224 */ /* 0x000fe200078e0014 */
[----:B------:R-:W-:Y:S01]  /*7050*/  MOV R192, R21 ;  /* 0x0000001500c07202 */ /* 0x000fe20000000f00 */
[C---:B------:R-:W-:Y:S01]  /*7060*/  HMMA.16816.F32 R40, R4.reuse, R28, R140 ;  /* 0x0000001c0428723c */ /* 0x040fe2000000188c */
[----:B------:R-:W-:Y:S02]  /*7070*/  MOV R159, R23 ;  /* 0x00000017009f7202 */ /* 0x000fe40000000f00 */
[----:B------:R-:W-:Y:S01]  /*7080*/  MOV R101, R102 ;  /* 0x0000006600657202 */ /* 0x000fe20000000f00 */
[----:B------:R-:W3:Y:S01]  /*7090*/  LDSM.16.MT88.4 R20, [R202+0x19000] ;  /* 0x01900000ca14783b */ /* 0x000ee20000004200 */
[----:B------:R-:W-:Y:S01]  /*70a0*/  IMAD.MOV.U32 R102, RZ, RZ, R103 ;  /* 0x000000ffff667224 */ /* 0x000fe200078e0067 */
[----:B------:R-:W-:Y:S01]  /*70b0*/  MOV R103, R81 ;  /* 0x0000005100677202 */ /* 0x000fe20000000f00 */
[----:B------:R-:W-:Y:S01]  /*70c0*/  IMAD.MOV.U32 R81, RZ, RZ, R82 ;  /* 0x000000ffff517224 */ /* 0x000fe200078e0052 */
[----:B------:R-:W-:Y:S01]  /*70d0*/  MOV R82, R83 ;  /* 0x0000005300527202 */ /* 0x000fe20000000f00 */
[----:B------:R-:W-:Y:S01]  /*70e0*/  IMAD.MOV.U32 R83, RZ, RZ, R200 ;  /* 0x000000ffff537224 */ /* 0x000fe200078e00c8 */
[C---:B------:R-:W-:Y:S01]  /*70f0*/  HMMA.16816.F32 R68, R4.reuse, R24, R124 ;  /* 0x000000180444723c */ /* 0x040fe2000000187c */
[----:B--2---:R-:W-:Y:S01]  /*7100*/  FFMA.FTZ R0, R195, UR15, -R8 ;  /* 0x0000000fc3007c23 */ /* 0x004fe20008010808 */
[----:B------:R-:W-:Y:S01]  /*7110*/  MOV R158, R122 ;  /* 0x0000007a009e7202 */ /* 0x000fe20000000f00 */
[----:B------:R-:W-:Y:S01]  /*7120*/  IMAD.MOV.U32 R140, RZ, RZ, R100 ;  /* 0x000000ffff8c7224 */ /* 0x000fe200078e0064 */
[----:B------:R-:W-:Y:S01]  /*7130*/  MOV R143, R103 ;  /* 0x00000067008f7202 */ /* 0x000fe20000000f00 */
[----:B------:R2:W-:Y:S01]  /*7140*/  MUFU.EX2 R119, R0 ;  /* 0x0000000000777308 */ /* 0x0005e20000000800 */
[----:B------:R-:W-:Y:S01]  /*7150*/  MOV R141, R101 ;  /* 0x00000065008d7202 */ /* 0x000fe20000000f00 */
[----:B------:R-:W-:Y:S01]  /*7160*/  IMAD.MOV.U32 R142, RZ, RZ, R102 ;  /* 0x000000ffff8e7224 */ /* 0x000fe200078e0066 */
[----:B------:R-:W-:Y:S01]  /*7170*/  HMMA.16816.F32 R52, R4, R26, R136 ;  /* 0x0000001a0434723c */ /* 0x000fe20000001888 */
[----:B------:R-:W-:Y:S01]  /*7180*/  IMAD.MOV.U32 R193, RZ, RZ, R44 ;  /* 0x000000ffffc17224 */ /* 0x000fe200078e002c */
[----:B------:R-:W-:Y:S01]  /*7190*/  MOV R156, R134 ;  /* 0x00000086009c7202 */ /* 0x000fe20000000f00 */
[----:B------:R-:W-:Y:S01]  /*71a0*/  IMAD.MOV.U32 R157, RZ, RZ, R80 ;  /* 0x000000ffff9d7224 */ /* 0x000fe200078e0050 */
[----:B------:R-:W-:Y:S04]  /*71b0*/  LDSM.16.MT88.4 R28, [R204+0x1b000] ;  /* 0x01b00000cc1c783b */ /* 0x000fe80000004200 */
[----:B------:R4:W5:Y:S01]  /*71c0*/  LDL.LU R200, [R1+0x84] ;  /* 0x0000840001c87983 */ /* 0x0009620000300800 */
[----:B--2---:R-:W-:Y:S01]  /*71d0*/  FFMA.FTZ R0, R133, UR15, -R8 ;  /* 0x0000000f85007c23 */ /* 0x004fe20008010808 */
[----:B------:R-:W-:Y:S01]  /*71e0*/  IMAD.MOV.U32 R103, RZ, RZ, R88 ;  /* 0x000000ffff677224 */ /* 0x000fe200078e0058 */
[----:B------:R-:W-:-:S02]  /*71f0*/  MOV R127, R89 ;  /* 0x00000059007f7202 */ /* 0x000fc40000000f00 */
[----:B------:R-:W-:Y:S01]  /*7200*/  MOV R122, R91 ;  /* 0x0000005b007a7202 */ /* 0x000fe20000000f00 */
[----:B------:R2:W-:Y:S01]  /*7210*/  MUFU.EX2 R118, R0 ;  /* 0x0000000000767308 */ /* 0x0005e20000000800 */
[----:B------:R-:W-:Y:S01]  /*7220*/  MOV R126, R97 ;  /* 0x00000061007e7202 */ /* 0x000fe20000000f00 */
[----:B------:R-:W-:Y:S01]  /*7230*/  IMAD.MOV.U32 R124, RZ, RZ, R46 ;  /* 0x000000ffff7c7224 */ /* 0x000fe200078e002e */
[----:B------:R-:W-:Y:S01]  /*7240*/  MOV R195, R45 ;  /* 0x0000002d00c37202 */ /* 0x000fe20000000f00 */
[----:B------:R-:W-:Y:S01]  /*7250*/  IMAD.MOV.U32 R101, RZ, RZ, R82 ;  /* 0x000000ffff657224 */ /* 0x000fe200078e0052 */
[----:B------:R-:W-:Y:S01]  /*7260*/  MOV R100, R81 ;  /* 0x0000005100647202 */ /* 0x000fe20000000f00 */
[----:B------:R-:W-:Y:S01]  /*7270*/  LDSM.16.MT88.4 R24, [R201+0x19000] ;  /* 0x01900000c918783b */ /* 0x000fe20000004200 */
[----:B--2---:R-:W-:-:S04]  /*7280*/  FFMA.FTZ R0, R235, UR15, -R2 ;  /* 0x0000000feb007c23 */ /* 0x004fc80008010802 */
[----:B------:R2:W1:Y:S01]  /*7290*/  MUFU.EX2 R37, R0 ;  /* 0x0000000000257308 */ /* 0x0004620000000800 */
[----:B------:R-:W-:Y:S02]  /*72a0*/  IMAD.MOV.U32 R235, RZ, RZ, R121 ;  /* 0x000000ffffeb7224 */ /* 0x000fe400078e0079 */
[----:B------:R-:W-:Y:S02]  /*72b0*/  IMAD.MOV.U32 R121, RZ, RZ, R90 ;  /* 0x000000ffff797224 */ /* 0x000fe400078e005a */
[----:B--2---:R-:W-:Y:S01]  /*72c0*/  FFMA.FTZ R0, R252, UR15, -R2 ;  /* 0x0000000ffc007c23 */ /* 0x004fe20008010802 */
[----:B-1----:R-:W-:-:S03]  /*72d0*/  MOV R130, R37 ;  /* 0x0000002500827202 */ /* 0x002fc60000000f00 */
[----:B------:R1:W2:Y:S01]  /*72e0*/  MUFU.EX2 R116, R0 ;  /* 0x0000000000747308 */ /* 0x0002a20000000800 */
[----:B------:R-:W-:Y:S01]  /*72f0*/  IMAD.MOV.U32 R252, RZ, RZ, R123 ;  /* 0x000000fffffc7224 */ /* 0x000fe200078e007b */
[----:B------:R-:W-:Y:S01]  /*7300*/  HMMA.16816.F32 R88, R4, R32, R172 ;  /* 0x000000200458723c */ /* 0x000fe200000018ac */
[----:B------:R-:W-:Y:S01]  /*7310*/  IMAD.MOV.U32 R123, RZ, RZ, R96 ;  /* 0x000000ffff7b7224 */ /* 0x000fe200078e0060 */
[----:B------:R-:W-:-:S04]  /*7320*/  MOV R102, R83 ;  /* 0x0000005300667202 */ /* 0x000fc80000000f00 */
[C---:B------:R-:W-:Y:S01]  /*7330*/  HMMA.16816.F32 R36, R4.reuse, R16, R148 ;  /* 0x000000100424723c */ /* 0x040fe20000001894 */
[--C-:B-1----:R-:W-:Y:S01]  /*7340*/  FFMA.FTZ R0, R194, UR15, -R2.reuse ;  /* 0x0000000fc2007c23 */ /* 0x102fe20008010802 */
[----:B------:R-:W-:Y:S01]  /*7350*/  MOV R175, R99 ;  /* 0x0000006300af7202 */ /* 0x000fe20000000f00 */
[----:B------:R-:W1:Y:S02]  /*7360*/  LDSM.16.MT88.4 R16, [R203+0x19000] ;  /* 0x01900000cb10783b */ /* 0x000e640000004200 */
[----:B------:R3:W-:Y:S01]  /*7370*/  MUFU.EX2 R117, R0 ;  /* 0x0000000000757308 */ /* 0x0007e20000000800 */
[----:B------:R-:W-:Y:S01]  /*7380*/  MOV R194, R47 ;  /* 0x0000002f00c27202 */ /* 0x000fe20000000f00 */
[C---:B------:R-:W-:Y:S06]  /*7390*/  HMMA.16816.F32 R80, R4.reuse, R12, R196 ;  /* 0x0000000c0450723c */ /* 0x040fec00000018c4 */
[----:B------:R-:W-:Y:S01]  /*73a0*/  HMMA.16816.F32 R44, R4, R14, R188 ;  /* 0x0000000e042c723c */ /* 0x000fe200000018bc */
[----:B------:R-:W-:Y:S01]  /*73b0*/  LDSM.16.MT88.4 R12, [R201+0x1b000] ;  /* 0x01b00000c90c783b */ /* 0x000fe20000004200 */
[----:B---3--:R-:W-:Y:S01]  /*73c0*/  FFMA.FTZ R0, R234, UR15, -R2 ;  /* 0x0000000fea007c23 */ /* 0x008fe20008010802 */
[----:B------:R-:W-:-:S03]  /*73d0*/  IMAD.MOV.U32 R234, RZ, RZ, R98 ;  /* 0x000000ffffea7224 */ /* 0x000fc600078e0062 */
[----:B------:R-:W-:Y:S01]  /*73e0*/  HMMA.16816.F32 R96, R4, R34, R176 ;  /* 0x000000220460723c */ /* 0x000fe200000018b0 */
[----:B------:R-:W3:Y:S01]  /*73f0*/  MUFU.EX2 R133, R0 ;  /* 0x0000000000857308 */ /* 0x000ee20000000800 */
[----:B------:R-:W4:Y:S05]  /*7400*/  LDSM.16.MT88.4 R32, [R204+0x19000] ;  /* 0x01900000cc20783b */ /* 0x000f2a0000004200 */
[----:B------:R-:W-:Y:S02]  /*7410*/  F2FP.F16.F32.PACK_AB R4, R120, R131 ;  /* 0x000000837804723e */ /* 0x000fe400000000ff */
[----:B--2---:R-:W-:Y:S02]  /*7420*/  F2FP.F16.F32.PACK_AB R5, R116, R130 ;  /* 0x000000827405723e */ /* 0x004fe400000000ff */
[----:B------:R-:W-:-:S02]  /*7430*/  F2FP.F16.F32.PACK_AB R6, R118, R119 ;  /* 0x000000777606723e */ /* 0x000fc400000000ff */
[----:B---3--:R-:W-:-:S07]  /*7440*/  F2FP.F16.F32.PACK_AB R7, R133, R117 ;  /* 0x000000758507723e */ /* 0x008fce00000000ff */
[C---:B------:R-:W-:Y:S06]  /*7450*/  HMMA.16816.F32 R140, R4.reuse, R20, R140 ;  /* 0x00000014048c723c */ /* 0x040fec000000188c */
[C---:B------:R-:W-:Y:S01]  /*7460*/  HMMA.16816.F32 R92, R4.reuse, R22, R92 ;  /* 0x00000016045c723c */ /* 0x040fe2000000185c */
[----:B------:R-:W2:Y:S01]  /*7470*/  LDSM.16.MT88.4 R20, [R202+0x1b000] ;  /* 0x01b00000ca14783b */ /* 0x000ea20000004200 */
[----:B------:R-:W-:Y:S01]  /*7480*/  IMAD.MOV.U32 R172, RZ, RZ, R175 ;  /* 0x000000ffffac7224 */ /* 0x000fe200078e00af */
[----:B------:R-:W-:Y:S01]  /*7490*/  MOV R173, R234 ;  /* 0x000000ea00ad7202 */ /* 0x000fe20000000f00 */
[----:B------:R-:W-:Y:S01]  /*74a0*/  IMAD.MOV.U32 R174, RZ, RZ, R156 ;  /* 0x000000ffffae7224 */ /* 0x000fe200078e009c */
[----:B------:R-:W-:Y:S01]  /*74b0*/  MOV R175, R157 ;  /* 0x0000009d00af7202 */ /* 0x000fe20000000f00 */
[----:B------:R-:W-:Y:S01]  /*74c0*/  IMAD.MOV.U32 R234, RZ, RZ, R158 ;  /* 0x000000ffffea7224 */ /* 0x000fe200078e009e */
[----:B------:R-:W-:Y:S01]  /*74d0*/  MOV R0, R159 ;  /* 0x0000009f00007202 */ /* 0x000fe20000000f00 */
[C---:B-1----:R-:W-:Y:S06]  /*74e0*/  HMMA.16816.F32 R112, R4.reuse, R18, R112 ;  /* 0x000000120470723c */ /* 0x042fec0000001870 */
[C---:B------:R-:W-:Y:S01]  /*74f0*/  HMMA.16816.F32 R156, R4.reuse, R16, R244 ;  /* 0x00000010049c723c */ /* 0x040fe200000018f4 */
[----:B------:R-:W1:Y:S05]  /*7500*/  LDSM.16.MT88.4 R16, [R201+0x1d000] ;  /* 0x01d00000c910783b */ /* 0x000e6a0000004200 */
[C---:B----4-:R-:W-:Y:S06]  /*7510*/  HMMA.16816.F32 R148, R4.reuse, R32, R248 ;  /* 0x000000200494723c */ /* 0x050fec00000018f8 */
[C---:B------:R-:W-:Y:S06]  /*7520*/  HMMA.16816.F32 R248, R4.reuse, R12, R240 ;  /* 0x0000000c04f8723c */ /* 0x040fec00000018f0 */
[C---:B------:R-:W-:Y:S01]  /*7530*/  HMMA.16816.F32 R244, R4.reuse, R14, R184 ;  /* 0x0000000e04f4723c */ /* 0x040fe200000018b8 */
[----:B------:R-:W3:Y:S05]  /*7540*/  LDSM.16.MT88.4 R12, [R202+0x1d000] ;  /* 0x01d00000ca0c783b */ /* 0x000eea0000004200 */
[C---:B------:R-:W-:Y:S06]  /*7550*/  HMMA.16816.F32 R136, R4.reuse, R24, R76 ;  /* 0x000000180488723c */ /* 0x040fec000000184c */
[C---:B------:R-:W-:Y:S01]  /*7560*/  HMMA.16816.F32 R76, R4.reuse, R26, R236 ;  /* 0x0000001a044c723c */ /* 0x040fe200000018ec */
[----:B------:R-:W4:Y:S05]  /*7570*/  LDSM.16.MT88.4 R24, [R203+0x1b000] ;  /* 0x01b00000cb18783b */ /* 0x000f2a0000004200 */
        /* <DEDUP_REMOVED lines=9> */
[----:B------:R-:W-:Y:S01]  /*7610*/  HMMA.16816.F32 R184, R4, R14, R60 ;  /* 0x0000000e04b8723c */ /* 0x000fe2000000183c */
[----:B------:R-:W3:Y:S01]  /*7620*/  LDSM.16.MT88.4 R12, [R202+0x1f000] ;  /* 0x01f00000ca0c783b */ /* 0x000ee20000004200 */
[----:B------:R-:W-:-:S04]  /*7630*/  FFMA.FTZ R0, R0, UR15, -R8 ;  /* 0x0000000f00007c23 */ /* 0x000fc80008010808 */
[----:B------:R-:W-:Y:S07]  /*7640*/  HMMA.16816.F32 R176, R4, R28, R164 ;  /* 0x0000001c04b0723c */ /* 0x000fee00000018a4 */
[----:B------:R-:W-:Y:S01]  /*7650*/  MOV R166, R120 ;  /* 0x0000007800a67202 */ /* 0x000fe20000000f00 */
[----:B------:R-:W-:Y:S01]  /*7660*/  IMAD.MOV.U32 R165, RZ, RZ, R121 ;  /* 0x000000ffffa57224 */ /* 0x000fe200078e0079 */
[----:B------:R-:W-:Y:S01]  /*7670*/  MOV R167, R122 ;  /* 0x0000007a00a77202 */ /* 0x000fe20000000f00 */
[----:B------:R-:W-:-:S02]  /*7680*/  IMAD.MOV.U32 R164, RZ, RZ, R123 ;  /* 0x000000ffffa47224 */ /* 0x000fc400078e007b */
[----:B------:R-:W-:Y:S01]  /*7690*/  HMMA.16816.F32 R120, R4, R30, R160 ;  /* 0x0000001e0478723c */ /* 0x000fe200000018a0 */
[----:B------:R-:W-:-:S06]  /*76a0*/  IMAD.MOV.U32 R29, RZ, RZ, R172 ;  /* 0x000000ffff1d7224 */ /* 0x000fcc00078e00ac */
[----:B------:R-:W-:Y:S01]  /*76b0*/  MOV R160, R173 ;  /* 0x000000ad00a07202 */ /* 0x000fe20000000f00 */
[----:B------:R-:W-:Y:S01]  /*76c0*/  IMAD.MOV.U32 R161, RZ, RZ, R174 ;  /* 0x000000ffffa17224 */ /* 0x000fe200078e00ae */
[----:B------:R-:W-:Y:S01]  /*76d0*/  MOV R162, R175 ;  /* 0x000000af00a27202 */ /* 0x000fe20000000f00 */
[----:B------:R-:W-:Y:S01]  /*76e0*/  IMAD.MOV.U32 R163, RZ, RZ, R194 ;  /* 0x000000ffffa37224 */ /* 0x000fe200078e00c2 */
[C---:B----4-:R-:W-:Y:S06]  /*76f0*/  HMMA.16816.F32 R172, R4.reuse, R24, R152 ;  /* 0x0000001804ac723c */ /* 0x050fec0000001898 */
[C---:B------:R-:W-:Y:S01]  /*7700*/  HMMA.16816.F32 R236, R4.reuse, R32, R72 ;  /* 0x0000002004ec723c */ /* 0x040fe20000001848 */
[----:B------:R-:W-:Y:S01]  /*7710*/  MOV R153, R195 ;  /* 0x000000c300997202 */ /* 0x000fe20000000f00 */
[----:B------:R-:W-:Y:S01]  /*7720*/  IMAD.MOV.U32 R154, RZ, RZ, R193 ;  /* 0x000000ffff9a7224 */ /* 0x000fe200078e00c1 */
[----:B------:R-:W-:Y:S01]  /*7730*/  MOV R155, R192 ;  /* 0x000000c0009b7202 */ /* 0x000fe20000000f00 */
[----:B------:R4:W-:Y:S02]  /*7740*/  MUFU.EX2 R72, R0 ;  /* 0x0000000000487308 */ /* 0x0009e40000000800 */
[C---:B------:R-:W-:Y:S01]  /*7750*/  HMMA.16816.F32 R192, R4.reuse, R26, R144 ;  /* 0x0000001a04c0723c */ /* 0x040fe20000001890 */
[----:B------:R-:W3:Y:S05]  /*7760*/  LDSM.16.MT88.4 R24, [R204+0x1f000] ;  /* 0x01f00000cc18783b */ /* 0x000eea0000004200 */
[C---:B------:R-:W-:Y:S01]  /*7770*/  HMMA.16816.F32 R180, R4.reuse, R34, R56 ;  /* 0x0000002204b4723c */ /* 0x040fe20000001838 */
[----:B------:R-:W-:Y:S01]  /*7780*/  IMAD.MOV.U32 R125, RZ, RZ, R135 ;  /* 0x000000ffff7d7224 */ /* 0x000fe200078e0087 */
[----:B------:R-:W-:Y:S01]  /*7790*/  MOV R62, R117 ;  /* 0x00000075003e7202 */ /* 0x000fe20000000f00 */
[----:B------:R-:W-:Y:S01]  /*77a0*/  IMAD.MOV.U32 R152, RZ, RZ, R154 ;  /* 0x000000ffff987224 */ /* 0x000fe200078e009a */
[----:B------:R-:W-:Y:S01]  /*77b0*/  MOV R60, R116 ;  /* 0x00000074003c7202 */ /* 0x000fe20000000f00 */
[----:B----4-:R-:W-:Y:S01]  /*77c0*/  FFMA.FTZ R0, R29, UR15, -R8 ;  /* 0x0000000f1d007c23 */ /* 0x010fe20008010808 */
[C---:B--2---:R-:W-:Y:S01]  /*77d0*/  HMMA.16816.F32 R32, R4.reuse, R22, R52 ;  /* 0x000000160420723c */ /* 0x044fe20000001834 */
[----:B------:R-:W-:Y:S01]  /*77e0*/  IMAD.MOV.U32 R63, RZ, RZ, R118 ;  /* 0x000000ffff3f7224 */ /* 0x000fe200078e0076 */
[----:B------:R-:W-:Y:S01]  /*77f0*/  LDSM.16.MT88.4 R144, [R201+0x19800] ;  /* 0x01980000c990783b */ /* 0x000fe20000004200 */
[----:B------:R2:W4:Y:S03]  /*7800*/  MUFU.EX2 R56, R0 ;  /* 0x0000000000387308 */ /* 0x0005260000000800 */
[C---:B------:R-:W-:Y:S01]  /*7810*/  HMMA.16816.F32 R28, R4.reuse, R20, R68 ;  /* 0x00000014041c723c */ /* 0x040fe20000001844 */
[----:B------:R-:W-:Y:S01]  /*7820*/  IMAD.MOV.U32 R61, RZ, RZ, R119 ;  /* 0x000000ffff3d7224 */ /* 0x000fe200078e0077 */
[----:B------:R3:W5:Y:S01]  /*7830*/  LDL.LU R135, [R1+0x80] ;  /* 0x0000800001877983 */ /* 0x0007620000300800 */
[----:B--2---:R-:W-:Y:S01]  /*7840*/  FFMA.FTZ R0, R153, UR15, -R8 ;  /* 0x0000000f99007c23 */ /* 0x004fe20008010808 */
[----:B------:R-:W-:Y:S01]  /*7850*/  MOV R153, R155 ;  /* 0x0000009b00997202 */ /* 0x000fe20000000f00 */
[----:B------:R-:W-:Y:S01]  /*7860*/  IMAD.MOV.U32 R154, RZ, RZ, R160 ;  /* 0x000000ffff9a7224 */ /* 0x000fe200078e00a0 */
[----:B------:R-:W-:Y:S01]  /*7870*/  MOV R155, R161 ;  /* 0x000000a1009b7202 */ /* 0x000fe20000000f00 */
[C---:B-1----:R-:W-:Y:S01]  /*7880*/  HMMA.16816.F32 R20, R4.reuse, R16, R40 ;  /* 0x000000100414723c */ /* 0x042fe20000001828 */
        /* <DEDUP_REMOVED lines=12> */
[----:B------:R-:W-:Y:S04]  /*7950*/  LDSM.16.MT88.4 R40, [R201+0x1b800] ;  /* 0x01b80000c928783b */ /* 0x000fe80000004200 */
[----:B------:R2:W5:Y:S01]  /*7960*/  LDL.LU R134, [R1+0x7c] ;  /* 0x00007c0001867983 */ /* 0x0005620000300800 */
[----:B-1----:R-:W-:Y:S01]  /*7970*/  FFMA.FTZ R0, R10, UR15, -R8 ;  /* 0x0000000f0a007c23 */ /* 0x002fe20008010808 */
[----:B------:R-:W-:Y:S01]  /*7980*/  IMAD.MOV.U32 R162, RZ, RZ, R164 ;  /* 0x000000ffffa27224 */ /* 0x000fe200078e00a4 */
[----:B---3--:R-:W-:Y:S01]  /*7990*/  HMMA.16816.F32 R108, R4, R12, R36 ;  /* 0x0000000c046c723c */ /* 0x008fe20000001824 */
[----:B------:R-:W-:Y:S01]  /*79a0*/  LDSM.16.MT88.4 R48, [R202+0x1b800] ;  /* 0x01b80000ca30783b */ /* 0x000fe20000004200 */
[----:B------:R1:W-:Y:S01]  /*79b0*/  MUFU.EX2 R68, R0 ;  /* 0x0000000000447308 */ /* 0x0003e20000000800 */
[----:B------:R-:W-:-:S03]  /*79c0*/  IMAD.MOV.U32 R164, RZ, RZ, R252 ;  /* 0x000000ffffa47224 */ /* 0x000fc600078e00fc */
[----:B------:R-:W-:Y:S01]  /*79d0*/  HMMA.16816.F32 R12, R4, R14, R64 ;  /* 0x0000000e040c723c */ /* 0x000fe20000001840 */
[----:B------:R-:W-:Y:S01]  /*79e0*/  LDSM.16.MT88.4 R64, [R203+0x1b800] ;  /* 0x01b80000cb40783b */ /* 0x000fe20000004200 */
[----:B-1----:R-:W-:-:S03]  /*79f0*/  FFMA.FTZ R0, R9, UR15, -R2 ;  /* 0x0000000f09007c23 */ /* 0x002fc60008010802 */
[----:B------:R-:W1:Y:S01]  /*7a00*/  LDSM.16.MT88.4 R8, [R203+0x1f000] ;  /* 0x01f00000cb08783b */ /* 0x000e620000004200 */
[----:B------:R3:W-:Y:S01]  /*7a10*/  MUFU.EX2 R252, R0 ;  /* 0x0000000000fc7308 */ /* 0x0007e20000000800 */
[----:B------:R-:W-:Y:S01]  /*7a20*/  HMMA.16816.F32 R116, R4, R24, R88 ;  /* 0x000000180474723c */ /* 0x000fe20000001858 */
[----:B------:R-:W-:-:S06]  /*7a30*/  MOV R107, R234 ;  /* 0x000000ea006b7202 */ /* 0x000fcc0000000f00 */
[----:B------:R-:W-:Y:S02]  /*7a40*/  IMAD.MOV.U32 R89, RZ, RZ, R133 ;  /* 0x000000ffff597224 */ /* 0x000fe400078e0085 */
[----:B---3--:R-:W-:Y:S01]  /*7a50*/  FFMA.FTZ R0, R165, UR15, -R2 ;  /* 0x0000000fa5007c23 */ /* 0x008fe20008010802 */
[----:B------:R-:W-:Y:S01]  /*7a60*/  IMAD.MOV.U32 R165, RZ, RZ, R166 ;  /* 0x000000ffffa57224 */ /* 0x000fe200078e00a6 */
[----:B------:R-:W-:Y:S02]  /*7a70*/  MOV R166, R235 ;  /* 0x000000eb00a67202 */ /* 0x000fe40000000f00 */
[----:B------:R3:W2:Y:S01]  /*7a80*/  MUFU.EX2 R235, R0 ;  /* 0x0000000000eb7308 */ /* 0x0006a20000000800 */
[----:B------:R-:W-:Y:S02]  /*7a90*/  IMAD.MOV.U32 R106, RZ, RZ, R164 ;  /* 0x000000ffff6a7224 */ /* 0x000fe400078e00a4 */
[--C-:B---3--:R-:W-:Y:S01]  /*7aa0*/  FFMA.FTZ R0, R152, UR15, -R2.reuse ;  /* 0x0000000f98007c23 */ /* 0x108fe20008010802 */
[----:B------:R-:W-:-:S04]  /*7ab0*/  FFMA.FTZ R2, R153, UR15, -R2 ;  /* 0x0000000f99027c23 */ /* 0x000fc80008010802 */
[----:B------:R4:W-:Y:S08]  /*7ac0*/  MUFU.EX2 R133, R2 ;  /* 0x0000000200857308 */ /* 0x0009f00000000800 */
[----:B------:R-:W3:Y:S01]  /*7ad0*/  MUFU.EX2 R234, R0 ;  /* 0x0000000000ea7308 */ /* 0x000ee20000000800 */
[----:B----4-:R-:W-:Y:S02]  /*7ae0*/  MOV R2, R56 ;  /* 0x0000003800027202 */ /* 0x010fe40000000f00 */
[----:B------:R-:W4:Y:S01]  /*7af0*/  LDSM.16.MT88.4 R56, [R204+0x1b800] ;  /* 0x01b80000cc38783b */ /* 0x000f220000004200 */
        /* <DEDUP_REMOVED lines=9> */
[C---:B------:R-:W-:Y:S06]  /*7b90*/  HMMA.16816.F32 R24, R4.reuse, R26, R96 ;  /* 0x0000001a0418723c */ /* 0x040fec0000001860 */
[C---:B-1----:R-:W-:Y:S01]  /*7ba0*/  HMMA.16816.F32 R124, R4.reuse, R8, R80 ;  /* 0x00000008047c723c */ /* 0x042fe20000001850 */
[----:B------:R-:W-:Y:S01]  /*7bb0*/  IMAD.MOV.U32 R97, RZ, RZ, R104 ;  /* 0x000000ffff617224 */ /* 0x000fe200078e0068 */
[----:B------:R-:W-:Y:S01]  /*7bc0*/  MOV R96, R105 ;  /* 0x0000006900607202 */ /* 0x000fe20000000f00 */
[----:B------:R-:W-:Y:S01]  /*7bd0*/  IMAD.MOV.U32 R104, RZ, RZ, R128 ;  /* 0x000000ffff687224 */ /* 0x000fe200078e0080 */
[----:B------:R-:W-:Y:S01]  /*7be0*/  MOV R105, R129 ;  /* 0x0000008100697202 */ /* 0x000fe20000000f00 */
[----:B------:R-:W-:Y:S01]  /*7bf0*/  IMAD.MOV.U32 R90, RZ, RZ, R166 ;  /* 0x000000ffff5a7224 */ /* 0x000fe200078e00a6 */
[----:B------:R-:W-:Y:S01]  /*7c00*/  HMMA.16816.F32 R8, R4, R10, R44 ;  /* 0x0000000a0408723c */ /* 0x000fe2000000182c */
[----:B------:R-:W-:Y:S01]  /*7c10*/  F2FP.F16.F32.PACK_AB R128, R2, R88 ;  /* 0x000000580280723e */ /* 0x000fe200000000ff */
[----:B------:R-:W-:Y:S01]  /*7c20*/  IMAD.MOV.U32 R71, RZ, RZ, R154 ;  /* 0x000000ffff477224 */ /* 0x000fe200078e009a */
[----:B--2---:R-:W-:-:S02]  /*7c30*/  F2FP.F16.F32.PACK_AB R129, R235, R252 ;  /* 0x000000fceb81723e */ /* 0x004fc400000000ff */
[----:B------:R-:W-:Y:S02]  /*7c40*/  MOV R70, R155 ;  /* 0x0000009b00467202 */ /* 0x000fe40000000f00 */
[----:B------:R-:W-:Y:S01]  /*7c50*/  MOV R75, R161 ;  /* 0x000000a1004b7202 */ /* 0x000fe20000000f00 */
[----:B------:R-:W-:Y:S01]  /*7c60*/  IMAD.MOV.U32 R6, RZ, RZ, R130 ;  /* 0x000000ffff067224 */ /* 0x000fe200078e0082 */
[----:B------:R-:W-:Y:S01]  /*7c70*/  MOV R7, R131 ;  /* 0x0000008300077202 */ /* 0x000fe20000000f00 */
[----:B------:R-:W-:Y:S01]  /*7c80*/  IMAD.MOV.U32 R74, RZ, RZ, R160 ;  /* 0x000000ffff4a7224 */ /* 0x000fe200078e00a0 */
[----:B------:R-:W-:Y:S01]  /*7c90*/  F2FP.F16.F32.PACK_AB R130, R68, R69 ;  /* 0x000000454482723e */ /* 0x000fe200000000ff */
[----:B------:R-:W-:Y:S01]  /*7ca0*/  LDSM.16.MT88.4 R152, [R202+0x19800] ;  /* 0x01980000ca98783b */ /* 0x000fe20000004200 */
[----:B---3--:R-:W-:Y:S02]  /*7cb0*/  F2FP.F16.F32.PACK_AB R131, R133, R234 ;  /* 0x000000ea8583723e */ /* 0x008fe400000000ff */
[----:B------:R-:W-:Y:S01]  /*7cc0*/  MOV R91, R165 ;  /* 0x000000a5005b7202 */ /* 0x000fe20000000f00 */
[----:B------:R-:W-:Y:S04]  /*7cd0*/  LDSM.16.MT88.4 R160, [R204+0x19800] ;  /* 0x01980000cca0783b */ /* 0x000fe80000004200 */
[C---:B------:R-:W-:Y:S01]  /*7ce0*/  HMMA.16816.F32 R36, R128.reuse, R40, R248 ;  /* 0x000000288024723c */ /* 0x040fe200000018f8 */
[----:B------:R-:W-:Y:S01]  /*7cf0*/  MOV R0, R167 ;  /* 0x000000a700007202 */ /* 0x000fe20000000f00 */
[----:B------:R-:W-:Y:S04]  /*7d00*/  LDSM.16.MT88.4 R80, [R202+0x1d800] ;  /* 0x01d80000ca50783b */ /* 0x000fe80000004200 */
[----:B------:R-:W-:Y:S01]  /*7d10*/  HMMA.16816.F32 R40, R128, R42, R244 ;  /* 0x0000002a8028723c */ /* 0x000fe200000018f4 */
[----:B------:R-:W1:Y:S01]  /*7d20*/  LDSM.16.MT88.4 R164, [R203+0x19800] ;  /* 0x01980000cba4783b */ /* 0x000e620000004200 */
[----:B------:R-:W-:-:S04]  /*7d30*/  MOV R249, R2 ;  /* 0x0000000200f97202 */ /* 0x000fc80000000f00 */
[----:B------:R-:W-:Y:S01]  /*7d40*/  HMMA.16816.F32 R44, R128, R48, R240 ;  /* 0x00000030802c723c */ /* 0x000fe200000018f0 */
[----:B------:R-:W-:Y:S01]  /*7d50*/  MOV R244, R61 ;  /* 0x0000003d00f47202 */ /* 0x000fe20000000f00 */
[----:B------:R-:W-:Y:S01]  /*7d60*/  IMAD.MOV.U32 R246, RZ, RZ, R63 ;  /* 0x000000fffff67224 */ /* 0x000fe200078e003f */
[----:B------:R-:W-:-:S04]  /*7d70*/  MOV R245, R62 ;  /* 0x0000003e00f57202 */ /* 0x000fc80000000f00 */
[----:B------:R-:W-:Y:S02]  /*7d80*/  IMAD.MOV.U32 R243, RZ, RZ, R60 ;  /* 0x000000fffff37224 */ /* 0x000fe400078e003c */
[----:B------:R-:W-:Y:S01]  /*7d90*/  HMMA.16816.F32 R60, R128, R64, R172 ;  /* 0x00000040803c723c */ /* 0x000fe200000018ac */
[----:B------:R-:W-:-:S05]  /*7da0*/  MOV R2, R90 ;  /* 0x0000005a00027202 */ /* 0x000fca0000000f00 */
[----:B------:R-:W-:Y:S01]  /*7db0*/  HMMA.16816.F32 R64, R128, R66, R192 ;  /* 0x000000428040723c */ /* 0x000fe200000018c0 */
[----:B------:R-:W-:-:S06]  /*7dc0*/  MOV R173, R104 ;  /* 0x0000006800ad7202 */ /* 0x000fcc0000000f00 */
[----:B------:R-:W-:Y:S02]  /*7dd0*/  MOV R195, R107 ;  /* 0x0000006b00c37202 */ /* 0x000fe40000000f00 */
[----:B------:R-:W-:Y:S02]  /*7de0*/  MOV R194, R106 ;  /* 0x0000006a00c27202 */ /* 0x000fe40000000f00 */
[----:B------:R-:W-:Y:S01]  /*7df0*/  MOV R172, R71 ;  /* 0x0000004700ac7202 */ /* 0x000fe20000000f00 */
[----:B------:R-:W-:Y:S02]  /*7e00*/  FADD.FTZ R0, R0, R195 ;  /* 0x000000c300007221 */ /* 0x000fe40000010000 */
[----:B------:R-:W-:Y:S01]  /*7e10*/  FADD.FTZ R2, R2, R194 ;  /* 0x000000c202027221 */ /* 0x000fe20000010000 */
[----:B------:R-:W-:Y:S01]  /*7e20*/  MOV R98, R75 ;  /* 0x0000004b00627202 */ /* 0x000fe20000000f00 */
[----:B------:R-:W-:Y:S01]  /*7e30*/  HMMA.16816.F32 R48, R128, R50, R196 ;  /* 0x000000328030723c */ /* 0x000fe200000018c4 */
[----:B------:R-:W-:Y:S01]  /*7e40*/  MOV R175, R70 ;  /* 0x0000004600af7202 */ /* 0x000fe20000000f00 */
[----:B------:R-:W-:Y:S01]  /*7e50*/  FADD.FTZ R0, R173, R0 ;  /* 0x00000000ad007221 */ /* 0x000fe20000010000 */
[----:B------:R-:W-:-:S02]  /*7e60*/  IMAD.MOV.U32 R99, RZ, RZ, R74 ;  /* 0x000000ffff637224 */ /* 0x000fc400078e004a */
[----:B------:R-:W-:Y:S01]  /*7e70*/  FADD.FTZ R2, R172, R2 ;  /* 0x00000002ac027221 */ /* 0x000fe20000010000 */
[----:B------:R-:W-:Y:S01]  /*7e80*/  IMAD.MOV.U32 R174, RZ, RZ, R105 ;  /* 0x000000ffffae7224 */ /* 0x000fe200078e0069 */
[----:B------:R-:W-:Y:S01]  /*7e90*/  MOV R199, R52 ;  /* 0x0000003400c77202 */ /* 0x000fe20000000f00 */
[----:B------:R-:W-:Y:S01]  /*7ea0*/  IMAD.MOV.U32 R198, RZ, RZ, R53 ;  /* 0x000000ffffc67224 */ /* 0x000fe200078e0035 */
[----:B------:R-:W-:Y:S02]  /*7eb0*/  MOV R197, R54 ;  /* 0x0000003600c57202 */ /* 0x000fe40000000f00 */
[----:B------:R-:W-:Y:S01]  /*7ec0*/  MOV R196, R55 ;  /* 0x0000003700c47202 */ /* 0x000fe20000000f00 */
[----:B------:R-:W-:Y:S01]  /*7ed0*/  FADD.FTZ R0, R175, R0 ;  /* 0x00000000af007221 */ /* 0x000fe20000010000 */
[C---:B----4-:R-:W-:Y:S01]  /*7ee0*/  HMMA.16816.F32 R52, R128.reuse, R56, R176 ;  /* 0x000000388034723c */ /* 0x050fe200000018b0 */
[----:B------:R-:W-:Y:S01]  /*7ef0*/  FADD.FTZ R2, R174, R2 ;  /* 0x00000002ae027221 */ /* 0x000fe20000010000 */
[----:B------:R-:W-:Y:S01]  /*7f00*/  IMAD.MOV.U32 R241, RZ, RZ, R6 ;  /* 0x000000fffff17224 */ /* 0x000fe200078e0006 */
[----:B------:R-:W-:Y:S01]  /*7f10*/  MOV R240, R7 ;  /* 0x0000000700f07202 */ /* 0x000fe20000000f00 */
[----:B------:R-:W-:Y:S01]  /*7f20*/  IMAD.MOV.U32 R247, RZ, RZ, R89 ;  /* 0x000000fffff77224 */ /* 0x000fe200078e0059 */
[----:B------:R-:W-:Y:S01]  /*7f30*/  MOV R242, R91 ;  /* 0x0000005b00f27202 */ /* 0x000fe20000000f00 */
[C---:B-1----:R-:W-:Y:S01]  /*7f40*/  HMMA.16816.F32 R156, R128.reuse, R164, R156 ;  /* 0x000000a4809c723c */ /* 0x042fe2000000189c */
[----:B------:R-:W-:Y:S01]  /*7f50*/  MOV R177, R98 ;  /* 0x0000006200b17202 */ /* 0x000fe20000000f00 */
[----:B------:R-:W-:Y:S01]  /*7f60*/  IMAD.MOV.U32 R176, RZ, RZ, R99 ;  /* 0x000000ffffb07224 */ /* 0x000fe200078e0063 */
[----:B------:R-:W-:Y:S01]  /*7f70*/  MOV R178, R97 ;  /* 0x0000006100b27202 */ /* 0x000fe20000000f00 */
[----:B------:R-:W-:Y:S01]  /*7f80*/  IMAD.MOV.U32 R179, RZ, RZ, R96 ;  /* 0x000000ffffb37224 */ /* 0x000fe200078e0060 */
[----:B------:R-:W-:Y:S01]  /*7f90*/  MOV R248, R88 ;  /* 0x0000005800f87202 */ /* 0x000fe20000000f00 */
[----:B------:R-:W-:Y:S01]  /*7fa0*/  FADD.FTZ R0, R177, R0 ;  /* 0x00000000b1007221 */ /* 0x000fe20000010000 */
[----:B------:R-:W-:Y:S01]  /*7fb0*/  FADD.FTZ R2, R176, R2 ;  /* 0x00000002b0027221 */ /* 0x000fe20000010000 */
[----:B------:R-:W-:Y:S01]  /*7fc0*/  HMMA.16816.F32 R164, R128, R166, R112 ;  /* 0x000000a680a4723c */ /* 0x000fe20000001870 */
[----:B------:R-:W1:Y:S01]  /*7fd0*/  LDSM.16.MT88.4 R72, [R201+0x1d800] ;  /* 0x01d80000c948783b */ /* 0x000e620000004200 */
[----:B------:R-:W-:Y:S01]  /*7fe0*/  FADD.FTZ R0, R179, R0 ;  /* 0x00000000b3007221 */ /* 0x000fe20000010000 */
[----:B------:R-:W-:-:S02]  /*7ff0*/  FADD.FTZ R2, R178, R2 ;  /* 0x00000002b2027221 */ /* 0x000fc40000010000 */
[----:B------:R-:W2:Y:S01]  /*8000*/  LDSM.16.MT88.4 R88, [R204+0x1d800] ;  /* 0x01d80000cc58783b */ /* 0x000ea20000004200 */
[----:B------:R-:W-:Y:S01]  /*8010*/  FADD.FTZ R0, R197, R0 ;  /* 0x00000000c5007221 */ /* 0x000fe20000010000 */
[----:B------:R-:W-:Y:S01]  /*8020*/  FADD.FTZ R2, R196, R2 ;  /* 0x00000002c4027221 */ /* 0x000fe20000010000 */
[----:B------:R-:W-:Y:S01]  /*8030*/  HMMA.16816.F32 R56, R128, R58, R120 ;  /* 0x0000003a8038723c */ /* 0x000fe20000001878 */
[----:B------:R-:W3:Y:S01]  /*8040*/  LDSM.16.MT88.4 R96, [R203+0x1d800] ;  /* 0x01d80000cb60783b */ /* 0x000ee20000004200 */
[----:B------:R-:W-:Y:S01]  /*8050*/  FADD.FTZ R0, R199, R0 ;  /* 0x00000000c7007221 */ /* 0x000fe20000010000 */
[----:B------:R-:W-:Y:S02]  /*8060*/  FADD.FTZ R2, R198, R2 ;  /* 0x00000002c6027221 */ /* 0x000fe40000010000 */
[----:B------:R-:W4:Y:S01]  /*8070*/  LDSM.16.MT88.4 R104, [R201+0x1f800] ;  /* 0x01f80000c968783b */ /* 0x000f220000004200 */
[----:B------:R-:W-:Y:S01]  /*8080*/  FADD.FTZ R0, R241, R0 ;  /* 0x00000000f1007221 */ /* 0x000fe20000010000 */
[----:B------:R-:W-:-:S02]  /*8090*/  FADD.FTZ R2, R240, R2 ;  /* 0x00000002f0027221 */ /* 0x000fc40000010000 */
[----:B------:R-:W4:Y:S01]  /*80a0*/  LDSM.16.MT88.4 R112, [R202+0x1f800] ;  /* 0x01f80000ca70783b */ /* 0x000f220000004200 */
[----:B------:R-:W-:Y:S01]  /*80b0*/  FADD.FTZ R0, R243, R0 ;  /* 0x00000000f3007221 */ /* 0x000fe20000010000 */
[----:B------:R-:W-:Y:S02]  /*80c0*/  FADD.FTZ R2, R242, R2 ;  /* 0x00000002f2027221 */ /* 0x000fe40000010000 */
[----:B------:R-:W4:Y:S01]  /*80d0*/  LDSM.16.MT88.4 R120, [R204+0x1f800] ;  /* 0x01f80000cc78783b */ /* 0x000f220000004200 */
[----:B------:R-:W-:Y:S01]  /*80e0*/  FADD.FTZ R0, R245, R0 ;  /* 0x00000000f5007221 */ /* 0x000fe20000010000 */
[----:B------:R-:W-:Y:S02]  /*80f0*/  FADD.FTZ R2, R244, R2 ;  /* 0x00000002f4027221 */ /* 0x000fe40000010000 */
[----:B------:R-:W4:Y:S01]  /*8100*/  LDSM.16.MT88.4 R4, [R203+0x1f800] ;  /* 0x01f80000cb04783b */ /* 0x000f220000004200 */
[----:B------:R-:W-:Y:S01]  /*8110*/  FADD.FTZ R0, R247, R0 ;  /* 0x00000000f7007221 */ /* 0x000fe20000010000 */
[----:B------:R-:W-:-:S03]  /*8120*/  FADD.FTZ R2, R246, R2 ;  /* 0x00000002f6027221 */ /* 0x000fc60000010000 */
[----:B------:R-:W-:Y:S01]  /*8130*/  FADD.FTZ R0, R252, R0 ;  /* 0x00000000fc007221 */ /* 0x000fe20000010000 */
[----:B------:R-:W-:Y:S01]  /*8140*/  FADD.FTZ R2, R248, R2 ;  /* 0x00000002f8027221 */ /* 0x000fe20000010000 */
[----:B------:R-:W-:Y:S02]  /*8150*/  IMAD.MOV.U32 R250, RZ, RZ, R69 ;  /* 0x000000fffffa7224 */ /* 0x000fe400078e0045 */
[----:B------:R-:W-:Y:S01]  /*8160*/  FADD.FTZ R0, R235, R0 ;  /* 0x00000000eb007221 */ /* 0x000fe20000010000 */
[----:B------:R-:W-:Y:S01]  /*8170*/  FADD.FTZ R2, R249, R2 ;  /* 0x00000002f9027221 */ /* 0x000fe20000010000 */
[----:B------:R-:W-:Y:S02]  /*8180*/  MOV R251, R68 ;  /* 0x0000004400fb7202 */ /* 0x000fe40000000f00 */
[----:B------:R-:W-:Y:S01]  /*8190*/  FADD.FTZ R0, R234, R0 ;  /* 0x00000000ea007221 */ /* 0x000fe20000010000 */
[----:B------:R-:W-:-:S03]  /*81a0*/  FADD.FTZ R2, R250, R2 ;  /* 0x00000002fa027221 */ /* 0x000fc60000010000 */
[----:B------:R-:W-:Y:S01]  /*81b0*/  FADD.FTZ R244, R133, R0 ;  /* 0x0000000085f47221 */ /* 0x000fe20000010000 */
[----:B------:R-:W-:-:S04]  /*81c0*/  FADD.FTZ R245, R251, R2 ;  /* 0x00000002fbf57221 */ /* 0x000fc80000010000 */
[----:B------:R1:W-:Y:S04]  /*81d0*/  STL [R1+0x3c], R244 ;  /* 0x00003cf401007387 */ /* 0x0003e80000100800 */
[----:B------:R1:W-:Y:S01]  /*81e0*/  STL [R1+0x38], R245 ;  /* 0x000038f501007387 */ /* 0x0003e20000100800 */
[C---:B------:R-:W-:Y:S06]  /*81f0*/  HMMA.16816.F32 R136, R128.reuse, R144, R136 ;  /* 0x000000908088723c */ /* 0x040fec0000001888 */
[C---:B------:R-:W-:Y:S06]  /*8200*/  HMMA.16816.F32 R144, R128.reuse, R146, R76 ;  /* 0x000000928090723c */ /* 0x040fec000000184c */
[C---:B------:R-:W-:Y:S06]  /*8210*/  HMMA.16816.F32 R140, R128.reuse, R152, R140 ;  /* 0x00000098808c723c */ /* 0x040fec000000188c */
[C---:B------:R-:W-:Y:S06]  /*8220*/  HMMA.16816.F32 R148, R128.reuse, R160, R148 ;  /* 0x000000a08094723c */ /* 0x040fec0000001894 */
[C---:B------:R-:W-:Y:S06]  /*8230*/  HMMA.16816.F32 R152, R128.reuse, R154, R92 ;  /* 0x0000009a8098723c */ /* 0x040fec000000185c */
[C---:B------:R-:W-:Y:S06]  /*8240*/  HMMA.16816.F32 R160, R128.reuse, R162, R100 ;  /* 0x000000a280a0723c */ /* 0x040fec0000001864 */
[C---:B------:R-:W-:Y:S06]  /*8250*/  HMMA.16816.F32 R76, R128.reuse, R80, R84 ;  /* 0x00000050804c723c */ /* 0x040fec0000001854 */
[C---:B-1----:R-:W-:Y:S06]  /*8260*/  HMMA.16816.F32 R68, R128.reuse, R72, R168 ;  /* 0x000000488044723c */ /* 0x042fec00000018a8 */
[C---:B--2---:R-:W-:Y:S06]  /*8270*/  HMMA.16816.F32 R84, R128.reuse, R88, R236 ;  /* 0x000000588054723c */ /* 0x044fec00000018ec */
[C---:B---3--:R-:W-:Y:S06]  /*8280*/  HMMA.16816.F32 R92, R128.reuse, R96, R28 ;  /* 0x00000060805c723c */ /* 0x048fec000000181c */
[C---:B----4-:R-:W-:Y:S06]  /*8290*/  HMMA.16816.F32 R100, R128.reuse, R104, R20 ;  /* 0x000000688064723c */ /* 0x050fec0000001814 */
        /* <DEDUP_REMOVED lines=12> */
[----:B------:R-:W-:-:S15]  /*8360*/  @!P0 BRA `(.L_x_601) ;  /* 0x0000009c00e08947 */ /* 0x000fde0003800000 */
[----:B------:R-:W2:Y:S01]  /*8370*/  LDL R243, [R1+0x44] ;  /* 0x0000440001f37983 */ /* 0x000ea20000100800 */
[----:B------:R-:W-:-:S03]  /*8380*/  ULDC UR4, c[0x0][0x2d0] ;  /* 0x0000b40000047ab9 */ /* 0x000fc60000000800 */
[----:B------:R-:W3:Y:S04]  /*8390*/  LDL R246, [R1+0x40] ;  /* 0x0000400001f67983 */ /* 0x000ee80000100800 */
[----:B------:R-:W4:Y:S04]  /*83a0*/  LDL R247, [R1+0x48] ;  /* 0x0000480001f77983 */ /* 0x000f280000100800 */
[----:B------:R-:W4:Y:S04]  /*83b0*/  LDL.64 R248, [R1+0x68] ;  /* 0x0000680001f87983 */ /* 0x000f280000100a00 */
[----:B------:R-:W4:Y:S01]  /*83c0*/  LDL.64 R250, [R1+0x70] ;  /* 0x0000700001fa7983 */ /* 0x000f220000100a00 */
[----:B-----5:R-:W-:Y:S01]  /*83d0*/  ISETP.GE.AND P5, PT, R134, UR4, PT ;  /* 0x0000000486007c0c */ /* 0x020fe2000bfa6270 */
[----:B------:R-:W-:Y:S01]  /*83e0*/  UIADD3 UR20, UR23, -0x2, URZ ;  /* 0xfffffffe17147890 */ /* 0x000fe2000fffe03f */
[----:B------:R-:W-:-:S04]  /*83f0*/  DEPBAR.LE SB0, 0x0 ;  /* 0x000080000000791a */ /* 0x000fc80000000000 */
[----:B------:R-:W-:Y:S01]  /*8400*/  BAR.SYNC.DEFER_BLOCKING 0x0 ;  /* 0x0000000000007b1d */ /* 0x000fe20000010000 */
[----:B------:R-:W-:Y:S01]  /*8410*/  USHF.R.S32.HI UR6, URZ, 0x1f, UR20 ;  /* 0x0000001f3f067899 */ /* 0x000fe20008011414 */
[----:B------:R-:W-:Y:S01]  /*8420*/  IMAD.U32 R0, RZ, RZ, UR20 ;  /* 0x00000014ff007e24 */ /* 0x000fe2000f8e00ff */
[----:B------:R-:W-:-:S05]  /*8430*/  UISETP.GT.AND UP0, UPT, UR20, UR16, UPT ;  /* 0x000000101400728c */ /* 0x000fca000bf04270 */
[----:B------:R-:W1:Y:S08]  /*8440*/  @!P5 LDC.64 R6, c[0x0][0x220] ;  /* 0x00008800ff06db82 */ /* 0x000e700000000a00 */
[----:B------:R-:W1:Y:S01]  /*8450*/  @!P5 LDC.64 R14, c[0x0][0x220] ;  /* 0x00008800ff0edb82 */ /* 0x000e620000000a00 */
[----:B------:R-:W-:Y:S01]  /*8460*/  @P5 STS.128 [R227+0x18000], RZ ;  /* 0x018000ffe3005388 */ /* 0x000fe20000000c00 */
[----:B--2---:R-:W-:-:S02]  /*8470*/  ISETP.GE.AND P4, PT, R243, UR4, PT ;  /* 0x00000004f3007c0c */ /* 0x004fc4000bf86270 */
[----:B---3--:R-:W-:Y:S02]  /*8480*/  ISETP.GE.AND P3, PT, R246, UR4, PT ;  /* 0x00000004f6007c0c */ /* 0x008fe4000bf66270 */
[----:B----4-:R-:W-:Y:S01]  /*8490*/  ISETP.GE.AND P2, PT, R247, UR4, PT ;  /* 0x00000004f7007c0c */ /* 0x010fe2000bf46270 */
[----:B------:R-:W-:Y:S01]  /*84a0*/  UIMAD UR4, UR8, UR20, URZ ;  /* 0x00000014080472a4 */ /* 0x000fe2000f8e023f */
[----:B------:R-:W-:-:S07]  /*84b0*/  IMAD.MOV.U32 R5, RZ, RZ, R249 ;  /* 0x000000ffff057224 */ /* 0x000fce00078e00f9 */
[----:B------:R-:W2:Y:S01]  /*84c0*/  @!P4 LDC.64 R8, c[0x0][0x220] ;  /* 0x00008800ff08cb82 */ /* 0x000ea20000000a00 */
[----:B------:R-:W-:Y:S01]  /*84d0*/  UIMAD UR4, UR6, UR9, UR4 ;  /* 0x00000009060472a4 */ /* 0x000fe2000f8e0204 */
[----:B------:R-:W-:Y:S01]  /*84e0*/  IMAD.MOV.U32 R4, RZ, RZ, R250 ;  /* 0x000000ffff047224 */ /* 0x000fe200078e00fa */
[----:B------:R-:W3:Y:S03]  /*84f0*/  S2R R251, SR_TID.X ;  /* 0x0000000000fb7919 */ /* 0x000ee60000002100 */
[----:B------:R-:W-:Y:S02]  /*8500*/  IMAD.WIDE.U32 R4, R0, UR9, R4 ;  /* 0x0000000900047c25 */ /* 0x000fe4000f8e0004 */
[----:B------:R-:W4:Y:S02]  /*8510*/  @!P3 LDC.64 R10, c[0x0][0x220] ;  /* 0x00008800ff0abb82 */ /* 0x000f240000000a00 */
        /* <DEDUP_REMOVED lines=8> */
[----:B------:R1:W-:Y:S01]  /*85a0*/  @!P5 LDGSTS.E.BYPASS.LTC128B.128 [R227+0x18000], desc[UR34][R6.64] ;  /* 0x1800000006e3dfae */ /* 0x0003e2000b901d62 */
[----:B------:R-:W-:Y:S01]  /*85b0*/  IADD3.X R5, R2, UR14, RZ, P1, !PT ;  /* 0x0000000e02057c10 */ /* 0x000fe20008ffe4ff */
[----:B------:R-:W1:Y:S01]  /*85c0*/  @!P4 LDC.64 R16, c[0x0][0x220] ;  /* 0x00008800ff10cb82 */ /* 0x000e620000000a00 */
[----:B--2---:R-:W-:Y:S01]  /*85d0*/  @!P4 LEA R8, P0, R4, R8, 0x1 ;  /* 0x000000080408c211 */ /* 0x004fe200078008ff */
[----:B------:R-:W-:Y:S01]  /*85e0*/  @P4 STS.128 [R227+0x1a000], RZ ;  /* 0x01a000ffe3004388 */ /* 0x000fe20000000c00 */
[----:B------:R-:W-:Y:S02]  /*85f0*/  @!P5 LEA R14, P1, R0, R14, 0x1 ;  /* 0x0000000e000ed211 */ /* 0x000fe400078208ff */
[----:B------:R-:W-:Y:S02]  /*8600*/  @!P4 LEA.HI.X R9, R4, R9, R2, 0x1, P0 ;  /* 0x000000090409c211 */ /* 0x000fe400000f0c02 */
[----:B------:R-:W-:Y:S01]  /*8610*/  @!P5 LEA.HI.X R15, R0, R15, R5, 0x1, P1 ;  /* 0x0000000f000fd211 */ /* 0x000fe200008f0c05 */
[----:B------:R-:W2:Y:S01]  /*8620*/  @!P3 LDC.64 R18, c[0x0][0x220] ;  /* 0x00008800ff12bb82 */ /* 0x000ea20000000a00 */
[----:B----4-:R-:W-:Y:S01]  /*8630*/  @!P3 LEA R10, P0, R4, R10, 0x1 ;  /* 0x0000000a040ab211 */ /* 0x010fe200078008ff */
[----:B------:R-:W-:Y:S01]  /*8640*/  @!PT LDS RZ, [RZ] ;  /* 0x00000000fffff984 */ /* 0x000fe20000000800 */
[----:B------:R-:W-:Y:S01]  /*8650*/  @!PT LDS RZ, [RZ] ;  /* 0x00000000fffff984 */ /* 0x000fe20000000800 */
[----:B------:R-:W-:Y:S01]  /*8660*/  @!PT LDS RZ, [RZ] ;  /* 0x00000000fffff984 */ /* 0x000fe20000000800 */
[----:B------:R4:W-:Y:S01]  /*8670*/  @!P4 LDGSTS.E.BYPASS.LTC128B.128 [R227+0x1a000], desc[UR34][R8.64+0x80] ;  /* 0x1a00008008e3cfae */ /* 0x0009e2000b901d62 */
[----:B---3--:R-:W-:-:S02]  /*8680*/  IMAD.SHL.U32 R251, R251, 0x2, RZ ;  /* 0x00000002fbfb7824 */ /* 0x008fc400078e00ff */
[C-C-:B------:R-:W-:Y:S01]  /*8690*/  @!P3 LEA.HI.X R11, R4.reuse, R11, R2.reuse, 0x1, P0 ;  /* 0x0000000b040bb211 */ /* 0x140fe200000f0c02 */
[----:B------:R-:W-:Y:S02]  /*86a0*/  @P3 STS.128 [R227+0x1c000], RZ ;  /* 0x01c000ffe3003388 */ /* 0x000fe40000000c00 */
[----:B------:R-:W3:Y:S01]  /*86b0*/  @!P2 LDC.64 R20, c[0x0][0x220] ;  /* 0x00008800ff14ab82 */ /* 0x000ee20000000a00 */
[C---:B-1----:R-:W-:Y:S01]  /*86c0*/  @!P2 LEA R12, P0, R4.reuse, R12, 0x1 ;  /* 0x0000000c040ca211 */ /* 0x042fe200078008ff */
[----:B------:R-:W-:Y:S01]  /*86d0*/  @!PT LDS RZ, [RZ] ;  /* 0x00000000fffff984 */ /* 0x000fe20000000800 */
[----:B------:R-:W-:Y:S01]  /*86e0*/  @!PT LDS RZ, [RZ] ;  /* 0x00000000fffff984 */ /* 0x000fe20000000800 */
[----:B------:R-:W-:Y:S01]  /*86f0*/  @!PT LDS RZ, [RZ] ;  /* 0x00000000fffff984 */ /* 0x000fe20000000800 */
[----:B------:R-:W-:Y:S01]  /*8700*/  @!P3 LDGSTS.E.BYPASS.LTC128B.128 [R227+0x1c000], desc[UR34][R10.64+0x100] ;  /* 0x1c0001000ae3bfae */ /* 0x000fe2000b901d62 */
[----:B------:R-:W-:Y:S02]  /*8710*/  LOP3.LUT R251, R251, 0x6, RZ, 0xc0, !PT ;  /* 0x00000006fbfb7812 */ /* 0x000fe400078ec0ff */
[----:B------:R-:W-:Y:S01]  /*8720*/  @!P2 LEA.HI.X R13, R4, R13, R2, 0x1, P0 ;  /* 0x0000000d040da211 */ /* 0x000fe200000f0c02 */
[----:B------:R-:W-:Y:S04]  /*8730*/  @P2 STS.128 [R227+0x1e000], RZ ;  /* 0x01e000ffe3002388 */ /* 0x000fe80000000c00 */
[----:B------:R-:W-:Y:S01]  /*8740*/  @!PT LDS RZ, [RZ] ;  /* 0x00000000fffff984 */ /* 0x000fe20000000800 */
[----:B------:R-:W-:Y:S01]  /*8750*/  @!PT LDS RZ, [RZ] ;  /* 0x00000000fffff984 */ /* 0x000fe20000000800 */
[----:B------:R-:W-:Y:S01]  /*8760*/  @!PT LDS RZ, [RZ] ;  /* 0x00000000fffff984 */ /* 0x000fe20000000800 */
[----:B------:R-:W-:Y:S04]  /*8770*/  @!P2 LDGSTS.E.BYPASS.LTC128B.128 [R227+0x1e000], desc[UR34][R12.64+0x180] ;  /* 0x1e0001800ce3afae */ /* 0x000fe8000b901d62 */
[----:B------:R-:W-:Y:S01]  /*8780*/  @P5 STS.128 [R227+0x19000], RZ ;  /* 0x019000ffe3005388 */ /* 0x000fe20000000c00 */
[----:B--2---:R-:W-:-:S03]  /*8790*/  @!P3 LEA R6, P1, R0, R18, 0x1 ;  /* 0x000000120006b211 */ /* 0x004fc600078208ff */
[----:B------:R-:W-:Y:S01]  /*87a0*/  @!PT LDS RZ, [RZ] ;  /* 0x00000000fffff984 */ /* 0x000fe20000000800 */
[----:B------:R-:W-:Y:S01]  /*87b0*/  @!PT LDS RZ, [RZ] ;  /* 0x00000000fffff984 */ /* 0x000fe20000000800 */
[----:B------:R-:W-:Y:S01]  /*87c0*/  @!PT LDS RZ, [RZ] ;  /* 0x00000000fffff984 */ /* 0x000fe20000000800 */
[----:B------:R1:W-:Y:S01]  /*87d0*/  @!P5 LDGSTS.E.BYPASS.LTC128B.128 [R227+0x19000], desc[UR34][R14.64] ;  /* 0x190000000ee3dfae */ /* 0x0003e2000b901d62 */
[C-C-:B------:R-:W-:Y:S02]  /*87e0*/  @!P3 LEA.HI.X R7, R0.reuse, R19, R5.reuse, 0x1, P1 ;  /* 0x000000130007b211 */ /* 0x140fe400008f0c05 */
[C---:B----4-:R-:W-:Y:S01]  /*87f0*/  @!P4 LEA R8, P6, R0.reuse, R16, 0x1 ;  /* 0x000000100008c211 */ /* 0x050fe200078c08ff */
[----:B------:R-:W-:Y:S01]  /*8800*/  @P4 STS.128 [R227+0x1b000], RZ ;  /* 0x01b000ffe3004388 */ /* 0x000fe20000000c00 */
[C---:B---3--:R-:W-:Y:S02]  /*8810*/  @!P2 LEA R4, P0, R0.reuse, R20, 0x1 ;  /* 0x000000140004a211 */ /* 0x048fe400078008ff */
[C-C-:B------:R-:W-:Y:S02]  /*8820*/  @!P4 LEA.HI.X R9, R0.reuse, R17, R5.reuse, 0x1, P6 ;  /* 0x000000110009c211 */ /* 0x140fe400030f0c05 */
[----:B------:R-:W-:Y:S01]  /*8830*/  @!P2 LEA.HI.X R5, R0, R21, R5, 0x1, P0 ;  /* 0x000000150005a211 */ /* 0x000fe200000f0c05 */
[----:B------:R-:W-:-:S02]  /*8840*/  IMAD.U32 R0, RZ, RZ, UR20 ;  /* 0x00000014ff007e24 */ /* 0x000fc4000f8e00ff */
[----:B------:R-:W-:Y:S01]  /*8850*/  @!PT LDS RZ, [RZ] ;  /* 0x00000000fffff984 */ /* 0x000fe20000000800 */
[----:B------:R-:W-:Y:S01]  /*8860*/  @!PT LDS RZ, [RZ] ;  /* 0x00000000fffff984 */ /* 0x000fe20000000800 */
[----:B------:R-:W-:Y:S01]  /*8870*/  @!PT LDS RZ, [RZ] ;  /* 0x00000000fffff984 */ /* 0x000fe20000000800 */
[----:B------:R2:W-:Y:S02]  /*8880*/  @!P4 LDGSTS.E.BYPASS.LTC128B.128 [R227+0x1b000], desc[UR34][R8.64+0x80] ;  /* 0x1b00008008e3cfae */ /* 0x0005e4000b901d62 */
[----:B------:R-:W-:Y:S02]  /*8890*/  IMAD R0, R0, 0x40, R251 ;  /* 0x0000004000007824 */ /* 0x000fe400078e02fb */
[----:B------:R-:W-:Y:S02]  /*88a0*/  @P3 STS.128 [R227+0x1d000], RZ ;  /* 0x01d000ffe3003388 */ /* 0x000fe40000000c00 */
[----:B------:R-:W-:Y:S01]  /*88b0*/  IMAD.IADD R2, R231, 0x1, -R0 ;  /* 0x00000001e7027824 */ /* 0x000fe200078e0a00 */
[C---:B------:R-:W-:Y:S01]  /*88c0*/  ISETP.GE.AND P6, PT, R0.reuse, R233, PT ;  /* 0x000000e90000720c */ /* 0x040fe20003fc6270 */
[----:B------:R-:W-:Y:S01]  /*88d0*/  @!PT LDS RZ, [RZ] ;  /* 0x00000000fffff984 */ /* 0x000fe20000000800 */
[----:B------:R-:W-:Y:S01]  /*88e0*/  @!PT LDS RZ, [RZ] ;  /* 0x00000000fffff984 */ /* 0x000fe20000000800 */
[----:B------:R-:W-:Y:S01]  /*88f0*/  @!PT LDS RZ, [RZ] ;  /* 0x00000000fffff984 */ /* 0x000fe20000000800 */
[----:B------:R-:W-:Y:S01]  /*8900*/  @!P3 LDGSTS.E.BYPASS.LTC128B.128 [R227+0x1d000], desc[UR34][R6.64+0x100] ;  /* 0x1d00010006e3bfae */ /* 0x000fe2000b901d62 */
[C---:B------:R-:W-:Y:S02]  /*8910*/  ISETP.GE.AND P1, PT, R0.reuse, R232, PT ;  /* 0x000000e80000720c */ /* 0x040fe40003f26270 */
[----:B------:R-:W-:Y:S01]  /*8920*/  IABS R2, R2 ;  /* 0x0000000200027213 */ /* 0x000fe20000000000 */
[----:B------:R-:W-:Y:S01]  /*8930*/  @P2 STS.128 [R227+0x1f000], RZ ;  /* 0x01f000ffe3002388 */ /* 0x000fe20000000c00 */
[----:B------:R-:W-:-:S02]  /*8940*/  ISETP.LT.OR P6, PT, R0, R229, P6 ;  /* 0x000000e50000720c */ /* 0x000fc400037c1670 */
[C---:B------:R-:W-:Y:S01]  /*8950*/  ISETP.LT.OR P1, PT, R0.reuse, R228, P1 ;  /* 0x000000e40000720c */ /* 0x040fe20000f21670 */
[----:B------:R-:W-:Y:S01]  /*8960*/  @!PT LDS RZ, [RZ] ;  /* 0x00000000fffff984 */ /* 0x000fe20000000800 */
[----:B------:R-:W-:Y:S01]  /*8970*/  @!PT LDS RZ, [RZ] ;  /* 0x00000000fffff984 */ /* 0x000fe20000000800 */
[----:B------:R-:W-:Y:S01]  /*8980*/  @!PT LDS RZ, [RZ] ;  /* 0x00000000fffff984 */ /* 0x000fe20000000800 */
[----:B------:R3:W-:Y:S04]  /*8990*/  @!P2 LDGSTS.E.BYPASS.LTC128B.128 [R227+0x1f000], desc[UR34][R4.64+0x180] ;  /* 0x1f00018004e3afae */ /* 0x0007e8000b901d62 */
[----:B------:R-:W-:Y:S04]  /*89a0*/  LDSM.16.M88.4 R20, [R200+0x10800] ;  /* 0x01080000c814783b */ /* 0x000fe80000000200 */
[----:B------:R-:W-:Y:S04]  /*89b0*/  LDSM.16.M88.4 R24, [R200+0x10000] ;  /* 0x01000000c818783b */ /* 0x000fe80000000200 */
[----:B------:R-:W-:Y:S04]  /*89c0*/  LDSM.16.M88.4 R16, [R200+0x11000] ;  /* 0x01100000c810783b */ /* 0x000fe80000000200 */
[----:B-1----:R-:W-:Y:S04]  /*89d0*/  LDSM.16.M88.4 R12, [R200+0x11800] ;  /* 0x01180000c80c783b */ /* 0x002fe80000000200 */
[----:B--2---:R-:W-:Y:S04]  /*89e0*/  LDSM.16.M88.4 R8, [R208] ;  /* 0x00000000d008783b */ /* 0x004fe80000000200 */
[----:B------:R-:W-:Y:S04]  /*89f0*/  LDSM.16.M88.4 R188, [R211] ;  /* 0x00000000d3bc783b */ /* 0x000fe80000000200 */
[----:B---3--:R-:W1:Y:S04]  /*8a00*/  LDSM.16.M88.4 R4, [R207] ;  /* 0x00000000cf04783b */ /* 0x008e680000000200 */
[----:B------:R-:W2:Y:S04]  /*8a10*/  LDSM.16.M88.4 R192, [R226] ;  /* 0x00000000e2c0783b */ /* 0x000ea80000000200 */
[----:B------:R-:W3:Y:S04]  /*8a20*/  LDSM.16.M88.4 R28, [R225] ;  /* 0x00000000e11c783b */ /* 0x000ee80000000200 */
[----:B------:R-:W-:Y:S04]  /*8a30*/  LDSM.16.M88.4 R196, [R206+0x10000] ;  /* 0x01000000cec4783b */ /* 0x000fe80000000200 */
[----:B------:R-:W-:Y:S04]  /*8a40*/  LDSM.16.M88.4 R236, [R205+0x1000] ;  /* 0x00100000cdec783b */ /* 0x000fe80000000200 */
[----:B------:R-:W0:Y:S01]  /*8a50*/  LDGDEPBAR ;  /* 0x00000000000079af */ /* 0x000e220000000000 */
[C---:B-1----:R-:W-:Y:S06]  /*8a60*/  HMMA.16816.F32 R184, R4.reuse, R20, RZ ;  /* 0x0000001404b8723c */ /* 0x042fec00000018ff */
[C---:B------:R-:W-:Y:S01]  /*8a70*/  HMMA.16816.F32 R176, R4.reuse, R22, RZ ;  /* 0x0000001604b0723c */ /* 0x040fe200000018ff */
[----:B------:R-:W1:Y:S05]  /*8a80*/  LDSM.16.M88.4 R20, [R224] ;  /* 0x00000000e014783b */ /* 0x000e6a0000000200 */
[C---:B------:R-:W-:Y:S06]  /*8a90*/  HMMA.16816.F32 R172, R4.reuse, R24, RZ ;  /* 0x0000001804ac723c */ /* 0x040fec00000018ff */
[C---:B------:R-:W-:Y:S06]  /*8aa0*/  HMMA.16816.F32 R180, R4.reuse, R26, RZ ;  /* 0x0000001a04b4723c */ /* 0x040fec00000018ff */
[C---:B------:R-:W-:Y:S06]  /*8ab0*/  HMMA.16816.F32 R168, R4.reuse, R16, RZ ;  /* 0x0000001004a8723c */ /* 0x040fec00000018ff */
[C---:B------:R-:W-:Y:S06]  /*8ac0*/  HMMA.16816.F32 R32, R4.reuse, R18, RZ ;  /* 0x000000120420723c */ /* 0x040fec00000018ff */
[C---:B------:R-:W-:Y:S06]  /*8ad0*/  HMMA.16816.F32 R16, R4.reuse, R14, RZ ;  /* 0x0000000e0410723c */ /* 0x040fec00000018ff */
[----:B------:R-:W-:Y:S01]  /*8ae0*/  HMMA.16816.F32 R24, R4, R12, RZ ;  /* 0x0000000c0418723c */ /* 0x000fe200000018ff */
[----:B------:R-:W4:Y:S05]  /*8af0*/  LDSM.16.M88.4 R4, [R210] ;  /* 0x00000000d204783b */ /* 0x000f2a0000000200 */
[C---:B------:R-:W-:Y:S06]  /*8b00*/  HMMA.16816.F32 R12, R8.reuse, R188, R172 ;  /* 0x000000bc080c723c */ /* 0x040fec00000018ac */
[C---:B------:R-:W-:Y:S06]  /*8b10*/  HMMA.16816.F32 R172, R8.reuse, R190, R180 ;  /* 0x000000be08ac723c */ /* 0x040fec00000018b4 */
[C---:B--2---:R-:W-:Y:S01]  /*8b20*/  HMMA.16816.F32 R180, R8.reuse, R192, R184 ;  /* 0x000000c008b4723c */ /* 0x044fe200000018b8 */
[----:B------:R-:W2:Y:S05]  /*8b30*/  LDSM.16.M88.4 R184, [R206+0x10800] ;  /* 0x01080000ceb8783b */ /* 0x000eaa0000000200 */
[C---:B------:R-:W-:Y:S06]  /*8b40*/  HMMA.16816.F32 R192, R8.reuse, R194, R176 ;  /* 0x000000c208c0723c */ /* 0x040fec00000018b0 */
[C---:B---3--:R-:W-:Y:S06]  /*8b50*/  HMMA.16816.F32 R188, R8.reuse, R28, R168 ;  /* 0x0000001c08bc723c */ /* 0x048fec00000018a8 */
[C---:B------:R-:W-:Y:S06]  /*8b60*/  HMMA.16816.F32 R176, R8.reuse, R30, R32 ;  /* 0x0000001e08b0723c */ /* 0x040fec0000001820 */
[C---:B-1----:R-:W-:Y:S01]  /*8b70*/  HMMA.16816.F32 R28, R8.reuse, R22, R16 ;  /* 0x00000016081c723c */ /* 0x042fe20000001810 */
[----:B------:R-:W1:Y:S05]  /*8b80*/  LDSM.16.M88.4 R16, [R206+0x11800] ;  /* 0x01180000ce10783b */ /* 0x000e6a0000000200 */
[----:B------:R-:W-:Y:S01]  /*8b90*/  HMMA.16816.F32 R32, R8, R20, R24 ;  /* 0x000000140820723c */ /* 0x000fe20000001818 */
[----:B------:R-:W3:Y:S04]  /*8ba0*/  LDSM.16.M88.4 R20, [R206+0x11000] ;  /* 0x01100000ce14783b */ /* 0x000ee80000000200 */
[----:B------:R-:W-:Y:S01]  /*8bb0*/  LDSM.16.M88.4 R8, [R209] ;  /* 0x00000000d108783b */ /* 0x000fe20000000200 */
[C---:B----4-:R-:W-:Y:S03]  /*8bc0*/  HMMA.16816.F32 R168, R4.reuse, R198, R172 ;  /* 0x000000c604a8723c */ /* 0x050fe600000018ac */
[----:B------:R-:W4:Y:S03]  /*8bd0*/  LDSM.16.M88.4 R24, [R205] ;  /* 0x00000000cd18783b */ /* 0x000f260000000200 */
[C---:B--2---:R-:W-:Y:S01]  /*8be0*/  HMMA.16816.F32 R172, R4.reuse, R184, R180 ;  /* 0x000000b804ac723c */ /* 0x044fe200000018b4 */
[----:B------:R-:W2:Y:S05]  /*8bf0*/  LDSM.16.M88.4 R180, [R205+0x800] ;  /* 0x00080000cdb4783b */ /* 0x000eaa0000000200 */
[C---:B------:R-:W-:Y:S06]  /*8c00*/  HMMA.16816.F32 R12, R4.reuse, R196, R12 ;  /* 0x000000c4040c723c */ /* 0x040fec000000180c */
[C---:B------:R-:W-:Y:S06]  /*8c10*/  HMMA.16816.F32 R184, R4.reuse, R186, R192 ;  /* 0x000000ba04b8723c */ /* 0x040fec00000018c0 */
[C---:B-1----:R-:W-:Y:S06]  /*8c20*/  HMMA.16816.F32 R196, R4.reuse, R16, R32 ;  /* 0x0000001004c4723c */ /* 0x042fec0000001820 */
[C---:B------:R-:W-:Y:S01]  /*8c30*/  HMMA.16816.F32 R32, R4.reuse, R18, R28 ;  /* 0x000000120420723c */ /* 0x040fe2000000181c */
[----:B------:R-:W1:Y:S05]  /*8c40*/  LDSM.16.M88.4 R16, [R205+0x1800] ;  /* 0x00180000cd10783b */ /* 0x000e6a0000000200 */
[C---:B---3--:R-:W-:Y:S06]  /*8c50*/  HMMA.16816.F32 R188, R4.reuse, R20, R188 ;  /* 0x0000001404bc723c */ /* 0x048fec00000018bc */
[----:B------:R-:W-:Y:S01]  /*8c60*/  HMMA.16816.F32 R192, R4, R22, R176 ;  /* 0x0000001604c0723c */ /* 0x000fe200000018b0 */
[----:B------:R-:W-:Y:S04]  /*8c70*/  LDSM.16.M88.4 R4, [R207+0x4000] ;  /* 0x00400000cf04783b */ /* 0x000fe80000000200 */
[----:B------:R-:W3:Y:S01]  /*8c80*/  LDSM.16.M88.4 R20, [R200+0x12000] ;  /* 0x01200000c814783b */ /* 0x000ee20000000200 */
[C---:B----4-:R-:W-:Y:S03]  /*8c90*/  HMMA.16816.F32 R12, R8.reuse, R24, R12 ;  /* 0x00000018080c723c */ /* 0x050fe6000000180c */
[----:B------:R-:W4:Y:S03]  /*8ca0*/  LDSM.16.M88.4 R176, [R200+0x12800] ;  /* 0x01280000c8b0783b */ /* 0x000f260000000200 */
[C---:B------:R-:W-:Y:S01]  /*8cb0*/  HMMA.16816.F32 R28, R8.reuse, R26, R168 ;  /* 0x0000001a081c723c */ /* 0x040fe200000018a8 */
[----:B------:R-:W-:Y:S05]  /*8cc0*/  LDSM.16.M88.4 R24, [R200+0x13800] ;  /* 0x01380000c818783b */ /* 0x000fea0000000200 */
[C---:B--2---:R-:W-:Y:S06]  /*8cd0*/  HMMA.16816.F32 R172, R8.reuse, R180, R172 ;  /* 0x000000b408ac723c */ /* 0x044fec00000018ac */
[C---:B------:R-:W-:Y:S01]  /*8ce0*/  HMMA.16816.F32 R168, R8.reuse, R182, R184 ;  /* 0x000000b608a8723c */ /* 0x040fe200000018b8 */
[----:B------:R-:W2:Y:S05]  /*8cf0*/  LDSM.16.M88.4 R184, [R200+0x13000] ;  /* 0x01300000c8b8783b */ /* 0x000eaa0000000200 */
[C---:B------:R-:W-:Y:S06]  /*8d00*/  HMMA.16816.F32 R180, R8.reuse, R236, R188 ;  /* 0x000000ec08b4723c */ /* 0x040fec00000018bc */
[C---:B-1----:R-:W-:Y:S06]  /*8d10*/  HMMA.16816.F32 R196, R8.reuse, R16, R196 ;  /* 0x0000001008c4723c */ /* 0x042fec00000018c4 */
[----:B------:R-:W-:Y:S01]  /*8d20*/  HMMA.16816.F32 R188, R8, R18, R32 ;  /* 0x0000001208bc723c */ /* 0x000fe20000001820 */
[----:B------:R-:W-:Y:S05]  /*8d30*/  LDSM.16.M88.4 R32, [R222] ;  /* 0x00000000de20783b */ /* 0x000fea0000000200 */
[----:B---3--:R-:W-:Y:S06]  /*8d40*/  HMMA.16816.F32 R16, R4, R20, R12 ;  /* 0x000000140410723c */ /* 0x008fec000000180c */
[----:B------:R-:W-:Y:S01]  /*8d50*/  HMMA.16816.F32 R192, R8, R238, R192 ;  /* 0x000000ee08c0723c */ /* 0x000fe200000018c0 */
[----:B------:R-:W1:Y:S04]  /*8d60*/  LDSM.16.M88.4 R8, [R208+0x4000] ;  /* 0x00400000d008783b */ /* 0x000e680000000200 */
[----:B------:R-:W-:Y:S01]  /*8d70*/  LDSM.16.M88.4 R236, [R220] ;  /* 0x00000000dcec783b */ /* 0x000fe20000000200 */
[C---:B------:R-:W-:Y:S03]  /*8d80*/  HMMA.16816.F32 R12, R4.reuse, R22, R28 ;  /* 0x00000016040c723c */ /* 0x040fe6000000181c */
[----:B------:R-:W3:Y:S03]  /*8d90*/  LDSM.16.M88.4 R20, [R223] ;  /* 0x00000000df14783b */ /* 0x000ee60000000200 */
[C---:B----4-:R-:W-:Y:S06]  /*8da0*/  HMMA.16816.F32 R172, R4.reuse, R176, R172 ;  /* 0x000000b004ac723c */ /* 0x050fec00000018ac */
[C---:B------:R-:W-:Y:S01]  /*8db0*/  HMMA.16816.F32 R28, R4.reuse, R178, R168 ;  /* 0x000000b2041c723c */ /* 0x040fe200000018a8 */
[----:B------:R-:W4:Y:S05]  /*8dc0*/  LDSM.16.M88.4 R176, [R221] ;  /* 0x00000000ddb0783b */ /* 0x000f2a0000000200 */
[C---:B--2---:R-:W-:Y:S06]  /*8dd0*/  HMMA.16816.F32 R168, R4.reuse, R184, R180 ;  /* 0x000000b804a8723c */ /* 0x044fec00000018b4 */
[C---:B------:R-:W-:Y:S06]  /*8de0*/  HMMA.16816.F32 R180, R4.reuse, R186, R192 ;  /* 0x000000ba04b4723c */ /* 0x040fec00000018c0 */
[C---:B------:R-:W-:Y:S01]  /*8df0*/  HMMA.16816.F32 R192, R4.reuse, R24, R196 ;  /* 0x0000001804c0723c */ /* 0x040fe200000018c4 */
[----:B------:R-:W-:Y:S05]  /*8e00*/  LDSM.16.M88.4 R196, [R206+0x13800] ;  /* 0x01380000cec4783b */ /* 0x000fea0000000200 */
[----:B------:R-:W-:Y:S01]  /*8e10*/  HMMA.16816.F32 R188, R4, R26, R188 ;  /* 0x0000001a04bc723c */ /* 0x000fe200000018bc */
[----:B------:R-:W-:Y:S05]  /*8e20*/  LDSM.16.M88.4 R4, [R210+0x4000] ;  /* 0x00400000d204783b */ /* 0x000fea0000000200 */
[C---:B-1----:R-:W-:Y:S06]  /*8e30*/  HMMA.16816.F32 R172, R8.reuse, R32, R172 ;  /* 0x0000002008ac723c */ /* 0x042fec00000018ac */
[C---:B---3--:R-:W-:Y:S01]  /*8e40*/  HMMA.16816.F32 R184, R8.reuse, R20, R16 ;  /* 0x0000001408b8723c */ /* 0x048fe20000001810 */
[----:B------:R-:W1:Y:S05]  /*8e50*/  LDSM.16.M88.4 R16, [R206+0x12000] ;  /* 0x01200000ce10783b */ /* 0x000e6a0000000200 */
[C---:B----4-:R-:W-:Y:S01]  /*8e60*/  HMMA.16816.F32 R24, R8.reuse, R176, R168 ;  /* 0x000000b00818723c */ /* 0x050fe200000018a8 */
[----:B------:R-:W2:Y:S05]  /*8e70*/  LDSM.16.M88.4 R168, [R206+0x12800] ;  /* 0x01280000cea8783b */ /* 0x000eaa0000000200 */
[C---:B------:R-:W-:Y:S01]  /*8e80*/  HMMA.16816.F32 R28, R8.reuse, R34, R28 ;  /* 0x00000022081c723c */ /* 0x040fe2000000181c */
[----:B------:R-:W3:Y:S05]  /*8e90*/  LDSM.16.M88.4 R32, [R206+0x13000] ;  /* 0x01300000ce20783b */ /* 0x000eea0000000200 */
[C---:B------:R-:W-:Y:S06]  /*8ea0*/  HMMA.16816.F32 R12, R8.reuse, R22, R12 ;  /* 0x00000016080c723c */ /* 0x040fec000000180c */
[C---:B------:R-:W-:Y:S06]  /*8eb0*/  HMMA.16816.F32 R20, R8.reuse, R178, R180 ;  /* 0x000000b20814723c */ /* 0x040fec00000018b4 */
[C---:B------:R-:W-:Y:S06]  /*8ec0*/  HMMA.16816.F32 R176, R8.reuse, R236, R192 ;  /* 0x000000ec08b0723c */ /* 0x040fec00000018c0 */
[----:B------:R-:W-:Y:S01]  /*8ed0*/  HMMA.16816.F32 R192, R8, R238, R188 ;  /* 0x000000ee08c0723c */ /* 0x000fe200000018bc */
[----:B------:R-:W-:Y:S05]  /*8ee0*/  LDSM.16.M88.4 R8, [R209+0x4000] ;  /* 0x00400000d108783b */ /* 0x000fea0000000200 */
[C---:B-1----:R-:W-:Y:S01]  /*8ef0*/  HMMA.16816.F32 R188, R4.reuse, R16, R184 ;  /* 0x0000001004bc723c */ /* 0x042fe200000018b8 */
[----:B------:R-:W1:Y:S05]  /*8f00*/  LDSM.16.M88.4 R184, [R205+0x2000] ;  /* 0x00200000cdb8783b */ /* 0x000e6a0000000200 */
[C---:B--2---:R-:W-:Y:S06]  /*8f10*/  HMMA.16816.F32 R180, R4.reuse, R168, R172 ;  /* 0x000000a804b4723c */ /* 0x044fec00000018ac */
[C---:B------:R-:W-:Y:S01]  /*8f20*/  HMMA.16816.F32 R172, R4.reuse, R170, R28 ;  /* 0x000000aa04ac723c */ /* 0x040fe2000000181c */
[----:B------:R-:W-:Y:S05]  /*8f30*/  LDSM.16.M88.4 R168, [R205+0x3800] ;  /* 0x00380000cda8783b */ /* 0x000fea0000000200 */
[C---:B------:R-:W-:Y:S06]  /*8f40*/  HMMA.16816.F32 R240, R4.reuse, R18, R12 ;  /* 0x0000001204f0723c */ /* 0x040fec000000180c */
[C---:B---3--:R-:W-:Y:S01]  /*8f50*/  HMMA.16816.F32 R28, R4.reuse, R32, R24 ;  /* 0x00000020041c723c */ /* 0x048fe20000001818 */
[----:B------:R-:W2:Y:S05]  /*8f60*/  LDSM.16.M88.4 R24, [R205+0x2800] ;  /* 0x00280000cd18783b */ /* 0x000eaa0000000200 */
[C---:B------:R-:W-:Y:S01]  /*8f70*/  HMMA.16816.F32 R16, R4.reuse, R34, R20 ;  /* 0x000000220410723c */ /* 0x040fe20000001814 */
[----:B------:R-:W3:Y:S05]  /*8f80*/  LDSM.16.M88.4 R20, [R205+0x3000] ;  /* 0x00300000cd14783b */ /* 0x000eea0000000200 */
[C---:B------:R-:W-:Y:S06]  /*8f90*/  HMMA.16816.F32 R12, R4.reuse, R196, R176 ;  /* 0x000000c4040c723c */ /* 0x040fec00000018b0 */
        /* <DEDUP_REMOVED lines=8> */
[----:B------:R-:W-:Y:S05]  /*9020*/  LDSM.16.M88.4 R172, [R219] ;  /* 0x00000000dbac783b */ /* 0x000fea0000000200 */
[C---:B---3--:R-:W-:Y:S01]  /*9030*/  HMMA.16816.F32 R188, R8.reuse, R20, R28 ;  /* 0x0000001408bc723c */ /* 0x048fe2000000181c */
[----:B------:R-:W2:Y:S05]  /*9040*/  LDSM.16.M88.4 R28, [R200+0x15000] ;  /* 0x01500000c81c783b */ /* 0x000eaa0000000200 */
[C---:B------:R-:W-:Y:S01]  /*9050*/  HMMA.16816.F32 R180, R8.reuse, R22, R16 ;  /* 0x0000001608b4723c */ /* 0x040fe20000001810 */
[----:B------:R-:W3:Y:S05]  /*9060*/  LDSM.16.M88.4 R20, [R200+0x15800] ;  /* 0x01580000c814783b */ /* 0x000eea0000000200 */
[C---:B------:R-:W-:Y:S06]  /*9070*/  HMMA.16816.F32 R24, R8.reuse, R168, R12 ;  /* 0x000000a80818723c */ /* 0x040fec000000180c */
[----:B------:R-:W-:Y:S01]  /*9080*/  HMMA.16816.F32 R16, R8, R170, R32 ;  /* 0x000000aa0810723c */ /* 0x000fe20000001820 */
[----:B------:R-:W3:Y:S04]  /*9090*/  LDSM.16.M88.4 R8, [R208+0x8000] ;  /* 0x00800000d008783b */ /* 0x000ee80000000200 */
[----:B------:R-:W-:Y:S01]  /*90a0*/  LDSM.16.M88.4 R168, [R217] ;  /* 0x00000000d9a8783b */ /* 0x000fe20000000200 */
[C---:B----4-:R-:W-:Y:S03]  /*90b0*/  HMMA.16816.F32 R12, R4.reuse, R196, R176 ;  /* 0x000000c4040c723c */ /* 0x050fe600000018b0 */
[----:B------:R-:W-:Y:S03]  /*90c0*/  LDSM.16.M88.4 R32, [R216] ;  /* 0x00000000d820783b */ /* 0x000fe60000000200 */
[C---:B------:R-:W-:Y:S01]  /*90d0*/  HMMA.16816.F32 R176, R4.reuse, R198, R240 ;  /* 0x000000c604b0723c */ /* 0x040fe200000018f0 */
[----:B------:R-:W-:Y:S05]  /*90e0*/  LDSM.16.M88.4 R240, [R206+0x16000] ;  /* 0x01600000cef0783b */ /* 0x000fea0000000200 */
[C---:B-1----:R-:W-:Y:S06]  /*90f0*/  HMMA.16816.F32 R236, R4.reuse, R184, R236 ;  /* 0x000000b804ec723c */ /* 0x042fec00000018ec */
[C---:B------:R-:W-:Y:S01]  /*9100*/  HMMA.16816.F32 R196, R4.reuse, R186, R192 ;  /* 0x000000ba04c4723c */ /* 0x040fe200000018c0 */
[----:B------:R-:W1:Y:S05]  /*9110*/  LDSM.16.M88.4 R184, [R218] ;  /* 0x00000000dab8783b */ /* 0x000e6a0000000200 */
[C---:B--2---:R-:W-:Y:S06]  /*9120*/  HMMA.16816.F32 R192, R4.reuse, R28, R188 ;  /* 0x0000001c04c0723c */ /* 0x044fec00000018bc */
[C---:B------:R-:W-:Y:S06]  /*9130*/  HMMA.16816.F32 R188, R4.reuse, R30, R180 ;  /* 0x0000001e04bc723c */ /* 0x040fec00000018b4 */
[C---:B---3--:R-:W-:Y:S01]  /*9140*/  HMMA.16816.F32 R180, R4.reuse, R20, R24 ;  /* 0x0000001404b4723c */ /* 0x048fe20000001818 */
[----:B------:R-:W-:Y:S05]  /*9150*/  LDSM.16.M88.4 R24, [R206+0x14000] ;  /* 0x01400000ce18783b */ /* 0x000fea0000000200 */
[----:B------:R-:W-:Y:S01]  /*9160*/  HMMA.16816.F32 R28, R4, R22, R16 ;  /* 0x00000016041c723c */ /* 0x000fe20000001810 */
[----:B------:R-:W2:Y:S05]  /*9170*/  LDSM.16.M88.4 R4, [R210+0x8000] ;  /* 0x00800000d204783b */ /* 0x000eaa0000000200 */
[C---:B------:R-:W-:Y:S01]  /*9180*/  HMMA.16816.F32 R16, R8.reuse, R174, R176 ;  /* 0x000000ae0810723c */ /* 0x040fe200000018b0 */
[----:B------:R-:W3:Y:S05]  /*9190*/  LDSM.16.M88.4 R176, [R206+0x14800] ;  /* 0x01480000ceb0783b */ /* 0x000eea0000000200 */
[C---:B------:R-:W-:Y:S06]  /*91a0*/  HMMA.16816.F32 R20, R8.reuse, R172, R12 ;  /* 0x000000ac0814723c */ /* 0x040fec000000180c */
[C---:B-1----:R-:W-:Y:S06]  /*91b0*/  HMMA.16816.F32 R12, R8.reuse, R184, R236 ;  /* 0x000000b8080c723c */ /* 0x042fec00000018ec */
[C---:B------:R-:W-:Y:S06]  /*91c0*/  HMMA.16816.F32 R184, R8.reuse, R186, R196 ;  /* 0x000000ba08b8723c */ /* 0x040fec00000018c4 */
[C---:B------:R-:W-:Y:S01]  /*91d0*/  HMMA.16816.F32 R196, R8.reuse, R170, R188 ;  /* 0x000000aa08c4723c */ /* 0x040fe200000018bc */
[----:B------:R-:W1:Y:S05]  /*91e0*/  LDSM.16.M88.4 R188, [R206+0x15000] ;  /* 0x01500000cebc783b */ /* 0x000e6a0000000200 */
[C---:B------:R-:W-:Y:S06]  /*91f0*/  HMMA.16816.F32 R236, R8.reuse, R168, R192 ;  /* 0x000000a808ec723c */ /* 0x040fec00000018c0 */
[C---:B------:R-:W-:Y:S06]  /*9200*/  HMMA.16816.F32 R192, R8.reuse, R32, R180 ;  /* 0x0000002008c0723c */ /* 0x040fec00000018b4 */
[----:B------:R-:W-:Y:S01]  /*9210*/  HMMA.16816.F32 R180, R8, R34, R28 ;  /* 0x0000002208b4723c */ /* 0x000fe2000000181c */
[----:B------:R-:W4:Y:S05]  /*9220*/  LDSM.16.M88.4 R28, [R206+0x15800] ;  /* 0x01580000ce1c783b */ /* 0x000f2a0000000200 */
[C---:B--2---:R-:W-:Y:S06]  /*9230*/  HMMA.16816.F32 R32, R4.reuse, R26, R16 ;  /* 0x0000001a0420723c */ /* 0x044fec0000001810 */
[C---:B------:R-:W-:Y:S01]  /*9240*/  HMMA.16816.F32 R172, R4.reuse, R24, R20 ;  /* 0x0000001804ac723c */ /* 0x040fe20000001814 */
[----:B------:R-:W-:Y:S04]  /*9250*/  LDSM.16.M88.4 R20, [R205+0x4800] ;  /* 0x00480000cd14783b */ /* 0x000fe80000000200 */
[----:B------:R-:W-:Y:S01]  /*9260*/  LDSM.16.M88.4 R24, [R205+0x4000] ;  /* 0x00400000cd18783b */ /* 0x000fe20000000200 */
[C---:B---3--:R-:W-:Y:S03]  /*9270*/  HMMA.16816.F32 R16, R4.reuse, R176, R12 ;  /* 0x000000b00410723c */ /* 0x048fe6000000180c */
[----:B------:R-:W2:Y:S03]  /*9280*/  LDSM.16.M88.4 R12, [R209+0x8000] ;  /* 0x00800000d10c783b */ /* 0x000ea60000000200 */
[C---:B------:R-:W-:Y:S01]  /*9290*/  HMMA.16816.F32 R8, R4.reuse, R178, R184 ;  /* 0x000000b20408723c */ /* 0x040fe200000018b8 */
[----:B------:R-:W3:Y:S04]  /*92a0*/  LDSM.16.M88.4 R184, [R205+0x5000] ;  /* 0x00500000cdb8783b */ /* 0x000ee80000000200 */
[----:B------:R-:W3:Y:S01]  /*92b0*/  LDSM.16.M88.4 R176, [R205+0x5800] ;  /* 0x00580000cdb0783b */ /* 0x000ee20000000200 */
[C---:B-1----:R-:W-:Y:S03]  /*92c0*/  HMMA.16816.F32 R168, R4.reuse, R188, R236 ;  /* 0x000000bc04a8723c */ /* 0x042fe600000018ec */
[----:B------:R-:W-:Y:S03]  /*92d0*/  LDSM.16.M88.4 R236, [R200+0x17800] ;  /* 0x01780000c8ec783b */ /* 0x000fe60000000200 */
[C---:B------:R-:W-:Y:S06]  /*92e0*/  HMMA.16816.F32 R188, R4.reuse, R190, R196 ;  /* 0x000000be04bc723c */ /* 0x040fec00000018c4 */
[C---:B----4-:R-:W-:Y:S06]  /*92f0*/  HMMA.16816.F32 R196, R4.reuse, R28, R192 ;  /* 0x0000001c04c4723c */ /* 0x050fec00000018c0 */
[----:B------:R-:W-:Y:S06]  /*9300*/  HMMA.16816.F32 R192, R4, R30, R180 ;  /* 0x0000001e04c0723c */ /* 0x000fec00000018b4 */
[C---:B--2---:R-:W-:Y:S06]  /*9310*/  HMMA.16816.F32 R28, R12.reuse, R20, R16 ;  /* 0x000000140c1c723c */ /* 0x044fec0000001810 */
[C---:B------:R-:W-:Y:S06]  /*9320*/  HMMA.16816.F32 R180, R12.reuse, R24, R172 ;  /* 0x000000180cb4723c */ /* 0x040fec00000018ac */
[C---:B------:R-:W-:Y:S01]  /*9330*/  HMMA.16816.F32 R32, R12.reuse, R26, R32 ;  /* 0x0000001a0c20723c */ /* 0x040fe20000001820 */
[----:B------:R-:W-:Y:S05]  /*9340*/  LDSM.16.M88.4 R24, [R200+0x16000] ;  /* 0x01600000c818783b */ /* 0x000fea0000000200 */
[C---:B------:R-:W-:Y:S01]  /*9350*/  HMMA.16816.F32 R16, R12.reuse, R22, R8 ;  /* 0x000000160c10723c */ /* 0x040fe20000001808 */
[----:B------:R-:W1:Y:S04]  /*9360*/  LDSM.16.M88.4 R8, [R207+0xc000] ;  /* 0x00c00000cf08783b */ /* 0x000e680000000200 */
[----:B------:R-:W2:Y:S01]  /*9370*/  LDSM.16.M88.4 R20, [R200+0x16800] ;  /* 0x01680000c814783b */ /* 0x000ea20000000200 */
[C---:B---3--:R-:W-:Y:S03]  /*9380*/  HMMA.16816.F32 R4, R12.reuse, R184, R168 ;  /* 0x000000b80c04723c */ /* 0x048fe600000018a8 */
[----:B------:R-:W3:Y:S03]  /*9390*/  LDSM.16.M88.4 R168, [R200+0x17000] ;  /* 0x01700000c8a8783b */ /* 0x000ee60000000200 */
[C---:B------:R-:W-:Y:S06]  /*93a0*/  HMMA.16816.F32 R172, R12.reuse, R186, R188 ;  /* 0x000000ba0cac723c */ /* 0x040fec00000018bc */
[C---:B------:R-:W-:Y:S06]  /*93b0*/  HMMA.16816.F32 R188, R12.reuse, R176, R196 ;  /* 0x000000b00cbc723c */ /* 0x040fec00000018c4 */
[----:B------:R-:W-:Y:S06]  /*93c0*/  HMMA.16816.F32 R176, R12, R178, R192 ;  /* 0x000000b20cb0723c */ /* 0x000fec00000018c0 */
[C---:B-1----:R-:W-:Y:S06]  /*93d0*/  HMMA.16816.F32 R196, R8.reuse, R24, R180 ;  /* 0x0000001808c4723c */ /* 0x042fec00000018b4 */
[C---:B--2---:R-:W-:Y:S01]  /*93e0*/  HMMA.16816.F32 R184, R8.reuse, R20, R28 ;  /* 0x0000001408b8723c */ /* 0x044fe2000000181c */
[----:B------:R-:W-:Y:S05]  /*93f0*/  LDSM.16.M88.4 R28, [R214] ;  /* 0x00000000d61c783b */ /* 0x000fea0000000200 */
[C---:B------:R-:W-:Y:S06]  /*9400*/  HMMA.16816.F32 R180, R8.reuse, R22, R16 ;  /* 0x0000001608b4723c */ /* 0x040fec0000001810 */
[C---:B------:R-:W-:Y:S01]  /*9410*/  HMMA.16816.F32 R192, R8.reuse, R26, R32 ;  /* 0x0000001a08c0723c */ /* 0x040fe20000001820 */
[----:B------:R-:W-:Y:S04]  /*9420*/  LDSM.16.M88.4 R32, [R215] ;  /* 0x00000000d720783b */ /* 0x000fe80000000200 */
[----:B------:R-:W-:Y:S01]  /*9430*/  LDSM.16.M88.4 R24, [R213] ;  /* 0x00000000d518783b */ /* 0x000fe20000000200 */
[C---:B---3--:R-:W-:Y:S03]  /*9440*/  HMMA.16816.F32 R20, R8.reuse, R168, R4 ;  /* 0x000000a80814723c */ /* 0x048fe60000001804 */
[----:B------:R-:W1:Y:S03]  /*9450*/  LDSM.16.M88.4 R4, [R208+0xc000] ;  /* 0x00c00000d004783b */ /* 0x000e660000000200 */
[C---:B------:R-:W-:Y:S01]  /*9460*/  HMMA.16816.F32 R16, R8.reuse, R170, R172 ;  /* 0x000000aa0810723c */ /* 0x040fe200000018ac */
[----:B------:R-:W2:Y:S05]  /*9470*/  LDSM.16.M88.4 R168, [R212] ;  /* 0x00000000d4a8783b */ /* 0x000eaa0000000200 */
[C---:B------:R-:W-:Y:S06]  /*9480*/  HMMA.16816.F32 R12, R8.reuse, R236, R188 ;  /* 0x000000ec080c723c */ /* 0x040fec00000018bc */
[----:B------:R-:W-:Y:S01]  /*9490*/  HMMA.16816.F32 R176, R8, R238, R176 ;  /* 0x000000ee08b0723c */ /* 0x000fe200000018b0 */
[----:B------:R-:W3:Y:S05]  /*94a0*/  LDSM.16.M88.4 R8, [R210+0xc000] ;  /* 0x00c00000d208783b */ /* 0x000eea0000000200 */
[C---:B-1----:R-:W-:Y:S06]  /*94b0*/  HMMA.16816.F32 R196, R4.reuse, R32, R196 ;  /* 0x0000002004c4723c */ /* 0x042fec00000018c4 */
[C---:B------:R-:W-:Y:S06]  /*94c0*/  HMMA.16816.F32 R236, R4.reuse, R34, R192 ;  /* 0x0000002204ec723c */ /* 0x040fec00000018c0 */
[C---:B------:R-:W-:Y:S06]  /*94d0*/  HMMA.16816.F32 R192, R4.reuse, R28, R184 ;  /* 0x0000001c04c0723c */ /* 0x040fec00000018b8 */
[C---:B------:R-:W-:Y:S01]  /*94e0*/  HMMA.16816.F32 R188, R4.reuse, R30, R180 ;  /* 0x0000001e04bc723c */ /* 0x040fe200000018b4 */
[----:B------:R-:W1:Y:S05]  /*94f0*/  LDSM.16.M88.4 R28, [R206+0x17800] ;  /* 0x01780000ce1c783b */ /* 0x000e6a0000000200 */
[C---:B------:R-:W-:Y:S01]  /*9500*/  HMMA.16816.F32 R184, R4.reuse, R24, R20 ;  /* 0x0000001804b8723c */ /* 0x040fe20000001814 */
[----:B------:R-:W4:Y:S05]  /*9510*/  LDSM.16.M88.4 R20, [R206+0x17000] ;  /* 0x01700000ce14783b */ /* 0x000f2a0000000200 */
[C---:B------:R-:W-:Y:S01]  /*9520*/  HMMA.16816.F32 R180, R4.reuse, R26, R16 ;  /* 0x0000001a04b4723c */ /* 0x040fe20000001810 */
[----:B------:R-:W-:Y:S04]  /*9530*/  LDSM.16.M88.4 R24, [R205+0x6000] ;  /* 0x00600000cd18783b */ /* 0x000fe80000000200 */
[----:B------:R-:W4:Y:S01]  /*9540*/  LDSM.16.M88.4 R16, [R206+0x16800] ;  /* 0x01680000ce10783b */ /* 0x000f220000000200 */
[C---:B--2---:R-:W-:Y:S06]  /*9550*/  HMMA.16816.F32 R172, R4.reuse, R168, R12 ;  /* 0x000000a804ac723c */ /* 0x044fec000000180c */
[----:B------:R-:W-:Y:S01]  /*9560*/  HMMA.16816.F32 R32, R4, R170, R176 ;  /* 0x000000aa0420723c */ /* 0x000fe200000018b0 */
[----:B------:R-:W2:Y:S05]  /*9570*/  LDSM.16.M88.4 R4, [R209+0xc000] ;  /* 0x00c00000d104783b */ /* 0x000eaa0000000200 */
[C---:B---3--:R-:W-:Y:S06]  /*9580*/  HMMA.16816.F32 R12, R8.reuse, R240, R196 ;  /* 0x000000f0080c723c */ /* 0x048fec00000018c4 */
[C---:B------:R-:W-:Y:S06]  /*9590*/  HMMA.16816.F32 R176, R8.reuse, R242, R236 ;  /* 0x000000f208b0723c */ /* 0x040fec00000018ec */
[C---:B-1----:R-:W-:Y:S06]  /*95a0*/  HMMA.16816.F32 R172, R8.reuse, R28, R172 ;  /* 0x0000001c08ac723c */ /* 0x042fec00000018ac */
[C---:B----4-:R-:W-:Y:S06]  /*95b0*/  HMMA.16816.F32 R184, R8.reuse, R20, R184 ;  /* 0x0000001408b8723c */ /* 0x050fec00000018b8 */
[C---:B------:R-:W-:Y:S06]  /*95c0*/  HMMA.16816.F32 R180, R8.reuse, R22, R180 ;  /* 0x0000001608b4723c */ /* 0x040fec00000018b4 */
[----:B------:R-:W-:Y:S06]  /*95d0*/  HMMA.16816.F32 R192, R8, R16, R192 ;  /* 0x0000001008c0723c */ /* 0x000fec00000018c0 */
[----:B--2---:R-:W-:Y:S06]  /*95e0*/  HMMA.16816.F32 R168, R4, R24, R12 ;  /* 0x0000001804a8723c */ /* 0x004fec000000180c */
[----:B------:R-:W-:Y:S01]  /*95f0*/  HMMA.16816.F32 R188, R8, R18, R188 ;  /* 0x0000001208bc723c */ /* 0x000fe200000018bc */
[----:B------:R-:W-:Y:S01]  /*9600*/  VIADD R12, R0, 0x1 ;  /* 0x00000001000c7836 */ /* 0x000fe20000000000 */
[----:B------:R-:W1:Y:S01]  /*9610*/  LDSM.16.M88.4 R16, [R205+0x6800] ;  /* 0x00680000cd10783b */ /* 0x000e620000000200 */
[----:B------:R-:W-:-:S02]  /*9620*/  IMAD.IADD R13, R230, 0x1, -R0 ;  /* 0x00000001e60d7824 */ /* 0x000fc400078e0a00 */
[----:B------:R-:W-:Y:S01]  /*9630*/  IMAD.IADD R15, R230, 0x1, -R12 ;  /* 0x00000001e60f7824 */ /* 0x000fe200078e0a0c */
[----:B------:R-:W-:Y:S01]  /*9640*/  HMMA.16816.F32 R196, R8, R30, R32 ;  /* 0x0000001e08c4723c */ /* 0x000fe20000001820 */
[C---:B------:R-:W-:Y:S01]  /*9650*/  ISETP.GE.AND P0, PT, R12.reuse, R233, PT ;  /* 0x000000e90c00720c */ /* 0x040fe20003f06270 */
[----:B------:R-:W2:Y:S01]  /*9660*/  LDSM.16.M88.4 R28, [R205+0x7000] ;  /* 0x00700000cd1c783b */ /* 0x000ea20000000200 */
[----:B------:R-:W-:Y:S02]  /*9670*/  IABS R14, R13 ;  /* 0x0000000d000e7213 */ /* 0x000fe40000000000 */
[----:B------:R-:W-:Y:S01]  /*9680*/  IABS R13, R15 ;  /* 0x0000000f000d7213 */ /* 0x000fe20000000000 */
[----:B------:R-:W-:Y:S01]  /*9690*/  HMMA.16816.F32 R24, R4, R26, R176 ;  /* 0x0000001a0418723c */ /* 0x000fe200000018b0 */
[----:B------:R-:W-:Y:S01]  /*96a0*/  ISETP.LT.OR P0, PT, R12, R229, P0 ;  /* 0x000000e50c00720c */ /* 0x000fe20000701670 */
[----:B------:R-:W-:Y:S02]  /*96b0*/  IMAD.MOV.U32 R15, RZ, RZ, R14 ;  /* 0x000000ffff0f7224 */ /* 0x000fe400078e000e */
[----:B------:R-:W-:-:S02]  /*96c0*/  IMAD.MOV.U32 R14, RZ, RZ, R2 ;  /* 0x000000ffff0e7224 */ /* 0x000fc400078e0002 */
[----:B------:R-:W-:Y:S01]  /*96d0*/  IMAD.MOV.U32 R2, RZ, RZ, R13 ;  /* 0x000000ffff027224 */ /* 0x000fe200078e000d */
[----:B------:R-:W-:Y:S01]  /*96e0*/  I2FP.F32.S32 R9, R15 ;  /* 0x0000000f00097245 */ /* 0x000fe20000201400 */
[----:B------:R-:W-:Y:S01]  /*96f0*/  IMAD.IADD R11, R231, 0x1, -R12 ;  /* 0x00000001e70b7824 */ /* 0x000fe200078e0a0c */
[----:B------:R-:W-:Y:S02]  /*9700*/  I2FP.F32.S32 R8, R14 ;  /* 0x0000000e00087245 */ /* 0x000fe40000201400 */
[----:B------:R-:W-:Y:S01]  /*9710*/  I2FP.F32.S32 R2, R2 ;  /* 0x0000000200027245 */ /* 0x000fe20000201400 */
[----:B------:R-:W-:Y:S02]  /*9720*/  FFMA.FTZ R10, R9, -UR21, R168 ;  /* 0x80000015090a7c23 */ /* 0x000fe400080100a8 */
[----:B------:R-:W-:Y:S01]  /*9730*/  FFMA.FTZ R13, R8, -UR21, R170 ;  /* 0x80000015080d7c23 */ /* 0x000fe200080100aa */
[----:B------:R-:W-:Y:S02]  /*9740*/  VIADD R8, R0, 0x9 ;  /* 0x0000000900087836 */ /* 0x000fe40000000000 */
[----:B------:R-:W-:Y:S01]  /*9750*/  FFMA.FTZ R9, R2, -UR21, R169 ;  /* 0x8000001502097c23 */ /* 0x000fe200080100a9 */
[----:B------:R-:W-:Y:S01]  /*9760*/  VIADD R2, R0, 0x8 ;  /* 0x0000000800027836 */ /* 0x000fe20000000000 */
[----:B------:R-:W-:-:S02]  /*9770*/  FSEL R134, R10, -INF , !P6 ;  /* 0xff8000000a867808 */ /* 0x000fc40007000000 */
[----:B------:R-:W-:Y:S01]  /*9780*/  ISETP.GE.AND P6, PT, R12, R232, PT ;  /* 0x000000e80c00720c */ /* 0x000fe20003fc6270 */
[--C-:B------:R-:W-:Y:S01]  /*9790*/  IMAD.IADD R10, R230, 0x1, -R2.reuse ;  /* 0x00000001e60a7824 */ /* 0x100fe200078e0a02 */
[----:B------:R-:W-:Y:S01]  /*97a0*/  FSEL R168, R9, -INF , !P0 ;  /* 0xff80000009a87808 */ /* 0x000fe20004000000 */
[----:B------:R-:W-:Y:S01]  /*97b0*/  IMAD.IADD R9, R231, 0x1, -R2 ;  /* 0x00000001e7097824 */ /* 0x000fe200078e0a02 */
[----:B------:R-:W-:Y:S01]  /*97c0*/  ISETP.LT.OR P6, PT, R12, R228, P6 ;  /* 0x000000e40c00720c */ /* 0x000fe200037c1670 */
[----:B------:R-:W-:Y:S01]  /*97d0*/  IMAD.IADD R12, R230, 0x1, -R8 ;  /* 0x00000001e60c7824 */ /* 0x000fe200078e0a08 */
[----:B------:R-:W-:Y:S02]  /*97e0*/  FSEL R135, R13, -INF , !P1 ;  /* 0xff8000000d877808 */ /* 0x000fe40004800000 */
[----:B------:R-:W-:Y:S02]  /*97f0*/  IABS R13, R11 ;  /* 0x0000000b000d7213 */ /* 0x000fe40000000000 */
[----:B------:R-:W-:Y:S01]  /*9800*/  IABS R11, R10 ;  /* 0x0000000a000b7213 */ /* 0x000fe20000000000 */
[----:B-1----:R-:W-:Y:S01]  /*9810*/  HMMA.16816.F32 R20, R4, R16, R192 ;  /* 0x000000100414723c */ /* 0x002fe200000018c0 */
[----:B------:R-:W-:-:S02]  /*9820*/  IABS R9, R9 ;  /* 0x0000000900097213 */ /* 0x000fc40000000000 */
[----:B------:R-:W-:Y:S01]  /*9830*/  IABS R10, R12 ;  /* 0x0000000c000a7213 */ /* 0x000fe20000000000 */
[----:B------:R-:W-:Y:S01]  /*9840*/  IMAD.MOV.U32 R12, RZ, RZ, R11 ;  /* 0x000000ffff0c7224 */ /* 0x000fe200078e000b */
[C---:B------:R-:W-:Y:S01]  /*9850*/  ISETP.GE.AND P1, PT, R2.reuse, R233, PT ;  /* 0x000000e90200720c */ /* 0x040fe20003f26270 */
[----:B------:R-:W-:Y:S01]  /*9860*/  IMAD.MOV.U32 R11, RZ, RZ, R9 ;  /* 0x000000ffff0b7224 */ /* 0x000fe200078e0009 */
[C---:B------:R-:W-:Y:S01]  /*9870*/  ISETP.GE.AND P0, PT, R2.reuse, R232, PT ;  /* 0x000000e80200720c */ /* 0x040fe20003f06270 */
[----:B------:R-:W-:Y:S01]  /*9880*/  IMAD.MOV.U32 R9, RZ, RZ, R10 ;  /* 0x000000ffff097224 */ /* 0x000fe200078e000a */
[----:B------:R-:W-:Y:S01]  /*9890*/  I2FP.F32.S32 R13, R13 ;  /* 0x0000000d000d7245 */ /* 0x000fe20000201400 */
[----:B------:R-:W-:Y:S01]  /*98a0*/  HMMA.16816.F32 R16, R4, R18, R188 ;  /* 0x000000120410723c */ /* 0x000fe200000018bc */
[----:B------:R-:W-:Y:S02]  /*98b0*/  I2FP.F32.S32 R10, R12 ;  /* 0x0000000c000a7245 */ /* 0x000fe40000201400 */
[----:B------:R-:W-:-:S02]  /*98c0*/  ISETP.LT.OR P1, PT, R2, R229, P1 ;  /* 0x000000e50200720c */ /* 0x000fc40000f21670 */
[----:B------:R-:W-:Y:S01]  /*98d0*/  ISETP.LT.OR P0, PT, R2, R228, P0 ;  /* 0x000000e40200720c */ /* 0x000fe20000701670 */
[----:B------:R-:W-:Y:S01]  /*98e0*/  FFMA.FTZ R2, R13, -UR21, R171 ;  /* 0x800000150d027c23 */ /* 0x000fe200080100ab */
[----:B------:R-:W-:Y:S01]  /*98f0*/  I2FP.F32.S32 R11, R11 ;  /* 0x0000000b000b7245 */ /* 0x000fe20000201400 */
[----:B------:R-:W-:Y:S01]  /*9900*/  FFMA.FTZ R10, R10, -UR21, R24 ;  /* 0x800000150a0a7c23 */ /* 0x000fe20008010018 */
[----:B------:R-:W-:Y:S02]  /*9910*/  I2FP.F32.S32 R9, R9 ;  /* 0x0000000900097245 */ /* 0x000fe40000201400 */
[----:B------:R-:W-:Y:S01]  /*9920*/  FSEL R133, R2, -INF , !P6 ;  /* 0xff80000002857808 */ /* 0x000fe20007000000 */
[----:B------:R-:W-:Y:S01]  /*9930*/  FFMA.FTZ R12, R11, -UR21, R26 ;  /* 0x800000150b0c7c23 */ /* 0x000fe2000801001a */
[----:B------:R-:W-:Y:S01]  /*9940*/  ISETP.GE.AND P6, PT, R8, R233, PT ;  /* 0x000000e90800720c */ /* 0x000fe20003fc6270 */
[----:B------:R-:W-:Y:S01]  /*9950*/  VIADD R2, R0, 0x10 ;  /* 0x0000001000027836 */ /* 0x000fe20000000000 */
[----:B------:R-:W-:Y:S01]  /*9960*/  FSEL R34, R10, -INF , !P1 ;  /* 0xff8000000a227808 */ /* 0x000fe20004800000 */
[----:B------:R-:W-:Y:S01]  /*9970*/  FFMA.FTZ R11, R9, -UR21, R25 ;  /* 0x80000015090b7c23 */ /* 0x000fe20008010019 */
[----:B------:R-:W-:Y:S01]  /*9980*/  ISETP.GE.AND P1, PT, R8, R232, PT ;  /* 0x000000e80800720c */ /* 0x000fe20003f26270 */
[----:B------:R-:W-:Y:S01]  /*9990*/  VIADD R9, R0, 0x11 ;  /* 0x0000001100097836 */ /* 0x000fe20000000000 */
[----:B------:R-:W-:Y:S01]  /*99a0*/  ISETP.LT.OR P6, PT, R8, R229, P6 ;  /* 0x000000e50800720c */ /* 0x000fe200037c1670 */
[----:B------:R-:W-:Y:S01]  /*99b0*/  IMAD.IADD R10, R230, 0x1, -R2 ;  /* 0x00000001e60a7824 */ /* 0x000fe200078e0a02 */
[----:B------:R-:W-:Y:S01]  /*99c0*/  ISETP.LT.OR P1, PT, R8, R228, P1 ;  /* 0x000000e40800720c */ /* 0x000fe20000f21670 */
[----:B------:R-:W-:Y:S01]  /*99d0*/  IMAD.IADD R8, R231, 0x1, -R8 ;  /* 0x00000001e7087824 */ /* 0x000fe200078e0a08 */
[----:B------:R-:W-:Y:S01]  /*99e0*/  FSEL R33, R11, -INF , !P6 ;  /* 0xff8000000b217808 */ /* 0x000fe20007000000 */
[----:B------:R-:W-:Y:S01]  /*99f0*/  IMAD.IADD R11, R231, 0x1, -R2 ;  /* 0x00000001e70b7824 */ /* 0x000fe200078e0a02 */
[----:B------:R-:W-:Y:S01]  /*9a00*/  FSEL R35, R12, -INF , !P0 ;  /* 0xff8000000c237808 */ /* 0x000fe20004000000 */
[----:B------:R-:W-:Y:S01]  /*9a10*/  IMAD.IADD R12, R230, 0x1, -R9 ;  /* 0x00000001e60c7824 */ /* 0x000fe200078e0a09 */
[----:B------:R-:W-:-:S02]  /*9a20*/  IABS R10, R10 ;  /* 0x0000000a000a7213 */ /* 0x000fc40000000000 */
[----:B------:R-:W-:Y:S02]  /*9a30*/  IABS R13, R8 ;  /* 0x00000008000d7213 */ /* 0x000fe40000000000 */
[----:B------:R-:W-:Y:S02]  /*9a40*/  IABS R8, R11 ;  /* 0x0000000b00087213 */ /* 0x000fe40000000000 */
[----:B------:R-:W-:Y:S01]  /*9a50*/  IABS R11, R12 ;  /* 0x0000000c000b7213 */ /* 0x000fe20000000000 */
[----:B------:R-:W-:Y:S01]  /*9a60*/  IMAD.MOV.U32 R12, RZ, RZ, R10 ;  /* 0x000000ffff0c7224 */ /* 0x000fe200078e000a */
[C---:B------:R-:W-:Y:S02]  /*9a70*/  ISETP.GE.AND P0, PT, R2.reuse, R233, PT ;  /* 0x000000e90200720c */ /* 0x040fe40003f06270 */
[----:B------:R-:W-:Y:S01]  /*9a80*/  ISETP.GE.AND P6, PT, R2, R232, PT ;  /* 0x000000e80200720c */ /* 0x000fe20003fc6270 */
[----:B------:R-:W-:Y:S01]  /*9a90*/  IMAD.MOV.U32 R10, RZ, RZ, R11 ;  /* 0x000000ffff0a7224 */ /* 0x000fe200078e000b */
[----:B------:R-:W-:-:S02]  /*9aa0*/  I2FP.F32.S32 R13, R13 ;  /* 0x0000000d000d7245 */ /* 0x000fc40000201400 */
[----:B------:R-:W-:Y:S02]  /*9ab0*/  I2FP.F32.S32 R12, R12 ;  /* 0x0000000c000c7245 */ /* 0x000fe40000201400 */
[C---:B------:R-:W-:Y:S02]  /*9ac0*/  ISETP.LT.OR P0, PT, R2.reuse, R229, P0 ;  /* 0x000000e50200720c */ /* 0x040fe40000701670 */
[----:B------:R-:W-:Y:S01]  /*9ad0*/  ISETP.LT.OR P6, PT, R2, R228, P6 ;  /* 0x000000e40200720c */ /* 0x000fe200037c1670 */
[----:B------:R-:W-:Y:S01]  /*9ae0*/  FFMA.FTZ R2, R13, -UR21, R27 ;  /* 0x800000150d027c23 */ /* 0x000fe2000801001b */
[----:B------:R-:W-:Y:S01]  /*9af0*/  I2FP.F32.S32 R11, R8 ;  /* 0x00000008000b7245 */ /* 0x000fe20000201400 */
[----:B------:R-:W1:Y:S01]  /*9b00*/  LDSM.16.M88.4 R24, [R205+0x7800] ;  /* 0x00780000cd18783b */ /* 0x000e620000000200 */
[----:B------:R-:W-:Y:S01]  /*9b10*/  I2FP.F32.S32 R8, R10 ;  /* 0x0000000a00087245 */ /* 0x000fe20000201400 */
[----:B------:R-:W-:Y:S01]  /*9b20*/  FFMA.FTZ R10, R12, -UR21, R20 ;  /* 0x800000150c0a7c23 */ /* 0x000fe20008010014 */
[----:B------:R-:W-:Y:S01]  /*9b30*/  FSEL R32, R2, -INF , !P1 ;  /* 0xff80000002207808 */ /* 0x000fe20004800000 */
[----:B------:R-:W-:Y:S01]  /*9b40*/  FFMA.FTZ R12, R11, -UR21, R22 ;  /* 0x800000150b0c7c23 */ /* 0x000fe20008010016 */
[C---:B------:R-:W-:Y:S01]  /*9b50*/  ISETP.GE.AND P1, PT, R9.reuse, R233, PT ;  /* 0x000000e90900720c */ /* 0x040fe20003f26270 */
[----:B------:R-:W-:Y:S01]  /*9b60*/  FFMA.FTZ R11, R8, -UR21, R21 ;  /* 0x80000015080b7c23 */ /* 0x000fe20008010015 */
[----:B------:R-:W-:Y:S01]  /*9b70*/  FSEL R234, R10, -INF , !P0 ;  /* 0xff8000000aea7808 */ /* 0x000fe20004000000 */
[C---:B------:R-:W-:Y:S01]  /*9b80*/  VIADD R2, R0.reuse, 0x18 ;  /* 0x0000001800027836 */ /* 0x040fe20000000000 */
[C---:B------:R-:W-:Y:S01]  /*9b90*/  ISETP.GE.AND P0, PT, R9.reuse, R232, PT ;  /* 0x000000e80900720c */ /* 0x040fe20003f06270 */
[----:B------:R-:W-:Y:S01]  /*9ba0*/  VIADD R8, R0, 0x19 ;  /* 0x0000001900087836 */ /* 0x000fe20000000000 */
[C---:B------:R-:W-:Y:S01]  /*9bb0*/  ISETP.LT.OR P1, PT, R9.reuse, R229, P1 ;  /* 0x000000e50900720c */ /* 0x040fe20000f21670 */
[--C-:B------:R-:W-:Y:S01]  /*9bc0*/  IMAD.IADD R10, R230, 0x1, -R2.reuse ;  /* 0x00000001e60a7824 */ /* 0x100fe200078e0a02 */
[----:B------:R-:W-:Y:S01]  /*9bd0*/  ISETP.LT.OR P0, PT, R9, R228, P0 ;  /* 0x000000e40900720c */ /* 0x000fe20000701670 */
[----:B------:R-:W-:Y:S01]  /*9be0*/  IMAD.IADD R9, R231, 0x1, -R9 ;  /* 0x00000001e7097824 */ /* 0x000fe200078e0a09 */
[----:B------:R-:W-:Y:S01]  /*9bf0*/  FSEL R235, R11, -INF , !P1 ;  /* 0xff8000000beb7808 */ /* 0x000fe20004800000 */
[----:B------:R-:W-:Y:S01]  /*9c00*/  IMAD.IADD R11, R231, 0x1, -R2 ;  /* 0x00000001e70b7824 */ /* 0x000fe200078e0a02 */
[----:B------:R-:W-:Y:S01]  /*9c10*/  FSEL R243, R12, -INF , !P6 ;  /* 0xff8000000cf37808 */ /* 0x000fe20007000000 */
[----:B------:R-:W-:Y:S01]  /*9c20*/  IMAD.IADD R12, R230, 0x1, -R8 ;  /* 0x00000001e60c7824 */ /* 0x000fe200078e0a08 */
[----:B------:R-:W-:Y:S01]  /*9c30*/  IABS R13, R9 ;  /* 0x00000009000d7213 */ /* 0x000fe20000000000 */
[----:B------:R-:W-:-:S04]  /*9c40*/  DEPBAR.LE SB0, 0x0 ;  /* 0x000080000000791a */ /* 0x000fc80000000000 */
[----:B------:R-:W-:Y:S01]  /*9c50*/  IABS R9, R11 ;  /* 0x0000000b00097213 */ /* 0x000fe20000000000 */
[----:B------:R-:W-:Y:S01]  /*9c60*/  BAR.SYNC.DEFER_BLOCKING 0x0 ;  /* 0x0000000000007b1d */ /* 0x000fe20000010000 */
[C---:B------:R-:W-:Y:S02]  /*9c70*/  ISETP.GE.AND P6, PT, R2.reuse, R233, PT ;  /* 0x000000e90200720c */ /* 0x040fe40003fc6270 */
[----:B------:R-:W-:Y:S02]  /*9c80*/  ISETP.GE.AND P1, PT, R2, R232, PT ;  /* 0x000000e80200720c */ /* 0x000fe40003f26270 */
[----:B------:R-:W-:Y:S02]  /*9c90*/  IABS R11, R12 ;  /* 0x0000000c000b7213 */ /* 0x000fe40000000000 */
[----:B------:R-:W-:Y:S02]  /*9ca0*/  IABS R10, R10 ;  /* 0x0000000a000a7213 */ /* 0x000fe40000000000 */
[----:B------:R-:W-:-:S02]  /*9cb0*/  I2FP.F32.S32 R12, R13 ;  /* 0x0000000d000c7245 */ /* 0x000fc40000201400 */
[C---:B------:R-:W-:Y:S02]  /*9cc0*/  ISETP.LT.OR P6, PT, R2.reuse, R229, P6 ;  /* 0x000000e50200720c */ /* 0x040fe400037c1670 */
[----:B------:R-:W-:Y:S01]  /*9cd0*/  ISETP.LT.OR P1, PT, R2, R228, P1 ;  /* 0x000000e40200720c */ /* 0x000fe20000f21670 */
[----:B------:R-:W-:Y:S01]  /*9ce0*/  IMAD.MOV.U32 R2, RZ, RZ, R11 ;  /* 0x000000ffff027224 */ /* 0x000fe200078e000b */
[----:B------:R-:W-:Y:S01]  /*9cf0*/  I2FP.F32.S32 R11, R10 ;  /* 0x0000000a000b7245 */ /* 0x000fe20000201400 */
[----:B------:R-:W-:Y:S01]  /*9d00*/  FFMA.FTZ R10, R12, -UR21, R23 ;  /* 0x800000150c0a7c23 */ /* 0x000fe20008010017 */
[----:B------:R-:W-:Y:S01]  /*9d10*/  I2FP.F32.S32 R9, R9 ;  /* 0x0000000900097245 */ /* 0x000fe20000201400 */
[----:B--2---:R-:W-:Y:S01]  /*9d20*/  HMMA.16816.F32 R20, R4, R28, R184 ;  /* 0x0000001c0414723c */ /* 0x004fe200000018b8 */
[----:B------:R-:W-:Y:S01]  /*9d30*/  I2FP.F32.S32 R2, R2 ;  /* 0x0000000200027245 */ /* 0x000fe20000201400 */
[----:B------:R-:W-:Y:S01]  /*9d40*/  FFMA.FTZ R12, R11, -UR21, R16 ;  /* 0x800000150b0c7c23 */ /* 0x000fe20008010010 */
[----:B------:R-:W-:Y:S01]  /*9d50*/  FSEL R241, R10, -INF , !P0 ;  /* 0xff8000000af17808 */ /* 0x000fe20004000000 */
[----:B------:R-:W-:Y:S01]  /*9d60*/  FFMA.FTZ R11, R9, -UR21, R18 ;  /* 0x80000015090b7c23 */ /* 0x000fe20008010012 */
[----:B------:R-:W-:Y:S01]  /*9d70*/  ISETP.GE.AND P0, PT, R8, R233, PT ;  /* 0x000000e90800720c */ /* 0x000fe20003f06270 */
[----:B------:R-:W-:Y:S01]  /*9d80*/  FFMA.FTZ R10, R2, -UR21, R17 ;  /* 0x80000015020a7c23 */ /* 0x000fe20008010011 */
[----:B------:R-:W-:Y:S01]  /*9d90*/  VIADD R2, R0, 0x20 ;  /* 0x0000002000027836 */ /* 0x000fe20000000000 */
[----:B------:R-:W-:Y:S01]  /*9da0*/  FSEL R28, R12, -INF , !P6 ;  /* 0xff8000000c1c7808 */ /* 0x000fe20007000000 */
[----:B------:R-:W-:Y:S01]  /*9db0*/  VIADD R9, R0, 0x21 ;  /* 0x0000002100097836 */ /* 0x000fe20000000000 */
[----:B------:R-:W-:-:S02]  /*9dc0*/  ISETP.LT.OR P0, PT, R8, R229, P0 ;  /* 0x000000e50800720c */ /* 0x000fc40000701670 */
[----:B------:R-:W-:Y:S01]  /*9dd0*/  FSEL R242, R11, -INF , !P1 ;  /* 0xff8000000bf27808 */ /* 0x000fe20004800000 */
[----:B------:R-:W-:Y:S01]  /*9de0*/  IMAD.IADD R11, R230, 0x1, -R2 ;  /* 0x00000001e60b7824 */ /* 0x000fe200078e0a02 */
[----:B------:R-:W-:Y:S01]  /*9df0*/  FSEL R29, R10, -INF , !P0 ;  /* 0xff8000000a1d7808 */ /* 0x000fe20004000000 */
[----:B------:R-:W-:Y:S01]  /*9e00*/  IMAD.IADD R10, R231, 0x1, -R8 ;  /* 0x00000001e70a7824 */ /* 0x000fe200078e0a08 */
[C---:B------:R-:W-:Y:S02]  /*9e10*/  ISETP.GE.AND P1, PT, R2.reuse, R233, PT ;  /* 0x000000e90200720c */ /* 0x040fe40003f26270 */
[-C--:B------:R-:W-:Y:S02]  /*9e20*/  ISETP.GE.AND P0, PT, R2, R232.reuse, PT ;  /* 0x000000e80200720c */ /* 0x080fe40003f06270 */
[----:B------:R-:W-:Y:S02]  /*9e30*/  ISETP.GE.AND P6, PT, R8, R232, PT ;  /* 0x000000e80800720c */ /* 0x000fe40003fc6270 */
[----:B------:R-:W-:-:S02]  /*9e40*/  ISETP.LT.OR P1, PT, R2, R229, P1 ;  /* 0x000000e50200720c */ /* 0x000fc40000f21670 */
[-C--:B------:R-:W-:Y:S01]  /*9e50*/  ISETP.LT.OR P0, PT, R2, R228.reuse, P0 ;  /* 0x000000e40200720c */ /* 0x080fe20000701670 */
[----:B------:R-:W-:Y:S01]  /*9e60*/  IMAD.IADD R2, R231, 0x1, -R2 ;  /* 0x00000001e7027824 */ /* 0x000fe200078e0a02 */
[----:B------:R-:W-:Y:S01]  /*9e70*/  ISETP.LT.OR P6, PT, R8, R228, P6 ;  /* 0x000000e40800720c */ /* 0x000fe200037c1670 */
[----:B------:R-:W-:Y:S01]  /*9e80*/  IMAD.IADD R8, R230, 0x1, -R9 ;  /* 0x00000001e6087824 */ /* 0x000fe200078e0a09 */
[----:B------:R-:W-:Y:S02]  /*9e90*/  IABS R10, R10 ;  /* 0x0000000a000a7213 */ /* 0x000fe40000000000 */
[----:B------:R-:W-:Y:S02]  /*9ea0*/  IABS R12, R2 ;  /* 0x00000002000c7213 */ /* 0x000fe40000000000 */
[----:B------:R-:W-:Y:S02]  /*9eb0*/  IABS R2, R8 ;  /* 0x0000000800027213 */ /* 0x000fe40000000000 */
[----:B------:R-:W-:Y:S01]  /*9ec0*/  IABS R11, R11 ;  /* 0x0000000b000b7213 */ /* 0x000fe20000000000 */
[----:B------:R-:W-:Y:S01]  /*9ed0*/  IMAD.MOV.U32 R8, RZ, RZ, R12 ;  /* 0x000000ffff087224 */ /* 0x000fe200078e000c */
[----:B------:R-:W-:-:S02]  /*9ee0*/  I2FP.F32.S32 R10, R10 ;  /* 0x0000000a000a7245 */ /* 0x000fc40000201400 */
[----:B------:R-:W-:Y:S02]  /*9ef0*/  I2FP.F32.S32 R11, R11 ;  /* 0x0000000b000b7245 */ /* 0x000fe40000201400 */
[----:B------:R-:W-:Y:S02]  /*9f00*/  I2FP.F32.S32 R12, R8 ;  /* 0x00000008000c7245 */ /* 0x000fe40000201400 */
[----:B------:R-:W-:Y:S01]  /*9f10*/  I2FP.F32.S32 R8, R2 ;  /* 0x0000000200087245 */ /* 0x000fe20000201400 */
[----:B------:R-:W-:Y:S01]  /*9f20*/  FFMA.FTZ R2, R10, -UR21, R19 ;  /* 0x800000150a027c23 */ /* 0x000fe20008010013 */
[----:B------:R-:W-:Y:S01]  /*9f30*/  FFMA.FTZ R10, R11, -UR21, R20 ;  /* 0x800000150b0a7c23 */ /* 0x000fe20008010014 */
[----:B------:R-:W-:Y:S01]  /*9f40*/  HMMA.16816.F32 R16, R4, R30, R180 ;  /* 0x0000001e0410723c */ /* 0x000fe200000018b4 */
[----:B------:R-:W-:Y:S01]  /*9f50*/  FFMA.FTZ R12, R12, -UR21, R22 ;  /* 0x800000150c0c7c23 */ /* 0x000fe20008010016 */
[----:B------:R-:W-:Y:S01]  /*9f60*/  FFMA.FTZ R11, R8, -UR21, R21 ;  /* 0x80000015080b7c23 */ /* 0x000fe20008010015 */
[----:B------:R-:W-:Y:S01]  /*9f70*/  FSEL R240, R2, -INF , !P6 ;  /* 0xff80000002f07808 */ /* 0x000fe20007000000 */
[C---:B------:R-:W-:Y:S01]  /*9f80*/  VIADD R2, R0.reuse, 0x28 ;  /* 0x0000002800027836 */ /* 0x040fe20000000000 */
[C---:B------:R-:W-:Y:S01]  /*9f90*/  ISETP.GE.AND P6, PT, R9.reuse, R233, PT ;  /* 0x000000e90900720c */ /* 0x040fe20003fc6270 */
[----:B------:R-:W-:Y:S01]  /*9fa0*/  VIADD R8, R0, 0x29 ;  /* 0x0000002900087836 */ /* 0x000fe20000000000 */
[----:B------:R-:W-:Y:S01]  /*9fb0*/  FSEL R178, R10, -INF , !P1 ;  /* 0xff8000000ab27808 */ /* 0x000fe20004800000 */
[----:B------:R-:W-:Y:S01]  /*9fc0*/  IMAD.IADD R10, R230, 0x1, -R2 ;  /* 0x00000001e60a7824 */ /* 0x000fe200078e0a02 */
[----:B------:R-:W-:-:S02]  /*9fd0*/  ISETP.GE.AND P1, PT, R9, R232, PT ;  /* 0x000000e80900720c */ /* 0x000fc40003f26270 */
[C---:B------:R-:W-:Y:S02]  /*9fe0*/  ISETP.LT.OR P6, PT, R9.reuse, R229, P6 ;  /* 0x000000e50900720c */ /* 0x040fe400037c1670 */
[----:B------:R-:W-:Y:S01]  /*9ff0*/  ISETP.LT.OR P1, PT, R9, R228, P1 ;  /* 0x000000e40900720c */ /* 0x000fe20000f21670 */
[----:B------:R-:W-:Y:S01]  /*a000*/  IMAD.IADD R9, R231, 0x1, -R9 ;  /* 0x00000001e7097824 */ /* 0x000fe200078e0a09 */
[----:B------:R-:W-:Y:S01]  /*a010*/  FSEL R186, R11, -INF , !P6 ;  /* 0xff8000000bba7808 */ /* 0x000fe20007000000 */
[----:B------:R-:W-:Y:S01]  /*a020*/  IMAD.IADD R11, R231, 0x1, -R2 ;  /* 0x00000001e70b7824 */ /* 0x000fe200078e0a02 */
[----:B------:R-:W-:Y:S01]  /*a030*/  FSEL R187, R12, -INF , !P0 ;  /* 0xff8000000cbb7808 */ /* 0x000fe20004000000 */
[----:B------:R-:W-:Y:S01]  /*a040*/  IMAD.IADD R12, R230, 0x1, -R8 ;  /* 0x00000001e60c7824 */ /* 0x000fe200078e0a08 */
[----:B------:R-:W-:Y:S02]  /*a050*/  IABS R10, R10 ;  /* 0x0000000a000a7213 */ /* 0x000fe40000000000 */
[----:B------:R-:W-:-:S02]  /*a060*/  IABS R13, R9 ;  /* 0x00000009000d7213 */ /* 0x000fc40000000000 */
[----:B------:R-:W-:Y:S02]  /*a070*/  IABS R9, R11 ;  /* 0x0000000b00097213 */ /* 0x000fe40000000000 */
[----:B------:R-:W-:Y:S01]  /*a080*/  IABS R11, R12 ;  /* 0x0000000c000b7213 */ /* 0x000fe20000000000 */
[----:B------:R-:W-:Y:S01]  /*a090*/  IMAD.MOV.U32 R12, RZ, RZ, R10 ;  /* 0x000000ffff0c7224 */ /* 0x000fe200078e000a */
[C---:B------:R-:W-:Y:S02]  /*a0a0*/  ISETP.GE.AND P0, PT, R2.reuse, R233, PT ;  /* 0x000000e90200720c */ /* 0x040fe40003f06270 */
[----:B------:R-:W-:Y:S01]  /*a0b0*/  ISETP.GE.AND P6, PT, R2, R232, PT ;  /* 0x000000e80200720c */ /* 0x000fe20003fc6270 */
[----:B------:R-:W-:Y:S01]  /*a0c0*/  IMAD.MOV.U32 R10, RZ, RZ, R11 ;  /* 0x000000ffff0a7224 */ /* 0x000fe200078e000b */
[----:B------:R-:W-:Y:S02]  /*a0d0*/  I2FP.F32.S32 R13, R13 ;  /* 0x0000000d000d7245 */ /* 0x000fe40000201400 */
[----:B------:R-:W-:-:S02]  /*a0e0*/  I2FP.F32.S32 R12, R12 ;  /* 0x0000000c000c7245 */ /* 0x000fc40000201400 */
[C---:B------:R-:W-:Y:S02]  /*a0f0*/  ISETP.LT.OR P0, PT, R2.reuse, R229, P0 ;  /* 0x000000e50200720c */ /* 0x040fe40000701670 */
[----:B------:R-:W-:Y:S01]  /*a100*/  ISETP.LT.OR P6, PT, R2, R228, P6 ;  /* 0x000000e40200720c */ /* 0x000fe200037c1670 */
[----:B------:R-:W-:Y:S01]  /*a110*/  FFMA.FTZ R2, R13, -UR21, R23 ;  /* 0x800000150d027c23 */ /* 0x000fe20008010017 */
[----:B------:R-:W-:Y:S01]  /*a120*/  I2FP.F32.S32 R11, R9 ;  /* 0x00000009000b7245 */ /* 0x000fe20000201400 */
[----:B-1----:R-:W-:Y:S01]  /*a130*/  HMMA.16816.F32 R20, R4, R24, R172 ;  /* 0x000000180414723c */ /* 0x002fe200000018ac */
[----:B------:R-:W-:Y:S01]  /*a140*/  I2FP.F32.S32 R9, R10 ;  /* 0x0000000a00097245 */ /* 0x000fe20000201400 */
[----:B------:R-:W-:Y:S01]  /*a150*/  FFMA.FTZ R10, R12, -UR21, R16 ;  /* 0x800000150c0a7c23 */ /* 0x000fe20008010010 */
[----:B------:R-:W-:Y:S01]  /*a160*/  FSEL R179, R2, -INF , !P1 ;  /* 0xff80000002b37808 */ /* 0x000fe20004800000 */
[----:B------:R-:W-:Y:S01]  /*a170*/  FFMA.FTZ R12, R11, -UR21, R18 ;  /* 0x800000150b0c7c23 */ /* 0x000fe20008010012 */
[----:B------:R-:W-:Y:S01]  /*a180*/  ISETP.GE.AND P1, PT, R8, R233, PT ;  /* 0x000000e90800720c */ /* 0x000fe20003f26270 */
[----:B------:R-:W-:Y:S01]  /*a190*/  FFMA.FTZ R11, R9, -UR21, R17 ;  /* 0x80000015090b7c23 */ /* 0x000fe20008010011 */
[----:B------:R-:W-:Y:S01]  /*a1a0*/  FSEL R176, R10, -INF , !P0 ;  /* 0xff8000000ab07808 */ /* 0x000fe20004000000 */
[----:B------:R-:W-:Y:S01]  /*a1b0*/  VIADD R2, R0, 0x30 ;  /* 0x0000003000027836 */ /* 0x000fe20000000000 */
        /* <DEDUP_REMOVED lines=16> */
[C---:B------:R-:W-:Y:S01]  /*a2c0*/  ISETP.GE.AND P1, PT, R2.reuse, R232, PT ;  /* 0x000000e80200720c */ /* 0x040fe20003f26270 */
[----:B------:R-:W-:Y:S01]  /*a2d0*/  IMAD.MOV.U32 R10, RZ, RZ, R11 ;  /* 0x000000ffff0a7224 */ /* 0x000fe200078e000b */
[----:B------:R-:W-:-:S02]  /*a2e0*/  ISETP.LT.OR P6, PT, R2, R229, P6 ;  /* 0x000000e50200720c */ /* 0x000fc400037c1670 */
[----:B------:R-:W-:Y:S02]  /*a2f0*/  I2FP.F32.S32 R13, R13 ;  /* 0x0000000d000d7245 */ /* 0x000fe40000201400 */
[----:B------:R-:W-:Y:S02]  /*a300*/  ISETP.LT.OR P1, PT, R2, R228, P1 ;  /* 0x000000e40200720c */ /* 0x000fe40000f21670 */
[----:B------:R-:W-:Y:S02]  /*a310*/  I2FP.F32.S32 R2, R12 ;  /* 0x0000000c00027245 */ /* 0x000fe40000201400 */
[----:B------:R-:W-:Y:S01]  /*a320*/  I2FP.F32.S32 R11, R10 ;  /* 0x0000000a000b7245 */ /* 0x000fe20000201400 */
[----:B------:R-:W-:Y:S01]  /*a330*/  FFMA.FTZ R10, R13, -UR21, R19 ;  /* 0x800000150d0a7c23 */ /* 0x000fe20008010013 */
[----:B------:R-:W-:Y:S01]  /*a340*/  I2FP.F32.S32 R8, R8 ;  /* 0x0000000800087245 */ /* 0x000fe20000201400 */
[----:B------:R-:W-:Y:S01]  /*a350*/  HMMA.16816.F32 R12, R4, R26, R196 ;  /* 0x0000001a040c723c */ /* 0x000fe200000018c4 */
[----:B------:R-:W-:Y:S01]  /*a360*/  FFMA.FTZ R2, R2, -UR21, R20 ;  /* 0x8000001502027c23 */ /* 0x000fe20008010014 */
[----:B------:R-:W-:Y:S01]  /*a370*/  FFMA.FTZ R11, R11, -UR21, R21 ;  /* 0x800000150b0b7c23 */ /* 0x000fe20008010015 */
[----:B------:R-:W-:-:S02]  /*a380*/  FSEL R252, R10, -INF , !P0 ;  /* 0xff8000000afc7808 */ /* 0x000fc40004000000 */
[----:B------:R-:W-:Y:S02]  /*a390*/  ISETP.GE.AND P0, PT, R9, R233, PT ;  /* 0x000000e90900720c */ /* 0x000fe40003f06270 */
[----:B------:R-:W-:Y:S01]  /*a3a0*/  FSEL R169, R2, -INF , !P6 ;  /* 0xff80000002a97808 */ /* 0x000fe20007000000 */
[----:B------:R-:W-:Y:S02]  /*a3b0*/  VIADD R2, R0, 0x38 ;  /* 0x0000003800027836 */ /* 0x000fe40000000000 */
[----:B------:R-:W-:Y:S01]  /*a3c0*/  FFMA.FTZ R7, R8, -UR21, R22 ;  /* 0x8000001508077c23 */ /* 0x000fe20008010016 */
[----:B------:R-:W-:Y:S01]  /*a3d0*/  IMAD.IADD R4, R231, 0x1, -R9 ;  /* 0x00000001e7047824 */ /* 0x000fe200078e0a09 */
[----:B------:R-:W-:Y:S01]  /*a3e0*/  ISETP.LT.OR P0, PT, R9, R229, P0 ;  /* 0x000000e50900720c */ /* 0x000fe20000701670 */
[--C-:B------:R-:W-:Y:S01]  /*a3f0*/  IMAD.IADD R6, R231, 0x1, -R2.reuse ;  /* 0x00000001e7067824 */ /* 0x100fe200078e0a02 */
[----:B------:R-:W-:Y:S01]  /*a400*/  ISETP.GE.AND P6, PT, R9, R232, PT ;  /* 0x000000e80900720c */ /* 0x000fe20003fc6270 */
[----:B------:R-:W-:Y:S01]  /*a410*/  IMAD.IADD R5, R230, 0x1, -R2 ;  /* 0x00000001e6057824 */ /* 0x000fe200078e0a02 */
[----:B------:R-:W-:Y:S01]  /*a420*/  FSEL R195, R7, -INF , !P1 ;  /* 0xff80000007c37808 */ /* 0x000fe20004800000 */
[----:B------:R-:W-:Y:S01]  /*a430*/  VIADD R0, R0, 0x39 ;  /* 0x0000003900007836 */ /* 0x000fe20000000000 */
[----:B------:R-:W-:-:S02]  /*a440*/  IABS R7, R4 ;  /* 0x0000000400077213 */ /* 0x000fc40000000000 */
[----:B------:R-:W-:Y:S02]  /*a450*/  IABS R4, R6 ;  /* 0x0000000600047213 */ /* 0x000fe40000000000 */
[----:B------:R-:W-:Y:S01]  /*a460*/  IABS R5, R5 ;  /* 0x0000000500057213 */ /* 0x000fe20000000000 */
[----:B------:R-:W-:Y:S01]  /*a470*/  IMAD.MOV.U32 R6, RZ, RZ, R7 ;  /* 0x000000ffff067224 */ /* 0x000fe200078e0007 */
[----:B------:R-:W-:Y:S02]  /*a480*/  I2FP.F32.S32 R4, R4 ;  /* 0x0000000400047245 */ /* 0x000fe40000201400 */
[----:B------:R-:W-:Y:S02]  /*a490*/  FSEL R177, R11, -INF , !P0 ;  /* 0xff8000000bb17808 */ /* 0x000fe40004000000 */
[----:B------:R-:W-:Y:S01]  /*a4a0*/  ISETP.GE.AND P1, PT, R2, R233, PT ;  /* 0x000000e90200720c */ /* 0x000fe20003f26270 */
[----:B------:R-:W-:Y:S01]  /*a4b0*/  FFMA.FTZ R8, R4, -UR21, R14 ;  /* 0x8000001504087c23 */ /* 0x000fe2000801000e */
[----:B------:R-:W-:-:S02]  /*a4c0*/  ISETP.GE.AND P0, PT, R2, R232, PT ;  /* 0x000000e80200720c */ /* 0x000fc40003f06270 */
[----:B------:R-:W-:Y:S02]  /*a4d0*/  I2FP.F32.S32 R6, R6 ;  /* 0x0000000600067245 */ /* 0x000fe40000201400 */
[----:B------:R-:W-:Y:S01]  /*a4e0*/  I2FP.F32.S32 R7, R5 ;  /* 0x0000000500077245 */ /* 0x000fe20000201400 */
[--C-:B------:R-:W-:Y:S01]  /*a4f0*/  IMAD.IADD R5, R230, 0x1, -R0.reuse ;  /* 0x00000001e6057824 */ /* 0x100fe200078e0a00 */
[----:B------:R-:W-:Y:S01]  /*a500*/  ISETP.LT.OR P1, PT, R2, R229, P1 ;  /* 0x000000e50200720c */ /* 0x000fe20000f21670 */
[----:B------:R-:W-:Y:S01]  /*a510*/  FFMA.FTZ R6, R6, -UR21, R23 ;  /* 0x8000001506067c23 */ /* 0x000fe20008010017 */
[-C--:B------:R-:W-:Y:S01]  /*a520*/  ISETP.LT.OR P0, PT, R2, R228.reuse, P0 ;  /* 0x000000e40200720c */ /* 0x080fe20000701670 */
[----:B------:R-:W-:Y:S02]  /*a530*/  IMAD.IADD R2, R231, 0x1, -R0 ;  /* 0x00000001e7027824 */ /* 0x000fe400078e0a00 */
[----:B------:R-:W-:Y:S01]  /*a540*/  FFMA.FTZ R7, R7, -UR21, R12 ;  /* 0x8000001507077c23 */ /* 0x000fe2000801000c */
[----:B------:R-:W-:-:S02]  /*a550*/  ISETP.LT.OR P6, PT, R9, R228, P6 ;  /* 0x000000e40900720c */ /* 0x000fc400037c1670 */
[----:B------:R-:W-:Y:S02]  /*a560*/  FSEL R171, R8, -INF , !P0 ;  /* 0xff80000008ab7808 */ /* 0x000fe40004000000 */
[----:B------:R-:W-:Y:S02]  /*a570*/  PLOP3.LUT P0, PT, PT, PT, UP0, 0x80, 0x0 ;  /* 0x000000000000781c */ /* 0x000fe40003f0f008 */
[----:B------:R-:W-:Y:S02]  /*a580*/  IABS R4, R5 ;  /* 0x0000000500047213 */ /* 0x000fe40000000000 */
[----:B------:R-:W-:Y:S02]  /*a590*/  IABS R2, R2 ;  /* 0x0000000200027213 */ /* 0x000fe40000000000 */
[----:B------:R-:W-:Y:S02]  /*a5a0*/  FSEL R170, R6, -INF , !P6 ;  /* 0xff80000006aa7808 */ /* 0x000fe40007000000 */
[----:B------:R-:W-:-:S02]  /*a5b0*/  FSEL R175, R7, -INF , !P1 ;  /* 0xff80000007af7808 */ /* 0x000fc40004800000 */
[C---:B------:R-:W-:Y:S02]  /*a5c0*/  ISETP.GE.AND P6, PT, R0.reuse, R233, PT ;  /* 0x000000e90000720c */ /* 0x040fe40003fc6270 */
[C---:B------:R-:W-:Y:S02]  /*a5d0*/  ISETP.GE.AND P1, PT, R0.reuse, R232, PT ;  /* 0x000000e80000720c */ /* 0x040fe40003f26270 */
[----:B------:R-:W-:Y:S02]  /*a5e0*/  I2FP.F32.S32 R4, R4 ;  /* 0x0000000400047245 */ /* 0x000fe40000201400 */
[----:B------:R-:W-:Y:S02]  /*a5f0*/  I2FP.F32.S32 R2, R2 ;  /* 0x0000000200027245 */ /* 0x000fe40000201400 */
[----:B------:R-:W-:Y:S01]  /*a600*/  ISETP.LT.OR P6, PT, R0, R229, P6 ;  /* 0x000000e50000720c */ /* 0x000fe200037c1670 */
[----:B------:R-:W-:Y:S01]  /*a610*/  FFMA.FTZ R4, R4, -UR21, R13 ;  /* 0x8000001504047c23 */ /* 0x000fe2000801000d */
[----:B------:R-:W-:Y:S01]  /*a620*/  ISETP.LT.OR P1, PT, R0, R228, P1 ;  /* 0x000000e40000720c */ /* 0x000fe20000f21670 */
[----:B------:R-:W-:-:S03]  /*a630*/  FFMA.FTZ R0, R2, -UR21, R15 ;  /* 0x8000001502007c23 */ /* 0x000fc6000801000f */
[----:B------:R-:W-:Y:S02]  /*a640*/  FSEL R194, R4, -INF , !P6 ;  /* 0xff80000004c27808 */ /* 0x000fe40007000000 */
[----:B------:R-:W-:Y:S01]  /*a650*/  FSEL R174, R0, -INF , !P1 ;  /* 0xff80000000ae7808 */ /* 0x000fe20004800000 */
[----:B------:R-:W-:Y:S06]  /*a660*/  @!P0 BRA `(.L_x_602) ;  /* 0x00000004004c8947 */ /* 0x000fec0003800000 */
        /* <DEDUP_REMOVED lines=40> */
[----:B------:R-:W-:Y:S02]  /*a8f0*/  @!P5 LEA R10, P1, R2, R10, 0x1 ;  /* 0x0000000a020ad211 */ /* 0x000fe400078208ff */
        /* <DEDUP_REMOVED lines=18> */
[----:B------:R2:W-:Y:S01]  /*aa20*/  @!P5 LDGSTS.E.BYPASS.LTC128B.128 [R227+0x11000], desc[UR34][R10.64] ;  /* 0x110000000ae3dfae */ /* 0x0005e2000b901d62 */
[----:B---3--:R-:W-:-:S03]  /*aa30*/  @!P4 LEA R8, P6, R2, R16, 0x1 ;  /* 0x000000100208c211 */ /* 0x008fc600078c08ff */
        /* <DEDUP_REMOVED lines=20> */
.L_x_604:
[----:B------:R-:W-:Y:S05]  /*ab80*/  BSYNC B0 ;  /* 0x0000000000007941 */ /* 0x000fea0003800000 */
.L_x_603:
[----:B------:R-:W0:Y:S02]  /*ab90*/  LDGDEPBAR ;  /* 0x00000000000079af */ /* 0x000e240000000000 */
.L_x_602:
[----:B------:R-:W-:Y:S01]  /*aba0*/  FMNMX.FTZ R0, R132, R134, !PT ;  /* 0x0000008684007209 */ /* 0x000fe20007810000 */
[----:B--2---:R-:W-:Y:S01]  /*abb0*/  LDSM.16.MT88.4 R12, [R201+0x18000] ;  /* 0x01800000c90c783b */ /* 0x004fe20000004200 */
[----:B------:R-:W-:Y:S02]  /*abc0*/  MOV R180, R245 ;  /* 0x000000f500b47202 */ /* 0x000fe40000000f00 */
[----:B------:R-:W-:Y:S01]  /*abd0*/  FMNMX.FTZ R0, R168, R0, !PT ;  /* 0x00000000a8007209 */ /* 0x000fe20007810000 */
[----:B------:R-:W-:Y:S01]  /*abe0*/  LDSM.16.MT88.4 R16, [R202+0x18000] ;  /* 0x01800000ca10783b */ /* 0x000fe20000004200 */
[----:B------:R-:W-:Y:S02]  /*abf0*/  MOV R181, R244 ;  /* 0x000000f400b57202 */ /* 0x000fe40000000f00 */
[----:B------:R-:W-:Y:S01]  /*ac00*/  FMNMX.FTZ R0, R34, R0, !PT ;  /* 0x0000000022007209 */ /* 0x000fe20007810000 */
[----:B------:R-:W-:Y:S03]  /*ac10*/  LDSM.16.MT88.4 R24, [R204+0x18000] ;  /* 0x01800000cc18783b */ /* 0x000fe60000004200 */
[----:B------:R-:W-:-:S04]  /*ac20*/  FMNMX.FTZ R0, R33, R0, !PT ;  /* 0x0000000021007209 */ /* 0x000fc80007810000 */
        /* <DEDUP_REMOVED lines=23> */
[----:B------:R-:W-:-:S03]  /*ada0*/  FMNMX.FTZ R2, R252, R2, !PT ;  /* 0x00000002fc027209 */ /* 0x000fc60007810000 */
[----:B------:R-:W2:Y:S01]  /*adb0*/  SHFL.BFLY PT, R5, R0, 0x2, 0x1f ;  /* 0x0c401f0000057f89 */ /* 0x000ea200000e0000 */
[----:B------:R-:W-:-:S04]  /*adc0*/  FMNMX.FTZ R2, R195, R2, !PT ;  /* 0x00000002c3027209 */ /* 0x000fc80007810000 */
[----:B------:R-:W-:-:S04]  /*add0*/  FMNMX.FTZ R2, R170, R2, !PT ;  /* 0x00000002aa027209 */ /* 0x000fc80007810000 */
[----:B------:R-:W-:-:S04]  /*ade0*/  FMNMX.FTZ R2, R171, R2, !PT ;  /* 0x00000002ab027209 */ /* 0x000fc80007810000 */
[----:B------:R-:W-:-:S05]  /*adf0*/  FMNMX.FTZ R2, R174, R2, !PT ;  /* 0x00000002ae027209 */ /* 0x000fca0007810000 */
[----:B------:R-:W3:Y:S01]  /*ae00*/  SHFL.BFLY PT, R4, R2, 0x2, 0x1f ;  /* 0x0c401f0002047f89 */ /* 0x000ee200000e0000 */
[----:B--2---:R-:W-:-:S05]  /*ae10*/  FMNMX.FTZ R0, R0, R5, !PT ;  /* 0x0000000500007209 */ /* 0x004fca0007810000 */
[----:B------:R-:W1:Y:S01]  /*ae20*/  SHFL.BFLY PT, R5, R0, 0x1, 0x1f ;  /* 0x0c201f0000057f89 */ /* 0x000e6200000e0000 */
[----:B---3--:R-:W-:-:S05]  /*ae30*/  FMNMX.FTZ R2, R2, R4, !PT ;  /* 0x0000000402027209 */ /* 0x008fca0007810000 */
[----:B------:R-:W2:Y:S01]  /*ae40*/  SHFL.BFLY PT, R4, R2, 0x1, 0x1f ;  /* 0x0c201f0002047f89 */ /* 0x000ea200000e0000 */
[----:B-1----:R-:W-:-:S04]  /*ae50*/  FMNMX.FTZ R7, R0, R5, !PT ;  /* 0x0000000500077209 */ /* 0x002fc80007810000 */
[C---:B------:R-:W-:Y:S01]  /*ae60*/  FSETP.NEU.FTZ.AND P6, PT, R7.reuse, -INF , PT ;  /* 0xff8000000700780b */ /* 0x040fe20003fdd000 */
[----:B------:R-:W-:Y:S01]  /*ae70*/  FMUL.FTZ R9, R7, UR15 ;  /* 0x0000000f07097c20 */ /* 0x000fe20008410000 */
[----:B------:R-:W-:Y:S04]  /*ae80*/  STL [R1+0x34], R7 ;  /* 0x0000340701007387 */ /* 0x000fe80000100800 */
[----:B------:R-:W-:-:S05]  /*ae90*/  FSEL R9, R9, RZ, P6 ;  /* 0x000000ff09097208 */ /* 0x000fca0003000000 */
[----:B------:R-:W-:Y:S01]  /*aea0*/  FFMA.FTZ R0, R134, UR15, -R9 ;  /* 0x0000000f86007c23 */ /* 0x000fe20008010809 */
[----:B--2---:R-:W-:-:S03]  /*aeb0*/  FMNMX.FTZ R6, R2, R4, !PT ;  /* 0x0000000402067209 */ /* 0x004fc60007810000 */
[----:B------:R1:W-:Y:S01]  /*aec0*/  MUFU.EX2 R173, R0 ;  /* 0x0000000000ad7308 */ /* 0x0003e20000000800 */
[----:B------:R-:W-:Y:S02]  /*aed0*/  FSEL R4, R7, RZ, P6 ;  /* 0x000000ff07047208 */ /* 0x000fe40003000000 */
[C---:B------:R-:W-:Y:S01]  /*aee0*/  FSETP.NEU.FTZ.AND P1, PT, R6.reuse, -INF , PT ;  /* 0xff8000000600780b */ /* 0x040fe20003f3d000 */
[----:B------:R-:W-:Y:S01]  /*aef0*/  FMUL.FTZ R8, R6, UR15 ;  /* 0x0000000f06087c20 */ /* 0x000fe20008410000 */
[----:B------:R2:W-:Y:S01]  /*af00*/  STL [R1+0x4c], R6 ;  /* 0x00004c0601007387 */ /* 0x0005e20000100800 */
[----:B------:R-:W-:Y:S01]  /*af10*/  FADD.FTZ R4, R132, -R4 ;  /* 0x8000000484047221 */ /* 0x000fe20000010000 */
[----:B------:R-:W-:Y:S02]  /*af20*/  FSEL R2, R6, RZ, P1 ;  /* 0x000000ff06027208 */ /* 0x000fe40000800000 */
[----:B------:R-:W-:Y:S01]  /*af30*/  FSEL R8, R8, RZ, P1 ;  /* 0x000000ff08087208 */ /* 0x000fe20000800000 */
[----:B------:R-:W-:Y:S01]  /*af40*/  FMUL.FTZ R4, R4, UR15 ;  /* 0x0000000f04047c20 */ /* 0x000fe20008410000 */
[----:B-1----:R-:W-:-:S04]  /*af50*/  FFMA.FTZ R0, R168, UR15, -R9 ;  /* 0x0000000fa8007c23 */ /* 0x002fc80008010809 */
[----:B------:R1:W-:Y:S02]  /*af60*/  MUFU.EX2 R31, R0 ;  /* 0x00000000001f7308 */ /* 0x0003e40000000800 */
[----:B-1----:R-:W-:-:S06]  /*af70*/  FFMA.FTZ R0, R34, UR15, -R9 ;  /* 0x0000000f22007c23 */ /* 0x002fcc0008010809 */
[----:B------:R1:W-:Y:S02]  /*af80*/  MUFU.EX2 R10, R0 ;  /* 0x00000000000a7308 */ /* 0x0003e40000000800 */
[----:B-1----:R-:W-:-:S06]  /*af90*/  FFMA.FTZ R0, R33, UR15, -R9 ;  /* 0x0000000f21007c23 */ /* 0x002fcc0008010809 */
[----:B------:R1:W2:Y:S02]  /*afa0*/  MUFU.EX2 R172, R0 ;  /* 0x0000000000ac7308 */ /* 0x0002a40000000800 */
[----:B-1----:R-:W-:Y:S01]  /*afb0*/  FFMA.FTZ R0, R135, UR15, -R8 ;  /* 0x0000000f87007c23 */ /* 0x002fe20008010808 */
[----:B--2---:R-:W-:-:S05]  /*afc0*/  F2FP.F16.F32.PACK_AB R6, R172, R10 ;  /* 0x0000000aac06723e */ /* 0x004fca00000000ff */
        /* <DEDUP_REMOVED lines=8> */
[----:B-1----:R-:W-:Y:S01]  /*b050*/  FADD.FTZ R0, R3, -R2 ;  /* 0x8000000203007221 */ /* 0x002fe20000010000 */
[----:B--2---:R-:W-:-:S05]  /*b060*/  F2FP.F16.F32.PACK_AB R7, R135, R168 ;  /* 0x000000a88707723e */ /* 0x004fca00000000ff */
[----:B------:R1:W2:Y:S01]  /*b070*/  MUFU.EX2 R2, R4 ;  /* 0x0000000400027308 */ /* 0x0002a20000000800 */
[----:B------:R-:W-:-:S07]  /*b080*/  FMUL.FTZ R0, R0, UR15 ;  /* 0x0000000f00007c20 */ /* 0x000fce0008410000 */
[----:B------:R-:W3:Y:S01]  /*b090*/  MUFU.EX2 R0, R0 ;  /* 0x0000000000007308 */ /* 0x000ee20000000800 */
[----:B-1----:R-:W-:Y:S01]  /*b0a0*/  F2FP.F16.F32.PACK_AB R4, R31, R173 ;  /* 0x000000ad1f04723e */ /* 0x002fe200000000ff */
[-C--:B--2---:R-:W-:Y:S01]  /*b0b0*/  FMUL.FTZ R144, R144, R2.reuse ;  /* 0x0000000290907220 */ /* 0x084fe20000410000 */
        /* <DEDUP_REMOVED lines=11> */
[----:B------:R-:W-:Y:S01]  /*b170*/  FMUL.FTZ R155, R155, R0 ;  /* 0x000000009b9b7220 */ /* 0x000fe20000410000 */
[----:B------:R-:W-:Y:S01]  /*b180*/  FMUL.FTZ R137, R137, R2 ;  /* 0x0000000289897220 */ /* 0x000fe20000410000 */
        /* <DEDUP_REMOVED lines=20> */
[----:B------:R-:W2:Y:S01]  /*b2d0*/  LDSM.16.MT88.4 R12, [R202+0x1a000] ;  /* 0x01a00000ca0c783b */ /* 0x000ea20000004200 */
[-C--:B------:R-:W-:Y:S01]  /*b2e0*/  FMUL.FTZ R39, R39, R0.reuse ;  /* 0x0000000027277220 */ /* 0x080fe20000410000 */
[-C--:B------:R-:W-:Y:S01]  /*b2f0*/  FMUL.FTZ R42, R42, R0.reuse ;  /* 0x000000002a2a7220 */ /* 0x080fe20000410000 */
[----:B------:R-:W-:Y:S01]  /*b300*/  FMUL.FTZ R43, R43, R0 ;  /* 0x000000002b2b7220 */ /* 0x000fe20000410000 */
[-C--:B------:R-:W-:Y:S01]  /*b310*/  FMUL.FTZ R44, R44, R2.reuse ;  /* 0x000000022c2c7220 */ /* 0x080fe20000410000 */
[----:B------:R-:W-:Y:S01]  /*b320*/  MOV R134, R21 ;  /* 0x0000001500867202 */ /* 0x000fe20000000f00 */
[----:B------:R-:W-:Y:S01]  /*b330*/  FMUL.FTZ R45, R45, R2 ;  /* 0x000000022d2d7220 */ /* 0x000fe20000410000 */
[----:B------:R-:W-:Y:S01]  /*b340*/  MOV R133, R22 ;  /* 0x0000001600857202 */ /* 0x000fe20000000f00 */
[-C--:B------:R-:W-:Y:S01]  /*b350*/  FMUL.FTZ R48, R48, R2.reuse ;  /* 0x0000000230307220 */ /* 0x080fe20000410000 */
[----:B------:R-:W-:Y:S01]  /*b360*/  MOV R132, R23 ;  /* 0x0000001700847202 */ /* 0x000fe20000000f00 */
[----:B------:R-:W-:Y:S01]  /*b370*/  FMUL.FTZ R49, R49, R2 ;  /* 0x0000000231317220 */ /* 0x000fe20000410000 */
[----:B------:R-:W-:Y:S01]  /*b380*/  MOV R3, R20 ;  /* 0x0000001400037202 */ /* 0x000fe20000000f00 */
[-C--:B------:R-:W-:Y:S01]  /*b390*/  FMUL.FTZ R46, R46, R0.reuse ;  /* 0x000000002e2e7220 */ /* 0x080fe20000410000 */
[----:B------:R-:W3:Y:S01]  /*b3a0*/  LDSM.16.MT88.4 R20, [R203+0x18000] ;  /* 0x01800000cb14783b */ /* 0x000ee20000004200 */
        /* <DEDUP_REMOVED lines=20> */
[C---:B-1----:R-:W-:Y:S01]  /*b4f0*/  HMMA.16816.F32 R236, R4.reuse, R16, R36 ;  /* 0x0000001004ec723c */ /* 0x042fe20000001824 */
[-C--:B------:R-:W-:Y:S01]  /*b500*/  FMUL.FTZ R61, R61, R2.reuse ;  /* 0x000000023d3d7220 */ /* 0x080fe20000410000 */
[-C--:B------:R-:W-:Y:S01]  /*b510*/  FMUL.FTZ R64, R64, R2.reuse ;  /* 0x0000000240407220 */ /* 0x080fe20000410000 */
[----:B------:R-:W-:Y:S01]  /*b520*/  FMUL.FTZ R65, R65, R2 ;  /* 0x0000000241417220 */ /* 0x000fe20000410000 */
[-C--:B------:R-:W-:Y:S01]  /*b530*/  FMUL.FTZ R62, R62, R0.reuse ;  /* 0x000000003e3e7220 */ /* 0x080fe20000410000 */
[----:B------:R-:W-:Y:S01]  /*b540*/  FMUL.FTZ R63, R63, R0 ;  /* 0x000000003f3f7220 */ /* 0x000fe20000410000 */
[C---:B------:R-:W-:Y:S01]  /*b550*/  HMMA.16816.F32 R196, R4.reuse, R18, R40 ;  /* 0x0000001204c4723c */ /* 0x040fe20000001828 */
[----:B------:R-:W1:Y:S01]  /*b560*/  LDSM.16.MT88.4 R16, [R203+0x1a000] ;  /* 0x01a00000cb10783b */ /* 0x000e620000004200 */
[----:B------:R-:W-:Y:S01]  /*b570*/  MOV R38, R194 ;  /* 0x000000c200267202 */ /* 0x000fe20000000f00 */
[-C--:B------:R-:W-:Y:S01]  /*b580*/  FMUL.FTZ R66, R66, R0.reuse ;  /* 0x0000000042427220 */ /* 0x080fe20000410000 */
[----:B------:R-:W-:Y:S01]  /*b590*/  MOV R37, R195 ;  /* 0x000000c300257202 */ /* 0x000fe20000000f00 */
[----:B------:R-:W-:Y:S01]  /*b5a0*/  FMUL.FTZ R67, R67, R0 ;  /* 0x0000000043437220 */ /* 0x000fe20000410000 */
[C---:B--2---:R-:W-:Y:S01]  /*b5b0*/  HMMA.16816.F32 R192, R4.reuse, R12, R44 ;  /* 0x0000000c04c0723c */ /* 0x044fe2000000182c */
[----:B------:R-:W-:Y:S01]  /*b5c0*/  MOV R39, R181 ;  /* 0x000000b500277202 */ /* 0x000fe20000000f00 */
[----:B------:R-:W-:Y:S01]  /*b5d0*/  FMUL.FTZ R68, R68, R2 ;  /* 0x0000000244447220 */ /* 0x000fe20000410000 */
[----:B------:R-:W-:Y:S01]  /*b5e0*/  MOV R36, R180 ;  /* 0x000000b400247202 */ /* 0x000fe20000000f00 */
[-C--:B------:R-:W-:Y:S01]  /*b5f0*/  FMUL.FTZ R69, R69, R2.reuse ;  /* 0x0000000245457220 */ /* 0x080fe20000410000 */
[-C--:B------:R-:W-:Y:S01]  /*b600*/  FMUL.FTZ R72, R72, R2.reuse ;  /* 0x0000000248487220 */ /* 0x080fe20000410000 */
[C---:B------:R-:W-:Y:S01]  /*b610*/  HMMA.16816.F32 R188, R4.reuse, R14, R48 ;  /* 0x0000000e04bc723c */ /* 0x040fe20000001830 */
[----:B------:R-:W2:Y:S01]  /*b620*/  LDSM.16.MT88.4 R12, [R201+0x1c000] ;  /* 0x01c00000c90c783b */ /* 0x000ea20000004200 */
[----:B------:R-:W-:Y:S01]  /*b630*/  FMUL.FTZ R73, R73, R2 ;  /* 0x0000000249497220 */ /* 0x000fe20000410000 */
[-C--:B------:R-:W-:Y:S01]  /*b640*/  FMUL.FTZ R70, R70, R0.reuse ;  /* 0x0000000046467220 */ /* 0x080fe20000410000 */
[-C--:B------:R-:W-:Y:S01]  /*b650*/  FMUL.FTZ R71, R71, R0.reuse ;  /* 0x0000000047477220 */ /* 0x080fe20000410000 */
[----:B------:R-:W-:Y:S01]  /*b660*/  FMUL.FTZ R74, R74, R0 ;  /* 0x000000004a4a7220 */ /* 0x000fe20000410000 */
[C---:B---3--:R-:W-:Y:S01]  /*b670*/  HMMA.16816.F32 R156, R4.reuse, R20, R156 ;  /* 0x00000014049c723c */ /* 0x048fe2000000189c */
[----:B------:R-:W-:Y:S01]  /*b680*/  MOV R49, R186 ;  /* 0x000000ba00317202 */ /* 0x000fe20000000f00 */
[----:B------:R-:W-:Y:S01]  /*b690*/  FMUL.FTZ R75, R75, R0 ;  /* 0x000000004b4b7220 */ /* 0x000fe20000410000 */
[----:B------:R-:W-:Y:S01]  /*b6a0*/  MOV R48, R187 ;  /* 0x000000bb00307202 */ /* 0x000fe20000000f00 */
[----:B------:R-:W-:Y:S01]  /*b6b0*/  FMUL.FTZ R76, R76, R2 ;  /* 0x000000024c4c7220 */ /* 0x000fe20000410000 */
[----:B------:R-:W-:Y:S01]  /*b6c0*/  MOV R50, R173 ;  /* 0x000000ad00327202 */ /* 0x000fe20000000f00 */
[C---:B------:R-:W-:Y:S01]  /*b6d0*/  HMMA.16816.F32 R244, R4.reuse, R22, R164 ;  /* 0x0000001604f4723c */ /* 0x040fe200000018a4 */
[----:B------:R-:W3:Y:S01]  /*b6e0*/  LDSM.16.MT88.4 R20, [R204+0x1a000] ;  /* 0x01a00000cc14783b */ /* 0x000ee20000004200 */
[----:B------:R-:W-:Y:S01]  /*b6f0*/  MOV R51, R168 ;  /* 0x000000a800337202 */ /* 0x000fe20000000f00 */
[-C--:B------:R-:W-:Y:S01]  /*b700*/  FMUL.FTZ R77, R77, R2.reuse ;  /* 0x000000024d4d7220 */ /* 0x080fe20000410000 */
[----:B------:R-:W-:Y:S01]  /*b710*/  MOV R44, R171 ;  /* 0x000000ab002c7202 */ /* 0x000fe20000000f00 */
[-C--:B------:R-:W-:Y:S01]  /*b720*/  FMUL.FTZ R80, R80, R2.reuse ;  /* 0x0000000250507220 */ /* 0x080fe20000410000 */
[C---:B------:R-:W-:Y:S01]  /*b730*/  HMMA.16816.F32 R148, R4.reuse, R24, R148 ;  /* 0x000000180494723c */ /* 0x040fe20000001894 */
[----:B------:R-:W-:Y:S01]  /*b740*/  MOV R45, R169 ;  /* 0x000000a9002d7202 */ /* 0x000fe20000000f00 */
[----:B------:R-:W-:Y:S01]  /*b750*/  FMUL.FTZ R81, R81, R2 ;  /* 0x0000000251517220 */ /* 0x000fe20000410000 */
[----:B------:R-:W-:Y:S01]  /*b760*/  MOV R46, R170 ;  /* 0x000000aa002e7202 */ /* 0x000fe20000000f00 */
[-C--:B------:R-:W-:Y:S01]  /*b770*/  FMUL.FTZ R78, R78, R0.reuse ;  /* 0x000000004e4e7220 */ /* 0x080fe20000410000 */
[----:B------:R-:W-:Y:S01]  /*b780*/  FMUL.FTZ R79, R79, R0 ;  /* 0x000000004f4f7220 */ /* 0x000fe20000410000 */
[C---:B------:R-:W-:Y:S01]  /*b790*/  HMMA.16816.F32 R248, R4.reuse, R26, R160 ;  /* 0x0000001a04f8723c */ /* 0x040fe200000018a0 */
[----:B------:R-:W-:Y:S01]  /*b7a0*/  MOV R24, R178 ;  /* 0x000000b200187202 */ /* 0x000fe20000000f00 */
[-C--:B------:R-:W-:Y:S01]  /*b7b0*/  FMUL.FTZ R82, R82, R0.reuse ;  /* 0x0000000052527220 */ /* 0x080fe20000410000 */
[----:B------:R-:W-:Y:S01]  /*b7c0*/  MOV R25, R179 ;  /* 0x000000b300197202 */ /* 0x000fe20000000f00 */
[----:B------:R-:W-:Y:S01]  /*b7d0*/  FMUL.FTZ R83, R83, R0 ;  /* 0x0000000053537220 */ /* 0x000fe20000410000 */
[-C--:B------:R-:W-:Y:S01]  /*b7e0*/  FMUL.FTZ R84, R84, R2.reuse ;  /* 0x0000000254547220 */ /* 0x080fe20000410000 */
[----:B------:R-:W-:Y:S01]  /*b7f0*/  FMUL.FTZ R85, R85, R2 ;  /* 0x0000000255557220 */ /* 0x000fe20000410000 */
[----:B------:R-:W-:Y:S01]  /*b800*/  MOV R26, R176 ;  /* 0x000000b0001a7202 */ /* 0x000fe20000000f00 */
[-C--:B------:R-:W-:Y:S01]  /*b810*/  FMUL.FTZ R88, R88, R2.reuse ;  /* 0x0000000258587220 */ /* 0x080fe20000410000 */
[----:B------:R-:W-:Y:S01]  /*b820*/  MOV R27, R177 ;  /* 0x000000b1001b7202 */ /* 0x000fe20000000f00 */
        /* <DEDUP_REMOVED lines=17> */
[----:B------:R-:W-:Y:S01]  /*b940*/  MOV R41, R134 ;  /* 0x0000008600297202 */ /* 0x000fe20000000f00 */
[-C--:B------:R-:W-:Y:S01]  /*b950*/  FMUL.FTZ R100, R100, R2.reuse ;  /* 0x0000000264647220 */ /* 0x080fe20000410000 */
[C---:B---3--:R-:W-:Y:S01]  /*b960*/  HMMA.16816.F32 R184, R4.reuse, R20, R52 ;  /* 0x0000001404b8723c */ /* 0x048fe20000001834 */
[----:B------:R-:W-:Y:S01]  /*b970*/  MOV R42, R133 ;  /* 0x00000085002a7202 */ /* 0x000fe20000000f00 */
[----:B------:R-:W-:Y:S01]  /*b980*/  FMUL.FTZ R101, R101, R2 ;  /* 0x0000000265657220 */ /* 0x000fe20000410000 */
[----:B------:R-:W-:Y:S01]  /*b990*/  MOV R43, R132 ;  /* 0x00000084002b7202 */ /* 0x000fe20000000f00 */
[----:B------:R-:W-:Y:S01]  /*b9a0*/  FMUL.FTZ R102, R102, R0 ;  /* 0x0000000066667220 */ /* 0x000fe20000410000 */
[----:B------:R-:W-:Y:S01]  /*b9b0*/  MOV R40, R3 ;  /* 0x0000000300287202 */ /* 0x000fe20000000f00 */
[--C-:B------:R-:W-:Y:S01]  /*b9c0*/  FFMA.FTZ R3, R234, UR15, -R9.reuse ;  /* 0x0000000fea037c23 */ /* 0x100fe20008010809 */
[----:B------:R-:W-:Y:S01]  /*b9d0*/  MOV R54, R182 ;  /* 0x000000b600367202 */ /* 0x000fe20000000f00 */
[----:B------:R-:W-:Y:S01]  /*b9e0*/  FMUL.FTZ R103, R103, R0 ;  /* 0x0000000067677220 */ /* 0x000fe20000410000 */
[----:B------:R-:W-:Y:S01]  /*b9f0*/  MOV R53, R183 ;  /* 0x000000b700357202 */ /* 0x000fe20000000f00 */
[----:B------:R-:W-:Y:S01]  /*ba00*/  FMUL.FTZ R104, R104, R2 ;  /* 0x0000000268687220 */ /* 0x000fe20000410000 */
[C---:B------:R-:W-:Y:S01]  /*ba10*/  HMMA.16816.F32 R180, R4.reuse, R22, R56 ;  /* 0x0000001604b4723c */ /* 0x040fe20000001838 */
[----:B------:R-:W2:Y:S01]  /*ba20*/  LDSM.16.MT88.4 R20, [R202+0x1c000] ;  /* 0x01c00000ca14783b */ /* 0x000ea20000004200 */
[----:B------:R-:W-:Y:S01]  /*ba30*/  MOV R55, R172 ;  /* 0x000000ac00377202 */ /* 0x000fe20000000f00 */
[----:B------:R-:W-:Y:S01]  /*ba40*/  FMUL.FTZ R105, R105, R2 ;  /* 0x0000000269697220 */ /* 0x000fe20000410000 */
[----:B------:R-:W-:Y:S01]  /*ba50*/  MOV R52, R135 ;  /* 0x0000008700347202 */ /* 0x000fe20000000f00 */
[-C--:B------:R-:W-:Y:S01]  /*ba60*/  FMUL.FTZ R106, R106, R0.reuse ;  /* 0x000000006a6a7220 */ /* 0x080fe20000410000 */
[----:B------:R-:W-:Y:S01]  /*ba70*/  FMUL.FTZ R107, R107, R0 ;  /* 0x000000006b6b7220 */ /* 0x000fe20000410000 */
[----:B------:R-:W-:Y:S01]  /*ba80*/  MOV R59, R174 ;  /* 0x000000ae003b7202 */ /* 0x000fe20000000f00 */
[-C--:B------:R-:W-:Y:S01]  /*ba90*/  FMUL.FTZ R108, R108, R2.reuse ;  /* 0x000000026c6c7220 */ /* 0x080fe20000410000 */
[----:B------:R-:W-:Y:S01]  /*baa0*/  MOV R58, R175 ;  /* 0x000000af003a7202 */ /* 0x000fe20000000f00 */
[----:B------:R-:W-:Y:S01]  /*bab0*/  FMUL.FTZ R109, R109, R2 ;  /* 0x000000026d6d7220 */ /* 0x000fe20000410000 */
[C---:B------:R-:W-:Y:S01]  /*bac0*/  HMMA.16816.F32 R172, R4.reuse, R18, R64 ;  /* 0x0000001204ac723c */ /* 0x040fe20000001840 */
[----:B------:R-:W3:Y:S01]  /*bad0*/  LDSM.16.MT88.4 R16, [R204+0x1c000] ;  /* 0x01c00000cc10783b */ /* 0x000ee20000004200 */
        /* <DEDUP_REMOVED lines=15> */
[----:B------:R-:W-:Y:S01]  /*bbd0*/  MOV R47, R10 ;  /* 0x0000000a002f7202 */ /* 0x000fe20000000f00 */
[----:B------:R-:W-:Y:S01]  /*bbe0*/  FFMA.FTZ R10, R235, UR15, -R9 ;  /* 0x0000000feb0a7c23 */ /* 0x000fe20008010809 */
[C---:B------:R-:W-:Y:S01]  /*bbf0*/  HMMA.16816.F32 R96, R4.reuse, R14, R96 ;  /* 0x0000000e0460723c */ /* 0x040fe20000001860 */
[----:B------:R-:W1:Y:S01]  /*bc00*/  LDSM.16.MT88.4 R12, [R204+0x1e000] ;  /* 0x01e00000cc0c783b */ /* 0x000e620000004200 */
[----:B------:R-:W-:Y:S01]  /*bc10*/  MOV R62, R52 ;  /* 0x00000034003e7202 */ /* 0x000fe20000000f00 */
        /* <DEDUP_REMOVED lines=8> */
[C---:B--2---:R-:W-:Y:S01]  /*bca0*/  HMMA.16816.F32 R160, R4.reuse, R20, R76 ;  /* 0x0000001404a0723c */ /* 0x044fe2000000184c */
[----:B------:R-:W-:Y:S01]  /*bcb0*/  MOV R51, R30 ;  /* 0x0000001e00337202 */ /* 0x000fe20000000f00 */
[-C--:B------:R-:W-:Y:S01]  /*bcc0*/  FMUL.FTZ R128, R128, R2.reuse ;  /* 0x0000000280807220 */ /* 0x080fe20000410000 */
[----:B------:R-:W-:Y:S01]  /*bcd0*/  FMUL.FTZ R129, R129, R2 ;  /* 0x0000000281817220 */ /* 0x000fe20000410000 */
[-C--:B------:R-:W-:Y:S01]  /*bce0*/  FMUL.FTZ R130, R130, R0.reuse ;  /* 0x0000000082827220 */ /* 0x080fe20000410000 */
[----:B------:R-:W-:Y:S01]  /*bcf0*/  FMUL.FTZ R131, R131, R0 ;  /* 0x0000000083837220 */ /* 0x000fe20000410000 */
[----:B------:R-:W-:Y:S01]  /*bd00*/  HMMA.16816.F32 R152, R4, R22, R80 ;  /* 0x000000160498723c */ /* 0x000fe20000001850 */
[----:B------:R-:W2:Y:S01]  /*bd10*/  LDSM.16.MT88.4 R20, [R201+0x1e000] ;  /* 0x01e00000c914783b */ /* 0x000ea20000004200 */
[----:B------:R4:W-:Y:S01]  /*bd20*/  MUFU.EX2 R81, R3 ;  /* 0x0000000300517308 */ /* 0x0009e20000000800 */
[----:B------:R-:W-:-:S02]  /*bd30*/  MOV R60, R58 ;  /* 0x0000003a003c7202 */ /* 0x000fc40000000f00 */
[----:B------:R-:W-:Y:S01]  /*bd40*/  MOV R61, R59 ;  /* 0x0000003b003d7202 */ /* 0x000fe20000000f00 */
[C---:B---3--:R-:W-:Y:S01]  /*bd50*/  HMMA.16816.F32 R144, R4.reuse, R16, R84 ;  /* 0x000000100490723c */ /* 0x048fe20000001854 */
[----:B------:R-:W-:Y:S02]  /*bd60*/  MOV R57, R55 ;  /* 0x0000003700397202 */ /* 0x000fe40000000f00 */
[----:B------:R-:W-:Y:S01]  /*bd70*/  MOV R58, R48 ;  /* 0x00000030003a7202 */ /* 0x000fe20000000f00 */
[----:B------:R-:W-:Y:S01]  /*bd80*/  MUFU.EX2 R83, R10 ;  /* 0x0000000a00537308 */ /* 0x000fe20000000800 */
[----:B------:R-:W-:Y:S01]  /*bd90*/  MOV R59, R49 ;  /* 0x00000031003b7202 */ /* 0x000fe20000000f00 */
[----:B------:R-:W-:Y:S01]  /*bda0*/  HMMA.16816.F32 R132, R4, R18, R88 ;  /* 0x000000120484723c */ /* 0x000fe20000001858 */
[----:B------:R-:W3:Y:S01]  /*bdb0*/  LDSM.16.MT88.4 R16, [R202+0x1e000] ;  /* 0x01e00000ca10783b */ /* 0x000ee20000004200 */
[----:B------:R-:W-:Y:S02]  /*bdc0*/  MOV R55, R37 ;  /* 0x0000002500377202 */ /* 0x000fe40000000f00 */
[----:B------:R-:W-:-:S02]  /*bdd0*/  MOV R48, R38 ;  /* 0x0000002600307202 */ /* 0x000fc40000000f00 */
[----:B------:R-:W-:Y:S01]  /*bde0*/  MOV R49, R39 ;  /* 0x0000002700317202 */ /* 0x000fe20000000f00 */
[----:B----4-:R-:W-:Y:S01]  /*bdf0*/  FFMA.FTZ R3, R28, UR15, -R9 ;  /* 0x0000000f1c037c23 */ /* 0x010fe20008010809 */
[----:B------:R-:W-:Y:S01]  /*be00*/  MOV R90, R26 ;  /* 0x0000001a005a7202 */ /* 0x000fe20000000f00 */
[----:B------:R-:W-:Y:S01]  /*be10*/  IMAD.MOV.U32 R88, RZ, RZ, R24 ;  /* 0x000000ffff587224 */ /* 0x000fe200078e0018 */
[----:B------:R-:W-:Y:S01]  /*be20*/  MOV R95, R27 ;  /* 0x0000001b005f7202 */ /* 0x000fe20000000f00 */
[----:B------:R4:W-:Y:S01]  /*be30*/  MUFU.EX2 R72, R3 ;  /* 0x0000000300487308 */ /* 0x0009e20000000800 */
[----:B-1----:R-:W-:Y:S01]  /*be40*/  HMMA.16816.F32 R116, R4, R12, R116 ;  /* 0x0000000c0474723c */ /* 0x002fe20000001874 */
[----:B------:R-:W-:Y:S02]  /*be50*/  MOV R89, R25 ;  /* 0x0000001900597202 */ /* 0x000fe40000000f00 */
[----:B------:R-:W-:Y:S01]  /*be60*/  LDSM.16.MT88.4 R24, [R203+0x18800] ;  /* 0x01880000cb18783b */ /* 0x000fe20000004200 */
[----:B------:R-:W-:-:S02]  /*be70*/  MOV R91, R44 ;  /* 0x0000002c005b7202 */ /* 0x000fc40000000f00 */
[C---:B------:R-:W-:Y:S01]  /*be80*/  HMMA.16816.F32 R120, R4.reuse, R14, R120 ;  /* 0x0000000e0478723c */ /* 0x040fe20000001878 */
[----:B------:R-:W-:Y:S01]  /*be90*/  LDSM.16.MT88.4 R12, [R202+0x18800] ;  /* 0x01880000ca0c783b */ /* 0x000fe20000004200 */
[----:B------:R-:W-:Y:S02]  /*bea0*/  MOV R77, R45 ;  /* 0x0000002d004d7202 */ /* 0x000fe40000000f00 */
[----:B------:R-:W-:Y:S02]  /*beb0*/  MOV R78, R46 ;  /* 0x0000002e004e7202 */ /* 0x000fe40000000f00 */
[----:B------:R-:W-:Y:S02]  /*bec0*/  MOV R79, R47 ;  /* 0x0000002f004f7202 */ /* 0x000fe40000000f00 */
[----:B------:R-:W-:Y:S01]  /*bed0*/  MOV R68, R48 ;  /* 0x0000003000447202 */ /* 0x000fe20000000f00 */
[----:B----4-:R-:W-:Y:S01]  /*bee0*/  FFMA.FTZ R3, R29, UR15, -R9 ;  /* 0x0000000f1d037c23 */ /* 0x010fe20008010809 */
[----:B--2---:R-:W-:Y:S01]  /*bef0*/  HMMA.16816.F32 R100, R4, R20, R100 ;  /* 0x000000140464723c */ /* 0x004fe20000001864 */
[----:B------:R-:W-:Y:S01]  /*bf00*/  LDSM.16.MT88.4 R28, [R204+0x18800] ;  /* 0x01880000cc1c783b */ /* 0x000fe20000004200 */
[----:B------:R-:W-:Y:S01]  /*bf10*/  MOV R69, R49 ;  /* 0x0000003100457202 */ /* 0x000fe20000000f00 */
[----:B------:R1:W2:Y:S01]  /*bf20*/  MUFU.EX2 R56, R3 ;  /* 0x0000000300387308 */ /* 0x0002a20000000800 */
[----:B------:R-:W-:-:S02]  /*bf30*/  MOV R70, R50 ;  /* 0x0000003200467202 */ /* 0x000fc40000000f00 */
[C---:B------:R-:W-:Y:S01]  /*bf40*/  HMMA.16816.F32 R104, R4.reuse, R22, R104 ;  /* 0x000000160468723c */ /* 0x040fe20000001868 */
[----:B------:R-:W4:Y:S01]  /*bf50*/  LDSM.16.MT88.4 R20, [R203+0x1e000] ;  /* 0x01e00000cb14783b */ /* 0x000f220000004200 */
[----:B------:R-:W-:Y:S02]  /*bf60*/  MOV R71, R51 ;  /* 0x0000003300477202 */ /* 0x000fe40000000f00 */
[----:B------:R-:W-:Y:S02]  /*bf70*/  MOV R85, R57 ;  /* 0x0000003900557202 */ /* 0x000fe40000000f00 */
[C---:B---3--:R-:W-:Y:S01]  /*bf80*/  HMMA.16816.F32 R108, R4.reuse, R16, R108 ;  /* 0x00000010046c723c */ /* 0x048fe2000000186c */
[----:B------:R-:W-:Y:S02]  /*bf90*/  MOV R57, R58 ;  /* 0x0000003a00397202 */ /* 0x000fe40000000f00 */
[----:B------:R-:W-:Y:S02]  /*bfa0*/  MOV R58, R59 ;  /* 0x0000003b003a7202 */ /* 0x000fe40000000f00 */
[----:B------:R-:W-:Y:S01]  /*bfb0*/  MOV R59, R52 ;  /* 0x00000034003b7202 */ /* 0x000fe20000000f00 */
[----:B------:R-:W-:Y:S01]  /*bfc0*/  HMMA.16816.F32 R112, R4, R18, R112 ;  /* 0x000000120470723c */ /* 0x000fe20000001870 */
[----:B------:R-:W3:Y:S01]  /*bfd0*/  LDSM.16.MT88.4 R16, [R201+0x18800] ;  /* 0x01880000c910783b */ /* 0x000ee20000004200 */
[----:B-1----:R-:W-:Y:S01]  /*bfe0*/  FFMA.FTZ R3, R243, UR15, -R8 ;  /* 0x0000000ff3037c23 */ /* 0x002fe20008010808 */
[----:B------:R-:W-:-:S02]  /*bff0*/  MOV R74, R60 ;  /* 0x0000003c004a7202 */ /* 0x000fc40000000f00 */
[----:B------:R-:W-:Y:S01]  /*c000*/  MOV R73, R61 ;  /* 0x0000003d00497202 */ /* 0x000fe20000000f00 */
[----:B------:R1:W-:Y:S01]  /*c010*/  MUFU.EX2 R82, R3 ;  /* 0x0000000300527308 */ /* 0x0003e20000000800 */
[----:B------:R-:W-:Y:S02]  /*c020*/  MOV R80, R62 ;  /* 0x0000003e00507202 */ /* 0x000fe40000000f00 */
[----:B------:R-:W-:Y:S02]  /*c030*/  MOV R87, R63 ;  /* 0x0000003f00577202 */ /* 0x000fe40000000f00 */
[----:B------:R-:W-:Y:S02]  /*c040*/  MOV R76, R55 ;  /* 0x00000037004c7202 */ /* 0x000fe40000000f00 */
[----:B------:R-:W-:Y:S02]  /*c050*/  MOV R75, R58 ;  /* 0x0000003a004b7202 */ /* 0x000fe40000000f00 */
[----:B------:R-:W-:-:S02]  /*c060*/  MOV R234, R59 ;  /* 0x0000003b00ea7202 */ /* 0x000fc40000000f00 */
[----:B------:R-:W-:Y:S02]  /*c070*/  MOV R84, R53 ;  /* 0x0000003500547202 */ /* 0x000fe40000000f00 */
[----:B------:R-:W-:Y:S02]  /*c080*/  MOV R10, R69 ;  /* 0x00000045000a7202 */ /* 0x000fe40000000f00 */
[----:B------:R-:W-:Y:S01]  /*c090*/  MOV R235, R89 ;  /* 0x0000005900eb7202 */ /* 0x000fe20000000f00 */
[----:B-1----:R-:W-:-:S04]  /*c0a0*/  FFMA.FTZ R3, R241, UR15, -R8 ;  /* 0x0000000ff1037c23 */ /* 0x002fc80008010808 */
[----:B------:R1:W5:Y:S01]  /*c0b0*/  MUFU.EX2 R243, R3 ;  /* 0x0000000300f37308 */ /* 0x0003620000000800 */
[----:B----4-:R-:W-:Y:S01]  /*c0c0*/  HMMA.16816.F32 R124, R4, R20, R124 ;  /* 0x00000014047c723c */ /* 0x010fe2000000187c */
[----:B-1----:R-:W-:Y:S01]  /*c0d0*/  FFMA.FTZ R3, R242, UR15, -R8 ;  /* 0x0000000ff2037c23 */ /* 0x002fe20008010808 */
[----:B--2---:R-:W-:Y:S02]  /*c0e0*/  MOV R242, R56 ;  /* 0x0000003800f27202 */ /* 0x004fe40000000f00 */
[----:B------:R-:W-:-:S03]  /*c0f0*/  MOV R56, R54 ;  /* 0x0000003600387202 */ /* 0x000fc60000000f00 */
[----:B------:R1:W-:Y:S01]  /*c100*/  MUFU.EX2 R241, R3 ;  /* 0x0000000300f17308 */ /* 0x0003e20000000800 */
[----:B------:R-:W-:Y:S02]  /*c110*/  MOV R54, R36 ;  /* 0x0000002400367202 */ /* 0x000fe40000000f00 */
[----:B------:R-:W-:Y:S01]  /*c120*/  HMMA.16816.F32 R36, R4, R22, R128 ;  /* 0x000000160424723c */ /* 0x000fe20000001880 */
[----:B------:R-:W2:Y:S01]  /*c130*/  LDSM.16.MT88.4 R20, [R201+0x1a800] ;  /* 0x01a80000c914783b */ /* 0x000ea20000004200 */
[----:B------:R-:W-:Y:S02]  /*c140*/  MOV R86, R56 ;  /* 0x0000003800567202 */ /* 0x000fe40000000f00 */
[----:B------:R-:W-:-:S03]  /*c150*/  MOV R94, R54 ;  /* 0x00000036005e7202 */ /* 0x000fc60000000f00 */
[----:B------:R-:W-:Y:S02]  /*c160*/  F2FP.F16.F32.PACK_AB R4, R83, R81 ;  /* 0x000000515304723e */ /* 0x000fe400000000ff */
[----:B-----5:R-:W-:Y:S02]  /*c170*/  F2FP.F16.F32.PACK_AB R5, R243, R82 ;  /* 0x00000052f305723e */ /* 0x020fe400000000ff */
[----:B------:R-:W-:Y:S01]  /*c180*/  F2FP.F16.F32.PACK_AB R6, R242, R72 ;  /* 0x00000048f206723e */ /* 0x000fe200000000ff */
[----:B-1----:R-:W-:-:S04]  /*c190*/  FFMA.FTZ R3, R240, UR15, -R8 ;  /* 0x0000000ff0037c23 */ /* 0x002fc80008010808 */
[----:B------:R-:W1:Y:S02]  /*c1a0*/  MUFU.EX2 R240, R3 ;  /* 0x0000000300f07308 */ /* 0x000e640000000800 */
[----:B-1----:R-:W-:Y:S02]  /*c1b0*/  F2FP.F16.F32.PACK_AB R7, R240, R241 ;  /* 0x000000f1f007723e */ /* 0x002fe400000000ff */
[----:B------:R-:W-:-:S05]  /*c1c0*/  MOV R3, R88 ;  /* 0x0000005800037202 */ /* 0x000fca0000000f00 */
[----:B---3--:R-:W-:Y:S01]  /*c1d0*/  HMMA.16816.F32 R136, R4, R16, R136 ;  /* 0x000000100488723c */ /* 0x008fe20000001888 */
[----:B------:R-:W-:-:S05]  /*c1e0*/  FFMA.FTZ R3, R3, UR15, -R9 ;  /* 0x0000000f03037c23 */ /* 0x000fca0008010809 */
[C---:B------:R-:W-:Y:S01]  /*c1f0*/  HMMA.16816.F32 R40, R4.reuse, R18, R40 ;  /* 0x000000120428723c */ /* 0x040fe20000001828 */
[----:B------:R-:W1:Y:S05]  /*c200*/  LDSM.16.MT88.4 R16, [R202+0x1a800] ;  /* 0x01a80000ca10783b */ /* 0x000e6a0000004200 */
[C---:B------:R-:W-:Y:S06]  /*c210*/  HMMA.16816.F32 R140, R4.reuse, R12, R140 ;  /* 0x0000000c048c723c */ /* 0x040fec000000188c */
[C---:B------:R-:W-:Y:S01]  /*c220*/  HMMA.16816.F32 R44, R4.reuse, R14, R32 ;  /* 0x0000000e042c723c */ /* 0x040fe20000001820 */
[----:B------:R-:W-:Y:S04]  /*c230*/  LDSM.16.MT88.4 R12, [R204+0x1a800] ;  /* 0x01a80000cc0c783b */ /* 0x000fe80000004200 */
[----:B------:R-:W3:Y:S01]  /*c240*/  LDSM.16.MT88.4 R32, [R201+0x1c800] ;  /* 0x01c80000c920783b */ /* 0x000ee20000004200 */
[C---:B------:R-:W-:Y:S06]  /*c250*/  HMMA.16816.F32 R148, R4.reuse, R28, R148 ;  /* 0x0000001c0494723c */ /* 0x040fec0000001894 */
[C---:B------:R-:W-:Y:S01]  /*c260*/  HMMA.16816.F32 R48, R4.reuse, R30, R248 ;  /* 0x0000001e0430723c */ /* 0x040fe200000018f8 */
[----:B------:R-:W4:Y:S05]  /*c270*/  LDSM.16.MT88.4 R28, [R203+0x1a800] ;  /* 0x01a80000cb1c783b */ /* 0x000f2a0000004200 */
[----:B--2---:R-:W-:Y:S01]  /*c280*/  HMMA.16816.F32 R60, R4, R20, R236 ;  /* 0x00000014043c723c */ /* 0x004fe200000018ec */
[----:B------:R-:W-:-:S02]  /*c290*/  MOV R251, R85 ;  /* 0x0000005500fb7202 */ /* 0x000fc40000000f00 */
[----:B------:R-:W-:Y:S02]  /*c2a0*/  MOV R249, R72 ;  /* 0x0000004800f97202 */ /* 0x000fe40000000f00 */
[----:B------:R-:W-:Y:S01]  /*c2b0*/  MOV R250, R80 ;  /* 0x0000005000fa7202 */ /* 0x000fe20000000f00 */
[C---:B------:R-:W-:Y:S01]  /*c2c0*/  HMMA.16816.F32 R52, R4.reuse, R26, R244 ;  /* 0x0000001a0434723c */ /* 0x040fe200000018f4 */
[----:B------:R-:W-:Y:S02]  /*c2d0*/  MOV R236, R57 ;  /* 0x0000003900ec7202 */ /* 0x000fe40000000f00 */
[----:B------:R-:W-:Y:S02]  /*c2e0*/  MOV R238, R70 ;  /* 0x0000004600ee7202 */ /* 0x000fe40000000f00 */
[----:B------:R-:W-:Y:S01]  /*c2f0*/  MOV R239, R71 ;  /* 0x0000004700ef7202 */ /* 0x000fe20000000f00 */
[----:B------:R-:W-:Y:S01]  /*c300*/  HMMA.16816.F32 R56, R4, R22, R196 ;  /* 0x000000160438723c */ /* 0x000fe200000018c4 */
[----:B------:R-:W-:Y:S01]  /*c310*/  MOV R244, R79 ;  /* 0x0000004f00f47202 */ /* 0x000fe20000000f00 */
[----:B------:R-:W-:Y:S01]  /*c320*/  LDSM.16.MT88.4 R20, [R203+0x1c800] ;  /* 0x01c80000cb14783b */ /* 0x000fe20000004200 */
[----:B------:R-:W-:-:S02]  /*c330*/  MOV R237, R90 ;  /* 0x0000005a00ed7202 */ /* 0x000fc40000000f00 */
[----:B------:R-:W-:Y:S01]  /*c340*/  MOV R245, R84 ;  /* 0x0000005400f57202 */ /* 0x000fe20000000f00 */
[C---:B------:R-:W-:Y:S01]  /*c350*/  HMMA.16816.F32 R156, R4.reuse, R24, R156 ;  /* 0x00000018049c723c */ /* 0x040fe2000000189c */
[----:B------:R-:W-:Y:S01]  /*c360*/  MOV R196, R68 ;  /* 0x0000004400c47202 */ /* 0x000fe20000000f00 */
[----:B------:R-:W2:Y:S01]  /*c370*/  LDSM.16.MT88.4 R24, [R202+0x1e800] ;  /* 0x01e80000ca18783b */ /* 0x000ea20000004200 */
[----:B------:R-:W-:Y:S02]  /*c380*/  MOV R197, R76 ;  /* 0x0000004c00c57202 */ /* 0x000fe40000000f00 */
[----:B------:R-:W-:Y:S01]  /*c390*/  MOV R199, R94 ;  /* 0x0000005e00c77202 */ /* 0x000fe20000000f00 */
[----:B-1----:R-:W-:Y:S01]  /*c3a0*/  HMMA.16816.F32 R68, R4, R16, R192 ;  /* 0x000000100444723c */ /* 0x002fe200000018c0 */
[----:B------:R-:W-:Y:S02]  /*c3b0*/  MOV R198, R237 ;  /* 0x000000ed00c67202 */ /* 0x000fe40000000f00 */
[----:B------:R1:W-:Y:S01]  /*c3c0*/  MUFU.EX2 R237, R3 ;  /* 0x0000000300ed7308 */ /* 0x0003e20000000800 */
[----:B------:R-:W-:-:S02]  /*c3d0*/  MOV R246, R81 ;  /* 0x0000005100f67202 */ /* 0x000fc40000000f00 */
[----:B------:R-:W-:Y:S01]  /*c3e0*/  MOV R247, R82 ;  /* 0x0000005200f77202 */ /* 0x000fe20000000f00 */
[C---:B---3--:R-:W-:Y:S01]  /*c3f0*/  HMMA.16816.F32 R128, R4.reuse, R34, R168 ;  /* 0x000000220480723c */ /* 0x048fe200000018a8 */
[----:B------:R-:W-:Y:S02]  /*c400*/  MOV R192, R77 ;  /* 0x0000004d00c07202 */ /* 0x000fe40000000f00 */
[----:B------:R-:W-:Y:S02]  /*c410*/  MOV R195, R78 ;  /* 0x0000004e00c37202 */ /* 0x000fe40000000f00 */
[----:B------:R-:W-:Y:S01]  /*c420*/  MOV R194, R91 ;  /* 0x0000005b00c27202 */ /* 0x000fe20000000f00 */
[----:B------:R-:W-:Y:S01]  /*c430*/  HMMA.16816.F32 R76, R4, R18, R188 ;  /* 0x00000012044c723c */ /* 0x000fe200000018bc */
[----:B------:R-:W3:Y:S01]  /*c440*/  LDSM.16.MT88.4 R16, [R202+0x1c800] ;  /* 0x01c80000ca10783b */ /* 0x000ee20000004200 */
[----:B------:R-:W-:Y:S02]  /*c450*/  MOV R193, R73 ;  /* 0x0000004900c17202 */ /* 0x000fe40000000f00 */
[----:B------:R-:W-:-:S02]  /*c460*/  MOV R248, R83 ;  /* 0x0000005300f87202 */ /* 0x000fc40000000f00 */
[C---:B------:R-:W-:Y:S01]  /*c470*/  HMMA.16816.F32 R88, R4.reuse, R14, R180 ;  /* 0x0000000e0458723c */ /* 0x040fe200000018b4 */
[----:B------:R-:W-:Y:S02]  /*c480*/  MOV R188, R86 ;  /* 0x0000005600bc7202 */ /* 0x000fe40000000f00 */
[----:B------:R-:W-:Y:S02]  /*c490*/  MOV R189, R87 ;  /* 0x0000005700bd7202 */ /* 0x000fe40000000f00 */
[----:B------:R-:W-:Y:S01]  /*c4a0*/  MOV R191, R95 ;  /* 0x0000005f00bf7202 */ /* 0x000fe20000000f00 */
[----:B------:R-:W-:Y:S01]  /*c4b0*/  HMMA.16816.F32 R84, R4, R12, R184 ;  /* 0x0000000c0454723c */ /* 0x000fe200000018b8 */
[----:B------:R-:W5:Y:S01]  /*c4c0*/  LDSM.16.MT88.4 R12, [R204+0x1c800] ;  /* 0x01c80000cc0c783b */ /* 0x000f620000004200 */
[----:B------:R-:W-:Y:S02]  /*c4d0*/  MOV R190, R74 ;  /* 0x0000004a00be7202 */ /* 0x000fe40000000f00 */
[----:B------:R-:W-:-:S02]  /*c4e0*/  MOV R183, R188 ;  /* 0x000000bc00b77202 */ /* 0x000fc40000000f00 */
[C---:B----4-:R-:W-:Y:S01]  /*c4f0*/  HMMA.16816.F32 R92, R4.reuse, R28, R176 ;  /* 0x0000001c045c723c */ /* 0x050fe200000018b0 */
[----:B------:R-:W-:Y:S02]  /*c500*/  MOV R187, R75 ;  /* 0x0000004b00bb7202 */ /* 0x000fe40000000f00 */
[----:B------:R-:W-:Y:S02]  /*c510*/  MOV R184, R189 ;  /* 0x000000bd00b87202 */ /* 0x000fe40000000f00 */
[----:B------:R-:W-:Y:S01]  /*c520*/  MOV R185, R190 ;  /* 0x000000be00b97202 */ /* 0x000fe20000000f00 */
[----:B------:R-:W-:Y:S01]  /*c530*/  HMMA.16816.F32 R72, R4, R30, R172 ;  /* 0x0000001e0448723c */ /* 0x000fe200000018ac */
[----:B------:R-:W4:Y:S01]  /*c540*/  LDSM.16.MT88.4 R28, [R201+0x1e800] ;  /* 0x01e80000c91c783b */ /* 0x000f220000004200 */
[----:B-1----:R-:W-:Y:S01]  /*c550*/  FFMA.FTZ R3, R187, UR15, -R9 ;  /* 0x0000000fbb037c23 */ /* 0x002fe20008010809 */
[----:B------:R-:W-:Y:S01]  /*c560*/  IMAD.MOV.U32 R187, RZ, RZ, R192 ;  /* 0x000000ffffbb7224 */ /* 0x000fe200078e00c0 */
[----:B------:R-:W-:-:S02]  /*c570*/  MOV R192, R196 ;  /* 0x000000c400c07202 */ /* 0x000fc40000000f00 */
[----:B------:R-:W-:Y:S01]  /*c580*/  MOV R196, R197 ;  /* 0x000000c500c47202 */ /* 0x000fe20000000f00 */
[C---:B------:R-:W-:Y:S01]  /*c590*/  HMMA.16816.F32 R80, R4.reuse, R32, R164 ;  /* 0x000000200450723c */ /* 0x040fe200000018a4 */
[----:B------:R-:W-:Y:S01]  /*c5a0*/  MOV R197, R199 ;  /* 0x000000c700c57202 */ /* 0x000fe20000000f00 */
[----:B------:R-:W1:Y:S01]  /*c5b0*/  LDSM.16.MT88.4 R32, [R204+0x1e800] ;  /* 0x01e80000cc20783b */ /* 0x000e620000004200 */
[----:B------:R-:W-:Y:S02]  /*c5c0*/  MOV R199, R236 ;  /* 0x000000ec00c77202 */ /* 0x000fe40000000f00 */
[----:B------:R5:W1:Y:S01]  /*c5d0*/  MUFU.EX2 R236, R3 ;  /* 0x0000000300ec7308 */ /* 0x000a620000000800 */
[----:B------:R-:W-:Y:S01]  /*c5e0*/  MOV R186, R191 ;  /* 0x000000bf00ba7202 */ /* 0x000fe20000000f00 */
[C---:B--2---:R-:W-:Y:S06]  /*c5f0*/  HMMA.16816.F32 R176, R4.reuse, R24, R108 ;  /* 0x0000001804b0723c */ /* 0x044fec000000186c */
[C---:B---3--:R-:W-:Y:S06]  /*c600*/  HMMA.16816.F32 R172, R4.reuse, R16, R160 ;  /* 0x0000001004ac723c */ /* 0x048fec00000018a0 */
[----:B------:R-:W-:Y:S01]  /*c610*/  HMMA.16816.F32 R152, R4, R18, R152 ;  /* 0x000000120498723c */ /* 0x000fe20000001898 */
[----:B------:R-:W-:Y:S01]  /*c620*/  LDSM.16.MT88.4 R16, [R201+0x19000] ;  /* 0x01900000c910783b */ /* 0x000fe20000004200 */
[----:B-----5:R-:W-:Y:S01]  /*c630*/  FFMA.FTZ R3, R198, UR15, -R9 ;  /* 0x0000000fc6037c23 */ /* 0x020fe20008010809 */
[----:B------:R-:W-:-:S03]  /*c640*/  MOV R198, R235 ;  /* 0x000000eb00c67202 */ /* 0x000fc60000000f00 */
[C---:B------:R-:W-:Y:S01]  /*c650*/  HMMA.16816.F32 R144, R4.reuse, R12, R144 ;  /* 0x0000000c0490723c */ /* 0x040fe20000001890 */
[----:B------:R2:W-:Y:S05]  /*c660*/  MUFU.EX2 R235, R3 ;  /* 0x0000000300eb7308 */ /* 0x0005ea0000000800 */
[C---:B------:R-:W-:Y:S01]  /*c670*/  HMMA.16816.F32 R132, R4.reuse, R14, R132 ;  /* 0x0000000e0484723c */ /* 0x040fe20000001884 */
[----:B------:R-:W3:Y:S05]  /*c680*/  LDSM.16.MT88.4 R12, [R203+0x1e800] ;  /* 0x01e80000cb0c783b */ /* 0x000eea0000004200 */
[----:B----4-:R-:W-:Y:S01]  /*c690*/  HMMA.16816.F32 R188, R4, R28, R100 ;  /* 0x0000001c04bc723c */ /* 0x010fe20000001864 */
[----:B--2---:R-:W-:Y:S01]  /*c6a0*/  FFMA.FTZ R3, R183, UR15, -R9 ;  /* 0x0000000fb7037c23 */ /* 0x004fe20008010809 */
[----:B------:R-:W-:-:S04]  /*c6b0*/  MOV R183, R184 ;  /* 0x000000b800b77202 */ /* 0x000fc80000000f00 */
[C---:B------:R-:W-:Y:S01]  /*c6c0*/  HMMA.16816.F32 R164, R4.reuse, R26, R112 ;  /* 0x0000001a04a4723c */ /* 0x040fe20000001870 */
[----:B------:R-:W-:Y:S01]  /*c6d0*/  MOV R184, R185 ;  /* 0x000000b900b87202 */ /* 0x000fe20000000f00 */
[----:B------:R-:W2:Y:S01]  /*c6e0*/  LDSM.16.MT88.4 R24, [R203+0x19000] ;  /* 0x01900000cb18783b */ /* 0x000ea20000004200 */
        /* <DEDUP_REMOVED lines=9> */
[----:B------:R4:W-:Y:S01]  /*c780*/  MUFU.EX2 R234, R3 ;  /* 0x0000000300ea7308 */ /* 0x0009e20000000800 */
[----:B------:R-:W-:-:S02]  /*c790*/  MOV R102, R192 ;  /* 0x000000c000667202 */ /* 0x000fc40000000f00 */
[----:B------:R-:W-:Y:S01]  /*c7a0*/  MOV R103, R197 ;  /* 0x000000c500677202 */ /* 0x000fe20000000f00 */
[C---:B------:R-:W-:Y:S01]  /*c7b0*/  HMMA.16816.F32 R160, R4.reuse, R30, R104 ;  /* 0x0000001e04a0723c */ /* 0x040fe20000001868 */
[----:B------:R-:W-:Y:S01]  /*c7c0*/  MOV R192, R196 ;  /* 0x000000c400c07202 */ /* 0x000fe20000000f00 */
[----:B------:R-:W-:Y:S01]  /*c7d0*/  LDSM.16.MT88.4 R28, [R202+0x19000] ;  /* 0x01900000ca1c783b */ /* 0x000fe20000004200 */
[----:B------:R-:W-:Y:S02]  /*c7e0*/  MOV R99, R184 ;  /* 0x000000b800637202 */ /* 0x000fe40000000f00 */
[----:B------:R-:W-:Y:S01]  /*c7f0*/  MOV R98, R185 ;  /* 0x000000b900627202 */ /* 0x000fe20000000f00 */
[----:B-1----:R-:W-:Y:S01]  /*c800*/  HMMA.16816.F32 R120, R4, R34, R120 ;  /* 0x000000220478723c */ /* 0x002fe20000001878 */
[----:B------:R-:W-:Y:S02]  /*c810*/  MOV R97, R186 ;  /* 0x000000ba00617202 */ /* 0x000fe40000000f00 */
[----:B------:R-:W-:-:S03]  /*c820*/  MOV R96, R187 ;  /* 0x000000bb00607202 */ /* 0x000fc60000000f00 */
[----:B---3--:R-:W-:Y:S01]  /*c830*/  HMMA.16816.F32 R124, R4, R12, R124 ;  /* 0x0000000c047c723c */ /* 0x008fe2000000187c */
[----:B----4-:R-:W-:-:S04]  /*c840*/  FFMA.FTZ R3, R199, UR15, -R8 ;  /* 0x0000000fc7037c23 */ /* 0x010fc80008010808 */
[----:B------:R1:W-:Y:S01]  /*c850*/  MUFU.EX2 R199, R3 ;  /* 0x0000000300c77308 */ /* 0x0003e20000000800 */
[----:B------:R-:W-:Y:S01]  /*c860*/  HMMA.16816.F32 R36, R4, R14, R36 ;  /* 0x0000000e0424723c */ /* 0x000fe20000001824 */
[----:B------:R-:W-:Y:S01]  /*c870*/  LDSM.16.MT88.4 R12, [R204+0x1b000] ;  /* 0x01b00000cc0c783b */ /* 0x000fe20000004200 */
[----:B-1----:R-:W-:-:S05]  /*c880*/  FFMA.FTZ R3, R198, UR15, -R8 ;  /* 0x0000000fc6037c23 */ /* 0x002fca0008010808 */
[----:B------:R1:W3:Y:S02]  /*c890*/  MUFU.EX2 R198, R3 ;  /* 0x0000000300c67308 */ /* 0x0002e40000000800 */
[----:B-1----:R-:W-:Y:S02]  /*c8a0*/  FFMA.FTZ R3, R183, UR15, -R8 ;  /* 0x0000000fb7037c23 */ /* 0x002fe40008010808 */
[----:B------:R-:W-:Y:S01]  /*c8b0*/  HMMA.16816.F32 R180, R4, R32, R116 ;  /* 0x0000002004b4723c */ /* 0x000fe20000001874 */
[----:B------:R-:W1:Y:S03]  /*c8c0*/  LDSM.16.MT88.4 R32, [R204+0x19000] ;  /* 0x01900000cc20783b */ /* 0x000e660000004200 */
[----:B------:R4:W-:Y:S03]  /*c8d0*/  MUFU.EX2 R197, R3 ;  /* 0x0000000300c57308 */ /* 0x0009e60000000800 */
[----:B------:R-:W-:-:S02]  /*c8e0*/  F2FP.F16.F32.PACK_AB R4, R236, R237 ;  /* 0x000000edec04723e */ /* 0x000fc400000000ff */
[----:B---3--:R-:W-:Y:S02]  /*c8f0*/  F2FP.F16.F32.PACK_AB R5, R198, R199 ;  /* 0x000000c7c605723e */ /* 0x008fe400000000ff */
[----:B------:R-:W-:Y:S01]  /*c900*/  F2FP.F16.F32.PACK_AB R6, R234, R235 ;  /* 0x000000ebea06723e */ /* 0x000fe200000000ff */
[----:B----4-:R-:W-:Y:S01]  /*c910*/  FFMA.FTZ R3, R252, UR15, -R8 ;  /* 0x0000000ffc037c23 */ /* 0x010fe20008010808 */
[----:B------:R-:W-:-:S03]  /*c920*/  MOV R252, R99 ;  /* 0x0000006300fc7202 */ /* 0x000fc60000000f00 */
[----:B------:R-:W3:Y:S02]  /*c930*/  MUFU.EX2 R196, R3 ;  /* 0x0000000300c47308 */ /* 0x000ee40000000800 */
[----:B---3--:R-:W-:Y:S02]  /*c940*/  F2FP.F16.F32.PACK_AB R7, R196, R197 ;  /* 0x000000c5c407723e */ /* 0x008fe400000000ff */
[----:B------:R-:W-:-:S05]  /*c950*/  MOV R3, R97 ;  /* 0x0000006100037202 */ /* 0x000fca0000000f00 */
[----:B------:R-:W-:Y:S01]  /*c960*/  HMMA.16816.F32 R136, R4, R16, R136 ;  /* 0x000000100488723c */ /* 0x000fe20000001888 */
[----:B------:R-:W-:-:S05]  /*c970*/  FFMA.FTZ R3, R3, UR15, -R9 ;  /* 0x0000000f03037c23 */ /* 0x000fca0008010809 */
[C---:B------:R-:W-:Y:S01]  /*c980*/  HMMA.16816.F32 R40, R4.reuse, R18, R40 ;  /* 0x000000120428723c */ /* 0x040fe20000001828 */
[----:B------:R-:W3:Y:S05]  /*c990*/  LDSM.16.MT88.4 R16, [R202+0x1b000] ;  /* 0x01b00000ca10783b */ /* 0x000eea0000004200 */
[C---:B--2---:R-:W-:Y:S06]  /*c9a0*/  HMMA.16816.F32 R156, R4.reuse, R24, R156 ;  /* 0x00000018049c723c */ /* 0x044fec000000189c */
[C---:B------:R-:W-:Y:S01]  /*c9b0*/  HMMA.16816.F32 R52, R4.reuse, R26, R52 ;  /* 0x0000001a0434723c */ /* 0x040fe20000001834 */
[----:B------:R-:W2:Y:S05]  /*c9c0*/  LDSM.16.MT88.4 R24, [R201+0x1d000] ;  /* 0x01d00000c918783b */ /* 0x000eaa0000004200 */
[C---:B-1----:R-:W-:Y:S06]  /*c9d0*/  HMMA.16816.F32 R148, R4.reuse, R32, R148 ;  /* 0x000000200494723c */ /* 0x042fec0000001894 */
[C---:B------:R-:W-:Y:S06]  /*c9e0*/  HMMA.16816.F32 R32, R4.reuse, R34, R48 ;  /* 0x000000220420723c */ /* 0x040fec0000001830 */
[----:B------:R-:W-:Y:S01]  /*c9f0*/  HMMA.16816.F32 R184, R4, R22, R56 ;  /* 0x0000001604b8723c */ /* 0x000fe20000001838 */
[----:B------:R-:W-:-:S02]  /*ca00*/  MOV R51, R103 ;  /* 0x0000006700337202 */ /* 0x000fc40000000f00 */
[----:B------:R-:W-:Y:S02]  /*ca10*/  MOV R49, R98 ;  /* 0x0000006200317202 */ /* 0x000fe40000000f00 */
[----:B------:R-:W-:Y:S01]  /*ca20*/  MOV R48, R195 ;  /* 0x000000c300307202 */ /* 0x000fe20000000f00 */
[----:B------:R-:W-:Y:S01]  /*ca30*/  HMMA.16816.F32 R84, R4, R12, R84 ;  /* 0x0000000c0454723c */ /* 0x000fe20000001854 */
[----:B------:R-:W-:Y:S01]  /*ca40*/  MOV R59, R102 ;  /* 0x00000066003b7202 */ /* 0x000fe20000000f00 */
[----:B------:R1:W-:Y:S01]  /*ca50*/  MUFU.EX2 R195, R3 ;  /* 0x0000000300c37308 */ /* 0x0003e20000000800 */
[----:B------:R-:W-:-:S03]  /*ca60*/  MOV R50, R96 ;  /* 0x0000006000327202 */ /* 0x000fc60000000f00 */
[C---:B---3--:R-:W-:Y:S06]  /*ca70*/  HMMA.16816.F32 R68, R4.reuse, R16, R68 ;  /* 0x000000100444723c */ /* 0x048fec0000001844 */
[C---:B------:R-:W-:Y:S01]  /*ca80*/  HMMA.16816.F32 R76, R4.reuse, R18, R76 ;  /* 0x00000012044c723c */ /* 0x040fe2000000184c */
[----:B------:R-:W3:Y:S05]  /*ca90*/  LDSM.16.MT88.4 R16, [R204+0x1d000] ;  /* 0x01d00000cc10783b */ /* 0x000eea0000004200 */
[----:B------:R-:W-:Y:S01]  /*caa0*/  HMMA.16816.F32 R88, R4, R14, R88 ;  /* 0x0000000e0458723c */ /* 0x000fe20000001858 */
[----:B------:R-:W4:Y:S01]  /*cab0*/  LDSM.16.MT88.4 R12, [R202+0x1d000] ;  /* 0x01d00000ca0c783b */ /* 0x000f220000004200 */
[----:B-1----:R-:W-:Y:S01]  /*cac0*/  FFMA.FTZ R3, R49, UR15, -R9 ;  /* 0x0000000f31037c23 */ /* 0x002fe20008010809 */
[----:B------:R-:W-:-:S03]  /*cad0*/  MOV R49, R194 ;  /* 0x000000c200317202 */ /* 0x000fc60000000f00 */
[C---:B--2---:R-:W-:Y:S01]  /*cae0*/  HMMA.16816.F32 R100, R4.reuse, R24, R80 ;  /* 0x000000180464723c */ /* 0x044fe20000001850 */
[----:B------:R1:W2:Y:S01]  /*caf0*/  MUFU.EX2 R194, R3 ;  /* 0x0000000300c27308 */ /* 0x0002a20000000800 */
[----:B------:R-:W-:Y:S04]  /*cb00*/  LDSM.16.MT88.4 R80, [R202+0x1d800] ;  /* 0x01d80000ca50783b */ /* 0x000fe80000004200 */
[C---:B------:R-:W-:Y:S01]  /*cb10*/  HMMA.16816.F32 R104, R4.reuse, R26, R128 ;  /* 0x0000001a0468723c */ /* 0x040fe20000001880 */
[----:B------:R-:W5:Y:S05]  /*cb20*/  LDSM.16.MT88.4 R24, [R201+0x1f000] ;  /* 0x01f00000c918783b */ /* 0x000f6a0000004200 */
[----:B------:R-:W-:Y:S01]  /*cb30*/  HMMA.16816.F32 R140, R4, R28, R140 ;  /* 0x0000001c048c723c */ /* 0x000fe2000000188c */
[----:B-1----:R-:W-:Y:S01]  /*cb40*/  FFMA.FTZ R3, R252, UR15, -R9 ;  /* 0x0000000ffc037c23 */ /* 0x002fe20008010809 */
[----:B------:R-:W-:-:S04]  /*cb50*/  MOV R252, R193 ;  /* 0x000000c100fc7202 */ /* 0x000fc80000000f00 */
[----:B------:R-:W-:Y:S01]  /*cb60*/  HMMA.16816.F32 R44, R4, R30, R44 ;  /* 0x0000001e042c723c */ /* 0x000fe2000000182c */
[----:B------:R-:W1:Y:S01]  /*cb70*/  LDSM.16.MT88.4 R28, [R203+0x1b000] ;  /* 0x01b00000cb1c783b */ /* 0x000e620000004200 */
[----:B------:R4:W-:Y:S01]  /*cb80*/  MUFU.EX2 R193, R3 ;  /* 0x0000000300c17308 */ /* 0x0009e20000000800 */
[----:B--2---:R-:W-:-:S03]  /*cb90*/  F2FP.F16.F32.PACK_AB R128, R194, R195 ;  /* 0x000000c3c280723e */ /* 0x004fc600000000ff */
[C---:B------:R-:W-:Y:S01]  /*cba0*/  HMMA.16816.F32 R60, R4.reuse, R20, R60 ;  /* 0x00000014043c723c */ /* 0x040fe2000000183c */
[----:B------:R-:W2:Y:S05]  /*cbb0*/  LDSM.16.MT88.4 R20, [R203+0x1d000] ;  /* 0x01d00000cb14783b */ /* 0x000eaa0000004200 */
[C---:B---3--:R-:W-:Y:S01]  /*cbc0*/  HMMA.16816.F32 R116, R4.reuse, R16, R144 ;  /* 0x000000100474723c */ /* 0x048fe20000001890 */
[----:B------:R-:W-:Y:S05]  /*cbd0*/  LDSM.16.MT88.4 R144, [R201+0x19800] ;  /* 0x01980000c990783b */ /* 0x000fea0000004200 */
[----:B------:R-:W-:Y:S01]  /*cbe0*/  HMMA.16816.F32 R132, R4, R18, R132 ;  /* 0x000000120484723c */ /* 0x000fe20000001884 */
[----:B------:R-:W-:Y:S01]  /*cbf0*/  LDSM.16.MT88.4 R16, [R204+0x1f000] ;  /* 0x01f00000cc10783b */ /* 0x000fe20000004200 */
[----:B----4-:R-:W-:Y:S01]  /*cc00*/  FFMA.FTZ R3, R50, UR15, -R9 ;  /* 0x0000000f32037c23 */ /* 0x010fe20008010809 */
[----:B------:R-:W-:-:S03]  /*cc10*/  MOV R50, R192 ;  /* 0x000000c000327202 */ /* 0x000fc60000000f00 */
[----:B------:R3:W4:Y:S01]  /*cc20*/  MUFU.EX2 R192, R3 ;  /* 0x0000000300c07308 */ /* 0x0007220000000800 */
[C---:B------:R-:W-:Y:S06]  /*cc30*/  HMMA.16816.F32 R108, R4.reuse, R12, R172 ;  /* 0x0000000c046c723c */ /* 0x040fec00000018ac */
[C---:B-----5:R-:W-:Y:S06]  /*cc40*/  HMMA.16816.F32 R172, R4.reuse, R24, R188 ;  /* 0x0000001804ac723c */ /* 0x060fec00000018bc */
[----:B------:R-:W-:Y:S01]  /*cc50*/  HMMA.16816.F32 R112, R4, R14, R152 ;  /* 0x0000000e0470723c */ /* 0x000fe20000001898 */
[----:B------:R-:W-:Y:S01]  /*cc60*/  MOV R191, R11 ;  /* 0x0000000b00bf7202 */ /* 0x000fe20000000f00 */
[----:B------:R-:W-:Y:S01]  /*cc70*/  LDSM.16.MT88.4 R152, [R202+0x19800] ;  /* 0x01980000ca98783b */ /* 0x000fe20000004200 */
[----:B---3--:R-:W-:Y:S01]  /*cc80*/  FFMA.FTZ R3, R59, UR15, -R8 ;  /* 0x0000000f3b037c23 */ /* 0x008fe20008010808 */
[----:B----4-:R-:W-:-:S02]  /*cc90*/  F2FP.F16.F32.PACK_AB R130, R192, R193 ;  /* 0x000000c1c082723e */ /* 0x010fc400000000ff */
[C---:B-1----:R-:W-:Y:S01]  /*cca0*/  HMMA.16816.F32 R92, R4.reuse, R28, R92 ;  /* 0x0000001c045c723c */ /* 0x042fe2000000185c */
[----:B------:R-:W1:Y:S01]  /*ccb0*/  LDSM.16.MT88.4 R12, [R203+0x1f000] ;  /* 0x01f00000cb0c783b */ /* 0x000e620000004200 */
[----:B------:R3:W-:Y:S03]  /*ccc0*/  MUFU.EX2 R190, R3 ;  /* 0x0000000300be7308 */ /* 0x0007e60000000800 */
[----:B------:R-:W-:Y:S01]  /*ccd0*/  LDSM.16.MT88.4 R56, [R204+0x1b800] ;  /* 0x01b80000cc38783b */ /* 0x000fe20000004200 */
[C---:B------:R-:W-:Y:S03]  /*cce0*/  HMMA.16816.F32 R96, R4.reuse, R30, R72 ;  /* 0x0000001e0460723c */ /* 0x040fe60000001848 */
[----:B------:R-:W4:Y:S03]  /*ccf0*/  LDSM.16.MT88.4 R28, [R202+0x1f000] ;  /* 0x01f00000ca1c783b */ /* 0x000f260000004200 */
[C---:B--2---:R-:W-:Y:S01]  /*cd00*/  HMMA.16816.F32 R168, R4.reuse, R20, R168 ;  /* 0x0000001404a8723c */ /* 0x044fe200000018a8 */
[----:B------:R-:W-:Y:S05]  /*cd10*/  LDSM.16.MT88.4 R72, [R201+0x1d800] ;  /* 0x01d80000c948783b */ /* 0x000fea0000004200 */
[C---:B------:R-:W-:Y:S01]  /*cd20*/  HMMA.16816.F32 R20, R4.reuse, R22, R64 ;  /* 0x000000160414723c */ /* 0x040fe20000001840 */
[--C-:B---3--:R-:W-:Y:S01]  /*cd30*/  FFMA.FTZ R3, R48, UR15, -R8.reuse ;  /* 0x0000000f30037c23 */ /* 0x108fe20008010808 */
[----:B------:R-:W-:Y:S03]  /*cd40*/  LDSM.16.MT88.4 R64, [R203+0x1b800] ;  /* 0x01b80000cb40783b */ /* 0x000fe60000004200 */
[----:B------:R2:W3:Y:S01]  /*cd50*/  MUFU.EX2 R189, R3 ;  /* 0x0000000300bd7308 */ /* 0x0004e20000000800 */
[----:B------:R-:W-:Y:S01]  /*cd60*/  HMMA.16816.F32 R24, R4, R26, R160 ;  /* 0x0000001a0418723c */ /* 0x000fe200000018a0 */
[----:B------:R-:W-:Y:S01]  /*cd70*/  LDSM.16.MT88.4 R160, [R204+0x19800] ;  /* 0x01980000cca0783b */ /* 0x000fe20000004200 */
[----:B--2---:R-:W-:Y:S01]  /*cd80*/  FFMA.FTZ R3, R49, UR15, -R8 ;  /* 0x0000000f31037c23 */ /* 0x004fe20008010808 */
[----:B---3--:R-:W-:-:S03]  /*cd90*/  F2FP.F16.F32.PACK_AB R129, R189, R190 ;  /* 0x000000bebd81723e */ /* 0x008fc600000000ff */
[C---:B-1----:R-:W-:Y:S01]  /*cda0*/  HMMA.16816.F32 R124, R4.reuse, R12, R124 ;  /* 0x0000000c047c723c */ /* 0x042fe2000000187c */
[----:B------:R1:W-:Y:S05]  /*cdb0*/  MUFU.EX2 R188, R3 ;  /* 0x0000000300bc7308 */ /* 0x0003ea0000000800 */
[C---:B------:R-:W-:Y:S06]  /*cdc0*/  HMMA.16816.F32 R12, R4.reuse, R14, R36 ;  /* 0x0000000e040c723c */ /* 0x040fec0000001824 */
[C---:B----4-:R-:W-:Y:S06]  /*cdd0*/  HMMA.16816.F32 R176, R4.reuse, R28, R176 ;  /* 0x0000001c04b0723c */ /* 0x050fec00000018b0 */
[C---:B------:R-:W-:Y:S01]  /*cde0*/  HMMA.16816.F32 R28, R4.reuse, R30, R164 ;  /* 0x0000001e041c723c */ /* 0x040fe200000018a4 */
[----:B-1----:R-:W-:Y:S01]  /*cdf0*/  FFMA.FTZ R3, R252, UR15, -R8 ;  /* 0x0000000ffc037c23 */ /* 0x002fe20008010808 */
[----:B------:R-:W-:Y:S01]  /*ce00*/  MOV R252, R10 ;  /* 0x0000000a00fc7202 */ /* 0x000fe20000000f00 */
[----:B------:R-:W1:Y:S03]  /*ce10*/  LDSM.16.MT88.4 R164, [R203+0x19800] ;  /* 0x01980000cba4783b */ /* 0x000e660000004200 */
[C---:B------:R-:W-:Y:S01]  /*ce20*/  HMMA.16816.F32 R8, R4.reuse, R16, R180 ;  /* 0x000000100408723c */ /* 0x040fe200000018b4 */
[----:B------:R-:W-:Y:S01]  /*ce30*/  FFMA.FTZ R0, R252, R0, R191 ;  /* 0x00000000fc007223 */ /* 0x000fe200000100bf */
[----:B------:R-:W2:Y:S03]  /*ce40*/  MUFU.EX2 R3, R3 ;  /* 0x0000000300037308 */ /* 0x000ea60000000800 */
[----:B------:R-:W-:Y:S01]  /*ce50*/  FADD.FTZ R0, R239, R0 ;  /* 0x00000000ef007221 */ /* 0x000fe20000010000 */
[----:B------:R-:W-:Y:S01]  /*ce60*/  HMMA.16816.F32 R16, R4, R18, R120 ;  /* 0x000000120410723c */ /* 0x000fe20000001878 */
[----:B------:R-:W-:Y:S01]  /*ce70*/  MOV R183, R50 ;  /* 0x0000003200b77202 */ /* 0x000fe20000000f00 */
[----:B------:R-:W-:Y:S01]  /*ce80*/  LDSM.16.MT88.4 R120, [R204+0x1f800] ;  /* 0x01f80000cc78783b */ /* 0x000fe20000004200 */
[----:B------:R-:W-:Y:S01]  /*ce90*/  MOV R182, R51 ;  /* 0x0000003300b67202 */ /* 0x000fe20000000f00 */
[----:B------:R-:W-:-:S02]  /*cea0*/  FADD.FTZ R0, R245, R0 ;  /* 0x00000000f5007221 */ /* 0x000fc40000010000 */
[----:B------:R-:W3:Y:S02]  /*ceb0*/  LDSM.16.MT88.4 R48, [R202+0x1b800] ;  /* 0x01b80000ca30783b */ /* 0x000ee40000004200 */
[----:B------:R-:W-:Y:S02]  /*cec0*/  FFMA.FTZ R2, R183, R2, R182 ;  /* 0x00000002b7027223 */ /* 0x000fe400000100b6 */
[----:B------:R-:W-:Y:S02]  /*ced0*/  LDSM.16.MT88.4 R4, [R203+0x1f800] ;  /* 0x01f80000cb04783b */ /* 0x000fe40000004200 */
[----:B------:R-:W-:Y:S01]  /*cee0*/  FADD.FTZ R2, R238, R2 ;  /* 0x00000002ee027221 */ /* 0x000fe20000010000 */
[----:B--2---:R-:W-:-:S03]  /*cef0*/  F2FP.F16.F32.PACK_AB R131, R3, R188 ;  /* 0x000000bc0383723e */ /* 0x004fc600000000ff */
[----:B------:R-:W-:Y:S01]  /*cf00*/  FADD.FTZ R2, R244, R2 ;  /* 0x00000002f4027221 */ /* 0x000fe20000010000 */
[----:B------:R-:W-:Y:S02]  /*cf10*/  FADD.FTZ R0, R250, R0 ;  /* 0x00000000fa007221 */ /* 0x000fe40000010000 */
[----:B------:R-:W2:Y:S01]  /*cf20*/  LDL R250, [R1+0x34] ;  /* 0x0000340001fa7983 */ /* 0x000ea20000100800 */
[----:B------:R-:W-:Y:S01]  /*cf30*/  FADD.FTZ R2, R251, R2 ;  /* 0x00000002fb027221 */ /* 0x000fe20000010000 */
[C---:B------:R-:W-:Y:S02]  /*cf40*/  HMMA.16816.F32 R136, R128.reuse, R144, R136 ;  /* 0x000000908088723c */ /* 0x040fe40000001888 */
[----:B------:R-:W4:Y:S04]  /*cf50*/  LDL R251, [R1+0x4c] ;  /* 0x00004c0001fb7983 */ /* 0x000f280000100800 */
[----:B------:R-:W-:Y:S01]  /*cf60*/  HMMA.16816.F32 R144, R128, R146, R40 ;  /* 0x000000928090723c */ /* 0x000fe20000001828 */
[----:B------:R-:W5:Y:S01]  /*cf70*/  LDSM.16.MT88.4 R40, [R201+0x1b800] ;  /* 0x01b80000c928783b */ /* 0x000f620000004200 */
        /* <DEDUP_REMOVED lines=9> */
[----:B------:R-:W-:Y:S02]  /*d010*/  HMMA.16816.F32 R152, R128, R154, R44 ;  /* 0x0000009a8098723c */ /* 0x000fe4000000182c */
[----:B------:R-:W-:Y:S01]  /*d020*/  FADD.FTZ R2, R237, R2 ;  /* 0x00000002ed027221 */ /* 0x000fe20000010000 */
[----:B------:R-:W-:-:S03]  /*d030*/  FADD.FTZ R0, R199, R0 ;  /* 0x00000000c7007221 */ /* 0x000fc60000010000 */
[----:B-1----:R-:W-:Y:S01]  /*d040*/  HMMA.16816.F32 R156, R128, R164, R156 ;  /* 0x000000a4809c723c */ /* 0x002fe2000000189c */
[----:B------:R-:W-:Y:S01]  /*d050*/  FADD.FTZ R2, R236, R2 ;  /* 0x00000002ec027221 */ /* 0x000fe20000010000 */
[----:B------:R-:W-:-:S04]  /*d060*/  FADD.FTZ R0, R198, R0 ;  /* 0x00000000c6007221 */ /* 0x000fc80000010000 */
[----:B------:R-:W-:Y:S01]  /*d070*/  HMMA.16816.F32 R164, R128, R166, R52 ;  /* 0x000000a680a4723c */ /* 0x000fe20000001834 */
[----:B------:R-:W-:Y:S01]  /*d080*/  FADD.FTZ R2, R235, R2 ;  /* 0x00000002eb027221 */ /* 0x000fe20000010000 */
[----:B------:R-:W-:-:S04]  /*d090*/  FADD.FTZ R0, R197, R0 ;  /* 0x00000000c5007221 */ /* 0x000fc80000010000 */
[C---:B---3--:R-:W-:Y:S06]  /*d0a0*/  HMMA.16816.F32 R44, R128.reuse, R48, R68 ;  /* 0x00000030802c723c */ /* 0x048fec0000001844 */
[C---:B------:R-:W-:Y:S06]  /*d0b0*/  HMMA.16816.F32 R48, R128.reuse, R50, R76 ;  /* 0x000000328030723c */ /* 0x040fec000000184c */
[C---:B-----5:R-:W-:Y:S06]  /*d0c0*/  HMMA.16816.F32 R36, R128.reuse, R40, R60 ;  /* 0x000000288024723c */ /* 0x060fec000000183c */
[----:B------:R-:W-:Y:S01]  /*d0d0*/  HMMA.16816.F32 R52, R128, R56, R84 ;  /* 0x000000388034723c */ /* 0x000fe20000001854 */
[----:B------:R-:W-:-:S05]  /*d0e0*/  FADD.FTZ R2, R234, R2 ;  /* 0x00000002ea027221 */ /* 0x000fca0000010000 */
[C---:B------:R-:W-:Y:S01]  /*d0f0*/  HMMA.16816.F32 R56, R128.reuse, R58, R88 ;  /* 0x0000003a8038723c */ /* 0x040fe20000001858 */
[----:B------:R-:W1:Y:S05]  /*d100*/  LDSM.16.MT88.4 R88, [R204+0x1d800] ;  /* 0x01d80000cc58783b */ /* 0x000e6a0000004200 */
[C---:B------:R-:W-:Y:S06]  /*d110*/  HMMA.16816.F32 R60, R128.reuse, R64, R92 ;  /* 0x00000040803c723c */ /* 0x040fec000000185c */
[C---:B------:R-:W-:Y:S06]  /*d120*/  HMMA.16816.F32 R68, R128.reuse, R72, R100 ;  /* 0x000000488044723c */ /* 0x040fec0000001864 */
[----:B------:R-:W-:Y:S01]  /*d130*/  HMMA.16816.F32 R76, R128, R80, R108 ;  /* 0x00000050804c723c */ /* 0x000fe2000000186c */
[----:B------:R-:W-:-:S05]  /*d140*/  FADD.FTZ R0, R196, R0 ;  /* 0x00000000c4007221 */ /* 0x000fca0000010000 */
[C---:B------:R-:W-:Y:S01]  /*d150*/  HMMA.16816.F32 R64, R128.reuse, R66, R96 ;  /* 0x000000428040723c */ /* 0x040fe20000001860 */
[----:B------:R-:W3:Y:S05]  /*d160*/  LDSM.16.MT88.4 R96, [R203+0x1d800] ;  /* 0x01d80000cb60783b */ /* 0x000eea0000004200 */
[C---:B------:R-:W-:Y:S01]  /*d170*/  HMMA.16816.F32 R72, R128.reuse, R74, R104 ;  /* 0x0000004a8048723c */ /* 0x040fe20000001868 */
[----:B------:R-:W5:Y:S05]  /*d180*/  LDSM.16.MT88.4 R104, [R201+0x1f800] ;  /* 0x01f80000c968783b */ /* 0x000f6a0000004200 */
[----:B------:R-:W-:Y:S01]  /*d190*/  HMMA.16816.F32 R80, R128, R82, R112 ;  /* 0x000000528050723c */ /* 0x000fe20000001870 */
[----:B------:R-:W5:Y:S01]  /*d1a0*/  LDSM.16.MT88.4 R112, [R202+0x1f800] ;  /* 0x01f80000ca70783b */ /* 0x000f620000004200 */
        /* <DEDUP_REMOVED lines=9> */
[C---:B------:R-:W-:Y:S03]  /*d240*/  HMMA.16816.F32 R148, R128.reuse, R160, R148 ;  /* 0x000000a08094723c */ /* 0x040fe60000001894 */
[----:B------:R1:W-:Y:S03]  /*d250*/  STL [R1+0x38], R242 ;  /* 0x000038f201007387 */ /* 0x0003e60000100800 */
[C---:B------:R-:W-:Y:S01]  /*d260*/  HMMA.16816.F32 R116, R128.reuse, R120, R8 ;  /* 0x000000788074723c */ /* 0x040fe20000001808 */
[----:B------:R1:W-:Y:S05]  /*d270*/  STL [R1+0x3c], R241 ;  /* 0x00003cf101007387 */ /* 0x0003ea0000100800 */
[C---:B------:R-:W-:Y:S06]  /*d280*/  HMMA.16816.F32 R160, R128.reuse, R162, R32 ;  /* 0x000000a280a0723c */ /* 0x040fec0000001820 */
[C---:B---3--:R-:W-:Y:S06]  /*d290*/  HMMA.16816.F32 R92, R128.reuse, R96, R168 ;  /* 0x00000060805c723c */ /* 0x048fec00000018a8 */
[C---:B-----5:R-:W-:Y:S06]  /*d2a0*/  HMMA.16816.F32 R100, R128.reuse, R104, R172 ;  /* 0x000000688064723c */ /* 0x060fec00000018ac */
        /* <DEDUP_REMOVED lines=9> */
[----:B--2---:R-:W-:-:S02]  /*d340*/  MOV R132, R250 ;  /* 0x000000fa00847202 */ /* 0x004fc40000000f00 */
[----:B----4-:R-:W-:Y:S01]  /*d350*/  MOV R3, R251 ;  /* 0x000000fb00037202 */ /* 0x010fe20000000f00 */
[----:B------:R-:W-:-:S05]  /*d360*/  NOP ;  /* 0x0000000000007918 */ /* 0x000fca0000000000 */
[----:B-1----:R-:W-:-:S15]  /*d370*/  @!P0 BRA `(.L_x_601) ;  /* 0x0000004c00dc8947 */ /* 0x002fde0003800000 */
[----:B------:R-:W2:Y:S04]  /*d380*/  LDL.64 R246, [R1+0x70] ;  /* 0x0000700001f67983 */ /* 0x000ea80000100a00 */
[----:B------:R-:W3:Y:S01]  /*d390*/  LDL.64 R248, [R1+0x68] ;  /* 0x0000680001f87983 */ /* 0x000ee20000100a00 */
        /* <DEDUP_REMOVED lines=8> */
[----:B------:R-:W4:Y:S01]  /*d420*/  @!P5 LDC.64 R4, c[0x0][0x220] ;  /* 0x00008800ff04db82 */ /* 0x000f220000000a00 */
[----:B------:R-:W-:Y:S01]  /*d430*/  UIMAD UR4, UR20, UR11, UR4 ;  /* 0x0000000b140472a4 */ /* 0x000fe2000f8e0204 */
[----:B------:R-:W-:Y:S02]  /*d440*/  IMAD.U32 R2, RZ, RZ, UR6 ;  /* 0x00000006ff027e24 */ /* 0x000fe4000f8e00ff */
[----:B------:R-:W-:Y:S01]  /*d450*/  IMAD.U32 R3, RZ, RZ, UR7 ;  /* 0x00000007ff037e24 */ /* 0x000fe2000f8e00ff */
[----:B------:R-:W-:-:S03]  /*d460*/  UIADD3 UR4, UR7, UR4, URZ ;  /* 0x0000000407047290 */ /* 0x000fc6000fffe03f */
[----:B------:R-:W5:Y:S03]  /*d470*/  @!P3 LDC.64 R8, c[0x0][0x220] ;  /* 0x00008800ff08bb82 */ /* 0x000f660000000a00 */
[----:B------:R-:W-:-:S05]  /*d480*/  IMAD.U32 R3, RZ, RZ, UR4 ;  /* 0x00000004ff037e24 */ /* 0x000fca000f8e00ff */
[----:B------:R-:W5:Y:S01]  /*d490*/  @!P2 LDC.64 R12, c[0x0][0x220] ;  /* 0x00008800ff0cab82 */ /* 0x000f620000000a00 */
[----:B------:R-:W-:Y:S07]  /*d4a0*/  @P5 STS.128 [R227+0x18000], RZ ;  /* 0x018000ffe3005388 */ /* 0x000fee0000000c00 */
[----:B------:R-:W5:Y:S08]  /*d4b0*/  @!P5 LDC.64 R14, c[0x0][0x220] ;  /* 0x00008800ff0edb82 */ /* 0x000f700000000a00 */
[----:B------:R-:W5:Y:S08]  /*d4c0*/  @!P4 LDC.64 R10, c[0x0][0x220] ;  /* 0x00008800ff0acb82 */ /* 0x000f700000000a00 */
[----:B------:R-:W5:Y:S08]  /*d4d0*/  @!P3 LDC.64 R16, c[0x0][0x220] ;  /* 0x00008800ff10bb82 */ /* 0x000f700000000a00 */
[----:B------:R-:W5:Y:S01]  /*d4e0*/  @!P2 LDC.64 R18, c[0x0][0x220] ;  /* 0x00008800ff12ab82 */ /* 0x000f620000000a00 */
[----:B--2---:R-:W-:-:S04]  /*d4f0*/  LEA R0, P0, R2, R246, 0x6 ;  /* 0x000000f602007211 */ /* 0x004fc800078030ff */
[----:B---3--:R-:W-:Y:S02]  /*d500*/  LEA.HI.X R3, R2, R249, R3, 0x6, P0 ;  /* 0x000000f902037211 */ /* 0x008fe400000f3403 */
[C---:B-1----:R-:W-:Y:S01]  /*d510*/  @!P4 LEA R6, P0, R0.reuse, R6, 0x1 ;  /* 0x000000060006c211 */ /* 0x042fe200078008ff */
[----:B------:R-:W1:Y:S01]  /*d520*/  S2R R249, SR_TID.X ;  /* 0x0000000000f97919 */ /* 0x000e620000002100 */
[C---:B----4-:R-:W-:Y:S02]  /*d530*/  @!P5 LEA R4, P1, R0.reuse, R4, 0x1 ;  /* 0x000000040004d211 */ /* 0x050fe400078208ff */
[C-C-:B------:R-:W-:Y:S02]  /*d540*/  @!P4 LEA.HI.X R7, R0.reuse, R7, R3.reuse, 0x1, P0 ;  /* 0x000000070007c211 */ /* 0x140fe400000f0c03 */
[C---:B------:R-:W-:Y:S02]  /*d550*/  @!P5 LEA.HI.X R5, R0.reuse, R5, R3, 0x1, P1 ;  /* 0x000000050005d211 */ /* 0x040fe400008f0c03 */
[----:B-----5:R-:W-:-:S02]  /*d560*/  @!P3 LEA R8, P0, R0, R8, 0x1 ;  /* 0x000000080008b211 */ /* 0x020fc400078008ff */
[C---:B------:R-:W-:Y:S01]  /*d570*/  IADD3 R2, P6, R0.reuse, UR29, RZ ;  /* 0x0000001d00027c10 */ /* 0x040fe2000ffde0ff */
[----:B------:R-:W-:Y:S01]  /*d580*/  @!PT LDS RZ, [RZ] ;  /* 0x00000000fffff984 */ /* 0x000fe20000000800 */
[----:B------:R-:W-:Y:S01]  /*d590*/  @!PT LDS RZ, [RZ] ;  /* 0x00000000fffff984 */ /* 0x000fe20000000800 */
[----:B------:R-:W-:Y:S01]  /*d5a0*/  @!PT LDS RZ, [RZ] ;  /* 0x00000000fffff984 */ /* 0x000fe20000000800 */
[----:B------:R2:W-:Y:S01]  /*d5b0*/  @!P5 LDGSTS.E.BYPASS.LTC128B.128 [R227+0x18000], desc[UR34][R4.64] ;  /* 0x1800000004e3dfae */ /* 0x0005e2000b901d62 */
[C-C-:B------:R-:W-:Y:S02]  /*d5c0*/  @!P3 LEA.HI.X R9, R0.reuse, R9, R3.reuse, 0x1, P0 ;  /* 0x000000090009b211 */ /* 0x140fe400000f0c03 */
[----:B------:R-:W-:Y:S01]  /*d5d0*/  @!P2 LEA R12, P0, R0, R12, 0x1 ;  /* 0x0000000c000ca211 */ /* 0x000fe200078008ff */
[----:B------:R-:W-:Y:S01]  /*d5e0*/  @P4 STS.128 [R227+0x1a000], RZ ;  /* 0x01a000ffe3004388 */ /* 0x000fe20000000c00 */
[----:B------:R-:W-:Y:S02]  /*d5f0*/  @!P5 LEA R14, P1, R2, R14, 0x1 ;  /* 0x0000000e020ed211 */ /* 0x000fe400078208ff */
[----:B------:R-:W-:Y:S01]  /*d600*/  @!P2 LEA.HI.X R13, R0, R13, R3, 0x1, P0 ;  /* 0x0000000d000da211 */ /* 0x000fe200000f0c03 */
[----:B------:R-:W-:Y:S01]  /*d610*/  @!PT LDS RZ, [RZ] ;  /* 0x00000000fffff984 */ /* 0x000fe20000000800 */
[----:B------:R-:W-:Y:S01]  /*d620*/  @!PT LDS RZ, [RZ] ;  /* 0x00000000fffff984 */ /* 0x000fe20000000800 */
[----:B------:R-:W-:Y:S01]  /*d630*/  @!PT LDS RZ, [RZ] ;  /* 0x00000000fffff984 */ /* 0x000fe20000000800 */
[----:B------:R3:W-:Y:S01]  /*d640*/  @!P4 LDGSTS.E.BYPASS.LTC128B.128 [R227+0x1a000], desc[UR34][R6.64+0x80] ;  /* 0x1a00008006e3cfae */ /* 0x0007e2000b901d62 */
[----:B------:R-:W-:-:S03]  /*d650*/  IMAD.U32 R0, RZ, RZ, UR20 ;  /* 0x00000014ff007e24 */ /* 0x000fc6000f8e00ff */
[----:B------:R-:W-:Y:S04]  /*d660*/  @P3 STS.128 [R227+0x1c000], RZ ;  /* 0x01c000ffe3003388 */ /* 0x000fe80000000c00 */
[----:B------:R-:W-:Y:S01]  /*d670*/  @!PT LDS RZ, [RZ] ;  /* 0x00000000fffff984 */ /* 0x000fe20000000800 */
[----:B------:R-:W-:Y:S01]  /*d680*/  @!PT LDS RZ, [RZ] ;  /* 0x00000000fffff984 */ /* 0x000fe20000000800 */
[----:B------:R-:W-:Y:S01]  /*d690*/  @!PT LDS RZ, [RZ] ;  /* 0x00000000fffff984 */ /* 0x000fe20000000800 */
[----:B------:R4:W-:Y:S04]  /*d6a0*/  @!P3 LDGSTS.E.BYPASS.LTC128B.128 [R227+0x1c000], desc[UR34][R8.64+0x100] ;  /* 0x1c00010008e3bfae */ /* 0x0009e8000b901d62 */
[----:B------:R-:W-:Y:S01]  /*d6b0*/  @P2 STS.128 [R227+0x1e000], RZ ;  /* 0x01e000ffe3002388 */ /* 0x000fe20000000c00 */
[----:B-1----:R-:W-:-:S03]  /*d6c0*/  IMAD.SHL.U32 R249, R249, 0x2, RZ ;  /* 0x00000002f9f97824 */ /* 0x002fc600078e00ff */
[----:B------:R-:W-:Y:S01]  /*d6d0*/  @!PT LDS RZ, [RZ] ;  /* 0x00000000fffff984 */ /* 0x000fe20000000800 */
[----:B------:R-:W-:Y:S01]  /*d6e0*/  @!PT LDS RZ, [RZ] ;  /* 0x00000000fffff984 */ /* 0x000fe20000000800 */
[----:B------:R-:W-:Y:S01]  /*d6f0*/  @!PT LDS RZ, [RZ] ;  /* 0x00000000fffff984 */ /* 0x000fe20000000800 */
[----:B------:R-:W-:Y:S01]  /*d700*/  @!P2 LDGSTS.E.BYPASS.LTC128B.128 [R227+0x1e000], desc[UR34][R12.64+0x180] ;  /* 0x1e0001800ce3afae */ /* 0x000fe2000b901d62 */
[----:B--2---:R-:W-:-:S03]  /*d710*/  IADD3.X R4, R3, UR14, RZ, P6, !PT ;  /* 0x0000000e03047c10 */ /* 0x004fc6000b7fe4ff */
[----:B------:R-:W-:Y:S01]  /*d720*/  @P5 STS.128 [R227+0x19000], RZ ;  /* 0x019000ffe3005388 */ /* 0x000fe20000000c00 */
[C---:B------:R-:W-:Y:S02]  /*d730*/  @!P4 LEA R10, P6, R2.reuse, R10, 0x1 ;  /* 0x0000000a020ac211 */ /* 0x040fe400078c08ff */
[C-C-:B------:R-:W-:Y:S02]  /*d740*/  @!P5 LEA.HI.X R15, R2.reuse, R15, R4.reuse, 0x1, P1 ;  /* 0x0000000f020fd211 */ /* 0x140fe400008f0c04 */
[C-C-:B------:R-:W-:Y:S02]  /*d750*/  @!P4 LEA.HI.X R11, R2.reuse, R11, R4.reuse, 0x1, P6 ;  /* 0x0000000b020bc211 */ /* 0x140fe400030f0c04 */
[C---:B---3--:R-:W-:Y:S01]  /*d760*/  @!P2 LEA R6, P0, R2.reuse, R18, 0x1 ;  /* 0x000000120206a211 */ /* 0x048fe200078008ff */
[----:B------:R-:W-:Y:S01]  /*d770*/  @!PT LDS RZ, [RZ] ;  /* 0x00000000fffff984 */ /* 0x000fe20000000800 */
[----:B------:R-:W-:Y:S01]  /*d780*/  @!PT LDS RZ, [RZ] ;  /* 0x00000000fffff984 */ /* 0x000fe20000000800 */
[----:B------:R-:W-:Y:S01]  /*d790*/  @!PT LDS RZ, [RZ] ;  /* 0x00000000fffff984 */ /* 0x000fe20000000800 */
[----:B------:R1:W-:Y:S01]  /*d7a0*/  @!P5 LDGSTS.E.BYPASS.LTC128B.128 [R227+0x19000], desc[UR34][R14.64] ;  /* 0x190000000ee3dfae */ /* 0x0003e2000b901d62 */
[----:B------:R-:W-:Y:S02]  /*d7b0*/  LOP3.LUT R249, R249, 0x6, RZ, 0xc0, !PT ;  /* 0x00000006f9f97812 */ /* 0x000fe400078ec0ff */
[----:B------:R-:W-:Y:S01]  /*d7c0*/  @!P2 LEA.HI.X R7, R2, R19, R4, 0x1, P0 ;  /* 0x000000130207a211 */ /* 0x000fe200000f0c04 */
[----:B------:R-:W-:Y:S02]  /*d7d0*/  @P4 STS.128 [R227+0x1b000], RZ ;  /* 0x01b000ffe3004388 */ /* 0x000fe40000000c00 */
[----:B------:R-:W-:Y:S01]  /*d7e0*/  IMAD R0, R0, 0x40, R249 ;  /* 0x0000004000007824 */ /* 0x000fe200078e02f9 */
[----:B----4-:R-:W-:Y:S01]  /*d7f0*/  @!P3 LEA R8, P1, R2, R16, 0x1 ;  /* 0x000000100208b211 */ /* 0x010fe200078208ff */
[----:B------:R-:W-:Y:S01]  /*d800*/  @!PT LDS RZ, [RZ] ;  /* 0x00000000fffff984 */ /* 0x000fe20000000800 */
[----:B------:R-:W-:Y:S01]  /*d810*/  @!PT LDS RZ, [RZ] ;  /* 0x00000000fffff984 */ /* 0x000fe20000000800 */
[----:B------:R-:W-:Y:S01]  /*d820*/  @!PT LDS RZ, [RZ] ;  /* 0x00000000fffff984 */ /* 0x000fe20000000800 */
[----:B------:R-:W-:Y:S02]  /*d830*/  @!P4 LDGSTS.E.BYPASS.LTC128B.128 [R227+0x1b000], desc[UR34][R10.64+0x80] ;  /* 0x1b0000800ae3cfae */ /* 0x000fe4000b901d62 */
[----:B------:R-:W-:Y:S01]  /*d840*/  IMAD.IADD R3, R230, 0x1, -R0 ;  /* 0x00000001e6037824 */ /* 0x000fe200078e0a00 */
[----:B------:R-:W-:Y:S01]  /*d850*/  @!P3 LEA.HI.X R9, R2, R17, R4, 0x1, P1 ;  /* 0x000000110209b211 */ /* 0x000fe200008f0c04 */
[----:B------:R-:W-:Y:S01]  /*d860*/  @P3 STS.128 [R227+0x1d000], RZ ;  /* 0x01d000ffe3003388 */ /* 0x000fe20000000c00 */
[----:B------:R-:W-:Y:S01]  /*d870*/  IMAD.IADD R2, R231, 0x1, -R0 ;  /* 0x00000001e7027824 */ /* 0x000fe200078e0a00 */
[----:B------:R-:W-:-:S02]  /*d880*/  ISETP.GE.AND P6, PT, R0, R233, PT ;  /* 0x000000e90000720c */ /* 0x000fc40003fc6270 */
[----:B------:R-:W-:Y:S01]  /*d890*/  @!PT LDS RZ, [RZ] ;  /* 0x00000000fffff984 */ /* 0x000fe20000000800 */
[----:B------:R-:W-:Y:S01]  /*d8a0*/  @!PT LDS RZ, [RZ] ;  /* 0x00000000fffff984 */ /* 0x000fe20000000800 */
[----:B------:R-:W-:Y:S01]  /*d8b0*/  @!PT LDS RZ, [RZ] ;  /* 0x00000000fffff984 */ /* 0x000fe20000000800 */
[----:B------:R2:W-:Y:S01]  /*d8c0*/  @!P3 LDGSTS.E.BYPASS.LTC128B.128 [R227+0x1d000], desc[UR34][R8.64+0x100] ;  /* 0x1d00010008e3bfae */ /* 0x0005e2000b901d62 */
[C---:B------:R-:W-:Y:S02]  /*d8d0*/  ISETP.GE.AND P1, PT, R0.reuse, R232, PT ;  /* 0x000000e80000720c */ /* 0x040fe40003f26270 */
[----:B------:R-:W-:Y:S01]  /*d8e0*/  IABS R2, R2 ;  /* 0x0000000200027213 */ /* 0x000fe20000000000 */
[----:B------:R-:W-:Y:S01]  /*d8f0*/  @P2 STS.128 [R227+0x1f000], RZ ;  /* 0x01f000ffe3002388 */ /* 0x000fe20000000c00 */
[C---:B------:R-:W-:Y:S02]  /*d900*/  ISETP.LT.OR P6, PT, R0.reuse, R229, P6 ;  /* 0x000000e50000720c */ /* 0x040fe400037c1670 */
        /* <DEDUP_REMOVED lines=116> */
[----:B------:R-:W5:Y:S04]  /*e050*/  LDSM.16.M88.4 R8, [R208+0x8000] ;  /* 0x00800000d008783b */ /* 0x000f680000000200 */
        /* <DEDUP_REMOVED lines=14> */
[C---:B-----5:R-:W-:Y:S01]  /*e140*/  HMMA.16816.F32 R16, R8.reuse, R170, R172 ;  /* 0x000000aa0810723c */ /* 0x060fe200000018ac */
        /* <DEDUP_REMOVED lines=18> */
[----:B------:R-:W5:Y:S01]  /*e270*/  LDSM.16.M88.4 R172, [R205+0x5800] ;  /* 0x00580000cdac783b */ /* 0x000f620000000200 */
        /* <DEDUP_REMOVED lines=15> */
[C---:B-----5:R-:W-:Y:S06]  /*e370*/  HMMA.16816.F32 R184, R12.reuse, R172, R192 ;  /* 0x000000ac0cb8723c */ /* 0x060fec00000018c0 */
        /* <DEDUP_REMOVED lines=24> */
[----:B------:R-:W5:Y:S01]  /*e500*/  LDSM.16.M88.4 R20, [R206+0x17000] ;  /* 0x01700000ce14783b */ /* 0x000f620000000200 */
        /* <DEDUP_REMOVED lines=8> */
[----:B-----5:R-:W-:Y:S06]  /*e590*/  HMMA.16816.F32 R180, R8, R20, R180 ;  /* 0x0000001408b4723c */ /* 0x020fec00000018b4 */
[----:B--2---:R-:W-:Y:S06]  /*e5a0*/  HMMA.16816.F32 R16, R4, R24, R12 ;  /* 0x000000180410723c */ /* 0x004fec000000180c */
[C---:B------:R-:W-:Y:S01]  /*e5b0*/  HMMA.16816.F32 R176, R8.reuse, R22, R176 ;  /* 0x0000001608b0723c */ /* 0x040fe200000018b0 */
[----:B------:R-:W-:Y:S01]  /*e5c0*/  VIADD R12, R0, 0x1 ;  /* 0x00000001000c7836 */ /* 0x000fe20000000000 */
[----:B------:R-:W-:Y:S01]  /*e5d0*/  IABS R13, R3 ;  /* 0x00000003000d7213 */ /* 0x000fe20000000000 */
[----:B------:R-:W1:Y:S02]  /*e5e0*/  LDSM.16.M88.4 R20, [R205+0x6800] ;  /* 0x00680000cd14783b */ /* 0x000e640000000200 */
[----:B------:R-:W-:Y:S01]  /*e5f0*/  IMAD.IADD R14, R230, 0x1, -R12 ;  /* 0x00000001e60e7824 */ /* 0x000fe200078e0a0c */
[----:B------:R-:W-:Y:S01]  /*e600*/  HMMA.16816.F32 R172, R8, R30, R32 ;  /* 0x0000001e08ac723c */ /* 0x000fe20000001820 */
[C---:B------:R-:W-:Y:S01]  /*e610*/  ISETP.GE.AND P0, PT, R12.reuse, R233, PT ;  /* 0x000000e90c00720c */ /* 0x040fe20003f06270 */
[----:B------:R-:W2:Y:S02]  /*e620*/  LDSM.16.M88.4 R28, [R205+0x7000] ;  /* 0x00700000cd1c783b */ /* 0x000ea40000000200 */
[----:B------:R-:W-:Y:S01]  /*e630*/  IABS R3, R14 ;  /* 0x0000000e00037213 */ /* 0x000fe20000000000 */
[----:B------:R-:W-:Y:S01]  /*e640*/  IMAD.MOV.U32 R14, RZ, RZ, R13 ;  /* 0x000000ffff0e7224 */ /* 0x000fe200078e000d */
[----:B------:R-:W-:Y:S01]  /*e650*/  HMMA.16816.F32 R24, R4, R26, R132 ;  /* 0x0000001a0418723c */ /* 0x000fe20000001884 */
[----:B------:R-:W-:Y:S01]  /*e660*/  IMAD.MOV.U32 R13, RZ, RZ, R2 ;  /* 0x000000ffff0d7224 */ /* 0x000fe200078e0002 */
[----:B------:R-:W-:Y:S01]  /*e670*/  ISETP.LT.OR P0, PT, R12, R229, P0 ;  /* 0x000000e50c00720c */ /* 0x000fe20000701670 */
[----:B------:R-:W-:Y:S01]  /*e680*/  IMAD.MOV.U32 R2, RZ, RZ, R3 ;  /* 0x000000ffff027224 */ /* 0x000fe200078e0003 */
[----:B------:R-:W-:Y:S01]  /*e690*/  I2FP.F32.S32 R8, R14 ;  /* 0x0000000e00087245 */ /* 0x000fe20000201400 */
[----:B------:R-:W-:Y:S01]  /*e6a0*/  IMAD.IADD R10, R231, 0x1, -R12 ;  /* 0x00000001e70a7824 */ /* 0x000fe200078e0a0c */
[----:B------:R-:W-:-:S02]  /*e6b0*/  I2FP.F32.S32 R3, R13 ;  /* 0x0000000d00037245 */ /* 0x000fc40000201400 */
[----:B------:R-:W-:Y:S01]  /*e6c0*/  I2FP.F32.S32 R2, R2 ;  /* 0x0000000200027245 */ /* 0x000fe20000201400 */
[----:B------:R-:W-:Y:S02]  /*e6d0*/  FFMA.FTZ R9, R8, -UR21, R16 ;  /* 0x8000001508097c23 */ /* 0x000fe40008010010 */
[----:B------:R-:W-:Y:S01]  /*e6e0*/  FFMA.FTZ R11, R3, -UR21, R18 ;  /* 0x80000015030b7c23 */ /* 0x000fe20008010012 */
[----:B------:R-:W-:Y:S02]  /*e6f0*/  VIADD R3, R0, 0x9 ;  /* 0x0000000900037836 */ /* 0x000fe40000000000 */
[----:B------:R-:W-:Y:S01]  /*e700*/  FFMA.FTZ R8, R2, -UR21, R17 ;  /* 0x8000001502087c23 */ /* 0x000fe20008010011 */
[----:B------:R-:W-:Y:S01]  /*e710*/  VIADD R2, R0, 0x8 ;  /* 0x0000000800027836 */ /* 0x000fe20000000000 */
[----:B------:R-:W-:Y:S02]  /*e720*/  FSEL R34, R9, -INF , !P6 ;  /* 0xff80000009227808 */ /* 0x000fe40007000000 */
[----:B------:R-:W-:Y:S01]  /*e730*/  ISETP.GE.AND P6, PT, R12, R232, PT ;  /* 0x000000e80c00720c */ /* 0x000fe20003fc6270 */
[--C-:B------:R-:W-:Y:S01]  /*e740*/  IMAD.IADD R9, R230, 0x1, -R2.reuse ;  /* 0x00000001e6097824 */ /* 0x100fe200078e0a02 */
[----:B------:R-:W-:Y:S01]  /*e750*/  FSEL R133, R8, -INF , !P0 ;  /* 0xff80000008857808 */ /* 0x000fe20004000000 */
[----:B------:R-:W-:Y:S01]  /*e760*/  IMAD.IADD R8, R231, 0x1, -R2 ;  /* 0x00000001e7087824 */ /* 0x000fe200078e0a02 */
[----:B------:R-:W-:-:S02]  /*e770*/  ISETP.LT.OR P6, PT, R12, R228, P6 ;  /* 0x000000e40c00720c */ /* 0x000fc400037c1670 */
[----:B------:R-:W-:Y:S01]  /*e780*/  FSEL R35, R11, -INF , !P1 ;  /* 0xff8000000b237808 */ /* 0x000fe20004800000 */
[----:B------:R-:W-:Y:S01]  /*e790*/  IMAD.IADD R11, R230, 0x1, -R3 ;  /* 0x00000001e60b7824 */ /* 0x000fe200078e0a03 */
[----:B------:R-:W-:Y:S02]  /*e7a0*/  IABS R12, R10 ;  /* 0x0000000a000c7213 */ /* 0x000fe40000000000 */
[----:B------:R-:W-:Y:S02]  /*e7b0*/  IABS R10, R9 ;  /* 0x00000009000a7213 */ /* 0x000fe40000000000 */
[----:B------:R-:W-:Y:S02]  /*e7c0*/  IABS R8, R8 ;  /* 0x0000000800087213 */ /* 0x000fe40000000000 */
[----:B------:R-:W-:Y:S01]  /*e7d0*/  IABS R9, R11 ;  /* 0x0000000b00097213 */ /* 0x000fe20000000000 */
[----:B------:R-:W-:Y:S01]  /*e7e0*/  IMAD.MOV.U32 R11, RZ, RZ, R10 ;  /* 0x000000ffff0b7224 */ /* 0x000fe200078e000a */
[C---:B------:R-:W-:Y:S01]  /*e7f0*/  ISETP.GE.AND P1, PT, R2.reuse, R233, PT ;  /* 0x000000e90200720c */ /* 0x040fe20003f26270 */
[----:B------:R-:W-:Y:S01]  /*e800*/  IMAD.MOV.U32 R10, RZ, RZ, R8 ;  /* 0x000000ffff0a7224 */ /* 0x000fe200078e0008 */
        /* <DEDUP_REMOVED lines=8> */
[----:B------:R-:W-:Y:S01]  /*e890*/  FFMA.FTZ R9, R9, -UR21, R24 ;  /* 0x8000001509097c23 */ /* 0x000fe20008010018 */
[----:B------:R-:W-:Y:S01]  /*e8a0*/  I2FP.F32.S32 R8, R8 ;  /* 0x0000000800087245 */ /* 0x000fe20000201400 */
[----:B-1----:R-:W-:Y:S01]  /*e8b0*/  HMMA.16816.F32 R16, R4, R20, R188 ;  /* 0x000000140410723c */ /* 0x002fe200000018bc */
[----:B------:R-:W-:Y:S01]  /*e8c0*/  FSEL R33, R2, -INF , !P6 ;  /* 0xff80000002217808 */ /* 0x000fe20007000000 */
[----:B------:R-:W-:Y:S01]  /*e8d0*/  FFMA.FTZ R11, R10, -UR21, R26 ;  /* 0x800000150a0b7c23 */ /* 0x000fe2000801001a */
[----:B------:R-:W-:Y:S01]  /*e8e0*/  ISETP.GE.AND P6, PT, R3, R233, PT ;  /* 0x000000e90300720c */ /* 0x000fe20003fc6270 */
[----:B------:R-:W-:Y:S01]  /*e8f0*/  VIADD R2, R0, 0x10 ;  /* 0x0000001000027836 */ /* 0x000fe20000000000 */
[----:B------:R-:W-:Y:S01]  /*e900*/  FSEL R26, R9, -INF , !P1 ;  /* 0xff800000091a7808 */ /* 0x000fe20004800000 */
[----:B------:R-:W-:Y:S01]  /*e910*/  FFMA.FTZ R10, R8, -UR21, R25 ;  /* 0x80000015080a7c23 */ /* 0x000fe20008010019 */
[C---:B------:R-:W-:Y:S01]  /*e920*/  ISETP.GE.AND P1, PT, R3.reuse, R232, PT ;  /* 0x000000e80300720c */ /* 0x040fe20003f26270 */
[----:B------:R-:W-:Y:S01]  /*e930*/  VIADD R8, R0, 0x11 ;  /* 0x0000001100087836 */ /* 0x000fe20000000000 */
[C---:B------:R-:W-:Y:S01]  /*e940*/  ISETP.LT.OR P6, PT, R3.reuse, R229, P6 ;  /* 0x000000e50300720c */ /* 0x040fe200037c1670 */
[--C-:B------:R-:W-:Y:S01]  /*e950*/  IMAD.IADD R9, R230, 0x1, -R2.reuse ;  /* 0x00000001e6097824 */ /* 0x100fe200078e0a02 */
[----:B------:R-:W-:Y:S01]  /*e960*/  ISETP.LT.OR P1, PT, R3, R228, P1 ;  /* 0x000000e40300720c */ /* 0x000fe20000f21670 */
[C---:B------:R-:W-:Y:S01]  /*e970*/  IMAD.IADD R3, R231.reuse, 0x1, -R3 ;  /* 0x00000001e7037824 */ /* 0x040fe200078e0a03 */
        /* <DEDUP_REMOVED lines=18> */
[----:B------:R-:W-:Y:S01]  /*eaa0*/  HMMA.16816.F32 R12, R4, R22, R184 ;  /* 0x00000016040c723c */ /* 0x000fe200000018b8 */
        /* <DEDUP_REMOVED lines=13> */
[C---:B------:R-:W-:Y:S01]  /*eb80*/  IMAD.IADD R8, R231.reuse, 0x1, -R8 ;  /* 0x00000001e7087824 */ /* 0x040fe200078e0a08 */
[----:B------:R-:W-:Y:S01]  /*eb90*/  FSEL R135, R10, -INF , !P1 ;  /* 0xff8000000a877808 */ /* 0x000fe20004800000 */
[----:B------:R-:W-:Y:S01]  /*eba0*/  IMAD.IADD R10, R231, 0x1, -R2 ;  /* 0x00000001e70a7824 */ /* 0x000fe200078e0a02 */
[----:B------:R-:W-:Y:S01]  /*ebb0*/  FSEL R244, R11, -INF , !P6 ;  /* 0xff8000000bf47808 */ /* 0x000fe20007000000 */
[----:B------:R-:W-:Y:S01]  /*ebc0*/  IMAD.IADD R11, R230, 0x1, -R3 ;  /* 0x00000001e60b7824 */ /* 0x000fe200078e0a03 */
[----:B------:R-:W-:Y:S01]  /*ebd0*/  IABS R16, R8 ;  /* 0x0000000800107213 */ /* 0x000fe20000000000 */
[----:B------:R-:W1:Y:S01]  /*ebe0*/  LDSM.16.M88.4 R20, [R205+0x7800] ;  /* 0x00780000cd14783b */ /* 0x000e620000000200 */
[----:B------:R-:W-:Y:S01]  /*ebf0*/  IABS R8, R10 ;  /* 0x0000000a00087213 */ /* 0x000fe20000000000 */
[----:B------:R-:W-:-:S04]  /*ec00*/  DEPBAR.LE SB0, 0x0 ;  /* 0x000080000000791a */ /* 0x000fc80000000000 */
[----:B------:R-:W-:Y:S01]  /*ec10*/  BAR.SYNC.DEFER_BLOCKING 0x0 ;  /* 0x0000000000007b1d */ /* 0x000fe20000010000 */
[C---:B------:R-:W-:Y:S02]  /*ec20*/  ISETP.GE.AND P6, PT, R2.reuse, R233, PT ;  /* 0x000000e90200720c */ /* 0x040fe40003fc6270 */
[C---:B------:R-:W-:Y:S02]  /*ec30*/  ISETP.GE.AND P1, PT, R2.reuse, R232, PT ;  /* 0x000000e80200720c */ /* 0x040fe40003f26270 */
[----:B------:R-:W-:Y:S02]  /*ec40*/  IABS R10, R11 ;  /* 0x0000000b000a7213 */ /* 0x000fe40000000000 */
[----:B------:R-:W-:Y:S02]  /*ec50*/  IABS R9, R9 ;  /* 0x0000000900097213 */ /* 0x000fe40000000000 */
[----:B------:R-:W-:Y:S02]  /*ec60*/  I2FP.F32.S32 R11, R16 ;  /* 0x00000010000b7245 */ /* 0x000fe40000201400 */
[----:B------:R-:W-:-:S02]  /*ec70*/  ISETP.LT.OR P6, PT, R2, R229, P6 ;  /* 0x000000e50200720c */ /* 0x000fc400037c1670 */
        /* <DEDUP_REMOVED lines=12> */
[C---:B------:R-:W-:Y:S01]  /*ed40*/  VIADD R2, R0.reuse, 0x20 ;  /* 0x0000002000027836 */ /* 0x040fe20000000000 */
        /* <DEDUP_REMOVED lines=8> */
[CC--:B------:R-:W-:Y:S02]  /*edd0*/  ISETP.GE.AND P0, PT, R2.reuse, R232.reuse, PT ;  /* 0x000000e80200720c */ /* 0x0c0fe40003f06270 */
        /* <DEDUP_REMOVED lines=8> */
[----:B------:R-:W-:Y:S01]  /*ee60*/  IABS R2, R3 ;  /* 0x0000000300027213 */ /* 0x000fe20000000000 */
[----:B------:R-:W-:Y:S01]  /*ee70*/  IMAD.MOV.U32 R3, RZ, RZ, R9 ;  /* 0x000000ffff037224 */ /* 0x000fe200078e0009 */
[----:B------:R-:W-:-:S02]  /*ee80*/  IABS R10, R10 ;  /* 0x0000000a000a7213 */ /* 0x000fc40000000000 */
[----:B------:R-:W-:Y:S02]  /*ee90*/  I2FP.F32.S32 R11, R11 ;  /* 0x0000000b000b7245 */ /* 0x000fe40000201400 */
[----:B------:R-:W-:Y:S02]  /*eea0*/  I2FP.F32.S32 R9, R3 ;  /* 0x0000000300097245 */ /* 0x000fe40000201400 */
[----:B------:R-:W-:Y:S01]  /*eeb0*/  I2FP.F32.S32 R10, R10 ;  /* 0x0000000a000a7245 */ /* 0x000fe20000201400 */
[----:B------:R-:W-:Y:S01]  /*eec0*/  FFMA.FTZ R11, R11, -UR21, R18 ;  /* 0x800000150b0b7c23 */ /* 0x000fe20008010012 */
[----:B------:R-:W-:Y:S01]  /*eed0*/  I2FP.F32.S32 R3, R2 ;  /* 0x0000000200037245 */ /* 0x000fe20000201400 */
[----:B------:R-:W-:Y:S02]  /*eee0*/  FFMA.FTZ R2, R9, -UR21, R15 ;  /* 0x8000001509027c23 */ /* 0x000fe4000801000f */
[----:B------:R-:W-:Y:S01]  /*eef0*/  FFMA.FTZ R9, R10, -UR21, R16 ;  /* 0x800000150a097c23 */ /* 0x000fe20008010010 */
[----:B------:R-:W-:Y:S01]  /*ef00*/  HMMA.16816.F32 R12, R4, R30, R176 ;  /* 0x0000001e040c723c */ /* 0x000fe200000018b0 */
[----:B------:R-:W-:Y:S01]  /*ef10*/  FFMA.FTZ R10, R3, -UR21, R17 ;  /* 0x80000015030a7c23 */ /* 0x000fe20008010011 */
[----:B------:R-:W-:Y:S01]  /*ef20*/  VIADD R3, R0, 0x29 ;  /* 0x0000002900037836 */ /* 0x000fe20000000000 */
[----:B------:R-:W-:-:S02]  /*ef30*/  FSEL R185, R11, -INF , !P0 ;  /* 0xff8000000bb97808 */ /* 0x000fc40004000000 */
[----:B------:R-:W-:Y:S01]  /*ef40*/  FSEL R191, R9, -INF , !P1 ;  /* 0xff80000009bf7808 */ /* 0x000fe20004800000 */
[----:B------:R-:W-:Y:S01]  /*ef50*/  IMAD.IADD R11, R230, 0x1, -R3 ;  /* 0x00000001e60b7824 */ /* 0x000fe200078e0a03 */
[----:B------:R-:W-:Y:S01]  /*ef60*/  FSEL R30, R2, -INF , !P6 ;  /* 0xff800000021e7808 */ /* 0x000fe20007000000 */
[----:B------:R-:W-:Y:S01]  /*ef70*/  VIADD R2, R0, 0x28 ;  /* 0x0000002800027836 */ /* 0x000fe20000000000 */
[C---:B------:R-:W-:Y:S02]  /*ef80*/  ISETP.GE.AND P6, PT, R8.reuse, R233, PT ;  /* 0x000000e90800720c */ /* 0x040fe40003fc6270 */
[----:B------:R-:W-:Y:S01]  /*ef90*/  ISETP.GE.AND P1, PT, R8, R232, PT ;  /* 0x000000e80800720c */ /* 0x000fe20003f26270 */
[----:B------:R-:W-:Y:S01]  /*efa0*/  IMAD.IADD R9, R230, 0x1, -R2 ;  /* 0x00000001e6097824 */ /* 0x000fe200078e0a02 */
[C---:B------:R-:W-:Y:S02]  /*efb0*/  ISETP.LT.OR P6, PT, R8.reuse, R229, P6 ;  /* 0x000000e50800720c */ /* 0x040fe400037c1670 */
[----:B------:R-:W-:Y:S01]  /*efc0*/  ISETP.LT.OR P1, PT, R8, R228, P1 ;  /* 0x000000e40800720c */ /* 0x000fe20000f21670 */
[C---:B------:R-:W-:Y:S01]  /*efd0*/  IMAD.IADD R8, R231.reuse, 0x1, -R8 ;  /* 0x00000001e7087824 */ /* 0x040fe200078e0a08 */
        /* <DEDUP_REMOVED lines=51> */
[----:B------:R-:W-:-:S02]  /*f310*/  FFMA.FTZ R2, R2, -UR21, R16 ;  /* 0x8000001502027c23 */ /* 0x000fc40008010010 */
[----:B------:R-:W-:Y:S02]  /*f320*/  FSEL R245, R9, -INF , !P0 ;  /* 0xff80000009f57808 */ /* 0x000fe40004000000 */
[----:B------:R-:W-:Y:S02]  /*f330*/  ISETP.GE.AND P0, PT, R8, R233, PT ;  /* 0x000000e90800720c */ /* 0x000fe40003f06270 */
[----:B------:R-:W-:Y:S01]  /*f340*/  FSEL R183, R2, -INF , !P6 ;  /* 0xff80000002b77808 */ /* 0x000fe20007000000 */
[----:B------:R-:W-:Y:S02]  /*f350*/  VIADD R2, R0, 0x38 ;  /* 0x0000003800027836 */ /* 0x000fe40000000000 */
[----:B------:R-:W-:Y:S01]  /*f360*/  FFMA.FTZ R6, R3, -UR21, R18 ;  /* 0x8000001503067c23 */ /* 0x000fe20008010012 */
[C---:B------:R-:W-:Y:S02]  /*f370*/  IMAD.IADD R3, R231.reuse, 0x1, -R8 ;  /* 0x00000001e7037824 */ /* 0x040fe400078e0a08 */
[----:B------:R-:W-:Y:S01]  /*f380*/  FFMA.FTZ R7, R10, -UR21, R17 ;  /* 0x800000150a077c23 */ /* 0x000fe20008010011 */
[--C-:B------:R-:W-:Y:S01]  /*f390*/  IMAD.IADD R5, R231, 0x1, -R2.reuse ;  /* 0x00000001e7057824 */ /* 0x100fe200078e0a02 */
[----:B------:R-:W-:Y:S01]  /*f3a0*/  ISETP.LT.OR P0, PT, R8, R229, P0 ;  /* 0x000000e50800720c */ /* 0x000fe20000701670 */
        /* <DEDUP_REMOVED lines=9> */
[C---:B------:R-:W-:Y:S01]  /*f440*/  ISETP.GE.AND P1, PT, R2.reuse, R233, PT ;  /* 0x000000e90200720c */ /* 0x040fe20003f26270 */
[----:B------:R-:W-:Y:S01]  /*f450*/  FFMA.FTZ R7, R3, -UR21, R14 ;  /* 0x8000001503077c23 */ /* 0x000fe2000801000e */
[----:B------:R-:W-:-:S02]  /*f460*/  ISETP.GE.AND P0, PT, R2, R232, PT ;  /* 0x000000e80200720c */ /* 0x000fc40003f06270 */
[----:B------:R-:W-:Y:S02]  /*f470*/  I2FP.F32.S32 R5, R5 ;  /* 0x0000000500057245 */ /* 0x000fe40000201400 */
[----:B------:R-:W-:Y:S01]  /*f480*/  I2FP.F32.S32 R6, R4 ;  /* 0x0000000400067245 */ /* 0x000fe20000201400 */
[--C-:B------:R-:W-:Y:S01]  /*f490*/  IMAD.IADD R4, R230, 0x1, -R0.reuse ;  /* 0x00000001e6047824 */ /* 0x100fe200078e0a00 */
[C---:B------:R-:W-:Y:S01]  /*f4a0*/  ISETP.LT.OR P1, PT, R2.reuse, R229, P1 ;  /* 0x000000e50200720c */ /* 0x040fe20000f21670 */
[----:B------:R-:W-:Y:S01]  /*f4b0*/  FFMA.FTZ R5, R5, -UR21, R19 ;  /* 0x8000001505057c23 */ /* 0x000fe20008010013 */
[----:B------:R-:W-:Y:S01]  /*f4c0*/  ISETP.LT.OR P0, PT, R2, R228, P0 ;  /* 0x000000e40200720c */ /* 0x000fe20000701670 */
[----:B------:R-:W-:Y:S01]  /*f4d0*/  IMAD.IADD R2, R231, 0x1, -R0 ;  /* 0x00000001e7027824 */ /* 0x000fe200078e0a00 */
[----:B------:R-:W-:Y:S01]  /*f4e0*/  ISETP.GE.AND P6, PT, R8, R232, PT ;  /* 0x000000e80800720c */ /* 0x000fe20003fc6270 */
[----:B------:R-:W-:Y:S01]  /*f4f0*/  FFMA.FTZ R6, R6, -UR21, R12 ;  /* 0x8000001506067c23 */ /* 0x000fe2000801000c */
[----:B------:R-:W-:-:S02]  /*f500*/  FSEL R192, R7, -INF , !P0 ;  /* 0xff80000007c07808 */ /* 0x000fc40004000000 */
[----:B------:R-:W-:Y:S02]  /*f510*/  ISETP.LT.OR P6, PT, R8, R228, P6 ;  /* 0x000000e40800720c */ /* 0x000fe400037c1670 */
        /* <DEDUP_REMOVED lines=9> */
[C---:B------:R-:W-:Y:S01]  /*f5b0*/  ISETP.LT.OR P6, PT, R0.reuse, R229, P6 ;  /* 0x000000e50000720c */ /* 0x040fe200037c1670 */
        /* <DEDUP_REMOVED lines=22> */
[----:B------:R-:W4:Y:S08]  /*f720*/  @!P2 LDC.64 R10, c[0x0][0x218] ;  /* 0x00008600ff0aab82 */ /* 0x000f300000000a00 */
[----:B------:R-:W4:Y:S08]  /*f730*/  @!P5 LDC.64 R8, c[0x0][0x218] ;  /* 0x00008600ff08db82 */ /* 0x000f300000000a00 */
[----:B------:R-:W4:Y:S08]  /*f740*/  @!P4 LDC.64 R14, c[0x0][0x218] ;  /* 0x00008600ff0ecb82 */ /* 0x000f300000000a00 */
[----:B------:R-:W4:Y:S01]  /*f750*/  @!P3 LDC.64 R16, c[0x0][0x218] ;  /* 0x00008600ff10bb82 */ /* 0x000f220000000a00 */
[----:B--2---:R-:W-:-:S04]  /*f760*/  LEA R0, P0, R2, R194, 0x6 ;  /* 0x000000c202007211 */ /* 0x004fc800078030ff */
[----:B---3--:R-:W-:Y:S02]  /*f770*/  LEA.HI.X R3, R2, R249, R3, 0x6, P0 ;  /* 0x000000f902037211 */ /* 0x008fe400000f3403 */
[C---:B-1----:R-:W-:Y:S02]  /*f780*/  @!P5 LEA R4, P1, R0.reuse, R4, 0x1 ;  /* 0x000000040004d211 */ /* 0x042fe400078208ff */
[C---:B-----5:R-:W-:Y:S02]  /*f790*/  @!P4 LEA R6, P0, R0.reuse, R6, 0x1 ;  /* 0x000000060006c211 */ /* 0x060fe400078008ff */
[C-C-:B------:R-:W-:Y:S02]  /*f7a0*/  @!P5 LEA.HI.X R5, R0.reuse, R5, R3.reuse, 0x1, P1 ;  /* 0x000000050005d211 */ /* 0x140fe400008f0c03 */
[C---:B------:R-:W-:Y:S02]  /*f7b0*/  @!P4 LEA.HI.X R7, R0.reuse, R7, R3, 0x1, P0 ;  /* 0x000000070007c211 */ /* 0x040fe400000f0c03 */
[C---:B----4-:R-:W-:Y:S01]  /*f7c0*/  @!P3 LEA R12, P6, R0.reuse, R12, 0x1 ;  /* 0x0000000c000cb211 */ /* 0x050fe200078c08ff */
[----:B------:R-:W-:Y:S01]  /*f7d0*/  @!PT LDS RZ, [RZ] ;  /* 0x00000000fffff984 */ /* 0x000fe20000000800 */
[----:B------:R-:W-:Y:S01]  /*f7e0*/  @!PT LDS RZ, [RZ] ;  /* 0x00000000fffff984 */ /* 0x000fe20000000800 */
[----:B------:R-:W-:Y:S01]  /*f7f0*/  @!PT LDS RZ, [RZ] ;  /* 0x00000000fffff984 */ /* 0x000fe20000000800 */
[----:B------:R1:W-:Y:S01]  /*f800*/  @!P5 LDGSTS.E.BYPASS.LTC128B.128 [R227+0x10000], desc[UR34][R4.64] ;  /* 0x1000000004e3dfae */ /* 0x0003e2000b901d62 */
[----:B------:R-:W-:-:S02]  /*f810*/  @!P2 LEA R10, P1, R0, R10, 0x1 ;  /* 0x0000000a000aa211 */ /* 0x000fc400078208ff */
[C---:B------:R-:W-:Y:S01]  /*f820*/  IADD3 R2, P0, R0.reuse, UR40, RZ ;  /* 0x0000002800027c10 */ /* 0x040fe2000ff1e0ff */
[----:B------:R2:W-:Y:S01]  /*f830*/  @P4 STS.128 [R227+0x12000], RZ ;  /* 0x012000ffe3004388 */ /* 0x0005e20000000c00 */
[C-C-:B------:R-:W-:Y:S02]  /*f840*/  @!P3 LEA.HI.X R13, R0.reuse, R13, R3.reuse, 0x1, P6 ;  /* 0x0000000d000db211 */ /* 0x140fe400030f0c03 */
[----:B------:R-:W-:Y:S01]  /*f850*/  @!P2 LEA.HI.X R11, R0, R11, R3, 0x1, P1 ;  /* 0x0000000b000ba211 */ /* 0x000fe200008f0c03 */
[----:B------:R-:W-:Y:S01]  /*f860*/  @!PT LDS RZ, [RZ] ;  /* 0x00000000fffff984 */ /* 0x000fe20000000800 */
[----:B------:R-:W-:Y:S01]  /*f870*/  @!PT LDS RZ, [RZ] ;  /* 0x00000000fffff984 */ /* 0x000fe20000000800 */
[----:B------:R-:W-:Y:S01]  /*f880*/  @!PT LDS RZ, [RZ] ;  /* 0x00000000fffff984 */ /* 0x000fe20000000800 */
[----:B------:R3:W-:Y:S01]  /*f890*/  @!P4 LDGSTS.E.BYPASS.LTC128B.128 [R227+0x12000], desc[UR34][R6.64+0x80] ;  /* 0x1200008006e3cfae */ /* 0x0007e2000b901d62 */
[C---:B------:R-:W-:Y:S02]  /*f8a0*/  @!P5 LEA R8, P6, R2.reuse, R8, 0x1 ;  /* 0x000000080208d211 */ /* 0x040fe400078c08ff */
        /* <DEDUP_REMOVED lines=40> */
.L_x_607:
[----:B------:R-:W-:Y:S05]  /*fb30*/  BSYNC B0 ;  /* 0x0000000000007941 */ /* 0x000fea0003800000 */
.L_x_606:
[----:B------:R-:W0:Y:S02]  /*fb40*/  LDGDEPBAR ;  /* 0x00000000000079af */ /* 0x000e240000000000 */
.L_x_605:
[----:B------:R-:W-:Y:S01]  /*fb50*/  FMNMX.FTZ R0, R250, R34, !PT ;  /* 0x00000022fa007209 */ /* 0x000fe20007810000 */
[----:B--2---:R-:W-:Y:S01]  /*fb60*/  LDSM.16.MT88.4 R12, [R201+0x18000] ;  /* 0x01800000c90c783b */ /* 0x004fe20000004200 */
[----:B------:R-:W-:Y:S02]  /*fb70*/  MOV R10, R192 ;  /* 0x000000c0000a7202 */ /* 0x000fe40000000f00 */
[----:B------:R-:W-:Y:S01]  /*fb80*/  FMNMX.FTZ R0, R133, R0, !PT ;  /* 0x0000000085007209 */ /* 0x000fe20007810000 */
[----:B------:R-:W-:Y:S01]  /*fb90*/  LDSM.16.MT88.4 R16, [R202+0x18000] ;  /* 0x01800000ca10783b */ /* 0x000fe20000004200 */
[----:B------:R-:W-:Y:S02]  /*fba0*/  MOV R169, R242 ;  /* 0x000000f200a97202 */ /* 0x000fe40000000f00 */
[----:B------:R-:W-:Y:S02]  /*fbb0*/  FMNMX.FTZ R0, R26, R0, !PT ;  /* 0x000000001a007209 */ /* 0x000fe40007810000 */
[----:B------:R-:W-:-:S02]  /*fbc0*/  MOV R170, R241 ;  /* 0x000000f100aa7202 */ /* 0x000fc40000000f00 */
        /* <DEDUP_REMOVED lines=32> */
[----:B------:R-:W2:Y:S01]  /*fdd0*/  SHFL.BFLY PT, R3, R132, 0x1, 0x1f ;  /* 0x0c201f0084037f89 */ /* 0x000ea200000e0000 */
[----:B---3--:R-:W-:-:S05]  /*fde0*/  FMNMX.FTZ R0, R0, R2, !PT ;  /* 0x0000000200007209 */ /* 0x008fca0007810000 */
[----:B-1----:R-:W1:Y:S01]  /*fdf0*/  SHFL.BFLY PT, R4, R0, 0x1, 0x1f ;  /* 0x0c201f0000047f89 */ /* 0x002e6200000e0000 */
[----:B--2---:R-:W-:-:S04]  /*fe00*/  FMNMX.FTZ R132, R132, R3, !PT ;  /* 0x0000000384847209 */ /* 0x004fc80007810000 */
[C---:B------:R-:W-:Y:S01]  /*fe10*/  FSETP.NEU.FTZ.AND P1, PT, R132.reuse, -INF , PT ;  /* 0xff8000008400780b */ /* 0x040fe20003f3d000 */
[----:B------:R-:W-:-:S05]  /*fe20*/  FMUL.FTZ R9, R132, UR15 ;  /* 0x0000000f84097c20 */ /* 0x000fca0008410000 */
[----:B------:R-:W-:-:S05]  /*fe30*/  FSEL R9, R9, RZ, P1 ;  /* 0x000000ff09097208 */ /* 0x000fca0000800000 */
[--C-:B------:R-:W-:Y:S01]  /*fe40*/  FFMA.FTZ R2, R34, UR15, -R9.reuse ;  /* 0x0000000f22027c23 */ /* 0x100fe20008010809 */
[----:B------:R-:W-:Y:S02]  /*fe50*/  MOV R34, R184 ;  /* 0x000000b800227202 */ /* 0x000fe40000000f00 */
[----:B-1----:R-:W-:Y:S01]  /*fe60*/  FMNMX.FTZ R3, R0, R4, !PT ;  /* 0x0000000400037209 */ /* 0x002fe20007810000 */
[----:B------:R-:W-:Y:S01]  /*fe70*/  FFMA.FTZ R0, R133, UR15, -R9 ;  /* 0x0000000f85007c23 */ /* 0x000fe20008010809 */
[----:B------:R1:W-:Y:S02]  /*fe80*/  MUFU.EX2 R172, R2 ;  /* 0x0000000200ac7308 */ /* 0x0003e40000000800 */
[C---:B------:R-:W-:Y:S01]  /*fe90*/  FSETP.NEU.FTZ.AND P0, PT, R3.reuse, -INF , PT ;  /* 0xff8000000300780b */ /* 0x040fe20003f1d000 */
[----:B------:R-:W-:-:S05]  /*fea0*/  FMUL.FTZ R8, R3, UR15 ;  /* 0x0000000f03087c20 */ /* 0x000fca0008410000 */
[----:B------:R2:W-:Y:S01]  /*feb0*/  MUFU.EX2 R173, R0 ;  /* 0x0000000000ad7308 */ /* 0x0005e20000000800 */
[----:B------:R-:W-:Y:S02]  /*fec0*/  FSEL R8, R8, RZ, P0 ;  /* 0x000000ff08087208 */ /* 0x000fe40000000000 */
[----:B-1----:R-:W-:-:S05]  /*fed0*/  FSEL R2, R132, RZ, P1 ;  /* 0x000000ff84027208 */ /* 0x002fca0000800000 */
[----:B------:R-:W-:Y:S01]  /*fee0*/  FADD.FTZ R4, R250, -R2 ;  /* 0x80000002fa047221 */ /* 0x000fe20000010000 */
[----:B------:R-:W-:Y:S01]  /*fef0*/  FSEL R2, R3, RZ, P0 ;  /* 0x000000ff03027208 */ /* 0x000fe20000000000 */
[--C-:B--2---:R-:W-:Y:S02]  /*ff00*/  FFMA.FTZ R0, R26, UR15, -R9.reuse ;  /* 0x0000000f1a007c23 */ /* 0x104fe40008010809 */
[----:B------:R-:W-:Y:S02]  /*ff10*/  FMUL.FTZ R4, R4, UR15 ;  /* 0x0000000f04047c20 */ /* 0x000fe40008410000 */
[----:B------:R1:W-:Y:S02]  /*ff20*/  MUFU.EX2 R133, R0 ;  /* 0x0000000000857308 */ /* 0x0003e40000000800 */
[----:B-1----:R-:W-:-:S06]  /*ff30*/  FFMA.FTZ R0, R25, UR15, -R9 ;  /* 0x0000000f19007c23 */ /* 0x002fcc0008010809 */
[----:B------:R1:W2:Y:S02]  /*ff40*/  MUFU.EX2 R171, R0 ;  /* 0x0000000000ab7308 */ /* 0x0002a40000000800 */
[----:B-1----:R-:W-:Y:S01]  /*ff50*/  FFMA.FTZ R0, R35, UR15, -R8 ;  /* 0x0000000f23007c23 */ /* 0x002fe20008010808 */
[----:B--2---:R-:W-:Y:S02]  /*ff60*/  F2FP.F16.F32.PACK_AB R6, R171, R133 ;  /* 0x00000085ab06723e */ /* 0x004fe400000000ff */
[----:B------:R-:W-:-:S03]  /*ff70*/  MOV R35, R185 ;  /* 0x000000b900237202 */ /* 0x000fc60000000f00 */
[----:B------:R1:W-:Y:S02]  /*ff80*/  MUFU.EX2 R11, R0 ;  /* 0x00000000000b7308 */ /* 0x0003e40000000800 */
[----:B-1----:R-:W-:Y:S01]  /*ff90*/  FFMA.FTZ R0, R33, UR15, -R8 ;  /* 0x0000000f21007c23 */ /* 0x002fe20008010808 */
[----:B------:R-:W-:-:S05]  /*ffa0*/  MOV R33, R186 ;  /* 0x000000ba00217202 */ /* 0x000fca0000000f00 */
[----:B------:R1:W2:Y:S02]  /*ffb0*/  MUFU.EX2 R176, R0 ;  /* 0x0000000000b07308 */ /* 0x0002a40000000800 */
[----:B-1----:R-:W-:Y:S01]  /*ffc0*/  FFMA.FTZ R0, R32, UR15, -R8 ;  /* 0x0000000f20007c23 */ /* 0x002fe20008010808 */
[----:B--2---:R-:W-:-:S05]  /*ffd0*/  F2FP.F16.F32.PACK_AB R5, R176, R11 ;  /* 0x0000000bb005723e */ /* 0x004fca00000000ff */
[----:B------:R1:W-:Y:S02]  /*ffe0*/  MUFU.EX2 R168, R0 ;  /* 0x0000000000a87308 */ /* 0x0003e40000000800 */
[----:B-1----:R-:W-:Y:S02]  /*fff0*/  FFMA.FTZ R0, R24, UR15, -R8 ;  /* 0x0000000f18007c23 */ /* 0x002fe40008010808 */
[----:B------:R-:W-:Y:S04]  /*10000*/  LDSM.16.MT88.4 R24, [R204+0x18000] ;  /* 0x01800000cc18783b */ /* 0x000fe80000004200 */
        /* <DEDUP_REMOVED lines=45> */
[----:B------:R-:W-:Y:S01]  /*102e0*/  FMUL.FTZ R44, R44, R2 ;  /* 0x000000022c2c7220 */ /* 0x000fe20000410000 */
[----:B------:R-:W-:Y:S01]  /*102f0*/  MOV R147, R20 ;  /* 0x0000001400937202 */ /* 0x000fe20000000f00 */
[-C--:B------:R-:W-:Y:S01]  /*10300*/  FMUL.FTZ R45, R45, R2.reuse ;  /* 0x000000022d2d7220 */ /* 0x080fe20000410000 */
[----:B------:R-:W-:Y:S01]  /*10310*/  MOV R146, R21 ;  /* 0x0000001500927202 */ /* 0x000fe20000000f00 */
[----:B------:R-:W-:Y:S01]  /*10320*/  FMUL.FTZ R48, R48, R2 ;  /* 0x0000000230307220 */ /* 0x000fe20000410000 */
        /* <DEDUP_REMOVED lines=8> */
[----:B------:R-:W-:Y:S01]  /*103b0*/  MOV R155, R187 ;  /* 0x000000bb009b7202 */ /* 0x000fe20000000f00 */
        /* <DEDUP_REMOVED lines=16> */
[C---:B-1----:R-:W-:Y:S01]  /*104c0*/  HMMA.16816.F32 R196, R4.reuse, R16, R36 ;  /* 0x0000001004c4723c */ /* 0x042fe20000001824 */
[----:B------:R-:W-:Y:S01]  /*104d0*/  MOV R154, R168 ;  /* 0x000000a8009a7202 */ /* 0x000fe20000000f00 */
[-C--:B------:R-:W-:Y:S01]  /*104e0*/  FMUL.FTZ R160, R160, R2.reuse ;  /* 0x00000002a0a07220 */ /* 0x080fe20000410000 */
[----:B------:R-:W-:Y:S01]  /*104f0*/  FMUL.FTZ R161, R161, R2 ;  /* 0x00000002a1a17220 */ /* 0x000fe20000410000 */
[-C--:B------:R-:W-:Y:S01]  /*10500*/  FMUL.FTZ R162, R162, R0.reuse ;  /* 0x00000000a2a27220 */ /* 0x080fe20000410000 */
[----:B------:R-:W-:Y:S01]  /*10510*/  FMUL.FTZ R163, R163, R0 ;  /* 0x00000000a3a37220 */ /* 0x000fe20000410000 */
[C---:B------:R-:W-:Y:S01]  /*10520*/  HMMA.16816.F32 R192, R4.reuse, R18, R40 ;  /* 0x0000001204c0723c */ /* 0x040fe20000001828 */
[----:B------:R-:W1:Y:S01]  /*10530*/  LDSM.16.MT88.4 R16, [R203+0x1a000] ;  /* 0x01a00000cb10783b */ /* 0x000e620000004200 */
[-C--:B------:R-:W-:Y:S01]  /*10540*/  FMUL.FTZ R68, R68, R2.reuse ;  /* 0x0000000244447220 */ /* 0x080fe20000410000 */
[----:B------:R-:W-:Y:S01]  /*10550*/  FMUL.FTZ R69, R69, R2 ;  /* 0x0000000245457220 */ /* 0x000fe20000410000 */
[-C--:B------:R-:W-:Y:S01]  /*10560*/  FMUL.FTZ R70, R70, R0.reuse ;  /* 0x0000000046467220 */ /* 0x080fe20000410000 */
[----:B------:R-:W-:Y:S01]  /*10570*/  FMUL.FTZ R71, R71, R0 ;  /* 0x0000000047477220 */ /* 0x000fe20000410000 */
[C---:B--2---:R-:W-:Y:S01]  /*10580*/  HMMA.16816.F32 R184, R4.reuse, R14, R48 ;  /* 0x0000000e04b8723c */ /* 0x044fe20000001830 */
[----:B------:R-:W-:Y:S01]  /*10590*/  MOV R43, R189 ;  /* 0x000000bd002b7202 */ /* 0x000fe20000000f00 */
[----:B------:R-:W-:Y:S01]  /*105a0*/  FMUL.FTZ R72, R72, R2 ;  /* 0x0000000248487220 */ /* 0x000fe20000410000 */
[----:B------:R-:W-:Y:S01]  /*105b0*/  MOV R42, R190 ;  /* 0x000000be002a7202 */ /* 0x000fe20000000f00 */
[----:B------:R-:W-:Y:S01]  /*105c0*/  FMUL.FTZ R73, R73, R2 ;  /* 0x0000000249497220 */ /* 0x000fe20000410000 */
[----:B------:R-:W-:Y:S01]  /*105d0*/  MOV R41, R191 ;  /* 0x000000bf00297202 */ /* 0x000fe20000000f00 */
[----:B------:R-:W-:Y:S01]  /*105e0*/  FMUL.FTZ R74, R74, R0 ;  /* 0x000000004a4a7220 */ /* 0x000fe20000410000 */
[C---:B---3--:R-:W-:Y:S01]  /*105f0*/  HMMA.16816.F32 R156, R4.reuse, R20, R156 ;  /* 0x00000014049c723c */ /* 0x048fe2000000189c */
[----:B------:R-:W-:Y:S01]  /*10600*/  MOV R40, R176 ;  /* 0x000000b000287202 */ /* 0x000fe20000000f00 */
[----:B------:R-:W-:Y:S01]  /*10610*/  FMUL.FTZ R75, R75, R0 ;  /* 0x000000004b4b7220 */ /* 0x000fe20000410000 */
[-C--:B------:R-:W-:Y:S01]  /*10620*/  FMUL.FTZ R76, R76, R2.reuse ;  /* 0x000000024c4c7220 */ /* 0x080fe20000410000 */
[-C--:B------:R-:W-:Y:S01]  /*10630*/  FMUL.FTZ R77, R77, R2.reuse ;  /* 0x000000024d4d7220 */ /* 0x080fe20000410000 */
[-C--:B------:R-:W-:Y:S01]  /*10640*/  FMUL.FTZ R80, R80, R2.reuse ;  /* 0x0000000250507220 */ /* 0x080fe20000410000 */
[C---:B------:R-:W-:Y:S01]  /*10650*/  HMMA.16816.F32 R236, R4.reuse, R22, R164 ;  /* 0x0000001604ec723c */ /* 0x040fe200000018a4 */
[----:B------:R-:W2:Y:S01]  /*10660*/  LDSM.16.MT88.4 R20, [R204+0x1a000] ;  /* 0x01a00000cc14783b */ /* 0x000ea20000004200 */
        /* <DEDUP_REMOVED lines=10> */
[C---:B------:R-:W-:Y:S01]  /*10710*/  HMMA.16816.F32 R240, R4.reuse, R26, R160 ;  /* 0x0000001a04f0723c */ /* 0x040fe200000018a0 */
[----:B------:R-:W-:Y:S01]  /*10720*/  MOV R44, R183 ;  /* 0x000000b7002c7202 */ /* 0x000fe20000000f00 */
[----:B------:R-:W-:Y:S01]  /*10730*/  FMUL.FTZ R89, R89, R2 ;  /* 0x0000000259597220 */ /* 0x000fe20000410000 */
[----:B------:R-:W-:Y:S01]  /*10740*/  MOV R47, R173 ;  /* 0x000000ad002f7202 */ /* 0x000fe20000000f00 */
[----:B------:R-:W-:Y:S01]  /*10750*/  FMUL.FTZ R86, R86, R0 ;  /* 0x0000000056567220 */ /* 0x000fe20000410000 */
[----:B------:R-:W-:Y:S01]  /*10760*/  MOV R45, R32 ;  /* 0x00000020002d7202 */ /* 0x000fe20000000f00 */
[-C--:B------:R-:W-:Y:S01]  /*10770*/  FMUL.FTZ R87, R87, R0.reuse ;  /* 0x0000000057577220 */ /* 0x080fe20000410000 */
[----:B------:R-:W-:Y:S01]  /*10780*/  MOV R46, R171 ;  /* 0x000000ab002e7202 */ /* 0x000fe20000000f00 */
[----:B------:R-:W-:Y:S01]  /*10790*/  FMUL.FTZ R90, R90, R0 ;  /* 0x000000005a5a7220 */ /* 0x000fe20000410000 */
[----:B------:R-:W-:Y:S01]  /*107a0*/  MOV R32, R170 ;  /* 0x000000aa00207202 */ /* 0x000fe20000000f00 */
[C---:B-1----:R-:W-:Y:S01]  /*107b0*/  HMMA.16816.F32 R176, R4.reuse, R16, R60 ;  /* 0x0000001004b0723c */ /* 0x042fe2000000183c */
[----:B------:R-:W-:Y:S01]  /*107c0*/  MOV R173, R169 ;  /* 0x000000a900ad7202 */ /* 0x000fe20000000f00 */
[----:B------:R-:W-:Y:S01]  /*107d0*/  FMUL.FTZ R91, R91, R0 ;  /* 0x000000005b5b7220 */ /* 0x000fe20000410000 */
[----:B------:R-:W-:Y:S01]  /*107e0*/  MOV R36, R147 ;  /* 0x0000009300247202 */ /* 0x000fe20000000f00 */
[----:B------:R-:W-:Y:S01]  /*107f0*/  FMUL.FTZ R148, R148, R2 ;  /* 0x0000000294947220 */ /* 0x000fe20000410000 */
[----:B------:R-:W-:Y:S01]  /*10800*/  MOV R37, R146 ;  /* 0x0000009200257202 */ /* 0x000fe20000000f00 */
[C---:B------:R-:W-:Y:S01]  /*10810*/  HMMA.16816.F32 R168, R4.reuse, R18, R64 ;  /* 0x0000001204a8723c */ /* 0x040fe20000001840 */
[----:B------:R-:W1:Y:S01]  /*10820*/  LDSM.16.MT88.4 R16, [R204+0x1c000] ;  /* 0x01c00000cc10783b */ /* 0x000e620000004200 */
[----:B------:R-:W-:Y:S01]  /*10830*/  MOV R62, R175 ;  /* 0x000000af003e7202 */ /* 0x000fe20000000f00 */
[----:B------:R-:W-:Y:S01]  /*10840*/  FMUL.FTZ R149, R149, R2 ;  /* 0x0000000295957220 */ /* 0x000fe20000410000 */
[----:B------:R-:W-:Y:S01]  /*10850*/  MOV R61, R173 ;  /* 0x000000ad003d7202 */ /* 0x000fe20000000f00 */
[----:B------:R-:W-:Y:S01]  /*10860*/  FMUL.FTZ R150, R150, R0 ;  /* 0x0000000096967220 */ /* 0x000fe20000410000 */
[----:B------:R-:W-:Y:S01]  /*10870*/  MOV R60, R172 ;  /* 0x000000ac003c7202 */ /* 0x000fe20000000f00 */
[----:B------:R-:W-:Y:S01]  /*10880*/  FMUL.FTZ R151, R151, R0 ;  /* 0x0000000097977220 */ /* 0x000fe20000410000 */
[----:B------:R-:W-:Y:S01]  /*10890*/  MOV R38, R145 ;  /* 0x0000009100267202 */ /* 0x000fe20000000f00 */
[----:B------:R-:W-:Y:S01]  /*108a0*/  FMUL.FTZ R92, R92, R2 ;  /* 0x000000025c5c7220 */ /* 0x000fe20000410000 */
[----:B------:R-:W-:Y:S01]  /*108b0*/  MOV R39, R144 ;  /* 0x0000009000277202 */ /* 0x000fe20000000f00 */
        /* <DEDUP_REMOVED lines=10> */
[----:B------:R-:W-:Y:S01]  /*10960*/  MOV R54, R10 ;  /* 0x0000000a00367202 */ /* 0x000fe20000000f00 */
[-C--:B------:R-:W-:Y:S01]  /*10970*/  FMUL.FTZ R100, R100, R2.reuse ;  /* 0x0000000264647220 */ /* 0x080fe20000410000 */
[-C--:B------:R-:W-:Y:S01]  /*10980*/  FMUL.FTZ R101, R101, R2.reuse ;  /* 0x0000000265657220 */ /* 0x080fe20000410000 */
[----:B------:R-:W-:Y:S01]  /*10990*/  FMUL.FTZ R104, R104, R2 ;  /* 0x0000000268687220 */ /* 0x000fe20000410000 */
[C---:B---3--:R-:W-:Y:S01]  /*109a0*/  HMMA.16816.F32 R160, R4.reuse, R12, R68 ;  /* 0x0000000c04a0723c */ /* 0x048fe20000001844 */
[-C--:B------:R-:W-:Y:S01]  /*109b0*/  FMUL.FTZ R102, R102, R0.reuse ;  /* 0x0000000066667220 */ /* 0x080fe20000410000 */
[----:B------:R-:W-:Y:S01]  /*109c0*/  FMUL.FTZ R103, R103, R0 ;  /* 0x0000000067677220 */ /* 0x000fe20000410000 */
[----:B------:R-:W-:Y:S01]  /*109d0*/  FMUL.FTZ R105, R105, R2 ;  /* 0x0000000269697220 */ /* 0x000fe20000410000 */
[-C--:B------:R-:W-:Y:S01]  /*109e0*/  FMUL.FTZ R106, R106, R0.reuse ;  /* 0x000000006a6a7220 */ /* 0x080fe20000410000 */
[----:B------:R-:W-:Y:S01]  /*109f0*/  FMUL.FTZ R107, R107, R0 ;  /* 0x000000006b6b7220 */ /* 0x000fe20000410000 */
[C---:B------:R-:W-:Y:S01]  /*10a00*/  HMMA.16816.F32 R148, R4.reuse, R24, R148 ;  /* 0x000000180494723c */ /* 0x040fe20000001894 */
[----:B------:R-:W-:Y:S01]  /*10a10*/  MOV R68, R174 ;  /* 0x000000ae00447202 */ /* 0x000fe20000000f00 */
[----:B------:R-:W-:Y:S01]  /*10a20*/  LDSM.16.MT88.4 R24, [R203+0x1e000] ;  /* 0x01e00000cb18783b */ /* 0x000fe20000004200 */
[----:B------:R-:W-:Y:S01]  /*10a30*/  MOV R71, R154 ;  /* 0x0000009a00477202 */ /* 0x000fe20000000f00 */
[--C-:B------:R-:W-:Y:S01]  /*10a40*/  FFMA.FTZ R10, R134, UR15, -R9.reuse ;  /* 0x0000000f860a7c23 */ /* 0x100fe20008010809 */
[----:B------:R-:W-:Y:S01]  /*10a50*/  MOV R70, R155 ;  /* 0x0000009b00467202 */ /* 0x000fe20000000f00 */
[C---:B------:R-:W-:Y:S01]  /*10a60*/  HMMA.16816.F32 R172, R4.reuse, R14, R72 ;  /* 0x0000000e04ac723c */ /* 0x040fe20000001848 */
[----:B------:R-:W3:Y:S01]  /*10a70*/  LDSM.16.MT88.4 R12, [R203+0x1c000] ;  /* 0x01c00000cb0c783b */ /* 0x000ee20000004200 */
        /* <DEDUP_REMOVED lines=9> */
[----:B------:R1:W-:Y:S01]  /*10b10*/  MUFU.EX2 R69, R10 ;  /* 0x0000000a00457308 */ /* 0x0003e20000000800 */
[C---:B------:R-:W-:Y:S01]  /*10b20*/  HMMA.16816.F32 R88, R4.reuse, R18, R88 ;  /* 0x000000120458723c */ /* 0x040fe20000001858 */
[----:B------:R-:W4:Y:S01]  /*10b30*/  LDSM.16.MT88.4 R16, [R202+0x1e000] ;  /* 0x01e00000ca10783b */ /* 0x000f220000004200 */
        /* <DEDUP_REMOVED lines=14> */
[--C-:B-1----:R-:W-:Y:S01]  /*10c20*/  FFMA.FTZ R10, R28, UR15, -R9.reuse ;  /* 0x0000000f1c0a7c23 */ /* 0x102fe20008010809 */
[----:B------:R-:W-:Y:S01]  /*10c30*/  HMMA.16816.F32 R152, R4, R22, R80 ;  /* 0x000000160498723c */ /* 0x000fe20000001850 */
[----:B------:R-:W1:Y:S01]  /*10c40*/  LDSM.16.MT88.4 R20, [R201+0x1e000] ;  /* 0x01e00000c914783b */ /* 0x000e620000004200 */
[----:B------:R-:W-:Y:S01]  /*10c50*/  MOV R79, R11 ;  /* 0x0000000b004f7202 */ /* 0x000fe20000000f00 */
[----:B------:R2:W-:Y:S01]  /*10c60*/  MUFU.EX2 R52, R10 ;  /* 0x0000000a00347308 */ /* 0x0005e20000000800 */
[----:B------:R-:W-:Y:S01]  /*10c70*/  FFMA.FTZ R11, R135, UR15, -R9 ;  /* 0x0000000f870b7c23 */ /* 0x000fe20008010809 */
[----:B------:R-:W-:Y:S01]  /*10c80*/  FMUL.FTZ R125, R125, R2 ;  /* 0x000000027d7d7220 */ /* 0x000fe20000410000 */
[-C--:B------:R-:W-:Y:S01]  /*10c90*/  FMUL.FTZ R126, R126, R0.reuse ;  /* 0x000000007e7e7220 */ /* 0x080fe20000410000 */
[----:B------:R-:W-:Y:S01]  /*10ca0*/  FMUL.FTZ R127, R127, R0 ;  /* 0x000000007f7f7220 */ /* 0x000fe20000410000 */
[----:B------:R-:W-:-:S02]  /*10cb0*/  MOV R72, R32 ;  /* 0x0000002000487202 */ /* 0x000fc40000000f00 */
[----:B------:R-:W-:Y:S01]  /*10cc0*/  MOV R75, R33 ;  /* 0x00000021004b7202 */ /* 0x000fe20000000f00 */
[----:B------:R5:W1:Y:S01]  /*10cd0*/  MUFU.EX2 R77, R11 ;  /* 0x0000000b004d7308 */ /* 0x000a620000000800 */
[C---:B---3--:R-:W-:Y:S01]  /*10ce0*/  HMMA.16816.F32 R64, R4.reuse, R12, R92 ;  /* 0x0000000c0440723c */ /* 0x048fe2000000185c */
[----:B------:R-:W-:Y:S02]  /*10cf0*/  MOV R74, R35 ;  /* 0x00000023004a7202 */ /* 0x000fe40000000f00 */
[----:B------:R-:W-:Y:S02]  /*10d00*/  MOV R73, R34 ;  /* 0x0000002200497202 */ /* 0x000fe40000000f00 */
[----:B------:R-:W-:Y:S01]  /*10d10*/  MOV R81, R79 ;  /* 0x0000004f00517202 */ /* 0x000fe20000000f00 */
[----:B------:R-:W-:Y:S01]  /*10d20*/  HMMA.16816.F32 R56, R4, R14, R96 ;  /* 0x0000000e0438723c */ /* 0x000fe20000001860 */
[----:B------:R-:W3:Y:S01]  /*10d30*/  LDSM.16.MT88.4 R12, [R204+0x1e000] ;  /* 0x01e00000cc0c783b */ /* 0x000ee20000004200 */
[----:B--2---:R-:W-:Y:S01]  /*10d40*/  FFMA.FTZ R10, R244, UR15, -R8 ;  /* 0x0000000ff40a7c23 */ /* 0x004fe20008010808 */
[----:B------:R-:W-:-:S02]  /*10d50*/  MOV R78, R42 ;  /* 0x0000002a004e7202 */ /* 0x000fc40000000f00 */
[----:B------:R-:W-:Y:S01]  /*10d60*/  MOV R79, R43 ;  /* 0x0000002b004f7202 */ /* 0x000fe20000000f00 */
[C---:B----4-:R-:W-:Y:S01]  /*10d70*/  HMMA.16816.F32 R108, R4.reuse, R16, R108 ;  /* 0x00000010046c723c */ /* 0x050fe2000000186c */
[----:B------:R2:W4:Y:S01]  /*10d80*/  MUFU.EX2 R76, R10 ;  /* 0x0000000a004c7308 */ /* 0x0005220000000800 */
[----:B------:R-:W-:Y:S01]  /*10d90*/  MOV R82, R72 ;  /* 0x0000004800527202 */ /* 0x000fe20000000f00 */
[----:B-----5:R-:W-:Y:S01]  /*10da0*/  FFMA.FTZ R11, R29, UR15, -R9 ;  /* 0x0000000f1d0b7c23 */ /* 0x020fe20008010809 */
[----:B------:R-:W-:Y:S02]  /*10db0*/  MOV R72, R46 ;  /* 0x0000002e00487202 */ /* 0x000fe40000000f00 */
[----:B------:R-:W-:Y:S01]  /*10dc0*/  HMMA.16816.F32 R112, R4, R18, R112 ;  /* 0x000000120470723c */ /* 0x000fe20000001870 */
[----:B------:R-:W-:Y:S01]  /*10dd0*/  LDSM.16.MT88.4 R16, [R204+0x18800] ;  /* 0x01880000cc10783b */ /* 0x000fe20000004200 */
[----:B------:R-:W-:Y:S01]  /*10de0*/  MOV R83, R47 ;  /* 0x0000002f00537202 */ /* 0x000fe20000000f00 */
[----:B------:R5:W-:Y:S01]  /*10df0*/  MUFU.EX2 R53, R11 ;  /* 0x0000000b00357308 */ /* 0x000be20000000800 */
[----:B------:R-:W-:-:S02]  /*10e00*/  MOV R135, R62 ;  /* 0x0000003e00877202 */ /* 0x000fc40000000f00 */
[----:B------:R-:W-:Y:S01]  /*10e10*/  HMMA.16816.F32 R32, R4, R26, R128 ;  /* 0x0000001a0420723c */ /* 0x000fe20000001880 */
[----:B------:R-:W-:-:S05]  /*10e20*/  MOV R134, R54 ;  /* 0x0000003600867202 */ /* 0x000fca0000000f00 */
[C---:B-1----:R-:W-:Y:S01]  /*10e30*/  HMMA.16816.F32 R100, R4.reuse, R20, R100 ;  /* 0x000000140464723c */ /* 0x042fe20000001864 */
[--C-:B--2---:R-:W-:Y:S01]  /*10e40*/  FFMA.FTZ R10, R235, UR15, -R8.reuse ;  /* 0x0000000feb0a7c23 */ /* 0x104fe20008010808 */
[----:B------:R-:W-:Y:S02]  /*10e50*/  MOV R130, R77 ;  /* 0x0000004d00827202 */ /* 0x000fe40000000f00 */
[----:B----4-:R-:W-:Y:S01]  /*10e60*/  MOV R131, R76 ;  /* 0x0000004c00837202 */ /* 0x010fe20000000f00 */
[----:B------:R1:W-:Y:S01]  /*10e70*/  MUFU.EX2 R244, R10 ;  /* 0x0000000a00f47308 */ /* 0x0003e20000000800 */
[C---:B------:R-:W-:Y:S01]  /*10e80*/  HMMA.16816.F32 R104, R4.reuse, R22, R104 ;  /* 0x000000160468723c */ /* 0x040fe20000001868 */
[----:B------:R-:W2:Y:S01]  /*10e90*/  LDSM.16.MT88.4 R20, [R201+0x18800] ;  /* 0x01880000c914783b */ /* 0x000ea20000004200 */
[----:B-----5:R-:W-:Y:S01]  /*10ea0*/  FFMA.FTZ R11, R234, UR15, -R8 ;  /* 0x0000000fea0b7c23 */ /* 0x020fe20008010808 */
[----:B------:R-:W-:Y:S02]  /*10eb0*/  MOV R76, R40 ;  /* 0x00000028004c7202 */ /* 0x000fe40000000f00 */
[----:B------:R-:W-:Y:S01]  /*10ec0*/  MOV R77, R41 ;  /* 0x00000029004d7202 */ /* 0x000fe20000000f00 */
[----:B------:R-:W-:Y:S01]  /*10ed0*/  HMMA.16816.F32 R124, R4, R24, R124 ;  /* 0x00000018047c723c */ /* 0x000fe2000000187c */
[----:B------:R4:W5:Y:S01]  /*10ee0*/  MUFU.EX2 R63, R11 ;  /* 0x0000000b003f7308 */ /* 0x0009620000000800 */
[----:B------:R-:W-:Y:S01]  /*10ef0*/  LDSM.16.MT88.4 R24, [R203+0x18800] ;  /* 0x01880000cb18783b */ /* 0x000fe20000004200 */
[----:B------:R-:W-:-:S02]  /*10f00*/  MOV R129, R68 ;  /* 0x0000004400817202 */ /* 0x000fc40000000f00 */
[----:B------:R-:W-:Y:S01]  /*10f10*/  MOV R128, R70 ;  /* 0x0000004600807202 */ /* 0x000fe20000000f00 */
[C---:B---3--:R-:W-:Y:S01]  /*10f20*/  HMMA.16816.F32 R116, R4.reuse, R12, R116 ;  /* 0x0000000c0474723c */ /* 0x048fe20000001874 */
[----:B------:R-:W-:Y:S02]  /*10f30*/  MOV R70, R44 ;  /* 0x0000002c00467202 */ /* 0x000fe40000000f00 */
[----:B------:R-:W-:Y:S01]  /*10f40*/  MOV R68, R45 ;  /* 0x0000002d00447202 */ /* 0x000fe20000000f00 */
[----:B-1----:R-:W-:Y:S01]  /*10f50*/  FFMA.FTZ R10, R30, UR15, -R8 ;  /* 0x0000000f1e0a7c23 */ /* 0x002fe20008010808 */
[----:B------:R-:W-:Y:S01]  /*10f60*/  MOV R235, R71 ;  /* 0x0000004700eb7202 */ /* 0x000fe20000000f00 */
[----:B------:R-:W-:Y:S01]  /*10f70*/  HMMA.16816.F32 R120, R4, R14, R120 ;  /* 0x0000000e0478723c */ /* 0x000fe20000001878 */
[----:B------:R-:W1:Y:S01]  /*10f80*/  LDSM.16.MT88.4 R12, [R202+0x18800] ;  /* 0x01880000ca0c783b */ /* 0x000e620000004200 */
[----:B------:R-:W3:Y:S01]  /*10f90*/  MUFU.EX2 R55, R10 ;  /* 0x0000000a00377308 */ /* 0x000ee20000000800 */
[----:B------:R-:W-:Y:S01]  /*10fa0*/  IMAD.MOV.U32 R234, RZ, RZ, R70 ;  /* 0x000000ffffea7224 */ /* 0x000fe200078e0046 */
[----:B----4-:R-:W-:-:S03]  /*10fb0*/  MOV R11, R82 ;  /* 0x00000052000b7202 */ /* 0x010fc60000000f00 */
[----:B------:R-:W-:Y:S02]  /*10fc0*/  F2FP.F16.F32.PACK_AB R4, R130, R69 ;  /* 0x000000458204723e */ /* 0x000fe400000000ff */
[----:B-----5:R-:W-:Y:S02]  /*10fd0*/  F2FP.F16.F32.PACK_AB R5, R63, R131 ;  /* 0x000000833f05723e */ /* 0x020fe400000000ff */
[----:B------:R-:W-:Y:S02]  /*10fe0*/  F2FP.F16.F32.PACK_AB R6, R53, R52 ;  /* 0x000000343506723e */ /* 0x000fe400000000ff */
[----:B---3--:R-:W-:Y:S02]  /*10ff0*/  F2FP.F16.F32.PACK_AB R7, R55, R244 ;  /* 0x000000f43707723e */ /* 0x008fe400000000ff */
[----:B------:R-:W-:-:S05]  /*11000*/  MOV R10, R77 ;  /* 0x0000004d000a7202 */ /* 0x000fca0000000f00 */
[----:B--2---:R-:W-:Y:S01]  /*11010*/  HMMA.16816.F32 R136, R4, R20, R136 ;  /* 0x000000140488723c */ /* 0x004fe20000001888 */
[----:B------:R-:W-:-:S05]  /*11020*/  FFMA.FTZ R10, R10, UR15, -R9 ;  /* 0x0000000f0a0a7c23 */ /* 0x000fca0008010809 */
[C---:B------:R-:W-:Y:S01]  /*11030*/  HMMA.16816.F32 R36, R4.reuse, R22, R36 ;  /* 0x000000160424723c */ /* 0x040fe20000001824 */
[----:B------:R-:W2:Y:S05]  /*11040*/  LDSM.16.MT88.4 R20, [R201+0x1a800] ;  /* 0x01a80000c914783b */ /* 0x000eaa0000004200 */
[C---:B------:R-:W-:Y:S06]  /*11050*/  HMMA.16816.F32 R148, R4.reuse, R16, R148 ;  /* 0x000000100494723c */ /* 0x040fec0000001894 */
[C---:B------:R-:W-:Y:S01]  /*11060*/  HMMA.16816.F32 R40, R4.reuse, R18, R240 ;  /* 0x000000120428723c */ /* 0x040fe200000018f0 */
[----:B------:R-:W3:Y:S01]  /*11070*/  LDSM.16.MT88.4 R16, [R202+0x1a800] ;  /* 0x01a80000ca10783b */ /* 0x000ee20000004200 */
[----:B------:R4:W-:Y:S04]  /*11080*/  MUFU.EX2 R242, R10 ;  /* 0x0000000a00f27308 */ /* 0x0009e80000000800 */
[----:B-1----:R-:W-:Y:S01]  /*11090*/  HMMA.16816.F32 R140, R4, R12, R140 ;  /* 0x0000000c048c723c */ /* 0x002fe2000000188c */
[----:B------:R-:W-:-:S02]  /*110a0*/  MOV R241, R60 ;  /* 0x0000003c00f17202 */ /* 0x000fc40000000f00 */
[----:B------:R-:W-:Y:S02]  /*110b0*/  MOV R240, R61 ;  /* 0x0000003d00f07202 */ /* 0x000fe40000000f00 */
[----:B------:R-:W-:Y:S01]  /*110c0*/  MOV R243, R81 ;  /* 0x0000005100f37202 */ /* 0x000fe20000000f00 */
[C---:B------:R-:W-:Y:S01]  /*110d0*/  HMMA.16816.F32 R44, R4.reuse, R14, R248 ;  /* 0x0000000e042c723c */ /* 0x040fe200000018f8 */
[----:B------:R-:W1:Y:S05]  /*110e0*/  LDSM.16.MT88.4 R12, [R204+0x1a800] ;  /* 0x01a80000cc0c783b */ /* 0x000e6a0000004200 */
[----:B------:R-:W-:Y:S01]  /*110f0*/  HMMA.16816.F32 R156, R4, R24, R156 ;  /* 0x00000018049c723c */ /* 0x000fe2000000189c */
[----:B------:R-:W-:-:S02]  /*11100*/  MOV R248, R63 ;  /* 0x0000003f00f87202 */ /* 0x000fc40000000f00 */
[----:B------:R-:W-:Y:S02]  /*11110*/  MOV R249, R52 ;  /* 0x0000003400f97202 */ /* 0x000fe40000000f00 */
[----:B------:R-:W-:Y:S02]  /*11120*/  MOV R250, R53 ;  /* 0x0000003500fa7202 */ /* 0x000fe40000000f00 */
[----:B------:R-:W-:Y:S02]  /*11130*/  MOV R251, R55 ;  /* 0x0000003700fb7202 */ /* 0x000fe40000000f00 */
[C---:B------:R-:W-:Y:S01]  /*11140*/  HMMA.16816.F32 R52, R4.reuse, R26, R236 ;  /* 0x0000001a0434723c */ /* 0x040fe200000018ec */
[----:B------:R-:W5:Y:S05]  /*11150*/  LDSM.16.MT88.4 R24, [R203+0x1a800] ;  /* 0x01a80000cb18783b */ /* 0x000f6a0000004200 */
[----:B--2---:R-:W-:Y:S01]  /*11160*/  HMMA.16816.F32 R60, R4, R20, R196 ;  /* 0x00000014043c723c */ /* 0x004fe200000018c4 */
[----:B------:R-:W-:-:S02]  /*11170*/  MOV R239, R31 ;  /* 0x0000001f00ef7202 */ /* 0x000fc40000000f00 */
[----:B------:R-:W2:Y:S01]  /*11180*/  LDSM.16.MT88.4 R28, [R201+0x1c800] ;  /* 0x01c80000c91c783b */ /* 0x000ea20000004200 */
[----:B------:R-:W-:Y:S02]  /*11190*/  MOV R237, R68 ;  /* 0x0000004400ed7202 */ /* 0x000fe40000000f00 */
[----:B------:R-:W-:Y:S02]  /*111a0*/  MOV R236, R69 ;  /* 0x0000004500ec7202 */ /* 0x000fe40000000f00 */
[----:B------:R-:W-:Y:S01]  /*111b0*/  MOV R199, R83 ;  /* 0x0000005300c77202 */ /* 0x000fe20000000f00 */
[C---:B------:R-:W-:Y:S01]  /*111c0*/  HMMA.16816.F32 R68, R4.reuse, R22, R192 ;  /* 0x000000160444723c */ /* 0x040fe200000018c0 */
[----:B------:R-:W-:Y:S01]  /*111d0*/  MOV R198, R76 ;  /* 0x0000004c00c67202 */ /* 0x000fe20000000f00 */
[----:B------:R-:W-:Y:S01]  /*111e0*/  LDSM.16.MT88.4 R20, [R203+0x1c800] ;  /* 0x01c80000cb14783b */ /* 0x000fe20000004200 */
[----:B------:R-:W-:Y:S02]  /*111f0*/  MOV R197, R78 ;  /* 0x0000004e00c57202 */ /* 0x000fe40000000f00 */
[----:B------:R-:W-:Y:S01]  /*11200*/  MOV R196, R79 ;  /* 0x0000004f00c47202 */ /* 0x000fe20000000f00 */
[----:B---3--:R-:W-:Y:S01]  /*11210*/  HMMA.16816.F32 R80, R4, R18, R184 ;  /* 0x000000120450723c */ /* 0x008fe200000018b8 */
[----:B------:R-:W-:-:S02]  /*11220*/  MOV R193, R73 ;  /* 0x0000004900c17202 */ /* 0x000fc40000000f00 */
[----:B------:R-:W-:Y:S02]  /*11230*/  MOV R195, R75 ;  /* 0x0000004b00c37202 */ /* 0x000fe40000000f00 */
[----:B------:R-:W-:Y:S01]  /*11240*/  MOV R194, R74 ;  /* 0x0000004a00c27202 */ /* 0x000fe20000000f00 */
[C---:B------:R-:W-:Y:S01]  /*11250*/  HMMA.16816.F32 R76, R4.reuse, R16, R188 ;  /* 0x00000010044c723c */ /* 0x040fe200000018bc */
[----:B------:R-:W3:Y:S01]  /*11260*/  LDSM.16.MT88.4 R16, [R202+0x1c800] ;  /* 0x01c80000ca10783b */ /* 0x000ee20000004200 */
[----:B----4-:R-:W-:Y:S01]  /*11270*/  FFMA.FTZ R10, R193, UR15, -R9 ;  /* 0x0000000fc10a7c23 */ /* 0x010fe20008010809 */
[----:B------:R-:W-:Y:S02]  /*11280*/  MOV R238, R72 ;  /* 0x0000004800ee7202 */ /* 0x000fe40000000f00 */
[----:B------:R-:W-:Y:S01]  /*11290*/  MOV R187, R194 ;  /* 0x000000c200bb7202 */ /* 0x000fe20000000f00 */
[----:B-1----:R-:W-:Y:S01]  /*112a0*/  HMMA.16816.F32 R84, R4, R12, R180 ;  /* 0x0000000c0454723c */ /* 0x002fe200000018b4 */
[----:B------:R-:W-:-:S02]  /*112b0*/  MOV R188, R195 ;  /* 0x000000c300bc7202 */ /* 0x000fc40000000f00 */
[----:B------:R-:W-:Y:S02]  /*112c0*/  MOV R195, R241 ;  /* 0x000000f100c37202 */ /* 0x000fe40000000f00 */
[----:B------:R1:W4:Y:S01]  /*112d0*/  MUFU.EX2 R241, R10 ;  /* 0x0000000a00f17308 */ /* 0x0003220000000800 */
[C---:B------:R-:W-:Y:S01]  /*112e0*/  HMMA.16816.F32 R48, R4.reuse, R14, R48 ;  /* 0x0000000e0430723c */ /* 0x040fe20000001830 */
[----:B------:R-:W4:Y:S01]  /*112f0*/  LDSM.16.MT88.4 R12, [R204+0x1c800] ;  /* 0x01c80000cc0c783b */ /* 0x000f220000004200 */
[----:B------:R-:W-:Y:S02]  /*11300*/  MOV R194, R240 ;  /* 0x000000f000c27202 */ /* 0x000fe40000000f00 */
[----:B------:R-:W-:Y:S02]  /*11310*/  MOV R193, R239 ;  /* 0x000000ef00c17202 */ /* 0x000fe40000000f00 */
[----:B-----5:R-:W-:Y:S01]  /*11320*/  HMMA.16816.F32 R96, R4, R26, R168 ;  /* 0x0000001a0460723c */ /* 0x020fe200000018a8 */
[----:B------:R-:W-:-:S02]  /*11330*/  MOV R182, R188 ;  /* 0x000000bc00b67202 */ /* 0x000fc40000000f00 */
[----:B------:R-:W-:Y:S02]  /*11340*/  MOV R188, R194 ;  /* 0x000000c200bc7202 */ /* 0x000fe40000000f00 */
[----:B------:R-:W-:Y:S01]  /*11350*/  MOV R189, R196 ;  /* 0x000000c400bd7202 */ /* 0x000fe20000000f00 */
[C---:B------:R-:W-:Y:S01]  /*11360*/  HMMA.16816.F32 R92, R4.reuse, R24, R176 ;  /* 0x00000018045c723c */ /* 0x040fe200000018b0 */
[----:B------:R-:W5:Y:S01]  /*11370*/  LDSM.16.MT88.4 R24, [R201+0x1e800] ;  /* 0x01e80000c918783b */ /* 0x000f620000004200 */
[----:B------:R-:W-:Y:S01]  /*11380*/  MOV R194, R236 ;  /* 0x000000ec00c27202 */ /* 0x000fe20000000f00 */
[----:B-1----:R-:W-:Y:S01]  /*11390*/  FFMA.FTZ R10, R246, UR15, -R9 ;  /* 0x0000000ff60a7c23 */ /* 0x002fe20008010809 */
[----:B------:R-:W-:Y:S02]  /*113a0*/  MOV R236, R238 ;  /* 0x000000ee00ec7202 */ /* 0x000fe40000000f00 */
[----:B--2---:R-:W-:Y:S01]  /*113b0*/  HMMA.16816.F32 R72, R4, R28, R160 ;  /* 0x0000001c0448723c */ /* 0x004fe200000018a0 */
[----:B------:R-:W-:Y:S01]  /*113c0*/  MOV R190, R197 ;  /* 0x000000c500be7202 */ /* 0x000fe20000000f00 */
[----:B------:R1:W-:Y:S01]  /*113d0*/  MUFU.EX2 R240, R10 ;  /* 0x0000000a00f07308 */ /* 0x0003e20000000800 */
[----:B------:R-:W-:-:S02]  /*113e0*/  MOV R191, R198 ;  /* 0x000000c600bf7202 */ /* 0x000fc40000000f00 */
[----:B------:R-:W-:Y:S01]  /*113f0*/  MOV R192, R199 ;  /* 0x000000c700c07202 */ /* 0x000fe20000000f00 */
[C---:B------:R-:W-:Y:S01]  /*11400*/  HMMA.16816.F32 R172, R4.reuse, R30, R172 ;  /* 0x0000001e04ac723c */ /* 0x040fe200000018ac */
[----:B------:R-:W-:Y:S01]  /*11410*/  LDSM.16.MT88.4 R28, [R204+0x1e800] ;  /* 0x01e80000cc1c783b */ /* 0x000fe20000004200 */
[----:B------:R-:W-:Y:S02]  /*11420*/  MOV R196, R243 ;  /* 0x000000f300c47202 */ /* 0x000fe40000000f00 */
[----:B------:R-:W-:Y:S02]  /*11430*/  MOV R197, R128 ;  /* 0x0000008000c57202 */ /* 0x000fe40000000f00 */
[----:B---3--:R-:W-:Y:S01]  /*11440*/  HMMA.16816.F32 R164, R4, R16, R164 ;  /* 0x0000001004a4723c */ /* 0x008fe200000018a4 */
[----:B------:R-:W-:Y:S02]  /*11450*/  MOV R198, R129 ;  /* 0x0000008100c67202 */ /* 0x000fe40000000f00 */
[----:B------:R-:W-:-:S02]  /*11460*/  MOV R199, R131 ;  /* 0x0000008300c77202 */ /* 0x000fc40000000f00 */
[----:B------:R-:W-:Y:S01]  /*11470*/  MOV R186, R190 ;  /* 0x000000be00ba7202 */ /* 0x000fe20000000f00 */
[C---:B------:R-:W-:Y:S01]  /*11480*/  HMMA.16816.F32 R168, R4.reuse, R18, R152 ;  /* 0x0000001204a8723c */ /* 0x040fe20000001898 */
[----:B------:R-:W2:Y:S01]  /*11490*/  LDSM.16.MT88.4 R16, [R202+0x1e800] ;  /* 0x01e80000ca10783b */ /* 0x000ea20000004200 */
[----:B-1----:R-:W-:Y:S01]  /*114a0*/  FFMA.FTZ R10, R247, UR15, -R9 ;  /* 0x0000000ff70a7c23 */ /* 0x002fe20008010809 */
[----:B------:R-:W-:Y:S02]  /*114b0*/  MOV R185, R191 ;  /* 0x000000bf00b97202 */ /* 0x000fe40000000f00 */
[----:B------:R-:W-:Y:S01]  /*114c0*/  MOV R184, R192 ;  /* 0x000000c000b87202 */ /* 0x000fe20000000f00 */
[----:B----4-:R-:W-:Y:S01]  /*114d0*/  HMMA.16816.F32 R160, R4, R12, R144 ;  /* 0x0000000c04a0723c */ /* 0x010fe20000001890 */
[----:B------:R1:W-:Y:S01]  /*114e0*/  MUFU.EX2 R239, R10 ;  /* 0x0000000a00ef7308 */ /* 0x0003e20000000800 */
[----:B------:R-:W-:Y:S02]  /*114f0*/  MOV R183, R193 ;  /* 0x000000c100b77202 */ /* 0x000fe40000000f00 */
[----:B------:R-:W-:-:S02]  /*11500*/  MOV R243, R130 ;  /* 0x0000008200f37202 */ /* 0x000fc40000000f00 */
[C---:B------:R-:W-:Y:S01]  /*11510*/  HMMA.16816.F32 R176, R4.reuse, R14, R88 ;  /* 0x0000000e04b0723c */ /* 0x040fe20000001858 */
[----:B------:R-:W3:Y:S01]  /*11520*/  LDSM.16.MT88.4 R12, [R203+0x1e800] ;  /* 0x01e80000cb0c783b */ /* 0x000ee20000004200 */
[----:B------:R-:W-:Y:S02]  /*11530*/  MOV R190, R196 ;  /* 0x000000c400be7202 */ /* 0x000fe40000000f00 */
[----:B------:R-:W-:Y:S02]  /*11540*/  MOV R191, R197 ;  /* 0x000000c500bf7202 */ /* 0x000fe40000000f00 */
[C---:B------:R-:W-:Y:S01]  /*11550*/  HMMA.16816.F32 R152, R4.reuse, R20, R64 ;  /* 0x000000140498723c */ /* 0x040fe20000001840 */
[----:B------:R-:W-:Y:S01]  /*11560*/  MOV R192, R198 ;  /* 0x000000c600c07202 */ /* 0x000fe20000000f00 */
[----:B------:R-:W-:Y:S01]  /*11570*/  IMAD.MOV.U32 R181, RZ, RZ, R190 ;  /* 0x000000ffffb57224 */ /* 0x000fe200078e00be */
[----:B------:R-:W-:Y:S02]  /*11580*/  MOV R193, R199 ;  /* 0x000000c700c17202 */ /* 0x000fe40000000f00 */
[----:B------:R-:W-:Y:S01]  /*11590*/  MOV R180, R191 ;  /* 0x000000bf00b47202 */ /* 0x000fe20000000f00 */
[----:B-1----:R-:W-:Y:S01]  /*115a0*/  FFMA.FTZ R10, R187, UR15, -R8 ;  /* 0x0000000fbb0a7c23 */ /* 0x002fe20008010808 */
[----:B------:R-:W-:Y:S01]  /*115b0*/  HMMA.16816.F32 R144, R4, R22, R56 ;  /* 0x000000160490723c */ /* 0x000fe20000001838 */
[----:B------:R-:W-:Y:S01]  /*115c0*/  MOV R187, R189 ;  /* 0x000000bd00bb7202 */ /* 0x000fe20000000f00 */
[----:B------:R-:W-:Y:S01]  /*115d0*/  LDSM.16.MT88.4 R20, [R203+0x19000] ;  /* 0x01900000cb14783b */ /* 0x000fe20000004200 */
[----:B------:R1:W-:Y:S01]  /*115e0*/  MUFU.EX2 R238, R10 ;  /* 0x0000000a00ee7308 */ /* 0x0003e20000000800 */
[----:B------:R-:W-:-:S02]  /*115f0*/  MOV R189, R195 ;  /* 0x000000c300bd7202 */ /* 0x000fc40000000f00 */
[----:B------:R-:W-:Y:S01]  /*11600*/  MOV R195, R237 ;  /* 0x000000ed00c37202 */ /* 0x000fe20000000f00 */
[----:B-----5:R-:W-:Y:S03]  /*11610*/  HMMA.16816.F32 R88, R4, R26, R104 ;  /* 0x0000001a0458723c */ /* 0x020fe60000001868 */
[----:B------:R-:W-:-:S03]  /*11620*/  MOV R246, R195 ;  /* 0x000000c300f67202 */ /* 0x000fc60000000f00 */
[----:B------:R-:W-:Y:S01]  /*11630*/  HMMA.16816.F32 R128, R4, R24, R100 ;  /* 0x000000180480723c */ /* 0x000fe20000001864 */
[----:B------:R-:W-:Y:S01]  /*11640*/  MOV R107, R236 ;  /* 0x000000ec006b7202 */ /* 0x000fe20000000f00 */
[----:B------:R-:W-:Y:S01]  /*11650*/  LDSM.16.MT88.4 R24, [R201+0x19000] ;  /* 0x01900000c918783b */ /* 0x000fe20000004200 */
[----:B------:R-:W-:-:S03]  /*11660*/  MOV R106, R235 ;  /* 0x000000eb006a7202 */ /* 0x000fc60000000f00 */
[C---:B--2---:R-:W-:Y:S01]  /*11670*/  HMMA.16816.F32 R64, R4.reuse, R16, R108 ;  /* 0x000000100440723c */ /* 0x044fe2000000186c */
[----:B-1----:R-:W-:Y:S01]  /*11680*/  FFMA.FTZ R10, R252, UR15, -R8 ;  /* 0x0000000ffc0a7c23 */ /* 0x002fe20008010808 */
[----:B------:R-:W-:Y:S02]  /*11690*/  MOV R102, R192 ;  /* 0x000000c000667202 */ /* 0x000fe40000000f00 */
[----:B------:R-:W-:Y:S01]  /*116a0*/  MOV R101, R193 ;  /* 0x000000c100657202 */ /* 0x000fe20000000f00 */
[----:B------:R1:W2:Y:S01]  /*116b0*/  MUFU.EX2 R237, R10 ;  /* 0x0000000a00ed7308 */ /* 0x0002a20000000800 */
[----:B------:R-:W-:Y:S01]  /*116c0*/  HMMA.16816.F32 R56, R4, R18, R112 ;  /* 0x000000120438723c */ /* 0x000fe20000001870 */
[----:B------:R-:W4:Y:S01]  /*116d0*/  LDSM.16.MT88.4 R16, [R202+0x19000] ;  /* 0x01900000ca10783b */ /* 0x000f220000004200 */
        /* <DEDUP_REMOVED lines=8> */
[----:B------:R-:W-:Y:S01]  /*11760*/  MOV R246, R101 ;  /* 0x0000006500f67202 */ /* 0x000fe20000000f00 */
[----:B-1----:R-:W-:Y:S01]  /*11770*/  FFMA.FTZ R10, R182, UR15, -R8 ;  /* 0x0000000fb60a7c23 */ /* 0x002fe20008010808 */
[----:B------:R-:W-:-:S02]  /*11780*/  MOV R182, R189 ;  /* 0x000000bd00b67202 */ /* 0x000fc40000000f00 */
[C---:B---3--:R-:W-:Y:S01]  /*11790*/  HMMA.16816.F32 R124, R4.reuse, R12, R124 ;  /* 0x0000000c047c723c */ /* 0x048fe2000000187c */
[----:B------:R1:W-:Y:S05]  /*117a0*/  MUFU.EX2 R236, R10 ;  /* 0x0000000a00ec7308 */ /* 0x0003ea0000000800 */
[----:B------:R-:W-:Y:S01]  /*117b0*/  HMMA.16816.F32 R32, R4, R14, R32 ;  /* 0x0000000e0420723c */ /* 0x000fe20000001820 */
[----:B------:R-:W-:Y:S06]  /*117c0*/  LDSM.16.MT88.4 R12, [R202+0x1b000] ;  /* 0x01b00000ca0c783b */ /* 0x000fec0000004200 */
[----:B------:R-:W-:-:S02]  /*117d0*/  F2FP.F16.F32.PACK_AB R4, R241, R242 ;  /* 0x000000f2f104723e */ /* 0x000fc400000000ff */
[----:B--2---:R-:W-:Y:S02]  /*117e0*/  F2FP.F16.F32.PACK_AB R5, R237, R238 ;  /* 0x000000eeed05723e */ /* 0x004fe400000000ff */
[----:B------:R-:W-:Y:S01]  /*117f0*/  F2FP.F16.F32.PACK_AB R6, R239, R240 ;  /* 0x000000f0ef06723e */ /* 0x000fe200000000ff */
[----:B-1----:R-:W-:Y:S01]  /*11800*/  FFMA.FTZ R10, R245, UR15, -R8 ;  /* 0x0000000ff50a7c23 */ /* 0x002fe20008010808 */
[----:B------:R-:W-:-:S03]  /*11810*/  MOV R245, R107 ;  /* 0x0000006b00f57202 */ /* 0x000fc60000000f00 */
[----:B------:R-:W1:Y:S02]  /*11820*/  MUFU.EX2 R235, R10 ;  /* 0x0000000a00eb7308 */ /* 0x000e640000000800 */
[----:B-1----:R-:W-:Y:S01]  /*11830*/  F2FP.F16.F32.PACK_AB R7, R235, R236 ;  /* 0x000000eceb07723e */ /* 0x002fe200000000ff */
[----:B------:R-:W-:-:S05]  /*11840*/  FFMA.FTZ R10, R234, UR15, -R9 ;  /* 0x0000000fea0a7c23 */ /* 0x000fca0008010809 */
[----:B------:R1:W-:Y:S01]  /*11850*/  MUFU.EX2 R234, R10 ;  /* 0x0000000a00ea7308 */ /* 0x0003e20000000800 */
[C---:B----4-:R-:W-:Y:S06]  /*11860*/  HMMA.16816.F32 R140, R4.reuse, R16, R140 ;  /* 0x00000010048c723c */ /* 0x050fec000000188c */
        /* <DEDUP_REMOVED lines=11> */
[----:B--2---:R-:W-:Y:S01]  /*11920*/  HMMA.16816.F32 R60, R4, R16, R60 ;  /* 0x00000010043c723c */ /* 0x004fe2000000183c */
[----:B------:R-:W-:-:S02]  /*11930*/  MOV R43, R102 ;  /* 0x00000066002b7202 */ /* 0x000fc40000000f00 */
[----:B------:R-:W-:Y:S02]  /*11940*/  MOV R40, R180 ;  /* 0x000000b400287202 */ /* 0x000fe40000000f00 */
[----:B------:R-:W-:Y:S01]  /*11950*/  MOV R41, R181 ;  /* 0x000000b500297202 */ /* 0x000fe20000000f00 */
[C---:B------:R-:W-:Y:S01]  /*11960*/  HMMA.16816.F32 R68, R4.reuse, R18, R68 ;  /* 0x000000120444723c */ /* 0x040fe20000001844 */
[----:B------:R-:W2:Y:S01]  /*11970*/  LDSM.16.MT88.4 R16, [R201+0x1d000] ;  /* 0x01d00000c910783b */ /* 0x000ea20000004200 */
[----:B-1----:R-:W-:Y:S01]  /*11980*/  FFMA.FTZ R10, R43, UR15, -R9 ;  /* 0x0000000f2b0a7c23 */ /* 0x002fe20008010809 */
[----:B------:R-:W-:Y:S02]  /*11990*/  MOV R43, R182 ;  /* 0x000000b6002b7202 */ /* 0x000fe40000000f00 */
[----:B------:R-:W-:Y:S01]  /*119a0*/  MOV R42, R183 ;  /* 0x000000b7002a7202 */ /* 0x000fe20000000f00 */
[C---:B---3--:R-:W-:Y:S06]  /*119b0*/  HMMA.16816.F32 R188, R4.reuse, R26, R48 ;  /* 0x0000001a04bc723c */ /* 0x048fec0000001830 */
[----:B------:R-:W-:Y:S01]  /*119c0*/  HMMA.16816.F32 R76, R4, R12, R76 ;  /* 0x0000000c044c723c */ /* 0x000fe2000000184c */
[----:B------:R-:W-:-:S02]  /*119d0*/  MOV R48, R103 ;  /* 0x0000006700307202 */ /* 0x000fc40000000f00 */
[----:B------:R-:W-:Y:S02]  /*119e0*/  MOV R51, R184 ;  /* 0x000000b800337202 */ /* 0x000fe40000000f00 */
[----:B------:R-:W-:Y:S01]  /*119f0*/  MOV R50, R185 ;  /* 0x000000b900327202 */ /* 0x000fe20000000f00 */
[----:B------:R-:W-:Y:S01]  /*11a00*/  HMMA.16816.F32 R80, R4, R14, R80 ;  /* 0x0000000e0450723c */ /* 0x000fe20000001850 */
[----:B------:R-:W1:Y:S01]  /*11a10*/  LDSM.16.MT88.4 R12, [R202+0x1d000] ;  /* 0x01d00000ca0c783b */ /* 0x000e620000004200 */
[----:B------:R-:W-:-:S04]  /*11a20*/  MOV R49, R106 ;  /* 0x0000006a00317202 */ /* 0x000fc80000000f00 */
[C---:B----4-:R-:W-:Y:S06]  /*11a30*/  HMMA.16816.F32 R92, R4.reuse, R20, R92 ;  /* 0x00000014045c723c */ /* 0x050fec000000185c */
[C---:B------:R-:W-:Y:S01]  /*11a40*/  HMMA.16816.F32 R96, R4.reuse, R22, R96 ;  /* 0x000000160460723c */ /* 0x040fe20000001860 */
[----:B------:R-:W3:Y:S05]  /*11a50*/  LDSM.16.MT88.4 R20, [R203+0x1d000] ;  /* 0x01d00000cb14783b */ /* 0x000eea0000004200 */
[C---:B-----5:R-:W-:Y:S01]  /*11a60*/  HMMA.16816.F32 R116, R4.reuse, R28, R160 ;  /* 0x0000001c0474723c */ /* 0x060fe200000018a0 */
[----:B------:R-:W-:Y:S05]  /*11a70*/  LDSM.16.MT88.4 R160, [R204+0x19800] ;  /* 0x01980000cca0783b */ /* 0x000fea0000004200 */
[C---:B--2---:R-:W-:Y:S06]  /*11a80*/  HMMA.16816.F32 R100, R4.reuse, R16, R72 ;  /* 0x000000100464723c */ /* 0x044fec0000001848 */
[----:B------:R-:W-:Y:S01]  /*11a90*/  HMMA.16816.F32 R104, R4, R18, R172 ;  /* 0x000000120468723c */ /* 0x000fe200000018ac */
[----:B------:R-:W-:Y:S01]  /*11aa0*/  MOV R74, R186 ;  /* 0x000000ba004a7202 */ /* 0x000fe20000000f00 */
[----:B------:R-:W2:Y:S01]  /*11ab0*/  LDSM.16.MT88.4 R16, [R201+0x1f000] ;  /* 0x01f00000c910783b */ /* 0x000ea20000004200 */
[----:B------:R-:W-:-:S02]  /*11ac0*/  MOV R75, R187 ;  /* 0x000000bb004b7202 */ /* 0x000fc40000000f00 */
[----:B------:R-:W-:Y:S01]  /*11ad0*/  MOV R73, R135 ;  /* 0x0000008700497202 */ /* 0x000fe20000000f00 */
[C---:B------:R-:W-:Y:S01]  /*11ae0*/  HMMA.16816.F32 R184, R4.reuse, R30, R176 ;  /* 0x0000001e04b8723c */ /* 0x040fe200000018b0 */
[----:B------:R-:W4:Y:S01]  /*11af0*/  LDSM.16.MT88.4 R28, [R204+0x1f000] ;  /* 0x01f00000cc1c783b */ /* 0x000f220000004200 */
[----:B------:R5:W4:Y:S04]  /*11b00*/  MUFU.EX2 R135, R10 ;  /* 0x0000000a00877308 */ /* 0x000b280000000800 */
[C---:B-1----:R-:W-:Y:S01]  /*11b10*/  HMMA.16816.F32 R108, R4.reuse, R12, R164 ;  /* 0x0000000c046c723c */ /* 0x042fe200000018a4 */
[----:B------:R-:W-:Y:S05]  /*11b20*/  LDSM.16.MT88.4 R164, [R203+0x19800] ;  /* 0x01980000cba4783b */ /* 0x000fea0000004200 */
[C---:B------:R-:W-:Y:S01]  /*11b30*/  HMMA.16816.F32 R112, R4.reuse, R14, R168 ;  /* 0x0000000e0470723c */ /* 0x040fe200000018a8 */
[----:B------:R-:W1:Y:S05]  /*11b40*/  LDSM.16.MT88.4 R12, [R203+0x1f000] ;  /* 0x01f00000cb0c783b */ /* 0x000e6a0000004200 */
[C---:B---3--:R-:W-:Y:S01]  /*11b50*/  HMMA.16816.F32 R180, R4.reuse, R20, R152 ;  /* 0x0000001404b4723c */ /* 0x048fe20000001898 */
[--C-:B-----5:R-:W-:Y:S01]  /*11b60*/  FFMA.FTZ R10, R74, UR15, -R9.reuse ;  /* 0x0000000f4a0a7c23 */ /* 0x120fe20008010809 */
[----:B------:R-:W-:Y:S01]  /*11b70*/  FFMA.FTZ R9, R75, UR15, -R9 ;  /* 0x0000000f4b097c23 */ /* 0x000fe20008010809 */
[----:B------:R-:W-:Y:S01]  /*11b80*/  MOV R75, R48 ;  /* 0x00000030004b7202 */ /* 0x000fe20000000f00 */
[----:B------:R-:W-:Y:S01]  /*11b90*/  LDSM.16.MT88.4 R152, [R202+0x19800] ;  /* 0x01980000ca98783b */ /* 0x000fe20000004200 */
[----:B------:R-:W-:Y:S01]  /*11ba0*/  MOV R48, R49 ;  /* 0x0000003100307202 */ /* 0x000fe20000000f00 */
[----:B------:R-:W-:Y:S01]  /*11bb0*/  HMMA.16816.F32 R84, R4, R24, R84 ;  /* 0x000000180454723c */ /* 0x000fe20000001854 */
[----:B------:R-:W-:Y:S01]  /*11bc0*/  MOV R49, R133 ;  /* 0x0000008500317202 */ /* 0x000fe20000000f00 */
[----:B------:R-:W3:Y:S01]  /*11bd0*/  LDSM.16.MT88.4 R24, [R202+0x1f000] ;  /* 0x01f00000ca18783b */ /* 0x000ee20000004200 */
[----:B------:R5:W-:Y:S01]  /*11be0*/  MUFU.EX2 R133, R9 ;  /* 0x0000000900857308 */ /* 0x000be20000000800 */
[----:B------:R-:W-:-:S02]  /*11bf0*/  MOV R74, R134 ;  /* 0x00000086004a7202 */ /* 0x000fc40000000f00 */
[C---:B------:R-:W-:Y:S01]  /*11c00*/  HMMA.16816.F32 R20, R4.reuse, R22, R144 ;  /* 0x000000160414723c */ /* 0x040fe20000001890 */
[----:B------:R-:W-:Y:S04]  /*11c10*/  LDSM.16.MT88.4 R144, [R201+0x19800] ;  /* 0x01980000c990783b */ /* 0x000fe80000004200 */
[----:B------:R-:W1:Y:S01]  /*11c20*/  MUFU.EX2 R134, R10 ;  /* 0x0000000a00867308 */ /* 0x000e620000000800 */
[C---:B--2---:R-:W-:Y:S06]  /*11c30*/  HMMA.16816.F32 R172, R4.reuse, R16, R128 ;  /* 0x0000001004ac723c */ /* 0x044fec0000001880 */
[----:B----4-:R-:W-:Y:S01]  /*11c40*/  HMMA.16816.F32 R176, R4, R28, R196 ;  /* 0x0000001c04b0723c */ /* 0x010fe200000018c4 */
[----:B------:R-:W-:Y:S01]  /*11c50*/  F2FP.F16.F32.PACK_AB R128, R135, R234 ;  /* 0x000000ea8780723e */ /* 0x000fe200000000ff */
[----:B-----5:R-:W-:Y:S01]  /*11c60*/  FFMA.FTZ R9, R40, UR15, -R8 ;  /* 0x0000000f28097c23 */ /* 0x020fe20008010808 */
[----:B------:R-:W-:-:S03]  /*11c70*/  MOV R40, R11 ;  /* 0x0000000b00287202 */ /* 0x000fc60000000f00 */
[----:B------:R2:W-:Y:S01]  /*11c80*/  MUFU.EX2 R11, R9 ;  /* 0x00000009000b7308 */ /* 0x0005e20000000800 */
[----:B------:R-:W-:Y:S01]  /*11c90*/  MOV R199, R48 ;  /* 0x0000003000c77202 */ /* 0x000fe20000000f00 */
[C---:B------:R-:W-:Y:S01]  /*11ca0*/  HMMA.16816.F32 R168, R4.reuse, R18, R88 ;  /* 0x0000001204a8723c */ /* 0x040fe20000001858 */
[----:B------:R-:W-:Y:S01]  /*11cb0*/  MOV R198, R49 ;  /* 0x0000003100c67202 */ /* 0x000fe20000000f00 */
[----:B------:R-:W-:Y:S01]  /*11cc0*/  LDSM.16.MT88.4 R88, [R204+0x1d800] ;  /* 0x01d80000cc58783b */ /* 0x000fe20000004200 */
[----:B------:R-:W-:Y:S02]  /*11cd0*/  MOV R197, R50 ;  /* 0x0000003200c57202 */ /* 0x000fe40000000f00 */
[----:B------:R-:W-:Y:S01]  /*11ce0*/  MOV R196, R51 ;  /* 0x0000003300c47202 */ /* 0x000fe20000000f00 */
[----:B-1----:R-:W-:Y:S01]  /*11cf0*/  HMMA.16816.F32 R124, R4, R12, R124 ;  /* 0x0000000c047c723c */ /* 0x002fe2000000187c */
[----:B------:R-:W1:Y:S01]  /*11d00*/  LDSM.16.MT88.4 R48, [R202+0x1b800] ;  /* 0x01b80000ca30783b */ /* 0x000e620000004200 */
[----:B------:R-:W-:-:S04]  /*11d10*/  F2FP.F16.F32.PACK_AB R130, R133, R134 ;  /* 0x000000868582723e */ /* 0x000fc800000000ff */
[----:B------:R-:W-:Y:S01]  /*11d20*/  HMMA.16816.F32 R32, R4, R14, R32 ;  /* 0x0000000e0420723c */ /* 0x000fe20000001820 */
[----:B------:R-:W-:Y:S01]  /*11d30*/  MOV R13, R40 ;  /* 0x00000028000d7202 */ /* 0x000fe20000000f00 */
[----:B--2---:R-:W-:Y:S01]  /*11d40*/  FFMA.FTZ R9, R73, UR15, -R8 ;  /* 0x0000000f49097c23 */ /* 0x004fe20008010808 */
[----:B------:R-:W-:-:S03]  /*11d50*/  MOV R12, R41 ;  /* 0x00000029000c7202 */ /* 0x000fc60000000f00 */
[C---:B---3--:R-:W-:Y:S01]  /*11d60*/  HMMA.16816.F32 R16, R4.reuse, R24, R64 ;  /* 0x000000180410723c */ /* 0x048fe20000001840 */
[----:B------:R2:W3:Y:S01]  /*11d70*/  MUFU.EX2 R10, R9 ;  /* 0x00000009000a7308 */ /* 0x0004e20000000800 */
[----:B------:R-:W-:Y:S01]  /*11d80*/  MOV R15, R42 ;  /* 0x0000002a000f7202 */ /* 0x000fe20000000f00 */
[----:B------:R-:W-:Y:S01]  /*11d90*/  LDSM.16.MT88.4 R64, [R203+0x1b800] ;  /* 0x01b80000cb40783b */ /* 0x000fe20000004200 */
[----:B------:R-:W-:Y:S01]  /*11da0*/  MOV R14, R43 ;  /* 0x0000002b000e7202 */ /* 0x000fe20000000f00 */
[----:B------:R-:W-:Y:S01]  /*11db0*/  FFMA.FTZ R0, R13, R0, R12 ;  /* 0x000000000d007223 */ /* 0x000fe2000001000c */
[C---:B------:R-:W-:Y:S01]  /*11dc0*/  HMMA.16816.F32 R24, R4.reuse, R26, R56 ;  /* 0x0000001a0418723c */ /* 0x040fe20000001838 */
[----:B------:R-:W4:Y:S02]  /*11dd0*/  LDSM.16.MT88.4 R40, [R201+0x1b800] ;  /* 0x01b80000c928783b */ /* 0x000f240000004200 */
[----:B------:R-:W-:Y:S01]  /*11de0*/  FFMA.FTZ R2, R15, R2, R14 ;  /* 0x000000020f027223 */ /* 0x000fe2000001000e */
[----:B------:R-:W-:Y:S01]  /*11df0*/  FADD.FTZ R0, R197, R0 ;  /* 0x00000000c5007221 */ /* 0x000fe20000010000 */
[----:B------:R-:W-:Y:S01]  /*11e00*/  LDSM.16.MT88.4 R56, [R204+0x1b800] ;  /* 0x01b80000cc38783b */ /* 0x000fe20000004200 */
[----:B------:R-:W-:Y:S01]  /*11e10*/  HMMA.16816.F32 R28, R4, R30, R120 ;  /* 0x0000001e041c723c */ /* 0x000fe20000001878 */
[----:B------:R-:W-:Y:S01]  /*11e20*/  FADD.FTZ R2, R196, R2 ;  /* 0x00000002c4027221 */ /* 0x000fe20000010000 */
[----:B------:R-:W-:Y:S01]  /*11e30*/  FADD.FTZ R0, R199, R0 ;  /* 0x00000000c7007221 */ /* 0x000fe20000010000 */
[----:B------:R-:W-:Y:S02]  /*11e40*/  LDSM.16.MT88.4 R120, [R204+0x1f800] ;  /* 0x01f80000cc78783b */ /* 0x000fe40000004200 */
[----:B------:R-:W-:Y:S01]  /*11e50*/  FADD.FTZ R2, R198, R2 ;  /* 0x00000002c6027221 */ /* 0x000fe20000010000 */
[--C-:B--2---:R-:W-:Y:S01]  /*11e60*/  FFMA.FTZ R9, R74, UR15, -R8.reuse ;  /* 0x0000000f4a097c23 */ /* 0x104fe20008010808 */
[----:B------:R-:W-:Y:S01]  /*11e70*/  FFMA.FTZ R8, R75, UR15, -R8 ;  /* 0x0000000f4b087c23 */ /* 0x000fe20008010808 */
[----:B---3--:R-:W-:Y:S01]  /*11e80*/  F2FP.F16.F32.PACK_AB R129, R10, R11 ;  /* 0x0000000b0a81723e */ /* 0x008fe200000000ff */
[----:B------:R-:W2:Y:S01]  /*11e90*/  LDSM.16.MT88.4 R72, [R201+0x1d800] ;  /* 0x01d80000c948783b */ /* 0x000ea20000004200 */
[----:B------:R-:W-:Y:S01]  /*11ea0*/  FADD.FTZ R2, R245, R2 ;  /* 0x00000002f5027221 */ /* 0x000fe20000010000 */
[----:B------:R-:W-:Y:S01]  /*11eb0*/  FADD.FTZ R0, R252, R0 ;  /* 0x00000000fc007221 */ /* 0x000fe20000010000 */
[----:B------:R-:W-:Y:S01]  /*11ec0*/  MUFU.EX2 R9, R9 ;  /* 0x0000000900097308 */ /* 0x000fe20000000800 */
[----:B------:R-:W-:Y:S01]  /*11ed0*/  LDSM.16.MT88.4 R4, [R203+0x1f800] ;  /* 0x01f80000cb04783b */ /* 0x000fe20000004200 */
[----:B------:R-:W-:Y:S01]  /*11ee0*/  FADD.FTZ R2, R247, R2 ;  /* 0x00000002f7027221 */ /* 0x000fe20000010000 */
[----:B------:R-:W-:-:S03]  /*11ef0*/  FADD.FTZ R0, R246, R0 ;  /* 0x00000000f6007221 */ /* 0x000fc60000010000 */
[----:B------:R-:W-:Y:S01]  /*11f00*/  FADD.FTZ R2, R243, R2 ;  /* 0x00000002f3027221 */ /* 0x000fe20000010000 */
[----:B------:R-:W-:Y:S01]  /*11f10*/  FADD.FTZ R0, R248, R0 ;  /* 0x00000000f8007221 */ /* 0x000fe20000010000 */
[----:B------:R-:W3:Y:S02]  /*11f20*/  MUFU.EX2 R8, R8 ;  /* 0x0000000800087308 */ /* 0x000ee40000000800 */
[----:B------:R-:W-:Y:S01]  /*11f30*/  FADD.FTZ R2, R249, R2 ;  /* 0x00000002f9027221 */ /* 0x000fe20000010000 */
[----:B------:R-:W-:-:S03]  /*11f40*/  FADD.FTZ R0, R244, R0 ;  /* 0x00000000f4007221 */ /* 0x000fc60000010000 */
[----:B------:R-:W-:Y:S01]  /*11f50*/  FADD.FTZ R2, R250, R2 ;  /* 0x00000002fa027221 */ /* 0x000fe20000010000 */
[----:B------:R-:W-:-:S03]  /*11f60*/  FADD.FTZ R0, R251, R0 ;  /* 0x00000000fb007221 */ /* 0x000fc60000010000 */
[----:B------:R-:W-:Y:S01]  /*11f70*/  FADD.FTZ R2, R242, R2 ;  /* 0x00000002f2027221 */ /* 0x000fe20000010000 */
[----:B------:R-:W-:-:S03]  /*11f80*/  FADD.FTZ R0, R238, R0 ;  /* 0x00000000ee007221 */ /* 0x000fc60000010000 */
[----:B------:R-:W-:Y:S01]  /*11f90*/  FADD.FTZ R2, R241, R2 ;  /* 0x00000002f1027221 */ /* 0x000fe20000010000 */
[----:B------:R-:W-:Y:S01]  /*11fa0*/  FADD.FTZ R0, R237, R0 ;  /* 0x00000000ed007221 */ /* 0x000fe20000010000 */
[----:B---3--:R-:W-:Y:S02]  /*11fb0*/  F2FP.F16.F32.PACK_AB R131, R8, R9 ;  /* 0x000000090883723e */ /* 0x008fe400000000ff */
[----:B------:R-:W-:Y:S01]  /*11fc0*/  FADD.FTZ R2, R240, R2 ;  /* 0x00000002f0027221 */ /* 0x000fe20000010000 */
[----:B------:R-:W-:-:S03]  /*11fd0*/  FADD.FTZ R0, R236, R0 ;  /* 0x00000000ec007221 */ /* 0x000fc60000010000 */
[----:B------:R-:W-:Y:S01]  /*11fe0*/  FADD.FTZ R2, R239, R2 ;  /* 0x00000002ef027221 */ /* 0x000fe20000010000 */
[----:B------:R-:W-:Y:S01]  /*11ff0*/  FADD.FTZ R0, R235, R0 ;  /* 0x00000000eb007221 */ /* 0x000fe20000010000 */
[----:B------:R-:W-:Y:S02]  /*12000*/  HMMA.16816.F32 R140, R128, R152, R140 ;  /* 0x00000098808c723c */ /* 0x000fe4000000188c */
[----:B------:R-:W-:Y:S01]  /*12010*/  FADD.FTZ R2, R234, R2 ;  /* 0x00000002ea027221 */ /* 0x000fe20000010000 */
[----:B------:R-:W-:-:S03]  /*12020*/  FADD.FTZ R0, R11, R0 ;  /* 0x000000000b007221 */ /* 0x000fc60000010000 */
[----:B------:R-:W-:Y:S01]  /*12030*/  HMMA.16816.F32 R152, R128, R154, R44 ;  /* 0x0000009a8098723c */ /* 0x000fe2000000182c */
[----:B------:R-:W-:Y:S01]  /*12040*/  FADD.FTZ R2, R135, R2 ;  /* 0x0000000287027221 */ /* 0x000fe20000010000 */
[----:B------:R-:W-:-:S03]  /*12050*/  FADD.FTZ R0, R10, R0 ;  /* 0x000000000a007221 */ /* 0x000fc60000010000 */
[----:B------:R-:W-:Y:S01]  /*12060*/  FADD.FTZ R2, R134, R2 ;  /* 0x0000000286027221 */ /* 0x000fe20000010000 */
[C---:B-1----:R-:W-:Y:S01]  /*12070*/  HMMA.16816.F32 R44, R128.reuse, R48, R76 ;  /* 0x00000030802c723c */ /* 0x042fe2000000184c */
[----:B------:R-:W-:Y:S02]  /*12080*/  FADD.FTZ R0, R9, R0 ;  /* 0x0000000009007221 */ /* 0x000fe40000010000 */
[----:B------:R-:W-:Y:S02]  /*12090*/  FADD.FTZ R2, R133, R2 ;  /* 0x0000000285027221 */ /* 0x000fe40000010000 */
[----:B------:R-:W-:Y:S01]  /*120a0*/  FADD.FTZ R0, R8, R0 ;  /* 0x0000000008007221 */ /* 0x000fe20000010000 */
[C---:B------:R-:W-:Y:S01]  /*120b0*/  HMMA.16816.F32 R48, R128.reuse, R50, R80 ;  /* 0x000000328030723c */ /* 0x040fe20000001850 */
[----:B------:R-:W1:Y:S04]  /*120c0*/  LDSM.16.MT88.4 R80, [R202+0x1d800] ;  /* 0x01d80000ca50783b */ /* 0x000e680000004200 */
[----:B------:R-:W-:Y:S01]  /*120d0*/  STL [R1+0x38], R2 ;  /* 0x0000380201007387 */ /* 0x000fe20000100800 */
[C---:B------:R-:W-:Y:S03]  /*120e0*/  HMMA.16816.F32 R136, R128.reuse, R144, R136 ;  /* 0x000000908088723c */ /* 0x040fe60000001888 */
[----:B------:R-:W-:Y:S03]  /*120f0*/  STL [R1+0x3c], R0 ;  /* 0x00003c0001007387 */ /* 0x000fe60000100800 */
[C---:B------:R-:W-:Y:S06]  /*12100*/  HMMA.16816.F32 R144, R128.reuse, R146, R36 ;  /* 0x000000928090723c */ /* 0x040fec0000001824 */
[C---:B----4-:R-:W-:Y:S06]  /*12110*/  HMMA.16816.F32 R36, R128.reuse, R40, R60 ;  /* 0x000000288024723c */ /* 0x050fec000000183c */
[C---:B------:R-:W-:Y:S06]  /*12120*/  HMMA.16816.F32 R40, R128.reuse, R42, R68 ;  /* 0x0000002a8028723c */ /* 0x040fec0000001844 */
[C---:B------:R-:W-:Y:S06]  /*12130*/  HMMA.16816.F32 R60, R128.reuse, R64, R92 ;  /* 0x00000040803c723c */ /* 0x040fec000000185c */
[C---:B--2---:R-:W-:Y:S06]  /*12140*/  HMMA.16816.F32 R68, R128.reuse, R72, R100 ;  /* 0x000000488044723c */ /* 0x044fec0000001864 */
[C---:B-1----:R-:W-:Y:S06]  /*12150*/  HMMA.16816.F32 R76, R128.reuse, R80, R108 ;  /* 0x00000050804c723c */ /* 0x042fec000000186c */
[C---:B------:R-:W-:Y:S01]  /*12160*/  HMMA.16816.F32 R64, R128.reuse, R66, R96 ;  /* 0x000000428040723c */ /* 0x040fe20000001860 */
[----:B------:R-:W1:Y:S05]  /*12170*/  LDSM.16.MT88.4 R96, [R203+0x1d800] ;  /* 0x01d80000cb60783b */ /* 0x000e6a0000004200 */
[C---:B------:R-:W-:Y:S01]  /*12180*/  HMMA.16816.F32 R72, R128.reuse, R74, R104 ;  /* 0x0000004a8048723c */ /* 0x040fe20000001868 */
[----:B------:R-:W2:Y:S05]  /*12190*/  LDSM.16.MT88.4 R104, [R201+0x1f800] ;  /* 0x01f80000c968783b */ /* 0x000eaa0000004200 */
[C---:B------:R-:W-:Y:S01]  /*121a0*/  HMMA.16816.F32 R80, R128.reuse, R82, R112 ;  /* 0x000000528050723c */ /* 0x040fe20000001870 */
[----:B------:R-:W3:Y:S05]  /*121b0*/  LDSM.16.MT88.4 R112, [R202+0x1f800] ;  /* 0x01f80000ca70783b */ /* 0x000eea0000004200 */
        /* <DEDUP_REMOVED lines=17> */
[----:B------:R-:W-:-:S15]  /*122d0*/  HMMA.16816.F32 R128, R128, R6, R32 ;  /* 0x000000068080723c */ /* 0x000fde0000001820 */
[----:B------:R-:W-:-:S09]  /*122e0*/  NOP ;  /* 0x0000000000007918 */ /* 0x000fd20000000000 */
.L_x_601:
[----:B------:R-:W-:-:S06]  /*122f0*/  UISETP.GT.AND UP0, UPT, UR20, UR16, UPT ;  /* 0x000000101400728c */ /* 0x000fcc000bf04270 */
[----:B------:R-:W-:-:S13]  /*12300*/  PLOP3.LUT P0, PT, PT, PT, UP0, 0x80, 0x0 ;  /* 0x000000000000781c */ /* 0x000fda0003f0f008 */
[----:B------:R-:W-:Y:S05]  /*12310*/  @!P0 BRA `(.L_x_608) ;  /* 0x0000004800ac8947 */ /* 0x000fea0003800000 */
[----:B------:R-:W2:Y:S01]  /*12320*/  LDL.LU R6, [R1+0x60] ;  /* 0x0000600001067983 */ /* 0x000ea20000300800 */
[----:B------:R-:W-:Y:S01]  /*12330*/  ULDC UR4, c[0x0][0x2d0] ;  /* 0x0000b40000047ab9 */ /* 0x000fe20000000800 */
[----:B------:R-:W1:Y:S01]  /*12340*/  S2R R0, SR_TID.X ;  /* 0x0000000000007919 */ /* 0x000e620000002100 */
[----:B------:R-:W-:Y:S01]  /*12350*/  IMAD.U32 R10, RZ, RZ, UR26 ;  /* 0x0000001aff0a7e24 */ /* 0x000fe2000f8e00ff */
[----:B------:R-:W-:Y:S01]  /*12360*/  ULDC.64 UR10, c[0x0][0x218] ;  /* 0x00008600000a7ab9 */ /* 0x000fe20000000a00 */
[----:B------:R-:W-:Y:S01]  /*12370*/  IMAD.U32 R9, RZ, RZ, UR27 ;  /* 0x0000001bff097e24 */ /* 0x000fe2000f8e00ff */
[----:B------:R-:W3:Y:S01]  /*12380*/  LDL.LU R2, [R1+0x78] ;  /* 0x0000780001027983 */ /* 0x000ee20000300800 */
[----:B------:R-:W-:Y:S01]  /*12390*/  ULDC.64 UR6, c[0x0][0x220] ;  /* 0x0000880000067ab9 */ /* 0x000fe20000000a00 */
[----:B-----5:R-:W-:Y:S01]  /*123a0*/  IMAD.MOV.U32 R134, RZ, RZ, R3 ;  /* 0x000000ffff867224 */ /* 0x020fe200078e0003 */
        /* <DEDUP_REMOVED lines=10> */
[----:B------:R-:W-:Y:S01]  /*12450*/  ULDC UR4, c[0x0][0x2ec] ;  /* 0x0000bb0000047ab9 */ /* 0x000fe20000000800 */
[----:B------:R-:W-:-:S11]  /*12460*/  SHF.R.S32.HI R5, RZ, 0x1f, R4 ;  /* 0x0000001fff057819 */ /* 0x000fd60000011404 */
[----:B------:R-:W1:Y:S08]  /*12470*/  @!P2 LDC.64 R14, c[0x0][0x220] ;  /* 0x00008800ff0eab82 */ /* 0x000e700000000a00 */
[----:B------:R-:W4:Y:S01]  /*12480*/  @!P2 LDC.64 R12, c[0x0][0x220] ;  /* 0x00008800ff0cab82 */ /* 0x000f220000000a00 */
[----:B-1----:R-:W-:Y:S04]  /*12490*/  @!P2 STL.64 [R1+0x30], R14 ;  /* 0x0000300e0100a387 */ /* 0x002fe80000100a00 */
[----:B----4-:R-:W-:Y:S01]  /*124a0*/  @!P2 STL.64 [R1+0x28], R12 ;  /* 0x0000280c0100a387 */ /* 0x010fe20000100a00 */
[----:B--2---:R-:W-:-:S04]  /*124b0*/  IMAD.WIDE.U32 R6, R6, UR22, R4 ;  /* 0x0000001606067c25 */ /* 0x004fc8000f8e0004 */
[----:B------:R-:W-:Y:S01]  /*124c0*/  IMAD.MOV.U32 R3, RZ, RZ, R7 ;  /* 0x000000ffff037224 */ /* 0x000fe200078e0007 */
[----:B------:R-:W-:Y:S01]  /*124d0*/  IADD3 R0, P1, R6, UR28, RZ ;  /* 0x0000001c06007c10 */ /* 0x000fe2000ff3e0ff */
[----:B---3--:R-:W-:-:S03]  /*124e0*/  IMAD.WIDE.U32 R4, R2, UR22, R4 ;  /* 0x0000001602047c25 */ /* 0x008fc6000f8e0004 */
[----:B------:R-:W-:Y:S01]  /*124f0*/  IADD3.X R10, R10, UR36, R7, P1, !PT ;  /* 0x000000240a0a7c10 */ /* 0x000fe20008ffe407 */
[----:B------:R-:W-:Y:S01]  /*12500*/  UIADD3 UR22, UR20, -0x2, URZ ;  /* 0xfffffffe14167890 */ /* 0x000fe2000fffe03f */
[----:B------:R-:W-:Y:S02]  /*12510*/  LEA R6, P1, R0, UR10, 0x1 ;  /* 0x0000000a00067c11 */ /* 0x000fe4000f8208ff */
[----:B------:R-:W-:Y:S02]  /*12520*/  IADD3 R2, P0, R4, UR30, RZ ;  /* 0x0000001e04027c10 */ /* 0x000fe4000ff1e0ff */
[----:B------:R-:W-:Y:S01]  /*12530*/  LEA.HI.X R0, R0, UR11, R10, 0x1, P1 ;  /* 0x0000000b00007c11 */ /* 0x000fe200088f0c0a */
[----:B------:R-:W-:Y:S01]  /*12540*/  STL [R1+0x1c], R6 ;  /* 0x00001c0601007387 */ /* 0x000fe20000100800 */
[----:B------:R-:W-:Y:S01]  /*12550*/  IADD3.X R4, R9, UR37, R5, P0, !PT ;  /* 0x0000002509047c10 */ /* 0x000fe200087fe405 */
[----:B------:R-:W-:Y:S01]  /*12560*/  ULDC.64 UR10, c[0x0][0x248] ;  /* 0x00009200000a7ab9 */ /* 0x000fe20000000a00 */
[----:B------:R-:W-:-:S04]  /*12570*/  LEA R5, P0, R2, UR6, 0x1 ;  /* 0x0000000602057c11 */ /* 0x000fc8000f8008ff */
[----:B------:R-:W-:Y:S01]  /*12580*/  LEA.HI.X R2, R2, UR7, R4, 0x1, P0 ;  /* 0x0000000702027c11 */ /* 0x000fe200080f0c04 */
[----:B------:R-:W-:Y:S01]  /*12590*/  STL [R1+0x18], R5 ;  /* 0x0000180501007387 */ /* 0x000fe20000100800 */
[----:B------:R-:W-:-:S03]  /*125a0*/  ULDC.64 UR6, c[0x0][0x250] ;  /* 0x0000940000067ab9 */ /* 0x000fc60000000a00 */
[----:B------:R1:W-:Y:S04]  /*125b0*/  STL [R1+0x14], R0 ;  /* 0x0000140001007387 */ /* 0x0003e80000100800 */
[----:B------:R2:W-:Y:S01]  /*125c0*/  STL [R1+0x10], R2 ;  /* 0x0000100201007387 */ /* 0x0005e20000100800 */
[----:B-1----:R-:W-:-:S04]  /*125d0*/  SHF.R.S32.HI R0, RZ, 0x3, R8 ;  /* 0x00000003ff007819 */ /* 0x002fc80000011408 */
[----:B------:R-:W-:Y:S02]  /*125e0*/  IADD3 R6, P0, R0, 0x20, RZ ;  /* 0x0000002000067810 */ /* 0x000fe40007f1e0ff */
[----:B------:R-:W-:-:S03]  /*125f0*/  SHF.R.S32.HI R0, RZ, 0x1f, R0 ;  /* 0x0000001fff007819 */ /* 0x000fc60000011400 */
[----:B------:R-:W-:Y:S01]  /*12600*/  STL [R1], R6 ;  /* 0x0000000601007387 */ /* 0x000fe20000100800 */
[----:B--2---:R-:W-:-:S03]  /*12610*/  IMAD.MOV.U32 R2, RZ, RZ, R6 ;  /* 0x000000ffff027224 */ /* 0x004fc600078e0006 */
[----:B------:R-:W2:Y:S04]  /*12620*/  LDL.LU.64 R14, [R1+0x68] ;  /* 0x00006800010e7983 */ /* 0x000ea80000300a00 */
[----:B------:R-:W3:Y:S01]  /*12630*/  LDL.LU.64 R12, [R1+0x70] ;  /* 0x00007000010c7983 */ /* 0x000ee20000300a00 */
[----:B------:R-:W-:-:S05]  /*12640*/  IMAD.X R3, RZ, RZ, R0, P0 ;  /* 0x000000ffff037224 */ /* 0x000fca00000e0600 */
[----:B------:R2:W-:Y:S02]  /*12650*/  STL [R1+0x4], R3 ;  /* 0x0000040301007387 */ /* 0x0005e40000100800 */
[----:B--2---:R-:W-:Y:S02]  /*12660*/  IMAD.MOV.U32 R3, RZ, RZ, R15 ;  /* 0x000000ffff037224 */ /* 0x004fe400078e000f */
[----:B---3--:R-:W-:-:S05]  /*12670*/  IMAD.MOV.U32 R2, RZ, RZ, R12 ;  /* 0x000000ffff027224 */ /* 0x008fca00078e000c */
[----:B------:R1:W-:Y:S01]  /*12680*/  STL.64 [R1+0x20], R2 ;  /* 0x0000200201007387 */ /* 0x0003e20000100a00 */
[----:B------:R-:W-:Y:S05]  /*12690*/  BRA `(.L_x_609) ;  /* 0x0000000000fc7947 */ /* 0x000fea0003800000 */
.L_x_611:
        /* <DEDUP_REMOVED lines=12> */
[----:B------:R-:W-:Y:S06]  /*12760*/  UIADD3 UR20, UR25, UR20, URZ ;  /* 0x0000001419147290 */ /* 0x000fec000fffe03f */
[----:B------:R-:W-:Y:S01]  /*12770*/  IMAD.U32 R135, RZ, RZ, UR20 ;  /* 0x00000014ff877e24 */ /* 0x000fe2000f8e00ff */
        /* <DEDUP_REMOVED lines=49> */
.L_x_609:
[----:B--2---:R-:W2:Y:S01]  /*12a90*/  LDL.64 R238, [R1+0x8] ;  /* 0x0000080001ee7983 */ /* 0x004ea20000100a00 */
[----:B------:R-:W-:Y:S01]  /*12aa0*/  UIADD3 UR25, UR15, -UR26, URZ ;  /* 0x8000001a0f197290 */ /* 0x000fe2000fffe03f */
[----:B------:R-:W-:Y:S04]  /*12ab0*/  DEPBAR.LE SB0, 0x0 ;  /* 0x000080000000791a */ /* 0x000fe80000000000 */
[----:B------:R-:W1:Y:S01]  /*12ac0*/  LDL.64 R236, [R1] ;  /* 0x0000000001ec7983 */ /* 0x000e620000100a00 */
[----:B------:R-:W-:Y:S01]  /*12ad0*/  IMAD.U32 R0, RZ, RZ, UR25 ;  /* 0x00000019ff007e24 */ /* 0x000fe2000f8e00ff */
[----:B------:R-:W-:Y:S02]  /*12ae0*/  UIADD3 UR13, UR20, -0x1, URZ ;  /* 0xffffffff140d7890 */ /* 0x000fe4000fffe03f */
[----:B------:R-:W3:Y:S02]  /*12af0*/  LDL.64 R12, [R1+0x20] ;  /* 0x00002000010c7983 */ /* 0x000ee40000100a00 */
[----:B------:R-:W-:Y:S02]  /*12b00*/  USHF.R.S32.HI UR24, URZ, 0x1f, UR13 ;  /* 0x0000001f3f187899 */ /* 0x000fe4000801140d */
[----:B------:R-:W4:Y:S01]  /*12b10*/  LDL R17, [R1+0x44] ;  /* 0x0000440001117983 */ /* 0x000f220000100800 */
[----:B------:R-:W-:Y:S01]  /*12b20*/  UIMAD UR23, UR8, UR13, URZ ;  /* 0x0000000d081772a4 */ /* 0x000fe2000f8e023f */
[----:B------:R-:W-:Y:S01]  /*12b30*/  IMAD.U32 R6, RZ, RZ, UR13 ;  /* 0x0000000dff067e24 */ /* 0x000fe2000f8e00ff */
[----:B------:R-:W-:Y:S01]  /*12b40*/  UISETP.GT.AND UP0, UPT, UR13, UR16, UPT ;  /* 0x000000100d00728c */ /* 0x000fe2000bf04270 */
[----:B------:R-:W5:Y:S01]  /*12b50*/  LDL R8, [R1+0x30] ;  /* 0x0000300001087983 */ /* 0x000f620000100800 */
[----:B------:R-:W-:Y:S03]  /*12b60*/  UIMAD UR23, UR24, UR9, UR23 ;  /* 0x00000009181772a4 */ /* 0x000fe6000f8e0217 */
[----:B------:R-:W5:Y:S04]  /*12b70*/  LDL R19, [R1+0x18] ;  /* 0x0000180001137983 */ /* 0x000f680000100800 */
[----:B------:R-:W5:Y:S04]  /*12b80*/  LDL R10, [R1+0x34] ;  /* 0x00003400010a7983 */ /* 0x000f680000100800 */
[----:B------:R-:W5:Y:S04]  /*12b90*/  LDL R16, [R1+0x10] ;  /* 0x0000100001107983 */ /* 0x000f680000100800 */
[----:B------:R-:W5:Y:S04]  /*12ba0*/  LDL R15, [R1+0x40] ;  /* 0x00004000010f7983 */ /* 0x000f680000100800 */
[----:B------:R-:W5:Y:S04]  /*12bb0*/  LDL R20, [R1+0x28] ;  /* 0x0000280001147983 */ /* 0x000f680000100800 */
[----:B------:R-:W5:Y:S04]  /*12bc0*/  LDL R18, [R1+0x2c] ;  /* 0x00002c0001127983 */ /* 0x000f680000100800 */
[----:B------:R-:W5:Y:S01]  /*12bd0*/  LDL R14, [R1+0x48] ;  /* 0x00004800010e7983 */ /* 0x000f620000100800 */
[----:B------:R-:W-:Y:S06]  /*12be0*/  BAR.SYNC.DEFER_BLOCKING 0x0 ;  /* 0x0000000000007b1d */ /* 0x000fec0000010000 */
[----:B------:R-:W-:Y:S04]  /*12bf0*/  @P2 STS.128 [R227+0x18000], RZ ;  /* 0x018000ffe3002388 */ /* 0x000fe80000000c00 */
[----:B------:R-:W5:Y:S04]  /*12c00*/  LDL R235, [R1+0x1c] ;  /* 0x00001c0001eb7983 */ /* 0x000f680000100800 */
[----:B------:R-:W5:Y:S01]  /*12c10*/  LDL R234, [R1+0x14] ;  /* 0x0000140001ea7983 */ /* 0x000f620000100800 */
[----:B------:R-:W2:Y:S02]  /*12c20*/  S2R R135, SR_TID.X ;  /* 0x0000000000877919 */ /* 0x000ea40000002100 */
[----:B--2---:R-:W-:Y:S05]  /*12c30*/  IMAD.SHL.U32 R135, R135, 0x2, RZ ;  /* 0x0000000287877824 */ /* 0x004fea00078e00ff */
[----:B------:R-:W-:Y:S02]  /*12c40*/  LOP3.LUT R135, R135, 0x6, RZ, 0xc0, !PT ;  /* 0x0000000687877812 */ /* 0x000fe400078ec0ff */
[C---:B------:R-:W-:Y:S04]  /*12c50*/  LEA R4, P1, R0.reuse, R238, 0x6 ;  /* 0x000000ee00047211 */ /* 0x040fe800078230ff */
[C---:B------:R-:W-:Y:S02]  /*12c60*/  LEA.HI.X.SX32 R5, R0.reuse, R239, 0x6, P1 ;  /* 0x000000ef00057211 */ /* 0x040fe400008f36ff */
[C---:B-1----:R-:W-:Y:S03]  /*12c70*/  LEA R2, P0, R0.reuse, R236, 0x6 ;  /* 0x000000ec00027211 */ /* 0x042fe600078030ff */
[----:B------:R-:W-:Y:S01]  /*12c80*/  IMAD R5, R5, UR6, RZ ;  /* 0x0000000605057c24 */ /* 0x000fe2000f8e02ff */
[----:B------:R-:W-:Y:S01]  /*12c90*/  LEA.HI.X.SX32 R3, R0, R237, 0x6, P0 ;  /* 0x000000ed00037211 */ /* 0x000fe200000f36ff */
[----:B---3--:R-:W-:Y:S01]  /*12ca0*/  IMAD.WIDE.U32 R6, R6, UR9, R12 ;  /* 0x0000000906067c25 */ /* 0x008fe2000f8e000c */
[----:B----4-:R-:W-:Y:S03]  /*12cb0*/  ISETP.GE.AND P4, PT, R17, UR12, PT ;  /* 0x0000000c11007c0c */ /* 0x010fe6000bf86270 */
[C---:B------:R-:W-:Y:S02]  /*12cc0*/  IMAD R5, R4.reuse, UR7, R5 ;  /* 0x0000000704057c24 */ /* 0x040fe4000f8e0205 */
[----:B------:R-:W-:Y:S01]  /*12cd0*/  IMAD.WIDE.U32 R12, R4, UR6, RZ ;  /* 0x00000006040c7c25 */ /* 0x000fe2000f8e00ff */
[----:B-----5:R-:W-:Y:S03]  /*12ce0*/  @!P2 LEA R8, P1, R6, R8, 0x1 ;  /* 0x000000080608a211 */ /* 0x020fe600078208ff */
[----:B------:R-:W-:Y:S01]  /*12cf0*/  VIADD R0, R7, UR23 ;  /* 0x0000001707007c36 */ /* 0x000fe20008000000 */
[-C--:B------:R-:W-:Y:S01]  /*12d00*/  LEA R4, P3, R12, R19.reuse, 0x1 ;  /* 0x000000130c047211 */ /* 0x080fe200078608ff */
[----:B------:R-:W-:Y:S01]  /*12d10*/  IMAD.IADD R5, R13, 0x1, R5 ;  /* 0x000000010d057824 */ /* 0x000fe200078e0205 */
[C---:B------:R-:W-:Y:S01]  /*12d20*/  @!P2 IADD3 R7, P0, R6.reuse, UR29, RZ ;  /* 0x0000001d0607ac10 */ /* 0x040fe2000ff1e0ff */
[----:B------:R-:W-:Y:S01]  /*12d30*/  IMAD R3, R3, UR6, RZ ;  /* 0x0000000603037c24 */ /* 0x000fe2000f8e02ff */
[----:B------:R-:W-:Y:S01]  /*12d40*/  @!P2 LEA.HI.X R9, R6, R10, R0, 0x1, P1 ;  /* 0x0000000a0609a211 */ /* 0x000fe200008f0c00 */
[----:B------:R-:W-:Y:S01]  /*12d50*/  IMAD.WIDE.U32 R10, R2, UR6, RZ ;  /* 0x00000006020a7c25 */ /* 0x000fe2000f8e00ff */
[----:B------:R-:W-:Y:S01]  /*12d60*/  @!P2 IADD3.X R0, R0, UR14, RZ, P0, !PT ;  /* 0x0000000e0000ac10 */ /* 0x000fe200087fe4ff */
[----:B------:R-:W-:Y:S01]  /*12d70*/  UIADD3 UR23, UR22, -UR26, URZ ;  /* 0x8000001a16177290 */ /* 0x000fe2000fffe03f */
[----:B------:R-:W-:Y:S01]  /*12d80*/  LEA.HI.X R5, R12, R16, R5, 0x1, P3 ;  /* 0x000000100c057211 */ /* 0x000fe200018f0c05 */
[----:B------:R-:W-:Y:S01]  /*12d90*/  @!PT LDS RZ, [RZ] ;  /* 0x00000000fffff984 */ /* 0x000fe20000000800 */
[----:B------:R-:W-:Y:S01]  /*12da0*/  @!PT LDS RZ, [RZ] ;  /* 0x00000000fffff984 */ /* 0x000fe20000000800 */
[----:B------:R-:W-:Y:S01]  /*12db0*/  @!PT LDS RZ, [RZ] ;  /* 0x00000000fffff984 */ /* 0x000fe20000000800 */
[----:B------:R1:W-:Y:S01]  /*12dc0*/  @!P2 LDGSTS.E.BYPASS.LTC128B.128 [R227+0x18000], desc[UR34][R8.64] ;  /* 0x1800000008e3afae */ /* 0x0003e2000b901d62 */
[----:B------:R-:W-:Y:S01]  /*12dd0*/  IMAD R3, R2, UR7, R3 ;  /* 0x0000000702037c24 */ /* 0x000fe2000f8e0203 */
[C---:B------:R-:W-:Y:S02]  /*12de0*/  LEA R2, P0, R10.reuse, R19, 0x1 ;  /* 0x000000130a027211 */ /* 0x040fe400078008ff */
[----:B------:R-:W-:Y:S01]  /*12df0*/  ISETP.GE.AND P3, PT, R15, UR12, PT ;  /* 0x0000000c0f007c0c */ /* 0x000fe2000bf66270 */
[----:B------:R-:W-:Y:S01]  /*12e00*/  @P4 STS.128 [R227+0x1a000], RZ ;  /* 0x01a000ffe3004388 */ /* 0x000fe20000000c00 */
[----:B------:R-:W-:Y:S01]  /*12e10*/  IMAD.IADD R3, R11, 0x1, R3 ;  /* 0x000000010b037824 */ /* 0x000fe200078e0203 */
[C---:B------:R-:W-:Y:S01]  /*12e20*/  @!P2 LEA R6, P1, R7.reuse, R20, 0x1 ;  /* 0x000000140706a211 */ /* 0x040fe200078208ff */
[----:B------:R-:W-:Y:S01]  /*12e30*/  IMAD.U32 R132, RZ, RZ, UR23 ;  /* 0x00000017ff847e24 */ /* 0x000fe2000f8e00ff */
[----:B------:R-:W-:Y:S01]  /*12e40*/  @!PT LDS RZ, [RZ] ;  /* 0x00000000fffff984 */ /* 0x000fe20000000800 */
[----:B------:R-:W-:Y:S01]  /*12e50*/  @!PT LDS RZ, [RZ] ;  /* 0x00000000fffff984 */ /* 0x000fe20000000800 */
[----:B------:R-:W-:Y:S01]  /*12e60*/  @!PT LDS RZ, [RZ] ;  /* 0x00000000fffff984 */ /* 0x000fe20000000800 */
[----:B------:R-:W-:Y:S02]  /*12e70*/  @!P4 LDGSTS.E.BYPASS.LTC128B.128 [R227+0x1a000], desc[UR34][R4.64+0x80] ;  /* 0x1a00008004e3cfae */ /* 0x000fe4000b901d62 */
[----:B------:R-:W-:Y:S01]  /*12e80*/  @!P2 LEA.HI.X R7, R7, R18, R0, 0x1, P1 ;  /* 0x000000120707a211 */ /* 0x000fe200008f0c00 */
[----:B------:R-:W-:Y:S01]  /*12e90*/  IMAD.U32 R0, RZ, RZ, UR13 ;  /* 0x0000000dff007e24 */ /* 0x000fe2000f8e00ff */
[----:B------:R-:W-:Y:S02]  /*12ea0*/  LEA.HI.X R3, R10, R16, R3, 0x1, P0 ;  /* 0x000000100a037211 */ /* 0x000fe400000f0c03 */
[----:B------:R-:W-:Y:S01]  /*12eb0*/  ISETP.GE.AND P1, PT, R14, UR12, PT ;  /* 0x0000000c0e007c0c */ /* 0x000fe2000bf26270 */
[----:B------:R-:W-:Y:S01]  /*12ec0*/  IMAD R0, R0, 0x40, R135 ;  /* 0x0000004000007824 */ /* 0x000fe200078e0287 */
[----:B------:R-:W-:Y:S03]  /*12ed0*/  @P3 STS.128 [R227+0x1c000], RZ ;  /* 0x01c000ffe3003388 */ /* 0x000fe60000000c00 */
[----:B------:R-:W-:Y:S01]  /*12ee0*/  IMAD.IADD R135, R230, 0x1, -R0 ;  /* 0x00000001e6877824 */ /* 0x000fe200078e0a00 */
[----:B------:R-:W-:Y:S01]  /*12ef0*/  @!PT LDS RZ, [RZ] ;  /* 0x00000000fffff984 */ /* 0x000fe20000000800 */
[----:B------:R-:W-:Y:S01]  /*12f00*/  @!PT LDS RZ, [RZ] ;  /* 0x00000000fffff984 */ /* 0x000fe20000000800 */
[----:B------:R-:W-:Y:S01]  /*12f10*/  @!PT LDS RZ, [RZ] ;  /* 0x00000000fffff984 */ /* 0x000fe20000000800 */
[----:B------:R-:W-:Y:S04]  /*12f20*/  @!P3 LDGSTS.E.BYPASS.LTC128B.128 [R227+0x1c000], desc[UR34][R4.64+0x100] ;  /* 0x1c00010004e3bfae */ /* 0x000fe8000b901d62 */
[----:B------:R-:W-:Y:S03]  /*12f30*/  IABS R135, R135 ;  /* 0x0000008700877213 */ /* 0x000fe60000000000 */
[----:B------:R-:W-:Y:S01]  /*12f40*/  @P1 STS.128 [R227+0x1e000], RZ ;  /* 0x01e000ffe3001388 */ /* 0x000fe20000000c00 */
[----:B------:R-:W-:Y:S03]  /*12f50*/  I2FP.F32.S32 R135, R135 ;  /* 0x0000008700877245 */ /* 0x000fe60000201400 */
        /* <DEDUP_REMOVED lines=27> */
[----:B------:R-:W4:Y:S04]  /*13110*/  LDSM.16.M88.4 R24, [R200+0x11000] ;  /* 0x01100000c818783b */ /* 0x000f280000000200 */
[----:B------:R-:W5:Y:S04]  /*13120*/  LDSM.16.M88.4 R168, [R200+0x11800] ;  /* 0x01180000c8a8783b */ /* 0x000f680000000200 */
[----:B------:R-:W0:Y:S01]  /*13130*/  LDGDEPBAR ;  /* 0x00000000000079af */ /* 0x000e220000000000 */
[C---:B--2---:R-:W-:Y:S03]  /*13140*/  LEA R2, P5, R132.reuse, R238, 0x6 ;  /* 0x000000ee84027211 */ /* 0x044fe600078a30ff */
[----:B------:R-:W-:Y:S01]  /*13150*/  LDSM.16.M88.4 R172, [R208] ;  /* 0x00000000d0ac783b */ /* 0x000fe20000000200 */
[C---:B------:R-:W-:Y:S03]  /*13160*/  LEA.HI.X.SX32 R3, R132.reuse, R239, 0x6, P5 ;  /* 0x000000ef84037211 */ /* 0x040fe600028f36ff */
[----:B------:R-:W2:Y:S04]  /*13170*/  LDSM.16.M88.4 R176, [R211] ;  /* 0x00000000d3b0783b */ /* 0x000ea80000000200 */
[----:B------:R-:W2:Y:S01]  /*13180*/  LDSM.16.M88.4 R180, [R226] ;  /* 0x00000000e2b4783b */ /* 0x000ea20000000200 */
[----:B------:R-:W-:Y:S03]  /*13190*/  IMAD R3, R3, UR10, RZ ;  /* 0x0000000a03037c24 */ /* 0x000fe6000f8e02ff */
[----:B------:R-:W2:Y:S04]  /*131a0*/  LDSM.16.M88.4 R184, [R225] ;  /* 0x00000000e1b8783b */ /* 0x000ea80000000200 */
[----:B------:R-:W2:Y:S01]  /*131b0*/  LDSM.16.M88.4 R188, [R224] ;  /* 0x00000000e0bc783b */ /* 0x000ea20000000200 */
[C---:B-1----:R-:W-:Y:S03]  /*131c0*/  HMMA.16816.F32 R4, R32.reuse, R8, RZ ;  /* 0x000000082004723c */ /* 0x042fe600000018ff */
[----:B------:R-:W-:Y:S04]  /*131d0*/  LDSM.16.M88.4 R192, [R210] ;  /* 0x00000000d2c0783b */ /* 0x000fe80000000200 */
[----:B------:R-:W1:Y:S01]  /*131e0*/  LDSM.16.M88.4 R196, [R206+0x10000] ;  /* 0x01000000cec4783b */ /* 0x000e620000000200 */
[C---:B------:R-:W-:Y:S06]  /*131f0*/  HMMA.16816.F32 R8, R32.reuse, R10, RZ ;  /* 0x0000000a2008723c */ /* 0x040fec00000018ff */
[C---:B---3--:R-:W-:Y:S06]  /*13200*/  HMMA.16816.F32 R12, R32.reuse, R16, RZ ;  /* 0x00000010200c723c */ /* 0x048fec00000018ff */
[C---:B------:R-:W-:Y:S06]  /*13210*/  HMMA.16816.F32 R16, R32.reuse, R18, RZ ;  /* 0x000000122010723c */ /* 0x040fec00000018ff */
[C---:B----4-:R-:W-:Y:S06]  /*13220*/  HMMA.16816.F32 R20, R32.reuse, R24, RZ ;  /* 0x000000182014723c */ /* 0x050fec00000018ff */
[C---:B------:R-:W-:Y:S06]  /*13230*/  HMMA.16816.F32 R24, R32.reuse, R26, RZ ;  /* 0x0000001a2018723c */ /* 0x040fec00000018ff */
[C---:B-----5:R-:W-:Y:S06]  /*13240*/  HMMA.16816.F32 R28, R32.reuse, R168, RZ ;  /* 0x000000a8201c723c */ /* 0x060fec00000018ff */
[----:B------:R-:W-:Y:S01]  /*13250*/  HMMA.16816.F32 R32, R32, R170, RZ ;  /* 0x000000aa2020723c */ /* 0x000fe200000018ff */
[----:B------:R-:W3:Y:S05]  /*13260*/  LDSM.16.M88.4 R168, [R206+0x10800] ;  /* 0x01080000cea8783b */ /* 0x000eea0000000200 */
        /* <DEDUP_REMOVED lines=8> */
[----:B------:R-:W-:Y:S05]  /*132f0*/  LDSM.16.M88.4 R184, [R205] ;  /* 0x00000000cdb8783b */ /* 0x000fea0000000200 */
[C---:B------:R-:W-:Y:S06]  /*13300*/  HMMA.16816.F32 R28, R172.reuse, R188, R28 ;  /* 0x000000bcac1c723c */ /* 0x040fec000000181c */
[----:B------:R-:W-:Y:S01]  /*13310*/  HMMA.16816.F32 R32, R172, R190, R32 ;  /* 0x000000beac20723c */ /* 0x000fe20000001820 */
[----:B------:R-:W4:Y:S04]  /*13320*/  LDSM.16.M88.4 R172, [R206+0x11800] ;  /* 0x01180000ceac783b */ /* 0x000f280000000200 */
        /* <DEDUP_REMOVED lines=12> */
[----:B------:R-:W2:Y:S04]  /*133f0*/  LDSM.16.M88.4 R172, [R207+0x4000] ;  /* 0x00400000cfac783b */ /* 0x000ea80000000200 */
[----:B------:R-:W-:Y:S01]  /*13400*/  LDSM.16.M88.4 R192, [R200+0x13800] ;  /* 0x01380000c8c0783b */ /* 0x000fe20000000200 */
[C---:B------:R-:W-:Y:S06]  /*13410*/  HMMA.16816.F32 R4, R180.reuse, R184, R4 ;  /* 0x000000b8b404723c */ /* 0x040fec0000001804 */
[C---:B------:R-:W-:Y:S01]  /*13420*/  HMMA.16816.F32 R8, R180.reuse, R186, R8 ;  /* 0x000000bab408723c */ /* 0x040fe20000001808 */
[----:B------:R-:W4:Y:S05]  /*13430*/  LDSM.16.M88.4 R184, [R200+0x12800] ;  /* 0x01280000c8b8783b */ /* 0x000f2a0000000200 */
[C---:B-----5:R-:W-:Y:S06]  /*13440*/  HMMA.16816.F32 R12, R180.reuse, R188, R12 ;  /* 0x000000bcb40c723c */ /* 0x060fec000000180c */
[C---:B------:R-:W-:Y:S01]  /*13450*/  HMMA.16816.F32 R16, R180.reuse, R190, R16 ;  /* 0x000000beb410723c */ /* 0x040fe20000001810 */
[----:B------:R-:W5:Y:S05]  /*13460*/  LDSM.16.M88.4 R188, [R200+0x13000] ;  /* 0x01300000c8bc783b */ /* 0x000f6a0000000200 */
[C---:B-1----:R-:W-:Y:S06]  /*13470*/  HMMA.16816.F32 R20, R180.reuse, R196, R20 ;  /* 0x000000c4b414723c */ /* 0x042fec0000001814 */
[C---:B------:R-:W-:Y:S01]  /*13480*/  HMMA.16816.F32 R24, R180.reuse, R198, R24 ;  /* 0x000000c6b418723c */ /* 0x040fe20000001818 */
[----:B------:R-:W-:Y:S05]  /*13490*/  LDSM.16.M88.4 R196, [R222] ;  /* 0x00000000dec4783b */ /* 0x000fea0000000200 */
[C---:B---3--:R-:W-:Y:S06]  /*134a0*/  HMMA.16816.F32 R28, R180.reuse, R168, R28 ;  /* 0x000000a8b41c723c */ /* 0x048fec000000181c */
[----:B------:R-:W-:Y:S01]  /*134b0*/  HMMA.16816.F32 R32, R180, R170, R32 ;  /* 0x000000aab420723c */ /* 0x000fe20000001820 */
[----:B------:R-:W-:Y:S04]  /*134c0*/  LDSM.16.M88.4 R168, [R208+0x4000] ;  /* 0x00400000d0a8783b */ /* 0x000fe80000000200 */
[----:B------:R-:W1:Y:S01]  /*134d0*/  LDSM.16.M88.4 R180, [R223] ;  /* 0x00000000dfb4783b */ /* 0x000e620000000200 */
[C---:B--2---:R-:W-:Y:S06]  /*134e0*/  HMMA.16816.F32 R4, R172.reuse, R176, R4 ;  /* 0x000000b0ac04723c */ /* 0x044fec0000001804 */
[C---:B------:R-:W-:Y:S01]  /*134f0*/  HMMA.16816.F32 R8, R172.reuse, R178, R8 ;  /* 0x000000b2ac08723c */ /* 0x040fe20000001808 */
[----:B------:R-:W2:Y:S05]  /*13500*/  LDSM.16.M88.4 R176, [R221] ;  /* 0x00000000ddb0783b */ /* 0x000eaa0000000200 */
[C---:B----4-:R-:W-:Y:S06]  /*13510*/  HMMA.16816.F32 R12, R172.reuse, R184, R12 ;  /* 0x000000b8ac0c723c */ /* 0x050fec000000180c */
[C---:B------:R-:W-:Y:S01]  /*13520*/  HMMA.16816.F32 R16, R172.reuse, R186, R16 ;  /* 0x000000baac10723c */ /* 0x040fe20000001810 */
[----:B------:R-:W3:Y:S05]  /*13530*/  LDSM.16.M88.4 R184, [R220] ;  /* 0x00000000dcb8783b */ /* 0x000eea0000000200 */
[C---:B-----5:R-:W-:Y:S06]  /*13540*/  HMMA.16816.F32 R20, R172.reuse, R188, R20 ;  /* 0x000000bcac14723c */ /* 0x060fec0000001814 */
        /* <DEDUP_REMOVED lines=28> */
[C---:B-----5:R-:W-:Y:S06]  /*13710*/  HMMA.16816.F32 R28, R172.reuse, R196, R28 ;  /* 0x000000c4ac1c723c */ /* 0x060fec000000181c */
[----:B------:R-:W-:Y:S01]  /*13720*/  HMMA.16816.F32 R32, R172, R198, R32 ;  /* 0x000000c6ac20723c */ /* 0x000fe20000001820 */
[----:B------:R-:W4:Y:S04]  /*13730*/  LDSM.16.M88.4 R172, [R207+0x8000] ;  /* 0x00800000cfac783b */ /* 0x000f280000000200 */
[----:B------:R-:W5:Y:S01]  /*13740*/  LDSM.16.M88.4 R196, [R200+0x14800] ;  /* 0x01480000c8c4783b */ /* 0x000f620000000200 */
[C---:B--2---:R-:W-:Y:S06]  /*13750*/  HMMA.16816.F32 R4, R168.reuse, R176, R4 ;  /* 0x000000b0a804723c */ /* 0x044fec0000001804 */
[C---:B------:R-:W-:Y:S01]  /*13760*/  HMMA.16816.F32 R8, R168.reuse, R178, R8 ;  /* 0x000000b2a808723c */ /* 0x040fe20000001808 */
[----:B------:R-:W2:Y:S05]  /*13770*/  LDSM.16.M88.4 R176, [R200+0x15000] ;  /* 0x01500000c8b0783b */ /* 0x000eaa0000000200 */
[C---:B---3--:R-:W-:Y:S06]  /*13780*/  HMMA.16816.F32 R12, R168.reuse, R184, R12 ;  /* 0x000000b8a80c723c */ /* 0x048fec000000180c */
[C---:B------:R-:W-:Y:S01]  /*13790*/  HMMA.16816.F32 R16, R168.reuse, R186, R16 ;  /* 0x000000baa810723c */ /* 0x040fe20000001810 */
[----:B------:R-:W-:Y:S05]  /*137a0*/  LDSM.16.M88.4 R184, [R219] ;  /* 0x00000000dbb8783b */ /* 0x000fea0000000200 */
[C---:B-1----:R-:W-:Y:S06]  /*137b0*/  HMMA.16816.F32 R20, R168.reuse, R180, R20 ;  /* 0x000000b4a814723c */ /* 0x042fec0000001814 */
[C---:B------:R-:W-:Y:S01]  /*137c0*/  HMMA.16816.F32 R24, R168.reuse, R182, R24 ;  /* 0x000000b6a818723c */ /* 0x040fe20000001818 */
[----:B------:R-:W-:Y:S05]  /*137d0*/  LDSM.16.M88.4 R180, [R208+0x8000] ;  /* 0x00800000d0b4783b */ /* 0x000fea0000000200 */
[C---:B------:R-:W-:Y:S06]  /*137e0*/  HMMA.16816.F32 R28, R168.reuse, R188, R28 ;  /* 0x000000bca81c723c */ /* 0x040fec000000181c */
[----:B------:R-:W-:Y:S01]  /*137f0*/  HMMA.16816.F32 R32, R168, R190, R32 ;  /* 0x000000bea820723c */ /* 0x000fe20000001820 */
[----:B------:R-:W1:Y:S04]  /*13800*/  LDSM.16.M88.4 R168, [R200+0x15800] ;  /* 0x01580000c8a8783b */ /* 0x000e680000000200 */
[----:B------:R-:W3:Y:S01]  /*13810*/  LDSM.16.M88.4 R188, [R218] ;  /* 0x00000000dabc783b */ /* 0x000ee20000000200 */
[C---:B----4-:R-:W-:Y:S06]  /*13820*/  HMMA.16816.F32 R4, R172.reuse, R192, R4 ;  /* 0x000000c0ac04723c */ /* 0x050fec0000001804 */
[C---:B------:R-:W-:Y:S01]  /*13830*/  HMMA.16816.F32 R8, R172.reuse, R194, R8 ;  /* 0x000000c2ac08723c */ /* 0x040fe20000001808 */
[----:B------:R-:W4:Y:S05]  /*13840*/  LDSM.16.M88.4 R192, [R217] ;  /* 0x00000000d9c0783b */ /* 0x000f2a0000000200 */
[C---:B-----5:R-:W-:Y:S06]  /*13850*/  HMMA.16816.F32 R12, R172.reuse, R196, R12 ;  /* 0x000000c4ac0c723c */ /* 0x060fec000000180c */
[C---:B------:R-:W-:Y:S01]  /*13860*/  HMMA.16816.F32 R16, R172.reuse, R198, R16 ;  /* 0x000000c6ac10723c */ /* 0x040fe20000001810 */
[----:B------:R-:W5:Y:S05]  /*13870*/  LDSM.16.M88.4 R196, [R216] ;  /* 0x00000000d8c4783b */ /* 0x000f6a0000000200 */
[C---:B--2---:R-:W-:Y:S06]  /*13880*/  HMMA.16816.F32 R20, R172.reuse, R176, R20 ;  /* 0x000000b0ac14723c */ /* 0x044fec0000001814 */
[C---:B------:R-:W-:Y:S01]  /*13890*/  HMMA.16816.F32 R24, R172.reuse, R178, R24 ;  /* 0x000000b2ac18723c */ /* 0x040fe20000001818 */
[----:B------:R-:W-:Y:S05]  /*138a0*/  LDSM.16.M88.4 R176, [R206+0x14800] ;  /* 0x01480000ceb0783b */ /* 0x000fea0000000200 */
[C---:B-1----:R-:W-:Y:S06]  /*138b0*/  HMMA.16816.F32 R28, R172.reuse, R168, R28 ;  /* 0x000000a8ac1c723c */ /* 0x042fec000000181c */
[----:B------:R-:W-:Y:S01]  /*138c0*/  HMMA.16816.F32 R32, R172, R170, R32 ;  /* 0x000000aaac20723c */ /* 0x000fe20000001820 */
[----:B------:R-:W-:Y:S04]  /*138d0*/  LDSM.16.M88.4 R168, [R210+0x8000] ;  /* 0x00800000d2a8783b */ /* 0x000fe80000000200 */
[----:B------:R-:W1:Y:S01]  /*138e0*/  LDSM.16.M88.4 R172, [R206+0x14000] ;  /* 0x01400000ceac783b */ /* 0x000e620000000200 */
[C---:B------:R-:W-:Y:S06]  /*138f0*/  HMMA.16816.F32 R4, R180.reuse, R184, R4 ;  /* 0x000000b8b404723c */ /* 0x040fec0000001804 */
[C---:B------:R-:W-:Y:S01]  /*13900*/  HMMA.16816.F32 R8, R180.reuse, R186, R8 ;  /* 0x000000bab408723c */ /* 0x040fe20000001808 */
[----:B------:R-:W2:Y:S05]  /*13910*/  LDSM.16.M88.4 R184, [R206+0x15000] ;  /* 0x01500000ceb8783b */ /* 0x000eaa0000000200 */
[C---:B---3--:R-:W-:Y:S06]  /*13920*/  HMMA.16816.F32 R12, R180.reuse, R188, R12 ;  /* 0x000000bcb40c723c */ /* 0x048fec000000180c */
[C---:B------:R-:W-:Y:S01]  /*13930*/  HMMA.16816.F32 R16, R180.reuse, R190, R16 ;  /* 0x000000beb410723c */ /* 0x040fe20000001810 */
[----:B------:R-:W3:Y:S05]  /*13940*/  LDSM.16.M88.4 R188, [R206+0x15800] ;  /* 0x01580000cebc783b */ /* 0x000eea0000000200 */
[C---:B----4-:R-:W-:Y:S06]  /*13950*/  HMMA.16816.F32 R20, R180.reuse, R192, R20 ;  /* 0x000000c0b414723c */ /* 0x050fec0000001814 */
[C---:B------:R-:W-:Y:S01]  /*13960*/  HMMA.16816.F32 R24, R180.reuse, R194, R24 ;  /* 0x000000c2b418723c */ /* 0x040fe20000001818 */
[----:B------:R-:W-:Y:S05]  /*13970*/  LDSM.16.M88.4 R192, [R205+0x4000] ;  /* 0x00400000cdc0783b */ /* 0x000fea0000000200 */
[C---:B-----5:R-:W-:Y:S06]  /*13980*/  HMMA.16816.F32 R28, R180.reuse, R196, R28 ;  /* 0x000000c4b41c723c */ /* 0x060fec000000181c */
[----:B------:R-:W-:Y:S01]  /*13990*/  HMMA.16816.F32 R32, R180, R198, R32 ;  /* 0x000000c6b420723c */ /* 0x000fe20000001820 */
[----:B------:R-:W4:Y:S04]  /*139a0*/  LDSM.16.M88.4 R180, [R209+0x8000] ;  /* 0x00800000d1b4783b */ /* 0x000f280000000200 */
[----:B------:R-:W5:Y:S01]  /*139b0*/  LDSM.16.M88.4 R196, [R205+0x4800] ;  /* 0x00480000cdc4783b */ /* 0x000f620000000200 */
        /* <DEDUP_REMOVED lines=16> */
[C---:B-----5:R-:W-:Y:S06]  /*13ac0*/  HMMA.16816.F32 R12, R180.reuse, R196, R12 ;  /* 0x000000c4b40c723c */ /* 0x060fec000000180c */
[C---:B------:R-:W-:Y:S01]  /*13ad0*/  HMMA.16816.F32 R16, R180.reuse, R198, R16 ;  /* 0x000000c6b410723c */ /* 0x040fe20000001810 */
[----:B------:R-:W-:Y:S05]  /*13ae0*/  LDSM.16.M88.4 R196, [R212] ;  /* 0x00000000d4c4783b */ /* 0x000fea0000000200 */
[C---:B-1----:R-:W-:Y:S06]  /*13af0*/  HMMA.16816.F32 R20, R180.reuse, R172, R20 ;  /* 0x000000acb414723c */ /* 0x042fec0000001814 */
[C---:B------:R-:W-:Y:S01]  /*13b00*/  HMMA.16816.F32 R24, R180.reuse, R174, R24 ;  /* 0x000000aeb418723c */ /* 0x040fe20000001818 */
[----:B------:R-:W1:Y:S05]  /*13b10*/  LDSM.16.M88.4 R172, [R200+0x17800] ;  /* 0x01780000c8ac783b */ /* 0x000e6a0000000200 */
[C---:B------:R-:W-:Y:S06]  /*13b20*/  HMMA.16816.F32 R28, R180.reuse, R176, R28 ;  /* 0x000000b0b41c723c */ /* 0x040fec000000181c */
[----:B------:R-:W-:Y:S01]  /*13b30*/  HMMA.16816.F32 R32, R180, R178, R32 ;  /* 0x000000b2b420723c */ /* 0x000fe20000001820 */
[----:B------:R-:W-:Y:S04]  /*13b40*/  LDSM.16.M88.4 R176, [R208+0xc000] ;  /* 0x00c00000d0b0783b */ /* 0x000fe80000000200 */
[----:B------:R-:W5:Y:S01]  /*13b50*/  LDSM.16.M88.4 R180, [R215] ;  /* 0x00000000d7b4783b */ /* 0x000f620000000200 */
[C---:B--2---:R-:W-:Y:S06]  /*13b60*/  HMMA.16816.F32 R4, R168.reuse, R184, R4 ;  /* 0x000000b8a804723c */ /* 0x044fec0000001804 */
[C---:B------:R-:W-:Y:S01]  /*13b70*/  HMMA.16816.F32 R8, R168.reuse, R186, R8 ;  /* 0x000000baa808723c */ /* 0x040fe20000001808 */
[----:B------:R-:W2:Y:S05]  /*13b80*/  LDSM.16.M88.4 R184, [R214] ;  /* 0x00000000d6b8783b */ /* 0x000eaa0000000200 */
[C---:B---3--:R-:W-:Y:S06]  /*13b90*/  HMMA.16816.F32 R12, R168.reuse, R188, R12 ;  /* 0x000000bca80c723c */ /* 0x048fec000000180c */
[C---:B------:R-:W-:Y:S01]  /*13ba0*/  HMMA.16816.F32 R16, R168.reuse, R190, R16 ;  /* 0x000000bea810723c */ /* 0x040fe20000001810 */
[----:B------:R-:W3:Y:S05]  /*13bb0*/  LDSM.16.M88.4 R188, [R213] ;  /* 0x00000000d5bc783b */ /* 0x000eea0000000200 */
[C---:B----4-:R-:W-:Y:S06]  /*13bc0*/  HMMA.16816.F32 R20, R168.reuse, R192, R20 ;  /* 0x000000c0a814723c */ /* 0x050fec0000001814 */
[C---:B------:R-:W-:Y:S01]  /*13bd0*/  HMMA.16816.F32 R24, R168.reuse, R194, R24 ;  /* 0x000000c2a818723c */ /* 0x040fe20000001818 */
[----:B------:R-:W-:Y:S05]  /*13be0*/  LDSM.16.M88.4 R192, [R205+0x6000] ;  /* 0x00600000cdc0783b */ /* 0x000fea0000000200 */
[C---:B-1----:R-:W-:Y:S06]  /*13bf0*/  HMMA.16816.F32 R28, R168.reuse, R172, R28 ;  /* 0x000000aca81c723c */ /* 0x042fec000000181c */
[----:B------:R-:W-:Y:S01]  /*13c00*/  HMMA.16816.F32 R32, R168, R174, R32 ;  /* 0x000000aea820723c */ /* 0x000fe20000001820 */
[----:B------:R-:W-:Y:S04]  /*13c10*/  LDSM.16.M88.4 R168, [R210+0xc000] ;  /* 0x00c00000d2a8783b */ /* 0x000fe80000000200 */
[----:B------:R-:W1:Y:S01]  /*13c20*/  LDSM.16.M88.4 R172, [R206+0x16000] ;  /* 0x01600000ceac783b */ /* 0x000e620000000200 */
[C---:B-----5:R-:W-:Y:S06]  /*13c30*/  HMMA.16816.F32 R4, R176.reuse, R180, R4 ;  /* 0x000000b4b004723c */ /* 0x060fec0000001804 */
[C---:B------:R-:W-:Y:S01]  /*13c40*/  HMMA.16816.F32 R8, R176.reuse, R182, R8 ;  /* 0x000000b6b008723c */ /* 0x040fe20000001808 */
[----:B------:R-:W4:Y:S05]  /*13c50*/  LDSM.16.M88.4 R180, [R206+0x16800] ;  /* 0x01680000ceb4783b */ /* 0x000f2a0000000200 */
[C---:B--2---:R-:W-:Y:S06]  /*13c60*/  HMMA.16816.F32 R12, R176.reuse, R184, R12 ;  /* 0x000000b8b00c723c */ /* 0x044fec000000180c */
[C---:B------:R-:W-:Y:S01]  /*13c70*/  HMMA.16816.F32 R16, R176.reuse, R186, R16 ;  /* 0x000000bab010723c */ /* 0x040fe20000001810 */
[----:B------:R-:W2:Y:S05]  /*13c80*/  LDSM.16.M88.4 R184, [R206+0x17000] ;  /* 0x01700000ceb8783b */ /* 0x000eaa0000000200 */
[C---:B---3--:R-:W-:Y:S06]  /*13c90*/  HMMA.16816.F32 R20, R176.reuse, R188, R20 ;  /* 0x000000bcb014723c */ /* 0x048fec0000001814 */
        /* <DEDUP_REMOVED lines=8> */
[----:B------:R-:W1:Y:S05]  /*13d20*/  LDSM.16.M88.4 R172, [R205+0x7000] ;  /* 0x00700000cdac783b */ /* 0x000e6a0000000200 */
[C---:B----4-:R-:W-:Y:S06]  /*13d30*/  HMMA.16816.F32 R12, R168.reuse, R180, R12 ;  /* 0x000000b4a80c723c */ /* 0x050fec000000180c */
[C---:B------:R-:W-:Y:S05]  /*13d40*/  HMMA.16816.F32 R16, R168.reuse, R182, R16 ;  /* 0x000000b6a810723c */ /* 0x040fea0000001810 */
[C---:B------:R-:W-:Y:S01]  /*13d50*/  LEA R180, P0, R132.reuse, R236, 0x6 ;  /* 0x000000ec84b47211 */ /* 0x040fe200078030ff */
[C---:B--2---:R-:W-:Y:S05]  /*13d60*/  HMMA.16816.F32 R20, R168.reuse, R184, R20 ;  /* 0x000000b8a814723c */ /* 0x044fea0000001814 */
[----:B------:R-:W-:Y:S01]  /*13d70*/  LEA.HI.X.SX32 R181, R132, R237, 0x6, P0 ;  /* 0x000000ed84b57211 */ /* 0x000fe200000f36ff */
[C---:B------:R-:W-:Y:S05]  /*13d80*/  HMMA.16816.F32 R24, R168.reuse, R186, R24 ;  /* 0x000000baa818723c */ /* 0x040fea0000001818 */
[----:B------:R-:W-:Y:S01]  /*13d90*/  VIADD R132, R0, 0x1 ;  /* 0x0000000100847836 */ /* 0x000fe20000000000 */
[C---:B---3--:R-:W-:Y:S04]  /*13da0*/  HMMA.16816.F32 R28, R168.reuse, R188, R28 ;  /* 0x000000bca81c723c */ /* 0x048fe8000000181c */
[----:B------:R-:W-:Y:S01]  /*13db0*/  ISETP.GE.AND P6, PT, R132, R229, PT ;  /* 0x000000e58400720c */ /* 0x000fe20003fc6270 */
[----:B------:R-:W-:Y:S01]  /*13dc0*/  IMAD R185, R2, UR11, R3 ;  /* 0x0000000b02b97c24 */ /* 0x000fe2000f8e0203 */
[----:B------:R-:W-:Y:S03]  /*13dd0*/  HMMA.16816.F32 R32, R168, R190, R32 ;  /* 0x000000bea820723c */ /* 0x000fe60000001820 */
[----:B------:R-:W-:Y:S02]  /*13de0*/  ISETP.GE.OR P6, PT, R132, R233, !P6 ;  /* 0x000000e98400720c */ /* 0x000fe400077c6670 */
[----:B------:R-:W-:Y:S01]  /*13df0*/  IMAD.WIDE.U32 R182, R2, UR10, RZ ;  /* 0x0000000a02b67c25 */ /* 0x000fe2000f8e00ff */
[C---:B-----5:R-:W-:Y:S05]  /*13e00*/  HMMA.16816.F32 R4, R176.reuse, R192, R4 ;  /* 0x000000c0b004723c */ /* 0x060fea0000001804 */
[----:B------:R-:W-:Y:S01]  /*13e10*/  IMAD.IADD R168, R230, 0x1, -R132 ;  /* 0x00000001e6a87824 */ /* 0x000fe200078e0a84 */
[C---:B------:R-:W-:Y:S05]  /*13e20*/  HMMA.16816.F32 R8, R176.reuse, R194, R8 ;  /* 0x000000c2b008723c */ /* 0x040fea0000001808 */
[----:B------:R-:W-:Y:S01]  /*13e30*/  IABS R184, R168 ;  /* 0x000000a800b87213 */ /* 0x000fe20000000000 */
[C---:B------:R-:W-:Y:S05]  /*13e40*/  HMMA.16816.F32 R12, R176.reuse, R196, R12 ;  /* 0x000000c4b00c723c */ /* 0x040fea000000180c */
[----:B------:R-:W-:Y:S01]  /*13e50*/  IMAD R168, R181, UR10, RZ ;  /* 0x0000000ab5a87c24 */ /* 0x000fe2000f8e02ff */
[C---:B------:R-:W-:Y:S05]  /*13e60*/  HMMA.16816.F32 R16, R176.reuse, R198, R16 ;  /* 0x000000c6b010723c */ /* 0x040fea0000001810 */
[C---:B------:R-:W-:Y:S01]  /*13e70*/  IMAD R181, R180.reuse, UR11, R168 ;  /* 0x0000000bb4b57c24 */ /* 0x040fe2000f8e02a8 */
[C---:B-1----:R-:W-:Y:S01]  /*13e80*/  HMMA.16816.F32 R20, R176.reuse, R172, R20 ;  /* 0x000000acb014723c */ /* 0x042fe20000001814 */
[----:B------:R-:W1:Y:S01]  /*13e90*/  LDSM.16.M88.4 R168, [R205+0x7800] ;  /* 0x00780000cda8783b */ /* 0x000e620000000200 */
[----:B------:R-:W-:Y:S04]  /*13ea0*/  DEPBAR.LE SB0, 0x0 ;  /* 0x000080000000791a */ /* 0x000fe80000000000 */
[----:B------:R-:W-:Y:S01]  /*13eb0*/  IMAD.WIDE.U32 R2, R180, UR10, RZ ;  /* 0x0000000ab4027c25 */ /* 0x000fe2000f8e00ff */
[----:B------:R-:W-:Y:S01]  /*13ec0*/  BAR.SYNC.DEFER_BLOCKING 0x0 ;  /* 0x0000000000007b1d */ /* 0x000fe20000010000 */
[C---:B------:R-:W-:Y:S05]  /*13ed0*/  HMMA.16816.F32 R24, R176.reuse, R174, R24 ;  /* 0x000000aeb018723c */ /* 0x040fea0000001818 */
[-C--:B------:R-:W-:Y:S01]  /*13ee0*/  LEA R180, P5, R182, R235.reuse, 0x1 ;  /* 0x000000ebb6b47211 */ /* 0x080fe200078a08ff */
[----:B------:R-:W-:Y:S01]  /*13ef0*/  IMAD.IADD R185, R183, 0x1, R185 ;  /* 0x00000001b7b97824 */ /* 0x000fe200078e02b9 */
[----:B------:R-:W-:Y:S01]  /*13f00*/  LEA R172, P0, R2, R235, 0x1 ;  /* 0x000000eb02ac7211 */ /* 0x000fe200078008ff */
[----:B------:R-:W-:Y:S03]  /*13f10*/  IMAD.MOV.U32 R173, RZ, RZ, R184 ;  /* 0x000000ffffad7224 */ /* 0x000fe600078e00b8 */
[----:B------:R-:W-:Y:S01]  /*13f20*/  IMAD.IADD R183, R3, 0x1, R181 ;  /* 0x0000000103b77824 */ /* 0x000fe200078e02b5 */
[----:B------:R-:W-:Y:S01]  /*13f30*/  LEA.HI.X R181, R182, R234, R185, 0x1, P5 ;  /* 0x000000eab6b57211 */ /* 0x000fe200028f0cb9 */
[----:B------:R-:W-:Y:S01]  /*13f40*/  FFMA.FTZ R4, R135, -UR21, R4 ;  /* 0x8000001587047c23 */ /* 0x000fe20008010004 */
[----:B------:R-:W-:Y:S01]  /*13f50*/  ISETP.GE.AND P5, PT, R132, R228, PT ;  /* 0x000000e48400720c */ /* 0x000fe20003fa6270 */
[C---:B------:R-:W-:Y:S01]  /*13f60*/  IMAD.IADD R135, R231.reuse, 0x1, -R0 ;  /* 0x00000001e7877824 */ /* 0x040fe200078e0a00 */
[----:B------:R-:W-:Y:S02]  /*13f70*/  I2FP.F32.S32 R3, R173 ;  /* 0x000000ad00037245 */ /* 0x000fe40000201400 */
[----:B------:R-:W-:Y:S01]  /*13f80*/  LEA.HI.X R173, R2, R234, R183, 0x1, P0 ;  /* 0x000000ea02ad7211 */ /* 0x000fe200000f0cb7 */
[----:B------:R-:W-:Y:S01]  /*13f90*/  VIADD R2, R0, 0x9 ;  /* 0x0000000900027836 */ /* 0x000fe20000000000 */
[----:B------:R-:W-:Y:S01]  /*13fa0*/  ISETP.GE.OR P5, PT, R132, R232, !P5 ;  /* 0x000000e88400720c */ /* 0x000fe20006fa6670 */
[----:B------:R-:W-:Y:S01]  /*13fb0*/  IMAD.IADD R132, R231, 0x1, -R132 ;  /* 0x00000001e7847824 */ /* 0x000fe200078e0a84 */
[----:B------:R-:W-:Y:S01]  /*13fc0*/  IABS R175, R135 ;  /* 0x0000008700af7213 */ /* 0x000fe20000000000 */
[----:B------:R-:W-:Y:S01]  /*13fd0*/  FFMA.FTZ R5, R3, -UR21, R5 ;  /* 0x8000001503057c23 */ /* 0x000fe20008010005 */
[----:B------:R-:W-:Y:S01]  /*13fe0*/  PLOP3.LUT P0, PT, PT, PT, UP0, 0x80, 0x0 ;  /* 0x000000000000781c */ /* 0x000fe20003f0f008 */
[----:B------:R-:W-:Y:S01]  /*13ff0*/  VIADD R3, R0, 0x8 ;  /* 0x0000000800037836 */ /* 0x000fe20000000000 */
[----:B------:R-:W-:Y:S01]  /*14000*/  IABS R182, R132 ;  /* 0x0000008400b67213 */ /* 0x000fe20000000000 */
[C---:B------:R-:W-:Y:S02]  /*14010*/  IMAD.IADD R174, R230.reuse, 0x1, -R2 ;  /* 0x00000001e6ae7824 */ /* 0x040fe400078e0a02 */
[----:B------:R-:W-:Y:S03]  /*14020*/  IMAD.IADD R135, R230, 0x1, -R3 ;  /* 0x00000001e6877824 */ /* 0x000fe600078e0a03 */
[----:B------:R-:W-:Y:S01]  /*14030*/  IABS R132, R174 ;  /* 0x000000ae00847213 */ /* 0x000fe20000000000 */
[C---:B-1----:R-:W-:Y:S03]  /*14040*/  HMMA.16816.F32 R28, R176.reuse, R168, R28 ;  /* 0x000000a8b01c723c */ /* 0x042fe6000000181c */
[----:B------:R-:W-:Y:S01]  /*14050*/  IABS R135, R135 ;  /* 0x0000008700877213 */ /* 0x000fe20000000000 */
[----:B------:R-:W-:Y:S01]  /*14060*/  IMAD.MOV.U32 R174, RZ, RZ, R175 ;  /* 0x000000ffffae7224 */ /* 0x000fe200078e00af */
[----:B------:R-:W-:Y:S01]  /*14070*/  I2FP.F32.S32 R132, R132 ;  /* 0x0000008400847245 */ /* 0x000fe20000201400 */
[----:B------:R-:W-:Y:S05]  /*14080*/  HMMA.16816.F32 R32, R176, R170, R32 ;  /* 0x000000aab020723c */ /* 0x000fea0000001820 */
[----:B------:R-:W-:Y:S01]  /*14090*/  I2FP.F32.S32 R174, R174 ;  /* 0x000000ae00ae7245 */ /* 0x000fe20000201400 */
[----:B------:R-:W-:Y:S01]  /*140a0*/  IMAD.MOV.U32 R175, RZ, RZ, R182 ;  /* 0x000000ffffaf7224 */ /* 0x000fe200078e00b6 */
[----:B------:R-:W-:Y:S01]  /*140b0*/  I2FP.F32.S32 R135, R135 ;  /* 0x0000008700877245 */ /* 0x000fe20000201400 */
[----:B------:R-:W-:Y:S03]  /*140c0*/  FFMA.FTZ R9, R132, -UR21, R9 ;  /* 0x8000001584097c23 */ /* 0x000fe60008010009 */
[----:B------:R-:W-:Y:S01]  /*140d0*/  I2FP.F32.S32 R175, R175 ;  /* 0x000000af00af7245 */ /* 0x000fe20000201400 */
[----:B------:R-:W-:Y:S01]  /*140e0*/  FFMA.FTZ R6, R174, -UR21, R6 ;  /* 0x80000015ae067c23 */ /* 0x000fe20008010006 */
[----:B------:R-:W-:Y:S03]  /*140f0*/  FFMA.FTZ R8, R135, -UR21, R8 ;  /* 0x8000001587087c23 */ /* 0x000fe60008010008 */
[----:B------:R-:W-:Y:S01]  /*14100*/  FFMA.FTZ R7, R175, -UR21, R7 ;  /* 0x80000015af077c23 */ /* 0x000fe20008010007 */
[----:B------:R-:W-:Y:S07]  /*14110*/  @P0 BRA `(.L_x_611) ;  /* 0xffffffe400600947 */ /* 0x000fee000383ffff */
.L_x_610:
[CC--:B------:R-:W-:Y:S01]  /*14120*/  ISETP.GE.AND P1, PT, R0.reuse, R229.reuse, PT ;  /* 0x000000e50000720c */ /* 0x0c0fe20003f26270 */
[----:B------:R-:W-:Y:S01]  /*14130*/  UISETP.GT.AND UP0, UPT, UR13, UR16, UPT ;  /* 0x000000100d00728c */ /* 0x000fe2000bf04270 */
[C---:B------:R-:W-:Y:S01]  /*14140*/  ISETP.GE.AND P0, PT, R3.reuse, R228, PT ;  /* 0x000000e40300720c */ /* 0x040fe20003f06270 */
[----:B------:R-:W-:Y:S01]  /*14150*/  UIADD3 UR26, UR26, 0x1, URZ ;  /* 0x000000011a1a7890 */ /* 0x000fe2000fffe03f */
[----:B------:R-:W-:Y:S01]  /*14160*/  ISETP.GE.AND P3, PT, R3, R229, PT ;  /* 0x000000e50300720c */ /* 0x000fe20003f66270 */
[----:B------:R-:W-:Y:S01]  /*14170*/  UMOV UR20, UR13 ;  /* 0x0000000d00147c82 */ /* 0x000fe20008000000 */
[----:B----4-:R-:W-:Y:S01]  /*14180*/  FSEL R171, R5, -INF , !P6 ;  /* 0xff80000005ab7808 */ /* 0x010fe20007000000 */
[----:B------:R-:W-:Y:S01]  /*14190*/  IMAD.IADD R5, R231, 0x1, -R3 ;  /* 0x00000001e7057824 */ /* 0x000fe200078e0a03 */
[CC--:B------:R-:W-:Y:S02]  /*141a0*/  ISETP.GE.OR P1, PT, R0.reuse, R233.reuse, !P1 ;  /* 0x000000e90000720c */ /* 0x0c0fe40004f26670 */
[C---:B------:R-:W-:Y:S02]  /*141b0*/  ISETP.GE.OR P0, PT, R3.reuse, R232, !P0 ;  /* 0x000000e80300720c */ /* 0x040fe40004706670 */
[----:B------:R-:W-:Y:S02]  /*141c0*/  ISETP.GE.OR P3, PT, R3, R233, !P3 ;  /* 0x000000e90300720c */ /* 0x000fe40005f66670 */
[----:B------:R-:W-:Y:S02]  /*141d0*/  IADD3 R132, R0, 0x10, RZ ;  /* 0x0000001000847810 */ /* 0x000fe40007ffe0ff */
[----:B------:R-:W-:Y:S02]  /*141e0*/  IADD3 R3, R231, -R2, RZ ;  /* 0x80000002e7037210 */ /* 0x000fe40007ffe0ff */
[----:B------:R-:W-:Y:S02]  /*141f0*/  FSEL R169, R4, -INF , !P1 ;  /* 0xff80000004a97808 */ /* 0x000fe40004800000 */
[----:B------:R-:W-:Y:S02]  /*14200*/  FSEL R174, R7, -INF , !P5 ;  /* 0xff80000007ae7808 */ /* 0x000fe40006800000 */
[C---:B------:R-:W-:Y:S02]  /*14210*/  ISETP.GE.AND P6, PT, R2.reuse, R228, PT ;  /* 0x000000e40200720c */ /* 0x040fe40003fc6270 */
[----:B------:R-:W-:Y:S02]  /*14220*/  ISETP.GE.AND P1, PT, R2, R229, PT ;  /* 0x000000e50200720c */ /* 0x000fe40003f26270 */
[----:B------:R-:W-:Y:S02]  /*14230*/  IADD3 R135, R0, 0x11, RZ ;  /* 0x0000001100877810 */ /* 0x000fe40007ffe0ff */
[----:B------:R-:W-:Y:S02]  /*14240*/  IADD3 R4, R230, -R132, RZ ;  /* 0x80000084e6047210 */ /* 0x000fe40007ffe0ff */
[----:B------:R-:W-:Y:S02]  /*14250*/  IABS R7, R3 ;  /* 0x0000000300077213 */ /* 0x000fe40000000000 */
[----:B------:R-:W-:Y:S02]  /*14260*/  IABS R168, R5 ;  /* 0x0000000500a87213 */ /* 0x000fe40000000000 */
[C---:B------:R-:W-:Y:S02]  /*14270*/  ISETP.GE.OR P6, PT, R2.reuse, R232, !P6 ;  /* 0x000000e80200720c */ /* 0x040fe400077c6670 */
[----:B------:R-:W-:Y:S02]  /*14280*/  ISETP.GE.OR P1, PT, R2, R233, !P1 ;  /* 0x000000e90200720c */ /* 0x000fe40004f26670 */
[----:B------:R-:W-:Y:S02]  /*14290*/  ISETP.GE.AND P4, PT, R0, R228, PT ;  /* 0x000000e40000720c */ /* 0x000fe40003f86270 */
[----:B------:R-:W-:Y:S02]  /*142a0*/  IADD3 R2, R230, -R135, RZ ;  /* 0x80000087e6027210 */ /* 0x000fe40007ffe0ff */
[----:B------:R-:W-:Y:S01]  /*142b0*/  IABS R5, R4 ;  /* 0x0000000400057213 */ /* 0x000fe20000000000 */
[----:B------:R-:W-:Y:S01]  /*142c0*/  IMAD.MOV.U32 R4, RZ, RZ, R7 ;  /* 0x000000ffff047224 */ /* 0x000fe200078e0007 */
[----:B------:R-:W-:Y:S02]  /*142d0*/  MOV R3, R168 ;  /* 0x000000a800037202 */ /* 0x000fe40000000f00 */
[----:B------:R-:W-:Y:S02]  /*142e0*/  ISETP.GE.OR P4, PT, R0, R232, !P4 ;  /* 0x000000e80000720c */ /* 0x000fe40006786670 */
[----:B------:R-:W-:Y:S02]  /*142f0*/  IABS R2, R2 ;  /* 0x0000000200027213 */ /* 0x000fe40000000000 */
[----:B------:R-:W-:Y:S02]  /*14300*/  I2FP.F32.S32 R3, R3 ;  /* 0x0000000300037245 */ /* 0x000fe40000201400 */
[----:B------:R-:W-:Y:S02]  /*14310*/  I2FP.F32.S32 R4, R4 ;  /* 0x0000000400047245 */ /* 0x000fe40000201400 */
[----:B------:R-:W-:Y:S01]  /*14320*/  FSEL R170, R6, -INF , !P4 ;  /* 0xff80000006aa7808 */ /* 0x000fe20006000000 */
[----:B------:R-:W-:Y:S01]  /*14330*/  FFMA.FTZ R10, R3, -UR21, R10 ;  /* 0x80000015030a7c23 */ /* 0x000fe2000801000a */
[----:B------:R-:W-:Y:S01]  /*14340*/  I2FP.F32.S32 R5, R5 ;  /* 0x0000000500057245 */ /* 0x000fe20000201400 */
[----:B------:R-:W-:Y:S01]  /*14350*/  FFMA.FTZ R11, R4, -UR21, R11 ;  /* 0x80000015040b7c23 */ /* 0x000fe2000801000b */
[----:B------:R-:W-:Y:S02]  /*14360*/  I2FP.F32.S32 R2, R2 ;  /* 0x0000000200027245 */ /* 0x000fe40000201400 */
[CC--:B------:R-:W-:Y:S01]  /*14370*/  ISETP.GE.AND P4, PT, R132.reuse, R229.reuse, PT ;  /* 0x000000e58400720c */ /* 0x0c0fe20003f86270 */
[----:B------:R-:W-:Y:S01]  /*14380*/  FFMA.FTZ R12, R5, -UR21, R12 ;  /* 0x80000015050c7c23 */ /* 0x000fe2000801000c */
[----:B------:R-:W-:Y:S01]  /*14390*/  ISETP.GE.AND P5, PT, R132, R228, PT ;  /* 0x000000e48400720c */ /* 0x000fe20003fa6270 */
[----:B------:R-:W-:Y:S01]  /*143a0*/  FFMA.FTZ R13, R2, -UR21, R13 ;  /* 0x80000015020d7c23 */ /* 0x000fe2000801000d */
[----:B------:R-:W-:Y:S02]  /*143b0*/  FSEL R168, R8, -INF , !P3 ;  /* 0xff80000008a87808 */ /* 0x000fe40005800000 */
[----:B------:R-:W-:Y:S02]  /*143c0*/  ISETP.GE.AND P3, PT, R135, R229, PT ;  /* 0x000000e58700720c */ /* 0x000fe40003f66270 */
[CC--:B------:R-:W-:Y:S02]  /*143d0*/  ISETP.GE.OR P4, PT, R132.reuse, R233.reuse, !P4 ;  /* 0x000000e98400720c */ /* 0x0c0fe40006786670 */
[----:B------:R-:W-:Y:S01]  /*143e0*/  ISETP.GE.OR P5, PT, R132, R232, !P5 ;  /* 0x000000e88400720c */ /* 0x000fe20006fa6670 */
[----:B------:R-:W-:Y:S01]  /*143f0*/  IMAD.IADD R132, R231, 0x1, -R132 ;  /* 0x00000001e7847824 */ /* 0x000fe200078e0a84 */
[C---:B------:R-:W-:Y:S02]  /*14400*/  IADD3 R3, R0.reuse, 0x18, RZ ;  /* 0x0000001800037810 */ /* 0x040fe40007ffe0ff */
[----:B------:R-:W-:Y:S02]  /*14410*/  FSEL R9, R9, -INF , !P1 ;  /* 0xff80000009097808 */ /* 0x000fe40004800000 */
[C---:B------:R-:W-:Y:S02]  /*14420*/  ISETP.GE.OR P3, PT, R135.reuse, R233, !P3 ;  /* 0x000000e98700720c */ /* 0x040fe40005f66670 */
[----:B------:R-:W-:Y:S02]  /*14430*/  IADD3 R2, R0, 0x19, RZ ;  /* 0x0000001900027810 */ /* 0x000fe40007ffe0ff */
[-C--:B------:R-:W-:Y:S02]  /*14440*/  ISETP.GE.AND P1, PT, R135, R228.reuse, PT ;  /* 0x000000e48700720c */ /* 0x080fe40003f26270 */
[----:B------:R-:W-:Y:S01]  /*14450*/  FSEL R175, R10, -INF , !P0 ;  /* 0xff8000000aaf7808 */ /* 0x000fe20004000000 */
[----:B------:R-:W-:Y:S01]  /*14460*/  IMAD.IADD R4, R230, 0x1, -R2 ;  /* 0x00000001e6047824 */ /* 0x000fe200078e0a02 */
[----:B------:R-:W-:Y:S02]  /*14470*/  FSEL R176, R11, -INF , !P6 ;  /* 0xff8000000bb07808 */ /* 0x000fe40007000000 */
[C---:B------:R-:W-:Y:S02]  /*14480*/  ISETP.GE.AND P0, PT, R3.reuse, R229, PT ;  /* 0x000000e50300720c */ /* 0x040fe40003f06270 */
[----:B------:R-:W-:Y:S02]  /*14490*/  ISETP.GE.AND P6, PT, R3, R228, PT ;  /* 0x000000e40300720c */ /* 0x000fe40003fc6270 */
[----:B------:R-:W-:Y:S02]  /*144a0*/  FSEL R177, R13, -INF , !P3 ;  /* 0xff8000000db17808 */ /* 0x000fe40005800000 */
[----:B------:R-:W-:Y:S02]  /*144b0*/  FSEL R180, R12, -INF , !P4 ;  /* 0xff8000000cb47808 */ /* 0x000fe40006000000 */
[----:B------:R-:W-:Y:S02]  /*144c0*/  IABS R6, R132 ;  /* 0x0000008400067213 */ /* 0x000fe40000000000 */
[----:B------:R-:W-:Y:S02]  /*144d0*/  IADD3 R5, R230, -R3, RZ ;  /* 0x80000003e6057210 */ /* 0x000fe40007ffe0ff */
[C---:B------:R-:W-:Y:S02]  /*144e0*/  ISETP.GE.AND P4, PT, R2.reuse, R229, PT ;  /* 0x000000e50200720c */ /* 0x040fe40003f86270 */
[----:B------:R-:W-:Y:S02]  /*144f0*/  ISETP.GE.AND P3, PT, R2, R228, PT ;  /* 0x000000e40200720c */ /* 0x000fe40003f66270 */
[-C--:B------:R-:W-:Y:S01]  /*14500*/  ISETP.GE.OR P1, PT, R135, R232.reuse, !P1 ;  /* 0x000000e88700720c */ /* 0x080fe20004f26670 */
[----:B------:R-:W-:Y:S01]  /*14510*/  IMAD.IADD R135, R231, 0x1, -R135 ;  /* 0x00000001e7877824 */ /* 0x000fe200078e0a87 */
[C---:B------:R-:W-:Y:S02]  /*14520*/  ISETP.GE.OR P0, PT, R3.reuse, R233, !P0 ;  /* 0x000000e90300720c */ /* 0x040fe40004706670 */
[----:B------:R-:W-:Y:S02]  /*14530*/  ISETP.GE.OR P6, PT, R3, R232, !P6 ;  /* 0x000000e80300720c */ /* 0x000fe400077c6670 */
[----:B------:R-:W-:Y:S02]  /*14540*/  I2FP.F32.S32 R6, R6 ;  /* 0x0000000600067245 */ /* 0x000fe40000201400 */
[C---:B------:R-:W-:Y:S02]  /*14550*/  IADD3 R3, R231.reuse, -R3, RZ ;  /* 0x80000003e7037210 */ /* 0x040fe40007ffe0ff */
[----:B------:R-:W-:Y:S01]  /*14560*/  IABS R7, R5 ;  /* 0x0000000500077213 */ /* 0x000fe20000000000 */
[----:B------:R-:W-:Y:S01]  /*14570*/  FFMA.FTZ R14, R6, -UR21, R14 ;  /* 0x80000015060e7c23 */ /* 0x000fe2000801000e */
[C---:B------:R-:W-:Y:S02]  /*14580*/  ISETP.GE.OR P4, PT, R2.reuse, R233, !P4 ;  /* 0x000000e90200720c */ /* 0x040fe40006786670 */
[----:B------:R-:W-:Y:S02]  /*14590*/  ISETP.GE.OR P3, PT, R2, R232, !P3 ;  /* 0x000000e80200720c */ /* 0x000fe40005f66670 */
[----:B------:R-:W-:Y:S02]  /*145a0*/  IADD3 R2, R231, -R2, RZ ;  /* 0x80000002e7027210 */ /* 0x000fe40007ffe0ff */
[----:B------:R-:W-:Y:S02]  /*145b0*/  IABS R135, R135 ;  /* 0x0000008700877213 */ /* 0x000fe40000000000 */
[----:B------:R-:W-:Y:S01]  /*145c0*/  IABS R5, R3 ;  /* 0x0000000300057213 */ /* 0x000fe20000000000 */
[----:B------:R-:W-:Y:S01]  /*145d0*/  IMAD.MOV.U32 R3, RZ, RZ, R7 ;  /* 0x000000ffff037224 */ /* 0x000fe200078e0007 */
[----:B------:R-:W-:Y:S02]  /*145e0*/  IABS R4, R4 ;  /* 0x0000000400047213 */ /* 0x000fe40000000000 */
[----:B------:R-:W-:Y:S02]  /*145f0*/  IABS R6, R2 ;  /* 0x0000000200067213 */ /* 0x000fe40000000000 */
[----:B------:R-:W-:Y:S02]  /*14600*/  MOV R2, R135 ;  /* 0x0000008700027202 */ /* 0x000fe40000000f00 */
[----:B------:R-:W-:Y:S02]  /*14610*/  I2FP.F32.S32 R3, R3 ;  /* 0x0000000300037245 */ /* 0x000fe40000201400 */
[----:B------:R-:W-:Y:S02]  /*14620*/  I2FP.F32.S32 R4, R4 ;  /* 0x0000000400047245 */ /* 0x000fe40000201400 */
[----:B------:R-:W-:Y:S01]  /*14630*/  I2FP.F32.S32 R2, R2 ;  /* 0x0000000200027245 */ /* 0x000fe20000201400 */
[----:B------:R-:W-:Y:S01]  /*14640*/  FFMA.FTZ R16, R3, -UR21, R16 ;  /* 0x8000001503107c23 */ /* 0x000fe20008010010 */
[----:B------:R-:W-:Y:S01]  /*14650*/  I2FP.F32.S32 R5, R5 ;  /* 0x0000000500057245 */ /* 0x000fe20000201400 */
[----:B------:R-:W-:Y:S01]  /*14660*/  FFMA.FTZ R17, R4, -UR21, R17 ;  /* 0x8000001504117c23 */ /* 0x000fe20008010011 */
[----:B------:R-:W-:Y:S01]  /*14670*/  IADD3 R3, R0, 0x20, RZ ;  /* 0x0000002000037810 */ /* 0x000fe20007ffe0ff */
[----:B------:R-:W-:Y:S01]  /*14680*/  FFMA.FTZ R15, R2, -UR21, R15 ;  /* 0x80000015020f7c23 */ /* 0x000fe2000801000f */
[C---:B------:R-:W-:Y:S01]  /*14690*/  IADD3 R2, R0.reuse, 0x21, RZ ;  /* 0x0000002100027810 */ /* 0x040fe20007ffe0ff */
[----:B------:R-:W-:Y:S01]  /*146a0*/  FFMA.FTZ R18, R5, -UR21, R18 ;  /* 0x8000001505127c23 */ /* 0x000fe20008010012 */
[----:B------:R-:W-:Y:S01]  /*146b0*/  I2FP.F32.S32 R6, R6 ;  /* 0x0000000600067245 */ /* 0x000fe20000201400 */
[----:B------:R-:W-:Y:S01]  /*146c0*/  VIADD R5, R0, 0x28 ;  /* 0x0000002800057836 */ /* 0x000fe20000000000 */
[----:B------:R-:W-:Y:S02]  /*146d0*/  FSEL R178, R16, -INF , !P0 ;  /* 0xff80000010b27808 */ /* 0x000fe40004000000 */
[----:B------:R-:W-:Y:S01]  /*146e0*/  FSEL R179, R17, -INF , !P4 ;  /* 0xff80000011b37808 */ /* 0x000fe20006000000 */
[----:B------:R-:W-:Y:S01]  /*146f0*/  FFMA.FTZ R19, R6, -UR21, R19 ;  /* 0x8000001506137c23 */ /* 0x000fe20008010013 */
[----:B------:R-:W-:Y:S01]  /*14700*/  FSEL R183, R14, -INF , !P5 ;  /* 0xff8000000eb77808 */ /* 0x000fe20006800000 */
[----:B------:R-:W-:Y:S01]  /*14710*/  IMAD.IADD R6, R230, 0x1, -R2 ;  /* 0x00000001e6067824 */ /* 0x000fe200078e0a02 */
[----:B------:R-:W-:Y:S02]  /*14720*/  FSEL R185, R15, -INF , !P1 ;  /* 0xff8000000fb97808 */ /* 0x000fe40004800000 */
[CC--:B------:R-:W-:Y:S02]  /*14730*/  ISETP.GE.AND P4, PT, R2.reuse, R228.reuse, PT ;  /* 0x000000e40200720c */ /* 0x0c0fe40003f86270 */
[CC--:B------:R-:W-:Y:S02]  /*14740*/  ISETP.GE.AND P0, PT, R2.reuse, R229.reuse, PT ;  /* 0x000000e50200720c */ /* 0x0c0fe40003f06270 */
[C---:B------:R-:W-:Y:S02]  /*14750*/  ISETP.GE.AND P1, PT, R3.reuse, R228, PT ;  /* 0x000000e40300720c */ /* 0x040fe40003f26270 */
[C---:B------:R-:W-:Y:S02]  /*14760*/  ISETP.GE.AND P5, PT, R3.reuse, R229, PT ;  /* 0x000000e50300720c */ /* 0x040fe40003fa6270 */
[CC--:B------:R-:W-:Y:S02]  /*14770*/  ISETP.GE.OR P4, PT, R2.reuse, R232.reuse, !P4 ;  /* 0x000000e80200720c */ /* 0x0c0fe40006786670 */
[----:B------:R-:W-:Y:S02]  /*14780*/  ISETP.GE.OR P0, PT, R2, R233, !P0 ;  /* 0x000000e90200720c */ /* 0x000fe40004706670 */
[C---:B------:R-:W-:Y:S02]  /*14790*/  IADD3 R7, R230.reuse, -R3, RZ ;  /* 0x80000003e6077210 */ /* 0x040fe40007ffe0ff */
[C---:B------:R-:W-:Y:S02]  /*147a0*/  ISETP.GE.OR P1, PT, R3.reuse, R232, !P1 ;  /* 0x000000e80300720c */ /* 0x040fe40004f26670 */
[----:B------:R-:W-:Y:S02]  /*147b0*/  ISETP.GE.OR P5, PT, R3, R233, !P5 ;  /* 0x000000e90300720c */ /* 0x000fe40006fa6670 */
[C---:B------:R-:W-:Y:S02]  /*147c0*/  IADD3 R2, R231.reuse, -R2, RZ ;  /* 0x80000002e7027210 */ /* 0x040fe40007ffe0ff */
[C---:B------:R-:W-:Y:S02]  /*147d0*/  IADD3 R4, R231.reuse, -R3, RZ ;  /* 0x80000003e7047210 */ /* 0x040fe40007ffe0ff */
[----:B------:R-:W-:Y:S02]  /*147e0*/  IADD3 R3, R230, -R5, RZ ;  /* 0x80000005e6037210 */ /* 0x000fe40007ffe0ff */
[----:B------:R-:W-:Y:S02]  /*147f0*/  IABS R10, R7 ;  /* 0x00000007000a7213 */ /* 0x000fe40000000000 */
[----:B------:R-:W-:Y:S02]  /*14800*/  IABS R7, R2 ;  /* 0x0000000200077213 */ /* 0x000fe40000000000 */
[----:B------:R-:W-:Y:S01]  /*14810*/  IABS R2, R3 ;  /* 0x0000000300027213 */ /* 0x000fe20000000000 */
[----:B------:R-:W-:Y:S01]  /*14820*/  IMAD.MOV.U32 R3, RZ, RZ, R10 ;  /* 0x000000ffff037224 */ /* 0x000fe200078e000a */
[----:B------:R-:W-:Y:S02]  /*14830*/  IABS R8, R6 ;  /* 0x0000000600087213 */ /* 0x000fe40000000000 */
[----:B------:R-:W-:Y:S02]  /*14840*/  I2FP.F32.S32 R2, R2 ;  /* 0x0000000200027245 */ /* 0x000fe40000201400 */
[----:B------:R-:W-:Y:S02]  /*14850*/  IABS R6, R4 ;  /* 0x0000000400067213 */ /* 0x000fe40000000000 */
[----:B------:R-:W-:Y:S01]  /*14860*/  MOV R4, R8 ;  /* 0x0000000800047202 */ /* 0x000fe20000000f00 */
[----:B------:R-:W-:Y:S01]  /*14870*/  FFMA.FTZ R24, R2, -UR21, R24 ;  /* 0x8000001502187c23 */ /* 0x000fe20008010018 */
[----:B------:R-:W-:Y:S02]  /*14880*/  IADD3 R2, R0, 0x29, RZ ;  /* 0x0000002900027810 */ /* 0x000fe40007ffe0ff */
[----:B------:R-:W-:Y:S02]  /*14890*/  I2FP.F32.S32 R6, R6 ;  /* 0x0000000600067245 */ /* 0x000fe40000201400 */
[----:B------:R-:W-:Y:S02]  /*148a0*/  I2FP.F32.S32 R4, R4 ;  /* 0x0000000400047245 */ /* 0x000fe40000201400 */
[----:B------:R-:W-:Y:S01]  /*148b0*/  IADD3 R8, R230, -R2, RZ ;  /* 0x80000002e6087210 */ /* 0x000fe20007ffe0ff */
[----:B------:R-:W-:Y:S01]  /*148c0*/  FFMA.FTZ R22, R6, -UR21, R22 ;  /* 0x8000001506167c23 */ /* 0x000fe20008010016 */
[----:B------:R-:W-:Y:S01]  /*148d0*/  I2FP.F32.S32 R3, R3 ;  /* 0x0000000300037245 */ /* 0x000fe20000201400 */
[----:B------:R-:W-:Y:S01]  /*148e0*/  FFMA.FTZ R21, R4, -UR21, R21 ;  /* 0x8000001504157c23 */ /* 0x000fe20008010015 */
[----:B------:R-:W-:Y:S02]  /*148f0*/  IADD3 R6, R231, -R5, RZ ;  /* 0x80000005e7067210 */ /* 0x000fe40007ffe0ff */
[----:B------:R-:W-:Y:S01]  /*14900*/  IABS R11, R8 ;  /* 0x00000008000b7213 */ /* 0x000fe20000000000 */
[----:B------:R-:W-:Y:S01]  /*14910*/  FFMA.FTZ R20, R3, -UR21, R20 ;  /* 0x8000001503147c23 */ /* 0x000fe20008010014 */
[----:B------:R-:W-:Y:S01]  /*14920*/  FSEL R181, R18, -INF , !P6 ;  /* 0xff80000012b57808 */ /* 0x000fe20007000000 */
[C---:B------:R-:W-:Y:S01]  /*14930*/  VIADD R3, R0.reuse, 0x31 ;  /* 0x0000003100037836 */ /* 0x040fe20000000000 */
[----:B------:R-:W-:Y:S02]  /*14940*/  FSEL R184, R19, -INF , !P3 ;  /* 0xff80000013b87808 */ /* 0x000fe40005800000 */
[C---:B------:R-:W-:Y:S01]  /*14950*/  ISETP.GE.AND P6, PT, R5.reuse, R229, PT ;  /* 0x000000e50500720c */ /* 0x040fe20003fc6270 */
[----:B------:R-:W-:Y:S01]  /*14960*/  LDSM.16.MT88.4 R16, [R201+0x18000] ;  /* 0x01800000c910783b */ /* 0x000fe20000004200 */
[C---:B------:R-:W-:Y:S02]  /*14970*/  ISETP.GE.AND P3, PT, R5.reuse, R228, PT ;  /* 0x000000e40500720c */ /* 0x040fe40003f66270 */
[----:B------:R-:W-:Y:S02]  /*14980*/  IADD3 R4, R0, 0x30, RZ ;  /* 0x0000003000047810 */ /* 0x000fe40007ffe0ff */
[----:B------:R-:W-:Y:S02]  /*14990*/  IABS R10, R6 ;  /* 0x00000006000a7213 */ /* 0x000fe40000000000 */
[----:B------:R-:W-:Y:S02]  /*149a0*/  MOV R6, R11 ;  /* 0x0000000b00067202 */ /* 0x000fe40000000f00 */
[C---:B------:R-:W-:Y:S02]  /*149b0*/  ISETP.GE.OR P6, PT, R5.reuse, R233, !P6 ;  /* 0x000000e90500720c */ /* 0x040fe400077c6670 */
[----:B------:R-:W-:Y:S01]  /*149c0*/  ISETP.GE.OR P3, PT, R5, R232, !P3 ;  /* 0x000000e80500720c */ /* 0x000fe20005f66670 */
[----:B------:R-:W-:Y:S01]  /*149d0*/  IMAD.IADD R5, R230, 0x1, -R4 ;  /* 0x00000001e6057824 */ /* 0x000fe200078e0a04 */
[----:B------:R-:W-:Y:S02]  /*149e0*/  I2FP.F32.S32 R7, R7 ;  /* 0x0000000700077245 */ /* 0x000fe40000201400 */
[----:B------:R-:W-:Y:S02]  /*149f0*/  I2FP.F32.S32 R6, R6 ;  /* 0x0000000600067245 */ /* 0x000fe40000201400 */
[----:B------:R-:W-:Y:S01]  /*14a00*/  FSEL R189, R20, -INF , !P5 ;  /* 0xff80000014bd7808 */ /* 0x000fe20006800000 */
[----:B------:R-:W-:Y:S01]  /*14a10*/  FFMA.FTZ R23, R7, -UR21, R23 ;  /* 0x8000001507177c23 */ /* 0x000fe20008010017 */
[----:B------:R-:W-:Y:S01]  /*14a20*/  ISETP.GE.AND P5, PT, R2, R229, PT ;  /* 0x000000e50200720c */ /* 0x000fe20003fa6270 */
[----:B------:R-:W-:Y:S01]  /*14a30*/  FFMA.FTZ R25, R6, -UR21, R25 ;  /* 0x8000001506197c23 */ /* 0x000fe20008010019 */
[----:B------:R-:W-:Y:S02]  /*14a40*/  IABS R5, R5 ;  /* 0x0000000500057213 */ /* 0x000fe40000000000 */
[----:B------:R-:W-:Y:S02]  /*14a50*/  FSEL R190, R21, -INF , !P0 ;  /* 0xff80000015be7808 */ /* 0x000fe40004000000 */
[C---:B------:R-:W-:Y:S02]  /*14a60*/  ISETP.GE.OR P5, PT, R2.reuse, R233, !P5 ;  /* 0x000000e90200720c */ /* 0x040fe40006fa6670 */
[-C--:B------:R-:W-:Y:S02]  /*14a70*/  ISETP.GE.AND P0, PT, R2, R228.reuse, PT ;  /* 0x000000e40200720c */ /* 0x080fe40003f06270 */
[----:B------:R-:W-:Y:S02]  /*14a80*/  I2FP.F32.S32 R5, R5 ;  /* 0x0000000500057245 */ /* 0x000fe40000201400 */
[----:B------:R-:W-:Y:S02]  /*14a90*/  FSEL R240, R22, -INF , !P1 ;  /* 0xff80000016f07808 */ /* 0x000fe40004800000 */
[----:B------:R-:W-:Y:S01]  /*14aa0*/  FSEL R241, R23, -INF , !P4 ;  /* 0xff80000017f17808 */ /* 0x000fe20006000000 */
[----:B------:R-:W-:Y:S01]  /*14ab0*/  FFMA.FTZ R28, R5, -UR21, R28 ;  /* 0x80000015051c7c23 */ /* 0x000fe2000801001c */
[----:B------:R-:W-:Y:S02]  /*14ac0*/  FSEL R182, R24, -INF , !P6 ;  /* 0xff80000018b67808 */ /* 0x000fe40007000000 */
[----:B------:R-:W-:Y:S02]  /*14ad0*/  FSEL R188, R25, -INF , !P5 ;  /* 0xff80000019bc7808 */ /* 0x000fe40006800000 */
[CC--:B------:R-:W-:Y:S02]  /*14ae0*/  ISETP.GE.AND P1, PT, R4.reuse, R229.reuse, PT ;  /* 0x000000e50400720c */ /* 0x0c0fe40003f26270 */
[----:B------:R-:W-:Y:S02]  /*14af0*/  ISETP.GE.AND P4, PT, R4, R228, PT ;  /* 0x000000e40400720c */ /* 0x000fe40003f86270 */
[----:B------:R-:W-:Y:S02]  /*14b00*/  ISETP.GE.OR P0, PT, R2, R232, !P0 ;  /* 0x000000e80200720c */ /* 0x000fe40004706670 */
[C---:B------:R-:W-:Y:S02]  /*14b10*/  ISETP.GE.AND P6, PT, R3.reuse, R229, PT ;  /* 0x000000e50300720c */ /* 0x040fe40003fc6270 */
[----:B------:R-:W-:Y:S02]  /*14b20*/  ISETP.GE.AND P5, PT, R3, R228, PT ;  /* 0x000000e40300720c */ /* 0x000fe40003fa6270 */
[C---:B------:R-:W-:Y:S02]  /*14b30*/  IADD3 R2, R231.reuse, -R2, RZ ;  /* 0x80000002e7027210 */ /* 0x040fe40007ffe0ff */
[----:B------:R-:W-:Y:S02]  /*14b40*/  IADD3 R7, R230, -R3, RZ ;  /* 0x80000003e6077210 */ /* 0x000fe40007ffe0ff */
[CC--:B------:R-:W-:Y:S02]  /*14b50*/  ISETP.GE.OR P1, PT, R4.reuse, R233.reuse, !P1 ;  /* 0x000000e90400720c */ /* 0x0c0fe40004f26670 */
[----:B------:R-:W-:Y:S02]  /*14b60*/  ISETP.GE.OR P4, PT, R4, R232, !P4 ;  /* 0x000000e80400720c */ /* 0x000fe40006786670 */
[----:B------:R-:W-:Y:S02]  /*14b70*/  IADD3 R5, R231, -R4, RZ ;  /* 0x80000004e7057210 */ /* 0x000fe40007ffe0ff */
[C---:B------:R-:W-:Y:S02]  /*14b80*/  ISETP.GE.OR P6, PT, R3.reuse, R233, !P6 ;  /* 0x000000e90300720c */ /* 0x040fe400077c6670 */
[----:B------:R-:W-:Y:S02]  /*14b90*/  ISETP.GE.OR P5, PT, R3, R232, !P5 ;  /* 0x000000e80300720c */ /* 0x000fe40006fa6670 */
[----:B------:R-:W-:Y:S02]  /*14ba0*/  IADD3 R4, R231, -R3, RZ ;  /* 0x80000003e7047210 */ /* 0x000fe40007ffe0ff */
[----:B------:R-:W-:Y:S02]  /*14bb0*/  IABS R8, R2 ;  /* 0x0000000200087213 */ /* 0x000fe40000000000 */
[----:B------:R-:W-:Y:S02]  /*14bc0*/  FMNMX.FTZ R3, R169, R133, !PT ;  /* 0x00000085a9037209 */ /* 0x000fe40007810000 */
[----:B------:R-:W-:Y:S02]  /*14bd0*/  IABS R2, R7 ;  /* 0x0000000700027213 */ /* 0x000fe40000000000 */
[----:B------:R-:W-:Y:S02]  /*14be0*/  MOV R7, R10 ;  /* 0x0000000a00077202 */ /* 0x000fe40000000f00 */
[----:B------:R-:W-:Y:S02]  /*14bf0*/  IABS R10, R4 ;  /* 0x00000004000a7213 */ /* 0x000fe40000000000 */
[----:B------:R-:W-:Y:S02]  /*14c00*/  FMNMX.FTZ R4, R171, R3, !PT ;  /* 0x00000003ab047209 */ /* 0x000fe40007810000 */
[----:B------:R-:W-:Y:S02]  /*14c10*/  I2FP.F32.S32 R2, R2 ;  /* 0x0000000200027245 */ /* 0x000fe40000201400 */
[----:B------:R-:W-:Y:S02]  /*14c20*/  FMNMX.FTZ R4, R168, R4, !PT ;  /* 0x00000004a8047209 */ /* 0x000fe40007810000 */
[----:B------:R-:W-:Y:S01]  /*14c30*/  I2FP.F32.S32 R7, R7 ;  /* 0x0000000700077245 */ /* 0x000fe20000201400 */
[----:B------:R-:W-:Y:S01]  /*14c40*/  FFMA.FTZ R29, R2, -UR21, R29 ;  /* 0x80000015021d7c23 */ /* 0x000fe2000801001d */
[----:B------:R-:W-:Y:S01]  /*14c50*/  FMNMX.FTZ R132, R9, R4, !PT ;  /* 0x0000000409847209 */ /* 0x000fe20007810000 */
[C---:B------:R-:W-:Y:S01]  /*14c60*/  VIADD R2, R0.reuse, 0x38 ;  /* 0x0000003800027836 */ /* 0x040fe20000000000 */
[----:B------:R-:W-:Y:S01]  /*14c70*/  IADD3 R0, R0, 0x39, RZ ;  /* 0x0000003900007810 */ /* 0x000fe20007ffe0ff */
[----:B------:R-:W-:Y:S01]  /*14c80*/  FFMA.FTZ R26, R7, -UR21, R26 ;  /* 0x80000015071a7c23 */ /* 0x000fe2000801001a */
[----:B------:R-:W-:Y:S01]  /*14c90*/  FMNMX.FTZ R132, R180, R132, !PT ;  /* 0x00000084b4847209 */ /* 0x000fe20007810000 */
[C-C-:B------:R-:W-:Y:S01]  /*14ca0*/  IMAD.IADD R6, R230.reuse, 0x1, -R2.reuse ;  /* 0x00000001e6067824 */ /* 0x140fe200078e0a02 */
[----:B------:R-:W-:Y:S02]  /*14cb0*/  IADD3 R7, R230, -R0, RZ ;  /* 0x80000000e6077210 */ /* 0x000fe40007ffe0ff */
[----:B------:R-:W-:Y:S02]  /*14cc0*/  FMNMX.FTZ R132, R177, R132, !PT ;  /* 0x00000084b1847209 */ /* 0x000fe40007810000 */
[----:B------:R-:W-:Y:S02]  /*14cd0*/  I2FP.F32.S32 R8, R8 ;  /* 0x0000000800087245 */ /* 0x000fe40000201400 */
[----:B------:R-:W-:Y:S02]  /*14ce0*/  FMNMX.FTZ R132, R178, R132, !PT ;  /* 0x00000084b2847209 */ /* 0x000fe40007810000 */
[----:B------:R-:W-:Y:S01]  /*14cf0*/  IABS R3, R7 ;  /* 0x0000000700037213 */ /* 0x000fe20000000000 */
[----:B------:R-:W-:Y:S01]  /*14d00*/  FFMA.FTZ R27, R8, -UR21, R27 ;  /* 0x80000015081b7c23 */ /* 0x000fe2000801001b */
[----:B------:R-:W-:Y:S02]  /*14d10*/  FMNMX.FTZ R132, R179, R132, !PT ;  /* 0x00000084b3847209 */ /* 0x000fe40007810000 */
[----:B------:R-:W-:Y:S02]  /*14d20*/  I2FP.F32.S32 R4, R3 ;  /* 0x0000000300047245 */ /* 0x000fe40000201400 */
[----:B------:R-:W-:Y:S02]  /*14d30*/  FMNMX.FTZ R132, R189, R132, !PT ;  /* 0x00000084bd847209 */ /* 0x000fe40007810000 */
[----:B------:R-:W-:Y:S01]  /*14d40*/  FMNMX.FTZ R3, R170, R134, !PT ;  /* 0x00000086aa037209 */ /* 0x000fe20007810000 */
[----:B------:R-:W-:Y:S01]  /*14d50*/  FFMA.FTZ R33, R4, -UR21, R33 ;  /* 0x8000001504217c23 */ /* 0x000fe20008010021 */
[----:B------:R-:W-:Y:S01]  /*14d60*/  FMNMX.FTZ R132, R190, R132, !PT ;  /* 0x00000084be847209 */ /* 0x000fe20007810000 */
[----:B------:R-:W-:Y:S01]  /*14d70*/  IMAD.IADD R4, R231, 0x1, -R2 ;  /* 0x00000001e7047824 */ /* 0x000fe200078e0a02 */
[----:B------:R-:W-:Y:S02]  /*14d80*/  IABS R8, R5 ;  /* 0x0000000500087213 */ /* 0x000fe40000000000 */
[----:B------:R-:W-:Y:S02]  /*14d90*/  IABS R5, R6 ;  /* 0x0000000600057213 */ /* 0x000fe40000000000 */
[----:B------:R-:W-:Y:S02]  /*14da0*/  FMNMX.FTZ R3, R174, R3, !PT ;  /* 0x00000003ae037209 */ /* 0x000fe40007810000 */
[----:B------:R-:W-:Y:S02]  /*14db0*/  FMNMX.FTZ R132, R182, R132, !PT ;  /* 0x00000084b6847209 */ /* 0x000fe40007810000 */
[----:B------:R-:W-:Y:S02]  /*14dc0*/  I2FP.F32.S32 R5, R5 ;  /* 0x0000000500057245 */ /* 0x000fe40000201400 */
[----:B------:R-:W-:Y:S02]  /*14dd0*/  FSEL R187, R26, -INF , !P3 ;  /* 0xff8000001abb7808 */ /* 0x000fe40005800000 */
[----:B------:R-:W-:Y:S01]  /*14de0*/  FMNMX.FTZ R3, R175, R3, !PT ;  /* 0x00000003af037209 */ /* 0x000fe20007810000 */
[----:B------:R-:W-:Y:S01]  /*14df0*/  FFMA.FTZ R32, R5, -UR21, R32 ;  /* 0x8000001505207c23 */ /* 0x000fe20008010020 */
[----:B------:R-:W-:Y:S02]  /*14e00*/  FSEL R236, R28, -INF , !P1 ;  /* 0xff8000001cec7808 */ /* 0x000fe40004800000 */
[----:B------:R-:W-:Y:S02]  /*14e10*/  ISETP.GE.AND P3, PT, R2, R229, PT ;  /* 0x000000e50200720c */ /* 0x000fe40003f66270 */
[----:B------:R-:W-:Y:S02]  /*14e20*/  FMNMX.FTZ R132, R188, R132, !PT ;  /* 0x00000084bc847209 */ /* 0x000fe40007810000 */
[----:B------:R-:W-:Y:S02]  /*14e30*/  FSEL R237, R29, -INF , !P6 ;  /* 0xff8000001ded7808 */ /* 0x000fe40007000000 */
[----:B------:R-:W-:Y:S02]  /*14e40*/  ISETP.GE.AND P1, PT, R2, R228, PT ;  /* 0x000000e40200720c */ /* 0x000fe40003f26270 */
[----:B------:R-:W-:Y:S02]  /*14e50*/  FMNMX.FTZ R3, R176, R3, !PT ;  /* 0x00000003b0037209 */ /* 0x000fe40007810000 */
[----:B------:R-:W-:Y:S02]  /*14e60*/  ISETP.GE.OR P3, PT, R2, R233, !P3 ;  /* 0x000000e90200720c */ /* 0x000fe40005f66670 */
[----:B------:R-:W-:Y:S02]  /*14e70*/  ISETP.GE.AND P6, PT, R0, R229, PT ;  /* 0x000000e50000720c */ /* 0x000fe40003fc6270 */
[----:B------:R-:W-:Y:S02]  /*14e80*/  FMNMX.FTZ R132, R236, R132, !PT ;  /* 0x00000084ec847209 */ /* 0x000fe40007810000 */
[----:B------:R-:W-:Y:S02]  /*14e90*/  ISETP.GE.OR P1, PT, R2, R232, !P1 ;  /* 0x000000e80200720c */ /* 0x000fe40004f26670 */
[----:B------:R-:W-:Y:S02]  /*14ea0*/  FSEL R239, R32, -INF , !P3 ;  /* 0xff80000020ef7808 */ /* 0x000fe40005800000 */
[----:B------:R-:W-:Y:S02]  /*14eb0*/  ISETP.GE.OR P6, PT, R0, R233, !P6 ;  /* 0x000000e90000720c */ /* 0x000fe400077c6670 */
[----:B------:R-:W-:Y:S02]  /*14ec0*/  FMNMX.FTZ R2, R183, R3, !PT ;  /* 0x00000003b7027209 */ /* 0x000fe40007810000 */
[----:B------:R-:W-:Y:S02]  /*14ed0*/  FMNMX.FTZ R132, R237, R132, !PT ;  /* 0x00000084ed847209 */ /* 0x000fe40007810000 */
[----:B------:R-:W-:Y:S02]  /*14ee0*/  FSEL R238, R33, -INF , !P6 ;  /* 0xff80000021ee7808 */ /* 0x000fe40007000000 */
[----:B------:R-:W-:Y:S02]  /*14ef0*/  FMNMX.FTZ R2, R185, R2, !PT ;  /* 0x00000002b9027209 */ /* 0x000fe40007810000 */
[----:B------:R-:W-:Y:S02]  /*14f00*/  FMNMX.FTZ R132, R239, R132, !PT ;  /* 0x00000084ef847209 */ /* 0x000fe40007810000 */
[----:B------:R-:W-:Y:S02]  /*14f10*/  FMNMX.FTZ R2, R181, R2, !PT ;  /* 0x00000002b5027209 */ /* 0x000fe40007810000 */
[----:B------:R-:W-:Y:S02]  /*14f20*/  FMNMX.FTZ R132, R238, R132, !PT ;  /* 0x00000084ee847209 */ /* 0x000fe40007810000 */
[----:B------:R-:W-:Y:S02]  /*14f30*/  IABS R5, R4 ;  /* 0x0000000400057213 */ /* 0x000fe40000000000 */
[----:B------:R-:W-:Y:S01]  /*14f40*/  FMNMX.FTZ R2, R184, R2, !PT ;  /* 0x00000002b8027209 */ /* 0x000fe20007810000 */
[----:B------:R-:W1:Y:S01]  /*14f50*/  SHFL.BFLY PT, R4, R132, 0x2, 0x1f ;  /* 0x0c401f0084047f89 */ /* 0x000e6200000e0000 */
[----:B------:R-:W-:Y:S02]  /*14f60*/  MOV R6, R8 ;  /* 0x0000000800067202 */ /* 0x000fe40000000f00 */
[----:B------:R-:W-:Y:S02]  /*14f70*/  FMNMX.FTZ R2, R240, R2, !PT ;  /* 0x00000002f0027209 */ /* 0x000fe40007810000 */
[----:B------:R-:W-:Y:S02]  /*14f80*/  MOV R7, R10 ;  /* 0x0000000a00077202 */ /* 0x000fe40000000f00 */
[----:B------:R-:W-:Y:S02]  /*14f90*/  I2FP.F32.S32 R6, R6 ;  /* 0x0000000600067245 */ /* 0x000fe40000201400 */
[----:B------:R-:W-:Y:S02]  /*14fa0*/  FMNMX.FTZ R2, R241, R2, !PT ;  /* 0x00000002f1027209 */ /* 0x000fe40007810000 */
[----:B------:R-:W-:Y:S01]  /*14fb0*/  I2FP.F32.S32 R7, R7 ;  /* 0x0000000700077245 */ /* 0x000fe20000201400 */
[----:B------:R-:W-:Y:S01]  /*14fc0*/  FFMA.FTZ R30, R6, -UR21, R30 ;  /* 0x80000015061e7c23 */ /* 0x000fe2000801001e */
[----:B------:R-:W-:Y:S02]  /*14fd0*/  IADD3 R3, R231, -R0, RZ ;  /* 0x80000000e7037210 */ /* 0x000fe40007ffe0ff */
[----:B------:R-:W-:Y:S01]  /*14fe0*/  FSEL R186, R27, -INF , !P0 ;  /* 0xff8000001bba7808 */ /* 0x000fe20004000000 */
[----:B------:R-:W-:Y:S01]  /*14ff0*/  FFMA.FTZ R31, R7, -UR21, R31 ;  /* 0x80000015071f7c23 */ /* 0x000fe2000801001f */
[----:B------:R-:W-:Y:S01]  /*15000*/  FMNMX.FTZ R2, R187, R2, !PT ;  /* 0x00000002bb027209 */ /* 0x000fe20007810000 */
[----:B------:R-:W-:Y:S01]  /*15010*/  LDSM.16.MT88.4 R24, [R202+0x18000] ;  /* 0x01800000ca18783b */ /* 0x000fe20000004200 */
[----:B------:R-:W-:Y:S02]  /*15020*/  I2FP.F32.S32 R5, R5 ;  /* 0x0000000500057245 */ /* 0x000fe40000201400 */
[----:B------:R-:W-:Y:S02]  /*15030*/  IABS R3, R3 ;  /* 0x0000000300037213 */ /* 0x000fe40000000000 */
[----:B------:R-:W-:Y:S01]  /*15040*/  FSEL R250, R30, -INF , !P4 ;  /* 0xff8000001efa7808 */ /* 0x000fe20006000000 */
[----:B------:R-:W-:Y:S01]  /*15050*/  FFMA.FTZ R34, R5, -UR21, R34 ;  /* 0x8000001505227c23 */ /* 0x000fe20008010022 */
[----:B------:R-:W-:Y:S02]  /*15060*/  FMNMX.FTZ R2, R186, R2, !PT ;  /* 0x00000002ba027209 */ /* 0x000fe40007810000 */
[----:B------:R-:W-:Y:S02]  /*15070*/  I2FP.F32.S32 R3, R3 ;  /* 0x0000000300037245 */ /* 0x000fe40000201400 */
[----:B------:R-:W-:Y:S02]  /*15080*/  ISETP.GE.AND P3, PT, R0, R228, PT ;  /* 0x000000e40000720c */ /* 0x000fe40003f66270 */
[----:B------:R-:W-:Y:S01]  /*15090*/  FSEL R251, R31, -INF , !P5 ;  /* 0xff8000001ffb7808 */ /* 0x000fe20006800000 */
[----:B------:R-:W-:Y:S01]  /*150a0*/  FFMA.FTZ R35, R3, -UR21, R35 ;  /* 0x8000001503237c23 */ /* 0x000fe20008010023 */
[----:B------:R-:W-:Y:S02]  /*150b0*/  FMNMX.FTZ R2, R250, R2, !PT ;  /* 0x00000002fa027209 */ /* 0x000fe40007810000 */
[----:B------:R-:W-:Y:S02]  /*150c0*/  ISETP.GE.OR P3, PT, R0, R232, !P3 ;  /* 0x000000e80000720c */ /* 0x000fe40005f66670 */
[----:B------:R-:W-:Y:S02]  /*150d0*/  FSEL R252, R34, -INF , !P1 ;  /* 0xff80000022fc7808 */ /* 0x000fe40004800000 */
        /* <DEDUP_REMOVED lines=14> */
[--C-:B------:R-:W-:Y:S04]  /*151c0*/  FFMA.FTZ R3, R169, UR4, -R172.reuse ;  /* 0x00000004a9037c23 */ /* 0x100fe800080108ac */
[----:B------:R2:W-:Y:S02]  /*151d0*/  MUFU.EX2 R246, R3 ;  /* 0x0000000300f67308 */ /* 0x0005e40000000800 */
[----:B--2---:R-:W-:Y:S01]  /*151e0*/  FMNMX.FTZ R3, R0, R2, !PT ;  /* 0x0000000200037209 */ /* 0x004fe20007810000 */
[--C-:B------:R-:W-:Y:S03]  /*151f0*/  FFMA.FTZ R0, R171, UR4, -R172.reuse ;  /* 0x00000004ab007c23 */ /* 0x100fe600080108ac */
[C---:B------:R-:W-:Y:S04]  /*15200*/  FSETP.NEU.FTZ.AND P0, PT, R3.reuse, -INF , PT ;  /* 0xff8000000300780b */ /* 0x040fe80003f1d000 */
[----:B------:R1:W2:Y:S01]  /*15210*/  MUFU.EX2 R249, R0 ;  /* 0x0000000000f97308 */ /* 0x0002a20000000800 */
[----:B------:R-:W-:Y:S05]  /*15220*/  FMUL.FTZ R173, R3, UR4 ;  /* 0x0000000403ad7c20 */ /* 0x000fea0008410000 */
[----:B------:R-:W-:Y:S05]  /*15230*/  FSEL R173, R173, RZ, P0 ;  /* 0x000000ffadad7208 */ /* 0x000fea0000000000 */
[--C-:B------:R-:W-:Y:S01]  /*15240*/  FFMA.FTZ R2, R175, UR4, -R173.reuse ;  /* 0x00000004af027c23 */ /* 0x100fe200080108ad */
[--C-:B------:R-:W-:Y:S03]  /*15250*/  FFMA.FTZ R4, R176, UR4, -R173.reuse ;  /* 0x00000004b0047c23 */ /* 0x100fe600080108ad */
[----:B------:R-:W-:Y:S01]  /*15260*/  MUFU.EX2 R244, R2 ;  /* 0x0000000200f47308 */ /* 0x000fe20000000800 */
[--C-:B-1----:R-:W-:Y:S01]  /*15270*/  FFMA.FTZ R0, R168, UR4, -R172.reuse ;  /* 0x00000004a8007c23 */ /* 0x102fe200080108ac */
[----:B--2---:R-:W-:Y:S08]  /*15280*/  F2FP.F16.F32.PACK_AB R168, R249, R246 ;  /* 0x000000f6f9a8723e */ /* 0x004ff000000000ff */
[----:B------:R1:W-:Y:S10]  /*15290*/  MUFU.EX2 R248, R0 ;  /* 0x0000000000f87308 */ /* 0x0003f40000000800 */
[----:B------:R-:W2:Y:S01]  /*152a0*/  MUFU.EX2 R243, R4 ;  /* 0x0000000400f37308 */ /* 0x000ea20000000800 */
[--C-:B-1----:R-:W-:Y:S09]  /*152b0*/  FFMA.FTZ R0, R9, UR4, -R172.reuse ;  /* 0x0000000409007c23 */ /* 0x102ff200080108ac */
[----:B------:R1:W3:Y:S01]  /*152c0*/  MUFU.EX2 R247, R0 ;  /* 0x0000000000f77308 */ /* 0x0002e20000000800 */
[----:B--2---:R-:W-:Y:S01]  /*152d0*/  F2FP.F16.F32.PACK_AB R171, R243, R244 ;  /* 0x000000f4f3ab723e */ /* 0x004fe200000000ff */
[--C-:B-1----:R-:W-:Y:S01]  /*152e0*/  FFMA.FTZ R0, R170, UR4, -R173.reuse ;  /* 0x00000004aa007c23 */ /* 0x102fe200080108ad */
[----:B---3--:R-:W-:Y:S07]  /*152f0*/  F2FP.F16.F32.PACK_AB R170, R247, R248 ;  /* 0x000000f8f7aa723e */ /* 0x008fee00000000ff */
[----:B------:R1:W-:Y:S02]  /*15300*/  MUFU.EX2 R242, R0 ;  /* 0x0000000000f27308 */ /* 0x0003e40000000800 */
[----:B-1----:R-:W-:Y:S08]  /*15310*/  FFMA.FTZ R0, R174, UR4, -R173 ;  /* 0x00000004ae007c23 */ /* 0x002ff000080108ad */
[----:B------:R1:W2:Y:S02]  /*15320*/  MUFU.EX2 R245, R0 ;  /* 0x0000000000f57308 */ /* 0x0002a40000000800 */
[----:B-1----:R-:W-:Y:S02]  /*15330*/  FSEL R0, R132, RZ, P1 ;  /* 0x000000ff84007208 */ /* 0x002fe40000800000 */
[----:B--2---:R-:W-:Y:S03]  /*15340*/  F2FP.F16.F32.PACK_AB R169, R245, R242 ;  /* 0x000000f2f5a9723e */ /* 0x004fe600000000ff */
[----:B------:R-:W-:Y:S01]  /*15350*/  FADD.FTZ R2, -R0, R133 ;  /* 0x0000008500027221 */ /* 0x000fe20000010100 */
[----:B------:R-:W-:Y:S01]  /*15360*/  FSEL R0, R3, RZ, P0 ;  /* 0x000000ff03007208 */ /* 0x000fe20000000000 */
[----:B------:R-:W-:Y:S01]  /*15370*/  FFMA.FTZ R133, R180, UR4, -R172 ;  /* 0x00000004b4857c23 */ /* 0x000fe200080108ac */
[----:B------:R-:W-:Y:S01]  /*15380*/  PLOP3.LUT P0, PT, PT, PT, UP0, 0x80, 0x0 ;  /* 0x000000000000781c */ /* 0x000fe20003f0f008 */
[----:B------:R-:W-:Y:S02]  /*15390*/  FMUL.FTZ R2, R2, UR4 ;  /* 0x0000000402027c20 */ /* 0x000fe40008410000 */
[----:B------:R-:W-:Y:S01]  /*153a0*/  FADD.FTZ R0, -R0, R134 ;  /* 0x0000008600007221 */ /* 0x000fe20000010100 */
[----:B------:R1:W-:Y:S01]  /*153b0*/  MUFU.EX2 R235, R133 ;  /* 0x0000008500eb7308 */ /* 0x0003e20000000800 */
[--C-:B------:R-:W-:Y:S02]  /*153c0*/  FFMA.FTZ R134, R178, UR4, -R172.reuse ;  /* 0x00000004b2867c23 */ /* 0x100fe400080108ac */
[----:B------:R-:W-:Y:S07]  /*153d0*/  FMUL.FTZ R0, R0, UR4 ;  /* 0x0000000400007c20 */ /* 0x000fee0008410000 */
[----:B------:R-:W2:Y:S10]  /*153e0*/  MUFU.EX2 R2, R2 ;  /* 0x0000000200027308 */ /* 0x000eb40000000800 */
[----:B------:R-:W3:Y:S01]  /*153f0*/  MUFU.EX2 R0, R0 ;  /* 0x0000000000007308 */ /* 0x000ee20000000800 */
[--C-:B-1----:R-:W-:Y:S09]  /*15400*/  FFMA.FTZ R133, R177, UR4, -R172.reuse ;  /* 0x00000004b1857c23 */ /* 0x102ff200080108ac */
[----:B------:R1:W4:Y:S01]  /*15410*/  MUFU.EX2 R234, R133 ;  /* 0x0000008500ea7308 */ /* 0x0003220000000800 */
[C---:B--2---:R-:W-:Y:S01]  /*15420*/  FMUL.FTZ R4, R2.reuse, R136 ;  /* 0x0000008802047220 */ /* 0x044fe20000410000 */
        /* <DEDUP_REMOVED lines=11> */
[----:B------:R-:W2:Y:S01]  /*154e0*/  LDSM.16.MT88.4 R136, [R203+0x18000] ;  /* 0x01800000cb88783b */ /* 0x000ea20000004200 */
[C---:B------:R-:W-:Y:S01]  /*154f0*/  FMUL.FTZ R14, R0.reuse, R142 ;  /* 0x0000008e000e7220 */ /* 0x040fe20000410000 */
[C---:B------:R-:W-:Y:S01]  /*15500*/  FMUL.FTZ R15, R0.reuse, R143 ;  /* 0x0000008f000f7220 */ /* 0x040fe20000410000 */
[C---:B------:R-:W-:Y:S01]  /*15510*/  FMUL.FTZ R22, R0.reuse, R150 ;  /* 0x0000009600167220 */ /* 0x040fe20000410000 */
[C---:B------:R-:W-:Y:S01]  /*15520*/  HMMA.16816.F32 R4, R168.reuse, R16, R4 ;  /* 0x00000010a804723c */ /* 0x040fe20000001804 */
[----:B------:R-:W-:Y:S03]  /*15530*/  MUFU.EX2 R199, R134 ;  /* 0x0000008600c77308 */ /* 0x000fe60000000800 */
[----:B------:R-:W3:Y:S01]  /*15540*/  LDSM.16.MT88.4 R140, [R201+0x1a000] ;  /* 0x01a00000c98c783b */ /* 0x000ee20000004200 */
[----:B------:R-:W-:Y:S01]  /*15550*/  FMUL.FTZ R23, R0, R151 ;  /* 0x0000009700177220 */ /* 0x000fe20000410000 */
[C---:B------:R-:W-:Y:S05]  /*15560*/  HMMA.16816.F32 R8, R168.reuse, R18, R8 ;  /* 0x00000012a808723c */ /* 0x040fea0000001808 */
[C---:B------:R-:W-:Y:S01]  /*15570*/  FMUL.FTZ R16, R2.reuse, R152 ;  /* 0x0000009802107220 */ /* 0x040fe20000410000 */
[C---:B------:R-:W-:Y:S01]  /*15580*/  HMMA.16816.F32 R12, R168.reuse, R24, R12 ;  /* 0x00000018a80c723c */ /* 0x040fe2000000180c */
[----:B------:R-:W5:Y:S04]  /*15590*/  LDSM.16.MT88.4 R144, [R202+0x1a000] ;  /* 0x01a00000ca90783b */ /* 0x000f680000004200 */
[----:B------:R-:W-:Y:S01]  /*155a0*/  FMUL.FTZ R17, R2, R153 ;  /* 0x0000009902117220 */ /* 0x000fe20000410000 */
[C---:B------:R-:W-:Y:S01]  /*155b0*/  FMUL.FTZ R18, R0.reuse, R154 ;  /* 0x0000009a00127220 */ /* 0x040fe20000410000 */
[----:B------:R-:W-:Y:S01]  /*155c0*/  FMUL.FTZ R19, R0, R155 ;  /* 0x0000009b00137220 */ /* 0x000fe20000410000 */
[C---:B------:R-:W-:Y:S01]  /*155d0*/  FMUL.FTZ R24, R2.reuse, R160 ;  /* 0x000000a002187220 */ /* 0x040fe20000410000 */
[----:B------:R-:W4:Y:S02]  /*155e0*/  LDSM.16.MT88.4 R148, [R204+0x1a000] ;  /* 0x01a00000cc94783b */ /* 0x000f240000004200 */
[C---:B------:R-:W-:Y:S01]  /*155f0*/  FMUL.FTZ R25, R2.reuse, R161 ;  /* 0x000000a102197220 */ /* 0x040fe20000410000 */
[C---:B------:R-:W-:Y:S01]  /*15600*/  FMUL.FTZ R28, R2.reuse, R156 ;  /* 0x0000009c021c7220 */ /* 0x040fe20000410000 */
[----:B------:R-:W-:Y:S01]  /*15610*/  FMUL.FTZ R29, R2, R157 ;  /* 0x0000009d021d7220 */ /* 0x000fe20000410000 */
[C---:B------:R-:W-:Y:S03]  /*15620*/  HMMA.16816.F32 R16, R168.reuse, R26, R16 ;  /* 0x0000001aa810723c */ /* 0x040fe60000001810 */
[----:B------:R-:W-:Y:S01]  /*15630*/  LDSM.16.MT88.4 R152, [R204+0x18800] ;  /* 0x01880000cc98783b */ /* 0x000fe20000004200 */
[C---:B------:R-:W-:Y:S01]  /*15640*/  FMUL.FTZ R30, R0.reuse, R158 ;  /* 0x0000009e001e7220 */ /* 0x040fe20000410000 */
[C---:B------:R-:W-:Y:S01]  /*15650*/  FMUL.FTZ R31, R0.reuse, R159 ;  /* 0x0000009f001f7220 */ /* 0x040fe20000410000 */
[C---:B------:R-:W-:Y:S05]  /*15660*/  HMMA.16816.F32 R20, R168.reuse, R32, R20 ;  /* 0x00000020a814723c */ /* 0x040fea0000001814 */
[C---:B------:R-:W-:Y:S01]  /*15670*/  FMUL.FTZ R26, R0.reuse, R162 ;  /* 0x000000a2001a7220 */ /* 0x040fe20000410000 */
[----:B------:R-:W-:Y:S01]  /*15680*/  FMUL.FTZ R27, R0, R163 ;  /* 0x000000a3001b7220 */ /* 0x000fe20000410000 */
[----:B------:R-:W-:Y:S01]  /*15690*/  LDSM.16.MT88.4 R156, [R203+0x18800] ;  /* 0x01880000cb9c783b */ /* 0x000fe20000004200 */
[C---:B------:R-:W-:Y:S03]  /*156a0*/  FMUL.FTZ R32, R2.reuse, R164 ;  /* 0x000000a402207220 */ /* 0x040fe60000410000 */
[C---:B------:R-:W-:Y:S01]  /*156b0*/  FMUL.FTZ R33, R2.reuse, R165 ;  /* 0x000000a502217220 */ /* 0x040fe20000410000 */
[--C-:B-1----:R-:W-:Y:S01]  /*156c0*/  FFMA.FTZ R133, R179, UR4, -R172.reuse ;  /* 0x00000004b3857c23 */ /* 0x102fe200080108ac */
[C---:B------:R-:W-:Y:S02]  /*156d0*/  HMMA.16816.F32 R24, R168.reuse, R34, R24 ;  /* 0x00000022a818723c */ /* 0x040fe40000001818 */
[----:B------:R-:W-:Y:S01]  /*156e0*/  LDSM.16.MT88.4 R160, [R201+0x1a800] ;  /* 0x01a80000c9a0783b */ /* 0x000fe20000004200 */
[C---:B------:R-:W-:Y:S01]  /*156f0*/  FMUL.FTZ R36, R2.reuse, R36 ;  /* 0x0000002402247220 */ /* 0x040fe20000410000 */
[----:B------:R-:W-:Y:S01]  /*15700*/  FMUL.FTZ R37, R2, R37 ;  /* 0x0000002502257220 */ /* 0x000fe20000410000 */
[C---:B------:R-:W-:Y:S01]  /*15710*/  FMUL.FTZ R38, R0.reuse, R38 ;  /* 0x0000002600267220 */ /* 0x040fe20000410000 */
[C---:B--2---:R-:W-:Y:S01]  /*15720*/  HMMA.16816.F32 R28, R168.reuse, R136, R28 ;  /* 0x00000088a81c723c */ /* 0x044fe2000000181c */
[----:B------:R1:W-:Y:S03]  /*15730*/  MUFU.EX2 R198, R133 ;  /* 0x0000008500c67308 */ /* 0x0003e60000000800 */
[----:B------:R-:W-:Y:S01]  /*15740*/  LDSM.16.MT88.4 R176, [R202+0x1b800] ;  /* 0x01b80000cab0783b */ /* 0x000fe20000004200 */
[C---:B------:R-:W-:Y:S01]  /*15750*/  FMUL.FTZ R34, R0.reuse, R166 ;  /* 0x000000a600227220 */ /* 0x040fe20000410000 */
[C---:B------:R-:W-:Y:S01]  /*15760*/  FMUL.FTZ R35, R0.reuse, R167 ;  /* 0x000000a700237220 */ /* 0x040fe20000410000 */
[----:B------:R-:W-:Y:S01]  /*15770*/  FMUL.FTZ R39, R0, R39 ;  /* 0x0000002700277220 */ /* 0x000fe20000410000 */
[C---:B------:R-:W-:Y:S03]  /*15780*/  FMUL.FTZ R40, R2.reuse, R40 ;  /* 0x0000002802287220 */ /* 0x040fe60000410000 */
[----:B------:R-:W-:Y:S01]  /*15790*/  FMUL.FTZ R41, R2, R41 ;  /* 0x0000002902297220 */ /* 0x000fe20000410000 */
[----:B------:R-:W-:Y:S01]  /*157a0*/  LDSM.16.MT88.4 R164, [R203+0x19800] ;  /* 0x01980000cba4783b */ /* 0x000fe20000004200 */
[C---:B------:R-:W-:Y:S03]  /*157b0*/  HMMA.16816.F32 R32, R168.reuse, R138, R32 ;  /* 0x0000008aa820723c */ /* 0x040fe60000001820 */
[C---:B------:R-:W-:Y:S01]  /*157c0*/  FMUL.FTZ R42, R0.reuse, R42 ;  /* 0x0000002a002a7220 */ /* 0x040fe20000410000 */
[----:B------:R-:W-:Y:S01]  /*157d0*/  FMUL.FTZ R43, R0, R43 ;  /* 0x0000002b002b7220 */ /* 0x000fe20000410000 */
[C---:B------:R-:W-:Y:S01]  /*157e0*/  FMUL.FTZ R44, R2.reuse, R44 ;  /* 0x0000002c022c7220 */ /* 0x040fe20000410000 */
[C---:B---3--:R-:W-:Y:S01]  /*157f0*/  HMMA.16816.F32 R36, R168.reuse, R140, R36 ;  /* 0x0000008ca824723c */ /* 0x048fe20000001824 */
[----:B------:R-:W2:Y:S04]  /*15800*/  LDSM.16.MT88.4 R136, [R203+0x1a000] ;  /* 0x01a00000cb88783b */ /* 0x000ea80000004200 */
[----:B------:R-:W-:Y:S01]  /*15810*/  FMUL.FTZ R45, R2, R45 ;  /* 0x0000002d022d7220 */ /* 0x000fe20000410000 */
[C---:B------:R-:W-:Y:S03]  /*15820*/  HMMA.16816.F32 R40, R168.reuse, R142, R40 ;  /* 0x0000008ea828723c */ /* 0x040fe60000001828 */
[----:B------:R-:W3:Y:S02]  /*15830*/  LDSM.16.MT88.4 R140, [R201+0x1c000] ;  /* 0x01c00000c98c783b */ /* 0x000ee40000004200 */
[C---:B------:R-:W-:Y:S01]  /*15840*/  FMUL.FTZ R46, R0.reuse, R46 ;  /* 0x0000002e002e7220 */ /* 0x040fe20000410000 */
[----:B------:R-:W-:Y:S01]  /*15850*/  FMUL.FTZ R47, R0, R47 ;  /* 0x0000002f002f7220 */ /* 0x000fe20000410000 */
[C---:B------:R-:W-:Y:S01]  /*15860*/  FMUL.FTZ R48, R2.reuse, R48 ;  /* 0x0000003002307220 */ /* 0x040fe20000410000 */
[----:B------:R-:W-:Y:S03]  /*15870*/  FMUL.FTZ R49, R2, R49 ;  /* 0x0000003102317220 */ /* 0x000fe60000410000 */
[C---:B------:R-:W-:Y:S01]  /*15880*/  FMUL.FTZ R50, R0.reuse, R50 ;  /* 0x0000003200327220 */ /* 0x040fe20000410000 */
        /* <DEDUP_REMOVED lines=46> */
[--C-:B-1----:R-:W-:Y:S01]  /*15b70*/  FFMA.FTZ R133, R183, UR4, -R173.reuse ;  /* 0x00000004b7857c23 */ /* 0x102fe200080108ad */
[C---:B------:R-:W-:Y:S01]  /*15b80*/  FMUL.FTZ R84, R2.reuse, R84 ;  /* 0x0000005402547220 */ /* 0x040fe20000410000 */
[----:B------:R-:W-:Y:S01]  /*15b90*/  FMUL.FTZ R85, R2, R85 ;  /* 0x0000005502557220 */ /* 0x000fe20000410000 */
[C---:B------:R-:W-:Y:S01]  /*15ba0*/  HMMA.16816.F32 R80, R168.reuse, R146, R80 ;  /* 0x00000092a850723c */ /* 0x040fe20000001850 */
[----:B------:R-:W1:Y:S01]  /*15bb0*/  LDSM.16.MT88.4 R144, [R202+0x1e000] ;  /* 0x01e00000ca90783b */ /* 0x000e620000004200 */
[----:B------:R5:W-:Y:S03]  /*15bc0*/  MUFU.EX2 R197, R133 ;  /* 0x0000008500c57308 */ /* 0x000be60000000800 */
[C---:B------:R-:W-:Y:S01]  /*15bd0*/  FMUL.FTZ R86, R0.reuse, R86 ;  /* 0x0000005600567220 */ /* 0x040fe20000410000 */
[----:B------:R-:W-:Y:S01]  /*15be0*/  FMUL.FTZ R87, R0, R87 ;  /* 0x0000005700577220 */ /* 0x000fe20000410000 */
[C---:B------:R-:W-:Y:S01]  /*15bf0*/  FMUL.FTZ R88, R2.reuse, R88 ;  /* 0x0000005802587220 */ /* 0x040fe20000410000 */
[----:B------:R-:W-:Y:S03]  /*15c00*/  FMUL.FTZ R89, R2, R89 ;  /* 0x0000005902597220 */ /* 0x000fe60000410000 */
[C---:B------:R-:W-:Y:S01]  /*15c10*/  FMUL.FTZ R90, R0.reuse, R90 ;  /* 0x0000005a005a7220 */ /* 0x040fe20000410000 */
        /* <DEDUP_REMOVED lines=13> */
[--C-:B-----5:R-:W-:Y:S01]  /*15cf0*/  FFMA.FTZ R133, R185, UR4, -R173.reuse ;  /* 0x00000004b9857c23 */ /* 0x120fe200080108ad */
[C---:B------:R-:W-:Y:S01]  /*15d00*/  FMUL.FTZ R100, R2.reuse, R100 ;  /* 0x0000006402647220 */ /* 0x040fe20000410000 */
[----:B------:R-:W-:Y:S01]  /*15d10*/  FMUL.FTZ R101, R2, R101 ;  /* 0x0000006502657220 */ /* 0x000fe20000410000 */
[C---:B------:R-:W-:Y:S01]  /*15d20*/  HMMA.16816.F32 R96, R168.reuse, R138, R96 ;  /* 0x0000008aa860723c */ /* 0x040fe20000001860 */
[----:B------:R2:W4:Y:S01]  /*15d30*/  MUFU.EX2 R196, R133 ;  /* 0x0000008500c47308 */ /* 0x0005220000000800 */
[----:B------:R-:W5:Y:S03]  /*15d40*/  LDSM.16.MT88.4 R136, [R204+0x1e000] ;  /* 0x01e00000cc88783b */ /* 0x000f660000004200 */
[C---:B------:R-:W-:Y:S01]  /*15d50*/  FMUL.FTZ R102, R0.reuse, R102 ;  /* 0x0000006600667220 */ /* 0x040fe20000410000 */
[----:B------:R-:W-:Y:S01]  /*15d60*/  FMUL.FTZ R103, R0, R103 ;  /* 0x0000006700677220 */ /* 0x000fe20000410000 */
[C---:B------:R-:W-:Y:S01]  /*15d70*/  FMUL.FTZ R104, R2.reuse, R104 ;  /* 0x0000006802687220 */ /* 0x040fe20000410000 */
[----:B------:R-:W-:Y:S03]  /*15d80*/  FMUL.FTZ R105, R2, R105 ;  /* 0x0000006902697220 */ /* 0x000fe60000410000 */
        /* <DEDUP_REMOVED lines=9> */
[--C-:B--2---:R-:W-:Y:S01]  /*15e20*/  FFMA.FTZ R133, R181, UR4, -R173.reuse ;  /* 0x00000004b5857c23 */ /* 0x104fe200080108ad */
[C---:B------:R-:W-:Y:S01]  /*15e30*/  FMUL.FTZ R112, R2.reuse, R112 ;  /* 0x0000007002707220 */ /* 0x040fe20000410000 */
[----:B------:R-:W-:Y:S02]  /*15e40*/  FMUL.FTZ R113, R2, R113 ;  /* 0x0000007102717220 */ /* 0x000fe40000410000 */
[----:B------:R2:W-:Y:S01]  /*15e50*/  MUFU.EX2 R195, R133 ;  /* 0x0000008500c37308 */ /* 0x0005e20000000800 */
[C---:B------:R-:W-:Y:S01]  /*15e60*/  FMUL.FTZ R114, R0.reuse, R114 ;  /* 0x0000007200727220 */ /* 0x040fe20000410000 */
[C---:B-1----:R-:W-:Y:S03]  /*15e70*/  HMMA.16816.F32 R108, R168.reuse, R144, R108 ;  /* 0x00000090a86c723c */ /* 0x042fe6000000186c */
[----:B------:R-:W-:Y:S01]  /*15e80*/  FMUL.FTZ R115, R0, R115 ;  /* 0x0000007300737220 */ /* 0x000fe20000410000 */
[C---:B------:R-:W-:Y:S01]  /*15e90*/  FMUL.FTZ R124, R2.reuse, R124 ;  /* 0x0000007c027c7220 */ /* 0x040fe20000410000 */
[----:B------:R-:W-:Y:S01]  /*15ea0*/  FMUL.FTZ R125, R2, R125 ;  /* 0x0000007d027d7220 */ /* 0x000fe20000410000 */
[C---:B------:R-:W-:Y:S01]  /*15eb0*/  FMUL.FTZ R126, R0.reuse, R126 ;  /* 0x0000007e007e7220 */ /* 0x040fe20000410000 */
[----:B------:R-:W-:Y:S01]  /*15ec0*/  FMUL.FTZ R127, R0, R127 ;  /* 0x0000007f007f7220 */ /* 0x000fe20000410000 */
[C---:B------:R-:W-:Y:S02]  /*15ed0*/  FMUL.FTZ R128, R2.reuse, R128 ;  /* 0x0000008002807220 */ /* 0x040fe40000410000 */
[C---:B------:R-:W-:Y:S01]  /*15ee0*/  HMMA.16816.F32 R112, R168.reuse, R146, R112 ;  /* 0x00000092a870723c */ /* 0x040fe20000001870 */
[----:B------:R-:W1:Y:S02]  /*15ef0*/  LDSM.16.MT88.4 R144, [R201+0x18800] ;  /* 0x01880000c990783b */ /* 0x000e640000004200 */
[C---:B------:R-:W-:Y:S01]  /*15f00*/  FMUL.FTZ R116, R2.reuse, R116 ;  /* 0x0000007402747220 */ /* 0x040fe20000410000 */
[----:B------:R-:W-:Y:S01]  /*15f10*/  FMUL.FTZ R117, R2, R117 ;  /* 0x0000007502757220 */ /* 0x000fe20000410000 */
[C---:B------:R-:W-:Y:S01]  /*15f20*/  FMUL.FTZ R118, R0.reuse, R118 ;  /* 0x0000007600767220 */ /* 0x040fe20000410000 */
[----:B------:R-:W-:Y:S01]  /*15f30*/  FMUL.FTZ R119, R0, R119 ;  /* 0x0000007700777220 */ /* 0x000fe20000410000 */
[--C-:B--2---:R-:W-:Y:S01]  /*15f40*/  FFMA.FTZ R133, R184, UR4, -R173.reuse ;  /* 0x00000004b8857c23 */ /* 0x104fe200080108ad */
[C---:B------:R-:W-:Y:S03]  /*15f50*/  FMUL.FTZ R120, R2.reuse, R120 ;  /* 0x0000007802787220 */ /* 0x040fe60000410000 */
[----:B------:R-:W-:Y:S01]  /*15f60*/  FMUL.FTZ R121, R2, R121 ;  /* 0x0000007902797220 */ /* 0x000fe20000410000 */
[C---:B------:R-:W-:Y:S01]  /*15f70*/  FMUL.FTZ R122, R0.reuse, R122 ;  /* 0x0000007a007a7220 */ /* 0x040fe20000410000 */
[C---:B-----5:R-:W-:Y:S01]  /*15f80*/  HMMA.16816.F32 R116, R168.reuse, R136, R116 ;  /* 0x00000088a874723c */ /* 0x060fe20000001874 */
[----:B------:R-:W2:Y:S02]  /*15f90*/  MUFU.EX2 R194, R133 ;  /* 0x0000008500c27308 */ /* 0x000ea40000000800 */
[----:B------:R-:W-:Y:S01]  /*15fa0*/  FMUL.FTZ R123, R0, R123 ;  /* 0x0000007b007b7220 */ /* 0x000fe20000410000 */
[----:B------:R-:W-:Y:S01]  /*15fb0*/  FMUL.FTZ R129, R2, R129 ;  /* 0x0000008102817220 */ /* 0x000fe20000410000 */
[C---:B------:R-:W-:Y:S01]  /*15fc0*/  FMUL.FTZ R130, R0.reuse, R130 ;  /* 0x0000008200827220 */ /* 0x040fe20000410000 */
[----:B------:R-:W-:Y:S01]  /*15fd0*/  FMUL.FTZ R131, R0, R131 ;  /* 0x0000008300837220 */ /* 0x000fe20000410000 */
[----:B------:R-:W-:Y:S03]  /*15fe0*/  F2FP.F16.F32.PACK_AB R136, R234, R235 ;  /* 0x000000ebea88723e */ /* 0x000fe600000000ff */
[C---:B------:R-:W-:Y:S03]  /*15ff0*/  HMMA.16816.F32 R120, R168.reuse, R138, R120 ;  /* 0x0000008aa878723c */ /* 0x040fe60000001878 */
[----:B----4-:R-:W-:Y:S03]  /*16000*/  F2FP.F16.F32.PACK_AB R137, R196, R197 ;  /* 0x000000c5c489723e */ /* 0x010fe600000000ff */
[C---:B---3--:R-:W-:Y:S05]  /*16010*/  HMMA.16816.F32 R124, R168.reuse, R140, R124 ;  /* 0x0000008ca87c723c */ /* 0x048fea000000187c */
[----:B------:R-:W-:Y:S01]  /*16020*/  F2FP.F16.F32.PACK_AB R138, R198, R199 ;  /* 0x000000c7c68a723e */ /* 0x000fe200000000ff */
[----:B------:R-:W-:Y:S01]  /*16030*/  HMMA.16816.F32 R128, R168, R142, R128 ;  /* 0x0000008ea880723c */ /* 0x000fe20000001880 */
[----:B------:R-:W3:Y:S04]  /*16040*/  LDSM.16.MT88.4 R140, [R202+0x1a800] ;  /* 0x01a80000ca8c783b */ /* 0x000ee80000004200 */
[----:B--2---:R-:W-:Y:S01]  /*16050*/  F2FP.F16.F32.PACK_AB R139, R194, R195 ;  /* 0x000000c3c28b723e */ /* 0x004fe200000000ff */
[--C-:B------:R-:W-:Y:S04]  /*16060*/  FFMA.FTZ R133, R189, UR4, -R172.reuse ;  /* 0x00000004bd857c23 */ /* 0x100fe800080108ac */
[----:B------:R2:W-:Y:S02]  /*16070*/  MUFU.EX2 R193, R133 ;  /* 0x0000008500c17308 */ /* 0x0005e40000000800 */
[C---:B-1----:R-:W-:Y:S06]  /*16080*/  HMMA.16816.F32 R4, R136.reuse, R144, R4 ;  /* 0x000000908804723c */ /* 0x042fec0000001804 */
[C---:B------:R-:W-:Y:S01]  /*16090*/  HMMA.16816.F32 R8, R136.reuse, R146, R8 ;  /* 0x000000928808723c */ /* 0x040fe20000001808 */
[----:B------:R-:W1:Y:S05]  /*160a0*/  LDSM.16.MT88.4 R144, [R204+0x1a800] ;  /* 0x01a80000cc90783b */ /* 0x000e6a0000004200 */
[C---:B------:R-:W-:Y:S05]  /*160b0*/  HMMA.16816.F32 R12, R136.reuse, R148, R12 ;  /* 0x00000094880c723c */ /* 0x040fea000000180c */
[--C-:B--2---:R-:W-:Y:S01]  /*160c0*/  FFMA.FTZ R133, R190, UR4, -R172.reuse ;  /* 0x00000004be857c23 */ /* 0x104fe200080108ac */
[C---:B------:R-:W-:Y:S01]  /*160d0*/  HMMA.16816.F32 R16, R136.reuse, R150, R16 ;  /* 0x000000968810723c */ /* 0x040fe20000001810 */
[----:B------:R-:W2:Y:S02]  /*160e0*/  LDSM.16.MT88.4 R148, [R203+0x1a800] ;  /* 0x01a80000cb94783b */ /* 0x000ea40000004200 */
[----:B------:R4:W5:Y:S03]  /*160f0*/  MUFU.EX2 R192, R133 ;  /* 0x0000008500c07308 */ /* 0x0009660000000800 */
[C---:B------:R-:W-:Y:S06]  /*16100*/  HMMA.16816.F32 R20, R136.reuse, R152, R20 ;  /* 0x000000988814723c */ /* 0x040fec0000001814 */
[C---:B------:R-:W-:Y:S01]  /*16110*/  HMMA.16816.F32 R24, R136.reuse, R154, R24 ;  /* 0x0000009a8818723c */ /* 0x040fe20000001818 */
[----:B------:R-:W5:Y:S05]  /*16120*/  LDSM.16.MT88.4 R152, [R201+0x1c800] ;  /* 0x01c80000c998783b */ /* 0x000f6a0000004200 */
[C---:B------:R-:W-:Y:S05]  /*16130*/  HMMA.16816.F32 R28, R136.reuse, R156, R28 ;  /* 0x0000009c881c723c */ /* 0x040fea000000181c */
[--C-:B----4-:R-:W-:Y:S01]  /*16140*/  FFMA.FTZ R133, R182, UR4, -R172.reuse ;  /* 0x00000004b6857c23 */ /* 0x110fe200080108ac */
[C---:B------:R-:W-:Y:S01]  /*16150*/  HMMA.16816.F32 R32, R136.reuse, R158, R32 ;  /* 0x0000009e8820723c */ /* 0x040fe20000001820 */
[----:B------:R-:W4:Y:S02]  /*16160*/  LDSM.16.MT88.4 R156, [R202+0x1c800] ;  /* 0x01c80000ca9c783b */ /* 0x000f240000004200 */
[----:B------:R1:W-:Y:S03]  /*16170*/  MUFU.EX2 R191, R133 ;  /* 0x0000008500bf7308 */ /* 0x0003e60000000800 */
[C---:B------:R-:W-:Y:S06]  /*16180*/  HMMA.16816.F32 R36, R136.reuse, R160, R36 ;  /* 0x000000a08824723c */ /* 0x040fec0000001824 */
[C---:B------:R-:W-:Y:S01]  /*16190*/  HMMA.16816.F32 R40, R136.reuse, R162, R40 ;  /* 0x000000a28828723c */ /* 0x040fe20000001828 */
[----:B------:R-:W4:Y:S05]  /*161a0*/  LDSM.16.MT88.4 R160, [R204+0x1c800] ;  /* 0x01c80000cca0783b */ /* 0x000f2a0000004200 */
[C---:B---3--:R-:W-:Y:S05]  /*161b0*/  HMMA.16816.F32 R44, R136.reuse, R140, R44 ;  /* 0x0000008c882c723c */ /* 0x048fea000000182c */
[--C-:B-1----:R-:W-:Y:S01]  /*161c0*/  FFMA.FTZ R133, R188, UR4, -R172.reuse ;  /* 0x00000004bc857c23 */ /* 0x102fe200080108ac */
[C---:B------:R-:W-:Y:S01]  /*161d0*/  HMMA.16816.F32 R48, R136.reuse, R142, R48 ;  /* 0x0000008e8830723c */ /* 0x040fe20000001830 */
[----:B------:R-:W1:Y:S02]  /*161e0*/  LDSM.16.MT88.4 R140, [R203+0x1c800] ;  /* 0x01c80000cb8c783b */ /* 0x000e640000004200 */
[----:B------:R3:W1:Y:S03]  /*161f0*/  MUFU.EX2 R190, R133 ;  /* 0x0000008500be7308 */ /* 0x0006660000000800 */
[C---:B------:R-:W-:Y:S06]  /*16200*/  HMMA.16816.F32 R52, R136.reuse, R144, R52 ;  /* 0x000000908834723c */ /* 0x040fec0000001834 */
[C---:B------:R-:W-:Y:S01]  /*16210*/  HMMA.16816.F32 R56, R136.reuse, R146, R56 ;  /* 0x000000928838723c */ /* 0x040fe20000001838 */
[----:B------:R-:W1:Y:S05]  /*16220*/  LDSM.16.MT88.4 R144, [R201+0x1e800] ;  /* 0x01e80000c990783b */ /* 0x000e6a0000004200 */
[C---:B--2---:R-:W-:Y:S05]  /*16230*/  HMMA.16816.F32 R60, R136.reuse, R148, R60 ;  /* 0x00000094883c723c */ /* 0x044fea000000183c */
[--C-:B---3--:R-:W-:Y:S01]  /*16240*/  FFMA.FTZ R133, R240, UR4, -R173.reuse ;  /* 0x00000004f0857c23 */ /* 0x108fe200080108ad */
[C---:B------:R-:W-:Y:S01]  /*16250*/  HMMA.16816.F32 R64, R136.reuse, R150, R64 ;  /* 0x000000968840723c */ /* 0x040fe20000001840 */
[----:B------:R-:W2:Y:S02]  /*16260*/  LDL.LU R240, [R1+0x3c] ;  /* 0x00003c0001f07983 */ /* 0x000ea40000300800 */
[----:B------:R3:W-:Y:S02]  /*16270*/  MUFU.EX2 R189, R133 ;  /* 0x0000008500bd7308 */ /* 0x0007e40000000800 */
[----:B------:R-:W1:Y:S01]  /*16280*/  LDSM.16.MT88.4 R148, [R202+0x1e800] ;  /* 0x01e80000ca94783b */ /* 0x000e620000004200 */
[C---:B-----5:R-:W-:Y:S06]  /*16290*/  HMMA.16816.F32 R68, R136.reuse, R152, R68 ;  /* 0x000000988844723c */ /* 0x060fec0000001844 */
[C---:B------:R-:W-:Y:S01]  /*162a0*/  HMMA.16816.F32 R72, R136.reuse, R154, R72 ;  /* 0x0000009a8848723c */ /* 0x040fe20000001848 */
[----:B------:R-:W5:Y:S05]  /*162b0*/  LDSM.16.MT88.4 R152, [R204+0x1e800] ;  /* 0x01e80000cc98783b */ /* 0x000f6a0000004200 */
[C---:B----4-:R-:W-:Y:S05]  /*162c0*/  HMMA.16816.F32 R76, R136.reuse, R156, R76 ;  /* 0x0000009c884c723c */ /* 0x050fea000000184c */
[--C-:B---3--:R-:W-:Y:S01]  /*162d0*/  FFMA.FTZ R133, R241, UR4, -R173.reuse ;  /* 0x00000004f1857c23 */ /* 0x108fe200080108ad */
[C---:B------:R-:W-:Y:S01]  /*162e0*/  HMMA.16816.F32 R80, R136.reuse, R158, R80 ;  /* 0x0000009e8850723c */ /* 0x040fe20000001850 */
[----:B------:R-:W3:Y:S02]  /*162f0*/  LDL.LU R241, [R1+0x38] ;  /* 0x0000380001f17983 */ /* 0x000ee40000300800 */
[----:B------:R4:W5:Y:S02]  /*16300*/  MUFU.EX2 R188, R133 ;  /* 0x0000008500bc7308 */ /* 0x0009640000000800 */
[----:B------:R-:W5:Y:S01]  /*16310*/  LDSM.16.MT88.4 R156, [R203+0x1e800] ;  /* 0x01e80000cb9c783b */ /* 0x000f620000004200 */
[C---:B------:R-:W-:Y:S06]  /*16320*/  HMMA.16816.F32 R84, R136.reuse, R160, R84 ;  /* 0x000000a08854723c */ /* 0x040fec0000001854 */
[C---:B------:R-:W-:Y:S01]  /*16330*/  HMMA.16816.F32 R88, R136.reuse, R162, R88 ;  /* 0x000000a28858723c */ /* 0x040fe20000001858 */
[----:B------:R-:W-:Y:S05]  /*16340*/  LDSM.16.MT88.4 R160, [R201+0x1b000] ;  /* 0x01b00000c9a0783b */ /* 0x000fea0000004200 */
[C---:B-1----:R-:W-:Y:S05]  /*16350*/  HMMA.16816.F32 R92, R136.reuse, R140, R92 ;  /* 0x0000008c885c723c */ /* 0x042fea000000185c */
[--C-:B----4-:R-:W-:Y:S01]  /*16360*/  FFMA.FTZ R133, R187, UR4, -R173.reuse ;  /* 0x00000004bb857c23 */ /* 0x110fe200080108ad */
[C---:B------:R-:W-:Y:S01]  /*16370*/  HMMA.16816.F32 R96, R136.reuse, R142, R96 ;  /* 0x0000008e8860723c */ /* 0x040fe20000001860 */
[----:B------:R-:W1:Y:S02]  /*16380*/  LDSM.16.MT88.4 R140, [R201+0x19000] ;  /* 0x01900000c98c783b */ /* 0x000e640000004200 */
[----:B------:R4:W-:Y:S03]  /*16390*/  MUFU.EX2 R187, R133 ;  /* 0x0000008500bb7308 */ /* 0x0009e60000000800 */
[C---:B------:R-:W-:Y:S06]  /*163a0*/  HMMA.16816.F32 R100, R136.reuse, R144, R100 ;  /* 0x000000908864723c */ /* 0x040fec0000001864 */
[C---:B------:R-:W-:Y:S01]  /*163b0*/  HMMA.16816.F32 R104, R136.reuse, R146, R104 ;  /* 0x000000928868723c */ /* 0x040fe20000001868 */
[----:B------:R-:W1:Y:S05]  /*163c0*/  LDSM.16.MT88.4 R144, [R202+0x19000] ;  /* 0x01900000ca90783b */ /* 0x000e6a0000004200 */
[C---:B------:R-:W-:Y:S05]  /*163d0*/  HMMA.16816.F32 R108, R136.reuse, R148, R108 ;  /* 0x00000094886c723c */ /* 0x040fea000000186c */
[--C-:B----4-:R-:W-:Y:S01]  /*163e0*/  FFMA.FTZ R133, R186, UR4, -R173.reuse ;  /* 0x00000004ba857c23 */ /* 0x110fe200080108ad */
[C---:B------:R-:W-:Y:S01]  /*163f0*/  HMMA.16816.F32 R112, R136.reuse, R150, R112 ;  /* 0x000000968870723c */ /* 0x040fe20000001870 */
[----:B------:R-:W4:Y:S02]  /*16400*/  LDSM.16.MT88.4 R148, [R204+0x19000] ;  /* 0x01900000cc94783b */ /* 0x000f240000004200 */
[----:B------:R1:W1:Y:S03]  /*16410*/  MUFU.EX2 R186, R133 ;  /* 0x0000008500ba7308 */ /* 0x0002660000000800 */
[C---:B-----5:R-:W-:Y:S06]  /*16420*/  HMMA.16816.F32 R116, R136.reuse, R152, R116 ;  /* 0x000000988874723c */ /* 0x060fec0000001874 */
[C---:B------:R-:W-:Y:S01]  /*16430*/  HMMA.16816.F32 R120, R136.reuse, R154, R120 ;  /* 0x0000009a8878723c */ /* 0x040fe20000001878 */
[----:B------:R-:W5:Y:S05]  /*16440*/  LDSM.16.MT88.4 R152, [R203+0x19000] ;  /* 0x01900000cb98783b */ /* 0x000f6a0000004200 */
[C---:B------:R-:W-:Y:S05]  /*16450*/  HMMA.16816.F32 R124, R136.reuse, R156, R124 ;  /* 0x0000009c887c723c */ /* 0x040fea000000187c */
[--C-:B-1----:R-:W-:Y:S01]  /*16460*/  FFMA.FTZ R133, R236, UR4, -R172.reuse ;  /* 0x00000004ec857c23 */ /* 0x102fe200080108ac */
[----:B------:R-:W-:Y:S01]  /*16470*/  HMMA.16816.F32 R128, R136, R158, R128 ;  /* 0x0000009e8880723c */ /* 0x000fe20000001880 */
[----:B------:R-:W1:Y:S02]  /*16480*/  LDSM.16.MT88.4 R156, [R202+0x1b000] ;  /* 0x01b00000ca9c783b */ /* 0x000e640000004200 */
[----:B------:R4:W-:Y:S04]  /*16490*/  MUFU.EX2 R185, R133 ;  /* 0x0000008500b97308 */ /* 0x0009e80000000800 */
[----:B------:R-:W-:Y:S04]  /*164a0*/  F2FP.F16.F32.PACK_AB R136, R192, R193 ;  /* 0x000000c1c088723e */ /* 0x000fe800000000ff */
[----:B------:R-:W-:Y:S02]  /*164b0*/  F2FP.F16.F32.PACK_AB R138, R190, R191 ;  /* 0x000000bfbe8a723e */ /* 0x000fe400000000ff */
[----:B------:R-:W-:Y:S02]  /*164c0*/  F2FP.F16.F32.PACK_AB R137, R188, R189 ;  /* 0x000000bdbc89723e */ /* 0x000fe400000000ff */
[----:B------:R-:W-:Y:S01]  /*164d0*/  F2FP.F16.F32.PACK_AB R139, R186, R187 ;  /* 0x000000bbba8b723e */ /* 0x000fe200000000ff */
[--C-:B----4-:R-:W-:Y:S06]  /*164e0*/  FFMA.FTZ R133, R237, UR4, -R172.reuse ;  /* 0x00000004ed857c23 */ /* 0x110fec00080108ac */
[C---:B------:R-:W-:Y:S01]  /*164f0*/  HMMA.16816.F32 R4, R136.reuse, R140, R4 ;  /* 0x0000008c8804723c */ /* 0x040fe20000001804 */
[----:B------:R4:W1:Y:S05]  /*16500*/  MUFU.EX2 R184, R133 ;  /* 0x0000008500b87308 */ /* 0x00086a0000000800 */
[C---:B------:R-:W-:Y:S01]  /*16510*/  HMMA.16816.F32 R8, R136.reuse, R142, R8 ;  /* 0x0000008e8808723c */ /* 0x040fe20000001808 */
[----:B------:R-:W1:Y:S05]  /*16520*/  LDSM.16.MT88.4 R140, [R204+0x1b000] ;  /* 0x01b00000cc8c783b */ /* 0x000e6a0000004200 */
[C---:B------:R-:W-:Y:S06]  /*16530*/  HMMA.16816.F32 R12, R136.reuse, R144, R12 ;  /* 0x00000090880c723c */ /* 0x040fec000000180c */
[C---:B------:R-:W-:Y:S01]  /*16540*/  HMMA.16816.F32 R16, R136.reuse, R146, R16 ;  /* 0x000000928810723c */ /* 0x040fe20000001810 */
[----:B------:R-:W1:Y:S04]  /*16550*/  LDSM.16.MT88.4 R144, [R203+0x1b000] ;  /* 0x01b00000cb90783b */ /* 0x000e680000004200 */
[--C-:B----4-:R-:W-:Y:S01]  /*16560*/  FFMA.FTZ R133, R239, UR4, -R172.reuse ;  /* 0x00000004ef857c23 */ /* 0x110fe200080108ac */
[C---:B------:R-:W-:Y:S03]  /*16570*/  HMMA.16816.F32 R20, R136.reuse, R148, R20 ;  /* 0x000000948814723c */ /* 0x040fe60000001814 */
[----:B------:R4:W-:Y:S02]  /*16580*/  MUFU.EX2 R183, R133 ;  /* 0x0000008500b77308 */ /* 0x0009e40000000800 */
[----:B------:R-:W-:Y:S01]  /*16590*/  FFMA.FTZ R172, R238, UR4, -R172 ;  /* 0x00000004eeac7c23 */ /* 0x000fe200080108ac */
[C---:B------:R-:W-:Y:S01]  /*165a0*/  HMMA.16816.F32 R24, R136.reuse, R150, R24 ;  /* 0x000000968818723c */ /* 0x040fe20000001818 */
[----:B------:R-:W4:Y:S06]  /*165b0*/  LDSM.16.MT88.4 R148, [R201+0x1d000] ;  /* 0x01d00000c994783b */ /* 0x000f2c0000004200 */
[----:B------:R-:W4:Y:S01]  /*165c0*/  MUFU.EX2 R182, R172 ;  /* 0x000000ac00b67308 */ /* 0x000f220000000800 */
[C---:B-----5:R-:W-:Y:S03]  /*165d0*/  HMMA.16816.F32 R28, R136.reuse, R152, R28 ;  /* 0x00000098881c723c */ /* 0x060fe6000000181c */
[----:B-1----:R-:W-:Y:S03]  /*165e0*/  F2FP.F16.F32.PACK_AB R168, R184, R185 ;  /* 0x000000b9b8a8723e */ /* 0x002fe600000000ff */
[C---:B------:R-:W-:Y:S01]  /*165f0*/  HMMA.16816.F32 R32, R136.reuse, R154, R32 ;  /* 0x0000009a8820723c */ /* 0x040fe20000001820 */
[----:B------:R-:W1:Y:S04]  /*16600*/  LDSM.16.MT88.4 R152, [R202+0x1d000] ;  /* 0x01d00000ca98783b */ /* 0x000e680000004200 */
[--C-:B----4-:R-:W-:Y:S01]  /*16610*/  FFMA.FTZ R133, R250, UR4, -R173.reuse ;  /* 0x00000004fa857c23 */ /* 0x110fe200080108ad */
[C---:B------:R-:W-:Y:S03]  /*16620*/  HMMA.16816.F32 R36, R136.reuse, R160, R36 ;  /* 0x000000a08824723c */ /* 0x040fe60000001824 */
[----:B------:R4:W-:Y:S02]  /*16630*/  MUFU.EX2 R181, R133 ;  /* 0x0000008500b57308 */ /* 0x0009e40000000800 */
[----:B------:R-:W-:Y:S01]  /*16640*/  F2FP.F16.F32.PACK_AB R170, R182, R183 ;  /* 0x000000b7b6aa723e */ /* 0x000fe200000000ff */
[C---:B------:R-:W-:Y:S01]  /*16650*/  HMMA.16816.F32 R40, R136.reuse, R162, R40 ;  /* 0x000000a28828723c */ /* 0x040fe20000001828 */
[----:B------:R-:W-:Y:S05]  /*16660*/  LDSM.16.MT88.4 R160, [R203+0x1d000] ;  /* 0x01d00000cba0783b */ /* 0x000fea0000004200 */
[C---:B------:R-:W-:Y:S06]  /*16670*/  HMMA.16816.F32 R44, R136.reuse, R156, R44 ;  /* 0x0000009c882c723c */ /* 0x040fec000000182c */
[C---:B------:R-:W-:Y:S01]  /*16680*/  HMMA.16816.F32 R48, R136.reuse, R158, R48 ;  /* 0x0000009e8830723c */ /* 0x040fe20000001830 */
[----:B------:R-:W5:Y:S04]  /*16690*/  LDSM.16.MT88.4 R156, [R204+0x1d000] ;  /* 0x01d00000cc9c783b */ /* 0x000f680000004200 */
[--C-:B----4-:R-:W-:Y:S01]  /*166a0*/  FFMA.FTZ R133, R251, UR4, -R173.reuse ;  /* 0x00000004fb857c23 */ /* 0x110fe200080108ad */
[C---:B------:R-:W-:Y:S03]  /*166b0*/  HMMA.16816.F32 R52, R136.reuse, R140, R52 ;  /* 0x0000008c8834723c */ /* 0x040fe60000001834 */
[----:B------:R4:W1:Y:S03]  /*166c0*/  MUFU.EX2 R180, R133 ;  /* 0x0000008500b47308 */ /* 0x0008660000000800 */
[C---:B------:R-:W-:Y:S01]  /*166d0*/  HMMA.16816.F32 R56, R136.reuse, R142, R56 ;  /* 0x0000008e8838723c */ /* 0x040fe20000001838 */
[----:B------:R-:W5:Y:S05]  /*166e0*/  LDSM.16.MT88.4 R140, [R201+0x1f000] ;  /* 0x01f00000c98c783b */ /* 0x000f6a0000004200 */
[C---:B------:R-:W-:Y:S06]  /*166f0*/  HMMA.16816.F32 R60, R136.reuse, R144, R60 ;  /* 0x00000090883c723c */ /* 0x040fec000000183c */
[C---:B------:R-:W-:Y:S01]  /*16700*/  HMMA.16816.F32 R64, R136.reuse, R146, R64 ;  /* 0x000000928840723c */ /* 0x040fe20000001840 */
[----:B------:R-:W5:Y:S04]  /*16710*/  LDSM.16.MT88.4 R144, [R202+0x1f000] ;  /* 0x01f00000ca90783b */ /* 0x000f680000004200 */
[--C-:B----4-:R-:W-:Y:S01]  /*16720*/  FFMA.FTZ R133, R252, UR4, -R173.reuse ;  /* 0x00000004fc857c23 */ /* 0x110fe200080108ad */
[C---:B------:R-:W-:Y:S03]  /*16730*/  HMMA.16816.F32 R68, R136.reuse, R148, R68 ;  /* 0x000000948844723c */ /* 0x040fe60000001844 */
[----:B------:R-:W-:Y:S02]  /*16740*/  MUFU.EX2 R134, R133 ;  /* 0x0000008500867308 */ /* 0x000fe40000000800 */
[----:B------:R-:W-:Y:S01]  /*16750*/  FFMA.FTZ R173, R135, UR4, -R173 ;  /* 0x0000000487ad7c23 */ /* 0x000fe200080108ad */
[C---:B------:R-:W-:Y:S01]  /*16760*/  HMMA.16816.F32 R72, R136.reuse, R150, R72 ;  /* 0x000000968848723c */ /* 0x040fe20000001848 */
[----:B------:R-:W4:Y:S06]  /*16770*/  LDSM.16.MT88.4 R148, [R204+0x1f000] ;  /* 0x01f00000cc94783b */ /* 0x000f2c0000004200 */
[----:B------:R5:W5:Y:S01]  /*16780*/  MUFU.EX2 R133, R173 ;  /* 0x000000ad00857308 */ /* 0x000b620000000800 */
[C---:B-1----:R-:W-:Y:S03]  /*16790*/  HMMA.16816.F32 R76, R136.reuse, R152, R76 ;  /* 0x00000098884c723c */ /* 0x042fe6000000184c */
[----:B------:R-:W-:Y:S03]  /*167a0*/  F2FP.F16.F32.PACK_AB R169, R180, R181 ;  /* 0x000000b5b4a9723e */ /* 0x000fe600000000ff */
[C---:B------:R-:W-:Y:S01]  /*167b0*/  HMMA.16816.F32 R80, R136.reuse, R154, R80 ;  /* 0x0000009a8850723c */ /* 0x040fe20000001850 */
[----:B------:R-:W1:Y:S05]  /*167c0*/  LDSM.16.MT88.4 R152, [R203+0x1f000] ;  /* 0x01f00000cb98783b */ /* 0x000e6a0000004200 */
[C---:B-----5:R-:W-:Y:S03]  /*167d0*/  HMMA.16816.F32 R84, R136.reuse, R156, R84 ;  /* 0x0000009c8854723c */ /* 0x060fe60000001854 */
[----:B------:R-:W-:Y:S02]  /*167e0*/  LDSM.16.MT88.4 R172, [R201+0x1b800] ;  /* 0x01b80000c9ac783b */ /* 0x000fe40000004200 */
[----:B------:R-:W-:Y:S01]  /*167f0*/  F2FP.F16.F32.PACK_AB R171, R133, R134 ;  /* 0x0000008685ab723e */ /* 0x000fe200000000ff */
[C---:B------:R-:W-:Y:S06]  /*16800*/  HMMA.16816.F32 R88, R136.reuse, R158, R88 ;  /* 0x0000009e8858723c */ /* 0x040fec0000001858 */
[C---:B------:R-:W-:Y:S01]  /*16810*/  HMMA.16816.F32 R92, R136.reuse, R160, R92 ;  /* 0x000000a0885c723c */ /* 0x040fe2000000185c */
[----:B------:R-:W-:Y:S05]  /*16820*/  LDSM.16.MT88.4 R156, [R202+0x19800] ;  /* 0x01980000ca9c783b */ /* 0x000fea0000004200 */
[C---:B------:R-:W-:Y:S03]  /*16830*/  HMMA.16816.F32 R96, R136.reuse, R162, R96 ;  /* 0x000000a28860723c */ /* 0x040fe60000001860 */
[----:B------:R-:W-:Y:S03]  /*16840*/  LDSM.16.MT88.4 R160, [R204+0x19800] ;  /* 0x01980000cca0783b */ /* 0x000fe60000004200 */
[C---:B------:R-:W-:Y:S06]  /*16850*/  HMMA.16816.F32 R100, R136.reuse, R140, R100 ;  /* 0x0000008c8864723c */ /* 0x040fec0000001864 */
[C---:B------:R-:W-:Y:S01]  /*16860*/  HMMA.16816.F32 R104, R136.reuse, R142, R104 ;  /* 0x0000008e8868723c */ /* 0x040fe20000001868 */
[----:B------:R-:W5:Y:S05]  /*16870*/  LDSM.16.MT88.4 R140, [R201+0x19800] ;  /* 0x01980000c98c783b */ /* 0x000f6a0000004200 */
[C---:B------:R-:W-:Y:S06]  /*16880*/  HMMA.16816.F32 R108, R136.reuse, R144, R108 ;  /* 0x00000090886c723c */ /* 0x040fec000000186c */
[C---:B------:R-:W-:Y:S06]  /*16890*/  HMMA.16816.F32 R112, R136.reuse, R146, R112 ;  /* 0x000000928870723c */ /* 0x040fec0000001870 */
[C---:B----4-:R-:W-:Y:S06]  /*168a0*/  HMMA.16816.F32 R116, R136.reuse, R148, R116 ;  /* 0x000000948874723c */ /* 0x050fec0000001874 */
[C---:B------:R-:W-:Y:S06]  /*168b0*/  HMMA.16816.F32 R120, R136.reuse, R150, R120 ;  /* 0x000000968878723c */ /* 0x040fec0000001878 */
[C---:B-1----:R-:W-:Y:S05]  /*168c0*/  HMMA.16816.F32 R124, R136.reuse, R152, R124 ;  /* 0x00000098887c723c */ /* 0x042fea000000187c */
[----:B--2---:R-:W-:Y:S01]  /*168d0*/  FFMA.FTZ R0, R0, R240, R242 ;  /* 0x000000f000007223 */ /* 0x004fe200000100f2 */
[----:B------:R-:W-:Y:S06]  /*168e0*/  HMMA.16816.F32 R128, R136, R154, R128 ;  /* 0x0000009a8880723c */ /* 0x000fec0000001880 */
[C---:B-----5:R-:W-:Y:S01]  /*168f0*/  HMMA.16816.F32 R136, R168.reuse, R140, R4 ;  /* 0x0000008ca888723c */ /* 0x060fe20000001804 */
        /* <DEDUP_REMOVED lines=9> */
[----:B------:R-:W3:Y:S03]  /*16990*/  LDSM.16.MT88.4 R20, [R204+0x1d800] ;  /* 0x01d80000cc14783b */ /* 0x000ee60000004200 */
[C---:B------:R-:W-:Y:S05]  /*169a0*/  HMMA.16816.F32 R156, R168.reuse, R164, R28 ;  /* 0x000000a4a89c723c */ /* 0x040fea000000181c */
[----:B------:R-:W3:Y:S01]  /*169b0*/  LDSM.16.MT88.4 R24, [R203+0x1d800] ;  /* 0x01d80000cb18783b */ /* 0x000ee20000004200 */
[C---:B------:R-:W-:Y:S06]  /*169c0*/  HMMA.16816.F32 R164, R168.reuse, R166, R32 ;  /* 0x000000a6a8a4723c */ /* 0x040fec0000001820 */
[C---:B------:R-:W-:Y:S06]  /*169d0*/  HMMA.16816.F32 R36, R168.reuse, R172, R36 ;  /* 0x000000aca824723c */ /* 0x040fec0000001824 */
[C---:B------:R-:W-:Y:S06]  /*169e0*/  HMMA.16816.F32 R40, R168.reuse, R174, R40 ;  /* 0x000000aea828723c */ /* 0x040fec0000001828 */
        /* <DEDUP_REMOVED lines=14> */
[C---:B---3--:R-:W-:Y:S06]  /*16ad0*/  HMMA.16816.F32 R84, R168.reuse, R20, R84 ;  /* 0x00000014a854723c */ /* 0x048fec0000001854 */
[C---:B------:R-:W-:Y:S05]  /*16ae0*/  HMMA.16816.F32 R88, R168.reuse, R22, R88 ;  /* 0x00000016a858723c */ /* 0x040fea0000001858 */
[----:B------:R-:W-:Y:S01]  /*16af0*/  FFMA.FTZ R20, R2, R241, R246 ;  /* 0x000000f102147223 */ /* 0x000fe200000100f6 */
        /* <DEDUP_REMOVED lines=12> */
[----:B------:R-:W-:Y:S01]  /*16bc0*/  FADD.FTZ R0, R243, R2 ;  /* 0x00000002f3007221 */ /* 0x000fe20000010000 */
[C---:B----4-:R-:W-:Y:S04]  /*16bd0*/  HMMA.16816.F32 R116, R168.reuse, R12, R116 ;  /* 0x0000000ca874723c */ /* 0x050fe80000001874 */
[----:B------:R-:W-:Y:S01]  /*16be0*/  FADD.FTZ R2, R197, R0 ;  /* 0x00000000c5027221 */ /* 0x000fe20000010000 */
[----:B------:R-:W-:Y:S01]  /*16bf0*/  FADD.FTZ R0, R234, R4 ;  /* 0x00000004ea007221 */ /* 0x000fe20000010000 */
[C---:B------:R-:W-:Y:S05]  /*16c00*/  HMMA.16816.F32 R120, R168.reuse, R14, R120 ;  /* 0x0000000ea878723c */ /* 0x040fea0000001878 */
[----:B------:R-:W-:Y:S01]  /*16c10*/  FADD.FTZ R2, R196, R2 ;  /* 0x00000002c4027221 */ /* 0x000fe20000010000 */
[----:B------:R-:W-:Y:S01]  /*16c20*/  FADD.FTZ R4, R199, R0 ;  /* 0x00000000c7047221 */ /* 0x000fe20000010000 */
[C---:B-----5:R-:W-:Y:S04]  /*16c30*/  HMMA.16816.F32 R124, R168.reuse, R16, R124 ;  /* 0x00000010a87c723c */ /* 0x060fe8000000187c */
[----:B------:R-:W-:Y:S01]  /*16c40*/  FADD.FTZ R4, R198, R4 ;  /* 0x00000004c6047221 */ /* 0x000fe20000010000 */
        /* <DEDUP_REMOVED lines=20> */
[----:B------:R-:W-:Y:S01]  /*16d90*/  MOV R133, R132 ;  /* 0x0000008400857202 */ /* 0x000fe20000000f00 */
[----:B------:R2:W-:Y:S04]  /*16da0*/  STL [R1+0x38], R2 ;  /* 0x0000380201007387 */ /* 0x0005e80000100800 */
[----:B------:R2:W-:Y:S01]  /*16db0*/  STL [R1+0x3c], R0 ;  /* 0x00003c0001007387 */ /* 0x0005e20000100800 */
[----:B------:R-:W-:Y:S05]  /*16dc0*/  @P0 BRA `(.L_x_609) ;  /* 0xffffffbc00300947 */ /* 0x000fea000383ffff */
.L_x_608:
[----:B------:R-:W3:Y:S04]  /*16dd0*/  LDL.LU R13, [R1+0x38] ;  /* 0x00003800010d7983 */ /* 0x000ee80000300800 */
[----:B------:R-:W4:Y:S01]  /*16de0*/  LDL.LU R12, [R1+0x3c] ;  /* 0x00003c00010c7983 */ /* 0x000f220000300800 */
[----:B------:R-:W1:Y:S01]  /*16df0*/  S2UR UR4, SR_CgaCtaId ;  /* 0x00000000000479c3 */ /* 0x000e620000008800 */
[----:B------:R-:W-:Y:S01]  /*16e00*/  UISETP.NE.AND UP0, UPT, UR17, -0x1, UPT ;  /* 0xffffffff1100788c */ /* 0x000fe2000bf05270 */
[----:B------:R-:W-:Y:S01]  /*16e10*/  IMAD.MOV.U32 R172, RZ, RZ, 0x20 ;  /* 0x00000020ffac7424 */ /* 0x000fe200078e00ff */
[----:B------:R-:W2:Y:S01]  /*16e20*/  S2R R10, SR_TID.X ;  /* 0x00000000000a7919 */ /* 0x000ea20000002100 */
[----:B-----5:R-:W-:-:S03]  /*16e30*/  IMAD.MOV.U32 R134, RZ, RZ, 0x40 ;  /* 0x00000040ff867424 */ /* 0x020fc600078e00ff */
[----:B------:R-:W-:-:S05]  /*16e40*/  PLOP3.LUT P0, PT, PT, PT, UP0, 0x80, 0x0 ;  /* 0x000000000000781c */ /* 0x000fca0003f0f008 */
[----:B------:R-:W-:Y:S02]  /*16e50*/  @UP0 ULDC.64 UR6, c[0x0][0x298] ;  /* 0x0000a60000060ab9 */ /* 0x000fe40000000a00 */
[----:B------:R-:W-:-:S03]  /*16e60*/  @UP0 UIMAD.WIDE.U32 UR10, UR17, UR6, URZ ;  /* 0x00000006110a02a5 */ /* 0x000fc6000f8e003f */
[----:B------:R-:W-:Y:S01]  /*16e70*/  UMOV UR6, 0x400 ;  /* 0x0000040000067882 */ /* 0x000fe20000000000 */
[----:B------:R-:W-:Y:S02]  /*16e80*/  @UP0 UIMAD UR8, UR17, UR7, UR11 ;  /* 0x00000007110802a4 */ /* 0x000fe4000f8e020b */
[----:B-1----:R-:W-:-:S03]  /*16e90*/  ULEA UR4, UR4, UR6, 0x18 ;  /* 0x0000000604047291 */ /* 0x002fc6000f8ec03f */
[----:B------:R-:W-:Y:S01]  /*16ea0*/  @UP0 UMOV UR6, UR10 ;  /* 0x0000000a00060c82 */ /* 0x000fe20008000000 */
[----:B--2---:R-:W-:-:S04]  /*16eb0*/  SHF.R.S32.HI R11, RZ, 0x1f, R10 ;  /* 0x0000001fff0b7819 */ /* 0x004fc8000001140a */
        /* <DEDUP_REMOVED lines=19> */
[----:B---3--:R-:W1:Y:S04]  /*16ff0*/  SHFL.BFLY PT, R7, R13, 0x2, 0x1f ;  /* 0x0c401f000d077f89 */ /* 0x008e6800000e0000 */
[----:B----4-:R-:W2:Y:S01]  /*17000*/  SHFL.BFLY PT, R8, R12, 0x2, 0x1f ;  /* 0x0c401f000c087f89 */ /* 0x010ea200000e0000 */
        /* <DEDUP_REMOVED lines=10> */
[----:B------:R-:W-:Y:S01]  /*170b0*/  UIMAD UR4, UR8, UR7, UR4 ;  /* 0x00000007080472a4 */ /* 0x000fe2000f8e0204 */
[----:B------:R-:W-:-:S03]  /*170c0*/  UMOV UR6, UR10 ;  /* 0x0000000a00067c82 */ /* 0x000fc60008000000 */
[----:B------:R-:W-:-:S12]  /*170d0*/  UIADD3 UR8, UR11, UR4, URZ ;  /* 0x000000040b087290 */ /* 0x000fd8000fffe03f */
.L_x_612:
        /* <DEDUP_REMOVED lines=14> */
.L_x_613:
[----:B------:R-:W4:Y:S01]  /*171c0*/  S2UR UR7, SR_CTAID.X ;  /* 0x00000000000779c3 */ /* 0x000f220000002500 */
[----:B------:R-:W-:Y:S01]  /*171d0*/  ISETP.NE.AND P1, PT, RZ, UR9, PT ;  /* 0x00000009ff007c0c */ /* 0x000fe2000bf25270 */
[----:B--2---:R-:W-:Y:S01]  /*171e0*/  FADD.FTZ R135, R2, R6 ;  /* 0x0000000602877221 */ /* 0x004fe20000010000 */
[----:B---3--:R-:W-:Y:S01]  /*171f0*/  FADD.FTZ R170, R4, R7 ;  /* 0x0000000704aa7221 */ /* 0x008fe20000010000 */
[----:B-1----:R-:W-:Y:S01]  /*17200*/  LEA.HI R4, R11, R10, RZ, 0x3 ;  /* 0x0000000a0b047211 */ /* 0x002fe200078f18ff */
[----:B------:R-:W-:Y:S01]  /*17210*/  BSSY B0, `(.L_x_614) ;  /* 0x0000161000007945 */ /* 0x000fe20003800000 */
[----:B------:R-:W-:Y:S02]  /*17220*/  LOP3.LUT R0, R0, 0x1, RZ, 0xc0, !PT ;  /* 0x0000000100007812 */ /* 0x000fe400078ec0ff */
[----:B------:R-:W-:Y:S02]  /*17230*/  FSETP.NE.FTZ.AND P5, PT, R135, RZ, PT ;  /* 0x000000ff8700720b */ /* 0x000fe40003fb5000 */
[----:B------:R-:W-:-:S02]  /*17240*/  FSETP.NE.FTZ.AND P4, PT, R170, RZ, PT ;  /* 0x000000ffaa00720b */ /* 0x000fc40003f95000 */
[----:B------:R-:W-:Y:S02]  /*17250*/  SHF.R.S32.HI R2, RZ, 0x3, R4 ;  /* 0x00000003ff027819 */ /* 0x000fe40000011404 */
[----:B------:R-:W-:Y:S01]  /*17260*/  ISETP.NE.U32.AND P2, PT, R0, 0x1, PT ;  /* 0x000000010000780c */ /* 0x000fe20003f45070 */
[----:B------:R-:W1:Y:S01]  /*17270*/  @!P1 LDC R171, c[0x0][0x2c4] ;  /* 0x0000b100ffab9b82 */ /* 0x000e620000000800 */
[----:B------:R-:W-:Y:S02]  /*17280*/  MOV R0, 0x3f800000 ;  /* 0x3f80000000007802 */ /* 0x000fe40000000f00 */
[----:B------:R-:W-:Y:S02]  /*17290*/  PLOP3.LUT P0, PT, PT, PT, PT, 0x8, 0x0 ;  /* 0x000000000000781c */ /* 0x000fe40003f0e170 */
[----:B------:R-:W-:Y:S02]  /*172a0*/  @!P1 PLOP3.LUT P0, PT, P3, PT, PT, 0x80, 0x0 ;  /* 0x000000000000981c */ /* 0x000fe40001f0f070 */
[----:B------:R-:W2:Y:S01]  /*172b0*/  @P5 MUFU.RCP R0, R135 ;  /* 0x0000008700005308 */ /* 0x000ea20000001000 */
[----:B------:R-:W-:Y:S01]  /*172c0*/  LEA.HI.SX32 R5, R4, 0x20, 0x1d ;  /* 0x0000002004057811 */ /* 0x000fe200078feaff */
[----:B----4-:R-:W-:Y:S01]  /*172d0*/  UIMAD UR4, UR7, -0x80, UR19 ;  /* 0xffffff80070478a4 */ /* 0x010fe2000f8e0213 */
[----:B------:R-:W-:-:S02]  /*172e0*/  LOP3.LUT R9, R9, 0xffffffe0, RZ, 0xc0, !PT ;  /* 0xffffffe009097812 */ /* 0x000fc400078ec0ff */
[C---:B------:R-:W-:Y:S02]  /*172f0*/  IADD3 R133, R31.reuse, -0x10, RZ ;  /* 0xfffffff01f857810 */ /* 0x040fe40007ffe0ff */
[----:B------:R-:W-:Y:S02]  /*17300*/  LEA.HI.SX32 R4, R4, 0x40, 0x1d ;  /* 0x0000004004047811 */ /* 0x000fe400078feaff */
[----:B------:R-:W-:Y:S02]  /*17310*/  ISETP.GE.AND P3, PT, R2, UR4, PT ;  /* 0x0000000402007c0c */ /* 0x000fe4000bf66270 */
[----:B------:R-:W-:Y:S02]  /*17320*/  MOV R2, 0x3f800000 ;  /* 0x3f80000000027802 */ /* 0x000fe40000000f00 */
[----:B------:R-:W-:Y:S02]  /*17330*/  @P2 IADD3 R133, R31, 0x10, RZ ;  /* 0x000000101f852810 */ /* 0x000fe40007ffe0ff */
[----:B------:R-:W-:-:S02]  /*17340*/  ISETP.GE.AND P2, PT, R5, UR4, PT ;  /* 0x0000000405007c0c */ /* 0x000fc4000bf46270 */
[----:B------:R-:W3:Y:S01]  /*17350*/  @P4 MUFU.RCP R2, R170 ;  /* 0x000000aa00024308 */ /* 0x000ee20000001000 */
[C---:B--2---:R-:W-:Y:S01]  /*17360*/  FMUL.FTZ R182, R0.reuse, R136 ;  /* 0x0000008800b67220 */ /* 0x044fe20000410000 */
[C---:B------:R-:W-:Y:S01]  /*17370*/  FMUL.FTZ R173, R0.reuse, R137 ;  /* 0x0000008900ad7220 */ /* 0x040fe20000410000 */
[C---:B------:R-:W-:Y:S01]  /*17380*/  FMUL.FTZ R175, R0.reuse, R164 ;  /* 0x000000a400af7220 */ /* 0x040fe20000410000 */
[----:B------:R-:W-:Y:S01]  /*17390*/  IADD3 R184, -R9, R10, RZ ;  /* 0x0000000a09b87210 */ /* 0x000fe20007ffe1ff */
        /* <DEDUP_REMOVED lines=149> */
[----:B------:R-:W-:Y:S01]  /*17cf0*/  F2FP.F16.F32.PACK_AB R51, R167, R166 ;  /* 0x000000a6a733723e */ /* 0x000fe200000000ff */
[----:B------:R2:W-:Y:S01]  /*17d00*/  STS [R0], R2 ;  /* 0x0000000200007388 */ /* 0x0005e20000000800 */
[-C--:B---3--:R-:W-:Y:S02]  /*17d10*/  IADD3 R6, R67, R134.reuse, RZ ;  /* 0x0000008643067210 */ /* 0x088fe40007ffe0ff */
[----:B----4-:R-:W-:Y:S01]  /*17d20*/  IADD3 R4, R31, R134, RZ ;  /* 0x000000861f047210 */ /* 0x010fe20007ffe0ff */
[----:B------:R3:W-:Y:S01]  /*17d30*/  STS [R0+0x400], R9 ;  /* 0x0004000900007388 */ /* 0x0007e20000000800 */
[----:B------:R-:W-:Y:S02]  /*17d40*/  F2FP.F16.F32.PACK_AB R50, R144, R174 ;  /* 0x000000ae9032723e */ /* 0x000fe400000000ff */
[----:B-----5:R-:W-:Y:S01]  /*17d50*/  IADD3 R5, R134, R133, RZ ;  /* 0x0000008586057210 */ /* 0x020fe20007ffe0ff */
        /* <DEDUP_REMOVED lines=24> */
[----:B----4-:R-:W1:Y:S01]  /*17ee0*/  @!P1 LDC R7, c[0x0][0x270] ;  /* 0x00009c00ff079b82 */ /* 0x010e620000000800 */
[----:B------:R-:W-:Y:S01]  /*17ef0*/  F2FP.F16.F32.PACK_AB R34, R34, R68 ;  /* 0x000000442222723e */ /* 0x000fe200000000ff */
[----:B------:R-:W-:Y:S01]  /*17f00*/  STS [R6], R52 ;  /* 0x0000003406007388 */ /* 0x000fe20000000800 */
[----:B------:R-:W-:Y:S02]  /*17f10*/  F2FP.F16.F32.PACK_AB R33, R71, R33 ;  /* 0x000000214721723e */ /* 0x000fe400000000ff */
[----:B------:R-:W-:Y:S01]  /*17f20*/  F2FP.F16.F32.PACK_AB R32, R32, R72 ;  /* 0x000000482020723e */ /* 0x000fe200000000ff */
[----:B------:R-:W-:Y:S01]  /*17f30*/  STS [R6+0x400], R51 ;  /* 0x0004003306007388 */ /* 0x000fe20000000800 */
[----:B------:R-:W-:Y:S01]  /*17f40*/  F2FP.F16.F32.PACK_AB R30, R75, R30 ;  /* 0x0000001e4b1e723e */ /* 0x000fe200000000ff */
[----:B-----5:R-:W3:Y:S01]  /*17f50*/  @P1 LDC.64 R10, c[0x0][0x2c0] ;  /* 0x0000b000ff0a1b82 */ /* 0x020ee20000000a00 */
        /* <DEDUP_REMOVED lines=69> */
[----:B-----5:R-:W-:-:S03]  /*183b0*/  MOV R16, 0x7f800000 ;  /* 0x7f80000000107802 */ /* 0x020fc60000000f00 */
[----:B------:R-:W-:Y:S04]  /*183c0*/  STS [R67+0xc400], R62 ;  /* 0x00c4003e43007388 */ /* 0x000fe80000000800 */
[----:B------:R-:W-:Y:S01]  /*183d0*/  STS [R4+0xc000], R61 ;  /* 0x00c0003d04007388 */ /* 0x000fe20000000800 */
[----:B--2---:R-:W-:-:S03]  /*183e0*/  MOV R15, 0x7f800000 ;  /* 0x7f800000000f7802 */ /* 0x004fc60000000f00 */
[----:B------:R3:W-:Y:S01]  /*183f0*/  STS [R4+0xc400], R60 ;  /* 0x00c4003c04007388 */ /* 0x0007e20000000800 */
[----:B----4-:R-:W-:-:S03]  /*18400*/  SHF.R.S32.HI R17, RZ, 0x1f, R28 ;  /* 0x0000001fff117819 */ /* 0x010fc6000001141c */
[----:B------:R-:W-:Y:S04]  /*18410*/  STS [R5+0xc000], R59 ;  /* 0x00c0003b05007388 */ /* 0x000fe80000000800 */
[----:B------:R-:W-:Y:S01]  /*18420*/  STS [R5+0xc400], R58 ;  /* 0x00c4003a05007388 */ /* 0x000fe20000000800 */
[----:B-1----:R-:W-:Y:S01]  /*18430*/  @P1 MOV R0, 0x1 ;  /* 0x0000000100001802 */ /* 0x002fe20000000f00 */
[----:B------:R-:W-:Y:S01]  /*18440*/  @!P1 IMAD R0, R171, R7, RZ ;  /* 0x00000007ab009224 */ /* 0x000fe200078e02ff */
[----:B------:R-:W1:Y:S01]  /*18450*/  @P5 LDC R12, c[0x0][0x2e8] ;  /* 0x0000ba00ff0c5b82 */ /* 0x000e620000000800 */
[----:B------:R-:W-:Y:S01]  /*18460*/  STS [R2+0xc000], R57 ;  /* 0x00c0003902007388 */ /* 0x000fe20000000800 */
[----:B------:R-:W2:Y:S03]  /*18470*/  @P5 MUFU.LG2 R7, R135 ;  /* 0x0000008700075308 */ /* 0x000ea60000000c00 */
[----:B------:R4:W-:Y:S04]  /*18480*/  STS [R2+0xc400], R66 ;  /* 0x00c4004202007388 */ /* 0x0009e80000000800 */
[----:B------:R-:W-:Y:S04]  /*18490*/  STS [R6+0xc000], R65 ;  /* 0x00c0004106007388 */ /* 0x000fe80000000800 */
[----:B------:R5:W-:Y:S01]  /*184a0*/  STS [R6+0xc400], R64 ;  /* 0x00c4004006007388 */ /* 0x000be20000000800 */
[----:B---3--:R-:W-:Y:S01]  /*184b0*/  @P1 IMAD R4, R11, R10, RZ ;  /* 0x0000000a0b041224 */ /* 0x008fe200078e02ff */
[----:B------:R-:W-:Y:S01]  /*184c0*/  @!P1 MOV R4, R171 ;  /* 0x000000ab00049202 */ /* 0x000fe20000000f00 */
[----:B------:R-:W3:Y:S08]  /*184d0*/  @P4 LDC R11, c[0x0][0x2e8] ;  /* 0x0000ba00ff0b4b82 */ /* 0x000ef00000000800 */
[----:B------:R-:W-:Y:S06]  /*184e0*/  BAR.SYNC.DEFER_BLOCKING 0x0 ;  /* 0x0000000000007b1d */ /* 0x000fec0000010000 */
[----:B------:R-:W2:Y:S01]  /*184f0*/  S2R R8, SR_CTAID.Y ;  /* 0x0000000000087919 */ /* 0x000ea20000002600 */
[----:B------:R-:W1:Y:S01]  /*18500*/  S2R R18, SR_CTAID.Z ;  /* 0x0000000000127919 */ /* 0x000e620000002700 */
[----:B----4-:R-:W-:-:S02]  /*18510*/  LEA.HI R2, R17, R28, RZ, 0x5 ;  /* 0x0000001c11027211 */ /* 0x010fc400078f28ff */
[----:B------:R-:W-:Y:S02]  /*18520*/  LEA.HI R17, R17, R28, RZ, 0x3 ;  /* 0x0000001c11117211 */ /* 0x000fe400078f18ff */
[----:B------:R-:W-:Y:S02]  /*18530*/  LOP3.LUT R2, R2, 0xffffffe0, RZ, 0xc0, !PT ;  /* 0xffffffe002027812 */ /* 0x000fe400078ec0ff */
[----:B-----5:R-:W-:Y:S01]  /*18540*/  SHF.R.S32.HI R6, RZ, 0x1f, R183 ;  /* 0x0000001fff067819 */ /* 0x020fe200000114b7 */
[----:B------:R4:W3:Y:S01]  /*18550*/  LDS.128 R32, [R227+0x3000] ;  /* 0x00300000e3207984 */ /* 0x0008e20000000c00 */
[----:B--2---:R-:W-:Y:S01]  /*18560*/  IMAD R5, R8, R0, RZ ;  /* 0x0000000008057224 */ /* 0x004fe200078e02ff */
[----:B------:R-:W-:Y:S01]  /*18570*/  IADD3 R0, -R2, R28, RZ ;  /* 0x0000001c02007210 */ /* 0x000fe20007ffe1ff */
[----:B------:R-:W2:Y:S01]  /*18580*/  @P4 MUFU.LG2 R8, R170 ;  /* 0x000000aa00084308 */ /* 0x000ea20000000c00 */
[----:B------:R-:W-:Y:S02]  /*18590*/  LEA.HI R2, R6, R183, RZ, 0x3 ;  /* 0x000000b706027211 */ /* 0x000fe400078f18ff */
[----:B------:R-:W-:-:S02]  /*185a0*/  SHF.R.S32.HI R10, RZ, 0x1f, R0 ;  /* 0x0000001fff0a7819 */ /* 0x000fc40000011400 */
[----:B------:R-:W-:Y:S01]  /*185b0*/  SEL R6, R5, RZ, !P6 ;  /* 0x000000ff05067207 */ /* 0x000fe20007000000 */
[----:B------:R-:W-:Y:S01]  /*185c0*/  @P5 FMUL.FTZ R5, R7, 0.69314718246459960938 ;  /* 0x3f31721807055820 */ /* 0x000fe20000410000 */
[----:B------:R-:W-:Y:S02]  /*185d0*/  LOP3.LUT P6, RZ, R184, 0x3, RZ, 0xc0, !PT ;  /* 0x00000003b8ff7812 */ /* 0x000fe400078cc0ff */
[----:B------:R-:W-:Y:S01]  /*185e0*/  LOP3.LUT R2, R2, 0xffffff8, RZ, 0xc0, !PT ;  /* 0x0ffffff802027812 */ /* 0x000fe200078ec0ff */
[----:B-1----:R-:W-:Y:S01]  /*185f0*/  @P5 FFMA.FTZ R16, R132, R12, R5 ;  /* 0x0000000c84105223 */ /* 0x002fe20000010005 */
[----:B------:R-:W-:Y:S01]  /*18600*/  LEA.HI R7, R10, R0, RZ, 0x2 ;  /* 0x000000000a077211 */ /* 0x000fe200078f10ff */
[----:B------:R-:W-:Y:S01]  /*18610*/  IMAD R0, R9, UR7, RZ ;  /* 0x0000000709007c24 */ /* 0x000fe2000f8e02ff */
[----:B------:R-:W-:Y:S01]  /*18620*/  IADD3 R10, R183, -R2, RZ ;  /* 0x80000002b70a7210 */ /* 0x000fe20007ffe0ff */
[----:B------:R-:W-:Y:S01]  /*18630*/  IMAD R2, R18, R4, R6 ;  /* 0x0000000412027224 */ /* 0x000fe200078e0206 */
[----:B------:R-:W-:-:S02]  /*18640*/  SHF.R.S32.HI R5, RZ, 0x2, R7 ;  /* 0x00000002ff057819 */ /* 0x000fc40000011407 */
[----:B------:R-:W-:Y:S01]  /*18650*/  SHF.L.U32 R0, R0, 0x7, RZ ;  /* 0x0000000700007819 */ /* 0x000fe200000006ff */
[----:B--2---:R-:W-:Y:S01]  /*18660*/  @P4 FMUL.FTZ R8, R8, 0.69314718246459960938 ;  /* 0x3f31721808084820 */ /* 0x004fe20000410000 */
[----:B------:R-:W-:Y:S02]  /*18670*/  LOP3.LUT R4, R17, 0xfffffff8, RZ, 0xc0, !PT ;  /* 0xfffffff811047812 */ /* 0x000fe400078ec0ff */
[----:B------:R-:W-:Y:S01]  /*18680*/  IADD3 R6, P5, P1, R0, R168, R2 ;  /* 0x000000a800067210 */ /* 0x000fe200079be002 */
[----:B---3--:R-:W-:Y:S01]  /*18690*/  @P4 FFMA.FTZ R15, R3, R11, R8 ;  /* 0x0000000b030f4223 */ /* 0x008fe20000010008 */
[----:B------:R-:W-:Y:S02]  /*186a0*/  SHF.R.S32.HI R7, RZ, 0x1f, R0 ;  /* 0x0000001fff077819 */ /* 0x000fe40000011400 */
[----:B------:R-:W-:Y:S02]  /*186b0*/  SHF.R.S32.HI R2, RZ, 0x1f, R2 ;  /* 0x0000001fff027819 */ /* 0x000fe40000011402 */
[----:B------:R-:W-:-:S02]  /*186c0*/  LEA R0, R10, R5, 0x4 ;  /* 0x000000050a007211 */ /* 0x000fc400078e20ff */
[----:B------:R-:W-:Y:S02]  /*186d0*/  IADD3 R14, -R4, R28, RZ ;  /* 0x0000001c040e7210 */ /* 0x000fe40007ffe1ff */
        /* <DEDUP_REMOVED lines=20> */
.L_x_615:
[----:B------:R-:W-:Y:S05]  /*18820*/  BSYNC B0 ;  /* 0x0000000000007941 */ /* 0x000fea0003800000 */
.L_x_614:
[----:B------:R2:W5:Y:S04]  /*18830*/  LDL R30, [R1+0x48] ;  /* 0x00004800011e7983 */ /* 0x0005680000100800 */
[----:B------:R2:W5:Y:S04]  /*18840*/  LDL R31, [R1+0x40] ;  /* 0x00004000011f7983 */ /* 0x0005680000100800 */
[----:B------:R2:W5:Y:S01]  /*18850*/  LDL R36, [R1+0x44] ;  /* 0x0000440001247983 */ /* 0x0005620000100800 */
[----:B------:R-:W-:Y:S01]  /*18860*/  IMAD.SHL.U32 R28, R14, 0x8, RZ ;  /* 0x000000080e1c7824 */ /* 0x000fe200078e00ff */
[----:B-1----:R-:W-:Y:S01]  /*18870*/  SHF.R.S32.HI R2, RZ, 0x3, R17 ;  /* 0x00000003ff027819 */ /* 0x002fe20000011411 */
[----:B------:R-:W-:Y:S01]  /*18880*/  IMAD.U32 R5, RZ, RZ, UR18 ;  /* 0x00000012ff057e24 */ /* 0x000fe2000f8e00ff */
[----:B------:R-:W-:Y:S01]  /*18890*/  SHF.R.S32.HI R8, RZ, 0x1f, R18 ;  /* 0x0000001fff087819 */ /* 0x000fe20000011412 */
[----:B------:R2:W1:Y:S01]  /*188a0*/  LDS.128 R24, [R227] ;  /* 0x00000000e3187984 */ /* 0x0004620000000c00 */
[----:B------:R-:W-:Y:S01]  /*188b0*/  SHF.R.S32.HI R4, RZ, 0x1f, R28 ;  /* 0x0000001fff047819 */ /* 0x000fe2000001141c */
[----:B------:R-:W-:Y:S01]  /*188c0*/  BSSY B0, `(.L_x_616) ;  /* 0x0000022000007945 */ /* 0x000fe20003800000 */
[----:B------:R-:W-:Y:S01]  /*188d0*/  IADD3 R6, P1, R28, UR6, RZ ;  /* 0x000000061c067c10 */ /* 0x000fe2000ff3e0ff */
[----:B------:R-:W-:Y:S01]  /*188e0*/  ULDC.64 UR6, c[0x0][0x2a0] ;  /* 0x0000a80000067ab9 */ /* 0x000fe20000000a00 */
[----:B------:R-:W-:Y:S01]  /*188f0*/  IADD3 R0, R2, 0x60, RZ ;  /* 0x0000006002007810 */ /* 0x000fe20007ffe0ff */
[----:B------:R2:W3:Y:S01]  /*18900*/  LDS.128 R20, [R227+0x4000] ;  /* 0x00400000e3147984 */ /* 0x0004e20000000c00 */
[----:B------:R-:W-:-:S02]  /*18910*/  IADD3.X R7, R4, UR8, RZ, P1, !PT ;  /* 0x0000000804077c10 */ /* 0x000fc40008ffe4ff */
[----:B------:R-:W-:Y:S01]  /*18920*/  ISETP.GE.AND P1, PT, R0, UR5, PT ;  /* 0x0000000500007c0c */ /* 0x000fe2000bf26270 */
[----:B------:R-:W-:Y:S01]  /*18930*/  IMAD R0, R8, UR6, RZ ;  /* 0x0000000608007c24 */ /* 0x000fe2000f8e02ff */
[----:B------:R2:W4:Y:S01]  /*18940*/  LDS.128 R12, [R227+0xc000] ;  /* 0x00c00000e30c7984 */ /* 0x0005220000000c00 */
[----:B------:R-:W-:Y:S01]  /*18950*/  IMAD.WIDE.U32 R10, R18, UR6, R6 ;  /* 0x00000006120a7c25 */ /* 0x000fe2000f8e0006 */
[----:B------:R-:W-:-:S03]  /*18960*/  SHF.R.S32.HI R3, RZ, 0x1f, R2 ;  /* 0x0000001fff037819 */ /* 0x000fc60000011402 */
[----:B------:R-:W-:Y:S02]  /*18970*/  IMAD R0, R18, UR7, R0 ;  /* 0x0000000712007c24 */ /* 0x000fe4000f8e0200 */
[----:B------:R2:W1:Y:S01]  /*18980*/  LDS.128 R16, [R227+0x8000] ;  /* 0x00800000e3107984 */ /* 0x0004620000000c00 */
        /* <DEDUP_REMOVED lines=21> */
.L_x_617:
[----:B------:R-:W-:Y:S05]  /*18ae0*/  BSYNC B0 ;  /* 0x0000000000007941 */ /* 0x000fea0003800000 */
.L_x_616:
        /* <DEDUP_REMOVED lines=27> */
.L_x_619:
[----:B------:R-:W-:Y:S05]  /*18ca0*/  BSYNC B0 ;  /* 0x0000000000007941 */ /* 0x000fea0003800000 */
.L_x_618:
        /* <DEDUP_REMOVED lines=27> */
.L_x_621:
[----:B------:R-:W-:Y:S05]  /*18e60*/  BSYNC B0 ;  /* 0x0000000000007941 */ /* 0x000fea0003800000 */
.L_x_620:
        /* <DEDUP_REMOVED lines=27> */
.L_x_622:
        /* <DEDUP_REMOVED lines=14> */
.L_x_2398:


//--------------------- .text._ZN5flash16flash_fwd_kernelI23Flash_fwd_kernel_traitsILi256ELi64ELi64ELi4ELb0ELb0EN7cutlass6half_tE19Flash_kernel_traitsILi256ELi64ELi64ELi4ES3_EELb1ELb0ELb0ELb0ELb0ELb0ELb0ELb0EEEvNS_16Flash_fwd_paramsE --------------------------
	.section	.text._ZN5flash16flash_fwd_kernelI23Flash_fwd_kernel_traitsILi256ELi64ELi64ELi4ELb0ELb0EN7cutlass6half_tE19Flash_kernel_traitsILi256ELi64ELi64ELi4ES3_EELb1ELb0ELb0ELb0ELb0ELb0ELb0ELb0EEEvNS_16Flash_fwd_paramsE,"ax",@progbits
	.align	128
        .global         _ZN5flash16flash_fwd_kernelI23Flash_fwd_kernel_traitsILi256ELi64ELi64ELi4ELb0ELb0EN7cutlass6half_tE19Flash_kernel_traitsILi256ELi64ELi64ELi4ES3_EELb1ELb0ELb0ELb0ELb0ELb0ELb0ELb0EEEvNS_16Flash_fwd_paramsE
        .type           _ZN5flash16flash_fwd_kernelI23Flash_fwd_kernel_traitsILi256ELi64ELi64ELi4ELb0ELb0EN7cutlass6half_tE19Flash_kernel_traitsILi256ELi64ELi64ELi4ES3_EELb1ELb0ELb0ELb0ELb0ELb0ELb0ELb0EEEvNS_16Flash_fwd_paramsE,@function
        .size           _ZN5flash16flash_fwd_kernelI23Flash_fwd_kernel_traitsILi256ELi64ELi64ELi4ELb0ELb0EN7cutlass6half_tE19Flash_kernel_traitsILi256ELi64ELi64ELi4ES3_EELb1ELb0ELb0ELb0ELb0ELb0ELb0ELb0EEEvNS_16Flash_fwd_paramsE,(.L_x_2399 - _ZN5flash16flash_fwd_kernelI23Flash_fwd_kernel_traitsILi256ELi64ELi64ELi4ELb0ELb0EN7cutlass6half_tE19Flash_kernel_traitsILi256ELi64ELi64ELi4ES3_EELb1ELb0ELb0ELb0ELb0ELb0ELb0ELb0EEEvNS_16Flash_fwd_paramsE)
        .other          _ZN5flash16flash_fwd_kernelI23Flash_fwd_kernel_traitsILi256ELi64ELi64ELi4ELb0ELb0EN7cutlass6half_tE19Flash_kernel_traitsILi256ELi64ELi64ELi4ES3_EELb1ELb0ELb0ELb0ELb0ELb0ELb0ELb0EEEvNS_16Flash_fwd_paramsE,@"STO_CUDA_ENTRY STV_DEFAULT"
_ZN5flash16flash_fwd_kernelI23Flash_fwd_kernel_traitsILi256ELi64ELi64ELi4ELb0ELb0EN7cutlass6half_tE19Flash_kernel_traitsILi256ELi64ELi64ELi4ES3_EELb1ELb0ELb0ELb0ELb0ELb0ELb0ELb0EEEvNS_16Flash_fwd_paramsE:
.text._ZN5flash16flash_fwd_kernelI23Flash_fwd_kernel_traitsILi256ELi64ELi64ELi4ELb0ELb0EN7cutlass6half_tE19Flash_kernel_traitsILi256ELi64ELi64ELi4ES3_EELb1ELb0ELb0ELb0ELb0ELb0ELb0ELb0EEEvNS_16Flash_fwd_paramsE:
[----:B------:R-:W1:Y:S08]  /*0000*/  LDC R1, c[0x0][0x28] ;  /* 0x00000a00ff017b82 */ /* 0x000e700000000800 */
[----:B------:R-:W2:Y:S01]  /*0010*/  LDC R6, c[0x0][0x3a8] ;  /* 0x0000ea00ff067b82 */ /* 0x000ea20000000800 */
[----:B------:R-:W-:Y:S01]  /*0020*/  ULDC.U8 UR4, c[0x0][0x3b4] ;  /* 0x0000ed0000047ab9 */ /* 0x000fe20000000000 */
[----:B------:R-:W-:Y:S01]  /*0030*/  ULDC.64 UR28, c[0x0][0x3a0] ;  /* 0x0000e800001c7ab9 */ /* 0x000fe20000000a00 */
[----:B------:R-:W-:Y:S01]  /*0040*/  ISETP.NE.AND P2, PT, RZ, UR4, PT ;  /* 0x00000004ff007c0c */ /* 0x000fe2000bf45270 */
[----:B------:R-:W-:Y:S01]  /*0050*/  IMAD.U32 R2, RZ, RZ, UR28 ;  /* 0x0000001cff027e24 */ /* 0x000fe2000f8e00ff */
[----:B------:R-:W-:Y:S01]  /*0060*/  ULDC.64 UR26, c[0x0][0x208] ;  /* 0x00008200001a7ab9 */ /* 0x000fe20000000a00 */
[----:B------:R-:W-:-:S02]  /*0070*/  IMAD.U32 R3, RZ, RZ, UR29 ;  /* 0x0000001dff037e24 */ /* 0x000fc4000f8e00ff */
[----:B------:R-:W3:Y:S01]  /*0080*/  LDC R7, c[0x0][0x3ac] ;  /* 0x0000eb00ff077b82 */ /* 0x000ee20000000800 */
[----:B------:R-:W4:Y:S01]  /*0090*/  S2R R98, SR_TID.X ;  /* 0x0000000000627919 */ /* 0x000f220000002100 */
[----:B------:R-:W-:Y:S01]  /*00a0*/  ULDC.64 UR6, c[0x0][0x2f0] ;  /* 0x0000bc0000067ab9 */ /* 0x000fe20000000a00 */
[----:B------:R-:W-:Y:S01]  /*00b0*/  ULDC.64 UR10, c[0x0][0x2f0] ;  /* 0x0000bc00000a7ab9 */ /* 0x000fe20000000a00 */
[----:B------:R-:W-:Y:S01]  /*00c0*/  ULDC UR8, c[0x0][0x270] ;  /* 0x00009c0000087ab9 */ /* 0x000fe20000000800 */
[----:B-1----:R-:W-:-:S03]  /*00d0*/  VIADD R1, R1, 0xffffff88 ;  /* 0xffffff8801017836 */ /* 0x002fc60000000000 */
[----:B------:R2:W5:Y:S01]  /*00e0*/  @P2 LDG.E.64 R4, desc[UR26][R2.64] ;  /* 0x0000001a02042981 */ /* 0x000562000c1e1b00 */
[----:B------:R-:W-:Y:S08]  /*00f0*/  S2UR UR16, SR_CTAID.X ;  /* 0x00000000001079c3 */ /* 0x000ff00000002500 */
[----:B------:R-:W1:Y:S08]  /*0100*/  S2UR UR14, SR_CTAID.Y ;  /* 0x00000000000e79c3 */ /* 0x000e700000002600 */
[----:B------:R-:W4:Y:S01]  /*0110*/  S2UR UR9, SR_CTAID.Z ;  /* 0x00000000000979c3 */ /* 0x000f220000002700 */
[----:B--2---:R-:W-:-:S07]  /*0120*/  @P2 IMAD.MOV.U32 R2, RZ, RZ, R6 ;  /* 0x000000ffff022224 */ /* 0x004fce00078e0006 */
[----:B------:R-:W2:Y:S01]  /*0130*/  @P2 LDC R0, c[0x0][0x3b0] ;  /* 0x0000ec00ff002b82 */ /* 0x000ea20000000800 */
[----:B---3--:R-:W-:-:S06]  /*0140*/  @P2 IMAD.MOV.U32 R3, RZ, RZ, R7 ;  /* 0x000000ffff032224 */ /* 0x008fcc00078e0007 */
[----:B------:R-:W2:Y:S01]  /*0150*/  @P2 LDG.E.64 R2, desc[UR26][R2.64] ;  /* 0x0000001a02022981 */ /* 0x000ea2000c1e1b00 */
[----:B------:R-:W-:Y:S02]  /*0160*/  UISETP.NE.U32.AND UP2, UPT, UR6, URZ, UPT ;  /* 0x0000003f0600728c */ /* 0x000fe4000bf45070 */
[----:B-1----:R-:W-:Y:S02]  /*0170*/  UIMAD.WIDE UR10, UR14, 0x4, UR10 ;  /* 0x000000040e0a78a5 */ /* 0x002fe4000f8e020a */
[----:B------:R-:W-:Y:S02]  /*0180*/  UISETP.NE.AND.EX UP2, UPT, UR7, URZ, UPT, UP2 ;  /* 0x0000003f0700728c */ /* 0x000fe4000bf45320 */
[----:B----4-:R-:W-:Y:S01]  /*0190*/  ULOP3.LUT UR4, UR9, UR16, UR14, 0xfe, !UPT ;  /* 0x0000001009047292 */ /* 0x010fe2000f8efe0e */
[----:B------:R-:W-:-:S03]  /*01a0*/  ULDC.64 UR6, c[0x0][0x2f8] ;  /* 0x0000be0000067ab9 */ /* 0x000fc60000000a00 */
[----:B------:R-:W-:Y:S01]  /*01b0*/  PLOP3.LUT P0, PT, PT, PT, UP2, 0x80, 0x0 ;  /* 0x000000000000781c */ /* 0x000fe20003f0f028 */
[----:B------:R-:W-:Y:S01]  /*01c0*/  UISETP.EQ.U32.AND UP0, UPT, UR6, URZ, UPT ;  /* 0x0000003f0600728c */ /* 0x000fe2000bf02070 */
[----:B------:R-:W-:Y:S01]  /*01d0*/  LOP3.LUT P3, RZ, R98, UR4, RZ, 0xfc, !PT ;  /* 0x0000000462ff7c12 */ /* 0x000fe2000f86fcff */
[----:B------:R-:W-:Y:S02]  /*01e0*/  ULDC.64 UR4, c[0x0][0x300] ;  /* 0x0000c00000047ab9 */ /* 0x000fe40000000a00 */
[----:B------:R-:W-:-:S03]  /*01f0*/  UISETP.NE.U32.AND UP1, UPT, UR4, URZ, UPT ;  /* 0x0000003f0400728c */ /* 0x000fc6000bf25070 */
[----:B------:R-:W-:Y:S01]  /*0200*/  ULDC.U8 UR4, c[0x0][0x3c2] ;  /* 0x0000f08000047ab9 */ /* 0x000fe20000000000 */
[----:B------:R-:W-:Y:S02]  /*0210*/  UISETP.NE.AND.EX UP1, UPT, UR5, URZ, UPT, UP1 ;  /* 0x0000003f0500728c */ /* 0x000fe4000bf25310 */
[----:B------:R-:W-:-:S03]  /*0220*/  UISETP.NE.AND UP3, UPT, UR4, URZ, UPT ;  /* 0x0000003f0400728c */ /* 0x000fc6000bf65270 */
[----:B------:R-:W-:Y:S01]  /*0230*/  ULDC.64 UR4, c[0x0][0x2f8] ;  /* 0x0000be0000047ab9 */ /* 0x000fe20000000a00 */
[----:B------:R-:W1:Y:S01]  /*0240*/  @!P3 LDC.64 R8, c[0x0][0x3b8] ;  /* 0x0000ee00ff08bb82 */ /* 0x000e620000000a00 */
[----:B------:R-:W-:Y:S02]  /*0250*/  UISETP.EQ.OR.EX UP0, UPT, UR7, URZ, !UP3, UP0 ;  /* 0x0000003f0700728c */ /* 0x000fe4000df02700 */
[----:B------:R-:W-:Y:S01]  /*0260*/  UIMAD.WIDE UR4, UR14, 0x4, UR4 ;  /* 0x000000040e0478a5 */ /* 0x000fe2000f8e0204 */
[----:B-----5:R-:W-:Y:S02]  /*0270*/  @P2 R2UR UR28, R4 ;  /* 0x00000000041c22ca */ /* 0x020fe400000e0000 */
[----:B------:R-:W-:-:S11]  /*0280*/  @P2 R2UR UR29, R5 ;  /* 0x00000000051d22ca */ /* 0x000fd600000e0000 */
[----:B------:R-:W-:Y:S02]  /*0290*/  IMAD.U32 R4, RZ, RZ, UR28 ;  /* 0x0000001cff047e24 */ /* 0x000fe4000f8e00ff */
[----:B------:R-:W-:-:S05]  /*02a0*/  IMAD.U32 R5, RZ, RZ, UR29 ;  /* 0x0000001dff057e24 */ /* 0x000fca000f8e00ff */
[----:B-1----:R1:W-:Y:S01]  /*02b0*/  @!P3 STG.E.64 desc[UR26][R8.64], R4 ;  /* 0x000000040800b986 */ /* 0x0023e2000c101b1a */
[----:B--2---:R-:W-:Y:S01]  /*02c0*/  @P2 IADD3 R6, P1, R2, R0, RZ ;  /* 0x0000000002062210 */ /* 0x004fe20007f3e0ff */
[----:B------:R-:W-:-:S04]  /*02d0*/  IMAD.U32 R2, RZ, RZ, UR10 ;  /* 0x0000000aff027e24 */ /* 0x000fc8000f8e00ff */
[----:B------:R-:W-:Y:S01]  /*02e0*/  @P2 IMAD.X R7, RZ, RZ, R3, P1 ;  /* 0x000000ffff072224 */ /* 0x000fe200008e0603 */
[----:B------:R-:W-:Y:S01]  /*02f0*/  PLOP3.LUT P1, PT, PT, PT, UP1, 0x80, 0x0 ;  /* 0x000000000000781c */ /* 0x000fe20003f2f018 */
[----:B------:R-:W-:Y:S01]  /*0300*/  IMAD.U32 R3, RZ, RZ, UR11 ;  /* 0x0000000bff037e24 */ /* 0x000fe2000f8e00ff */
[----:B------:R-:W-:Y:S02]  /*0310*/  @UP1 ULDC.64 UR10, c[0x0][0x300] ;  /* 0x0000c000000a1ab9 */ /* 0x000fe40000000a00 */
[----:B------:R-:W-:Y:S01]  /*0320*/  @UP1 UIMAD.WIDE UR10, UR14, 0x4, UR10 ;  /* 0x000000040e0a18a5 */ /* 0x000fe2000f8e020a */
[----:B-1----:R-:W-:Y:S02]  /*0330*/  @!P3 IMAD.MOV.U32 R4, RZ, RZ, R6 ;  /* 0x000000ffff04b224 */ /* 0x002fe400078e0006 */
[----:B------:R-:W-:-:S05]  /*0340*/  @!P3 IMAD.MOV.U32 R5, RZ, RZ, R7 ;  /* 0x000000ffff05b224 */ /* 0x000fca00078e0007 */
[----:B------:R1:W-:Y:S01]  /*0350*/  @!P3 STG.E.64 desc[UR26][R8.64+0x8], R4 ;  /* 0x000008040800b986 */ /* 0x0003e2000c101b1a */
[----:B------:R-:W-:-:S03]  /*0360*/  PLOP3.LUT P2, PT, PT, PT, UP0, 0x80, 0x0 ;  /* 0x000000000000781c */ /* 0x000fc60003f4f008 */
[----:B-1----:R-:W2:Y:S04]  /*0370*/  @P0 LDG.E R4, desc[UR26][R2.64+0x4] ;  /* 0x0000041a02040981 */ /* 0x002ea8000c1e1900 */
[----:B------:R1:W3:Y:S02]  /*0380*/  @P0 LDG.E R8, desc[UR26][R2.64] ;  /* 0x0000001a02080981 */ /* 0x0002e4000c1e1900 */
[----:B-1----:R-:W-:Y:S02]  /*0390*/  IMAD.U32 R2, RZ, RZ, UR10 ;  /* 0x0000000aff027e24 */ /* 0x002fe4000f8e00ff */
[----:B------:R-:W-:-:S05]  /*03a0*/  IMAD.U32 R3, RZ, RZ, UR11 ;  /* 0x0000000bff037e24 */ /* 0x000fca000f8e00ff */
[----:B------:R1:W4:Y:S02]  /*03b0*/  @P1 LDG.E R0, desc[UR26][R2.64] ;  /* 0x0000001a02001981 */ /* 0x000324000c1e1900 */
[----:B-1----:R-:W-:Y:S02]  /*03c0*/  IMAD.U32 R2, RZ, RZ, UR4 ;  /* 0x00000004ff027e24 */ /* 0x002fe4000f8e00ff */
[----:B------:R-:W-:-:S05]  /*03d0*/  IMAD.U32 R3, RZ, RZ, UR5 ;  /* 0x00000005ff037e24 */ /* 0x000fca000f8e00ff */
[----:B------:R-:W5:Y:S01]  /*03e0*/  @!P2 LDG.E R5, desc[UR26][R2.64] ;  /* 0x0000001a0205a981 */ /* 0x000f62000c1e1900 */
[----:B------:R-:W-:Y:S01]  /*03f0*/  UMOV UR15, URZ ;  /* 0x0000003f000f7c82 */ /* 0x000fe20008000000 */
[----:B------:R-:W-:Y:S01]  /*0400*/  UIMAD UR10, UR14, UR8, UR9 ;  /* 0x000000080e0a72a4 */ /* 0x000fe2000f8e0209 */
[----:B------:R-:W-:Y:S01]  /*0410*/  UMOV UR5, 0xffffffff ;  /* 0xffffffff00057882 */ /* 0x000fe20000000000 */
[----:B------:R-:W-:Y:S01]  /*0420*/  UMOV UR4, 0xffffffff ;  /* 0xffffffff00047882 */ /* 0x000fe20000000000 */
[----:B--2---:R-:W-:Y:S02]  /*0430*/  @P0 R2UR UR17, R4 ;  /* 0x00000000041102ca */ /* 0x004fe400000e0000 */
[----:B------:R-:W-:-:S04]  /*0440*/  SHF.R.S32.HI R4, RZ, 0x1f, R98 ;  /* 0x0000001fff047819 */ /* 0x000fc80000011462 */
[----:B------:R-:W-:Y:S02]  /*0450*/  LEA.HI R30, R4, R98, RZ, 0x5 ;  /* 0x00000062041e7211 */ /* 0x000fe400078f28ff */
[----:B---3--:R-:W-:Y:S02]  /*0460*/  @P0 R2UR UR5, R8 ;  /* 0x00000000080502ca */ /* 0x008fe400000e0000 */
[----:B------:R-:W-:Y:S01]  /*0470*/  ISETP.NE.U32.AND P0, PT, RZ, UR6, PT ;  /* 0x00000006ff007c0c */ /* 0x000fe2000bf05070 */
[----:B------:R-:W-:Y:S01]  /*0480*/  USHF.L.U32 UR6, UR10, 0x5, URZ ;  /* 0x000000050a067899 */ /* 0x000fe2000800063f */
[----:B----4-:R-:W-:Y:S02]  /*0490*/  @P1 R2UR UR15, R0 ;  /* 0x00000000000f12ca */ /* 0x010fe400000e0000 */
[----:B------:R-:W-:-:S05]  /*04a0*/  LOP3.LUT R0, R30, 0xffffffe0, RZ, 0xc0, !PT ;  /* 0xffffffe01e007812 */ /* 0x000fca00078ec0ff */
[----:B------:R-:W-:Y:S02]  /*04b0*/  IMAD.IADD R0, R98, 0x1, -R0 ;  /* 0x0000000162007824 */ /* 0x000fe400078e0a00 */
[----:B------:R-:W-:Y:S01]  /*04c0*/  @UP2 UIADD3 UR17, UR17, -UR5, URZ ;  /* 0x8000000511112290 */ /* 0x000fe2000fffe03f */
[----:B-----5:R-:W-:Y:S02]  /*04d0*/  @!P2 R2UR UR4, R5 ;  /* 0x000000000504a2ca */ /* 0x020fe400000e0000 */
[----:B------:R-:W-:Y:S02]  /*04e0*/  ISETP.NE.AND.EX P2, PT, RZ, UR7, PT, P0 ;  /* 0x00000007ff007c0c */ /* 0x000fe4000bf45300 */
[----:B------:R-:W-:-:S05]  /*04f0*/  IADD3 R100, P1, P0, R6, UR6, R0 ;  /* 0x0000000606647c10 */ /* 0x000fca000f83e000 */
[----:B------:R1:W-:Y:S01]  /*0500*/  STL [R1+0x54], R100 ;  /* 0x0000546401007387 */ /* 0x0003e20000100800 */
[----:B------:R-:W-:Y:S01]  /*0510*/  USHF.R.S32.HI UR7, URZ, 0x1f, UR6 ;  /* 0x0000001f3f077899 */ /* 0x000fe20008011406 */
[----:B------:R-:W-:Y:S01]  /*0520*/  SHF.R.S32.HI R0, RZ, 0x1f, R0 ;  /* 0x0000001fff007819 */ /* 0x000fe20000011400 */
[----:B------:R-:W-:-:S04]  /*0530*/  @!UP2 ULDC UR17, c[0x0][0x2c4] ;  /* 0x0000b1000011aab9 */ /* 0x000fc80000000800 */
[----:B------:R-:W-:Y:S01]  /*0540*/  IADD3.X R99, R7, UR7, R0, P1, P0 ;  /* 0x0000000707637c10 */ /* 0x000fe20008fe0400 */
[----:B------:R-:W-:Y:S06]  /*0550*/  @!P2 BRA `(.L_x_623) ;  /* 0x00000000001ca947 */ /* 0x000fec0003800000 */
[----:B------:R-:W-:-:S13]  /*0560*/  PLOP3.LUT P0, PT, PT, PT, UP3, 0x80, 0x0 ;  /* 0x000000000000781c */ /* 0x000fda0003f0f038 */
[----:B------:R-:W2:Y:S04]  /*0570*/  @P0 LDG.E R0, desc[UR26][R2.64+0x4] ;  /* 0x0000041a02000981 */ /* 0x000ea8000c1e1900 */
[----:B------:R-:W3:Y:S01]  /*0580*/  @!P0 LDG.E R2, desc[UR26][R2.64] ;  /* 0x0000001a02028981 */ /* 0x000ee2000c1e1900 */
[----:B--2---:R-:W-:-:S13]  /*0590*/  @P0 R2UR UR10, R0 ;  /* 0x00000000000a02ca */ /* 0x004fda00000e0000 */
[----:B------:R-:W-:-:S07]  /*05a0*/  @UP3 UIADD3 UR10, UR10, -UR4, URZ ;  /* 0x800000040a0a3290 */ /* 0x000fce000fffe03f */
[----:B---3--:R-:W-:Y:S01]  /*05b0*/  @!P0 R2UR UR10, R2 ;  /* 0x00000000020a82ca */ /* 0x008fe200000e0000 */
[----:B------:R-:W-:-:S14]  /*05c0*/  BRA `(.L_x_624) ;  /* 0x0000000000047947 */ /* 0x000fdc0003800000 */
.L_x_623:
[----:B------:R-:W-:-:S05]  /*05d0*/  ULDC UR10, c[0x0][0x2c8] ;  /* 0x0000b200000a7ab9 */ /* 0x000fca0000000800 */
.L_x_624:
        /* <DEDUP_REMOVED lines=60> */
.L_x_626:
[----:B------:R-:W-:Y:S01]  /*09a0*/  ULDC UR6, c[0x0][0x278] ;  /* 0x00009e0000067ab9 */ /* 0x000fe20000000800 */
[----:B------:R-:W2:Y:S01]  /*09b0*/  S2R R2, SR_CTAID.Z ;  /* 0x0000000000027919 */ /* 0x000ea20000002700 */
[----:B------:R-:W-:Y:S01]  /*09c0*/  IMAD.U32 R0, RZ, RZ, UR6 ;  /* 0x00000006ff007e24 */ /* 0x000fe2000f8e00ff */
[----:B------:R-:W-:Y:S01]  /*09d0*/  UMOV UR24, URZ ;  /* 0x0000003f00187c82 */ /* 0x000fe20008000000 */
[----:B------:R-:W-:Y:S01]  /*09e0*/  @UP0 UIADD3 UR4, UR15, UR4, URZ ;  /* 0x000000040f040290 */ /* 0x000fe2000fffe03f */
[----:B------:R-:W-:Y:S01]  /*09f0*/  LEA.HI R3, R4, R98, RZ, 0x6 ;  /* 0x0000006204037211 */ /* 0x000fe200078f30ff */
[----:B------:R-:W-:Y:S01]  /*0a00*/  IMAD.U32 R12, RZ, RZ, UR16 ;  /* 0x00000010ff0c7e24 */ /* 0x000fe2000f8e00ff */
[----:B------:R-:W-:-:S03]  /*0a10*/  IABS R0, R0 ;  /* 0x0000000000007213 */ /* 0x000fc60000000000 */
[----:B------:R-:W-:Y:S01]  /*0a20*/  IMAD.SHL.U32 R3, R3, 0x8, RZ ;  /* 0x0000000803037824 */ /* 0x000fe200078e00ff */
[----:B------:R-:W-:-:S13]  /*0a30*/  R2UR UR10, R0 ;  /* 0x00000000000a72ca */ /* 0x000fda00000e0000 */
[----:B------:R-:W3:Y:S08]  /*0a40*/  I2F.RP R0, UR10 ;  /* 0x0000000a00007d06 */ /* 0x000ef00008209400 */
[----:B---3--:R-:W3:Y:S02]  /*0a50*/  MUFU.RCP R0, R0 ;  /* 0x0000000000007308 */ /* 0x008ee40000001000 */
[----:B---3--:R-:W-:-:S06]  /*0a60*/  VIADD R0, R0, 0xffffffe ;  /* 0x0ffffffe00007836 */ /* 0x008fcc0000000000 */
[----:B------:R-:W3:Y:S02]  /*0a70*/  F2I.FTZ.U32.TRUNC.NTZ R0, R0 ;  /* 0x0000000000007305 */ /* 0x000ee4000021f000 */
[----:B---3--:R-:W-:Y:S02]  /*0a80*/  R2UR UR25, R0 ;  /* 0x00000000001972ca */ /* 0x008fe400000e0000 */
[----:B--2---:R-:W-:Y:S02]  /*0a90*/  IABS R0, R2 ;  /* 0x0000000200007213 */ /* 0x004fe40000000000 */
[----:B------:R-:W-:Y:S02]  /*0aa0*/  LEA.HI R2, R4, R98, RZ, 0x3 ;  /* 0x0000006204027211 */ /* 0x000fe400078f18ff */
[----:B------:R-:W-:Y:S02]  /*0ab0*/  R2UR UR7, R0 ;  /* 0x00000000000772ca */ /* 0x000fe400000e0000 */
[----:B------:R-:W-:-:S02]  /*0ac0*/  LOP3.LUT R0, R2, 0xfffffff8, RZ, 0xc0, !PT ;  /* 0xfffffff802007812 */ /* 0x000fc400078ec0ff */
[----:B------:R-:W-:Y:S02]  /*0ad0*/  SHF.R.S32.HI R168, RZ, 0x3, R2 ;  /* 0x00000003ffa87819 */ /* 0x000fe40000011402 */
[----:B------:R-:W-:Y:S01]  /*0ae0*/  LEA.HI R4, R4, R98, RZ, 0x4 ;  /* 0x0000006204047211 */ /* 0x000fe200078f20ff */
[----:B------:R-:W-:Y:S01]  /*0af0*/  UIADD3 UR11, URZ, -UR25, URZ ;  /* 0x800000193f0b7290 */ /* 0x000fe2000fffe03f */
[----:B------:R-:W-:Y:S01]  /*0b00*/  IMAD.IADD R32, R98, 0x1, -R0 ;  /* 0x0000000162207824 */ /* 0x000fe200078e0a00 */
[--C-:B------:R-:W-:Y:S01]  /*0b10*/  SHF.R.S32.HI R169, RZ, 0x1f, R168.reuse ;  /* 0x0000001fffa97819 */ /* 0x100fe200000114a8 */
[----:B------:R-:W-:Y:S01]  /*0b20*/  IMAD.SHL.U32 R0, R168, 0x40, RZ ;  /* 0x00000040a8007824 */ /* 0x000fe200078e00ff */
[----:B------:R-:W-:Y:S01]  /*0b30*/  UIMAD UR11, UR11, UR10, URZ ;  /* 0x0000000a0b0b72a4 */ /* 0x000fe2000f8e023f */
[----:B------:R-:W-:Y:S02]  /*0b40*/  IMAD.SHL.U32 R150, R32, 0x8, RZ ;  /* 0x0000000820967824 */ /* 0x000fe400078e00ff */
[----:B------:R-:W-:Y:S01]  /*0b50*/  IMAD.WIDE R12, R12, 0x40, R168 ;  /* 0x000000400c0c7825 */ /* 0x000fe200078e02a8 */
[----:B------:R-:W-:Y:S01]  /*0b60*/  UIMAD.WIDE.U32 UR24, UR25, UR11, UR24 ;  /* 0x0000000b191872a5 */ /* 0x000fe2000f8e0018 */
[----:B------:R-:W-:-:S02]  /*0b70*/  LOP3.LUT R0, R0, 0x1c0, RZ, 0xc0, !PT ;  /* 0x000001c000007812 */ /* 0x000fc400078ec0ff */
[--C-:B------:R-:W-:Y:S02]  /*0b80*/  SHF.R.S32.HI R151, RZ, 0x1f, R150.reuse ;  /* 0x0000001fff977819 */ /* 0x100fe40000011496 */
[----:B------:R-:W-:Y:S02]  /*0b90*/  LOP3.LUT R2, R0, 0x38, R150, 0xf8, !PT ;  /* 0x0000003800027812 */ /* 0x000fe400078ef896 */
[----:B------:R-:W-:Y:S01]  /*0ba0*/  UMOV UR11, UR25 ;  /* 0x00000019000b7c82 */ /* 0x000fe20008000000 */
[----:B------:R-:W-:Y:S01]  /*0bb0*/  SHF.R.U32.HI R0, RZ, 0x3, R0 ;  /* 0x00000003ff007819 */ /* 0x000fe20000011600 */
[----:B------:R-:W-:-:S03]  /*0bc0*/  UIMAD.WIDE.U32 UR24, UR11, UR7, URZ ;  /* 0x000000070b1872a5 */ /* 0x000fc6000f8e003f */
[----:B------:R-:W-:-:S04]  /*0bd0*/  LOP3.LUT R0, R2, R0, RZ, 0x3c, !PT ;  /* 0x0000000002007212 */ /* 0x000fc800078e3cff */
        /* <DEDUP_REMOVED lines=34> */
.L_x_627:
[----:B------:R-:W-:Y:S01]  /*0e00*/  IADD3 R2, P0, R150, UR32, RZ ;  /* 0x0000002096027c10 */ /* 0x000fe2000ff1e0ff */
[----:B------:R-:W-:Y:S01]  /*0e10*/  ULDC.64 UR6, c[0x0][0x258] ;  /* 0x0000960000067ab9 */ /* 0x000fe20000000a00 */
[----:B------:R-:W-:Y:S01]  /*0e20*/  LOP3.LUT R215, R0, 0xfffffe00, R3, 0xf8, !PT ;  /* 0xfffffe0000d77812 */ /* 0x000fe200078ef803 */
[----:B------:R-:W-:Y:S01]  /*0e30*/  IMAD.U32 R0, RZ, RZ, UR6 ;  /* 0x00000006ff007e24 */ /* 0x000fe2000f8e00ff */
[----:B------:R-:W-:Y:S01]  /*0e40*/  IADD3.X R3, R151, UR8, RZ, P0, !PT ;  /* 0x0000000897037c10 */ /* 0x000fe200087fe4ff */
[----:B------:R-:W-:Y:S01]  /*0e50*/  UIMAD UR14, UR25, UR6, URZ ;  /* 0x00000006190e72a4 */ /* 0x000fe2000f8e023f */
[----:B------:R-:W2:Y:S01]  /*0e60*/  S2UR UR15, SR_CgaCtaId ;  /* 0x00000000000f79c3 */ /* 0x000ea20000008800 */
[----:B------:R-:W-:Y:S01]  /*0e70*/  UIADD3 UR30, -UR30, UR17, URZ ;  /* 0x000000111e1e7290 */ /* 0x000fe2000fffe13f */
[----:B------:R-:W-:Y:S01]  /*0e80*/  LOP3.LUT R16, R4, 0xfffffff0, RZ, 0xc0, !PT ;  /* 0xfffffff004107812 */ /* 0x000fe200078ec0ff */
[----:B------:R-:W-:Y:S01]  /*0e90*/  IMAD.WIDE.U32 R18, R0, UR9, R2 ;  /* 0x0000000900127c25 */ /* 0x000fe2000f8e0002 */
[----:B------:R-:W-:Y:S01]  /*0ea0*/  UIMAD UR14, UR9, UR7, UR14 ;  /* 0x00000007090e72a4 */ /* 0x000fe2000f8e020e */
[----:B------:R-:W-:Y:S01]  /*0eb0*/  SHF.R.S32.HI R23, RZ, 0x4, R4 ;  /* 0x00000004ff177819 */ /* 0x000fe20000011404 */
[----:B------:R-:W-:Y:S01]  /*0ec0*/  UMOV UR32, 0x400 ;  /* 0x0000040000207882 */ /* 0x000fe20000000000 */
[----:B------:R-:W-:Y:S01]  /*0ed0*/  ULDC.64 UR8, c[0x0][0x260] ;  /* 0x0000980000087ab9 */ /* 0x000fe20000000a00 */
[----:B------:R-:W-:Y:S01]  /*0ee0*/  ULDC.64 UR6, c[0x0][0x268] ;  /* 0x00009a0000067ab9 */ /* 0x000fe20000000a00 */
[----:B------:R-:W-:Y:S01]  /*0ef0*/  IMAD.U32 R33, RZ, RZ, UR8 ;  /* 0x00000008ff217e24 */ /* 0x000fe2000f8e00ff */
[----:B------:R-:W-:Y:S01]  /*0f00*/  MOV R31, UR6 ;  /* 0x00000006001f7c02 */ /* 0x000fe20008000f00 */
[----:B------:R-:W-:Y:S01]  /*0f10*/  IMAD.IADD R16, R98, 0x1, -R16 ;  /* 0x0000000162107824 */ /* 0x000fe200078e0a10 */
[----:B------:R-:W-:Y:S01]  /*0f20*/  ISETP.GE.AND P1, PT, R168, UR30, PT ;  /* 0x0000001ea8007c0c */ /* 0x000fe2000bf26270 */
[----:B------:R-:W-:Y:S01]  /*0f30*/  UIMAD UR31, UR4, UR8, URZ ;  /* 0x00000008041f72a4 */ /* 0x000fe2000f8e023f */
[----:B------:R3:W-:Y:S01]  /*0f40*/  STL [R1+0x58], R33 ;  /* 0x0000582101007387 */ /* 0x0007e20000100800 */
[----:B------:R-:W-:Y:S01]  /*0f50*/  LEA.HI R0, R4, R23, RZ, 0x1 ;  /* 0x0000001704007211 */ /* 0x000fe200078f08ff */
[----:B------:R-:W-:Y:S01]  /*0f60*/  UIMAD UR25, UR4, UR6, URZ ;  /* 0x00000006041972a4 */ /* 0x000fe2000f8e023f */
[----:B------:R-:W-:Y:S01]  /*0f70*/  SHF.R.S32.HI R2, RZ, 0x1f, R16 ;  /* 0x0000001fff027819 */ /* 0x000fe20000011410 */
[----:B------:R3:W-:Y:S01]  /*0f80*/  STL [R1+0x5c], R31 ;  /* 0x00005c1f01007387 */ /* 0x0007e20000100800 */
[----:B------:R-:W-:Y:S01]  /*0f90*/  VIADD R25, R168, 0x10 ;  /* 0x00000010a8197836 */ /* 0x000fe20000000000 */
[----:B------:R-:W-:Y:S01]  /*0fa0*/  LOP3.LUT R20, R0, 0xfffffffe, RZ, 0xc0, !PT ;  /* 0xfffffffe00147812 */ /* 0x000fe200078ec0ff */
[----:B------:R-:W-:Y:S01]  /*0fb0*/  VIADD R24, R168, 0x20 ;  /* 0x00000020a8187836 */ /* 0x000fe20000000000 */
[----:B------:R-:W-:Y:S01]  /*0fc0*/  LEA.HI R29, R2, R16, RZ, 0x3 ;  /* 0x00000010021d7211 */ /* 0x000fe200078f18ff */
[----:B------:R-:W-:Y:S01]  /*0fd0*/  IMAD R0, R169, UR12, RZ ;  /* 0x0000000ca9007c24 */ /* 0x000fe2000f8e02ff */
[----:B--2---:R-:W-:Y:S01]  /*0fe0*/  ULEA UR4, UR15, UR32, 0x18 ;  /* 0x000000200f047291 */ /* 0x004fe2000f8ec03f */
[----:B------:R-:W-:Y:S01]  /*0ff0*/  VIADD R15, R19, UR14 ;  /* 0x0000000e130f7c36 */ /* 0x000fe20008000000 */
[----:B------:R-:W-:Y:S01]  /*1000*/  UIMAD UR9, UR18, UR9, UR31 ;  /* 0x00000009120972a4 */ /* 0x000fe2000f8e021f */
[----:B------:R-:W-:Y:S01]  /*1010*/  BSSY B0, `(.L_x_628) ;  /* 0x0000039000007945 */ /* 0x000fe20003800000 */
[----:B------:R-:W-:Y:S01]  /*1020*/  UIMAD UR25, UR18, UR7, UR25 ;  /* 0x00000007121972a4 */ /* 0x000fe2000f8e0219 */
[----:B------:R-:W-:Y:S01]  /*1030*/  VIADD R26, R168, 0x30 ;  /* 0x00000030a81a7836 */ /* 0x000fe20000000000 */
[C---:B------:R-:W-:Y:S01]  /*1040*/  IADD3 R251, R150.reuse, 0x40, RZ ;  /* 0x0000004096fb7810 */ /* 0x040fe20007ffe0ff */
[C---:B------:R-:W-:Y:S01]  /*1050*/  VIADD R250, R150.reuse, 0x80 ;  /* 0x0000008096fa7836 */ /* 0x040fe20000000000 */
[----:B------:R-:W-:Y:S01]  /*1060*/  LOP3.LUT R21, R29, 0xfffffff8, RZ, 0xc0, !PT ;  /* 0xfffffff81d157812 */ /* 0x000fe200078ec0ff */
[----:B------:R-:W-:Y:S01]  /*1070*/  VIADD R252, R150, 0xc0 ;  /* 0x000000c096fc7836 */ /* 0x000fe20000000000 */
[----:B------:R-:W-:Y:S01]  /*1080*/  ISETP.GE.AND P0, PT, R25, UR30, PT ;  /* 0x0000001e19007c0c */ /* 0x000fe2000bf06270 */
[----:B------:R-:W-:Y:S01]  /*1090*/  IMAD.WIDE.U32 R10, R168, UR12, R150 ;  /* 0x0000000ca80a7c25 */ /* 0x000fe2000f8e0096 */
[----:B------:R-:W-:-:S02]  /*10a0*/  ISETP.GE.AND P5, PT, R24, UR30, PT ;  /* 0x0000001e18007c0c */ /* 0x000fc4000bfa6270 */
[----:B------:R-:W-:Y:S01]  /*10b0*/  LEA R215, R215, UR4, 0x1 ;  /* 0x00000004d7d77c11 */ /* 0x000fe2000f8e08ff */
[----:B------:R-:W-:Y:S01]  /*10c0*/  IMAD R17, R168, UR13, R0 ;  /* 0x0000000da8117c24 */ /* 0x000fe2000f8e0200 */
[----:B------:R-:W-:Y:S09]  /*10d0*/  @P1 BRA `(.L_x_629) ;  /* 0x0000000000b01947 */ /* 0x000ff20003800000 */
        /* <DEDUP_REMOVED lines=10> */
[----:B------:R-:W2:Y:S02]  /*1180*/  @!P4 LDC.64 R4, c[0x0][0x210] ;  /* 0x00008400ff04cb82 */ /* 0x000ea40000000a00 */
[----:B------:R4:W-:Y:S06]  /*1190*/  @P6 STS.128 [R215], RZ ;  /* 0x000000ffd7006388 */ /* 0x0009ec0000000c00 */
[----:B------:R-:W5:Y:S08]  /*11a0*/  @!P6 LDC.64 R6, c[0x0][0x210] ;  /* 0x00008400ff06eb82 */ /* 0x000f700000000a00 */
[----:B------:R-:W1:Y:S01]  /*11b0*/  @!P3 LDC.64 R2, c[0x0][0x210] ;  /* 0x00008400ff02bb82 */ /* 0x000e620000000a00 */
        /* <DEDUP_REMOVED lines=30> */
.L_x_629:
[----:B------:R-:W-:Y:S05]  /*13a0*/  BSYNC B0 ;  /* 0x0000000000007941 */ /* 0x000fea0003800000 */
.L_x_628:
[----:B------:R-:W-:Y:S01]  /*13b0*/  IADD3 R22, P1, R10, UR22, RZ ;  /* 0x000000160a167c10 */ /* 0x000fe2000ff3e0ff */
[----:B------:R-:W-:Y:S01]  /*13c0*/  IMAD R0, R169, UR10, RZ ;  /* 0x0000000aa9007c24 */ /* 0x000fe2000f8e02ff */
[----:B------:R-:W-:Y:S01]  /*13d0*/  BSSY B0, `(.L_x_630) ;  /* 0x0000037000007945 */ /* 0x000fe20003800000 */
[----:B------:R-:W-:Y:S02]  /*13e0*/  IADD3 R28, R23, -R20, RZ ;  /* 0x80000014171c7210 */ /* 0x000fe40007ffe0ff */
[----:B------:R-:W-:Y:S01]  /*13f0*/  IADD3 R48, R16, -R21, RZ ;  /* 0x8000001510307210 */ /* 0x000fe20007ffe0ff */
[----:B------:R-:W-:Y:S01]  /*1400*/  IMAD.WIDE.U32 R20, R168, UR10, R150 ;  /* 0x0000000aa8147c25 */ /* 0x000fe2000f8e0096 */
[----:B------:R-:W-:Y:S02]  /*1410*/  ISETP.GE.AND P6, PT, R26, UR30, PT ;  /* 0x0000001e1a007c0c */ /* 0x000fe4000bfc6270 */
[----:B------:R-:W-:Y:S01]  /*1420*/  IADD3.X R23, R11, UR20, R17, P1, !PT ;  /* 0x000000140b177c10 */ /* 0x000fe20008ffe411 */
[----:B------:R-:W-:Y:S01]  /*1430*/  IMAD R27, R168, UR11, R0 ;  /* 0x0000000ba81b7c24 */ /* 0x000fe2000f8e0200 */
[----:B------:R-:W-:Y:S09]  /*1440*/  @P0 BRA `(.L_x_631) ;  /* 0x0000000000bc0947 */ /* 0x000ff20003800000 */
[----:B------:R-:W-:Y:S01]  /*1450*/  ULDC UR8, c[0x0][0x2d0] ;  /* 0x0000b40000087ab9 */ /* 0x000fe20000000800 */
[----:B----4-:R-:W-:Y:S01]  /*1460*/  IADD3 R4, P0, R12, 0x10, RZ ;  /* 0x000000100c047810 */ /* 0x010fe20007f1e0ff */
[----:B------:R-:W-:Y:S01]  /*1470*/  ULDC.64 UR6, c[0x0][0x240] ;  /* 0x0000900000067ab9 */ /* 0x000fe20000000a00 */
[----:B------:R-:W-:Y:S01]  /*1480*/  ISETP.GE.AND P3, PT, R251, UR8, PT ;  /* 0x00000008fb007c0c */ /* 0x000fe2000bf66270 */
[----:B--2---:R-:W-:Y:S01]  /*1490*/  IMAD.MOV.U32 R2, RZ, RZ, R18 ;  /* 0x000000ffff027224 */ /* 0x004fe200078e0012 */
        /* <DEDUP_REMOVED lines=8> */
[----:B------:R4:W-:Y:S03]  /*1520*/  @P4 STS.128 [R215+0x800], RZ ;  /* 0x000800ffd7004388 */ /* 0x0009e60000000c00 */
[----:B------:R-:W-:-:S03]  /*1530*/  IMAD.IADD R0, R3, 0x1, R0 ;  /* 0x0000000103007824 */ /* 0x000fc600078e0200 */
        /* <DEDUP_REMOVED lines=32> */
.L_x_631:
[----:B------:R-:W-:Y:S05]  /*1740*/  BSYNC B0 ;  /* 0x0000000000007941 */ /* 0x000fea0003800000 */
.L_x_630:
[----:B------:R-:W-:Y:S04]  /*1750*/  BSSY B0, `(.L_x_632) ;  /* 0x0000031000007945 */ /* 0x000fe80003800000 */
[----:B------:R-:W-:Y:S05]  /*1760*/  @P5 BRA `(.L_x_633) ;  /* 0x0000000000bc5947 */ /* 0x000fea0003800000 */
[----:B------:R-:W-:Y:S01]  /*1770*/  ULDC UR8, c[0x0][0x2d0] ;  /* 0x0000b40000087ab9 */ /* 0x000fe20000000800 */
[----:B-1--4-:R-:W-:Y:S01]  /*1780*/  IADD3 R4, P0, R12, 0x20, RZ ;  /* 0x000000200c047810 */ /* 0x012fe20007f1e0ff */
        /* <DEDUP_REMOVED lines=45> */
.L_x_633:
[----:B------:R-:W-:Y:S05]  /*1a60*/  BSYNC B0 ;  /* 0x0000000000007941 */ /* 0x000fea0003800000 */
.L_x_632:
        /* <DEDUP_REMOVED lines=49> */
.L_x_635:
[----:B------:R-:W-:Y:S05]  /*1d80*/  BSYNC B0 ;  /* 0x0000000000007941 */ /* 0x000fea0003800000 */
.L_x_634:
[----:B-12-4-:R-:W-:Y:S01]  /*1d90*/  IMAD.WIDE.U32 R2, R33, UR18, R22 ;  /* 0x0000001221027c25 */ /* 0x016fe2000f8e0016 */
[----:B------:R-:W-:Y:S01]  /*1da0*/  ULEA.HI.SX32 UR8, UR19, 0xffffffff, 0x1a ;  /* 0xffffffff13087891 */ /* 0x000fe2000f8fd23f */
[----:B------:R-:W-:Y:S01]  /*1db0*/  SHF.L.U32 R4, R48, 0x6, RZ ;  /* 0x0000000630047819 */ /* 0x000fe200000006ff */
[----:B------:R-:W-:Y:S01]  /*1dc0*/  USHF.L.U32 UR15, UR12, 0x6, URZ ;  /* 0x000000060c0f7899 */ /* 0x000fe2000800063f */
[----:B------:R-:W-:Y:S01]  /*1dd0*/  VIADD R103, R3, UR9 ;  /* 0x0000000903677c36 */ /* 0x000fe20008000000 */
[----:B------:R-:W-:Y:S01]  /*1de0*/  MOV R102, R2 ;  /* 0x0000000200667202 */ /* 0x000fe20000000f00 */
[----:B------:R1:W-:Y:S01]  /*1df0*/  STL.64 [R1+0x30], R2 ;  /* 0x0000300201007387 */ /* 0x0003e20000100a00 */
[----:B------:R-:W-:Y:S01]  /*1e00*/  UIMAD UR32, UR8, -0x40, UR23 ;  /* 0xffffffc0082078a4 */ /* 0x000fe2000f8e0217 */
[----:B------:R-:W-:Y:S01]  /*1e10*/  IMAD.SHL.U32 R0, R32, 0x40, RZ ;  /* 0x0000004020007824 */ /* 0x000fe200078e00ff */
[----:B------:R-:W-:Y:S01]  /*1e20*/  USHF.L.U64.HI UR14, UR12, 0x6, UR13 ;  /* 0x000000060c0e7899 */ /* 0x000fe2000801020d */
[----:B------:R2:W-:Y:S01]  /*1e30*/  STL.64 [R1+0x20], R102 ;  /* 0x0000206601007387 */ /* 0x0005e20000100a00 */
[----:B------:R-:W-:Y:S01]  /*1e40*/  USHF.R.S32.HI UR33, URZ, 0x1f, UR8 ;  /* 0x0000001f3f217899 */ /* 0x000fe20008011408 */
[----:B------:R-:W-:Y:S01]  /*1e50*/  IMAD.U32 R96, RZ, RZ, UR15 ;  /* 0x0000000fff607e24 */ /* 0x000fe2000f8e00ff */
[C---:B------:R-:W-:Y:S01]  /*1e60*/  ISETP.GE.AND P2, PT, R168.reuse, UR32, PT ;  /* 0x00000020a8007c0c */ /* 0x040fe2000bf46270 */
[----:B------:R-:W-:Y:S01]  /*1e70*/  UIMAD UR6, UR14, UR8, URZ ;  /* 0x000000080e0672a4 */ /* 0x000fe2000f8e023f */
[----:B------:R-:W-:Y:S01]  /*1e80*/  IMAD.SHL.U32 R5, R168, 0x8, RZ ;  /* 0x00000008a8057824 */ /* 0x000fe200078e00ff */
[----:B------:R-:W-:Y:S01]  /*1e90*/  LOP3.LUT R0, R0, 0x1c0, RZ, 0xc0, !PT ;  /* 0x000001c000007812 */ /* 0x000fe200078ec0ff */
[----:B------:R-:W-:Y:S01]  /*1ea0*/  BSSY B0, `(.L_x_636) ;  /* 0x0000031000007945 */ /* 0x000fe20003800000 */
[----:B------:R-:W-:Y:S01]  /*1eb0*/  UIMAD UR6, UR33, UR15, UR6 ;  /* 0x0000000f210672a4 */ /* 0x000fe2000f8e0206 */
[----:B------:R-:W-:Y:S01]  /*1ec0*/  IADD3 R16, P0, R20, UR24, RZ ;  /* 0x0000001814107c10 */ /* 0x000fe2000ff1e0ff */
[----:B------:R-:W-:Y:S01]  /*1ed0*/  IMAD.SHL.U32 R12, R28, 0x8, RZ ;  /* 0x000000081c0c7824 */ /* 0x000fe200078e00ff */
[----:B------:R-:W-:-:S02]  /*1ee0*/  LOP3.LUT R13, R0, 0x8, R5, 0xf8, !PT ;  /* 0x00000008000d7812 */ /* 0x000fc400078ef805 */
[----:B------:R-:W-:Y:S02]  /*1ef0*/  ISETP.GE.AND P1, PT, R25, UR32, PT ;  /* 0x0000002019007c0c */ /* 0x000fe4000bf26270 */
[----:B------:R-:W-:Y:S02]  /*1f00*/  SHF.R.U32.HI R0, RZ, 0x3, R0 ;  /* 0x00000003ff007819 */ /* 0x000fe40000011600 */
[----:B------:R-:W-:Y:S01]  /*1f10*/  LOP3.LUT R4, R4, 0x1c0, RZ, 0xc0, !PT ;  /* 0x000001c004047812 */ /* 0x000fe200078ec0ff */
[----:B-1----:R-:W-:-:S05]  /*1f20*/  IMAD.WIDE.U32 R2, R96, UR8, R102 ;  /* 0x0000000860027c25 */ /* 0x002fca000f8e0066 */
[----:B------:R-:W-:Y:S01]  /*1f30*/  IADD3 R5, R3, UR6, RZ ;  /* 0x0000000603057c10 */ /* 0x000fe2000fffe0ff */
[----:B--2---:R-:W-:Y:S06]  /*1f40*/  @P2 BRA `(.L_x_637) ;  /* 0x0000000000982947 */ /* 0x004fec0003800000 */
[----:B------:R-:W-:Y:S02]  /*1f50*/  ULDC UR6, c[0x0][0x2d0] ;  /* 0x0000b40000067ab9 */ /* 0x000fe40000000800 */
[----:B------:R-:W-:Y:S02]  /*1f60*/  ISETP.GE.AND P5, PT, R251, UR6, PT ;  /* 0x00000006fb007c0c */ /* 0x000fe4000bfa6270 */
[----:B------:R-:W-:Y:S02]  /*1f70*/  ISETP.GE.AND P6, PT, R150, UR6, PT ;  /* 0x0000000696007c0c */ /* 0x000fe4000bfc6270 */
[----:B------:R-:W-:-:S09]  /*1f80*/  ISETP.GE.AND P4, PT, R250, UR6, PT ;  /* 0x00000006fa007c0c */ /* 0x000fd2000bf86270 */
[----:B------:R-:W1:Y:S02]  /*1f90*/  @!P5 LDC.64 R8, c[0x0][0x218] ;  /* 0x00008600ff08db82 */ /* 0x000e640000000a00 */
[----:B------:R2:W-:Y:S06]  /*1fa0*/  @P6 STS.128 [R215+0x8000], RZ ;  /* 0x008000ffd7006388 */ /* 0x0005ec0000000c00 */
        /* <DEDUP_REMOVED lines=32> */
.L_x_637:
[----:B------:R-:W-:Y:S05]  /*21b0*/  BSYNC B0 ;  /* 0x0000000000007941 */ /* 0x000fea0003800000 */
.L_x_636:
[----:B------:R-:W-:Y:S01]  /*21c0*/  USHF.L.U64.HI UR30, UR12, 0x4, UR13 ;  /* 0x000000040c1e7899 */ /* 0x000fe2000801020d */
[----:B------:R-:W-:Y:S01]  /*21d0*/  BSSY B0, `(.L_x_638) ;  /* 0x0000031000007945 */ /* 0x000fe20003800000 */
[----:B------:R-:W-:Y:S01]  /*21e0*/  USHF.L.U32 UR31, UR12, 0x4, URZ ;  /* 0x000000040c1f7899 */ /* 0x000fe2000800063f */
[----:B------:R-:W-:Y:S02]  /*21f0*/  LOP3.LUT R19, R13, R0, RZ, 0x3c, !PT ;  /* 0x000000000d137212 */ /* 0x000fe400078e3cff */
[----:B------:R-:W-:Y:S02]  /*2200*/  ISETP.GE.AND P5, PT, R24, UR32, PT ;  /* 0x0000002018007c0c */ /* 0x000fe4000bfa6270 */
[----:B------:R-:W-:Y:S02]  /*2210*/  ISETP.GE.AND P6, PT, R26, UR32, PT ;  /* 0x000000201a007c0c */ /* 0x000fe4000bfc6270 */
[----:B------:R-:W-:Y:S02]  /*2220*/  IADD3.X R17, R21, UR21, R27, P0, !PT ;  /* 0x0000001515117c10 */ /* 0x000fe400087fe41b */
[----:B------:R-:W-:-:S02]  /*2230*/  LOP3.LUT R18, R4, 0x8, R12, 0xf8, !PT ;  /* 0x0000000804127812 */ /* 0x000fc400078ef80c */
[----:B------:R-:W-:Y:S01]  /*2240*/  SHF.R.U32.HI R13, RZ, 0x3, R4 ;  /* 0x00000003ff0d7819 */ /* 0x000fe20000011604 */
[----:B------:R-:W-:Y:S06]  /*2250*/  @P1 BRA `(.L_x_639) ;  /* 0x0000000000a01947 */ /* 0x000fec0003800000 */
        /* <DEDUP_REMOVED lines=40> */
.L_x_639:
[----:B------:R-:W-:Y:S05]  /*24e0*/  BSYNC B0 ;  /* 0x0000000000007941 */ /* 0x000fea0003800000 */
.L_x_638:
[----:B------:R-:W-:Y:S04]  /*24f0*/  BSSY B0, `(.L_x_640) ;  /* 0x000002c000007945 */ /* 0x000fe80003800000 */
[----:B------:R-:W-:Y:S05]  /*2500*/  @P5 BRA `(.L_x_641) ;  /* 0x0000000000a85947 */ /* 0x000fea0003800000 */
[----:B------:R-:W-:Y:S01]  /*2510*/  ULDC UR6, c[0x0][0x2d0] ;  /* 0x0000b40000067ab9 */ /* 0x000fe20000000800 */
[----:B-12-4-:R-:W-:Y:S01]  /*2520*/  IMAD.U32 R6, RZ, RZ, UR12 ;  /* 0x0000000cff067e24 */ /* 0x016fe2000f8e00ff */
[----:B------:R-:W-:Y:S01]  /*2530*/  ISETP.GE.AND P5, PT, R150, UR6, PT ;  /* 0x0000000696007c0c */ /* 0x000fe2000bfa6270 */
[----:B------:R-:W-:Y:S01]  /*2540*/  IMAD.U32 R12, RZ, RZ, UR13 ;  /* 0x0000000dff0c7e24 */ /* 0x000fe2000f8e00ff */
[----:B------:R-:W-:Y:S02]  /*2550*/  ISETP.GE.AND P4, PT, R251, UR6, PT ;  /* 0x00000006fb007c0c */ /* 0x000fe4000bf86270 */
[----:B------:R-:W-:Y:S02]  /*2560*/  ISETP.GE.AND P2, PT, R250, UR6, PT ;  /* 0x00000006fa007c0c */ /* 0x000fe4000bf46270 */
[----:B------:R-:W-:-:S04]  /*2570*/  LEA R0, P0, R6, R2, 0x5 ;  /* 0x0000000206007211 */ /* 0x000fc800078028ff */
[----:B------:R-:W-:-:S03]  /*2580*/  LEA.HI.X R12, R6, R5, R12, 0x5, P0 ;  /* 0x00000005060c7211 */ /* 0x000fc600000f2c0c */
[----:B------:R-:W1:Y:S01]  /*2590*/  @!P5 LDC.64 R10, c[0x0][0x218] ;  /* 0x00008600ff0adb82 */ /* 0x000e620000000a00 */
[----:B------:R2:W-:Y:S07]  /*25a0*/  @P5 STS.128 [R215+0x9000], RZ ;  /* 0x009000ffd7005388 */ /* 0x0005ee0000000c00 */
        /* <DEDUP_REMOVED lines=32> */
.L_x_641:
[----:B------:R-:W-:Y:S05]  /*27b0*/  BSYNC B0 ;  /* 0x0000000000007941 */ /* 0x000fea0003800000 */
.L_x_640:
        /* <DEDUP_REMOVED lines=45> */
.L_x_643:
[----:B------:R-:W-:Y:S05]  /*2a90*/  BSYNC B0 ;  /* 0x0000000000007941 */ /* 0x000fea0003800000 */
.L_x_642:
[----:B------:R-:W0:Y:S01]  /*2aa0*/  LDGDEPBAR ;  /* 0x00000000000079af */ /* 0x000e220000000000 */
[----:B------:R-:W-:Y:S01]  /*2ab0*/  ISETP.GE.AND P2, PT, R168, UR32, PT ;  /* 0x00000020a8007c0c */ /* 0x000fe2000bf46270 */
[----:B-12-4-:R-:W-:Y:S01]  /*2ac0*/  IMAD.WIDE.U32 R6, R31, UR18, R16 ;  /* 0x000000121f067c25 */ /* 0x016fe2000f8e0010 */
[----:B------:R-:W-:Y:S01]  /*2ad0*/  UIMAD UR6, UR33, UR10, URZ ;  /* 0x0000000a210672a4 */ /* 0x000fe2000f8e023f */
[----:B------:R-:W-:Y:S01]  /*2ae0*/  LOP3.LUT R5, R18, R13, RZ, 0x3c, !PT ;  /* 0x0000000d12057212 */ /* 0x000fe200078e3cff */
[----:B------:R-:W-:Y:S01]  /*2af0*/  UIMAD.WIDE.U32 UR12, UR8, UR10, URZ ;  /* 0x0000000a080c72a5 */ /* 0x000fe2000f8e003f */
[----:B------:R-:W-:Y:S01]  /*2b00*/  VIADD R8, R7, UR25 ;  /* 0x0000001907087c36 */ /* 0x000fe20008000000 */
[----:B------:R1:W-:Y:S01]  /*2b10*/  STL.64 [R1+0x28], R6 ;  /* 0x0000280601007387 */ /* 0x0003e20000100a00 */
[----:B------:R-:W-:Y:S01]  /*2b20*/  UIMAD UR6, UR8, UR11, UR6 ;  /* 0x0000000b080672a4 */ /* 0x000fe2000f8e0206 */
[----:B------:R-:W-:Y:S01]  /*2b30*/  IMAD.SHL.U32 R4, R29, 0x40, RZ ;  /* 0x000000401d047824 */ /* 0x000fe200078e00ff */
[----:B------:R-:W-:Y:S01]  /*2b40*/  SHF.R.S32.HI R97, RZ, 0x5, R30 ;  /* 0x00000005ff617819 */ /* 0x000fe2000001141e */
[----:B------:R2:W-:Y:S01]  /*2b50*/  STL [R1+0x38], R8 ;  /* 0x0000380801007387 */ /* 0x0005e20000100800 */
[----:B------:R-:W-:Y:S01]  /*2b60*/  UIADD3 UR6, UR13, UR6, URZ ;  /* 0x000000060d067290 */ /* 0x000fe2000fffe03f */
[----:B------:R-:W-:Y:S01]  /*2b70*/  IMAD.U32 R2, RZ, RZ, UR12 ;  /* 0x0000000cff027e24 */ /* 0x000fe2000f8e00ff */
[----:B------:R-:W-:Y:S01]  /*2b80*/  LOP3.LUT R5, R5, 0xfffffe00, R4, 0xf8, !PT ;  /* 0xfffffe0005057812 */ /* 0x000fe200078ef804 */
[----:B------:R-:W-:Y:S01]  /*2b90*/  IMAD.U32 R3, RZ, RZ, UR13 ;  /* 0x0000000dff037e24 */ /* 0x000fe2000f8e00ff */
[----:B------:R-:W-:Y:S01]  /*2ba0*/  BSSY B0, `(.L_x_644) ;  /* 0x0000035000007945 */ /* 0x000fe20003800000 */
[----:B------:R-:W-:Y:S01]  /*2bb0*/  IMAD R0, R28, 0x200, R19 ;  /* 0x000002001c007824 */ /* 0x000fe200078e0213 */
[----:B------:R-:W-:Y:S01]  /*2bc0*/  ISETP.GE.AND P0, PT, R25, UR32, PT ;  /* 0x0000002019007c0c */ /* 0x000fe2000bf06270 */
[----:B------:R-:W-:Y:S01]  /*2bd0*/  IMAD.U32 R3, RZ, RZ, UR6 ;  /* 0x00000006ff037e24 */ /* 0x000fe2000f8e00ff */
[----:B------:R-:W-:Y:S01]  /*2be0*/  ISETP.GE.AND P5, PT, R24, UR32, PT ;  /* 0x0000002018007c0c */ /* 0x000fe2000bfa6270 */
[----:B------:R-:W-:-:S04]  /*2bf0*/  DEPBAR.LE SB0, 0x0 ;  /* 0x000080000000791a */ /* 0x000fc80000000000 */
[----:B------:R-:W-:Y:S01]  /*2c00*/  BAR.SYNC.DEFER_BLOCKING 0x0 ;  /* 0x0000000000007b1d */ /* 0x000fe20000010000 */
[----:B-1----:R-:W-:-:S04]  /*2c10*/  LEA R6, P1, R2, R6, 0x6 ;  /* 0x0000000602067211 */ /* 0x002fc800078230ff */
[----:B------:R-:W-:Y:S01]  /*2c20*/  LEA.HI.X R7, R2, R8, R3, 0x6, P1 ;  /* 0x0000000802077211 */ /* 0x000fe200008f3403 */
        /* <DEDUP_REMOVED lines=10> */
[----:B------:R-:W1:Y:S02]  /*2cd0*/  @!P4 LDC.64 R10, c[0x0][0x220] ;  /* 0x00008800ff0acb82 */ /* 0x000e640000000a00 */
[----:B------:R4:W-:Y:S06]  /*2ce0*/  @P6 STS.128 [R215+0x10000], RZ ;  /* 0x010000ffd7006388 */ /* 0x0009ec0000000c00 */
[----:B------:R-:W5:Y:S08]  /*2cf0*/  @!P6 LDC.64 R12, c[0x0][0x220] ;  /* 0x00008800ff0ceb82 */ /* 0x000f700000000a00 */
[----:B--2---:R-:W2:Y:S01]  /*2d00*/  @!P3 LDC.64 R8, c[0x0][0x220] ;  /* 0x00008800ff08bb82 */ /* 0x004ea20000000a00 */
[----:B-1----:R-:W-:-:S04]  /*2d10*/  @!P4 LEA R10, P1, R6, R10, 0x1 ;  /* 0x0000000a060ac211 */ /* 0x002fc800078208ff */
        /* <DEDUP_REMOVED lines=29> */
.L_x_645:
[----:B------:R-:W-:Y:S05]  /*2ef0*/  BSYNC B0 ;  /* 0x0000000000007941 */ /* 0x000fea0003800000 */
.L_x_644:
        /* <DEDUP_REMOVED lines=18> */
[----:B----4-:R-:W4:Y:S02]  /*3020*/  @!P3 LDC.64 R10, c[0x0][0x220] ;  /* 0x00008800ff0abb82 */ /* 0x010f240000000a00 */
[----:B------:R3:W-:Y:S06]  /*3030*/  @P4 STS.128 [R215+0x10800], RZ ;  /* 0x010800ffd7004388 */ /* 0x0007ec0000000c00 */
[----:B------:R-:W5:Y:S08]  /*3040*/  @!P4 LDC.64 R12, c[0x0][0x220] ;  /* 0x00008800ff0ccb82 */ /* 0x000f700000000a00 */
[----:B-12---:R-:W1:Y:S01]  /*3050*/  @!P2 LDC.64 R8, c[0x0][0x220] ;  /* 0x00008800ff08ab82 */ /* 0x006e620000000a00 */
[----:B----4-:R-:W-:-:S04]  /*3060*/  @!P3 LEA R10, P0, R0, R10, 0x1 ;  /* 0x0000000a000ab211 */ /* 0x010fc800078008ff */
        /* <DEDUP_REMOVED lines=29> */
.L_x_647:
[----:B------:R-:W-:Y:S05]  /*3240*/  BSYNC B0 ;  /* 0x0000000000007941 */ /* 0x000fea0003800000 */
.L_x_646:
        /* <DEDUP_REMOVED lines=14> */
[----:B---34-:R-:W3:Y:S01]  /*3330*/  @!P5 LDC.64 R12, c[0x0][0x220] ;  /* 0x00008800ff0cdb82 */ /* 0x018ee20000000a00 */
[----:B------:R4:W-:Y:S07]  /*3340*/  @P5 STS.128 [R215+0x11000], RZ ;  /* 0x011000ffd7005388 */ /* 0x0009ee0000000c00 */
[----:B------:R-:W5:Y:S08]  /*3350*/  @!P4 LDC.64 R10, c[0x0][0x220] ;  /* 0x00008800ff0acb82 */ /* 0x000f700000000a00 */
[----:B-12---:R-:W1:Y:S01]  /*3360*/  @!P2 LDC.64 R8, c[0x0][0x220] ;  /* 0x00008800ff08ab82 */ /* 0x006e620000000a00 */
[----:B---3--:R-:W-:-:S04]  /*3370*/  @!P5 LEA R12, P0, R0, R12, 0x1 ;  /* 0x0000000c000cd211 */ /* 0x008fc800078008ff */
        /* <DEDUP_REMOVED lines=29> */
.L_x_649:
[----:B------:R-:W-:Y:S05]  /*3550*/  BSYNC B0 ;  /* 0x0000000000007941 */ /* 0x000fea0003800000 */
.L_x_648:
        /* <DEDUP_REMOVED lines=14> */
[----:B---34-:R-:W3:Y:S01]  /*3640*/  @!P5 LDC.64 R10, c[0x0][0x220] ;  /* 0x00008800ff0adb82 */ /* 0x018ee20000000a00 */
[----:B------:R4:W-:Y:S07]  /*3650*/  @P5 STS.128 [R215+0x11800], RZ ;  /* 0x011800ffd7005388 */ /* 0x0009ee0000000c00 */
[----:B-12---:R-:W1:Y:S08]  /*3660*/  @!P4 LDC.64 R8, c[0x0][0x220] ;  /* 0x00008800ff08cb82 */ /* 0x006e700000000a00 */
[----:B------:R-:W2:Y:S01]  /*3670*/  @!P2 LDC.64 R12, c[0x0][0x220] ;  /* 0x00008800ff0cab82 */ /* 0x000ea20000000a00 */
[----:B---3--:R-:W-:-:S04]  /*3680*/  @!P5 LEA R10, P0, R2, R10, 0x1 ;  /* 0x0000000a020ad211 */ /* 0x008fc800078008ff */
        /* <DEDUP_REMOVED lines=29> */
.L_x_651:
[----:B------:R-:W-:Y:S05]  /*3860*/  BSYNC B0 ;  /* 0x0000000000007941 */ /* 0x000fea0003800000 */
.L_x_650:
[----:B-1234-:R-:W-:Y:S01]  /*3870*/  LDSM.16.M88.4 R8, [R195] ;  /* 0x00000000c308783b */ /* 0x01efe20000000200 */
[----:B------:R-:W-:Y:S01]  /*3880*/  R2P PR, R32, 0x6 ;  /* 0x0000000620007804 */ /* 0x000fe20000000000 */
[----:B------:R-:W-:Y:S01]  /*3890*/  IMAD.MOV.U32 R4, RZ, RZ, 0x10 ;  /* 0x00000010ff047424 */ /* 0x000fe200078e00ff */
[----:B------:R-:W-:Y:S01]  /*38a0*/  LOP3.LUT P0, RZ, R48, 0x2, RZ, 0xc0, !PT ;  /* 0x0000000230ff7812 */ /* 0x000fe2000780c0ff */
[----:B------:R-:W1:Y:S01]  /*38b0*/  LDSM.16.M88.4 R20, [R188+0x8000] ;  /* 0x00800000bc14783b */ /* 0x000e620000000200 */
[----:B------:R-:W-:Y:S01]  /*38c0*/  VIADD R0, R188, 0x8000 ;  /* 0x00008000bc007836 */ /* 0x000fe20000000000 */
[----:B------:R-:W-:Y:S01]  /*38d0*/  UISETP.GE.AND UP0, UPT, UR23, 0x41, UPT ;  /* 0x000000411700788c */ /* 0x000fe2000bf06270 */
[----:B------:R-:W-:Y:S01]  /*38e0*/  SEL R4, R4, 0xfffffff0, !P0 ;  /* 0xfffffff004047807 */ /* 0x000fe20004000000 */
[----:B------:R-:W2:Y:S01]  /*38f0*/  LDSM.16.M88.4 R12, [R188+0x8800] ;  /* 0x00880000bc0c783b */ /* 0x000ea20000000200 */
[----:B------:R-:W-:Y:S01]  /*3900*/  VIADD R199, R188, 0x8020 ;  /* 0x00008020bcc77836 */ /* 0x000fe20000000000 */
[----:B------:R-:W-:Y:S01]  /*3910*/  LOP3.LUT P0, RZ, R48, 0x4, RZ, 0xc0, !PT ;  /* 0x0000000430ff7812 */ /* 0x000fe2000780c0ff */
[----:B------:R-:W-:Y:S01]  /*3920*/  IMAD.MOV.U32 R2, RZ, RZ, 0x40 ;  /* 0x00000040ff027424 */ /* 0x000fe200078e00ff */
[----:B------:R-:W3:Y:S01]  /*3930*/  LDSM.16.M88.4 R28, [R188+0x9000] ;  /* 0x00900000bc1c783b */ /* 0x000ee20000000200 */
[----:B------:R-:W-:Y:S01]  /*3940*/  IMAD R196, R4, 0x2, R195 ;  /* 0x0000000204c47824 */ /* 0x000fe200078e02c3 */
[----:B------:R-:W-:Y:S01]  /*3950*/  ULDC.U8 UR10, c[0x0][0x388] ;  /* 0x0000e200000a7ab9 */ /* 0x000fe20000000000 */
[----:B------:R-:W-:Y:S01]  /*3960*/  @P1 VIADD R199, R0, 0xffffffe0 ;  /* 0xffffffe000c71836 */ /* 0x000fe20000000000 */
[----:B------:R-:W4:Y:S01]  /*3970*/  LDSM.16.M88.4 R44, [R188+0x9800] ;  /* 0x00980000bc2c783b */ /* 0x000f220000000200 */
[----:B------:R-:W-:Y:S01]  /*3980*/  IMAD.MOV.U32 R0, RZ, RZ, 0x20 ;  /* 0x00000020ff007424 */ /* 0x000fe200078e00ff */
[----:B------:R-:W-:Y:S01]  /*3990*/  SEL R2, R2, 0xffffffc0, !P2 ;  /* 0xffffffc002027807 */ /* 0x000fe20005000000 */
[----:B------:R-:W-:Y:S01]  /*39a0*/  IMAD.SHL.U32 R3, R98, 0x2, RZ ;  /* 0x0000000262037824 */ /* 0x000fe200078e00ff */
[----:B------:R-:W-:Y:S01]  /*39b0*/  LDSM.16.M88.4 R16, [R196] ;  /* 0x00000000c410783b */ /* 0x000fe20000000200 */
[----:B------:R-:W-:Y:S01]  /*39c0*/  VIADD R214, R199, 0x800 ;  /* 0x00000800c7d67836 */ /* 0x000fe20000000000 */
[----:B------:R-:W-:Y:S01]  /*39d0*/  SEL R0, R0, 0xffffffe0, !P0 ;  /* 0xffffffe000007807 */ /* 0x000fe20004000000 */
[----:B------:R-:W-:Y:S01]  /*39e0*/  IMAD.IADD R194, R188, 0x1, R2 ;  /* 0x00000001bcc27824 */ /* 0x000fe200078e0202 */
[----:B------:R-:W5:Y:S01]  /*39f0*/  LDSM.16.M88.4 R40, [R199] ;  /* 0x00000000c728783b */ /* 0x000f620000000200 */
[----:B------:R-:W-:Y:S01]  /*3a00*/  IMAD.IADD R193, R2, 0x1, R199 ;  /* 0x0000000102c17824 */ /* 0x000fe200078e02c7 */
[----:B------:R-:W-:Y:S01]  /*3a10*/  LOP3.LUT R3, R3, 0x6, RZ, 0xc0, !PT ;  /* 0x0000000603037812 */ /* 0x000fe200078ec0ff */
[C---:B------:R-:W-:Y:S01]  /*3a20*/  IMAD R198, R0.reuse, 0x2, R195 ;  /* 0x0000000200c67824 */ /* 0x040fe200078e02c3 */
[----:B------:R-:W5:Y:S01]  /*3a30*/  LDSM.16.M88.4 R52, [R199+0x800] ;  /* 0x00080000c734783b */ /* 0x000f620000000200 */
[----:B------:R-:W-:-:S02]  /*3a40*/  IMAD R197, R0, 0x2, R196 ;  /* 0x0000000200c57824 */ /* 0x000fc400078e02c4 */
[----:B------:R-:W-:Y:S01]  /*3a50*/  IMAD.U32 R2, RZ, RZ, UR8 ;  /* 0x00000008ff027e24 */ /* 0x000fe2000f8e00ff */
[----:B------:R-:W5:Y:S01]  /*3a60*/  LDSM.16.M88.4 R60, [R199+0x1000] ;  /* 0x00100000c73c783b */ /* 0x000f620000000200 */
[C---:B------:R-:W-:Y:S02]  /*3a70*/  VIADD R213, R199.reuse, 0x1000 ;  /* 0x00001000c7d57836 */ /* 0x040fe40000000000 */
[----:B------:R-:W-:Y:S01]  /*3a80*/  IMAD R2, R2, 0x40, R3 ;  /* 0x0000004002027824 */ /* 0x000fe200078e0203 */
[----:B------:R-:W5:Y:S01]  /*3a90*/  LDSM.16.M88.4 R72, [R199+0x1800] ;  /* 0x00180000c748783b */ /* 0x000f620000000200 */
[----:B------:R-:W-:Y:S02]  /*3aa0*/  VIADD R212, R199, 0x1800 ;  /* 0x00001800c7d47836 */ /* 0x000fe40000000000 */
[C---:B------:R-:W-:Y:S01]  /*3ab0*/  VIADD R3, R2.reuse, 0x8 ;  /* 0x0000000802037836 */ /* 0x040fe20000000000 */
[----:B------:R-:W-:Y:S01]  /*3ac0*/  LDSM.16.M88.4 R84, [R194+0x8000] ;  /* 0x00800000c254783b */ /* 0x000fe20000000200 */
[C---:B------:R-:W-:Y:S01]  /*3ad0*/  VIADD R6, R2.reuse, 0x1 ;  /* 0x0000000102067836 */ /* 0x040fe20000000000 */
[C---:B------:R-:W-:Y:S01]  /*3ae0*/  ISETP.GE.AND P1, PT, R2.reuse, UR23, PT ;  /* 0x0000001702007c0c */ /* 0x040fe2000bf26270 */
[C---:B------:R-:W-:Y:S01]  /*3af0*/  VIADD R7, R2.reuse, 0x9 ;  /* 0x0000000902077836 */ /* 0x040fe20000000000 */
[C---:B-1----:R-:W-:Y:S01]  /*3b00*/  HMMA.16816.F32 R32, R8.reuse, R22, RZ ;  /* 0x000000160820723c */ /* 0x042fe200000018ff */
[----:B------:R-:W-:Y:S01]  /*3b10*/  LDSM.16.M88.4 R80, [R194+0x8800] ;  /* 0x00880000c250783b */ /* 0x000fe20000000200 */
[----:B------:R-:W-:Y:S01]  /*3b20*/  ISETP.GE.AND P6, PT, R3, UR23, PT ;  /* 0x0000001703007c0c */ /* 0x000fe2000bfc6270 */
[----:B------:R-:W-:Y:S01]  /*3b30*/  VIADD R3, R2, 0x11 ;  /* 0x0000001102037836 */ /* 0x000fe20000000000 */
[----:B------:R-:W-:Y:S01]  /*3b40*/  ISETP.GE.AND P0, PT, R6, UR23, PT ;  /* 0x0000001706007c0c */ /* 0x000fe2000bf06270 */
[----:B------:R-:W-:Y:S01]  /*3b50*/  LDSM.16.M88.4 R76, [R194+0x9000] ;  /* 0x00900000c24c783b */ /* 0x000fe20000000200 */
[C---:B------:R-:W-:Y:S01]  /*3b60*/  HMMA.16816.F32 R36, R8.reuse, R20, RZ ;  /* 0x000000140824723c */ /* 0x040fe200000018ff */
[C---:B------:R-:W-:Y:S01]  /*3b70*/  VIADD R6, R2.reuse, 0x10 ;  /* 0x0000001002067836 */ /* 0x040fe20000000000 */
[----:B------:R-:W-:Y:S01]  /*3b80*/  ISETP.GE.AND P3, PT, R3, UR23, PT ;  /* 0x0000001703007c0c */ /* 0x000fe2000bf66270 */
[----:B------:R-:W1:Y:S01]  /*3b90*/  LDSM.16.M88.4 R20, [R198] ;  /* 0x00000000c614783b */ /* 0x000e620000000200 */
[----:B------:R-:W-:Y:S01]  /*3ba0*/  VIADD R3, R2, 0x19 ;  /* 0x0000001902037836 */ /* 0x000fe20000000000 */
[----:B------:R-:W-:Y:S01]  /*3bb0*/  ISETP.GE.AND P5, PT, R7, UR23, PT ;  /* 0x0000001707007c0c */ /* 0x000fe2000bfa6270 */
[----:B--2---:R-:W-:Y:S01]  /*3bc0*/  HMMA.16816.F32 R24, R8, R12, RZ ;  /* 0x0000000c0818723c */ /* 0x004fe200000018ff */
[----:B------:R-:W2:Y:S01]  /*3bd0*/  LDSM.16.M88.4 R88, [R194+0x9800] ;  /* 0x00980000c258783b */ /* 0x000ea20000000200 */
[----:B------:R-:W-:Y:S01]  /*3be0*/  ISETP.GE.AND P4, PT, R6, UR23, PT ;  /* 0x0000001706007c0c */ /* 0x000fe2000bf86270 */
[----:B------:R-:W-:-:S02]  /*3bf0*/  VIADD R6, R2, 0x18 ;  /* 0x0000001802067836 */ /* 0x000fc40000000000 */
[----:B------:R-:W-:Y:S01]  /*3c00*/  LDSM.16.M88.4 R92, [R193] ;  /* 0x00000000c15c783b */ /* 0x000fe20000000200 */
[C---:B------:R-:W-:Y:S01]  /*3c10*/  HMMA.16816.F32 R12, R8.reuse, R14, RZ ;  /* 0x0000000e080c723c */ /* 0x040fe200000018ff */
[C---:B------:R-:W-:Y:S01]  /*3c20*/  VIADD R211, R199.reuse, 0x2000 ;  /* 0x00002000c7d37836 */ /* 0x040fe20000000000 */
[----:B------:R-:W-:Y:S01]  /*3c30*/  ISETP.GE.AND P2, PT, R6, UR23, PT ;  /* 0x0000001706007c0c */ /* 0x000fe2000bf46270 */
[----:B------:R-:W-:Y:S01]  /*3c40*/  VIADD R6, R2, 0x20 ;  /* 0x0000002002067836 */ /* 0x000fe20000000000 */
[----:B------:R-:W0:Y:S01]  /*3c50*/  LDGDEPBAR ;  /* 0x00000000000079af */ /* 0x000e220000000000 */
[C---:B------:R-:W-:Y:S01]  /*3c60*/  VIADD R210, R199.reuse, 0x2800 ;  /* 0x00002800c7d27836 */ /* 0x040fe20000000000 */
[----:B---3--:R-:W-:Y:S01]  /*3c70*/  HMMA.16816.F32 R48, R8, R28, RZ ;  /* 0x0000001c0830723c */ /* 0x008fe200000018ff */
[C---:B------:R-:W-:Y:S02]  /*3c80*/  VIADD R209, R199.reuse, 0x3000 ;  /* 0x00003000c7d17836 */ /* 0x040fe40000000000 */
[----:B------:R-:W-:-:S02]  /*3c90*/  VIADD R208, R199, 0x3800 ;  /* 0x00003800c7d07836 */ /* 0x000fc40000000000 */
[C---:B------:R-:W-:Y:S01]  /*3ca0*/  VIADD R207, R199.reuse, 0x4000 ;  /* 0x00004000c7cf7836 */ /* 0x040fe20000000000 */
[C---:B----4-:R-:W-:Y:S01]  /*3cb0*/  HMMA.16816.F32 R64, R8.reuse, R44, RZ ;  /* 0x0000002c0840723c */ /* 0x050fe200000018ff */
[C---:B------:R-:W-:Y:S02]  /*3cc0*/  VIADD R206, R199.reuse, 0x4800 ;  /* 0x00004800c7ce7836 */ /* 0x040fe40000000000 */
[C---:B------:R-:W-:Y:S02]  /*3cd0*/  VIADD R205, R199.reuse, 0x5000 ;  /* 0x00005000c7cd7836 */ /* 0x040fe40000000000 */
[C---:B------:R-:W-:Y:S01]  /*3ce0*/  VIADD R204, R199.reuse, 0x5800 ;  /* 0x00005800c7cc7836 */ /* 0x040fe20000000000 */
[----:B------:R-:W-:Y:S01]  /*3cf0*/  HMMA.16816.F32 R56, R8, R30, RZ ;  /* 0x0000001e0838723c */ /* 0x000fe200000018ff */
[C---:B------:R-:W-:Y:S02]  /*3d00*/  VIADD R203, R199.reuse, 0x6000 ;  /* 0x00006000c7cb7836 */ /* 0x040fe40000000000 */
[----:B------:R-:W-:-:S02]  /*3d10*/  VIADD R202, R199, 0x6800 ;  /* 0x00006800c7ca7836 */ /* 0x000fc40000000000 */
[C---:B------:R-:W-:Y:S01]  /*3d20*/  VIADD R201, R199.reuse, 0x7000 ;  /* 0x00007000c7c97836 */ /* 0x040fe20000000000 */
[----:B------:R-:W-:Y:S01]  /*3d30*/  HMMA.16816.F32 R68, R8, R46, RZ ;  /* 0x0000002e0844723c */ /* 0x000fe200000018ff */
[----:B------:R-:W-:-:S05]  /*3d40*/  VIADD R200, R199, 0x7800 ;  /* 0x00007800c7c87836 */ /* 0x000fca0000000000 */
[C---:B-----5:R-:W-:Y:S06]  /*3d50*/  HMMA.16816.F32 R32, R16.reuse, R42, R32 ;  /* 0x0000002a1020723c */ /* 0x060fec0000001820 */
[C---:B------:R-:W-:Y:S06]  /*3d60*/  HMMA.16816.F32 R36, R16.reuse, R40, R36 ;  /* 0x000000281024723c */ /* 0x040fec0000001824 */
[C---:B------:R-:W-:Y:S06]  /*3d70*/  HMMA.16816.F32 R28, R16.reuse, R52, R24 ;  /* 0x00000034101c723c */ /* 0x040fec0000001818 */
[C---:B------:R-:W-:Y:S01]  /*3d80*/  HMMA.16816.F32 R24, R16.reuse, R54, R12 ;  /* 0x000000361018723c */ /* 0x040fe2000000180c */
[----:B------:R-:W3:Y:S05]  /*3d90*/  LDSM.16.M88.4 R12, [R197] ;  /* 0x00000000c50c783b */ /* 0x000eea0000000200 */
[C---:B------:R-:W-:Y:S06]  /*3da0*/  HMMA.16816.F32 R8, R16.reuse, R60, R48 ;  /* 0x0000003c1008723c */ /* 0x040fec0000001830 */
[C---:B------:R-:W-:Y:S01]  /*3db0*/  HMMA.16816.F32 R44, R16.reuse, R72, R64 ;  /* 0x00000048102c723c */ /* 0x040fe20000001840 */
[----:B------:R-:W-:Y:S05]  /*3dc0*/  LDSM.16.M88.4 R64, [R188+0xa800] ;  /* 0x00a80000bc40783b */ /* 0x000fea0000000200 */
[C---:B------:R-:W-:Y:S01]  /*3dd0*/  HMMA.16816.F32 R40, R16.reuse, R62, R56 ;  /* 0x0000003e1028723c */ /* 0x040fe20000001838 */
[----:B------:R-:W4:Y:S05]  /*3de0*/  LDSM.16.M88.4 R60, [R193+0x800] ;  /* 0x00080000c13c783b */ /* 0x000f2a0000000200 */
        /* <DEDUP_REMOVED lines=8> */
[----:B------:R-:W-:Y:S05]  /*3e70*/  LDSM.16.M88.4 R80, [R199+0x2000] ;  /* 0x00200000c750783b */ /* 0x000fea0000000200 */
[C---:B------:R-:W-:Y:S01]  /*3e80*/  HMMA.16816.F32 R28, R20.reuse, R76, R8 ;  /* 0x0000004c141c723c */ /* 0x040fe20000001808 */
[----:B------:R-:W1:Y:S05]  /*3e90*/  LDSM.16.M88.4 R8, [R195+0x2000] ;  /* 0x00200000c308783b */ /* 0x000e6a0000000200 */
[C---:B--2---:R-:W-:Y:S06]  /*3ea0*/  HMMA.16816.F32 R16, R20.reuse, R88, R44 ;  /* 0x000000581410723c */ /* 0x044fec000000182c */
[C---:B------:R-:W-:Y:S01]  /*3eb0*/  HMMA.16816.F32 R24, R20.reuse, R78, R40 ;  /* 0x0000004e1418723c */ /* 0x040fe20000001828 */
[----:B------:R-:W-:Y:S05]  /*3ec0*/  LDSM.16.M88.4 R76, [R199+0x2800] ;  /* 0x00280000c74c783b */ /* 0x000fea0000000200 */
[----:B------:R-:W-:Y:S01]  /*3ed0*/  HMMA.16816.F32 R40, R20, R90, R52 ;  /* 0x0000005a1428723c */ /* 0x000fe20000001834 */
[----:B------:R-:W-:Y:S05]  /*3ee0*/  LDSM.16.M88.4 R88, [R193+0x2800] ;  /* 0x00280000c158783b */ /* 0x000fea0000000200 */
[C---:B---3--:R-:W-:Y:S06]  /*3ef0*/  HMMA.16816.F32 R48, R12.reuse, R94, R48 ;  /* 0x0000005e0c30723c */ /* 0x048fec0000001830 */
[C---:B------:R-:W-:Y:S01]  /*3f00*/  HMMA.16816.F32 R52, R12.reuse, R92, R56 ;  /* 0x0000005c0c34723c */ /* 0x040fe20000001838 */
[----:B------:R-:W2:Y:S04]  /*3f10*/  LDSM.16.M88.4 R56, [R188+0xb000] ;  /* 0x00b00000bc38783b */ /* 0x000ea80000000200 */
[----:B------:R-:W-:Y:S01]  /*3f20*/  LDSM.16.M88.4 R92, [R193+0x3800] ;  /* 0x00380000c15c783b */ /* 0x000fe20000000200 */
[C---:B----4-:R-:W-:Y:S06]  /*3f30*/  HMMA.16816.F32 R44, R12.reuse, R60, R36 ;  /* 0x0000003c0c2c723c */ /* 0x050fec0000001824 */
[C---:B------:R-:W-:Y:S01]  /*3f40*/  HMMA.16816.F32 R36, R12.reuse, R62, R32 ;  /* 0x0000003e0c24723c */ /* 0x040fe20000001820 */
[----:B------:R-:W3:Y:S05]  /*3f50*/  LDSM.16.M88.4 R60, [R188+0xb800] ;  /* 0x00b80000bc3c783b */ /* 0x000eea0000000200 */
[C---:B-----5:R-:W-:Y:S01]  /*3f60*/  HMMA.16816.F32 R20, R12.reuse, R72, R16 ;  /* 0x000000480c14723c */ /* 0x060fe20000001810 */
[----:B------:R-:W4:Y:S05]  /*3f70*/  LDSM.16.M88.4 R16, [R196+0x2000] ;  /* 0x00200000c410783b */ /* 0x000f2a0000000200 */
[C---:B-1----:R-:W-:Y:S06]  /*3f80*/  HMMA.16816.F32 R32, R12.reuse, R84, R28 ;  /* 0x000000540c20723c */ /* 0x042fec000000181c */
[C---:B------:R-:W-:Y:S01]  /*3f90*/  HMMA.16816.F32 R24, R12.reuse, R86, R24 ;  /* 0x000000560c18723c */ /* 0x040fe20000001818 */
[----:B------:R-:W-:Y:S05]  /*3fa0*/  LDSM.16.M88.4 R84, [R188+0xd800] ;  /* 0x00d80000bc54783b */ /* 0x000fea0000000200 */
[----:B------:R-:W-:Y:S01]  /*3fb0*/  HMMA.16816.F32 R12, R12, R74, R40 ;  /* 0x0000004a0c0c723c */ /* 0x000fe20000001828 */
[----:B------:R-:W1:Y:S05]  /*3fc0*/  LDSM.16.M88.4 R72, [R199+0x3000] ;  /* 0x00300000c748783b */ /* 0x000e6a0000000200 */
[C---:B------:R-:W-:Y:S06]  /*3fd0*/  HMMA.16816.F32 R48, R8.reuse, R70, R48 ;  /* 0x000000460830723c */ /* 0x040fec0000001830 */
[C---:B------:R-:W-:Y:S01]  /*3fe0*/  HMMA.16816.F32 R28, R8.reuse, R68, R52 ;  /* 0x00000044081c723c */ /* 0x040fe20000001834 */
[----:B------:R-:W5:Y:S05]  /*3ff0*/  LDSM.16.M88.4 R68, [R199+0x3800] ;  /* 0x00380000c744783b */ /* 0x000f6a0000000200 */
[C---:B------:R-:W-:Y:S06]  /*4000*/  HMMA.16816.F32 R40, R8.reuse, R66, R36 ;  /* 0x000000420828723c */ /* 0x040fec0000001824 */
[C---:B--2---:R-:W-:Y:S06]  /*4010*/  HMMA.16816.F32 R36, R8.reuse, R56, R32 ;  /* 0x000000380824723c */ /* 0x044fec0000001820 */
[C---:B------:R-:W-:Y:S06]  /*4020*/  HMMA.16816.F32 R24, R8.reuse, R58, R24 ;  /* 0x0000003a0818723c */ /* 0x040fec0000001818 */
[C---:B------:R-:W-:Y:S01]  /*4030*/  HMMA.16816.F32 R44, R8.reuse, R64, R44 ;  /* 0x00000040082c723c */ /* 0x040fe2000000182c */
[----:B------:R-:W-:Y:S05]  /*4040*/  LDSM.16.M88.4 R64, [R194+0xb000] ;  /* 0x00b00000c240783b */ /* 0x000fea0000000200 */
[C---:B---3--:R-:W-:Y:S06]  /*4050*/  HMMA.16816.F32 R56, R8.reuse, R60, R20 ;  /* 0x0000003c0838723c */ /* 0x048fec0000001814 */
[----:B------:R-:W-:Y:S01]  /*4060*/  HMMA.16816.F32 R20, R8, R62, R12 ;  /* 0x0000003e0814723c */ /* 0x000fe2000000180c */
[----:B------:R-:W-:Y:S04]  /*4070*/  LDSM.16.M88.4 R8, [R198+0x2000] ;  /* 0x00200000c608783b */ /* 0x000fe80000000200 */
[----:B------:R-:W2:Y:S01]  /*4080*/  LDSM.16.M88.4 R60, [R194+0xa000] ;  /* 0x00a00000c23c783b */ /* 0x000ea20000000200 */
[C---:B----4-:R-:W-:Y:S03]  /*4090*/  HMMA.16816.F32 R32, R16.reuse, R82, R48 ;  /* 0x000000521020723c */ /* 0x050fe60000001830 */
[----:B------:R-:W3:Y:S03]  /*40a0*/  LDSM.16.M88.4 R48, [R194+0xa800] ;  /* 0x00a80000c230783b */ /* 0x000ee60000000200 */
[C---:B------:R-:W-:Y:S01]  /*40b0*/  HMMA.16816.F32 R28, R16.reuse, R80, R28 ;  /* 0x00000050101c723c */ /* 0x040fe2000000181c */
[----:B------:R-:W4:Y:S04]  /*40c0*/  LDSM.16.M88.4 R80, [R194+0xb800] ;  /* 0x00b80000c250783b */ /* 0x000f280000000200 */
[----:B------:R-:W-:Y:S01]  /*40d0*/  LDSM.16.M88.4 R12, [R197+0x2000] ;  /* 0x00200000c50c783b */ /* 0x000fe20000000200 */
[C---:B------:R-:W-:Y:S06]  /*40e0*/  HMMA.16816.F32 R40, R16.reuse, R78, R40 ;  /* 0x0000004e1028723c */ /* 0x040fec0000001828 */
[C---:B------:R-:W-:Y:S01]  /*40f0*/  HMMA.16816.F32 R52, R16.reuse, R76, R44 ;  /* 0x0000004c1034723c */ /* 0x040fe2000000182c */
[----:B------:R-:W4:Y:S04]  /*4100*/  LDSM.16.M88.4 R44, [R193+0x2000] ;  /* 0x00200000c12c783b */ /* 0x000f280000000200 */
[----:B------:R-:W4:Y:S01]  /*4110*/  LDSM.16.M88.4 R76, [R193+0x3000] ;  /* 0x00300000c14c783b */ /* 0x000f220000000200 */
[C---:B-1----:R-:W-:Y:S06]  /*4120*/  HMMA.16816.F32 R36, R16.reuse, R72, R36 ;  /* 0x000000481024723c */ /* 0x042fec0000001824 */
[C---:B------:R-:W-:Y:S01]  /*4130*/  HMMA.16816.F32 R24, R16.reuse, R74, R24 ;  /* 0x0000004a1018723c */ /* 0x040fe20000001818 */
[----:B------:R-:W-:Y:S05]  /*4140*/  LDSM.16.M88.4 R72, [R188+0xc000] ;  /* 0x00c00000bc48783b */ /* 0x000fea0000000200 */
[C---:B-----5:R-:W-:Y:S06]  /*4150*/  HMMA.16816.F32 R56, R16.reuse, R68, R56 ;  /* 0x000000441038723c */ /* 0x060fec0000001838 */
[----:B------:R-:W-:Y:S01]  /*4160*/  HMMA.16816.F32 R20, R16, R70, R20 ;  /* 0x000000461014723c */ /* 0x000fe20000001814 */
[----:B------:R-:W1:Y:S04]  /*4170*/  LDSM.16.M88.4 R16, [R195+0x4000] ;  /* 0x00400000c310783b */ /* 0x000e680000000200 */
[----:B------:R-:W5:Y:S01]  /*4180*/  LDSM.16.M88.4 R68, [R188+0xc800] ;  /* 0x00c80000bc44783b */ /* 0x000f620000000200 */
[C---:B--2---:R-:W-:Y:S06]  /*4190*/  HMMA.16816.F32 R28, R8.reuse, R60, R28 ;  /* 0x0000003c081c723c */ /* 0x044fec000000181c */
[C---:B------:R-:W-:Y:S01]  /*41a0*/  HMMA.16816.F32 R32, R8.reuse, R62, R32 ;  /* 0x0000003e0820723c */ /* 0x040fe20000001820 */
[----:B------:R-:W2:Y:S05]  /*41b0*/  LDSM.16.M88.4 R60, [R188+0xd000] ;  /* 0x00d00000bc3c783b */ /* 0x000eaa0000000200 */
[C---:B---3--:R-:W-:Y:S06]  /*41c0*/  HMMA.16816.F32 R40, R8.reuse, R50, R40 ;  /* 0x000000320828723c */ /* 0x048fec0000001828 */
[C---:B------:R-:W-:Y:S06]  /*41d0*/  HMMA.16816.F32 R52, R8.reuse, R48, R52 ;  /* 0x000000300834723c */ /* 0x040fec0000001834 */
[C---:B------:R-:W-:Y:S06]  /*41e0*/  HMMA.16816.F32 R36, R8.reuse, R64, R36 ;  /* 0x000000400824723c */ /* 0x040fec0000001824 */
[C---:B------:R-:W-:Y:S06]  /*41f0*/  HMMA.16816.F32 R24, R8.reuse, R66, R24 ;  /* 0x000000420818723c */ /* 0x040fec0000001818 */
[C---:B----4-:R-:W-:Y:S06]  /*4200*/  HMMA.16816.F32 R56, R8.reuse, R80, R56 ;  /* 0x000000500838723c */ /* 0x050fec0000001838 */
[----:B------:R-:W-:Y:S01]  /*4210*/  HMMA.16816.F32 R20, R8, R82, R20 ;  /* 0x000000520814723c */ /* 0x000fe20000001814 */
[----:B------:R-:W-:Y:S04]  /*4220*/  LDSM.16.M88.4 R8, [R196+0x4000] ;  /* 0x00400000c408783b */ /* 0x000fe80000000200 */
[----:B------:R-:W-:Y:S01]  /*4230*/  LDSM.16.M88.4 R80, [R199+0x4800] ;  /* 0x00480000c750783b */ /* 0x000fe20000000200 */
[C---:B------:R-:W-:Y:S06]  /*4240*/  HMMA.16816.F32 R28, R12.reuse, R44, R28 ;  /* 0x0000002c0c1c723c */ /* 0x040fec000000181c */
[C---:B------:R-:W-:Y:S06]  /*4250*/  HMMA.16816.F32 R32, R12.reuse, R46, R32 ;  /* 0x0000002e0c20723c */ /* 0x040fec0000001820 */
[C---:B------:R-:W-:Y:S06]  /*4260*/  HMMA.16816.F32 R48, R12.reuse, R90, R40 ;  /* 0x0000005a0c30723c */ /* 0x040fec0000001828 */
[C---:B------:R-:W-:Y:S01]  /*4270*/  HMMA.16816.F32 R52, R12.reuse, R88, R52 ;  /* 0x000000580c34723c */ /* 0x040fe20000001834 */
[----:B------:R-:W-:Y:S05]  /*4280*/  LDSM.16.M88.4 R88, [R199+0x5000] ;  /* 0x00500000c758783b */ /* 0x000fea0000000200 */
[C---:B------:R-:W-:Y:S06]  /*4290*/  HMMA.16816.F32 R44, R12.reuse, R76, R36 ;  /* 0x0000004c0c2c723c */ /* 0x040fec0000001824 */
        /* <DEDUP_REMOVED lines=9> */
[C---:B-----5:R-:W-:Y:S06]  /*4330*/  HMMA.16816.F32 R48, R16.reuse, R70, R48 ;  /* 0x000000461030723c */ /* 0x060fec0000001830 */
[C---:B------:R-:W-:Y:S01]  /*4340*/  HMMA.16816.F32 R36, R16.reuse, R68, R52 ;  /* 0x000000441024723c */ /* 0x040fe20000001834 */
[----:B------:R-:W4:Y:S04]  /*4350*/  LDSM.16.M88.4 R52, [R194+0xc000] ;  /* 0x00c00000c234783b */ /* 0x000f280000000200 */
[----:B------:R-:W5:Y:S01]  /*4360*/  LDSM.16.M88.4 R68, [R194+0xc800] ;  /* 0x00c80000c244783b */ /* 0x000f620000000200 */
[C---:B--2---:R-:W-:Y:S06]  /*4370*/  HMMA.16816.F32 R44, R16.reuse, R60, R44 ;  /* 0x0000003c102c723c */ /* 0x044fec000000182c */
[C---:B------:R-:W-:Y:S06]  /*4380*/  HMMA.16816.F32 R64, R16.reuse, R84, R64 ;  /* 0x000000541040723c */ /* 0x040fec0000001840 */
[C---:B------:R-:W-:Y:S01]  /*4390*/  HMMA.16816.F32 R28, R16.reuse, R86, R24 ;  /* 0x00000056101c723c */ /* 0x040fe20000001818 */
[----:B------:R-:W2:Y:S05]  /*43a0*/  LDSM.16.M88.4 R84, [R194+0xd000] ;  /* 0x00d00000c254783b */ /* 0x000eaa0000000200 */
[----:B------:R-:W-:Y:S01]  /*43b0*/  HMMA.16816.F32 R56, R16, R62, R40 ;  /* 0x0000003e1038723c */ /* 0x000fe20000001828 */
[----:B------:R-:W-:Y:S04]  /*43c0*/  LDSM.16.M88.4 R16, [R197+0x4000] ;  /* 0x00400000c510783b */ /* 0x000fe80000000200 */
[----:B------:R-:W-:Y:S01]  /*43d0*/  LDSM.16.M88.4 R60, [R193+0x4000] ;  /* 0x00400000c13c783b */ /* 0x000fe20000000200 */
[C---:B---3--:R-:W-:Y:S06]  /*43e0*/  HMMA.16816.F32 R24, R8.reuse, R76, R20 ;  /* 0x0000004c0818723c */ /* 0x048fec0000001814 */
[C---:B------:R-:W-:Y:S01]  /*43f0*/  HMMA.16816.F32 R40, R8.reuse, R82, R48 ;  /* 0x000000520828723c */ /* 0x040fe20000001830 */
[----:B------:R-:W3:Y:S05]  /*4400*/  LDSM.16.M88.4 R48, [R194+0xd800] ;  /* 0x00d80000c230783b */ /* 0x000eea0000000200 */
[C---:B------:R-:W-:Y:S01]  /*4410*/  HMMA.16816.F32 R20, R8.reuse, R78, R32 ;  /* 0x0000004e0814723c */ /* 0x040fe20000001820 */
[----:B------:R-:W3:Y:S05]  /*4420*/  LDSM.16.M88.4 R76, [R193+0x4800] ;  /* 0x00480000c14c783b */ /* 0x000eea0000000200 */
[C---:B------:R-:W-:Y:S01]  /*4430*/  HMMA.16816.F32 R36, R8.reuse, R80, R36 ;  /* 0x000000500824723c */ /* 0x040fe20000001824 */
[----:B------:R-:W3:Y:S05]  /*4440*/  LDSM.16.M88.4 R80, [R193+0x5000] ;  /* 0x00500000c150783b */ /* 0x000eea0000000200 */
[C---:B------:R-:W-:Y:S06]  /*4450*/  HMMA.16816.F32 R44, R8.reuse, R88, R44 ;  /* 0x00000058082c723c */ /* 0x040fec000000182c */
[C---:B-1----:R-:W-:Y:S06]  /*4460*/  HMMA.16816.F32 R64, R8.reuse, R72, R64 ;  /* 0x000000480840723c */ /* 0x042fec0000001840 */
[C---:B------:R-:W-:Y:S01]  /*4470*/  HMMA.16816.F32 R32, R8.reuse, R74, R28 ;  /* 0x0000004a0820723c */ /* 0x040fe2000000181c */
[----:B------:R-:W-:Y:S05]  /*4480*/  LDSM.16.M88.4 R72, [R188+0xe000] ;  /* 0x00e00000bc48783b */ /* 0x000fea0000000200 */
[----:B------:R-:W-:Y:S01]  /*4490*/  HMMA.16816.F32 R56, R8, R90, R56 ;  /* 0x0000005a0838723c */ /* 0x000fe20000001838 */
[----:B------:R-:W-:Y:S04]  /*44a0*/  LDSM.16.M88.4 R8, [R195+0x6000] ;  /* 0x00600000c308783b */ /* 0x000fe80000000200 */
[----:B------:R-:W-:Y:S01]  /*44b0*/  LDSM.16.M88.4 R88, [R188+0xe800] ;  /* 0x00e80000bc58783b */ /* 0x000fe20000000200 */
[C---:B----4-:R-:W-:Y:S06]  /*44c0*/  HMMA.16816.F32 R28, R12.reuse, R52, R24 ;  /* 0x000000340c1c723c */ /* 0x050fec0000001818 */
[C---:B------:R-:W-:Y:S01]  /*44d0*/  HMMA.16816.F32 R24, R12.reuse, R54, R20 ;  /* 0x000000360c18723c */ /* 0x040fe20000001814 */
[----:B------:R-:W-:Y:S05]  /*44e0*/  LDSM.16.M88.4 R52, [R199+0x6000] ;  /* 0x00600000c734783b */ /* 0x000fea0000000200 */
[C---:B-----5:R-:W-:Y:S06]  /*44f0*/  HMMA.16816.F32 R20, R12.reuse, R68, R36 ;  /* 0x000000440c14723c */ /* 0x060fec0000001824 */
[C---:B------:R-:W-:Y:S01]  /*4500*/  HMMA.16816.F32 R40, R12.reuse, R70, R40 ;  /* 0x000000460c28723c */ /* 0x040fe20000001828 */
[----:B------:R-:W1:Y:S05]  /*4510*/  LDSM.16.M88.4 R68, [R193+0x5800] ;  /* 0x00580000c144783b */ /* 0x000e6a0000000200 */
[C---:B--2---:R-:W-:Y:S06]  /*4520*/  HMMA.16816.F32 R44, R12.reuse, R84, R44 ;  /* 0x000000540c2c723c */ /* 0x044fec000000182c */
[C---:B---3--:R-:W-:Y:S06]  /*4530*/  HMMA.16816.F32 R64, R12.reuse, R48, R64 ;  /* 0x000000300c40723c */ /* 0x048fec0000001840 */
[C---:B------:R-:W-:Y:S01]  /*4540*/  HMMA.16816.F32 R36, R12.reuse, R50, R32 ;  /* 0x000000320c24723c */ /* 0x040fe20000001820 */
[----:B------:R-:W2:Y:S05]  /*4550*/  LDSM.16.M88.4 R48, [R188+0xf000] ;  /* 0x00f00000bc30783b */ /* 0x000eaa0000000200 */
        /* <DEDUP_REMOVED lines=18> */
[----:B------:R-:W-:Y:S05]  /*4680*/  LDSM.16.M88.4 R72, [R194+0xf000] ;  /* 0x00f00000c248783b */ /* 0x000fea0000000200 */
[C---:B------:R-:W-:Y:S06]  /*4690*/  HMMA.16816.F32 R28, R8.reuse, R88, R24 ;  /* 0x00000058081c723c */ /* 0x040fec0000001818 */
[C---:B------:R-:W-:Y:S01]  /*46a0*/  HMMA.16816.F32 R24, R8.reuse, R90, R20 ;  /* 0x0000005a0818723c */ /* 0x040fe20000001814 */
[----:B------:R-:W1:Y:S05]  /*46b0*/  LDSM.16.M88.4 R88, [R194+0xe000] ;  /* 0x00e00000c258783b */ /* 0x000e6a0000000200 */
[C---:B--2---:R-:W-:Y:S06]  /*46c0*/  HMMA.16816.F32 R20, R8.reuse, R48, R44 ;  /* 0x000000300814723c */ /* 0x044fec000000182c */
[C---:B------:R-:W-:Y:S06]  /*46d0*/  HMMA.16816.F32 R56, R8.reuse, R50, R56 ;  /* 0x000000320838723c */ /* 0x040fec0000001838 */
[----:B---3--:R-:W-:Y:S06]  /*46e0*/  HMMA.16816.F32 R64, R8, R60, R64 ;  /* 0x0000003c0840723c */ /* 0x008fec0000001840 */
[----:B------:R-:W-:Y:S06]  /*46f0*/  HMMA.16816.F32 R44, R12, R52, R36 ;  /* 0x000000340c2c723c */ /* 0x000fec0000001824 */
[----:B------:R-:W-:Y:S01]  /*4700*/  HMMA.16816.F32 R60, R8, R62, R40 ;  /* 0x0000003e083c723c */ /* 0x000fe20000001828 */
[----:B------:R-:W2:Y:S05]  /*4710*/  LDSM.16.M88.4 R8, [R197+0x6000] ;  /* 0x00600000c508783b */ /* 0x000eaa0000000200 */
[C---:B------:R-:W-:Y:S06]  /*4720*/  HMMA.16816.F32 R52, R12.reuse, R54, R32 ;  /* 0x000000360c34723c */ /* 0x040fec0000001820 */
[C---:B----4-:R-:W-:Y:S06]  /*4730*/  HMMA.16816.F32 R48, R12.reuse, R76, R28 ;  /* 0x0000004c0c30723c */ /* 0x050fec000000181c */
[C---:B------:R-:W-:Y:S01]  /*4740*/  HMMA.16816.F32 R40, R12.reuse, R78, R24 ;  /* 0x0000004e0c28723c */ /* 0x040fe20000001818 */
[----:B------:R-:W3:Y:S05]  /*4750*/  LDSM.16.M88.4 R76, [R194+0xf800] ;  /* 0x00f80000c24c783b */ /* 0x000eea0000000200 */
[C---:B------:R-:W-:Y:S06]  /*4760*/  HMMA.16816.F32 R36, R12.reuse, R84, R20 ;  /* 0x000000540c24723c */ /* 0x040fec0000001814 */
[C---:B------:R-:W-:Y:S01]  /*4770*/  HMMA.16816.F32 R32, R12.reuse, R86, R56 ;  /* 0x000000560c20723c */ /* 0x040fe20000001838 */
[----:B------:R-:W4:Y:S05]  /*4780*/  LDSM.16.M88.4 R84, [R193+0x6800] ;  /* 0x00680000c154783b */ /* 0x000f2a0000000200 */
[----:B------:R-:W-:Y:S06]  /*4790*/  HMMA.16816.F32 R28, R12, R92, R64 ;  /* 0x0000005c0c1c723c */ /* 0x000fec0000001840 */
[----:B-1----:R-:W-:Y:S06]  /*47a0*/  HMMA.16816.F32 R24, R16, R88, R44 ;  /* 0x000000581018723c */ /* 0x002fec000000182c */
[----:B------:R-:W-:Y:S06]  /*47b0*/  HMMA.16816.F32 R12, R12, R94, R60 ;  /* 0x0000005e0c0c723c */ /* 0x000fec000000183c */
[C---:B------:R-:W-:Y:S01]  /*47c0*/  HMMA.16816.F32 R20, R16.reuse, R90, R52 ;  /* 0x0000005a1014723c */ /* 0x040fe20000001834 */
[----:B------:R-:W1:Y:S05]  /*47d0*/  LDSM.16.M88.4 R52, [R193+0x7000] ;  /* 0x00700000c134783b */ /* 0x000e6a0000000200 */
[----:B------:R-:W-:Y:S01]  /*47e0*/  HMMA.16816.F32 R56, R16, R72, R36 ;  /* 0x000000481038723c */ /* 0x000fe20000001824 */
[----:B------:R-:W5:Y:S01]  /*47f0*/  LDSM.16.M88.4 R36, [R193+0x7800] ;  /* 0x00780000c124783b */ /* 0x000f620000000200 */
[----:B------:R-:W-:-:S04]  /*4800*/  DEPBAR.LE SB0, 0x0 ;  /* 0x000080000000791a */ /* 0x000fc80000000000 */
[C---:B------:R-:W-:Y:S06]  /*4810*/  HMMA.16816.F32 R48, R16.reuse, R68, R48 ;  /* 0x000000441030723c */ /* 0x040fec0000001830 */
[C---:B------:R-:W-:Y:S06]  /*4820*/  HMMA.16816.F32 R44, R16.reuse, R70, R40 ;  /* 0x00000046102c723c */ /* 0x040fec0000001828 */
[----:B------:R-:W-:Y:S06]  /*4830*/  HMMA.16816.F32 R60, R16, R74, R32 ;  /* 0x0000004a103c723c */ /* 0x000fec0000001820 */
[----:B--2---:R-:W-:Y:S06]  /*4840*/  HMMA.16816.F32 R32, R8, R80, R24 ;  /* 0x000000500820723c */ /* 0x004fec0000001818 */
[----:B---3--:R-:W-:Y:S06]  /*4850*/  HMMA.16816.F32 R40, R16, R78, R12 ;  /* 0x0000004e1028723c */ /* 0x008fec000000180c */
[----:B------:R-:W-:Y:S06]  /*4860*/  HMMA.16816.F32 R12, R8, R82, R20 ;  /* 0x00000052080c723c */ /* 0x000fec0000001814 */
[----:B------:R-:W-:Y:S06]  /*4870*/  HMMA.16816.F32 R64, R16, R76, R28 ;  /* 0x0000004c1040723c */ /* 0x000fec000000181c */
[----:B----4-:R-:W-:Y:S01]  /*4880*/  HMMA.16816.F32 R16, R8, R84, R48 ;  /* 0x000000540810723c */ /* 0x010fe20000001830 */
[----:B------:R-:W-:-:S02]  /*4890*/  FSEL R32, R32, -INF , !P1 ;  /* 0xff80000020207808 */ /* 0x000fc40004800000 */
[----:B------:R-:W-:Y:S02]  /*48a0*/  FSEL R68, R35, -INF , !P0 ;  /* 0xff80000023447808 */ /* 0x000fe40004000000 */
[----:B------:R-:W-:Y:S01]  /*48b0*/  FSEL R33, R33, -INF , !P0 ;  /* 0xff80000021217808 */ /* 0x000fe20004000000 */
[C---:B------:R-:W-:Y:S01]  /*48c0*/  HMMA.16816.F32 R24, R8.reuse, R86, R44 ;  /* 0x000000560818723c */ /* 0x040fe2000000182c */
[----:B------:R-:W-:Y:S02]  /*48d0*/  FSEL R48, R34, -INF , !P1 ;  /* 0xff80000022307808 */ /* 0x000fe40004800000 */
[----:B------:R-:W-:Y:S01]  /*48e0*/  ISETP.GE.AND P1, PT, R3, UR23, PT ;  /* 0x0000001703007c0c */ /* 0x000fe2000bf26270 */
[----:B------:R-:W-:Y:S01]  /*48f0*/  VIADD R3, R2, 0x21 ;  /* 0x0000002102037836 */ /* 0x000fe20000000000 */
[----:B------:R-:W-:Y:S01]  /*4900*/  ISETP.GE.AND P0, PT, R6, UR23, PT ;  /* 0x0000001706007c0c */ /* 0x000fe2000bf06270 */
[----:B-1----:R-:W-:Y:S01]  /*4910*/  HMMA.16816.F32 R28, R8, R52, R56 ;  /* 0x00000034081c723c */ /* 0x002fe20000001838 */
[----:B------:R-:W-:Y:S01]  /*4920*/  FSEL R49, R14, -INF , !P6 ;  /* 0xff8000000e317808 */ /* 0x000fe20007000000 */
[----:B------:R-:W-:Y:S01]  /*4930*/  VIADD R6, R2, 0x28 ;  /* 0x0000002802067836 */ /* 0x000fe20000000000 */
[----:B------:R-:W-:-:S02]  /*4940*/  FSEL R35, R12, -INF , !P6 ;  /* 0xff8000000c237808 */ /* 0x000fc40007000000 */
[----:B------:R-:W-:Y:S01]  /*4950*/  FSEL R50, R15, -INF , !P5 ;  /* 0xff8000000f327808 */ /* 0x000fe20006800000 */
[C---:B------:R-:W-:Y:S01]  /*4960*/  HMMA.16816.F32 R20, R8.reuse, R54, R60 ;  /* 0x000000360814723c */ /* 0x040fe2000000183c */
[----:B------:R-:W-:Y:S02]  /*4970*/  FSEL R34, R13, -INF , !P5 ;  /* 0xff8000000d227808 */ /* 0x000fe40006800000 */
[----:B------:R-:W-:Y:S01]  /*4980*/  ISETP.GE.AND P6, PT, R3, UR23, PT ;  /* 0x0000001703007c0c */ /* 0x000fe2000bfc6270 */
[----:B------:R-:W-:Y:S01]  /*4990*/  VIADD R3, R2, 0x29 ;  /* 0x0000002902037836 */ /* 0x000fe20000000000 */
[----:B------:R-:W-:Y:S01]  /*49a0*/  ISETP.GE.AND P5, PT, R6, UR23, PT ;  /* 0x0000001706007c0c */ /* 0x000fe2000bfa6270 */
[----:B-----5:R-:W-:Y:S01]  /*49b0*/  HMMA.16816.F32 R12, R8, R36, R64 ;  /* 0x00000024080c723c */ /* 0x020fe20000001840 */
[----:B------:R-:W-:Y:S01]  /*49c0*/  FSEL R165, R18, -INF , !P4 ;  /* 0xff80000012a57808 */ /* 0x000fe20006000000 */
[----:B------:R-:W-:Y:S01]  /*49d0*/  VIADD R6, R2, 0x30 ;  /* 0x0000003002067836 */ /* 0x000fe20000000000 */
[----:B------:R-:W-:-:S02]  /*49e0*/  FSEL R88, R16, -INF , !P4 ;  /* 0xff80000010587808 */ /* 0x000fc40006000000 */
[----:B------:R-:W-:Y:S01]  /*49f0*/  ISETP.GE.AND P4, PT, R3, UR23, PT ;  /* 0x0000001703007c0c */ /* 0x000fe2000bf86270 */
[----:B------:R-:W-:Y:S01]  /*4a00*/  VIADD R3, R2, 0x31 ;  /* 0x0000003102037836 */ /* 0x000fe20000000000 */
[----:B------:R-:W-:Y:S01]  /*4a10*/  HMMA.16816.F32 R8, R8, R38, R40 ;  /* 0x000000260808723c */ /* 0x000fe20000001828 */
[----:B------:R-:W-:Y:S02]  /*4a20*/  FSEL R159, R26, -INF , !P2 ;  /* 0xff8000001a9f7808 */ /* 0x000fe40005000000 */
[----:B------:R-:W-:Y:S02]  /*4a30*/  FSEL R149, R24, -INF , !P2 ;  /* 0xff80000018957808 */ /* 0x000fe40005000000 */
[----:B------:R-:W-:Y:S01]  /*4a40*/  ISETP.GE.AND P2, PT, R3, UR23, PT ;  /* 0x0000001703007c0c */ /* 0x000fe2000bf46270 */
[C---:B------:R-:W-:Y:S01]  /*4a50*/  VIADD R3, R2.reuse, 0x38 ;  /* 0x0000003802037836 */ /* 0x040fe20000000000 */
[----:B------:R-:W-:Y:S01]  /*4a60*/  FSEL R164, R19, -INF , !P3 ;  /* 0xff80000013a47808 */ /* 0x000fe20005800000 */
[----:B------:R-:W-:Y:S01]  /*4a70*/  VIADD R2, R2, 0x39 ;  /* 0x0000003902027836 */ /* 0x000fe20000000000 */
[----:B------:R-:W-:-:S02]  /*4a80*/  FSEL R67, R17, -INF , !P3 ;  /* 0xff80000011437808 */ /* 0x000fc40005800000 */
[----:B------:R-:W-:Y:S02]  /*4a90*/  ISETP.GE.AND P3, PT, R6, UR23, PT ;  /* 0x0000001706007c0c */ /* 0x000fe4000bf66270 */
[----:B------:R-:W-:Y:S02]  /*4aa0*/  FSEL R182, R30, -INF , !P0 ;  /* 0xff8000001eb67808 */ /* 0x000fe40004000000 */
[----:B------:R-:W-:Y:S02]  /*4ab0*/  FSEL R170, R28, -INF , !P0 ;  /* 0xff8000001caa7808 */ /* 0x000fe40004000000 */
[----:B------:R-:W-:Y:S02]  /*4ac0*/  ISETP.GE.AND P0, PT, R2, UR23, PT ;  /* 0x0000001702007c0c */ /* 0x000fe4000bf06270 */
[----:B------:R-:W-:Y:S02]  /*4ad0*/  FSEL R2, R14, -INF , !P3 ;  /* 0xff8000000e027808 */ /* 0x000fe40005800000 */
[----:B------:R-:W-:-:S02]  /*4ae0*/  FSEL R158, R27, -INF , !P1 ;  /* 0xff8000001b9e7808 */ /* 0x000fc40004800000 */
[----:B------:R-:W-:Y:S01]  /*4af0*/  FSEL R66, R25, -INF , !P1 ;  /* 0xff80000019427808 */ /* 0x000fe20004800000 */
[----:B------:R1:W-:Y:S01]  /*4b00*/  STL [R1+0x48], R2 ;  /* 0x0000480201007387 */ /* 0x0003e20000100800 */
        /* <DEDUP_REMOVED lines=12> */
[----:B-1----:R-:W-:-:S05]  /*4bd0*/  FSEL R2, R13, -INF , !P2 ;  /* 0xff8000000d027808 */ /* 0x002fca0005000000 */
[----:B------:R1:W-:Y:S04]  /*4be0*/  STL [R1+0x3c], R2 ;  /* 0x00003c0201007387 */ /* 0x0003e80000100800 */
[----:B------:R2:W-:Y:S01]  /*4bf0*/  STL [R1+0x40], R3 ;  /* 0x0000400301007387 */ /* 0x0005e20000100800 */
[----:B-1----:R-:W-:Y:S01]  /*4c00*/  FSEL R2, R9, -INF , !P0 ;  /* 0xff80000009027808 */ /* 0x002fe20004000000 */
[----:B------:R-:W-:Y:S01]  /*4c10*/  BAR.SYNC.DEFER_BLOCKING 0x0 ;  /* 0x0000000000007b1d */ /* 0x000fe20000010000 */
[----:B------:R-:W-:-:S05]  /*4c20*/  PLOP3.LUT P0, PT, PT, PT, UP0, 0x80, 0x0 ;  /* 0x000000000000781c */ /* 0x000fca0003f0f008 */
[----:B------:R2:W-:Y:S08]  /*4c30*/  STL [R1+0x44], R2 ;  /* 0x0000440201007387 */ /* 0x0005f00000100800 */
        /* <DEDUP_REMOVED lines=8> */
[----:B--2---:R-:W-:Y:S01]  /*4cc0*/  IMAD.WIDE.U32 R2, R96, UR7, R102 ;  /* 0x0000000760027c25 */ /* 0x004fe2000f8e0066 */
        /* <DEDUP_REMOVED lines=139> */
.L_x_654:
[----:B------:R-:W-:Y:S05]  /*5580*/  BSYNC B0 ;  /* 0x0000000000007941 */ /* 0x000fea0003800000 */
.L_x_653:
[----:B------:R-:W0:Y:S02]  /*5590*/  LDGDEPBAR ;  /* 0x00000000000079af */ /* 0x000e240000000000 */
.L_x_652:
[----:B------:R4:W-:Y:S01]  /*55a0*/  STL [R1+0x74], R193 ;  /* 0x000074c101007387 */ /* 0x0009e20000100800 */
[----:B-12---:R-:W-:Y:S01]  /*55b0*/  FMNMX.FTZ R2, R32, R33, !PT ;  /* 0x0000002120027209 */ /* 0x006fe20007810000 */
[----:B------:R-:W-:Y:S01]  /*55c0*/  IMAD.U32 R6, RZ, RZ, UR16 ;  /* 0x00000010ff067e24 */ /* 0x000fe2000f8e00ff */
[----:B------:R-:W-:Y:S01]  /*55d0*/  LOP3.LUT R7, R99, UR28, RZ, 0x3c, !PT ;  /* 0x0000001c63077c12 */ /* 0x000fe2000f8e3cff */
[----:B------:R-:W-:Y:S01]  /*55e0*/  USHF.L.U32 UR33, UR8, 0x1, URZ ;  /* 0x0000000108217899 */ /* 0x000fe2000800063f */
[----:B------:R-:W-:Y:S01]  /*55f0*/  IMAD.WIDE.U32 R156, R100, -0x2daee0ad, RZ ;  /* 0xd2511f53649c7825 */ /* 0x000fe200078e00ff */
[----:B------:R-:W-:Y:S02]  /*5600*/  UIADD3 UR6, UR29, -0x4498517b, URZ ;  /* 0xbb67ae851d067890 */ /* 0x000fe4000fffe03f */
[----:B------:R-:W-:Y:S02]  /*5610*/  UIADD3 UR15, UR28, -0x61c88647, URZ ;  /* 0x9e3779b91c0f7890 */ /* 0x000fe4000fffe03f */
[----:B------:R-:W-:Y:S01]  /*5620*/  UIADD3 UR14, UR28, 0x3c6ef372, URZ ;  /* 0x3c6ef3721c0e7890 */ /* 0x000fe2000fffe03f */
[----:B------:R-:W-:Y:S01]  /*5630*/  ULDC UR32, c[0x0][0x2ec] ;  /* 0x0000bb0000207ab9 */ /* 0x000fe20000000800 */
[----:B----4-:R-:W2:Y:S04]  /*5640*/  LDL.LU R193, [R1+0x44] ;  /* 0x0000440001c17983 */ /* 0x010ea80000300800 */
[----:B------:R-:W-:Y:S04]  /*5650*/  STL [R1+0x70], R188 ;  /* 0x000070bc01007387 */ /* 0x000fe80000100800 */
[----:B------:R-:W-:Y:S04]  /*5660*/  STL [R1+0x6c], R169 ;  /* 0x00006ca901007387 */ /* 0x000fe80000100800 */
[----:B------:R1:W-:Y:S04]  /*5670*/  STL [R1+0x68], R168 ;  /* 0x000068a801007387 */ /* 0x0003e80000100800 */
[----:B-1----:R-:W4:Y:S04]  /*5680*/  LDL.LU R168, [R1+0x48] ;  /* 0x0000480001a87983 */ /* 0x002f280000300800 */
[----:B------:R1:W-:Y:S04]  /*5690*/  STL [R1+0x64], R151 ;  /* 0x0000649701007387 */ /* 0x0003e80000100800 */
[----:B-1----:R-:W2:Y:S04]  /*56a0*/  LDL.LU R151, [R1+0x40] ;  /* 0x0000400001977983 */ /* 0x002ea80000300800 */
[----:B------:R1:W-:Y:S04]  /*56b0*/  STL [R1+0x60], R150 ;  /* 0x0000609601007387 */ /* 0x0003e80000100800 */
[----:B-1----:R-:W2:Y:S01]  /*56c0*/  LDL.LU R150, [R1+0x3c] ;  /* 0x00003c0001967983 */ /* 0x002ea20000300800 */
[----:B------:R-:W-:Y:S01]  /*56d0*/  FMNMX.FTZ R2, R35, R2, !PT ;  /* 0x0000000223027209 */ /* 0x000fe20007810000 */
[----:B---3--:R-:W-:Y:S01]  /*56e0*/  IMAD R8, R6, 0x4, R97 ;  /* 0x0000000406087824 */ /* 0x008fe200078e0261 */
[----:B------:R-:W-:Y:S01]  /*56f0*/  UIADD3 UR13, UR29, 0x76cf5d0a, URZ ;  /* 0x76cf5d0a1d0d7890 */ /* 0x000fe2000fffe03f */
[----:B------:R-:W-:Y:S01]  /*5700*/  LEA R189, R5, UR4, 0x1 ;  /* 0x0000000405bd7c11 */ /* 0x000fe2000f8e08ff */
[----:B------:R-:W-:Y:S01]  /*5710*/  UIADD3 UR11, UR29, 0x32370b8f, URZ ;  /* 0x32370b8f1d0b7890 */ /* 0x000fe2000fffe03f */
[----:B------:R-:W-:Y:S01]  /*5720*/  FMNMX.FTZ R2, R34, R2, !PT ;  /* 0x0000000222027209 */ /* 0x000fe20007810000 */
[----:B------:R-:W-:Y:S01]  /*5730*/  IMAD.WIDE.U32 R54, R8, -0x326172a9, RZ ;  /* 0xcd9e8d5708367825 */ /* 0x000fe200078e00ff */
[----:B------:R1:W-:Y:S01]  /*5740*/  STL [R1+0x4c], R8 ;  /* 0x00004c0801007387 */ /* 0x0003e20000100800 */
[----:B------:R-:W-:Y:S01]  /*5750*/  UIADD3 UR8, UR28, 0x78dde6e4, URZ ;  /* 0x78dde6e41c087890 */ /* 0x000fe2000fffe03f */
[----:B------:R-:W-:Y:S01]  /*5760*/  FMNMX.FTZ R2, R88, R2, !PT ;  /* 0x0000000258027209 */ /* 0x000fe20007810000 */
[----:B------:R-:W-:Y:S01]  /*5770*/  UIADD3 UR12, UR28, -0x255992d5, URZ ;  /* 0xdaa66d2b1c0c7890 */ /* 0x000fe2000fffe03f */
[----:B------:R-:W-:Y:S01]  /*5780*/  LOP3.LUT R6, R55, R7, RZ, 0x3c, !PT ;  /* 0x0000000737067212 */ /* 0x000fe200078e3cff */
[----:B------:R-:W-:Y:S01]  /*5790*/  STL [R1+0x50], R7 ;  /* 0x0000500701007387 */ /* 0x000fe20000100800 */
[----:B------:R-:W-:Y:S01]  /*57a0*/  FMNMX.FTZ R2, R67, R2, !PT ;  /* 0x0000000243027209 */ /* 0x000fe20007810000 */
[----:B------:R-:W-:Y:S01]  /*57b0*/  UIADD3 UR7, UR29, -0x126145ec, URZ ;  /* 0xed9eba141d077890 */ /* 0x000fe2000fffe03f */
[--C-:B------:R-:W-:Y:S01]  /*57c0*/  IMAD R190, R4, 0x2, R189.reuse ;  /* 0x0000000204be7824 */ /* 0x100fe200078e02bd */
[----:B------:R-:W-:Y:S01]  /*57d0*/  UIADD3 UR23, UR28, -0x4ab325aa, URZ ;  /* 0xb54cda561c177890 */ /* 0x000fe2000fffe03f */
[----:B------:R-:W-:Y:S01]  /*57e0*/  FMNMX.FTZ R2, R149, R2, !PT ;  /* 0x0000000295027209 */ /* 0x000fe20007810000 */
[----:B------:R-:W-:Y:S01]  /*57f0*/  IMAD.WIDE.U32 R64, R6, -0x2daee0ad, RZ ;  /* 0xd2511f5306407825 */ /* 0x000fe200078e00ff */
[----:B------:R-:W-:Y:S01]  /*5800*/  LDSM.16.MT88.4 R24, [R189+0x10000] ;  /* 0x01000000bd18783b */ /* 0x000fe20000004200 */
[----:B------:R-:W-:Y:S01]  /*5810*/  MOV R5, UR10 ;  /* 0x0000000a00057c02 */ /* 0x000fe20008000f00 */
[----:B------:R-:W-:Y:S01]  /*5820*/  UIADD3 UR4, UR28, 0x1715609d, URZ ;  /* 0x1715609d1c047890 */ /* 0x000fe2000fffe03f */
[----:B------:R-:W-:Y:S01]  /*5830*/  FMNMX.FTZ R2, R66, R2, !PT ;  /* 0x0000000242027209 */ /* 0x000fe20007810000 */
[C---:B------:R-:W-:Y:S01]  /*5840*/  IMAD R192, R0.reuse, 0x2, R189 ;  /* 0x0000000200c07824 */ /* 0x040fe200078e02bd */
[----:B------:R-:W-:Y:S01]  /*5850*/  LDSM.16.MT88.4 R16, [R189+0x14000] ;  /* 0x01400000bd10783b */ /* 0x000fe20000004200 */
[----:B------:R-:W-:Y:S01]  /*5860*/  IMAD R191, R0, 0x2, R190 ;  /* 0x0000000200bf7824 */ /* 0x000fe200078e02be */
[----:B------:R-:W-:Y:S01]  /*5870*/  FMNMX.FTZ R3, R170, R2, !PT ;  /* 0x00000002aa037209 */ /* 0x000fe20007810000 */
[----:B------:R-:W-:Y:S01]  /*5880*/  UIADD3 UR34, UR29, 0x646e171e, URZ ;  /* 0x646e171e1d227890 */ /* 0x000fe2000fffe03f */
        /* <DEDUP_REMOVED lines=14> */
[----:B-1----:R-:W-:Y:S01]  /*5970*/  LOP3.LUT R8, R65, UR6, R156, 0x96, !PT ;  /* 0x0000000641087c12 */ /* 0x002fe2000f8e969c */
[----:B------:R-:W-:Y:S01]  /*5980*/  UIADD3 UR6, UR29, -0x56f99767, URZ ;  /* 0xa90668991d067890 */ /* 0x000fe2000fffe03f */
[----:B------:R-:W-:Y:S02]  /*5990*/  FMNMX.FTZ R2, R159, R2, !PT ;  /* 0x000000029f027209 */ /* 0x000fe40007810000 */
[----:B------:R-:W-:Y:S01]  /*59a0*/  LEA R0, R5, UR10, 0x10 ;  /* 0x0000000a05007c11 */ /* 0x000fe2000f8e80ff */
[----:B------:R-:W-:Y:S01]  /*59b0*/  IMAD.WIDE.U32 R52, R8, -0x326172a9, RZ ;  /* 0xcd9e8d5708347825 */ /* 0x000fe200078e00ff */
[----:B------:R-:W-:-:S04]  /*59c0*/  FMNMX.FTZ R2, R158, R2, !PT ;  /* 0x000000029e027209 */ /* 0x000fc80007810000 */
[----:B------:R-:W-:-:S04]  /*59d0*/  FMNMX.FTZ R2, R182, R2, !PT ;  /* 0x00000002b6027209 */ /* 0x000fc80007810000 */
[----:B------:R-:W-:-:S04]  /*59e0*/  FMNMX.FTZ R2, R187, R2, !PT ;  /* 0x00000002bb027209 */ /* 0x000fc80007810000 */
[----:B------:R-:W-:-:S04]  /*59f0*/  FMNMX.FTZ R2, R181, R2, !PT ;  /* 0x00000002b5027209 */ /* 0x000fc80007810000 */
[----:B------:R-:W-:-:S04]  /*5a00*/  FMNMX.FTZ R2, R225, R2, !PT ;  /* 0x00000002e1027209 */ /* 0x000fc80007810000 */
[----:B----4-:R-:W-:-:S04]  /*5a10*/  FMNMX.FTZ R2, R168, R2, !PT ;  /* 0x00000002a8027209 */ /* 0x010fc80007810000 */
[----:B------:R-:W-:-:S04]  /*5a20*/  FMNMX.FTZ R2, R237, R2, !PT ;  /* 0x00000002ed027209 */ /* 0x000fc80007810000 */
[----:B------:R-:W-:-:S04]  /*5a30*/  FMNMX.FTZ R2, R236, R2, !PT ;  /* 0x00000002ec027209 */ /* 0x000fc80007810000 */
[----:B------:R-:W-:-:S05]  /*5a40*/  FMNMX.FTZ R2, R185, R2, !PT ;  /* 0x00000002b9027209 */ /* 0x000fca0007810000 */
[----:B------:R-:W1:Y:S02]  /*5a50*/  SHFL.BFLY PT, R10, R2, 0x2, 0x1f ;  /* 0x0c401f00020a7f89 */ /* 0x000e6400000e0000 */
[----:B-1----:R-:W-:-:S05]  /*5a60*/  FMNMX.FTZ R10, R2, R10, !PT ;  /* 0x0000000a020a7209 */ /* 0x002fca0007810000 */
[----:B------:R-:W-:Y:S01]  /*5a70*/  SHFL.BFLY PT, R11, R10, 0x1, 0x1f ;  /* 0x0c201f000a0b7f89 */ /* 0x000fe200000e0000 */
[----:B--2---:R-:W-:-:S04]  /*5a80*/  FMNMX.FTZ R148, R150, R148, !PT ;  /* 0x0000009496947209 */ /* 0x004fc80007810000 */
[----:B------:R-:W-:-:S04]  /*5a90*/  FMNMX.FTZ R148, R151, R148, !PT ;  /* 0x0000009497947209 */ /* 0x000fc80007810000 */
[----:B------:R-:W-:-:S05]  /*5aa0*/  FMNMX.FTZ R148, R193, R148, !PT ;  /* 0x00000094c1947209 */ /* 0x000fca0007810000 */
[----:B------:R-:W1:Y:S02]  /*5ab0*/  SHFL.BFLY PT, R3, R148, 0x2, 0x1f ;  /* 0x0c401f0094037f89 */ /* 0x000e6400000e0000 */
[----:B-1----:R-:W-:Y:S01]  /*5ac0*/  FMNMX.FTZ R148, R148, R3, !PT ;  /* 0x0000000394947209 */ /* 0x002fe20007810000 */
[----:B------:R-:W-:Y:S01]  /*5ad0*/  IMAD.U32 R3, RZ, RZ, UR33 ;  /* 0x00000021ff037e24 */ /* 0x000fe2000f8e00ff */
[----:B------:R-:W-:-:S03]  /*5ae0*/  UIADD3 UR33, UR33, 0x1, URZ ;  /* 0x0000000121217890 */ /* 0x000fc6000fffe03f */
[----:B------:R-:W1:Y:S01]  /*5af0*/  SHFL.BFLY PT, R9, R148, 0x1, 0x1f ;  /* 0x0c201f0094097f89 */ /* 0x000e6200000e0000 */
[----:B------:R-:W-:-:S05]  /*5b00*/  LOP3.LUT R3, R157, UR29, R3, 0x96, !PT ;  /* 0x0000001d9d037c12 */ /* 0x000fca000f8e9603 */
[----:B------:R-:W-:-:S05]  /*5b10*/  IMAD.WIDE.U32 R6, R3, -0x326172a9, RZ ;  /* 0xcd9e8d5703067825 */ /* 0x000fca00078e00ff */
[----:B------:R-:W-:Y:S02]  /*5b20*/  LOP3.LUT R3, R7, UR15, R54, 0x96, !PT ;  /* 0x0000000f07037c12 */ /* 0x000fe4000f8e9636 */
[----:B------:R-:W-:-:S03]  /*5b30*/  LOP3.LUT R8, R53, UR14, R6, 0x96, !PT ;  /* 0x0000000e35087c12 */ /* 0x000fc6000f8e9606 */
[----:B------:R-:W-:-:S05]  /*5b40*/  IMAD.WIDE.U32 R2, R3, -0x2daee0ad, RZ ;  /* 0xd2511f5303027825 */ /* 0x000fca00078e00ff */
[----:B------:R-:W-:Y:S02]  /*5b50*/  LOP3.LUT R3, R3, UR13, R64, 0x96, !PT ;  /* 0x0000000d03037c12 */ /* 0x000fe4000f8e9640 */
[----:B-1----:R-:W-:Y:S01]  /*5b60*/  FMNMX.FTZ R148, R148, R9, !PT ;  /* 0x0000000994947209 */ /* 0x002fe20007810000 */
[----:B------:R-:W-:-:S03]  /*5b70*/  IMAD.WIDE.U32 R8, R8, -0x2daee0ad, RZ ;  /* 0xd2511f5308087825 */ /* 0x000fc600078e00ff */
[C---:B------:R-:W-:Y:S01]  /*5b80*/  FSETP.NEU.FTZ.AND P1, PT, R148.reuse, -INF , PT ;  /* 0xff8000009400780b */ /* 0x040fe20003f3d000 */
[----:B------:R-:W-:Y:S01]  /*5b90*/  FMUL.FTZ R12, R148, UR32 ;  /* 0x00000020940c7c20 */ /* 0x000fe20008410000 */
[----:B------:R-:W-:Y:S01]  /*5ba0*/  LOP3.LUT R6, R9, UR11, R2, 0x96, !PT ;  /* 0x0000000b09067c12 */ /* 0x000fe2000f8e9602 */
[----:B------:R-:W-:-:S03]  /*5bb0*/  IMAD.WIDE.U32 R2, R3, -0x326172a9, RZ ;  /* 0xcd9e8d5703027825 */ /* 0x000fc600078e00ff */
[----:B------:R-:W-:Y:S01]  /*5bc0*/  FSEL R12, R12, RZ, P1 ;  /* 0x000000ff0c0c7208 */ /* 0x000fe20000800000 */
[----:B------:R-:W-:Y:S01]  /*5bd0*/  IMAD.WIDE.U32 R44, R6, -0x326172a9, RZ ;  /* 0xcd9e8d57062c7825 */ /* 0x000fe200078e00ff */
[----:B------:R-:W-:Y:S02]  /*5be0*/  LOP3.LUT R6, R3, UR12, R52, 0x96, !PT ;  /* 0x0000000c03067c12 */ /* 0x000fe4000f8e9634 */
[----:B------:R-:W-:Y:S01]  /*5bf0*/  FMNMX.FTZ R3, R10, R11, !PT ;  /* 0x0000000b0a037209 */ /* 0x000fe20007810000 */
[----:B------:R-:W-:Y:S01]  /*5c00*/  FFMA.FTZ R7, R32, UR32, -R12 ;  /* 0x0000002020077c23 */ /* 0x000fe2000801080c */
[----:B------:R-:W-:Y:S02]  /*5c10*/  LOP3.LUT R2, R45, UR8, R2, 0x96, !PT ;  /* 0x000000082d027c12 */ /* 0x000fe4000f8e9602 */
[----:B------:R-:W-:Y:S01]  /*5c20*/  FSETP.NEU.FTZ.AND P1, PT, R3, -INF , PT ;  /* 0xff8000000300780b */ /* 0x000fe20003f3d000 */
[----:B------:R1:W-:Y:S02]  /*5c30*/  MUFU.EX2 R167, R7 ;  /* 0x0000000700a77308 */ /* 0x0003e40000000800 */
[----:B------:R-:W-:-:S04]  /*5c40*/  IMAD.WIDE.U32 R46, R2, -0x2daee0ad, RZ ;  /* 0xd2511f53022e7825 */ /* 0x000fc800078e00ff */
[----:B------:R-:W-:-:S04]  /*5c50*/  FFMA.FTZ R2, R35, UR32, -R12 ;  /* 0x0000002023027c23 */ /* 0x000fc8000801080c */
[----:B------:R2:W-:Y:S01]  /*5c60*/  MUFU.EX2 R222, R2 ;  /* 0x0000000200de7308 */ /* 0x0005e20000000800 */
[----:B-1----:R-:W-:-:S07]  /*5c70*/  FFMA.FTZ R7, R33, UR32, -R12 ;  /* 0x0000002021077c23 */ /* 0x002fce000801080c */
[----:B------:R1:W-:Y:S01]  /*5c80*/  MUFU.EX2 R239, R7 ;  /* 0x0000000700ef7308 */ /* 0x0003e20000000800 */
[----:B--2---:R-:W-:-:S05]  /*5c90*/  FMUL.FTZ R2, R3, UR32 ;  /* 0x0000002003027c20 */ /* 0x004fca0008410000 */
[----:B------:R-:W-:-:S05]  /*5ca0*/  FSEL R2, R2, RZ, P1 ;  /* 0x000000ff02027208 */ /* 0x000fca0000800000 */
[----:B------:R-:W-:Y:S01]  /*5cb0*/  FFMA.FTZ R4, R50, UR32, -R2 ;  /* 0x0000002032047c23 */ /* 0x000fe20008010802 */
[----:B-1----:R-:W-:-:S03]  /*5cc0*/  IMAD.WIDE.U32 R6, R6, -0x2daee0ad, RZ ;  /* 0xd2511f5306067825 */ /* 0x002fc600078e00ff */
[----:B------:R-:W-:Y:S01]  /*5cd0*/  MUFU.EX2 R220, R4 ;  /* 0x0000000400dc7308 */ /* 0x000fe20000000800 */
[----:B------:R-:W-:Y:S02]  /*5ce0*/  LOP3.LUT R6, R47, UR6, R6, 0x96, !PT ;  /* 0x000000062f067c12 */ /* 0x000fe4000f8e9606 */
[----:B------:R-:W-:Y:S01]  /*5cf0*/  LOP3.LUT R9, R7, UR7, R8, 0x96, !PT ;  /* 0x0000000707097c12 */ /* 0x000fe2000f8e9608 */
[----:B------:R-:W-:Y:S02]  /*5d00*/  FFMA.FTZ R8, R34, UR32, -R12 ;  /* 0x0000002022087c23 */ /* 0x000fe4000801080c */
[----:B------:R-:W-:Y:S01]  /*5d10*/  IMAD.WIDE.U32 R6, R6, -0x326172a9, RZ ;  /* 0xcd9e8d5706067825 */ /* 0x000fe200078e00ff */
[----:B------:R-:W-:Y:S01]  /*5d20*/  LDSM.16.MT88.4 R32, [R190+0x12000] ;  /* 0x01200000be20783b */ /* 0x000fe20000004200 */
[----:B------:R1:W2:Y:S02]  /*5d30*/  MUFU.EX2 R186, R8 ;  /* 0x0000000800ba7308 */ /* 0x0002a40000000800 */
[----:B------:R-:W-:-:S04]  /*5d40*/  IMAD.WIDE.U32 R14, R9, -0x326172a9, RZ ;  /* 0xcd9e8d57090e7825 */ /* 0x000fc800078e00ff */
[----:B------:R-:W-:Y:S01]  /*5d50*/  FFMA.FTZ R9, R48, UR32, -R2 ;  /* 0x0000002030097c23 */ /* 0x000fe20008010802 */
[----:B------:R-:W-:-:S03]  /*5d60*/  LOP3.LUT R10, R6, 0xff, RZ, 0xc0, !PT ;  /* 0x000000ff060a7812 */ /* 0x000fc600078ec0ff */
[----:B------:R3:W-:Y:S01]  /*5d70*/  MUFU.EX2 R180, R9 ;  /* 0x0000000900b47308 */ /* 0x0007e20000000800 */
[----:B-1----:R-:W-:Y:S02]  /*5d80*/  LOP3.LUT R8, R6, 0xffff, RZ, 0xc0, !PT ;  /* 0x0000ffff06087812 */ /* 0x002fe400078ec0ff */
[----:B------:R-:W-:Y:S02]  /*5d90*/  LOP3.LUT R7, R7, UR23, R14, 0x96, !PT ;  /* 0x0000001707077c12 */ /* 0x000fe4000f8e960e */
[----:B------:R-:W-:Y:S02]  /*5da0*/  SHF.R.U32.HI R14, RZ, 0x18, R6 ;  /* 0x00000018ff0e7819 */ /* 0x000fe40000011606 */
[----:B------:R-:W-:Y:S02]  /*5db0*/  SHF.R.U32.HI R8, RZ, 0x8, R8 ;  /* 0x00000008ff087819 */ /* 0x000fe40000011608 */
[----:B---3--:R-:W-:Y:S01]  /*5dc0*/  SHF.R.U32.HI R9, RZ, 0x10, R6 ;  /* 0x00000010ff097819 */ /* 0x008fe20000011606 */
[----:B------:R-:W-:Y:S01]  /*5dd0*/  FFMA.FTZ R6, R49, UR32, -R2 ;  /* 0x0000002031067c23 */ /* 0x000fe20008010802 */
[----:B------:R-:W-:Y:S01]  /*5de0*/  LOP3.LUT R4, R7, 0xffff, RZ, 0xc0, !PT ;  /* 0x0000ffff07047812 */ /* 0x000fe200078ec0ff */
[----:B------:R-:W-:Y:S01]  /*5df0*/  LDSM.16.MT88.4 R48, [R192+0x10000] ;  /* 0x01000000c030783b */ /* 0x000fe20000004200 */
[----:B------:R-:W-:Y:S01]  /*5e00*/  SHF.R.U32.HI R5, RZ, 0x10, R7 ;  /* 0x00000010ff057819 */ /* 0x000fe20000011607 */
[----:B------:R1:W-:Y:S01]  /*5e10*/  MUFU.EX2 R223, R6 ;  /* 0x0000000600df7308 */ /* 0x0003e20000000800 */
[----:B------:R-:W-:-:S02]  /*5e20*/  PRMT R13, R10, 0x5410, R8 ;  /* 0x000054100a0d7816 */ /* 0x000fc40000000008 */
[----:B------:R-:W-:Y:S02]  /*5e30*/  LOP3.LUT R9, R9, 0xff, RZ, 0xc0, !PT ;  /* 0x000000ff09097812 */ /* 0x000fe400078ec0ff */
[----:B------:R-:W-:Y:S02]  /*5e40*/  LOP3.LUT R11, R7, 0xff, RZ, 0xc0, !PT ;  /* 0x000000ff070b7812 */ /* 0x000fe400078ec0ff */
[----:B------:R-:W-:Y:S02]  /*5e50*/  SHF.R.U32.HI R8, RZ, 0x8, R4 ;  /* 0x00000008ff087819 */ /* 0x000fe40000011604 */
[----:B------:R-:W-:Y:S02]  /*5e60*/  SHF.R.U32.HI R10, RZ, 0x18, R7 ;  /* 0x00000018ff0a7819 */ /* 0x000fe40000011607 */
[----:B------:R-:W-:Y:S02]  /*5e70*/  LOP3.LUT R5, R5, 0xff, RZ, 0xc0, !PT ;  /* 0x000000ff05057812 */ /* 0x000fe400078ec0ff */
[----:B------:R-:W-:-:S02]  /*5e80*/  PRMT R7, R9, 0x5410, R14 ;  /* 0x0000541009077816 */ /* 0x000fc4000000000e */
[----:B--2---:R-:W-:Y:S01]  /*5e90*/  F2FP.F16.F32.PACK_AB R4, R186, R222 ;  /* 0x000000deba04723e */ /* 0x004fe200000000ff */
[----:B-1----:R-:W-:Y:S01]  /*5ea0*/  FFMA.FTZ R6, R68, UR32, -R2 ;  /* 0x0000002044067c23 */ /* 0x002fe20008010802 */
[----:B------:R-:W-:Y:S02]  /*5eb0*/  PRMT R8, R11, 0x5410, R8 ;  /* 0x000054100b087816 */ /* 0x000fe40000000008 */
[----:B------:R-:W-:Y:S01]  /*5ec0*/  PRMT R9, R5, 0x5410, R10 ;  /* 0x0000541005097816 */ /* 0x000fe2000000000a */
[----:B------:R1:W2:Y:S01]  /*5ed0*/  MUFU.EX2 R221, R6 ;  /* 0x0000000600dd7308 */ /* 0x0002a20000000800 */
[--C-:B------:R-:W-:Y:S02]  /*5ee0*/  HSET2.LE.AND R7, R7, R0.reuse, PT ;  /* 0x0000000007077233 */ /* 0x100fe40003803000 */
[----:B------:R-:W-:Y:S02]  /*5ef0*/  HSET2.LE.AND R5, R8, R0, PT ;  /* 0x0000000008057233 */ /* 0x000fe40003803000 */
[----:B------:R-:W-:-:S02]  /*5f00*/  F2FP.F16.F32.PACK_AB R8, R239, R167 ;  /* 0x000000a7ef08723e */ /* 0x000fc400000000ff */
[--C-:B------:R-:W-:Y:S02]  /*5f10*/  HSET2.LE.AND R9, R9, R0.reuse, PT ;  /* 0x0000000009097233 */ /* 0x100fe40003803000 */
[----:B-1----:R-:W-:Y:S01]  /*5f20*/  HSET2.LE.AND R6, R13, R0, PT ;  /* 0x000000000d067233 */ /* 0x002fe20003803000 */
[----:B------:R-:W-:Y:S01]  /*5f30*/  FFMA.FTZ R13, R159, UR32, -R2 ;  /* 0x000000209f0d7c23 */ /* 0x000fe20008010802 */
[----:B--2---:R-:W-:-:S03]  /*5f40*/  F2FP.F16.F32.PACK_AB R10, R221, R180 ;  /* 0x000000b4dd0a723e */ /* 0x004fc600000000ff */
[----:B------:R-:W-:Y:S01]  /*5f50*/  LOP3.LUT R6, R6, R4, RZ, 0xc0, !PT ;  /* 0x0000000406067212 */ /* 0x000fe200078ec0ff */
[----:B------:R-:W-:Y:S01]  /*5f60*/  MUFU.EX2 R166, R13 ;  /* 0x0000000d00a67308 */ /* 0x000fe20000000800 */
[----:B------:R-:W-:-:S04]  /*5f70*/  F2FP.F16.F32.PACK_AB R4, R220, R223 ;  /* 0x000000dfdc04723e */ /* 0x000fc800000000ff */
[----:B------:R-:W-:Y:S02]  /*5f80*/  LOP3.LUT R7, R7, R4, RZ, 0xc0, !PT ;  /* 0x0000000407077212 */ /* 0x000fe400078ec0ff */
[----:B------:R-:W-:Y:S02]  /*5f90*/  LOP3.LUT R4, R5, R8, RZ, 0xc0, !PT ;  /* 0x0000000805047212 */ /* 0x000fe400078ec0ff */
[----:B------:R-:W-:Y:S02]  /*5fa0*/  LOP3.LUT R5, R9, R10, RZ, 0xc0, !PT ;  /* 0x0000000a09057212 */ /* 0x000fe400078ec0ff */
[----:B------:R-:W1:Y:S05]  /*5fb0*/  LDSM.16.MT88.4 R8, [R190+0x14000] ;  /* 0x01400000be08783b */ /* 0x000e6a0000004200 */
[C---:B------:R-:W-:Y:S06]  /*5fc0*/  HMMA.16816.F32 R84, R4.reuse, R24, RZ ;  /* 0x000000180454723c */ /* 0x040fec00000018ff */
[C---:B------:R-:W-:Y:S01]  /*5fd0*/  HMMA.16816.F32 R72, R4.reuse, R26, RZ ;  /* 0x0000001a0448723c */ /* 0x040fe200000018ff */
[----:B------:R-:W2:Y:S05]  /*5fe0*/  LDSM.16.MT88.4 R24, [R192+0x14000] ;  /* 0x01400000c018783b */ /* 0x000eaa0000004200 */
[C---:B------:R-:W-:Y:S06]  /*5ff0*/  HMMA.16816.F32 R124, R4.reuse, R16, RZ ;  /* 0x00000010047c723c */ /* 0x040fec00000018ff */
[C---:B------:R-:W-:Y:S01]  /*6000*/  HMMA.16816.F32 R100, R4.reuse, R18, RZ ;  /* 0x000000120464723c */ /* 0x040fe200000018ff */
[----:B------:R-:W3:Y:S05]  /*6010*/  LDSM.16.MT88.4 R16, [R190+0x16000] ;  /* 0x01600000be10783b */ /* 0x000eea0000004200 */
[C---:B------:R-:W-:Y:S06]  /*6020*/  HMMA.16816.F32 R144, R4.reuse, R56, RZ ;  /* 0x000000380490723c */ /* 0x040fec00000018ff */
[C---:B------:R-:W-:Y:S06]  /*6030*/  HMMA.16816.F32 R140, R4.reuse, R58, RZ ;  /* 0x0000003a048c723c */ /* 0x040fec00000018ff */
[C---:B-1----:R-:W-:Y:S06]  /*6040*/  HMMA.16816.F32 R56, R4.reuse, R8, RZ ;  /* 0x000000080438723c */ /* 0x042fec00000018ff */
[----:B------:R-:W-:Y:S01]  /*6050*/  HMMA.16816.F32 R60, R4, R40, RZ ;  /* 0x00000028043c723c */ /* 0x000fe200000018ff */
[----:B------:R-:W-:-:S04]  /*6060*/  FFMA.FTZ R8, R88, UR32, -R12 ;  /* 0x0000002058087c23 */ /* 0x000fc8000801080c */
[----:B------:R1:W-:Y:S01]  /*6070*/  MUFU.EX2 R169, R8 ;  /* 0x0000000800a97308 */ /* 0x0003e20000000800 */
[C---:B------:R-:W-:Y:S01]  /*6080*/  HMMA.16816.F32 R68, R4.reuse, R42, RZ ;  /* 0x0000002a0444723c */ /* 0x040fe200000018ff */
[----:B------:R-:W4:Y:S05]  /*6090*/  LDSM.16.MT88.4 R40, [R191+0x14000] ;  /* 0x01400000bf28783b */ /* 0x000f2a0000004200 */
[C---:B------:R-:W-:Y:S06]  /*60a0*/  HMMA.16816.F32 R132, R4.reuse, R36, RZ ;  /* 0x000000240484723c */ /* 0x040fec00000018ff */
[----:B------:R-:W-:Y:S01]  /*60b0*/  HMMA.16816.F32 R112, R4, R38, RZ ;  /* 0x000000260470723c */ /* 0x000fe200000018ff */
[----:B------:R-:W4:Y:S01]  /*60c0*/  LDSM.16.MT88.4 R36, [R189+0x16000] ;  /* 0x01600000bd24783b */ /* 0x000f220000004200 */
[----:B-1----:R-:W-:Y:S01]  /*60d0*/  FFMA.FTZ R8, R67, UR32, -R12 ;  /* 0x0000002043087c23 */ /* 0x002fe2000801080c */
[----:B------:R-:W-:-:S03]  /*60e0*/  IMAD.MOV.U32 R67, RZ, RZ, R225 ;  /* 0x000000ffff437224 */ /* 0x000fc600078e00e1 */
[C---:B------:R-:W-:Y:S01]  /*60f0*/  HMMA.16816.F32 R76, R4.reuse, R20, RZ ;  /* 0x00000014044c723c */ /* 0x040fe200000018ff */
[----:B------:R1:W-:Y:S05]  /*6100*/  MUFU.EX2 R226, R8 ;  /* 0x0000000800e27308 */ /* 0x0003ea0000000800 */
[C---:B------:R-:W-:Y:S01]  /*6110*/  HMMA.16816.F32 R104, R4.reuse, R22, RZ ;  /* 0x000000160468723c */ /* 0x040fe200000018ff */
[----:B------:R-:W4:Y:S05]  /*6120*/  LDSM.16.MT88.4 R20, [R192+0x16000] ;  /* 0x01600000c014783b */ /* 0x000f2a0000004200 */
[C---:B--2---:R-:W-:Y:S06]  /*6130*/  HMMA.16816.F32 R92, R4.reuse, R24, RZ ;  /* 0x00000018045c723c */ /* 0x044fec00000018ff */
[C---:B------:R-:W-:Y:S01]  /*6140*/  HMMA.16816.F32 R120, R4.reuse, R26, RZ ;  /* 0x0000001a0478723c */ /* 0x040fe200000018ff */
[--C-:B-1----:R-:W-:Y:S01]  /*6150*/  FFMA.FTZ R8, R149, UR32, -R12.reuse ;  /* 0x0000002095087c23 */ /* 0x102fe2000801080c */
[----:B------:R-:W1:Y:S03]  /*6160*/  LDSM.16.MT88.4 R24, [R191+0x16000] ;  /* 0x01600000bf18783b */ /* 0x000e660000004200 */
[----:B------:R2:W-:Y:S01]  /*6170*/  MUFU.EX2 R184, R8 ;  /* 0x0000000800b87308 */ /* 0x0005e20000000800 */
[C---:B------:R-:W-:Y:S06]  /*6180*/  HMMA.16816.F32 R96, R4.reuse, R10, RZ ;  /* 0x0000000a0460723c */ /* 0x040fec00000018ff */
[----:B------:R-:W-:Y:S01]  /*6190*/  HMMA.16816.F32 R136, R4, R48, RZ ;  /* 0x000000300488723c */ /* 0x000fe200000018ff */
[----:B------:R-:W-:-:S04]  /*61a0*/  FFMA.FTZ R10, R66, UR32, -R12 ;  /* 0x00000020420a7c23 */ /* 0x000fc8000801080c */
[----:B------:R3:W1:Y:S01]  /*61b0*/  MUFU.EX2 R188, R10 ;  /* 0x0000000a00bc7308 */ /* 0x0006620000000800 */
[----:B------:R-:W-:Y:S01]  /*61c0*/  HMMA.16816.F32 R116, R4, R50, RZ ;  /* 0x000000320474723c */ /* 0x000fe200000018ff */
[----:B--2---:R-:W-:-:S05]  /*61d0*/  LOP3.LUT R8, R15, UR4, R44, 0x96, !PT ;  /* 0x000000040f087c12 */ /* 0x004fca000f8e962c */
[----:B------:R-:W-:Y:S01]  /*61e0*/  HMMA.16816.F32 R80, R4, R32, RZ ;  /* 0x000000200450723c */ /* 0x000fe200000018ff */
[----:B------:R-:W-:-:S05]  /*61f0*/  IMAD.WIDE.U32 R8, R8, -0x2daee0ad, RZ ;  /* 0xd2511f5308087825 */ /* 0x000fca00078e00ff */
[C---:B------:R-:W-:Y:S01]  /*6200*/  HMMA.16816.F32 R48, R4.reuse, R34, RZ ;  /* 0x000000220430723c */ /* 0x040fe200000018ff */
[----:B------:R-:W2:Y:S01]  /*6210*/  LDSM.16.MT88.4 R32, [R189+0x10800] ;  /* 0x01080000bd20783b */ /* 0x000ea20000004200 */
[----:B------:R-:W-:Y:S02]  /*6220*/  SHF.R.U32.HI R11, RZ, 0x10, R8 ;  /* 0x00000010ff0b7819 */ /* 0x000fe40000011608 */
[C---:B---3--:R-:W-:Y:S02]  /*6230*/  LOP3.LUT R10, R8.reuse, 0xffff, RZ, 0xc0, !PT ;  /* 0x0000ffff080a7812 */ /* 0x048fe400078ec0ff */
[----:B------:R-:W-:Y:S01]  /*6240*/  LOP3.LUT R15, R8, 0xff, RZ, 0xc0, !PT ;  /* 0x000000ff080f7812 */ /* 0x000fe200078ec0ff */
[C---:B------:R-:W-:Y:S01]  /*6250*/  HMMA.16816.F32 R160, R4.reuse, R16, RZ ;  /* 0x0000001004a0723c */ /* 0x040fe200000018ff */
[----:B------:R-:W-:Y:S02]  /*6260*/  SHF.R.U32.HI R13, RZ, 0x8, R10 ;  /* 0x00000008ff0d7819 */ /* 0x000fe4000001160a */
[----:B------:R-:W-:Y:S01]  /*6270*/  LOP3.LUT R10, R11, 0xff, RZ, 0xc0, !PT ;  /* 0x000000ff0b0a7812 */ /* 0x000fe200078ec0ff */
[----:B------:R-:W-:Y:S01]  /*6280*/  FFMA.FTZ R11, R158, UR32, -R2 ;  /* 0x000000209e0b7c23 */ /* 0x000fe20008010802 */
[----:B------:R-:W-:Y:S01]  /*6290*/  SHF.R.U32.HI R14, RZ, 0x18, R8 ;  /* 0x00000018ff0e7819 */ /* 0x000fe20000011608 */
[C---:B----4-:R-:W-:Y:S01]  /*62a0*/  HMMA.16816.F32 R88, R4.reuse, R40, RZ ;  /* 0x000000280458723c */ /* 0x050fe200000018ff */
[----:B------:R-:W-:Y:S01]  /*62b0*/  PRMT R16, R15, 0x5410, R13 ;  /* 0x000054100f107816 */ /* 0x000fe2000000000d */
[----:B------:R3:W4:Y:S01]  /*62c0*/  MUFU.EX2 R158, R11 ;  /* 0x0000000b009e7308 */ /* 0x0007220000000800 */
[----:B------:R-:W-:Y:S01]  /*62d0*/  PRMT R15, R10, 0x5410, R14 ;  /* 0x000054100a0f7816 */ /* 0x000fe2000000000e */
[--C-:B------:R-:W-:Y:S01]  /*62e0*/  FFMA.FTZ R10, R165, UR32, -R2.reuse ;  /* 0x00000020a50a7c23 */ /* 0x100fe20008010802 */
[----:B------:R-:W-:Y:S01]  /*62f0*/  FFMA.FTZ R13, R164, UR32, -R2 ;  /* 0x00000020a40d7c23 */ /* 0x000fe20008010802 */
[----:B------:R-:W-:Y:S01]  /*6300*/  LOP3.LUT R8, R9, UR34, R46, 0x96, !PT ;  /* 0x0000002209087c12 */ /* 0x000fe2000f8e962e */
[----:B------:R-:W-:Y:S03]  /*6310*/  HMMA.16816.F32 R152, R4, R36, RZ ;  /* 0x000000240498723c */ /* 0x000fe600000018ff */
[----:B------:R1:W-:Y:S01]  /*6320*/  MUFU.EX2 R238, R10 ;  /* 0x0000000a00ee7308 */ /* 0x0003e20000000800 */
[----:B------:R-:W-:-:S02]  /*6330*/  LOP3.LUT R9, R8, 0xffff, RZ, 0xc0, !PT ;  /* 0x0000ffff08097812 */ /* 0x000fc400078ec0ff */
[----:B------:R-:W-:Y:S01]  /*6340*/  LOP3.LUT R14, R8, 0xff, RZ, 0xc0, !PT ;  /* 0x000000ff080e7812 */ /* 0x000fe200078ec0ff */
[----:B------:R-:W-:Y:S01]  /*6350*/  HMMA.16816.F32 R128, R4, R28, RZ ;  /* 0x0000001c0480723c */ /* 0x000fe200000018ff */
[----:B------:R-:W-:-:S03]  /*6360*/  SHF.R.U32.HI R9, RZ, 0x8, R9 ;  /* 0x00000008ff097819 */ /* 0x000fc60000011609 */
[----:B------:R-:W2:Y:S01]  /*6370*/  MUFU.EX2 R159, R13 ;  /* 0x0000000d009f7308 */ /* 0x000ea20000000800 */
[--C-:B---3--:R-:W-:Y:S01]  /*6380*/  SHF.R.U32.HI R11, RZ, 0x10, R8.reuse ;  /* 0x00000010ff0b7819 */ /* 0x108fe20000011608 */
[C---:B------:R-:W-:Y:S01]  /*6390*/  HMMA.16816.F32 R108, R4.reuse, R30, RZ ;  /* 0x0000001e046c723c */ /* 0x040fe200000018ff */
[----:B------:R-:W-:Y:S01]  /*63a0*/  PRMT R9, R14, 0x5410, R9 ;  /* 0x000054100e097816 */ /* 0x000fe20000000009 */
[----:B------:R-:W-:Y:S04]  /*63b0*/  LDSM.16.MT88.4 R28, [R190+0x10800] ;  /* 0x01080000be1c783b */ /* 0x000fe80000004200 */
[----:B------:R-:W-:Y:S01]  /*63c0*/  HMMA.16816.F32 R40, R4, R42, RZ ;  /* 0x0000002a0428723c */ /* 0x000fe200000018ff */
[----:B-1----:R-:W-:Y:S02]  /*63d0*/  SHF.R.U32.HI R10, RZ, 0x18, R8 ;  /* 0x00000018ff0a7819 */ /* 0x002fe40000011608 */
[----:B------:R-:W-:-:S03]  /*63e0*/  LOP3.LUT R8, R11, 0xff, RZ, 0xc0, !PT ;  /* 0x000000ff0b087812 */ /* 0x000fc600078ec0ff */
[----:B------:R-:W-:Y:S01]  /*63f0*/  HMMA.16816.F32 R36, R4, R38, RZ ;  /* 0x000000260424723c */ /* 0x000fe200000018ff */
[----:B------:R-:W-:-:S05]  /*6400*/  PRMT R8, R8, 0x5410, R10 ;  /* 0x0000541008087816 */ /* 0x000fca000000000a */
[C---:B------:R-:W-:Y:S06]  /*6410*/  HMMA.16816.F32 R172, R4.reuse, R18, RZ ;  /* 0x0000001204ac723c */ /* 0x040fec00000018ff */
[C---:B------:R-:W-:Y:S06]  /*6420*/  HMMA.16816.F32 R44, R4.reuse, R20, RZ ;  /* 0x00000014042c723c */ /* 0x040fec00000018ff */
[C---:B------:R-:W-:Y:S01]  /*6430*/  HMMA.16816.F32 R176, R4.reuse, R22, RZ ;  /* 0x0000001604b0723c */ /* 0x040fe200000018ff */
[----:B------:R-:W-:Y:S05]  /*6440*/  LDSM.16.MT88.4 R20, [R191+0x10800] ;  /* 0x01080000bf14783b */ /* 0x000fea0000004200 */
[C---:B------:R-:W-:Y:S06]  /*6450*/  HMMA.16816.F32 R216, R4.reuse, R24, RZ ;  /* 0x0000001804d8723c */ /* 0x040fec00000018ff */
[----:B------:R-:W-:Y:S01]  /*6460*/  HMMA.16816.F32 R228, R4, R26, RZ ;  /* 0x0000001a04e4723c */ /* 0x000fe200000018ff */
[----:B------:R-:W1:Y:S06]  /*6470*/  LDSM.16.MT88.4 R24, [R192+0x10800] ;  /* 0x01080000c018783b */ /* 0x000e6c0000004200 */
[----:B------:R-:W-:-:S02]  /*6480*/  HSET2.LE.AND R4, R16, R0, PT ;  /* 0x0000000010047233 */ /* 0x000fc40003803000 */
[----:B------:R-:W-:Y:S02]  /*6490*/  HSET2.LE.AND R6, R15, R0, PT ;  /* 0x000000000f067233 */ /* 0x000fe40003803000 */
[----:B------:R-:W-:Y:S02]  /*64a0*/  F2FP.F16.F32.PACK_AB R5, R188, R184 ;  /* 0x000000b8bc05723e */ /* 0x000fe400000000ff */
[----:B----4-:R-:W-:Y:S02]  /*64b0*/  F2FP.F16.F32.PACK_AB R7, R158, R166 ;  /* 0x000000a69e07723e */ /* 0x010fe400000000ff */
[----:B------:R-:W-:Y:S02]  /*64c0*/  MOV R15, R226 ;  /* 0x000000e2000f7202 */ /* 0x000fe40000000f00 */
[----:B------:R-:W-:Y:S02]  /*64d0*/  LOP3.LUT R10, R4, R5, RZ, 0xc0, !PT ;  /* 0x00000005040a7212 */ /* 0x000fe400078ec0ff */
[----:B------:R-:W-:-:S02]  /*64e0*/  LOP3.LUT R11, R6, R7, RZ, 0xc0, !PT ;  /* 0x00000007060b7212 */ /* 0x000fc400078ec0ff */
[--C-:B------:R-:W-:Y:S02]  /*64f0*/  HSET2.LE.AND R4, R9, R0.reuse, PT ;  /* 0x0000000009047233 */ /* 0x100fe40003803000 */
[----:B------:R-:W-:Y:S01]  /*6500*/  HSET2.LE.AND R6, R8, R0, PT ;  /* 0x0000000008067233 */ /* 0x000fe20003803000 */
[----:B------:R-:W-:Y:S01]  /*6510*/  IMAD.MOV.U32 R165, RZ, RZ, R228 ;  /* 0x000000ffffa57224 */ /* 0x000fe200078e00e4 */
[----:B------:R-:W-:Y:S01]  /*6520*/  F2FP.F16.F32.PACK_AB R5, R15, R169 ;  /* 0x000000a90f05723e */ /* 0x000fe200000000ff */
[----:B------:R-:W-:Y:S01]  /*6530*/  IMAD.MOV.U32 R164, RZ, RZ, R229 ;  /* 0x000000ffffa47224 */ /* 0x000fe200078e00e5 */
[----:B--2---:R-:W-:Y:S01]  /*6540*/  F2FP.F16.F32.PACK_AB R7, R159, R238 ;  /* 0x000000ee9f07723e */ /* 0x004fe200000000ff */
[----:B------:R-:W-:Y:S01]  /*6550*/  IMAD.MOV.U32 R14, RZ, RZ, R231 ;  /* 0x000000ffff0e7224 */ /* 0x000fe200078e00e7 */
[----:B------:R-:W-:Y:S02]  /*6560*/  LOP3.LUT R8, R4, R5, RZ, 0xc0, !PT ;  /* 0x0000000504087212 */ /* 0x000fe400078ec0ff */
[----:B------:R-:W-:-:S02]  /*6570*/  LOP3.LUT R9, R6, R7, RZ, 0xc0, !PT ;  /* 0x0000000706097212 */ /* 0x000fc400078ec0ff */
[----:B------:R-:W-:-:S05]  /*6580*/  MOV R183, R230 ;  /* 0x000000e600b77202 */ /* 0x000fca0000000f00 */
[C---:B------:R-:W-:Y:S06]  /*6590*/  HMMA.16816.F32 R16, R8.reuse, R32, R84 ;  /* 0x000000200810723c */ /* 0x040fec0000001854 */
[C---:B------:R-:W-:Y:S06]  /*65a0*/  HMMA.16816.F32 R232, R8.reuse, R34, R72 ;  /* 0x0000002208e8723c */ /* 0x040fec0000001848 */
[----:B-1----:R-:W-:Y:S01]  /*65b0*/  HMMA.16816.F32 R136, R8, R24, R136 ;  /* 0x000000180888723c */ /* 0x002fe20000001888 */
[----:B------:R-:W-:Y:S01]  /*65c0*/  IMAD.MOV.U32 R74, RZ, RZ, R188 ;  /* 0x000000ffff4a7224 */ /* 0x000fe200078e00bc */
[----:B------:R-:W-:Y:S01]  /*65d0*/  MOV R73, R238 ;  /* 0x000000ee00497202 */ /* 0x000fe20000000f00 */
[----:B------:R-:W-:Y:S01]  /*65e0*/  IMAD.MOV.U32 R72, RZ, RZ, R239 ;  /* 0x000000ffff487224 */ /* 0x000fe200078e00ef */
[----:B------:R-:W-:-:S02]  /*65f0*/  MOV R35, R224 ;  /* 0x000000e000237202 */ /* 0x000fc40000000f00 */
[C---:B------:R-:W-:Y:S01]  /*6600*/  HMMA.16816.F32 R228, R8.reuse, R26, R116 ;  /* 0x0000001a08e4723c */ /* 0x040fe20000001874 */
[----:B------:R-:W1:Y:S05]  /*6610*/  LDSM.16.MT88.4 R24, [R192+0x12800] ;  /* 0x01280000c018783b */ /* 0x000e6a0000004200 */
[----:B------:R-:W-:Y:S01]  /*6620*/  IMAD.MOV.U32 R4, RZ, RZ, R18 ;  /* 0x000000ffff047224 */ /* 0x000fe200078e0012 */
[----:B------:R-:W-:Y:S01]  /*6630*/  MOV R66, R16 ;  /* 0x0000001000427202 */ /* 0x000fe20000000f00 */
[----:B------:R-:W-:Y:S01]  /*6640*/  IMAD.MOV.U32 R149, RZ, RZ, R19 ;  /* 0x000000ffff957224 */ /* 0x000fe200078e0013 */
[----:B------:R-:W-:Y:S01]  /*6650*/  HMMA.16816.F32 R84, R8, R30, R68 ;  /* 0x0000001e0854723c */ /* 0x000fe20000001844 */
[----:B------:R-:W-:-:S02]  /*6660*/  IMAD.MOV.U32 R75, RZ, RZ, R4 ;  /* 0x000000ffff4b7224 */ /* 0x000fc400078e0004 */
[----:B------:R-:W-:Y:S02]  /*6670*/  IMAD.MOV.U32 R13, RZ, RZ, R17 ;  /* 0x000000ffff0d7224 */ /* 0x000fe400078e0011 */
[----:B------:R-:W2:Y:S01]  /*6680*/  LDSM.16.MT88.4 R16, [R189+0x12800] ;  /* 0x01280000bd10783b */ /* 0x000ea20000004200 */
[C---:B------:R-:W-:Y:S01]  /*6690*/  HMMA.16816.F32 R4, R8.reuse, R28, R60 ;  /* 0x0000001c0804723c */ /* 0x040fe2000000183c */
[----:B------:R-:W-:Y:S01]  /*66a0*/  IMAD.MOV.U32 R70, RZ, RZ, R75 ;  /* 0x000000ffff467224 */ /* 0x000fe200078e004b */
[----:B------:R-:W-:Y:S01]  /*66b0*/  MOV R68, R66 ;  /* 0x0000004200447202 */ /* 0x000fe20000000f00 */
[----:B------:R-:W-:Y:S01]  /*66c0*/  LDSM.16.MT88.4 R28, [R191+0x12800] ;  /* 0x01280000bf1c783b */ /* 0x000fe20000004200 */
[----:B------:R-:W-:Y:S02]  /*66d0*/  IMAD.MOV.U32 R71, RZ, RZ, R149 ;  /* 0x000000ffff477224 */ /* 0x000fe400078e0095 */
[----:B------:R-:W-:Y:S01]  /*66e0*/  IMAD.MOV.U32 R69, RZ, RZ, R13 ;  /* 0x000000ffff457224 */ /* 0x000fe200078e000d */
[----:B------:R-:W-:Y:S01]  /*66f0*/  MOV R13, R222 ;  /* 0x000000de000d7202 */ /* 0x000fe20000000f00 */
[----:B------:R-:W-:Y:S01]  /*6700*/  IMAD.MOV.U32 R119, RZ, RZ, R67 ;  /* 0x000000ffff777224 */ /* 0x000fe200078e0043 */
[----:B------:R-:W-:Y:S01]  /*6710*/  HMMA.16816.F32 R224, R8, R22, R140 ;  /* 0x0000001608e0723c */ /* 0x000fe2000000188c */
[----:B------:R-:W-:Y:S01]  /*6720*/  IMAD.MOV.U32 R149, RZ, RZ, R237 ;  /* 0x000000ffff957224 */ /* 0x000fe200078e00ed */
[----:B------:R-:W-:Y:S01]  /*6730*/  MOV R63, R136 ;  /* 0x00000088003f7202 */ /* 0x000fe20000000f00 */
[----:B------:R-:W-:-:S02]  /*6740*/  IMAD.MOV.U32 R75, RZ, RZ, R223 ;  /* 0x000000ffff4b7224 */ /* 0x000fc400078e00df */
[----:B------:R-:W-:Y:S02]  /*6750*/  IMAD.MOV.U32 R66, RZ, RZ, R221 ;  /* 0x000000ffff427224 */ /* 0x000fe400078e00dd */
[----:B------:R-:W-:Y:S02]  /*6760*/  IMAD.MOV.U32 R67, RZ, RZ, R220 ;  /* 0x000000ffff437224 */ /* 0x000fe400078e00dc */
[----:B------:R-:W-:Y:S02]  /*6770*/  IMAD.MOV.U32 R62, RZ, RZ, R137 ;  /* 0x000000ffff3e7224 */ /* 0x000fe400078e0089 */
[----:B------:R-:W-:Y:S02]  /*6780*/  IMAD.MOV.U32 R61, RZ, RZ, R138 ;  /* 0x000000ffff3d7224 */ /* 0x000fe400078e008a */
[----:B------:R-:W-:Y:S02]  /*6790*/  IMAD.MOV.U32 R60, RZ, RZ, R139 ;  /* 0x000000ffff3c7224 */ /* 0x000fe400078e008b */
[----:B------:R-:W-:Y:S01]  /*67a0*/  MOV R34, R5 ;  /* 0x0000000500227202 */ /* 0x000fe20000000f00 */
[----:B------:R-:W-:Y:S01]  /*67b0*/  IMAD.MOV.U32 R33, RZ, RZ, R6 ;  /* 0x000000ffff217224 */ /* 0x000fe200078e0006 */
[----:B-1----:R-:W-:Y:S01]  /*67c0*/  HMMA.16816.F32 R220, R8, R26, R108 ;  /* 0x0000001a08dc723c */ /* 0x002fe2000000186c */
[----:B------:R-:W-:-:S02]  /*67d0*/  IMAD.MOV.U32 R32, RZ, RZ, R4 ;  /* 0x000000ffff207224 */ /* 0x000fc400078e0004 */
[----:B------:R-:W-:Y:S02]  /*67e0*/  IMAD.MOV.U32 R188, RZ, RZ, R7 ;  /* 0x000000ffffbc7224 */ /* 0x000fe400078e0007 */
[----:B------:R-:W1:Y:S01]  /*67f0*/  LDSM.16.MT88.4 R4, [R190+0x12800] ;  /* 0x01280000be04783b */ /* 0x000e620000004200 */
[C---:B------:R-:W-:Y:S01]  /*6800*/  HMMA.16816.F32 R136, R8.reuse, R20, R144 ;  /* 0x000000140888723c */ /* 0x040fe20000001890 */
[----:B------:R-:W-:Y:S01]  /*6810*/  IMAD.MOV.U32 R110, RZ, RZ, R184 ;  /* 0x000000ffff6e7224 */ /* 0x000fe200078e00b8 */
[----:B------:R-:W-:Y:S01]  /*6820*/  MOV R109, R165 ;  /* 0x000000a5006d7202 */ /* 0x000fe20000000f00 */
[----:B------:R-:W-:Y:S01]  /*6830*/  IMAD.MOV.U32 R111, RZ, RZ, R183 ;  /* 0x000000ffff6f7224 */ /* 0x000fe200078e00b7 */
[----:B------:R-:W3:Y:S01]  /*6840*/  LDSM.16.MT88.4 R20, [R192+0x14800] ;  /* 0x01480000c014783b */ /* 0x000ee20000004200 */
[----:B------:R-:W-:Y:S01]  /*6850*/  IMAD.MOV.U32 R108, RZ, RZ, R167 ;  /* 0x000000ffff6c7224 */ /* 0x000fe200078e00a7 */
[C---:B--2---:R-:W-:Y:S06]  /*6860*/  HMMA.16816.F32 R244, R8.reuse, R16, R132 ;  /* 0x0000001008f4723c */ /* 0x044fec0000001884 */
[C---:B------:R-:W-:Y:S01]  /*6870*/  HMMA.16816.F32 R112, R8.reuse, R18, R112 ;  /* 0x000000120870723c */ /* 0x040fe20000001870 */
[----:B------:R-:W2:Y:S05]  /*6880*/  LDSM.16.MT88.4 R16, [R189+0x14800] ;  /* 0x01480000bd10783b */ /* 0x000eaa0000004200 */
[C---:B-1----:R-:W-:Y:S06]  /*6890*/  HMMA.16816.F32 R240, R8.reuse, R4, R80 ;  /* 0x0000000408f0723c */ /* 0x042fec0000001850 */
[C---:B------:R-:W-:Y:S01]  /*68a0*/  HMMA.16816.F32 R132, R8.reuse, R6, R48 ;  /* 0x000000060884723c */ /* 0x040fe20000001830 */
[----:B------:R-:W1:Y:S05]  /*68b0*/  LDSM.16.MT88.4 R4, [R190+0x14800] ;  /* 0x01480000be04783b */ /* 0x000e6a0000004200 */
[----:B---3--:R-:W-:Y:S01]  /*68c0*/  HMMA.16816.F32 R120, R8, R22, R120 ;  /* 0x000000160878723c */ /* 0x008fe20000001878 */
[----:B------:R-:W-:Y:S01]  /*68d0*/  IMAD.MOV.U32 R51, RZ, RZ, R74 ;  /* 0x000000ffff337224 */ /* 0x000fe200078e004a */
[----:B------:R-:W-:Y:S01]  /*68e0*/  MOV R49, R186 ;  /* 0x000000ba00317202 */ /* 0x000fe20000000f00 */
[----:B------:R-:W-:-:S02]  /*68f0*/  IMAD.MOV.U32 R74, RZ, RZ, R236 ;  /* 0x000000ffff4a7224 */ /* 0x000fc400078e00ec */
[----:B------:R-:W-:Y:S01]  /*6900*/  IMAD.MOV.U32 R50, RZ, RZ, R187 ;  /* 0x000000ffff327224 */ /* 0x000fe200078e00bb */
[----:B------:R-:W-:Y:S01]  /*6910*/  HMMA.16816.F32 R236, R8, R24, R128 ;  /* 0x0000001808ec723c */ /* 0x000fe20000001880 */
[----:B------:R-:W3:Y:S01]  /*6920*/  LDSM.16.MT88.4 R24, [R191+0x14800] ;  /* 0x01480000bf18783b */ /* 0x000ee20000004200 */
[----:B------:R-:W-:-:S04]  /*6930*/  IMAD.MOV.U32 R48, RZ, RZ, R185 ;  /* 0x000000ffff307224 */ /* 0x000fc800078e00b9 */
[C---:B------:R-:W-:Y:S01]  /*6940*/  HMMA.16816.F32 R184, R8.reuse, R28, R76 ;  /* 0x0000001c08b8723c */ /* 0x040fe2000000184c */
[----:B------:R-:W-:Y:S01]  /*6950*/  MOV R129, R13 ;  /* 0x0000000d00817202 */ /* 0x000fe20000000f00 */
[----:B------:R-:W-:Y:S02]  /*6960*/  IMAD.MOV.U32 R128, RZ, RZ, R66 ;  /* 0x000000ffff807224 */ /* 0x000fe400078e0042 */
[----:B------:R-:W-:Y:S02]  /*6970*/  IMAD.MOV.U32 R131, RZ, RZ, R74 ;  /* 0x000000ffff837224 */ /* 0x000fe400078e004a */
[C---:B--2---:R-:W-:Y:S01]  /*6980*/  HMMA.16816.F32 R144, R8.reuse, R18, R100 ;  /* 0x000000120890723c */ /* 0x044fe20000001864 */
[----:B------:R-:W-:Y:S01]  /*6990*/  IMAD.MOV.U32 R78, RZ, RZ, R182 ;  /* 0x000000ffff4e7224 */ /* 0x000fe200078e00b6 */
[----:B------:R-:W-:Y:S01]  /*69a0*/  MOV R76, R180 ;  /* 0x000000b4004c7202 */ /* 0x000fe20000000f00 */
[----:B------:R-:W-:Y:S02]  /*69b0*/  IMAD.MOV.U32 R77, RZ, RZ, R181 ;  /* 0x000000ffff4d7224 */ /* 0x000fe400078e00b5 */
[----:B------:R-:W-:Y:S01]  /*69c0*/  IMAD.MOV.U32 R79, RZ, RZ, R164 ;  /* 0x000000ffff4f7224 */ /* 0x000fe200078e00a4 */
[----:B------:R-:W-:Y:S01]  /*69d0*/  HMMA.16816.F32 R180, R8, R30, R104 ;  /* 0x0000001e08b4723c */ /* 0x000fe20000001868 */
[----:B------:R-:W-:Y:S01]  /*69e0*/  LDSM.16.MT88.4 R28, [R190+0x16800] ;  /* 0x01680000be1c783b */ /* 0x000fe20000004200 */
[----:B------:R-:W-:Y:S01]  /*69f0*/  IMAD.MOV.U32 R103, RZ, RZ, R119 ;  /* 0x000000ffff677224 */ /* 0x000fe200078e0077 */
[----:B------:R-:W-:Y:S01]  /*6a00*/  MOV R101, R48 ;  /* 0x0000003000657202 */ /* 0x000fe20000000f00 */
[----:B------:R-:W-:-:S02]  /*6a10*/  IMAD.MOV.U32 R130, RZ, RZ, R75 ;  /* 0x000000ffff827224 */ /* 0x000fc400078e004b */
[C---:B------:R-:W-:Y:S01]  /*6a20*/  HMMA.16816.F32 R116, R8.reuse, R20, R92 ;  /* 0x000000140874723c */ /* 0x040fe2000000185c */
[----:B------:R-:W-:Y:S01]  /*6a30*/  IMAD.MOV.U32 R107, RZ, RZ, R166 ;  /* 0x000000ffff6b7224 */ /* 0x000fe200078e00a6 */
[----:B------:R-:W-:Y:S01]  /*6a40*/  MOV R106, R72 ;  /* 0x00000048006a7202 */ /* 0x000fe20000000f00 */
[----:B------:R-:W-:Y:S01]  /*6a50*/  IMAD.MOV.U32 R104, RZ, RZ, R67 ;  /* 0x000000ffff687224 */ /* 0x000fe200078e0043 */
[----:B------:R-:W2:Y:S01]  /*6a60*/  LDSM.16.MT88.4 R20, [R192+0x16800] ;  /* 0x01680000c014783b */ /* 0x000ea20000004200 */
[----:B------:R-:W-:Y:S01]  /*6a70*/  IMAD.MOV.U32 R105, RZ, RZ, R73 ;  /* 0x000000ffff697224 */ /* 0x000fe200078e0049 */
[----:B-1----:R-:W-:Y:S01]  /*6a80*/  HMMA.16816.F32 R140, R8, R4, R56 ;  /* 0x00000004088c723c */ /* 0x002fe20000001838 */
[----:B------:R-:W-:-:S05]  /*6a90*/  IMAD.MOV.U32 R102, RZ, RZ, R49 ;  /* 0x000000ffff667224 */ /* 0x000fca00078e0031 */
[C---:B------:R-:W-:Y:S01]  /*6aa0*/  HMMA.16816.F32 R164, R8.reuse, R16, R124 ;  /* 0x0000001008a4723c */ /* 0x040fe2000000187c */
[----:B------:R-:W-:Y:S01]  /*6ab0*/  IMAD.U32 R4, RZ, RZ, UR33 ;  /* 0x00000021ff047e24 */ /* 0x000fe2000f8e00ff */
[----:B------:R-:W1:Y:S01]  /*6ac0*/  LDSM.16.MT88.4 R16, [R189+0x16800] ;  /* 0x01680000bd10783b */ /* 0x000e620000004200 */
[----:B------:R-:W-:Y:S02]  /*6ad0*/  IMAD.MOV.U32 R59, RZ, RZ, R77 ;  /* 0x000000ffff3b7224 */ /* 0x000fe400078e004d */
[----:B------:R-:W-:Y:S01]  /*6ae0*/  IMAD.MOV.U32 R57, RZ, RZ, R110 ;  /* 0x000000ffff397224 */ /* 0x000fe200078e006e */
[----:B------:R-:W-:Y:S01]  /*6af0*/  LOP3.LUT R4, R157, UR29, R4, 0x96, !PT ;  /* 0x0000001d9d047c12 */ /* 0x000fe2000f8e9604 */
[----:B------:R-:W-:Y:S01]  /*6b00*/  HMMA.16816.F32 R124, R8, R6, R96 ;  /* 0x00000006087c723c */ /* 0x000fe20000001860 */
[----:B------:R-:W-:Y:S02]  /*6b10*/  IMAD.MOV.U32 R110, RZ, RZ, R35 ;  /* 0x000000ffff6e7224 */ /* 0x000fe400078e0023 */
[----:B------:R-:W-:-:S02]  /*6b20*/  IMAD.MOV.U32 R77, RZ, RZ, R32 ;  /* 0x000000ffff4d7224 */ /* 0x000fc400078e0020 */
[----:B------:R-:W-:Y:S01]  /*6b30*/  IMAD.WIDE.U32 R4, R4, -0x326172a9, RZ ;  /* 0xcd9e8d5704047825 */ /* 0x000fe200078e00ff */
[C---:B---3--:R-:W-:Y:S01]  /*6b40*/  HMMA.16816.F32 R80, R8.reuse, R26, R40 ;  /* 0x0000001a0850723c */ /* 0x048fe20000001828 */
[----:B------:R-:W-:Y:S02]  /*6b50*/  MOV R98, R57 ;  /* 0x0000003900627202 */ /* 0x000fe40000000f00 */
[----:B------:R-:W-:Y:S01]  /*6b60*/  IMAD.MOV.U32 R99, RZ, RZ, R78 ;  /* 0x000000ffff637224 */ /* 0x000fe200078e004e */
[----:B------:R-:W-:Y:S01]  /*6b70*/  LOP3.LUT R5, R5, UR15, R54, 0x96, !PT ;  /* 0x0000000f05057c12 */ /* 0x000fe2000f8e9636 */
[----:B------:R-:W-:Y:S01]  /*6b80*/  IMAD.MOV.U32 R78, RZ, RZ, R34 ;  /* 0x000000ffff4e7224 */ /* 0x000fe200078e0022 */
[----:B------:R-:W-:Y:S01]  /*6b90*/  LOP3.LUT R6, R53, UR14, R4, 0x96, !PT ;  /* 0x0000000e35067c12 */ /* 0x000fe2000f8e9604 */
[----:B------:R-:W-:Y:S01]  /*6ba0*/  IMAD.MOV.U32 R58, RZ, RZ, R50 ;  /* 0x000000ffff3a7224 */ /* 0x000fe200078e0032 */
[----:B------:R-:W-:Y:S01]  /*6bb0*/  MOV R97, R103 ;  /* 0x0000006700617202 */ /* 0x000fe20000000f00 */
[----:B------:R-:W-:Y:S01]  /*6bc0*/  IMAD.WIDE.U32 R4, R5, -0x2daee0ad, RZ ;  /* 0xd2511f5305047825 */ /* 0x000fe200078e00ff */
[----:B------:R-:W-:Y:S01]  /*6bd0*/  HMMA.16816.F32 R88, R8, R24, R88 ;  /* 0x000000180858723c */ /* 0x000fe20000001858 */
[----:B------:R-:W-:Y:S02]  /*6be0*/  LDSM.16.MT88.4 R24, [R189+0x11000] ;  /* 0x01100000bd18783b */ /* 0x000fe40000004200 */
[----:B------:R-:W-:Y:S01]  /*6bf0*/  IMAD.WIDE.U32 R6, R6, -0x2daee0ad, RZ ;  /* 0xd2511f5306067825 */ /* 0x000fe200078e00ff */
[----:B------:R-:W-:-:S03]  /*6c00*/  LOP3.LUT R5, R5, UR13, R64, 0x96, !PT ;  /* 0x0000000d05057c12 */ /* 0x000fc6000f8e9640 */
[----:B------:R-:W-:Y:S01]  /*6c10*/  IMAD.MOV.U32 R56, RZ, RZ, R109 ;  /* 0x000000ffff387224 */ /* 0x000fe200078e006d */
[----:B------:R-:W-:Y:S01]  /*6c20*/  LOP3.LUT R13, R7, UR11, R4, 0x96, !PT ;  /* 0x0000000b070d7c12 */ /* 0x000fe2000f8e9604 */
[----:B------:R-:W-:Y:S01]  /*6c30*/  FFMA.FTZ R7, R170, UR32, -R12 ;  /* 0x00000020aa077c23 */ /* 0x000fe2000801080c */
[----:B------:R-:W-:Y:S01]  /*6c40*/  IMAD.WIDE.U32 R4, R5, -0x326172a9, RZ ;  /* 0xcd9e8d5705047825 */ /* 0x000fe200078e00ff */
[----:B------:R-:W-:Y:S01]  /*6c50*/  MOV R109, R51 ;  /* 0x00000033006d7202 */ /* 0x000fe20000000f00 */
[----:B--2---:R-:W-:Y:S01]  /*6c60*/  HMMA.16816.F32 R44, R8, R20, R44 ;  /* 0x00000014082c723c */ /* 0x004fe2000000182c */
[----:B------:R2:W3:Y:S01]  /*6c70*/  MUFU.EX2 R100, R7 ;  /* 0x0000000700647308 */ /* 0x0004e20000000800 */
[----:B------:R-:W-:Y:S01]  /*6c80*/  IMAD.WIDE.U32 R40, R13, -0x326172a9, RZ ;  /* 0xcd9e8d570d287825 */ /* 0x000fe200078e00ff */
[----:B------:R-:W-:-:S03]  /*6c90*/  LOP3.LUT R5, R5, UR12, R52, 0x96, !PT ;  /* 0x0000000c05057c12 */ /* 0x000fc6000f8e9634 */
[----:B------:R-:W-:Y:S01]  /*6ca0*/  FFMA.FTZ R13, R171, UR32, -R12 ;  /* 0x00000020ab0d7c23 */ /* 0x000fe2000801080c */
[C---:B------:R-:W-:Y:S01]  /*6cb0*/  HMMA.16816.F32 R52, R8.reuse, R28, R160 ;  /* 0x0000001c0834723c */ /* 0x040fe200000018a0 */
[----:B------:R-:W-:Y:S02]  /*6cc0*/  IMAD.MOV.U32 R96, RZ, RZ, R59 ;  /* 0x000000ffff607224 */ /* 0x000fe400078e003b */
[----:B------:R-:W-:Y:S02]  /*6cd0*/  IMAD.MOV.U32 R157, RZ, RZ, R58 ;  /* 0x000000ffff9d7224 */ /* 0x000fe400078e003a */
[----:B------:R-:W-:Y:S01]  /*6ce0*/  IMAD.MOV.U32 R103, RZ, RZ, R15 ;  /* 0x000000ffff677224 */ /* 0x000fe200078e000f */
[C---:B-1----:R-:W-:Y:S01]  /*6cf0*/  HMMA.16816.F32 R64, R8.reuse, R18, R36 ;  /* 0x000000120840723c */ /* 0x042fe20000001824 */
[----:B------:R-:W-:Y:S01]  /*6d00*/  MOV R156, R96 ;  /* 0x00000060009c7202 */ /* 0x000fe20000000f00 */
[----:B------:R-:W-:Y:S01]  /*6d10*/  IMAD.MOV.U32 R96, RZ, RZ, R98 ;  /* 0x000000ffff607224 */ /* 0x000fe200078e0062 */
[----:B--2---:R-:W-:Y:S01]  /*6d20*/  LOP3.LUT R7, R41, UR8, R4, 0x96, !PT ;  /* 0x0000000829077c12 */ /* 0x004fe2000f8e9604 */
[----:B------:R-:W-:Y:S01]  /*6d30*/  IMAD.WIDE.U32 R4, R5, -0x2daee0ad, RZ ;  /* 0xd2511f5305047825 */ /* 0x000fe200078e00ff */
[----:B---3--:R-:W-:Y:S01]  /*6d40*/  MOV R162, R100 ;  /* 0x0000006400a27202 */ /* 0x008fe20000000f00 */
[----:B------:R-:W-:Y:S01]  /*6d50*/  HMMA.16816.F32 R72, R8, R16, R152 ;  /* 0x000000100848723c */ /* 0x000fe20000001898 */
[----:B------:R1:W-:Y:S01]  /*6d60*/  MUFU.EX2 R153, R13 ;  /* 0x0000000d00997308 */ /* 0x0003e20000000800 */
[----:B------:R-:W-:Y:S01]  /*6d70*/  IMAD.WIDE.U32 R38, R7, -0x2daee0ad, RZ ;  /* 0xd2511f5307267825 */ /* 0x000fe200078e00ff */
[----:B------:R-:W-:-:S03]  /*6d80*/  LOP3.LUT R6, R5, UR7, R6, 0x96, !PT ;  /* 0x0000000705067c12 */ /* 0x000fc6000f8e9606 */
[----:B------:R-:W-:Y:S01]  /*6d90*/  FFMA.FTZ R7, R248, UR32, -R12 ;  /* 0x00000020f8077c23 */ /* 0x000fe2000801080c */
[----:B------:R-:W-:Y:S01]  /*6da0*/  IMAD.MOV.U32 R100, RZ, RZ, R107 ;  /* 0x000000ffff647224 */ /* 0x000fe200078e006b */
[----:B------:R-:W-:Y:S01]  /*6db0*/  MOV R107, R79 ;  /* 0x0000004f006b7202 */ /* 0x000fe20000000f00 */
[----:B------:R-:W-:Y:S01]  /*6dc0*/  IMAD.WIDE.U32 R36, R6, -0x326172a9, RZ ;  /* 0xcd9e8d5706247825 */ /* 0x000fe200078e00ff */
[----:B------:R-:W-:Y:S01]  /*6dd0*/  MOV R79, R33 ;  /* 0x00000021004f7202 */ /* 0x000fe20000000f00 */
[----:B------:R2:W-:Y:S01]  /*6de0*/  MUFU.EX2 R18, R7 ;  /* 0x0000000700127308 */ /* 0x0005e20000000800 */
[----:B------:R-:W3:Y:S01]  /*6df0*/  LDSM.16.MT88.4 R32, [R191+0x16800] ;  /* 0x01680000bf20783b */ /* 0x000ee20000004200 */
[----:B------:R-:W-:Y:S01]  /*6e00*/  LOP3.LUT R4, R39, UR6, R4, 0x96, !PT ;  /* 0x0000000627047c12 */ /* 0x000fe2000f8e9604 */
[----:B------:R-:W-:Y:S01]  /*6e10*/  IMAD.MOV.U32 R98, RZ, RZ, R107 ;  /* 0x000000ffff627224 */ /* 0x000fe200078e006b */
[----:B------:R-:W-:Y:S01]  /*6e20*/  MOV R107, R14 ;  /* 0x0000000e006b7202 */ /* 0x000fe20000000f00 */
[----:B------:R-:W-:Y:S01]  /*6e30*/  IMAD.MOV.U32 R43, RZ, RZ, R101 ;  /* 0x000000ffff2b7224 */ /* 0x000fe200078e0065 */
[----:B------:R-:W-:Y:S01]  /*6e40*/  HMMA.16816.F32 R48, R8, R30, R172 ;  /* 0x0000001e0830723c */ /* 0x000fe200000018ac */
[----:B------:R-:W-:Y:S01]  /*6e50*/  IMAD.WIDE.U32 R4, R4, -0x326172a9, RZ ;  /* 0xcd9e8d5704047825 */ /* 0x000fe200078e00ff */
[----:B------:R-:W4:Y:S02]  /*6e60*/  LDSM.16.MT88.4 R28, [R190+0x11000] ;  /* 0x01100000be1c783b */ /* 0x000f240000004200 */
[----:B------:R-:W-:-:S02]  /*6e70*/  LOP3.LUT R6, R4, 0xffff, RZ, 0xc0, !PT ;  /* 0x0000ffff04067812 */ /* 0x000fc400078ec0ff */
[----:B-1----:R-:W-:Y:S02]  /*6e80*/  LOP3.LUT R13, R4, 0xff, RZ, 0xc0, !PT ;  /* 0x000000ff040d7812 */ /* 0x002fe400078ec0ff */
[----:B------:R-:W-:Y:S01]  /*6e90*/  SHF.R.U32.HI R6, RZ, 0x8, R6 ;  /* 0x00000008ff067819 */ /* 0x000fe20000011606 */
[----:B--2---:R-:W-:Y:S01]  /*6ea0*/  FFMA.FTZ R7, R249, UR32, -R12 ;  /* 0x00000020f9077c23 */ /* 0x004fe2000801080c */
[----:B------:R-:W-:Y:S02]  /*6eb0*/  LOP3.LUT R5, R5, UR23, R36, 0x96, !PT ;  /* 0x0000001705057c12 */ /* 0x000fe4000f8e9624 */
[----:B------:R-:W-:Y:S01]  /*6ec0*/  PRMT R17, R13, 0x5410, R6 ;  /* 0x000054100d117816 */ /* 0x000fe20000000006 */
[----:B------:R1:W2:Y:S01]  /*6ed0*/  MUFU.EX2 R19, R7 ;  /* 0x0000000700137308 */ /* 0x0002a20000000800 */
[----:B------:R-:W-:Y:S01]  /*6ee0*/  FFMA.FTZ R6, R157, UR32, -R2 ;  /* 0x000000209d067c23 */ /* 0x000fe20008010802 */
[----:B------:R-:W-:Y:S01]  /*6ef0*/  IMAD.MOV.U32 R157, RZ, RZ, R97 ;  /* 0x000000ffff9d7224 */ /* 0x000fe200078e0061 */
[----:B------:R-:W-:-:S02]  /*6f00*/  SHF.R.U32.HI R15, RZ, 0x10, R4 ;  /* 0x00000010ff0f7819 */ /* 0x000fc40000011604 */
[----:B------:R-:W-:Y:S02]  /*6f10*/  SHF.R.U32.HI R16, RZ, 0x18, R4 ;  /* 0x00000018ff107819 */ /* 0x000fe40000011604 */
[C---:B------:R-:W-:Y:S02]  /*6f20*/  LOP3.LUT R4, R5.reuse, 0xffff, RZ, 0xc0, !PT ;  /* 0x0000ffff05047812 */ /* 0x040fe400078ec0ff */
[----:B------:R-:W-:Y:S01]  /*6f30*/  LOP3.LUT R14, R5, 0xff, RZ, 0xc0, !PT ;  /* 0x000000ff050e7812 */ /* 0x000fe200078ec0ff */
[----:B-1----:R-:W-:Y:S01]  /*6f40*/  FFMA.FTZ R7, R99, UR32, -R2 ;  /* 0x0000002063077c23 */ /* 0x002fe20008010802 */
[----:B------:R-:W-:Y:S01]  /*6f50*/  IMAD.MOV.U32 R99, RZ, RZ, R56 ;  /* 0x000000ffff637224 */ /* 0x000fe200078e0038 */
[----:B------:R-:W-:Y:S01]  /*6f60*/  SHF.R.U32.HI R13, RZ, 0x18, R5 ;  /* 0x00000018ff0d7819 */ /* 0x000fe20000011605 */
[----:B------:R-:W-:Y:S01]  /*6f70*/  IMAD.MOV.U32 R101, RZ, RZ, R169 ;  /* 0x000000ffff657224 */ /* 0x000fe200078e00a9 */
[----:B------:R1:W-:Y:S01]  /*6f80*/  MUFU.EX2 R152, R7 ;  /* 0x0000000700987308 */ /* 0x0003e20000000800 */
[----:B------:R-:W-:Y:S01]  /*6f90*/  SHF.R.U32.HI R4, RZ, 0x8, R4 ;  /* 0x00000008ff047819 */ /* 0x000fe20000011604 */
[----:B------:R-:W-:Y:S01]  /*6fa0*/  HMMA.16816.F32 R56, R8, R22, R176 ;  /* 0x000000160838723c */ /* 0x000fe200000018b0 */
[----:B------:R-:W-:Y:S01]  /*6fb0*/  MOV R97, R99 ;  /* 0x0000006300617202 */ /* 0x000fe20000000f00 */
[----:B------:R-:W-:Y:S01]  /*6fc0*/  IMAD.MOV.U32 R99, RZ, RZ, R111 ;  /* 0x000000ffff637224 */ /* 0x000fe200078e006f */
[----:B-1----:R-:W-:Y:S01]  /*6fd0*/  SHF.R.U32.HI R7, RZ, 0x10, R5 ;  /* 0x00000010ff077819 */ /* 0x002fe20000011605 */
[----:B------:R-:W-:Y:S01]  /*6fe0*/  FFMA.FTZ R5, R156, UR32, -R2 ;  /* 0x000000209c057c23 */ /* 0x000fe20008010802 */
[----:B------:R-:W-:Y:S01]  /*6ff0*/  MOV R156, R157 ;  /* 0x0000009d009c7202 */ /* 0x000fe20000000f00 */
[----:B------:R-:W-:Y:S01]  /*7000*/  IMAD.MOV.U32 R157, RZ, RZ, R97 ;  /* 0x000000ffff9d7224 */ /* 0x000fe200078e0061 */
[----:B------:R1:W4:Y:S01]  /*7010*/  MUFU.EX2 R172, R6 ;  /* 0x0000000600ac7308 */ /* 0x0003220000000800 */
[----:B------:R-:W-:Y:S01]  /*7020*/  IMAD.MOV.U32 R97, RZ, RZ, R98 ;  /* 0x000000ffff617224 */ /* 0x000fe200078e0062 */
[----:B------:R-:W-:Y:S01]  /*7030*/  MOV R98, R99 ;  /* 0x0000006300627202 */ /* 0x000fe20000000f00 */
[----:B------:R-:W-:Y:S01]  /*7040*/  IMAD.MOV.U32 R99, RZ, RZ, R107 ;  /* 0x000000ffff637224 */ /* 0x000fe200078e006b */
[----:B------:R-:W-:Y:S01]  /*7050*/  PRMT R4, R14, 0x5410, R4 ;  /* 0x000054100e047816 */ /* 0x000fe20000000004 */
[----:B------:R-:W-:Y:S01]  /*7060*/  IMAD.MOV.U32 R92, RZ, RZ, R157 ;  /* 0x000000ffff5c7224 */ /* 0x000fe200078e009d */
[----:B------:R-:W-:Y:S01]  /*7070*/  MOV R94, R98 ;  /* 0x00000062005e7202 */ /* 0x000fe20000000f00 */
[----:B------:R-:W-:Y:S01]  /*7080*/  IMAD.MOV.U32 R93, RZ, RZ, R97 ;  /* 0x000000ffff5d7224 */ /* 0x000fe200078e0061 */
[----:B------:R-:W-:Y:S01]  /*7090*/  LDSM.16.MT88.4 R20, [R191+0x11000] ;  /* 0x01100000bf14783b */ /* 0x000fe20000004200 */
[----:B------:R-:W-:Y:S01]  /*70a0*/  IMAD.MOV.U32 R95, RZ, RZ, R99 ;  /* 0x000000ffff5f7224 */ /* 0x000fe200078e0063 */
[----:B------:R-:W-:Y:S01]  /*70b0*/  MOV R97, R63 ;  /* 0x0000003f00617202 */ /* 0x000fe20000000f00 */
[----:B------:R-:W-:Y:S01]  /*70c0*/  IMAD.MOV.U32 R107, RZ, RZ, R76 ;  /* 0x000000ffff6b7224 */ /* 0x000fe200078e004c */
[----:B------:R-:W-:Y:S01]  /*70d0*/  MOV R76, R77 ;  /* 0x0000004d004c7202 */ /* 0x000fe20000000f00 */
[----:B------:R-:W-:Y:S01]  /*70e0*/  IMAD.MOV.U32 R157, RZ, RZ, R100 ;  /* 0x000000ffff9d7224 */ /* 0x000fe200078e0064 */
[----:B------:R-:W-:Y:S01]  /*70f0*/  MOV R100, R60 ;  /* 0x0000003c00647202 */ /* 0x000fe20000000f00 */
[----:B------:R-:W-:-:S02]  /*7100*/  IMAD.MOV.U32 R98, RZ, RZ, R62 ;  /* 0x000000ffff627224 */ /* 0x000fc400078e003e */
[----:B------:R-:W-:Y:S02]  /*7110*/  IMAD.MOV.U32 R99, RZ, RZ, R61 ;  /* 0x000000ffff637224 */ /* 0x000fe400078e003d */
[----:B------:R-:W-:Y:S01]  /*7120*/  IMAD.MOV.U32 R77, RZ, RZ, R78 ;  /* 0x000000ffff4d7224 */ /* 0x000fe200078e004e */
[C---:B---3--:R-:W-:Y:S01]  /*7130*/  HMMA.16816.F32 R60, R8.reuse, R32, R216 ;  /* 0x00000020083c723c */ /* 0x048fe200000018d8 */
[----:B------:R-:W-:Y:S02]  /*7140*/  IMAD.MOV.U32 R111, RZ, RZ, R193 ;  /* 0x000000ffff6f7224 */ /* 0x000fe400078e00c1 */
[----:B------:R-:W-:Y:S01]  /*7150*/  IMAD.MOV.U32 R78, RZ, RZ, R79 ;  /* 0x000000ffff4e7224 */ /* 0x000fe200078e004f */
[----:B------:R3:W5:Y:S01]  /*7160*/  LDL.LU R193, [R1+0x74] ;  /* 0x0000740001c17983 */ /* 0x0007620000300800 */
[----:B------:R-:W-:Y:S01]  /*7170*/  MOV R79, R188 ;  /* 0x000000bc004f7202 */ /* 0x000fe20000000f00 */
[----:B------:R-:W-:Y:S01]  /*7180*/  HMMA.16816.F32 R32, R8, R34, R92 ;  /* 0x000000220820723c */ /* 0x000fe2000000185c */
[----:B--2---:R-:W-:Y:S01]  /*7190*/  IMAD.MOV.U32 R176, RZ, RZ, R19 ;  /* 0x000000ffffb07224 */ /* 0x004fe200078e0013 */
[----:B------:R3:W5:Y:S04]  /*71a0*/  LDL.LU R188, [R1+0x70] ;  /* 0x0000700001bc7983 */ /* 0x0007680000300800 */
[----:B------:R3:W5:Y:S01]  /*71b0*/  LDL.LU R169, [R1+0x6c] ;  /* 0x00006c0001a97983 */ /* 0x0007620000300800 */
[----:B------:R-:W-:Y:S01]  /*71c0*/  MOV R92, R97 ;  /* 0x00000061005c7202 */ /* 0x000fe20000000f00 */
[----:B------:R-:W-:Y:S01]  /*71d0*/  IMAD.MOV.U32 R93, RZ, RZ, R98 ;  /* 0x000000ffff5d7224 */ /* 0x000fe200078e0062 */
[----:B------:R-:W-:Y:S01]  /*71e0*/  MOV R97, R103 ;  /* 0x0000006700617202 */ /* 0x000fe20000000f00 */
[----:B------:R-:W-:Y:S01]  /*71f0*/  IMAD.MOV.U32 R94, RZ, RZ, R99 ;  /* 0x000000ffff5e7224 */ /* 0x000fe200078e0063 */
[----:B------:R-:W-:Y:S01]  /*7200*/  MOV R103, R168 ;  /* 0x000000a800677202 */ /* 0x000fe20000000f00 */
[----:B------:R-:W-:Y:S01]  /*7210*/  IMAD.MOV.U32 R98, RZ, RZ, R104 ;  /* 0x000000ffff627224 */ /* 0x000fe200078e0068 */
[----:B------:R3:W5:Y:S01]  /*7220*/  LDL.LU R168, [R1+0x68] ;  /* 0x0000680001a87983 */ /* 0x0007620000300800 */
[----:B------:R-:W-:-:S02]  /*7230*/  IMAD.MOV.U32 R99, RZ, RZ, R105 ;  /* 0x000000ffff637224 */ /* 0x000fc400078e0069 */
[----:B------:R-:W-:Y:S02]  /*7240*/  IMAD.MOV.U32 R104, RZ, RZ, R151 ;  /* 0x000000ffff687224 */ /* 0x000fe400078e0097 */
[----:B------:R3:W5:Y:S01]  /*7250*/  LDL.LU R151, [R1+0x64] ;  /* 0x0000640001977983 */ /* 0x0007620000300800 */
[----:B------:R-:W-:-:S03]  /*7260*/  IMAD.MOV.U32 R105, RZ, RZ, R150 ;  /* 0x000000ffff697224 */ /* 0x000fc600078e0096 */
[----:B------:R3:W5:Y:S01]  /*7270*/  LDL.LU R150, [R1+0x60] ;  /* 0x0000600001967983 */ /* 0x0007620000300800 */
[----:B-1----:R-:W-:-:S04]  /*7280*/  LOP3.LUT R6, R15, 0xff, RZ, 0xc0, !PT ;  /* 0x000000ff0f067812 */ /* 0x002fc800078ec0ff */
[----:B------:R-:W-:Y:S01]  /*7290*/  PRMT R15, R6, 0x5410, R16 ;  /* 0x00005410060f7816 */ /* 0x000fe20000000010 */
[----:B------:R-:W-:Y:S01]  /*72a0*/  FFMA.FTZ R6, R156, UR32, -R2 ;  /* 0x000000209c067c23 */ /* 0x000fe20008010802 */
[----:B------:R-:W-:Y:S01]  /*72b0*/  LOP3.LUT R7, R7, 0xff, RZ, 0xc0, !PT ;  /* 0x000000ff07077812 */ /* 0x000fe200078ec0ff */
[----:B------:R1:W-:Y:S01]  /*72c0*/  MUFU.EX2 R249, R5 ;  /* 0x0000000500f97308 */ /* 0x0003e20000000800 */
[----:B------:R-:W-:Y:S02]  /*72d0*/  HSET2.LE.AND R4, R4, R0, PT ;  /* 0x0000000004047233 */ /* 0x000fe40003803000 */
[----:B------:R-:W-:-:S05]  /*72e0*/  PRMT R13, R7, 0x5410, R13 ;  /* 0x00005410070d7816 */ /* 0x000fca000000000d */
[----:B------:R4:W2:Y:S01]  /*72f0*/  MUFU.EX2 R248, R6 ;  /* 0x0000000600f87308 */ /* 0x0008a20000000800 */
[----:B------:R-:W-:Y:S01]  /*7300*/  IMAD.MOV.U32 R14, RZ, RZ, R18 ;  /* 0x000000ffff0e7224 */ /* 0x000fe200078e0012 */
[----:B------:R-:W-:Y:S02]  /*7310*/  HSET2.LE.AND R7, R17, R0, PT ;  /* 0x0000000011077233 */ /* 0x000fe40003803000 */
[----:B------:R-:W3:Y:S01]  /*7320*/  LDSM.16.MT88.4 R16, [R192+0x11000] ;  /* 0x01100000c010783b */ /* 0x000ee20000004200 */
[----:B-1----:R-:W-:-:S04]  /*7330*/  F2FP.F16.F32.PACK_AB R5, R153, R162 ;  /* 0x000000a29905723e */ /* 0x002fc800000000ff */
[----:B------:R-:W-:Y:S02]  /*7340*/  LOP3.LUT R4, R4, R5, RZ, 0xc0, !PT ;  /* 0x0000000504047212 */ /* 0x000fe400078ec0ff */
[----:B------:R-:W-:Y:S02]  /*7350*/  HSET2.LE.AND R5, R13, R0, PT ;  /* 0x000000000d057233 */ /* 0x000fe40003803000 */
[----:B----4-:R-:W-:Y:S02]  /*7360*/  F2FP.F16.F32.PACK_AB R6, R172, R152 ;  /* 0x00000098ac06723e */ /* 0x010fe400000000ff */
[----:B------:R-:W-:Y:S02]  /*7370*/  F2FP.F16.F32.PACK_AB R13, R176, R14 ;  /* 0x0000000eb00d723e */ /* 0x000fe400000000ff */
[----:B------:R-:W-:Y:S02]  /*7380*/  LOP3.LUT R5, R5, R6, RZ, 0xc0, !PT ;  /* 0x0000000605057212 */ /* 0x000fe400078ec0ff */
[----:B------:R-:W-:-:S02]  /*7390*/  LOP3.LUT R6, R7, R13, RZ, 0xc0, !PT ;  /* 0x0000000d07067212 */ /* 0x000fc400078ec0ff */
[----:B------:R-:W-:Y:S02]  /*73a0*/  HSET2.LE.AND R7, R15, R0, PT ;  /* 0x000000000f077233 */ /* 0x000fe40003803000 */
[----:B--2---:R-:W-:-:S04]  /*73b0*/  F2FP.F16.F32.PACK_AB R8, R248, R249 ;  /* 0x000000f9f808723e */ /* 0x004fc800000000ff */
[----:B------:R-:W-:Y:S01]  /*73c0*/  LOP3.LUT R7, R7, R8, RZ, 0xc0, !PT ;  /* 0x0000000807077212 */ /* 0x000fe200078ec0ff */
[----:B------:R-:W-:Y:S01]  /*73d0*/  IMAD.MOV.U32 R155, RZ, RZ, R96 ;  /* 0x000000ffff9b7224 */ /* 0x000fe200078e0060 */
[----:B------:R-:W-:Y:S01]  /*73e0*/  MOV R95, R100 ;  /* 0x00000064005f7202 */ /* 0x000fe20000000f00 */
[----:B------:R-:W-:Y:S01]  /*73f0*/  IMAD.MOV.U32 R96, RZ, RZ, R102 ;  /* 0x000000ffff607224 */ /* 0x000fe200078e0066 */
[----:B------:R-:W-:Y:S01]  /*7400*/  MOV R100, R106 ;  /* 0x0000006a00647202 */ /* 0x000fe20000000f00 */
[----:B------:R-:W-:Y:S01]  /*7410*/  IMAD.MOV.U32 R42, RZ, RZ, R157 ;  /* 0x000000ffff2a7224 */ /* 0x000fe200078e009d */
[----:B------:R-:W-:Y:S01]  /*7420*/  MOV R106, R159 ;  /* 0x0000009f006a7202 */ /* 0x000fe20000000f00 */
[----:B------:R-:W-:Y:S01]  /*7430*/  IMAD.MOV.U32 R102, RZ, RZ, R158 ;  /* 0x000000ffff667224 */ /* 0x000fe200078e009e */
[----:B------:R-:W-:Y:S01]  /*7440*/  LDSM.16.MT88.4 R8, [R191+0x13000] ;  /* 0x01300000bf08783b */ /* 0x000fe20000004200 */
[C---:B------:R-:W-:Y:S06]  /*7450*/  HMMA.16816.F32 R156, R4.reuse, R24, R68 ;  /* 0x00000018049c723c */ /* 0x040fec0000001844 */
[C---:B------:R-:W-:Y:S01]  /*7460*/  HMMA.16816.F32 R68, R4.reuse, R26, R232 ;  /* 0x0000001a0444723c */ /* 0x040fe200000018e8 */
[----:B------:R-:W1:Y:S05]  /*7470*/  LDSM.16.MT88.4 R24, [R189+0x13000] ;  /* 0x01300000bd18783b */ /* 0x000e6a0000004200 */
        /* <DEDUP_REMOVED lines=8> */
[C---:B---3--:R-:W-:Y:S01]  /*7500*/  HMMA.16816.F32 R92, R4.reuse, R16, R92 ;  /* 0x00000010045c723c */ /* 0x048fe2000000185c */
        /* <DEDUP_REMOVED lines=8> */
[----:B------:R-:W-:Y:S01]  /*7590*/  IMAD.MOV.U32 R170, RZ, RZ, R103 ;  /* 0x000000ffffaa7224 */ /* 0x000fe200078e0067 */
[----:B------:R-:W3:Y:S01]  /*75a0*/  LDSM.16.MT88.4 R16, [R192+0x13000] ;  /* 0x01300000c010783b */ /* 0x000ee20000004200 */
[----:B------:R-:W-:-:S02]  /*75b0*/  IMAD.MOV.U32 R174, RZ, RZ, R105 ;  /* 0x000000ffffae7224 */ /* 0x000fc400078e0069 */
[----:B------:R-:W-:Y:S01]  /*75c0*/  IMAD.MOV.U32 R173, RZ, RZ, R106 ;  /* 0x000000ffffad7224 */ /* 0x000fe200078e006a */
[C---:B------:R-:W-:Y:S06]  /*75d0*/  HMMA.16816.F32 R100, R4.reuse, R20, R136 ;  /* 0x000000140464723c */ /* 0x040fec0000001888 */
[----:B------:R-:W-:Y:S01]  /*75e0*/  HMMA.16816.F32 R104, R4, R22, R224 ;  /* 0x000000160468723c */ /* 0x000fe200000018e0 */
[----:B------:R-:W4:Y:S01]  /*75f0*/  LDSM.16.MT88.4 R20, [R189+0x15000] ;  /* 0x01500000bd14783b */ /* 0x000f220000004200 */
[----:B------:R-:W-:Y:S01]  /*7600*/  IMAD.MOV.U32 R178, RZ, RZ, R108 ;  /* 0x000000ffffb27224 */ /* 0x000fe200078e006c */
[----:B------:R-:W-:Y:S01]  /*7610*/  MOV R218, R110 ;  /* 0x0000006e00da7202 */ /* 0x000fe20000000f00 */
[----:B------:R-:W-:-:S02]  /*7620*/  IMAD.MOV.U32 R177, RZ, RZ, R109 ;  /* 0x000000ffffb17224 */ /* 0x000fc400078e006d */
[----:B------:R-:W-:Y:S02]  /*7630*/  IMAD.MOV.U32 R219, RZ, RZ, R111 ;  /* 0x000000ffffdb7224 */ /* 0x000fe400078e006f */
[----:B-1----:R-:W-:Y:S01]  /*7640*/  HMMA.16816.F32 R108, R4, R24, R244 ;  /* 0x00000018046c723c */ /* 0x002fe200000018f4 */
[----:B------:R-:W-:Y:S01]  /*7650*/  IMAD.MOV.U32 R13, RZ, RZ, R160 ;  /* 0x000000ffff0d7224 */ /* 0x000fe200078e00a0 */
[----:B------:R-:W-:Y:S01]  /*7660*/  MOV R15, R130 ;  /* 0x00000082000f7202 */ /* 0x000fe20000000f00 */
[----:B------:R-:W-:-:S04]  /*7670*/  IMAD.MOV.U32 R160, RZ, RZ, R129 ;  /* 0x000000ffffa07224 */ /* 0x000fc800078e0081 */
[----:B------:R-:W-:Y:S01]  /*7680*/  IMAD.MOV.U32 R245, RZ, RZ, R14 ;  /* 0x000000fffff57224 */ /* 0x000fe200078e000e */
[----:B------:R-:W-:Y:S01]  /*7690*/  MOV R14, R161 ;  /* 0x000000a1000e7202 */ /* 0x000fe20000000f00 */
[----:B------:R-:W-:Y:S01]  /*76a0*/  IMAD.MOV.U32 R161, RZ, RZ, R128 ;  /* 0x000000ffffa17224 */ /* 0x000fe200078e0080 */
[C---:B------:R-:W-:Y:S01]  /*76b0*/  HMMA.16816.F32 R112, R4.reuse, R26, R112 ;  /* 0x0000001a0470723c */ /* 0x040fe20000001870 */
[----:B------:R-:W-:Y:S01]  /*76c0*/  IMAD.MOV.U32 R244, RZ, RZ, R131 ;  /* 0x000000fffff47224 */ /* 0x000fe200078e0083 */
[----:B------:R-:W1:Y:S04]  /*76d0*/  LDSM.16.MT88.4 R24, [R192+0x15000] ;  /* 0x01500000c018783b */ /* 0x000e680000004200 */
[C---:B--2---:R-:W-:Y:S06]  /*76e0*/  HMMA.16816.F32 R128, R4.reuse, R28, R240 ;  /* 0x0000001c0480723c */ /* 0x044fec00000018f0 */
[C---:B------:R-:W-:Y:S06]  /*76f0*/  HMMA.16816.F32 R240, R4.reuse, R8, R184 ;  /* 0x0000000804f0723c */ /* 0x040fec00000018b8 */
[C---:B------:R-:W-:Y:S01]  /*7700*/  HMMA.16816.F32 R224, R4.reuse, R10, R180 ;  /* 0x0000000a04e0723c */ /* 0x040fe200000018b4 */
[----:B------:R-:W2:Y:S05]  /*7710*/  LDSM.16.MT88.4 R8, [R191+0x15000] ;  /* 0x01500000bf08783b */ /* 0x000eaa0000004200 */
[C---:B------:R-:W-:Y:S01]  /*7720*/  HMMA.16816.F32 R132, R4.reuse, R30, R132 ;  /* 0x0000001e0484723c */ /* 0x040fe20000001884 */
[----:B------:R-:W2:Y:S05]  /*7730*/  LDSM.16.MT88.4 R28, [R190+0x15000] ;  /* 0x01500000be1c783b */ /* 0x000eaa0000004200 */
[C---:B---3--:R-:W-:Y:S06]  /*7740*/  HMMA.16816.F32 R136, R4.reuse, R16, R236 ;  /* 0x000000100488723c */ /* 0x048fec00000018ec */
[C---:B----4-:R-:W-:Y:S06]  /*7750*/  HMMA.16816.F32 R236, R4.reuse, R20, R164 ;  /* 0x0000001404ec723c */ /* 0x050fec00000018a4 */
[C---:B------:R-:W-:Y:S01]  /*7760*/  HMMA.16816.F32 R144, R4.reuse, R22, R144 ;  /* 0x000000160490723c */ /* 0x040fe20000001890 */
[----:B------:R-:W3:Y:S05]  /*7770*/  LDSM.16.MT88.4 R20, [R190+0x17000] ;  /* 0x01700000be14783b */ /* 0x000eea0000004200 */
[----:B------:R-:W-:Y:S01]  /*7780*/  HMMA.16816.F32 R228, R4, R18, R220 ;  /* 0x0000001204e4723c */ /* 0x000fe200000018dc */
[----:B------:R-:W4:Y:S01]  /*7790*/  LDSM.16.MT88.4 R16, [R189+0x17000] ;  /* 0x01700000bd10783b */ /* 0x000f220000004200 */
[----:B------:R-:W-:Y:S01]  /*77a0*/  IMAD.MOV.U32 R166, RZ, RZ, R218 ;  /* 0x000000ffffa67224 */ /* 0x000fe200078e00da */
[----:B------:R-:W-:-:S03]  /*77b0*/  MOV R246, R217 ;  /* 0x000000d900f67202 */ /* 0x000fc60000000f00 */
[C---:B-1----:R-:W-:Y:S06]  /*77c0*/  HMMA.16816.F32 R184, R4.reuse, R24, R116 ;  /* 0x0000001804b8723c */ /* 0x042fec0000001874 */
[----:B--2---:R-:W-:Y:S01]  /*77d0*/  HMMA.16816.F32 R116, R4, R8, R88 ;  /* 0x000000080474723c */ /* 0x004fe20000001858 */
[----:B------:R-:W-:-:S06]  /*77e0*/  MOV R167, R219 ;  /* 0x000000db00a77202 */ /* 0x000fcc0000000f00 */
[----:B------:R-:W-:Y:S01]  /*77f0*/  FFMA.FTZ R8, R166, UR32, -R12 ;  /* 0x00000020a6087c23 */ /* 0x000fe2000801080c */
[----:B------:R-:W-:Y:S01]  /*7800*/  HMMA.16816.F32 R232, R4, R28, R140 ;  /* 0x0000001c04e8723c */ /* 0x000fe2000000188c */
[----:B------:R-:W-:-:S06]  /*7810*/  IMAD.MOV.U32 R247, RZ, RZ, R216 ;  /* 0x000000fffff77224 */ /* 0x000fcc00078e00d8 */
[----:B------:R-:W-:Y:S02]  /*7820*/  IMAD.MOV.U32 R141, RZ, RZ, R246 ;  /* 0x000000ffff8d7224 */ /* 0x000fe400078e00f6 */
[----:B------:R1:W-:Y:S01]  /*7830*/  MUFU.EX2 R246, R8 ;  /* 0x0000000800f67308 */ /* 0x0003e20000000800 */
[----:B------:R-:W-:Y:S01]  /*7840*/  HMMA.16816.F32 R220, R4, R30, R124 ;  /* 0x0000001e04dc723c */ /* 0x000fe2000000187c */
[----:B------:R-:W2:Y:S01]  /*7850*/  LDSM.16.MT88.4 R28, [R191+0x17000] ;  /* 0x01700000bf1c783b */ /* 0x000ea20000004200 */
[----:B------:R-:W-:-:S04]  /*7860*/  MOV R140, R245 ;  /* 0x000000f5008c7202 */ /* 0x000fc80000000f00 */
[----:B------:R-:W-:Y:S01]  /*7870*/  HMMA.16816.F32 R216, R4, R26, R120 ;  /* 0x0000001a04d8723c */ /* 0x000fe20000001878 */
[----:B------:R-:W2:Y:S01]  /*7880*/  LDSM.16.MT88.4 R24, [R192+0x17000] ;  /* 0x01700000c018783b */ /* 0x000ea20000004200 */
[----:B------:R-:W-:Y:S01]  /*7890*/  MOV R165, R179 ;  /* 0x000000b300a57202 */ /* 0x000fe20000000f00 */
[----:B-1----:R-:W-:-:S04]  /*78a0*/  FFMA.FTZ R8, R174, UR32, -R12 ;  /* 0x00000020ae087c23 */ /* 0x002fc8000801080c */
[----:B------:R-:W-:Y:S01]  /*78b0*/  IMAD.MOV.U32 R122, RZ, RZ, R167 ;  /* 0x000000ffff7a7224 */ /* 0x000fe200078e00a7 */
[----:B------:R1:W2:Y:S01]  /*78c0*/  MUFU.EX2 R245, R8 ;  /* 0x0000000800f57308 */ /* 0x0002a20000000800 */
[----:B------:R-:W-:Y:S02]  /*78d0*/  IMAD.MOV.U32 R123, RZ, RZ, R244 ;  /* 0x000000ffff7b7224 */ /* 0x000fe400078e00f4 */
[----:B------:R-:W-:Y:S02]  /*78e0*/  IMAD.MOV.U32 R167, RZ, RZ, R173 ;  /* 0x000000ffffa77224 */ /* 0x000fe400078e00ad */
[--C-:B------:R-:W-:Y:S01]  /*78f0*/  FFMA.FTZ R9, R122, UR32, -R12.reuse ;  /* 0x000000207a097c23 */ /* 0x100fe2000801080c */
[----:B------:R-:W-:Y:S02]  /*7900*/  IMAD.MOV.U32 R122, RZ, RZ, R165 ;  /* 0x000000ffff7a7224 */ /* 0x000fe400078e00a5 */
[----:B------:R-:W-:Y:S01]  /*7910*/  IMAD.MOV.U32 R165, RZ, RZ, R167 ;  /* 0x000000ffffa57224 */ /* 0x000fe200078e00a7 */
[----:B------:R-:W-:Y:S01]  /*7920*/  MOV R167, R171 ;  /* 0x000000ab00a77202 */ /* 0x000fe20000000f00 */
[----:B-1----:R-:W-:-:S04]  /*7930*/  FFMA.FTZ R8, R175, UR32, -R12 ;  /* 0x00000020af087c23 */ /* 0x002fc8000801080c */
[----:B------:R1:W-:Y:S01]  /*7940*/  MUFU.EX2 R244, R8 ;  /* 0x0000000800f47308 */ /* 0x0003e20000000800 */
[----:B------:R-:W-:Y:S01]  /*7950*/  HMMA.16816.F32 R180, R4, R10, R80 ;  /* 0x0000000a04b4723c */ /* 0x000fe20000001850 */
[----:B------:R-:W-:-:S05]  /*7960*/  IMAD.MOV.U32 R166, RZ, RZ, R172 ;  /* 0x000000ffffa67224 */ /* 0x000fca00078e00ac */
[----:B---3--:R-:W-:Y:S01]  /*7970*/  HMMA.16816.F32 R172, R4, R20, R52 ;  /* 0x0000001404ac723c */ /* 0x008fe20000001834 */
[----:B------:R3:W2:Y:S01]  /*7980*/  MUFU.EX2 R171, R9 ;  /* 0x0000000900ab7308 */ /* 0x0006a20000000800 */
[----:B------:R-:W-:Y:S01]  /*7990*/  FFMA.FTZ R10, R170, UR32, -R2 ;  /* 0x00000020aa0a7c23 */ /* 0x000fe20008010802 */
[----:B-1----:R-:W-:-:S03]  /*79a0*/  LOP3.LUT R8, R37, UR4, R40, 0x96, !PT ;  /* 0x0000000425087c12 */ /* 0x002fc6000f8e9628 */
[----:B------:R-:W-:Y:S01]  /*79b0*/  HMMA.16816.F32 R20, R4, R22, R48 ;  /* 0x000000160414723c */ /* 0x000fe20000001830 */
[----:B------:R-:W1:Y:S02]  /*79c0*/  LDSM.16.MT88.4 R48, [R192+0x11800] ;  /* 0x01180000c030783b */ /* 0x000e640000004200 */
[----:B------:R2:W-:Y:S01]  /*79d0*/  MUFU.EX2 R170, R10 ;  /* 0x0000000a00aa7308 */ /* 0x0005e20000000800 */
[----:B---3--:R-:W-:Y:S01]  /*79e0*/  IMAD.WIDE.U32 R8, R8, -0x2daee0ad, RZ ;  /* 0xd2511f5308087825 */ /* 0x008fe200078e00ff */
[----:B------:R-:W-:-:S03]  /*79f0*/  MOV R89, R123 ;  /* 0x0000007b00597202 */ /* 0x000fc60000000f00 */
[----:B------:R-:W-:Y:S01]  /*7a00*/  FFMA.FTZ R11, R149, UR32, -R2 ;  /* 0x00000020950b7c23 */ /* 0x000fe20008010802 */
[----:B------:R-:W-:Y:S01]  /*7a10*/  MOV R123, R166 ;  /* 0x000000a6007b7202 */ /* 0x000fe20000000f00 */
[----:B------:R-:W-:Y:S01]  /*7a20*/  IMAD.MOV.U32 R164, RZ, RZ, R247 ;  /* 0x000000ffffa47224 */ /* 0x000fe200078e00f7 */
[----:B------:R-:W-:Y:S01]  /*7a30*/  MOV R247, R176 ;  /* 0x000000b000f77202 */ /* 0x000fe20000000f00 */
[----:B------:R-:W-:Y:S01]  /*7a40*/  IMAD.MOV.U32 R142, RZ, RZ, R177 ;  /* 0x000000ffff8e7224 */ /* 0x000fe200078e00b1 */
[C---:B----4-:R-:W-:Y:S01]  /*7a50*/  HMMA.16816.F32 R124, R4.reuse, R16, R72 ;  /* 0x00000010047c723c */ /* 0x050fe20000001848 */
[----:B------:R-:W-:Y:S01]  /*7a60*/  IMAD.MOV.U32 R143, RZ, RZ, R178 ;  /* 0x000000ffff8f7224 */ /* 0x000fe200078e00b2 */
[----:B------:R-:W-:Y:S01]  /*7a70*/  LOP3.LUT R12, R8, 0xffff, RZ, 0xc0, !PT ;  /* 0x0000ffff080c7812 */ /* 0x000fe200078ec0ff */
[----:B------:R-:W-:Y:S01]  /*7a80*/  IMAD.MOV.U32 R90, RZ, RZ, R140 ;  /* 0x000000ffff5a7224 */ /* 0x000fe200078e008c */
[----:B--2---:R-:W-:Y:S01]  /*7a90*/  LOP3.LUT R10, R9, UR34, R38, 0x96, !PT ;  /* 0x00000022090a7c12 */ /* 0x004fe2000f8e9626 */
[----:B------:R-:W-:Y:S01]  /*7aa0*/  IMAD.MOV.U32 R166, RZ, RZ, R14 ;  /* 0x000000ffffa67224 */ /* 0x000fe200078e000e */
[C---:B------:R-:W-:Y:S01]  /*7ab0*/  HMMA.16816.F32 R176, R4.reuse, R18, R64 ;  /* 0x0000001204b0723c */ /* 0x040fe20000001840 */
[----:B------:R-:W-:Y:S01]  /*7ac0*/  SHF.R.U32.HI R14, RZ, 0x10, R8 ;  /* 0x00000010ff0e7819 */ /* 0x000fe20000011608 */
[----:B------:R-:W-:Y:S01]  /*7ad0*/  FFMA.FTZ R13, R13, UR32, -R2 ;  /* 0x000000200d0d7c23 */ /* 0x000fe20008010802 */
[----:B------:R-:W-:Y:S01]  /*7ae0*/  SHF.R.U32.HI R17, RZ, 0x18, R8 ;  /* 0x00000018ff117819 */ /* 0x000fe20000011608 */
[----:B------:R2:W3:Y:S01]  /*7af0*/  MUFU.EX2 R149, R11 ;  /* 0x0000000b00957308 */ /* 0x0004e20000000800 */
[----:B------:R-:W-:Y:S01]  /*7b00*/  LOP3.LUT R9, R10, 0xffff, RZ, 0xc0, !PT ;  /* 0x0000ffff0a097812 */ /* 0x000fe200078ec0ff */
[----:B------:R-:W-:Y:S01]  /*7b10*/  IMAD.MOV.U32 R75, RZ, RZ, R90 ;  /* 0x000000ffff4b7224 */ /* 0x000fe200078e005a */
[----:B------:R-:W-:Y:S01]  /*7b20*/  LOP3.LUT R18, R8, 0xff, RZ, 0xc0, !PT ;  /* 0x000000ff08127812 */ /* 0x000fe200078ec0ff */
[----:B------:R-:W-:Y:S01]  /*7b30*/  FFMA.FTZ R8, R89, UR32, -R2 ;  /* 0x0000002059087c23 */ /* 0x000fe20008010802 */
[----:B------:R-:W-:Y:S01]  /*7b40*/  IMAD.MOV.U32 R90, RZ, RZ, R122 ;  /* 0x000000ffff5a7224 */ /* 0x000fe200078e007a */
[----:B------:R-:W-:Y:S01]  /*7b50*/  LOP3.LUT R2, R14, 0xff, RZ, 0xc0, !PT ;  /* 0x000000ff0e027812 */ /* 0x000fe200078ec0ff */
[----:B------:R-:W-:Y:S01]  /*7b60*/  IMAD.MOV.U32 R122, RZ, RZ, R15 ;  /* 0x000000ffff7a7224 */ /* 0x000fe200078e000f */
[----:B------:R-:W-:Y:S01]  /*7b70*/  LOP3.LUT R16, R10, 0xff, RZ, 0xc0, !PT ;  /* 0x000000ff0a107812 */ /* 0x000fe200078ec0ff */
[----:B------:R4:W-:Y:S01]  /*7b80*/  MUFU.EX2 R19, R8 ;  /* 0x0000000800137308 */ /* 0x0009e20000000800 */
[----:B------:R-:W-:Y:S01]  /*7b90*/  SHF.R.U32.HI R9, RZ, 0x8, R9 ;  /* 0x00000008ff097819 */ /* 0x000fe20000011609 */
[----:B------:R-:W-:Y:S01]  /*7ba0*/  IMAD.MOV.U32 R91, RZ, RZ, R141 ;  /* 0x000000ffff5b7224 */ /* 0x000fe200078e008d */
[--C-:B------:R-:W-:Y:S01]  /*7bb0*/  SHF.R.U32.HI R15, RZ, 0x18, R10.reuse ;  /* 0x00000018ff0f7819 */ /* 0x100fe2000001160a */
[----:B------:R-:W-:Y:S01]  /*7bc0*/  IMAD.MOV.U32 R121, RZ, RZ, R143 ;  /* 0x000000ffff797224 */ /* 0x000fe200078e008f */
[----:B------:R-:W-:Y:S01]  /*7bd0*/  MOV R120, R142 ;  /* 0x0000008e00787202 */ /* 0x000fe20000000f00 */
[----:B------:R-:W-:Y:S01]  /*7be0*/  IMAD.MOV.U32 R88, RZ, RZ, R165 ;  /* 0x000000ffff587224 */ /* 0x000fe200078e00a5 */
[----:B------:R-:W-:Y:S01]  /*7bf0*/  MOV R83, R123 ;  /* 0x0000007b00537202 */ /* 0x000fe20000000f00 */
[----:B------:R-:W-:Y:S01]  /*7c00*/  HMMA.16816.F32 R32, R4, R30, R32 ;  /* 0x0000001e0420723c */ /* 0x000fe20000001820 */
[----:B--2---:R-:W-:Y:S01]  /*7c10*/  SHF.R.U32.HI R11, RZ, 0x10, R10 ;  /* 0x00000010ff0b7819 */ /* 0x004fe2000001160a */
[----:B------:R-:W2:Y:S01]  /*7c20*/  MUFU.EX2 R13, R13 ;  /* 0x0000000d000d7308 */ /* 0x000ea20000000800 */
[----:B------:R-:W-:Y:S01]  /*7c30*/  MOV R80, R154 ;  /* 0x0000009a00507202 */ /* 0x000fe20000000f00 */
[----:B------:R-:W-:Y:S01]  /*7c40*/  LDSM.16.MT88.4 R64, [R189+0x13800] ;  /* 0x01380000bd40783b */ /* 0x000fe20000004200 */
[----:B------:R-:W-:-:S02]  /*7c50*/  LOP3.LUT R10, R11, 0xff, RZ, 0xc0, !PT ;  /* 0x000000ff0b0a7812 */ /* 0x000fc400078ec0ff */
[----:B------:R-:W-:Y:S02]  /*7c60*/  PRMT R11, R2, 0x5410, R17 ;  /* 0x00005410020b7816 */ /* 0x000fe40000000011 */
[----:B----4-:R-:W-:Y:S02]  /*7c70*/  SHF.R.U32.HI R8, RZ, 0x8, R12 ;  /* 0x00000008ff087819 */ /* 0x010fe4000001160c */
[----:B------:R-:W-:Y:S01]  /*7c80*/  PRMT R2, R16, 0x5410, R9 ;  /* 0x0000541010027816 */ /* 0x000fe20000000009 */
[----:B------:R-:W-:Y:S01]  /*7c90*/  IMAD.MOV.U32 R82, RZ, RZ, R91 ;  /* 0x000000ffff527224 */ /* 0x000fe200078e005b */
[----:B------:R-:W-:Y:S01]  /*7ca0*/  MOV R81, R120 ;  /* 0x0000007800517202 */ /* 0x000fe20000000f00 */
[----:B------:R-:W-:Y:S01]  /*7cb0*/  IMAD.MOV.U32 R91, RZ, RZ, R121 ;  /* 0x000000ffff5b7224 */ /* 0x000fe200078e0079 */
[----:B------:R-:W-:Y:S01]  /*7cc0*/  MOV R123, R167 ;  /* 0x000000a7007b7202 */ /* 0x000fe20000000f00 */
[----:B------:R-:W-:Y:S01]  /*7cd0*/  IMAD.MOV.U32 R120, RZ, RZ, R166 ;  /* 0x000000ffff787224 */ /* 0x000fe200078e00a6 */
[----:B------:R-:W-:Y:S01]  /*7ce0*/  MOV R165, R161 ;  /* 0x000000a100a57202 */ /* 0x000fe20000000f00 */
[----:B------:R-:W-:Y:S01]  /*7cf0*/  IMAD.MOV.U32 R167, RZ, RZ, R152 ;  /* 0x000000ffffa77224 */ /* 0x000fe200078e0098 */
[----:B------:R-:W-:Y:S01]  /*7d00*/  PRMT R12, R18, 0x5410, R8 ;  /* 0x00005410120c7816 */ /* 0x000fe20000000008 */
[----:B------:R-:W-:Y:S01]  /*7d10*/  IMAD.MOV.U32 R121, RZ, RZ, R160 ;  /* 0x000000ffff797224 */ /* 0x000fe200078e00a0 */
[----:B------:R-:W-:Y:S01]  /*7d20*/  MOV R161, R42 ;  /* 0x0000002a00a17202 */ /* 0x000fe20000000f00 */
[----:B------:R-:W-:Y:S01]  /*7d30*/  IMAD.MOV.U32 R89, RZ, RZ, R163 ;  /* 0x000000ffff597224 */ /* 0x000fe200078e00a3 */
[----:B------:R-:W-:Y:S01]  /*7d40*/  MOV R18, R83 ;  /* 0x0000005300127202 */ /* 0x000fe20000000f00 */
[----:B------:R-:W-:Y:S01]  /*7d50*/  IMAD.MOV.U32 R166, RZ, RZ, R153 ;  /* 0x000000ffffa67224 */ /* 0x000fe200078e0099 */
[--C-:B------:R-:W-:Y:S01]  /*7d60*/  HSET2.LE.AND R2, R2, R0.reuse, PT ;  /* 0x0000000002027233 */ /* 0x100fe20003803000 */
[----:B------:R-:W-:Y:S01]  /*7d70*/  IMAD.MOV.U32 R160, RZ, RZ, R155 ;  /* 0x000000ffffa07224 */ /* 0x000fe200078e009b */
[----:B------:R-:W-:Y:S01]  /*7d80*/  F2FP.F16.F32.PACK_AB R8, R245, R246 ;  /* 0x000000f6f508723e */ /* 0x000fe200000000ff */
[----:B------:R-:W-:Y:S01]  /*7d90*/  IMAD.MOV.U32 R163, RZ, RZ, R43 ;  /* 0x000000ffffa37224 */ /* 0x000fe200078e002b */
[----:B------:R-:W-:Y:S01]  /*7da0*/  PRMT R9, R10, 0x5410, R15 ;  /* 0x000054100a097816 */ /* 0x000fe2000000000f */
[----:B------:R-:W-:Y:S01]  /*7db0*/  IMAD.MOV.U32 R83, RZ, RZ, R88 ;  /* 0x000000ffff537224 */ /* 0x000fe200078e0058 */
[----:B------:R-:W-:Y:S01]  /*7dc0*/  MOV R16, R167 ;  /* 0x000000a700107202 */ /* 0x000fe20000000f00 */
[----:B------:R-:W-:Y:S01]  /*7dd0*/  IMAD.MOV.U32 R17, RZ, RZ, R166 ;  /* 0x000000ffff117224 */ /* 0x000fe200078e00a6 */
[----:B------:R-:W-:Y:S01]  /*7de0*/  HSET2.LE.AND R10, R12, R0, PT ;  /* 0x000000000c0a7233 */ /* 0x000fe20003803000 */
[----:B------:R-:W4:Y:S01]  /*7df0*/  LDSM.16.MT88.4 R152, [R189+0x11800] ;  /* 0x01180000bd98783b */ /* 0x000f220000004200 */
[----:B------:R-:W-:Y:S01]  /*7e00*/  IMAD.MOV.U32 R166, RZ, RZ, R160 ;  /* 0x000000ffffa67224 */ /* 0x000fe200078e00a0 */
[----:B------:R-:W-:Y:S01]  /*7e10*/  MOV R15, R162 ;  /* 0x000000a2000f7202 */ /* 0x000fe20000000f00 */
[----:B------:R-:W-:Y:S01]  /*7e20*/  IMAD.MOV.U32 R88, RZ, RZ, R161 ;  /* 0x000000ffff587224 */ /* 0x000fe200078e00a1 */
[----:B------:R-:W4:Y:S01]  /*7e30*/  LDSM.16.MT88.4 R40, [R190+0x11800] ;  /* 0x01180000be28783b */ /* 0x000f220000004200 */
[----:B------:R-:W-:-:S02]  /*7e40*/  IMAD.MOV.U32 R167, RZ, RZ, R163 ;  /* 0x000000ffffa77224 */ /* 0x000fc400078e00a3 */
[----:B------:R-:W-:Y:S01]  /*7e50*/  IMAD.MOV.U32 R12, RZ, RZ, R164 ;  /* 0x000000ffff0c7224 */ /* 0x000fe200078e00a4 */
[C---:B------:R-:W-:Y:S01]  /*7e60*/  HMMA.16816.F32 R160, R4.reuse, R28, R60 ;  /* 0x0000001c04a0723c */ /* 0x040fe2000000183c */
[----:B------:R-:W-:Y:S01]  /*7e70*/  IMAD.MOV.U32 R14, RZ, RZ, R75 ;  /* 0x000000ffff0e7224 */ /* 0x000fe200078e004b */
[----:B------:R-:W-:Y:S01]  /*7e80*/  LOP3.LUT R164, R2, R8, RZ, 0xc0, !PT ;  /* 0x0000000802a47212 */ /* 0x000fe200078ec0ff */
[----:B------:R-:W-:Y:S01]  /*7e90*/  IMAD.MOV.U32 R8, RZ, RZ, R82 ;  /* 0x000000ffff087224 */ /* 0x000fe200078e0052 */
[----:B------:R-:W-:Y:S01]  /*7ea0*/  MOV R31, R83 ;  /* 0x00000053001f7202 */ /* 0x000fe20000000f00 */
[----:B------:R-:W4:Y:S01]  /*7eb0*/  LDSM.16.MT88.4 R72, [R190+0x13800] ;  /* 0x01380000be48783b */ /* 0x000f220000004200 */
[C---:B------:R-:W-:Y:S01]  /*7ec0*/  HMMA.16816.F32 R140, R4.reuse, R24, R44 ;  /* 0x00000018048c723c */ /* 0x040fe2000000182c */
[----:B------:R-:W-:Y:S01]  /*7ed0*/  IMAD.MOV.U32 R29, RZ, RZ, R80 ;  /* 0x000000ffff1d7224 */ /* 0x000fe200078e0050 */
[----:B------:R-:W-:Y:S02]  /*7ee0*/  MOV R28, R81 ;  /* 0x00000051001c7202 */ /* 0x000fe40000000f00 */
[----:B------:R-:W-:Y:S01]  /*7ef0*/  F2FP.F16.F32.PACK_AB R2, R171, R244 ;  /* 0x000000f4ab02723e */ /* 0x000fe200000000ff */
[----:B------:R-:W4:Y:S01]  /*7f00*/  LDSM.16.MT88.4 R80, [R192+0x13800] ;  /* 0x01380000c050783b */ /* 0x000f220000004200 */
[----:B------:R-:W-:Y:S01]  /*7f10*/  HMMA.16816.F32 R24, R4, R26, R56 ;  /* 0x0000001a0418723c */ /* 0x000fe20000001838 */
[----:B------:R-:W-:-:S02]  /*7f20*/  HSET2.LE.AND R11, R11, R0, PT ;  /* 0x000000000b0b7233 */ /* 0x000fc40003803000 */
[----:B------:R-:W-:Y:S01]  /*7f30*/  HSET2.LE.AND R9, R9, R0, PT ;  /* 0x0000000009097233 */ /* 0x000fe20003803000 */
[----:B------:R-:W-:Y:S01]  /*7f40*/  IMAD.MOV.U32 R30, RZ, RZ, R120 ;  /* 0x000000ffff1e7224 */ /* 0x000fe200078e0078 */
[----:B---3--:R-:W-:Y:S02]  /*7f50*/  F2FP.F16.F32.PACK_AB R0, R149, R170 ;  /* 0x000000aa9500723e */ /* 0x008fe400000000ff */
[----:B--2---:R-:W-:Y:S01]  /*7f60*/  F2FP.F16.F32.PACK_AB R4, R13, R19 ;  /* 0x000000130d04723e */ /* 0x004fe200000000ff */
[----:B------:R-:W-:Y:S01]  /*7f70*/  IMAD.MOV.U32 R7, RZ, RZ, R166 ;  /* 0x000000ffff077224 */ /* 0x000fe200078e00a6 */
[----:B------:R-:W-:Y:S01]  /*7f80*/  LOP3.LUT R166, R10, R2, RZ, 0xc0, !PT ;  /* 0x000000020aa67212 */ /* 0x000fe200078ec0ff */
[----:B------:R-:W-:Y:S01]  /*7f90*/  IMAD.MOV.U32 R120, RZ, RZ, R165 ;  /* 0x000000ffff787224 */ /* 0x000fe200078e00a5 */
[----:B------:R-:W-:Y:S01]  /*7fa0*/  LOP3.LUT R165, R9, R0, RZ, 0xc0, !PT ;  /* 0x0000000009a57212 */ /* 0x000fe200078ec0ff */
[----:B------:R-:W-:Y:S01]  /*7fb0*/  IMAD.MOV.U32 R10, RZ, RZ, R167 ;  /* 0x000000ffff0a7224 */ /* 0x000fe200078e00a7 */
[----:B------:R-:W-:Y:S01]  /*7fc0*/  LOP3.LUT R167, R11, R4, RZ, 0xc0, !PT ;  /* 0x000000040ba77212 */ /* 0x000fe200078ec0ff */
[----:B------:R-:W2:Y:S06]  /*7fd0*/  LDSM.16.MT88.4 R56, [R191+0x11800] ;  /* 0x01180000bf38783b */ /* 0x000eac0000004200 */
[C---:B-1----:R-:W-:Y:S06]  /*7fe0*/  HMMA.16816.F32 R44, R164.reuse, R48, R92 ;  /* 0x00000030a42c723c */ /* 0x042fec000000185c */
[C---:B------:R-:W-:Y:S01]  /*7ff0*/  HMMA.16816.F32 R48, R164.reuse, R50, R96 ;  /* 0x00000032a430723c */ /* 0x040fe20000001860 */
[----:B------:R-:W1:Y:S05]  /*8000*/  LDSM.16.MT88.4 R96, [R189+0x15800] ;  /* 0x01580000bd60783b */ /* 0x000e6a0000004200 */
[----:B----4-:R-:W-:Y:S01]  /*8010*/  HMMA.16816.F32 R156, R164, R152, R156 ;  /* 0x00000098a49c723c */ /* 0x010fe2000000189c */
[----:B------:R-:W-:-:S05]  /*8020*/  IMAD.MOV.U32 R0, RZ, RZ, R90 ;  /* 0x000000ffff007224 */ /* 0x000fca00078e005a */
[----:B------:R-:W-:Y:S01]  /*8030*/  HMMA.16816.F32 R152, R164, R154, R68 ;  /* 0x0000009aa498723c */ /* 0x000fe20000001844 */
[----:B------:R-:W-:-:S05]  /*8040*/  IMAD.MOV.U32 R2, RZ, RZ, R91 ;  /* 0x000000ffff027224 */ /* 0x000fca00078e005b */
[C---:B------:R-:W-:Y:S06]  /*8050*/  HMMA.16816.F32 R36, R164.reuse, R40, R76 ;  /* 0x00000028a424723c */ /* 0x040fec000000184c */
[C---:B------:R-:W-:Y:S01]  /*8060*/  HMMA.16816.F32 R68, R164.reuse, R72, R128 ;  /* 0x00000048a444723c */ /* 0x040fe20000001880 */
[----:B------:R-:W-:Y:S01]  /*8070*/  MOV R11, R89 ;  /* 0x00000059000b7202 */ /* 0x000fe20000000f00 */
[----:B------:R-:W-:Y:S04]  /*8080*/  LDSM.16.MT88.4 R128, [R189+0x17800] ;  /* 0x01780000bd80783b */ /* 0x000fe80000004200 */
[C---:B------:R-:W-:Y:S06]  /*8090*/  HMMA.16816.F32 R72, R164.reuse, R74, R132 ;  /* 0x0000004aa448723c */ /* 0x040fec0000001884 */
[----:B------:R-:W-:Y:S01]  /*80a0*/  HMMA.16816.F32 R76, R164, R80, R136 ;  /* 0x00000050a44c723c */ /* 0x000fe20000001888 */
[----:B------:R-:W-:Y:S01]  /*80b0*/  MOV R132, R120 ;  /* 0x0000007800847202 */ /* 0x000fe20000000f00 */
[----:B------:R-:W-:-:S02]  /*80c0*/  IMAD.MOV.U32 R133, RZ, RZ, R121 ;  /* 0x000000ffff857224 */ /* 0x000fc400078e0079 */
[----:B------:R-:W-:Y:S01]  /*80d0*/  IMAD.MOV.U32 R134, RZ, RZ, R122 ;  /* 0x000000ffff867224 */ /* 0x000fe200078e007a */
[----:B------:R-:W-:Y:S01]  /*80e0*/  MOV R135, R123 ;  /* 0x0000007b00877202 */ /* 0x000fe20000000f00 */
[C---:B------:R-:W-:Y:S01]  /*80f0*/  HMMA.16816.F32 R80, R164.reuse, R82, R228 ;  /* 0x00000052a450723c */ /* 0x040fe200000018e4 */
[----:B------:R-:W-:Y:S01]  /*8100*/  FADD.FTZ R0, R0, R132 ;  /* 0x0000008400007221 */ /* 0x000fe20000010000 */
[----:B------:R-:W-:Y:S01]  /*8110*/  MOV R9, R88 ;  /* 0x0000005800097202 */ /* 0x000fe20000000f00 */
[----:B------:R-:W-:Y:S04]  /*8120*/  LDSM.16.MT88.4 R120, [R191+0x15800] ;  /* 0x01580000bf78783b */ /* 0x000fe80000004200 */
[----:B------:R-:W-:Y:S02]  /*8130*/  IMAD.MOV.U32 R231, RZ, RZ, R7 ;  /* 0x000000ffffe77224 */ /* 0x000fe400078e0007 */
[----:B------:R-:W-:Y:S01]  /*8140*/  FADD.FTZ R0, R134, R0 ;  /* 0x0000000086007221 */ /* 0x000fe20000010000 */
[----:B--2---:R-:W-:Y:S01]  /*8150*/  HMMA.16816.F32 R52, R164, R56, R100 ;  /* 0x00000038a434723c */ /* 0x004fe20000001864 */
[----:B------:R-:W2:Y:S01]  /*8160*/  LDSM.16.MT88.4 R88, [R191+0x13800] ;  /* 0x01380000bf58783b */ /* 0x000ea20000004200 */
[----:B------:R-:W-:-:S03]  /*8170*/  FADD.FTZ R2, R2, R231 ;  /* 0x000000e702027221 */ /* 0x000fc60000010000 */
[----:B------:R-:W-:Y:S01]  /*8180*/  LDSM.16.MT88.4 R136, [R190+0x17800] ;  /* 0x01780000be88783b */ /* 0x000fe20000004200 */
[----:B------:R-:W-:Y:S01]  /*8190*/  FADD.FTZ R2, R133, R2 ;  /* 0x0000000285027221 */ /* 0x000fe20000010000 */
[----:B------:R-:W-:Y:S01]  /*81a0*/  FADD.FTZ R0, R11, R0 ;  /* 0x000000000b007221 */ /* 0x000fe20000010000 */
[----:B------:R-:W-:Y:S01]  /*81b0*/  HMMA.16816.F32 R60, R164, R64, R108 ;  /* 0x00000040a43c723c */ /* 0x000fe2000000186c */
[----:B------:R-:W-:Y:S01]  /*81c0*/  LDSM.16.MT88.4 R4, [R191+0x17800] ;  /* 0x01780000bf04783b */ /* 0x000fe20000004200 */
[----:B------:R-:W-:Y:S01]  /*81d0*/  FADD.FTZ R2, R135, R2 ;  /* 0x0000000287027221 */ /* 0x000fe20000010000 */
[----:B------:R-:W-:-:S03]  /*81e0*/  FADD.FTZ R0, R9, R0 ;  /* 0x0000000009007221 */ /* 0x000fc60000010000 */
[----:B-1----:R-:W-:Y:S01]  /*81f0*/  HMMA.16816.F32 R92, R164, R96, R236 ;  /* 0x00000060a45c723c */ /* 0x002fe200000018ec */
[----:B------:R-:W-:-:S05]  /*8200*/  FADD.FTZ R2, R10, R2 ;  /* 0x000000020a027221 */ /* 0x000fca0000010000 */
[C---:B------:R-:W-:Y:S01]  /*8210*/  HMMA.16816.F32 R56, R164.reuse, R58, R104 ;  /* 0x0000003aa438723c */ /* 0x040fe20000001868 */
[----:B------:R-:W1:Y:S05]  /*8220*/  LDSM.16.MT88.4 R104, [R190+0x15800] ;  /* 0x01580000be68783b */ /* 0x000e6a0000004200 */
[C---:B------:R-:W-:Y:S01]  /*8230*/  HMMA.16816.F32 R64, R164.reuse, R66, R112 ;  /* 0x00000042a440723c */ /* 0x040fe20000001870 */
[----:B------:R-:W3:Y:S05]  /*8240*/  LDSM.16.MT88.4 R112, [R192+0x15800] ;  /* 0x01580000c070783b */ /* 0x000eea0000004200 */
[----:B------:R-:W-:Y:S01]  /*8250*/  HMMA.16816.F32 R96, R164, R98, R144 ;  /* 0x00000062a460723c */ /* 0x000fe20000001890 */
[----:B------:R-:W4:Y:S01]  /*8260*/  LDSM.16.MT88.4 R144, [R192+0x17800] ;  /* 0x01780000c090783b */ /* 0x000f220000004200 */
[----:B------:R-:W-:Y:S01]  /*8270*/  FADD.FTZ R2, R30, R2 ;  /* 0x000000021e027221 */ /* 0x000fe20000010000 */
[----:B------:R-:W-:-:S03]  /*8280*/  FADD.FTZ R0, R31, R0 ;  /* 0x000000001f007221 */ /* 0x000fc60000010000 */
        /* <DEDUP_REMOVED lines=14> */
[----:B------:R-:W-:Y:S02]  /*8370*/  HMMA.16816.F32 R40, R164, R42, R84 ;  /* 0x0000002aa428723c */ /* 0x000fe40000001854 */
[----:B------:R-:W-:Y:S01]  /*8380*/  FADD.FTZ R245, R245, R2 ;  /* 0x00000002f5f57221 */ /* 0x000fe20000010000 */
[----:B------:R-:W-:-:S03]  /*8390*/  FADD.FTZ R0, R149, R0 ;  /* 0x0000000095007221 */ /* 0x000fc60000010000 */
[----:B--2---:R-:W-:Y:S01]  /*83a0*/  HMMA.16816.F32 R84, R164, R88, R240 ;  /* 0x00000058a454723c */ /* 0x004fe200000018f0 */
[----:B------:R-:W-:Y:S01]  /*83b0*/  FADD.FTZ R245, R244, R245 ;  /* 0x000000f5f4f57221 */ /* 0x000fe20000010000 */
[----:B------:R-:W-:-:S04]  /*83c0*/  FADD.FTZ R0, R19, R0 ;  /* 0x0000000013007221 */ /* 0x000fc80000010000 */
[----:B-1----:R-:W-:Y:S01]  /*83d0*/  HMMA.16816.F32 R100, R164, R104, R232 ;  /* 0x00000068a464723c */ /* 0x002fe200000018e8 */
[----:B------:R-:W-:-:S05]  /*83e0*/  FADD.FTZ R245, R171, R245 ;  /* 0x000000f5abf57221 */ /* 0x000fca0000010000 */
[----:B---3--:R-:W-:Y:S01]  /*83f0*/  HMMA.16816.F32 R108, R164, R112, R184 ;  /* 0x00000070a46c723c */ /* 0x008fe200000018b8 */
[----:B------:R-:W-:-:S05]  /*8400*/  FADD.FTZ R247, R13, R0 ;  /* 0x000000000df77221 */ /* 0x000fca0000010000 */
[C---:B------:R-:W-:Y:S06]  /*8410*/  HMMA.16816.F32 R116, R164.reuse, R120, R116 ;  /* 0x00000078a474723c */ /* 0x040fec0000001874 */
[C---:B------:R-:W-:Y:S06]  /*8420*/  HMMA.16816.F32 R124, R164.reuse, R128, R124 ;  /* 0x00000080a47c723c */ /* 0x040fec000000187c */
[C---:B------:R-:W-:Y:S06]  /*8430*/  HMMA.16816.F32 R132, R164.reuse, R136, R172 ;  /* 0x00000088a484723c */ /* 0x040fec00000018ac */
        /* <DEDUP_REMOVED lines=12> */
[----:B------:R-:W2:Y:S01]  /*8500*/  LDL.LU R15, [R1+0x58] ;  /* 0x00005800010f7983 */ /* 0x000ea20000300800 */
[----:B------:R-:W-:Y:S01]  /*8510*/  ULDC UR4, c[0x0][0x2d0] ;  /* 0x0000b40000047ab9 */ /* 0x000fe20000000800 */
[--C-:B-----5:R-:W-:Y:S01]  /*8520*/  SHF.R.S32.HI R5, RZ, 0x1f, R150.reuse ;  /* 0x0000001fff057819 */ /* 0x120fe20000011496 */
[----:B------:R-:W-:Y:S01]  /*8530*/  IMAD.MOV.U32 R4, RZ, RZ, R150 ;  /* 0x000000ffff047224 */ /* 0x000fe200078e0096 */
[----:B------:R-:W3:Y:S01]  /*8540*/  LDL.LU R17, [R1+0x4c] ;  /* 0x00004c0001117983 */ /* 0x000ee20000300800 */
[----:B------:R-:W-:Y:S01]  /*8550*/  IMAD.U32 R0, RZ, RZ, UR20 ;  /* 0x00000014ff007e24 */ /* 0x000fe2000f8e00ff */
[----:B------:R-:W-:Y:S02]  /*8560*/  ULDC.64 UR6, c[0x0][0x220] ;  /* 0x0000880000067ab9 */ /* 0x000fe40000000a00 */
[----:B------:R-:W4:Y:S04]  /*8570*/  LDL.LU R16, [R1+0x5c] ;  /* 0x00005c0001107983 */ /* 0x000f280000300800 */
[----:B------:R-:W4:Y:S04]  /*8580*/  LDL.LU R18, [R1+0x54] ;  /* 0x0000540001127983 */ /* 0x000f280000300800 */
[----:B------:R-:W4:Y:S01]  /*8590*/  LDL.LU R14, [R1+0x50] ;  /* 0x00005000010e7983 */ /* 0x000f220000300800 */
[----:B------:R-:W-:Y:S01]  /*85a0*/  ISETP.GE.AND P3, PT, R150, UR4, PT ;  /* 0x0000000496007c0c */ /* 0x000fe2000bf66270 */
[----:B------:R-:W-:Y:S01]  /*85b0*/  IMAD.MOV.U32 R150, RZ, RZ, R3 ;  /* 0x000000ffff967224 */ /* 0x000fe200078e0003 */
[----:B------:R-:W-:Y:S01]  /*85c0*/  SHF.R.S32.HI R217, RZ, 0x1f, R168 ;  /* 0x0000001fffd97819 */ /* 0x000fe200000114a8 */
[----:B------:R-:W-:Y:S01]  /*85d0*/  IMAD.MOV.U32 R149, RZ, RZ, R148 ;  /* 0x000000ffff957224 */ /* 0x000fe200078e0094 */
[----:B------:R-:W-:Y:S01]  /*85e0*/  IADD3 R222, P2, R168, 0x20, RZ ;  /* 0x00000020a8de7810 */ /* 0x000fe20007f5e0ff */
[----:B------:R-:W-:Y:S01]  /*85f0*/  IMAD.MOV.U32 R216, RZ, RZ, R168 ;  /* 0x000000ffffd87224 */ /* 0x000fe200078e00a8 */
[----:B------:R-:W-:-:S02]  /*8600*/  ULEA.HI.SX32 UR11, UR19, 0xfffffffe, 0x1a ;  /* 0xfffffffe130b7891 */ /* 0x000fc4000f8fd23f */
[----:B------:R-:W-:Y:S01]  /*8610*/  ULEA.HI.SX32 UR32, UR19, 0xfffffffd, 0x1a ;  /* 0xfffffffd13207891 */ /* 0x000fe2000f8fd23f */
[----:B------:R-:W-:Y:S01]  /*8620*/  IMAD.X R223, RZ, RZ, R217, P2 ;  /* 0x000000ffffdf7224 */ /* 0x000fe200010e06d9 */
[----:B------:R-:W-:Y:S01]  /*8630*/  UMOV UR36, URZ ;  /* 0x0000003f00247c82 */ /* 0x000fe20008000000 */
[----:B------:R-:W-:Y:S02]  /*8640*/  ULDC UR4, c[0x0][0x2ec] ;  /* 0x0000bb0000047ab9 */ /* 0x000fe40000000800 */
[----:B------:R-:W1:Y:S02]  /*8650*/  @!P3 LDC.64 R2, c[0x0][0x220] ;  /* 0x00008800ff02bb82 */ /* 0x000e640000000a00 */
[----:B-1----:R1:W-:Y:S06]  /*8660*/  @!P3 STL.64 [R1+0x18], R2 ;  /* 0x000018020100b387 */ /* 0x0023ec0000100a00 */
[----:B-1----:R-:W1:Y:S01]  /*8670*/  @!P3 LDC.64 R2, c[0x0][0x220] ;  /* 0x00008800ff02bb82 */ /* 0x002e620000000a00 */
[----:B--2---:R-:W-:-:S04]  /*8680*/  IMAD.WIDE.U32 R6, R15, UR18, R4 ;  /* 0x000000120f067c25 */ /* 0x004fc8000f8e0004 */
[----:B---3--:R-:W-:Y:S01]  /*8690*/  IMAD.WIDE.U32 R248, R17, -0x326172a9, RZ ;  /* 0xcd9e8d5711f87825 */ /* 0x008fe200078e00ff */
[----:B------:R-:W-:-:S03]  /*86a0*/  IADD3 R226, P0, R6, UR22, RZ ;  /* 0x0000001606e27c10 */ /* 0x000fc6000ff1e0ff */
[----:B----4-:R-:W-:Y:S01]  /*86b0*/  IMAD.WIDE.U32 R4, R16, UR18, R4 ;  /* 0x0000001210047c25 */ /* 0x010fe2000f8e0004 */
[----:B------:R-:W-:Y:S01]  /*86c0*/  IADD3.X R6, R0, UR9, R7, P0, !PT ;  /* 0x0000000900067c10 */ /* 0x000fe200087fe407 */
[----:B------:R-:W-:Y:S02]  /*86d0*/  ULDC.64 UR8, c[0x0][0x218] ;  /* 0x0000860000087ab9 */ /* 0x000fe40000000a00 */
[----:B------:R-:W-:Y:S01]  /*86e0*/  IMAD.U32 R0, RZ, RZ, UR21 ;  /* 0x00000015ff007e24 */ /* 0x000fe2000f8e00ff */
[----:B------:R-:W-:Y:S01]  /*86f0*/  LEA R227, P1, R226, UR8, 0x1 ;  /* 0x00000008e2e37c11 */ /* 0x000fe2000f8208ff */
[----:B------:R-:W-:Y:S01]  /*8700*/  IMAD.WIDE.U32 R230, R18, -0x2daee0ad, RZ ;  /* 0xd2511f5312e67825 */ /* 0x000fe200078e00ff */
[----:B------:R-:W-:Y:S02]  /*8710*/  IADD3 R224, P0, R4, UR24, RZ ;  /* 0x0000001804e07c10 */ /* 0x000fe4000ff1e0ff */
[----:B------:R-:W-:Y:S01]  /*8720*/  LEA.HI.X R226, R226, UR9, R6, 0x1, P1 ;  /* 0x00000009e2e27c11 */ /* 0x000fe200088f0c06 */
[----:B------:R-:W-:Y:S01]  /*8730*/  ULDC.64 UR8, c[0x0][0x248] ;  /* 0x0000920000087ab9 */ /* 0x000fe20000000a00 */
[----:B------:R-:W-:Y:S01]  /*8740*/  IADD3.X R0, R0, UR25, R5, P0, !PT ;  /* 0x0000001900007c10 */ /* 0x000fe200087fe405 */
[----:B------:R-:W2:Y:S01]  /*8750*/  @!P3 LDC.64 R6, c[0x0][0x220] ;  /* 0x00008800ff06bb82 */ /* 0x000ea20000000a00 */
[----:B------:R-:W-:Y:S01]  /*8760*/  LEA R225, P0, R224, UR6, 0x1 ;  /* 0x00000006e0e17c11 */ /* 0x000fe2000f8008ff */
[----:B------:R-:W-:Y:S01]  /*8770*/  ULDC UR25, c[0x0][0x2d0] ;  /* 0x0000b40000197ab9 */ /* 0x000fe20000000800 */
[----:B------:R-:W-:-:S02]  /*8780*/  IADD3 R220, P1, R168, 0x30, RZ ;  /* 0x00000030a8dc7810 */ /* 0x000fc40007f3e0ff */
[----:B------:R-:W-:Y:S01]  /*8790*/  LEA.HI.X R224, R224, UR7, R0, 0x1, P0 ;  /* 0x00000007e0e07c11 */ /* 0x000fe200080f0c00 */
[----:B------:R-:W-:Y:S01]  /*87a0*/  ULDC.64 UR6, c[0x0][0x250] ;  /* 0x0000940000067ab9 */ /* 0x000fe20000000a00 */
[----:B------:R-:W-:Y:S01]  /*87b0*/  IADD3 R218, P0, R168, 0x10, RZ ;  /* 0x00000010a8da7810 */ /* 0x000fe20007f1e0ff */
[----:B------:R-:W3:Y:S01]  /*87c0*/  @!P3 LDC.64 R4, c[0x0][0x220] ;  /* 0x00008800ff04bb82 */ /* 0x000ee20000000a00 */
[----:B------:R-:W-:Y:S01]  /*87d0*/  LOP3.LUT R228, R249, R14, RZ, 0x3c, !PT ;  /* 0x0000000ef9e47212 */ /* 0x000fe200078e3cff */
[--C-:B------:R-:W-:Y:S01]  /*87e0*/  IMAD.X R221, RZ, RZ, R217.reuse, P1 ;  /* 0x000000ffffdd7224 */ /* 0x100fe200008e06d9 */
[----:B------:R-:W-:Y:S01]  /*87f0*/  USHF.L.U64.HI UR33, UR6, 0x4, UR7 ;  /* 0x0000000406217899 */ /* 0x000fe20008010207 */
[----:B------:R-:W-:Y:S01]  /*8800*/  IMAD.X R219, RZ, RZ, R217, P0 ;  /* 0x000000ffffdb7224 */ /* 0x000fe200000e06d9 */
[----:B------:R-:W-:Y:S01]  /*8810*/  USHF.L.U32 UR34, UR6, 0x4, URZ ;  /* 0x0000000406227899 */ /* 0x000fe2000800063f */
[----:B------:R-:W-:Y:S01]  /*8820*/  IMAD.WIDE.U32 R228, R228, -0x2daee0ad, RZ ;  /* 0xd2511f53e4e47825 */ /* 0x000fe200078e00ff */
[----:B--2---:R2:W-:Y:S04]  /*8830*/  @!P3 STL.64 [R1+0x10], R6 ;  /* 0x000010060100b387 */ /* 0x0045e80000100a00 */
[----:B---3--:R2:W-:Y:S04]  /*8840*/  @!P3 STL.64 [R1+0x8], R4 ;  /* 0x000008040100b387 */ /* 0x0085e80000100a00 */
[----:B-1----:R2:W-:Y:S01]  /*8850*/  @!P3 STL.64 [R1], R2 ;  /* 0x000000020100b387 */ /* 0x0025e20000100a00 */
[----:B------:R-:W-:Y:S05]  /*8860*/  BRA `(.L_x_656) ;  /* 0x0000000400c47947 */ /* 0x000fea0003800000 */
.L_x_658:
[----:B------:R-:W2:Y:S01]  /*8870*/  LDL.64 R234, [R1+0x30] ;  /* 0x0000300001ea7983 */ /* 0x000ea20000100a00 */
[----:B------:R-:W1:Y:S01]  /*8880*/  @!P3 LDC.64 R180, c[0x0][0x218] ;  /* 0x00008600ffb4bb82 */ /* 0x000e620000000a00 */
[----:B------:R-:W-:Y:S02]  /*8890*/  UIADD3 UR13, UR11, -0x1, -UR36 ;  /* 0xffffffff0b0d7890 */ /* 0x000fe4000fffe824 */
        /* <DEDUP_REMOVED lines=8> */
[----:B------:R-:W4:Y:S01]  /*8920*/  @!P3 LDC.64 R174, c[0x0][0x218] ;  /* 0x00008600ffaebb82 */ /* 0x000f220000000a00 */
[----:B------:R-:W-:Y:S01]  /*8930*/  UIADD3 UR12, UR15, UR12, URZ ;  /* 0x0000000c0f0c7290 */ /* 0x000fe2000fffe03f */
[----:B------:R-:W-:Y:S05]  /*8940*/  IMAD.U32 R173, RZ, RZ, UR15 ;  /* 0x0000000fffad7e24 */ /* 0x000fea000f8e00ff */
[----:B------:R-:W-:Y:S01]  /*8950*/  IMAD.U32 R151, RZ, RZ, UR12 ;  /* 0x0000000cff977e24 */ /* 0x000fe2000f8e00ff */
[----:B------:R-:W4:Y:S01]  /*8960*/  @!P3 LDC.64 R182, c[0x0][0x218] ;  /* 0x00008600ffb6bb82 */ /* 0x000f220000000a00 */
[C---:B--2---:R-:W-:Y:S04]  /*8970*/  LEA R0, P5, R172.reuse, R234, 0x6 ;  /* 0x000000eaac007211 */ /* 0x044fe800078a30ff */
[----:B---3--:R-:W-:Y:S02]  /*8980*/  LEA.HI.X R151, R172, R233, R151, 0x6, P5 ;  /* 0x000000e9ac977211 */ /* 0x008fe400028f3497 */
[C---:B-1----:R-:W-:Y:S02]  /*8990*/  @!P3 LEA R180, P5, R0.reuse, R180, 0x1 ;  /* 0x000000b400b4b211 */ /* 0x042fe400078a08ff */
[C---:B------:R-:W-:Y:S02]  /*89a0*/  IADD3 R148, P6, R0.reuse, UR31, RZ ;  /* 0x0000001f00947c10 */ /* 0x040fe4000ffde0ff */
[----:B------:R-:W-:Y:S02]  /*89b0*/  @!P3 LEA.HI.X R181, R0, R181, R151, 0x1, P5 ;  /* 0x000000b500b5b211 */ /* 0x000fe400028f0c97 */
[C---:B-----5:R-:W-:Y:S02]  /*89c0*/  @!P3 LEA R178, P5, R148.reuse, R178, 0x1 ;  /* 0x000000b294b2b211 */ /* 0x060fe400078a08ff */
        /* <DEDUP_REMOVED lines=18> */
[C---:B------:R-:W-:Y:S01]  /*8af0*/  @!P3 LEA R172, P5, R148.reuse, R182, 0x1 ;  /* 0x000000b694acb211 */ /* 0x040fe200078a08ff */
        /* <DEDUP_REMOVED lines=72> */
.L_x_656:
[----:B------:R-:W3:Y:S01]  /*8f80*/  LDL.64 R14, [R1+0x28] ;  /* 0x00002800010e7983 */ /* 0x000ee20000100a00 */
[----:B------:R-:W-:Y:S01]  /*8f90*/  UIADD3 UR35, UR11, -UR36, URZ ;  /* 0x800000240b237290 */ /* 0x000fe2000fffe03f */
[----:B------:R-:W-:Y:S04]  /*8fa0*/  DEPBAR.LE SB0, 0x0 ;  /* 0x000080000000791a */ /* 0x000fe80000000000 */
[----:B------:R-:W4:Y:S01]  /*8fb0*/  LDL R13, [R1+0x38] ;  /* 0x00003800010d7983 */ /* 0x000f220000100800 */
[----:B------:R-:W-:Y:S01]  /*8fc0*/  USHF.R.S32.HI UR12, URZ, 0x1f, UR35 ;  /* 0x0000001f3f0c7899 */ /* 0x000fe20008011423 */
[----:B------:R-:W-:Y:S01]  /*8fd0*/  IMAD.U32 R8, RZ, RZ, UR35 ;  /* 0x00000023ff087e24 */ /* 0x000fe2000f8e00ff */
[----:B------:R-:W-:Y:S01]  /*8fe0*/  UIMAD.WIDE.U32 UR14, UR35, UR6, URZ ;  /* 0x00000006230e72a5 */ /* 0x000fe2000f8e003f */
[----:B------:R-:W5:Y:S01]  /*8ff0*/  LDL R28, [R1+0x18] ;  /* 0x00001800011c7983 */ /* 0x000f620000100800 */
[----:B------:R-:W-:Y:S01]  /*9000*/  UIMAD UR12, UR12, UR6, URZ ;  /* 0x000000060c0c72a4 */ /* 0x000fe2000f8e023f */
[----:B--2---:R-:W-:Y:S01]  /*9010*/  IMAD.U32 R6, RZ, RZ, UR35 ;  /* 0x00000023ff067e24 */ /* 0x004fe2000f8e00ff */
[----:B------:R-:W-:Y:S01]  /*9020*/  LEA R8, P4, R8, R216, 0x6 ;  /* 0x000000d808087211 */ /* 0x000fe200078830ff */
[----:B------:R-:W2:Y:S01]  /*9030*/  LDL R27, [R1+0x1c] ;  /* 0x00001c00011b7983 */ /* 0x000ea20000100800 */
[----:B------:R-:W-:Y:S01]  /*9040*/  IMAD.U32 R4, RZ, RZ, UR35 ;  /* 0x00000023ff047e24 */ /* 0x000fe2000f8e00ff */
[----:B------:R-:W-:Y:S01]  /*9050*/  UIMAD UR12, UR35, UR7, UR12 ;  /* 0x00000007230c72a4 */ /* 0x000fe2000f8e020c */
[----:B------:R-:W-:Y:S01]  /*9060*/  IMAD.U32 R2, RZ, RZ, UR35 ;  /* 0x00000023ff027e24 */ /* 0x000fe2000f8e00ff */
[----:B------:R-:W2:Y:S01]  /*9070*/  LDL R26, [R1+0x10] ;  /* 0x00001000011a7983 */ /* 0x000ea20000100800 */
[----:B------:R-:W-:Y:S01]  /*9080*/  IMAD.U32 R7, RZ, RZ, UR35 ;  /* 0x00000023ff077e24 */ /* 0x000fe2000f8e00ff */
[----:B------:R-:W-:Y:S01]  /*9090*/  LEA R6, P2, R6, R218, 0x6 ;  /* 0x000000da06067211 */ /* 0x000fe200078430ff */
[----:B------:R-:W-:Y:S01]  /*90a0*/  IMAD.U32 R5, RZ, RZ, UR35 ;  /* 0x00000023ff057e24 */ /* 0x000fe2000f8e00ff */
[----:B------:R-:W2:Y:S01]  /*90b0*/  LDL R25, [R1+0x14] ;  /* 0x0000140001197983 */ /* 0x000ea20000100800 */
[----:B------:R-:W-:Y:S01]  /*90c0*/  IMAD.U32 R3, RZ, RZ, UR35 ;  /* 0x00000023ff037e24 */ /* 0x000fe2000f8e00ff */
[----:B------:R-:W-:Y:S01]  /*90d0*/  UIADD3 UR12, UR15, UR12, URZ ;  /* 0x0000000c0f0c7290 */ /* 0x000fe2000fffe03f */
        /* <DEDUP_REMOVED lines=8> */
[----:B------:R-:W-:Y:S01]  /*9160*/  LEA.HI.X.SX32 R5, R3, R223, 0x6, P1 ;  /* 0x000000df03057211 */ /* 0x000fe200008f36ff */
[----:B------:R-:W2:Y:S01]  /*9170*/  LDL R23, [R1+0xc] ;  /* 0x00000c0001177983 */ /* 0x000ea20000100800 */
[----:B------:R-:W-:Y:S01]  /*9180*/  LEA.HI.X.SX32 R3, R0, R221, 0x6, P0 ;  /* 0x000000dd00037211 */ /* 0x000fe200000f36ff */
[----:B------:R-:W-:Y:S01]  /*9190*/  IMAD R7, R7, UR6, RZ ;  /* 0x0000000607077c24 */ /* 0x000fe2000f8e02ff */
[----:B------:R-:W-:Y:S01]  /*91a0*/  UIADD3 UR12, UR32, -UR36, URZ ;  /* 0x80000024200c7290 */ /* 0x000fe2000fffe03f */
[----:B------:R-:W2:Y:S01]  /*91b0*/  LDL R24, [R1] ;  /* 0x0000000001187983 */ /* 0x000ea20000100800 */
[----:B------:R-:W-:Y:S02]  /*91c0*/  IMAD R5, R5, UR6, RZ ;  /* 0x0000000605057c24 */ /* 0x000fe4000f8e02ff */
[C---:B------:R-:W-:Y:S01]  /*91d0*/  IMAD R7, R6.reuse, UR7, R7 ;  /* 0x0000000706077c24 */ /* 0x040fe2000f8e0207 */
[----:B------:R-:W2:Y:S01]  /*91e0*/  LDL R22, [R1+0x4] ;  /* 0x0000040001167983 */ /* 0x000ea20000100800 */
[----:B------:R-:W-:Y:S01]  /*91f0*/  IMAD.WIDE.U32 R18, R6, UR6, RZ ;  /* 0x0000000606127c25 */ /* 0x000fe2000f8e00ff */
[----:B------:R-:W-:Y:S03]  /*9200*/  BAR.SYNC.DEFER_BLOCKING 0x0 ;  /* 0x0000000000007b1d */ /* 0x000fe60000010000 */
[----:B------:R-:W-:Y:S01]  /*9210*/  IMAD R5, R4, UR7, R5 ;  /* 0x0000000704057c24 */ /* 0x000fe2000f8e0205 */
[-C--:B------:R-:W-:Y:S01]  /*9220*/  LEA R6, P2, R18, R225.reuse, 0x1 ;  /* 0x000000e112067211 */ /* 0x080fe200078408ff */
[----:B------:R-:W-:Y:S04]  /*9230*/  IMAD.WIDE.U32 R16, R4, UR6, RZ ;  /* 0x0000000604107c25 */ /* 0x000fe8000f8e00ff */
[----:B------:R-:W-:Y:S01]  /*9240*/  IMAD.IADD R7, R19, 0x1, R7 ;  /* 0x0000000113077824 */ /* 0x000fe200078e0207 */
[-C--:B------:R-:W-:Y:S01]  /*9250*/  LEA R4, P1, R16, R225.reuse, 0x1 ;  /* 0x000000e110047211 */ /* 0x080fe200078208ff */
[----:B------:R-:W-:Y:S02]  /*9260*/  IMAD.IADD R5, R17, 0x1, R5 ;  /* 0x0000000111057824 */ /* 0x000fe400078e0205 */
[----:B------:R-:W-:Y:S01]  /*9270*/  IMAD R0, R9, UR6, RZ ;  /* 0x0000000609007c24 */ /* 0x000fe2000f8e02ff */
[-C--:B------:R-:W-:Y:S01]  /*9280*/  LEA.HI.X R7, R18, R224.reuse, R7, 0x1, P2 ;  /* 0x000000e012077211 */ /* 0x080fe200010f0c07 */
[----:B------:R-:W-:Y:S01]  /*9290*/  IMAD R3, R3, UR6, RZ ;  /* 0x0000000603037c24 */ /* 0x000fe2000f8e02ff */
[-C--:B------:R-:W-:Y:S01]  /*92a0*/  LEA.HI.X R5, R16, R224.reuse, R5, 0x1, P1 ;  /* 0x000000e010057211 */ /* 0x080fe200008f0c05 */
[C---:B------:R-:W-:Y:S01]  /*92b0*/  IMAD R0, R8.reuse, UR7, R0 ;  /* 0x0000000708007c24 */ /* 0x040fe2000f8e0200 */
[----:B------:R-:W-:Y:S01]  /*92c0*/  ISETP.GE.AND P2, PT, R251, UR25, PT ;  /* 0x00000019fb007c0c */ /* 0x000fe2000bf46270 */
[----:B------:R-:W-:Y:S01]  /*92d0*/  IMAD.WIDE.U32 R20, R8, UR6, RZ ;  /* 0x0000000608147c25 */ /* 0x000fe2000f8e00ff */
[----:B------:R-:W-:Y:S03]  /*92e0*/  ISETP.GE.AND P1, PT, R250, UR25, PT ;  /* 0x00000019fa007c0c */ /* 0x000fe6000bf26270 */
[----:B------:R-:W-:Y:S01]  /*92f0*/  IMAD R3, R2, UR7, R3 ;  /* 0x0000000702037c24 */ /* 0x000fe2000f8e0203 */
[C---:B------:R-:W-:Y:S01]  /*9300*/  LEA R8, P4, R20.reuse, R225, 0x1 ;  /* 0x000000e114087211 */ /* 0x040fe200078808ff */
[----:B------:R-:W-:Y:S01]  /*9310*/  IMAD.IADD R0, R21, 0x1, R0 ;  /* 0x0000000115007824 */ /* 0x000fe200078e0200 */
[----:B------:R-:W-:Y:S01]  /*9320*/  @P3 STS.128 [R215+0x10000], RZ ;  /* 0x010000ffd7003388 */ /* 0x000fe20000000c00 */
[----:B------:R-:W-:Y:S03]  /*9330*/  IMAD.U32 R148, RZ, RZ, UR12 ;  /* 0x0000000cff947e24 */ /* 0x000fe6000f8e00ff */
[----:B------:R-:W-:Y:S02]  /*9340*/  LEA.HI.X R9, R20, R224, R0, 0x1, P4 ;  /* 0x000000e014097211 */ /* 0x000fe400020f0c00 */
[----:B---3--:R-:W-:Y:S01]  /*9350*/  LEA R11, P0, R10, R14, 0x6 ;  /* 0x0000000e0a0b7211 */ /* 0x008fe200078030ff */
[----:B------:R-:W-:Y:S04]  /*9360*/  IMAD.WIDE.U32 R14, R2, UR6, RZ ;  /* 0x00000006020e7c25 */ /* 0x000fe8000f8e00ff */
[----:B------:R-:W-:Y:S01]  /*9370*/  IMAD.IADD R3, R15, 0x1, R3 ;  /* 0x000000010f037824 */ /* 0x000fe200078e0203 */
[----:B----4-:R-:W-:Y:S02]  /*9380*/  LEA.HI.X R12, R10, R13, R12, 0x6, P0 ;  /* 0x0000000d0a0c7211 */ /* 0x010fe400000f340c */
[----:B------:R-:W3:Y:S01]  /*9390*/  LDL R13, [R1+0x8] ;  /* 0x00000800010d7983 */ /* 0x000ee20000100800 */
[C---:B------:R-:W-:Y:S02]  /*93a0*/  LEA R2, P0, R14.reuse, R225, 0x1 ;  /* 0x000000e10e027211 */ /* 0x040fe400078008ff */
[C---:B-----5:R-:W-:Y:S02]  /*93b0*/  @!P3 LEA R16, P6, R11.reuse, R28, 0x1 ;  /* 0x0000001c0b10b211 */ /* 0x060fe400078c08ff */
[----:B------:R-:W-:Y:S02]  /*93c0*/  LEA.HI.X R3, R14, R224, R3, 0x1, P0 ;  /* 0x000000e00e037211 */ /* 0x000fe400000f0c03 */
[C---:B--2---:R-:W-:Y:S02]  /*93d0*/  @!P3 LEA.HI.X R17, R11.reuse, R27, R12, 0x1, P6 ;  /* 0x0000001b0b11b211 */ /* 0x044fe400030f0c0c */
[----:B------:R-:W-:Y:S02]  /*93e0*/  ISETP.GE.AND P0, PT, R252, UR25, PT ;  /* 0x00000019fc007c0c */ /* 0x000fe4000bf06270 */
[----:B------:R-:W-:Y:S01]  /*93f0*/  IADD3 R10, P5, R11, UR34, RZ ;  /* 0x000000220b0a7c10 */ /* 0x000fe2000ffbe0ff */
[----:B------:R-:W-:Y:S01]  /*9400*/  @!PT LDS RZ, [RZ] ;  /* 0x00000000fffff984 */ /* 0x000fe20000000800 */
[----:B------:R-:W-:Y:S01]  /*9410*/  @!PT LDS RZ, [RZ] ;  /* 0x00000000fffff984 */ /* 0x000fe20000000800 */
[----:B------:R-:W-:Y:S01]  /*9420*/  @!PT LDS RZ, [RZ] ;  /* 0x00000000fffff984 */ /* 0x000fe20000000800 */
[----:B------:R-:W-:Y:S03]  /*9430*/  @!P3 LDGSTS.E.BYPASS.LTC128B.128 [R215+0x10000], desc[UR26][R16.64] ;  /* 0x1000000010d7bfae */ /* 0x000fe6000b901d5a */
[----:B------:R-:W-:Y:S01]  /*9440*/  @!P3 LEA R14, P6, R10, R26, 0x1 ;  /* 0x0000001a0a0eb211 */ /* 0x000fe200078c08ff */
        /* <DEDUP_REMOVED lines=8> */
[----:B------:R-:W-:Y:S01]  /*94d0*/  IADD3.X R11, R11, UR33, RZ, P4, !PT ;  /* 0x000000210b0b7c10 */ /* 0x000fe2000a7fe4ff */
[----:B------:R-:W-:Y:S01]  /*94e0*/  @P1 STS.128 [R215+0x14000], RZ ;  /* 0x014000ffd7001388 */ /* 0x000fe20000000c00 */
[----:B------:R-:W-:Y:S03]  /*94f0*/  IADD3 R18, P5, R0, UR34, RZ ;  /* 0x0000002200127c10 */ /* 0x000fe6000ffbe0ff */
[----:B------:R-:W-:Y:S01]  /*9500*/  @!PT LDS RZ, [RZ] ;  /* 0x00000000fffff984 */ /* 0x000fe20000000800 */
[----:B------:R-:W-:Y:S01]  /*9510*/  @!PT LDS RZ, [RZ] ;  /* 0x00000000fffff984 */ /* 0x000fe20000000800 */
[----:B------:R-:W-:Y:S01]  /*9520*/  @!PT LDS RZ, [RZ] ;  /* 0x00000000fffff984 */ /* 0x000fe20000000800 */
[----:B------:R-:W-:Y:S01]  /*9530*/  @!P1 LDGSTS.E.BYPASS.LTC128B.128 [R215+0x14000], desc[UR26][R8.64+0x100] ;  /* 0x1400010008d79fae */ /* 0x000fe2000b901d5a */
[----:B------:R-:W-:Y:S02]  /*9540*/  IADD3.X R19, R11, UR33, RZ, P5, !PT ;  /* 0x000000210b137c10 */ /* 0x000fe4000affe4ff */
[----:B------:R-:W-:Y:S01]  /*9550*/  @!P3 LEA R10, P4, R18, R24, 0x1 ;  /* 0x00000018120ab211 */ /* 0x000fe200078808ff */
        /* <DEDUP_REMOVED lines=25> */
[----:B------:R-:W-:Y:S01]  /*96f0*/  @P3 STS.128 [R215+0x11000], RZ ;  /* 0x011000ffd7003388 */ /* 0x000fe20000000c00 */
[C---:B---3--:R-:W-:Y:S04]  /*9700*/  @!P3 LEA R12, P6, R0.reuse, R13, 0x1 ;  /* 0x0000000d000cb211 */ /* 0x048fe800078c08ff */
[----:B------:R-:W-:Y:S02]  /*9710*/  @!P3 LEA.HI.X R13, R0, R23, R11, 0x1, P6 ;  /* 0x00000017000db211 */ /* 0x000fe400030f0c0b */
[----:B------:R-:W-:Y:S03]  /*9720*/  @!P3 LEA.HI.X R11, R18, R22, R19, 0x1, P4 ;  /* 0x00000016120bb211 */ /* 0x000fe600020f0c13 */
        /* <DEDUP_REMOVED lines=47> */
[----:B------:R-:W-:Y:S03]  /*9a20*/  LEA.HI.X.SX32 R3, R148, R217, 0x6, P4 ;  /* 0x000000d994037211 */ /* 0x000fe600020f36ff */
[----:B------:R-:W2:Y:S04]  /*9a30*/  LDSM.16.M88.4 R176, [R199] ;  /* 0x00000000c7b0783b */ /* 0x000ea80000000200 */
[----:B------:R-:W2:Y:S01]  /*9a40*/  LDSM.16.M88.4 R180, [R214] ;  /* 0x00000000d6b4783b */ /* 0x000ea20000000200 */
[----:B------:R-:W-:Y:S03]  /*9a50*/  IMAD R0, R3, UR8, RZ ;  /* 0x0000000803007c24 */ /* 0x000fe6000f8e02ff */
[----:B------:R-:W2:Y:S01]  /*9a60*/  LDSM.16.M88.4 R184, [R213] ;  /* 0x00000000d5b8783b */ /* 0x000ea20000000200 */
[C---:B------:R-:W-:Y:S01]  /*9a70*/  IMAD R0, R2.reuse, UR9, R0 ;  /* 0x0000000902007c24 */ /* 0x040fe2000f8e0200 */
[C---:B-1----:R-:W-:Y:S06]  /*9a80*/  HMMA.16816.F32 R4, R32.reuse, R8, RZ ;  /* 0x000000082004723c */ /* 0x042fec00000018ff */
[C---:B------:R-:W-:Y:S06]  /*9a90*/  HMMA.16816.F32 R8, R32.reuse, R10, RZ ;  /* 0x0000000a2008723c */ /* 0x040fec00000018ff */
[C---:B---3--:R-:W-:Y:S06]  /*9aa0*/  HMMA.16816.F32 R12, R32.reuse, R16, RZ ;  /* 0x00000010200c723c */ /* 0x048fec00000018ff */
[C---:B------:R-:W-:Y:S06]  /*9ab0*/  HMMA.16816.F32 R16, R32.reuse, R18, RZ ;  /* 0x000000122010723c */ /* 0x040fec00000018ff */
[C---:B----4-:R-:W-:Y:S06]  /*9ac0*/  HMMA.16816.F32 R20, R32.reuse, R24, RZ ;  /* 0x000000182014723c */ /* 0x050fec00000018ff */
[C---:B------:R-:W-:Y:S06]  /*9ad0*/  HMMA.16816.F32 R24, R32.reuse, R26, RZ ;  /* 0x0000001a2018723c */ /* 0x040fec00000018ff */
[C---:B-----5:R-:W-:Y:S06]  /*9ae0*/  HMMA.16816.F32 R28, R32.reuse, R168, RZ ;  /* 0x000000a8201c723c */ /* 0x060fec00000018ff */
[----:B------:R-:W-:Y:S01]  /*9af0*/  HMMA.16816.F32 R32, R32, R170, RZ ;  /* 0x000000aa2020723c */ /* 0x000fe200000018ff */
[----:B------:R-:W1:Y:S05]  /*9b00*/  LDSM.16.M88.4 R168, [R212] ;  /* 0x00000000d4a8783b */ /* 0x000e6a0000000200 */
[C---:B--2---:R-:W-:Y:S06]  /*9b10*/  HMMA.16816.F32 R4, R172.reuse, R176, R4 ;  /* 0x000000b0ac04723c */ /* 0x044fec0000001804 */
[C---:B------:R-:W-:Y:S01]  /*9b20*/  HMMA.16816.F32 R8, R172.reuse, R178, R8 ;  /* 0x000000b2ac08723c */ /* 0x040fe20000001808 */
[----:B------:R-:W-:Y:S05]  /*9b30*/  LDSM.16.M88.4 R176, [R198] ;  /* 0x00000000c6b0783b */ /* 0x000fea0000000200 */
[C---:B------:R-:W-:Y:S06]  /*9b40*/  HMMA.16816.F32 R12, R172.reuse, R180, R12 ;  /* 0x000000b4ac0c723c */ /* 0x040fec000000180c */
[C---:B------:R-:W-:Y:S01]  /*9b50*/  HMMA.16816.F32 R16, R172.reuse, R182, R16 ;  /* 0x000000b6ac10723c */ /* 0x040fe20000001810 */
[----:B------:R-:W2:Y:S05]  /*9b60*/  LDSM.16.M88.4 R180, [R194+0x8000] ;  /* 0x00800000c2b4783b */ /* 0x000eaa0000000200 */
[C---:B------:R-:W-:Y:S06]  /*9b70*/  HMMA.16816.F32 R20, R172.reuse, R184, R20 ;  /* 0x000000b8ac14723c */ /* 0x040fec0000001814 */
[C---:B------:R-:W-:Y:S01]  /*9b80*/  HMMA.16816.F32 R24, R172.reuse, R186, R24 ;  /* 0x000000baac18723c */ /* 0x040fe20000001818 */
[----:B------:R-:W3:Y:S05]  /*9b90*/  LDSM.16.M88.4 R184, [R194+0x8800] ;  /* 0x00880000c2b8783b */ /* 0x000eea0000000200 */
[C---:B-1----:R-:W-:Y:S06]  /*9ba0*/  HMMA.16816.F32 R28, R172.reuse, R168, R28 ;  /* 0x000000a8ac1c723c */ /* 0x042fec000000181c */
[----:B------:R-:W-:Y:S01]  /*9bb0*/  HMMA.16816.F32 R32, R172, R170, R32 ;  /* 0x000000aaac20723c */ /* 0x000fe20000001820 */
[----:B------:R-:W1:Y:S04]  /*9bc0*/  LDSM.16.M88.4 R168, [R194+0x9000] ;  /* 0x00900000c2a8783b */ /* 0x000e680000000200 */
[----:B------:R-:W4:Y:S01]  /*9bd0*/  LDSM.16.M88.4 R172, [R194+0x9800] ;  /* 0x00980000c2ac783b */ /* 0x000f220000000200 */
[C---:B--2---:R-:W-:Y:S06]  /*9be0*/  HMMA.16816.F32 R4, R176.reuse, R180, R4 ;  /* 0x000000b4b004723c */ /* 0x044fec0000001804 */
[C---:B------:R-:W-:Y:S01]  /*9bf0*/  HMMA.16816.F32 R8, R176.reuse, R182, R8 ;  /* 0x000000b6b008723c */ /* 0x040fe20000001808 */
[----:B------:R-:W-:Y:S05]  /*9c00*/  LDSM.16.M88.4 R180, [R193] ;  /* 0x00000000c1b4783b */ /* 0x000fea0000000200 */
[C---:B---3--:R-:W-:Y:S06]  /*9c10*/  HMMA.16816.F32 R12, R176.reuse, R184, R12 ;  /* 0x000000b8b00c723c */ /* 0x048fec000000180c */
[C---:B------:R-:W-:Y:S01]  /*9c20*/  HMMA.16816.F32 R16, R176.reuse, R186, R16 ;  /* 0x000000bab010723c */ /* 0x040fe20000001810 */
[----:B------:R-:W-:Y:S05]  /*9c30*/  LDSM.16.M88.4 R184, [R193+0x800] ;  /* 0x00080000c1b8783b */ /* 0x000fea0000000200 */
[C---:B-1----:R-:W-:Y:S06]  /*9c40*/  HMMA.16816.F32 R20, R176.reuse, R168, R20 ;  /* 0x000000a8b014723c */ /* 0x042fec0000001814 */
[C---:B------:R-:W-:Y:S01]  /*9c50*/  HMMA.16816.F32 R24, R176.reuse, R170, R24 ;  /* 0x000000aab018723c */ /* 0x040fe20000001818 */
[----:B------:R-:W1:Y:S05]  /*9c60*/  LDSM.16.M88.4 R168, [R197] ;  /* 0x00000000c5a8783b */ /* 0x000e6a0000000200 */
[C---:B----4-:R-:W-:Y:S06]  /*9c70*/  HMMA.16816.F32 R28, R176.reuse, R172, R28 ;  /* 0x000000acb01c723c */ /* 0x050fec000000181c */
[----:B------:R-:W-:Y:S01]  /*9c80*/  HMMA.16816.F32 R32, R176, R174, R32 ;  /* 0x000000aeb020723c */ /* 0x000fe20000001820 */
[----:B------:R-:W2:Y:S04]  /*9c90*/  LDSM.16.M88.4 R172, [R193+0x1000] ;  /* 0x00100000c1ac783b */ /* 0x000ea80000000200 */
[----:B------:R-:W3:Y:S01]  /*9ca0*/  LDSM.16.M88.4 R176, [R193+0x1800] ;  /* 0x00180000c1b0783b */ /* 0x000ee20000000200 */
[C---:B-1----:R-:W-:Y:S06]  /*9cb0*/  HMMA.16816.F32 R4, R168.reuse, R180, R4 ;  /* 0x000000b4a804723c */ /* 0x042fec0000001804 */
[C---:B------:R-:W-:Y:S01]  /*9cc0*/  HMMA.16816.F32 R8, R168.reuse, R182, R8 ;  /* 0x000000b6a808723c */ /* 0x040fe20000001808 */
[----:B------:R-:W-:Y:S05]  /*9cd0*/  LDSM.16.M88.4 R180, [R188+0xa000] ;  /* 0x00a00000bcb4783b */ /* 0x000fea0000000200 */
[C---:B------:R-:W-:Y:S06]  /*9ce0*/  HMMA.16816.F32 R12, R168.reuse, R184, R12 ;  /* 0x000000b8a80c723c */ /* 0x040fec000000180c */
[C---:B------:R-:W-:Y:S01]  /*9cf0*/  HMMA.16816.F32 R16, R168.reuse, R186, R16 ;  /* 0x000000baa810723c */ /* 0x040fe20000001810 */
[----:B------:R-:W-:Y:S05]  /*9d00*/  LDSM.16.M88.4 R184, [R188+0xa800] ;  /* 0x00a80000bcb8783b */ /* 0x000fea0000000200 */
[C---:B--2---:R-:W-:Y:S06]  /*9d10*/  HMMA.16816.F32 R20, R168.reuse, R172, R20 ;  /* 0x000000aca814723c */ /* 0x044fec0000001814 */
[C---:B------:R-:W-:Y:S01]  /*9d20*/  HMMA.16816.F32 R24, R168.reuse, R174, R24 ;  /* 0x000000aea818723c */ /* 0x040fe20000001818 */
[----:B------:R-:W1:Y:S05]  /*9d30*/  LDSM.16.M88.4 R172, [R195+0x2000] ;  /* 0x00200000c3ac783b */ /* 0x000e6a0000000200 */
[C---:B---3--:R-:W-:Y:S06]  /*9d40*/  HMMA.16816.F32 R28, R168.reuse, R176, R28 ;  /* 0x000000b0a81c723c */ /* 0x048fec000000181c */
[----:B------:R-:W-:Y:S01]  /*9d50*/  HMMA.16816.F32 R32, R168, R178, R32 ;  /* 0x000000b2a820723c */ /* 0x000fe20000001820 */
[----:B------:R-:W2:Y:S04]  /*9d60*/  LDSM.16.M88.4 R168, [R188+0xb000] ;  /* 0x00b00000bca8783b */ /* 0x000ea80000000200 */
[----:B------:R-:W3:Y:S01]  /*9d70*/  LDSM.16.M88.4 R176, [R188+0xb800] ;  /* 0x00b80000bcb0783b */ /* 0x000ee20000000200 */
[C---:B-1----:R-:W-:Y:S06]  /*9d80*/  HMMA.16816.F32 R4, R172.reuse, R180, R4 ;  /* 0x000000b4ac04723c */ /* 0x042fec0000001804 */
[C---:B------:R-:W-:Y:S01]  /*9d90*/  HMMA.16816.F32 R8, R172.reuse, R182, R8 ;  /* 0x000000b6ac08723c */ /* 0x040fe20000001808 */
[----:B------:R-:W-:Y:S05]  /*9da0*/  LDSM.16.M88.4 R180, [R211] ;  /* 0x00000000d3b4783b */ /* 0x000fea0000000200 */
[C---:B------:R-:W-:Y:S06]  /*9db0*/  HMMA.16816.F32 R12, R172.reuse, R184, R12 ;  /* 0x000000b8ac0c723c */ /* 0x040fec000000180c */
[C---:B------:R-:W-:Y:S01]  /*9dc0*/  HMMA.16816.F32 R16, R172.reuse, R186, R16 ;  /* 0x000000baac10723c */ /* 0x040fe20000001810 */
[----:B------:R-:W-:Y:S05]  /*9dd0*/  LDSM.16.M88.4 R184, [R210] ;  /* 0x00000000d2b8783b */ /* 0x000fea0000000200 */
[C---:B--2---:R-:W-:Y:S06]  /*9de0*/  HMMA.16816.F32 R20, R172.reuse, R168, R20 ;  /* 0x000000a8ac14723c */ /* 0x044fec0000001814 */
[C---:B------:R-:W-:Y:S01]  /*9df0*/  HMMA.16816.F32 R24, R172.reuse, R170, R24 ;  /* 0x000000aaac18723c */ /* 0x040fe20000001818 */
[----:B------:R-:W1:Y:S05]  /*9e00*/  LDSM.16.M88.4 R168, [R196+0x2000] ;  /* 0x00200000c4a8783b */ /* 0x000e6a0000000200 */
[C---:B---3--:R-:W-:Y:S06]  /*9e10*/  HMMA.16816.F32 R28, R172.reuse, R176, R28 ;  /* 0x000000b0ac1c723c */ /* 0x048fec000000181c */
[----:B------:R-:W-:Y:S01]  /*9e20*/  HMMA.16816.F32 R32, R172, R178, R32 ;  /* 0x000000b2ac20723c */ /* 0x000fe20000001820 */
[----:B------:R-:W2:Y:S04]  /*9e30*/  LDSM.16.M88.4 R172, [R209] ;  /* 0x00000000d1ac783b */ /* 0x000ea80000000200 */
[----:B------:R-:W3:Y:S01]  /*9e40*/  LDSM.16.M88.4 R176, [R208] ;  /* 0x00000000d0b0783b */ /* 0x000ee20000000200 */
        /* <DEDUP_REMOVED lines=126> */
[C---:B----4-:R-:W-:Y:S06]  /*a630*/  HMMA.16816.F32 R28, R180.reuse, R176, R28 ;  /* 0x000000b0b41c723c */ /* 0x050fec000000181c */
[----:B------:R-:W-:Y:S01]  /*a640*/  HMMA.16816.F32 R32, R180, R178, R32 ;  /* 0x000000b2b420723c */ /* 0x000fe20000001820 */
[----:B------:R-:W3:Y:S04]  /*a650*/  LDSM.16.M88.4 R176, [R193+0x7000] ;  /* 0x00700000c1b0783b */ /* 0x000ee80000000200 */
[----:B------:R-:W4:Y:S01]  /*a660*/  LDSM.16.M88.4 R180, [R193+0x7800] ;  /* 0x00780000c1b4783b */ /* 0x000f220000000200 */
[----:B------:R-:W-:Y:S04]  /*a670*/  DEPBAR.LE SB0, 0x0 ;  /* 0x000080000000791a */ /* 0x000fe80000000000 */
[----:B------:R-:W-:Y:S01]  /*a680*/  BAR.SYNC.DEFER_BLOCKING 0x0 ;  /* 0x0000000000007b1d */ /* 0x000fe20000010000 */
[C---:B-1----:R-:W-:Y:S06]  /*a690*/  HMMA.16816.F32 R4, R172.reuse, R184, R4 ;  /* 0x000000b8ac04723c */ /* 0x042fec0000001804 */
[C---:B------:R-:W-:Y:S05]  /*a6a0*/  HMMA.16816.F32 R8, R172.reuse, R186, R8 ;  /* 0x000000baac08723c */ /* 0x040fea0000001808 */
[----:B------:R-:W-:Y:S01]  /*a6b0*/  IMAD.WIDE.U32 R184, R2, UR8, RZ ;  /* 0x0000000802b87c25 */ /* 0x000fe2000f8e00ff */
[C---:B--2---:R-:W-:Y:S05]  /*a6c0*/  HMMA.16816.F32 R12, R172.reuse, R168, R12 ;  /* 0x000000a8ac0c723c */ /* 0x044fea000000180c */
[----:B------:R-:W-:Y:S01]  /*a6d0*/  IMAD.IADD R0, R185, 0x1, R0 ;  /* 0x00000001b9007824 */ /* 0x000fe200078e0200 */
[C---:B------:R-:W-:Y:S05]  /*a6e0*/  HMMA.16816.F32 R16, R172.reuse, R170, R16 ;  /* 0x000000aaac10723c */ /* 0x040fea0000001810 */
[C---:B------:R-:W-:Y:S01]  /*a6f0*/  LEA R168, P5, R148.reuse, R222, 0x6 ;  /* 0x000000de94a87211 */ /* 0x040fe200078a30ff */
[C---:B---3--:R-:W-:Y:S05]  /*a700*/  HMMA.16816.F32 R20, R172.reuse, R176, R20 ;  /* 0x000000b0ac14723c */ /* 0x048fea0000001814 */
[C---:B------:R-:W-:Y:S01]  /*a710*/  LEA R170, P4, R148.reuse, R218, 0x6 ;  /* 0x000000da94aa7211 */ /* 0x040fe200078830ff */
[C---:B------:R-:W-:Y:S05]  /*a720*/  HMMA.16816.F32 R24, R172.reuse, R178, R24 ;  /* 0x000000b2ac18723c */ /* 0x040fea0000001818 */
[C---:B------:R-:W-:Y:S01]  /*a730*/  LEA.HI.X.SX32 R171, R148.reuse, R219, 0x6, P4 ;  /* 0x000000db94ab7211 */ /* 0x040fe200020f36ff */
[C---:B----4-:R-:W-:Y:S05]  /*a740*/  HMMA.16816.F32 R28, R172.reuse, R180, R28 ;  /* 0x000000b4ac1c723c */ /* 0x050fea000000181c */
[----:B------:R-:W-:Y:S01]  /*a750*/  LEA R2, P4, R148, R220, 0x6 ;  /* 0x000000dc94027211 */ /* 0x000fe200078830ff */
[----:B------:R-:W-:Y:S01]  /*a760*/  IMAD.WIDE.U32 R186, R170, UR8, RZ ;  /* 0x00000008aaba7c25 */ /* 0x000fe2000f8e00ff */
[----:B------:R-:W-:Y:S01]  /*a770*/  LEA R176, P6, R184, R227, 0x1 ;  /* 0x000000e3b8b07211 */ /* 0x000fe200078c08ff */
[----:B------:R-:W-:Y:S03]  /*a780*/  HMMA.16816.F32 R32, R172, R182, R32 ;  /* 0x000000b6ac20723c */ /* 0x000fe60000001820 */
[----:B------:R-:W-:Y:S01]  /*a790*/  LEA.HI.X.SX32 R3, R148, R221, 0x6, P4 ;  /* 0x000000dd94037211 */ /* 0x000fe200020f36ff */
[----:B------:R-:W-:Y:S01]  /*a7a0*/  IMAD.WIDE.U32 R178, R2, UR8, RZ ;  /* 0x0000000802b27c25 */ /* 0x000fe2000f8e00ff */
[-C--:B------:R-:W-:Y:S02]  /*a7b0*/  LEA.HI.X R177, R184, R226.reuse, R0, 0x1, P6 ;  /* 0x000000e2b8b17211 */ /* 0x080fe400030f0c00 */
[----:B------:R-:W-:Y:S01]  /*a7c0*/  LEA.HI.X.SX32 R169, R148, R223, 0x6, P5 ;  /* 0x000000df94a97211 */ /* 0x000fe200028f36ff */
[----:B------:R-:W-:Y:S03]  /*a7d0*/  IMAD R3, R3, UR8, RZ ;  /* 0x0000000803037c24 */ /* 0x000fe6000f8e02ff */
[----:B------:R-:W-:Y:S02]  /*a7e0*/  IMAD R0, R171, UR8, RZ ;  /* 0x00000008ab007c24 */ /* 0x000fe4000f8e02ff */
[----:B------:R-:W-:Y:S01]  /*a7f0*/  IMAD R3, R2, UR9, R3 ;  /* 0x0000000902037c24 */ /* 0x000fe2000f8e0203 */
[-C--:B------:R-:W-:Y:S01]  /*a800*/  LEA R2, P4, R178, R227.reuse, 0x1 ;  /* 0x000000e3b2027211 */ /* 0x080fe200078808ff */
[----:B------:R-:W-:Y:S01]  /*a810*/  IMAD R0, R170, UR9, R0 ;  /* 0x00000009aa007c24 */ /* 0x000fe2000f8e0200 */
[----:B------:R-:W-:Y:S01]  /*a820*/  LEA R170, P6, R186, R227, 0x1 ;  /* 0x000000e3baaa7211 */ /* 0x000fe200078c08ff */
[----:B------:R-:W-:Y:S02]  /*a830*/  IMAD.IADD R3, R179, 0x1, R3 ;  /* 0x00000001b3037824 */ /* 0x000fe400078e0203 */
[----:B------:R-:W-:Y:S02]  /*a840*/  IMAD.IADD R0, R187, 0x1, R0 ;  /* 0x00000001bb007824 */ /* 0x000fe400078e0200 */
[----:B------:R-:W-:Y:S01]  /*a850*/  IMAD R148, R169, UR8, RZ ;  /* 0x00000008a9947c24 */ /* 0x000fe2000f8e02ff */
[-C--:B------:R-:W-:Y:S01]  /*a860*/  LEA.HI.X R3, R178, R226.reuse, R3, 0x1, P4 ;  /* 0x000000e2b2037211 */ /* 0x080fe200020f0c03 */
[----:B------:R-:W-:Y:S01]  /*a870*/  IMAD.WIDE.U32 R184, R168, UR8, RZ ;  /* 0x00000008a8b87c25 */ /* 0x000fe2000f8e00ff */
[----:B------:R-:W-:Y:S02]  /*a880*/  ISETP.LT.AND P4, PT, RZ, UR35, PT ;  /* 0x00000023ff007c0c */ /* 0x000fe4000bf81270 */
[----:B------:R-:W-:Y:S01]  /*a890*/  LEA.HI.X R171, R186, R226, R0, 0x1, P6 ;  /* 0x000000e2baab7211 */ /* 0x000fe200030f0c00 */
[----:B------:R-:W-:Y:S01]  /*a8a0*/  IMAD R148, R168, UR9, R148 ;  /* 0x00000009a8947c24 */ /* 0x000fe2000f8e0294 */
[----:B------:R-:W-:Y:S02]  /*a8b0*/  FMNMX.FTZ R0, R4, R149, !PT ;  /* 0x0000009504007209 */ /* 0x000fe40007810000 */
[----:B------:R-:W-:Y:S01]  /*a8c0*/  LEA R168, P5, R184, R227, 0x1 ;  /* 0x000000e3b8a87211 */ /* 0x000fe200078a08ff */
[----:B------:R-:W-:Y:S01]  /*a8d0*/  IMAD.IADD R148, R185, 0x1, R148 ;  /* 0x00000001b9947824 */ /* 0x000fe200078e0294 */
[----:B------:R-:W-:Y:S04]  /*a8e0*/  FMNMX.FTZ R0, R5, R0, !PT ;  /* 0x0000000005007209 */ /* 0x000fe80007810000 */
[----:B------:R-:W-:Y:S02]  /*a8f0*/  FMNMX.FTZ R0, R8, R0, !PT ;  /* 0x0000000008007209 */ /* 0x000fe40007810000 */
[----:B------:R-:W-:Y:S02]  /*a900*/  LEA.HI.X R169, R184, R226, R148, 0x1, P5 ;  /* 0x000000e2b8a97211 */ /* 0x000fe400028f0c94 */
[----:B------:R-:W-:Y:S01]  /*a910*/  FMNMX.FTZ R184, R9, R0, !PT ;  /* 0x0000000009b87209 */ /* 0x000fe20007810000 */
[----:B------:R-:W-:Y:S06]  /*a920*/  @P4 BRA `(.L_x_658) ;  /* 0xffffffdc00d04947 */ /* 0x000fec000383ffff */
.L_x_657:
[----:B------:R-:W-:Y:S01]  /*a930*/  FMNMX.FTZ R148, R12, R184, !PT ;  /* 0x000000b80c947209 */ /* 0x000fe20007810000 */
[----:B------:R-:W-:Y:S01]  /*a940*/  UIADD3 UR12, UR29, -0x4498517b, URZ ;  /* 0xbb67ae851d0c7890 */ /* 0x000fe2000fffe03f */
[----:B------:R-:W-:Y:S01]  /*a950*/  FMNMX.FTZ R0, R6, R150, !PT ;  /* 0x0000009606007209 */ /* 0x000fe20007810000 */
[----:B------:R-:W-:Y:S01]  /*a960*/  USHF.L.U32 UR35, UR35, 0x1, URZ ;  /* 0x0000000123237899 */ /* 0x000fe2000800063f */
[----:B------:R-:W-:Y:S01]  /*a970*/  FMNMX.FTZ R148, R13, R148, !PT ;  /* 0x000000940d947209 */ /* 0x000fe20007810000 */
[----:B------:R-:W-:Y:S01]  /*a980*/  UIADD3 UR24, UR28, 0x3c6ef372, URZ ;  /* 0x3c6ef3721c187890 */ /* 0x000fe2000fffe03f */
[----:B------:R-:W-:Y:S01]  /*a990*/  FMNMX.FTZ R0, R7, R0, !PT ;  /* 0x0000000007007209 */ /* 0x000fe20007810000 */
[----:B------:R-:W-:Y:S01]  /*a9a0*/  UIADD3 UR23, UR29, 0x76cf5d0a, URZ ;  /* 0x76cf5d0a1d177890 */ /* 0x000fe2000fffe03f */
[----:B------:R-:W-:Y:S01]  /*a9b0*/  FMNMX.FTZ R148, R16, R148, !PT ;  /* 0x0000009410947209 */ /* 0x000fe20007810000 */
[----:B------:R-:W-:Y:S01]  /*a9c0*/  UIADD3 UR21, UR29, 0x32370b8f, URZ ;  /* 0x32370b8f1d157890 */ /* 0x000fe2000fffe03f */
[----:B------:R-:W-:Y:S01]  /*a9d0*/  FMNMX.FTZ R0, R10, R0, !PT ;  /* 0x000000000a007209 */ /* 0x000fe20007810000 */
[----:B------:R-:W-:Y:S01]  /*a9e0*/  UIADD3 UR20, UR28, 0x78dde6e4, URZ ;  /* 0x78dde6e41c147890 */ /* 0x000fe2000fffe03f */
[----:B------:R-:W-:Y:S01]  /*a9f0*/  FMNMX.FTZ R148, R17, R148, !PT ;  /* 0x0000009411947209 */ /* 0x000fe20007810000 */
[----:B------:R-:W-:Y:S01]  /*aa00*/  UIADD3 UR22, UR28, -0x255992d5, URZ ;  /* 0xdaa66d2b1c167890 */ /* 0x000fe2000fffe03f */
[----:B------:R-:W-:Y:S01]  /*aa10*/  FMNMX.FTZ R0, R11, R0, !PT ;  /* 0x000000000b007209 */ /* 0x000fe20007810000 */
[----:B------:R-:W-:Y:S01]  /*aa20*/  UIADD3 UR15, UR29, -0x56f99767, URZ ;  /* 0xa90668991d0f7890 */ /* 0x000fe2000fffe03f */
[----:B------:R-:W-:Y:S01]  /*aa30*/  FMNMX.FTZ R148, R20, R148, !PT ;  /* 0x0000009414947209 */ /* 0x000fe20007810000 */
[----:B------:R-:W-:Y:S01]  /*aa40*/  UIADD3 UR19, UR29, -0x126145ec, URZ ;  /* 0xed9eba141d137890 */ /* 0x000fe2000fffe03f */
[----:B------:R-:W-:Y:S01]  /*aa50*/  FMNMX.FTZ R0, R14, R0, !PT ;  /* 0x000000000e007209 */ /* 0x000fe20007810000 */
[----:B------:R-:W-:Y:S01]  /*aa60*/  UIADD3 UR14, UR28, -0x4ab325aa, URZ ;  /* 0xb54cda561c0e7890 */ /* 0x000fe2000fffe03f */
[----:B------:R-:W-:Y:S01]  /*aa70*/  FMNMX.FTZ R148, R21, R148, !PT ;  /* 0x0000009415947209 */ /* 0x000fe20007810000 */
[----:B------:R-:W-:Y:S01]  /*aa80*/  UIADD3 UR18, UR28, 0x1715609d, URZ ;  /* 0x1715609d1c127890 */ /* 0x000fe2000fffe03f */
[----:B------:R-:W-:Y:S01]  /*aa90*/  FMNMX.FTZ R0, R15, R0, !PT ;  /* 0x000000000f007209 */ /* 0x000fe20007810000 */
[----:B------:R-:W-:Y:S01]  /*aaa0*/  UIADD3 UR13, UR29, 0x646e171e, URZ ;  /* 0x646e171e1d0d7890 */ /* 0x000fe2000fffe03f */
[----:B------:R-:W-:Y:S01]  /*aab0*/  FMNMX.FTZ R148, R24, R148, !PT ;  /* 0x0000009418947209 */ /* 0x000fe20007810000 */
[----:B------:R-:W-:Y:S01]  /*aac0*/  UIADD3 UR36, UR36, 0x1, URZ ;  /* 0x0000000124247890 */ /* 0x000fe2000fffe03f */
        /* <DEDUP_REMOVED lines=11> */
[----:B------:R-:W-:Y:S01]  /*ab80*/  LOP3.LUT R151, R229, UR12, R230, 0x96, !PT ;  /* 0x0000000ce5977c12 */ /* 0x000fe2000f8e96e6 */
[----:B-1----:R-:W-:Y:S01]  /*ab90*/  SHFL.BFLY PT, R3, R148, 0x2, 0x1f ;  /* 0x0c401f0094037f89 */ /* 0x002fe200000e0000 */
[----:B------:R-:W-:Y:S01]  /*aba0*/  FMNMX.FTZ R0, R30, R0, !PT ;  /* 0x000000001e007209 */ /* 0x000fe20007810000 */
[----:B------:R-:W-:Y:S01]  /*abb0*/  UIADD3 UR12, UR28, -0x61c88647, URZ ;  /* 0x9e3779b91c0c7890 */ /* 0x000fe2000fffe03f */
[----:B------:R-:W-:Y:S01]  /*abc0*/  MOV R172, 0x7054 ;  /* 0x0000705400ac7802 */ /* 0x000fe20000000f00 */
[----:B------:R-:W-:Y:S01]  /*abd0*/  IMAD.WIDE.U32 R184, R151, -0x326172a9, RZ ;  /* 0xcd9e8d5797b87825 */ /* 0x000fe200078e00ff */
[----:B------:R-:W-:Y:S04]  /*abe0*/  FMNMX.FTZ R0, R31, R0, !PT ;  /* 0x000000001f007209 */ /* 0x000fe80007810000 */
[----:B------:R-:W-:Y:S04]  /*abf0*/  FMNMX.FTZ R0, R34, R0, !PT ;  /* 0x0000000022007209 */ /* 0x000fe80007810000 */
[----:B------:R-:W-:Y:S05]  /*ac00*/  FMNMX.FTZ R0, R35, R0, !PT ;  /* 0x0000000023007209 */ /* 0x000fea0007810000 */
[----:B------:R-:W1:Y:S02]  /*ac10*/  SHFL.BFLY PT, R2, R0, 0x2, 0x1f ;  /* 0x0c401f0000027f89 */ /* 0x000e6400000e0000 */
[----:B-1----:R-:W-:Y:S02]  /*ac20*/  FMNMX.FTZ R0, R0, R2, !PT ;  /* 0x0000000200007209 */ /* 0x002fe40007810000 */
[----:B------:R-:W-:Y:S04]  /*ac30*/  FMNMX.FTZ R148, R148, R3, !PT ;  /* 0x0000000394947209 */ /* 0x000fe80007810000 */
[----:B------:R-:W-:Y:S08]  /*ac40*/  SHFL.BFLY PT, R2, R0, 0x1, 0x1f ;  /* 0x0c201f0000027f89 */ /* 0x000ff000000e0000 */
[----:B------:R-:W1:Y:S02]  /*ac50*/  SHFL.BFLY PT, R3, R148, 0x1, 0x1f ;  /* 0x0c201f0094037f89 */ /* 0x000e6400000e0000 */
[----:B-1----:R-:W-:Y:S02]  /*ac60*/  FMNMX.FTZ R148, R148, R3, !PT ;  /* 0x0000000394947209 */ /* 0x002fe40007810000 */
[----:B------:R-:W-:Y:S02]  /*ac70*/  MOV R3, UR29 ;  /* 0x0000001d00037c02 */ /* 0x000fe40008000f00 */
[C---:B------:R-:W-:Y:S01]  /*ac80*/  FSETP.NEU.FTZ.AND P0, PT, R148.reuse, -INF , PT ;  /* 0xff8000009400780b */ /* 0x040fe20003f1d000 */
[----:B------:R-:W-:Y:S01]  /*ac90*/  FMUL.FTZ R176, R148, UR4 ;  /* 0x0000000494b07c20 */ /* 0x000fe20008410000 */
[----:B------:R-:W-:Y:S01]  /*aca0*/  LOP3.LUT R3, R231, UR35, R3, 0x96, !PT ;  /* 0x00000023e7037c12 */ /* 0x000fe2000f8e9603 */
[----:B------:R-:W-:Y:S03]  /*acb0*/  UIADD3 UR35, UR35, 0x1, URZ ;  /* 0x0000000123237890 */ /* 0x000fe6000fffe03f */
[----:B------:R-:W-:Y:S01]  /*acc0*/  FSEL R176, R176, RZ, P0 ;  /* 0x000000ffb0b07208 */ /* 0x000fe20000000000 */
[----:B------:R-:W-:Y:S01]  /*acd0*/  IMAD.WIDE.U32 R170, R3, -0x326172a9, RZ ;  /* 0xcd9e8d5703aa7825 */ /* 0x000fe200078e00ff */
[----:B------:R-:W-:Y:S03]  /*ace0*/  FMNMX.FTZ R3, R0, R2, !PT ;  /* 0x0000000200037209 */ /* 0x000fe60007810000 */
[--C-:B------:R-:W-:Y:S01]  /*acf0*/  FFMA.FTZ R8, R8, UR4, -R176.reuse ;  /* 0x0000000408087c23 */ /* 0x100fe200080108b0 */
[----:B------:R-:W-:Y:S01]  /*ad00*/  FFMA.FTZ R9, R9, UR4, -R176 ;  /* 0x0000000409097c23 */ /* 0x000fe200080108b0 */
[----:B------:R-:W-:Y:S01]  /*ad10*/  LOP3.LUT R168, R171, UR12, R248, 0x96, !PT ;  /* 0x0000000caba87c12 */ /* 0x000fe2000f8e96f8 */
[----:B------:R-:W-:Y:S01]  /*ad20*/  FFMA.FTZ R4, R4, UR4, -R176 ;  /* 0x0000000404047c23 */ /* 0x000fe200080108b0 */
[----:B------:R1:W-:Y:S01]  /*ad30*/  MUFU.EX2 R242, R8 ;  /* 0x0000000800f27308 */ /* 0x0003e20000000800 */
[----:B------:R-:W-:Y:S01]  /*ad40*/  LOP3.LUT R170, R185, UR24, R170, 0x96, !PT ;  /* 0x00000018b9aa7c12 */ /* 0x000fe2000f8e96aa */
[C---:B------:R-:W-:Y:S01]  /*ad50*/  FMUL.FTZ R177, R3.reuse, UR4 ;  /* 0x0000000403b17c20 */ /* 0x040fe20008410000 */
[----:B------:R-:W-:Y:S01]  /*ad60*/  IMAD.WIDE.U32 R168, R168, -0x2daee0ad, RZ ;  /* 0xd2511f53a8a87825 */ /* 0x000fe200078e00ff */
[----:B------:R-:W-:Y:S03]  /*ad70*/  FSETP.NEU.FTZ.AND P0, PT, R3, -INF , PT ;  /* 0xff8000000300780b */ /* 0x000fe60003f1d000 */
[--C-:B------:R-:W-:Y:S01]  /*ad80*/  FFMA.FTZ R16, R16, UR4, -R176.reuse ;  /* 0x0000000410107c23 */ /* 0x100fe200080108b0 */
[----:B------:R-:W-:Y:S02]  /*ad90*/  IMAD.WIDE.U32 R170, R170, -0x2daee0ad, RZ ;  /* 0xd2511f53aaaa7825 */ /* 0x000fe400078e00ff */
[----:B------:R2:W3:Y:S01]  /*ada0*/  MUFU.EX2 R246, R9 ;  /* 0x0000000900f67308 */ /* 0x0004e20000000800 */
[----:B------:R-:W-:Y:S01]  /*adb0*/  FSEL R177, R177, RZ, P0 ;  /* 0x000000ffb1b17208 */ /* 0x000fe20000000000 */
[----:B------:R-:W-:Y:S01]  /*adc0*/  FFMA.FTZ R17, R17, UR4, -R176 ;  /* 0x0000000411117c23 */ /* 0x000fe200080108b0 */
[----:B------:R-:W-:Y:S01]  /*add0*/  LOP3.LUT R168, R171, UR21, R168, 0x96, !PT ;  /* 0x00000015aba87c12 */ /* 0x000fe2000f8e96a8 */
[--C-:B------:R-:W-:Y:S01]  /*ade0*/  FFMA.FTZ R12, R12, UR4, -R176.reuse ;  /* 0x000000040c0c7c23 */ /* 0x100fe200080108b0 */
[----:B------:R-:W-:Y:S01]  /*adf0*/  FFMA.FTZ R13, R13, UR4, -R176 ;  /* 0x000000040d0d7c23 */ /* 0x000fe200080108b0 */
[--C-:B------:R-:W-:Y:S04]  /*ae00*/  FFMA.FTZ R6, R6, UR4, -R177.reuse ;  /* 0x0000000406067c23 */ /* 0x100fe800080108b1 */
[----:B------:R4:W-:Y:S01]  /*ae10*/  MUFU.EX2 R238, R4 ;  /* 0x0000000400ee7308 */ /* 0x0009e20000000800 */
[----:B-1----:R-:W-:Y:S01]  /*ae20*/  LOP3.LUT R8, R169, UR23, R228, 0x96, !PT ;  /* 0x00000017a9087c12 */ /* 0x002fe2000f8e96e4 */
[----:B------:R-:W-:Y:S04]  /*ae30*/  IMAD.WIDE.U32 R180, R168, -0x326172a9, RZ ;  /* 0xcd9e8d57a8b47825 */ /* 0x000fe800078e00ff */
[--C-:B------:R-:W-:Y:S01]  /*ae40*/  FFMA.FTZ R10, R10, UR4, -R177.reuse ;  /* 0x000000040a0a7c23 */ /* 0x100fe200080108b1 */
[--C-:B------:R-:W-:Y:S01]  /*ae50*/  FFMA.FTZ R11, R11, UR4, -R177.reuse ;  /* 0x000000040b0b7c23 */ /* 0x100fe200080108b1 */
[--C-:B------:R-:W-:Y:S01]  /*ae60*/  FFMA.FTZ R7, R7, UR4, -R177.reuse ;  /* 0x0000000407077c23 */ /* 0x100fe200080108b1 */
[--C-:B------:R-:W-:Y:S01]  /*ae70*/  FFMA.FTZ R18, R18, UR4, -R177.reuse ;  /* 0x0000000412127c23 */ /* 0x100fe200080108b1 */
[----:B------:R-:W-:Y:S01]  /*ae80*/  MUFU.EX2 R239, R6 ;  /* 0x0000000600ef7308 */ /* 0x000fe20000000800 */
[----:B--2---:R-:W-:Y:S04]  /*ae90*/  IMAD.WIDE.U32 R8, R8, -0x326172a9, RZ ;  /* 0xcd9e8d5708087825 */ /* 0x004fe800078e00ff */
[--C-:B------:R-:W-:Y:S01]  /*aea0*/  FFMA.FTZ R19, R19, UR4, -R177.reuse ;  /* 0x0000000413137c23 */ /* 0x100fe200080108b1 */
[--C-:B------:R-:W-:Y:S01]  /*aeb0*/  FFMA.FTZ R14, R14, UR4, -R177.reuse ;  /* 0x000000040e0e7c23 */ /* 0x100fe200080108b1 */
[--C-:B------:R-:W-:Y:S01]  /*aec0*/  FFMA.FTZ R31, R31, UR4, -R177.reuse ;  /* 0x000000041f1f7c23 */ /* 0x100fe200080108b1 */
[----:B------:R-:W-:Y:S01]  /*aed0*/  LOP3.LUT R0, R181, UR20, R8, 0x96, !PT ;  /* 0x00000014b5007c12 */ /* 0x000fe2000f8e9608 */
[--C-:B------:R-:W-:Y:S01]  /*aee0*/  FFMA.FTZ R26, R26, UR4, -R177.reuse ;  /* 0x000000041a1a7c23 */ /* 0x100fe200080108b1 */
[----:B------:R-:W-:Y:S01]  /*aef0*/  LOP3.LUT R9, R9, UR22, R184, 0x96, !PT ;  /* 0x0000001609097c12 */ /* 0x000fe2000f8e96b8 */
[----:B------:R-:W-:Y:S01]  /*af00*/  MUFU.EX2 R244, R10 ;  /* 0x0000000a00f47308 */ /* 0x000fe20000000800 */
[--C-:B------:R-:W-:Y:S01]  /*af10*/  FFMA.FTZ R27, R27, UR4, -R177.reuse ;  /* 0x000000041b1b7c23 */ /* 0x100fe200080108b1 */
[----:B------:R-:W-:Y:S04]  /*af20*/  IMAD.WIDE.U32 R182, R0, -0x2daee0ad, RZ ;  /* 0xd2511f5300b67825 */ /* 0x000fe800078e00ff */
[--C-:B------:R-:W-:Y:S01]  /*af30*/  FFMA.FTZ R0, R5, UR4, -R176.reuse ;  /* 0x0000000405007c23 */ /* 0x100fe200080108b0 */
[--C-:B------:R-:W-:Y:S01]  /*af40*/  FFMA.FTZ R25, R25, UR4, -R176.reuse ;  /* 0x0000000419197c23 */ /* 0x100fe200080108b0 */
[----:B------:R-:W-:Y:S04]  /*af50*/  IMAD.WIDE.U32 R8, R9, -0x2daee0ad, RZ ;  /* 0xd2511f5309087825 */ /* 0x000fe800078e00ff */
[--C-:B------:R-:W-:Y:S01]  /*af60*/  FFMA.FTZ R20, R20, UR4, -R176.reuse ;  /* 0x0000000414147c23 */ /* 0x100fe200080108b0 */
[----:B------:R1:W-:Y:S01]  /*af70*/  MUFU.EX2 R240, R0 ;  /* 0x0000000000f07308 */ /* 0x0003e20000000800 */
[----:B------:R-:W-:Y:S01]  /*af80*/  FFMA.FTZ R22, R22, UR4, -R177 ;  /* 0x0000000416167c23 */ /* 0x000fe200080108b1 */
[----:B------:R-:W-:Y:S01]  /*af90*/  FFMA.FTZ R24, R24, UR4, -R176 ;  /* 0x0000000418187c23 */ /* 0x000fe200080108b0 */
[----:B----4-:R-:W-:Y:S01]  /*afa0*/  LOP3.LUT R4, R183, UR15, R8, 0x96, !PT ;  /* 0x0000000fb7047c12 */ /* 0x010fe2000f8e9608 */
[----:B------:R-:W-:Y:S01]  /*afb0*/  FFMA.FTZ R21, R21, UR4, -R176 ;  /* 0x0000000415157c23 */ /* 0x000fe200080108b0 */
[----:B------:R-:W-:Y:S03]  /*afc0*/  LOP3.LUT R8, R9, UR19, R170, 0x96, !PT ;  /* 0x0000001309087c12 */ /* 0x000fe6000f8e96aa */
[----:B------:R-:W-:Y:S02]  /*afd0*/  IMAD.WIDE.U32 R4, R4, -0x326172a9, RZ ;  /* 0xcd9e8d5704047825 */ /* 0x000fe400078e00ff */
[----:B------:R-:W2:Y:S02]  /*afe0*/  MUFU.EX2 R243, R11 ;  /* 0x0000000b00f37308 */ /* 0x000ea40000000800 */
[----:B------:R-:W-:Y:S01]  /*aff0*/  IMAD.WIDE.U32 R178, R8, -0x326172a9, RZ ;  /* 0xcd9e8d5708b27825 */ /* 0x000fe200078e00ff */
[--C-:B------:R-:W-:Y:S02]  /*b000*/  SHF.R.U32.HI R2, RZ, 0x10, R4.reuse ;  /* 0x00000010ff027819 */ /* 0x100fe40000011604 */
[----:B------:R-:W-:Y:S02]  /*b010*/  SHF.R.U32.HI R9, RZ, 0x18, R4 ;  /* 0x00000018ff097819 */ /* 0x000fe40000011604 */
[----:B-1----:R-:W-:Y:S03]  /*b020*/  LOP3.LUT R0, R5, UR14, R178, 0x96, !PT ;  /* 0x0000000e05007c12 */ /* 0x002fe6000f8e96b2 */
[----:B------:R-:W1:Y:S01]  /*b030*/  MUFU.EX2 R241, R7 ;  /* 0x0000000700f17308 */ /* 0x000e620000000800 */
[C---:B------:R-:W-:Y:S02]  /*b040*/  LOP3.LUT R8, R4.reuse, 0xffff, RZ, 0xc0, !PT ;  /* 0x0000ffff04087812 */ /* 0x040fe400078ec0ff */
[----:B------:R-:W-:Y:S02]  /*b050*/  LOP3.LUT R170, R4, 0xff, RZ, 0xc0, !PT ;  /* 0x000000ff04aa7812 */ /* 0x000fe400078ec0ff */
[--C-:B------:R-:W-:Y:S02]  /*b060*/  SHF.R.U32.HI R4, RZ, 0x10, R0.reuse ;  /* 0x00000010ff047819 */ /* 0x100fe40000011600 */
[----:B------:R-:W-:Y:S03]  /*b070*/  LOP3.LUT R171, R2, 0xff, RZ, 0xc0, !PT ;  /* 0x000000ff02ab7812 */ /* 0x000fe600078ec0ff */
[----:B------:R-:W-:Y:S01]  /*b080*/  MUFU.EX2 R236, R16 ;  /* 0x0000001000ec7308 */ /* 0x000fe20000000800 */
[C---:B------:R-:W-:Y:S02]  /*b090*/  LOP3.LUT R6, R0.reuse, 0xff, RZ, 0xc0, !PT ;  /* 0x000000ff00067812 */ /* 0x040fe400078ec0ff */
[----:B------:R-:W-:Y:S02]  /*b0a0*/  SHF.R.U32.HI R5, RZ, 0x18, R0 ;  /* 0x00000018ff057819 */ /* 0x000fe40000011600 */
[----:B------:R-:W-:Y:S02]  /*b0b0*/  LOP3.LUT R2, R0, 0xffff, RZ, 0xc0, !PT ;  /* 0x0000ffff00027812 */ /* 0x000fe400078ec0ff */
[----:B------:R-:W-:Y:S03]  /*b0c0*/  MOV R178, UR10 ;  /* 0x0000000a00b27c02 */ /* 0x000fe60008000f00 */
[----:B------:R4:W-:Y:S01]  /*b0d0*/  MUFU.EX2 R237, R17 ;  /* 0x0000001100ed7308 */ /* 0x0009e20000000800 */
[----:B------:R-:W-:Y:S02]  /*b0e0*/  SHF.R.U32.HI R8, RZ, 0x8, R8 ;  /* 0x00000008ff087819 */ /* 0x000fe40000011608 */
[----:B------:R-:W-:Y:S02]  /*b0f0*/  LOP3.LUT R0, R4, 0xff, RZ, 0xc0, !PT ;  /* 0x000000ff04007812 */ /* 0x000fe400078ec0ff */
[----:B------:R-:W-:Y:S02]  /*b100*/  PRMT R178, R178, R172, UR10 ;  /* 0x0000000ab2b27e16 */ /* 0x000fe400080000ac */
[----:B------:R-:W-:Y:S01]  /*b110*/  PRMT R170, R170, 0x5410, R8 ;  /* 0x00005410aaaa7816 */ /* 0x000fe20000000008 */
[----:B------:R-:W5:Y:S01]  /*b120*/  LDSM.16.MT88.4 R172, [R189+0x10000] ;  /* 0x01000000bdac783b */ /* 0x000f620000004200 */
[----:B------:R-:W-:Y:S01]  /*b130*/  SHF.R.U32.HI R2, RZ, 0x8, R2 ;  /* 0x00000008ff027819 */ /* 0x000fe20000011602 */
[----:B------:R-:W-:Y:S01]  /*b140*/  MUFU.EX2 R235, R18 ;  /* 0x0000001200eb7308 */ /* 0x000fe20000000800 */
[----:B------:R-:W-:Y:S02]  /*b150*/  PRMT R0, R0, 0x5410, R5 ;  /* 0x0000541000007816 */ /* 0x000fe40000000005 */
[----:B------:R-:W-:Y:S02]  /*b160*/  PRMT R171, R171, 0x5410, R9 ;  /* 0x00005410abab7816 */ /* 0x000fe40000000009 */
[----:B------:R-:W-:Y:S02]  /*b170*/  PRMT R2, R6, 0x5410, R2 ;  /* 0x0000541006027816 */ /* 0x000fe40000000002 */
[--C-:B------:R-:W-:Y:S03]  /*b180*/  HSET2.LE.AND R170, R170, R178.reuse, PT ;  /* 0x000000b2aaaa7233 */ /* 0x100fe60003803000 */
[----:B------:R-:W-:Y:S01]  /*b190*/  MUFU.EX2 R234, R19 ;  /* 0x0000001300ea7308 */ /* 0x000fe20000000800 */
[--C-:B------:R-:W-:Y:S02]  /*b1a0*/  HSET2.LE.AND R169, R0, R178.reuse, PT ;  /* 0x000000b200a97233 */ /* 0x100fe40003803000 */
[----:B---3--:R-:W-:Y:S02]  /*b1b0*/  F2FP.F16.F32.PACK_AB R0, R246, R242 ;  /* 0x000000f2f600723e */ /* 0x008fe400000000ff */
[--C-:B------:R-:W-:Y:S02]  /*b1c0*/  HSET2.LE.AND R171, R171, R178.reuse, PT ;  /* 0x000000b2abab7233 */ /* 0x100fe40003803000 */
[--C-:B------:R-:W-:Y:S03]  /*b1d0*/  HSET2.LE.AND R168, R2, R178.reuse, PT ;  /* 0x000000b202a87233 */ /* 0x100fe60003803000 */
[----:B------:R-:W-:Y:S01]  /*b1e0*/  MUFU.EX2 R233, R12 ;  /* 0x0000000c00e97308 */ /* 0x000fe20000000800 */
[----:B------:R-:W-:Y:S01]  /*b1f0*/  LOP3.LUT R170, R170, R0, RZ, 0xc0, !PT ;  /* 0x00000000aaaa7212 */ /* 0x000fe200078ec0ff */
[----:B------:R-:W-:Y:S01]  /*b200*/  FADD.FTZ R0, -R148, R149 ;  /* 0x0000009594007221 */ /* 0x000fe20000010100 */
[----:B--2---:R-:W-:Y:S02]  /*b210*/  F2FP.F16.F32.PACK_AB R2, R243, R244 ;  /* 0x000000f4f302723e */ /* 0x004fe400000000ff */
[----:B------:R-:W-:Y:S02]  /*b220*/  F2FP.F16.F32.PACK_AB R4, R240, R238 ;  /* 0x000000eef004723e */ /* 0x000fe400000000ff */
[----:B------:R-:W-:Y:S01]  /*b230*/  LOP3.LUT R171, R171, R2, RZ, 0xc0, !PT ;  /* 0x00000002abab7212 */ /* 0x000fe200078ec0ff */
[----:B------:R-:W-:Y:S01]  /*b240*/  FMUL.FTZ R2, R0, UR4 ;  /* 0x0000000400027c20 */ /* 0x000fe20008410000 */
[----:B------:R-:W-:Y:S01]  /*b250*/  FADD.FTZ R0, -R3, R150 ;  /* 0x0000009603007221 */ /* 0x000fe20000010100 */
[----:B-1----:R-:W-:Y:S01]  /*b260*/  F2FP.F16.F32.PACK_AB R5, R241, R239 ;  /* 0x000000eff105723e */ /* 0x002fe200000000ff */
[----:B------:R-:W-:Y:S01]  /*b270*/  MUFU.EX2 R232, R13 ;  /* 0x0000000d00e87308 */ /* 0x000fe20000000800 */
[----:B------:R-:W-:Y:S01]  /*b280*/  LOP3.LUT R168, R168, R4, RZ, 0xc0, !PT ;  /* 0x00000004a8a87212 */ /* 0x000fe200078ec0ff */
[----:B------:R-:W-:Y:S01]  /*b290*/  FMUL.FTZ R0, R0, UR4 ;  /* 0x0000000400007c20 */ /* 0x000fe20008410000 */
[----:B------:R-:W-:Y:S02]  /*b2a0*/  LOP3.LUT R169, R169, R5, RZ, 0xc0, !PT ;  /* 0x00000005a9a97212 */ /* 0x000fe400078ec0ff */
[----:B------:R-:W-:Y:S05]  /*b2b0*/  LOP3.LUT R150, R179, UR18, R180, 0x96, !PT ;  /* 0x00000012b3967c12 */ /* 0x000fea000f8e96b4 */
[----:B------:R-:W1:Y:S01]  /*b2c0*/  MUFU.EX2 R2, R2 ;  /* 0x0000000200027308 */ /* 0x000e620000000800 */
[----:B------:R-:W-:Y:S05]  /*b2d0*/  IMAD.WIDE.U32 R150, R150, -0x2daee0ad, RZ ;  /* 0xd2511f5396967825 */ /* 0x000fea00078e00ff */
[----:B------:R-:W-:Y:S04]  /*b2e0*/  LOP3.LUT R149, R151, UR13, R182, 0x96, !PT ;  /* 0x0000000d97957c12 */ /* 0x000fe8000f8e96b6 */
[----:B------:R-:W2:Y:S01]  /*b2f0*/  MUFU.EX2 R0, R0 ;  /* 0x0000000000007308 */ /* 0x000ea20000000800 */
[--C-:B----4-:R-:W-:Y:S09]  /*b300*/  SHF.R.U32.HI R17, RZ, 0x10, R149.reuse ;  /* 0x00000010ff117819 */ /* 0x110ff20000011695 */
[----:B------:R3:W4:Y:S01]  /*b310*/  MUFU.EX2 R187, R14 ;  /* 0x0000000e00bb7308 */ /* 0x0007220000000800 */
        /* <DEDUP_REMOVED lines=8> */
[C---:B--2---:R-:W-:Y:S01]  /*b3a0*/  FMUL.FTZ R10, R0.reuse, R154 ;  /* 0x0000009a000a7220 */ /* 0x044fe20000410000 */
[C---:B------:R-:W-:Y:S01]  /*b3b0*/  FMUL.FTZ R11, R0.reuse, R155 ;  /* 0x0000009b000b7220 */ /* 0x040fe20000410000 */
[C---:B------:R-:W-:Y:S01]  /*b3c0*/  FMUL.FTZ R6, R0.reuse, R158 ;  /* 0x0000009e00067220 */ /* 0x040fe20000410000 */
[----:B------:R-:W1:Y:S01]  /*b3d0*/  LDSM.16.MT88.4 R152, [R190+0x10000] ;  /* 0x01000000be98783b */ /* 0x000e620000004200 */
[C---:B------:R-:W-:Y:S01]  /*b3e0*/  FMUL.FTZ R7, R0.reuse, R159 ;  /* 0x0000009f00077220 */ /* 0x040fe20000410000 */
[C---:B------:R-:W-:Y:S01]  /*b3f0*/  FMUL.FTZ R18, R0.reuse, R162 ;  /* 0x000000a200127220 */ /* 0x040fe20000410000 */
[----:B------:R-:W-:Y:S01]  /*b400*/  FMUL.FTZ R19, R0, R163 ;  /* 0x000000a300137220 */ /* 0x000fe20000410000 */
[C---:B------:R-:W-:Y:S01]  /*b410*/  FMUL.FTZ R12, R2.reuse, R164 ;  /* 0x000000a4020c7220 */ /* 0x040fe20000410000 */
[----:B------:R-:W-:Y:S01]  /*b420*/  FMUL.FTZ R13, R2, R165 ;  /* 0x000000a5020d7220 */ /* 0x000fe20000410000 */
[C---:B---3--:R-:W-:Y:S01]  /*b430*/  FMUL.FTZ R14, R0.reuse, R166 ;  /* 0x000000a6000e7220 */ /* 0x048fe20000410000 */
[C---:B------:R-:W-:Y:S01]  /*b440*/  FMUL.FTZ R38, R0.reuse, R38 ;  /* 0x0000002600267220 */ /* 0x040fe20000410000 */
[C---:B-----5:R-:W-:Y:S01]  /*b450*/  HMMA.16816.F32 R4, R168.reuse, R172, R4 ;  /* 0x000000aca804723c */ /* 0x060fe20000001804 */
[----:B------:R-:W-:Y:S01]  /*b460*/  LDSM.16.MT88.4 R156, [R192+0x16000] ;  /* 0x01600000c09c783b */ /* 0x000fe20000004200 */
[----:B------:R-:W-:Y:S03]  /*b470*/  MUFU.EX2 R181, R26 ;  /* 0x0000001a00b57308 */ /* 0x000fe60000000800 */
[C---:B------:R-:W-:Y:S01]  /*b480*/  FMUL.FTZ R39, R0.reuse, R39 ;  /* 0x0000002700277220 */ /* 0x040fe20000410000 */
[C---:B------:R-:W-:Y:S06]  /*b490*/  HMMA.16816.F32 R8, R168.reuse, R174, R8 ;  /* 0x000000aea808723c */ /* 0x040fec0000001808 */
[----:B------:R-:W-:Y:S01]  /*b4a0*/  MUFU.EX2 R182, R27 ;  /* 0x0000001b00b67308 */ /* 0x000fe20000000800 */
        /* <DEDUP_REMOVED lines=19> */
[C---:B-1----:R-:W-:Y:S01]  /*b5e0*/  HMMA.16816.F32 R36, R168.reuse, R152, R36 ;  /* 0x00000098a824723c */ /* 0x042fe20000001824 */
[----:B------:R-:W-:Y:S02]  /*b5f0*/  MUFU.EX2 R180, R20 ;  /* 0x0000001400b47308 */ /* 0x000fe40000000800 */
[----:B------:R-:W-:Y:S01]  /*b600*/  FMUL.FTZ R61, R2, R61 ;  /* 0x0000003d023d7220 */ /* 0x000fe20000410000 */
[C---:B------:R-:W-:Y:S01]  /*b610*/  FMUL.FTZ R62, R0.reuse, R62 ;  /* 0x0000003e003e7220 */ /* 0x040fe20000410000 */
[----:B------:R-:W-:Y:S01]  /*b620*/  FMUL.FTZ R63, R0, R63 ;  /* 0x0000003f003f7220 */ /* 0x000fe20000410000 */
[C---:B------:R-:W-:Y:S01]  /*b630*/  HMMA.16816.F32 R40, R168.reuse, R154, R40 ;  /* 0x0000009aa828723c */ /* 0x040fe20000001828 */
[----:B------:R-:W1:Y:S04]  /*b640*/  LDSM.16.MT88.4 R152, [R192+0x10000] ;  /* 0x01000000c098783b */ /* 0x000e680000004200 */
[----:B------:R-:W-:Y:S01]  /*b650*/  MUFU.EX2 R183, R24 ;  /* 0x0000001800b77308 */ /* 0x000fe20000000800 */
        /* <DEDUP_REMOVED lines=34> */
[C---:B-1----:R-:W-:Y:S01]  /*b880*/  HMMA.16816.F32 R44, R168.reuse, R152, R44 ;  /* 0x00000098a82c723c */ /* 0x042fe2000000182c */
[----:B------:R-:W-:Y:S02]  /*b890*/  MUFU.EX2 R179, R21 ;  /* 0x0000001500b37308 */ /* 0x000fe40000000800 */
[C---:B------:R-:W-:Y:S01]  /*b8a0*/  FMUL.FTZ R98, R0.reuse, R98 ;  /* 0x0000006200627220 */ /* 0x040fe20000410000 */
[----:B------:R-:W-:Y:S01]  /*b8b0*/  FMUL.FTZ R99, R0, R99 ;  /* 0x0000006300637220 */ /* 0x000fe20000410000 */
[C---:B------:R-:W-:Y:S01]  /*b8c0*/  FMUL.FTZ R100, R2.reuse, R100 ;  /* 0x0000006402647220 */ /* 0x040fe20000410000 */
[C---:B------:R-:W-:Y:S01]  /*b8d0*/  HMMA.16816.F32 R48, R168.reuse, R154, R48 ;  /* 0x0000009aa830723c */ /* 0x040fe20000001830 */
[----:B------:R-:W1:Y:S04]  /*b8e0*/  LDSM.16.MT88.4 R152, [R191+0x10000] ;  /* 0x01000000bf98783b */ /* 0x000e680000004200 */
[----:B------:R-:W-:Y:S01]  /*b8f0*/  MUFU.EX2 R175, R22 ;  /* 0x0000001600af7308 */ /* 0x000fe20000000800 */
        /* <DEDUP_REMOVED lines=34> */
[C---:B-1----:R-:W-:Y:S03]  /*bb20*/  HMMA.16816.F32 R52, R168.reuse, R152, R52 ;  /* 0x00000098a834723c */ /* 0x042fe60000001834 */
[----:B------:R-:W-:Y:S01]  /*bb30*/  FMUL.FTZ R139, R0, R139 ;  /* 0x0000008b008b7220 */ /* 0x000fe20000410000 */
[C---:B------:R-:W-:Y:S01]  /*bb40*/  FMUL.FTZ R140, R2.reuse, R140 ;  /* 0x0000008c028c7220 */ /* 0x040fe20000410000 */
        /* <DEDUP_REMOVED lines=13> */
[C---:B-1----:R-:W-:Y:S06]  /*bc20*/  HMMA.16816.F32 R60, R168.reuse, R152, R60 ;  /* 0x00000098a83c723c */ /* 0x042fec000000183c */
[C---:B------:R-:W-:Y:S01]  /*bc30*/  HMMA.16816.F32 R64, R168.reuse, R154, R64 ;  /* 0x0000009aa840723c */ /* 0x040fe20000001840 */
[----:B------:R-:W1:Y:S05]  /*bc40*/  LDSM.16.MT88.4 R152, [R190+0x12000] ;  /* 0x01200000be98783b */ /* 0x000e6a0000004200 */
        /* <DEDUP_REMOVED lines=25> */
[C---:B------:R-:W-:Y:S05]  /*bde0*/  HMMA.16816.F32 R136, R168.reuse, R154, R136 ;  /* 0x0000009aa888723c */ /* 0x040fea0000001888 */
[C---:B------:R-:W-:Y:S01]  /*bdf0*/  LOP3.LUT R152, R150.reuse, 0xffff, RZ, 0xc0, !PT ;  /* 0x0000ffff96987812 */ /* 0x040fe200078ec0ff */
[C---:B------:R-:W-:Y:S05]  /*be00*/  HMMA.16816.F32 R140, R168.reuse, R156, R140 ;  /* 0x0000009ca88c723c */ /* 0x040fea000000188c */
[----:B------:R-:W-:Y:S01]  /*be10*/  LOP3.LUT R153, R150, 0xff, RZ, 0xc0, !PT ;  /* 0x000000ff96997812 */ /* 0x000fe200078ec0ff */
[C---:B------:R-:W-:Y:S05]  /*be20*/  HMMA.16816.F32 R144, R168.reuse, R158, R144 ;  /* 0x0000009ea890723c */ /* 0x040fea0000001890 */
[----:B------:R-:W-:Y:S02]  /*be30*/  SHF.R.U32.HI R152, RZ, 0x8, R152 ;  /* 0x00000008ff987819 */ /* 0x000fe40000011698 */
[----:B------:R-:W-:Y:S04]  /*be40*/  SHF.R.U32.HI R151, RZ, 0x10, R150 ;  /* 0x00000010ff977819 */ /* 0x000fe80000011696 */
[----:B------:R-:W-:Y:S02]  /*be50*/  PRMT R174, R153, 0x5410, R152 ;  /* 0x0000541099ae7816 */ /* 0x000fe40000000098 */
[----:B------:R-:W1:Y:S01]  /*be60*/  LDSM.16.MT88.4 R152, [R191+0x16000] ;  /* 0x01600000bf98783b */ /* 0x000e620000004200 */
[----:B------:R-:W-:Y:S02]  /*be70*/  SHF.R.U32.HI R150, RZ, 0x18, R150 ;  /* 0x00000018ff967819 */ /* 0x000fe40000011696 */
[----:B------:R-:W-:Y:S02]  /*be80*/  LOP3.LUT R16, R151, 0xff, RZ, 0xc0, !PT ;  /* 0x000000ff97107812 */ /* 0x000fe400078ec0ff */
[C---:B------:R-:W-:Y:S02]  /*be90*/  LOP3.LUT R156, R149.reuse, 0xff, RZ, 0xc0, !PT ;  /* 0x000000ff959c7812 */ /* 0x040fe400078ec0ff */
[----:B------:R-:W-:Y:S02]  /*bea0*/  PRMT R173, R16, 0x5410, R150 ;  /* 0x0000541010ad7816 */ /* 0x000fe40000000096 */
[----:B------:R-:W-:Y:S02]  /*beb0*/  LOP3.LUT R16, R149, 0xffff, RZ, 0xc0, !PT ;  /* 0x0000ffff95107812 */ /* 0x000fe400078ec0ff */
[----:B------:R-:W-:Y:S02]  /*bec0*/  SHF.R.U32.HI R151, RZ, 0x18, R149 ;  /* 0x00000018ff977819 */ /* 0x000fe40000011695 */
[----:B------:R-:W-:Y:S01]  /*bed0*/  SHF.R.U32.HI R150, RZ, 0x8, R16 ;  /* 0x00000008ff967819 */ /* 0x000fe20000011610 */
[C---:B------:R-:W-:Y:S01]  /*bee0*/  FMUL.FTZ R16, R2.reuse, R160 ;  /* 0x000000a002107220 */ /* 0x040fe20000410000 */
[----:B------:R-:W-:Y:S01]  /*bef0*/  LOP3.LUT R149, R17, 0xff, RZ, 0xc0, !PT ;  /* 0x000000ff11957812 */ /* 0x000fe200078ec0ff */
[----:B------:R-:W-:Y:S01]  /*bf00*/  FMUL.FTZ R17, R2, R161 ;  /* 0x000000a102117220 */ /* 0x000fe20000410000 */
[----:B------:R-:W-:Y:S01]  /*bf10*/  PRMT R172, R156, 0x5410, R150 ;  /* 0x000054109cac7816 */ /* 0x000fe20000000096 */
[----:B------:R-:W-:Y:S01]  /*bf20*/  LDSM.16.MT88.4 R160, [R190+0x10800] ;  /* 0x01080000bea0783b */ /* 0x000fe20000004200 */
[----:B------:R-:W-:Y:S01]  /*bf30*/  PRMT R151, R149, 0x5410, R151 ;  /* 0x0000541095977816 */ /* 0x000fe20000000097 */
[----:B------:R-:W-:Y:S01]  /*bf40*/  FFMA.FTZ R149, R15, UR4, -R177 ;  /* 0x000000040f957c23 */ /* 0x000fe200080108b1 */
[----:B------:R-:W-:Y:S01]  /*bf50*/  FMUL.FTZ R15, R0, R167 ;  /* 0x000000a7000f7220 */ /* 0x000fe20000410000 */
[----:B------:R-:W-:Y:S01]  /*bf60*/  F2FP.F16.F32.PACK_AB R150, R234, R235 ;  /* 0x000000ebea96723e */ /* 0x000fe200000000ff */
[----:B------:R-:W-:Y:S01]  /*bf70*/  FFMA.FTZ R0, R0, R247, R239 ;  /* 0x000000f700007223 */ /* 0x000fe200000100ef */
[----:B------:R2:W3:Y:S02]  /*bf80*/  MUFU.EX2 R186, R149 ;  /* 0x0000009500ba7308 */ /* 0x0004e40000000800 */
[----:B------:R-:W5:Y:S01]  /*bf90*/  LDSM.16.MT88.4 R156, [R189+0x10800] ;  /* 0x01080000bd9c783b */ /* 0x000f620000004200 */
[----:B------:R-:W-:Y:S04]  /*bfa0*/  FADD.FTZ R0, R241, R0 ;  /* 0x00000000f1007221 */ /* 0x000fe80000010000 */
[----:B------:R-:W-:Y:S03]  /*bfb0*/  FADD.FTZ R0, R244, R0 ;  /* 0x00000000f4007221 */ /* 0x000fe60000010000 */
[----:B------:R-:W5:Y:S01]  /*bfc0*/  LDSM.16.MT88.4 R164, [R192+0x10800] ;  /* 0x01080000c0a4783b */ /* 0x000f620000004200 */
[----:B------:R-:W-:Y:S04]  /*bfd0*/  FADD.FTZ R0, R243, R0 ;  /* 0x00000000f3007221 */ /* 0x000fe80000010000 */
[----:B----4-:R-:W-:Y:S01]  /*bfe0*/  FADD.FTZ R0, R187, R0 ;  /* 0x00000000bb007221 */ /* 0x010fe20000010000 */
[C---:B-1----:R-:W-:Y:S03]  /*bff0*/  HMMA.16816.F32 R16, R168.reuse, R152, R16 ;  /* 0x00000098a810723c */ /* 0x042fe60000001810 */
[----:B--2---:R-:W-:Y:S01]  /*c000*/  F2FP.F16.F32.PACK_AB R149, R237, R236 ;  /* 0x000000eced95723e */ /* 0x004fe200000000ff */
[----:B---3--:R-:W-:Y:S02]  /*c010*/  FADD.FTZ R0, R186, R0 ;  /* 0x00000000ba007221 */ /* 0x008fe40000010000 */
[----:B------:R-:W-:Y:S01]  /*c020*/  HMMA.16816.F32 R12, R168, R154, R12 ;  /* 0x0000009aa80c723c */ /* 0x000fe2000000180c */
[----:B------:R-:W-:Y:S04]  /*c030*/  MUFU.EX2 R170, R31 ;  /* 0x0000001f00aa7308 */ /* 0x000fe80000000800 */
[--C-:B------:R-:W-:Y:S01]  /*c040*/  HSET2.LE.AND R152, R172, R178.reuse, PT ;  /* 0x000000b2ac987233 */ /* 0x100fe20003803000 */
[----:B------:R-:W-:Y:S01]  /*c050*/  FADD.FTZ R0, R235, R0 ;  /* 0x00000000eb007221 */ /* 0x000fe20000010000 */
[--C-:B------:R-:W-:Y:S04]  /*c060*/  HSET2.LE.AND R154, R174, R178.reuse, PT ;  /* 0x000000b2ae9a7233 */ /* 0x100fe80003803000 */
[--C-:B------:R-:W-:Y:S01]  /*c070*/  HSET2.LE.AND R155, R173, R178.reuse, PT ;  /* 0x000000b2ad9b7233 */ /* 0x100fe20003803000 */
[----:B------:R-:W-:Y:S01]  /*c080*/  FADD.FTZ R0, R234, R0 ;  /* 0x00000000ea007221 */ /* 0x000fe20000010000 */
[----:B------:R-:W-:Y:S02]  /*c090*/  LOP3.LUT R154, R154, R149, RZ, 0xc0, !PT ;  /* 0x000000959a9a7212 */ /* 0x000fe400078ec0ff */
[--C-:B------:R-:W-:Y:S01]  /*c0a0*/  HSET2.LE.AND R153, R151, R178.reuse, PT ;  /* 0x000000b297997233 */ /* 0x100fe20003803000 */
[----:B------:R-:W-:Y:S01]  /*c0b0*/  FADD.FTZ R0, R175, R0 ;  /* 0x00000000af007221 */ /* 0x000fe20000010000 */
[----:B------:R-:W-:Y:S02]  /*c0c0*/  LOP3.LUT R155, R155, R150, RZ, 0xc0, !PT ;  /* 0x000000969b9b7212 */ /* 0x000fe400078ec0ff */
[----:B------:R-:W-:Y:S02]  /*c0d0*/  F2FP.F16.F32.PACK_AB R150, R186, R187 ;  /* 0x000000bbba96723e */ /* 0x000fe400000000ff */
[----:B------:R-:W-:Y:S02]  /*c0e0*/  F2FP.F16.F32.PACK_AB R149, R232, R233 ;  /* 0x000000e9e895723e */ /* 0x000fe400000000ff */
[----:B------:R-:W-:Y:S02]  /*c0f0*/  LOP3.LUT R153, R153, R150, RZ, 0xc0, !PT ;  /* 0x0000009699997212 */ /* 0x000fe400078ec0ff */
[----:B------:R-:W-:Y:S02]  /*c100*/  LOP3.LUT R152, R152, R149, RZ, 0xc0, !PT ;  /* 0x0000009598987212 */ /* 0x000fe400078ec0ff */
[----:B------:R-:W-:Y:S04]  /*c110*/  MOV R149, UR35 ;  /* 0x0000002300957c02 */ /* 0x000fe80008000f00 */
[----:B------:R-:W-:Y:S01]  /*c120*/  LOP3.LUT R149, R231, UR29, R149, 0x96, !PT ;  /* 0x0000001de7957c12 */ /* 0x000fe2000f8e9695 */
[C---:B-----5:R-:W-:Y:S06]  /*c130*/  HMMA.16816.F32 R4, R152.reuse, R156, R4 ;  /* 0x0000009c9804723c */ /* 0x060fec0000001804 */
        /* <DEDUP_REMOVED lines=36> */
[C---:B------:R-:W-:Y:S05]  /*c380*/  HMMA.16816.F32 R128, R152.reuse, R158, R128 ;  /* 0x0000009e9880723c */ /* 0x040fea0000001880 */
[----:B------:R-:W-:Y:S01]  /*c390*/  IMAD.WIDE.U32 R156, R149, -0x326172a9, RZ ;  /* 0xcd9e8d57959c7825 */ /* 0x000fe200078e00ff */
[C---:B--2---:R-:W-:Y:S05]  /*c3a0*/  HMMA.16816.F32 R132, R152.reuse, R160, R132 ;  /* 0x000000a09884723c */ /* 0x044fea0000001884 */
[----:B------:R-:W-:Y:S01]  /*c3b0*/  LOP3.LUT R150, R157, UR12, R248, 0x96, !PT ;  /* 0x0000000c9d967c12 */ /* 0x000fe2000f8e96f8 */
[C---:B------:R-:W-:Y:S05]  /*c3c0*/  HMMA.16816.F32 R136, R152.reuse, R162, R136 ;  /* 0x000000a29888723c */ /* 0x040fea0000001888 */
[----:B------:R-:W-:Y:S01]  /*c3d0*/  IMAD.WIDE.U32 R150, R150, -0x2daee0ad, RZ ;  /* 0xd2511f5396967825 */ /* 0x000fe200078e00ff */
[C---:B---3--:R-:W-:Y:S05]  /*c3e0*/  HMMA.16816.F32 R140, R152.reuse, R164, R140 ;  /* 0x000000a4988c723c */ /* 0x048fea000000188c */
[----:B------:R-:W-:Y:S01]  /*c3f0*/  LOP3.LUT R160, R185, UR24, R156, 0x96, !PT ;  /* 0x00000018b9a07c12 */ /* 0x000fe2000f8e969c */
[C---:B------:R-:W-:Y:S01]  /*c400*/  HMMA.16816.F32 R144, R152.reuse, R166, R144 ;  /* 0x000000a69890723c */ /* 0x040fe20000001890 */
[----:B------:R-:W1:Y:S04]  /*c410*/  LDSM.16.MT88.4 R156, [R191+0x16800] ;  /* 0x01680000bf9c783b */ /* 0x000e680000004200 */
[----:B------:R-:W-:Y:S01]  /*c420*/  LOP3.LUT R149, R151, UR23, R228, 0x96, !PT ;  /* 0x0000001797957c12 */ /* 0x000fe2000f8e96e4 */
[----:B------:R-:W-:Y:S05]  /*c430*/  IMAD.WIDE.U32 R160, R160, -0x2daee0ad, RZ ;  /* 0xd2511f53a0a07825 */ /* 0x000fea00078e00ff */
[----:B------:R-:W-:Y:S01]  /*c440*/  IMAD.WIDE.U32 R162, R149, -0x326172a9, RZ ;  /* 0xcd9e8d5795a27825 */ /* 0x000fe200078e00ff */
[----:B------:R-:W-:Y:S04]  /*c450*/  LOP3.LUT R161, R161, UR21, R150, 0x96, !PT ;  /* 0x00000015a1a17c12 */ /* 0x000fe8000f8e9696 */
[----:B------:R-:W-:Y:S02]  /*c460*/  LOP3.LUT R150, R163, UR22, R184, 0x96, !PT ;  /* 0x00000016a3967c12 */ /* 0x000fe4000f8e96b8 */
[----:B------:R2:W-:Y:S03]  /*c470*/  MUFU.EX2 R184, R25 ;  /* 0x0000001900b87308 */ /* 0x0005e60000000800 */
[----:B------:R-:W-:Y:S05]  /*c480*/  IMAD.WIDE.U32 R150, R150, -0x2daee0ad, RZ ;  /* 0xd2511f5396967825 */ /* 0x000fea00078e00ff */
[----:B------:R-:W-:Y:S01]  /*c490*/  LOP3.LUT R149, R151, UR19, R160, 0x96, !PT ;  /* 0x0000001397957c12 */ /* 0x000fe2000f8e96a0 */
[----:B------:R-:W-:Y:S04]  /*c4a0*/  IMAD.WIDE.U32 R160, R161, -0x326172a9, RZ ;  /* 0xcd9e8d57a1a07825 */ /* 0x000fe800078e00ff */
[----:B------:R-:W-:Y:S01]  /*c4b0*/  IMAD.WIDE.U32 R26, R149, -0x326172a9, RZ ;  /* 0xcd9e8d57951a7825 */ /* 0x000fe200078e00ff */
[----:B------:R-:W-:Y:S03]  /*c4c0*/  LOP3.LUT R162, R161, UR20, R162, 0x96, !PT ;  /* 0x00000014a1a27c12 */ /* 0x000fe6000f8e96a2 */
[----:B------:R-:W-:Y:S02]  /*c4d0*/  FFMA.FTZ R161, R32, UR4, -R176 ;  /* 0x0000000420a17c23 */ /* 0x000fe400080108b0 */
[----:B------:R-:W-:Y:S02]  /*c4e0*/  IMAD.WIDE.U32 R162, R162, -0x2daee0ad, RZ ;  /* 0xd2511f53a2a27825 */ /* 0x000fe400078e00ff */
[----:B------:R-:W-:Y:S01]  /*c4f0*/  MUFU.EX2 R169, R161 ;  /* 0x000000a100a97308 */ /* 0x000fe20000000800 */
[C---:B-1----:R-:W-:Y:S03]  /*c500*/  HMMA.16816.F32 R16, R152.reuse, R156, R16 ;  /* 0x0000009c9810723c */ /* 0x042fe60000001810 */
[----:B------:R-:W-:Y:S02]  /*c510*/  LOP3.LUT R24, R163, UR15, R150, 0x96, !PT ;  /* 0x0000000fa3187c12 */ /* 0x000fe4000f8e9696 */
[----:B------:R-:W-:Y:S01]  /*c520*/  LOP3.LUT R163, R27, UR18, R160, 0x96, !PT ;  /* 0x000000121ba37c12 */ /* 0x000fe2000f8e96a0 */
[----:B------:R-:W-:Y:S05]  /*c530*/  HMMA.16816.F32 R12, R152, R158, R12 ;  /* 0x0000009e980c723c */ /* 0x000fea000000180c */
[----:B--2---:R-:W-:Y:S06]  /*c540*/  IMAD.WIDE.U32 R24, R24, -0x326172a9, RZ ;  /* 0xcd9e8d5718187825 */ /* 0x004fec00078e00ff */
[----:B------:R-:W-:Y:S04]  /*c550*/  FFMA.FTZ R156, R23, UR4, -R177 ;  /* 0x00000004179c7c23 */ /* 0x000fe800080108b1 */
[----:B------:R-:W1:Y:S01]  /*c560*/  MUFU.EX2 R174, R156 ;  /* 0x0000009c00ae7308 */ /* 0x000e620000000800 */
[----:B------:R-:W-:Y:S02]  /*c570*/  LOP3.LUT R20, R25, UR14, R26, 0x96, !PT ;  /* 0x0000000e19147c12 */ /* 0x000fe4000f8e961a */
[C---:B------:R-:W-:Y:S02]  /*c580*/  LOP3.LUT R149, R24.reuse, 0xffff, RZ, 0xc0, !PT ;  /* 0x0000ffff18957812 */ /* 0x040fe400078ec0ff */
[--C-:B------:R-:W-:Y:S02]  /*c590*/  SHF.R.U32.HI R150, RZ, 0x10, R24.reuse ;  /* 0x00000010ff967819 */ /* 0x100fe40000011618 */
[----:B------:R-:W-:Y:S02]  /*c5a0*/  LOP3.LUT R160, R24, 0xff, RZ, 0xc0, !PT ;  /* 0x000000ff18a07812 */ /* 0x000fe400078ec0ff */
[----:B------:R-:W-:Y:S02]  /*c5b0*/  SHF.R.U32.HI R157, RZ, 0x18, R24 ;  /* 0x00000018ff9d7819 */ /* 0x000fe40000011618 */
[----:B------:R-:W2:Y:S01]  /*c5c0*/  LDSM.16.MT88.4 R24, [R189+0x11000] ;  /* 0x01100000bd18783b */ /* 0x000ea20000004200 */
[C---:B------:R-:W-:Y:S02]  /*c5d0*/  LOP3.LUT R21, R20.reuse, 0xffff, RZ, 0xc0, !PT ;  /* 0x0000ffff14157812 */ /* 0x040fe400078ec0ff */
[----:B------:R-:W-:Y:S02]  /*c5e0*/  SHF.R.U32.HI R23, RZ, 0x8, R149 ;  /* 0x00000008ff177819 */ /* 0x000fe40000011695 */
[----:B------:R-:W-:Y:S01]  /*c5f0*/  LOP3.LUT R152, R20, 0xff, RZ, 0xc0, !PT ;  /* 0x000000ff14987812 */ /* 0x000fe200078ec0ff */
[----:B-1----:R-:W-:Y:S01]  /*c600*/  FADD.FTZ R0, R174, R0 ;  /* 0x00000000ae007221 */ /* 0x002fe20000010000 */
[----:B------:R-:W-:Y:S02]  /*c610*/  SHF.R.U32.HI R149, RZ, 0x8, R21 ;  /* 0x00000008ff957819 */ /* 0x000fe40000011615 */
[----:B------:R-:W-:Y:S01]  /*c620*/  SHF.R.U32.HI R22, RZ, 0x10, R20 ;  /* 0x00000010ff167819 */ /* 0x000fe20000011614 */
[----:B------:R-:W-:Y:S01]  /*c630*/  FADD.FTZ R0, R181, R0 ;  /* 0x00000000b5007221 */ /* 0x000fe20000010000 */
[----:B------:R-:W-:Y:S02]  /*c640*/  PRMT R149, R152, 0x5410, R149 ;  /* 0x0000541098957816 */ /* 0x000fe40000000095 */
[----:B------:R-:W-:Y:S01]  /*c650*/  LOP3.LUT R150, R150, 0xff, RZ, 0xc0, !PT ;  /* 0x000000ff96967812 */ /* 0x000fe200078ec0ff */
[----:B------:R-:W1:Y:S01]  /*c660*/  LDSM.16.MT88.4 R152, [R190+0x11000] ;  /* 0x01100000be98783b */ /* 0x000e620000004200 */
[----:B------:R-:W-:Y:S01]  /*c670*/  LOP3.LUT R21, R22, 0xff, RZ, 0xc0, !PT ;  /* 0x000000ff16157812 */ /* 0x000fe200078ec0ff */
[----:B------:R-:W-:Y:S01]  /*c680*/  FADD.FTZ R0, R182, R0 ;  /* 0x00000000b6007221 */ /* 0x000fe20000010000 */
[----:B------:R-:W-:Y:S02]  /*c690*/  SHF.R.U32.HI R151, RZ, 0x18, R20 ;  /* 0x00000018ff977819 */ /* 0x000fe40000011614 */
[----:B------:R-:W-:Y:S01]  /*c6a0*/  PRMT R22, R150, 0x5410, R157 ;  /* 0x0000541096167816 */ /* 0x000fe2000000009d */
[--C-:B------:R-:W-:Y:S01]  /*c6b0*/  FFMA.FTZ R150, R28, UR4, -R176.reuse ;  /* 0x000000041c967c23 */ /* 0x100fe200080108b0 */
[----:B------:R-:W-:Y:S01]  /*c6c0*/  PRMT R20, R160, 0x5410, R23 ;  /* 0x00005410a0147816 */ /* 0x000fe20000000017 */
[----:B------:R-:W3:Y:S01]  /*c6d0*/  LDSM.16.MT88.4 R156, [R192+0x11000] ;  /* 0x01100000c09c783b */ /* 0x000ee20000004200 */
[----:B------:R-:W-:Y:S01]  /*c6e0*/  PRMT R151, R21, 0x5410, R151 ;  /* 0x0000541015977816 */ /* 0x000fe20000000097 */
[--C-:B------:R-:W-:Y:S01]  /*c6f0*/  FFMA.FTZ R160, R29, UR4, -R176.reuse ;  /* 0x000000041da07c23 */ /* 0x100fe200080108b0 */
[--C-:B------:R-:W-:Y:S01]  /*c700*/  HSET2.LE.AND R21, R22, R178.reuse, PT ;  /* 0x000000b216157233 */ /* 0x100fe20003803000 */
[----:B------:R-:W-:Y:S01]  /*c710*/  FFMA.FTZ R176, R33, UR4, -R176 ;  /* 0x0000000421b07c23 */ /* 0x000fe200080108b0 */
[--C-:B------:R-:W-:Y:S01]  /*c720*/  HSET2.LE.AND R20, R20, R178.reuse, PT ;  /* 0x000000b214147233 */ /* 0x100fe20003803000 */
[----:B------:R-:W-:Y:S01]  /*c730*/  IMAD.WIDE.U32 R32, R163, -0x2daee0ad, RZ ;  /* 0xd2511f53a3207825 */ /* 0x000fe200078e00ff */
[----:B------:R-:W-:Y:S01]  /*c740*/  F2FP.F16.F32.PACK_AB R22, R184, R183 ;  /* 0x000000b7b816723e */ /* 0x000fe200000000ff */
[----:B------:R4:W-:Y:S01]  /*c750*/  MUFU.EX2 R172, R160 ;  /* 0x000000a000ac7308 */ /* 0x0009e20000000800 */
[----:B------:R-:W-:Y:S02]  /*c760*/  F2FP.F16.F32.PACK_AB R23, R182, R181 ;  /* 0x000000b5b617723e */ /* 0x000fe400000000ff */
[----:B------:R-:W-:Y:S02]  /*c770*/  LOP3.LUT R22, R20, R22, RZ, 0xc0, !PT ;  /* 0x0000001614167212 */ /* 0x000fe400078ec0ff */
[----:B------:R-:W-:Y:S02]  /*c780*/  LOP3.LUT R23, R21, R23, RZ, 0xc0, !PT ;  /* 0x0000001715177212 */ /* 0x000fe400078ec0ff */
[--C-:B------:R-:W-:Y:S03]  /*c790*/  HSET2.LE.AND R20, R149, R178.reuse, PT ;  /* 0x000000b295147233 */ /* 0x100fe60003803000 */
[----:B------:R5:W3:Y:S01]  /*c7a0*/  MUFU.EX2 R173, R150 ;  /* 0x0000009600ad7308 */ /* 0x000ae20000000800 */
[--C-:B------:R-:W-:Y:S02]  /*c7b0*/  HSET2.LE.AND R28, R151, R178.reuse, PT ;  /* 0x000000b2971c7233 */ /* 0x100fe40003803000 */
[----:B------:R-:W-:Y:S02]  /*c7c0*/  F2FP.F16.F32.PACK_AB R21, R179, R180 ;  /* 0x000000b4b315723e */ /* 0x000fe400000000ff */
[----:B------:R-:W-:Y:S02]  /*c7d0*/  F2FP.F16.F32.PACK_AB R29, R174, R175 ;  /* 0x000000afae1d723e */ /* 0x000fe400000000ff */
[----:B------:R-:W-:Y:S03]  /*c7e0*/  LOP3.LUT R20, R20, R21, RZ, 0xc0, !PT ;  /* 0x0000001514147212 */ /* 0x000fe600078ec0ff */
[----:B------:R-:W3:Y:S01]  /*c7f0*/  MUFU.EX2 R176, R176 ;  /* 0x000000b000b07308 */ /* 0x000ee20000000800 */
[----:B------:R-:W-:Y:S02]  /*c800*/  LOP3.LUT R21, R28, R29, RZ, 0xc0, !PT ;  /* 0x0000001d1c157212 */ /* 0x000fe400078ec0ff */
[----:B------:R-:W-:Y:S02]  /*c810*/  LOP3.LUT R28, R33, UR13, R162, 0x96, !PT ;  /* 0x0000000d211c7c12 */ /* 0x000fe4000f8e96a2 */
[----:B----4-:R-:W-:Y:S02]  /*c820*/  LDSM.16.MT88.4 R160, [R191+0x11800] ;  /* 0x01180000bfa0783b */ /* 0x010fe40000004200 */
[C---:B------:R-:W-:Y:S01]  /*c830*/  LOP3.LUT R29, R28.reuse, 0xffff, RZ, 0xc0, !PT ;  /* 0x0000ffff1c1d7812 */ /* 0x040fe200078ec0ff */
[C---:B--2---:R-:W-:Y:S05]  /*c840*/  HMMA.16816.F32 R4, R20.reuse, R24, R4 ;  /* 0x000000181404723c */ /* 0x044fea0000001804 */
[----:B------:R-:W-:Y:S01]  /*c850*/  LOP3.LUT R149, R28, 0xff, RZ, 0xc0, !PT ;  /* 0x000000ff1c957812 */ /* 0x000fe200078ec0ff */
[C---:B------:R-:W-:Y:S01]  /*c860*/  HMMA.16816.F32 R8, R20.reuse, R26, R8 ;  /* 0x0000001a1408723c */ /* 0x040fe20000001808 */
[----:B------:R-:W2:Y:S04]  /*c870*/  LDSM.16.MT88.4 R24, [R191+0x11000] ;  /* 0x01100000bf18783b */ /* 0x000ea80000004200 */
[----:B-----5:R-:W-:Y:S01]  /*c880*/  LOP3.LUT R150, R32, 0xff, RZ, 0xc0, !PT ;  /* 0x000000ff20967812 */ /* 0x020fe200078ec0ff */
[C---:B-1----:R-:W-:Y:S05]  /*c890*/  HMMA.16816.F32 R36, R20.reuse, R152, R36 ;  /* 0x000000981424723c */ /* 0x042fea0000001824 */
[----:B------:R-:W-:Y:S01]  /*c8a0*/  SHF.R.U32.HI R29, RZ, 0x8, R29 ;  /* 0x00000008ff1d7819 */ /* 0x000fe2000001161d */
[C---:B------:R-:W-:Y:S01]  /*c8b0*/  HMMA.16816.F32 R40, R20.reuse, R154, R40 ;  /* 0x0000009a1428723c */ /* 0x040fe20000001828 */
[----:B------:R-:W1:Y:S04]  /*c8c0*/  LDSM.16.MT88.4 R152, [R189+0x13000] ;  /* 0x01300000bd98783b */ /* 0x000e680000004200 */
[----:B---3--:R-:W-:Y:S01]  /*c8d0*/  F2FP.F16.F32.PACK_AB R164, R172, R173 ;  /* 0x000000adaca4723e */ /* 0x008fe200000000ff */
[C---:B------:R-:W-:Y:S05]  /*c8e0*/  HMMA.16816.F32 R44, R20.reuse, R156, R44 ;  /* 0x0000009c142c723c */ /* 0x040fea000000182c */
[----:B------:R-:W-:Y:S01]  /*c8f0*/  F2FP.F16.F32.PACK_AB R166, R176, R169 ;  /* 0x000000a9b0a6723e */ /* 0x000fe200000000ff */
        /* <DEDUP_REMOVED lines=27> */
[C---:B------:R-:W-:Y:S05]  /*cab0*/  HMMA.16816.F32 R120, R20.reuse, R158, R120 ;  /* 0x0000009e1478723c */ /* 0x040fea0000001878 */
[----:B------:R-:W-:Y:S01]  /*cac0*/  PRMT R157, R149, 0x5410, R29 ;  /* 0x00005410959d7816 */ /* 0x000fe2000000001d */
[--C-:B------:R-:W-:Y:S01]  /*cad0*/  FFMA.FTZ R29, R30, UR4, -R177.reuse ;  /* 0x000000041e1d7c23 */ /* 0x100fe200080108b1 */
[----:B------:R-:W-:Y:S01]  /*cae0*/  SHF.R.U32.HI R30, RZ, 0x10, R28 ;  /* 0x00000010ff1e7819 */ /* 0x000fe2000001161c */
[--C-:B------:R-:W-:Y:S02]  /*caf0*/  FFMA.FTZ R149, R34, UR4, -R177.reuse ;  /* 0x0000000422957c23 */ /* 0x100fe400080108b1 */
[----:B------:R3:W4:Y:S01]  /*cb00*/  MUFU.EX2 R171, R29 ;  /* 0x0000001d00ab7308 */ /* 0x0007220000000800 */
[----:B------:R-:W-:Y:S01]  /*cb10*/  SHF.R.U32.HI R34, RZ, 0x10, R32 ;  /* 0x00000010ff227819 */ /* 0x000fe20000011620 */
[----:B------:R-:W-:Y:S01]  /*cb20*/  FFMA.FTZ R177, R35, UR4, -R177 ;  /* 0x0000000423b17c23 */ /* 0x000fe200080108b1 */
[C---:B--2---:R-:W-:Y:S07]  /*cb30*/  HMMA.16816.F32 R124, R20.reuse, R24, R124 ;  /* 0x00000018147c723c */ /* 0x044fee000000187c */
[----:B------:R2:W5:Y:S01]  /*cb40*/  MUFU.EX2 R168, R149 ;  /* 0x0000009500a87308 */ /* 0x0005620000000800 */
[C---:B------:R-:W-:Y:S01]  /*cb50*/  HMMA.16816.F32 R128, R20.reuse, R26, R128 ;  /* 0x0000001a1480723c */ /* 0x040fe20000001880 */
[----:B------:R-:W5:Y:S08]  /*cb60*/  LDSM.16.MT88.4 R24, [R192+0x17000] ;  /* 0x01700000c018783b */ /* 0x000f700000004200 */
[----:B------:R-:W5:Y:S02]  /*cb70*/  MUFU.EX2 R177, R177 ;  /* 0x000000b100b17308 */ /* 0x000f640000000800 */
[----:B---3--:R-:W-:Y:S01]  /*cb80*/  SHF.R.U32.HI R29, RZ, 0x18, R28 ;  /* 0x00000018ff1d7819 */ /* 0x008fe2000001161c */
[C---:B-1----:R-:W-:Y:S03]  /*cb90*/  HMMA.16816.F32 R132, R20.reuse, R152, R132 ;  /* 0x000000981484723c */ /* 0x042fe60000001884 */
[----:B------:R-:W-:Y:S03]  /*cba0*/  LOP3.LUT R28, R30, 0xff, RZ, 0xc0, !PT ;  /* 0x000000ff1e1c7812 */ /* 0x000fe600078ec0ff */
[C---:B------:R-:W-:Y:S01]  /*cbb0*/  HMMA.16816.F32 R136, R20.reuse, R154, R136 ;  /* 0x0000009a1488723c */ /* 0x040fe20000001888 */
[----:B------:R-:W-:Y:S04]  /*cbc0*/  LDSM.16.MT88.4 R152, [R189+0x11800] ;  /* 0x01180000bd98783b */ /* 0x000fe80000004200 */
[----:B------:R-:W-:Y:S01]  /*cbd0*/  PRMT R156, R28, 0x5410, R29 ;  /* 0x000054101c9c7816 */ /* 0x000fe2000000001d */
[----:B----4-:R-:W-:Y:S01]  /*cbe0*/  FADD.FTZ R0, R171, R0 ;  /* 0x00000000ab007221 */ /* 0x010fe20000010000 */
[----:B------:R-:W-:Y:S04]  /*cbf0*/  LOP3.LUT R28, R32, 0xffff, RZ, 0xc0, !PT ;  /* 0x0000ffff201c7812 */ /* 0x000fe800078ec0ff */
[----:B------:R-:W-:Y:S01]  /*cc00*/  SHF.R.U32.HI R33, RZ, 0x8, R28 ;  /* 0x00000008ff217819 */ /* 0x000fe2000001161c */
[----:B------:R-:W-:Y:S01]  /*cc10*/  FADD.FTZ R0, R170, R0 ;  /* 0x00000000aa007221 */ /* 0x000fe20000010000 */
[----:B------:R-:W1:Y:S01]  /*cc20*/  LDSM.16.MT88.4 R28, [R191+0x17000] ;  /* 0x01700000bf1c783b */ /* 0x000e620000004200 */
[--C-:B--2---:R-:W-:Y:S02]  /*cc30*/  HSET2.LE.AND R149, R156, R178.reuse, PT ;  /* 0x000000b29c957233 */ /* 0x104fe40003803000 */
[----:B------:R-:W-:Y:S01]  /*cc40*/  PRMT R150, R150, 0x5410, R33 ;  /* 0x0000541096967816 */ /* 0x000fe20000000021 */
[----:B-----5:R-:W-:Y:S01]  /*cc50*/  FADD.FTZ R0, R168, R0 ;  /* 0x00000000a8007221 */ /* 0x020fe20000010000 */
[----:B------:R-:W-:Y:S02]  /*cc60*/  SHF.R.U32.HI R33, RZ, 0x18, R32 ;  /* 0x00000018ff217819 */ /* 0x000fe40000011620 */
[----:B------:R-:W-:Y:S01]  /*cc70*/  LOP3.LUT R32, R34, 0xff, RZ, 0xc0, !PT ;  /* 0x000000ff22207812 */ /* 0x000fe200078ec0ff */
[C---:B------:R-:W-:Y:S01]  /*cc80*/  FADD.FTZ R247, R177.reuse, R0 ;  /* 0x00000000b1f77221 */ /* 0x040fe20000010000 */
[--C-:B------:R-:W-:Y:S02]  /*cc90*/  HSET2.LE.AND R150, R150, R178.reuse, PT ;  /* 0x000000b296967233 */ /* 0x100fe40003803000 */
[----:B------:R-:W-:Y:S01]  /*cca0*/  PRMT R32, R32, 0x5410, R33 ;  /* 0x0000541020207816 */ /* 0x000fe20000000021 */
[----:B------:R-:W-:Y:S01]  /*ccb0*/  FFMA.FTZ R33, R2, R245, R238 ;  /* 0x000000f502217223 */ /* 0x000fe200000100ee */
[--C-:B------:R-:W-:Y:S02]  /*ccc0*/  HSET2.LE.AND R2, R157, R178.reuse, PT ;  /* 0x000000b29d027233 */ /* 0x100fe40003803000 */
[----:B------:R-:W-:Y:S01]  /*ccd0*/  LOP3.LUT R166, R150, R166, RZ, 0xc0, !PT ;  /* 0x000000a696a67212 */ /* 0x000fe200078ec0ff */
[C---:B------:R-:W-:Y:S03]  /*cce0*/  HMMA.16816.F32 R140, R20.reuse, R24, R140 ;  /* 0x00000018148c723c */ /* 0x040fe6000000188c */
[----:B------:R-:W-:Y:S01]  /*ccf0*/  HSET2.LE.AND R151, R32, R178, PT ;  /* 0x000000b220977233 */ /* 0x000fe20003803000 */
[----:B------:R-:W-:Y:S01]  /*cd00*/  FADD.FTZ R156, R240, R33 ;  /* 0x00000021f09c7221 */ /* 0x000fe20000010000 */
[----:B------:R-:W-:Y:S01]  /*cd10*/  LOP3.LUT R164, R2, R164, RZ, 0xc0, !PT ;  /* 0x000000a402a47212 */ /* 0x000fe200078ec0ff */
[C---:B------:R-:W-:Y:S01]  /*cd20*/  HMMA.16816.F32 R144, R20.reuse, R26, R144 ;  /* 0x0000001a1490723c */ /* 0x040fe20000001890 */
[----:B------:R-:W2:Y:S04]  /*cd30*/  LDSM.16.MT88.4 R32, [R190+0x11800] ;  /* 0x01180000be20783b */ /* 0x000ea80000004200 */
[----:B------:R-:W-:Y:S01]  /*cd40*/  FADD.FTZ R2, R242, R156 ;  /* 0x0000009cf2027221 */ /* 0x000fe20000010000 */
[----:B------:R-:W-:Y:S02]  /*cd50*/  F2FP.F16.F32.PACK_AB R165, R170, R171 ;  /* 0x000000abaaa5723e */ /* 0x000fe400000000ff */
[----:B------:R-:W-:Y:S01]  /*cd60*/  F2FP.F16.F32.PACK_AB R167, R177, R168 ;  /* 0x000000a8b1a7723e */ /* 0x000fe200000000ff */
[----:B------:R-:W3:Y:S02]  /*cd70*/  LDSM.16.MT88.4 R24, [R192+0x11800] ;  /* 0x01180000c018783b */ /* 0x000ee40000004200 */
[----:B------:R-:W-:Y:S01]  /*cd80*/  LOP3.LUT R165, R149, R165, RZ, 0xc0, !PT ;  /* 0x000000a595a57212 */ /* 0x000fe200078ec0ff */
[----:B------:R-:W-:Y:S01]  /*cd90*/  FADD.FTZ R2, R246, R2 ;  /* 0x00000002f6027221 */ /* 0x000fe20000010000 */
[----:B------:R-:W-:Y:S02]  /*cda0*/  LOP3.LUT R167, R151, R167, RZ, 0xc0, !PT ;  /* 0x000000a797a77212 */ /* 0x000fe400078ec0ff */
[----:B------:R-:W-:Y:S01]  /*cdb0*/  MOV R150, R3 ;  /* 0x0000000300967202 */ /* 0x000fe20000000f00 */
[----:B------:R-:W-:Y:S01]  /*cdc0*/  FADD.FTZ R2, R233, R2 ;  /* 0x00000002e9027221 */ /* 0x000fe20000010000 */
[----:B------:R-:W-:Y:S01]  /*cdd0*/  MOV R149, R148 ;  /* 0x0000009400957202 */ /* 0x000fe20000000f00 */
[C---:B-1----:R-:W-:Y:S03]  /*cde0*/  HMMA.16816.F32 R16, R20.reuse, R28, R16 ;  /* 0x0000001c1410723c */ /* 0x042fe60000001810 */
[----:B------:R-:W-:Y:S03]  /*cdf0*/  FADD.FTZ R2, R232, R2 ;  /* 0x00000002e8027221 */ /* 0x000fe60000010000 */
[----:B------:R-:W-:Y:S01]  /*ce00*/  HMMA.16816.F32 R12, R20, R30, R12 ;  /* 0x0000001e140c723c */ /* 0x000fe2000000180c */
[----:B------:R-:W1:Y:S04]  /*ce10*/  LDSM.16.MT88.4 R20, [R189+0x13800] ;  /* 0x01380000bd14783b */ /* 0x000e680000004200 */
[----:B------:R-:W-:Y:S01]  /*ce20*/  FADD.FTZ R2, R236, R2 ;  /* 0x00000002ec027221 */ /* 0x000fe20000010000 */
[C---:B------:R-:W-:Y:S03]  /*ce30*/  HMMA.16816.F32 R156, R164.reuse, R152, R4 ;  /* 0x00000098a49c723c */ /* 0x040fe60000001804 */
[----:B------:R-:W4:Y:S02]  /*ce40*/  LDSM.16.MT88.4 R4, [R190+0x13800] ;  /* 0x01380000be04783b */ /* 0x000f240000004200 */
        /* <DEDUP_REMOVED lines=8> */
[C---:B---3--:R-:W-:Y:S03]  /*ced0*/  HMMA.16816.F32 R44, R164.reuse, R24, R44 ;  /* 0x00000018a42c723c */ /* 0x048fe6000000182c */
[----:B------:R-:W-:Y:S02]  /*cee0*/  LDSM.16.MT88.4 R32, [R190+0x15800] ;  /* 0x01580000be20783b */ /* 0x000fe40000004200 */
[----:B------:R-:W-:Y:S01]  /*cef0*/  FADD.FTZ R2, R183, R2 ;  /* 0x00000002b7027221 */ /* 0x000fe20000010000 */
[C---:B------:R-:W-:Y:S05]  /*cf00*/  HMMA.16816.F32 R48, R164.reuse, R26, R48 ;  /* 0x0000001aa430723c */ /* 0x040fea0000001830 */
[----:B------:R-:W3:Y:S01]  /*cf10*/  LDSM.16.MT88.4 R24, [R189+0x15800] ;  /* 0x01580000bd18783b */ /* 0x000ee20000004200 */
[C---:B------:R-:W-:Y:S05]  /*cf20*/  HMMA.16816.F32 R52, R164.reuse, R160, R52 ;  /* 0x000000a0a434723c */ /* 0x040fea0000001834 */
[----:B------:R-:W-:Y:S01]  /*cf30*/  FADD.FTZ R2, R184, R2 ;  /* 0x00000002b8027221 */ /* 0x000fe20000010000 */
[C---:B------:R-:W-:Y:S05]  /*cf40*/  HMMA.16816.F32 R56, R164.reuse, R162, R56 ;  /* 0x000000a2a438723c */ /* 0x040fea0000001838 */
[----:B------:R-:W-:Y:S01]  /*cf50*/  FADD.FTZ R2, R173, R2 ;  /* 0x00000002ad027221 */ /* 0x000fe20000010000 */
[C---:B-1----:R-:W-:Y:S05]  /*cf60*/  HMMA.16816.F32 R60, R164.reuse, R20, R60 ;  /* 0x00000014a43c723c */ /* 0x042fea000000183c */
[----:B------:R-:W-:Y:S01]  /*cf70*/  FADD.FTZ R2, R172, R2 ;  /* 0x00000002ac027221 */ /* 0x000fe20000010000 */
[C---:B------:R-:W-:Y:S01]  /*cf80*/  HMMA.16816.F32 R64, R164.reuse, R22, R64 ;  /* 0x00000016a440723c */ /* 0x040fe20000001840 */
[----:B------:R-:W1:Y:S04]  /*cf90*/  LDSM.16.MT88.4 R20, [R192+0x15800] ;  /* 0x01580000c014783b */ /* 0x000e680000004200 */
[----:B------:R-:W-:Y:S01]  /*cfa0*/  FADD.FTZ R2, R169, R2 ;  /* 0x00000002a9027221 */ /* 0x000fe20000010000 */
[C---:B----4-:R-:W-:Y:S05]  /*cfb0*/  HMMA.16816.F32 R68, R164.reuse, R4, R68 ;  /* 0x00000004a444723c */ /* 0x050fea0000001844 */
[----:B------:R-:W-:Y:S01]  /*cfc0*/  FADD.FTZ R245, R176, R2 ;  /* 0x00000002b0f57221 */ /* 0x000fe20000010000 */
        /* <DEDUP_REMOVED lines=11> */
[C---:B------:R-:W-:Y:S06]  /*d080*/  HMMA.16816.F32 R100, R164.reuse, R32, R100 ;  /* 0x00000020a464723c */ /* 0x040fec0000001864 */
[C---:B------:R-:W-:Y:S01]  /*d090*/  HMMA.16816.F32 R104, R164.reuse, R34, R104 ;  /* 0x00000022a468723c */ /* 0x040fe20000001868 */
[----:B------:R-:W3:Y:S05]  /*d0a0*/  LDSM.16.MT88.4 R32, [R191+0x17800] ;  /* 0x01780000bf20783b */ /* 0x000eea0000004200 */
[C---:B-1----:R-:W-:Y:S06]  /*d0b0*/  HMMA.16816.F32 R108, R164.reuse, R20, R108 ;  /* 0x00000014a46c723c */ /* 0x042fec000000186c */
[C---:B------:R-:W-:Y:S06]  /*d0c0*/  HMMA.16816.F32 R112, R164.reuse, R22, R112 ;  /* 0x00000016a470723c */ /* 0x040fec0000001870 */
[C---:B----4-:R-:W-:Y:S06]  /*d0d0*/  HMMA.16816.F32 R116, R164.reuse, R4, R116 ;  /* 0x00000004a474723c */ /* 0x050fec0000001874 */
[C---:B------:R-:W-:Y:S06]  /*d0e0*/  HMMA.16816.F32 R120, R164.reuse, R6, R120 ;  /* 0x00000006a478723c */ /* 0x040fec0000001878 */
[C---:B-----5:R-:W-:Y:S06]  /*d0f0*/  HMMA.16816.F32 R124, R164.reuse, R8, R124 ;  /* 0x00000008a47c723c */ /* 0x060fec000000187c */
[C---:B------:R-:W-:Y:S06]  /*d100*/  HMMA.16816.F32 R128, R164.reuse, R10, R128 ;  /* 0x0000000aa480723c */ /* 0x040fec0000001880 */
[C---:B--2---:R-:W-:Y:S06]  /*d110*/  HMMA.16816.F32 R132, R164.reuse, R28, R132 ;  /* 0x0000001ca484723c */ /* 0x044fec0000001884 */
        /* <DEDUP_REMOVED lines=8> */
.L_x_655:
[----:B------:R-:W1:Y:S01]  /*d1a0*/  SHFL.BFLY PT, R2, R245, 0x2, 0x1f ;  /* 0x0c401f00f5027f89 */ /* 0x000e6200000e0000 */
[----:B------:R-:W-:Y:S01]  /*d1b0*/  ULDC UR4, c[0x0][0x38c] ;  /* 0x0000e30000047ab9 */ /* 0x000fe20000000800 */
[----:B------:R-:W-:Y:S01]  /*d1c0*/  UMOV UR6, 0x400 ;  /* 0x0000040000067882 */ /* 0x000fe20000000000 */
[----:B------:R-:W-:Y:S01]  /*d1d0*/  UISETP.NE.AND UP0, UPT, UR5, -0x1, UPT ;  /* 0xffffffff0500788c */ /* 0x000fe2000bf05270 */
[----:B------:R-:W2:Y:S01]  /*d1e0*/  SHFL.BFLY PT, R0, R247, 0x2, 0x1f ;  /* 0x0c401f00f7007f89 */ /* 0x000ea200000e0000 */
[----:B------:R-:W3:Y:S01]  /*d1f0*/  S2R R170, SR_TID.X ;  /* 0x0000000000aa7919 */ /* 0x000ee20000002100 */
[----:B-1----:R-:W-:Y:S01]  /*d200*/  FADD.FTZ R2, R2, R245 ;  /* 0x000000f502027221 */ /* 0x002fe20000010000 */
[----:B--2---:R-:W-:-:S04]  /*d210*/  FADD.FTZ R0, R0, R247 ;  /* 0x000000f700007221 */ /* 0x004fc80000010000 */
[----:B------:R-:W1:Y:S04]  /*d220*/  SHFL.BFLY PT, R5, R2, 0x1, 0x1f ;  /* 0x0c201f0002057f89 */ /* 0x000e6800000e0000 */
[----:B------:R-:W2:Y:S01]  /*d230*/  SHFL.BFLY PT, R4, R0, 0x1, 0x1f ;  /* 0x0c201f0000047f89 */ /* 0x000ea200000e0000 */
[----:B---3--:R-:W-:-:S04]  /*d240*/  SHF.R.S32.HI R171, RZ, 0x1f, R170 ;  /* 0x0000001fffab7819 */ /* 0x008fc800000114aa */
[----:B-----5:R-:W-:-:S04]  /*d250*/  LEA.HI R169, R171, R170, RZ, 0x2 ;  /* 0x000000aaaba97211 */ /* 0x020fc800078f10ff */
[----:B------:R-:W-:Y:S01]  /*d260*/  SHF.R.S32.HI R16, RZ, 0x2, R169 ;  /* 0x00000002ff107819 */ /* 0x000fe200000114a9 */
[----:B-1----:R-:W-:Y:S01]  /*d270*/  FADD.FTZ R149, R2, R5 ;  /* 0x0000000502957221 */ /* 0x002fe20000010000 */
[----:B------:R-:W-:Y:S01]  /*d280*/  MOV R2, 0x3f800000 ;  /* 0x3f80000000027802 */ /* 0x000fe20000000f00 */
[----:B--2---:R-:W-:-:S03]  /*d290*/  FADD.FTZ R150, R0, R4 ;  /* 0x0000000400967221 */ /* 0x004fc60000010000 */
[----:B------:R-:W-:Y:S02]  /*d2a0*/  FSETP.NE.FTZ.AND P4, PT, R149, RZ, PT ;  /* 0x000000ff9500720b */ /* 0x000fe40003f95000 */
[----:B------:R-:W-:Y:S02]  /*d2b0*/  MOV R0, 0x3f800000 ;  /* 0x3f80000000007802 */ /* 0x000fe40000000f00 */
[----:B------:R-:W-:Y:S02]  /*d2c0*/  FSETP.NE.FTZ.AND P3, PT, R150, RZ, PT ;  /* 0x000000ff9600720b */ /* 0x000fe40003f75000 */
[----:B------:R-:W-:-:S04]  /*d2d0*/  SHF.R.S32.HI R4, RZ, 0x1f, R169 ;  /* 0x0000001fff047819 */ /* 0x000fc800000114a9 */
[----:B------:R-:W-:-:S03]  /*d2e0*/  LEA.HI R4, R4, R16, RZ, 0x3 ;  /* 0x0000001004047211 */ /* 0x000fc600078f18ff */
[----:B------:R-:W1:Y:S01]  /*d2f0*/  @P4 MUFU.RCP R2, R149 ;  /* 0x0000009500024308 */ /* 0x000e620000001000 */
[----:B------:R-:W-:-:S04]  /*d300*/  LOP3.LUT R4, R4, 0xfffffff8, RZ, 0xc0, !PT ;  /* 0xfffffff804047812 */ /* 0x000fc800078ec0ff */
[----:B------:R-:W-:-:S03]  /*d310*/  IADD3 R16, R16, -R4, RZ ;  /* 0x8000000410107210 */ /* 0x000fc60007ffe0ff */
[----:B------:R-:W2:Y:S01]  /*d320*/  @P3 MUFU.RCP R0, R150 ;  /* 0x0000009600003308 */ /* 0x000ea20000001000 */
[----:B------:R-:W-:Y:S01]  /*d330*/  R2P PR, R16, 0x6 ;  /* 0x0000000610007804 */ /* 0x000fe20000000000 */
[----:B-1----:R-:W-:-:S04]  /*d340*/  FMUL.FTZ R2, R2, UR4 ;  /* 0x0000000402027c20 */ /* 0x002fc80008410000 */
[C---:B------:R-:W-:Y:S01]  /*d350*/  FMUL.FTZ R5, R2.reuse, R157 ;  /* 0x0000009d02057220 */ /* 0x040fe20000410000 */
[C---:B------:R-:W-:Y:S01]  /*d360*/  FMUL.FTZ R21, R2.reuse, R52 ;  /* 0x0000003402157220 */ /* 0x040fe20000410000 */
[C---:B------:R-:W-:Y:S01]  /*d370*/  FMUL.FTZ R168, R2.reuse, R156 ;  /* 0x0000009c02a87220 */ /* 0x040fe20000410000 */
[----:B------:R-:W-:Y:S01]  /*d380*/  FMUL.FTZ R157, R2, R152 ;  /* 0x00000098029d7220 */ /* 0x000fe20000410000 */
[----:B--2---:R-:W-:Y:S01]  /*d390*/  FMUL.FTZ R0, R0, UR4 ;  /* 0x0000000400007c20 */ /* 0x004fe20008410000 */
[----:B------:R-:W1:Y:S01]  /*d3a0*/  S2UR UR4, SR_CgaCtaId ;  /* 0x00000000000479c3 */ /* 0x000e620000008800 */
        /* <DEDUP_REMOVED lines=125> */
[----:B-1----:R-:W-:Y:S01]  /*db80*/  ULEA UR4, UR4, UR6, 0x18 ;  /* 0x0000000604047291 */ /* 0x002fe2000f8ec03f */
[----:B------:R-:W-:-:S02]  /*db90*/  F2FP.F16.F32.PACK_AB R51, R51, R2 ;  /* 0x000000023333723e */ /* 0x000fc400000000ff */
[----:B------:R-:W-:Y:S01]  /*dba0*/  LEA.HI R58, R171, R170, RZ, 0x5 ;  /* 0x000000aaab3a7211 */ /* 0x000fe200078f28ff */
[----:B------:R-:W-:Y:S01]  /*dbb0*/  @UP0 ULDC.64 UR6, c[0x0][0x298] ;  /* 0x0000a60000060ab9 */ /* 0x000fe20000000a00 */
[----:B------:R-:W-:Y:S01]  /*dbc0*/  LOP3.LUT R0, R169, 0x3ffffffc, RZ, 0xc0, !PT ;  /* 0x3ffffffca9007812 */ /* 0x000fe200078ec0ff */
[----:B------:R-:W-:Y:S01]  /*dbd0*/  @UP0 UIMAD.WIDE.U32 UR12, UR5, UR6, URZ ;  /* 0x00000006050c02a5 */ /* 0x000fe2000f8e003f */
[----:B------:R-:W-:Y:S02]  /*dbe0*/  SHF.L.U32 R2, R16, 0x6, RZ ;  /* 0x0000000610027819 */ /* 0x000fe400000006ff */
[----:B------:R-:W-:Y:S01]  /*dbf0*/  F2FP.F16.F32.PACK_AB R15, R15, R46 ;  /* 0x0000002e0f0f723e */ /* 0x000fe200000000ff */
[----:B------:R-:W-:Y:S01]  /*dc00*/  @UP0 UIMAD UR10, UR5, UR7, UR13 ;  /* 0x00000007050a02a4 */ /* 0x000fe2000f8e020d */
[----:B------:R-:W-:Y:S02]  /*dc10*/  F2FP.F16.F32.PACK_AB R13, R13, R10 ;  /* 0x0000000a0d0d723e */ /* 0x000fe400000000ff */
[----:B------:R-:W-:-:S02]  /*dc20*/  SHF.R.S32.HI R46, RZ, 0x5, R58 ;  /* 0x00000005ff2e7819 */ /* 0x000fc4000001143a */
[----:B------:R-:W-:Y:S02]  /*dc30*/  IADD3 R0, -R0, R170, RZ ;  /* 0x000000aa00007210 */ /* 0x000fe40007ffe1ff */
[----:B------:R-:W-:Y:S02]  /*dc40*/  LOP3.LUT R2, R2, 0x1c0, RZ, 0xc0, !PT ;  /* 0x000001c002027812 */ /* 0x000fe400078ec0ff */
[----:B------:R-:W-:Y:S02]  /*dc50*/  LOP3.LUT R10, R16, 0x1, RZ, 0xc0, !PT ;  /* 0x00000001100a7812 */ /* 0x000fe400078ec0ff */
[----:B------:R-:W-:Y:S02]  /*dc60*/  F2FP.F16.F32.PACK_AB R11, R11, R6 ;  /* 0x000000060b0b723e */ /* 0x000fe400000000ff */
[----:B------:R-:W-:Y:S02]  /*dc70*/  LEA R6, R46, R0, 0x9 ;  /* 0x000000002e067211 */ /* 0x000fe400078e48ff */
[----:B------:R-:W-:-:S02]  /*dc80*/  LEA.HI R0, R2, R2, RZ, 0x1d ;  /* 0x0000000202007211 */ /* 0x000fc400078fe8ff */
[----:B------:R-:W-:Y:S02]  /*dc90*/  ISETP.NE.U32.AND P0, PT, R10, 0x1, PT ;  /* 0x000000010a00780c */ /* 0x000fe40003f05070 */
[----:B------:R-:W-:Y:S02]  /*dca0*/  LEA R0, R6, R0, 0x1 ;  /* 0x0000000006007211 */ /* 0x000fe400078e08ff */
[----:B------:R-:W-:Y:S02]  /*dcb0*/  MOV R6, 0x20 ;  /* 0x0000002000067802 */ /* 0x000fe40000000f00 */
[----:B------:R-:W-:Y:S02]  /*dcc0*/  F2FP.F16.F32.PACK_AB R5, R5, R168 ;  /* 0x000000a80505723e */ /* 0x000fe400000000ff */
[----:B------:R-:W-:Y:S02]  /*dcd0*/  LEA R0, R0, UR4, 0x1 ;  /* 0x0000000400007c11 */ /* 0x000fe4000f8e08ff */
[----:B------:R-:W-:-:S02]  /*dce0*/  SEL R6, R6, 0xffffffe0, !P1 ;  /* 0xffffffe006067807 */ /* 0x000fc40004800000 */
[----:B------:R-:W-:Y:S01]  /*dcf0*/  MOV R10, 0x40 ;  /* 0x00000040000a7802 */ /* 0x000fe20000000f00 */
[----:B------:R1:W-:Y:S01]  /*dd00*/  STS [R0], R5 ;  /* 0x0000000500007388 */ /* 0x0003e20000000800 */
[----:B------:R-:W-:Y:S02]  /*dd10*/  F2FP.F16.F32.PACK_AB R4, R4, R158 ;  /* 0x0000009e0404723e */ /* 0x000fe400000000ff */
[C---:B------:R-:W-:Y:S02]  /*dd20*/  IADD3 R2, R0.reuse, -0x10, RZ ;  /* 0xfffffff000027810 */ /* 0x040fe40007ffe0ff */
[----:B------:R-:W-:Y:S01]  /*dd30*/  F2FP.F16.F32.PACK_AB R7, R7, R157 ;  /* 0x0000009d0707723e */ /* 0x000fe200000000ff */
[----:B------:R2:W-:Y:S01]  /*dd40*/  STS [R0+0x400], R4 ;  /* 0x0004000400007388 */ /* 0x0005e20000000800 */
[----:B------:R-:W-:Y:S02]  /*dd50*/  F2FP.F16.F32.PACK_AB R9, R9, R154 ;  /* 0x0000009a0909723e */ /* 0x000fe400000000ff */
[----:B------:R-:W-:-:S02]  /*dd60*/  @P0 IADD3 R2, R0, 0x10, RZ ;  /* 0x0000001000020810 */ /* 0x000fc40007ffe0ff */
[----:B------:R-:W-:Y:S02]  /*dd70*/  F2FP.F16.F32.PACK_AB R8, R8, R156 ;  /* 0x0000009c0808723e */ /* 0x000fe400000000ff */
[----:B------:R-:W-:Y:S01]  /*dd80*/  SEL R10, R10, 0xffffffc0, !P2 ;  /* 0xffffffc00a0a7807 */ /* 0x000fe20005000000 */
[----:B------:R3:W-:Y:S01]  /*dd90*/  STS [R2], R7 ;  /* 0x0000000702007388 */ /* 0x0007e20000000800 */
[----:B------:R-:W-:Y:S02]  /*dda0*/  F2FP.F16.F32.PACK_AB R12, R12, R153 ;  /* 0x000000990c0c723e */ /* 0x000fe400000000ff */
[----:B------:R-:W-:Y:S01]  /*ddb0*/  F2FP.F16.F32.PACK_AB R14, R14, R152 ;  /* 0x000000980e0e723e */ /* 0x000fe200000000ff */
[----:B------:R4:W-:Y:S01]  /*ddc0*/  STS [R2+0x400], R9 ;  /* 0x0004000902007388 */ /* 0x0009e20000000800 */
[----:B------:R-:W-:Y:S02]  /*ddd0*/  F2FP.F16.F32.PACK_AB R54, R17, R151 ;  /* 0x000000971136723e */ /* 0x000fe400000000ff */
[----:B------:R-:W-:-:S02]  /*dde0*/  F2FP.F16.F32.PACK_AB R53, R53, R50 ;  /* 0x000000323535723e */ /* 0x000fc400000000ff */
[----:B------:R-:W-:Y:S02]  /*ddf0*/  F2FP.F16.F32.PACK_AB R52, R52, R21 ;  /* 0x000000153434723e */ /* 0x000fe400000000ff */
[----:B-1----:R-:W-:Y:S02]  /*de00*/  IADD3 R5, R0, R6, RZ ;  /* 0x0000000600057210 */ /* 0x002fe40007ffe0ff */
[----:B------:R-:W-:Y:S02]  /*de10*/  F2FP.F16.F32.PACK_AB R50, R57, R19 ;  /* 0x000000133932723e */ /* 0x000fe400000000ff */
[----:B------:R-:W-:Y:S01]  /*de20*/  F2FP.F16.F32.PACK_AB R48, R48, R60 ;  /* 0x0000003c3030723e */ /* 0x000fe200000000ff */
[----:B------:R1:W-:Y:S01]  /*de30*/  STS [R5], R8 ;  /* 0x0000000805007388 */ /* 0x0003e20000000800 */
[----:B--2---:R-:W-:Y:S02]  /*de40*/  IADD3 R4, R6, R2, RZ ;  /* 0x0000000206047210 */ /* 0x004fe40007ffe0ff */
[----:B------:R-:W-:Y:S01]  /*de50*/  F2FP.F16.F32.PACK_AB R47, R47, R62 ;  /* 0x0000003e2f2f723e */ /* 0x000fe200000000ff */
[----:B------:R-:W-:Y:S01]  /*de60*/  STS [R5+0x400], R13 ;  /* 0x0004000d05007388 */ /* 0x000fe20000000800 */
[----:B------:R-:W-:-:S02]  /*de70*/  IADD3 R6, R4, R10, RZ ;  /* 0x0000000a04067210 */ /* 0x000fc40007ffe0ff */
[----:B------:R-:W-:Y:S01]  /*de80*/  F2FP.F16.F32.PACK_AB R45, R45, R64 ;  /* 0x000000402d2d723e */ /* 0x000fe200000000ff */
[----:B------:R-:W-:Y:S01]  /*de90*/  STS [R4], R12 ;  /* 0x0000000c04007388 */ /* 0x000fe20000000800 */
[----:B---3--:R-:W-:Y:S02]  /*dea0*/  IADD3 R7, R5, R10, RZ ;  /* 0x0000000a05077210 */ /* 0x008fe40007ffe0ff */
[----:B------:R-:W-:Y:S01]  /*deb0*/  F2FP.F16.F32.PACK_AB R44, R44, R66 ;  /* 0x000000422c2c723e */ /* 0x000fe200000000ff */
[----:B------:R-:W-:Y:S01]  /*dec0*/  STS [R4+0x400], R11 ;  /* 0x0004000b04007388 */ /* 0x000fe20000000800 */
[----:B----4-:R-:W-:Y:S02]  /*ded0*/  IADD3 R9, R0, R10, RZ ;  /* 0x0000000a00097210 */ /* 0x010fe40007ffe0ff */
[----:B------:R-:W-:Y:S02]  /*dee0*/  F2FP.F16.F32.PACK_AB R43, R69, R68 ;  /* 0x00000044452b723e */ /* 0x000fe400000000ff */
[----:B------:R-:W-:Y:S01]  /*def0*/  F2FP.F16.F32.PACK_AB R42, R42, R70 ;  /* 0x000000462a2a723e */ /* 0x000fe200000000ff */
[----:B------:R-:W-:Y:S01]  /*df00*/  STS [R9], R14 ;  /* 0x0000000e09007388 */ /* 0x000fe20000000800 */
[----:B------:R-:W-:-:S02]  /*df10*/  F2FP.F16.F32.PACK_AB R41, R41, R72 ;  /* 0x000000482929723e */ /* 0x000fc400000000ff */
[----:B------:R-:W-:Y:S01]  /*df20*/  F2FP.F16.F32.PACK_AB R40, R40, R74 ;  /* 0x0000004a2828723e */ /* 0x000fe200000000ff */
[----:B------:R2:W-:Y:S01]  /*df30*/  STS [R9+0x400], R15 ;  /* 0x0004000f09007388 */ /* 0x0005e20000000800 */
[----:B------:R-:W-:Y:S02]  /*df40*/  F2FP.F16.F32.PACK_AB R39, R77, R76 ;  /* 0x0000004c4d27723e */ /* 0x000fe400000000ff */
[----:B-1----:R-:W-:Y:S02]  /*df50*/  IADD3 R8, R10, R2, RZ ;  /* 0x000000020a087210 */ /* 0x002fe40007ffe0ff */
[----:B------:R-:W-:Y:S02]  /*df60*/  F2FP.F16.F32.PACK_AB R38, R38, R78 ;  /* 0x0000004e2626723e */ /* 0x000fe400000000ff */
[----:B------:R-:W-:Y:S01]  /*df70*/  F2FP.F16.F32.PACK_AB R37, R37, R80 ;  /* 0x000000502525723e */ /* 0x000fe200000000ff */
[----:B------:R-:W-:Y:S01]  /*df80*/  STS [R8], R54 ;  /* 0x0000003608007388 */ /* 0x000fe20000000800 */
[----:B------:R-:W-:-:S02]  /*df90*/  F2FP.F16.F32.PACK_AB R36, R36, R82 ;  /* 0x000000522424723e */ /* 0x000fc400000000ff */
[----:B------:R-:W-:Y:S01]  /*dfa0*/  F2FP.F16.F32.PACK_AB R35, R35, R84 ;  /* 0x000000542323723e */ /* 0x000fe200000000ff */
[----:B------:R-:W-:Y:S01]  /*dfb0*/  STS [R8+0x400], R53 ;  /* 0x0004003508007388 */ /* 0x000fe20000000800 */
[----:B------:R-:W-:Y:S02]  /*dfc0*/  F2FP.F16.F32.PACK_AB R34, R34, R86 ;  /* 0x000000562222723e */ /* 0x000fe400000000ff */
[----:B------:R-:W-:Y:S01]  /*dfd0*/  PLOP3.LUT P0, PT, PT, PT, UP0, 0x80, 0x0 ;  /* 0x000000000000781c */ /* 0x000fe20003f0f008 */
[----:B------:R-:W-:Y:S01]  /*dfe0*/  STS [R7], R52 ;  /* 0x0000003407007388 */ /* 0x000fe20000000800 */
[----:B------:R-:W-:Y:S02]  /*dff0*/  F2FP.F16.F32.PACK_AB R33, R33, R88 ;  /* 0x000000582121723e */ /* 0x000fe400000000ff */
[----:B------:R-:W-:Y:S01]  /*e000*/  F2FP.F16.F32.PACK_AB R32, R32, R90 ;  /* 0x0000005a2020723e */ /* 0x000fe200000000ff */
[----:B------:R-:W-:Y:S01]  /*e010*/  STS [R7+0x400], R51 ;  /* 0x0004003307007388 */ /* 0x000fe20000000800 */
[----:B------:R-:W-:-:S02]  /*e020*/  F2FP.F16.F32.PACK_AB R31, R31, R92 ;  /* 0x0000005c1f1f723e */ /* 0x000fc400000000ff */
[----:B------:R-:W-:Y:S01]  /*e030*/  F2FP.F16.F32.PACK_AB R30, R30, R94 ;  /* 0x0000005e1e1e723e */ /* 0x000fe200000000ff */
[----:B------:R-:W-:Y:S01]  /*e040*/  STS [R6], R50 ;  /* 0x0000003206007388 */ /* 0x000fe20000000800 */
        /* <DEDUP_REMOVED lines=25> */
[----:B--2---:R-:W-:Y:S01]  /*e1e0*/  F2FP.F16.F32.PACK_AB R15, R137, R136 ;  /* 0x00000088890f723e */ /* 0x004fe200000000ff */
[----:B------:R-:W-:Y:S01]  /*e1f0*/  STS [R4+0x2400], R40 ;  /* 0x0024002804007388 */ /* 0x000fe20000000800 */
[----:B------:R-:W-:Y:S02]  /*e200*/  F2FP.F16.F32.PACK_AB R14, R139, R138 ;  /* 0x0000008a8b0e723e */ /* 0x000fe400000000ff */
[----:B------:R-:W-:Y:S01]  /*e210*/  F2FP.F16.F32.PACK_AB R13, R141, R140 ;  /* 0x0000008c8d0d723e */ /* 0x000fe200000000ff */
[----:B------:R-:W-:Y:S01]  /*e220*/  STS [R9+0x2000], R39 ;  /* 0x0020002709007388 */ /* 0x000fe20000000800 */
[----:B------:R-:W-:Y:S02]  /*e230*/  F2FP.F16.F32.PACK_AB R12, R143, R142 ;  /* 0x0000008e8f0c723e */ /* 0x000fe400000000ff */
[----:B------:R-:W-:Y:S01]  /*e240*/  F2FP.F16.F32.PACK_AB R11, R145, R144 ;  /* 0x00000090910b723e */ /* 0x000fe200000000ff */
[----:B------:R-:W-:Y:S01]  /*e250*/  STS [R9+0x2400], R38 ;  /* 0x0024002609007388 */ /* 0x000fe20000000800 */
[----:B------:R-:W-:-:S03]  /*e260*/  F2FP.F16.F32.PACK_AB R10, R147, R146 ;  /* 0x00000092930a723e */ /* 0x000fc600000000ff */
        /* <DEDUP_REMOVED lines=16> */
[----:B------:R2:W-:Y:S04]  /*e370*/  STS [R8+0x4000], R21 ;  /* 0x0040001508007388 */ /* 0x0005e80000000800 */
[----:B------:R3:W-:Y:S04]  /*e380*/  STS [R8+0x4400], R20 ;  /* 0x0044001408007388 */ /* 0x0007e80000000800 */
[----:B------:R4:W-:Y:S04]  /*e390*/  STS [R7+0x4000], R19 ;  /* 0x0040001307007388 */ /* 0x0009e80000000800 */
[----:B------:R4:W-:Y:S04]  /*e3a0*/  STS [R7+0x4400], R18 ;  /* 0x0044001207007388 */ /* 0x0009e80000000800 */
[----:B------:R4:W-:Y:S04]  /*e3b0*/  STS [R6+0x4000], R17 ;  /* 0x0040001106007388 */ /* 0x0009e80000000800 */
[----:B------:R4:W-:Y:S01]  /*e3c0*/  STS [R6+0x4400], R16 ;  /* 0x0044001006007388 */ /* 0x0009e20000000800 */
[----:B-1----:R-:W-:-:S02]  /*e3d0*/  F2FP.F16.F32.PACK_AB R22, R161, R160 ;  /* 0x000000a0a116723e */ /* 0x002fc400000000ff */
[----:B--2---:R-:W-:Y:S02]  /*e3e0*/  F2FP.F16.F32.PACK_AB R21, R163, R162 ;  /* 0x000000a2a315723e */ /* 0x004fe400000000ff */
[----:B---3--:R-:W-:Y:S02]  /*e3f0*/  F2FP.F16.F32.PACK_AB R20, R165, R164 ;  /* 0x000000a4a514723e */ /* 0x008fe400000000ff */
[----:B----4-:R-:W-:Y:S02]  /*e400*/  F2FP.F16.F32.PACK_AB R19, R167, R166 ;  /* 0x000000a6a713723e */ /* 0x010fe400000000ff */
[----:B------:R-:W-:Y:S02]  /*e410*/  F2FP.F16.F32.PACK_AB R18, R131, R130 ;  /* 0x000000828312723e */ /* 0x000fe400000000ff */
[----:B------:R-:W-:Y:S02]  /*e420*/  F2FP.F16.F32.PACK_AB R17, R133, R132 ;  /* 0x000000848511723e */ /* 0x000fe400000000ff */
[----:B------:R-:W-:Y:S01]  /*e430*/  F2FP.F16.F32.PACK_AB R16, R135, R134 ;  /* 0x000000868710723e */ /* 0x000fe200000000ff */
[----:B------:R-:W-:Y:S06]  /*e440*/  @P0 BRA `(.L_x_659) ;  /* 0x00000000001c0947 */ /* 0x000fec0003800000 */
[----:B------:R-:W1:Y:S01]  /*e450*/  S2UR UR8, SR_CTAID.Y ;  /* 0x00000000000879c3 */ /* 0x000e620000002600 */
[----:B------:R-:W-:Y:S01]  /*e460*/  ULDC.64 UR6, c[0x0][0x290] ;  /* 0x0000a40000067ab9 */ /* 0x000fe20000000a00 */
[----:B-1----:R-:W-:Y:S02]  /*e470*/  USHF.R.S32.HI UR4, URZ, 0x1f, UR8 ;  /* 0x0000001f3f047899 */ /* 0x002fe40008011408 */
[----:B------:R-:W-:Y:S02]  /*e480*/  UIMAD.WIDE.U32 UR12, UR8, UR6, URZ ;  /* 0x00000006080c72a5 */ /* 0x000fe4000f8e003f */
[----:B------:R-:W-:-:S04]  /*e490*/  UIMAD UR4, UR4, UR6, URZ ;  /* 0x00000006040472a4 */ /* 0x000fc8000f8e023f */
[----:B------:R-:W-:-:S04]  /*e4a0*/  UIMAD UR4, UR8, UR7, UR4 ;  /* 0x00000007080472a4 */ /* 0x000fc8000f8e0204 */
[----:B------:R-:W-:-:S12]  /*e4b0*/  UIADD3 UR10, UR13, UR4, URZ ;  /* 0x000000040d0a7290 */ /* 0x000fd8000fffe03f */
.L_x_659:
[----:B------:R-:W-:Y:S01]  /*e4c0*/  ULDC.U8 UR4, c[0x0][0x3d9] ;  /* 0x0000f64000047ab9 */ /* 0x000fe20000000000 */
[----:B------:R-:W-:Y:S01]  /*e4d0*/  STS [R0+0x6000], R57 ;  /* 0x0060003900007388 */ /* 0x000fe20000000800 */
[----:B------:R-:W-:Y:S01]  /*e4e0*/  ISETP.NE.AND P0, PT, RZ, UR4, PT ;  /* 0x00000004ff007c0c */ /* 0x000fe2000bf05270 */
[----:B------:R-:W1:Y:S01]  /*e4f0*/  S2UR UR6, SR_CTAID.X ;  /* 0x00000000000679c3 */ /* 0x000e620000002500 */
[----:B------:R-:W-:Y:S01]  /*e500*/  ULDC.U8 UR9, c[0x0][0x3d8] ;  /* 0x0000f60000097ab9 */ /* 0x000fe20000000000 */
[----:B------:R-:W-:Y:S01]  /*e510*/  STS [R0+0x6400], R56 ;  /* 0x0064003800007388 */ /* 0x000fe20000000800 */
[----:B------:R-:W-:-:S03]  /*e520*/  ISETP.NE.AND P1, PT, RZ, UR9, PT ;  /* 0x00000009ff007c0c */ /* 0x000fc6000bf25270 */
[----:B------:R-:W-:Y:S01]  /*e530*/  STS [R2+0x6000], R55 ;  /* 0x0060003702007388 */ /* 0x000fe20000000800 */
[----:B------:R-:W-:-:S03]  /*e540*/  ISETP.EQ.AND P1, PT, RZ, UR4, P1 ;  /* 0x00000004ff007c0c */ /* 0x000fc60008f22270 */
[----:B------:R2:W-:Y:S04]  /*e550*/  STS [R2+0x6400], R18 ;  /* 0x0064001202007388 */ /* 0x0005e80000000800 */
[----:B------:R-:W-:Y:S04]  /*e560*/  STS [R5+0x6000], R17 ;  /* 0x0060001105007388 */ /* 0x000fe80000000800 */
[----:B------:R3:W-:Y:S02]  /*e570*/  STS [R5+0x6400], R16 ;  /* 0x0064001005007388 */ /* 0x0007e40000000800 */
[----:B------:R-:W-:-:S02]  /*e580*/  @!P1 PLOP3.LUT P5, PT, PT, PT, PT, 0x8, 0x0 ;  /* 0x000000000000981c */ /* 0x000fc40003fae170 */
[----:B------:R-:W-:Y:S01]  /*e590*/  STS [R4+0x6000], R15 ;  /* 0x0060000f04007388 */ /* 0x000fe20000000800 */
[----:B-1----:R-:W-:-:S03]  /*e5a0*/  UIMAD UR4, UR6, -0x40, UR17 ;  /* 0xffffffc0060478a4 */ /* 0x002fc6000f8e0211 */
[----:B------:R1:W-:Y:S04]  /*e5b0*/  STS [R4+0x6400], R14 ;  /* 0x0064000e04007388 */ /* 0x0003e80000000800 */
[----:B------:R4:W-:Y:S04]  /*e5c0*/  STS [R9+0x6000], R13 ;  /* 0x0060000d09007388 */ /* 0x0009e80000000800 */
[----:B------:R5:W-:Y:S01]  /*e5d0*/  STS [R9+0x6400], R12 ;  /* 0x0064000c09007388 */ /* 0x000be20000000800 */
[----:B--2---:R-:W-:-:S03]  /*e5e0*/  LOP3.LUT R2, R58, 0xffffffe0, RZ, 0xc0, !PT ;  /* 0xffffffe03a027812 */ /* 0x004fc600078ec0ff */
[----:B------:R2:W-:Y:S02]  /*e5f0*/  STS [R8+0x6000], R11 ;  /* 0x0060000b08007388 */ /* 0x0005e40000000800 */
[----:B------:R-:W-:Y:S02]  /*e600*/  IMAD.IADD R2, R170, 0x1, -R2 ;  /* 0x00000001aa027824 */ /* 0x000fe400078e0a02 */
[----:B------:R2:W-:Y:S01]  /*e610*/  STS [R8+0x6400], R10 ;  /* 0x0064000a08007388 */ /* 0x0005e20000000800 */
[----:B---3--:R-:W-:-:S03]  /*e620*/  LEA.HI R16, R171, R170, RZ, 0x3 ;  /* 0x000000aaab107211 */ /* 0x008fc600078f18ff */
[----:B------:R-:W-:Y:S04]  /*e630*/  STS [R7+0x6000], R22 ;  /* 0x0060001607007388 */ /* 0x000fe80000000800 */
[----:B------:R3:W-:Y:S01]  /*e640*/  STS [R7+0x6400], R21 ;  /* 0x0064001507007388 */ /* 0x0007e20000000800 */
[----:B-1----:R-:W1:Y:S01]  /*e650*/  @P0 LDC.64 R4, c[0x0][0x2c0] ;  /* 0x0000b000ff040b82 */ /* 0x002e620000000a00 */
[----:B------:R-:W1:Y:S01]  /*e660*/  S2R R14, SR_CTAID.Y ;  /* 0x00000000000e7919 */ /* 0x000e620000002600 */
[----:B------:R-:W1:Y:S06]  /*e670*/  S2R R23, SR_CTAID.Z ;  /* 0x0000000000177919 */ /* 0x000e6c0000002700 */
[----:B----4-:R-:W4:Y:S01]  /*e680*/  @P4 LDC R13, c[0x0][0x2e8] ;  /* 0x0000ba00ff0d4b82 */ /* 0x010f220000000800 */
[----:B-----5:R1:W1:Y:S01]  /*e690*/  @P4 MUFU.LG2 R9, R149 ;  /* 0x0000009500094308 */ /* 0x0202620000000c00 */
[----:B------:R-:W1:Y:S01]  /*e6a0*/  S2R R18, SR_TID.X ;  /* 0x0000000000127919 */ /* 0x000e620000002100 */
[----:B--2---:R-:W-:Y:S01]  /*e6b0*/  LEA.HI.SX32 R11, R16, 0x10, 0x1d ;  /* 0x00000010100b7811 */ /* 0x004fe200078feaff */
[----:B------:R-:W-:Y:S01]  /*e6c0*/  STS [R6+0x6000], R20 ;  /* 0x0060001406007388 */ /* 0x000fe20000000800 */
[----:B------:R-:W-:-:S03]  /*e6d0*/  SHF.R.S32.HI R8, RZ, 0x3, R16 ;  /* 0x00000003ff087819 */ /* 0x000fc60000011410 */
[----:B------:R2:W-:Y:S01]  /*e6e0*/  STS [R6+0x6400], R19 ;  /* 0x0064001306007388 */ /* 0x0005e20000000800 */
[----:B---3--:R-:W3:Y:S01]  /*e6f0*/  @P0 LDC R7, c[0x0][0x2c0] ;  /* 0x0000b000ff070b82 */ /* 0x008ee20000000800 */
[----:B-1----:R-:W-:Y:S01]  /*e700*/  @P0 IMAD R0, R5, R4, RZ ;  /* 0x0000000405000224 */ /* 0x002fe200078e02ff */
[----:B------:R-:W-:Y:S01]  /*e710*/  @!P1 CS2R R4, SRZ ;  /* 0x0000000000049805 */ /* 0x000fe2000001ff00 */
[----:B--2---:R-:W-:Y:S01]  /*e720*/  @P0 IMAD.MOV.U32 R6, RZ, RZ, 0x1 ;  /* 0x00000001ff060424 */ /* 0x004fe200078e00ff */
[----:B------:R-:W-:Y:S06]  /*e730*/  @!P1 BRA `(.L_x_660) ;  /* 0x0000000000209947 */ /* 0x000fec0003800000 */
[----:B------:R-:W1:Y:S01]  /*e740*/  S2UR UR7, SR_CTAID.Y ;  /* 0x00000000000779c3 */ /* 0x000e620000002600 */
[----:B------:R-:W-:Y:S01]  /*e750*/  ULDC UR8, c[0x0][0x2c4] ;  /* 0x0000b10000087ab9 */ /* 0x000fe20000000800 */
[----:B------:R-:W-:Y:S01]  /*e760*/  PLOP3.LUT P5, PT, PT, PT, PT, 0x80, 0x0 ;  /* 0x000000000000781c */ /* 0x000fe20003faf070 */
[----:B-1----:R-:W-:-:S04]  /*e770*/  UIMAD UR7, UR7, UR8, URZ ;  /* 0x00000008070772a4 */ /* 0x002fc8000f8e023f */
[----:B------:R-:W-:-:S04]  /*e780*/  USEL UR7, UR7, UR5, !UP0 ;  /* 0x0000000507077287 */ /* 0x000fc8000c000000 */
[----:B------:R-:W-:Y:S02]  /*e790*/  USHF.R.S32.HI UR5, URZ, 0x1f, UR7 ;  /* 0x0000001f3f057899 */ /* 0x000fe40008011407 */
[----:B------:R-:W-:-:S04]  /*e7a0*/  IMAD.U32 R4, RZ, RZ, UR7 ;  /* 0x00000007ff047e24 */ /* 0x000fc8000f8e00ff */
[----:B------:R-:W-:Y:S02]  /*e7b0*/  MOV R5, UR5 ;  /* 0x0000000500057c02 */ /* 0x000fe40008000f00 */
.L_x_660:
[----:B------:R-:W-:Y:S05]  /*e7c0*/  @P0 BRA `(.L_x_661) ;  /* 0x0000000000180947 */ /* 0x000fea0003800000 */
[----:B------:R-:W1:Y:S01]  /*e7d0*/  LDC R0, c[0x0][0x2c4] ;  /* 0x0000b100ff007b82 */ /* 0x000e620000000800 */
[----:B------:R-:W-:Y:S02]  /*e7e0*/  ISETP.NE.AND P0, PT, RZ, UR9, PT ;  /* 0x00000009ff007c0c */ /* 0x000fe4000bf05270 */
[----:B---3--:R-:W-:-:S05]  /*e7f0*/  MOV R7, 0x1 ;  /* 0x0000000100077802 */ /* 0x008fca0000000f00 */
[----:B------:R-:W2:Y:S08]  /*e800*/  LDC R6, c[0x0][0x270] ;  /* 0x00009c00ff067b82 */ /* 0x000eb00000000800 */
[----:B-1----:R-:W2:Y:S02]  /*e810*/  @P0 LDC R0, c[0x0][0x2e4] ;  /* 0x0000b900ff000b82 */ /* 0x002ea40000000800 */
[----:B--2---:R-:W-:-:S07]  /*e820*/  IMAD R6, R0, R6, RZ ;  /* 0x0000000600067224 */ /* 0x004fce00078e02ff */
.L_x_661:
[----:B------:R-:W-:Y:S01]  /*e830*/  BAR.SYNC.DEFER_BLOCKING 0x0 ;  /* 0x0000000000007b1d */ /* 0x000fe20000010000 */
[----:B------:R-:W-:Y:S01]  /*e840*/  LEA.HI.SX32 R10, R16, 0x20, 0x1d ;  /* 0x00000020100a7811 */ /* 0x000fe200078feaff */
[----:B------:R-:W-:Y:S01]  /*e850*/  IMAD R6, R14, R6, RZ ;  /* 0x000000060e067224 */ /* 0x000fe200078e02ff */
[----:B------:R-:W-:Y:S01]  /*e860*/  ISETP.GE.AND P1, PT, R8, UR4, PT ;  /* 0x0000000408007c0c */ /* 0x000fe2000bf26270 */
[----:B------:R-:W-:Y:S01]  /*e870*/  @P4 FMUL.FTZ R9, R9, 0.69314718246459960938 ;  /* 0x3f31721809094820 */ /* 0x000fe20000410000 */
[----:B------:R-:W-:-:S03]  /*e880*/  SHF.R.S32.HI R8, RZ, 0x1f, R46 ;  /* 0x0000001fff087819 */ /* 0x000fc6000001142e */
[----:B------:R-:W1:Y:S01]  /*e890*/  @P3 LDC R15, c[0x0][0x2e8] ;  /* 0x0000ba00ff0f3b82 */ /* 0x000e620000000800 */
[----:B------:R-:W-:Y:S01]  /*e8a0*/  ISETP.GE.AND P0, PT, R11, UR4, PT ;  /* 0x000000040b007c0c */ /* 0x000fe2000bf06270 */
[----:B------:R-:W-:Y:S01]  /*e8b0*/  IMAD.MOV.U32 R14, RZ, RZ, 0x7f800000 ;  /* 0x7f800000ff0e7424 */ /* 0x000fe200078e00ff */
[----:B------:R-:W-:Y:S01]  /*e8c0*/  ISETP.GE.AND P6, PT, R10, UR4, PT ;  /* 0x000000040a007c0c */ /* 0x000fe2000bfc6270 */
[----:B----4-:R-:W-:Y:S01]  /*e8d0*/  @P4 FFMA.FTZ R14, R148, R13, R9 ;  /* 0x0000000d940e4223 */ /* 0x010fe20000010009 */
[----:B------:R-:W-:Y:S01]  /*e8e0*/  SHF.R.S32.HI R11, RZ, 0x1f, R2 ;  /* 0x0000001fff0b7819 */ /* 0x000fe20000011402 */
[----:B------:R-:W2:Y:S01]  /*e8f0*/  @P3 MUFU.LG2 R10, R150 ;  /* 0x00000096000a3308 */ /* 0x000ea20000000c00 */
[----:B------:R-:W-:Y:S01]  /*e900*/  LEA.HI R8, R8, R46, RZ, 0x2 ;  /* 0x0000002e08087211 */ /* 0x000fe200078f10ff */
[----:B------:R-:W-:Y:S01]  /*e910*/  BSSY B0, `(.L_x_662) ;  /* 0x000002a000007945 */ /* 0x000fe20003800000 */
[----:B------:R-:W-:Y:S01]  /*e920*/  LOP3.LUT P2, RZ, R2, 0x3, RZ, 0xc0, !PT ;  /* 0x0000000302ff7812 */ /* 0x000fe2000784c0ff */
[----:B------:R-:W-:Y:S01]  /*e930*/  IMAD.MOV.U32 R13, RZ, RZ, 0x7f800000 ;  /* 0x7f800000ff0d7424 */ /* 0x000fe200078e00ff */
[----:B------:R-:W-:-:S02]  /*e940*/  LEA.HI R12, R11, R2, RZ, 0x2 ;  /* 0x000000020b0c7211 */ /* 0x000fc400078f10ff */
[----:B------:R-:W-:Y:S02]  /*e950*/  LOP3.LUT R2, R8, 0xffffffc, RZ, 0xc0, !PT ;  /* 0x0ffffffc08027812 */ /* 0x000fe400078ec0ff */
[----:B------:R-:W-:Y:S01]  /*e960*/  SEL R8, R6, RZ, !P5 ;  /* 0x000000ff06087207 */ /* 0x000fe20006800000 */
[----:B---3--:R-:W-:Y:S01]  /*e970*/  IMAD R6, R7, UR6, RZ ;  /* 0x0000000607067c24 */ /* 0x008fe2000f8e02ff */
[----:B------:R-:W-:Y:S01]  /*e980*/  SHF.R.S32.HI R17, RZ, 0x1f, R18 ;  /* 0x0000001fff117819 */ /* 0x000fe20000011412 */
[----:B------:R3:W4:Y:S01]  /*e990*/  LDS.128 R32, [R215+0x1800] ;  /* 0x00180000d7207984 */ /* 0x0007220000000c00 */
[----:B------:R-:W-:Y:S02]  /*e9a0*/  IMAD.IADD R11, R46, 0x1, -R2 ;  /* 0x000000012e0b7824 */ /* 0x000fe400078e0a02 */
[----:B------:R-:W-:Y:S01]  /*e9b0*/  IMAD R2, R23, R0, R8 ;  /* 0x0000000017027224 */ /* 0x000fe200078e0208 */
[----:B------:R-:W-:Y:S01]  /*e9c0*/  LEA.HI R17, R17, R18, RZ, 0x3 ;  /* 0x0000001211117211 */ /* 0x000fe200078f18ff */
[----:B------:R-:W-:Y:S01]  /*e9d0*/  IMAD.SHL.U32 R0, R6, 0x40, RZ ;  /* 0x0000004006007824 */ /* 0x000fe200078e00ff */
[----:B------:R-:W-:Y:S01]  /*e9e0*/  SHF.R.S32.HI R8, RZ, 0x2, R12 ;  /* 0x00000002ff087819 */ /* 0x000fe2000001140c */
[----:B--2---:R-:W-:Y:S01]  /*e9f0*/  @P3 FMUL.FTZ R10, R10, 0.69314718246459960938 ;  /* 0x3f3172180a0a3820 */ /* 0x004fe20000410000 */
[----:B------:R-:W-:-:S02]  /*ea00*/  LOP3.LUT R6, R17, 0xfffffff8, RZ, 0xc0, !PT ;  /* 0xfffffff811067812 */ /* 0x000fc400078ec0ff */
[----:B------:R-:W-:Y:S01]  /*ea10*/  IADD3 R4, P5, P4, R0, R4, R2 ;  /* 0x0000000400047210 */ /* 0x000fe20007cbe002 */
[----:B-1----:R-:W-:Y:S01]  /*ea20*/  @P3 FFMA.FTZ R13, R3, R15, R10 ;  /* 0x0000000f030d3223 */ /* 0x002fe2000001000a */
[----:B------:R-:W-:Y:S01]  /*ea30*/  SHF.R.S32.HI R9, RZ, 0x1f, R0 ;  /* 0x0000001fff097819 */ /* 0x000fe20000011400 */
[----:B------:R-:W-:Y:S01]  /*ea40*/  IMAD.IADD R12, R18, 0x1, -R6 ;  /* 0x00000001120c7824 */ /* 0x000fe200078e0a06 */
[----:B------:R-:W-:Y:S01]  /*ea50*/  SHF.R.S32.HI R2, RZ, 0x1f, R2 ;  /* 0x0000001fff027819 */ /* 0x000fe20000011402 */
[----:B------:R-:W-:-:S03]  /*ea60*/  IMAD R0, R11, 0x10, R8 ;  /* 0x000000100b007824 */ /* 0x000fc600078e0208 */
        /* <DEDUP_REMOVED lines=20> */
.L_x_663:
[----:B------:R-:W-:Y:S05]  /*ebb0*/  BSYNC B0 ;  /* 0x0000000000007941 */ /* 0x000fea0003800000 */
.L_x_662:
[----:B------:R-:W-:Y:S01]  /*ebc0*/  IMAD.SHL.U32 R28, R12, 0x8, RZ ;  /* 0x000000080c1c7824 */ /* 0x000fe200078e00ff */
[----:B------:R-:W-:Y:S01]  /*ebd0*/  SHF.R.S32.HI R8, RZ, 0x1f, R23 ;  /* 0x0000001fff087819 */ /* 0x000fe20000011417 */
[----:B------:R-:W-:Y:S01]  /*ebe0*/  ULDC.64 UR6, c[0x0][0x2a0] ;  /* 0x0000a80000067ab9 */ /* 0x000fe20000000a00 */
[----:B-1----:R-:W-:Y:S01]  /*ebf0*/  SHF.R.S32.HI R2, RZ, 0x3, R17 ;  /* 0x00000003ff027819 */ /* 0x002fe20000011411 */
[----:B------:R1:W2:Y:S01]  /*ec00*/  LDS.128 R24, [R215] ;  /* 0x00000000d7187984 */ /* 0x0002a20000000c00 */
        /* <DEDUP_REMOVED lines=8> */
[----:B------:R1:W1:Y:S01]  /*ec90*/  LDS.128 R16, [R215+0x4000] ;  /* 0x00400000d7107984 */ /* 0x0002620000000c00 */
[----:B------:R-:W-:-:S02]  /*eca0*/  SHF.R.S32.HI R3, RZ, 0x1f, R2 ;  /* 0x0000001fff037819 */ /* 0x000fc40000011402 */
[C---:B------:R-:W-:Y:S01]  /*ecb0*/  IMAD R0, R23.reuse, UR7, R0 ;  /* 0x0000000717007c24 */ /* 0x040fe2000f8e0200 */
        /* <DEDUP_REMOVED lines=21> */
[----:B-1----:R2:W-:Y:S04]  /*ee10*/  @!P3 STG.E.128 desc[UR26][R2.64+0x80], R20 ;  /* 0x000080140200b986 */ /* 0x0025e8000c101d1a */
[----:B------:R2:W-:Y:S04]  /*ee20*/  @!P2 STG.E.128 desc[UR26][R2.64+0x100], R16 ;  /* 0x000100100200a986 */ /* 0x0005e8000c101d1a */
[----:B---3--:R2:W-:Y:S02]  /*ee30*/  @!P1 STG.E.128 desc[UR26][R2.64+0x180], R12 ;  /* 0x0001800c02009986 */ /* 0x0085e4000c101d1a */
.L_x_665:
[----:B------:R-:W-:Y:S05]  /*ee40*/  BSYNC B0 ;  /* 0x0000000000007941 */ /* 0x000fea0003800000 */
.L_x_664:
[----:B--2---:R2:W2:Y:S01]  /*ee50*/  LDS.128 R24, [R215+0x800] ;  /* 0x00080000d7187984 */ /* 0x0044a20000000c00 */
[----:B------:R-:W-:Y:S03]  /*ee60*/  BSSY B0, `(.L_x_666) ;  /* 0x000001a000007945 */ /* 0x000fe60003800000 */
[----:B-1----:R1:W1:Y:S04]  /*ee70*/  LDS.128 R20, [R215+0x2800] ;  /* 0x00280000d7147984 */ /* 0x0022680000000c00 */
[----:B------:R1:W1:Y:S04]  /*ee80*/  LDS.128 R16, [R215+0x4800] ;  /* 0x00480000d7107984 */ /* 0x0002680000000c00 */
[----:B---3--:R3:W1:Y:S01]  /*ee90*/  LDS.128 R12, [R215+0x6800] ;  /* 0x00680000d70c7984 */ /* 0x0086620000000c00 */
[----:B------:R-:W-:Y:S05]  /*eea0*/  @P0 BRA `(.L_x_667) ;  /* 0x0000000000540947 */ /* 0x000fea0003800000 */
[----:B------:R-:W-:Y:S01]  /*eeb0*/  IADD3 R0, P0, R4, 0x10, RZ ;  /* 0x0000001004007810 */ /* 0x000fe20007f1e0ff */
[----:B------:R-:W-:Y:S01]  /*eec0*/  ULDC.64 UR6, c[0x0][0x298] ;  /* 0x0000a60000067ab9 */ /* 0x000fe20000000a00 */
[----:B------:R-:W-:Y:S01]  /*eed0*/  IMAD.MOV.U32 R3, RZ, RZ, R9 ;  /* 0x000000ffff037224 */ /* 0x000fe200078e0009 */
[----:B------:R-:W-:Y:S02]  /*eee0*/  ULDC UR5, c[0x0][0x2d0] ;  /* 0x0000b40000057ab9 */ /* 0x000fe40000000800 */
[----:B------:R-:W-:Y:S01]  /*eef0*/  IMAD.X R2, RZ, RZ, R5, P0 ;  /* 0x000000ffff027224 */ /* 0x000fe200000e0605 */
[----:B------:R-:W-:Y:S02]  /*ef00*/  ISETP.GE.AND P3, PT, R28, UR5, PT ;  /* 0x000000051c007c0c */ /* 0x000fe4000bf66270 */
[----:B------:R-:W-:Y:S01]  /*ef10*/  ISETP.GE.AND P2, PT, R251, UR5, PT ;  /* 0x00000005fb007c0c */ /* 0x000fe2000bf46270 */
        /* <DEDUP_REMOVED lines=10> */
[----:B--2---:R2:W-:Y:S04]  /*efc0*/  @!P3 STG.E.128 desc[UR26][R2.64], R24 ;  /* 0x000000180200b986 */ /* 0x0045e8000c101d1a */
[----:B-1----:R2:W-:Y:S04]  /*efd0*/  @!P2 STG.E.128 desc[UR26][R2.64+0x80], R20 ;  /* 0x000080140200a986 */ /* 0x0025e8000c101d1a */
[----:B------:R2:W-:Y:S04]  /*efe0*/  @!P1 STG.E.128 desc[UR26][R2.64+0x100], R16 ;  /* 0x0001001002009986 */ /* 0x0005e8000c101d1a */
[----:B------:R2:W-:Y:S02]  /*eff0*/  @!P0 STG.E.128 desc[UR26][R2.64+0x180], R12 ;  /* 0x0001800c02008986 */ /* 0x0005e4000c101d1a */
.L_x_667:
[----:B------:R-:W-:Y:S05]  /*f000*/  BSYNC B0 ;  /* 0x0000000000007941 */ /* 0x000fea0003800000 */
.L_x_666:
[----:B--2---:R2:W2:Y:S01]  /*f010*/  LDS.128 R24, [R215+0x1000] ;  /* 0x00100000d7187984 */ /* 0x0044a20000000c00 */
[----:B------:R-:W-:Y:S03]  /*f020*/  BSSY B0, `(.L_x_668) ;  /* 0x000001a000007945 */ /* 0x000fe60003800000 */
[----:B-1----:R1:W1:Y:S04]  /*f030*/  LDS.128 R20, [R215+0x3000] ;  /* 0x00300000d7147984 */ /* 0x0022680000000c00 */
[----:B------:R1:W1:Y:S04]  /*f040*/  LDS.128 R16, [R215+0x5000] ;  /* 0x00500000d7107984 */ /* 0x0002680000000c00 */
[----:B------:R1:W1:Y:S01]  /*f050*/  LDS.128 R12, [R215+0x7000] ;  /* 0x00700000d70c7984 */ /* 0x0002620000000c00 */
        /* <DEDUP_REMOVED lines=22> */
.L_x_669:
[----:B------:R-:W-:Y:S05]  /*f1c0*/  BSYNC B0 ;  /* 0x0000000000007941 */ /* 0x000fea0003800000 */
.L_x_668:
[----:B-12---:R1:W2:Y:S04]  /*f1d0*/  LDS.128 R20, [R215+0x3800] ;  /* 0x00380000d7147984 */ /* 0x0062a80000000c00 */
        /* <DEDUP_REMOVED lines=20> */
[----:B----4-:R4:W-:Y:S04]  /*f320*/  @!P3 STG.E.128 desc[UR26][R2.64], R32 ;  /* 0x000000200200b986 */ /* 0x0109e8000c101d1a */
[----:B--2---:R4:W-:Y:S04]  /*f330*/  @!P2 STG.E.128 desc[UR26][R2.64+0x80], R20 ;  /* 0x000080140200a986 */ /* 0x0049e8000c101d1a */
[----:B-1----:R4:W-:Y:S02]  /*f340*/  @!P1 STG.E.128 desc[UR26][R2.64+0x100], R16 ;  /* 0x0001001002009986 */ /* 0x0029e4000c101d1a */
[----:B------:R-:W-:Y:S05]  /*f350*/  @P0 EXIT ;  /* 0x000000000000094d */ /* 0x000fea0003800000 */
[----:B------:R-:W-:Y:S01]  /*f360*/  STG.E.128 desc[UR26][R2.64+0x180], R12 ;  /* 0x0001800c02007986 */ /* 0x000fe2000c101d1a */
[----:B------:R-:W-:Y:S05]  /*f370*/  EXIT ;  /* 0x000000000000794d */ /* 0x000fea0003800000 */
.L_x_625:
[----:B------:R-:W-:Y:S01]  /*f380*/  UISETP.NE.AND UP3, UPT, UR5, -0x1, UPT ;  /* 0xffffffff0500788c */ /* 0x000fe2000bf65270 */
[----:B------:R-:W-:Y:S01]  /*f390*/  LEA.HI R10, R4, R98, RZ, 0x3 ;  /* 0x00000062040a7211 */ /* 0x000fe200078f18ff */
[----:B------:R-:W-:Y:S01]  /*f3a0*/  ULDC.U8 UR4, c[0x0][0x3d9] ;  /* 0x0000f64000047ab9 */ /* 0x000fe20000000000 */
[----:B------:R-:W-:Y:S01]  /*f3b0*/  ULDC.U8 UR12, c[0x0][0x3d8] ;  /* 0x0000f600000c7ab9 */ /* 0x000fe20000000000 */
[----:B------:R-:W-:Y:S01]  /*f3c0*/  UISETP.NE.AND UP2, UPT, UR4, URZ, UPT ;  /* 0x0000003f0400728c */ /* 0x000fe2000bf45270 */
[----:B------:R-:W-:Y:S01]  /*f3d0*/  LOP3.LUT R0, R10, 0xfffffff8, RZ, 0xc0, !PT ;  /* 0xfffffff80a007812 */ /* 0x000fe200078ec0ff */
[----:B------:R-:W-:Y:S01]  /*f3e0*/  UISETP.NE.AND UP1, UPT, UR12, URZ, UPT ;  /* 0x0000003f0c00728c */ /* 0x000fe2000bf25270 */
[----:B------:R-:W-:Y:S01]  /*f3f0*/  SHF.R.S32.HI R10, RZ, 0x3, R10 ;  /* 0x00000003ff0a7819 */ /* 0x000fe2000001140a */
[----:B------:R-:W-:Y:S01]  /*f400*/  UISETP.NE.AND UP0, UPT, UR12, URZ, !UP2 ;  /* 0x0000003f0c00728c */ /* 0x000fe2000d705270 */
[----:B------:R-:W-:Y:S01]  /*f410*/  MOV R6, UR16 ;  /* 0x0000001000067c02 */ /* 0x000fe20008000f00 */
[----:B------:R-:W-:Y:S01]  /*f420*/  UISETP.EQ.AND UP1, UPT, UR4, URZ, UP1 ;  /* 0x0000003f0400728c */ /* 0x000fe20008f22270 */
[----:B------:R-:W-:Y:S01]  /*f430*/  IMAD.IADD R0, R98, 0x1, -R0 ;  /* 0x0000000162007824 */ /* 0x000fe200078e0a00 */
[----:B------:R-:W-:Y:S01]  /*f440*/  @UP3 ULDC.64 UR10, c[0x0][0x298] ;  /* 0x0000a600000a3ab9 */ /* 0x000fe20000000a00 */
[----:B------:R-:W-:Y:S01]  /*f450*/  USHF.R.S32.HI UR15, URZ, 0x1f, UR9 ;  /* 0x0000001f3f0f7899 */ /* 0x000fe20008011409 */
[--C-:B------:R-:W-:Y:S01]  /*f460*/  SHF.R.S32.HI R11, RZ, 0x1f, R10.reuse ;  /* 0x0000001fff0b7819 */ /* 0x100fe2000001140a */
[----:B------:R-:W-:Y:S01]  /*f470*/  @UP3 UIMAD.WIDE.U32 UR18, UR5, UR10, URZ ;  /* 0x0000000a051232a5 */ /* 0x000fe2000f8e003f */
[C---:B------:R-:W-:Y:S01]  /*f480*/  ISETP.NE.AND P3, PT, R0.reuse, RZ, PT ;  /* 0x000000ff0000720c */ /* 0x040fe20003f65270 */
[----:B------:R-:W-:Y:S01]  /*f490*/  @!UP2 ULDC UR4, c[0x0][0x2c4] ;  /* 0x0000b1000004aab9 */ /* 0x000fe20000000800 */
[----:B------:R-:W-:Y:S01]  /*f4a0*/  @UP2 ULDC.64 UR6, c[0x0][0x2c0] ;  /* 0x0000b00000062ab9 */ /* 0x000fe20000000a00 */
[----:B------:R-:W-:Y:S01]  /*f4b0*/  @UP3 UIMAD UR20, UR5, UR11, UR19 ;  /* 0x0000000b051432a4 */ /* 0x000fe2000f8e0213 */
[----:B------:R-:W-:Y:S01]  /*f4c0*/  IMAD.SHL.U32 R0, R0, 0x8, RZ ;  /* 0x0000000800007824 */ /* 0x000fe200078e00ff */
[----:B------:R-:W-:Y:S01]  /*f4d0*/  @!UP3 USHF.R.S32.HI UR19, URZ, 0x1f, UR14 ;  /* 0x0000001f3f13b899 */ /* 0x000fe2000801140e */
[----:B------:R-:W-:Y:S01]  /*f4e0*/  VIADD R14, R10, 0x10 ;  /* 0x000000100a0e7836 */ /* 0x000fe20000000000 */
[----:B------:R-:W-:Y:S01]  /*f4f0*/  @!UP3 ULDC.64 UR10, c[0x0][0x290] ;  /* 0x0000a400000abab9 */ /* 0x000fe20000000a00 */
[----:B------:R-:W-:Y:S01]  /*f500*/  @UP0 ULDC UR4, c[0x0][0x2e4] ;  /* 0x0000b90000040ab9 */ /* 0x000fe20000000800 */
[----:B------:R-:W-:Y:S01]  /*f510*/  @!UP3 UIMAD UR19, UR19, UR10, URZ ;  /* 0x0000000a1313b2a4 */ /* 0x000fe2000f8e023f */
[----:B------:R-:W-:Y:S01]  /*f520*/  BSSY B0, `(.L_x_670) ;  /* 0x000003d000007945 */ /* 0x000fe20003800000 */
[----:B------:R-:W-:Y:S01]  /*f530*/  UISETP.NE.OR UP0, UPT, UR5, -0x1, !UP1 ;  /* 0xffffffff0500788c */ /* 0x000fe2000cf05670 */
[----:B------:R-:W-:Y:S01]  /*f540*/  IMAD.WIDE R6, R6, 0x40, R10 ;  /* 0x0000004006067825 */ /* 0x000fe200078e020a */
[----:B------:R-:W-:Y:S01]  /*f550*/  @!UP3 UIMAD.WIDE.U32 UR22, UR14, UR10, URZ ;  /* 0x0000000a0e16b2a5 */ /* 0x000fe2000f8e003f */
[----:B------:R-:W-:Y:S01]  /*f560*/  IADD3 R19, R0, 0x40, RZ ;  /* 0x0000004000137810 */ /* 0x000fe20007ffe0ff */
[----:B------:R-:W-:Y:S01]  /*f570*/  @!UP3 UIMAD UR11, UR14, UR11, UR19 ;  /* 0x0000000b0e0bb2a4 */ /* 0x000fe2000f8e0213 */
[----:B------:R-:W-:Y:S01]  /*f580*/  VIADD R16, R10, 0x20 ;  /* 0x000000200a107836 */ /* 0x000fe20000000000 */
[----:B------:R-:W-:Y:S01]  /*f590*/  @UP2 UMOV UR10, 0x1 ;  /* 0x00000001000a2882 */ /* 0x000fe20000000000 */
[----:B------:R-:W-:Y:S01]  /*f5a0*/  @!UP2 UIMAD UR10, UR4, UR8, URZ ;  /* 0x00000008040aa2a4 */ /* 0x000fe2000f8e023f */
[C---:B------:R-:W-:Y:S01]  /*f5b0*/  VIADD R18, R0.reuse, 0x80 ;  /* 0x0000008000127836 */ /* 0x040fe20000000000 */
[----:B------:R-:W-:Y:S01]  /*f5c0*/  @UP2 UIMAD UR13, UR7, UR6, URZ ;  /* 0x00000006070d22a4 */ /* 0x000fe2000f8e023f */
[----:B------:R-:W-:Y:S01]  /*f5d0*/  VIADD R17, R0, 0xc0 ;  /* 0x000000c000117836 */ /* 0x000fe20000000000 */
[----:B------:R-:W-:Y:S01]  /*f5e0*/  UIADD3 UR17, -UR30, UR17, URZ ;  /* 0x000000111e117290 */ /* 0x000fe2000fffe13f */
[----:B------:R-:W-:Y:S01]  /*f5f0*/  ULDC.64 UR6, c[0x0][0x2a0] ;  /* 0x0000a80000067ab9 */ /* 0x000fe20000000a00 */
[----:B------:R-:W-:Y:S01]  /*f600*/  @!UP3 UIADD3 UR20, UR23, UR11, URZ ;  /* 0x0000000b1714b290 */ /* 0x000fe2000fffe03f */
[----:B------:R-:W-:Y:S01]  /*f610*/  IMAD.U32 R12, RZ, RZ, UR6 ;  /* 0x00000006ff0c7e24 */ /* 0x000fe2000f8e00ff */
[----:B------:R-:W-:-:S02]  /*f620*/  UIMAD UR15, UR15, UR6, URZ ;  /* 0x000000060f0f72a4 */ /* 0x000fc4000f8e023f */
[----:B------:R-:W-:Y:S01]  /*f630*/  ISETP.GE.AND P1, PT, R10, UR17, PT ;  /* 0x000000110a007c0c */ /* 0x000fe2000bf26270 */
[----:B------:R-:W-:Y:S01]  /*f640*/  @!UP3 UMOV UR18, UR22 ;  /* 0x000000160012bc82 */ /* 0x000fe20008000000 */
[----:B------:R-:W-:Y:S01]  /*f650*/  UIMAD UR10, UR14, UR10, URZ ;  /* 0x0000000a0e0a72a4 */ /* 0x000fe2000f8e023f */
[C---:B------:R-:W-:Y:S01]  /*f660*/  IADD3 R2, P0, R0.reuse, UR18, RZ ;  /* 0x0000001200027c10 */ /* 0x040fe2000ff1e0ff */
[----:B------:R-:W-:Y:S01]  /*f670*/  @UP1 ULDC UR6, c[0x0][0x2c4] ;  /* 0x0000b10000061ab9 */ /* 0x000fe20000000800 */
[----:B------:R-:W-:Y:S01]  /*f680*/  @UP2 ULDC UR12, c[0x0][0x2c0] ;  /* 0x0000b000000c2ab9 */ /* 0x000fe20000000800 */
[----:B------:R-:W-:Y:S01]  /*f690*/  @!UP0 UIMAD UR5, UR14, UR6, URZ ;  /* 0x000000060e0582a4 */ /* 0x000fe2000f8e023f */
[----:B------:R-:W-:Y:S01]  /*f6a0*/  LEA.HI.X.SX32 R3, R0, UR20, 0x1, P0 ;  /* 0x0000001400037c11 */ /* 0x000fe200080f0eff */
[----:B------:R-:W-:Y:S01]  /*f6b0*/  USEL UR10, UR10, URZ, !UP1 ;  /* 0x0000003f0a0a7287 */ /* 0x000fe2000c800000 */
[----:B------:R-:W-:Y:S01]  /*f6c0*/  ISETP.GE.AND P0, PT, R14, UR17, PT ;  /* 0x000000110e007c0c */ /* 0x000fe2000bf06270 */
[----:B------:R-:W-:Y:S01]  /*f6d0*/  @!UP2 UMOV UR12, 0x1 ;  /* 0x00000001000ca882 */ /* 0x000fe20000000000 */
[----:B------:R-:W-:Y:S01]  /*f6e0*/  @!UP2 UMOV UR13, UR4 ;  /* 0x00000004000dac82 */ /* 0x000fe20008000000 */
[----:B------:R-:W-:Y:S01]  /*f6f0*/  UIMAD UR4, UR30, UR12, URZ ;  /* 0x0000000c1e0472a4 */ /* 0x000fe2000f8e023f */
[----:B------:R-:W-:Y:S01]  /*f700*/  IMAD.WIDE.U32 R12, R12, UR9, R2 ;  /* 0x000000090c0c7c25 */ /* 0x000fe2000f8e0002 */
[----:B------:R-:W-:Y:S01]  /*f710*/  UIMAD UR13, UR9, UR13, UR10 ;  /* 0x0000000d090d72a4 */ /* 0x000fe2000f8e020a */
[----:B------:R-:W-:Y:S01]  /*f720*/  @!UP1 UMOV UR24, URZ ;  /* 0x0000003f00189c82 */ /* 0x000fe20008000000 */
[----:B------:R-:W-:Y:S01]  /*f730*/  UIMAD UR7, UR9, UR7, UR15 ;  /* 0x00000007090772a4 */ /* 0x000fe2000f8e020f */
[----:B------:R-:W-:Y:S01]  /*f740*/  @!UP1 UMOV UR25, URZ ;  /* 0x0000003f00199c82 */ /* 0x000fe20008000000 */
[----:B------:R-:W-:Y:S01]  /*f750*/  @UP1 UMOV UR24, UR5 ;  /* 0x0000000500181c82 */ /* 0x000fe20008000000 */
[----:B------:R-:W-:-:S02]  /*f760*/  @UP1 USHF.R.S32.HI UR25, URZ, 0x1f, UR5 ;  /* 0x0000001f3f191899 */ /* 0x000fc40008011405 */
[----:B------:R-:W-:Y:S01]  /*f770*/  USHF.R.S32.HI UR6, URZ, 0x1f, UR4 ;  /* 0x0000001f3f067899 */ /* 0x000fe20008011404 */
[----:B------:R-:W-:Y:S01]  /*f780*/  IADD3 R9, R13, UR7, RZ ;  /* 0x000000070d097c10 */ /* 0x000fe2000fffe0ff */
        /* <DEDUP_REMOVED lines=22> */
.L_x_671:
[----:B------:R-:W-:Y:S05]  /*f8f0*/  BSYNC B0 ;  /* 0x0000000000007941 */ /* 0x000fea0003800000 */
.L_x_670:
[----:B------:R-:W-:Y:S01]  /*f900*/  BSSY B0, `(.L_x_672) ;  /* 0x0000019000007945 */ /* 0x000fe20003800000 */
[----:B------:R-:W-:Y:S02]  /*f910*/  ISETP.GE.AND P1, PT, R16, UR17, PT ;  /* 0x0000001110007c0c */ /* 0x000fe4000bf26270 */
[----:B------:R-:W-:Y:S01]  /*f920*/  IADD3 R15, R10, 0x30, RZ ;  /* 0x000000300a0f7810 */ /* 0x000fe20007ffe0ff */
[----:B------:R-:W-:Y:S05]  /*f930*/  @P0 BRA `(.L_x_673) ;  /* 0x0000000000540947 */ /* 0x000fea0003800000 */
[----:B--2---:R-:W-:Y:S01]  /*f940*/  IADD3 R2, P0, R6, 0x10, RZ ;  /* 0x0000001006027810 */ /* 0x004fe20007f1e0ff */
        /* <DEDUP_REMOVED lines=20> */
.L_x_673:
[----:B------:R-:W-:Y:S05]  /*fa90*/  BSYNC B0 ;  /* 0x0000000000007941 */ /* 0x000fea0003800000 */
.L_x_672:
[----:B------:R-:W-:Y:S01]  /*faa0*/  BSSY B0, `(.L_x_674) ;  /* 0x0000018000007945 */ /* 0x000fe20003800000 */
[----:B------:R-:W-:-:S03]  /*fab0*/  ISETP.GE.AND P0, PT, R15, UR17, PT ;  /* 0x000000110f007c0c */ /* 0x000fc6000bf06270 */
[----:B------:R-:W-:Y:S10]  /*fac0*/  @P1 BRA `(.L_x_675) ;  /* 0x0000000000541947 */ /* 0x000ff40003800000 */
[----:B--23--:R-:W-:Y:S01]  /*fad0*/  IADD3 R2, P1, R6, 0x20, RZ ;  /* 0x0000002006027810 */ /* 0x00cfe20007f3e0ff */
        /* <DEDUP_REMOVED lines=20> */
.L_x_675:
[----:B------:R-:W-:Y:S05]  /*fc20*/  BSYNC B0 ;  /* 0x0000000000007941 */ /* 0x000fea0003800000 */
.L_x_674:
        /* <DEDUP_REMOVED lines=8> */
[----:B--234-:R-:W-:Y:S01]  /*fcb0*/  IMAD.MOV.U32 R2, RZ, RZ, R12 ;  /* 0x000000ffff027224 */ /* 0x01cfe200078e000c */
        /* <DEDUP_REMOVED lines=18> */
.L_x_677:
[----:B------:R-:W-:Y:S05]  /*fde0*/  BSYNC B0 ;  /* 0x0000000000007941 */ /* 0x000fea0003800000 */
.L_x_676:
[----:B------:R-:W-:Y:S04]  /*fdf0*/  BSSY B0, `(.L_x_678) ;  /* 0x000000a000007945 */ /* 0x000fe80003800000 */
[----:B------:R-:W-:Y:S05]  /*fe00*/  @P6 BRA `(.L_x_679) ;  /* 0x0000000000206947 */ /* 0x000fea0003800000 */
[----:B------:R-:W-:Y:S01]  /*fe10*/  IMAD R0, R10, UR12, RZ ;  /* 0x0000000c0a007c24 */ /* 0x000fe2000f8e02ff */
[----:B------:R-:W-:-:S04]  /*fe20*/  ULDC.64 UR6, c[0x0][0x2b0] ;  /* 0x0000ac0000067ab9 */ /* 0x000fc80000000a00 */
[----:B--234-:R-:W-:-:S04]  /*fe30*/  IADD3 R3, P0, R0, UR4, RZ ;  /* 0x0000000400037c10 */ /* 0x01cfc8000ff1e0ff */
[----:B------:R-:W-:Y:S02]  /*fe40*/  LEA.HI.X.SX32 R0, R0, UR24, 0x1, P0 ;  /* 0x0000001800007c11 */ /* 0x000fe400080f0eff */
[----:B------:R-:W-:-:S04]  /*fe50*/  LEA R2, P0, R3, UR6, 0x2 ;  /* 0x0000000603027c11 */ /* 0x000fc8000f8010ff */
[----:B------:R-:W-:Y:S01]  /*fe60*/  LEA.HI.X R3, R3, UR7, R0, 0x2, P0 ;  /* 0x0000000703037c11 */ /* 0x000fe200080f1400 */
[----:B------:R-:W-:-:S05]  /*fe70*/  IMAD.MOV.U32 R0, RZ, RZ, 0x7f800000 ;  /* 0x7f800000ff007424 */ /* 0x000fca00078e00ff */
[----:B------:R2:W-:Y:S03]  /*fe80*/  STG.E desc[UR26][R2.64], R0 ;  /* 0x0000000002007986 */ /* 0x0005e6000c10191a */
.L_x_679:
[----:B------:R-:W-:Y:S05]  /*fe90*/  BSYNC B0 ;  /* 0x0000000000007941 */ /* 0x000fea0003800000 */
.L_x_678:
[----:B------:R-:W-:Y:S04]  /*fea0*/  BSSY B0, `(.L_x_680) ;  /* 0x000000a000007945 */ /* 0x000fe80003800000 */
[----:B------:R-:W-:Y:S05]  /*feb0*/  @P5 BRA `(.L_x_681) ;  /* 0x0000000000205947 */ /* 0x000fea0003800000 */
[----:B--2---:R-:W-:Y:S01]  /*fec0*/  IMAD R0, R14, UR12, RZ ;  /* 0x0000000c0e007c24 */ /* 0x004fe2000f8e02ff */
[----:B------:R-:W-:-:S04]  /*fed0*/  ULDC.64 UR6, c[0x0][0x2b0] ;  /* 0x0000ac0000067ab9 */ /* 0x000fc80000000a00 */
[----:B---34-:R-:W-:-:S04]  /*fee0*/  IADD3 R3, P0, R0, UR4, RZ ;  /* 0x0000000400037c10 */ /* 0x018fc8000ff1e0ff */
[----:B------:R-:W-:Y:S02]  /*fef0*/  LEA.HI.X.SX32 R0, R0, UR24, 0x1, P0 ;  /* 0x0000001800007c11 */ /* 0x000fe400080f0eff */
[----:B------:R-:W-:-:S04]  /*ff00*/  LEA R2, P0, R3, UR6, 0x2 ;  /* 0x0000000603027c11 */ /* 0x000fc8000f8010ff */
[----:B------:R-:W-:Y:S01]  /*ff10*/  LEA.HI.X R3, R3, UR7, R0, 0x2, P0 ;  /* 0x0000000703037c11 */ /* 0x000fe200080f1400 */
[----:B------:R-:W-:-:S05]  /*ff20*/  IMAD.MOV.U32 R0, RZ, RZ, 0x7f800000 ;  /* 0x7f800000ff007424 */ /* 0x000fca00078e00ff */
[----:B------:R2:W-:Y:S03]  /*ff30*/  STG.E desc[UR26][R2.64], R0 ;  /* 0x0000000002007986 */ /* 0x0005e6000c10191a */
.L_x_681:
[----:B------:R-:W-:Y:S05]  /*ff40*/  BSYNC B0 ;  /* 0x0000000000007941 */ /* 0x000fea0003800000 */
.L_x_680:
        /* <DEDUP_REMOVED lines=10> */
.L_x_683:
[----:B------:R-:W-:Y:S05]  /*fff0*/  BSYNC B0 ;  /* 0x0000000000007941 */ /* 0x000fea0003800000 */
.L_x_682:
[----:B------:R-:W-:Y:S05]  /*10000*/  @P3 EXIT ;  /* 0x000000000000394d */ /* 0x000fea0003800000 */
[----:B--2---:R-:W-:Y:S01]  /*10010*/  IMAD R0, R15, UR12, RZ ;  /* 0x0000000c0f007c24 */ /* 0x004fe2000f8e02ff */
[----:B------:R-:W-:-:S04]  /*10020*/  ULDC.64 UR6, c[0x0][0x2b0] ;  /* 0x0000ac0000067ab9 */ /* 0x000fc80000000a00 */
[----:B---34-:R-:W-:-:S04]  /*10030*/  IADD3 R3, P0, R0, UR4, RZ ;  /* 0x0000000400037c10 */ /* 0x018fc8000ff1e0ff */
[----:B------:R-:W-:Y:S02]  /*10040*/  LEA.HI.X.SX32 R0, R0, UR24, 0x1, P0 ;  /* 0x0000001800007c11 */ /* 0x000fe400080f0eff */
[----:B------:R-:W-:-:S04]  /*10050*/  LEA R2, P0, R3, UR6, 0x2 ;  /* 0x0000000603027c11 */ /* 0x000fc8000f8010ff */
[----:B------:R-:W-:Y:S01]  /*10060*/  LEA.HI.X R3, R3, UR7, R0, 0x2, P0 ;  /* 0x0000000703037c11 */ /* 0x000fe200080f1400 */
[----:B------:R-:W-:-:S05]  /*10070*/  IMAD.MOV.U32 R0, RZ, RZ, 0x7f800000 ;  /* 0x7f800000ff007424 */ /* 0x000fca00078e00ff */
[----:B------:R-:W-:Y:S01]  /*10080*/  STG.E desc[UR26][R2.64], R0 ;  /* 0x0000000002007986 */ /* 0x000fe2000c10191a */
[----:B------:R-:W-:Y:S05]  /*10090*/  EXIT ;  /* 0x000000000000794d */ /* 0x000fea0003800000 */
.L_x_684:
        /* <DEDUP_REMOVED lines=14> */
.L_x_2399:


//--------------------- .text._ZN5flash16flash_fwd_kernelI23Flash_fwd_kernel_traitsILi256ELi64ELi64ELi4ELb0ELb0EN7cutlass6half_tE19Flash_kernel_traitsILi256ELi64ELi64ELi4ES3_EELb1ELb0ELb1ELb0ELb0ELb0ELb0ELb0EEEvNS_16Flash_fwd_paramsE --------------------------
	.section	.text._ZN5flash16flash_fwd_kernelI23Flash_fwd_kernel_traitsILi256ELi64ELi64ELi4ELb0ELb0EN7cutlass6half_tE19Flash_kernel_traitsILi256ELi64ELi64ELi4ES3_EELb1ELb0ELb1ELb0ELb0ELb0ELb0ELb0EEEvNS_16Flash_fwd_paramsE,"ax",@progbits
	.align	128
        .global         _ZN5flash16flash_fwd_kernelI23Flash_fwd_kernel_traitsILi256ELi64ELi64ELi4ELb0ELb0EN7cutlass6half_tE19Flash_kernel_traitsILi256ELi64ELi64ELi4ES3_EELb1ELb0ELb1ELb0ELb0ELb0ELb0ELb0EEEvNS_16Flash_fwd_paramsE
        .type           _ZN5flash16flash_fwd_kernelI23Flash_fwd_kernel_traitsILi256ELi64ELi64ELi4ELb0ELb0EN7cutlass6half_tE19Flash_kernel_traitsILi256ELi64ELi64ELi4ES3_EELb1ELb0ELb1ELb0ELb0ELb0ELb0ELb0EEEvNS_16Flash_fwd_paramsE,@function
        .size           _ZN5flash16flash_fwd_kernelI23Flash_fwd_kernel_traitsILi256ELi64ELi64ELi4ELb0ELb0EN7cutlass6half_tE19Flash_kernel_traitsILi256ELi64ELi64ELi4ES3_EELb1ELb0ELb1ELb0ELb0ELb0ELb0ELb0EEEvNS_16Flash_fwd_paramsE,(.L_x_2400 - _ZN5flash16flash_fwd_kernelI23Flash_fwd_kernel_traitsILi256ELi64ELi64ELi4ELb0ELb0EN7cutlass6half_tE19Flash_kernel_traitsILi256ELi64ELi64ELi4ES3_EELb1ELb0ELb1ELb0ELb0ELb0ELb0ELb0EEEvNS_16Flash_fwd_paramsE)
        .other          _ZN5flash16flash_fwd_kernelI23Flash_fwd_kernel_traitsILi256ELi64ELi64ELi4ELb0ELb0EN7cutlass6half_tE19Flash_kernel_traitsILi256ELi64ELi64ELi4ES3_EELb1ELb0ELb1ELb0ELb0ELb0ELb0ELb0EEEvNS_16Flash_fwd_paramsE,@"STO_CUDA_ENTRY STV_DEFAULT"
_ZN5flash16flash_fwd_kernelI23Flash_fwd_kernel_traitsILi256ELi64ELi64ELi4ELb0ELb0EN7cutlass6half_tE19Flash_kernel_traitsILi256ELi64ELi64ELi4ES3_EELb1ELb0ELb1ELb0ELb0ELb0ELb0ELb0EEEvNS_16Flash_fwd_paramsE:
.text._ZN5flash16flash_fwd_kernelI23Flash_fwd_kernel_traitsILi256ELi64ELi64ELi4ELb0ELb0EN7cutlass6half_tE19Flash_kernel_traitsILi256ELi64ELi64ELi4ES3_EELb1ELb0ELb1ELb0ELb0ELb0ELb0ELb0EEEvNS_16Flash_fwd_paramsE:
        /* <DEDUP_REMOVED lines=16> */
[----:B------:R-:W-:Y:S08]  /*0100*/  S2UR UR9, SR_CTAID.Y ;  /* 0x00000000000979c3 */ /* 0x000ff00000002600 */
[----:B------:R-:W1:Y:S01]  /*0110*/  S2UR UR4, SR_CTAID.Z ;  /* 0x00000000000479c3 */ /* 0x000e620000002700 */
[----:B--2---:R-:W-:-:S07]  /*0120*/  @P2 IMAD.MOV.U32 R2, RZ, RZ, R6 ;  /* 0x000000ffff022224 */ /* 0x004fce00078e0006 */
[----:B------:R-:W2:Y:S01]  /*0130*/  @P2 LDC R0, c[0x0][0x3b0] ;  /* 0x0000ec00ff002b82 */ /* 0x000ea20000000800 */
[----:B---3--:R-:W-:-:S06]  /*0140*/  @P2 IMAD.MOV.U32 R3, RZ, RZ, R7 ;  /* 0x000000ffff032224 */ /* 0x008fcc00078e0007 */
[----:B------:R-:W2:Y:S01]  /*0150*/  @P2 LDG.E.64 R2, desc[UR30][R2.64] ;  /* 0x0000001e02022981 */ /* 0x000ea2000c1e1b00 */
[----:B------:R-:W-:Y:S02]  /*0160*/  UISETP.NE.U32.AND UP2, UPT, UR10, URZ, UPT ;  /* 0x0000003f0a00728c */ /* 0x000fe4000bf45070 */
[----:B------:R-:W-:Y:S02]  /*0170*/  UISETP.NE.U32.AND UP1, UPT, UR6, URZ, UPT ;  /* 0x0000003f0600728c */ /* 0x000fe4000bf25070 */
[----:B------:R-:W-:Y:S02]  /*0180*/  UISETP.NE.AND.EX UP2, UPT, UR11, URZ, UPT, UP2 ;  /* 0x0000003f0b00728c */ /* 0x000fe4000bf45320 */
[----:B------:R-:W-:Y:S02]  /*0190*/  UISETP.NE.AND.EX UP1, UPT, UR7, URZ, UPT, UP1 ;  /* 0x0000003f0700728c */ /* 0x000fe4000bf25310 */
[----:B-1----:R-:W-:Y:S01]  /*01a0*/  ULOP3.LUT UR5, UR4, UR17, UR9, 0xfe, !UPT ;  /* 0x0000001104057292 */ /* 0x002fe2000f8efe09 */
[----:B------:R-:W-:Y:S01]  /*01b0*/  ULDC.64 UR10, c[0x0][0x2f0] ;  /* 0x0000bc00000a7ab9 */ /* 0x000fe20000000a00 */
[----:B------:R-:W-:Y:S01]  /*01c0*/  PLOP3.LUT P0, PT, PT, PT, UP2, 0x80, 0x0 ;  /* 0x000000000000781c */ /* 0x000fe20003f0f028 */
[----:B------:R-:W-:-:S03]  /*01d0*/  UIMAD.WIDE UR10, UR9, 0x4, UR10 ;  /* 0x00000004090a78a5 */ /* 0x000fc6000f8e020a */
[----:B----4-:R-:W-:Y:S01]  /*01e0*/  LOP3.LUT P3, RZ, R106, UR5, RZ, 0xfc, !PT ;  /* 0x000000056aff7c12 */ /* 0x010fe2000f86fcff */
[----:B------:R-:W-:Y:S01]  /*01f0*/  ULDC.U8 UR5, c[0x0][0x3c2] ;  /* 0x0000f08000057ab9 */ /* 0x000fe20000000000 */
[----:B------:R-:W-:Y:S01]  /*0200*/  ULDC.64 UR6, c[0x0][0x2f8] ;  /* 0x0000be0000067ab9 */ /* 0x000fe20000000a00 */
[----:B------:R-:W-:Y:S02]  /*0210*/  UISETP.NE.AND UP3, UPT, UR5, URZ, UPT ;  /* 0x0000003f0500728c */ /* 0x000fe4000bf65270 */
[----:B------:R-:W-:Y:S01]  /*0220*/  UISETP.EQ.U32.AND UP0, UPT, UR6, URZ, UPT ;  /* 0x0000003f0600728c */ /* 0x000fe2000bf02070 */
[----:B------:R-:W-:Y:S02]  /*0230*/  @UP1 ULDC.64 UR12, c[0x0][0x300] ;  /* 0x0000c000000c1ab9 */ /* 0x000fe40000000a00 */
[----:B------:R-:W-:Y:S02]  /*0240*/  @UP1 UIMAD.WIDE UR12, UR9, 0x4, UR12 ;  /* 0x00000004090c18a5 */ /* 0x000fe4000f8e020c */
[----:B------:R-:W-:-:S03]  /*0250*/  UISETP.EQ.OR.EX UP0, UPT, UR7, URZ, !UP3, UP0 ;  /* 0x0000003f0700728c */ /* 0x000fc6000df02700 */
[----:B------:R-:W1:Y:S01]  /*0260*/  @!P3 LDC.64 R8, c[0x0][0x3b8] ;  /* 0x0000ee00ff08bb82 */ /* 0x000e620000000a00 */
        /* <DEDUP_REMOVED lines=10> */
[----:B------:R-:W-:Y:S01]  /*0310*/  ULDC.64 UR10, c[0x0][0x2f8] ;  /* 0x0000be00000a7ab9 */ /* 0x000fe20000000a00 */
[----:B-1----:R-:W-:Y:S02]  /*0320*/  @!P3 IMAD.MOV.U32 R4, RZ, RZ, R6 ;  /* 0x000000ffff04b224 */ /* 0x002fe400078e0006 */
[----:B------:R-:W-:Y:S01]  /*0330*/  @!P3 IMAD.MOV.U32 R5, RZ, RZ, R7 ;  /* 0x000000ffff05b224 */ /* 0x000fe200078e0007 */
[----:B------:R-:W-:-:S04]  /*0340*/  PLOP3.LUT P2, PT, PT, PT, UP0, 0x80, 0x0 ;  /* 0x000000000000781c */ /* 0x000fc80003f4f008 */
[----:B------:R1:W-:Y:S01]  /*0350*/  @!P3 STG.E.64 desc[UR30][R8.64+0x8], R4 ;  /* 0x000008040800b986 */ /* 0x0003e2000c101b1e */
[----:B------:R-:W-:-:S03]  /*0360*/  UIMAD.WIDE UR10, UR9, 0x4, UR10 ;  /* 0x00000004090a78a5 */ /* 0x000fc6000f8e020a */
        /* <DEDUP_REMOVED lines=8> */
[----:B------:R-:W-:Y:S01]  /*03f0*/  SHF.R.S32.HI R30, RZ, 0x1f, R106 ;  /* 0x0000001fff1e7819 */ /* 0x000fe2000001146a */
[----:B------:R-:W-:Y:S01]  /*0400*/  UMOV UR15, URZ ;  /* 0x0000003f000f7c82 */ /* 0x000fe20008000000 */
[----:B------:R-:W-:Y:S02]  /*0410*/  UIMAD UR5, UR9, UR8, UR4 ;  /* 0x00000008090572a4 */ /* 0x000fe4000f8e0204 */
[----:B------:R-:W-:Y:S01]  /*0420*/  LEA.HI R33, R30, R106, RZ, 0x5 ;  /* 0x0000006a1e217211 */ /* 0x000fe200078f28ff */
[----:B------:R-:W-:Y:S01]  /*0430*/  UMOV UR16, 0xffffffff ;  /* 0xffffffff00107882 */ /* 0x000fe20000000000 */
[----:B------:R-:W-:Y:S01]  /*0440*/  USHF.L.U32 UR5, UR5, 0x5, URZ ;  /* 0x0000000505057899 */ /* 0x000fe2000800063f */
[----:B------:R-:W-:Y:S01]  /*0450*/  UMOV UR10, 0xffffffff ;  /* 0xffffffff000a7882 */ /* 0x000fe20000000000 */
[----:B--2---:R-:W-:Y:S02]  /*0460*/  @P0 R2UR UR16, R8 ;  /* 0x00000000081002ca */ /* 0x004fe400000e0000 */
[----:B---3--:R-:W-:-:S02]  /*0470*/  @P0 R2UR UR18, R5 ;  /* 0x00000000051202ca */ /* 0x008fc400000e0000 */
[----:B------:R-:W-:Y:S01]  /*0480*/  ISETP.NE.U32.AND P0, PT, RZ, UR6, PT ;  /* 0x00000006ff007c0c */ /* 0x000fe2000bf05070 */
[----:B------:R-:W-:-:S10]  /*0490*/  USHF.R.S32.HI UR6, URZ, 0x1f, UR5 ;  /* 0x0000001f3f067899 */ /* 0x000fd40008011405 */
[----:B------:R-:W-:-:S07]  /*04a0*/  @UP2 UIADD3 UR18, UR18, -UR16, URZ ;  /* 0x8000001012122290 */ /* 0x000fce000fffe03f */
[----:B------:R-:W-:Y:S01]  /*04b0*/  @!UP2 ULDC UR18, c[0x0][0x2c4] ;  /* 0x0000b1000012aab9 */ /* 0x000fe20000000800 */
[----:B----4-:R-:W-:Y:S02]  /*04c0*/  @P1 R2UR UR15, R0 ;  /* 0x00000000000f12ca */ /* 0x010fe400000e0000 */
[----:B------:R-:W-:-:S05]  /*04d0*/  LOP3.LUT R0, R33, 0xffffffe0, RZ, 0xc0, !PT ;  /* 0xffffffe021007812 */ /* 0x000fca00078ec0ff */
[----:B------:R-:W-:-:S05]  /*04e0*/  IMAD.IADD R104, R106, 0x1, -R0 ;  /* 0x000000016a687824 */ /* 0x000fca00078e0a00 */
[--C-:B------:R-:W-:Y:S02]  /*04f0*/  SHF.R.S32.HI R0, RZ, 0x1f, R104.reuse ;  /* 0x0000001fff007819 */ /* 0x100fe40000011468 */
[----:B-----5:R-:W-:Y:S02]  /*0500*/  @!P2 R2UR UR10, R4 ;  /* 0x00000000040aa2ca */ /* 0x020fe400000e0000 */
[----:B------:R-:W-:Y:S02]  /*0510*/  ISETP.NE.AND.EX P2, PT, RZ, UR7, PT, P0 ;  /* 0x00000007ff007c0c */ /* 0x000fe4000bf45300 */
[----:B------:R-:W-:-:S04]  /*0520*/  IADD3 R108, P1, P0, R6, UR5, R104 ;  /* 0x00000005066c7c10 */ /* 0x000fc8000f83e068 */
[----:B------:R-:W-:Y:S01]  /*0530*/  IADD3.X R107, R7, UR6, R0, P1, P0 ;  /* 0x00000006076b7c10 */ /* 0x000fe20008fe0400 */
[----:B------:R1:W-:Y:S06]  /*0540*/  STL [R1+0xb8], R108 ;  /* 0x0000b86c01007387 */ /* 0x0003ec0000100800 */
[----:B------:R-:W-:Y:S05]  /*0550*/  @!P2 BRA `(.L_x_685) ;  /* 0x00000000001ca947 */ /* 0x000fea0003800000 */
[----:B------:R-:W-:-:S13]  /*0560*/  PLOP3.LUT P0, PT, PT, PT, UP3, 0x80, 0x0 ;  /* 0x000000000000781c */ /* 0x000fda0003f0f038 */
[----:B------:R-:W2:Y:S04]  /*0570*/  @P0 LDG.E R0, desc[UR30][R2.64+0x4] ;  /* 0x0000041e02000981 */ /* 0x000ea8000c1e1900 */
[----:B------:R-:W3:Y:S01]  /*0580*/  @!P0 LDG.E R2, desc[UR30][R2.64] ;  /* 0x0000001e02028981 */ /* 0x000ee2000c1e1900 */
[----:B--2---:R-:W-:-:S13]  /*0590*/  @P0 R2UR UR5, R0 ;  /* 0x00000000000502ca */ /* 0x004fda00000e0000 */
[----:B------:R-:W-:-:S07]  /*05a0*/  @UP3 UIADD3 UR5, UR5, -UR10, URZ ;  /* 0x8000000a05053290 */ /* 0x000fce000fffe03f */
[----:B---3--:R-:W-:Y:S01]  /*05b0*/  @!P0 R2UR UR5, R2 ;  /* 0x00000000020582ca */ /* 0x008fe200000e0000 */
[----:B------:R-:W-:-:S14]  /*05c0*/  BRA `(.L_x_686) ;  /* 0x0000000000047947 */ /* 0x000fdc0003800000 */
.L_x_685:
[----:B------:R-:W-:Y:S01]  /*05d0*/  ULDC UR5, c[0x0][0x2c8] ;  /* 0x0000b20000057ab9 */ /* 0x000fe20000000800 */
.L_x_686:
        /* <DEDUP_REMOVED lines=45> */
[----:B------:R-:W-:Y:S01]  /*08b0*/  LEA.HI R10, R30, R106, RZ, 0x3 ;  /* 0x0000006a1e0a7211 */ /* 0x000fe200078f18ff */
[----:B------:R-:W-:Y:S01]  /*08c0*/  ULDC.U8 UR5, c[0x0][0x3d9] ;  /* 0x0000f64000057ab9 */ /* 0x000fe20000000000 */
[----:B------:R-:W-:Y:S01]  /*08d0*/  UIADD3 UR18, -UR29, UR18, URZ ;  /* 0x000000121d127290 */ /* 0x000fe2000fffe13f */
[----:B------:R-:W-:Y:S01]  /*08e0*/  MOV R6, UR17 ;  /* 0x0000001100067c02 */ /* 0x000fe20008000f00 */
[----:B------:R-:W-:Y:S01]  /*08f0*/  UISETP.NE.AND UP2, UPT, UR5, URZ, UPT ;  /* 0x0000003f0500728c */ /* 0x000fe2000bf45270 */
[----:B------:R-:W-:Y:S01]  /*0900*/  LOP3.LUT R0, R10, 0xfffffff8, RZ, 0xc0, !PT ;  /* 0xfffffff80a007812 */ /* 0x000fe200078ec0ff */
[----:B------:R-:W-:Y:S01]  /*0910*/  BSSY B0, `(.L_x_688) ;  /* 0x0000051000007945 */ /* 0x000fe20003800000 */
[----:B------:R-:W-:-:S03]  /*0920*/  SHF.R.S32.HI R10, RZ, 0x3, R10 ;  /* 0x00000003ff0a7819 */ /* 0x000fc6000001140a */
[----:B------:R-:W-:Y:S01]  /*0930*/  @UP1 ULDC.64 UR10, c[0x0][0x298] ;  /* 0x0000a600000a1ab9 */ /* 0x000fe20000000a00 */
[----:B------:R-:W-:Y:S01]  /*0940*/  @!UP1 USHF.R.S32.HI UR14, URZ, 0x1f, UR9 ;  /* 0x0000001f3f0e9899 */ /* 0x000fe20008011409 */
[----:B------:R-:W-:Y:S01]  /*0950*/  IMAD.IADD R0, R106, 0x1, -R0 ;  /* 0x000000016a007824 */ /* 0x000fe200078e0a00 */
[----:B------:R-:W-:Y:S01]  /*0960*/  @UP1 UIMAD.WIDE.U32 UR12, UR16, UR10, URZ ;  /* 0x0000000a100c12a5 */ /* 0x000fe2000f8e003f */
[----:B------:R-:W-:Y:S01]  /*0970*/  ISETP.GE.AND P1, PT, R10, UR18, PT ;  /* 0x000000120a007c0c */ /* 0x000fe2000bf26270 */
[----:B------:R-:W-:Y:S01]  /*0980*/  @!UP1 ULDC.64 UR6, c[0x0][0x290] ;  /* 0x0000a40000069ab9 */ /* 0x000fe20000000a00 */
[--C-:B------:R-:W-:Y:S01]  /*0990*/  SHF.R.S32.HI R11, RZ, 0x1f, R10.reuse ;  /* 0x0000001fff0b7819 */ /* 0x100fe2000001140a */
[----:B------:R-:W-:Y:S01]  /*09a0*/  @!UP1 UIMAD UR10, UR14, UR6, URZ ;  /* 0x000000060e0a92a4 */ /* 0x000fe2000f8e023f */
[C---:B------:R-:W-:Y:S01]  /*09b0*/  ISETP.NE.AND P3, PT, R0.reuse, RZ, PT ;  /* 0x000000ff0000720c */ /* 0x040fe20003f65270 */
[----:B------:R-:W-:Y:S01]  /*09c0*/  @UP1 UIMAD UR11, UR16, UR11, UR13 ;  /* 0x0000000b100b12a4 */ /* 0x000fe2000f8e020d */
[----:B------:R-:W-:Y:S01]  /*09d0*/  IMAD.SHL.U32 R0, R0, 0x8, RZ ;  /* 0x0000000800007824 */ /* 0x000fe200078e00ff */
[----:B------:R-:W-:Y:S01]  /*09e0*/  @!UP1 UIMAD.WIDE.U32 UR20, UR9, UR6, URZ ;  /* 0x00000006091492a5 */ /* 0x000fe2000f8e003f */
[----:B------:R-:W-:Y:S01]  /*09f0*/  VIADD R14, R10, 0x10 ;  /* 0x000000100a0e7836 */ /* 0x000fe20000000000 */
[----:B------:R-:W-:Y:S01]  /*0a00*/  ULDC.U8 UR13, c[0x0][0x3d8] ;  /* 0x0000f600000d7ab9 */ /* 0x000fe20000000000 */
[----:B------:R-:W-:Y:S01]  /*0a10*/  @!UP1 UIMAD UR10, UR9, UR7, UR10 ;  /* 0x00000007090a92a4 */ /* 0x000fe2000f8e020a */
[----:B------:R-:W-:Y:S01]  /*0a20*/  IMAD.WIDE R6, R6, 0x40, R10 ;  /* 0x0000004006067825 */ /* 0x000fe200078e020a */
[----:B------:R-:W-:Y:S01]  /*0a30*/  UISETP.NE.AND UP3, UPT, UR13, URZ, UPT ;  /* 0x0000003f0d00728c */ /* 0x000fe2000bf65270 */
[----:B------:R-:W-:Y:S01]  /*0a40*/  IADD3 R19, R0, 0x40, RZ ;  /* 0x0000004000137810 */ /* 0x000fe20007ffe0ff */
[----:B------:R-:W-:Y:S01]  /*0a50*/  UISETP.NE.AND UP0, UPT, UR13, URZ, !UP2 ;  /* 0x0000003f0d00728c */ /* 0x000fe2000d705270 */
[----:B------:R-:W-:Y:S01]  /*0a60*/  VIADD R16, R10, 0x20 ;  /* 0x000000200a107836 */ /* 0x000fe20000000000 */
[----:B------:R-:W-:Y:S01]  /*0a70*/  @UP2 ULDC.64 UR6, c[0x0][0x2c0] ;  /* 0x0000b00000062ab9 */ /* 0x000fe20000000a00 */
[----:B------:R-:W-:Y:S01]  /*0a80*/  USHF.R.S32.HI UR14, URZ, 0x1f, UR4 ;  /* 0x0000001f3f0e7899 */ /* 0x000fe20008011404 */
[C---:B------:R-:W-:Y:S01]  /*0a90*/  VIADD R18, R0.reuse, 0x80 ;  /* 0x0000008000127836 */ /* 0x040fe20000000000 */
[----:B------:R-:W-:Y:S01]  /*0aa0*/  @UP2 UIMAD UR15, UR7, UR6, URZ ;  /* 0x00000006070f22a4 */ /* 0x000fe2000f8e023f */
[----:B------:R-:W-:Y:S01]  /*0ab0*/  VIADD R17, R0, 0xc0 ;  /* 0x000000c000117836 */ /* 0x000fe20000000000 */
[----:B------:R-:W-:Y:S01]  /*0ac0*/  UISETP.EQ.AND UP3, UPT, UR5, URZ, UP3 ;  /* 0x0000003f0500728c */ /* 0x000fe20009f62270 */
[----:B------:R-:W-:-:S02]  /*0ad0*/  ULDC.64 UR6, c[0x0][0x2a0] ;  /* 0x0000a80000067ab9 */ /* 0x000fc40000000a00 */
[----:B------:R-:W-:Y:S01]  /*0ae0*/  @!UP2 ULDC UR5, c[0x0][0x2c4] ;  /* 0x0000b1000005aab9 */ /* 0x000fe20000000800 */
[----:B------:R-:W-:Y:S01]  /*0af0*/  UIMAD UR14, UR14, UR6, URZ ;  /* 0x000000060e0e72a4 */ /* 0x000fe2000f8e023f */
[----:B------:R-:W-:Y:S01]  /*0b00*/  IMAD.U32 R12, RZ, RZ, UR6 ;  /* 0x00000006ff0c7e24 */ /* 0x000fe2000f8e00ff */
[----:B------:R-:W-:Y:S01]  /*0b10*/  @UP0 ULDC UR5, c[0x0][0x2e4] ;  /* 0x0000b90000050ab9 */ /* 0x000fe20000000800 */
[----:B------:R-:W-:Y:S01]  /*0b20*/  @UP2 UMOV UR6, 0x1 ;  /* 0x0000000100062882 */ /* 0x000fe20000000000 */
[----:B------:R-:W-:Y:S02]  /*0b30*/  UIMAD UR7, UR4, UR7, UR14 ;  /* 0x00000007040772a4 */ /* 0x000fe4000f8e020e */
[----:B------:R-:W-:Y:S01]  /*0b40*/  @!UP2 UIMAD UR6, UR5, UR8, URZ ;  /* 0x000000080506a2a4 */ /* 0x000fe2000f8e023f */
[----:B------:R-:W-:Y:S01]  /*0b50*/  @UP1 UMOV UR14, UR12 ;  /* 0x0000000c000e1c82 */ /* 0x000fe20008000000 */
[----:B------:R-:W-:Y:S01]  /*0b60*/  @UP3 ULDC UR12, c[0x0][0x2c4] ;  /* 0x0000b100000c3ab9 */ /* 0x000fe20000000800 */
[----:B------:R-:W-:-:S02]  /*0b70*/  @!UP1 UIADD3 UR11, UR21, UR10, URZ ;  /* 0x0000000a150b9290 */ /* 0x000fc4000fffe03f */
[----:B------:R-:W-:Y:S01]  /*0b80*/  @UP3 UIMAD UR12, UR9, UR12, URZ ;  /* 0x0000000c090c32a4 */ /* 0x000fe2000f8e023f */
[----:B------:R-:W-:Y:S01]  /*0b90*/  @!UP1 UMOV UR14, UR20 ;  /* 0x00000014000e9c82 */ /* 0x000fe20008000000 */
[----:B------:R-:W-:Y:S01]  /*0ba0*/  UIMAD UR6, UR9, UR6, URZ ;  /* 0x00000006090672a4 */ /* 0x000fe2000f8e023f */
[C---:B------:R-:W-:Y:S01]  /*0bb0*/  IADD3 R2, P0, R0.reuse, UR14, RZ ;  /* 0x0000000e00027c10 */ /* 0x040fe2000ff1e0ff */
[----:B------:R-:W-:Y:S02]  /*0bc0*/  @UP3 USEL UR12, UR12, UR16, !UP1 ;  /* 0x000000100c0c3287 */ /* 0x000fe4000c800000 */
[----:B------:R-:W-:Y:S01]  /*0bd0*/  USEL UR6, UR6, URZ, !UP3 ;  /* 0x0000003f06067287 */ /* 0x000fe2000d800000 */
[----:B------:R-:W-:Y:S01]  /*0be0*/  LEA.HI.X.SX32 R3, R0, UR11, 0x1, P0 ;  /* 0x0000000b00037c11 */ /* 0x000fe200080f0eff */
[----:B------:R-:W-:Y:S01]  /*0bf0*/  @UP2 ULDC UR13, c[0x0][0x2c0] ;  /* 0x0000b000000d2ab9 */ /* 0x000fe20000000800 */
[----:B------:R-:W-:Y:S01]  /*0c00*/  @!UP2 UMOV UR13, 0x1 ;  /* 0x00000001000da882 */ /* 0x000fe20000000000 */
[----:B------:R-:W-:Y:S01]  /*0c10*/  @!UP2 UMOV UR15, UR5 ;  /* 0x00000005000fac82 */ /* 0x000fe20008000000 */
[----:B------:R-:W-:Y:S01]  /*0c20*/  UIMAD UR29, UR29, UR13, URZ ;  /* 0x0000000d1d1d72a4 */ /* 0x000fe2000f8e023f */
[----:B------:R-:W-:Y:S01]  /*0c30*/  IMAD.WIDE.U32 R12, R12, UR4, R2 ;  /* 0x000000040c0c7c25 */ /* 0x000fe2000f8e0002 */
[----:B------:R-:W-:Y:S01]  /*0c40*/  UIMAD UR15, UR4, UR15, UR6 ;  /* 0x0000000f040f72a4 */ /* 0x000fe2000f8e0206 */
[----:B------:R-:W-:Y:S01]  /*0c50*/  ISETP.GE.AND P0, PT, R14, UR18, PT ;  /* 0x000000120e007c0c */ /* 0x000fe2000bf06270 */
[----:B------:R-:W-:Y:S01]  /*0c60*/  @!UP3 UMOV UR22, URZ ;  /* 0x0000003f0016bc82 */ /* 0x000fe20008000000 */
[----:B------:R-:W-:Y:S01]  /*0c70*/  @UP3 UMOV UR22, UR12 ;  /* 0x0000000c00163c82 */ /* 0x000fe20008000000 */
[----:B------:R-:W-:Y:S01]  /*0c80*/  @!UP3 UMOV UR23, URZ ;  /* 0x0000003f0017bc82 */ /* 0x000fe20008000000 */
[----:B------:R-:W-:Y:S01]  /*0c90*/  @UP3 USHF.R.S32.HI UR23, URZ, 0x1f, UR12 ;  /* 0x0000001f3f173899 */ /* 0x000fe2000801140c */
[----:B------:R-:W-:Y:S01]  /*0ca0*/  IADD3 R9, R13, UR7, RZ ;  /* 0x000000070d097c10 */ /* 0x000fe2000fffe0ff */
[----:B------:R-:W-:-:S02]  /*0cb0*/  USHF.R.S32.HI UR4, URZ, 0x1f, UR29 ;  /* 0x0000001f3f047899 */ /* 0x000fc4000801141d */
        /* <DEDUP_REMOVED lines=22> */
.L_x_689:
[----:B------:R-:W-:Y:S05]  /*0e20*/  BSYNC B0 ;  /* 0x0000000000007941 */ /* 0x000fea0003800000 */
.L_x_688:
        /* <DEDUP_REMOVED lines=25> */
.L_x_691:
[----:B------:R-:W-:Y:S05]  /*0fc0*/  BSYNC B0 ;  /* 0x0000000000007941 */ /* 0x000fea0003800000 */
.L_x_690:
        /* <DEDUP_REMOVED lines=24> */
.L_x_693:
[----:B------:R-:W-:Y:S05]  /*1150*/  BSYNC B0 ;  /* 0x0000000000007941 */ /* 0x000fea0003800000 */
.L_x_692:
        /* <DEDUP_REMOVED lines=27> */
.L_x_695:
[----:B------:R-:W-:Y:S05]  /*1310*/  BSYNC B0 ;  /* 0x0000000000007941 */ /* 0x000fea0003800000 */
.L_x_694:
        /* <DEDUP_REMOVED lines=10> */
.L_x_697:
[----:B------:R-:W-:Y:S05]  /*13c0*/  BSYNC B0 ;  /* 0x0000000000007941 */ /* 0x000fea0003800000 */
.L_x_696:
        /* <DEDUP_REMOVED lines=10> */
.L_x_699:
[----:B------:R-:W-:Y:S05]  /*1470*/  BSYNC B0 ;  /* 0x0000000000007941 */ /* 0x000fea0003800000 */
.L_x_698:
        /* <DEDUP_REMOVED lines=10> */
.L_x_701:
[----:B------:R-:W-:Y:S05]  /*1520*/  BSYNC B0 ;  /* 0x0000000000007941 */ /* 0x000fea0003800000 */
.L_x_700:
        /* <DEDUP_REMOVED lines=10> */
.L_x_687:
        /* <DEDUP_REMOVED lines=31> */
.L_x_702:
[----:B------:R-:W-:Y:S01]  /*17c0*/  ULDC UR6, c[0x0][0x278] ;  /* 0x00009e0000067ab9 */ /* 0x000fe20000000800 */
[----:B------:R-:W2:Y:S01]  /*17d0*/  S2R R2, SR_CTAID.Z ;  /* 0x0000000000027919 */ /* 0x000ea20000002700 */
[----:B------:R-:W-:Y:S01]  /*17e0*/  IMAD.U32 R0, RZ, RZ, UR6 ;  /* 0x00000006ff007e24 */ /* 0x000fe2000f8e00ff */
[----:B------:R-:W-:Y:S01]  /*17f0*/  UMOV UR36, URZ ;  /* 0x0000003f00247c82 */ /* 0x000fe20008000000 */
[----:B------:R-:W-:Y:S01]  /*1800*/  LEA.HI R5, R30, R106, RZ, 0x6 ;  /* 0x0000006a1e057211 */ /* 0x000fe200078f30ff */
[----:B------:R-:W-:Y:S02]  /*1810*/  IMAD.U32 R10, RZ, RZ, UR17 ;  /* 0x00000011ff0a7e24 */ /* 0x000fe4000f8e00ff */
[----:B------:R-:W-:Y:S02]  /*1820*/  IABS R0, R0 ;  /* 0x0000000000007213 */ /* 0x000fe40000000000 */
[----:B------:R-:W-:Y:S02]  /*1830*/  IMAD.SHL.U32 R5, R5, 0x8, RZ ;  /* 0x0000000805057824 */ /* 0x000fe400078e00ff */
        /* <DEDUP_REMOVED lines=10> */
[----:B------:R-:W-:-:S03]  /*18e0*/  SHF.R.S32.HI R12, RZ, 0x3, R2 ;  /* 0x00000003ff0c7819 */ /* 0x000fc60000011402 */
        /* <DEDUP_REMOVED lines=8> */
[----:B------:R-:W-:Y:S02]  /*1970*/  LOP3.LUT R0, R0, 0x1c0, RZ, 0xc0, !PT ;  /* 0x000001c000007812 */ /* 0x000fe400078ec0ff */
[----:B------:R-:W-:-:S02]  /*1980*/  SHF.R.S32.HI R29, RZ, 0x1f, R28 ;  /* 0x0000001fff1d7819 */ /* 0x000fc4000001141c */
[----:B------:R-:W-:Y:S02]  /*1990*/  LOP3.LUT R2, R0, 0x38, R28, 0xf8, !PT ;  /* 0x0000003800027812 */ /* 0x000fe400078ef81c */
[----:B------:R-:W-:Y:S01]  /*19a0*/  UMOV UR19, UR37 ;  /* 0x0000002500137c82 */ /* 0x000fe20008000000 */
[----:B------:R-:W-:Y:S01]  /*19b0*/  SHF.R.U32.HI R4, RZ, 0x3, R0 ;  /* 0x00000003ff047819 */ /* 0x000fe20000011600 */
[----:B------:R-:W-:Y:S02]  /*19c0*/  UIMAD.WIDE.U32 UR36, UR19, UR11, URZ ;  /* 0x0000000b132472a5 */ /* 0x000fe4000f8e003f */
[----:B------:R-:W-:Y:S01]  /*19d0*/  UIADD3 UR36, -UR29, UR18, URZ ;  /* 0x000000121d247290 */ /* 0x000fe2000fffe13f */
[----:B------:R-:W-:Y:S01]  /*19e0*/  LOP3.LUT R4, R2, R4, RZ, 0x3c, !PT ;  /* 0x0000000402047212 */ /* 0x000fe200078e3cff */
[----:B------:R-:W-:-:S03]  /*19f0*/  USHF.R.S32.HI UR19, URZ, 0x1f, UR4 ;  /* 0x0000001f3f137899 */ /* 0x000fc60008011404 */
[----:B------:R-:W-:Y:S02]  /*1a00*/  UMOV UR21, UR37 ;  /* 0x0000002500157c82 */ /* 0x000fe40008000000 */
[----:B------:R-:W-:-:S04]  /*1a10*/  UIADD3 UR14, -UR21, URZ, URZ ;  /* 0x0000003f150e7290 */ /* 0x000fc8000fffe13f */
        /* <DEDUP_REMOVED lines=32> */
.L_x_703:
[----:B------:R-:W-:Y:S01]  /*1c20*/  ULDC.64 UR6, c[0x0][0x258] ;  /* 0x0000960000067ab9 */ /* 0x000fe20000000a00 */
[C---:B------:R-:W-:Y:S01]  /*1c30*/  IADD3 R2, P0, R28.reuse, UR20, RZ ;  /* 0x000000141c027c10 */ /* 0x040fe2000ff1e0ff */
[----:B------:R-:W2:Y:S01]  /*1c40*/  S2UR UR33, SR_CgaCtaId ;  /* 0x00000000002179c3 */ /* 0x000ea20000008800 */
[----:B------:R-:W-:Y:S01]  /*1c50*/  UIMAD UR15, UR19, UR6, URZ ;  /* 0x00000006130f72a4 */ /* 0x000fe2000f8e023f */
        /* <DEDUP_REMOVED lines=9> */
[----:B------:R-:W-:Y:S01]  /*1cf0*/  IMAD.U32 R34, RZ, RZ, UR6 ;  /* 0x00000006ff227e24 */ /* 0x000fe2000f8e00ff */
[----:B------:R3:W-:Y:S01]  /*1d00*/  STL [R1+0x7c], R113 ;  /* 0x00007c7101007387 */ /* 0x0007e20000100800 */
[----:B------:R-:W-:Y:S01]  /*1d10*/  ISETP.GE.AND P0, PT, R12, UR36, PT ;  /* 0x000000240c007c0c */ /* 0x000fe2000bf06270 */
[----:B------:R-:W-:Y:S01]  /*1d20*/  IMAD.WIDE.U32 R18, R0, UR4, R2 ;  /* 0x0000000400127c25 */ /* 0x000fe2000f8e0002 */
[----:B------:R-:W-:Y:S01]  /*1d30*/  UIADD3 UR20, UR22, -0x1, URZ ;  /* 0xffffffff16147890 */ /* 0x000fe2000fffe03f */
[----:B------:R3:W-:Y:S01]  /*1d40*/  STL [R1+0x78], R112 ;  /* 0x0000787001007387 */ /* 0x0007e20000100800 */
[----:B------:R-:W-:Y:S01]  /*1d50*/  UMOV UR4, 0x400 ;  /* 0x0000040000047882 */ /* 0x000fe20000000000 */
[----:B------:R-:W-:Y:S01]  /*1d60*/  UIMAD UR37, UR14, UR8, URZ ;  /* 0x000000080e2572a4 */ /* 0x000fe2000f8e023f */
[----:B------:R-:W-:Y:S01]  /*1d70*/  VIADD R0, R12, 0x10 ;  /* 0x000000100c007836 */ /* 0x000fe20000000000 */
[----:B------:R3:W-:Y:S01]  /*1d80*/  STL [R1+0x80], R109 ;  /* 0x0000806d01007387 */ /* 0x0007e20000100800 */
[----:B------:R-:W-:Y:S01]  /*1d90*/  UIMAD UR19, UR20, -0x40, UR32 ;  /* 0xffffffc0141378a4 */ /* 0x000fe2000f8e0220 */
[----:B------:R-:W-:Y:S01]  /*1da0*/  LOP3.LUT R4, R4, 0xfffffe00, R5, 0xf8, !PT ;  /* 0xfffffe0004047812 */ /* 0x000fe200078ef805 */
[----:B------:R-:W-:Y:S01]  /*1db0*/  UIMAD UR9, UR21, UR9, UR37 ;  /* 0x00000009150972a4 */ /* 0x000fe2000f8e0225 */
[----:B------:R3:W-:Y:S01]  /*1dc0*/  STL [R1+0xbc], R35 ;  /* 0x0000bc2301007387 */ /* 0x0007e20000100800 */
[----:B--2---:R-:W-:Y:S01]  /*1dd0*/  ULEA UR4, UR33, UR4, 0x18 ;  /* 0x0000000421047291 */ /* 0x004fe2000f8ec03f */
[----:B------:R-:W-:Y:S01]  /*1de0*/  IADD3 R15, R19, UR15, RZ ;  /* 0x0000000f130f7c10 */ /* 0x000fe2000fffe0ff */
[----:B------:R-:W-:Y:S01]  /*1df0*/  UIMAD UR33, UR14, UR6, URZ ;  /* 0x000000060e2172a4 */ /* 0x000fe2000f8e023f */
[----:B------:R3:W-:Y:S01]  /*1e00*/  STL [R1+0xc0], R34 ;  /* 0x0000c02201007387 */ /* 0x0007e20000100800 */
[----:B------:R-:W-:Y:S01]  /*1e10*/  BSSY B0, `(.L_x_704) ;  /* 0x0000036000007945 */ /* 0x000fe20003800000 */
[C---:B------:R-:W-:Y:S01]  /*1e20*/  IADD3 R26, R12.reuse, 0x20, RZ ;  /* 0x000000200c1a7810 */ /* 0x040fe20007ffe0ff */
[----:B------:R-:W-:Y:S01]  /*1e30*/  UIMAD UR33, UR21, UR7, UR33 ;  /* 0x00000007152172a4 */ /* 0x000fe2000f8e0221 */
[----:B------:R-:W-:Y:S01]  /*1e40*/  VIADD R27, R12, 0x30 ;  /* 0x000000300c1b7836 */ /* 0x000fe20000000000 */
[C---:B------:R-:W-:Y:S01]  /*1e50*/  ISETP.GE.AND P2, PT, R0.reuse, UR36, PT ;  /* 0x0000002400007c0c */ /* 0x040fe2000bf46270 */
[----:B------:R-:W-:Y:S01]  /*1e60*/  IMAD R21, R13, UR12, RZ ;  /* 0x0000000c0d157c24 */ /* 0x000fe2000f8e02ff */
[----:B------:R-:W-:Y:S01]  /*1e70*/  ISETP.GE.AND P1, PT, R0, UR19, PT ;  /* 0x0000001300007c0c */ /* 0x000fe2000bf26270 */
[----:B------:R-:W-:Y:S01]  /*1e80*/  IMAD.WIDE.U32 R16, R12, UR12, R28 ;  /* 0x0000000c0c107c25 */ /* 0x000fe2000f8e001c */
        /* <DEDUP_REMOVED lines=46> */
.L_x_705:
[----:B------:R-:W-:Y:S05]  /*2170*/  BSYNC B0 ;  /* 0x0000000000007941 */ /* 0x000fea0003800000 */
.L_x_704:
[----:B------:R-:W-:Y:S01]  /*2180*/  ISETP.GE.AND P0, PT, R0, UR19, PT ;  /* 0x0000001300007c0c */ /* 0x000fe2000bf06270 */
[----:B--2-4-:R-:W-:Y:S01]  /*2190*/  IMAD R2, R12, UR13, R21 ;  /* 0x0000000d0c027c24 */ /* 0x014fe2000f8e0215 */
[----:B------:R-:W-:Y:S01]  /*21a0*/  IADD3 R22, P3, R16, UR26, RZ ;  /* 0x0000001a10167c10 */ /* 0x000fe2000ff7e0ff */
[----:B------:R-:W-:Y:S01]  /*21b0*/  IMAD R0, R13, UR10, RZ ;  /* 0x0000000a0d007c24 */ /* 0x000fe2000f8e02ff */
[----:B------:R-:W-:Y:S01]  /*21c0*/  BSSY B0, `(.L_x_706) ;  /* 0x0000036000007945 */ /* 0x000fe20003800000 */
[----:B------:R-:W-:Y:S01]  /*21d0*/  ISETP.GE.AND P5, PT, R26, UR36, PT ;  /* 0x000000241a007c0c */ /* 0x000fe2000bfa6270 */
[C---:B------:R-:W-:Y:S01]  /*21e0*/  IMAD.WIDE.U32 R24, R12.reuse, UR10, R28 ;  /* 0x0000000a0c187c25 */ /* 0x040fe2000f8e001c */
[----:B------:R-:W-:Y:S02]  /*21f0*/  ISETP.GE.AND P6, PT, R27, UR36, PT ;  /* 0x000000241b007c0c */ /* 0x000fe4000bfc6270 */
[----:B------:R-:W-:Y:S01]  /*2200*/  IADD3.X R23, R17, UR25, R2, P3, !PT ;  /* 0x0000001911177c10 */ /* 0x000fe20009ffe402 */
[----:B------:R-:W-:Y:S01]  /*2210*/  IMAD R31, R12, UR11, R0 ;  /* 0x0000000b0c1f7c24 */ /* 0x000fe2000f8e0200 */
[----:B------:R-:W-:Y:S09]  /*2220*/  @P2 BRA `(.L_x_707) ;  /* 0x0000000000bc2947 */ /* 0x000ff20003800000 */
[----:B------:R-:W-:Y:S01]  /*2230*/  ULDC UR8, c[0x0][0x2d0] ;  /* 0x0000b40000087ab9 */ /* 0x000fe20000000800 */
[----:B------:R-:W-:Y:S01]  /*2240*/  IADD3 R0, P3, R10, 0x10, RZ ;  /* 0x000000100a007810 */ /* 0x000fe20007f7e0ff */
[----:B------:R-:W-:Y:S01]  /*2250*/  ULDC.64 UR6, c[0x0][0x240] ;  /* 0x0000900000067ab9 */ /* 0x000fe20000000a00 */
[----:B------:R-:W-:Y:S01]  /*2260*/  ISETP.GE.AND P2, PT, R28, UR8, PT ;  /* 0x000000081c007c0c */ /* 0x000fe2000bf46270 */
[----:B------:R-:W-:Y:S01]  /*2270*/  IMAD.MOV.U32 R3, RZ, RZ, R15 ;  /* 0x000000ffff037224 */ /* 0x000fe200078e000f */
[----:B------:R-:W-:Y:S01]  /*2280*/  ISETP.GE.AND P4, PT, R113, UR8, PT ;  /* 0x0000000871007c0c */ /* 0x000fe2000bf86270 */
[----:B------:R-:W-:-:S04]  /*2290*/  IMAD.X R2, RZ, RZ, R11, P3 ;  /* 0x000000ffff027224 */ /* 0x000fc800018e060b */
[----:B------:R-:W-:Y:S02]  /*22a0*/  IMAD R6, R2, UR6, RZ ;  /* 0x0000000602067c24 */ /* 0x000fe4000f8e02ff */
[----:B------:R-:W-:-:S04]  /*22b0*/  IMAD.MOV.U32 R2, RZ, RZ, R18 ;  /* 0x000000ffff027224 */ /* 0x000fc800078e0012 */
[----:B------:R-:W2:Y:S01]  /*22c0*/  @!P2 LDC.64 R4, c[0x0][0x210] ;  /* 0x00008400ff04ab82 */ /* 0x000ea20000000a00 */
[C---:B------:R-:W-:Y:S01]  /*22d0*/  IMAD.WIDE.U32 R2, R0.reuse, UR6, R2 ;  /* 0x0000000600027c25 */ /* 0x040fe2000f8e0002 */
[----:B------:R4:W-:Y:S03]  /*22e0*/  @P2 STS.128 [R211+0x800], RZ ;  /* 0x000800ffd3002388 */ /* 0x0009e60000000c00 */
[----:B------:R-:W-:-:S03]  /*22f0*/  IMAD R0, R0, UR7, R6 ;  /* 0x0000000700007c24 */ /* 0x000fc6000f8e0206 */
[----:B------:R-:W5:Y:S01]  /*2300*/  @!P4 LDC.64 R6, c[0x0][0x210] ;  /* 0x00008400ff06cb82 */ /* 0x000f620000000a00 */
[----:B------:R-:W-:Y:S01]  /*2310*/  IMAD.IADD R0, R3, 0x1, R0 ;  /* 0x0000000103007824 */ /* 0x000fe200078e0200 */
[----:B--2---:R-:W-:-:S04]  /*2320*/  @!P2 LEA R4, P3, R2, R4, 0x1 ;  /* 0x000000040204a211 */ /* 0x004fc800078608ff */
[----:B------:R-:W-:Y:S02]  /*2330*/  @!P2 LEA.HI.X R5, R2, R5, R0, 0x1, P3 ;  /* 0x000000050205a211 */ /* 0x000fe400018f0c00 */
[----:B------:R-:W-:-:S03]  /*2340*/  ISETP.GE.AND P3, PT, R112, UR8, PT ;  /* 0x0000000870007c0c */ /* 0x000fc6000bf66270 */
[----:B------:R-:W-:Y:S01]  /*2350*/  @!PT LDS RZ, [RZ] ;  /* 0x00000000fffff984 */ /* 0x000fe20000000800 */
[----:B------:R-:W-:Y:S01]  /*2360*/  @!PT LDS RZ, [RZ] ;  /* 0x00000000fffff984 */ /* 0x000fe20000000800 */
[----:B------:R-:W-:Y:S01]  /*2370*/  @!PT LDS RZ, [RZ] ;  /* 0x00000000fffff984 */ /* 0x000fe20000000800 */
[----:B------:R2:W-:Y:S01]  /*2380*/  @!P2 LDGSTS.E.BYPASS.LTC128B.128 [R211+0x800], desc[UR30][R4.64] ;  /* 0x0080000004d3afae */ /* 0x0005e2000b901d5e */
[----:B-----5:R-:W-:-:S03]  /*2390*/  @!P4 LEA R6, P2, R2, R6, 0x1 ;  /* 0x000000060206c211 */ /* 0x020fc600078408ff */
[----:B------:R4:W-:Y:S01]  /*23a0*/  @P4 STS.128 [R211+0x2800], RZ ;  /* 0x002800ffd3004388 */ /* 0x0009e20000000c00 */
[----:B------:R-:W-:-:S05]  /*23b0*/  @!P4 LEA.HI.X R7, R2, R7, R0, 0x1, P2 ;  /* 0x000000070207c211 */ /* 0x000fca00010f0c00 */
[----:B------:R-:W2:Y:S01]  /*23c0*/  @!P3 LDC.64 R8, c[0x0][0x210] ;  /* 0x00008400ff08bb82 */ /* 0x000ea20000000a00 */
[----:B------:R-:W-:Y:S01]  /*23d0*/  @!PT LDS RZ, [RZ] ;  /* 0x00000000fffff984 */ /* 0x000fe20000000800 */
[----:B------:R-:W-:Y:S01]  /*23e0*/  @!PT LDS RZ, [RZ] ;  /* 0x00000000fffff984 */ /* 0x000fe20000000800 */
[----:B------:R-:W-:Y:S01]  /*23f0*/  @!PT LDS RZ, [RZ] ;  /* 0x00000000fffff984 */ /* 0x000fe20000000800 */
[----:B------:R4:W-:Y:S04]  /*2400*/  @!P4 LDGSTS.E.BYPASS.LTC128B.128 [R211+0x2800], desc[UR30][R6.64+0x80] ;  /* 0x0280008006d3cfae */ /* 0x0009e8000b901d5e */
[----:B------:R4:W-:Y:S01]  /*2410*/  @P3 STS.128 [R211+0x4800], RZ ;  /* 0x004800ffd3003388 */ /* 0x0009e20000000c00 */
[----:B--2---:R-:W-:-:S04]  /*2420*/  @!P3 LEA R4, P2, R2, R8, 0x1 ;  /* 0x000000080204b211 */ /* 0x004fc800078408ff */
        /* <DEDUP_REMOVED lines=15> */
.L_x_707:
[----:B------:R-:W-:Y:S05]  /*2520*/  BSYNC B0 ;  /* 0x0000000000007941 */ /* 0x000fea0003800000 */
.L_x_706:
        /* <DEDUP_REMOVED lines=9> */
[----:B------:R-:W-:-:S03]  /*25c0*/  ISETP.GE.AND P4, PT, R112, UR8, PT ;  /* 0x0000000870007c0c */ /* 0x000fc6000bf86270 */
[----:B------:R-:W-:Y:S02]  /*25d0*/  IMAD R16, R2, UR6, RZ ;  /* 0x0000000602107c24 */ /* 0x000fe4000f8e02ff */
[----:B------:R-:W-:-:S04]  /*25e0*/  IMAD.MOV.U32 R2, RZ, RZ, R18 ;  /* 0x000000ffff027224 */ /* 0x000fc800078e0012 */
[----:B--2-4-:R-:W2:Y:S01]  /*25f0*/  @!P3 LDC.64 R4, c[0x0][0x210] ;  /* 0x00008400ff04bb82 */ /* 0x014ea20000000a00 */
[C---:B------:R-:W-:Y:S01]  /*2600*/  IMAD.WIDE.U32 R2, R0.reuse, UR6, R2 ;  /* 0x0000000600027c25 */ /* 0x040fe2000f8e0002 */
[----:B------:R4:W-:Y:S03]  /*2610*/  @P3 STS.128 [R211+0x1000], RZ ;  /* 0x001000ffd3003388 */ /* 0x0009e60000000c00 */
[----:B------:R-:W-:-:S03]  /*2620*/  IMAD R0, R0, UR7, R16 ;  /* 0x0000000700007c24 */ /* 0x000fc6000f8e0210 */
[----:B------:R-:W5:Y:S01]  /*2630*/  @!P5 LDC.64 R6, c[0x0][0x210] ;  /* 0x00008400ff06db82 */ /* 0x000f620000000a00 */
[----:B------:R-:W-:-:S07]  /*2640*/  IMAD.IADD R0, R3, 0x1, R0 ;  /* 0x0000000103007824 */ /* 0x000fce00078e0200 */
[----:B------:R-:W1:Y:S01]  /*2650*/  @!P4 LDC.64 R8, c[0x0][0x210] ;  /* 0x00008400ff08cb82 */ /* 0x000e620000000a00 */
        /* <DEDUP_REMOVED lines=30> */
.L_x_709:
[----:B------:R-:W-:Y:S05]  /*2840*/  BSYNC B0 ;  /* 0x0000000000007941 */ /* 0x000fea0003800000 */
.L_x_708:
        /* <DEDUP_REMOVED lines=49> */
.L_x_711:
[----:B------:R-:W-:Y:S05]  /*2b60*/  BSYNC B0 ;  /* 0x0000000000007941 */ /* 0x000fea0003800000 */
.L_x_710:
[----:B-12---:R-:W-:Y:S01]  /*2b70*/  IMAD.WIDE.U32 R2, R35, UR21, R22 ;  /* 0x0000001523027c25 */ /* 0x006fe2000f8e0016 */
[----:B------:R-:W-:Y:S01]  /*2b80*/  USHF.L.U32 UR14, UR12, 0x6, URZ ;  /* 0x000000060c0e7899 */ /* 0x000fe2000800063f */
[----:B------:R-:W-:Y:S01]  /*2b90*/  ISETP.GE.AND P2, PT, R12, UR19, PT ;  /* 0x000000130c007c0c */ /* 0x000fe2000bf46270 */
[----:B------:R-:W-:Y:S01]  /*2ba0*/  USHF.L.U64.HI UR8, UR12, 0x6, UR13 ;  /* 0x000000060c087899 */ /* 0x000fe2000801020d */
[----:B------:R-:W-:Y:S01]  /*2bb0*/  VIADD R111, R3, UR9 ;  /* 0x00000009036f7c36 */ /* 0x000fe20008000000 */
[----:B------:R1:W-:Y:S01]  /*2bc0*/  STL.64 [R1+0x90], R2 ;  /* 0x0000900201007387 */ /* 0x0003e20000100a00 */
[----:B------:R-:W-:Y:S01]  /*2bd0*/  IMAD.MOV.U32 R110, RZ, RZ, R2 ;  /* 0x000000ffff6e7224 */ /* 0x000fe200078e0002 */
[----:B------:R-:W-:Y:S01]  /*2be0*/  USHF.R.S32.HI UR39, URZ, 0x1f, UR20 ;  /* 0x0000001f3f277899 */ /* 0x000fe20008011414 */
[-C--:B----4-:R-:W-:Y:S01]  /*2bf0*/  LEA.HI R4, R30, R106.reuse, RZ, 0x4 ;  /* 0x0000006a1e047211 */ /* 0x090fe200078f20ff */
[----:B------:R-:W-:Y:S01]  /*2c00*/  UIMAD UR6, UR8, UR20, URZ ;  /* 0x00000014080672a4 */ /* 0x000fe2000f8e023f */
[----:B------:R-:W-:Y:S01]  /*2c10*/  IMAD.U32 R105, RZ, RZ, UR14 ;  /* 0x0000000eff697e24 */ /* 0x000fe2000f8e00ff */
[----:B------:R2:W-:Y:S01]  /*2c20*/  STL.64 [R1+0x88], R110 ;  /* 0x0000886e01007387 */ /* 0x0005e20000100a00 */
[----:B------:R-:W-:Y:S01]  /*2c30*/  LOP3.LUT R0, R4, 0xfffffff0, RZ, 0xc0, !PT ;  /* 0xfffffff004007812 */ /* 0x000fe200078ec0ff */
[----:B------:R-:W-:Y:S01]  /*2c40*/  UIMAD UR6, UR39, UR14, UR6 ;  /* 0x0000000e270672a4 */ /* 0x000fe2000f8e0206 */
[----:B------:R-:W-:Y:S01]  /*2c50*/  SHF.R.S32.HI R14, RZ, 0x4, R4 ;  /* 0x00000004ff0e7819 */ /* 0x000fe20000011404 */
[----:B------:R-:W-:Y:S01]  /*2c60*/  BSSY B0, `(.L_x_712) ;  /* 0x000002d000007945 */ /* 0x000fe20003800000 */
[----:B------:R-:W-:-:S02]  /*2c70*/  IADD3 R0, -R0, R106, RZ ;  /* 0x0000006a00007210 */ /* 0x000fc40007ffe1ff */
[----:B------:R-:W-:Y:S02]  /*2c80*/  LEA.HI R4, R4, R14, RZ, 0x1 ;  /* 0x0000000e04047211 */ /* 0x000fe400078f08ff */
[----:B------:R-:W-:Y:S01]  /*2c90*/  SHF.R.S32.HI R15, RZ, 0x1f, R0 ;  /* 0x0000001fff0f7819 */ /* 0x000fe20000011400 */
        /* <DEDUP_REMOVED lines=41> */
.L_x_713:
[----:B------:R-:W-:Y:S05]  /*2f30*/  BSYNC B0 ;  /* 0x0000000000007941 */ /* 0x000fea0003800000 */
.L_x_712:
[----:B------:R-:W-:Y:S01]  /*2f40*/  LEA.HI R21, R15, R0, RZ, 0x3 ;  /* 0x000000000f157211 */ /* 0x000fe200078f18ff */
[----:B------:R-:W-:Y:S01]  /*2f50*/  USHF.L.U64.HI UR15, UR12, 0x4, UR13 ;  /* 0x000000040c0f7899 */ /* 0x000fe2000801020d */
[----:B-12---:R-:W-:Y:S01]  /*2f60*/  LOP3.LUT R7, R4, 0xfffffffe, RZ, 0xc0, !PT ;  /* 0xfffffffe04077812 */ /* 0x006fe200078ec0ff */
[----:B------:R-:W-:Y:S01]  /*2f70*/  USHF.L.U32 UR36, UR12, 0x4, URZ ;  /* 0x000000040c247899 */ /* 0x000fe2000800063f */
[----:B------:R-:W-:Y:S01]  /*2f80*/  LOP3.LUT R6, R21, 0xfffffff8, RZ, 0xc0, !PT ;  /* 0xfffffff815067812 */ /* 0x000fe200078ec0ff */
[----:B------:R-:W-:Y:S01]  /*2f90*/  BSSY B0, `(.L_x_714) ;  /* 0x0000031000007945 */ /* 0x000fe20003800000 */
[----:B------:R-:W-:Y:S01]  /*2fa0*/  IADD3 R18, P2, R24, UR28, RZ ;  /* 0x0000001c18127c10 */ /* 0x000fe2000ff5e0ff */
[----:B------:R-:W-:Y:S01]  /*2fb0*/  IMAD.IADD R20, R14, 0x1, -R7 ;  /* 0x000000010e147824 */ /* 0x000fe200078e0a07 */
[----:B------:R-:W-:Y:S01]  /*2fc0*/  ISETP.GE.AND P4, PT, R26, UR19, PT ;  /* 0x000000131a007c0c */ /* 0x000fe2000bf86270 */
[----:B------:R-:W-:Y:S01]  /*2fd0*/  IMAD.IADD R30, R0, 0x1, -R6 ;  /* 0x00000001001e7824 */ /* 0x000fe200078e0a06 */
[----:B------:R-:W-:-:S02]  /*2fe0*/  ISETP.GE.AND P5, PT, R26, UR19, PT ;  /* 0x000000131a007c0c */ /* 0x000fc4000bfa6270 */
[----:B------:R-:W-:Y:S02]  /*2ff0*/  ISETP.GE.AND P6, PT, R27, UR19, PT ;  /* 0x000000131b007c0c */ /* 0x000fe4000bfc6270 */
[----:B------:R-:W-:Y:S01]  /*3000*/  IADD3.X R19, R25, UR27, R31, P2, !PT ;  /* 0x0000001b19137c10 */ /* 0x000fe200097fe41f */
[----:B------:R-:W-:Y:S10]  /*3010*/  @P1 BRA `(.L_x_715) ;  /* 0x0000000000a01947 */ /* 0x000ff40003800000 */
[----:B------:R-:W-:Y:S01]  /*3020*/  ULDC UR6, c[0x0][0x2d0] ;  /* 0x0000b40000067ab9 */ /* 0x000fe20000000800 */
[----:B------:R-:W-:Y:S02]  /*3030*/  IADD3 R0, P2, R2, UR36, RZ ;  /* 0x0000002402007c10 */ /* 0x000fe4000ff5e0ff */
[----:B------:R-:W-:Y:S02]  /*3040*/  ISETP.GE.AND P1, PT, R28, UR6, PT ;  /* 0x000000061c007c0c */ /* 0x000fe4000bf26270 */
[----:B------:R-:W-:Y:S02]  /*3050*/  IADD3.X R10, R5, UR15, RZ, P2, !PT ;  /* 0x0000000f050a7c10 */ /* 0x000fe400097fe4ff */
[----:B------:R-:W-:-:S09]  /*3060*/  ISETP.GE.AND P3, PT, R113, UR6, PT ;  /* 0x0000000671007c0c */ /* 0x000fd2000bf66270 */
[----:B------:R-:W1:Y:S01]  /*3070*/  @!P1 LDC.64 R6, c[0x0][0x218] ;  /* 0x00008600ff069b82 */ /* 0x000e620000000a00 */
[----:B------:R2:W-:Y:S07]  /*3080*/  @P1 STS.128 [R211+0x8800], RZ ;  /* 0x008800ffd3001388 */ /* 0x0005ee0000000c00 */
[----:B------:R-:W4:Y:S01]  /*3090*/  @!P3 LDC.64 R8, c[0x0][0x218] ;  /* 0x00008600ff08bb82 */ /* 0x000f220000000a00 */
[----:B-1----:R-:W-:-:S04]  /*30a0*/  @!P1 LEA R6, P2, R0, R6, 0x1 ;  /* 0x0000000600069211 */ /* 0x002fc800078408ff */
[----:B------:R-:W-:Y:S02]  /*30b0*/  @!P1 LEA.HI.X R7, R0, R7, R10, 0x1, P2 ;  /* 0x0000000700079211 */ /* 0x000fe400010f0c0a */
[----:B------:R-:W-:-:S03]  /*30c0*/  ISETP.GE.AND P2, PT, R112, UR6, PT ;  /* 0x0000000670007c0c */ /* 0x000fc6000bf46270 */
[----:B------:R-:W-:Y:S01]  /*30d0*/  @!PT LDS RZ, [RZ] ;  /* 0x00000000fffff984 */ /* 0x000fe20000000800 */
[----:B------:R-:W-:Y:S01]  /*30e0*/  @!PT LDS RZ, [RZ] ;  /* 0x00000000fffff984 */ /* 0x000fe20000000800 */
[----:B------:R-:W-:Y:S01]  /*30f0*/  @!PT LDS RZ, [RZ] ;  /* 0x00000000fffff984 */ /* 0x000fe20000000800 */
[----:B------:R1:W-:Y:S01]  /*3100*/  @!P1 LDGSTS.E.BYPASS.LTC128B.128 [R211+0x8800], desc[UR30][R6.64] ;  /* 0x0880000006d39fae */ /* 0x0003e2000b901d5e */
[----:B----4-:R-:W-:-:S03]  /*3110*/  @!P3 LEA R8, P1, R0, R8, 0x1 ;  /* 0x000000080008b211 */ /* 0x010fc600078208ff */
        /* <DEDUP_REMOVED lines=24> */
.L_x_715:
[----:B------:R-:W-:Y:S05]  /*32a0*/  BSYNC B0 ;  /* 0x0000000000007941 */ /* 0x000fea0003800000 */
.L_x_714:
[----:B------:R-:W-:Y:S04]  /*32b0*/  BSSY B0, `(.L_x_716) ;  /* 0x000002d000007945 */ /* 0x000fe80003800000 */
[----:B------:R-:W-:Y:S05]  /*32c0*/  @P4 BRA `(.L_x_717) ;  /* 0x0000000000ac4947 */ /* 0x000fea0003800000 */
[----:B------:R-:W-:Y:S01]  /*32d0*/  ULDC UR6, c[0x0][0x2d0] ;  /* 0x0000b40000067ab9 */ /* 0x000fe20000000800 */
[----:B------:R-:W-:Y:S01]  /*32e0*/  IMAD.U32 R0, RZ, RZ, UR12 ;  /* 0x0000000cff007e24 */ /* 0x000fe2000f8e00ff */
[----:B------:R-:W-:Y:S01]  /*32f0*/  ISETP.GE.AND P2, PT, R28, UR6, PT ;  /* 0x000000061c007c0c */ /* 0x000fe2000bf46270 */
[----:B-12---:R-:W-:Y:S01]  /*3300*/  IMAD.U32 R6, RZ, RZ, UR12 ;  /* 0x0000000cff067e24 */ /* 0x006fe2000f8e00ff */
[----:B------:R-:W-:Y:S01]  /*3310*/  ISETP.GE.AND P4, PT, R113, UR6, PT ;  /* 0x0000000671007c0c */ /* 0x000fe2000bf86270 */
[----:B------:R-:W-:Y:S01]  /*3320*/  IMAD.U32 R10, RZ, RZ, UR13 ;  /* 0x0000000dff0a7e24 */ /* 0x000fe2000f8e00ff */
[----:B------:R-:W-:Y:S02]  /*3330*/  ISETP.GE.AND P3, PT, R112, UR6, PT ;  /* 0x0000000670007c0c */ /* 0x000fe4000bf66270 */
[----:B------:R-:W-:-:S04]  /*3340*/  LEA R0, P1, R0, R2, 0x5 ;  /* 0x0000000200007211 */ /* 0x000fc800078228ff */
[----:B------:R-:W-:-:S03]  /*3350*/  LEA.HI.X R10, R6, R5, R10, 0x5, P1 ;  /* 0x00000005060a7211 */ /* 0x000fc600008f2c0a */
[----:B------:R-:W1:Y:S01]  /*3360*/  @!P2 LDC.64 R8, c[0x0][0x218] ;  /* 0x00008600ff08ab82 */ /* 0x000e620000000a00 */
[----:B------:R4:W-:Y:S07]  /*3370*/  @P2 STS.128 [R211+0x9000], RZ ;  /* 0x009000ffd3002388 */ /* 0x0009ee0000000c00 */
[----:B------:R-:W2:Y:S08]  /*3380*/  @!P4 LDC.64 R14, c[0x0][0x218] ;  /* 0x00008600ff0ecb82 */ /* 0x000eb00000000a00 */
[----:B------:R-:W5:Y:S01]  /*3390*/  @!P3 LDC.64 R16, c[0x0][0x218] ;  /* 0x00008600ff10bb82 */ /* 0x000f620000000a00 */
[----:B-1----:R-:W-:-:S04]  /*33a0*/  @!P2 LEA R6, P1, R0, R8, 0x1 ;  /* 0x000000080006a211 */ /* 0x002fc800078208ff */
[C---:B------:R-:W-:Y:S02]  /*33b0*/  @!P2 LEA.HI.X R7, R0.reuse, R9, R10, 0x1, P1 ;  /* 0x000000090007a211 */ /* 0x040fe400008f0c0a */
[----:B--2---:R-:W-:-:S03]  /*33c0*/  @!P4 LEA R8, P1, R0, R14, 0x1 ;  /* 0x0000000e0008c211 */ /* 0x004fc600078208ff */
        /* <DEDUP_REMOVED lines=27> */
.L_x_717:
[----:B------:R-:W-:Y:S05]  /*3580*/  BSYNC B0 ;  /* 0x0000000000007941 */ /* 0x000fea0003800000 */
.L_x_716:
        /* <DEDUP_REMOVED lines=11> */
[----:B-12-4-:R-:W1:Y:S02]  /*3640*/  @!P4 LDC.64 R6, c[0x0][0x218] ;  /* 0x00008600ff06cb82 */ /* 0x016e640000000a00 */
        /* <DEDUP_REMOVED lines=33> */
.L_x_719:
[----:B------:R-:W-:Y:S05]  /*3860*/  BSYNC B0 ;  /* 0x0000000000007941 */ /* 0x000fea0003800000 */
.L_x_718:
[----:B------:R-:W0:Y:S01]  /*3870*/  LDGDEPBAR ;  /* 0x00000000000079af */ /* 0x000e220000000000 */
[----:B------:R-:W-:Y:S01]  /*3880*/  ISETP.GE.AND P1, PT, R12, UR19, PT ;  /* 0x000000130c007c0c */ /* 0x000fe2000bf26270 */
[----:B------:R-:W-:Y:S01]  /*3890*/  IMAD.WIDE.U32 R14, R34, UR21, R18 ;  /* 0x00000015220e7c25 */ /* 0x000fe2000f8e0012 */
[----:B------:R-:W-:Y:S01]  /*38a0*/  USHF.L.U64.HI UR37, UR10, 0x6, UR11 ;  /* 0x000000060a257899 */ /* 0x000fe2000801020b */
[----:B------:R-:W-:Y:S01]  /*38b0*/  BSSY B0, `(.L_x_720) ;  /* 0x0000048000007945 */ /* 0x000fe20003800000 */
[----:B------:R-:W-:Y:S01]  /*38c0*/  USHF.L.U32 UR38, UR10, 0x6, URZ ;  /* 0x000000060a267899 */ /* 0x000fe2000800063f */
[----:B------:R-:W-:Y:S01]  /*38d0*/  IMAD.SHL.U32 R0, R32, 0x40, RZ ;  /* 0x0000004020007824 */ /* 0x000fe200078e00ff */
[----:B------:R-:W-:Y:S01]  /*38e0*/  IADD3 R11, R15, UR33, RZ ;  /* 0x000000210f0b7c10 */ /* 0x000fe2000fffe0ff */
[----:B------:R3:W-:Y:S01]  /*38f0*/  STL.64 [R1+0xb0], R14 ;  /* 0x0000b00e01007387 */ /* 0x0007e20000100a00 */
[----:B------:R-:W-:Y:S01]  /*3900*/  MOV R10, R14 ;  /* 0x0000000e000a7202 */ /* 0x000fe20000000f00 */
[----:B------:R-:W-:Y:S01]  /*3910*/  IMAD.SHL.U32 R2, R30, 0x40, RZ ;  /* 0x000000401e027824 */ /* 0x000fe200078e00ff */
[----:B------:R-:W-:Y:S01]  /*3920*/  LOP3.LUT R0, R0, 0x1c0, RZ, 0xc0, !PT ;  /* 0x000001c000007812 */ /* 0x000fe200078ec0ff */
[----:B------:R-:W-:Y:S01]  /*3930*/  IMAD.SHL.U32 R3, R12, 0x8, RZ ;  /* 0x000000080c037824 */ /* 0x000fe200078e00ff */
[----:B------:R-:W-:Y:S01]  /*3940*/  UIMAD UR6, UR37, UR20, URZ ;  /* 0x00000014250672a4 */ /* 0x000fe2000f8e023f */
[----:B------:R3:W-:Y:S01]  /*3950*/  STL.64 [R1+0xa0], R10 ;  /* 0x0000a00a01007387 */ /* 0x0007e20000100a00 */
[----:B-12---:R-:W-:Y:S01]  /*3960*/  IMAD.SHL.U32 R5, R20, 0x8, RZ ;  /* 0x0000000814057824 */ /* 0x006fe200078e00ff */
[----:B------:R-:W-:Y:S01]  /*3970*/  LOP3.LUT R2, R2, 0x1c0, RZ, 0xc0, !PT ;  /* 0x000001c002027812 */ /* 0x000fe200078ec0ff */
[----:B----4-:R-:W-:Y:S01]  /*3980*/  IMAD.U32 R6, RZ, RZ, UR20 ;  /* 0x00000014ff067e24 */ /* 0x010fe2000f8e00ff */
[----:B------:R-:W-:Y:S01]  /*3990*/  LOP3.LUT R4, R0, 0x8, R3, 0xf8, !PT ;  /* 0x0000000800047812 */ /* 0x000fe200078ef803 */
[----:B------:R-:W-:Y:S01]  /*39a0*/  UIMAD UR6, UR39, UR38, UR6 ;  /* 0x00000026270672a4 */ /* 0x000fe2000f8e0206 */
[----:B------:R-:W-:Y:S01]  /*39b0*/  SHF.R.U32.HI R3, RZ, 0x3, R0 ;  /* 0x00000003ff037819 */ /* 0x000fe20000011600 */
[----:B------:R-:W-:Y:S01]  /*39c0*/  IMAD.WIDE.U32 R6, R6, UR38, R10 ;  /* 0x0000002606067c25 */ /* 0x000fe2000f8e000a */
[----:B------:R-:W-:Y:S01]  /*39d0*/  LOP3.LUT R5, R2, 0x8, R5, 0xf8, !PT ;  /* 0x0000000802057812 */ /* 0x000fe200078ef805 */
[----:B------:R-:W-:-:S04]  /*39e0*/  DEPBAR.LE SB0, 0x0 ;  /* 0x000080000000791a */ /* 0x000fc80000000000 */
[----:B------:R-:W-:Y:S01]  /*39f0*/  BAR.SYNC.DEFER_BLOCKING 0x0 ;  /* 0x0000000000007b1d */ /* 0x000fe20000010000 */
[----:B------:R-:W-:Y:S01]  /*3a00*/  SHF.R.U32.HI R0, RZ, 0x3, R2 ;  /* 0x00000003ff007819 */ /* 0x000fe20000011602 */
[----:B------:R-:W-:Y:S01]  /*3a10*/  IMAD.SHL.U32 R2, R21, 0x40, RZ ;  /* 0x0000004015027824 */ /* 0x000fe200078e00ff */
[----:B------:R-:W-:Y:S01]  /*3a20*/  LOP3.LUT R3, R4, R3, RZ, 0x3c, !PT ;  /* 0x0000000304037212 */ /* 0x000fe200078e3cff */
[----:B------:R-:W-:Y:S01]  /*3a30*/  VIADD R9, R7, UR6 ;  /* 0x0000000607097c36 */ /* 0x000fe20008000000 */
[----:B------:R-:W-:Y:S02]  /*3a40*/  LOP3.LUT R5, R5, R0, RZ, 0x3c, !PT ;  /* 0x0000000005057212 */ /* 0x000fe400078e3cff */
[----:B------:R-:W-:Y:S01]  /*3a50*/  SHF.R.S32.HI R31, RZ, 0x5, R33 ;  /* 0x00000005ff1f7819 */ /* 0x000fe20000011421 */
[----:B------:R-:W-:Y:S01]  /*3a60*/  IMAD R0, R20, 0x200, R3 ;  /* 0x0000020014007824 */ /* 0x000fe200078e0203 */
[----:B------:R-:W-:Y:S01]  /*3a70*/  LOP3.LUT R5, R5, 0xfffffe00, R2, 0xf8, !PT ;  /* 0xfffffe0005057812 */ /* 0x000fe200078ef802 */
        /* <DEDUP_REMOVED lines=9> */
[----:B---3--:R-:W1:Y:S02]  /*3b10*/  @!P4 LDC.64 R10, c[0x0][0x220] ;  /* 0x00008800ff0acb82 */ /* 0x008e640000000a00 */
        /* <DEDUP_REMOVED lines=33> */
.L_x_721:
[----:B------:R-:W-:Y:S05]  /*3d30*/  BSYNC B0 ;  /* 0x0000000000007941 */ /* 0x000fea0003800000 */
.L_x_720:
[----:B------:R4:W-:Y:S01]  /*3d40*/  @P0 STS.128 [R211+0x10800], RZ ;  /* 0x010800ffd3000388 */ /* 0x0009e20000000c00 */
[----:B-12---:R-:W-:Y:S01]  /*3d50*/  IMAD R2, R31, 0x400, R5 ;  /* 0x000004001f027824 */ /* 0x006fe200078e0205 */
[----:B------:R-:W-:Y:S01]  /*3d60*/  UIADD3 UR41, UR32, -UR24, -UR18 ;  /* 0x8000001820297290 */ /* 0x000fe2000fffe812 */
[----:B------:R-:W-:Y:S01]  /*3d70*/  BSSY B0, `(.L_x_722) ;  /* 0x0000032000007945 */ /* 0x000fe20003800000 */
[----:B------:R4:W-:Y:S01]  /*3d80*/  @P0 STS.128 [R211+0x12800], RZ ;  /* 0x012800ffd3000388 */ /* 0x0009e20000000c00 */
[----:B------:R-:W-:Y:S01]  /*3d90*/  USHF.L.U64.HI UR39, UR10, 0x4, UR11 ;  /* 0x000000040a277899 */ /* 0x000fe2000801020b */
[----:B------:R-:W-:Y:S01]  /*3da0*/  ISETP.GE.AND P6, PT, R27, UR19, PT ;  /* 0x000000131b007c0c */ /* 0x000fe2000bfc6270 */
[----:B------:R-:W-:Y:S01]  /*3db0*/  USHF.L.U32 UR40, UR10, 0x4, URZ ;  /* 0x000000040a287899 */ /* 0x000fe2000800063f */
[----:B------:R4:W-:Y:S01]  /*3dc0*/  @P0 STS.128 [R211+0x14800], RZ ;  /* 0x014800ffd3000388 */ /* 0x0009e20000000c00 */
[----:B------:R-:W-:Y:S02]  /*3dd0*/  LEA R184, R0, UR4, 0x1 ;  /* 0x0000000400b87c11 */ /* 0x000fe4000f8e08ff */
[----:B------:R-:W-:Y:S01]  /*3de0*/  LEA R191, R2, UR4, 0x1 ;  /* 0x0000000402bf7c11 */ /* 0x000fe2000f8e08ff */
[----:B------:R4:W-:Y:S01]  /*3df0*/  @P0 STS.128 [R211+0x16800], RZ ;  /* 0x016800ffd3000388 */ /* 0x0009e20000000c00 */
[----:B------:R-:W-:Y:S06]  /*3e00*/  @P0 BRA `(.L_x_723) ;  /* 0x0000000000a00947 */ /* 0x000fec0003800000 */
[----:B------:R-:W-:Y:S01]  /*3e10*/  ULDC UR6, c[0x0][0x2d0] ;  /* 0x0000b40000067ab9 */ /* 0x000fe20000000800 */
[----:B------:R-:W-:Y:S02]  /*3e20*/  IADD3 R0, P0, R6, UR40, RZ ;  /* 0x0000002806007c10 */ /* 0x000fe4000ff1e0ff */
[----:B------:R-:W-:Y:S02]  /*3e30*/  ISETP.GE.AND P3, PT, R113, UR6, PT ;  /* 0x0000000671007c0c */ /* 0x000fe4000bf66270 */
[----:B------:R-:W-:Y:S02]  /*3e40*/  ISETP.GE.AND P4, PT, R28, UR6, PT ;  /* 0x000000061c007c0c */ /* 0x000fe4000bf86270 */
[----:B------:R-:W-:Y:S02]  /*3e50*/  ISETP.GE.AND P2, PT, R112, UR6, PT ;  /* 0x0000000670007c0c */ /* 0x000fe4000bf46270 */
[----:B------:R-:W-:-:S07]  /*3e60*/  IADD3.X R4, R9, UR39, RZ, P0, !PT ;  /* 0x0000002709047c10 */ /* 0x000fce00087fe4ff */
[----:B---3--:R-:W1:Y:S02]  /*3e70*/  @!P3 LDC.64 R10, c[0x0][0x220] ;  /* 0x00008800ff0abb82 */ /* 0x008e640000000a00 */
[----:B------:R2:W-:Y:S06]  /*3e80*/  @P4 STS.128 [R211+0x10800], RZ ;  /* 0x010800ffd3004388 */ /* 0x0005ec0000000c00 */
[----:B------:R-:W3:Y:S08]  /*3e90*/  @!P4 LDC.64 R12, c[0x0][0x220] ;  /* 0x00008800ff0ccb82 */ /* 0x000ef00000000a00 */
[----:B------:R-:W5:Y:S01]  /*3ea0*/  @!P2 LDC.64 R2, c[0x0][0x220] ;  /* 0x00008800ff02ab82 */ /* 0x000f620000000a00 */
[----:B-1----:R-:W-:-:S04]  /*3eb0*/  @!P3 LEA R10, P0, R0, R10, 0x1 ;  /* 0x0000000a000ab211 */ /* 0x002fc800078008ff */
[C---:B------:R-:W-:Y:S02]  /*3ec0*/  @!P3 LEA.HI.X R11, R0.reuse, R11, R4, 0x1, P0 ;  /* 0x0000000b000bb211 */ /* 0x040fe400000f0c04 */
[----:B------:R-:W-:Y:S02]  /*3ed0*/  ISETP.GE.AND P0, PT, R109, UR6, PT ;  /* 0x000000066d007c0c */ /* 0x000fe4000bf06270 */
        /* <DEDUP_REMOVED lines=27> */
.L_x_723:
[----:B------:R-:W-:Y:S05]  /*4090*/  BSYNC B0 ;  /* 0x0000000000007941 */ /* 0x000fea0003800000 */
.L_x_722:
[----:B------:R1:W-:Y:S01]  /*40a0*/  @P5 STS.128 [R211+0x11000], RZ ;  /* 0x011000ffd3005388 */ /* 0x0003e20000000c00 */
[----:B------:R-:W-:Y:S03]  /*40b0*/  BSSY B0, `(.L_x_724) ;  /* 0x000002f000007945 */ /* 0x000fe60003800000 */
[----:B------:R1:W-:Y:S04]  /*40c0*/  @P5 STS.128 [R211+0x13000], RZ ;  /* 0x013000ffd3005388 */ /* 0x0003e80000000c00 */
[----:B------:R1:W-:Y:S04]  /*40d0*/  @P5 STS.128 [R211+0x15000], RZ ;  /* 0x015000ffd3005388 */ /* 0x0003e80000000c00 */
[----:B------:R1:W-:Y:S01]  /*40e0*/  @P5 STS.128 [R211+0x17000], RZ ;  /* 0x017000ffd3005388 */ /* 0x0003e20000000c00 */
[----:B------:R-:W-:Y:S05]  /*40f0*/  @P5 BRA `(.L_x_725) ;  /* 0x0000000000a85947 */ /* 0x000fea0003800000 */
[----:B------:R-:W-:Y:S01]  /*4100*/  ULDC UR6, c[0x0][0x2d0] ;  /* 0x0000b40000067ab9 */ /* 0x000fe20000000800 */
[----:B-12---:R-:W-:Y:S01]  /*4110*/  IMAD.U32 R2, RZ, RZ, UR10 ;  /* 0x0000000aff027e24 */ /* 0x006fe2000f8e00ff */
[----:B------:R-:W-:Y:S01]  /*4120*/  ISETP.GE.AND P5, PT, R28, UR6, PT ;  /* 0x000000061c007c0c */ /* 0x000fe2000bfa6270 */
[----:B------:R-:W-:Y:S01]  /*4130*/  IMAD.U32 R3, RZ, RZ, UR11 ;  /* 0x0000000bff037e24 */ /* 0x000fe2000f8e00ff */
[----:B------:R-:W-:Y:S02]  /*4140*/  ISETP.GE.AND P4, PT, R113, UR6, PT ;  /* 0x0000000671007c0c */ /* 0x000fe4000bf86270 */
[----:B------:R-:W-:Y:S02]  /*4150*/  ISETP.GE.AND P2, PT, R112, UR6, PT ;  /* 0x0000000670007c0c */ /* 0x000fe4000bf46270 */
[----:B------:R-:W-:-:S04]  /*4160*/  LEA R0, P0, R2, R6, 0x5 ;  /* 0x0000000602007211 */ /* 0x000fc800078028ff */
[----:B------:R-:W-:-:S03]  /*4170*/  LEA.HI.X R2, R2, R9, R3, 0x5, P0 ;  /* 0x0000000902027211 */ /* 0x000fc600000f2c03 */
[----:B---3--:R-:W1:Y:S01]  /*4180*/  @!P5 LDC.64 R14, c[0x0][0x220] ;  /* 0x00008800ff0edb82 */ /* 0x008e620000000a00 */
[----:B------:R2:W-:Y:S07]  /*4190*/  @P5 STS.128 [R211+0x11000], RZ ;  /* 0x011000ffd3005388 */ /* 0x0005ee0000000c00 */
[----:B------:R-:W3:Y:S08]  /*41a0*/  @!P4 LDC.64 R12, c[0x0][0x220] ;  /* 0x00008800ff0ccb82 */ /* 0x000ef00000000a00 */
[----:B------:R-:W5:Y:S01]  /*41b0*/  @!P2 LDC.64 R10, c[0x0][0x220] ;  /* 0x00008800ff0aab82 */ /* 0x000f620000000a00 */
        /* <DEDUP_REMOVED lines=30> */
.L_x_725:
[----:B------:R-:W-:Y:S05]  /*43a0*/  BSYNC B0 ;  /* 0x0000000000007941 */ /* 0x000fea0003800000 */
.L_x_724:
[----:B------:R1:W-:Y:S01]  /*43b0*/  @P6 STS.128 [R211+0x11800], RZ ;  /* 0x011800ffd3006388 */ /* 0x0003e20000000c00 */
[----:B------:R-:W-:Y:S01]  /*43c0*/  UIADD3 UR6, UR32, 0x1, -UR18 ;  /* 0x0000000120067890 */ /* 0x000fe2000fffe812 */
[----:B------:R-:W-:Y:S02]  /*43d0*/  BSSY B0, `(.L_x_726) ;  /* 0x0000031000007945 */ /* 0x000fe40003800000 */
[----:B------:R1:W-:Y:S01]  /*43e0*/  @P6 STS.128 [R211+0x13800], RZ ;  /* 0x013800ffd3006388 */ /* 0x0003e20000000c00 */
[----:B------:R-:W-:-:S03]  /*43f0*/  UIADD3 UR23, UR6, UR23, URZ ;  /* 0x0000001706177290 */ /* 0x000fc6000fffe03f */
[----:B------:R1:W-:Y:S04]  /*4400*/  @P6 STS.128 [R211+0x15800], RZ ;  /* 0x015800ffd3006388 */ /* 0x0003e80000000c00 */
[----:B------:R1:W-:Y:S01]  /*4410*/  @P6 STS.128 [R211+0x17800], RZ ;  /* 0x017800ffd3006388 */ /* 0x0003e20000000c00 */
[----:B------:R-:W-:Y:S05]  /*4420*/  @P6 BRA `(.L_x_727) ;  /* 0x0000000000ac6947 */ /* 0x000fea0003800000 */
[----:B------:R-:W-:Y:S01]  /*4430*/  ULDC UR6, c[0x0][0x2d0] ;  /* 0x0000b40000067ab9 */ /* 0x000fe20000000800 */
[----:B-12---:R-:W-:Y:S01]  /*4440*/  IMAD.U32 R2, RZ, RZ, UR10 ;  /* 0x0000000aff027e24 */ /* 0x006fe2000f8e00ff */
[----:B------:R-:W-:Y:S01]  /*4450*/  ISETP.GE.AND P5, PT, R28, UR6, PT ;  /* 0x000000061c007c0c */ /* 0x000fe2000bfa6270 */
[----:B------:R-:W-:Y:S01]  /*4460*/  IMAD.MOV.U32 R8, RZ, RZ, R6 ;  /* 0x000000ffff087224 */ /* 0x000fe200078e0006 */
[----:B------:R-:W-:Y:S01]  /*4470*/  ISETP.GE.AND P4, PT, R113, UR6, PT ;  /* 0x0000000671007c0c */ /* 0x000fe2000bf86270 */
[----:B------:R-:W-:Y:S01]  /*4480*/  UIMAD UR7, UR11, 0x30, URZ ;  /* 0x000000300b0778a4 */ /* 0x000fe2000f8e023f */
[----:B------:R-:W-:Y:S01]  /*4490*/  ISETP.GE.AND P2, PT, R112, UR6, PT ;  /* 0x0000000670007c0c */ /* 0x000fe2000bf46270 */
[----:B------:R-:W-:-:S04]  /*44a0*/  IMAD.WIDE.U32 R2, R2, 0x30, R8 ;  /* 0x0000003002027825 */ /* 0x000fc800078e0008 */
[----:B------:R-:W-:-:S04]  /*44b0*/  VIADD R0, R3, UR7 ;  /* 0x0000000703007c36 */ /* 0x000fc80008000000 */
        /* <DEDUP_REMOVED lines=34> */
.L_x_727:
[----:B------:R-:W-:Y:S05]  /*46e0*/  BSYNC B0 ;  /* 0x0000000000007941 */ /* 0x000fea0003800000 */
.L_x_726:
        /* <DEDUP_REMOVED lines=13> */
[----:B------:R-:W-:Y:S01]  /*47c0*/  IMAD.SHL.U32 R106, R106, 0x2, RZ ;  /* 0x000000026a6a7824 */ /* 0x000fe200078e00ff */
[----:B------:R-:W-:Y:S01]  /*47d0*/  UISETP.GT.AND UP0, UPT, UR20, UR5, UPT ;  /* 0x000000051400728c */ /* 0x000fe2000bf04270 */
[----:B------:R-:W-:Y:S01]  /*47e0*/  IMAD R192, R4, 0x2, R191 ;  /* 0x0000000204c07824 */ /* 0x000fe200078e02bf */
[----:B------:R-:W5:Y:S01]  /*47f0*/  LDSM.16.M88.4 R36, [R184+0x9800] ;  /* 0x00980000b824783b */ /* 0x000f620000000200 */
[----:B------:R-:W-:Y:S01]  /*4800*/  @P1 VIADD R195, R0, 0xffffffe0 ;  /* 0xffffffe000c31836 */ /* 0x000fe20000000000 */
[----:B------:R-:W-:Y:S01]  /*4810*/  SEL R2, R2, 0xffffffc0, !P2 ;  /* 0xffffffc002027807 */ /* 0x000fe20005000000 */
[----:B------:R-:W-:Y:S01]  /*4820*/  IMAD.MOV.U32 R0, RZ, RZ, 0x20 ;  /* 0x00000020ff007424 */ /* 0x000fe200078e00ff */
[----:B------:R-:W-:Y:S01]  /*4830*/  LDSM.16.M88.4 R12, [R192] ;  /* 0x00000000c00c783b */ /* 0x000fe20000000200 */
[----:B------:R-:W-:Y:S01]  /*4840*/  LOP3.LUT R7, R106, 0x6, RZ, 0xc0, !PT ;  /* 0x000000066a077812 */ /* 0x000fe200078ec0ff */
[----:B------:R-:W-:Y:S01]  /*4850*/  IMAD.U32 R3, RZ, RZ, UR20 ;  /* 0x00000014ff037e24 */ /* 0x000fe2000f8e00ff */
[----:B------:R-:W-:Y:S01]  /*4860*/  UIADD3 UR19, UR35, 0x646e171e, URZ ;  /* 0x646e171e23137890 */ /* 0x000fe2000fffe03f */
[----:B------:R-:W4:Y:S01]  /*4870*/  LDSM.16.M88.4 R44, [R195] ;  /* 0x00000000c32c783b */ /* 0x000f220000000200 */
[----:B------:R-:W-:Y:S01]  /*4880*/  SEL R0, R0, 0xffffffe0, !P0 ;  /* 0xffffffe000007807 */ /* 0x000fe20004000000 */
[----:B------:R-:W-:-:S02]  /*4890*/  IMAD.IADD R190, R184, 0x1, R2 ;  /* 0x00000001b8be7824 */ /* 0x000fc400078e0202 */
[----:B------:R-:W4:Y:S01]  /*48a0*/  LDSM.16.M88.4 R60, [R195+0x800] ;  /* 0x00080000c33c783b */ /* 0x000f220000000200 */
[----:B------:R-:W-:Y:S01]  /*48b0*/  IMAD.IADD R189, R2, 0x1, R195 ;  /* 0x0000000102bd7824 */ /* 0x000fe200078e02c3 */
[----:B------:R-:W-:Y:S01]  /*48c0*/  SHF.R.S32.HI R2, RZ, 0x1f, R104 ;  /* 0x0000001fff027819 */ /* 0x000fe20000011468 */
[C---:B------:R-:W-:Y:S01]  /*48d0*/  IMAD R194, R0.reuse, 0x2, R191 ;  /* 0x0000000200c27824 */ /* 0x040fe200078e02bf */
[----:B------:R-:W4:Y:S01]  /*48e0*/  LDSM.16.M88.4 R72, [R195+0x1000] ;  /* 0x00100000c348783b */ /* 0x000f220000000200 */
[----:B------:R-:W-:Y:S01]  /*48f0*/  IMAD R193, R0, 0x2, R192 ;  /* 0x0000000200c17824 */ /* 0x000fe200078e02c0 */
[----:B------:R-:W-:Y:S01]  /*4900*/  LEA.HI R2, R2, R104, RZ, 0x2 ;  /* 0x0000006802027211 */ /* 0x000fe200078f10ff */
[C---:B------:R-:W-:Y:S01]  /*4910*/  VIADD R210, R195.reuse, 0x800 ;  /* 0x00000800c3d27836 */ /* 0x040fe20000000000 */
[----:B------:R-:W4:Y:S01]  /*4920*/  LDSM.16.M88.4 R76, [R195+0x1800] ;  /* 0x00180000c34c783b */ /* 0x000f220000000200 */
[C---:B------:R-:W-:Y:S01]  /*4930*/  VIADD R209, R195.reuse, 0x1000 ;  /* 0x00001000c3d17836 */ /* 0x040fe20000000000 */
[----:B------:R-:W-:Y:S01]  /*4940*/  SHF.R.S32.HI R2, RZ, 0x2, R2 ;  /* 0x00000002ff027819 */ /* 0x000fe20000011402 */
[C---:B------:R-:W-:Y:S01]  /*4950*/  VIADD R208, R195.reuse, 0x1800 ;  /* 0x00001800c3d07836 */ /* 0x040fe20000000000 */
[----:B------:R-:W-:Y:S01]  /*4960*/  LDSM.16.M88.4 R80, [R190+0x8000] ;  /* 0x00800000be50783b */ /* 0x000fe20000000200 */
[----:B------:R-:W-:-:S02]  /*4970*/  VIADD R207, R195, 0x2000 ;  /* 0x00002000c3cf7836 */ /* 0x000fc40000000000 */
[----:B------:R-:W-:Y:S01]  /*4980*/  IMAD.IADD R6, R2, 0x1, R6 ;  /* 0x0000000102067824 */ /* 0x000fe200078e0206 */
[C---:B-1----:R-:W-:Y:S01]  /*4990*/  HMMA.16816.F32 R32, R8.reuse, R16, RZ ;  /* 0x000000100820723c */ /* 0x042fe200000018ff */
[----:B------:R-:W-:Y:S01]  /*49a0*/  LDSM.16.M88.4 R84, [R190+0x8800] ;  /* 0x00880000be54783b */ /* 0x000fe20000000200 */
[----:B------:R-:W-:Y:S02]  /*49b0*/  IMAD R2, R3, 0x40, R7 ;  /* 0x0000004003027824 */ /* 0x000fe400078e0207 */
[----:B------:R-:W-:Y:S01]  /*49c0*/  IMAD.U32 R7, RZ, RZ, UR32 ;  /* 0x00000020ff077e24 */ /* 0x000fe2000f8e00ff */
[----:B------:R-:W-:Y:S01]  /*49d0*/  LDSM.16.M88.4 R92, [R190+0x9000] ;  /* 0x00900000be5c783b */ /* 0x000fe20000000200 */
[C---:B------:R-:W-:Y:S01]  /*49e0*/  HMMA.16816.F32 R40, R8.reuse, R18, RZ ;  /* 0x000000120828723c */ /* 0x040fe200000018ff */
[----:B------:R-:W-:Y:S01]  /*49f0*/  VIADDMNMX R215, R6, UR41, RZ, !PT ;  /* 0x0000002906d77c46 */ /* 0x000fe2000f8001ff */
[----:B------:R-:W-:Y:S01]  /*4a00*/  VIADD R3, R2, 0x1 ;  /* 0x0000000102037836 */ /* 0x000fe20000000000 */
[----:B------:R-:W1:Y:S01]  /*4a10*/  LDSM.16.M88.4 R16, [R194] ;  /* 0x00000000c210783b */ /* 0x000e620000000200 */
[----:B------:R-:W-:Y:S01]  /*4a20*/  VIADDMNMX R217, R6, UR23, R7, PT ;  /* 0x0000001706d97c46 */ /* 0x000fe2000b800107 */
[----:B------:R-:W-:Y:S01]  /*4a30*/  VIADD R206, R195, 0x2800 ;  /* 0x00002800c3ce7836 */ /* 0x000fe20000000000 */
[C---:B--2---:R-:W-:Y:S01]  /*4a40*/  HMMA.16816.F32 R48, R8.reuse, R20, RZ ;  /* 0x000000140830723c */ /* 0x044fe200000018ff */
[----:B------:R-:W2:Y:S01]  /*4a50*/  LDSM.16.M88.4 R100, [R190+0x9800] ;  /* 0x00980000be64783b */ /* 0x000ea20000000200 */
[-C--:B------:R-:W-:Y:S01]  /*4a60*/  ISETP.GE.AND P6, PT, R3, R217.reuse, PT ;  /* 0x000000d90300720c */ /* 0x080fe20003fc6270 */
[----:B------:R-:W-:Y:S01]  /*4a70*/  VIADD R205, R195, 0x3000 ;  /* 0x00003000c3cd7836 */ /* 0x000fe20000000000 */
[C---:B------:R-:W-:Y:S01]  /*4a80*/  ISETP.GE.AND P0, PT, R2.reuse, R217, PT ;  /* 0x000000d90200720c */ /* 0x040fe20003f06270 */
[----:B------:R-:W-:Y:S01]  /*4a90*/  LDSM.16.M88.4 R88, [R189+0x1000] ;  /* 0x00100000bd58783b */ /* 0x000fe20000000200 */
[C---:B------:R-:W-:Y:S01]  /*4aa0*/  HMMA.16816.F32 R52, R8.reuse, R22, RZ ;  /* 0x000000160834723c */ /* 0x040fe200000018ff */
[-C--:B------:R-:W-:Y:S01]  /*4ab0*/  ISETP.LT.OR P6, PT, R3, R215.reuse, P6 ;  /* 0x000000d70300720c */ /* 0x080fe200037c1670 */
[C---:B------:R-:W-:Y:S01]  /*4ac0*/  VIADD R204, R195.reuse, 0x3800 ;  /* 0x00003800c3cc7836 */ /* 0x040fe20000000000 */
[----:B------:R-:W-:Y:S01]  /*4ad0*/  LDSM.16.M88.4 R96, [R189+0x1800] ;  /* 0x00180000bd60783b */ /* 0x000fe20000000200 */
[----:B------:R-:W-:Y:S01]  /*4ae0*/  ISETP.LT.OR P0, PT, R2, R215, P0 ;  /* 0x000000d70200720c */ /* 0x000fe20000701670 */
[C---:B------:R-:W-:Y:S01]  /*4af0*/  VIADD R203, R195.reuse, 0x4000 ;  /* 0x00004000c3cb7836 */ /* 0x040fe20000000000 */
[----:B---3--:R-:W-:Y:S01]  /*4b00*/  HMMA.16816.F32 R56, R8, R24, RZ ;  /* 0x000000180838723c */ /* 0x008fe200000018ff */
[----:B------:R-:W0:Y:S01]  /*4b10*/  LDGDEPBAR ;  /* 0x00000000000079af */ /* 0x000e220000000000 */
[----:B------:R-:W-:-:S02]  /*4b20*/  VIADD R202, R195, 0x4800 ;  /* 0x00004800c3ca7836 */ /* 0x000fc40000000000 */
[C---:B------:R-:W-:Y:S02]  /*4b30*/  VIADD R201, R195.reuse, 0x5000 ;  /* 0x00005000c3c97836 */ /* 0x040fe40000000000 */
[C---:B------:R-:W-:Y:S01]  /*4b40*/  HMMA.16816.F32 R24, R8.reuse, R26, RZ ;  /* 0x0000001a0818723c */ /* 0x040fe200000018ff */
[C---:B------:R-:W-:Y:S02]  /*4b50*/  VIADD R200, R195.reuse, 0x5800 ;  /* 0x00005800c3c87836 */ /* 0x040fe40000000000 */
[C---:B------:R-:W-:Y:S02]  /*4b60*/  VIADD R199, R195.reuse, 0x6000 ;  /* 0x00006000c3c77836 */ /* 0x040fe40000000000 */
[C---:B------:R-:W-:Y:S01]  /*4b70*/  VIADD R198, R195.reuse, 0x6800 ;  /* 0x00006800c3c67836 */ /* 0x040fe20000000000 */
[----:B-----5:R-:W-:Y:S01]  /*4b80*/  HMMA.16816.F32 R64, R8, R36, RZ ;  /* 0x000000240840723c */ /* 0x020fe200000018ff */
[C---:B------:R-:W-:Y:S02]  /*4b90*/  VIADD R197, R195.reuse, 0x7000 ;  /* 0x00007000c3c57836 */ /* 0x040fe40000000000 */
[----:B------:R-:W-:-:S03]  /*4ba0*/  VIADD R196, R195, 0x7800 ;  /* 0x00007800c3c47836 */ /* 0x000fc60000000000 */
[----:B------:R-:W-:Y:S01]  /*4bb0*/  HMMA.16816.F32 R68, R8, R38, RZ ;  /* 0x000000260844723c */ /* 0x000fe200000018ff */
[----:B------:R-:W-:Y:S05]  /*4bc0*/  LDSM.16.M88.4 R8, [R193] ;  /* 0x00000000c108783b */ /* 0x000fea0000000200 */
[C---:B----4-:R-:W-:Y:S06]  /*4bd0*/  HMMA.16816.F32 R20, R12.reuse, R44, R32 ;  /* 0x0000002c0c14723c */ /* 0x050fec0000001820 */
[C---:B------:R-:W-:Y:S06]  /*4be0*/  HMMA.16816.F32 R32, R12.reuse, R46, R40 ;  /* 0x0000002e0c20723c */ /* 0x040fec0000001828 */
[C---:B------:R-:W-:Y:S06]  /*4bf0*/  HMMA.16816.F32 R36, R12.reuse, R60, R48 ;  /* 0x0000003c0c24723c */ /* 0x040fec0000001830 */
[C---:B------:R-:W-:Y:S01]  /*4c00*/  HMMA.16816.F32 R40, R12.reuse, R62, R52 ;  /* 0x0000003e0c28723c */ /* 0x040fe20000001834 */
[----:B------:R-:W-:Y:S05]  /*4c10*/  LDSM.16.M88.4 R60, [R189+0x800] ;  /* 0x00080000bd3c783b */ /* 0x000fea0000000200 */
[C---:B------:R-:W-:Y:S06]  /*4c20*/  HMMA.16816.F32 R44, R12.reuse, R72, R56 ;  /* 0x000000480c2c723c */ /* 0x040fec0000001838 */
[C---:B------:R-:W-:Y:S01]  /*4c30*/  HMMA.16816.F32 R48, R12.reuse, R74, R24 ;  /* 0x0000004a0c30723c */ /* 0x040fe20000001818 */
[----:B------:R-:W3:Y:S04]  /*4c40*/  LDSM.16.M88.4 R24, [R189] ;  /* 0x00000000bd18783b */ /* 0x000ee80000000200 */
[----:B------:R-:W-:Y:S01]  /*4c50*/  LDSM.16.M88.4 R72, [R184+0xa800] ;  /* 0x00a80000b848783b */ /* 0x000fe20000000200 */
[C---:B------:R-:W-:Y:S03]  /*4c60*/  HMMA.16816.F32 R52, R12.reuse, R76, R64 ;  /* 0x0000004c0c34723c */ /* 0x040fe60000001840 */
[----:B------:R-:W-:Y:S03]  /*4c70*/  LDSM.16.M88.4 R64, [R184+0xa000] ;  /* 0x00a00000b840783b */ /* 0x000fe60000000200 */
[----:B------:R-:W-:Y:S01]  /*4c80*/  HMMA.16816.F32 R56, R12, R78, R68 ;  /* 0x0000004e0c38723c */ /* 0x000fe20000001844 */
[----:B------:R-:W4:Y:S04]  /*4c90*/  LDSM.16.M88.4 R12, [R191+0x2000] ;  /* 0x00200000bf0c783b */ /* 0x000f280000000200 */
[----:B------:R-:W-:Y:S01]  /*4ca0*/  LDSM.16.M88.4 R68, [R195+0x2800] ;  /* 0x00280000c344783b */ /* 0x000fe20000000200 */
[C---:B-1----:R-:W-:Y:S03]  /*4cb0*/  HMMA.16816.F32 R20, R16.reuse, R80, R20 ;  /* 0x000000501014723c */ /* 0x042fe60000001814 */
[----:B------:R-:W-:Y:S03]  /*4cc0*/  LDSM.16.M88.4 R76, [R195+0x3000] ;  /* 0x00300000c34c783b */ /* 0x000fe60000000200 */
[C---:B------:R-:W-:Y:S01]  /*4cd0*/  HMMA.16816.F32 R32, R16.reuse, R82, R32 ;  /* 0x000000521020723c */ /* 0x040fe20000001820 */
[----:B------:R-:W1:Y:S05]  /*4ce0*/  LDSM.16.M88.4 R80, [R184+0xb000] ;  /* 0x00b00000b850783b */ /* 0x000e6a0000000200 */
[C---:B------:R-:W-:Y:S06]  /*4cf0*/  HMMA.16816.F32 R36, R16.reuse, R84, R36 ;  /* 0x000000541024723c */ /* 0x040fec0000001824 */
[C---:B------:R-:W-:Y:S01]  /*4d00*/  HMMA.16816.F32 R40, R16.reuse, R86, R40 ;  /* 0x000000561028723c */ /* 0x040fe20000001828 */
[----:B------:R-:W-:Y:S05]  /*4d10*/  LDSM.16.M88.4 R84, [R195+0x3800] ;  /* 0x00380000c354783b */ /* 0x000fea0000000200 */
[C---:B------:R-:W-:Y:S06]  /*4d20*/  HMMA.16816.F32 R44, R16.reuse, R92, R44 ;  /* 0x0000005c102c723c */ /* 0x040fec000000182c */
[C---:B------:R-:W-:Y:S01]  /*4d30*/  HMMA.16816.F32 R48, R16.reuse, R94, R48 ;  /* 0x0000005e1030723c */ /* 0x040fe20000001830 */
[----:B------:R-:W5:Y:S05]  /*4d40*/  LDSM.16.M88.4 R92, [R184+0xb800] ;  /* 0x00b80000b85c783b */ /* 0x000f6a0000000200 */
[C---:B--2---:R-:W-:Y:S06]  /*4d50*/  HMMA.16816.F32 R52, R16.reuse, R100, R52 ;  /* 0x000000641034723c */ /* 0x044fec0000001834 */
[----:B------:R-:W-:Y:S06]  /*4d60*/  HMMA.16816.F32 R56, R16, R102, R56 ;  /* 0x000000661038723c */ /* 0x000fec0000001838 */
[C---:B---3--:R-:W-:Y:S01]  /*4d70*/  HMMA.16816.F32 R16, R8.reuse, R24, R20 ;  /* 0x000000180810723c */ /* 0x048fe20000001814 */
[----:B------:R-:W-:Y:S05]  /*4d80*/  LDSM.16.M88.4 R20, [R192+0x2000] ;  /* 0x00200000c014783b */ /* 0x000fea0000000200 */
[C---:B------:R-:W-:Y:S06]  /*4d90*/  HMMA.16816.F32 R32, R8.reuse, R26, R32 ;  /* 0x0000001a0820723c */ /* 0x040fec0000001820 */
[C---:B------:R-:W-:Y:S06]  /*4da0*/  HMMA.16816.F32 R36, R8.reuse, R60, R36 ;  /* 0x0000003c0824723c */ /* 0x040fec0000001824 */
[C---:B------:R-:W-:Y:S01]  /*4db0*/  HMMA.16816.F32 R40, R8.reuse, R62, R40 ;  /* 0x0000003e0828723c */ /* 0x040fe20000001828 */
[----:B------:R-:W2:Y:S05]  /*4dc0*/  LDSM.16.M88.4 R60, [R195+0x2000] ;  /* 0x00200000c33c783b */ /* 0x000eaa0000000200 */
[C---:B------:R-:W-:Y:S06]  /*4dd0*/  HMMA.16816.F32 R44, R8.reuse, R88, R44 ;  /* 0x00000058082c723c */ /* 0x040fec000000182c */
[C---:B------:R-:W-:Y:S01]  /*4de0*/  HMMA.16816.F32 R48, R8.reuse, R90, R48 ;  /* 0x0000005a0830723c */ /* 0x040fe20000001830 */
[----:B------:R-:W-:Y:S05]  /*4df0*/  LDSM.16.M88.4 R88, [R190+0xb800] ;  /* 0x00b80000be58783b */ /* 0x000fea0000000200 */
[C---:B------:R-:W-:Y:S06]  /*4e00*/  HMMA.16816.F32 R52, R8.reuse, R96, R52 ;  /* 0x000000600834723c */ /* 0x040fec0000001834 */
[----:B------:R-:W-:Y:S01]  /*4e10*/  HMMA.16816.F32 R56, R8, R98, R56 ;  /* 0x000000620838723c */ /* 0x000fe20000001838 */
[----:B------:R-:W-:Y:S04]  /*4e20*/  LDSM.16.M88.4 R8, [R194+0x2000] ;  /* 0x00200000c208783b */ /* 0x000fe80000000200 */
[----:B------:R-:W-:Y:S01]  /*4e30*/  LDSM.16.M88.4 R96, [R190+0xd800] ;  /* 0x00d80000be60783b */ /* 0x000fe20000000200 */
[C---:B----4-:R-:W-:Y:S06]  /*4e40*/  HMMA.16816.F32 R16, R12.reuse, R64, R16 ;  /* 0x000000400c10723c */ /* 0x050fec0000001810 */
        /* <DEDUP_REMOVED lines=8> */
[C---:B-----5:R-:W-:Y:S06]  /*4ed0*/  HMMA.16816.F32 R52, R12.reuse, R92, R52 ;  /* 0x0000005c0c34723c */ /* 0x060fec0000001834 */
[----:B------:R-:W-:Y:S01]  /*4ee0*/  HMMA.16816.F32 R56, R12, R94, R56 ;  /* 0x0000005e0c38723c */ /* 0x000fe20000001838 */
[----:B------:R-:W-:Y:S05]  /*4ef0*/  LDSM.16.M88.4 R92, [R184+0xd800] ;  /* 0x00d80000b85c783b */ /* 0x000fea0000000200 */
[C---:B--2---:R-:W-:Y:S01]  /*4f00*/  HMMA.16816.F32 R24, R20.reuse, R60, R16 ;  /* 0x0000003c1418723c */ /* 0x044fe20000001810 */
[----:B------:R-:W-:Y:S05]  /*4f10*/  LDSM.16.M88.4 R16, [R193+0x2000] ;  /* 0x00200000c110783b */ /* 0x000fea0000000200 */
[C---:B------:R-:W-:Y:S01]  /*4f20*/  HMMA.16816.F32 R12, R20.reuse, R62, R32 ;  /* 0x0000003e140c723c */ /* 0x040fe20000001820 */
[----:B------:R-:W2:Y:S05]  /*4f30*/  LDSM.16.M88.4 R60, [R189+0x2000] ;  /* 0x00200000bd3c783b */ /* 0x000eaa0000000200 */
        /* <DEDUP_REMOVED lines=21> */
[----:B------:R-:W-:Y:S05]  /*5090*/  LDSM.16.M88.4 R88, [R195+0x5800] ;  /* 0x00580000c358783b */ /* 0x000fea0000000200 */
[C---:B--2---:R-:W-:Y:S06]  /*50a0*/  HMMA.16816.F32 R36, R16.reuse, R60, R32 ;  /* 0x0000003c1024723c */ /* 0x044fec0000001820 */
[C---:B------:R-:W-:Y:S01]  /*50b0*/  HMMA.16816.F32 R32, R16.reuse, R62, R24 ;  /* 0x0000003e1020723c */ /* 0x040fe20000001818 */
[----:B------:R-:W-:Y:S05]  /*50c0*/  LDSM.16.M88.4 R60, [R195+0x4000] ;  /* 0x00400000c33c783b */ /* 0x000fea0000000200 */
[C---:B-----5:R-:W-:Y:S01]  /*50d0*/  HMMA.16816.F32 R24, R16.reuse, R68, R12 ;  /* 0x000000441018723c */ /* 0x060fe2000000180c */
[----:B------:R-:W2:Y:S05]  /*50e0*/  LDSM.16.M88.4 R12, [R192+0x4000] ;  /* 0x00400000c00c783b */ /* 0x000eaa0000000200 */
[C---:B------:R-:W-:Y:S01]  /*50f0*/  HMMA.16816.F32 R8, R16.reuse, R70, R40 ;  /* 0x000000461008723c */ /* 0x040fe20000001828 */
[----:B------:R-:W5:Y:S05]  /*5100*/  LDSM.16.M88.4 R68, [R195+0x4800] ;  /* 0x00480000c344783b */ /* 0x000f6a0000000200 */
[C---:B------:R-:W-:Y:S06]  /*5110*/  HMMA.16816.F32 R44, R16.reuse, R76, R44 ;  /* 0x0000004c102c723c */ /* 0x040fec000000182c */
[C---:B------:R-:W-:Y:S01]  /*5120*/  HMMA.16816.F32 R48, R16.reuse, R78, R48 ;  /* 0x0000004e1030723c */ /* 0x040fe20000001830 */
[----:B------:R-:W5:Y:S05]  /*5130*/  LDSM.16.M88.4 R76, [R195+0x5000] ;  /* 0x00500000c34c783b */ /* 0x000f6a0000000200 */
[C---:B------:R-:W-:Y:S06]  /*5140*/  HMMA.16816.F32 R52, R16.reuse, R84, R52 ;  /* 0x000000541034723c */ /* 0x040fec0000001834 */
[----:B------:R-:W-:Y:S01]  /*5150*/  HMMA.16816.F32 R56, R16, R86, R56 ;  /* 0x000000561038723c */ /* 0x000fe20000001838 */
[----:B------:R-:W-:Y:S05]  /*5160*/  LDSM.16.M88.4 R84, [R189+0x5000] ;  /* 0x00500000bd54783b */ /* 0x000fea0000000200 */
[C---:B---3--:R-:W-:Y:S06]  /*5170*/  HMMA.16816.F32 R40, R20.reuse, R64, R36 ;  /* 0x000000401428723c */ /* 0x048fec0000001824 */
[C---:B------:R-:W-:Y:S01]  /*5180*/  HMMA.16816.F32 R36, R20.reuse, R66, R32 ;  /* 0x000000421424723c */ /* 0x040fe20000001820 */
[----:B------:R-:W-:Y:S05]  /*5190*/  LDSM.16.M88.4 R64, [R190+0xc000] ;  /* 0x00c00000be40783b */ /* 0x000fea0000000200 */
[C---:B----4-:R-:W-:Y:S06]  /*51a0*/  HMMA.16816.F32 R32, R20.reuse, R72, R24 ;  /* 0x000000481420723c */ /* 0x050fec0000001818 */
[C---:B------:R-:W-:Y:S01]  /*51b0*/  HMMA.16816.F32 R24, R20.reuse, R74, R8 ;  /* 0x0000004a1418723c */ /* 0x040fe20000001808 */
[----:B------:R-:W3:Y:S04]  /*51c0*/  LDSM.16.M88.4 R8, [R194+0x4000] ;  /* 0x00400000c208783b */ /* 0x000ee80000000200 */
[----:B------:R-:W4:Y:S01]  /*51d0*/  LDSM.16.M88.4 R72, [R190+0xc800] ;  /* 0x00c80000be48783b */ /* 0x000f220000000200 */
        /* <DEDUP_REMOVED lines=10> */
[C---:B-----5:R-:W-:Y:S06]  /*5280*/  HMMA.16816.F32 R36, R12.reuse, R68, R32 ;  /* 0x000000440c24723c */ /* 0x060fec0000001820 */
[C---:B------:R-:W-:Y:S01]  /*5290*/  HMMA.16816.F32 R32, R12.reuse, R70, R24 ;  /* 0x000000460c20723c */ /* 0x040fe20000001818 */
[----:B------:R-:W-:Y:S05]  /*52a0*/  LDSM.16.M88.4 R68, [R184+0xe000] ;  /* 0x00e00000b844783b */ /* 0x000fea0000000200 */
        /* <DEDUP_REMOVED lines=11> */
[----:B------:R-:W-:Y:S05]  /*5360*/  LDSM.16.M88.4 R72, [R184+0xe800] ;  /* 0x00e80000b848783b */ /* 0x000fea0000000200 */
[C---:B-1----:R-:W-:Y:S06]  /*5370*/  HMMA.16816.F32 R32, R8.reuse, R80, R24 ;  /* 0x000000500820723c */ /* 0x042fec0000001818 */
[C---:B------:R-:W-:Y:S01]  /*5380*/  HMMA.16816.F32 R24, R8.reuse, R82, R16 ;  /* 0x000000520818723c */ /* 0x040fe20000001810 */
[----:B------:R-:W1:Y:S04]  /*5390*/  LDSM.16.M88.4 R16, [R191+0x6000] ;  /* 0x00600000bf10783b */ /* 0x000e680000000200 */
[----:B------:R-:W3:Y:S01]  /*53a0*/  LDSM.16.M88.4 R80, [R184+0xf000] ;  /* 0x00f00000b850783b */ /* 0x000ee20000000200 */
[C---:B------:R-:W-:Y:S06]  /*53b0*/  HMMA.16816.F32 R12, R8.reuse, R96, R52 ;  /* 0x00000060080c723c */ /* 0x040fec0000001834 */
[----:B------:R-:W-:Y:S06]  /*53c0*/  HMMA.16816.F32 R52, R8, R98, R56 ;  /* 0x000000620834723c */ /* 0x000fec0000001838 */
[C---:B--2---:R-:W-:Y:S06]  /*53d0*/  HMMA.16816.F32 R44, R20.reuse, R62, R44 ;  /* 0x0000003e142c723c */ /* 0x044fec000000182c */
[C---:B-----5:R-:W-:Y:S06]  /*53e0*/  HMMA.16816.F32 R40, R20.reuse, R76, R40 ;  /* 0x0000004c1428723c */ /* 0x060fec0000001828 */
[C---:B------:R-:W-:Y:S01]  /*53f0*/  HMMA.16816.F32 R36, R20.reuse, R78, R36 ;  /* 0x0000004e1424723c */ /* 0x040fe20000001824 */
[----:B------:R-:W-:Y:S05]  /*5400*/  LDSM.16.M88.4 R76, [R195+0x6800] ;  /* 0x00680000c34c783b */ /* 0x000fea0000000200 */
[C---:B------:R-:W-:Y:S01]  /*5410*/  HMMA.16816.F32 R48, R20.reuse, R60, R48 ;  /* 0x0000003c1430723c */ /* 0x040fe20000001830 */
[----:B------:R-:W-:Y:S05]  /*5420*/  LDSM.16.M88.4 R60, [R190+0xe000] ;  /* 0x00e00000be3c783b */ /* 0x000fea0000000200 */
[C---:B------:R-:W-:Y:S06]  /*5430*/  HMMA.16816.F32 R32, R20.reuse, R84, R32 ;  /* 0x000000541420723c */ /* 0x040fec0000001820 */
[C---:B------:R-:W-:Y:S01]  /*5440*/  HMMA.16816.F32 R24, R20.reuse, R86, R24 ;  /* 0x000000561418723c */ /* 0x040fe20000001818 */
[----:B------:R-:W-:Y:S05]  /*5450*/  LDSM.16.M88.4 R84, [R195+0x7000] ;  /* 0x00700000c354783b */ /* 0x000fea0000000200 */
[C---:B------:R-:W-:Y:S01]  /*5460*/  HMMA.16816.F32 R8, R20.reuse, R92, R12 ;  /* 0x0000005c1408723c */ /* 0x040fe2000000180c */
[----:B------:R-:W2:Y:S05]  /*5470*/  LDSM.16.M88.4 R12, [R192+0x6000] ;  /* 0x00600000c00c783b */ /* 0x000eaa0000000200 */
[----:B------:R-:W-:Y:S01]  /*5480*/  HMMA.16816.F32 R20, R20, R94, R52 ;  /* 0x0000005e1414723c */ /* 0x000fe20000001834 */
[----:B------:R-:W4:Y:S05]  /*5490*/  LDSM.16.M88.4 R92, [R195+0x7800] ;  /* 0x00780000c35c783b */ /* 0x000f2a0000000200 */
        /* <DEDUP_REMOVED lines=8> */
[----:B------:R-:W-:Y:S05]  /*5520*/  LDSM.16.M88.4 R80, [R190+0xf800] ;  /* 0x00f80000be50783b */ /* 0x000fea0000000200 */
[C---:B------:R-:W-:Y:S01]  /*5530*/  HMMA.16816.F32 R56, R16.reuse, R88, R8 ;  /* 0x000000581038723c */ /* 0x040fe20000001808 */
[----:B------:R-:W1:Y:S05]  /*5540*/  LDSM.16.M88.4 R8, [R194+0x6000] ;  /* 0x00600000c208783b */ /* 0x000e6a0000000200 */
[----:B------:R-:W-:Y:S01]  /*5550*/  HMMA.16816.F32 R20, R16, R90, R20 ;  /* 0x0000005a1014723c */ /* 0x000fe20000001814 */
[----:B------:R-:W-:Y:S05]  /*5560*/  LDSM.16.M88.4 R16, [R193+0x6000] ;  /* 0x00600000c110783b */ /* 0x000fea0000000200 */
[C---:B--2---:R-:W-:Y:S06]  /*5570*/  HMMA.16816.F32 R48, R12.reuse, R66, R44 ;  /* 0x000000420c30723c */ /* 0x044fec000000182c */
[C---:B------:R-:W-:Y:S06]  /*5580*/  HMMA.16816.F32 R44, R12.reuse, R76, R40 ;  /* 0x0000004c0c2c723c */ /* 0x040fec0000001828 */
[C---:B------:R-:W-:Y:S06]  /*5590*/  HMMA.16816.F32 R40, R12.reuse, R78, R36 ;  /* 0x0000004e0c28723c */ /* 0x040fec0000001824 */
[C---:B------:R-:W-:Y:S01]  /*55a0*/  HMMA.16816.F32 R52, R12.reuse, R64, R52 ;  /* 0x000000400c34723c */ /* 0x040fe20000001834 */
[----:B------:R-:W2:Y:S05]  /*55b0*/  LDSM.16.M88.4 R64, [R189+0x6000] ;  /* 0x00600000bd40783b */ /* 0x000eaa0000000200 */
[C---:B------:R-:W-:Y:S06]  /*55c0*/  HMMA.16816.F32 R36, R12.reuse, R84, R32 ;  /* 0x000000540c24723c */ /* 0x040fec0000001820 */
[C---:B------:R-:W-:Y:S06]  /*55d0*/  HMMA.16816.F32 R32, R12.reuse, R86, R24 ;  /* 0x000000560c20723c */ /* 0x040fec0000001818 */
[C---:B----4-:R-:W-:Y:S06]  /*55e0*/  HMMA.16816.F32 R24, R12.reuse, R92, R56 ;  /* 0x0000005c0c18723c */ /* 0x050fec0000001838 */
[----:B------:R-:W-:Y:S06]  /*55f0*/  HMMA.16816.F32 R12, R12, R94, R20 ;  /* 0x0000005e0c0c723c */ /* 0x000fec0000001814 */
[C---:B-1----:R-:W-:Y:S06]  /*5600*/  HMMA.16816.F32 R20, R8.reuse, R60, R52 ;  /* 0x0000003c0814723c */ /* 0x042fec0000001834 */
[C---:B------:R-:W-:Y:S06]  /*5610*/  HMMA.16816.F32 R48, R8.reuse, R62, R48 ;  /* 0x0000003e0830723c */ /* 0x040fec0000001830 */
[C---:B------:R-:W-:Y:S06]  /*5620*/  HMMA.16816.F32 R44, R8.reuse, R72, R44 ;  /* 0x00000048082c723c */ /* 0x040fec000000182c */
[C---:B------:R-:W-:Y:S01]  /*5630*/  HMMA.16816.F32 R52, R8.reuse, R82, R12 ;  /* 0x000000520834723c */ /* 0x040fe2000000180c */
[----:B------:R-:W1:Y:S05]  /*5640*/  LDSM.16.M88.4 R12, [R189+0x6800] ;  /* 0x00680000bd0c783b */ /* 0x000e6a0000000200 */
[----:B------:R-:W-:Y:S01]  /*5650*/  HMMA.16816.F32 R56, R8, R70, R32 ;  /* 0x000000460838723c */ /* 0x000fe20000001820 */
[----:B------:R-:W3:Y:S05]  /*5660*/  LDSM.16.M88.4 R32, [R189+0x7000] ;  /* 0x00700000bd20783b */ /* 0x000eea0000000200 */
[----:B--2---:R-:W-:Y:S06]  /*5670*/  HMMA.16816.F32 R20, R16, R64, R20 ;  /* 0x000000401014723c */ /* 0x004fec0000001814 */
[C---:B------:R-:W-:Y:S06]  /*5680*/  HMMA.16816.F32 R40, R8.reuse, R74, R40 ;  /* 0x0000004a0828723c */ /* 0x040fec0000001828 */
[C---:B------:R-:W-:Y:S06]  /*5690*/  HMMA.16816.F32 R36, R8.reuse, R68, R36 ;  /* 0x000000440824723c */ /* 0x040fec0000001824 */
[----:B------:R-:W-:Y:S06]  /*56a0*/  HMMA.16816.F32 R60, R8, R80, R24 ;  /* 0x00000050083c723c */ /* 0x000fec0000001818 */
[----:B------:R-:W-:Y:S01]  /*56b0*/  FSEL R30, R21, -INF , !P6 ;  /* 0xff800000151e7808 */ /* 0x000fe20007000000 */
[----:B------:R-:W-:-:S02]  /*56c0*/  VIADD R8, R6, 0x8 ;  /* 0x0000000806087836 */ /* 0x000fc40000000000 */
[----:B------:R-:W-:Y:S02]  /*56d0*/  IMAD.U32 R9, RZ, RZ, UR17 ;  /* 0x00000011ff097e24 */ /* 0x000fe4000f8e00ff */
[----:B------:R-:W-:Y:S01]  /*56e0*/  VIADD R6, R2, 0x8 ;  /* 0x0000000802067836 */ /* 0x000fe20000000000 */
[C---:B------:R-:W-:Y:S01]  /*56f0*/  VIADDMNMX R216, R8.reuse, UR23, R7, PT ;  /* 0x0000001708d87c46 */ /* 0x040fe2000b800107 */
[----:B------:R-:W-:Y:S01]  /*5700*/  IMAD R64, R9, 0x4, R31 ;  /* 0x0000000409407824 */ /* 0x000fe200078e021f */
[----:B------:R-:W-:Y:S01]  /*5710*/  VIADDMNMX R214, R8, UR41, RZ, !PT ;  /* 0x0000002908d67c46 */ /* 0x000fe2000f8001ff */
[C---:B-1----:R-:W-:Y:S01]  /*5720*/  HMMA.16816.F32 R24, R16.reuse, R12, R44 ;  /* 0x0000000c1018723c */ /* 0x042fe2000000182c */
[C---:B------:R-:W-:Y:S01]  /*5730*/  ISETP.GE.AND P1, PT, R6.reuse, R217, PT ;  /* 0x000000d90600720c */ /* 0x040fe20003f26270 */
[----:B------:R-:W-:Y:S01]  /*5740*/  UIADD3 UR23, UR34, -0x4ab325aa, URZ ;  /* 0xb54cda5622177890 */ /* 0x000fe2000fffe03f */
[-C--:B------:R-:W-:Y:S01]  /*5750*/  ISETP.GE.AND P4, PT, R6, R216.reuse, PT ;  /* 0x000000d80600720c */ /* 0x080fe20003f86270 */
[----:B------:R-:W-:Y:S01]  /*5760*/  STL [R1+0x98], R64 ;  /* 0x0000984001007387 */ /* 0x000fe20000100800 */
[-C--:B------:R-:W-:Y:S01]  /*5770*/  ISETP.GE.AND P2, PT, R3, R216.reuse, PT ;  /* 0x000000d80300720c */ /* 0x080fe20003f46270 */
[----:B------:R-:W-:Y:S01]  /*5780*/  HMMA.16816.F32 R8, R16, R66, R48 ;  /* 0x000000421008723c */ /* 0x000fe20000001830 */
[----:B------:R-:W-:-:S02]  /*5790*/  ISETP.GE.AND P3, PT, R2, R216, PT ;  /* 0x000000d80200720c */ /* 0x000fc40003f66270 */
[C---:B------:R-:W-:Y:S02]  /*57a0*/  ISETP.LT.OR P1, PT, R6.reuse, R215, P1 ;  /* 0x000000d70600720c */ /* 0x040fe40000f21670 */
[-C--:B------:R-:W-:Y:S01]  /*57b0*/  ISETP.LT.OR P4, PT, R6, R214.reuse, P4 ;  /* 0x000000d60600720c */ /* 0x080fe20002781670 */
[C---:B------:R-:W-:Y:S01]  /*57c0*/  VIADD R6, R2.reuse, 0x10 ;  /* 0x0000001002067836 */ /* 0x040fe20000000000 */
[-C--:B------:R-:W-:Y:S01]  /*57d0*/  ISETP.LT.OR P2, PT, R3, R214.reuse, P2 ;  /* 0x000000d60300720c */ /* 0x080fe20001741670 */
[C---:B------:R-:W-:Y:S01]  /*57e0*/  VIADD R3, R2.reuse, 0x9 ;  /* 0x0000000902037836 */ /* 0x040fe20000000000 */
[----:B------:R-:W-:Y:S01]  /*57f0*/  ISETP.LT.OR P3, PT, R2, R214, P3 ;  /* 0x000000d60200720c */ /* 0x000fe20001f61670 */
[----:B------:R-:W-:Y:S01]  /*5800*/  HMMA.16816.F32 R12, R16, R14, R40 ;  /* 0x0000000e100c723c */ /* 0x000fe20000001828 */
[----:B------:R-:W-:Y:S02]  /*5810*/  FSEL R46, R23, -INF , !P2 ;  /* 0xff800000172e7808 */ /* 0x000fe40005000000 */
[----:B------:R-:W-:-:S02]  /*5820*/  FSEL R45, R22, -INF , !P3 ;  /* 0xff800000162d7808 */ /* 0x000fc40005800000 */
[----:B------:R-:W-:Y:S02]  /*5830*/  FSEL R31, R20, -INF , !P0 ;  /* 0xff800000141f7808 */ /* 0x000fe40004000000 */
[C---:B------:R-:W-:Y:S01]  /*5840*/  ISETP.GE.AND P2, PT, R6.reuse, R217, PT ;  /* 0x000000d90600720c */ /* 0x040fe20003f46270 */
[----:B------:R-:W1:Y:S01]  /*5850*/  LDSM.16.M88.4 R20, [R189+0x7800] ;  /* 0x00780000bd14783b */ /* 0x000e620000000200 */
[----:B------:R-:W-:Y:S01]  /*5860*/  ISETP.GE.AND P3, PT, R6, R216, PT ;  /* 0x000000d80600720c */ /* 0x000fe20003f66270 */
[----:B------:R-:W-:-:S04]  /*5870*/  DEPBAR.LE SB0, 0x0 ;  /* 0x000080000000791a */ /* 0x000fc80000000000 */
[----:B------:R-:W-:Y:S01]  /*5880*/  BAR.SYNC.DEFER_BLOCKING 0x0 ;  /* 0x0000000000007b1d */ /* 0x000fe20000010000 */
[C---:B------:R-:W-:Y:S02]  /*5890*/  ISETP.GE.AND P5, PT, R3.reuse, R217, PT ;  /* 0x000000d90300720c */ /* 0x040fe40003fa6270 */
[C---:B------:R-:W-:Y:S02]  /*58a0*/  ISETP.GE.AND P0, PT, R3.reuse, R216, PT ;  /* 0x000000d80300720c */ /* 0x040fe40003f06270 */
[CC--:B------:R-:W-:Y:S02]  /*58b0*/  ISETP.LT.OR P2, PT, R6.reuse, R215.reuse, P2 ;  /* 0x000000d70600720c */ /* 0x0c0fe40001741670 */
[-C--:B------:R-:W-:Y:S01]  /*58c0*/  ISETP.LT.OR P3, PT, R6, R214.reuse, P3 ;  /* 0x000000d60600720c */ /* 0x080fe20001f61670 */
[C---:B------:R-:W-:Y:S01]  /*58d0*/  VIADD R6, R2.reuse, 0x18 ;  /* 0x0000001802067836 */ /* 0x040fe20000000000 */
[C---:B------:R-:W-:Y:S02]  /*58e0*/  ISETP.LT.OR P5, PT, R3.reuse, R215, P5 ;  /* 0x000000d70300720c */ /* 0x040fe40002fa1670 */
[----:B------:R-:W-:Y:S01]  /*58f0*/  ISETP.LT.OR P0, PT, R3, R214, P0 ;  /* 0x000000d60300720c */ /* 0x000fe20000701670 */
[----:B------:R-:W-:Y:S01]  /*5900*/  VIADD R3, R2, 0x11 ;  /* 0x0000001102037836 */ /* 0x000fe20000000000 */
[----:B------:R-:W-:-:S02]  /*5910*/  FSEL R41, R10, -INF , !P4 ;  /* 0xff8000000a297808 */ /* 0x000fc40006000000 */
[----:B------:R-:W-:Y:S02]  /*5920*/  FSEL R42, R11, -INF , !P0 ;  /* 0xff8000000b2a7808 */ /* 0x000fe40004000000 */
[----:B------:R-:W-:Y:S02]  /*5930*/  FSEL R44, R8, -INF , !P1 ;  /* 0xff800000082c7808 */ /* 0x000fe40004800000 */
[CC--:B------:R-:W-:Y:S02]  /*5940*/  ISETP.GE.AND P0, PT, R6.reuse, R217.reuse, PT ;  /* 0x000000d90600720c */ /* 0x0c0fe40003f06270 */
[-C--:B------:R-:W-:Y:S02]  /*5950*/  ISETP.GE.AND P4, PT, R6, R216.reuse, PT ;  /* 0x000000d80600720c */ /* 0x080fe40003f86270 */
[C---:B------:R-:W-:Y:S02]  /*5960*/  ISETP.GE.AND P6, PT, R3.reuse, R217, PT ;  /* 0x000000d90300720c */ /* 0x040fe40003fc6270 */
[----:B------:R-:W-:-:S02]  /*5970*/  ISETP.GE.AND P1, PT, R3, R216, PT ;  /* 0x000000d80300720c */ /* 0x000fc40003f26270 */
[----:B------:R-:W-:Y:S02]  /*5980*/  FSEL R40, R9, -INF , !P5 ;  /* 0xff80000009287808 */ /* 0x000fe40006800000 */
[CC--:B------:R-:W-:Y:S01]  /*5990*/  ISETP.LT.OR P0, PT, R6.reuse, R215.reuse, P0 ;  /* 0x000000d70600720c */ /* 0x0c0fe20000701670 */
[----:B---3--:R-:W-:Y:S01]  /*59a0*/  HMMA.16816.F32 R8, R16, R32, R36 ;  /* 0x000000201008723c */ /* 0x008fe20000001824 */
        /* <DEDUP_REMOVED lines=12> */
[CC--:B------:R-:W-:Y:S02]  /*5a70*/  ISETP.LT.OR P1, PT, R6.reuse, R215.reuse, P1 ;  /* 0x000000d70600720c */ /* 0x0c0fe40000f21670 */
[-C--:B------:R-:W-:Y:S01]  /*5a80*/  ISETP.LT.OR P3, PT, R6, R214.reuse, P3 ;  /* 0x000000d60600720c */ /* 0x080fe20001f61670 */
[C---:B------:R-:W-:Y:S01]  /*5a90*/  VIADD R6, R2.reuse, 0x28 ;  /* 0x0000002802067836 */ /* 0x040fe20000000000 */
[C---:B------:R-:W-:Y:S02]  /*5aa0*/  ISETP.LT.OR P5, PT, R3.reuse, R215, P5 ;  /* 0x000000d70300720c */ /* 0x040fe40002fa1670 */
[----:B------:R-:W-:Y:S01]  /*5ab0*/  ISETP.LT.OR P2, PT, R3, R214, P2 ;  /* 0x000000d60300720c */ /* 0x000fe20001741670 */
[----:B------:R-:W-:Y:S01]  /*5ac0*/  VIADD R3, R2, 0x21 ;  /* 0x0000002102037836 */ /* 0x000fe20000000000 */
[----:B------:R-:W-:Y:S02]  /*5ad0*/  FSEL R71, R14, -INF , !P4 ;  /* 0xff8000000e477808 */ /* 0x000fe40006000000 */
[----:B------:R-:W-:-:S02]  /*5ae0*/  FSEL R135, R15, -INF , !P2 ;  /* 0xff8000000f877808 */ /* 0x000fc40005000000 */
[----:B------:R-:W-:Y:S02]  /*5af0*/  FSEL R133, R12, -INF , !P0 ;  /* 0xff8000000c857808 */ /* 0x000fe40004000000 */
[C---:B------:R-:W-:Y:S02]  /*5b00*/  ISETP.GE.AND P2, PT, R6.reuse, R217, PT ;  /* 0x000000d90600720c */ /* 0x040fe40003f46270 */
[CC--:B------:R-:W-:Y:S02]  /*5b10*/  ISETP.GE.AND P4, PT, R6.reuse, R216.reuse, PT ;  /* 0x000000d80600720c */ /* 0x0c0fe40003f86270 */
[----:B------:R-:W-:Y:S02]  /*5b20*/  ISETP.GE.AND P0, PT, R3, R216, PT ;  /* 0x000000d80300720c */ /* 0x000fe40003f06270 */
[----:B------:R-:W-:Y:S02]  /*5b30*/  FSEL R134, R25, -INF , !P6 ;  /* 0xff80000019867808 */ /* 0x000fe40007000000 */
[----:B------:R-:W-:Y:S01]  /*5b40*/  HMMA.16816.F32 R24, R16, R34, R56 ;  /* 0x000000221018723c */ /* 0x000fe20000001838 */
[----:B------:R-:W-:-:S02]  /*5b50*/  ISETP.LT.OR P2, PT, R6, R215, P2 ;  /* 0x000000d70600720c */ /* 0x000fc40001741670 */
[-C--:B------:R-:W-:Y:S01]  /*5b60*/  ISETP.LT.OR P4, PT, R6, R214.reuse, P4 ;  /* 0x000000d60600720c */ /* 0x080fe20002781670 */
[----:B------:R-:W-:Y:S01]  /*5b70*/  VIADD R6, R2, 0x30 ;  /* 0x0000003002067836 */ /* 0x000fe20000000000 */
[C---:B------:R-:W-:Y:S02]  /*5b80*/  ISETP.LT.OR P0, PT, R3.reuse, R214, P0 ;  /* 0x000000d60300720c */ /* 0x040fe40000701670 */
[-C--:B------:R-:W-:Y:S02]  /*5b90*/  ISETP.GE.AND P6, PT, R3, R217.reuse, PT ;  /* 0x000000d90300720c */ /* 0x080fe40003fc6270 */
[----:B------:R-:W-:Y:S02]  /*5ba0*/  FSEL R252, R10, -INF , !P3 ;  /* 0xff8000000afc7808 */ /* 0x000fe40005800000 */
[----:B------:R-:W-:Y:S02]  /*5bb0*/  FSEL R236, R11, -INF , !P0 ;  /* 0xff8000000bec7808 */ /* 0x000fe40004000000 */
[----:B------:R-:W-:-:S02]  /*5bc0*/  ISETP.GE.AND P0, PT, R6, R217, PT ;  /* 0x000000d90600720c */ /* 0x000fc40003f06270 */
[----:B------:R-:W-:Y:S02]  /*5bd0*/  ISETP.GE.AND P3, PT, R6, R216, PT ;  /* 0x000000d80600720c */ /* 0x000fe40003f66270 */
[-C--:B------:R-:W-:Y:S01]  /*5be0*/  ISETP.LT.OR P6, PT, R3, R215.reuse, P6 ;  /* 0x000000d70300720c */ /* 0x080fe200037c1670 */
[----:B------:R-:W-:Y:S01]  /*5bf0*/  VIADD R3, R2, 0x29 ;  /* 0x0000002902037836 */ /* 0x000fe20000000000 */
[----:B------:R-:W-:Y:S02]  /*5c00*/  FSEL R70, R13, -INF , !P5 ;  /* 0xff8000000d467808 */ /* 0x000fe40006800000 */
[C---:B------:R-:W-:Y:S01]  /*5c10*/  ISETP.LT.OR P0, PT, R6.reuse, R215, P0 ;  /* 0x000000d70600720c */ /* 0x040fe20000701670 */
[----:B-1----:R-:W-:Y:S01]  /*5c20*/  HMMA.16816.F32 R12, R16, R20, R60 ;  /* 0x00000014100c723c */ /* 0x002fe2000000183c */
[----:B------:R-:W-:Y:S02]  /*5c30*/  ISETP.LT.OR P3, PT, R6, R214, P3 ;  /* 0x000000d60600720c */ /* 0x000fe40001f61670 */
[----:B------:R-:W1:Y:S01]  /*5c40*/  LDC.U8 R6, c[0x0][0x388] ;  /* 0x0000e200ff067b82 */ /* 0x000e620000000000 */
[----:B------:R-:W-:-:S02]  /*5c50*/  FSEL R213, R8, -INF , !P1 ;  /* 0xff80000008d57808 */ /* 0x000fc40004800000 */
[C---:B------:R-:W-:Y:S01]  /*5c60*/  ISETP.GE.AND P5, PT, R3.reuse, R217, PT ;  /* 0x000000d90300720c */ /* 0x040fe20003fa6270 */
[----:B------:R-:W-:Y:S01]  /*5c70*/  HMMA.16816.F32 R16, R16, R22, R52 ;  /* 0x000000161010723c */ /* 0x000fe20000001834 */
[C---:B------:R-:W-:Y:S02]  /*5c80*/  ISETP.GE.AND P1, PT, R3.reuse, R216, PT ;  /* 0x000000d80300720c */ /* 0x040fe40003f26270 */
[C---:B------:R-:W-:Y:S02]  /*5c90*/  ISETP.LT.OR P5, PT, R3.reuse, R215, P5 ;  /* 0x000000d70300720c */ /* 0x040fe40002fa1670 */
[----:B------:R-:W-:Y:S01]  /*5ca0*/  ISETP.LT.OR P1, PT, R3, R214, P1 ;  /* 0x000000d60300720c */ /* 0x000fe20000f21670 */
[----:B------:R-:W-:Y:S01]  /*5cb0*/  VIADD R3, R2, 0x31 ;  /* 0x0000003102037836 */ /* 0x000fe20000000000 */
[----:B------:R-:W-:Y:S02]  /*5cc0*/  FSEL R212, R9, -INF , !P6 ;  /* 0xff80000009d47808 */ /* 0x000fe40007000000 */
[----:B------:R-:W-:-:S02]  /*5cd0*/  FSEL R219, R24, -INF , !P2 ;  /* 0xff80000018db7808 */ /* 0x000fc40005000000 */
[C---:B------:R-:W-:Y:S02]  /*5ce0*/  ISETP.GE.AND P6, PT, R3.reuse, R217, PT ;  /* 0x000000d90300720c */ /* 0x040fe40003fc6270 */
[C---:B------:R-:W-:Y:S02]  /*5cf0*/  ISETP.GE.AND P2, PT, R3.reuse, R216, PT ;  /* 0x000000d80300720c */ /* 0x040fe40003f46270 */
[C---:B------:R-:W-:Y:S02]  /*5d00*/  ISETP.LT.OR P6, PT, R3.reuse, R215, P6 ;  /* 0x000000d70300720c */ /* 0x040fe400037c1670 */
[----:B------:R-:W-:Y:S01]  /*5d10*/  ISETP.LT.OR P2, PT, R3, R214, P2 ;  /* 0x000000d60300720c */ /* 0x000fe20001741670 */
[----:B------:R-:W-:Y:S01]  /*5d20*/  VIADD R3, R2, 0x38 ;  /* 0x0000003802037836 */ /* 0x000fe20000000000 */
[----:B------:R-:W-:Y:S01]  /*5d30*/  FSEL R240, R12, -INF , !P0 ;  /* 0xff8000000cf07808 */ /* 0x000fe20004000000 */
[----:B------:R-:W-:Y:S01]  /*5d40*/  VIADD R2, R2, 0x39 ;  /* 0x0000003902027836 */ /* 0x000fe20000000000 */
[----:B-1----:R-:W-:-:S02]  /*5d50*/  PRMT R172, R6, 0x7054, R6 ;  /* 0x0000705406ac7816 */ /* 0x002fc40000000006 */
[----:B------:R-:W-:Y:S02]  /*5d60*/  FSEL R237, R26, -INF , !P4 ;  /* 0xff8000001aed7808 */ /* 0x000fe40006000000 */
[C---:B------:R-:W-:Y:S01]  /*5d70*/  ISETP.GE.AND P0, PT, R2.reuse, R216, PT ;  /* 0x000000d80200720c */ /* 0x040fe20003f06270 */
[----:B------:R1:W-:Y:S01]  /*5d80*/  STL [R1+0x84], R172 ;  /* 0x000084ac01007387 */ /* 0x0003e20000100800 */
[----:B------:R-:W-:Y:S02]  /*5d90*/  FSEL R218, R25, -INF , !P5 ;  /* 0xff80000019da7808 */ /* 0x000fe40006800000 */
[----:B------:R-:W-:Y:S02]  /*5da0*/  ISETP.LT.OR P0, PT, R2, R214, P0 ;  /* 0x000000d60200720c */ /* 0x000fe40000701670 */
[----:B------:R-:W-:Y:S02]  /*5db0*/  FSEL R171, R27, -INF , !P1 ;  /* 0xff8000001bab7808 */ /* 0x000fe40004800000 */
[----:B------:R-:W-:-:S02]  /*5dc0*/  FSEL R221, R19, -INF , !P0 ;  /* 0xff80000013dd7808 */ /* 0x000fc40004000000 */
[----:B------:R-:W-:Y:S02]  /*5dd0*/  PLOP3.LUT P0, PT, PT, PT, UP0, 0x80, 0x0 ;  /* 0x000000000000781c */ /* 0x000fe40003f0f008 */
[CC--:B------:R-:W-:Y:S02]  /*5de0*/  ISETP.GE.AND P5, PT, R3.reuse, R217.reuse, PT ;  /* 0x000000d90300720c */ /* 0x0c0fe40003fa6270 */
[C---:B------:R-:W-:Y:S02]  /*5df0*/  ISETP.GE.AND P1, PT, R3.reuse, R216, PT ;  /* 0x000000d80300720c */ /* 0x040fe40003f26270 */
[----:B------:R-:W-:Y:S02]  /*5e00*/  ISETP.GE.AND P4, PT, R2, R217, PT ;  /* 0x000000d90200720c */ /* 0x000fe40003f86270 */
[C---:B------:R-:W-:Y:S02]  /*5e10*/  ISETP.LT.OR P5, PT, R3.reuse, R215, P5 ;  /* 0x000000d70300720c */ /* 0x040fe40002fa1670 */
[----:B------:R-:W-:-:S02]  /*5e20*/  ISETP.LT.OR P1, PT, R3, R214, P1 ;  /* 0x000000d60300720c */ /* 0x000fc40000f21670 */
[----:B------:R-:W-:Y:S02]  /*5e30*/  ISETP.LT.OR P4, PT, R2, R215, P4 ;  /* 0x000000d70200720c */ /* 0x000fe40002781670 */
[----:B------:R-:W-:Y:S02]  /*5e40*/  FSEL R242, R14, -INF , !P3 ;  /* 0xff8000000ef27808 */ /* 0x000fe40005800000 */
[----:B------:R-:W-:Y:S02]  /*5e50*/  FSEL R241, R13, -INF , !P6 ;  /* 0xff8000000df17808 */ /* 0x000fe40007000000 */
[----:B------:R-:W-:Y:S02]  /*5e60*/  FSEL R246, R15, -INF , !P2 ;  /* 0xff8000000ff67808 */ /* 0x000fe40005000000 */
[----:B------:R-:W-:Y:S02]  /*5e70*/  FSEL R174, R16, -INF , !P5 ;  /* 0xff80000010ae7808 */ /* 0x000fe40006800000 */
[----:B------:R-:W-:-:S02]  /*5e80*/  FSEL R248, R18, -INF , !P1 ;  /* 0xff80000012f87808 */ /* 0x000fc40004800000 */
[----:B------:R-:W-:Y:S01]  /*5e90*/  FSEL R239, R17, -INF , !P4 ;  /* 0xff80000011ef7808 */ /* 0x000fe20006000000 */
[----:B-1----:R-:W-:Y:S06]  /*5ea0*/  @!P0 BRA `(.L_x_728) ;  /* 0x0000000800548947 */ /* 0x002fec0003800000 */
        /* <DEDUP_REMOVED lines=147> */
.L_x_730:
[----:B------:R-:W-:Y:S05]  /*67e0*/  BSYNC B0 ;  /* 0x0000000000007941 */ /* 0x000fea0003800000 */
.L_x_729:
[----:B------:R-:W0:Y:S02]  /*67f0*/  LDGDEPBAR ;  /* 0x00000000000079af */ /* 0x000e240000000000 */
.L_x_728:
[----:B-1----:R-:W-:Y:S01]  /*6800*/  FMNMX.FTZ R2, R31, R30, !PT ;  /* 0x0000001e1f027209 */ /* 0x002fe20007810000 */
[----:B------:R-:W-:Y:S01]  /*6810*/  IMAD.WIDE.U32 R168, R64, -0x326172a9, RZ ;  /* 0xcd9e8d5740a87825 */ /* 0x000fe200078e00ff */
[----:B------:R-:W-:Y:S01]  /*6820*/  USHF.L.U32 UR42, UR20, 0x1, URZ ;  /* 0x00000001142a7899 */ /* 0x000fe2000800063f */
[----:B------:R-:W-:Y:S01]  /*6830*/  LEA R185, R5, UR4, 0x1 ;  /* 0x0000000405b97c11 */ /* 0x000fe2000f8e08ff */
[----:B------:R-:W-:Y:S01]  /*6840*/  UIADD3 UR6, UR35, -0x4498517b, URZ ;  /* 0xbb67ae8523067890 */ /* 0x000fe2000fffe03f */
[----:B------:R-:W-:Y:S01]  /*6850*/  FMNMX.FTZ R2, R44, R2, !PT ;  /* 0x000000022c027209 */ /* 0x000fe20007810000 */
[----:B------:R-:W-:Y:S01]  /*6860*/  IMAD.WIDE.U32 R158, R108, -0x2daee0ad, RZ ;  /* 0xd2511f536c9e7825 */ /* 0x000fe200078e00ff */
[----:B------:R-:W-:Y:S01]  /*6870*/  UIADD3 UR41, UR34, -0x61c88647, URZ ;  /* 0x9e3779b922297890 */ /* 0x000fe2000fffe03f */
[----:B------:R-:W-:Y:S01]  /*6880*/  LEA R188, R0, R185, 0x1 ;  /* 0x000000b900bc7211 */ /* 0x000fe200078e08ff */
[----:B------:R-:W-:Y:S01]  /*6890*/  UIADD3 UR32, UR34, 0x3c6ef372, URZ ;  /* 0x3c6ef37222207890 */ /* 0x000fe2000fffe03f */
[----:B------:R-:W-:Y:S01]  /*68a0*/  FMNMX.FTZ R2, R40, R2, !PT ;  /* 0x0000000228027209 */ /* 0x000fe20007810000 */
[----:B------:R-:W-:Y:S01]  /*68b0*/  UIADD3 UR29, UR35, 0x76cf5d0a, URZ ;  /* 0x76cf5d0a231d7890 */ /* 0x000fe2000fffe03f */
[----:B------:R-:W-:Y:S01]  /*68c0*/  IMAD R186, R4, 0x2, R185 ;  /* 0x0000000204ba7824 */ /* 0x000fe200078e02b9 */
[----:B------:R-:W-:Y:S01]  /*68d0*/  UIADD3 UR14, UR35, 0x32370b8f, URZ ;  /* 0x32370b8f230e7890 */ /* 0x000fe2000fffe03f */
[----:B------:R-:W-:Y:S01]  /*68e0*/  FMNMX.FTZ R2, R156, R2, !PT ;  /* 0x000000029c027209 */ /* 0x000fe20007810000 */
[----:B------:R-:W-:Y:S01]  /*68f0*/  ULDC UR8, c[0x0][0x2ec] ;  /* 0x0000bb0000087ab9 */ /* 0x000fe20000000800 */
[----:B------:R-:W-:Y:S01]  /*6900*/  UIADD3 UR24, UR34, -0x255992d5, URZ ;  /* 0xdaa66d2b22187890 */ /* 0x000fe2000fffe03f */
[----:B------:R-:W-:Y:S01]  /*6910*/  IMAD R187, R0, 0x2, R186 ;  /* 0x0000000200bb7824 */ /* 0x000fe200078e02ba */
[----:B------:R-:W-:Y:S01]  /*6920*/  FMNMX.FTZ R2, R134, R2, !PT ;  /* 0x0000000286027209 */ /* 0x000fe20007810000 */
[----:B------:R-:W-:Y:S01]  /*6930*/  UIADD3 UR7, UR34, 0x78dde6e4, URZ ;  /* 0x78dde6e422077890 */ /* 0x000fe2000fffe03f */
[----:B------:R-:W-:Y:S01]  /*6940*/  LDSM.16.MT88.4 R64, [R185+0x10000] ;  /* 0x01000000b940783b */ /* 0x000fe20000004200 */
[----:B------:R-:W-:Y:S01]  /*6950*/  UIADD3 UR10, UR35, -0x56f99767, URZ ;  /* 0xa9066899230a7890 */ /* 0x000fe2000fffe03f */
[----:B------:R-:W-:Y:S01]  /*6960*/  FMNMX.FTZ R2, R133, R2, !PT ;  /* 0x0000000285027209 */ /* 0x000fe20007810000 */
[----:B------:R-:W-:Y:S01]  /*6970*/  UIADD3 UR11, UR34, 0x1715609d, URZ ;  /* 0x1715609d220b7890 */ /* 0x000fe2000fffe03f */
[----:B------:R-:W-:Y:S02]  /*6980*/  LDSM.16.MT88.4 R60, [R185+0x12000] ;  /* 0x01200000b93c783b */ /* 0x000fe40000004200 */
[----:B------:R-:W-:-:S02]  /*6990*/  FMNMX.FTZ R2, R70, R2, !PT ;  /* 0x0000000246027209 */ /* 0x000fc40007810000 */
[----:B------:R-:W-:Y:S02]  /*69a0*/  LDSM.16.MT88.4 R56, [R188+0x10000] ;  /* 0x01000000bc38783b */ /* 0x000fe40000004200 */
[----:B------:R-:W-:Y:S02]  /*69b0*/  FMNMX.FTZ R3, R213, R2, !PT ;  /* 0x00000002d5037209 */ /* 0x000fe40007810000 */
[----:B------:R-:W-:Y:S01]  /*69c0*/  FMNMX.FTZ R2, R45, R46, !PT ;  /* 0x0000002e2d027209 */ /* 0x000fe20007810000 */
[----:B------:R-:W-:Y:S01]  /*69d0*/  LDSM.16.MT88.4 R48, [R187+0x10000] ;  /* 0x01000000bb30783b */ /* 0x000fe20000004200 */
[----:B------:R-:W-:Y:S02]  /*69e0*/  FMNMX.FTZ R3, R212, R3, !PT ;  /* 0x00000003d4037209 */ /* 0x000fe40007810000 */
[----:B------:R-:W-:Y:S01]  /*69f0*/  FMNMX.FTZ R2, R41, R2, !PT ;  /* 0x0000000229027209 */ /* 0x000fe20007810000 */
[----:B---3--:R-:W-:Y:S01]  /*6a00*/  LDSM.16.MT88.4 R16, [R188+0x14000] ;  /* 0x01400000bc10783b */ /* 0x008fe20000004200 */
        /* <DEDUP_REMOVED lines=14> */
[----:B------:R-:W-:-:S03]  /*6af0*/  FMNMX.FTZ R2, R252, R2, !PT ;  /* 0x00000002fc027209 */ /* 0x000fc60007810000 */
[----:B------:R-:W1:Y:S01]  /*6b00*/  SHFL.BFLY PT, R3, R132, 0x2, 0x1f ;  /* 0x0c401f0084037f89 */ /* 0x000e6200000e0000 */
[----:B------:R-:W-:-:S04]  /*6b10*/  FMNMX.FTZ R2, R236, R2, !PT ;  /* 0x00000002ec027209 */ /* 0x000fc80007810000 */
[----:B------:R-:W-:-:S04]  /*6b20*/  FMNMX.FTZ R2, R237, R2, !PT ;  /* 0x00000002ed027209 */ /* 0x000fc80007810000 */
[----:B------:R-:W-:-:S04]  /*6b30*/  FMNMX.FTZ R2, R171, R2, !PT ;  /* 0x00000002ab027209 */ /* 0x000fc80007810000 */
[----:B------:R-:W-:-:S04]  /*6b40*/  FMNMX.FTZ R2, R242, R2, !PT ;  /* 0x00000002f2027209 */ /* 0x000fc80007810000 */
[----:B------:R-:W-:-:S04]  /*6b50*/  FMNMX.FTZ R2, R246, R2, !PT ;  /* 0x00000002f6027209 */ /* 0x000fc80007810000 */
[----:B------:R-:W-:Y:S02]  /*6b60*/  FMNMX.FTZ R2, R248, R2, !PT ;  /* 0x00000002f8027209 */ /* 0x000fe40007810000 */
[----:B-1----:R-:W-:Y:S02]  /*6b70*/  FMNMX.FTZ R132, R132, R3, !PT ;  /* 0x0000000384847209 */ /* 0x002fe40007810000 */
[----:B------:R-:W-:Y:S02]  /*6b80*/  FMNMX.FTZ R2, R221, R2, !PT ;  /* 0x00000002dd027209 */ /* 0x000fe40007810000 */
[----:B------:R-:W-:Y:S01]  /*6b90*/  LOP3.LUT R3, R107, UR34, RZ, 0x3c, !PT ;  /* 0x000000226b037c12 */ /* 0x000fe2000f8e3cff */
[----:B------:R-:W1:Y:S03]  /*6ba0*/  SHFL.BFLY PT, R9, R132, 0x1, 0x1f ;  /* 0x0c201f0084097f89 */ /* 0x000e6600000e0000 */
[----:B------:R-:W-:Y:S01]  /*6bb0*/  LOP3.LUT R6, R169, R3, RZ, 0x3c, !PT ;  /* 0x00000003a9067212 */ /* 0x000fe200078e3cff */
[----:B------:R-:W2:Y:S04]  /*6bc0*/  SHFL.BFLY PT, R10, R2, 0x2, 0x1f ;  /* 0x0c401f00020a7f89 */ /* 0x000ea800000e0000 */
[----:B------:R3:W-:Y:S01]  /*6bd0*/  STL [R1+0xa8], R3 ;  /* 0x0000a80301007387 */ /* 0x0007e20000100800 */
[----:B------:R-:W-:-:S05]  /*6be0*/  IMAD.WIDE.U32 R68, R6, -0x2daee0ad, RZ ;  /* 0xd2511f5306447825 */ /* 0x000fca00078e00ff */
[----:B------:R-:W-:Y:S01]  /*6bf0*/  LOP3.LUT R8, R69, UR6, R158, 0x96, !PT ;  /* 0x0000000645087c12 */ /* 0x000fe2000f8e969e */
[----:B------:R-:W-:-:S04]  /*6c00*/  UIADD3 UR6, UR35, -0x126145ec, URZ ;  /* 0xed9eba1423067890 */ /* 0x000fc8000fffe03f */
[----:B------:R-:W-:Y:S01]  /*6c10*/  IMAD.WIDE.U32 R54, R8, -0x326172a9, RZ ;  /* 0xcd9e8d5708367825 */ /* 0x000fe200078e00ff */
[----:B-1----:R-:W-:Y:S02]  /*6c20*/  FMNMX.FTZ R132, R132, R9, !PT ;  /* 0x0000000984847209 */ /* 0x002fe40007810000 */
[----:B--2---:R-:W-:-:S03]  /*6c30*/  FMNMX.FTZ R9, R2, R10, !PT ;  /* 0x0000000a02097209 */ /* 0x004fc60007810000 */
[C---:B------:R-:W-:Y:S01]  /*6c40*/  FMUL.FTZ R8, R132.reuse, UR8 ;  /* 0x0000000884087c20 */ /* 0x040fe20008410000 */
[----:B------:R-:W-:Y:S01]  /*6c50*/  FSETP.NEU.FTZ.AND P1, PT, R132, -INF , PT ;  /* 0xff8000008400780b */ /* 0x000fe20003f3d000 */
[----:B---3--:R-:W-:Y:S01]  /*6c60*/  IMAD.U32 R3, RZ, RZ, UR42 ;  /* 0x0000002aff037e24 */ /* 0x008fe2000f8e00ff */
[----:B------:R-:W1:Y:S02]  /*6c70*/  SHFL.BFLY PT, R12, R9, 0x1, 0x1f ;  /* 0x0c201f00090c7f89 */ /* 0x000e6400000e0000 */
[----:B------:R-:W-:Y:S01]  /*6c80*/  FSEL R8, R8, RZ, P1 ;  /* 0x000000ff08087208 */ /* 0x000fe20000800000 */
[----:B------:R-:W-:Y:S01]  /*6c90*/  UIADD3 UR42, UR42, 0x1, URZ ;  /* 0x000000012a2a7890 */ /* 0x000fe2000fffe03f */
[----:B------:R-:W-:-:S05]  /*6ca0*/  LOP3.LUT R3, R159, UR35, R3, 0x96, !PT ;  /* 0x000000239f037c12 */ /* 0x000fca000f8e9603 */
[----:B------:R-:W-:-:S05]  /*6cb0*/  IMAD.WIDE.U32 R6, R3, -0x326172a9, RZ ;  /* 0xcd9e8d5703067825 */ /* 0x000fca00078e00ff */
[----:B------:R-:W-:Y:S01]  /*6cc0*/  LOP3.LUT R2, R7, UR41, R168, 0x96, !PT ;  /* 0x0000002907027c12 */ /* 0x000fe2000f8e96a8 */
[----:B------:R-:W-:Y:S01]  /*6cd0*/  FFMA.FTZ R7, R31, UR8, -R8 ;  /* 0x000000081f077c23 */ /* 0x000fe20008010808 */
[----:B------:R-:W-:-:S03]  /*6ce0*/  LOP3.LUT R10, R55, UR32, R6, 0x96, !PT ;  /* 0x00000020370a7c12 */ /* 0x000fc6000f8e9606 */
[----:B------:R-:W-:Y:S01]  /*6cf0*/  IMAD.WIDE.U32 R2, R2, -0x2daee0ad, RZ ;  /* 0xd2511f5302027825 */ /* 0x000fe200078e00ff */
[----:B------:R2:W-:Y:S03]  /*6d00*/  MUFU.EX2 R220, R7 ;  /* 0x0000000700dc7308 */ /* 0x0005e60000000800 */
[----:B------:R-:W-:Y:S01]  /*6d10*/  IMAD.WIDE.U32 R10, R10, -0x2daee0ad, RZ ;  /* 0xd2511f530a0a7825 */ /* 0x000fe200078e00ff */
[----:B------:R-:W-:-:S04]  /*6d20*/  LOP3.LUT R3, R3, UR29, R68, 0x96, !PT ;  /* 0x0000001d03037c12 */ /* 0x000fc8000f8e9644 */
[----:B------:R-:W-:Y:S01]  /*6d30*/  LOP3.LUT R6, R11, UR14, R2, 0x96, !PT ;  /* 0x0000000e0b067c12 */ /* 0x000fe2000f8e9602 */
[----:B------:R-:W-:-:S04]  /*6d40*/  IMAD.WIDE.U32 R2, R3, -0x326172a9, RZ ;  /* 0xcd9e8d5703027825 */ /* 0x000fc800078e00ff */
[----:B------:R-:W-:Y:S01]  /*6d50*/  IMAD.WIDE.U32 R38, R6, -0x326172a9, RZ ;  /* 0xcd9e8d5706267825 */ /* 0x000fe200078e00ff */
[----:B------:R-:W-:Y:S02]  /*6d60*/  LOP3.LUT R6, R3, UR24, R54, 0x96, !PT ;  /* 0x0000001803067c12 */ /* 0x000fe4000f8e9636 */
[----:B-1----:R-:W-:Y:S01]  /*6d70*/  FMNMX.FTZ R3, R9, R12, !PT ;  /* 0x0000000c09037209 */ /* 0x002fe20007810000 */
[----:B--2---:R-:W-:Y:S01]  /*6d80*/  FFMA.FTZ R7, R30, UR8, -R8 ;  /* 0x000000081e077c23 */ /* 0x004fe20008010808 */
[----:B------:R-:W-:Y:S01]  /*6d90*/  LOP3.LUT R11, R39, UR7, R2, 0x96, !PT ;  /* 0x00000007270b7c12 */ /* 0x000fe2000f8e9602 */
[----:B------:R-:W-:Y:S01]  /*6da0*/  FFMA.FTZ R2, R44, UR8, -R8 ;  /* 0x000000082c027c23 */ /* 0x000fe20008010808 */
[----:B------:R-:W-:Y:S01]  /*6db0*/  FSETP.NEU.FTZ.AND P1, PT, R3, -INF , PT ;  /* 0xff8000000300780b */ /* 0x000fe20003f3d000 */
[----:B------:R1:W-:Y:S01]  /*6dc0*/  MUFU.EX2 R175, R7 ;  /* 0x0000000700af7308 */ /* 0x0003e20000000800 */
[----:B------:R-:W-:Y:S01]  /*6dd0*/  LDSM.16.MT88.4 R28, [R187+0x12000] ;  /* 0x01200000bb1c783b */ /* 0x000fe20000004200 */
[----:B------:R-:W-:-:S06]  /*6de0*/  IMAD.WIDE.U32 R52, R11, -0x2daee0ad, RZ ;  /* 0xd2511f530b347825 */ /* 0x000fcc00078e00ff */
[----:B------:R2:W-:Y:S01]  /*6df0*/  MUFU.EX2 R244, R2 ;  /* 0x0000000200f47308 */ /* 0x0005e20000000800 */
[----:B-1----:R-:W-:-:S05]  /*6e00*/  IMAD.WIDE.U32 R6, R6, -0x2daee0ad, RZ ;  /* 0xd2511f5306067825 */ /* 0x002fca00078e00ff */
[----:B------:R-:W-:Y:S01]  /*6e10*/  LOP3.LUT R10, R7, UR6, R10, 0x96, !PT ;  /* 0x00000006070a7c12 */ /* 0x000fe2000f8e960a */
[----:B------:R-:W-:Y:S01]  /*6e20*/  FFMA.FTZ R7, R40, UR8, -R8 ;  /* 0x0000000828077c23 */ /* 0x000fe20008010808 */
[----:B------:R-:W-:Y:S01]  /*6e30*/  LOP3.LUT R6, R53, UR10, R6, 0x96, !PT ;  /* 0x0000000a35067c12 */ /* 0x000fe2000f8e9606 */
[----:B--2---:R-:W-:Y:S01]  /*6e40*/  FMUL.FTZ R2, R3, UR8 ;  /* 0x0000000803027c20 */ /* 0x004fe20008410000 */
[----:B------:R-:W-:Y:S01]  /*6e50*/  IMAD.MOV.U32 R53, RZ, RZ, R240 ;  /* 0x000000ffff357224 */ /* 0x000fe200078e00f0 */
[----:B------:R1:W2:Y:S01]  /*6e60*/  MUFU.EX2 R222, R7 ;  /* 0x0000000700de7308 */ /* 0x0002a20000000800 */
[----:B------:R-:W-:Y:S02]  /*6e70*/  IMAD.WIDE.U32 R36, R10, -0x326172a9, RZ ;  /* 0xcd9e8d570a247825 */ /* 0x000fe400078e00ff */
[----:B------:R-:W-:-:S05]  /*6e80*/  FSEL R2, R2, RZ, P1 ;  /* 0x000000ff02027208 */ /* 0x000fca0000800000 */
[--C-:B------:R-:W-:Y:S01]  /*6e90*/  FFMA.FTZ R9, R45, UR8, -R2.reuse ;  /* 0x000000082d097c23 */ /* 0x100fe20008010802 */
[----:B------:R-:W-:Y:S02]  /*6ea0*/  FFMA.FTZ R4, R46, UR8, -R2 ;  /* 0x000000082e047c23 */ /* 0x000fe40008010802 */
[----:B------:R-:W-:Y:S01]  /*6eb0*/  LDSM.16.MT88.4 R44, [R186+0x12000] ;  /* 0x01200000ba2c783b */ /* 0x000fe20000004200 */
[----:B------:R3:W-:Y:S01]  /*6ec0*/  MUFU.EX2 R173, R9 ;  /* 0x0000000900ad7308 */ /* 0x0007e20000000800 */
[----:B-1----:R-:W-:-:S07]  /*6ed0*/  IMAD.WIDE.U32 R6, R6, -0x326172a9, RZ ;  /* 0xcd9e8d5706067825 */ /* 0x002fce00078e00ff */
[----:B------:R-:W-:Y:S01]  /*6ee0*/  MUFU.EX2 R238, R4 ;  /* 0x0000000400ee7308 */ /* 0x000fe20000000800 */
[----:B------:R-:W-:Y:S02]  /*6ef0*/  LOP3.LUT R5, R7, UR23, R36, 0x96, !PT ;  /* 0x0000001707057c12 */ /* 0x000fe4000f8e9624 */
[C---:B------:R-:W-:Y:S02]  /*6f00*/  LOP3.LUT R7, R6.reuse, 0xffff, RZ, 0xc0, !PT ;  /* 0x0000ffff06077812 */ /* 0x040fe400078ec0ff */
[----:B------:R-:W-:Y:S02]  /*6f10*/  SHF.R.U32.HI R10, RZ, 0x10, R6 ;  /* 0x00000010ff0a7819 */ /* 0x000fe40000011606 */
[----:B------:R-:W-:Y:S01]  /*6f20*/  LOP3.LUT R13, R6, 0xff, RZ, 0xc0, !PT ;  /* 0x000000ff060d7812 */ /* 0x000fe200078ec0ff */
[----:B---3--:R-:W-:Y:S01]  /*6f30*/  FFMA.FTZ R9, R41, UR8, -R2 ;  /* 0x0000000829097c23 */ /* 0x008fe20008010802 */
[----:B------:R-:W-:Y:S02]  /*6f40*/  SHF.R.U32.HI R12, RZ, 0x18, R6 ;  /* 0x00000018ff0c7819 */ /* 0x000fe40000011606 */
[----:B------:R-:W-:Y:S01]  /*6f50*/  SHF.R.U32.HI R11, RZ, 0x8, R7 ;  /* 0x00000008ff0b7819 */ /* 0x000fe20000011607 */
[----:B------:R1:W-:Y:S01]  /*6f60*/  MUFU.EX2 R243, R9 ;  /* 0x0000000900f37308 */ /* 0x0003e20000000800 */
[----:B------:R-:W-:-:S02]  /*6f70*/  LOP3.LUT R6, R5, 0xffff, RZ, 0xc0, !PT ;  /* 0x0000ffff05067812 */ /* 0x000fc400078ec0ff */
[----:B------:R-:W-:Y:S02]  /*6f80*/  LOP3.LUT R7, R10, 0xff, RZ, 0xc0, !PT ;  /* 0x000000ff0a077812 */ /* 0x000fe400078ec0ff */
[----:B------:R-:W-:Y:S02]  /*6f90*/  SHF.R.U32.HI R0, RZ, 0x10, R5 ;  /* 0x00000010ff007819 */ /* 0x000fe40000011605 */
[----:B------:R-:W-:Y:S02]  /*6fa0*/  PRMT R11, R13, 0x5410, R11 ;  /* 0x000054100d0b7816 */ /* 0x000fe4000000000b */
[----:B------:R-:W-:Y:S02]  /*6fb0*/  LOP3.LUT R10, R5, 0xff, RZ, 0xc0, !PT ;  /* 0x000000ff050a7812 */ /* 0x000fe400078ec0ff */
[----:B------:R-:W-:Y:S02]  /*6fc0*/  SHF.R.U32.HI R6, RZ, 0x8, R6 ;  /* 0x00000008ff067819 */ /* 0x000fe40000011606 */
[----:B------:R-:W-:-:S02]  /*6fd0*/  PRMT R7, R7, 0x5410, R12 ;  /* 0x0000541007077816 */ /* 0x000fc4000000000c */
[----:B------:R-:W-:Y:S01]  /*6fe0*/  PRMT R10, R10, 0x5410, R6 ;  /* 0x000054100a0a7816 */ /* 0x000fe20000000006 */
[----:B------:R-:W-:Y:S01]  /*6ff0*/  LDSM.16.MT88.4 R12, [R187+0x14000] ;  /* 0x01400000bb0c783b */ /* 0x000fe20000004200 */
[----:B-1----:R-:W-:Y:S01]  /*7000*/  FFMA.FTZ R9, R42, UR8, -R2 ;  /* 0x000000082a097c23 */ /* 0x002fe20008010802 */
[----:B------:R-:W-:Y:S02]  /*7010*/  HSET2.LE.AND R7, R7, R172, PT ;  /* 0x000000ac07077233 */ /* 0x000fe40003803000 */
[----:B------:R-:W1:Y:S01]  /*7020*/  LDSM.16.MT88.4 R40, [R186+0x10000] ;  /* 0x01000000ba28783b */ /* 0x000e620000004200 */
[----:B------:R3:W4:Y:S01]  /*7030*/  MUFU.EX2 R223, R9 ;  /* 0x0000000900df7308 */ /* 0x0007220000000800 */
[----:B--2---:R-:W-:Y:S02]  /*7040*/  F2FP.F16.F32.PACK_AB R6, R222, R244 ;  /* 0x000000f4de06723e */ /* 0x004fe400000000ff */
[----:B---3--:R-:W-:Y:S02]  /*7050*/  SHF.R.U32.HI R9, RZ, 0x18, R5 ;  /* 0x00000018ff097819 */ /* 0x008fe40000011605 */
[----:B------:R-:W-:-:S02]  /*7060*/  LOP3.LUT R5, R0, 0xff, RZ, 0xc0, !PT ;  /* 0x000000ff00057812 */ /* 0x000fc400078ec0ff */
[--C-:B------:R-:W-:Y:S02]  /*7070*/  HSET2.LE.AND R0, R11, R172.reuse, PT ;  /* 0x000000ac0b007233 */ /* 0x100fe40003803000 */
[----:B------:R-:W-:Y:S02]  /*7080*/  PRMT R5, R5, 0x5410, R9 ;  /* 0x0000541005057816 */ /* 0x000fe40000000009 */
[----:B----4-:R-:W-:Y:S02]  /*7090*/  F2FP.F16.F32.PACK_AB R4, R223, R243 ;  /* 0x000000f3df04723e */ /* 0x010fe400000000ff */
[----:B------:R-:W-:Y:S02]  /*70a0*/  LOP3.LUT R6, R0, R6, RZ, 0xc0, !PT ;  /* 0x0000000600067212 */ /* 0x000fe400078ec0ff */
[----:B------:R-:W-:Y:S02]  /*70b0*/  LOP3.LUT R7, R7, R4, RZ, 0xc0, !PT ;  /* 0x0000000407077212 */ /* 0x000fe400078ec0ff */
[----:B------:R-:W-:-:S02]  /*70c0*/  HSET2.LE.AND R0, R10, R172, PT ;  /* 0x000000ac0a007233 */ /* 0x000fc40003803000 */
[----:B------:R-:W-:Y:S02]  /*70d0*/  HSET2.LE.AND R5, R5, R172, PT ;  /* 0x000000ac05057233 */ /* 0x000fe40003803000 */
[----:B------:R-:W-:Y:S02]  /*70e0*/  F2FP.F16.F32.PACK_AB R4, R175, R220 ;  /* 0x000000dcaf04723e */ /* 0x000fe400000000ff */
[----:B------:R-:W-:Y:S02]  /*70f0*/  F2FP.F16.F32.PACK_AB R9, R238, R173 ;  /* 0x000000adee09723e */ /* 0x000fe400000000ff */
[----:B------:R-:W-:Y:S01]  /*7100*/  LOP3.LUT R4, R0, R4, RZ, 0xc0, !PT ;  /* 0x0000000400047212 */ /* 0x000fe200078ec0ff */
[--C-:B------:R-:W-:Y:S01]  /*7110*/  FFMA.FTZ R0, R156, UR8, -R8.reuse ;  /* 0x000000089c007c23 */ /* 0x100fe20008010808 */
[----:B------:R-:W-:Y:S01]  /*7120*/  LOP3.LUT R5, R5, R9, RZ, 0xc0, !PT ;  /* 0x0000000905057212 */ /* 0x000fe200078ec0ff */
[----:B------:R-:W-:Y:S01]  /*7130*/  FFMA.FTZ R9, R133, UR8, -R8 ;  /* 0x0000000885097c23 */ /* 0x000fe20008010808 */
[----:B------:R-:W-:Y:S01]  /*7140*/  IMAD.MOV.U32 R156, RZ, RZ, R248 ;  /* 0x000000ffff9c7224 */ /* 0x000fe200078e00f8 */
[----:B------:R2:W-:Y:S04]  /*7150*/  MUFU.EX2 R247, R0 ;  /* 0x0000000000f77308 */ /* 0x0005e80000000800 */
[C---:B------:R-:W-:Y:S04]  /*7160*/  HMMA.16816.F32 R108, R4.reuse, R64, RZ ;  /* 0x00000040046c723c */ /* 0x040fe800000018ff */
[----:B------:R-:W-:Y:S02]  /*7170*/  MUFU.EX2 R245, R9 ;  /* 0x0000000900f57308 */ /* 0x000fe40000000800 */
[C---:B------:R-:W-:Y:S06]  /*7180*/  HMMA.16816.F32 R80, R4.reuse, R66, RZ ;  /* 0x000000420450723c */ /* 0x040fec00000018ff */
[----:B-1----:R-:W-:Y:S01]  /*7190*/  HMMA.16816.F32 R64, R4, R40, RZ ;  /* 0x000000280440723c */ /* 0x002fe200000018ff */
[----:B--2---:R-:W-:-:S04]  /*71a0*/  FFMA.FTZ R0, R134, UR8, -R8 ;  /* 0x0000000886007c23 */ /* 0x004fc80008010808 */
[----:B------:R1:W-:Y:S01]  /*71b0*/  MUFU.EX2 R170, R0 ;  /* 0x0000000000aa7308 */ /* 0x0003e20000000800 */
[C---:B------:R-:W-:Y:S01]  /*71c0*/  HMMA.16816.F32 R136, R4.reuse, R42, RZ ;  /* 0x0000002a0488723c */ /* 0x040fe200000018ff */
[----:B------:R-:W2:Y:S05]  /*71d0*/  LDSM.16.MT88.4 R40, [R185+0x16000] ;  /* 0x01600000b928783b */ /* 0x000eaa0000004200 */
[C---:B------:R-:W-:Y:S06]  /*71e0*/  HMMA.16816.F32 R104, R4.reuse, R56, RZ ;  /* 0x000000380468723c */ /* 0x040fec00000018ff */
[----:B------:R-:W-:Y:S01]  /*71f0*/  HMMA.16816.F32 R76, R4, R58, RZ ;  /* 0x0000003a044c723c */ /* 0x000fe200000018ff */
[----:B-1----:R-:W-:-:S05]  /*7200*/  LOP3.LUT R0, R37, UR11, R38, 0x96, !PT ;  /* 0x0000000b25007c12 */ /* 0x002fca000f8e9626 */
[----:B------:R-:W-:Y:S01]  /*7210*/  HMMA.16816.F32 R144, R4, R48, RZ ;  /* 0x000000300490723c */ /* 0x000fe200000018ff */
[----:B------:R-:W-:-:S04]  /*7220*/  IMAD.WIDE.U32 R10, R0, -0x2daee0ad, RZ ;  /* 0xd2511f53000a7825 */ /* 0x000fc800078e00ff */
[----:B------:R-:W-:Y:S01]  /*7230*/  FFMA.FTZ R0, R70, UR8, -R8 ;  /* 0x0000000846007c23 */ /* 0x000fe20008010808 */
[----:B------:R-:W-:Y:S01]  /*7240*/  MOV R70, R239 ;  /* 0x000000ef00467202 */ /* 0x000fe20000000f00 */
[----:B------:R-:W-:Y:S01]  /*7250*/  HMMA.16816.F32 R128, R4, R50, RZ ;  /* 0x000000320480723c */ /* 0x000fe200000018ff */
[----:B------:R-:W1:Y:S01]  /*7260*/  LDSM.16.MT88.4 R48, [R186+0x16000] ;  /* 0x01600000ba30783b */ /* 0x000e620000004200 */
[----:B------:R3:W-:Y:S01]  /*7270*/  MUFU.EX2 R161, R0 ;  /* 0x0000000000a17308 */ /* 0x0007e20000000800 */
[----:B------:R-:W-:-:S03]  /*7280*/  LOP3.LUT R9, R10, 0xffff, RZ, 0xc0, !PT ;  /* 0x0000ffff0a097812 */ /* 0x000fc600078ec0ff */
[----:B------:R-:W-:Y:S01]  /*7290*/  HMMA.16816.F32 R100, R4, R60, RZ ;  /* 0x0000003c0464723c */ /* 0x000fe200000018ff */
[----:B------:R-:W-:-:S05]  /*72a0*/  SHF.R.U32.HI R9, RZ, 0x8, R9 ;  /* 0x00000008ff097819 */ /* 0x000fca0000011609 */
[C---:B------:R-:W-:Y:S06]  /*72b0*/  HMMA.16816.F32 R124, R4.reuse, R62, RZ ;  /* 0x0000003e047c723c */ /* 0x040fec00000018ff */
[----:B------:R-:W-:Y:S01]  /*72c0*/  HMMA.16816.F32 R92, R4, R28, RZ ;  /* 0x0000001c045c723c */ /* 0x000fe200000018ff */
[----:B---3--:R-:W-:-:S05]  /*72d0*/  SHF.R.U32.HI R0, RZ, 0x10, R10 ;  /* 0x00000010ff007819 */ /* 0x008fca000001160a */
[C---:B------:R-:W-:Y:S01]  /*72e0*/  HMMA.16816.F32 R60, R4.reuse, R30, RZ ;  /* 0x0000001e043c723c */ /* 0x040fe200000018ff */
[----:B------:R-:W3:Y:S05]  /*72f0*/  LDSM.16.MT88.4 R28, [R188+0x16000] ;  /* 0x01600000bc1c783b */ /* 0x000eea0000004200 */
[C---:B------:R-:W-:Y:S06]  /*7300*/  HMMA.16816.F32 R84, R4.reuse, R16, RZ ;  /* 0x000000100454723c */ /* 0x040fec00000018ff */
[C---:B------:R-:W-:Y:S01]  /*7310*/  HMMA.16816.F32 R56, R4.reuse, R18, RZ ;  /* 0x000000120438723c */ /* 0x040fe200000018ff */
[----:B------:R-:W4:Y:S05]  /*7320*/  LDSM.16.MT88.4 R16, [R187+0x16000] ;  /* 0x01600000bb10783b */ /* 0x000f2a0000004200 */
[C---:B------:R-:W-:Y:S06]  /*7330*/  HMMA.16816.F32 R96, R4.reuse, R44, RZ ;  /* 0x0000002c0460723c */ /* 0x040fec00000018ff */
[C---:B------:R-:W-:Y:S06]  /*7340*/  HMMA.16816.F32 R72, R4.reuse, R46, RZ ;  /* 0x0000002e0448723c */ /* 0x040fec00000018ff */
[C---:B------:R-:W-:Y:S06]  /*7350*/  HMMA.16816.F32 R44, R4.reuse, R32, RZ ;  /* 0x00000020042c723c */ /* 0x040fec00000018ff */
[C---:B------:R-:W-:Y:S06]  /*7360*/  HMMA.16816.F32 R120, R4.reuse, R34, RZ ;  /* 0x000000220478723c */ /* 0x040fec00000018ff */
[C---:B--2---:R-:W-:Y:S06]  /*7370*/  HMMA.16816.F32 R152, R4.reuse, R40, RZ ;  /* 0x000000280498723c */ /* 0x044fec00000018ff */
[C---:B-1----:R-:W-:Y:S06]  /*7380*/  HMMA.16816.F32 R164, R4.reuse, R48, RZ ;  /* 0x0000003004a4723c */ /* 0x042fec00000018ff */
[C---:B------:R-:W-:Y:S06]  /*7390*/  HMMA.16816.F32 R140, R4.reuse, R24, RZ ;  /* 0x00000018048c723c */ /* 0x040fec00000018ff */
[C---:B------:R-:W-:Y:S01]  /*73a0*/  HMMA.16816.F32 R116, R4.reuse, R26, RZ ;  /* 0x0000001a0474723c */ /* 0x040fe200000018ff */
[----:B------:R-:W-:Y:S05]  /*73b0*/  LDSM.16.MT88.4 R24, [R185+0x12800] ;  /* 0x01280000b918783b */ /* 0x000fea0000004200 */
[C---:B------:R-:W-:Y:S06]  /*73c0*/  HMMA.16816.F32 R88, R4.reuse, R20, RZ ;  /* 0x000000140458723c */ /* 0x040fec00000018ff */
[C---:B------:R-:W-:Y:S01]  /*73d0*/  HMMA.16816.F32 R112, R4.reuse, R22, RZ ;  /* 0x000000160470723c */ /* 0x040fe200000018ff */
[----:B------:R-:W-:Y:S05]  /*73e0*/  LDSM.16.MT88.4 R20, [R187+0x10800] ;  /* 0x01080000bb14783b */ /* 0x000fea0000004200 */
[C---:B------:R-:W-:Y:S06]  /*73f0*/  HMMA.16816.F32 R32, R4.reuse, R12, RZ ;  /* 0x0000000c0420723c */ /* 0x040fec00000018ff */
[----:B------:R-:W-:Y:S01]  /*7400*/  HMMA.16816.F32 R148, R4, R14, RZ ;  /* 0x0000000e0494723c */ /* 0x000fe200000018ff */
[----:B------:R-:W-:Y:S01]  /*7410*/  LOP3.LUT R13, R10, 0xff, RZ, 0xc0, !PT ;  /* 0x000000ff0a0d7812 */ /* 0x000fe200078ec0ff */
[----:B------:R-:W-:Y:S01]  /*7420*/  FFMA.FTZ R12, R71, UR8, -R2 ;  /* 0x00000008470c7c23 */ /* 0x000fe20008010802 */
[----:B------:R-:W-:-:S03]  /*7430*/  IMAD.MOV.U32 R71, RZ, RZ, R238 ;  /* 0x000000ffff477224 */ /* 0x000fc600078e00ee */
[C---:B------:R-:W-:Y:S01]  /*7440*/  HMMA.16816.F32 R40, R4.reuse, R42, RZ ;  /* 0x0000002a0428723c */ /* 0x040fe200000018ff */
[----:B------:R-:W-:Y:S01]  /*7450*/  SHF.R.U32.HI R14, RZ, 0x18, R10 ;  /* 0x00000018ff0e7819 */ /* 0x000fe2000001160a */
[----:B------:R-:W1:Y:S01]  /*7460*/  MUFU.EX2 R162, R12 ;  /* 0x0000000c00a27308 */ /* 0x000e620000000800 */
[----:B------:R-:W-:Y:S02]  /*7470*/  LOP3.LUT R10, R0, 0xff, RZ, 0xc0, !PT ;  /* 0x000000ff000a7812 */ /* 0x000fe400078ec0ff */
[----:B------:R-:W-:Y:S01]  /*7480*/  LOP3.LUT R0, R11, UR19, R52, 0x96, !PT ;  /* 0x000000130b007c12 */ /* 0x000fe2000f8e9634 */
[C---:B------:R-:W-:Y:S01]  /*7490*/  HMMA.16816.F32 R48, R4.reuse, R50, RZ ;  /* 0x000000320430723c */ /* 0x040fe200000018ff */
[----:B------:R-:W-:Y:S02]  /*74a0*/  PRMT R14, R10, 0x5410, R14 ;  /* 0x000054100a0e7816 */ /* 0x000fe4000000000e */
[----:B------:R-:W-:Y:S02]  /*74b0*/  LOP3.LUT R10, R0, 0xffff, RZ, 0xc0, !PT ;  /* 0x0000ffff000a7812 */ /* 0x000fe400078ec0ff */
[----:B------:R-:W-:Y:S01]  /*74c0*/  PRMT R11, R13, 0x5410, R9 ;  /* 0x000054100d0b7816 */ /* 0x000fe20000000009 */
[----:B---3--:R-:W-:Y:S01]  /*74d0*/  HMMA.16816.F32 R36, R4, R28, RZ ;  /* 0x0000001c0424723c */ /* 0x008fe200000018ff */
[----:B------:R-:W-:Y:S01]  /*74e0*/  FFMA.FTZ R9, R135, UR8, -R2 ;  /* 0x0000000887097c23 */ /* 0x000fe20008010802 */
[----:B------:R-:W-:-:S03]  /*74f0*/  IMAD.MOV.U32 R135, RZ, RZ, R237 ;  /* 0x000000ffff877224 */ /* 0x000fc600078e00ed */
[----:B------:R2:W-:Y:S01]  /*7500*/  MUFU.EX2 R134, R9 ;  /* 0x0000000900867308 */ /* 0x0005e20000000800 */
[C---:B------:R-:W-:Y:S01]  /*7510*/  HMMA.16816.F32 R180, R4.reuse, R30, RZ ;  /* 0x0000001e04b4723c */ /* 0x040fe200000018ff */
[----:B-1----:R-:W-:Y:S01]  /*7520*/  IMAD.MOV.U32 R52, RZ, RZ, R162 ;  /* 0x000000ffff347224 */ /* 0x002fe200078e00a2 */
[----:B------:R-:W-:Y:S04]  /*7530*/  LDSM.16.MT88.4 R28, [R186+0x10800] ;  /* 0x01080000ba1c783b */ /* 0x000fe80000004200 */
[C---:B----4-:R-:W-:Y:S06]  /*7540*/  HMMA.16816.F32 R224, R4.reuse, R16, RZ ;  /* 0x0000001004e0723c */ /* 0x050fec00000018ff */
[----:B------:R-:W-:Y:S01]  /*7550*/  HMMA.16816.F32 R176, R4, R18, RZ ;  /* 0x0000001204b0723c */ /* 0x000fe200000018ff */
[----:B------:R-:W1:Y:S06]  /*7560*/  LDSM.16.MT88.4 R16, [R185+0x10800] ;  /* 0x01080000b910783b */ /* 0x000e6c0000004200 */
[----:B------:R-:W-:Y:S01]  /*7570*/  FFMA.FTZ R6, R157, UR8, -R2 ;  /* 0x000000089d067c23 */ /* 0x000fe20008010802 */
[----:B------:R-:W-:-:S02]  /*7580*/  LOP3.LUT R4, R0, 0xff, RZ, 0xc0, !PT ;  /* 0x000000ff00047812 */ /* 0x000fc400078ec0ff */
[----:B------:R-:W-:Y:S02]  /*7590*/  SHF.R.U32.HI R5, RZ, 0x8, R10 ;  /* 0x00000008ff057819 */ /* 0x000fe4000001160a */
[----:B------:R-:W-:Y:S01]  /*75a0*/  MOV R157, R161 ;  /* 0x000000a1009d7202 */ /* 0x000fe20000000f00 */
[----:B------:R-:W3:Y:S01]  /*75b0*/  MUFU.EX2 R6, R6 ;  /* 0x0000000600067308 */ /* 0x000ee20000000800 */
[----:B--2---:R-:W-:Y:S02]  /*75c0*/  PRMT R9, R4, 0x5410, R5 ;  /* 0x0000541004097816 */ /* 0x004fe40000000005 */
[--C-:B------:R-:W-:Y:S02]  /*75d0*/  SHF.R.U32.HI R7, RZ, 0x10, R0.reuse ;  /* 0x00000010ff077819 */ /* 0x100fe40000011600 */
[----:B------:R-:W-:Y:S02]  /*75e0*/  SHF.R.U32.HI R5, RZ, 0x18, R0 ;  /* 0x00000018ff057819 */ /* 0x000fe40000011600 */
[----:B------:R-:W-:-:S02]  /*75f0*/  HSET2.LE.AND R0, R11, R172, PT ;  /* 0x000000ac0b007233 */ /* 0x000fc40003803000 */
[----:B------:R-:W-:Y:S01]  /*7600*/  LOP3.LUT R4, R7, 0xff, RZ, 0xc0, !PT ;  /* 0x000000ff07047812 */ /* 0x000fe200078ec0ff */
[----:B------:R-:W-:-:S03]  /*7610*/  FFMA.FTZ R7, R160, UR8, -R2 ;  /* 0x00000008a0077c23 */ /* 0x000fc60008010802 */
[----:B------:R-:W-:Y:S01]  /*7620*/  PRMT R10, R4, 0x5410, R5 ;  /* 0x00005410040a7816 */ /* 0x000fe20000000005 */
[----:B------:R2:W4:Y:S01]  /*7630*/  MUFU.EX2 R133, R7 ;  /* 0x0000000700857308 */ /* 0x0005220000000800 */
[--C-:B------:R-:W-:Y:S01]  /*7640*/  HSET2.LE.AND R4, R9, R172.reuse, PT ;  /* 0x000000ac09047233 */ /* 0x100fe20003803000 */
[----:B---3--:R-:W-:Y:S01]  /*7650*/  IMAD.MOV.U32 R11, RZ, RZ, R6 ;  /* 0x000000ffff0b7224 */ /* 0x008fe200078e0006 */
[----:B------:R-:W-:Y:S02]  /*7660*/  F2FP.F16.F32.PACK_AB R6, R157, R245 ;  /* 0x000000f59d06723e */ /* 0x000fe400000000ff */
[----:B------:R-:W-:Y:S02]  /*7670*/  F2FP.F16.F32.PACK_AB R5, R170, R247 ;  /* 0x000000f7aa05723e */ /* 0x000fe400000000ff */
[----:B------:R-:W-:Y:S02]  /*7680*/  LOP3.LUT R6, R0, R6, RZ, 0xc0, !PT ;  /* 0x0000000600067212 */ /* 0x000fe400078ec0ff */
[----:B------:R-:W-:-:S02]  /*7690*/  HSET2.LE.AND R0, R14, R172, PT ;  /* 0x000000ac0e007233 */ /* 0x000fc40003803000 */
[----:B------:R-:W3:Y:S01]  /*76a0*/  LDSM.16.MT88.4 R12, [R188+0x10800] ;  /* 0x01080000bc0c783b */ /* 0x000ee20000004200 */
[----:B------:R-:W-:Y:S02]  /*76b0*/  LOP3.LUT R4, R4, R5, RZ, 0xc0, !PT ;  /* 0x0000000504047212 */ /* 0x000fe400078ec0ff */
[----:B------:R-:W-:Y:S02]  /*76c0*/  MOV R9, R236 ;  /* 0x000000ec00097202 */ /* 0x000fe40000000f00 */
[----:B--2---:R-:W-:Y:S02]  /*76d0*/  F2FP.F16.F32.PACK_AB R7, R134, R52 ;  /* 0x000000348607723e */ /* 0x004fe400000000ff */
[----:B----4-:R-:W-:Y:S02]  /*76e0*/  F2FP.F16.F32.PACK_AB R5, R133, R11 ;  /* 0x0000000b8505723e */ /* 0x010fe400000000ff */
[----:B------:R-:W-:Y:S02]  /*76f0*/  LOP3.LUT R7, R0, R7, RZ, 0xc0, !PT ;  /* 0x0000000700077212 */ /* 0x000fe400078ec0ff */
[----:B------:R-:W-:Y:S01]  /*7700*/  HSET2.LE.AND R0, R10, R172, PT ;  /* 0x000000ac0a007233 */ /* 0x000fe20003803000 */
[----:B------:R-:W-:-:S04]  /*7710*/  IMAD.MOV.U32 R10, RZ, RZ, R247 ;  /* 0x000000ffff0a7224 */ /* 0x000fc800078e00f7 */
[----:B------:R-:W-:Y:S02]  /*7720*/  LOP3.LUT R5, R0, R5, RZ, 0xc0, !PT ;  /* 0x0000000500057212 */ /* 0x000fe400078ec0ff */
[----:B------:R-:W-:-:S05]  /*7730*/  MOV R0, R246 ;  /* 0x000000f600007202 */ /* 0x000fca0000000f00 */
[C---:B-1----:R-:W-:Y:S06]  /*7740*/  HMMA.16816.F32 R232, R4.reuse, R16, R108 ;  /* 0x0000001004e8723c */ /* 0x042fec000000186c */
[C---:B------:R-:W-:Y:S06]  /*7750*/  HMMA.16816.F32 R108, R4.reuse, R28, R64 ;  /* 0x0000001c046c723c */ /* 0x040fec0000001840 */
[C---:B------:R-:W-:Y:S01]  /*7760*/  HMMA.16816.F32 R228, R4.reuse, R18, R80 ;  /* 0x0000001204e4723c */ /* 0x040fe20000001850 */
[----:B------:R-:W1:Y:S05]  /*7770*/  LDSM.16.MT88.4 R16, [R186+0x12800] ;  /* 0x01280000ba10783b */ /* 0x000e6a0000004200 */
[----:B---3--:R-:W-:Y:S01]  /*7780*/  HMMA.16816.F32 R104, R4, R12, R104 ;  /* 0x0000000c0468723c */ /* 0x008fe20000001868 */
[----:B------:R-:W-:Y:S01]  /*7790*/  MOV R81, R243 ;  /* 0x000000f300517202 */ /* 0x000fe20000000f00 */
[----:B------:R-:W-:-:S02]  /*77a0*/  IMAD.MOV.U32 R80, RZ, RZ, R241 ;  /* 0x000000ffff507224 */ /* 0x000fc400078e00f1 */
[----:B------:R-:W-:Y:S02]  /*77b0*/  IMAD.MOV.U32 R83, RZ, RZ, R245 ;  /* 0x000000ffff537224 */ /* 0x000fe400078e00f5 */
[----:B------:R-:W-:Y:S01]  /*77c0*/  HMMA.16816.F32 R12, R4, R14, R76 ;  /* 0x0000000e040c723c */ /* 0x000fe2000000184c */
[----:B------:R-:W-:-:S05]  /*77d0*/  IMAD.MOV.U32 R82, RZ, RZ, R244 ;  /* 0x000000ffff527224 */ /* 0x000fca00078e00f4 */
[C---:B------:R-:W-:Y:S01]  /*77e0*/  HMMA.16816.F32 R160, R4.reuse, R30, R136 ;  /* 0x0000001e04a0723c */ /* 0x040fe20000001888 */
[----:B------:R-:W2:Y:S05]  /*77f0*/  LDSM.16.MT88.4 R28, [R188+0x12800] ;  /* 0x01280000bc1c783b */ /* 0x000eaa0000004200 */
[C---:B------:R-:W-:Y:S06]  /*7800*/  HMMA.16816.F32 R248, R4.reuse, R24, R100 ;  /* 0x0000001804f8723c */ /* 0x040fec0000001864 */
[----:B------:R-:W-:Y:S01]  /*7810*/  IMAD.MOV.U32 R136, RZ, RZ, R107 ;  /* 0x000000ffff887224 */ /* 0x000fe200078e006b */
[C---:B------:R-:W-:Y:S01]  /*7820*/  HMMA.16816.F32 R244, R4.reuse, R26, R124 ;  /* 0x0000001a04f4723c */ /* 0x040fe2000000187c */
        /* <DEDUP_REMOVED lines=14> */
[----:B------:R-:W-:Y:S01]  /*7910*/  IMAD.MOV.U32 R137, RZ, RZ, R106 ;  /* 0x000000ffff897224 */ /* 0x000fe200078e006a */
[----:B-1----:R-:W-:Y:S01]  /*7920*/  HMMA.16816.F32 R240, R4, R16, R96 ;  /* 0x0000001004f0723c */ /* 0x002fe20000001860 */
[----:B------:R-:W-:Y:S01]  /*7930*/  MOV R0, UR42 ;  /* 0x0000002a00007c02 */ /* 0x000fe20008000f00 */
[----:B------:R-:W-:-:S03]  /*7940*/  IMAD.MOV.U32 R103, RZ, RZ, R10 ;  /* 0x000000ffff677224 */ /* 0x000fc600078e000a */
[----:B------:R-:W-:Y:S01]  /*7950*/  LOP3.LUT R0, R159, UR35, R0, 0x96, !PT ;  /* 0x000000239f007c12 */ /* 0x000fe2000f8e9600 */
[----:B------:R-:W-:Y:S01]  /*7960*/  HMMA.16816.F32 R236, R4, R18, R72 ;  /* 0x0000001204ec723c */ /* 0x000fe20000001848 */
[----:B------:R-:W1:Y:S06]  /*7970*/  LDSM.16.MT88.4 R16, [R188+0x14800] ;  /* 0x01480000bc10783b */ /* 0x000e6c0000004200 */
        /* <DEDUP_REMOVED lines=8> */
[----:B------:R-:W-:-:S02]  /*7a00*/  IMAD.MOV.U32 R145, RZ, RZ, R14 ;  /* 0x000000ffff917224 */ /* 0x000fc400078e000e */
[----:B------:R-:W-:Y:S01]  /*7a10*/  HMMA.16816.F32 R12, R4, R22, R128 ;  /* 0x00000016040c723c */ /* 0x000fe20000001880 */
[----:B------:R-:W3:Y:S01]  /*7a20*/  LDSM.16.MT88.4 R20, [R185+0x14800] ;  /* 0x01480000b914783b */ /* 0x000ee20000004200 */
[----:B------:R-:W-:-:S04]  /*7a30*/  IMAD.MOV.U32 R73, RZ, RZ, R221 ;  /* 0x000000ffff497224 */ /* 0x000fc800078e00dd */
[----:B--2---:R-:W-:Y:S07]  /*7a40*/  HMMA.16816.F32 R220, R4, R28, R44 ;  /* 0x0000001c04dc723c */ /* 0x004fee000000182c */
[----:B------:R-:W-:Y:S01]  /*7a50*/  MOV R47, R81 ;  /* 0x00000051002f7202 */ /* 0x000fe20000000f00 */
[----:B------:R-:W-:Y:S01]  /*7a60*/  IMAD.MOV.U32 R46, RZ, RZ, R174 ;  /* 0x000000ffff2e7224 */ /* 0x000fe200078e00ae */
[----:B------:R-:W-:Y:S01]  /*7a70*/  MOV R81, R52 ;  /* 0x0000003400517202 */ /* 0x000fe20000000f00 */
[----:B------:R-:W-:Y:S01]  /*7a80*/  IMAD.MOV.U32 R52, RZ, RZ, R175 ;  /* 0x000000ffff347224 */ /* 0x000fe200078e00af */
[----:B------:R-:W-:Y:S01]  /*7a90*/  MOV R45, R173 ;  /* 0x000000ad002d7202 */ /* 0x000fe20000000f00 */
[----:B------:R-:W-:-:S02]  /*7aa0*/  IMAD.MOV.U32 R28, RZ, RZ, R172 ;  /* 0x000000ffff1c7224 */ /* 0x000fc400078e00ac */
[C---:B------:R-:W-:Y:S01]  /*7ab0*/  HMMA.16816.F32 R172, R4.reuse, R30, R120 ;  /* 0x0000001e04ac723c */ /* 0x040fe20000001878 */
[----:B------:R-:W-:Y:S02]  /*7ac0*/  IMAD.MOV.U32 R44, RZ, RZ, R107 ;  /* 0x000000ffff2c7224 */ /* 0x000fe400078e006b */
[----:B------:R-:W-:Y:S01]  /*7ad0*/  IMAD.MOV.U32 R29, RZ, RZ, R80 ;  /* 0x000000ffff1d7224 */ /* 0x000fe200078e0050 */
[----:B------:R-:W-:Y:S01]  /*7ae0*/  MOV R78, R13 ;  /* 0x0000000d004e7202 */ /* 0x000fe20000000f00 */
[----:B------:R-:W-:Y:S01]  /*7af0*/  IMAD.MOV.U32 R79, RZ, RZ, R12 ;  /* 0x000000ffff4f7224 */ /* 0x000fe200078e000c */
[C---:B-1----:R-:W-:Y:S01]  /*7b00*/  HMMA.16816.F32 R104, R4.reuse, R16, R84 ;  /* 0x000000100468723c */ /* 0x042fe20000001854 */
[----:B------:R-:W-:Y:S02]  /*7b10*/  IMAD.MOV.U32 R77, RZ, RZ, R14 ;  /* 0x000000ffff4d7224 */ /* 0x000fe400078e000e */
[----:B------:R-:W-:Y:S02]  /*7b20*/  IMAD.MOV.U32 R76, RZ, RZ, R15 ;  /* 0x000000ffff4c7224 */ /* 0x000fe400078e000f */
[----:B------:R-:W1:Y:S01]  /*7b30*/  LDSM.16.MT88.4 R12, [R187+0x12800] ;  /* 0x01280000bb0c783b */ /* 0x000e620000004200 */
[----:B------:R-:W-:Y:S01]  /*7b40*/  IMAD.MOV.U32 R30, RZ, RZ, R168 ;  /* 0x000000ffff1e7224 */ /* 0x000fe200078e00a8 */
[C---:B------:R-:W-:Y:S01]  /*7b50*/  HMMA.16816.F32 R96, R4.reuse, R18, R56 ;  /* 0x000000120460723c */ /* 0x040fe20000001838 */
[----:B------:R-:W-:Y:S01]  /*7b60*/  IMAD.MOV.U32 R31, RZ, RZ, R169 ;  /* 0x000000ffff1f7224 */ /* 0x000fe200078e00a9 */
[----:B------:R-:W2:Y:S01]  /*7b70*/  LDSM.16.MT88.4 R16, [R186+0x16800] ;  /* 0x01680000ba10783b */ /* 0x000ea20000004200 */
[----:B------:R-:W-:Y:S01]  /*7b80*/  IMAD.MOV.U32 R80, RZ, RZ, R11 ;  /* 0x000000ffff507224 */ /* 0x000fe200078e000b */
[----:B------:R-:W-:Y:S01]  /*7b90*/  MOV R31, R72 ;  /* 0x00000048001f7202 */ /* 0x000fe20000000f00 */
[----:B------:R-:W-:Y:S01]  /*7ba0*/  IMAD.WIDE.U32 R10, R0, -0x326172a9, RZ ;  /* 0xcd9e8d57000a7825 */ /* 0x000fe200078e00ff */
[C---:B------:R-:W-:Y:S04]  /*7bb0*/  HMMA.16816.F32 R120, R4.reuse, R24, R88 ;  /* 0x000000180478723c */ /* 0x040fe80000001858 */
[----:B------:R-:W-:Y:S01]  /*7bc0*/  LOP3.LUT R11, R11, UR41, R30, 0x96, !PT ;  /* 0x000000290b0b7c12 */ /* 0x000fe2000f8e961e */
[----:B------:R-:W-:Y:S01]  /*7bd0*/  IMAD.MOV.U32 R30, RZ, RZ, R73 ;  /* 0x000000ffff1e7224 */ /* 0x000fe200078e0049 */
[----:B---3--:R-:W-:Y:S01]  /*7be0*/  HMMA.16816.F32 R140, R4, R20, R140 ;  /* 0x00000014048c723c */ /* 0x008fe2000000188c */
[----:B------:R-:W-:-:S02]  /*7bf0*/  LOP3.LUT R0, R55, UR32, R10, 0x96, !PT ;  /* 0x0000002037007c12 */ /* 0x000fc4000f8e960a */
[----:B------:R-:W-:-:S03]  /*7c00*/  IMAD.WIDE.U32 R10, R11, -0x2daee0ad, RZ ;  /* 0xd2511f530b0a7825 */ /* 0x000fc600078e00ff */
[----:B------:R-:W-:Y:S01]  /*7c10*/  HMMA.16816.F32 R124, R4, R22, R116 ;  /* 0x00000016047c723c */ /* 0x000fe20000001874 */
[----:B------:R-:W3:Y:S01]  /*7c20*/  LDSM.16.MT88.4 R20, [R185+0x16800] ;  /* 0x01680000b914783b */ /* 0x000ee20000004200 */
[----:B------:R-:W-:-:S04]  /*7c30*/  LOP3.LUT R11, R11, UR29, R68, 0x96, !PT ;  /* 0x0000001d0b0b7c12 */ /* 0x000fc8000f8e9644 */
[----:B------:R-:W-:Y:S01]  /*7c40*/  HMMA.16816.F32 R116, R4, R26, R112 ;  /* 0x0000001a0474723c */ /* 0x000fe20000001870 */
[----:B------:R-:W4:Y:S06]  /*7c50*/  LDSM.16.MT88.4 R24, [R188+0x16800] ;  /* 0x01680000bc18783b */ /* 0x000f2c0000004200 */
[----:B------:R-:W-:Y:S01]  /*7c60*/  IMAD.MOV.U32 R115, RZ, RZ, R28 ;  /* 0x000000ffff737224 */ /* 0x000fe200078e001c */
[----:B------:R-:W-:Y:S01]  /*7c70*/  MOV R113, R46 ;  /* 0x0000002e00717202 */ /* 0x000fe20000000f00 */
[----:B------:R-:W-:Y:S02]  /*7c80*/  IMAD.MOV.U32 R28, RZ, RZ, R44 ;  /* 0x000000ffff1c7224 */ /* 0x000fe400078e002c */
[----:B------:R-:W-:-:S02]  /*7c90*/  IMAD.MOV.U32 R44, RZ, RZ, R70 ;  /* 0x000000ffff2c7224 */ /* 0x000fc400078e0046 */
[----:B------:R-:W-:Y:S01]  /*7ca0*/  IMAD.MOV.U32 R114, RZ, RZ, R45 ;  /* 0x000000ffff727224 */ /* 0x000fe200078e002d */
[----:B-1----:R-:W-:Y:S01]  /*7cb0*/  HMMA.16816.F32 R168, R4, R12, R92 ;  /* 0x0000000c04a8723c */ /* 0x002fe2000000185c */
[----:B------:R-:W-:-:S05]  /*7cc0*/  IMAD.MOV.U32 R112, RZ, RZ, R52 ;  /* 0x000000ffff707224 */ /* 0x000fca00078e0034 */
[C---:B------:R-:W-:Y:S01]  /*7cd0*/  HMMA.16816.F32 R128, R4.reuse, R14, R60 ;  /* 0x0000000e0480723c */ /* 0x040fe2000000183c */
[----:B------:R-:W1:Y:S06]  /*7ce0*/  LDSM.16.MT88.4 R12, [R187+0x14800] ;  /* 0x01480000bb0c783b */ /* 0x000e6c0000004200 */
[----:B------:R-:W-:Y:S01]  /*7cf0*/  IMAD.MOV.U32 R60, RZ, RZ, R74 ;  /* 0x000000ffff3c7224 */ /* 0x000fe200078e004a */
[----:B------:R-:W-:Y:S01]  /*7d00*/  MOV R61, R75 ;  /* 0x0000004b003d7202 */ /* 0x000fe20000000f00 */
[----:B------:R-:W-:Y:S01]  /*7d10*/  IMAD.MOV.U32 R63, RZ, RZ, R135 ;  /* 0x000000ffff3f7224 */ /* 0x000fe200078e0087 */
[----:B------:R-:W-:Y:S01]  /*7d20*/  MOV R135, R71 ;  /* 0x0000004700877202 */ /* 0x000fe20000000f00 */
[----:B------:R-:W-:Y:S01]  /*7d30*/  IMAD.MOV.U32 R62, RZ, RZ, R9 ;  /* 0x000000ffff3e7224 */ /* 0x000fe200078e0009 */
[----:B--2---:R-:W-:Y:S01]  /*7d40*/  HMMA.16816.F32 R68, R4, R16, R164 ;  /* 0x000000100444723c */ /* 0x004fe200000018a4 */
[----:B------:R-:W-:-:S04]  /*7d50*/  FFMA.FTZ R9, R213, UR8, -R8 ;  /* 0x00000008d5097c23 */ /* 0x000fc80008010808 */
[----:B------:R2:W-:Y:S01]  /*7d60*/  MUFU.EX2 R165, R9 ;  /* 0x0000000900a57308 */ /* 0x0005e20000000800 */
[----:B---3--:R-:W-:Y:S01]  /*7d70*/  HMMA.16816.F32 R88, R4, R20, R152 ;  /* 0x000000140458723c */ /* 0x008fe20000001898 */
[----:B------:R-:W-:Y:S02]  /*7d80*/  IMAD.MOV.U32 R164, RZ, RZ, R115 ;  /* 0x000000ffffa47224 */ /* 0x000fe400078e0073 */
[----:B------:R-:W-:-:S03]  /*7d90*/  IMAD.MOV.U32 R115, RZ, RZ, R44 ;  /* 0x000000ffff737224 */ /* 0x000fc600078e002c */
[C---:B------:R-:W-:Y:S01]  /*7da0*/  HMMA.16816.F32 R72, R4.reuse, R22, R40 ;  /* 0x000000160448723c */ /* 0x040fe20000001828 */
[----:B------:R-:W3:Y:S01]  /*7db0*/  LDSM.16.MT88.4 R20, [R187+0x16800] ;  /* 0x01680000bb14783b */ /* 0x000ee20000004200 */
[----:B------:R-:W-:Y:S01]  /*7dc0*/  IMAD.MOV.U32 R152, RZ, RZ, R139 ;  /* 0x000000ffff987224 */ /* 0x000fe200078e008b */
[----:B------:R-:W-:Y:S01]  /*7dd0*/  MOV R153, R138 ;  /* 0x0000008a00997202 */ /* 0x000fe20000000f00 */
[----:B------:R-:W-:Y:S02]  /*7de0*/  IMAD.MOV.U32 R154, RZ, RZ, R137 ;  /* 0x000000ffff9a7224 */ /* 0x000fe400078e0089 */
[----:B----4-:R-:W-:Y:S01]  /*7df0*/  HMMA.16816.F32 R56, R4, R24, R36 ;  /* 0x000000180438723c */ /* 0x010fe20000001824 */
[----:B------:R-:W-:Y:S01]  /*7e00*/  IMAD.MOV.U32 R155, RZ, RZ, R136 ;  /* 0x000000ffff9b7224 */ /* 0x000fe200078e0088 */
[----:B------:R-:W-:Y:S01]  /*7e10*/  LDSM.16.MT88.4 R36, [R185+0x15000] ;  /* 0x01500000b924783b */ /* 0x000fe20000004200 */
[----:B--2---:R-:W-:-:S04]  /*7e20*/  FFMA.FTZ R9, R212, UR8, -R8 ;  /* 0x00000008d4097c23 */ /* 0x004fc80008010808 */
[----:B------:R2:W-:Y:S01]  /*7e30*/  MUFU.EX2 R213, R9 ;  /* 0x0000000900d57308 */ /* 0x0005e20000000800 */
[C---:B-1----:R-:W-:Y:S06]  /*7e40*/  HMMA.16816.F32 R92, R4.reuse, R12, R32 ;  /* 0x0000000c045c723c */ /* 0x042fec0000001820 */
[----:B------:R-:W-:Y:S01]  /*7e50*/  HMMA.16816.F32 R84, R4, R14, R148 ;  /* 0x0000000e0454723c */ /* 0x000fe20000001894 */
[----:B------:R-:W-:Y:S01]  /*7e60*/  IMAD.WIDE.U32 R12, R0, -0x2daee0ad, RZ ;  /* 0xd2511f53000c7825 */ /* 0x000fe200078e00ff */
[----:B------:R-:W-:Y:S02]  /*7e70*/  MOV R32, R63 ;  /* 0x0000003f00207202 */ /* 0x000fe40000000f00 */
[----:B------:R-:W-:Y:S01]  /*7e80*/  MOV R35, R60 ;  /* 0x0000003c00237202 */ /* 0x000fe20000000f00 */
[----:B------:R-:W-:Y:S01]  /*7e90*/  IMAD.MOV.U32 R34, RZ, RZ, R61 ;  /* 0x000000ffff227224 */ /* 0x000fe200078e003d */
[----:B------:R-:W-:Y:S01]  /*7ea0*/  LOP3.LUT R0, R13, UR14, R10, 0x96, !PT ;  /* 0x0000000e0d007c12 */ /* 0x000fe2000f8e960a */
[----:B------:R-:W-:-:S04]  /*7eb0*/  IMAD.WIDE.U32 R10, R11, -0x326172a9, RZ ;  /* 0xcd9e8d570b0a7825 */ /* 0x000fc800078e00ff */
[----:B--2---:R-:W-:Y:S01]  /*7ec0*/  FFMA.FTZ R9, R218, UR8, -R8 ;  /* 0x00000008da097c23 */ /* 0x004fe20008010808 */
[----:B------:R-:W-:Y:S01]  /*7ed0*/  IMAD.WIDE.U32 R44, R0, -0x326172a9, RZ ;  /* 0xcd9e8d57002c7825 */ /* 0x000fe200078e00ff */
[----:B------:R-:W-:Y:S02]  /*7ee0*/  LOP3.LUT R0, R11, UR24, R54, 0x96, !PT ;  /* 0x000000180b007c12 */ /* 0x000fe4000f8e9636 */
[----:B------:R1:W2:Y:S01]  /*7ef0*/  MUFU.EX2 R14, R9 ;  /* 0x00000009000e7308 */ /* 0x0002a20000000800 */
[----:B------:R-:W-:Y:S01]  /*7f00*/  IMAD.MOV.U32 R151, RZ, RZ, R62 ;  /* 0x000000ffff977224 */ /* 0x000fe200078e003e */
[----:B------:R-:W-:Y:S01]  /*7f10*/  LOP3.LUT R13, R45, UR7, R10, 0x96, !PT ;  /* 0x000000072d0d7c12 */ /* 0x000fe2000f8e960a */
[----:B------:R-:W-:-:S04]  /*7f20*/  IMAD.WIDE.U32 R10, R0, -0x2daee0ad, RZ ;  /* 0xd2511f53000a7825 */ /* 0x000fc800078e00ff */
[----:B------:R-:W-:Y:S01]  /*7f30*/  FFMA.FTZ R0, R219, UR8, -R8 ;  /* 0x00000008db007c23 */ /* 0x000fe20008010808 */
[C---:B------:R-:W-:Y:S01]  /*7f40*/  HMMA.16816.F32 R60, R4.reuse, R18, R48 ;  /* 0x00000012043c723c */ /* 0x040fe20000001830 */
[----:B------:R-:W4:Y:S01]  /*7f50*/  LDSM.16.MT88.4 R16, [R186+0x11000] ;  /* 0x01100000ba10783b */ /* 0x000f220000004200 */
[----:B------:R-:W-:Y:S01]  /*7f60*/  IMAD.WIDE.U32 R42, R13, -0x2daee0ad, RZ ;  /* 0xd2511f530d2a7825 */ /* 0x000fe200078e00ff */
[----:B------:R5:W-:Y:S01]  /*7f70*/  MUFU.EX2 R46, R0 ;  /* 0x00000000002e7308 */ /* 0x000be20000000800 */
[----:B------:R-:W-:Y:S02]  /*7f80*/  LOP3.LUT R11, R11, UR6, R12, 0x96, !PT ;  /* 0x000000060b0b7c12 */ /* 0x000fe4000f8e960c */
[----:B------:R-:W-:Y:S01]  /*7f90*/  IMAD.MOV.U32 R33, RZ, RZ, R53 ;  /* 0x000000ffff217224 */ /* 0x000fe200078e0035 */
[----:B---3--:R-:W-:Y:S01]  /*7fa0*/  HMMA.16816.F32 R48, R4, R20, R224 ;  /* 0x000000140430723c */ /* 0x008fe200000018e0 */
[----:B------:R-:W-:Y:S02]  /*7fb0*/  IMAD.MOV.U32 R149, RZ, RZ, R32 ;  /* 0x000000ffff957224 */ /* 0x000fe400078e0020 */
[----:B------:R-:W-:-:S04]  /*7fc0*/  IMAD.WIDE.U32 R40, R11, -0x326172a9, RZ ;  /* 0xcd9e8d570b287825 */ /* 0x000fc800078e00ff */
[----:B-1----:R-:W-:Y:S01]  /*7fd0*/  FFMA.FTZ R9, R252, UR8, -R2 ;  /* 0x00000008fc097c23 */ /* 0x002fe20008010802 */
[----:B------:R-:W-:Y:S01]  /*7fe0*/  HMMA.16816.F32 R52, R4, R26, R180 ;  /* 0x0000001a0434723c */ /* 0x000fe200000018b4 */
[----:B------:R-:W-:Y:S02]  /*7ff0*/  IMAD.MOV.U32 R150, RZ, RZ, R33 ;  /* 0x000000ffff967224 */ /* 0x000fe400078e0021 */
[----:B------:R1:W3:Y:S01]  /*8000*/  MUFU.EX2 R15, R9 ;  /* 0x00000009000f7308 */ /* 0x0002e20000000800 */
[----:B------:R-:W-:Y:S01]  /*8010*/  IMAD.MOV.U32 R32, RZ, RZ, R35 ;  /* 0x000000ffff207224 */ /* 0x000fe200078e0023 */
[----:B--2---:R-:W-:Y:S01]  /*8020*/  MOV R224, R14 ;  /* 0x0000000e00e07202 */ /* 0x004fe20000000f00 */
[----:B------:R-:W-:Y:S01]  /*8030*/  IMAD.MOV.U32 R33, RZ, RZ, R30 ;  /* 0x000000ffff217224 */ /* 0x000fe200078e001e */
[----:B------:R-:W-:Y:S01]  /*8040*/  LDSM.16.MT88.4 R24, [R187+0x11000] ;  /* 0x01100000bb18783b */ /* 0x000fe20000004200 */
[----:B-----5:R-:W-:Y:S01]  /*8050*/  LOP3.LUT R0, R43, UR10, R10, 0x96, !PT ;  /* 0x0000000a2b007c12 */ /* 0x020fe2000f8e960a */
[----:B------:R-:W-:-:S02]  /*8060*/  IMAD.MOV.U32 R35, RZ, RZ, R28 ;  /* 0x000000ffff237224 */ /* 0x000fc400078e001c */
[----:B------:R-:W-:Y:S02]  /*8070*/  IMAD.MOV.U32 R30, RZ, RZ, R29 ;  /* 0x000000ffff1e7224 */ /* 0x000fe400078e001d */
[----:B------:R-:W-:-:S04]  /*8080*/  IMAD.WIDE.U32 R10, R0, -0x326172a9, RZ ;  /* 0xcd9e8d57000a7825 */ /* 0x000fc800078e00ff */
[----:B------:R-:W-:Y:S01]  /*8090*/  IMAD.MOV.U32 R28, RZ, RZ, R100 ;  /* 0x000000ffff1c7224 */ /* 0x000fe200078e0064 */
[----:B------:R-:W-:Y:S01]  /*80a0*/  LOP3.LUT R0, R11, UR23, R40, 0x96, !PT ;  /* 0x000000170b007c12 */ /* 0x000fe2000f8e9628 */
[----:B------:R-:W-:Y:S02]  /*80b0*/  IMAD.MOV.U32 R29, RZ, RZ, R101 ;  /* 0x000000ffff1d7224 */ /* 0x000fe400078e0065 */
[----:B-1----:R-:W-:Y:S01]  /*80c0*/  FFMA.FTZ R9, R151, UR8, -R2 ;  /* 0x0000000897097c23 */ /* 0x002fe20008010802 */
        /* <DEDUP_REMOVED lines=9> */
[----:B------:R1:W2:Y:S01]  /*8160*/  MUFU.EX2 R218, R9 ;  /* 0x0000000900da7308 */ /* 0x0002a20000000800 */
[----:B------:R-:W-:Y:S01]  /*8170*/  HMMA.16816.F32 R80, R4, R22, R176 ;  /* 0x000000160450723c */ /* 0x000fe200000018b0 */
[C---:B------:R-:W-:Y:S01]  /*8180*/  LOP3.LUT R11, R10.reuse, 0xffff, RZ, 0xc0, !PT ;  /* 0x0000ffff0a0b7812 */ /* 0x040fe200078ec0ff */
[----:B------:R-:W5:Y:S01]  /*8190*/  LDSM.16.MT88.4 R20, [R185+0x11000] ;  /* 0x01100000b914783b */ /* 0x000f620000004200 */
[----:B------:R-:W-:Y:S01]  /*81a0*/  LOP3.LUT R12, R10, 0xff, RZ, 0xc0, !PT ;  /* 0x000000ff0a0c7812 */ /* 0x000fe200078ec0ff */
[----:B------:R-:W-:Y:S01]  /*81b0*/  IMAD.MOV.U32 R225, RZ, RZ, R113 ;  /* 0x000000ffffe17224 */ /* 0x000fe200078e0071 */
[----:B------:R-:W-:Y:S01]  /*81c0*/  SHF.R.U32.HI R13, RZ, 0x10, R10 ;  /* 0x00000010ff0d7819 */ /* 0x000fe2000001160a */
[----:B------:R-:W-:Y:S01]  /*81d0*/  IMAD.MOV.U32 R226, RZ, RZ, R115 ;  /* 0x000000ffffe27224 */ /* 0x000fe200078e0073 */
[----:B------:R-:W-:Y:S01]  /*81e0*/  LOP3.LUT R4, R0, 0xffff, RZ, 0xc0, !PT ;  /* 0x0000ffff00047812 */ /* 0x000fe200078ec0ff */
[----:B------:R-:W-:Y:S01]  /*81f0*/  IMAD.MOV.U32 R177, RZ, RZ, R146 ;  /* 0x000000ffffb17224 */ /* 0x000fe200078e0092 */
[--C-:B------:R-:W-:Y:S01]  /*8200*/  SHF.R.U32.HI R6, RZ, 0x10, R0.reuse ;  /* 0x00000010ff067819 */ /* 0x100fe20000011600 */
[----:B------:R-:W-:Y:S01]  /*8210*/  IMAD.MOV.U32 R178, RZ, RZ, R145 ;  /* 0x000000ffffb27224 */ /* 0x000fe200078e0091 */
[----:B------:R-:W-:-:S02]  /*8220*/  SHF.R.U32.HI R7, RZ, 0x18, R0 ;  /* 0x00000018ff077819 */ /* 0x000fc40000011600 */
[----:B------:R-:W-:Y:S02]  /*8230*/  SHF.R.U32.HI R5, RZ, 0x8, R11 ;  /* 0x00000008ff057819 */ /* 0x000fe4000001160b */
[----:B------:R-:W-:Y:S02]  /*8240*/  SHF.R.U32.HI R4, RZ, 0x8, R4 ;  /* 0x00000008ff047819 */ /* 0x000fe40000011604 */
[----:B-1----:R-:W-:Y:S01]  /*8250*/  LOP3.LUT R9, R0, 0xff, RZ, 0xc0, !PT ;  /* 0x000000ff00097812 */ /* 0x002fe200078ec0ff */
[----:B------:R-:W-:Y:S01]  /*8260*/  FFMA.FTZ R0, R149, UR8, -R2 ;  /* 0x0000000895007c23 */ /* 0x000fe20008010802 */
[----:B------:R-:W-:Y:S01]  /*8270*/  MOV R149, R150 ;  /* 0x0000009600957202 */ /* 0x000fe20000000f00 */
[----:B------:R-:W-:Y:S01]  /*8280*/  IMAD.MOV.U32 R150, RZ, RZ, R151 ;  /* 0x000000ffff967224 */ /* 0x000fe200078e0097 */
[----:B------:R-:W-:Y:S01]  /*8290*/  SHF.R.U32.HI R14, RZ, 0x18, R10 ;  /* 0x00000018ff0e7819 */ /* 0x000fe2000001160a */
[----:B------:R-:W-:Y:S01]  /*82a0*/  IMAD.MOV.U32 R151, RZ, RZ, R32 ;  /* 0x000000ffff977224 */ /* 0x000fe200078e0020 */
[----:B------:R-:W-:Y:S01]  /*82b0*/  MOV R32, R33 ;  /* 0x0000002100207202 */ /* 0x000fe20000000f00 */
[----:B------:R-:W-:Y:S01]  /*82c0*/  IMAD.MOV.U32 R33, RZ, RZ, R34 ;  /* 0x000000ffff217224 */ /* 0x000fe200078e0022 */
[----:B------:R-:W-:Y:S01]  /*82d0*/  PRMT R10, R12, 0x5410, R5 ;  /* 0x000054100c0a7816 */ /* 0x000fe20000000005 */
        /* <DEDUP_REMOVED lines=8> */
[----:B------:R1:W-:Y:S01]  /*8360*/  MUFU.EX2 R47, R0 ;  /* 0x00000000002f7308 */ /* 0x0003e20000000800 */
[----:B---3--:R-:W-:Y:S01]  /*8370*/  IMAD.MOV.U32 R9, RZ, RZ, R15 ;  /* 0x000000ffff097224 */ /* 0x008fe200078e000f */
        /* <DEDUP_REMOVED lines=14> */
[----:B-1----:R-:W-:Y:S01]  /*8460*/  LOP3.LUT R0, R6, 0xff, RZ, 0xc0, !PT ;  /* 0x000000ff06007812 */ /* 0x002fe200078ec0ff */
[----:B------:R-:W-:Y:S01]  /*8470*/  FFMA.FTZ R6, R148, UR8, -R2 ;  /* 0x0000000894067c23 */ /* 0x000fe20008010802 */
[----:B------:R-:W-:-:S02]  /*8480*/  IMAD.MOV.U32 R148, RZ, RZ, R103 ;  /* 0x000000ffff947224 */ /* 0x000fc400078e0067 */
[----:B------:R-:W-:Y:S01]  /*8490*/  PRMT R5, R0, 0x5410, R7 ;  /* 0x0000541000057816 */ /* 0x000fe20000000007 */
[----:B------:R2:W1:Y:S01]  /*84a0*/  MUFU.EX2 R252, R6 ;  /* 0x0000000600fc7308 */ /* 0x0004620000000800 */
[--C-:B------:R-:W-:Y:S01]  /*84b0*/  HSET2.LE.AND R0, R4, R164.reuse, PT ;  /* 0x000000a404007233 */ /* 0x100fe20003803000 */
[----:B------:R-:W-:Y:S01]  /*84c0*/  IMAD.MOV.U32 R103, RZ, RZ, R76 ;  /* 0x000000ffff677224 */ /* 0x000fe200078e004c */
[----:B------:R-:W-:Y:S01]  /*84d0*/  F2FP.F16.F32.PACK_AB R4, R213, R165 ;  /* 0x000000a5d504723e */ /* 0x000fe200000000ff */
[----:B------:R-:W-:Y:S01]  /*84e0*/  IMAD.MOV.U32 R181, RZ, RZ, R34 ;  /* 0x000000ffffb57224 */ /* 0x000fe200078e0022 */
[--C-:B------:R-:W-:Y:S01]  /*84f0*/  HSET2.LE.AND R5, R5, R164.reuse, PT ;  /* 0x000000a405057233 */ /* 0x100fe20003803000 */
[----:B------:R-:W-:Y:S01]  /*8500*/  IMAD.MOV.U32 R167, RZ, RZ, R30 ;  /* 0x000000ffffa77224 */ /* 0x000fe200078e001e */
[----:B------:R-:W-:Y:S01]  /*8510*/  LOP3.LUT R7, R13, 0xff, RZ, 0xc0, !PT ;  /* 0x000000ff0d077812 */ /* 0x000fe200078ec0ff */
[----:B------:R-:W-:Y:S01]  /*8520*/  IMAD.MOV.U32 R166, RZ, RZ, R31 ;  /* 0x000000ffffa67224 */ /* 0x000fe200078e001f */
[----:B------:R-:W-:Y:S01]  /*8530*/  LOP3.LUT R4, R0, R4, RZ, 0xc0, !PT ;  /* 0x0000000400047212 */ /* 0x000fe200078ec0ff */
[----:B------:R-:W-:Y:S01]  /*8540*/  IMAD.MOV.U32 R182, RZ, RZ, R29 ;  /* 0x000000ffffb67224 */ /* 0x000fe200078e001d */
[----:B------:R-:W-:Y:S01]  /*8550*/  HSET2.LE.AND R0, R10, R164, PT ;  /* 0x000000a40a007233 */ /* 0x000fe20003803000 */
[----:B------:R-:W3:Y:S01]  /*8560*/  LDSM.16.MT88.4 R32, [R188+0x11000] ;  /* 0x01100000bc20783b */ /* 0x000ee20000004200 */
[----:B------:R-:W-:-:S03]  /*8570*/  PRMT R7, R7, 0x5410, R14 ;  /* 0x0000541007077816 */ /* 0x000fc6000000000e */
[----:B------:R-:W-:Y:S01]  /*8580*/  LDSM.16.MT88.4 R12, [R188+0x13000] ;  /* 0x01300000bc0c783b */ /* 0x000fe20000004200 */
[----:B--2---:R-:W-:-:S03]  /*8590*/  F2FP.F16.F32.PACK_AB R6, R218, R9 ;  /* 0x00000009da06723e */ /* 0x004fc600000000ff */
[----:B------:R-:W-:Y:S01]  /*85a0*/  LDSM.16.MT88.4 R28, [R187+0x13000] ;  /* 0x01300000bb1c783b */ /* 0x000fe20000004200 */
[----:B------:R-:W-:Y:S02]  /*85b0*/  LOP3.LUT R5, R5, R6, RZ, 0xc0, !PT ;  /* 0x0000000605057212 */ /* 0x000fe400078ec0ff */
[----:B------:R-:W-:-:S04]  /*85c0*/  F2FP.F16.F32.PACK_AB R6, R224, R46 ;  /* 0x0000002ee006723e */ /* 0x000fc800000000ff */
[----:B------:R-:W-:Y:S02]  /*85d0*/  LOP3.LUT R6, R0, R6, RZ, 0xc0, !PT ;  /* 0x0000000600067212 */ /* 0x000fe400078ec0ff */
[----:B------:R-:W-:Y:S02]  /*85e0*/  HSET2.LE.AND R0, R7, R164, PT ;  /* 0x000000a407007233 */ /* 0x000fe40003803000 */
[----:B-1----:R-:W-:-:S04]  /*85f0*/  F2FP.F16.F32.PACK_AB R7, R252, R47 ;  /* 0x0000002ffc07723e */ /* 0x002fc800000000ff */
[----:B------:R-:W-:-:S07]  /*8600*/  LOP3.LUT R7, R0, R7, RZ, 0xc0, !PT ;  /* 0x0000000700077212 */ /* 0x000fce00078ec0ff */
[C---:B----4-:R-:W-:Y:S06]  /*8610*/  HMMA.16816.F32 R144, R4.reuse, R16, R108 ;  /* 0x000000100490723c */ /* 0x050fec000000186c */
[C---:B------:R-:W-:Y:S01]  /*8620*/  HMMA.16816.F32 R76, R4.reuse, R18, R160 ;  /* 0x00000012044c723c */ /* 0x040fe200000018a0 */
[----:B------:R-:W1:Y:S05]  /*8630*/  LDSM.16.MT88.4 R16, [R186+0x13000] ;  /* 0x01300000ba10783b */ /* 0x000e6a0000004200 */
[C---:B-----5:R-:W-:Y:S06]  /*8640*/  HMMA.16816.F32 R136, R4.reuse, R20, R232 ;  /* 0x000000140488723c */ /* 0x060fec00000018e8 */
[----:B------:R-:W-:Y:S01]  /*8650*/  HMMA.16816.F32 R160, R4, R24, R176 ;  /* 0x0000001804a0723c */ /* 0x000fe200000018b0 */
[----:B------:R-:W-:Y:S01]  /*8660*/  MOV R232, R67 ;  /* 0x0000004300e87202 */ /* 0x000fe20000000f00 */
[----:B------:R-:W-:Y:S01]  /*8670*/  IMAD.MOV.U32 R233, RZ, RZ, R66 ;  /* 0x000000ffffe97224 */ /* 0x000fe200078e0042 */
[----:B------:R-:W-:Y:S01]  /*8680*/  MOV R235, R64 ;  /* 0x0000004000eb7202 */ /* 0x000fe20000000f00 */
[----:B------:R-:W-:-:S02]  /*8690*/  IMAD.MOV.U32 R234, RZ, RZ, R65 ;  /* 0x000000ffffea7224 */ /* 0x000fc400078e0041 */
[C---:B------:R-:W-:Y:S01]  /*86a0*/  HMMA.16816.F32 R64, R4.reuse, R22, R228 ;  /* 0x000000160440723c */ /* 0x040fe200000018e4 */
[----:B------:R-:W2:Y:S01]  /*86b0*/  LDSM.16.MT88.4 R20, [R185+0x13000] ;  /* 0x01300000b914783b */ /* 0x000ea20000004200 */
[----:B------:R-:W-:Y:S01]  /*86c0*/  IMAD.MOV.U32 R178, RZ, RZ, R219 ;  /* 0x000000ffffb27224 */ /* 0x000fe200078e00db */
[----:B------:R-:W-:Y:S01]  /*86d0*/  MOV R179, R212 ;  /* 0x000000d400b37202 */ /* 0x000fe20000000f00 */
[----:B------:R-:W-:Y:S01]  /*86e0*/  IMAD.MOV.U32 R177, RZ, RZ, R227 ;  /* 0x000000ffffb17224 */ /* 0x000fe200078e00e3 */
[----:B------:R-:W-:Y:S01]  /*86f0*/  MOV R212, R114 ;  /* 0x0000007200d47202 */ /* 0x000fe20000000f00 */
[----:B------:R-:W-:Y:S01]  /*8700*/  HMMA.16816.F32 R100, R4, R26, R100 ;  /* 0x0000001a0464723c */ /* 0x000fe20000001864 */
[----:B------:R-:W-:-:S05]  /*8710*/  IMAD.MOV.U32 R227, RZ, RZ, R112 ;  /* 0x000000ffffe37224 */ /* 0x000fca00078e0070 */
[C---:B---3--:R-:W-:Y:S06]  /*8720*/  HMMA.16816.F32 R152, R4.reuse, R32, R152 ;  /* 0x000000200498723c */ /* 0x048fec0000001898 */
[C---:B------:R-:W-:Y:S06]  /*8730*/  HMMA.16816.F32 R32, R4.reuse, R34, R232 ;  /* 0x000000220420723c */ /* 0x040fec00000018e8 */
[C---:B-1----:R-:W-:Y:S06]  /*8740*/  HMMA.16816.F32 R24, R4.reuse, R16, R240 ;  /* 0x000000100418723c */ /* 0x042fec00000018f0 */
[C---:B------:R-:W-:Y:S06]  /*8750*/  HMMA.16816.F32 R228, R4.reuse, R30, R128 ;  /* 0x0000001e04e4723c */ /* 0x040fec0000001880 */
[----:B------:R-:W-:Y:S01]  /*8760*/  HMMA.16816.F32 R232, R4, R14, R172 ;  /* 0x0000000e04e8723c */ /* 0x000fe200000018ac */
[----:B------:R-:W-:-:S05]  /*8770*/  IMAD.MOV.U32 R131, RZ, RZ, R224 ;  /* 0x000000ffff837224 */ /* 0x000fca00078e00e0 */
[C---:B--2---:R-:W-:Y:S06]  /*8780*/  HMMA.16816.F32 R108, R4.reuse, R20, R248 ;  /* 0x00000014046c723c */ /* 0x044fec00000018f8 */
[----:B------:R-:W-:Y:S01]  /*8790*/  IMAD.MOV.U32 R17, RZ, RZ, R26 ;  /* 0x000000ffff117224 */ /* 0x000fe200078e001a */
[----:B------:R-:W-:Y:S01]  /*87a0*/  MOV R16, R27 ;  /* 0x0000001b00107202 */ /* 0x000fe20000000f00 */
[----:B------:R-:W-:Y:S01]  /*87b0*/  IMAD.MOV.U32 R20, RZ, RZ, R25 ;  /* 0x000000ffff147224 */ /* 0x000fe200078e0019 */
[----:B------:R-:W-:Y:S01]  /*87c0*/  HMMA.16816.F32 R112, R4, R22, R244 ;  /* 0x000000160470723c */ /* 0x000fe200000018f4 */
[----:B------:R-:W-:-:S03]  /*87d0*/  IMAD.MOV.U32 R219, RZ, RZ, R24 ;  /* 0x000000ffffdb7224 */ /* 0x000fc600078e0018 */
[----:B------:R-:W-:Y:S02]  /*87e0*/  MOV R31, R20 ;  /* 0x00000014001f7202 */ /* 0x000fe40000000f00 */
[C---:B------:R-:W-:Y:S01]  /*87f0*/  HMMA.16816.F32 R24, R4.reuse, R12, R220 ;  /* 0x0000000c0418723c */ /* 0x040fe200000018dc */
[----:B------:R-:W1:Y:S05]  /*8800*/  LDSM.16.MT88.4 R20, [R187+0x15000] ;  /* 0x01500000bb14783b */ /* 0x000e6a0000004200 */
[C---:B------:R-:W-:Y:S06]  /*8810*/  HMMA.16816.F32 R168, R4.reuse, R28, R168 ;  /* 0x0000001c04a8723c */ /* 0x040fec00000018a8 */
[----:B------:R-:W-:Y:S01]  /*8820*/  HMMA.16816.F32 R236, R4, R18, R236 ;  /* 0x0000001204ec723c */ /* 0x000fe200000018ec */
[----:B------:R-:W-:-:S02]  /*8830*/  IMAD.MOV.U32 R28, RZ, RZ, R17 ;  /* 0x000000ffff1c7224 */ /* 0x000fc400078e0011 */
[----:B------:R-:W-:Y:S02]  /*8840*/  IMAD.MOV.U32 R29, RZ, RZ, R16 ;  /* 0x000000ffff1d7224 */ /* 0x000fe400078e0010 */
[----:B------:R-:W2:Y:S01]  /*8850*/  LDSM.16.MT88.4 R16, [R186+0x15000] ;  /* 0x01500000ba10783b */ /* 0x000ea20000004200 */
[C---:B------:R-:W-:Y:S06]  /*8860*/  HMMA.16816.F32 R248, R4.reuse, R36, R140 ;  /* 0x0000002404f8723c */ /* 0x040fec000000188c */
[----:B------:R-:W-:Y:S01]  /*8870*/  MOV R12, R26 ;  /* 0x0000001a000c7202 */ /* 0x000fe20000000f00 */
[----:B------:R-:W-:Y:S01]  /*8880*/  IMAD.MOV.U32 R10, RZ, RZ, R24 ;  /* 0x000000ffff0a7224 */ /* 0x000fe200078e0018 */
[----:B------:R-:W-:Y:S01]  /*8890*/  MOV R36, R225 ;  /* 0x000000e100247202 */ /* 0x000fe20000000f00 */
[----:B------:R-:W-:Y:S01]  /*88a0*/  IMAD.MOV.U32 R37, RZ, RZ, R226 ;  /* 0x000000ffff257224 */ /* 0x000fe200078e00e2 */
[----:B------:R-:W-:Y:S01]  /*88b0*/  MOV R0, R25 ;  /* 0x0000001900007202 */ /* 0x000fe20000000f00 */
[----:B------:R-:W-:Y:S01]  /*88c0*/  IMAD.MOV.U32 R129, RZ, RZ, R12 ;  /* 0x000000ffff817224 */ /* 0x000fe200078e000c */
[----:B------:R-:W-:Y:S01]  /*88d0*/  MOV R30, R10 ;  /* 0x0000000a001e7202 */ /* 0x000fe20000000f00 */
[----:B------:R-:W3:Y:S01]  /*88e0*/  LDSM.16.MT88.4 R12, [R188+0x15000] ;  /* 0x01500000bc0c783b */ /* 0x000ee20000004200 */
[----:B------:R-:W-:Y:S01]  /*88f0*/  IMAD.MOV.U32 R10, RZ, RZ, R227 ;  /* 0x000000ffff0a7224 */ /* 0x000fe200078e00e3 */
[----:B------:R-:W-:Y:S01]  /*8900*/  MOV R141, R178 ;  /* 0x000000b2008d7202 */ /* 0x000fe20000000f00 */
[----:B------:R-:W-:Y:S01]  /*8910*/  HMMA.16816.F32 R224, R4, R38, R124 ;  /* 0x0000002604e0723c */ /* 0x000fe2000000187c */
[----:B------:R-:W-:Y:S01]  /*8920*/  IMAD.MOV.U32 R140, RZ, RZ, R181 ;  /* 0x000000ffff8c7224 */ /* 0x000fe200078e00b5 */
[----:B------:R-:W-:Y:S01]  /*8930*/  MOV R143, R180 ;  /* 0x000000b4008f7202 */ /* 0x000fe20000000f00 */
[----:B------:R-:W-:-:S02]  /*8940*/  IMAD.MOV.U32 R142, RZ, RZ, R177 ;  /* 0x000000ffff8e7224 */ /* 0x000fc400078e00b1 */
[----:B------:R-:W-:Y:S02]  /*8950*/  IMAD.MOV.U32 R128, RZ, RZ, R0 ;  /* 0x000000ffff807224 */ /* 0x000fe400078e0000 */
[----:B------:R-:W-:Y:S01]  /*8960*/  MOV R127, R183 ;  /* 0x000000b7007f7202 */ /* 0x000fe20000000f00 */
[----:B------:R-:W-:Y:S01]  /*8970*/  IMAD.MOV.U32 R0, RZ, RZ, R179 ;  /* 0x000000ffff007224 */ /* 0x000fe200078e00b3 */
[----:B-1----:R-:W-:Y:S01]  /*8980*/  HMMA.16816.F32 R92, R4, R20, R92 ;  /* 0x00000014045c723c */ /* 0x002fe2000000185c */
[----:B------:R-:W-:Y:S02]  /*8990*/  IMAD.MOV.U32 R11, RZ, RZ, R27 ;  /* 0x000000ffff0b7224 */ /* 0x000fe400078e001b */
[----:B------:R-:W-:Y:S02]  /*89a0*/  IMAD.MOV.U32 R126, RZ, RZ, R127 ;  /* 0x000000ffff7e7224 */ /* 0x000fe400078e007f */
[----:B------:R-:W-:Y:S01]  /*89b0*/  FFMA.FTZ R0, R0, UR8, -R8 ;  /* 0x0000000800007c23 */ /* 0x000fe20008010808 */
[----:B------:R-:W-:Y:S01]  /*89c0*/  IMAD.MOV.U32 R127, RZ, RZ, R36 ;  /* 0x000000ffff7f7224 */ /* 0x000fe200078e0024 */
[----:B------:R-:W-:Y:S01]  /*89d0*/  MOV R36, R37 ;  /* 0x0000002500247202 */ /* 0x000fe20000000f00 */
[----:B------:R-:W-:Y:S01]  /*89e0*/  IMAD.MOV.U32 R37, RZ, RZ, R140 ;  /* 0x000000ffff257224 */ /* 0x000fe200078e008c */
[----:B------:R-:W1:Y:S01]  /*89f0*/  LDSM.16.MT88.4 R24, [R185+0x17000] ;  /* 0x01700000b918783b */ /* 0x000e620000004200 */
[----:B------:R-:W-:Y:S01]  /*8a00*/  IMAD.MOV.U32 R140, RZ, RZ, R141 ;  /* 0x000000ffff8c7224 */ /* 0x000fe200078e008d */
[----:B------:R-:W-:Y:S01]  /*8a10*/  MOV R141, R142 ;  /* 0x0000008e008d7202 */ /* 0x000fe20000000f00 */
[----:B------:R-:W-:-:S02]  /*8a20*/  IMAD.MOV.U32 R142, RZ, RZ, R30 ;  /* 0x000000ffff8e7224 */ /* 0x000fc400078e001e */
[----:B------:R-:W-:Y:S01]  /*8a30*/  IMAD.MOV.U32 R30, RZ, RZ, R31 ;  /* 0x000000ffff1e7224 */ /* 0x000fe200078e001f */
[----:B------:R-:W-:Y:S01]  /*8a40*/  MOV R31, R28 ;  /* 0x0000001c001f7202 */ /* 0x000fe20000000f00 */
[----:B------:R-:W-:Y:S01]  /*8a50*/  IMAD.MOV.U32 R28, RZ, RZ, R29 ;  /* 0x000000ffff1c7224 */ /* 0x000fe200078e001d */
[C---:B--2---:R-:W-:Y:S01]  /*8a60*/  HMMA.16816.F32 R244, R4.reuse, R16, R120 ;  /* 0x0000001004f4723c */ /* 0x044fe20000001878 */
[----:B------:R-:W-:Y:S02]  /*8a70*/  IMAD.MOV.U32 R29, RZ, RZ, R219 ;  /* 0x000000ffff1d7224 */ /* 0x000fe400078e00db */
[----:B------:R2:W-:Y:S01]  /*8a80*/  MUFU.EX2 R219, R0 ;  /* 0x0000000000db7308 */ /* 0x0005e20000000800 */
[----:B------:R-:W-:Y:S02]  /*8a90*/  IMAD.MOV.U32 R130, RZ, RZ, R11 ;  /* 0x000000ffff827224 */ /* 0x000fe400078e000b */
[----:B------:R-:W-:Y:S01]  /*8aa0*/  IMAD.MOV.U32 R11, RZ, RZ, R182 ;  /* 0x000000ffff0b7224 */ /* 0x000fe200078e00b6 */
[----:B------:R-:W-:Y:S01]  /*8ab0*/  HMMA.16816.F32 R120, R4, R18, R116 ;  /* 0x000000120478723c */ /* 0x000fe20000001874 */
[----:B------:R-:W-:Y:S02]  /*8ac0*/  LDSM.16.MT88.4 R16, [R188+0x17000] ;  /* 0x01700000bc10783b */ /* 0x000fe40000004200 */
[----:B------:R-:W-:-:S03]  /*8ad0*/  FFMA.FTZ R11, R11, UR8, -R2 ;  /* 0x000000080b0b7c23 */ /* 0x000fc60008010802 */
[C---:B---3--:R-:W-:Y:S06]  /*8ae0*/  HMMA.16816.F32 R240, R4.reuse, R12, R104 ;  /* 0x0000000c04f0723c */ /* 0x048fec0000001868 */
[C---:B------:R-:W-:Y:S01]  /*8af0*/  HMMA.16816.F32 R220, R4.reuse, R14, R96 ;  /* 0x0000000e04dc723c */ /* 0x040fe20000001860 */
[----:B--2---:R-:W-:Y:S01]  /*8b00*/  FFMA.FTZ R0, R126, UR8, -R8 ;  /* 0x000000087e007c23 */ /* 0x004fe20008010808 */
[----:B------:R-:W-:Y:S01]  /*8b10*/  MOV R126, R127 ;  /* 0x0000007f007e7202 */ /* 0x000fe20000000f00 */
[----:B------:R-:W-:Y:S01]  /*8b20*/  IMAD.MOV.U32 R127, RZ, RZ, R36 ;  /* 0x000000ffff7f7224 */ /* 0x000fe200078e0024 */
[----:B------:R-:W2:Y:S01]  /*8b30*/  LDSM.16.MT88.4 R12, [R186+0x17000] ;  /* 0x01700000ba0c783b */ /* 0x000ea20000004200 */
        /* <DEDUP_REMOVED lines=11> */
[----:B------:R-:W3:Y:S01]  /*8bf0*/  LDSM.16.MT88.4 R20, [R187+0x17000] ;  /* 0x01700000bb14783b */ /* 0x000ee20000004200 */
[----:B------:R4:W-:Y:S01]  /*8c00*/  MUFU.EX2 R218, R0 ;  /* 0x0000000000da7308 */ /* 0x0009e20000000800 */
[----:B------:R-:W-:Y:S01]  /*8c10*/  IMAD.MOV.U32 R38, RZ, RZ, R127 ;  /* 0x000000ffff267224 */ /* 0x000fe200078e007f */
[----:B------:R-:W-:Y:S01]  /*8c20*/  MOV R36, R31 ;  /* 0x0000001f00247202 */ /* 0x000fe20000000f00 */
[----:B------:R-:W-:Y:S01]  /*8c30*/  IMAD.MOV.U32 R124, RZ, RZ, R37 ;  /* 0x000000ffff7c7224 */ /* 0x000fe200078e0025 */
[----:B------:R-:W-:Y:S01]  /*8c40*/  MOV R37, R141 ;  /* 0x0000008d00257202 */ /* 0x000fe20000000f00 */
[----:B------:R-:W-:Y:S01]  /*8c50*/  IMAD.MOV.U32 R125, RZ, RZ, R140 ;  /* 0x000000ffff7d7224 */ /* 0x000fe200078e008c */
        /* <DEDUP_REMOVED lines=11> */
[----:B----4-:R-:W-:Y:S01]  /*8d10*/  FFMA.FTZ R0, R126, UR8, -R8 ;  /* 0x000000087e007c23 */ /* 0x010fe20008010808 */
[----:B------:R-:W-:Y:S01]  /*8d20*/  IMAD.MOV.U32 R126, RZ, RZ, R142 ;  /* 0x000000ffff7e7224 */ /* 0x000fe200078e008e */
[----:B------:R-:W-:Y:S01]  /*8d30*/  MOV R142, R213 ;  /* 0x000000d5008e7202 */ /* 0x000fe20000000f00 */
[----:B------:R-:W-:Y:S01]  /*8d40*/  FFMA.FTZ R8, R38, UR8, -R8 ;  /* 0x0000000826087c23 */ /* 0x000fe20008010808 */
[----:B------:R-:W-:Y:S01]  /*8d50*/  IMAD.MOV.U32 R38, RZ, RZ, R124 ;  /* 0x000000ffff267224 */ /* 0x000fe200078e007c */
[----:B------:R-:W-:Y:S01]  /*8d60*/  MOV R107, R39 ;  /* 0x00000027006b7202 */ /* 0x000fe20000000f00 */
[----:B------:R-:W-:Y:S01]  /*8d70*/  IMAD.MOV.U32 R124, RZ, RZ, R126 ;  /* 0x000000ffff7c7224 */ /* 0x000fe200078e007e */
[----:B------:R-:W-:Y:S01]  /*8d80*/  MOV R126, R140 ;  /* 0x0000008c007e7202 */ /* 0x000fe20000000f00 */
[----:B------:R-:W-:Y:S01]  /*8d90*/  IMAD.MOV.U32 R127, RZ, RZ, R141 ;  /* 0x000000ffff7f7224 */ /* 0x000fe200078e008d */
[----:B------:R-:W-:Y:S01]  /*8da0*/  MOV R141, R9 ;  /* 0x00000009008d7202 */ /* 0x000fe20000000f00 */
[----:B------:R-:W-:Y:S01]  /*8db0*/  IMAD.MOV.U32 R140, RZ, RZ, R142 ;  /* 0x000000ffff8c7224 */ /* 0x000fe200078e008e */
[----:B------:R1:W-:Y:S01]  /*8dc0*/  MUFU.EX2 R213, R0 ;  /* 0x0000000000d57308 */ /* 0x0003e20000000800 */
[----:B------:R-:W-:Y:S01]  /*8dd0*/  IMAD.MOV.U32 R106, RZ, RZ, R38 ;  /* 0x000000ffff6a7224 */ /* 0x000fe200078e0026 */
[----:B--2---:R-:W-:Y:S01]  /*8de0*/  HMMA.16816.F32 R28, R4, R12, R68 ;  /* 0x0000000c041c723c */ /* 0x004fe20000001844 */
[----:B------:R-:W-:Y:S01]  /*8df0*/  IMAD.MOV.U32 R38, RZ, RZ, R124 ;  /* 0x000000ffff267224 */ /* 0x000fe200078e007c */
[----:B------:R-:W-:Y:S01]  /*8e00*/  MOV R124, R126 ;  /* 0x0000007e007c7202 */ /* 0x000fe20000000f00 */
[----:B------:R-:W-:-:S02]  /*8e10*/  IMAD.MOV.U32 R142, RZ, RZ, R212 ;  /* 0x000000ffff8e7224 */ /* 0x000fc400078e00d4 */
[----:B------:R-:W-:Y:S01]  /*8e20*/  IMAD.MOV.U32 R39, RZ, RZ, R125 ;  /* 0x000000ffff277224 */ /* 0x000fe200078e007d */
[----:B------:R2:W-:Y:S01]  /*8e30*/  MUFU.EX2 R212, R8 ;  /* 0x0000000800d47308 */ /* 0x0005e20000000800 */
[----:B------:R-:W-:Y:S01]  /*8e40*/  IMAD.MOV.U32 R125, RZ, RZ, R127 ;  /* 0x000000ffff7d7224 */ /* 0x000fe200078e007f */
[----:B------:R-:W-:Y:S01]  /*8e50*/  MOV R127, R141 ;  /* 0x0000008d007f7202 */ /* 0x000fe20000000f00 */
[----:B------:R-:W-:Y:S01]  /*8e60*/  IMAD.MOV.U32 R126, RZ, RZ, R140 ;  /* 0x000000ffff7e7224 */ /* 0x000fe200078e008c */
[----:B------:R-:W-:Y:S01]  /*8e70*/  HMMA.16816.F32 R24, R4, R14, R60 ;  /* 0x0000000e0418723c */ /* 0x000fe2000000183c */
[----:B------:R-:W-:Y:S01]  /*8e80*/  IMAD.MOV.U32 R105, RZ, RZ, R106 ;  /* 0x000000ffff697224 */ /* 0x000fe200078e006a */
[----:B------:R-:W-:Y:S01]  /*8e90*/  MOV R106, R107 ;  /* 0x0000006b006a7202 */ /* 0x000fe20000000f00 */
[----:B------:R-:W-:Y:S01]  /*8ea0*/  IMAD.MOV.U32 R140, RZ, RZ, R142 ;  /* 0x000000ffff8c7224 */ /* 0x000fe200078e008e */
[----:B------:R-:W-:Y:S01]  /*8eb0*/  MOV R142, R10 ;  /* 0x0000000a008e7202 */ /* 0x000fe20000000f00 */
[----:B------:R-:W-:Y:S01]  /*8ec0*/  IMAD.MOV.U32 R141, RZ, RZ, R143 ;  /* 0x000000ffff8d7224 */ /* 0x000fe200078e008f */
[----:B-1----:R-:W-:Y:S01]  /*8ed0*/  LOP3.LUT R0, R41, UR11, R44, 0x96, !PT ;  /* 0x0000000b29007c12 */ /* 0x002fe2000f8e962c */
[----:B------:R-:W-:-:S02]  /*8ee0*/  IMAD.MOV.U32 R107, RZ, RZ, R124 ;  /* 0x000000ffff6b7224 */ /* 0x000fc400078e007c */
        /* <DEDUP_REMOVED lines=10> */
[----:B------:R-:W-:Y:S01]  /*8f90*/  MUFU.EX2 R12, R12 ;  /* 0x0000000c000c7308 */ /* 0x000fe20000000800 */
[----:B------:R-:W-:Y:S01]  /*8fa0*/  IMAD.MOV.U32 R142, RZ, RZ, R143 ;  /* 0x000000ffff8e7224 */ /* 0x000fe200078e008f */
[----:B------:R-:W-:Y:S01]  /*8fb0*/  MOV R143, R165 ;  /* 0x000000a5008f7202 */ /* 0x000fe20000000f00 */
[----:B------:R-:W-:Y:S01]  /*8fc0*/  IMAD.MOV.U32 R165, RZ, RZ, R166 ;  /* 0x000000ffffa57224 */ /* 0x000fe200078e00a6 */
[----:B------:R-:W-:Y:S01]  /*8fd0*/  MOV R74, R140 ;  /* 0x0000008c004a7202 */ /* 0x000fe20000000f00 */
[----:B------:R-:W-:Y:S01]  /*8fe0*/  IMAD.MOV.U32 R166, RZ, RZ, R167 ;  /* 0x000000ffffa67224 */ /* 0x000fe200078e00a7 */
[----:B------:R-:W-:Y:S01]  /*8ff0*/  MOV R167, R134 ;  /* 0x0000008600a77202 */ /* 0x000fe20000000f00 */
[----:B--2---:R-:W-:-:S04]  /*9000*/  IMAD.WIDE.U32 R8, R0, -0x2daee0ad, RZ ;  /* 0xd2511f5300087825 */ /* 0x004fc800078e00ff */
[----:B------:R-:W-:Y:S01]  /*9010*/  FFMA.FTZ R0, R119, UR8, -R2 ;  /* 0x0000000877007c23 */ /* 0x000fe20008010802 */
[----:B------:R-:W-:Y:S01]  /*9020*/  MUFU.EX2 R134, R11 ;  /* 0x0000000b00867308 */ /* 0x000fe20000000800 */
[----:B------:R-:W-:Y:S01]  /*9030*/  MOV R85, R166 ;  /* 0x000000a600557202 */ /* 0x000fe20000000f00 */
[----:B------:R-:W-:Y:S01]  /*9040*/  IMAD.MOV.U32 R70, RZ, RZ, R164 ;  /* 0x000000ffff467224 */ /* 0x000fe200078e00a4 */
[C---:B------:R-:W-:Y:S01]  /*9050*/  LOP3.LUT R10, R8.reuse, 0xffff, RZ, 0xc0, !PT ;  /* 0x0000ffff080a7812 */ /* 0x040fe200078ec0ff */
[----:B------:R-:W-:Y:S01]  /*9060*/  IMAD.MOV.U32 R84, RZ, RZ, R165 ;  /* 0x000000ffff547224 */ /* 0x000fe200078e00a5 */
[--C-:B------:R-:W-:Y:S01]  /*9070*/  SHF.R.U32.HI R14, RZ, 0x10, R8.reuse ;  /* 0x00000010ff0e7819 */ /* 0x100fe20000011608 */
[----:B------:R-:W-:Y:S01]  /*9080*/  IMAD.MOV.U32 R86, RZ, RZ, R167 ;  /* 0x000000ffff567224 */ /* 0x000fe200078e00a7 */
[----:B------:R-:W-:Y:S01]  /*9090*/  SHF.R.U32.HI R13, RZ, 0x18, R8 ;  /* 0x00000018ff0d7819 */ /* 0x000fe20000011608 */
[----:B------:R-:W1:Y:S01]  /*90a0*/  LDSM.16.MT88.4 R164, [R187+0x11800] ;  /* 0x01180000bba4783b */ /* 0x000e620000004200 */
[----:B------:R2:W4:Y:S01]  /*90b0*/  MUFU.EX2 R135, R0 ;  /* 0x0000000000877308 */ /* 0x0005220000000800 */
[----:B------:R-:W-:Y:S01]  /*90c0*/  IMAD.MOV.U32 R90, RZ, RZ, R124 ;  /* 0x000000ffff5a7224 */ /* 0x000fe200078e007c */
[----:B------:R-:W-:Y:S01]  /*90d0*/  SHF.R.U32.HI R10, RZ, 0x8, R10 ;  /* 0x00000008ff0a7819 */ /* 0x000fe2000001160a */
[----:B------:R-:W-:Y:S01]  /*90e0*/  IMAD.MOV.U32 R88, RZ, RZ, R126 ;  /* 0x000000ffff587224 */ /* 0x000fe200078e007e */
[C---:B------:R-:W-:Y:S01]  /*90f0*/  HMMA.16816.F32 R116, R4.reuse, R16, R56 ;  /* 0x000000100474723c */ /* 0x040fe20000001838 */
[----:B------:R-:W-:Y:S01]  /*9100*/  IMAD.MOV.U32 R75, RZ, RZ, R127 ;  /* 0x000000ffff4b7224 */ /* 0x000fe200078e007f */
[----:B------:R-:W-:Y:S01]  /*9110*/  MOV R71, R143 ;  /* 0x0000008f00477202 */ /* 0x000fe20000000f00 */
[----:B------:R-:W-:Y:S01]  /*9120*/  IMAD.MOV.U32 R96, RZ, RZ, R133 ;  /* 0x000000ffff607224 */ /* 0x000fe200078e0085 */
[----:B------:R-:W-:Y:S01]  /*9130*/  MOV R61, R89 ;  /* 0x00000059003d7202 */ /* 0x000fe20000000f00 */
[----:B------:R-:W-:Y:S01]  /*9140*/  IMAD.MOV.U32 R91, RZ, RZ, R107 ;  /* 0x000000ffff5b7224 */ /* 0x000fe200078e006b */
[C---:B---3--:R-:W-:Y:S01]  /*9150*/  HMMA.16816.F32 R124, R4.reuse, R20, R48 ;  /* 0x00000014047c723c */ /* 0x048fe20000001830 */
[----:B------:R-:W-:Y:S01]  /*9160*/  LDSM.16.MT88.4 R48, [R186+0x13800] ;  /* 0x01380000ba30783b */ /* 0x000fe20000004200 */
[----:B------:R-:W-:Y:S01]  /*9170*/  IMAD.MOV.U32 R107, RZ, RZ, R158 ;  /* 0x000000ffff6b7224 */ /* 0x000fe200078e009e */
[----:B------:R-:W-:Y:S01]  /*9180*/  MOV R63, R75 ;  /* 0x0000004b003f7202 */ /* 0x000fe20000000f00 */
[----:B------:R-:W-:Y:S01]  /*9190*/  IMAD.MOV.U32 R73, RZ, RZ, R141 ;  /* 0x000000ffff497224 */ /* 0x000fe200078e008d */
[----:B------:R-:W-:Y:S01]  /*91a0*/  LDSM.16.MT88.4 R156, [R188+0x11800] ;  /* 0x01180000bc9c783b */ /* 0x000fe20000004200 */
[C---:B------:R-:W-:Y:S01]  /*91b0*/  HMMA.16816.F32 R16, R4.reuse, R18, R52 ;  /* 0x000000120410723c */ /* 0x040fe20000001834 */
[----:B--2---:R-:W-:Y:S01]  /*91c0*/  LOP3.LUT R0, R9, UR19, R42, 0x96, !PT ;  /* 0x0000001309007c12 */ /* 0x004fe2000f8e962a */
[----:B------:R-:W-:Y:S01]  /*91d0*/  IMAD.MOV.U32 R72, RZ, RZ, R142 ;  /* 0x000000ffff487224 */ /* 0x000fe200078e008e */
[----:B------:R-:W2:Y:S01]  /*91e0*/  LDSM.16.MT88.4 R40, [R185+0x13800] ;  /* 0x01380000b928783b */ /* 0x000ea20000004200 */
[----:B------:R-:W-:Y:S01]  /*91f0*/  LOP3.LUT R9, R8, 0xff, RZ, 0xc0, !PT ;  /* 0x000000ff08097812 */ /* 0x000fe200078ec0ff */
[----:B------:R-:W-:Y:S01]  /*9200*/  FFMA.FTZ R8, R105, UR8, -R2 ;  /* 0x0000000869087c23 */ /* 0x000fe20008010802 */
[C---:B------:R-:W-:Y:S01]  /*9210*/  LOP3.LUT R2, R0.reuse, 0xffff, RZ, 0xc0, !PT ;  /* 0x0000ffff00027812 */ /* 0x040fe200078ec0ff */
[----:B------:R-:W-:Y:S01]  /*9220*/  HMMA.16816.F32 R20, R4, R22, R80 ;  /* 0x000000160414723c */ /* 0x000fe20000001850 */
[----:B------:R-:W-:Y:S01]  /*9230*/  PRMT R15, R9, 0x5410, R10 ;  /* 0x00005410090f7816 */ /* 0x000fe2000000000a */
[----:B------:R3:W5:Y:S01]  /*9240*/  MUFU.EX2 R133, R8 ;  /* 0x0000000800857308 */ /* 0x0007620000000800 */
[----:B------:R-:W-:Y:S01]  /*9250*/  LOP3.LUT R11, R0, 0xff, RZ, 0xc0, !PT ;  /* 0x000000ff000b7812 */ /* 0x000fe200078ec0ff */
[----:B------:R-:W-:Y:S01]  /*9260*/  IMAD.MOV.U32 R53, RZ, RZ, R128 ;  /* 0x000000ffff357224 */ /* 0x000fe200078e0080 */
[----:B------:R-:W-:Y:S01]  /*9270*/  SHF.R.U32.HI R10, RZ, 0x18, R0 ;  /* 0x00000018ff0a7819 */ /* 0x000fe20000011600 */
[----:B------:R-:W-:Y:S01]  /*9280*/  IMAD.MOV.U32 R55, RZ, RZ, R130 ;  /* 0x000000ffff377224 */ /* 0x000fe200078e0082 */
[----:B------:R-:W-:Y:S01]  /*9290*/  SHF.R.U32.HI R9, RZ, 0x8, R2 ;  /* 0x00000008ff097819 */ /* 0x000fe20000011602 */
[----:B------:R-:W-:Y:S01]  /*92a0*/  IMAD.MOV.U32 R105, RZ, RZ, R148 ;  /* 0x000000ffff697224 */ /* 0x000fe200078e0094 */
[--C-:B------:R-:W-:Y:S01]  /*92b0*/  HSET2.LE.AND R6, R15, R70.reuse, PT ;  /* 0x000000460f067233 */ /* 0x100fe20003803000 */
[----:B------:R-:W-:Y:S01]  /*92c0*/  IMAD.MOV.U32 R104, RZ, RZ, R149 ;  /* 0x000000ffff687224 */ /* 0x000fe200078e0095 */
[----:B------:R-:W-:Y:S01]  /*92d0*/  PRMT R9, R11, 0x5410, R9 ;  /* 0x000054100b097816 */ /* 0x000fe20000000009 */
[----:B------:R-:W-:Y:S01]  /*92e0*/  IMAD.MOV.U32 R98, RZ, RZ, R151 ;  /* 0x000000ffff627224 */ /* 0x000fe200078e0097 */
[----:B----4-:R-:W-:Y:S01]  /*92f0*/  F2FP.F16.F32.PACK_AB R5, R134, R135 ;  /* 0x000000878605723e */ /* 0x010fe200000000ff */
[----:B------:R-:W4:Y:S01]  /*9300*/  LDSM.16.MT88.4 R148, [R186+0x11800] ;  /* 0x01180000ba94783b */ /* 0x000f220000004200 */
[----:B------:R-:W-:Y:S01]  /*9310*/  F2FP.F16.F32.PACK_AB R7, R212, R213 ;  /* 0x000000d5d407723e */ /* 0x000fe200000000ff */
[----:B------:R-:W-:Y:S01]  /*9320*/  IMAD.MOV.U32 R68, RZ, RZ, R74 ;  /* 0x000000ffff447224 */ /* 0x000fe200078e004a */
[----:B------:R-:W-:Y:S01]  /*9330*/  MOV R54, R129 ;  /* 0x0000008100367202 */ /* 0x000fe20000000f00 */
[----:B------:R-:W4:Y:S01]  /*9340*/  LDSM.16.MT88.4 R140, [R185+0x11800] ;  /* 0x01180000b98c783b */ /* 0x000f220000004200 */
[----:B---3--:R-:W-:Y:S01]  /*9350*/  SHF.R.U32.HI R8, RZ, 0x10, R0 ;  /* 0x00000010ff087819 */ /* 0x008fe20000011600 */
[----:B------:R-:W-:Y:S01]  /*9360*/  IMAD.MOV.U32 R62, RZ, RZ, R88 ;  /* 0x000000ffff3e7224 */ /* 0x000fe200078e0058 */
[----:B------:R-:W-:Y:S01]  /*9370*/  LOP3.LUT R0, R14, 0xff, RZ, 0xc0, !PT ;  /* 0x000000ff0e007812 */ /* 0x000fe200078ec0ff */
[----:B------:R-:W3:Y:S01]  /*9380*/  LDSM.16.MT88.4 R80, [R186+0x15800] ;  /* 0x01580000ba50783b */ /* 0x000ee20000004200 */
[----:B------:R-:W-:Y:S01]  /*9390*/  LOP3.LUT R2, R8, 0xff, RZ, 0xc0, !PT ;  /* 0x000000ff08027812 */ /* 0x000fe200078ec0ff */
[----:B------:R-:W-:Y:S01]  /*93a0*/  IMAD.MOV.U32 R60, RZ, RZ, R90 ;  /* 0x000000ffff3c7224 */ /* 0x000fe200078e005a */
[----:B------:R-:W-:Y:S01]  /*93b0*/  PRMT R0, R0, 0x5410, R13 ;  /* 0x0000541000007816 */ /* 0x000fe2000000000d */
[----:B------:R-:W-:Y:S01]  /*93c0*/  IMAD.MOV.U32 R89, RZ, RZ, R38 ;  /* 0x000000ffff597224 */ /* 0x000fe200078e0026 */
[----:B------:R-:W-:Y:S01]  /*93d0*/  PRMT R2, R2, 0x5410, R10 ;  /* 0x0000541002027816 */ /* 0x000fe2000000000a */
[----:B------:R-:W-:Y:S01]  /*93e0*/  IMAD.MOV.U32 R13, RZ, RZ, R47 ;  /* 0x000000ffff0d7224 */ /* 0x000fe200078e002f */
[----:B------:R-:W-:Y:S01]  /*93f0*/  MOV R14, R131 ;  /* 0x00000083000e7202 */ /* 0x000fe20000000f00 */
[----:B------:R-:W-:Y:S01]  /*9400*/  IMAD.MOV.U32 R10, RZ, RZ, R60 ;  /* 0x000000ffff0a7224 */ /* 0x000fe200078e003c */
[--C-:B------:R-:W-:Y:S01]  /*9410*/  HSET2.LE.AND R8, R0, R70.reuse, PT ;  /* 0x0000004600087233 */ /* 0x100fe20003803000 */
[----:B------:R-:W-:Y:S01]  /*9420*/  LDSM.16.MT88.4 R56, [R188+0x13800] ;  /* 0x01380000bc38783b */ /* 0x000fe20000004200 */
[----:B------:R-:W-:-:S02]  /*9430*/  HSET2.LE.AND R0, R9, R70, PT ;  /* 0x0000004609007233 */ /* 0x000fc40003803000 */
[----:B------:R-:W-:Y:S01]  /*9440*/  HSET2.LE.AND R4, R2, R70, PT ;  /* 0x0000004602047233 */ /* 0x000fe20003803000 */
[----:B------:R-:W-:Y:S01]  /*9450*/  IMAD.MOV.U32 R70, RZ, RZ, R72 ;  /* 0x000000ffff467224 */ /* 0x000fe200078e0048 */
[----:B------:R-:W-:Y:S02]  /*9460*/  F2FP.F16.F32.PACK_AB R2, R218, R219 ;  /* 0x000000dbda02723e */ /* 0x000fe400000000ff */
[----:B-----5:R-:W-:Y:S02]  /*9470*/  F2FP.F16.F32.PACK_AB R9, R12, R133 ;  /* 0x000000850c09723e */ /* 0x020fe400000000ff */
[----:B------:R-:W-:Y:S01]  /*9480*/  LOP3.LUT R128, R0, R2, RZ, 0xc0, !PT ;  /* 0x0000000200807212 */ /* 0x000fe200078ec0ff */
[----:B------:R-:W-:Y:S01]  /*9490*/  IMAD.MOV.U32 R2, RZ, RZ, R68 ;  /* 0x000000ffff027224 */ /* 0x000fe200078e0044 */
[----:B------:R-:W-:Y:S02]  /*94a0*/  LOP3.LUT R129, R4, R5, RZ, 0xc0, !PT ;  /* 0x0000000504817212 */ /* 0x000fe400078ec0ff */
[----:B------:R-:W-:-:S02]  /*94b0*/  LOP3.LUT R130, R6, R7, RZ, 0xc0, !PT ;  /* 0x0000000706827212 */ /* 0x000fc400078ec0ff */
[----:B------:R-:W-:Y:S01]  /*94c0*/  LOP3.LUT R131, R8, R9, RZ, 0xc0, !PT ;  /* 0x0000000908837212 */ /* 0x000fe200078ec0ff */
[----:B------:R-:W-:Y:S01]  /*94d0*/  IMAD.MOV.U32 R9, RZ, RZ, R62 ;  /* 0x000000ffff097224 */ /* 0x000fe200078e003e */
[----:B------:R-:W-:Y:S01]  /*94e0*/  MOV R69, R73 ;  /* 0x0000004900457202 */ /* 0x000fe20000000f00 */
[----:B------:R-:W-:Y:S01]  /*94f0*/  LDSM.16.MT88.4 R4, [R187+0x17800] ;  /* 0x01780000bb04783b */ /* 0x000fe20000004200 */
[----:B------:R-:W-:Y:S02]  /*9500*/  MOV R0, R63 ;  /* 0x0000003f00007202 */ /* 0x000fe40000000f00 */
[----:B------:R-:W-:Y:S01]  /*9510*/  MOV R88, R91 ;  /* 0x0000005b00587202 */ /* 0x000fe20000000f00 */
[C---:B-1----:R-:W-:Y:S01]  /*9520*/  HMMA.16816.F32 R160, R128.reuse, R164, R160 ;  /* 0x000000a480a0723c */ /* 0x042fe200000018a0 */
[----:B------:R-:W-:Y:S01]  /*9530*/  MOV R90, R39 ;  /* 0x00000027005a7202 */ /* 0x000fe20000000f00 */
[----:B------:R-:W-:Y:S01]  /*9540*/  IMAD.MOV.U32 R91, RZ, RZ, R36 ;  /* 0x000000ffff5b7224 */ /* 0x000fe200078e0024 */
[----:B------:R-:W-:Y:S01]  /*9550*/  MOV R52, R37 ;  /* 0x0000002500347202 */ /* 0x000fe20000000f00 */
[----:B------:R-:W1:Y:S01]  /*9560*/  LDSM.16.MT88.4 R72, [R185+0x15800] ;  /* 0x01580000b948783b */ /* 0x000e620000004200 */
[----:B------:R-:W-:Y:S01]  /*9570*/  MOV R11, R46 ;  /* 0x0000002e000b7202 */ /* 0x000fe20000000f00 */
[----:B------:R-:W-:Y:S01]  /*9580*/  HMMA.16816.F32 R164, R128, R166, R100 ;  /* 0x000000a680a4723c */ /* 0x000fe20000001864 */
[----:B------:R-:W-:-:S02]  /*9590*/  MOV R8, R71 ;  /* 0x0000004700087202 */ /* 0x000fc40000000f00 */
[----:B------:R-:W-:-:S03]  /*95a0*/  MOV R15, R61 ;  /* 0x0000003d000f7202 */ /* 0x000fc60000000f00 */
[----:B--2---:R-:W-:Y:S01]  /*95b0*/  HMMA.16816.F32 R36, R128, R40, R108 ;  /* 0x000000288024723c */ /* 0x004fe2000000186c */
[----:B------:R-:W-:Y:S01]  /*95c0*/  MOV R102, R69 ;  /* 0x0000004500667202 */ /* 0x000fe20000000f00 */
[----:B------:R-:W-:-:S04]  /*95d0*/  IMAD.MOV.U32 R103, RZ, RZ, R70 ;  /* 0x000000ffff677224 */ /* 0x000fc800078e0046 */
[----:B------:R-:W-:Y:S01]  /*95e0*/  FADD.FTZ R0, R0, R103 ;  /* 0x0000006700007221 */ /* 0x000fe20000010000 */
[----:B------:R-:W-:Y:S01]  /*95f0*/  MOV R109, R85 ;  /* 0x00000055006d7202 */ /* 0x000fe20000000f00 */
[----:B------:R-:W-:Y:S02]  /*9600*/  IMAD.MOV.U32 R108, RZ, RZ, R84 ;  /* 0x000000ffff6c7224 */ /* 0x000fe400078e0054 */
[----:B------:R-:W-:Y:S01]  /*9610*/  FADD.FTZ R2, R2, R102 ;  /* 0x0000006602027221 */ /* 0x000fe20000010000 */
[----:B------:R-:W-:Y:S01]  /*9620*/  MOV R110, R87 ;  /* 0x00000057006e7202 */ /* 0x000fe20000000f00 */
[----:B------:R-:W-:Y:S02]  /*9630*/  IMAD.MOV.U32 R111, RZ, RZ, R96 ;  /* 0x000000ffff6f7224 */ /* 0x000fe400078e0060 */
[----:B------:R-:W-:Y:S01]  /*9640*/  FADD.FTZ R0, R109, R0 ;  /* 0x000000006d007221 */ /* 0x000fe20000010000 */
[----:B------:R-:W-:Y:S01]  /*9650*/  HMMA.16816.F32 R44, R128, R48, R88 ;  /* 0x00000030802c723c */ /* 0x000fe20000001858 */
[----:B------:R-:W-:Y:S01]  /*9660*/  FADD.FTZ R2, R108, R2 ;  /* 0x000000026c027221 */ /* 0x000fe20000010000 */
[----:B------:R-:W2:Y:S01]  /*9670*/  LDSM.16.MT88.4 R88, [R188+0x15800] ;  /* 0x01580000bc58783b */ /* 0x000ea20000004200 */
[----:B------:R-:W-:-:S02]  /*9680*/  FADD.FTZ R0, R111, R0 ;  /* 0x000000006f007221 */ /* 0x000fc40000010000 */
[----:B------:R-:W-:Y:S01]  /*9690*/  FADD.FTZ R2, R110, R2 ;  /* 0x000000026e027221 */ /* 0x000fe20000010000 */
[C---:B------:R-:W-:Y:S06]  /*96a0*/  HMMA.16816.F32 R48, R128.reuse, R50, R236 ;  /* 0x000000328030723c */ /* 0x040fec00000018ec */
[----:B------:R-:W-:Y:S01]  /*96b0*/  HMMA.16816.F32 R152, R128, R156, R152 ;  /* 0x0000009c8098723c */ /* 0x000fe20000001898 */
[----:B------:R-:W-:Y:S01]  /*96c0*/  MOV R237, R99 ;  /* 0x0000006300ed7202 */ /* 0x000fe20000000f00 */
[----:B------:R-:W-:Y:S01]  /*96d0*/  IMAD.MOV.U32 R236, RZ, RZ, R98 ;  /* 0x000000ffffec7224 */ /* 0x000fe200078e0062 */
[----:B------:R-:W-:Y:S01]  /*96e0*/  MOV R238, R105 ;  /* 0x0000006900ee7202 */ /* 0x000fe20000000f00 */
[----:B------:R-:W-:-:S02]  /*96f0*/  IMAD.MOV.U32 R239, RZ, RZ, R106 ;  /* 0x000000ffffef7224 */ /* 0x000fc400078e006a */
[----:B------:R-:W-:Y:S01]  /*9700*/  FADD.FTZ R0, R237, R0 ;  /* 0x00000000ed007221 */ /* 0x000fe20000010000 */
[----:B------:R-:W-:Y:S01]  /*9710*/  FADD.FTZ R2, R236, R2 ;  /* 0x00000002ec027221 */ /* 0x000fe20000010000 */
[----:B------:R-:W-:Y:S02]  /*9720*/  HMMA.16816.F32 R156, R128, R158, R32 ;  /* 0x0000009e809c723c */ /* 0x000fe40000001820 */
[----:B------:R-:W-:Y:S01]  /*9730*/  FADD.FTZ R0, R239, R0 ;  /* 0x00000000ef007221 */ /* 0x000fe20000010000 */
[----:B------:R-:W-:-:S03]  /*9740*/  FADD.FTZ R2, R238, R2 ;  /* 0x00000002ee027221 */ /* 0x000fc60000010000 */
[C---:B----4-:R-:W-:Y:S01]  /*9750*/  HMMA.16816.F32 R144, R128.reuse, R148, R144 ;  /* 0x000000948090723c */ /* 0x050fe20000001890 */
[----:B------:R-:W-:Y:S01]  /*9760*/  IMAD.MOV.U32 R33, RZ, RZ, R104 ;  /* 0x000000ffff217224 */ /* 0x000fe200078e0068 */
[----:B------:R-:W-:Y:S01]  /*9770*/  MOV R32, R107 ;  /* 0x0000006b00207202 */ /* 0x000fe20000000f00 */
[----:B------:R-:W-:Y:S01]  /*9780*/  IMAD.MOV.U32 R35, RZ, RZ, R86 ;  /* 0x000000ffff237224 */ /* 0x000fe200078e0056 */
[----:B------:R-:W-:Y:S01]  /*9790*/  MOV R34, R97 ;  /* 0x0000006100227202 */ /* 0x000fe20000000f00 */
[----:B------:R-:W-:Y:S01]  /*97a0*/  FADD.FTZ R0, R33, R0 ;  /* 0x0000000021007221 */ /* 0x000fe20000010000 */
[C---:B------:R-:W-:Y:S01]  /*97b0*/  HMMA.16816.F32 R148, R128.reuse, R150, R76 ;  /* 0x000000968094723c */ /* 0x040fe2000000184c */
[----:B------:R-:W-:Y:S01]  /*97c0*/  FADD.FTZ R2, R32, R2 ;  /* 0x0000000220027221 */ /* 0x000fe20000010000 */
[----:B------:R-:W4:Y:S01]  /*97d0*/  LDSM.16.MT88.4 R96, [R187+0x15800] ;  /* 0x01580000bb60783b */ /* 0x000f220000004200 */
[----:B------:R-:W-:Y:S02]  /*97e0*/  FADD.FTZ R0, R35, R0 ;  /* 0x0000000023007221 */ /* 0x000fe40000010000 */
[----:B------:R-:W-:Y:S01]  /*97f0*/  FADD.FTZ R2, R34, R2 ;  /* 0x0000000222027221 */ /* 0x000fe20000010000 */
[----:B------:R-:W-:Y:S01]  /*9800*/  HMMA.16816.F32 R136, R128, R140, R136 ;  /* 0x0000008c8088723c */ /* 0x000fe20000001888 */
[----:B------:R-:W-:Y:S01]  /*9810*/  FADD.FTZ R0, R9, R0 ;  /* 0x0000000009007221 */ /* 0x000fe20000010000 */
[----:B------:R-:W-:Y:S01]  /*9820*/  LDSM.16.MT88.4 R104, [R185+0x17800] ;  /* 0x01780000b968783b */ /* 0x000fe20000004200 */
[----:B------:R-:W-:-:S02]  /*9830*/  FADD.FTZ R2, R8, R2 ;  /* 0x0000000208027221 */ /* 0x000fc40000010000 */
        /* <DEDUP_REMOVED lines=9> */
[----:B------:R-:W-:Y:S01]  /*98d0*/  HMMA.16816.F32 R40, R128, R42, R112 ;  /* 0x0000002a8028723c */ /* 0x000fe20000001870 */
[----:B------:R-:W5:Y:S01]  /*98e0*/  LDSM.16.MT88.4 R112, [R186+0x17800] ;  /* 0x01780000ba70783b */ /* 0x000f620000004200 */
[----:B------:R-:W-:Y:S01]  /*98f0*/  FADD.FTZ R0, R135, R0 ;  /* 0x0000000087007221 */ /* 0x000fe20000010000 */
[----:B------:R-:W-:-:S03]  /*9900*/  FADD.FTZ R2, R219, R2 ;  /* 0x00000002db027221 */ /* 0x000fc60000010000 */
[----:B------:R-:W-:Y:S01]  /*9910*/  HMMA.16816.F32 R80, R128, R82, R120 ;  /* 0x000000528050723c */ /* 0x000fe20000001878 */
[----:B------:R-:W5:Y:S01]  /*9920*/  LDSM.16.MT88.4 R120, [R188+0x17800] ;  /* 0x01780000bc78783b */ /* 0x000f620000004200 */
[----:B------:R-:W-:Y:S01]  /*9930*/  FADD.FTZ R0, R134, R0 ;  /* 0x0000000086007221 */ /* 0x000fe20000010000 */
[----:B------:R-:W-:-:S03]  /*9940*/  FADD.FTZ R2, R218, R2 ;  /* 0x00000002da027221 */ /* 0x000fc60000010000 */
[----:B------:R-:W-:Y:S01]  /*9950*/  FADD.FTZ R0, R133, R0 ;  /* 0x0000000085007221 */ /* 0x000fe20000010000 */
[----:B------:R-:W-:Y:S01]  /*9960*/  FADD.FTZ R2, R213, R2 ;  /* 0x00000002d5027221 */ /* 0x000fe20000010000 */
[C---:B-1----:R-:W-:Y:S06]  /*9970*/  HMMA.16816.F32 R68, R128.reuse, R72, R248 ;  /* 0x000000488044723c */ /* 0x042fec00000018f8 */
[----:B------:R-:W-:Y:S01]  /*9980*/  HMMA.16816.F32 R52, R128, R56, R52 ;  /* 0x000000388034723c */ /* 0x000fe20000001834 */
[----:B------:R-:W-:Y:S01]  /*9990*/  FADD.FTZ R248, R12, R0 ;  /* 0x000000000cf87221 */ /* 0x000fe20000010000 */
[----:B------:R-:W-:-:S04]  /*99a0*/  FADD.FTZ R249, R212, R2 ;  /* 0x00000002d4f97221 */ /* 0x000fc80000010000 */
[----:B------:R1:W-:Y:S01]  /*99b0*/  STL [R1+0x4c], R248 ;  /* 0x00004cf801007387 */ /* 0x0003e20000100800 */
[C---:B--2---:R-:W-:Y:S03]  /*99c0*/  HMMA.16816.F32 R84, R128.reuse, R88, R240 ;  /* 0x000000588054723c */ /* 0x044fe600000018f0 */
[----:B------:R1:W-:Y:S03]  /*99d0*/  STL [R1+0x48], R249 ;  /* 0x000048f901007387 */ /* 0x0003e60000100800 */
[C---:B----4-:R-:W-:Y:S06]  /*99e0*/  HMMA.16816.F32 R92, R128.reuse, R96, R92 ;  /* 0x00000060805c723c */ /* 0x050fec000000185c */
[C---:B---3--:R-:W-:Y:S06]  /*99f0*/  HMMA.16816.F32 R60, R128.reuse, R64, R168 ;  /* 0x00000040803c723c */ /* 0x048fec00000018a8 */
[C---:B------:R-:W-:Y:S06]  /*9a00*/  HMMA.16816.F32 R100, R128.reuse, R104, R176 ;  /* 0x000000688064723c */ /* 0x040fec00000018b0 */
        /* <DEDUP_REMOVED lines=13> */
[----:B-1----:R-:W-:-:S15]  /*9ae0*/  @!P0 BRA `(.L_x_731) ;  /* 0x0000005800d08947 */ /* 0x002fde0003800000 */
[----:B------:R-:W2:Y:S01]  /*9af0*/  LDL R8, [R1+0x7c] ;  /* 0x00007c0001087983 */ /* 0x000ea20000100800 */
[----:B------:R-:W-:-:S03]  /*9b00*/  ULDC UR4, c[0x0][0x2d0] ;  /* 0x0000b40000047ab9 */ /* 0x000fc60000000800 */
[----:B------:R-:W3:Y:S04]  /*9b10*/  LDL R9, [R1+0x78] ;  /* 0x0000780001097983 */ /* 0x000ee80000100800 */
[----:B------:R-:W4:Y:S04]  /*9b20*/  LDL R13, [R1+0x80] ;  /* 0x00008000010d7983 */ /* 0x000f280000100800 */
[----:B------:R-:W5:Y:S04]  /*9b30*/  LDL.64 R10, [R1+0xb0] ;  /* 0x0000b000010a7983 */ /* 0x000f680000100a00 */
[----:B------:R-:W5:Y:S01]  /*9b40*/  LDL.64 R14, [R1+0xa0] ;  /* 0x0000a000010e7983 */ /* 0x000f620000100a00 */
[----:B------:R-:W1:Y:S01]  /*9b50*/  S2R R2, SR_TID.X ;  /* 0x0000000000027919 */ /* 0x000e620000002100 */
[----:B------:R-:W-:Y:S01]  /*9b60*/  UIADD3 UR20, UR22, -0x2, URZ ;  /* 0xfffffffe16147890 */ /* 0x000fe2000fffe03f */
[----:B------:R-:W-:-:S04]  /*9b70*/  DEPBAR.LE SB0, 0x0 ;  /* 0x000080000000791a */ /* 0x000fc80000000000 */
[----:B-1----:R-:W-:-:S04]  /*9b80*/  SHF.R.S32.HI R0, RZ, 0x1f, R2 ;  /* 0x0000001fff007819 */ /* 0x002fc80000011402 */
[----:B------:R-:W-:-:S04]  /*9b90*/  LEA.HI R0, R0, R2, RZ, 0x3 ;  /* 0x0000000200007211 */ /* 0x000fc800078f18ff */
[----:B------:R-:W-:-:S05]  /*9ba0*/  LOP3.LUT R0, R0, 0xfffffff8, RZ, 0xc0, !PT ;  /* 0xfffffff800007812 */ /* 0x000fca00078ec0ff */
[----:B------:R-:W-:-:S04]  /*9bb0*/  IMAD.IADD R0, R2, 0x1, -R0 ;  /* 0x0000000102007824 */ /* 0x000fc800078e0a00 */
[----:B------:R-:W-:-:S05]  /*9bc0*/  IMAD.SHL.U32 R0, R0, 0x8, RZ ;  /* 0x0000000800007824 */ /* 0x000fca00078e00ff */
[----:B------:R-:W-:Y:S01]  /*9bd0*/  ISETP.GE.AND P5, PT, R0, UR4, PT ;  /* 0x0000000400007c0c */ /* 0x000fe2000bfa6270 */
[----:B------:R-:W-:Y:S01]  /*9be0*/  USHF.R.S32.HI UR6, URZ, 0x1f, UR20 ;  /* 0x0000001f3f067899 */ /* 0x000fe20008011414 */
[----:B------:R-:W-:Y:S01]  /*9bf0*/  BAR.SYNC.DEFER_BLOCKING 0x0 ;  /* 0x0000000000007b1d */ /* 0x000fe20000010000 */
[----:B------:R-:W-:-:S10]  /*9c00*/  IMAD.U32 R0, RZ, RZ, UR20 ;  /* 0x00000014ff007e24 */ /* 0x000fd4000f8e00ff */
[----:B------:R-:W1:Y:S08]  /*9c10*/  @!P5 LDC.64 R6, c[0x0][0x220] ;  /* 0x00008800ff06db82 */ /* 0x000e700000000a00 */
[----:B------:R-:W1:Y:S01]  /*9c20*/  @!P5 LDC.64 R18, c[0x0][0x220] ;  /* 0x00008800ff12db82 */ /* 0x000e620000000a00 */
[----:B------:R-:W-:Y:S07]  /*9c30*/  @P5 STS.128 [R211+0x10000], RZ ;  /* 0x010000ffd3005388 */ /* 0x000fee0000000c00 */
[----:B------:R-:W1:Y:S01]  /*9c40*/  @!P5 LDC.64 R24, c[0x0][0x220] ;  /* 0x00008800ff18db82 */ /* 0x000e620000000a00 */
[----:B--2---:R-:W-:-:S02]  /*9c50*/  ISETP.GE.AND P4, PT, R8, UR4, PT ;  /* 0x0000000408007c0c */ /* 0x004fc4000bf86270 */
[----:B---3--:R-:W-:Y:S02]  /*9c60*/  ISETP.GE.AND P3, PT, R9, UR4, PT ;  /* 0x0000000409007c0c */ /* 0x008fe4000bf66270 */
[----:B----4-:R-:W-:-:S09]  /*9c70*/  ISETP.GE.AND P2, PT, R13, UR4, PT ;  /* 0x000000040d007c0c */ /* 0x010fd2000bf46270 */
[----:B------:R-:W2:Y:S01]  /*9c80*/  @!P4 LDC.64 R8, c[0x0][0x220] ;  /* 0x00008800ff08cb82 */ /* 0x000ea20000000a00 */
[----:B-----5:R-:W-:-:S07]  /*9c90*/  IMAD.MOV.U32 R4, RZ, RZ, R10 ;  /* 0x000000ffff047224 */ /* 0x020fce00078e000a */
[----:B------:R-:W3:Y:S01]  /*9ca0*/  @!P3 LDC.64 R12, c[0x0][0x220] ;  /* 0x00008800ff0cbb82 */ /* 0x000ee20000000a00 */
[----:B------:R-:W-:Y:S01]  /*9cb0*/  UIMAD UR4, UR37, UR20, URZ ;  /* 0x00000014250472a4 */ /* 0x000fe2000f8e023f */
[----:B------:R-:W-:-:S06]  /*9cc0*/  IMAD.MOV.U32 R5, RZ, RZ, R15 ;  /* 0x000000ffff057224 */ /* 0x000fcc00078e000f */
[----:B------:R-:W4:Y:S01]  /*9cd0*/  @!P2 LDC.64 R10, c[0x0][0x220] ;  /* 0x00008800ff0aab82 */ /* 0x000f220000000a00 */
[----:B------:R-:W-:Y:S01]  /*9ce0*/  UIMAD UR4, UR6, UR38, UR4 ;  /* 0x00000026060472a4 */ /* 0x000fe2000f8e0204 */
[----:B------:R-:W-:-:S06]  /*9cf0*/  IMAD.WIDE.U32 R4, R0, UR38, R4 ;  /* 0x0000002600047c25 */ /* 0x000fcc000f8e0004 */
[----:B------:R-:W5:Y:S01]  /*9d00*/  @!P5 LDC.64 R14, c[0x0][0x220] ;  /* 0x00008800ff0edb82 */ /* 0x000f620000000a00 */
[----:B------:R-:W-:Y:S01]  /*9d10*/  VIADD R0, R5, UR4 ;  /* 0x0000000405007c36 */ /* 0x000fe20008000000 */
[----:B--2---:R-:W-:-:S06]  /*9d20*/  @!P4 LEA R8, P0, R4, R8, 0x1 ;  /* 0x000000080408c211 */ /* 0x004fcc00078008ff */
[----:B------:R-:W2:Y:S01]  /*9d30*/  @!P4 LDC.64 R16, c[0x0][0x220] ;  /* 0x00008800ff10cb82 */ /* 0x000ea20000000a00 */
[C---:B------:R-:W-:Y:S02]  /*9d40*/  @!P4 LEA.HI.X R9, R4.reuse, R9, R0, 0x1, P0 ;  /* 0x000000090409c211 */ /* 0x040fe400000f0c00 */
[C---:B-1----:R-:W-:Y:S02]  /*9d50*/  @!P5 LEA R6, P1, R4.reuse, R6, 0x1 ;  /* 0x000000060406d211 */ /* 0x042fe400078208ff */
[----:B---3--:R-:W-:-:S03]  /*9d60*/  @!P3 LEA R12, P0, R4, R12, 0x1 ;  /* 0x0000000c040cb211 */ /* 0x008fc600078008ff */
[----:B------:R-:W1:Y:S01]  /*9d70*/  @!P3 LDC.64 R22, c[0x0][0x220] ;  /* 0x00008800ff16bb82 */ /* 0x000e620000000a00 */
[C-C-:B------:R-:W-:Y:S02]  /*9d80*/  @!P5 LEA.HI.X R7, R4.reuse, R7, R0.reuse, 0x1, P1 ;  /* 0x000000070407d211 */ /* 0x140fe400008f0c00 */
[C-C-:B------:R-:W-:Y:S02]  /*9d90*/  @!P3 LEA.HI.X R13, R4.reuse, R13, R0.reuse, 0x1, P0 ;  /* 0x0000000d040db211 */ /* 0x140fe400000f0c00 */
[C---:B----4-:R-:W-:Y:S01]  /*9da0*/  @!P2 LEA R10, P0, R4.reuse, R10, 0x1 ;  /* 0x0000000a040aa211 */ /* 0x050fe200078008ff */
[----:B------:R-:W-:Y:S01]  /*9db0*/  @!PT LDS RZ, [RZ] ;  /* 0x00000000fffff984 */ /* 0x000fe20000000800 */
[----:B------:R-:W-:Y:S01]  /*9dc0*/  @!PT LDS RZ, [RZ] ;  /* 0x00000000fffff984 */ /* 0x000fe20000000800 */
[----:B------:R-:W-:Y:S01]  /*9dd0*/  @!PT LDS RZ, [RZ] ;  /* 0x00000000fffff984 */ /* 0x000fe20000000800 */
[----:B------:R5:W-:Y:S01]  /*9de0*/  @!P5 LDGSTS.E.BYPASS.LTC128B.128 [R211+0x10000], desc[UR30][R6.64] ;  /* 0x1000000006d3dfae */ /* 0x000be2000b901d5e */
[C---:B------:R-:W-:Y:S01]  /*9df0*/  IADD3 R2, P1, R4.reuse, UR40, RZ ;  /* 0x0000002804027c10 */ /* 0x040fe2000ff3e0ff */
[----:B------:R-:W3:Y:S01]  /*9e00*/  @!P2 LDC.64 R20, c[0x0][0x220] ;  /* 0x00008800ff14ab82 */ /* 0x000ee20000000a00 */
[----:B------:R-:W-:Y:S02]  /*9e10*/  @!P2 LEA.HI.X R11, R4, R11, R0, 0x1, P0 ;  /* 0x0000000b040ba211 */ /* 0x000fe400000f0c00 */
[----:B------:R-:W-:Y:S01]  /*9e20*/  IADD3.X R4, R0, UR39, RZ, P1, !PT ;  /* 0x0000002700047c10 */ /* 0x000fe20008ffe4ff */
        /* <DEDUP_REMOVED lines=9> */
[----:B------:R4:W-:Y:S01]  /*9ec0*/  @!P3 LDGSTS.E.BYPASS.LTC128B.128 [R211+0x14000], desc[UR30][R12.64+0x100] ;  /* 0x140001000cd3bfae */ /* 0x0009e2000b901d5e */
[----:B-----5:R-:W-:-:S04]  /*9ed0*/  @!P5 LEA R6, P0, R2, R14, 0x1 ;  /* 0x0000000e0206d211 */ /* 0x020fc800078008ff */
[C---:B------:R-:W-:Y:S01]  /*9ee0*/  @!P5 LEA.HI.X R7, R2.reuse, R15, R4, 0x1, P0 ;  /* 0x0000000f0207d211 */ /* 0x040fe200000f0c04 */
[----:B------:R-:W-:Y:S01]  /*9ef0*/  @P2 STS.128 [R211+0x16000], RZ ;  /* 0x016000ffd3002388 */ /* 0x000fe20000000c00 */
[----:B------:R-:W5:Y:S03]  /*9f00*/  @!P3 LDC.64 R14, c[0x0][0x220] ;  /* 0x00008800ff0ebb82 */ /* 0x000f660000000a00 */
[----:B------:R-:W-:Y:S01]  /*9f10*/  @!PT LDS RZ, [RZ] ;  /* 0x00000000fffff984 */ /* 0x000fe20000000800 */
[----:B------:R-:W-:Y:S01]  /*9f20*/  @!PT LDS RZ, [RZ] ;  /* 0x00000000fffff984 */ /* 0x000fe20000000800 */
[----:B------:R-:W-:Y:S01]  /*9f30*/  @!PT LDS RZ, [RZ] ;  /* 0x00000000fffff984 */ /* 0x000fe20000000800 */
[----:B------:R1:W-:Y:S01]  /*9f40*/  @!P2 LDGSTS.E.BYPASS.LTC128B.128 [R211+0x16000], desc[UR30][R10.64+0x180] ;  /* 0x160001800ad3afae */ /* 0x0003e2000b901d5e */
[----:B--2---:R-:W-:-:S04]  /*9f50*/  @!P4 LEA R8, P0, R2, R16, 0x1 ;  /* 0x000000100208c211 */ /* 0x004fc800078008ff */
[C---:B------:R-:W-:Y:S02]  /*9f60*/  @!P4 LEA.HI.X R9, R2.reuse, R17, R4, 0x1, P0 ;  /* 0x000000110209c211 */ /* 0x040fe400000f0c04 */
[----:B------:R-:W2:Y:S01]  /*9f70*/  @!P4 LDC.64 R16, c[0x0][0x220] ;  /* 0x00008800ff10cb82 */ /* 0x000ea20000000a00 */
[----:B------:R-:W-:Y:S01]  /*9f80*/  IADD3 R0, P1, R2, UR40, RZ ;  /* 0x0000002802007c10 */ /* 0x000fe2000ff3e0ff */
[----:B------:R-:W-:Y:S03]  /*9f90*/  @P5 STS.128 [R211+0x10800], RZ ;  /* 0x010800ffd3005388 */ /* 0x000fe60000000c00 */
[----:B------:R-:W-:Y:S01]  /*9fa0*/  IADD3.X R5, R4, UR39, RZ, P1, !PT ;  /* 0x0000002704057c10 */ /* 0x000fe20008ffe4ff */
[----:B------:R-:W-:Y:S01]  /*9fb0*/  @!PT LDS RZ, [RZ] ;  /* 0x00000000fffff984 */ /* 0x000fe20000000800 */
[----:B------:R-:W-:Y:S01]  /*9fc0*/  @!PT LDS RZ, [RZ] ;  /* 0x00000000fffff984 */ /* 0x000fe20000000800 */
[----:B------:R-:W-:Y:S01]  /*9fd0*/  @!PT LDS RZ, [RZ] ;  /* 0x00000000fffff984 */ /* 0x000fe20000000800 */
[----:B------:R-:W-:Y:S01]  /*9fe0*/  @!P5 LDGSTS.E.BYPASS.LTC128B.128 [R211+0x10800], desc[UR30][R6.64] ;  /* 0x1080000006d3dfae */ /* 0x000fe2000b901d5e */
[----:B----4-:R-:W-:-:S03]  /*9ff0*/  @!P5 LEA R12, P1, R0, R18, 0x1 ;  /* 0x00000012000cd211 */ /* 0x010fc600078208ff */
[----:B------:R-:W-:Y:S04]  /*a000*/  @P4 STS.128 [R211+0x12800], RZ ;  /* 0x012800ffd3004388 */ /* 0x000fe80000000c00 */
[----:B------:R-:W-:Y:S01]  /*a010*/  @!PT LDS RZ, [RZ] ;  /* 0x00000000fffff984 */ /* 0x000fe20000000800 */
[----:B------:R-:W-:Y:S01]  /*a020*/  @!PT LDS RZ, [RZ] ;  /* 0x00000000fffff984 */ /* 0x000fe20000000800 */
[----:B------:R-:W-:Y:S01]  /*a030*/  @!PT LDS RZ, [RZ] ;  /* 0x00000000fffff984 */ /* 0x000fe20000000800 */
[----:B------:R3:W-:Y:S01]  /*a040*/  @!P4 LDGSTS.E.BYPASS.LTC128B.128 [R211+0x12800], desc[UR30][R8.64+0x80] ;  /* 0x1280008008d3cfae */ /* 0x0007e2000b901d5e */
[----:B-1----:R-:W-:-:S04]  /*a050*/  @!P3 LEA R10, P0, R2, R22, 0x1 ;  /* 0x00000016020ab211 */ /* 0x002fc800078008ff */
[----:B------:R-:W-:Y:S02]  /*a060*/  @!P3 LEA.HI.X R11, R2, R23, R4, 0x1, P0 ;  /* 0x00000017020bb211 */ /* 0x000fe400000f0c04 */
[----:B------:R-:W1:Y:S01]  /*a070*/  @!P2 LDC.64 R22, c[0x0][0x220] ;  /* 0x00008800ff16ab82 */ /* 0x000e620000000a00 */
[----:B------:R-:W-:Y:S01]  /*a080*/  @P3 STS.128 [R211+0x14800], RZ ;  /* 0x014800ffd3003388 */ /* 0x000fe20000000c00 */
[----:B------:R-:W-:-:S03]  /*a090*/  @!P5 LEA.HI.X R13, R0, R19, R5, 0x1, P1 ;  /* 0x00000013000dd211 */ /* 0x000fc600008f0c05 */
[----:B------:R-:W-:Y:S01]  /*a0a0*/  @!PT LDS RZ, [RZ] ;  /* 0x00000000fffff984 */ /* 0x000fe20000000800 */
[----:B------:R-:W-:Y:S01]  /*a0b0*/  @!PT LDS RZ, [RZ] ;  /* 0x00000000fffff984 */ /* 0x000fe20000000800 */
[----:B------:R-:W-:Y:S01]  /*a0c0*/  @!PT LDS RZ, [RZ] ;  /* 0x00000000fffff984 */ /* 0x000fe20000000800 */
[----:B------:R4:W-:Y:S03]  /*a0d0*/  @!P3 LDGSTS.E.BYPASS.LTC128B.128 [R211+0x14800], desc[UR30][R10.64+0x100] ;  /* 0x148001000ad3bfae */ /* 0x0009e6000b901d5e */
[----:B------:R-:W1:Y:S01]  /*a0e0*/  @!P3 LDC.64 R18, c[0x0][0x220] ;  /* 0x00008800ff12bb82 */ /* 0x000e620000000a00 */
[----:B---3--:R-:W-:-:S04]  /*a0f0*/  @!P2 LEA R8, P0, R2, R20, 0x1 ;  /* 0x000000140208a211 */ /* 0x008fc800078008ff */
[----:B------:R-:W-:-:S03]  /*a100*/  @!P2 LEA.HI.X R9, R2, R21, R4, 0x1, P0 ;  /* 0x000000150209a211 */ /* 0x000fc600000f0c04 */
[----:B------:R-:W3:Y:S01]  /*a110*/  @!P2 LDC.64 R20, c[0x0][0x220] ;  /* 0x00008800ff14ab82 */ /* 0x000ee20000000a00 */
[----:B--2---:R-:W-:-:S07]  /*a120*/  @!P4 LEA R6, P0, R0, R16, 0x1 ;  /* 0x000000100006c211 */ /* 0x004fce00078008ff */
[----:B----4-:R-:W2:Y:S01]  /*a130*/  @!P4 LDC.64 R10, c[0x0][0x220] ;  /* 0x00008800ff0acb82 */ /* 0x010ea20000000a00 */
[----:B------:R-:W-:Y:S01]  /*a140*/  @P2 STS.128 [R211+0x16800], RZ ;  /* 0x016800ffd3002388 */ /* 0x000fe20000000c00 */
[----:B------:R-:W-:-:S03]  /*a150*/  @!P4 LEA.HI.X R7, R0, R17, R5, 0x1, P0 ;  /* 0x000000110007c211 */ /* 0x000fc600000f0c05 */
[----:B------:R-:W-:Y:S01]  /*a160*/  @!PT LDS RZ, [RZ] ;  /* 0x00000000fffff984 */ /* 0x000fe20000000800 */
[----:B------:R-:W-:Y:S01]  /*a170*/  @!PT LDS RZ, [RZ] ;  /* 0x00000000fffff984 */ /* 0x000fe20000000800 */
[----:B------:R-:W-:Y:S01]  /*a180*/  @!PT LDS RZ, [RZ] ;  /* 0x00000000fffff984 */ /* 0x000fe20000000800 */
[----:B------:R5:W-:Y:S01]  /*a190*/  @!P2 LDGSTS.E.BYPASS.LTC128B.128 [R211+0x16800], desc[UR30][R8.64+0x180] ;  /* 0x1680018008d3afae */ /* 0x000be2000b901d5e */
[----:B------:R-:W-:-:S03]  /*a1a0*/  IADD3 R2, P1, R0, UR40, RZ ;  /* 0x0000002800027c10 */ /* 0x000fc6000ff3e0ff */
[----:B------:R-:W-:Y:S01]  /*a1b0*/  @P5 STS.128 [R211+0x11000], RZ ;  /* 0x011000ffd3005388 */ /* 0x000fe20000000c00 */
[----:B------:R-:W-:-:S03]  /*a1c0*/  IADD3.X R4, R5, UR39, RZ, P1, !PT ;  /* 0x0000002705047c10 */ /* 0x000fc60008ffe4ff */
        /* <DEDUP_REMOVED lines=9> */
[----:B-----5:R-:W-:Y:S02]  /*a260*/  @!P3 LEA R8, P0, R0, R14, 0x1 ;  /* 0x0000000e0008b211 */ /* 0x020fe400078008ff */
[----:B------:R-:W-:-:S02]  /*a270*/  @!P5 LEA R14, P1, R2, R24, 0x1 ;  /* 0x00000018020ed211 */ /* 0x000fc400078208ff */
[C-C-:B------:R-:W-:Y:S02]  /*a280*/  @!P3 LEA.HI.X R9, R0.reuse, R15, R5.reuse, 0x1, P0 ;  /* 0x0000000f0009b211 */ /* 0x140fe400000f0c05 */
[----:B-1----:R-:W-:Y:S01]  /*a290*/  @!P2 LEA R12, P0, R0, R22, 0x1 ;  /* 0x00000016000ca211 */ /* 0x002fe200078008ff */
[----:B------:R-:W-:Y:S01]  /*a2a0*/  @P3 STS.128 [R211+0x15000], RZ ;  /* 0x015000ffd3003388 */ /* 0x000fe20000000c00 */
[----:B--2---:R-:W-:Y:S02]  /*a2b0*/  @!P4 LEA R10, P6, R2, R10, 0x1 ;  /* 0x0000000a020ac211 */ /* 0x004fe400078c08ff */
[----:B------:R-:W-:Y:S01]  /*a2c0*/  @!P2 LEA.HI.X R13, R0, R23, R5, 0x1, P0 ;  /* 0x00000017000da211 */ /* 0x000fe200000f0c05 */
[----:B------:R-:W-:Y:S01]  /*a2d0*/  @!PT LDS RZ, [RZ] ;  /* 0x00000000fffff984 */ /* 0x000fe20000000800 */
[----:B------:R-:W-:Y:S01]  /*a2e0*/  @!PT LDS RZ, [RZ] ;  /* 0x00000000fffff984 */ /* 0x000fe20000000800 */
[----:B------:R-:W-:Y:S01]  /*a2f0*/  @!PT LDS RZ, [RZ] ;  /* 0x00000000fffff984 */ /* 0x000fe20000000800 */
[----:B------:R1:W-:Y:S01]  /*a300*/  @!P3 LDGSTS.E.BYPASS.LTC128B.128 [R211+0x15000], desc[UR30][R8.64+0x100] ;  /* 0x1500010008d3bfae */ /* 0x0003e2000b901d5e */
[C-C-:B------:R-:W-:Y:S02]  /*a310*/  @!P5 LEA.HI.X R15, R2.reuse, R25, R4.reuse, 0x1, P1 ;  /* 0x00000019020fd211 */ /* 0x140fe400008f0c04 */
[C---:B---3--:R-:W-:Y:S01]  /*a320*/  @!P2 LEA R6, P0, R2.reuse, R20, 0x1 ;  /* 0x000000140206a211 */ /* 0x048fe200078008ff */
[----:B------:R-:W-:Y:S01]  /*a330*/  @P2 STS.128 [R211+0x17000], RZ ;  /* 0x017000ffd3002388 */ /* 0x000fe20000000c00 */
[----:B------:R-:W-:-:S03]  /*a340*/  @!P4 LEA.HI.X R11, R2, R11, R4, 0x1, P6 ;  /* 0x0000000b020bc211 */ /* 0x000fc600030f0c04 */
[----:B------:R-:W-:Y:S01]  /*a350*/  @!PT LDS RZ, [RZ] ;  /* 0x00000000fffff984 */ /* 0x000fe20000000800 */
[----:B------:R-:W-:Y:S01]  /*a360*/  @!PT LDS RZ, [RZ] ;  /* 0x00000000fffff984 */ /* 0x000fe20000000800 */
[----:B------:R-:W-:Y:S01]  /*a370*/  @!PT LDS RZ, [RZ] ;  /* 0x00000000fffff984 */ /* 0x000fe20000000800 */
[----:B------:R-:W-:Y:S01]  /*a380*/  @!P2 LDGSTS.E.BYPASS.LTC128B.128 [R211+0x17000], desc[UR30][R12.64+0x180] ;  /* 0x170001800cd3afae */ /* 0x000fe2000b901d5e */
[----:B------:R-:W-:-:S03]  /*a390*/  @!P2 LEA.HI.X R7, R2, R21, R4, 0x1, P0 ;  /* 0x000000150207a211 */ /* 0x000fc600000f0c04 */
        /* <DEDUP_REMOVED lines=10> */
[----:B-1----:R-:W-:-:S04]  /*a440*/  @!P3 LEA R8, P1, R2, R18, 0x1 ;  /* 0x000000120208b211 */ /* 0x002fc800078208ff */
[----:B------:R-:W-:Y:S01]  /*a450*/  @!P3 LEA.HI.X R9, R2, R19, R4, 0x1, P1 ;  /* 0x000000130209b211 */ /* 0x000fe200008f0c04 */
        /* <DEDUP_REMOVED lines=10> */
[----:B------:R-:W-:Y:S04]  /*a500*/  LDSM.16.M88.4 R24, [R184+0x8000] ;  /* 0x00800000b818783b */ /* 0x000fe80000000200 */
[----:B------:R-:W-:Y:S04]  /*a510*/  LDSM.16.M88.4 R20, [R184+0x8800] ;  /* 0x00880000b814783b */ /* 0x000fe80000000200 */
[----:B------:R-:W-:Y:S04]  /*a520*/  LDSM.16.M88.4 R16, [R184+0x9000] ;  /* 0x00900000b810783b */ /* 0x000fe80000000200 */
[----:B--2---:R-:W-:Y:S04]  /*a530*/  LDSM.16.M88.4 R12, [R184+0x9800] ;  /* 0x00980000b80c783b */ /* 0x004fe80000000200 */
[----:B-1----:R-:W-:Y:S04]  /*a540*/  LDSM.16.M88.4 R8, [R192] ;  /* 0x00000000c008783b */ /* 0x002fe80000000200 */
[----:B------:R-:W-:Y:S04]  /*a550*/  LDSM.16.M88.4 R224, [R195] ;  /* 0x00000000c3e0783b */ /* 0x000fe80000000200 */
[----:B---3--:R-:W1:Y:S04]  /*a560*/  LDSM.16.M88.4 R4, [R191] ;  /* 0x00000000bf04783b */ /* 0x008e680000000200 */
[----:B------:R-:W2:Y:S04]  /*a570*/  LDSM.16.M88.4 R228, [R210] ;  /* 0x00000000d2e4783b */ /* 0x000ea80000000200 */
[----:B------:R-:W3:Y:S04]  /*a580*/  LDSM.16.M88.4 R28, [R209] ;  /* 0x00000000d11c783b */ /* 0x000ee80000000200 */
[----:B------:R-:W-:Y:S04]  /*a590*/  LDSM.16.M88.4 R232, [R190+0x8000] ;  /* 0x00800000bee8783b */ /* 0x000fe80000000200 */
[----:B------:R-:W-:Y:S04]  /*a5a0*/  LDSM.16.M88.4 R240, [R189+0x1000] ;  /* 0x00100000bdf0783b */ /* 0x000fe80000000200 */
[----:B------:R-:W-:Y:S04]  /*a5b0*/  LDSM.16.M88.4 R244, [R204] ;  /* 0x00000000ccf4783b */ /* 0x000fe80000000200 */
[----:B------:R-:W0:Y:S01]  /*a5c0*/  LDGDEPBAR ;  /* 0x00000000000079af */ /* 0x000e220000000000 */
[C---:B-1----:R-:W-:Y:S06]  /*a5d0*/  HMMA.16816.F32 R172, R4.reuse, R24, RZ ;  /* 0x0000001804ac723c */ /* 0x042fec00000018ff */
[C---:B------:R-:W-:Y:S06]  /*a5e0*/  HMMA.16816.F32 R180, R4.reuse, R26, RZ ;  /* 0x0000001a04b4723c */ /* 0x040fec00000018ff */
[C---:B------:R-:W-:Y:S06]  /*a5f0*/  HMMA.16816.F32 R220, R4.reuse, R20, RZ ;  /* 0x0000001404dc723c */ /* 0x040fec00000018ff */
[C---:B------:R-:W-:Y:S01]  /*a600*/  HMMA.16816.F32 R176, R4.reuse, R22, RZ ;  /* 0x0000001604b0723c */ /* 0x040fe200000018ff */
[----:B------:R-:W1:Y:S05]  /*a610*/  LDSM.16.M88.4 R20, [R208] ;  /* 0x00000000d014783b */ /* 0x000e6a0000000200 */
[C---:B------:R-:W-:Y:S06]  /*a620*/  HMMA.16816.F32 R168, R4.reuse, R16, RZ ;  /* 0x0000001004a8723c */ /* 0x040fec00000018ff */
[C---:B------:R-:W-:Y:S06]  /*a630*/  HMMA.16816.F32 R32, R4.reuse, R18, RZ ;  /* 0x000000120420723c */ /* 0x040fec00000018ff */
[C---:B------:R-:W-:Y:S06]  /*a640*/  HMMA.16816.F32 R24, R4.reuse, R12, RZ ;  /* 0x0000000c0418723c */ /* 0x040fec00000018ff */
[----:B------:R-:W-:Y:S01]  /*a650*/  HMMA.16816.F32 R16, R4, R14, RZ ;  /* 0x0000000e0410723c */ /* 0x000fe200000018ff */
[----:B------:R-:W4:Y:S05]  /*a660*/  LDSM.16.M88.4 R4, [R194] ;  /* 0x00000000c204783b */ /* 0x000f2a0000000200 */
[C---:B------:R-:W-:Y:S06]  /*a670*/  HMMA.16816.F32 R12, R8.reuse, R224, R172 ;  /* 0x000000e0080c723c */ /* 0x040fec00000018ac */
[C---:B------:R-:W-:Y:S01]  /*a680*/  HMMA.16816.F32 R172, R8.reuse, R226, R180 ;  /* 0x000000e208ac723c */ /* 0x040fe200000018b4 */
[----:B------:R-:W5:Y:S05]  /*a690*/  LDSM.16.M88.4 R224, [R190+0x8800] ;  /* 0x00880000bee0783b */ /* 0x000f6a0000000200 */
[C---:B--2---:R-:W-:Y:S06]  /*a6a0*/  HMMA.16816.F32 R220, R8.reuse, R228, R220 ;  /* 0x000000e408dc723c */ /* 0x044fec00000018dc */
[C---:B---3--:R-:W-:Y:S06]  /*a6b0*/  HMMA.16816.F32 R236, R8.reuse, R28, R168 ;  /* 0x0000001c08ec723c */ /* 0x048fec00000018a8 */
[C---:B------:R-:W-:Y:S06]  /*a6c0*/  HMMA.16816.F32 R180, R8.reuse, R30, R32 ;  /* 0x0000001e08b4723c */ /* 0x040fec0000001820 */
[C---:B-1----:R-:W-:Y:S01]  /*a6d0*/  HMMA.16816.F32 R168, R8.reuse, R20, R24 ;  /* 0x0000001408a8723c */ /* 0x042fe20000001818 */
[----:B------:R-:W-:Y:S05]  /*a6e0*/  LDSM.16.M88.4 R24, [R189] ;  /* 0x00000000bd18783b */ /* 0x000fea0000000200 */
[C---:B------:R-:W-:Y:S01]  /*a6f0*/  HMMA.16816.F32 R32, R8.reuse, R22, R16 ;  /* 0x000000160820723c */ /* 0x040fe20000001810 */
[----:B------:R-:W1:Y:S04]  /*a700*/  LDSM.16.M88.4 R20, [R190+0x9000] ;  /* 0x00900000be14783b */ /* 0x000e680000000200 */
[----:B------:R-:W2:Y:S01]  /*a710*/  LDSM.16.M88.4 R16, [R190+0x9800] ;  /* 0x00980000be10783b */ /* 0x000ea20000000200 */
[----:B------:R-:W-:Y:S03]  /*a720*/  HMMA.16816.F32 R228, R8, R230, R176 ;  /* 0x000000e608e4723c */ /* 0x000fe600000018b0 */
[----:B------:R-:W3:Y:S03]  /*a730*/  LDSM.16.M88.4 R8, [R193] ;  /* 0x00000000c108783b */ /* 0x000ee60000000200 */
[C---:B----4-:R-:W-:Y:S06]  /*a740*/  HMMA.16816.F32 R12, R4.reuse, R232, R12 ;  /* 0x000000e8040c723c */ /* 0x050fec000000180c */
[C---:B------:R-:W-:Y:S06]  /*a750*/  HMMA.16816.F32 R28, R4.reuse, R234, R172 ;  /* 0x000000ea041c723c */ /* 0x040fec00000018ac */
[C---:B-----5:R-:W-:Y:S01]  /*a760*/  HMMA.16816.F32 R176, R4.reuse, R224, R220 ;  /* 0x000000e004b0723c */ /* 0x060fe200000018dc */
[----:B------:R-:W4:Y:S05]  /*a770*/  LDSM.16.M88.4 R220, [R189+0x800] ;  /* 0x00080000bddc783b */ /* 0x000f2a0000000200 */
[C---:B------:R-:W-:Y:S06]  /*a780*/  HMMA.16816.F32 R224, R4.reuse, R226, R228 ;  /* 0x000000e204e0723c */ /* 0x040fec00000018e4 */
[C---:B-1----:R-:W-:Y:S06]  /*a790*/  HMMA.16816.F32 R232, R4.reuse, R22, R180 ;  /* 0x0000001604e8723c */ /* 0x042fec00000018b4 */
[C---:B--2---:R-:W-:Y:S01]  /*a7a0*/  HMMA.16816.F32 R180, R4.reuse, R16, R168 ;  /* 0x0000001004b4723c */ /* 0x044fe200000018a8 */
[----:B------:R-:W-:Y:S05]  /*a7b0*/  LDSM.16.M88.4 R168, [R184+0xa800] ;  /* 0x00a80000b8a8783b */ /* 0x000fea0000000200 */
[----:B------:R-:W-:Y:S06]  /*a7c0*/  HMMA.16816.F32 R172, R4, R18, R32 ;  /* 0x0000001204ac723c */ /* 0x000fec0000001820 */
[C---:B---3--:R-:W-:Y:S06]  /*a7d0*/  HMMA.16816.F32 R16, R8.reuse, R24, R12 ;  /* 0x000000180810723c */ /* 0x048fec000000180c */
[----:B------:R-:W-:Y:S01]  /*a7e0*/  HMMA.16816.F32 R12, R8, R26, R28 ;  /* 0x0000001a080c723c */ /* 0x000fe2000000181c */
[----:B------:R-:W1:Y:S05]  /*a7f0*/  LDSM.16.M88.4 R24, [R189+0x1800] ;  /* 0x00180000bd18783b */ /* 0x000e6a0000000200 */
[----:B------:R-:W-:Y:S01]  /*a800*/  HMMA.16816.F32 R228, R4, R20, R236 ;  /* 0x0000001404e4723c */ /* 0x000fe200000018ec */
[----:B------:R-:W-:Y:S04]  /*a810*/  LDSM.16.M88.4 R4, [R191+0x2000] ;  /* 0x00200000bf04783b */ /* 0x000fe80000000200 */
[----:B------:R-:W2:Y:S01]  /*a820*/  LDSM.16.M88.4 R20, [R184+0xa000] ;  /* 0x00a00000b814783b */ /* 0x000ea20000000200 */
[C---:B----4-:R-:W-:Y:S06]  /*a830*/  HMMA.16816.F32 R32, R8.reuse, R220, R176 ;  /* 0x000000dc0820723c */ /* 0x050fec00000018b0 */
[C---:B------:R-:W-:Y:S01]  /*a840*/  HMMA.16816.F32 R28, R8.reuse, R222, R224 ;  /* 0x000000de081c723c */ /* 0x040fe200000018e0 */
[----:B------:R-:W3:Y:S05]  /*a850*/  LDSM.16.M88.4 R220, [R184+0xb000] ;  /* 0x00b00000b8dc783b */ /* 0x000eea0000000200 */
[C---:B------:R-:W-:Y:S06]  /*a860*/  HMMA.16816.F32 R224, R8.reuse, R242, R232 ;  /* 0x000000f208e0723c */ /* 0x040fec00000018e8 */
[C---:B------:R-:W-:Y:S06]  /*a870*/  HMMA.16816.F32 R176, R8.reuse, R240, R228 ;  /* 0x000000f008b0723c */ /* 0x040fec00000018e4 */
[C---:B-1----:R-:W-:Y:S01]  /*a880*/  HMMA.16816.F32 R240, R8.reuse, R24, R180 ;  /* 0x0000001808f0723c */ /* 0x042fe200000018b4 */
[----:B------:R-:W1:Y:S05]  /*a890*/  LDSM.16.M88.4 R180, [R184+0xb800] ;  /* 0x00b80000b8b4783b */ /* 0x000e6a0000000200 */
[----:B------:R-:W-:Y:S01]  /*a8a0*/  HMMA.16816.F32 R232, R8, R26, R172 ;  /* 0x0000001a08e8723c */ /* 0x000fe200000018ac */
[----:B------:R-:W-:Y:S05]  /*a8b0*/  LDSM.16.M88.4 R8, [R192+0x2000] ;  /* 0x00200000c008783b */ /* 0x000fea0000000200 */
[C---:B--2---:R-:W-:Y:S01]  /*a8c0*/  HMMA.16816.F32 R228, R4.reuse, R20, R16 ;  /* 0x0000001404e4723c */ /* 0x044fe20000001810 */
[----:B------:R-:W2:Y:S05]  /*a8d0*/  LDSM.16.M88.4 R16, [R207] ;  /* 0x00000000cf10783b */ /* 0x000eaa0000000200 */
[C---:B------:R-:W-:Y:S01]  /*a8e0*/  HMMA.16816.F32 R236, R4.reuse, R168, R32 ;  /* 0x000000a804ec723c */ /* 0x040fe20000001820 */
[----:B------:R-:W-:Y:S05]  /*a8f0*/  LDSM.16.M88.4 R32, [R205] ;  /* 0x00000000cd20783b */ /* 0x000fea0000000200 */
[C---:B------:R-:W-:Y:S01]  /*a900*/  HMMA.16816.F32 R28, R4.reuse, R170, R28 ;  /* 0x000000aa041c723c */ /* 0x040fe2000000181c */
[----:B------:R-:W4:Y:S05]  /*a910*/  LDSM.16.M88.4 R168, [R206] ;  /* 0x00000000cea8783b */ /* 0x000f2a0000000200 */
[C---:B------:R-:W-:Y:S06]  /*a920*/  HMMA.16816.F32 R12, R4.reuse, R22, R12 ;  /* 0x00000016040c723c */ /* 0x040fec000000180c */
[C---:B---3--:R-:W-:Y:S06]  /*a930*/  HMMA.16816.F32 R24, R4.reuse, R220, R176 ;  /* 0x000000dc0418723c */ /* 0x048fec00000018b0 */
[C---:B------:R-:W-:Y:S06]  /*a940*/  HMMA.16816.F32 R20, R4.reuse, R222, R224 ;  /* 0x000000de0414723c */ /* 0x040fec00000018e0 */
[C---:B-1----:R-:W-:Y:S01]  /*a950*/  HMMA.16816.F32 R172, R4.reuse, R180, R240 ;  /* 0x000000b404ac723c */ /* 0x042fe200000018f0 */
[----:B------:R-:W-:Y:S05]  /*a960*/  LDSM.16.M88.4 R240, [R189+0x4800] ;  /* 0x00480000bdf0783b */ /* 0x000fea0000000200 */
[----:B------:R-:W-:Y:S01]  /*a970*/  HMMA.16816.F32 R176, R4, R182, R232 ;  /* 0x000000b604b0723c */ /* 0x000fe200000018e8 */
[----:B------:R-:W-:Y:S04]  /*a980*/  LDSM.16.M88.4 R4, [R194+0x2000] ;  /* 0x00200000c204783b */ /* 0x000fe80000000200 */
[----:B------:R-:W1:Y:S01]  /*a990*/  LDSM.16.M88.4 R180, [R190+0xa000] ;  /* 0x00a00000beb4783b */ /* 0x000e620000000200 */
[C---:B--2---:R-:W-:Y:S06]  /*a9a0*/  HMMA.16816.F32 R224, R8.reuse, R16, R228 ;  /* 0x0000001008e0723c */ /* 0x044fec00000018e4 */
[C---:B----4-:R-:W-:Y:S06]  /*a9b0*/  HMMA.16816.F32 R236, R8.reuse, R168, R236 ;  /* 0x000000a808ec723c */ /* 0x050fec00000018ec */
[C---:B------:R-:W-:Y:S01]  /*a9c0*/  HMMA.16816.F32 R228, R8.reuse, R170, R28 ;  /* 0x000000aa08e4723c */ /* 0x040fe2000000181c */
[----:B------:R-:W-:Y:S05]  /*a9d0*/  LDSM.16.M88.4 R28, [R190+0xb000] ;  /* 0x00b00000be1c783b */ /* 0x000fea0000000200 */
[C---:B------:R-:W-:Y:S06]  /*a9e0*/  HMMA.16816.F32 R168, R8.reuse, R32, R24 ;  /* 0x0000002008a8723c */ /* 0x040fec0000001818 */
[C---:B------:R-:W-:Y:S01]  /*a9f0*/  HMMA.16816.F32 R24, R8.reuse, R34, R20 ;  /* 0x000000220818723c */ /* 0x040fe20000001814 */
        /* <DEDUP_REMOVED lines=11> */
[C---:B------:R-:W-:Y:S06]  /*aab0*/  HMMA.16816.F32 R224, R4.reuse, R34, R228 ;  /* 0x0000002204e0723c */ /* 0x040fec00000018e4 */
[C---:B------:R-:W-:Y:S06]  /*aac0*/  HMMA.16816.F32 R32, R4.reuse, R30, R24 ;  /* 0x0000001e0420723c */ /* 0x040fec0000001818 */
[C---:B---3--:R-:W-:Y:S01]  /*aad0*/  HMMA.16816.F32 R24, R4.reuse, R16, R20 ;  /* 0x000000100418723c */ /* 0x048fe20000001814 */
[----:B------:R-:W2:Y:S05]  /*aae0*/  LDSM.16.M88.4 R20, [R189+0x3000] ;  /* 0x00300000bd14783b */ /* 0x000eaa0000000200 */
[C---:B------:R-:W-:Y:S01]  /*aaf0*/  HMMA.16816.F32 R12, R4.reuse, R18, R12 ;  /* 0x00000012040c723c */ /* 0x040fe2000000180c */
[----:B------:R-:W3:Y:S05]  /*ab00*/  LDSM.16.M88.4 R16, [R189+0x3800] ;  /* 0x00380000bd10783b */ /* 0x000eea0000000200 */
[----:B------:R-:W-:Y:S01]  /*ab10*/  HMMA.16816.F32 R228, R4, R28, R168 ;  /* 0x0000001c04e4723c */ /* 0x000fe200000018a8 */
[----:B------:R-:W-:Y:S05]  /*ab20*/  LDSM.16.M88.4 R4, [R191+0x4000] ;  /* 0x00400000bf04783b */ /* 0x000fea0000000200 */
[C---:B----4-:R-:W-:Y:S06]  /*ab30*/  HMMA.16816.F32 R28, R8.reuse, R176, R172 ;  /* 0x000000b0081c723c */ /* 0x050fec00000018ac */
[C---:B------:R-:W-:Y:S01]  /*ab40*/  HMMA.16816.F32 R168, R8.reuse, R178, R180 ;  /* 0x000000b208a8723c */ /* 0x040fe200000018b4 */
[----:B------:R-:W4:Y:S04]  /*ab50*/  LDSM.16.M88.4 R176, [R184+0xc000] ;  /* 0x00c00000b8b0783b */ /* 0x000f280000000200 */
[----:B------:R-:W5:Y:S01]  /*ab60*/  LDSM.16.M88.4 R180, [R184+0xc800] ;  /* 0x00c80000b8b4783b */ /* 0x000f620000000200 */
[C---:B-1----:R-:W-:Y:S06]  /*ab70*/  HMMA.16816.F32 R232, R8.reuse, R220, R232 ;  /* 0x000000dc08e8723c */ /* 0x042fec00000018e8 */
[C---:B------:R-:W-:Y:S06]  /*ab80*/  HMMA.16816.F32 R172, R8.reuse, R222, R224 ;  /* 0x000000de08ac723c */ /* 0x040fec00000018e0 */
[C---:B--2---:R-:W-:Y:S06]  /*ab90*/  HMMA.16816.F32 R220, R8.reuse, R22, R32 ;  /* 0x0000001608dc723c */ /* 0x044fec0000001820 */
[C---:B---3--:R-:W-:Y:S01]  /*aba0*/  HMMA.16816.F32 R32, R8.reuse, R16, R24 ;  /* 0x000000100820723c */ /* 0x048fe20000001818 */
[----:B------:R-:W-:Y:S05]  /*abb0*/  LDSM.16.M88.4 R24, [R203] ;  /* 0x00000000cb18783b */ /* 0x000fea0000000200 */
[C---:B------:R-:W-:Y:S01]  /*abc0*/  HMMA.16816.F32 R12, R8.reuse, R18, R12 ;  /* 0x00000012080c723c */ /* 0x040fe2000000180c */
[----:B------:R-:W1:Y:S05]  /*abd0*/  LDSM.16.M88.4 R16, [R184+0xd800] ;  /* 0x00d80000b810783b */ /* 0x000e6a0000000200 */
[----:B------:R-:W-:Y:S01]  /*abe0*/  HMMA.16816.F32 R224, R8, R20, R228 ;  /* 0x0000001408e0723c */ /* 0x000fe200000018e4 */
[----:B------:R-:W2:Y:S04]  /*abf0*/  LDSM.16.M88.4 R20, [R184+0xd000] ;  /* 0x00d00000b814783b */ /* 0x000ea80000000200 */
[----:B------:R-:W3:Y:S01]  /*ac00*/  LDSM.16.M88.4 R8, [R192+0x4000] ;  /* 0x00400000c008783b */ /* 0x000ee20000000200 */
[C---:B----4-:R-:W-:Y:S06]  /*ac10*/  HMMA.16816.F32 R28, R4.reuse, R176, R28 ;  /* 0x000000b0041c723c */ /* 0x050fec000000181c */
[C---:B------:R-:W-:Y:S06]  /*ac20*/  HMMA.16816.F32 R176, R4.reuse, R178, R168 ;  /* 0x000000b204b0723c */ /* 0x040fec00000018a8 */
[C---:B-----5:R-:W-:Y:S01]  /*ac30*/  HMMA.16816.F32 R228, R4.reuse, R180, R232 ;  /* 0x000000b404e4723c */ /* 0x060fe200000018e8 */
[----:B------:R-:W-:Y:S05]  /*ac40*/  LDSM.16.M88.4 R232, [R190+0xc800] ;  /* 0x00c80000bee8783b */ /* 0x000fea0000000200 */
[C---:B------:R-:W-:Y:S01]  /*ac50*/  HMMA.16816.F32 R168, R4.reuse, R182, R172 ;  /* 0x000000b604a8723c */ /* 0x040fe200000018ac */
[----:B------:R-:W4:Y:S04]  /*ac60*/  LDSM.16.M88.4 R180, [R202] ;  /* 0x00000000cab4783b */ /* 0x000f280000000200 */
[----:B------:R-:W-:Y:S01]  /*ac70*/  LDSM.16.M88.4 R172, [R190+0xc000] ;  /* 0x00c00000beac783b */ /* 0x000fe20000000200 */
[C---:B-1----:R-:W-:Y:S06]  /*ac80*/  HMMA.16816.F32 R32, R4.reuse, R16, R32 ;  /* 0x000000100420723c */ /* 0x042fec0000001820 */
[C---:B------:R-:W-:Y:S01]  /*ac90*/  HMMA.16816.F32 R12, R4.reuse, R18, R12 ;  /* 0x00000012040c723c */ /* 0x040fe2000000180c */
[----:B------:R-:W1:Y:S05]  /*aca0*/  LDSM.16.M88.4 R16, [R200] ;  /* 0x00000000c810783b */ /* 0x000e6a0000000200 */
[C---:B--2---:R-:W-:Y:S06]  /*acb0*/  HMMA.16816.F32 R224, R4.reuse, R20, R224 ;  /* 0x0000001404e0723c */ /* 0x044fec00000018e0 */
[----:B------:R-:W-:Y:S01]  /*acc0*/  HMMA.16816.F32 R220, R4, R22, R220 ;  /* 0x0000001604dc723c */ /* 0x000fe200000018dc */
[----:B------:R-:W2:Y:S04]  /*acd0*/  LDSM.16.M88.4 R20, [R201] ;  /* 0x00000000c914783b */ /* 0x000ea80000000200 */
[----:B------:R-:W5:Y:S01]  /*ace0*/  LDSM.16.M88.4 R4, [R194+0x4000] ;  /* 0x00400000c204783b */ /* 0x000f620000000200 */
[C---:B---3--:R-:W-:Y:S06]  /*acf0*/  HMMA.16816.F32 R176, R8.reuse, R26, R176 ;  /* 0x0000001a08b0723c */ /* 0x048fec00000018b0 */
[C---:B----4-:R-:W-:Y:S01]  /*ad00*/  HMMA.16816.F32 R236, R8.reuse, R182, R168 ;  /* 0x000000b608ec723c */ /* 0x050fe200000018a8 */
[----:B------:R-:W3:Y:S05]  /*ad10*/  LDSM.16.M88.4 R168, [R190+0xd000] ;  /* 0x00d00000bea8783b */ /* 0x000eea0000000200 */
[C---:B------:R-:W-:Y:S06]  /*ad20*/  HMMA.16816.F32 R228, R8.reuse, R180, R228 ;  /* 0x000000b408e4723c */ /* 0x040fec00000018e4 */
[C---:B-1----:R-:W-:Y:S01]  /*ad30*/  HMMA.16816.F32 R180, R8.reuse, R16, R32 ;  /* 0x0000001008b4723c */ /* 0x042fe20000001820 */
[----:B------:R-:W1:Y:S05]  /*ad40*/  LDSM.16.M88.4 R32, [R190+0xd800] ;  /* 0x00d80000be20783b */ /* 0x000e6a0000000200 */
[C---:B------:R-:W-:Y:S06]  /*ad50*/  HMMA.16816.F32 R28, R8.reuse, R24, R28 ;  /* 0x00000018081c723c */ /* 0x040fec000000181c */
[C---:B--2---:R-:W-:Y:S06]  /*ad60*/  HMMA.16816.F32 R220, R8.reuse, R22, R220 ;  /* 0x0000001608dc723c */ /* 0x044fec00000018dc */
[C---:B------:R-:W-:Y:S01]  /*ad70*/  HMMA.16816.F32 R224, R8.reuse, R20, R224 ;  /* 0x0000001408e0723c */ /* 0x040fe200000018e0 */
[----:B------:R-:W-:Y:S05]  /*ad80*/  LDSM.16.M88.4 R20, [R189+0x4000] ;  /* 0x00400000bd14783b */ /* 0x000fea0000000200 */
[----:B------:R-:W-:Y:S01]  /*ad90*/  HMMA.16816.F32 R24, R8, R18, R12 ;  /* 0x000000120818723c */ /* 0x000fe2000000180c */
[----:B------:R-:W2:Y:S05]  /*ada0*/  LDSM.16.M88.4 R8, [R193+0x4000] ;  /* 0x00400000c108783b */ /* 0x000eaa0000000200 */
[C---:B-----5:R-:W-:Y:S01]  /*adb0*/  HMMA.16816.F32 R12, R4.reuse, R174, R176 ;  /* 0x000000ae040c723c */ /* 0x060fe200000018b0 */
[----:B------:R-:W4:Y:S05]  /*adc0*/  LDSM.16.M88.4 R176, [R189+0x5000] ;  /* 0x00500000bdb0783b */ /* 0x000f2a0000000200 */
[C---:B------:R-:W-:Y:S01]  /*add0*/  HMMA.16816.F32 R16, R4.reuse, R172, R28 ;  /* 0x000000ac0410723c */ /* 0x040fe2000000181c */
[----:B------:R-:W5:Y:S04]  /*ade0*/  LDSM.16.M88.4 R172, [R189+0x5800] ;  /* 0x00580000bdac783b */ /* 0x000f680000000200 */
[----:B------:R-:W-:Y:S01]  /*adf0*/  LDSM.16.M88.4 R28, [R184+0xe000] ;  /* 0x00e00000b81c783b */ /* 0x000fe20000000200 */
[C---:B------:R-:W-:Y:S06]  /*ae00*/  HMMA.16816.F32 R228, R4.reuse, R232, R228 ;  /* 0x000000e804e4723c */ /* 0x040fec00000018e4 */
[C---:B------:R-:W-:Y:S06]  /*ae10*/  HMMA.16816.F32 R236, R4.reuse, R234, R236 ;  /* 0x000000ea04ec723c */ /* 0x040fec00000018ec */
[C---:B---3--:R-:W-:Y:S06]  /*ae20*/  HMMA.16816.F32 R220, R4.reuse, R170, R220 ;  /* 0x000000aa04dc723c */ /* 0x048fec00000018dc */
[C---:B------:R-:W-:Y:S06]  /*ae30*/  HMMA.16816.F32 R224, R4.reuse, R168, R224 ;  /* 0x000000a804e0723c */ /* 0x040fec00000018e0 */
[C---:B-1----:R-:W-:Y:S06]  /*ae40*/  HMMA.16816.F32 R180, R4.reuse, R32, R180 ;  /* 0x0000002004b4723c */ /* 0x042fec00000018b4 */
[----:B------:R-:W-:Y:S01]  /*ae50*/  HMMA.16816.F32 R168, R4, R34, R24 ;  /* 0x0000002204a8723c */ /* 0x000fe20000001818 */
[----:B------:R-:W1:Y:S04]  /*ae60*/  LDSM.16.M88.4 R4, [R191+0x6000] ;  /* 0x00600000bf04783b */ /* 0x000e680000000200 */
[----:B------:R-:W3:Y:S01]  /*ae70*/  LDSM.16.M88.4 R24, [R184+0xe800] ;  /* 0x00e80000b818783b */ /* 0x000ee20000000200 */
[C---:B--2---:R-:W-:Y:S06]  /*ae80*/  HMMA.16816.F32 R32, R8.reuse, R20, R16 ;  /* 0x000000140820723c */ /* 0x044fec0000001810 */
[C---:B------:R-:W-:Y:S06]  /*ae90*/  HMMA.16816.F32 R20, R8.reuse, R22, R12 ;  /* 0x000000160814723c */ /* 0x040fec000000180c */
[C---:B------:R-:W-:Y:S06]  /*aea0*/  HMMA.16816.F32 R16, R8.reuse, R240, R228 ;  /* 0x000000f00810723c */ /* 0x040fec00000018e4 */
[C---:B------:R-:W-:Y:S01]  /*aeb0*/  HMMA.16816.F32 R12, R8.reuse, R242, R236 ;  /* 0x000000f2080c723c */ /* 0x040fe200000018ec */
[----:B------:R-:W-:Y:S05]  /*aec0*/  LDSM.16.M88.4 R236, [R190+0xf800] ;  /* 0x00f80000beec783b */ /* 0x000fea0000000200 */
[C---:B----4-:R-:W-:Y:S01]  /*aed0*/  HMMA.16816.F32 R228, R8.reuse, R178, R220 ;  /* 0x000000b208e4723c */ /* 0x050fe200000018dc */
[----:B------:R-:W2:Y:S05]  /*aee0*/  LDSM.16.M88.4 R220, [R184+0xf000] ;  /* 0x00f00000b8dc783b */ /* 0x000eaa0000000200 */
[C---:B------:R-:W-:Y:S01]  /*aef0*/  HMMA.16816.F32 R232, R8.reuse, R176, R224 ;  /* 0x000000b008e8723c */ /* 0x040fe200000018e0 */
[----:B------:R-:W4:Y:S05]  /*af00*/  LDSM.16.M88.4 R176, [R184+0xf800] ;  /* 0x00f80000b8b0783b */ /* 0x000f2a0000000200 */
[C---:B-----5:R-:W-:Y:S06]  /*af10*/  HMMA.16816.F32 R224, R8.reuse, R172, R180 ;  /* 0x000000ac08e0723c */ /* 0x060fec00000018b4 */
[----:B------:R-:W-:Y:S01]  /*af20*/  HMMA.16816.F32 R180, R8, R174, R168 ;  /* 0x000000ae08b4723c */ /* 0x000fe200000018a8 */
[----:B------:R-:W-:Y:S05]  /*af30*/  LDSM.16.M88.4 R172, [R197] ;  /* 0x00000000c5ac783b */ /* 0x000fea0000000200 */
[C---:B-1----:R-:W-:Y:S06]  /*af40*/  HMMA.16816.F32 R168, R4.reuse, R28, R32 ;  /* 0x0000001c04a8723c */ /* 0x042fec0000001820 */
[C---:B------:R-:W-:Y:S01]  /*af50*/  HMMA.16816.F32 R32, R4.reuse, R30, R20 ;  /* 0x0000001e0420723c */ /* 0x040fe20000001814 */
[----:B------:R-:W-:Y:S05]  /*af60*/  LDSM.16.M88.4 R20, [R198] ;  /* 0x00000000c614783b */ /* 0x000fea0000000200 */
[C---:B---3--:R-:W-:Y:S06]  /*af70*/  HMMA.16816.F32 R28, R4.reuse, R24, R16 ;  /* 0x00000018041c723c */ /* 0x048fec0000001810 */
[C---:B------:R-:W-:Y:S01]  /*af80*/  HMMA.16816.F32 R16, R4.reuse, R26, R12 ;  /* 0x0000001a0410723c */ /* 0x040fe2000000180c */
[----:B------:R-:W-:Y:S04]  /*af90*/  LDSM.16.M88.4 R12, [R192+0x6000] ;  /* 0x00600000c00c783b */ /* 0x000fe80000000200 */
[----:B------:R-:W1:Y:S01]  /*afa0*/  LDSM.16.M88.4 R24, [R199] ;  /* 0x00000000c718783b */ /* 0x000e620000000200 */
[C---:B--2---:R-:W-:Y:S06]  /*afb0*/  HMMA.16816.F32 R8, R4.reuse, R220, R232 ;  /* 0x000000dc0408723c */ /* 0x044fec00000018e8 */
[C---:B------:R-:W-:Y:S06]  /*afc0*/  HMMA.16816.F32 R220, R4.reuse, R222, R228 ;  /* 0x000000de04dc723c */ /* 0x040fec00000018e4 */
[C---:B----4-:R-:W-:Y:S01]  /*afd0*/  HMMA.16816.F32 R232, R4.reuse, R176, R224 ;  /* 0x000000b004e8723c */ /* 0x050fe200000018e0 */
[----:B------:R-:W2:Y:S05]  /*afe0*/  LDSM.16.M88.4 R224, [R196] ;  /* 0x00000000c4e0783b */ /* 0x000eaa0000000200 */
[----:B------:R-:W-:Y:S06]  /*aff0*/  HMMA.16816.F32 R228, R4, R178, R180 ;  /* 0x000000b204e4723c */ /* 0x000fec00000018b4 */
[C---:B-1----:R-:W-:Y:S06]  /*b000*/  HMMA.16816.F32 R176, R12.reuse, R26, R32 ;  /* 0x0000001a0cb0723c */ /* 0x042fec0000001820 */
[C---:B------:R-:W-:Y:S01]  /*b010*/  HMMA.16816.F32 R180, R12.reuse, R24, R168 ;  /* 0x000000180cb4723c */ /* 0x040fe200000018a8 */
[----:B------:R-:W-:Y:S05]  /*b020*/  LDSM.16.M88.4 R24, [R190+0xe800] ;  /* 0x00e80000be18783b */ /* 0x000fea0000000200 */
[C---:B------:R-:W-:Y:S06]  /*b030*/  HMMA.16816.F32 R32, R12.reuse, R22, R16 ;  /* 0x000000160c20723c */ /* 0x040fec0000001810 */
[C---:B------:R-:W-:Y:S01]  /*b040*/  HMMA.16816.F32 R168, R12.reuse, R20, R28 ;  /* 0x000000140ca8723c */ /* 0x040fe2000000181c */
[----:B------:R-:W-:Y:S04]  /*b050*/  LDSM.16.M88.4 R28, [R190+0xe000] ;  /* 0x00e00000be1c783b */ /* 0x000fe80000000200 */
[----:B------:R-:W-:Y:S01]  /*b060*/  LDSM.16.M88.4 R20, [R190+0xf000] ;  /* 0x00f00000be14783b */ /* 0x000fe20000000200 */
[C---:B------:R-:W-:Y:S03]  /*b070*/  HMMA.16816.F32 R16, R12.reuse, R172, R8 ;  /* 0x000000ac0c10723c */ /* 0x040fe60000001808 */
[----:B------:R-:W1:Y:S03]  /*b080*/  LDSM.16.M88.4 R8, [R194+0x6000] ;  /* 0x00600000c208783b */ /* 0x000e660000000200 */
[C---:B------:R-:W-:Y:S06]  /*b090*/  HMMA.16816.F32 R4, R12.reuse, R174, R220 ;  /* 0x000000ae0c04723c */ /* 0x040fec00000018dc */
[C---:B--2---:R-:W-:Y:S06]  /*b0a0*/  HMMA.16816.F32 R220, R12.reuse, R224, R232 ;  /* 0x000000e00cdc723c */ /* 0x044fec00000018e8 */
[----:B------:R-:W-:Y:S06]  /*b0b0*/  HMMA.16816.F32 R228, R12, R226, R228 ;  /* 0x000000e20ce4723c */ /* 0x000fec00000018e4 */
[C---:B-1----:R-:W-:Y:S06]  /*b0c0*/  HMMA.16816.F32 R224, R8.reuse, R28, R180 ;  /* 0x0000001c08e0723c */ /* 0x042fec00000018b4 */
[C---:B------:R-:W-:Y:S01]  /*b0d0*/  HMMA.16816.F32 R180, R8.reuse, R30, R176 ;  /* 0x0000001e08b4723c */ /* 0x040fe200000018b0 */
[----:B------:R-:W-:Y:S05]  /*b0e0*/  LDSM.16.M88.4 R28, [R189+0x6800] ;  /* 0x00680000bd1c783b */ /* 0x000fea0000000200 */
[C---:B------:R-:W-:Y:S06]  /*b0f0*/  HMMA.16816.F32 R176, R8.reuse, R24, R168 ;  /* 0x0000001808b0723c */ /* 0x040fec00000018a8 */
[C---:B------:R-:W-:Y:S06]  /*b100*/  HMMA.16816.F32 R168, R8.reuse, R20, R16 ;  /* 0x0000001408a8723c */ /* 0x040fec0000001810 */
[C---:B------:R-:W-:Y:S01]  /*b110*/  HMMA.16816.F32 R172, R8.reuse, R26, R32 ;  /* 0x0000001a08ac723c */ /* 0x040fe20000001820 */
[----:B------:R-:W-:Y:S04]  /*b120*/  LDSM.16.M88.4 R32, [R189+0x6000] ;  /* 0x00600000bd20783b */ /* 0x000fe80000000200 */
[----:B------:R-:W-:Y:S01]  /*b130*/  LDSM.16.M88.4 R24, [R189+0x7000] ;  /* 0x00700000bd18783b */ /* 0x000fe20000000200 */
[C---:B------:R-:W-:Y:S03]  /*b140*/  HMMA.16816.F32 R16, R8.reuse, R22, R4 ;  /* 0x000000160810723c */ /* 0x040fe60000001804 */
[----:B------:R-:W1:Y:S04]  /*b150*/  LDSM.16.M88.4 R4, [R193+0x6000] ;  /* 0x00600000c104783b */ /* 0x000e680000000200 */
[----:B------:R-:W2:Y:S01]  /*b160*/  LDSM.16.M88.4 R20, [R189+0x7800] ;  /* 0x00780000bd14783b */ /* 0x000ea20000000200 */
[----:B------:R-:W-:Y:S01]  /*b170*/  HMMA.16816.F32 R12, R8, R236, R220 ;  /* 0x000000ec080c723c */ /* 0x000fe200000018dc */
[----:B------:R-:W-:Y:S01]  /*b180*/  UISETP.GT.AND UP0, UPT, UR20, UR5, UPT ;  /* 0x000000051400728c */ /* 0x000fe2000bf04270 */
[----:B------:R-:W-:-:S04]  /*b190*/  DEPBAR.LE SB0, 0x0 ;  /* 0x000080000000791a */ /* 0x000fc80000000000 */
[----:B------:R-:W-:Y:S01]  /*b1a0*/  HMMA.16816.F32 R8, R8, R238, R228 ;  /* 0x000000ee0808723c */ /* 0x000fe200000018e4 */
[----:B------:R-:W-:Y:S01]  /*b1b0*/  BAR.SYNC.DEFER_BLOCKING 0x0 ;  /* 0x0000000000007b1d */ /* 0x000fe20000010000 */
[----:B------:R-:W-:-:S04]  /*b1c0*/  PLOP3.LUT P0, PT, PT, PT, UP0, 0x80, 0x0 ;  /* 0x000000000000781c */ /* 0x000fc80003f0f008 */
        /* <DEDUP_REMOVED lines=8> */
[----:B------:R-:W-:-:S08]  /*b250*/  NOP ;  /* 0x0000000000007918 */ /* 0x000fd00000000000 */
        /* <DEDUP_REMOVED lines=150> */
.L_x_734:
[----:B------:R-:W-:Y:S05]  /*bbc0*/  BSYNC B0 ;  /* 0x0000000000007941 */ /* 0x000fea0003800000 */
.L_x_733:
[----:B------:R-:W0:Y:S02]  /*bbd0*/  LDGDEPBAR ;  /* 0x00000000000079af */ /* 0x000e240000000000 */
.L_x_732:
[----:B--2---:R-:W2:Y:S01]  /*bbe0*/  LDL R10, [R1+0x98] ;  /* 0x00009800010a7983 */ /* 0x004ea20000100800 */
[----:B------:R-:W-:Y:S01]  /*bbf0*/  IMAD.U32 R0, RZ, RZ, UR20 ;  /* 0x00000014ff007e24 */ /* 0x000fe2000f8e00ff */
[----:B------:R-:W3:Y:S02]  /*bc00*/  LDC.U8 R18, c[0x0][0x388] ;  /* 0x0000e200ff127b82 */ /* 0x000ee40000000000 */
[----:B------:R-:W4:Y:S04]  /*bc10*/  LDL R20, [R1+0xa8] ;  /* 0x0000a80001147983 */ /* 0x000f280000100800 */
[----:B------:R-:W5:Y:S01]  /*bc20*/  LDL R19, [R1+0xb8] ;  /* 0x0000b80001137983 */ /* 0x000f620000100800 */
[----:B------:R-:W1:Y:S02]  /*bc30*/  S2R R2, SR_TID.X ;  /* 0x0000000000027919 */ /* 0x000e640000002100 */
[----:B-1----:R-:W-:-:S05]  /*bc40*/  IMAD.SHL.U32 R2, R2, 0x2, RZ ;  /* 0x0000000202027824 */ /* 0x002fca00078e00ff */
[----:B------:R-:W-:-:S04]  /*bc50*/  LOP3.LUT R2, R2, 0x6, RZ, 0xc0, !PT ;  /* 0x0000000602027812 */ /* 0x000fc800078ec0ff */
[----:B------:R-:W-:-:S05]  /*bc60*/  LEA R0, R0, R2, 0x6 ;  /* 0x0000000200007211 */ /* 0x000fca00078e30ff */
[C---:B------:R-:W-:Y:S01]  /*bc70*/  VIADD R2, R0.reuse, 0x1 ;  /* 0x0000000100027836 */ /* 0x040fe20000000000 */
[----:B------:R-:W-:-:S04]  /*bc80*/  ISETP.GE.AND P2, PT, R0, R217, PT ;  /* 0x000000d90000720c */ /* 0x000fc80003f46270 */
[C---:B------:R-:W-:Y:S02]  /*bc90*/  ISETP.GE.AND P6, PT, R2.reuse, R217, PT ;  /* 0x000000d90200720c */ /* 0x040fe40003fc6270 */
[----:B------:R-:W-:Y:S01]  /*bca0*/  ISETP.GE.AND P1, PT, R2, R216, PT ;  /* 0x000000d80200720c */ /* 0x000fe20003f26270 */
[----:B------:R-:W-:Y:S01]  /*bcb0*/  VIADD R4, R0, 0x8 ;  /* 0x0000000800047836 */ /* 0x000fe20000000000 */
[CC--:B------:R-:W-:Y:S02]  /*bcc0*/  ISETP.LT.OR P6, PT, R2.reuse, R215.reuse, P6 ;  /* 0x000000d70200720c */ /* 0x0c0fe400037c1670 */
[----:B------:R-:W-:Y:S02]  /*bcd0*/  ISETP.LT.OR P1, PT, R2, R214, P1 ;  /* 0x000000d60200720c */ /* 0x000fe40000f21670 */
[C---:B------:R-:W-:Y:S02]  /*bce0*/  ISETP.LT.OR P2, PT, R0.reuse, R215, P2 ;  /* 0x000000d70000720c */ /* 0x040fe40001741670 */
[----:B------:R-:W-:-:S02]  /*bcf0*/  IADD3 R2, R0, 0x9, RZ ;  /* 0x0000000900027810 */ /* 0x000fc40007ffe0ff */
[----:B------:R-:W-:Y:S02]  /*bd00*/  FSEL R8, R224, -INF , !P2 ;  /* 0xff800000e0087808 */ /* 0x000fe40005000000 */
[CC--:B------:R-:W-:Y:S02]  /*bd10*/  ISETP.GE.AND P5, PT, R2.reuse, R217.reuse, PT ;  /* 0x000000d90200720c */ /* 0x0c0fe40003fa6270 */
[-C--:B------:R-:W-:Y:S02]  /*bd20*/  ISETP.GE.AND P2, PT, R2, R216.reuse, PT ;  /* 0x000000d80200720c */ /* 0x080fe40003f46270 */
[C---:B------:R-:W-:Y:S02]  /*bd30*/  ISETP.GE.AND P0, PT, R4.reuse, R217, PT ;  /* 0x000000d90400720c */ /* 0x040fe40003f06270 */
[-C--:B------:R-:W-:Y:S02]  /*bd40*/  ISETP.GE.AND P4, PT, R4, R216.reuse, PT ;  /* 0x000000d80400720c */ /* 0x080fe40003f86270 */
[----:B------:R-:W-:-:S02]  /*bd50*/  ISETP.GE.AND P3, PT, R0, R216, PT ;  /* 0x000000d80000720c */ /* 0x000fc40003f66270 */
[CC--:B------:R-:W-:Y:S02]  /*bd60*/  ISETP.LT.OR P5, PT, R2.reuse, R215.reuse, P5 ;  /* 0x000000d70200720c */ /* 0x0c0fe40002fa1670 */
[-C--:B------:R-:W-:Y:S01]  /*bd70*/  ISETP.LT.OR P2, PT, R2, R214.reuse, P2 ;  /* 0x000000d60200720c */ /* 0x080fe20001741670 */
[----:B------:R-:W-:Y:S01]  /*bd80*/  VIADD R2, R0, 0x11 ;  /* 0x0000001100027836 */ /* 0x000fe20000000000 */
[C---:B------:R-:W-:Y:S02]  /*bd90*/  ISETP.LT.OR P0, PT, R4.reuse, R215, P0 ;  /* 0x000000d70400720c */ /* 0x040fe40000701670 */
[-C--:B------:R-:W-:Y:S01]  /*bda0*/  ISETP.LT.OR P4, PT, R4, R214.reuse, P4 ;  /* 0x000000d60400720c */ /* 0x080fe20002781670 */
[C---:B------:R-:W-:Y:S01]  /*bdb0*/  VIADD R4, R0.reuse, 0x10 ;  /* 0x0000001000047836 */ /* 0x040fe20000000000 */
[----:B------:R-:W-:Y:S02]  /*bdc0*/  ISETP.LT.OR P3, PT, R0, R214, P3 ;  /* 0x000000d60000720c */ /* 0x000fe40001f61670 */
[----:B------:R-:W-:-:S02]  /*bdd0*/  FSEL R12, R225, -INF , !P6 ;  /* 0xff800000e10c7808 */ /* 0x000fc40007000000 */
[----:B------:R-:W-:Y:S02]  /*bde0*/  FSEL R13, R180, -INF , !P0 ;  /* 0xff800000b40d7808 */ /* 0x000fe40004000000 */
[----:B------:R-:W-:Y:S02]  /*bdf0*/  FSEL R14, R226, -INF , !P3 ;  /* 0xff800000e20e7808 */ /* 0x000fe40005800000 */
[----:B------:R-:W-:Y:S02]  /*be00*/  FSEL R17, R227, -INF , !P1 ;  /* 0xff800000e3117808 */ /* 0x000fe40004800000 */
[CC--:B------:R-:W-:Y:S02]  /*be10*/  ISETP.GE.AND P6, PT, R2.reuse, R217.reuse, PT ;  /* 0x000000d90200720c */ /* 0x0c0fe40003fc6270 */
[----:B------:R-:W-:Y:S02]  /*be20*/  ISETP.GE.AND P0, PT, R2, R216, PT ;  /* 0x000000d80200720c */ /* 0x000fe40003f06270 */
[----:B------:R-:W-:-:S02]  /*be30*/  ISETP.GE.AND P1, PT, R4, R217, PT ;  /* 0x000000d90400720c */ /* 0x000fc40003f26270 */
[----:B------:R-:W-:Y:S02]  /*be40*/  ISETP.GE.AND P3, PT, R4, R216, PT ;  /* 0x000000d80400720c */ /* 0x000fe40003f66270 */
[CC--:B------:R-:W-:Y:S02]  /*be50*/  ISETP.LT.OR P6, PT, R2.reuse, R215.reuse, P6 ;  /* 0x000000d70200720c */ /* 0x0c0fe400037c1670 */
[-C--:B------:R-:W-:Y:S01]  /*be60*/  ISETP.LT.OR P0, PT, R2, R214.reuse, P0 ;  /* 0x000000d60200720c */ /* 0x080fe20000701670 */
[----:B------:R-:W-:Y:S01]  /*be70*/  VIADD R2, R0, 0x19 ;  /* 0x0000001900027836 */ /* 0x000fe20000000000 */
[C---:B------:R-:W-:Y:S02]  /*be80*/  ISETP.LT.OR P1, PT, R4.reuse, R215, P1 ;  /* 0x000000d70400720c */ /* 0x040fe40000f21670 */
[----:B------:R-:W-:Y:S02]  /*be90*/  ISETP.LT.OR P3, PT, R4, R214, P3 ;  /* 0x000000d60400720c */ /* 0x000fe40001f61670 */
[----:B------:R-:W-:-:S02]  /*bea0*/  IADD3 R4, R0, 0x18, RZ ;  /* 0x0000001800047810 */ /* 0x000fc40007ffe0ff */
[----:B------:R-:W-:Y:S02]  /*beb0*/  FSEL R11, R181, -INF , !P5 ;  /* 0xff800000b50b7808 */ /* 0x000fe40006800000 */
[----:B------:R-:W-:Y:S02]  /*bec0*/  FSEL R15, R183, -INF , !P2 ;  /* 0xff800000b70f7808 */ /* 0x000fe40005000000 */
[----:B------:R-:W-:Y:S02]  /*bed0*/  FSEL R133, R176, -INF , !P1 ;  /* 0xff800000b0857808 */ /* 0x000fe40004800000 */
[-C--:B------:R-:W-:Y:S02]  /*bee0*/  ISETP.GE.AND P2, PT, R4, R217.reuse, PT ;  /* 0x000000d90400720c */ /* 0x080fe40003f46270 */
[C---:B------:R-:W-:Y:S02]  /*bef0*/  ISETP.GE.AND P5, PT, R2.reuse, R217, PT ;  /* 0x000000d90200720c */ /* 0x040fe40003fa6270 */
[----:B------:R-:W-:-:S02]  /*bf00*/  ISETP.GE.AND P1, PT, R2, R216, PT ;  /* 0x000000d80200720c */ /* 0x000fc40003f26270 */
[----:B------:R-:W-:Y:S02]  /*bf10*/  FSEL R16, R182, -INF , !P4 ;  /* 0xff800000b6107808 */ /* 0x000fe40006000000 */
[-C--:B------:R-:W-:Y:S02]  /*bf20*/  ISETP.LT.OR P2, PT, R4, R215.reuse, P2 ;  /* 0x000000d70400720c */ /* 0x080fe40001741670 */
[C---:B------:R-:W-:Y:S02]  /*bf30*/  ISETP.LT.OR P5, PT, R2.reuse, R215, P5 ;  /* 0x000000d70200720c */ /* 0x040fe40002fa1670 */
[----:B------:R-:W-:Y:S02]  /*bf40*/  ISETP.LT.OR P1, PT, R2, R214, P1 ;  /* 0x000000d60200720c */ /* 0x000fe40000f21670 */
[----:B------:R-:W-:Y:S02]  /*bf50*/  ISETP.GE.AND P4, PT, R4, R216, PT ;  /* 0x000000d80400720c */ /* 0x000fe40003f86270 */
[----:B------:R-:W-:-:S02]  /*bf60*/  IADD3 R2, R0, 0x21, RZ ;  /* 0x0000002100027810 */ /* 0x000fc40007ffe0ff */
[----:B------:R-:W-:Y:S02]  /*bf70*/  FSEL R134, R177, -INF , !P6 ;  /* 0xff800000b1867808 */ /* 0x000fe40007000000 */
[----:B------:R-:W-:Y:S02]  /*bf80*/  FSEL R172, R172, -INF , !P2 ;  /* 0xff800000acac7808 */ /* 0x000fe40005000000 */
[----:B------:R-:W-:Y:S01]  /*bf90*/  ISETP.LT.OR P4, PT, R4, R214, P4 ;  /* 0x000000d60400720c */ /* 0x000fe20002781670 */
[----:B------:R-:W-:Y:S01]  /*bfa0*/  VIADD R4, R0, 0x20 ;  /* 0x0000002000047836 */ /* 0x000fe20000000000 */
[C---:B------:R-:W-:Y:S02]  /*bfb0*/  ISETP.GE.AND P6, PT, R2.reuse, R217, PT ;  /* 0x000000d90200720c */ /* 0x040fe40003fc6270 */
[C---:B------:R-:W-:Y:S02]  /*bfc0*/  ISETP.GE.AND P2, PT, R2.reuse, R216, PT ;  /* 0x000000d80200720c */ /* 0x040fe40003f46270 */
[----:B------:R-:W-:-:S02]  /*bfd0*/  ISETP.LT.OR P6, PT, R2, R215, P6 ;  /* 0x000000d70200720c */ /* 0x000fc400037c1670 */
[----:B------:R-:W-:Y:S02]  /*bfe0*/  ISETP.LT.OR P2, PT, R2, R214, P2 ;  /* 0x000000d60200720c */ /* 0x000fe40001741670 */
[----:B------:R-:W-:Y:S02]  /*bff0*/  FSEL R178, R178, -INF , !P3 ;  /* 0xff800000b2b27808 */ /* 0x000fe40005800000 */
[----:B------:R-:W-:Y:S02]  /*c000*/  FSEL R179, R179, -INF , !P0 ;  /* 0xff800000b3b37808 */ /* 0x000fe40004000000 */
[----:B------:R-:W-:Y:S02]  /*c010*/  FMNMX.FTZ R2, R132, R8, !PT ;  /* 0x0000000884027209 */ /* 0x000fe40007810000 */
[C---:B------:R-:W-:Y:S02]  /*c020*/  ISETP.GE.AND P0, PT, R4.reuse, R217, PT ;  /* 0x000000d90400720c */ /* 0x040fe40003f06270 */
[----:B------:R-:W-:-:S02]  /*c030*/  ISETP.GE.AND P3, PT, R4, R216, PT ;  /* 0x000000d80400720c */ /* 0x000fc40003f66270 */
[----:B------:R-:W-:Y:S02]  /*c040*/  FMNMX.FTZ R5, R12, R2, !PT ;  /* 0x000000020c057209 */ /* 0x000fe40007810000 */
[C---:B------:R-:W-:Y:S02]  /*c050*/  ISETP.LT.OR P0, PT, R4.reuse, R215, P0 ;  /* 0x000000d70400720c */ /* 0x040fe40000701670 */
[----:B------:R-:W-:Y:S01]  /*c060*/  ISETP.LT.OR P3, PT, R4, R214, P3 ;  /* 0x000000d60400720c */ /* 0x000fe20001f61670 */
[----:B------:R-:W-:Y:S01]  /*c070*/  VIADD R4, R0, 0x28 ;  /* 0x0000002800047836 */ /* 0x000fe20000000000 */
[----:B------:R-:W-:Y:S02]  /*c080*/  FMNMX.FTZ R5, R13, R5, !PT ;  /* 0x000000050d057209 */ /* 0x000fe40007810000 */
[----:B------:R-:W-:Y:S02]  /*c090*/  FSEL R135, R173, -INF , !P5 ;  /* 0xff800000ad877808 */ /* 0x000fe40006800000 */
[----:B------:R-:W-:-:S02]  /*c0a0*/  FSEL R175, R175, -INF , !P1 ;  /* 0xff800000afaf7808 */ /* 0x000fc40004800000 */
[C---:B------:R-:W-:Y:S02]  /*c0b0*/  ISETP.GE.AND P5, PT, R4.reuse, R217, PT ;  /* 0x000000d90400720c */ /* 0x040fe40003fa6270 */
[C---:B------:R-:W-:Y:S02]  /*c0c0*/  ISETP.GE.AND P1, PT, R4.reuse, R216, PT ;  /* 0x000000d80400720c */ /* 0x040fe40003f26270 */
[----:B------:R-:W-:Y:S02]  /*c0d0*/  FMNMX.FTZ R5, R11, R5, !PT ;  /* 0x000000050b057209 */ /* 0x000fe40007810000 */
[C---:B------:R-:W-:Y:S02]  /*c0e0*/  ISETP.LT.OR P5, PT, R4.reuse, R215, P5 ;  /* 0x000000d70400720c */ /* 0x040fe40002fa1670 */
[----:B------:R-:W-:Y:S02]  /*c0f0*/  ISETP.LT.OR P1, PT, R4, R214, P1 ;  /* 0x000000d60400720c */ /* 0x000fe40000f21670 */
[----:B------:R-:W-:-:S04]  /*c100*/  FMNMX.FTZ R4, R133, R5, !PT ;  /* 0x0000000585047209 */ /* 0x000fc80007810000 */
[----:B------:R-:W-:Y:S01]  /*c110*/  FMNMX.FTZ R7, R134, R4, !PT ;  /* 0x0000000486077209 */ /* 0x000fe20007810000 */
[----:B------:R-:W-:Y:S01]  /*c120*/  VIADD R2, R0, 0x29 ;  /* 0x0000002900027836 */ /* 0x000fe20000000000 */
[----:B------:R-:W-:Y:S02]  /*c130*/  FMNMX.FTZ R6, R3, R14, !PT ;  /* 0x0000000e03067209 */ /* 0x000fe40007810000 */
[----:B------:R-:W-:Y:S02]  /*c140*/  FMNMX.FTZ R7, R172, R7, !PT ;  /* 0x00000007ac077209 */ /* 0x000fe40007810000 */
[----:B------:R-:W-:Y:S02]  /*c150*/  FSEL R212, R168, -INF , !P0 ;  /* 0xff800000a8d47808 */ /* 0x000fe40004000000 */
[----:B------:R-:W-:Y:S02]  /*c160*/  FMNMX.FTZ R7, R135, R7, !PT ;  /* 0x0000000787077209 */ /* 0x000fe40007810000 */
[----:B------:R-:W-:-:S02]  /*c170*/  FMNMX.FTZ R6, R17, R6, !PT ;  /* 0x0000000611067209 */ /* 0x000fc40007810000 */
[----:B------:R-:W-:Y:S02]  /*c180*/  FSEL R174, R174, -INF , !P4 ;  /* 0xff800000aeae7808 */ /* 0x000fe40006000000 */
[----:B------:R-:W-:Y:S02]  /*c190*/  ISETP.GE.AND P4, PT, R2, R217, PT ;  /* 0x000000d90200720c */ /* 0x000fe40003f86270 */
[----:B------:R-:W-:Y:S02]  /*c1a0*/  IADD3 R5, R0, 0x30, RZ ;  /* 0x0000003000057810 */ /* 0x000fe40007ffe0ff */
[----:B------:R-:W-:Y:S02]  /*c1b0*/  FSEL R213, R169, -INF , !P6 ;  /* 0xff800000a9d57808 */ /* 0x000fe40007000000 */
[----:B------:R-:W-:Y:S01]  /*c1c0*/  FMNMX.FTZ R7, R212, R7, !PT ;  /* 0x00000007d4077209 */ /* 0x000fe20007810000 */
[----:B------:R-:W-:Y:S01]  /*c1d0*/  VIADD R4, R0, 0x31 ;  /* 0x0000003100047836 */ /* 0x000fe20000000000 */
[----:B------:R-:W-:-:S02]  /*c1e0*/  ISETP.GE.AND P0, PT, R2, R216, PT ;  /* 0x000000d80200720c */ /* 0x000fc40003f06270 */
[----:B------:R-:W-:Y:S02]  /*c1f0*/  FMNMX.FTZ R6, R16, R6, !PT ;  /* 0x0000000610067209 */ /* 0x000fe40007810000 */
[----:B------:R-:W-:Y:S02]  /*c200*/  ISETP.LT.OR P4, PT, R2, R215, P4 ;  /* 0x000000d70200720c */ /* 0x000fe40002781670 */
[----:B------:R-:W-:Y:S02]  /*c210*/  ISETP.GE.AND P6, PT, R5, R217, PT ;  /* 0x000000d90500720c */ /* 0x000fe40003fc6270 */
[----:B------:R-:W-:Y:S02]  /*c220*/  FSEL R218, R32, -INF , !P5 ;  /* 0xff80000020da7808 */ /* 0x000fe40006800000 */
[----:B------:R-:W-:Y:S02]  /*c230*/  FMNMX.FTZ R7, R213, R7, !PT ;  /* 0x00000007d5077209 */ /* 0x000fe40007810000 */
[----:B------:R-:W-:Y:S01]  /*c240*/  ISETP.LT.OR P0, PT, R2, R214, P0 ;  /* 0x000000d60200720c */ /* 0x000fe20000701670 */
[----:B------:R-:W-:Y:S01]  /*c250*/  VIADD R2, R0, 0x38 ;  /* 0x0000003800027836 */ /* 0x000fe20000000000 */
[----:B------:R-:W-:-:S02]  /*c260*/  FMNMX.FTZ R6, R15, R6, !PT ;  /* 0x000000060f067209 */ /* 0x000fc40007810000 */
[----:B------:R-:W-:Y:S02]  /*c270*/  ISETP.GE.AND P5, PT, R4, R217, PT ;  /* 0x000000d90400720c */ /* 0x000fe40003fa6270 */
[----:B------:R-:W-:Y:S02]  /*c280*/  ISETP.LT.OR P6, PT, R5, R215, P6 ;  /* 0x000000d70500720c */ /* 0x000fe400037c1670 */
[----:B------:R-:W-:Y:S02]  /*c290*/  FSEL R239, R33, -INF , !P4 ;  /* 0xff80000021ef7808 */ /* 0x000fe40006000000 */
[----:B------:R-:W-:Y:S02]  /*c2a0*/  FMNMX.FTZ R7, R218, R7, !PT ;  /* 0x00000007da077209 */ /* 0x000fe40007810000 */
[----:B------:R-:W-:Y:S02]  /*c2b0*/  FMNMX.FTZ R6, R178, R6, !PT ;  /* 0x00000006b2067209 */ /* 0x000fe40007810000 */
[----:B------:R-:W-:-:S02]  /*c2c0*/  IADD3 R0, R0, 0x39, RZ ;  /* 0x0000003900007810 */ /* 0x000fc40007ffe0ff */
[----:B------:R-:W-:Y:S02]  /*c2d0*/  ISETP.GE.AND P4, PT, R2, R217, PT ;  /* 0x000000d90200720c */ /* 0x000fe40003f86270 */
[----:B------:R-:W-:Y:S02]  /*c2e0*/  FSEL R173, R28, -INF , !P6 ;  /* 0xff8000001cad7808 */ /* 0x000fe40007000000 */
[----:B------:R-:W-:Y:S02]  /*c2f0*/  ISETP.LT.OR P5, PT, R4, R215, P5 ;  /* 0x000000d70400720c */ /* 0x000fe40002fa1670 */
[----:B------:R-:W-:Y:S02]  /*c300*/  FMNMX.FTZ R7, R239, R7, !PT ;  /* 0x00000007ef077209 */ /* 0x000fe40007810000 */
[----:B------:R-:W-:Y:S02]  /*c310*/  FMNMX.FTZ R6, R179, R6, !PT ;  /* 0x00000006b3067209 */ /* 0x000fe40007810000 */
[----:B------:R-:W-:-:S02]  /*c320*/  ISETP.GE.AND P6, PT, R0, R217, PT ;  /* 0x000000d90000720c */ /* 0x000fc40003fc6270 */
[----:B------:R-:W-:Y:S02]  /*c330*/  ISETP.LT.OR P4, PT, R2, R215, P4 ;  /* 0x000000d70200720c */ /* 0x000fe40002781670 */
[----:B------:R-:W-:Y:S02]  /*c340*/  FSEL R223, R29, -INF , !P5 ;  /* 0xff8000001ddf7808 */ /* 0x000fe40006800000 */
[----:B------:R-:W-:Y:S02]  /*c350*/  FMNMX.FTZ R7, R173, R7, !PT ;  /* 0x00000007ad077209 */ /* 0x000fe40007810000 */
[----:B------:R-:W-:Y:S02]  /*c360*/  FMNMX.FTZ R6, R174, R6, !PT ;  /* 0x00000006ae067209 */ /* 0x000fe40007810000 */
[----:B------:R-:W-:Y:S02]  /*c370*/  ISETP.LT.OR P6, PT, R0, R215, P6 ;  /* 0x000000d70000720c */ /* 0x000fe400037c1670 */
[----:B------:R-:W-:-:S02]  /*c380*/  FSEL R180, R24, -INF , !P4 ;  /* 0xff80000018b47808 */ /* 0x000fc40006000000 */
[----:B------:R-:W-:Y:S02]  /*c390*/  FMNMX.FTZ R9, R223, R7, !PT ;  /* 0x00000007df097209 */ /* 0x000fe40007810000 */
[----:B------:R-:W-:Y:S02]  /*c3a0*/  FSEL R252, R170, -INF , !P3 ;  /* 0xff800000aafc7808 */ /* 0x000fe40005800000 */
[----:B------:R-:W-:Y:S02]  /*c3b0*/  FMNMX.FTZ R6, R175, R6, !PT ;  /* 0x00000006af067209 */ /* 0x000fe40007810000 */
[----:B------:R-:W-:Y:S02]  /*c3c0*/  FSEL R29, R25, -INF , !P6 ;  /* 0xff800000191d7808 */ /* 0x000fe40007000000 */
[----:B------:R-:W-:Y:S02]  /*c3d0*/  FMNMX.FTZ R9, R180, R9, !PT ;  /* 0x00000009b4097209 */ /* 0x000fe40007810000 */
[----:B------:R-:W-:-:S02]  /*c3e0*/  ISETP.GE.AND P3, PT, R5, R216, PT ;  /* 0x000000d80500720c */ /* 0x000fc40003f66270 */
[----:B------:R-:W-:Y:S02]  /*c3f0*/  FSEL R177, R171, -INF , !P2 ;  /* 0xff800000abb17808 */ /* 0x000fe40005000000 */
[----:B------:R-:W-:Y:S02]  /*c400*/  FMNMX.FTZ R7, R252, R6, !PT ;  /* 0x00000006fc077209 */ /* 0x000fe40007810000 */
[----:B------:R-:W-:Y:S02]  /*c410*/  FMNMX.FTZ R6, R29, R9, !PT ;  /* 0x000000091d067209 */ /* 0x000fe40007810000 */
[----:B------:R-:W-:Y:S02]  /*c420*/  ISETP.LT.OR P3, PT, R5, R214, P3 ;  /* 0x000000d60500720c */ /* 0x000fe40001f61670 */
[----:B------:R-:W-:Y:S02]  /*c430*/  FSEL R219, R34, -INF , !P1 ;  /* 0xff80000022db7808 */ /* 0x000fe40004800000 */
[----:B------:R-:W-:-:S02]  /*c440*/  FMNMX.FTZ R5, R177, R7, !PT ;  /* 0x00000007b1057209 */ /* 0x000fc40007810000 */
[-C--:B------:R-:W-:Y:S01]  /*c450*/  ISETP.GE.AND P1, PT, R4, R216.reuse, PT ;  /* 0x000000d80400720c */ /* 0x080fe20003f26270 */
[----:B------:R-:W1:Y:S01]  /*c460*/  SHFL.BFLY PT, R7, R6, 0x2, 0x1f ;  /* 0x0c401f0006077f89 */ /* 0x000e6200000e0000 */
[----:B------:R-:W-:Y:S02]  /*c470*/  FSEL R182, R35, -INF , !P0 ;  /* 0xff80000023b67808 */ /* 0x000fe40004000000 */
[----:B------:R-:W-:Y:S02]  /*c480*/  FMNMX.FTZ R5, R219, R5, !PT ;  /* 0x00000005db057209 */ /* 0x000fe40007810000 */
[----:B------:R-:W-:Y:S02]  /*c490*/  ISETP.GE.AND P0, PT, R2, R216, PT ;  /* 0x000000d80200720c */ /* 0x000fe40003f06270 */
[----:B------:R-:W-:Y:S02]  /*c4a0*/  ISETP.LT.OR P1, PT, R4, R214, P1 ;  /* 0x000000d60400720c */ /* 0x000fe40000f21670 */
[----:B------:R-:W-:-:S02]  /*c4b0*/  FSEL R222, R30, -INF , !P3 ;  /* 0xff8000001ede7808 */ /* 0x000fc40005800000 */
[----:B------:R-:W-:Y:S02]  /*c4c0*/  FMNMX.FTZ R4, R182, R5, !PT ;  /* 0x00000005b6047209 */ /* 0x000fe40007810000 */
[----:B------:R-:W-:Y:S02]  /*c4d0*/  ISETP.LT.OR P2, PT, R2, R214, P0 ;  /* 0x000000d60200720c */ /* 0x000fe40000741670 */
[----:B------:R-:W-:Y:S02]  /*c4e0*/  ISETP.GE.AND P0, PT, R0, R216, PT ;  /* 0x000000d80000720c */ /* 0x000fe40003f06270 */
[----:B------:R-:W-:Y:S02]  /*c4f0*/  FSEL R31, R31, -INF , !P1 ;  /* 0xff8000001f1f7808 */ /* 0x000fe40004800000 */
[----:B------:R-:W-:Y:S02]  /*c500*/  FMNMX.FTZ R2, R222, R4, !PT ;  /* 0x00000004de027209 */ /* 0x000fe40007810000 */
[----:B------:R-:W-:-:S02]  /*c510*/  ISETP.LT.OR P0, PT, R0, R214, P0 ;  /* 0x000000d60000720c */ /* 0x000fc40000701670 */
[----:B------:R-:W-:Y:S02]  /*c520*/  FSEL R220, R26, -INF , !P2 ;  /* 0xff8000001adc7808 */ /* 0x000fe40005000000 */
[----:B------:R-:W-:Y:S02]  /*c530*/  FMNMX.FTZ R2, R31, R2, !PT ;  /* 0x000000021f027209 */ /* 0x000fe40007810000 */
[----:B------:R-:W-:Y:S02]  /*c540*/  FSEL R228, R27, -INF , !P0 ;  /* 0xff8000001be47808 */ /* 0x000fe40004000000 */
[----:B------:R-:W-:-:S04]  /*c550*/  FMNMX.FTZ R2, R220, R2, !PT ;  /* 0x00000002dc027209 */ /* 0x000fc80007810000 */
[----:B------:R-:W-:Y:S02]  /*c560*/  FMNMX.FTZ R2, R228, R2, !PT ;  /* 0x00000002e4027209 */ /* 0x000fe40007810000 */
[----:B-1----:R-:W-:Y:S01]  /*c570*/  FMNMX.FTZ R0, R6, R7, !PT ;  /* 0x0000000706007209 */ /* 0x002fe20007810000 */
[----:B--2---:R-:W-:Y:S02]  /*c580*/  IMAD.WIDE.U32 R230, R10, -0x326172a9, RZ ;  /* 0xcd9e8d570ae67825 */ /* 0x004fe400078e00ff */
[----:B------:R-:W1:Y:S01]  /*c590*/  SHFL.BFLY PT, R7, R2, 0x2, 0x1f ;  /* 0x0c401f0002077f89 */ /* 0x000e6200000e0000 */
[----:B------:R-:W3:Y:S03]  /*c5a0*/  LDC.U8 R10, c[0x0][0x388] ;  /* 0x0000e200ff0a7b82 */ /* 0x000ee60000000000 */
[----:B------:R-:W2:Y:S01]  /*c5b0*/  SHFL.BFLY PT, R9, R0, 0x1, 0x1f ;  /* 0x0c201f0000097f89 */ /* 0x000ea200000e0000 */
[----:B------:R-:W-:Y:S01]  /*c5c0*/  USHF.L.U32 UR24, UR20, 0x1, URZ ;  /* 0x0000000114187899 */ /* 0x000fe2000800063f */
[----:B----4-:R-:W-:Y:S01]  /*c5d0*/  LOP3.LUT R5, R231, R20, RZ, 0x3c, !PT ;  /* 0x00000014e7057212 */ /* 0x010fe200078e3cff */
[----:B------:R-:W-:Y:S01]  /*c5e0*/  UIADD3 UR4, UR35, -0x4498517b, URZ ;  /* 0xbb67ae8523047890 */ /* 0x000fe2000fffe03f */
[----:B-----5:R-:W-:Y:S01]  /*c5f0*/  IMAD.WIDE.U32 R236, R19, -0x2daee0ad, RZ ;  /* 0xd2511f5313ec7825 */ /* 0x020fe200078e00ff */
[----:B------:R-:W-:Y:S01]  /*c600*/  UIADD3 UR23, UR34, -0x61c88647, URZ ;  /* 0x9e3779b922177890 */ /* 0x000fe2000fffe03f */
[----:B------:R-:W-:Y:S02]  /*c610*/  LDSM.16.MT88.4 R20, [R185+0x10000] ;  /* 0x01000000b914783b */ /* 0x000fe40000004200 */
[----:B------:R-:W-:-:S02]  /*c620*/  IMAD.U32 R4, RZ, RZ, UR24 ;  /* 0x00000018ff047e24 */ /* 0x000fc4000f8e00ff */
[----:B------:R-:W-:-:S03]  /*c630*/  IMAD.WIDE.U32 R34, R5, -0x2daee0ad, RZ ;  /* 0xd2511f5305227825 */ /* 0x000fc600078e00ff */
[----:B------:R-:W-:Y:S02]  /*c640*/  LOP3.LUT R4, R237, UR35, R4, 0x96, !PT ;  /* 0x00000023ed047c12 */ /* 0x000fe4000f8e9604 */
[----:B------:R-:W-:Y:S01]  /*c650*/  LOP3.LUT R6, R35, UR4, R236, 0x96, !PT ;  /* 0x0000000423067c12 */ /* 0x000fe2000f8e96ec */
[----:B------:R-:W-:Y:S02]  /*c660*/  UIADD3 UR14, UR34, 0x3c6ef372, URZ ;  /* 0x3c6ef372220e7890 */ /* 0x000fe4000fffe03f */
[----:B------:R-:W-:Y:S01]  /*c670*/  IMAD.WIDE.U32 R4, R4, -0x326172a9, RZ ;  /* 0xcd9e8d5704047825 */ /* 0x000fe200078e00ff */
[----:B-1----:R-:W-:-:S03]  /*c680*/  FMNMX.FTZ R2, R2, R7, !PT ;  /* 0x0000000702027209 */ /* 0x002fc60007810000 */
[----:B------:R-:W-:Y:S01]  /*c690*/  IMAD.WIDE.U32 R32, R6, -0x326172a9, RZ ;  /* 0xcd9e8d5706207825 */ /* 0x000fe200078e00ff */
[----:B---3--:R-:W-:Y:S02]  /*c6a0*/  PRMT R10, R10, 0x7054, R18 ;  /* 0x000070540a0a7816 */ /* 0x008fe40000000012 */
[----:B--2---:R-:W-:Y:S01]  /*c6b0*/  FMNMX.FTZ R238, R0, R9, !PT ;  /* 0x0000000900ee7209 */ /* 0x004fe20007810000 */
[----:B------:R-:W1:Y:S01]  /*c6c0*/  SHFL.BFLY PT, R18, R2, 0x1, 0x1f ;  /* 0x0c201f0002127f89 */ /* 0x000e6200000e0000 */
[----:B------:R-:W-:Y:S02]  /*c6d0*/  LOP3.LUT R5, R5, UR23, R230, 0x96, !PT ;  /* 0x0000001705057c12 */ /* 0x000fe4000f8e96e6 */
[----:B------:R-:W-:Y:S01]  /*c6e0*/  LOP3.LUT R6, R33, UR14, R4, 0x96, !PT ;  /* 0x0000000e21067c12 */ /* 0x000fe2000f8e9604 */
[----:B------:R-:W-:Y:S01]  /*c6f0*/  IMAD.MOV.U32 R176, RZ, RZ, R10 ;  /* 0x000000ffffb07224 */ /* 0x000fe200078e000a */
[----:B------:R-:W-:Y:S01]  /*c700*/  UIADD3 UR13, UR35, 0x76cf5d0a, URZ ;  /* 0x76cf5d0a230d7890 */ /* 0x000fe2000fffe03f */
[C---:B------:R-:W-:Y:S01]  /*c710*/  FMUL.FTZ R10, R238.reuse, UR8 ;  /* 0x00000008ee0a7c20 */ /* 0x040fe20008410000 */
[----:B------:R-:W-:Y:S01]  /*c720*/  UIADD3 UR7, UR35, 0x32370b8f, URZ ;  /* 0x32370b8f23077890 */ /* 0x000fe2000fffe03f */
[----:B------:R-:W-:Y:S01]  /*c730*/  IMAD.WIDE.U32 R4, R5, -0x2daee0ad, RZ ;  /* 0xd2511f5305047825 */ /* 0x000fe200078e00ff */
[----:B------:R-:W-:-:S03]  /*c740*/  FSETP.NEU.FTZ.AND P1, PT, R238, -INF , PT ;  /* 0xff800000ee00780b */ /* 0x000fc60003f3d000 */
[----:B------:R-:W-:Y:S01]  /*c750*/  IMAD.WIDE.U32 R6, R6, -0x2daee0ad, RZ ;  /* 0xd2511f5306067825 */ /* 0x000fe200078e00ff */
[----:B------:R-:W-:Y:S02]  /*c760*/  FSEL R10, R10, RZ, P1 ;  /* 0x000000ff0a0a7208 */ /* 0x000fe40000800000 */
[----:B------:R-:W-:Y:S02]  /*c770*/  LOP3.LUT R5, R5, UR13, R34, 0x96, !PT ;  /* 0x0000000d05057c12 */ /* 0x000fe4000f8e9622 */
[----:B------:R-:W-:Y:S01]  /*c780*/  LOP3.LUT R9, R7, UR7, R4, 0x96, !PT ;  /* 0x0000000707097c12 */ /* 0x000fe2000f8e9604 */
[----:B------:R-:W-:Y:S01]  /*c790*/  UIADD3 UR12, UR34, -0x255992d5, URZ ;  /* 0xdaa66d2b220c7890 */ /* 0x000fe2000fffe03f */
[----:B------:R-:W-:Y:S01]  /*c7a0*/  FFMA.FTZ R0, R8, UR8, -R10 ;  /* 0x0000000808007c23 */ /* 0x000fe2000801080a */
[----:B------:R-:W-:Y:S01]  /*c7b0*/  UIADD3 UR6, UR34, 0x78dde6e4, URZ ;  /* 0x78dde6e422067890 */ /* 0x000fe2000fffe03f */
[----:B------:R-:W-:-:S04]  /*c7c0*/  IMAD.WIDE.U32 R4, R5, -0x326172a9, RZ ;  /* 0xcd9e8d5705047825 */ /* 0x000fc800078e00ff */
[----:B------:R-:W-:Y:S01]  /*c7d0*/  IMAD.WIDE.U32 R8, R9, -0x326172a9, RZ ;  /* 0xcd9e8d5709087825 */ /* 0x000fe200078e00ff */
[----:B------:R2:W-:Y:S01]  /*c7e0*/  MUFU.EX2 R27, R0 ;  /* 0x00000000001b7308 */ /* 0x0005e20000000800 */
[----:B------:R-:W-:Y:S02]  /*c7f0*/  LOP3.LUT R5, R5, UR12, R32, 0x96, !PT ;  /* 0x0000000c05057c12 */ /* 0x000fe4000f8e9620 */
[----:B-1----:R-:W-:Y:S01]  /*c800*/  FMNMX.FTZ R236, R2, R18, !PT ;  /* 0x0000001202ec7209 */ /* 0x002fe20007810000 */
[----:B------:R-:W-:Y:S01]  /*c810*/  UIADD3 UR4, UR35, -0x126145ec, URZ ;  /* 0xed9eba1423047890 */ /* 0x000fe2000fffe03f */
[----:B--2---:R-:W-:Y:S01]  /*c820*/  LOP3.LUT R0, R9, UR6, R4, 0x96, !PT ;  /* 0x0000000609007c12 */ /* 0x004fe2000f8e9604 */
[----:B------:R-:W-:-:S04]  /*c830*/  IMAD.WIDE.U32 R4, R5, -0x2daee0ad, RZ ;  /* 0xd2511f5305047825 */ /* 0x000fc800078e00ff */
[----:B------:R-:W-:-:S04]  /*c840*/  IMAD.WIDE.U32 R24, R0, -0x2daee0ad, RZ ;  /* 0xd2511f5300187825 */ /* 0x000fc800078e00ff */
[C---:B------:R-:W-:Y:S01]  /*c850*/  FMUL.FTZ R0, R236.reuse, UR8 ;  /* 0x00000008ec007c20 */ /* 0x040fe20008410000 */
[----:B------:R-:W-:Y:S02]  /*c860*/  FSETP.NEU.FTZ.AND P0, PT, R236, -INF , PT ;  /* 0xff800000ec00780b */ /* 0x000fe40003f1d000 */
[----:B------:R-:W-:Y:S01]  /*c870*/  LOP3.LUT R4, R25, UR10, R4, 0x96, !PT ;  /* 0x0000000a19047c12 */ /* 0x000fe2000f8e9604 */
[----:B------:R-:W-:Y:S01]  /*c880*/  FFMA.FTZ R2, R11, UR8, -R10 ;  /* 0x000000080b027c23 */ /* 0x000fe2000801080a */
[----:B------:R-:W-:Y:S02]  /*c890*/  LOP3.LUT R6, R5, UR4, R6, 0x96, !PT ;  /* 0x0000000405067c12 */ /* 0x000fe4000f8e9606 */
[----:B------:R-:W-:Y:S01]  /*c8a0*/  FSEL R11, R0, RZ, P0 ;  /* 0x000000ff000b7208 */ /* 0x000fe20000000000 */
[----:B------:R-:W-:Y:S01]  /*c8b0*/  IMAD.WIDE.U32 R4, R4, -0x326172a9, RZ ;  /* 0xcd9e8d5704047825 */ /* 0x000fe200078e00ff */
[----:B------:R-:W-:-:S03]  /*c8c0*/  UIADD3 UR22, UR34, -0x4ab325aa, URZ ;  /* 0xb54cda5622167890 */ /* 0x000fc6000fffe03f */
[----:B------:R-:W-:Y:S01]  /*c8d0*/  IMAD.WIDE.U32 R6, R6, -0x326172a9, RZ ;  /* 0xcd9e8d5706067825 */ /* 0x000fe200078e00ff */
[----:B------:R-:W-:-:S03]  /*c8e0*/  LOP3.LUT R0, R4, 0xffff, RZ, 0xc0, !PT ;  /* 0x0000ffff04007812 */ /* 0x000fc600078ec0ff */
[----:B------:R-:W-:Y:S01]  /*c8f0*/  FFMA.FTZ R15, R15, UR8, -R11 ;  /* 0x000000080f0f7c23 */ /* 0x000fe2000801080b */
[----:B------:R1:W-:Y:S01]  /*c900*/  MUFU.EX2 R171, R2 ;  /* 0x0000000200ab7308 */ /* 0x0003e20000000800 */
[----:B------:R-:W-:Y:S02]  /*c910*/  LOP3.LUT R25, R7, UR11, R8, 0x96, !PT ;  /* 0x0000000b07197c12 */ /* 0x000fe4000f8e9608 */
[----:B------:R-:W-:-:S05]  /*c920*/  LOP3.LUT R7, R4, 0xff, RZ, 0xc0, !PT ;  /* 0x000000ff04077812 */ /* 0x000fca00078ec0ff */
[----:B------:R-:W2:Y:S01]  /*c930*/  MUFU.EX2 R19, R15 ;  /* 0x0000000f00137308 */ /* 0x000ea20000000800 */
[----:B------:R-:W-:Y:S01]  /*c940*/  FFMA.FTZ R13, R13, UR8, -R10 ;  /* 0x000000080d0d7c23 */ /* 0x000fe2000801080a */
[----:B-1----:R-:W-:Y:S02]  /*c950*/  SHF.R.U32.HI R2, RZ, 0x8, R0 ;  /* 0x00000008ff027819 */ /* 0x002fe40000011600 */
[----:B------:R-:W-:Y:S02]  /*c960*/  LOP3.LUT R0, R5, UR22, R6, 0x96, !PT ;  /* 0x0000001605007c12 */ /* 0x000fe4000f8e9606 */
[----:B------:R-:W-:Y:S02]  /*c970*/  SHF.R.U32.HI R5, RZ, 0x10, R4 ;  /* 0x00000010ff057819 */ /* 0x000fe40000011604 */
[----:B------:R-:W-:Y:S02]  /*c980*/  PRMT R9, R7, 0x5410, R2 ;  /* 0x0000541007097816 */ /* 0x000fe40000000002 */
[----:B------:R-:W-:-:S02]  /*c990*/  SHF.R.U32.HI R6, RZ, 0x18, R4 ;  /* 0x00000018ff067819 */ /* 0x000fc40000011604 */
[----:B------:R-:W-:Y:S02]  /*c9a0*/  LOP3.LUT R2, R0, 0xffff, RZ, 0xc0, !PT ;  /* 0x0000ffff00027812 */ /* 0x000fe400078ec0ff */
[----:B------:R-:W-:Y:S01]  /*c9b0*/  LOP3.LUT R4, R5, 0xff, RZ, 0xc0, !PT ;  /* 0x000000ff05047812 */ /* 0x000fe200078ec0ff */
[----:B------:R-:W-:Y:S01]  /*c9c0*/  FFMA.FTZ R12, R12, UR8, -R10 ;  /* 0x000000080c0c7c23 */ /* 0x000fe2000801080a */
[----:B------:R-:W-:Y:S02]  /*c9d0*/  LOP3.LUT R7, R0, 0xff, RZ, 0xc0, !PT ;  /* 0x000000ff00077812 */ /* 0x000fe400078ec0ff */
[----:B------:R-:W-:Y:S01]  /*c9e0*/  SHF.R.U32.HI R5, RZ, 0x8, R2 ;  /* 0x00000008ff057819 */ /* 0x000fe20000011602 */
[----:B------:R-:W1:Y:S01]  /*c9f0*/  MUFU.EX2 R168, R13 ;  /* 0x0000000d00a87308 */ /* 0x000e620000000800 */
[----:B------:R-:W-:Y:S01]  /*ca00*/  PRMT R8, R4, 0x5410, R6 ;  /* 0x0000541004087816 */ /* 0x000fe20000000006 */
[----:B------:R-:W-:Y:S01]  /*ca10*/  FFMA.FTZ R16, R16, UR8, -R11 ;  /* 0x0000000810107c23 */ /* 0x000fe2000801080b */
[----:B------:R-:W-:-:S02]  /*ca20*/  SHF.R.U32.HI R2, RZ, 0x10, R0 ;  /* 0x00000010ff027819 */ /* 0x000fc40000011600 */
[----:B------:R-:W-:-:S03]  /*ca30*/  FSEL R4, R238, RZ, P1 ;  /* 0x000000ffee047208 */ /* 0x000fc60000800000 */
[----:B------:R3:W-:Y:S02]  /*ca40*/  MUFU.EX2 R170, R12 ;  /* 0x0000000c00aa7308 */ /* 0x0007e40000000800 */
[----:B------:R-:W-:Y:S01]  /*ca50*/  FADD.FTZ R4, R132, -R4 ;  /* 0x8000000484047221 */ /* 0x000fe20000010000 */
[----:B--2---:R-:W-:-:S05]  /*ca60*/  MOV R132, R19 ;  /* 0x0000001300847202 */ /* 0x004fca0000000f00 */
[----:B------:R2:W4:Y:S01]  /*ca70*/  MUFU.EX2 R30, R16 ;  /* 0x00000010001e7308 */ /* 0x0005220000000800 */
[----:B---3--:R-:W-:Y:S02]  /*ca80*/  PRMT R12, R7, 0x5410, R5 ;  /* 0x00005410070c7816 */ /* 0x008fe40000000005 */
[----:B------:R-:W-:Y:S02]  /*ca90*/  SHF.R.U32.HI R5, RZ, 0x18, R0 ;  /* 0x00000018ff057819 */ /* 0x000fe40000011600 */
[----:B------:R-:W-:Y:S01]  /*caa0*/  LOP3.LUT R0, R2, 0xff, RZ, 0xc0, !PT ;  /* 0x000000ff02007812 */ /* 0x000fe200078ec0ff */
[--C-:B------:R-:W-:Y:S02]  /*cab0*/  FFMA.FTZ R2, R17, UR8, -R11.reuse ;  /* 0x0000000811027c23 */ /* 0x100fe4000801080b */
[----:B--2---:R-:W2:Y:S02]  /*cac0*/  LDSM.16.MT88.4 R16, [R186+0x10000] ;  /* 0x01000000ba10783b */ /* 0x004ea40000004200 */
[----:B------:R3:W-:Y:S01]  /*cad0*/  MUFU.EX2 R169, R2 ;  /* 0x0000000200a97308 */ /* 0x0007e20000000800 */
[----:B------:R-:W-:Y:S01]  /*cae0*/  FFMA.FTZ R14, R14, UR8, -R11 ;  /* 0x000000080e0e7c23 */ /* 0x000fe2000801080b */
[----:B------:R-:W-:-:S02]  /*caf0*/  PRMT R5, R0, 0x5410, R5 ;  /* 0x0000541000057816 */ /* 0x000fc40000000005 */
[----:B------:R-:W-:Y:S02]  /*cb00*/  HSET2.LE.AND R6, R9, R176, PT ;  /* 0x000000b009067233 */ /* 0x000fe40003803000 */
[----:B-1----:R-:W-:Y:S01]  /*cb10*/  F2FP.F16.F32.PACK_AB R0, R171, R168 ;  /* 0x000000a8ab00723e */ /* 0x002fe200000000ff */
[----:B------:R-:W-:Y:S01]  /*cb20*/  FMUL.FTZ R4, R4, UR8 ;  /* 0x0000000804047c20 */ /* 0x000fe20008410000 */
[----:B------:R1:W5:Y:S01]  /*cb30*/  MUFU.EX2 R26, R14 ;  /* 0x0000000e001a7308 */ /* 0x0003620000000800 */
[----:B---3--:R-:W-:-:S05]  /*cb40*/  FSEL R2, R236, RZ, P0 ;  /* 0x000000ffec027208 */ /* 0x008fca0000000000 */
[----:B------:R-:W-:Y:S01]  /*cb50*/  FADD.FTZ R2, R3, -R2 ;  /* 0x8000000203027221 */ /* 0x000fe20000010000 */
[----:B------:R-:W-:-:S03]  /*cb60*/  LOP3.LUT R6, R6, R0, RZ, 0xc0, !PT ;  /* 0x0000000006067212 */ /* 0x000fc600078ec0ff */
[----:B------:R-:W-:Y:S01]  /*cb70*/  FMUL.FTZ R3, R2, UR8 ;  /* 0x0000000802037c20 */ /* 0x000fe20008410000 */
[----:B------:R-:W-:Y:S01]  /*cb80*/  HSET2.LE.AND R0, R8, R176, PT ;  /* 0x000000b008007233 */ /* 0x000fe20003803000 */
[----:B------:R3:W2:Y:S01]  /*cb90*/  MUFU.EX2 R9, R4 ;  /* 0x0000000400097308 */ /* 0x0006a20000000800 */
[----:B----4-:R-:W-:-:S07]  /*cba0*/  F2FP.F16.F32.PACK_AB R2, R132, R30 ;  /* 0x0000001e8402723e */ /* 0x010fce00000000ff */
[----:B------:R-:W4:Y:S01]  /*cbb0*/  MUFU.EX2 R8, R3 ;  /* 0x0000000300087308 */ /* 0x000f220000000800 */
[----:B------:R-:W-:Y:S02]  /*cbc0*/  LOP3.LUT R7, R0, R2, RZ, 0xc0, !PT ;  /* 0x0000000200077212 */ /* 0x000fe400078ec0ff */
[--C-:B------:R-:W-:Y:S02]  /*cbd0*/  HSET2.LE.AND R0, R12, R176.reuse, PT ;  /* 0x000000b00c007233 */ /* 0x100fe40003803000 */
[----:B------:R-:W-:Y:S01]  /*cbe0*/  F2FP.F16.F32.PACK_AB R2, R170, R27 ;  /* 0x0000001baa02723e */ /* 0x000fe200000000ff */
[----:B-1----:R-:W1:Y:S03]  /*cbf0*/  LDSM.16.MT88.4 R12, [R188+0x10000] ;  /* 0x01000000bc0c783b */ /* 0x002e660000004200 */
[----:B---3--:R-:W-:Y:S02]  /*cc00*/  LOP3.LUT R4, R0, R2, RZ, 0xc0, !PT ;  /* 0x0000000200047212 */ /* 0x008fe400078ec0ff */
[----:B------:R-:W-:-:S02]  /*cc10*/  HSET2.LE.AND R0, R5, R176, PT ;  /* 0x000000b005007233 */ /* 0x000fc40003803000 */
[----:B-----5:R-:W-:Y:S01]  /*cc20*/  F2FP.F16.F32.PACK_AB R2, R169, R26 ;  /* 0x0000001aa902723e */ /* 0x020fe200000000ff */
[-C--:B--2---:R-:W-:Y:S01]  /*cc30*/  FMUL.FTZ R144, R144, R9.reuse ;  /* 0x0000000990907220 */ /* 0x084fe20000410000 */
[-C--:B------:R-:W-:Y:S01]  /*cc40*/  FMUL.FTZ R145, R145, R9.reuse ;  /* 0x0000000991917220 */ /* 0x080fe20000410000 */
[-C--:B------:R-:W-:Y:S01]  /*cc50*/  FMUL.FTZ R148, R148, R9.reuse ;  /* 0x0000000994947220 */ /* 0x080fe20000410000 */
[----:B------:R-:W-:Y:S01]  /*cc60*/  LOP3.LUT R5, R0, R2, RZ, 0xc0, !PT ;  /* 0x0000000200057212 */ /* 0x000fe200078ec0ff */
[-C--:B----4-:R-:W-:Y:S01]  /*cc70*/  FMUL.FTZ R146, R146, R8.reuse ;  /* 0x0000000892927220 */ /* 0x090fe20000410000 */
[-C--:B------:R-:W-:Y:S01]  /*cc80*/  FMUL.FTZ R147, R147, R8.reuse ;  /* 0x0000000893937220 */ /* 0x080fe20000410000 */
[----:B------:R-:W-:Y:S01]  /*cc90*/  FMUL.FTZ R149, R149, R9 ;  /* 0x0000000995957220 */ /* 0x000fe20000410000 */
[-C--:B------:R-:W-:Y:S01]  /*cca0*/  FMUL.FTZ R150, R150, R8.reuse ;  /* 0x0000000896967220 */ /* 0x080fe20000410000 */
[----:B------:R-:W-:Y:S01]  /*ccb0*/  FMUL.FTZ R151, R151, R8 ;  /* 0x0000000897977220 */ /* 0x000fe20000410000 */
[----:B------:R-:W-:Y:S01]  /*ccc0*/  IMAD.MOV.U32 R28, RZ, RZ, R249 ;  /* 0x000000ffff1c7224 */ /* 0x000fe200078e00f9 */
[----:B------:R-:W-:-:S02]  /*ccd0*/  MOV R221, R248 ;  /* 0x000000f800dd7202 */ /* 0x000fc40000000f00 */
[C---:B------:R-:W-:Y:S06]  /*cce0*/  HMMA.16816.F32 R144, R4.reuse, R16, R144 ;  /* 0x000000100490723c */ /* 0x040fec0000001890 */
[----:B------:R-:W-:Y:S01]  /*ccf0*/  HMMA.16816.F32 R248, R4, R18, R148 ;  /* 0x0000001204f8723c */ /* 0x000fe20000001894 */
[----:B------:R-:W2:Y:S01]  /*cd00*/  LDSM.16.MT88.4 R16, [R187+0x10000] ;  /* 0x01000000bb10783b */ /* 0x000ea20000004200 */
[-C--:B------:R-:W-:Y:S01]  /*cd10*/  FMUL.FTZ R140, R140, R9.reuse ;  /* 0x000000098c8c7220 */ /* 0x080fe20000410000 */
[----:B------:R-:W-:Y:S01]  /*cd20*/  FMUL.FTZ R141, R141, R9 ;  /* 0x000000098d8d7220 */ /* 0x000fe20000410000 */
[-C--:B------:R-:W-:Y:S01]  /*cd30*/  FMUL.FTZ R142, R142, R8.reuse ;  /* 0x000000088e8e7220 */ /* 0x080fe20000410000 */
[----:B------:R-:W-:-:S07]  /*cd40*/  FMUL.FTZ R143, R143, R8 ;  /* 0x000000088f8f7220 */ /* 0x000fce0000410000 */
[C---:B------:R-:W-:Y:S01]  /*cd50*/  HMMA.16816.F32 R224, R4.reuse, R22, R140 ;  /* 0x0000001604e0723c */ /* 0x040fe2000000188c */
        /* <DEDUP_REMOVED lines=17> */
[----:B------:R-:W-:Y:S01]  /*ce70*/  FMUL.FTZ R165, R165, R9 ;  /* 0x00000009a5a57220 */ /* 0x000fe20000410000 */
[-C--:B------:R-:W-:Y:S01]  /*ce80*/  FMUL.FTZ R166, R166, R8.reuse ;  /* 0x00000008a6a67220 */ /* 0x080fe20000410000 */
[----:B------:R-:W-:Y:S01]  /*ce90*/  FMUL.FTZ R167, R167, R8 ;  /* 0x00000008a7a77220 */ /* 0x000fe20000410000 */
[C---:B-1----:R-:W-:Y:S06]  /*cea0*/  HMMA.16816.F32 R152, R4.reuse, R12, R152 ;  /* 0x0000000c0498723c */ /* 0x042fec0000001898 */
[----:B------:R-:W-:Y:S01]  /*ceb0*/  HMMA.16816.F32 R240, R4, R14, R156 ;  /* 0x0000000e04f0723c */ /* 0x000fe2000000189c */
[----:B------:R-:W1:Y:S01]  /*cec0*/  LDSM.16.MT88.4 R12, [R185+0x12000] ;  /* 0x01200000b90c783b */ /* 0x000e620000004200 */
[----:B------:R-:W-:-:S02]  /*ced0*/  IMAD.MOV.U32 R23, RZ, RZ, R224 ;  /* 0x000000ffff177224 */ /* 0x000fc400078e00e0 */
[----:B------:R-:W-:Y:S02]  /*cee0*/  IMAD.MOV.U32 R22, RZ, RZ, R225 ;  /* 0x000000ffff167224 */ /* 0x000fe400078e00e1 */
[C---:B------:R-:W-:Y:S06]  /*cef0*/  HMMA.16816.F32 R136, R4.reuse, R20, R136 ;  /* 0x000000140488723c */ /* 0x040fec0000001888 */
[----:B--2---:R-:W-:Y:S01]  /*cf00*/  HMMA.16816.F32 R160, R4, R16, R160 ;  /* 0x0000001004a0723c */ /* 0x004fe200000018a0 */
[----:B------:R-:W-:Y:S01]  /*cf10*/  MOV R21, R226 ;  /* 0x000000e200157202 */ /* 0x000fe20000000f00 */
[----:B------:R-:W-:-:S04]  /*cf20*/  IMAD.MOV.U32 R20, RZ, RZ, R227 ;  /* 0x000000ffff147224 */ /* 0x000fc800078e00e3 */
[C---:B------:R-:W-:Y:S01]  /*cf30*/  HMMA.16816.F32 R224, R4.reuse, R18, R164 ;  /* 0x0000001204e0723c */ /* 0x040fe200000018a4 */
[----:B------:R-:W2:Y:S01]  /*cf40*/  LDSM.16.MT88.4 R16, [R186+0x12000] ;  /* 0x01200000ba10783b */ /* 0x000ea20000004200 */
        /* <DEDUP_REMOVED lines=19> */
[----:B------:R-:W-:Y:S01]  /*d080*/  IMAD.MOV.U32 R38, RZ, RZ, R230 ;  /* 0x000000ffff267224 */ /* 0x000fe200078e00e6 */
[----:B------:R-:W-:Y:S01]  /*d090*/  MOV R37, R228 ;  /* 0x000000e400257202 */ /* 0x000fe20000000f00 */
[----:B------:R-:W-:-:S02]  /*d0a0*/  IMAD.MOV.U32 R39, RZ, RZ, R231 ;  /* 0x000000ffff277224 */ /* 0x000fc400078e00e7 */
[----:B------:R-:W-:Y:S01]  /*d0b0*/  IMAD.MOV.U32 R36, RZ, RZ, R223 ;  /* 0x000000ffff247224 */ /* 0x000fe200078e00df */
[----:B------:R-:W-:Y:S01]  /*d0c0*/  MOV R42, R222 ;  /* 0x000000de002a7202 */ /* 0x000fe20000000f00 */
[----:B------:R-:W-:Y:S01]  /*d0d0*/  IMAD.MOV.U32 R41, RZ, RZ, R221 ;  /* 0x000000ffff297224 */ /* 0x000fe200078e00dd */
[----:B--2---:R-:W-:Y:S07]  /*d0e0*/  HMMA.16816.F32 R228, R4, R16, R44 ;  /* 0x0000001004e4723c */ /* 0x004fee000000182c */
[----:B------:R-:W-:-:S02]  /*d0f0*/  MOV R47, R220 ;  /* 0x000000dc002f7202 */ /* 0x000fc40000000f00 */
        /* <DEDUP_REMOVED lines=24> */
[----:B------:R-:W-:Y:S02]  /*d280*/  IMAD.MOV.U32 R40, RZ, RZ, R170 ;  /* 0x000000ffff287224 */ /* 0x000fe400078e00aa */
[----:B------:R-:W-:Y:S02]  /*d290*/  IMAD.MOV.U32 R46, RZ, RZ, R169 ;  /* 0x000000ffff2e7224 */ /* 0x000fe400078e00a9 */
[----:B------:R-:W-:Y:S02]  /*d2a0*/  IMAD.MOV.U32 R45, RZ, RZ, R168 ;  /* 0x000000ffff2d7224 */ /* 0x000fe400078e00a8 */
[----:B------:R-:W-:Y:S02]  /*d2b0*/  IMAD.MOV.U32 R53, RZ, RZ, R182 ;  /* 0x000000ffff357224 */ /* 0x000fe400078e00b6 */
[C---:B--2---:R-:W-:Y:S06]  /*d2c0*/  HMMA.16816.F32 R180, R4.reuse, R16, R60 ;  /* 0x0000001004b4723c */ /* 0x044fec000000183c */
        /* <DEDUP_REMOVED lines=18> */
[C---:B-1----:R-:W-:Y:S06]  /*d3f0*/  HMMA.16816.F32 R156, R4.reuse, R12, R68 ;  /* 0x0000000c049c723c */ /* 0x042fec0000001844 */
[C---:B------:R-:W-:Y:S01]  /*d400*/  HMMA.16816.F32 R164, R4.reuse, R14, R72 ;  /* 0x0000000e04a4723c */ /* 0x040fe20000001848 */
[----:B------:R-:W1:Y:S05]  /*d410*/  LDSM.16.MT88.4 R12, [R188+0x14000] ;  /* 0x01400000bc0c783b */ /* 0x000e6a0000004200 */
        /* <DEDUP_REMOVED lines=42> */
[C---:B------:R-:W-:Y:S01]  /*d6c0*/  HMMA.16816.F32 R104, R4.reuse, R14, R104 ;  /* 0x0000000e0468723c */ /* 0x040fe20000001868 */
[----:B------:R-:W1:Y:S05]  /*d6d0*/  LDSM.16.MT88.4 R12, [R188+0x16000] ;  /* 0x01600000bc0c783b */ /* 0x000e6a0000004200 */
[C---:B--2---:R-:W-:Y:S06]  /*d6e0*/  HMMA.16816.F32 R108, R4.reuse, R16, R108 ;  /* 0x00000010046c723c */ /* 0x044fec000000186c */
[----:B------:R-:W-:Y:S01]  /*d6f0*/  HMMA.16816.F32 R112, R4, R18, R112 ;  /* 0x000000120470723c */ /* 0x000fe20000001870 */
[----:B------:R-:W2:Y:S01]  /*d700*/  LDSM.16.MT88.4 R16, [R187+0x16000] ;  /* 0x01600000bb10783b */ /* 0x000ea20000004200 */
[----:B------:R-:W-:-:S04]  /*d710*/  FFMA.FTZ R0, R133, UR8, -R10 ;  /* 0x0000000885007c23 */ /* 0x000fc8000801080a */
[----:B------:R3:W-:Y:S01]  /*d720*/  MUFU.EX2 R52, R0 ;  /* 0x0000000000347308 */ /* 0x0007e20000000800 */
[----:B------:R-:W-:Y:S01]  /*d730*/  UIADD3 UR19, UR35, 0x646e171e, URZ ;  /* 0x646e171e23137890 */ /* 0x000fe2000fffe03f */
[----:B------:R-:W-:-:S04]  /*d740*/  IMAD.WIDE.U32 R2, R25, -0x2daee0ad, RZ ;  /* 0xd2511f5319027825 */ /* 0x000fc800078e00ff */
        /* <DEDUP_REMOVED lines=8> */
[----:B---3--:R-:W-:Y:S01]  /*d7d0*/  FFMA.FTZ R0, R134, UR8, -R10 ;  /* 0x0000000886007c23 */ /* 0x008fe2000801080a */
[----:B------:R-:W-:-:S03]  /*d7e0*/  MOV R44, R30 ;  /* 0x0000001e002c7202 */ /* 0x000fc60000000f00 */
[----:B------:R3:W-:Y:S01]  /*d7f0*/  MUFU.EX2 R55, R0 ;  /* 0x0000000000377308 */ /* 0x0007e20000000800 */
[----:B------:R-:W-:Y:S01]  /*d800*/  IMAD.MOV.U32 R30, RZ, RZ, R219 ;  /* 0x000000ffff1e7224 */ /* 0x000fe200078e00db */
[C---:B-1----:R-:W-:Y:S01]  /*d810*/  HMMA.16816.F32 R116, R4.reuse, R12, R116 ;  /* 0x0000000c0474723c */ /* 0x042fe20000001874 */
[-C--:B------:R-:W-:Y:S01]  /*d820*/  FMUL.FTZ R124, R124, R9.reuse ;  /* 0x000000097c7c7220 */ /* 0x080fe20000410000 */
[-C--:B------:R-:W-:Y:S01]  /*d830*/  FMUL.FTZ R125, R125, R9.reuse ;  /* 0x000000097d7d7220 */ /* 0x080fe20000410000 */
[-C--:B------:R-:W-:Y:S01]  /*d840*/  FMUL.FTZ R126, R126, R8.reuse ;  /* 0x000000087e7e7220 */ /* 0x080fe20000410000 */
[----:B------:R-:W-:Y:S01]  /*d850*/  FMUL.FTZ R127, R127, R8 ;  /* 0x000000087f7f7220 */ /* 0x000fe20000410000 */
[----:B------:R-:W-:Y:S01]  /*d860*/  FMUL.FTZ R128, R128, R9 ;  /* 0x0000000980807220 */ /* 0x000fe20000410000 */
[----:B------:R-:W-:Y:S01]  /*d870*/  HMMA.16816.F32 R120, R4, R14, R120 ;  /* 0x0000000e0478723c */ /* 0x000fe20000001878 */
[----:B---3--:R-:W-:-:S04]  /*d880*/  FFMA.FTZ R0, R172, UR8, -R10 ;  /* 0x00000008ac007c23 */ /* 0x008fc8000801080a */
[----:B------:R1:W-:Y:S01]  /*d890*/  MUFU.EX2 R219, R0 ;  /* 0x0000000000db7308 */ /* 0x0003e20000000800 */
[----:B------:R-:W-:Y:S01]  /*d8a0*/  LOP3.LUT R13, R2, 0xff, RZ, 0xc0, !PT ;  /* 0x000000ff020d7812 */ /* 0x000fe200078ec0ff */
[----:B------:R-:W-:Y:S01]  /*d8b0*/  FMUL.FTZ R129, R129, R9 ;  /* 0x0000000981817220 */ /* 0x000fe20000410000 */
[--C-:B------:R-:W-:Y:S01]  /*d8c0*/  SHF.R.U32.HI R15, RZ, 0x10, R2.reuse ;  /* 0x00000010ff0f7819 */ /* 0x100fe20000011602 */
[-C--:B------:R-:W-:Y:S01]  /*d8d0*/  FMUL.FTZ R130, R130, R8.reuse ;  /* 0x0000000882827220 */ /* 0x080fe20000410000 */
[----:B------:R-:W-:Y:S01]  /*d8e0*/  SHF.R.U32.HI R14, RZ, 0x18, R2 ;  /* 0x00000018ff0e7819 */ /* 0x000fe20000011602 */
[----:B------:R-:W-:Y:S01]  /*d8f0*/  FMUL.FTZ R131, R131, R8 ;  /* 0x0000000883837220 */ /* 0x000fe20000410000 */
[----:B------:R-:W-:Y:S01]  /*d900*/  FFMA.FTZ R12, R135, UR8, -R10 ;  /* 0x00000008870c7c23 */ /* 0x000fe2000801080a */
[----:B-1----:R-:W-:Y:S02]  /*d910*/  LOP3.LUT R0, R3, UR19, R24, 0x96, !PT ;  /* 0x0000001303007c12 */ /* 0x002fe4000f8e9618 */
[----:B------:R-:W-:-:S04]  /*d920*/  LOP3.LUT R3, R2, 0xffff, RZ, 0xc0, !PT ;  /* 0x0000ffff02037812 */ /* 0x000fc800078ec0ff */
[----:B------:R-:W-:Y:S01]  /*d930*/  SHF.R.U32.HI R2, RZ, 0x8, R3 ;  /* 0x00000008ff027819 */ /* 0x000fe20000011603 */
[----:B------:R-:W-:Y:S01]  /*d940*/  FFMA.FTZ R3, R178, UR8, -R11 ;  /* 0x00000008b2037c23 */ /* 0x000fe2000801080b */
[----:B------:R-:W1:Y:S01]  /*d950*/  MUFU.EX2 R81, R12 ;  /* 0x0000000c00517308 */ /* 0x000e620000000800 */
[----:B------:R-:W-:Y:S01]  /*d960*/  IMAD.MOV.U32 R73, RZ, RZ, R36 ;  /* 0x000000ffff497224 */ /* 0x000fe200078e0024 */
[----:B------:R-:W-:Y:S01]  /*d970*/  PRMT R13, R13, 0x5410, R2 ;  /* 0x000054100d0d7816 */ /* 0x000fe20000000002 */
[----:B------:R-:W-:Y:S01]  /*d980*/  IMAD.MOV.U32 R72, RZ, RZ, R37 ;  /* 0x000000ffff487224 */ /* 0x000fe200078e0025 */
[----:B------:R-:W-:Y:S01]  /*d990*/  LOP3.LUT R2, R15, 0xff, RZ, 0xc0, !PT ;  /* 0x000000ff0f027812 */ /* 0x000fe200078ec0ff */
[----:B------:R-:W-:Y:S01]  /*d9a0*/  IMAD.MOV.U32 R76, RZ, RZ, R38 ;  /* 0x000000ffff4c7224 */ /* 0x000fe200078e0026 */
[----:B--2---:R-:W-:Y:S01]  /*d9b0*/  HMMA.16816.F32 R124, R4, R16, R124 ;  /* 0x00000010047c723c */ /* 0x004fe2000000187c */
[----:B------:R-:W-:Y:S01]  /*d9c0*/  IMAD.MOV.U32 R77, RZ, RZ, R39 ;  /* 0x000000ffff4d7224 */ /* 0x000fe200078e0027 */
[----:B------:R2:W-:Y:S01]  /*d9d0*/  MUFU.EX2 R84, R3 ;  /* 0x0000000300547308 */ /* 0x0005e20000000800 */
[----:B------:R-:W-:-:S03]  /*d9e0*/  IMAD.MOV.U32 R83, RZ, RZ, R28 ;  /* 0x000000ffff537224 */ /* 0x000fc600078e001c */
[----:B------:R-:W-:Y:S01]  /*d9f0*/  HMMA.16816.F32 R36, R4, R18, R128 ;  /* 0x000000120424723c */ /* 0x000fe20000001880 */
[----:B------:R-:W-:Y:S01]  /*da00*/  PRMT R28, R2, 0x5410, R14 ;  /* 0x00005410021c7816 */ /* 0x000fe2000000000e */
[----:B------:R-:W-:Y:S01]  /*da10*/  IMAD.MOV.U32 R82, RZ, RZ, R26 ;  /* 0x000000ffff527224 */ /* 0x000fe200078e001a */
[----:B------:R-:W-:Y:S02]  /*da20*/  MOV R79, R29 ;  /* 0x0000001d004f7202 */ /* 0x000fe40000000f00 */
[----:B------:R-:W-:Y:S01]  /*da30*/  MOV R78, R27 ;  /* 0x0000001b004e7202 */ /* 0x000fe20000000f00 */
[----:B------:R-:W-:Y:S02]  /*da40*/  IMAD.MOV.U32 R68, RZ, RZ, R41 ;  /* 0x000000ffff447224 */ /* 0x000fe400078e0029 */
[--C-:B------:R-:W-:Y:S01]  /*da50*/  FFMA.FTZ R5, R175, UR8, -R11.reuse ;  /* 0x00000008af057c23 */ /* 0x100fe2000801080b */
[----:B------:R-:W-:Y:S01]  /*da60*/  LOP3.LUT R2, R0, 0xffff, RZ, 0xc0, !PT ;  /* 0x0000ffff00027812 */ /* 0x000fe200078ec0ff */
[----:B------:R-:W3:Y:S01]  /*da70*/  LDSM.16.MT88.4 R24, [R185+0x10800] ;  /* 0x01080000b918783b */ /* 0x000ee20000004200 */
[----:B--2---:R-:W-:Y:S01]  /*da80*/  FFMA.FTZ R3, R174, UR8, -R11 ;  /* 0x00000008ae037c23 */ /* 0x004fe2000801080b */
[----:B------:R2:W-:Y:S01]  /*da90*/  MUFU.EX2 R29, R5 ;  /* 0x00000005001d7308 */ /* 0x0005e20000000800 */
[----:B------:R-:W-:Y:S01]  /*daa0*/  LOP3.LUT R6, R0, 0xff, RZ, 0xc0, !PT ;  /* 0x000000ff00067812 */ /* 0x000fe200078ec0ff */
[----:B------:R-:W-:Y:S01]  /*dab0*/  IMAD.MOV.U32 R75, RZ, RZ, R42 ;  /* 0x000000ffff4b7224 */ /* 0x000fe200078e002a */
[----:B------:R-:W-:-:S02]  /*dac0*/  SHF.R.U32.HI R4, RZ, 0x8, R2 ;  /* 0x00000008ff047819 */ /* 0x000fc40000011602 */
[----:B------:R-:W-:Y:S02]  /*dad0*/  MOV R69, R40 ;  /* 0x0000002800457202 */ /* 0x000fe40000000f00 */
[----:B------:R-:W-:Y:S01]  /*dae0*/  MOV R74, R43 ;  /* 0x0000002b004a7202 */ /* 0x000fe20000000f00 */
[----:B------:R4:W5:Y:S01]  /*daf0*/  MUFU.EX2 R80, R3 ;  /* 0x0000000300507308 */ /* 0x0009620000000800 */
[----:B------:R-:W-:Y:S01]  /*db00*/  IMAD.MOV.U32 R40, RZ, RZ, R23 ;  /* 0x000000ffff287224 */ /* 0x000fe200078e0017 */
[----:B------:R-:W-:Y:S01]  /*db10*/  MOV R42, R21 ;  /* 0x00000015002a7202 */ /* 0x000fe20000000f00 */
[----:B------:R-:W-:Y:S01]  /*db20*/  IMAD.MOV.U32 R41, RZ, RZ, R22 ;  /* 0x000000ffff297224 */ /* 0x000fe200078e0016 */
[----:B------:R-:W-:Y:S01]  /*db30*/  SHF.R.U32.HI R7, RZ, 0x18, R0 ;  /* 0x00000018ff077819 */ /* 0x000fe20000011600 */
[----:B------:R-:W-:Y:S01]  /*db40*/  IMAD.MOV.U32 R43, RZ, RZ, R20 ;  /* 0x000000ffff2b7224 */ /* 0x000fe200078e0014 */
[----:B------:R-:W-:Y:S01]  /*db50*/  MOV R87, R239 ;  /* 0x000000ef00577202 */ /* 0x000fe20000000f00 */
[----:B------:R-:W3:Y:S01]  /*db60*/  LDSM.16.MT88.4 R20, [R186+0x10800] ;  /* 0x01080000ba14783b */ /* 0x000ee20000004200 */
[----:B--2---:R-:W-:Y:S01]  /*db70*/  PRMT R5, R6, 0x5410, R4 ;  /* 0x0000541006057816 */ /* 0x004fe20000000004 */
[----:B------:R-:W-:Y:S01]  /*db80*/  FFMA.FTZ R4, R179, UR8, -R11 ;  /* 0x00000008b3047c23 */ /* 0x000fe2000801080b */
[----:B-1----:R-:W-:Y:S01]  /*db90*/  F2FP.F16.F32.PACK_AB R2, R81, R219 ;  /* 0x000000db5102723e */ /* 0x002fe200000000ff */
[----:B------:R-:W-:Y:S01]  /*dba0*/  IMAD.MOV.U32 R178, RZ, RZ, R52 ;  /* 0x000000ffffb27224 */ /* 0x000fe200078e0034 */
[----:B------:R-:W1:Y:S01]  /*dbb0*/  LDSM.16.MT88.4 R16, [R188+0x10800] ;  /* 0x01080000bc10783b */ /* 0x000e620000004200 */
[----:B------:R2:W2:Y:S01]  /*dbc0*/  MUFU.EX2 R239, R4 ;  /* 0x0000000400ef7308 */ /* 0x0004a20000000800 */
[----:B----4-:R-:W-:-:S02]  /*dbd0*/  SHF.R.U32.HI R3, RZ, 0x10, R0 ;  /* 0x00000010ff037819 */ /* 0x010fc40000011600 */
[--C-:B------:R-:W-:Y:S02]  /*dbe0*/  HSET2.LE.AND R0, R13, R176.reuse, PT ;  /* 0x000000b00d007233 */ /* 0x100fe40003803000 */
[----:B------:R-:W-:Y:S01]  /*dbf0*/  LOP3.LUT R3, R3, 0xff, RZ, 0xc0, !PT ;  /* 0x000000ff03037812 */ /* 0x000fe200078ec0ff */
[----:B------:R-:W4:Y:S02]  /*dc00*/  LDSM.16.MT88.4 R12, [R187+0x10800] ;  /* 0x01080000bb0c783b */ /* 0x000f240000004200 */
[----:B------:R-:W-:Y:S02]  /*dc10*/  LOP3.LUT R6, R0, R2, RZ, 0xc0, !PT ;  /* 0x0000000200067212 */ /* 0x000fe400078ec0ff */
[----:B------:R-:W-:Y:S02]  /*dc20*/  HSET2.LE.AND R0, R28, R176, PT ;  /* 0x000000b01c007233 */ /* 0x000fe40003803000 */
[----:B-----5:R-:W-:Y:S02]  /*dc30*/  F2FP.F16.F32.PACK_AB R2, R29, R80 ;  /* 0x000000501d02723e */ /* 0x020fe400000000ff */
[----:B------:R-:W-:-:S02]  /*dc40*/  PRMT R3, R3, 0x5410, R7 ;  /* 0x0000541003037816 */ /* 0x000fc40000000007 */
[----:B------:R-:W-:Y:S02]  /*dc50*/  LOP3.LUT R7, R0, R2, RZ, 0xc0, !PT ;  /* 0x0000000200077212 */ /* 0x000fe400078ec0ff */
[----:B------:R-:W-:Y:S02]  /*dc60*/  HSET2.LE.AND R0, R5, R176, PT ;  /* 0x000000b005007233 */ /* 0x000fe40003803000 */
[----:B------:R-:W-:-:S04]  /*dc70*/  F2FP.F16.F32.PACK_AB R2, R55, R178 ;  /* 0x000000b23702723e */ /* 0x000fc800000000ff */
[----:B--2---:R-:W-:Y:S02]  /*dc80*/  LOP3.LUT R4, R0, R2, RZ, 0xc0, !PT ;  /* 0x0000000200047212 */ /* 0x004fe400078ec0ff */
[----:B------:R-:W-:Y:S02]  /*dc90*/  HSET2.LE.AND R0, R3, R176, PT ;  /* 0x000000b003007233 */ /* 0x000fe40003803000 */
[----:B------:R-:W-:-:S04]  /*dca0*/  F2FP.F16.F32.PACK_AB R2, R239, R84 ;  /* 0x00000054ef02723e */ /* 0x000fc800000000ff */
[----:B------:R-:W-:-:S07]  /*dcb0*/  LOP3.LUT R5, R0, R2, RZ, 0xc0, !PT ;  /* 0x0000000200057212 */ /* 0x000fce00078ec0ff */
[C---:B---3--:R-:W-:Y:S06]  /*dcc0*/  HMMA.16816.F32 R136, R4.reuse, R24, R136 ;  /* 0x000000180488723c */ /* 0x048fec0000001888 */
[----:B------:R-:W-:Y:S01]  /*dcd0*/  HMMA.16816.F32 R40, R4, R26, R40 ;  /* 0x0000001a0428723c */ /* 0x000fe20000001828 */
[----:B------:R-:W2:Y:S01]  /*dce0*/  LDSM.16.MT88.4 R24, [R185+0x12800] ;  /* 0x01280000b918783b */ /* 0x000ea20000004200 */
[----:B------:R-:W-:Y:S01]  /*dcf0*/  IMAD.MOV.U32 R61, RZ, RZ, R44 ;  /* 0x000000ffff3d7224 */ /* 0x000fe200078e002c */
[----:B------:R-:W-:Y:S01]  /*dd00*/  MOV R60, R45 ;  /* 0x0000002d003c7202 */ /* 0x000fe20000000f00 */
[----:B------:R-:W-:-:S02]  /*dd10*/  IMAD.MOV.U32 R71, RZ, RZ, R46 ;  /* 0x000000ffff477224 */ /* 0x000fc400078e002e */
[----:B------:R-:W-:Y:S01]  /*dd20*/  IMAD.MOV.U32 R70, RZ, RZ, R47 ;  /* 0x000000ffff467224 */ /* 0x000fe200078e002f */
[C---:B------:R-:W-:Y:S06]  /*dd30*/  HMMA.16816.F32 R144, R4.reuse, R20, R144 ;  /* 0x000000140490723c */ /* 0x040fec0000001890 */
[----:B------:R-:W-:Y:S01]  /*dd40*/  HMMA.16816.F32 R44, R4, R22, R248 ;  /* 0x00000016042c723c */ /* 0x000fe200000018f8 */
[----:B------:R-:W3:Y:S01]  /*dd50*/  LDSM.16.MT88.4 R20, [R186+0x12800] ;  /* 0x01280000ba14783b */ /* 0x000ee20000004200 */
[----:B------:R-:W-:Y:S01]  /*dd60*/  MOV R63, R53 ;  /* 0x00000035003f7202 */ /* 0x000fe20000000f00 */
[----:B------:R-:W-:Y:S01]  /*dd70*/  IMAD.MOV.U32 R62, RZ, RZ, R54 ;  /* 0x000000ffff3e7224 */ /* 0x000fe200078e0036 */
[----:B------:R-:W-:-:S02]  /*dd80*/  MOV R133, R73 ;  /* 0x0000004900857202 */ /* 0x000fc40000000f00 */
[----:B-1----:R-:W-:Y:S01]  /*dd90*/  HMMA.16816.F32 R152, R4, R16, R152 ;  /* 0x000000100498723c */ /* 0x002fe20000001898 */
[----:B------:R-:W-:Y:S02]  /*dda0*/  IMAD.MOV.U32 R248, RZ, RZ, R55 ;  /* 0x000000fffff87224 */ /* 0x000fe400078e0037 */
[----:B------:R-:W-:-:S03]  /*ddb0*/  IMAD.MOV.U32 R129, RZ, RZ, R82 ;  /* 0x000000ffff817224 */ /* 0x000fc600078e0052 */
[C---:B------:R-:W-:Y:S01]  /*ddc0*/  HMMA.16816.F32 R52, R4.reuse, R18, R240 ;  /* 0x000000120434723c */ /* 0x040fe200000018f0 */
[----:B------:R-:W1:Y:S01]  /*ddd0*/  LDSM.16.MT88.4 R16, [R188+0x12800] ;  /* 0x01280000bc10783b */ /* 0x000e620000004200 */
[----:B------:R-:W-:Y:S02]  /*dde0*/  IMAD.MOV.U32 R130, RZ, RZ, R83 ;  /* 0x000000ffff827224 */ /* 0x000fe400078e0053 */
[----:B------:R-:W-:Y:S01]  /*ddf0*/  IMAD.MOV.U32 R134, RZ, RZ, R72 ;  /* 0x000000ffff867224 */ /* 0x000fe200078e0048 */
[----:B------:R-:W-:Y:S01]  /*de00*/  MOV R72, R62 ;  /* 0x0000003e00487202 */ /* 0x000fe20000000f00 */
[----:B------:R-:W-:Y:S01]  /*de10*/  IMAD.MOV.U32 R82, RZ, RZ, R60 ;  /* 0x000000ffff527224 */ /* 0x000fe200078e003c */
[----:B----4-:R-:W-:Y:S01]  /*de20*/  HMMA.16816.F32 R160, R4, R12, R160 ;  /* 0x0000000c04a0723c */ /* 0x010fe200000018a0 */
[----:B------:R-:W-:Y:S02]  /*de30*/  IMAD.MOV.U32 R83, RZ, RZ, R61 ;  /* 0x000000ffff537224 */ /* 0x000fe400078e003d */
[----:B------:R-:W-:-:S03]  /*de40*/  IMAD.MOV.U32 R73, RZ, RZ, R63 ;  /* 0x000000ffff497224 */ /* 0x000fc600078e003f */
[----:B------:R-:W-:Y:S01]  /*de50*/  HMMA.16816.F32 R60, R4, R14, R224 ;  /* 0x0000000e043c723c */ /* 0x000fe200000018e0 */
[----:B------:R-:W4:Y:S01]  /*de60*/  LDSM.16.MT88.4 R12, [R187+0x12800] ;  /* 0x01280000bb0c783b */ /* 0x000f220000004200 */
[----:B------:R-:W-:Y:S01]  /*de70*/  MOV R243, R84 ;  /* 0x0000005400f37202 */ /* 0x000fe20000000f00 */
[----:B------:R-:W-:Y:S02]  /*de80*/  IMAD.MOV.U32 R84, RZ, RZ, R74 ;  /* 0x000000ffff547224 */ /* 0x000fe400078e004a */
[----:B------:R-:W-:Y:S01]  /*de90*/  IMAD.MOV.U32 R85, RZ, RZ, R75 ;  /* 0x000000ffff557224 */ /* 0x000fe200078e004b */
[----:B------:R-:W-:Y:S01]  /*dea0*/  MOV R75, R31 ;  /* 0x0000001f004b7202 */ /* 0x000fe20000000f00 */
[----:B------:R-:W-:Y:S02]  /*deb0*/  IMAD.MOV.U32 R74, RZ, RZ, R132 ;  /* 0x000000ffff4a7224 */ /* 0x000fe400078e0084 */
[----:B------:R-:W-:Y:S02]  /*dec0*/  IMAD.MOV.U32 R132, RZ, RZ, R30 ;  /* 0x000000ffff847224 */ /* 0x000fe400078e001e */
[----:B------:R-:W-:-:S02]  /*ded0*/  IMAD.MOV.U32 R251, RZ, RZ, R29 ;  /* 0x000000fffffb7224 */ /* 0x000fc400078e001d */
[----:B------:R-:W5:Y:S01]  /*dee0*/  LDSM.16.MT88.4 R28, [R185+0x14800] ;  /* 0x01480000b91c783b */ /* 0x000f620000004200 */
        /* <DEDUP_REMOVED lines=11> */
[----:B--2---:R-:W-:Y:S01]  /*dfa0*/  HMMA.16816.F32 R76, R4, R26, R232 ;  /* 0x0000001a044c723c */ /* 0x004fe200000018e8 */
[----:B------:R-:W-:-:S05]  /*dfb0*/  IMAD.MOV.U32 R80, RZ, RZ, R70 ;  /* 0x000000ffff507224 */ /* 0x000fca00078e0046 */
[C---:B------:R-:W-:Y:S01]  /*dfc0*/  HMMA.16816.F32 R68, R4.reuse, R24, R244 ;  /* 0x000000180444723c */ /* 0x040fe200000018f4 */
[----:B------:R-:W2:Y:S01]  /*dfd0*/  LDSM.16.MT88.4 R24, [R186+0x14800] ;  /* 0x01480000ba18783b */ /* 0x000ea20000004200 */
[----:B------:R-:W-:Y:S01]  /*dfe0*/  IMAD.MOV.U32 R224, RZ, RZ, R85 ;  /* 0x000000ffffe07224 */ /* 0x000fe200078e0055 */
[----:B------:R-:W-:Y:S01]  /*dff0*/  MOV R225, R86 ;  /* 0x0000005600e17202 */ /* 0x000fe20000000f00 */
[----:B------:R-:W-:Y:S01]  /*e000*/  IMAD.MOV.U32 R226, RZ, RZ, R87 ;  /* 0x000000ffffe27224 */ /* 0x000fe200078e0057 */
[----:B------:R-:W-:Y:S01]  /*e010*/  MOV R240, R81 ;  /* 0x0000005100f07202 */ /* 0x000fe20000000f00 */
[----:B------:R-:W-:Y:S02]  /*e020*/  IMAD.MOV.U32 R227, RZ, RZ, R80 ;  /* 0x000000ffffe37224 */ /* 0x000fe400078e0050 */
[----:B------:R-:W-:Y:S02]  /*e030*/  IMAD.MOV.U32 R247, RZ, RZ, R84 ;  /* 0x000000fffff77224 */ /* 0x000fe400078e0054 */
[----:B------:R-:W-:Y:S01]  /*e040*/  IMAD.MOV.U32 R241, RZ, RZ, R82 ;  /* 0x000000fffff17224 */ /* 0x000fe200078e0052 */
[----:B---3--:R-:W-:Y:S01]  /*e050*/  HMMA.16816.F32 R84, R4, R22, R220 ;  /* 0x000000160454723c */ /* 0x008fe200000018dc */
[----:B------:R-:W-:-:S05]  /*e060*/  IMAD.MOV.U32 R0, RZ, RZ, R83 ;  /* 0x000000ffff007224 */ /* 0x000fca00078e0053 */
[----:B------:R-:W-:Y:S01]  /*e070*/  HMMA.16816.F32 R80, R4, R20, R228 ;  /* 0x000000140450723c */ /* 0x000fe200000018e4 */
[----:B------:R-:W3:Y:S01]  /*e080*/  LDSM.16.MT88.4 R20, [R188+0x14800] ;  /* 0x01480000bc14783b */ /* 0x000ee20000004200 */
[----:B------:R-:W-:Y:S01]  /*e090*/  MOV R235, R129 ;  /* 0x0000008100eb7202 */ /* 0x000fe20000000f00 */
[----:B------:R-:W-:-:S03]  /*e0a0*/  IMAD.MOV.U32 R234, RZ, RZ, R130 ;  /* 0x000000ffffea7224 */ /* 0x000fc600078e0082 */
[----:B-1----:R-:W-:Y:S01]  /*e0b0*/  HMMA.16816.F32 R48, R4, R16, R48 ;  /* 0x000000100430723c */ /* 0x002fe20000001830 */
[----:B------:R-:W-:Y:S01]  /*e0c0*/  IMAD.MOV.U32 R233, RZ, RZ, R131 ;  /* 0x000000ffffe97224 */ /* 0x000fe200078e0083 */
[----:B------:R-:W-:Y:S01]  /*e0d0*/  MOV R2, R72 ;  /* 0x0000004800027202 */ /* 0x000fe20000000f00 */
[----:B------:R-:W-:-:S03]  /*e0e0*/  IMAD.MOV.U32 R3, RZ, RZ, R73 ;  /* 0x000000ffff037224 */ /* 0x000fc600078e0049 */
[----:B------:R-:W-:Y:S01]  /*e0f0*/  HMMA.16816.F32 R56, R4, R18, R56 ;  /* 0x000000120438723c */ /* 0x000fe20000001838 */
[----:B------:R-:W1:Y:S01]  /*e100*/  LDSM.16.MT88.4 R16, [R187+0x14800] ;  /* 0x01480000bb10783b */ /* 0x000e620000004200 */
[----:B------:R-:W-:Y:S01]  /*e110*/  IMAD.MOV.U32 R179, RZ, RZ, R74 ;  /* 0x000000ffffb37224 */ /* 0x000fe200078e004a */
[----:B------:R-:W-:-:S03]  /*e120*/  MOV R175, R75 ;  /* 0x0000004b00af7202 */ /* 0x000fc60000000f00 */
[C---:B----4-:R-:W-:Y:S06]  /*e130*/  HMMA.16816.F32 R72, R4.reuse, R12, R180 ;  /* 0x0000000c0448723c */ /* 0x050fec00000018b4 */
[C---:B------:R-:W-:Y:S01]  /*e140*/  HMMA.16816.F32 R128, R4.reuse, R14, R168 ;  /* 0x0000000e0480723c */ /* 0x040fe200000018a8 */
[----:B------:R-:W4:Y:S05]  /*e150*/  LDSM.16.MT88.4 R12, [R185+0x16800] ;  /* 0x01680000b90c783b */ /* 0x000f2a0000004200 */
[----:B-----5:R-:W-:Y:S01]  /*e160*/  HMMA.16816.F32 R156, R4, R28, R156 ;  /* 0x0000001c049c723c */ /* 0x020fe2000000189c */
[----:B------:R-:W-:-:S05]  /*e170*/  MOV R246, R133 ;  /* 0x0000008500f67202 */ /* 0x000fca0000000f00 */
[C---:B------:R-:W-:Y:S01]  /*e180*/  HMMA.16816.F32 R164, R4.reuse, R30, R164 ;  /* 0x0000001e04a4723c */ /* 0x040fe200000018a4 */
[----:B------:R-:W5:Y:S01]  /*e190*/  LDSM.16.MT88.4 R28, [R186+0x16800] ;  /* 0x01680000ba1c783b */ /* 0x000f620000004200 */
[----:B------:R-:W-:Y:S01]  /*e1a0*/  UIADD3 UR24, UR24, 0x1, URZ ;  /* 0x0000000118187890 */ /* 0x000fe2000fffe03f */
[----:B------:R-:W-:Y:S01]  /*e1b0*/  MOV R232, R174 ;  /* 0x000000ae00e87202 */ /* 0x000fe20000000f00 */
[----:B------:R-:W-:Y:S02]  /*e1c0*/  IMAD.MOV.U32 R244, RZ, RZ, R135 ;  /* 0x000000fffff47224 */ /* 0x000fe400078e0087 */
[----:B------:R-:W-:Y:S02]  /*e1d0*/  IMAD.MOV.U32 R245, RZ, RZ, R134 ;  /* 0x000000fffff57224 */ /* 0x000fe400078e0086 */
[----:B------:R-:W-:Y:S02]  /*e1e0*/  IMAD.MOV.U32 R174, RZ, RZ, R132 ;  /* 0x000000ffffae7224 */ /* 0x000fe400078e0084 */
[----:B--2---:R-:W-:Y:S07]  /*e1f0*/  HMMA.16816.F32 R132, R4, R26, R140 ;  /* 0x0000001a0484723c */ /* 0x004fee000000188c */
[----:B------:R-:W-:-:S02]  /*e200*/  IMAD.MOV.U32 R26, RZ, RZ, R246 ;  /* 0x000000ffff1a7224 */ /* 0x000fc400078e00f6 */
[----:B------:R-:W-:Y:S02]  /*e210*/  IMAD.MOV.U32 R246, RZ, RZ, R0 ;  /* 0x000000fffff67224 */ /* 0x000fe400078e0000 */
[----:B------:R-:W-:Y:S01]  /*e220*/  IMAD.U32 R0, RZ, RZ, UR24 ;  /* 0x00000018ff007e24 */ /* 0x000fe2000f8e00ff */
[C---:B------:R-:W-:Y:S01]  /*e230*/  HMMA.16816.F32 R148, R4.reuse, R24, R148 ;  /* 0x000000180494723c */ /* 0x040fe20000001894 */
[----:B------:R-:W-:Y:S01]  /*e240*/  IMAD.MOV.U32 R142, RZ, RZ, R244 ;  /* 0x000000ffff8e7224 */ /* 0x000fe200078e00f4 */
[----:B------:R-:W-:Y:S02]  /*e250*/  MOV R244, R240 ;  /* 0x000000f000f47202 */ /* 0x000fe40000000f00 */
[----:B------:R-:W-:Y:S01]  /*e260*/  LOP3.LUT R0, R237, UR35, R0, 0x96, !PT ;  /* 0x00000023ed007c12 */ /* 0x000fe2000f8e9600 */
[----:B------:R-:W-:Y:S01]  /*e270*/  IMAD.MOV.U32 R240, RZ, RZ, R179 ;  /* 0x000000fffff07224 */ /* 0x000fe200078e00b3 */
[----:B---3--:R-:W-:Y:S01]  /*e280*/  HMMA.16816.F32 R64, R4, R20, R64 ;  /* 0x000000140440723c */ /* 0x008fe20000001840 */
[----:B------:R-:W-:Y:S01]  /*e290*/  MOV R24, R245 ;  /* 0x000000f500187202 */ /* 0x000fe20000000f00 */
[----:B------:R-:W-:Y:S01]  /*e2a0*/  IMAD.MOV.U32 R245, RZ, RZ, R241 ;  /* 0x000000fffff57224 */ /* 0x000fe200078e00f1 */
[----:B------:R-:W-:Y:S01]  /*e2b0*/  MOV R141, R177 ;  /* 0x000000b1008d7202 */ /* 0x000fe20000000f00 */
[----:B------:R-:W-:Y:S01]  /*e2c0*/  IMAD.MOV.U32 R241, RZ, RZ, R178 ;  /* 0x000000fffff17224 */ /* 0x000fe200078e00b2 */
[----:B------:R-:W-:Y:S01]  /*e2d0*/  MOV R143, R2 ;  /* 0x00000002008f7202 */ /* 0x000fe20000000f00 */
[----:B------:R-:W-:-:S02]  /*e2e0*/  IMAD.MOV.U32 R27, RZ, RZ, R3 ;  /* 0x000000ffff1b7224 */ /* 0x000fc400078e0003 */
[----:B------:R-:W-:Y:S02]  /*e2f0*/  IMAD.MOV.U32 R21, RZ, RZ, R176 ;  /* 0x000000ffff157224 */ /* 0x000fe400078e00b0 */
[----:B------:R-:W-:Y:S01]  /*e300*/  HMMA.16816.F32 R176, R4, R22, R88 ;  /* 0x0000001604b0723c */ /* 0x000fe20000001858 */
[----:B------:R-:W-:Y:S01]  /*e310*/  IMAD.WIDE.U32 R2, R0, -0x326172a9, RZ ;  /* 0xcd9e8d5700027825 */ /* 0x000fe200078e00ff */
[----:B------:R-:W-:-:S05]  /*e320*/  MOV R25, R175 ;  /* 0x000000af00197202 */ /* 0x000fca0000000f00 */
[----:B------:R-:W-:Y:S01]  /*e330*/  IMAD.MOV.U32 R90, RZ, RZ, R172 ;  /* 0x000000ffff5a7224 */ /* 0x000fe200078e00ac */
[----:B------:R-:W-:Y:S01]  /*e340*/  MOV R91, R173 ;  /* 0x000000ad005b7202 */ /* 0x000fe20000000f00 */
[----:B------:R-:W-:Y:S01]  /*e350*/  IMAD.MOV.U32 R140, RZ, RZ, R174 ;  /* 0x000000ffff8c7224 */ /* 0x000fe200078e00ae */
[----:B-1----:R-:W-:Y:S01]  /*e360*/  HMMA.16816.F32 R180, R4, R16, R92 ;  /* 0x0000001004b4723c */ /* 0x002fe2000000185c */
[----:B------:R-:W-:Y:S02]  /*e370*/  LOP3.LUT R0, R33, UR14, R2, 0x96, !PT ;  /* 0x0000000e21007c12 */ /* 0x000fe4000f8e9602 */
[----:B------:R-:W-:-:S03]  /*e380*/  LOP3.LUT R3, R3, UR23, R90, 0x96, !PT ;  /* 0x0000001703037c12 */ /* 0x000fc6000f8e965a */
[----:B------:R-:W-:Y:S01]  /*e390*/  HMMA.16816.F32 R172, R4, R18, R96 ;  /* 0x0000001204ac723c */ /* 0x000fe20000001860 */
[----:B------:R-:W1:Y:S01]  /*e3a0*/  LDSM.16.MT88.4 R16, [R188+0x16800] ;  /* 0x01680000bc10783b */ /* 0x000e620000004200 */
[----:B------:R-:W-:-:S04]  /*e3b0*/  IMAD.WIDE.U32 R2, R3, -0x2daee0ad, RZ ;  /* 0xd2511f5303027825 */ /* 0x000fc800078e00ff */
[----:B----4-:R-:W-:Y:S01]  /*e3c0*/  HMMA.16816.F32 R220, R4, R12, R100 ;  /* 0x0000000c04dc723c */ /* 0x010fe20000001864 */
[----:B------:R-:W-:-:S06]  /*e3d0*/  LOP3.LUT R3, R3, UR13, R34, 0x96, !PT ;  /* 0x0000000d03037c12 */ /* 0x000fcc000f8e9622 */
[----:B------:R-:W-:Y:S01]  /*e3e0*/  IMAD.WIDE.U32 R12, R0, -0x2daee0ad, RZ ;  /* 0xd2511f53000c7825 */ /* 0x000fe200078e00ff */
[----:B------:R-:W-:Y:S02]  /*e3f0*/  MOV R91, R26 ;  /* 0x0000001a005b7202 */ /* 0x000fe40000000f00 */
[----:B------:R-:W-:Y:S02]  /*e400*/  MOV R88, R141 ;  /* 0x0000008d00587202 */ /* 0x000fe40000000f00 */
[----:B------:R-:W-:Y:S01]  /*e410*/  LOP3.LUT R0, R13, UR7, R2, 0x96, !PT ;  /* 0x000000070d007c12 */ /* 0x000fe2000f8e9602 */
[----:B------:R-:W-:Y:S02]  /*e420*/  IMAD.MOV.U32 R90, RZ, RZ, R27 ;  /* 0x000000ffff5a7224 */ /* 0x000fe400078e001b */
[----:B------:R-:W-:Y:S01]  /*e430*/  IMAD.MOV.U32 R89, RZ, RZ, R140 ;  /* 0x000000ffff597224 */ /* 0x000fe200078e008c */
[----:B------:R-:W-:Y:S01]  /*e440*/  MOV R140, R233 ;  /* 0x000000e9008c7202 */ /* 0x000fe20000000f00 */
[----:B------:R-:W-:-:S02]  /*e450*/  IMAD.MOV.U32 R26, RZ, RZ, R142 ;  /* 0x000000ffff1a7224 */ /* 0x000fc400078e008e */
[----:B------:R-:W-:Y:S02]  /*e460*/  IMAD.MOV.U32 R27, RZ, RZ, R232 ;  /* 0x000000ffff1b7224 */ /* 0x000fe400078e00e8 */
[----:B------:R-:W-:Y:S02]  /*e470*/  IMAD.MOV.U32 R141, RZ, RZ, R234 ;  /* 0x000000ffff8d7224 */ /* 0x000fe400078e00ea */
[----:B------:R-:W-:Y:S02]  /*e480*/  IMAD.MOV.U32 R142, RZ, RZ, R235 ;  /* 0x000000ffff8e7224 */ /* 0x000fe400078e00eb */
[----:B-----5:R-:W-:Y:S01]  /*e490*/  HMMA.16816.F32 R232, R4, R30, R112 ;  /* 0x0000001e04e8723c */ /* 0x020fe20000001870 */
[----:B------:R-:W-:-:S06]  /*e4a0*/  IMAD.WIDE.U32 R2, R3, -0x326172a9, RZ ;  /* 0xcd9e8d5703027825 */ /* 0x000fcc00078e00ff */
[----:B------:R-:W-:Y:S01]  /*e4b0*/  IMAD.WIDE.U32 R30, R0, -0x326172a9, RZ ;  /* 0xcd9e8d57001e7825 */ /* 0x000fe200078e00ff */
[----:B------:R-:W-:-:S03]  /*e4c0*/  LOP3.LUT R3, R3, UR12, R32, 0x96, !PT ;  /* 0x0000000c03037c12 */ /* 0x000fc6000f8e9620 */
[----:B------:R-:W-:Y:S01]  /*e4d0*/  FFMA.FTZ R0, R212, UR8, -R10 ;  /* 0x00000008d4007c23 */ /* 0x000fe2000801080a */
[----:B------:R-:W-:Y:S01]  /*e4e0*/  LOP3.LUT R13, R31, UR6, R2, 0x96, !PT ;  /* 0x000000061f0d7c12 */ /* 0x000fe2000f8e9602 */
[----:B------:R-:W-:Y:S02]  /*e4f0*/  IMAD.MOV.U32 R103, RZ, RZ, R21 ;  /* 0x000000ffff677224 */ /* 0x000fe400078e0015 */
[----:B------:R-:W2:Y:S01]  /*e500*/  LDSM.16.MT88.4 R20, [R187+0x16800] ;  /* 0x01680000bb14783b */ /* 0x000ea20000004200 */
[----:B------:R-:W-:Y:S01]  /*e510*/  IMAD.WIDE.U32 R2, R3, -0x2daee0ad, RZ ;  /* 0xd2511f5303027825 */ /* 0x000fe200078e00ff */
[----:B------:R3:W-:Y:S03]  /*e520*/  MUFU.EX2 R237, R0 ;  /* 0x0000000000ed7308 */ /* 0x0007e60000000800 */
[----:B------:R-:W-:Y:S01]  /*e530*/  IMAD.WIDE.U32 R32, R13, -0x2daee0ad, RZ ;  /* 0xd2511f530d207825 */ /* 0x000fe200078e00ff */
[----:B------:R-:W-:-:S03]  /*e540*/  MOV R95, R242 ;  /* 0x000000f2005f7202 */ /* 0x000fc60000000f00 */
[----:B------:R-:W-:Y:S01]  /*e550*/  IMAD.MOV.U32 R242, RZ, RZ, R243 ;  /* 0x000000fffff27224 */ /* 0x000fe200078e00f3 */
[----:B------:R-:W-:Y:S01]  /*e560*/  LOP3.LUT R2, R33, UR10, R2, 0x96, !PT ;  /* 0x0000000a21027c12 */ /* 0x000fe2000f8e9602 */
[----:B------:R-:W-:Y:S01]  /*e570*/  IMAD.MOV.U32 R243, RZ, RZ, R248 ;  /* 0x000000fffff37224 */ /* 0x000fe200078e00f8 */
[----:B------:R-:W-:Y:S01]  /*e580*/  MOV R248, R219 ;  /* 0x000000db00f87202 */ /* 0x000fe20000000f00 */
[----:B---3--:R-:W-:-:S04]  /*e590*/  FFMA.FTZ R0, R213, UR8, -R10 ;  /* 0x00000008d5007c23 */ /* 0x008fc8000801080a */
[----:B------:R3:W4:Y:S01]  /*e5a0*/  MUFU.EX2 R219, R0 ;  /* 0x0000000000db7308 */ /* 0x0007220000000800 */
[----:B------:R-:W-:Y:S01]  /*e5b0*/  FFMA.FTZ R13, R218, UR8, -R10 ;  /* 0x00000008da0d7c23 */ /* 0x000fe2000801080a */
[C---:B------:R-:W-:Y:S01]  /*e5c0*/  HMMA.16816.F32 R228, R4.reuse, R28, R108 ;  /* 0x0000001c04e4723c */ /* 0x040fe2000000186c */
[----:B------:R-:W-:Y:S01]  /*e5d0*/  IMAD.MOV.U32 R168, RZ, RZ, R224 ;  /* 0x000000ffffa87224 */ /* 0x000fe200078e00e0 */
[----:B------:R-:W-:Y:S01]  /*e5e0*/  MOV R169, R225 ;  /* 0x000000e100a97202 */ /* 0x000fe20000000f00 */
[----:B------:R-:W-:Y:S02]  /*e5f0*/  IMAD.MOV.U32 R170, RZ, RZ, R226 ;  /* 0x000000ffffaa7224 */ /* 0x000fe400078e00e2 */
[----:B------:R-:W-:Y:S01]  /*e600*/  IMAD.MOV.U32 R171, RZ, RZ, R227 ;  /* 0x000000ffffab7224 */ /* 0x000fe200078e00e3 */
[----:B------:R5:W-:Y:S01]  /*e610*/  MUFU.EX2 R218, R13 ;  /* 0x0000000d00da7308 */ /* 0x000be20000000800 */
[----:B------:R-:W-:Y:S01]  /*e620*/  HMMA.16816.F32 R224, R4, R14, R104 ;  /* 0x0000000e04e0723c */ /* 0x000fe20000001868 */
[----:B---3--:R-:W-:Y:S01]  /*e630*/  LOP3.LUT R0, R3, UR4, R12, 0x96, !PT ;  /* 0x0000000403007c12 */ /* 0x008fe2000f8e960c */
[----:B------:R-:W-:-:S04]  /*e640*/  IMAD.WIDE.U32 R2, R2, -0x326172a9, RZ ;  /* 0xcd9e8d5702027825 */ /* 0x000fc800078e00ff */
[----:B-1----:R-:W-:Y:S01]  /*e650*/  HMMA.16816.F32 R116, R4, R16, R116 ;  /* 0x000000100474723c */ /* 0x002fe20000001874 */
[----:B------:R-:W-:Y:S01]  /*e660*/  IMAD.WIDE.U32 R28, R0, -0x326172a9, RZ ;  /* 0xcd9e8d57001c7825 */ /* 0x000fe200078e00ff */
[----:B------:R-:W-:-:S03]  /*e670*/  LOP3.LUT R0, R2, 0xffff, RZ, 0xc0, !PT ;  /* 0x0000ffff02007812 */ /* 0x000fc600078ec0ff */
[----:B------:R-:W-:Y:S01]  /*e680*/  FFMA.FTZ R12, R95, UR8, -R10 ;  /* 0x000000085f0c7c23 */ /* 0x000fe2000801080a */
[----:B-----5:R-:W-:Y:S01]  /*e690*/  SHF.R.U32.HI R13, RZ, 0x10, R2 ;  /* 0x00000010ff0d7819 */ /* 0x020fe20000011602 */
[----:B------:R-:W-:Y:S01]  /*e6a0*/  IMAD.MOV.U32 R95, RZ, RZ, R88 ;  /* 0x000000ffff5f7224 */ /* 0x000fe200078e0058 */
[----:B------:R-:W-:Y:S02]  /*e6b0*/  LOP3.LUT R16, R2, 0xff, RZ, 0xc0, !PT ;  /* 0x000000ff02107812 */ /* 0x000fe400078ec0ff */
[----:B------:R-:W-:Y:S01]  /*e6c0*/  SHF.R.U32.HI R14, RZ, 0x18, R2 ;  /* 0x00000018ff0e7819 */ /* 0x000fe20000011602 */
[----:B------:R-:W-:Y:S01]  /*e6d0*/  IMAD.MOV.U32 R88, RZ, RZ, R89 ;  /* 0x000000ffff587224 */ /* 0x000fe200078e0059 */
[----:B------:R-:W-:Y:S02]  /*e6e0*/  LOP3.LUT R2, R3, UR22, R28, 0x96, !PT ;  /* 0x0000001603027c12 */ /* 0x000fe4000f8e961c */
[----:B------:R-:W-:Y:S01]  /*e6f0*/  SHF.R.U32.HI R15, RZ, 0x8, R0 ;  /* 0x00000008ff0f7819 */ /* 0x000fe20000011600 */
[----:B------:R1:W-:Y:S01]  /*e700*/  MUFU.EX2 R213, R12 ;  /* 0x0000000c00d57308 */ /* 0x0003e20000000800 */
[----:B------:R-:W-:Y:S01]  /*e710*/  MOV R89, R90 ;  /* 0x0000005a00597202 */ /* 0x000fe20000000f00 */
[----:B------:R-:W-:Y:S01]  /*e720*/  IMAD.MOV.U32 R90, RZ, RZ, R91 ;  /* 0x000000ffff5a7224 */ /* 0x000fe200078e005b */
[----:B------:R-:W-:Y:S01]  /*e730*/  LOP3.LUT R0, R13, 0xff, RZ, 0xc0, !PT ;  /* 0x000000ff0d007812 */ /* 0x000fe200078ec0ff */
[--C-:B------:R-:W-:Y:S01]  /*e740*/  FFMA.FTZ R3, R252, UR8, -R11.reuse ;  /* 0x00000008fc037c23 */ /* 0x100fe2000801080b */
[----:B------:R-:W-:Y:S01]  /*e750*/  FFMA.FTZ R13, R95, UR8, -R11 ;  /* 0x000000085f0d7c23 */ /* 0x000fe2000801080b */
[----:B------:R-:W-:Y:S01]  /*e760*/  IMAD.MOV.U32 R91, RZ, RZ, R24 ;  /* 0x000000ffff5b7224 */ /* 0x000fe200078e0018 */
[----:B------:R-:W-:Y:S01]  /*e770*/  PRMT R24, R16, 0x5410, R15 ;  /* 0x0000541010187816 */ /* 0x000fe2000000000f */
[----:B------:R3:W-:Y:S01]  /*e780*/  MUFU.EX2 R212, R3 ;  /* 0x0000000300d47308 */ /* 0x0007e20000000800 */
[----:B------:R-:W-:-:S02]  /*e790*/  PRMT R15, R0, 0x5410, R14 ;  /* 0x00005410000f7816 */ /* 0x000fc4000000000e */
[----:B------:R-:W-:Y:S02]  /*e7a0*/  SHF.R.U32.HI R0, RZ, 0x10, R2 ;  /* 0x00000010ff007819 */ /* 0x000fe40000011602 */
[----:B-1----:R-:W-:-:S03]  /*e7b0*/  LOP3.LUT R12, R2, 0xffff, RZ, 0xc0, !PT ;  /* 0x0000ffff020c7812 */ /* 0x002fc600078ec0ff */
[----:B------:R-:W1:Y:S01]  /*e7c0*/  MUFU.EX2 R35, R13 ;  /* 0x0000000d00237308 */ /* 0x000e620000000800 */
[----:B------:R-:W-:Y:S02]  /*e7d0*/  SHF.R.U32.HI R14, RZ, 0x18, R2 ;  /* 0x00000018ff0e7819 */ /* 0x000fe40000011602 */
[----:B------:R-:W-:Y:S02]  /*e7e0*/  SHF.R.U32.HI R12, RZ, 0x8, R12 ;  /* 0x00000008ff0c7819 */ /* 0x000fe4000001160c */
[----:B---3--:R-:W-:Y:S02]  /*e7f0*/  LOP3.LUT R3, R2, 0xff, RZ, 0xc0, !PT ;  /* 0x000000ff02037812 */ /* 0x008fe400078ec0ff */
[----:B------:R-:W-:Y:S02]  /*e800*/  LOP3.LUT R2, R0, 0xff, RZ, 0xc0, !PT ;  /* 0x000000ff00027812 */ /* 0x000fe400078ec0ff */
[----:B------:R-:W-:Y:S02]  /*e810*/  PRMT R0, R3, 0x5410, R12 ;  /* 0x0000541003007816 */ /* 0x000fe4000000000c */
[----:B------:R-:W-:-:S02]  /*e820*/  PRMT R12, R2, 0x5410, R14 ;  /* 0x00005410020c7816 */ /* 0x000fc4000000000e */
[----:B----4-:R-:W-:Y:S02]  /*e830*/  F2FP.F16.F32.PACK_AB R2, R219, R237 ;  /* 0x000000eddb02723e */ /* 0x010fe400000000ff */
[----:B------:R-:W-:Y:S01]  /*e840*/  HSET2.LE.AND R0, R0, R103, PT ;  /* 0x0000006700007233 */ /* 0x000fe20003803000 */
[C---:B------:R-:W-:Y:S01]  /*e850*/  HMMA.16816.F32 R120, R4.reuse, R18, R120 ;  /* 0x000000120478723c */ /* 0x040fe20000001878 */
[----:B------:R-:W3:Y:S05]  /*e860*/  LDSM.16.MT88.4 R16, [R186+0x11000] ;  /* 0x01100000ba10783b */ /* 0x000eea0000004200 */
[C---:B--2---:R-:W-:Y:S06]  /*e870*/  HMMA.16816.F32 R124, R4.reuse, R20, R124 ;  /* 0x00000014047c723c */ /* 0x044fec000000187c */
[----:B------:R-:W-:Y:S01]  /*e880*/  HMMA.16816.F32 R36, R4, R22, R36 ;  /* 0x000000160424723c */ /* 0x000fe20000001824 */
[----:B------:R-:W-:Y:S01]  /*e890*/  FFMA.FTZ R3, R88, UR8, -R11 ;  /* 0x0000000858037c23 */ /* 0x000fe2000801080b */
[----:B------:R-:W-:Y:S05]  /*e8a0*/  LDSM.16.MT88.4 R20, [R185+0x11000] ;  /* 0x01100000b914783b */ /* 0x000fea0000004200 */
[----:B------:R-:W-:-:S02]  /*e8b0*/  LOP3.LUT R4, R0, R2, RZ, 0xc0, !PT ;  /* 0x0000000200047212 */ /* 0x000fc400078ec0ff */
[----:B------:R-:W-:Y:S02]  /*e8c0*/  HSET2.LE.AND R0, R12, R103, PT ;  /* 0x000000670c007233 */ /* 0x000fe40003803000 */
[----:B-1----:R-:W-:-:S04]  /*e8d0*/  F2FP.F16.F32.PACK_AB R2, R35, R212 ;  /* 0x000000d42302723e */ /* 0x002fc800000000ff */
[----:B------:R-:W-:Y:S02]  /*e8e0*/  LOP3.LUT R5, R0, R2, RZ, 0xc0, !PT ;  /* 0x0000000200057212 */ /* 0x000fe400078ec0ff */
[----:B------:R-:W-:Y:S02]  /*e8f0*/  HSET2.LE.AND R0, R24, R103, PT ;  /* 0x0000006718007233 */ /* 0x000fe40003803000 */
[----:B------:R-:W-:-:S04]  /*e900*/  F2FP.F16.F32.PACK_AB R2, R213, R218 ;  /* 0x000000dad502723e */ /* 0x000fc800000000ff */
[----:B------:R-:W-:Y:S02]  /*e910*/  LOP3.LUT R6, R0, R2, RZ, 0xc0, !PT ;  /* 0x0000000200067212 */ /* 0x000fe400078ec0ff */
[----:B------:R-:W-:Y:S02]  /*e920*/  HSET2.LE.AND R0, R15, R103, PT ;  /* 0x000000670f007233 */ /* 0x000fe40003803000 */
[----:B------:R-:W1:Y:S01]  /*e930*/  LDSM.16.MT88.4 R12, [R188+0x11000] ;  /* 0x01100000bc0c783b */ /* 0x000e620000004200 */
[----:B------:R2:W-:Y:S02]  /*e940*/  MUFU.EX2 R34, R3 ;  /* 0x0000000300227308 */ /* 0x0005e40000000800 */
[----:B--2---:R-:W-:-:S06]  /*e950*/  FFMA.FTZ R3, R89, UR8, -R11 ;  /* 0x0000000859037c23 */ /* 0x004fcc000801080b */
[----:B------:R-:W2:Y:S02]  /*e960*/  MUFU.EX2 R33, R3 ;  /* 0x0000000300217308 */ /* 0x000ea40000000800 */
[----:B--2---:R-:W-:-:S04]  /*e970*/  F2FP.F16.F32.PACK_AB R2, R33, R34 ;  /* 0x000000222102723e */ /* 0x004fc800000000ff */
[----:B------:R-:W-:-:S07]  /*e980*/  LOP3.LUT R7, R0, R2, RZ, 0xc0, !PT ;  /* 0x0000000200077212 */ /* 0x000fce00078ec0ff */
[C---:B---3--:R-:W-:Y:S06]  /*e990*/  HMMA.16816.F32 R144, R4.reuse, R16, R144 ;  /* 0x000000100490723c */ /* 0x048fec0000001890 */
[C---:B------:R-:W-:Y:S01]  /*e9a0*/  HMMA.16816.F32 R44, R4.reuse, R18, R44 ;  /* 0x00000012042c723c */ /* 0x040fe2000000182c */
[----:B------:R-:W2:Y:S05]  /*e9b0*/  LDSM.16.MT88.4 R16, [R186+0x13000] ;  /* 0x01300000ba10783b */ /* 0x000eaa0000004200 */
[C---:B-1----:R-:W-:Y:S06]  /*e9c0*/  HMMA.16816.F32 R152, R4.reuse, R12, R152 ;  /* 0x0000000c0498723c */ /* 0x042fec0000001898 */
[C---:B------:R-:W-:Y:S01]  /*e9d0*/  HMMA.16816.F32 R52, R4.reuse, R14, R52 ;  /* 0x0000000e0434723c */ /* 0x040fe20000001834 */
[----:B------:R-:W1:Y:S05]  /*e9e0*/  LDSM.16.MT88.4 R12, [R188+0x13000] ;  /* 0x01300000bc0c783b */ /* 0x000e6a0000004200 */
[C---:B------:R-:W-:Y:S06]  /*e9f0*/  HMMA.16816.F32 R136, R4.reuse, R20, R136 ;  /* 0x000000140488723c */ /* 0x040fec0000001888 */
[----:B------:R-:W-:Y:S01]  /*ea00*/  HMMA.16816.F32 R40, R4, R22, R40 ;  /* 0x000000160428723c */ /* 0x000fe20000001828 */
[----:B------:R-:W3:Y:S01]  /*ea10*/  LDSM.16.MT88.4 R20, [R185+0x13000] ;  /* 0x01300000b914783b */ /* 0x000ee20000004200 */
[----:B------:R-:W-:Y:S01]  /*ea20*/  MOV R99, R90 ;  /* 0x0000005a00637202 */ /* 0x000fe20000000f00 */
[----:B------:R-:W-:Y:S01]  /*ea30*/  IMAD.MOV.U32 R98, RZ, RZ, R91 ;  /* 0x000000ffff627224 */ /* 0x000fe200078e005b */
[----:B------:R-:W-:Y:S01]  /*ea40*/  MOV R96, R27 ;  /* 0x0000001b00607202 */ /* 0x000fe20000000f00 */
[----:B------:R-:W-:-:S02]  /*ea50*/  IMAD.MOV.U32 R97, RZ, RZ, R26 ;  /* 0x000000ffff617224 */ /* 0x000fc400078e001a */
[----:B------:R-:W-:Y:S02]  /*ea60*/  IMAD.MOV.U32 R102, RZ, RZ, R25 ;  /* 0x000000ffff667224 */ /* 0x000fe400078e0019 */
[----:B------:R-:W4:Y:S01]  /*ea70*/  LDSM.16.MT88.4 R24, [R187+0x11000] ;  /* 0x01100000bb18783b */ /* 0x000f220000004200 */
        /* <DEDUP_REMOVED lines=8> */
[----:B------:R-:W3:Y:S01]  /*eb00*/  LDSM.16.MT88.4 R20, [R187+0x13000] ;  /* 0x01300000bb14783b */ /* 0x000ee20000004200 */
[----:B------:R-:W-:Y:S01]  /*eb10*/  IMAD.MOV.U32 R58, RZ, RZ, R102 ;  /* 0x000000ffff3a7224 */ /* 0x000fe200078e0066 */
[----:B------:R-:W-:Y:S01]  /*eb20*/  MOV R51, R103 ;  /* 0x0000006700337202 */ /* 0x000fe20000000f00 */
[----:B------:R-:W-:Y:S01]  /*eb30*/  IMAD.MOV.U32 R0, RZ, RZ, R96 ;  /* 0x000000ffff007224 */ /* 0x000fe200078e0060 */
[----:B------:R-:W-:Y:S01]  /*eb40*/  MOV R3, R97 ;  /* 0x0000006100037202 */ /* 0x000fe20000000f00 */
[----:B------:R-:W-:Y:S01]  /*eb50*/  IMAD.MOV.U32 R50, RZ, RZ, R98 ;  /* 0x000000ffff327224 */ /* 0x000fe200078e0062 */
[----:B------:R-:W-:Y:S01]  /*eb60*/  MOV R57, R99 ;  /* 0x0000006300397202 */ /* 0x000fe20000000f00 */
[C---:B----4-:R-:W-:Y:S06]  /*eb70*/  HMMA.16816.F32 R160, R4.reuse, R24, R160 ;  /* 0x0000001804a0723c */ /* 0x050fec00000018a0 */
[C---:B--2---:R-:W-:Y:S06]  /*eb80*/  HMMA.16816.F32 R104, R4.reuse, R16, R156 ;  /* 0x000000100468723c */ /* 0x044fec000000189c */
[C---:B------:R-:W-:Y:S01]  /*eb90*/  HMMA.16816.F32 R108, R4.reuse, R18, R164 ;  /* 0x00000012046c723c */ /* 0x040fe200000018a4 */
[----:B------:R-:W2:Y:S05]  /*eba0*/  LDSM.16.MT88.4 R16, [R186+0x17000] ;  /* 0x01700000ba10783b */ /* 0x000eaa0000004200 */
[C---:B-1----:R-:W-:Y:S06]  /*ebb0*/  HMMA.16816.F32 R112, R4.reuse, R12, R148 ;  /* 0x0000000c0470723c */ /* 0x042fec0000001894 */
[C---:B------:R-:W-:Y:S01]  /*ebc0*/  HMMA.16816.F32 R132, R4.reuse, R14, R132 ;  /* 0x0000000e0484723c */ /* 0x040fe20000001884 */
[----:B------:R-:W1:Y:S05]  /*ebd0*/  LDSM.16.MT88.4 R12, [R185+0x17000] ;  /* 0x01700000b90c783b */ /* 0x000e6a0000004200 */
[C---:B------:R-:W-:Y:S01]  /*ebe0*/  HMMA.16816.F32 R60, R4.reuse, R26, R60 ;  /* 0x0000001a043c723c */ /* 0x040fe2000000183c */
[----:B------:R-:W-:Y:S05]  /*ebf0*/  LDSM.16.MT88.4 R24, [R187+0x15000] ;  /* 0x01500000bb18783b */ /* 0x000fea0000004200 */
[----:B---3--:R-:W-:Y:S01]  /*ec00*/  HMMA.16816.F32 R100, R4, R22, R128 ;  /* 0x000000160464723c */ /* 0x008fe20000001880 */
[----:B------:R-:W-:Y:S01]  /*ec10*/  FFMA.FTZ R0, R0, UR8, -R10 ;  /* 0x0000000800007c23 */ /* 0x000fe2000801080a */
[----:B------:R-:W-:Y:S01]  /*ec20*/  LOP3.LUT R2, R29, UR11, R30, 0x96, !PT ;  /* 0x0000000b1d027c12 */ /* 0x000fe2000f8e961e */
[----:B------:R-:W-:Y:S01]  /*ec30*/  IMAD.MOV.U32 R59, RZ, RZ, R168 ;  /* 0x000000ffff3b7224 */ /* 0x000fe200078e00a8 */
[----:B------:R-:W-:-:S02]  /*ec40*/  MOV R49, R171 ;  /* 0x000000ab00317202 */ /* 0x000fc40000000f00 */
[C---:B------:R-:W-:Y:S01]  /*ec50*/  HMMA.16816.F32 R96, R4.reuse, R20, R72 ;  /* 0x000000140460723c */ /* 0x040fe20000001848 */
[----:B------:R-:W3:Y:S01]  /*ec60*/  LDSM.16.MT88.4 R20, [R188+0x15000] ;  /* 0x01500000bc14783b */ /* 0x000ee20000004200 */
[----:B------:R4:W-:Y:S01]  /*ec70*/  MUFU.EX2 R31, R0 ;  /* 0x00000000001f7308 */ /* 0x0009e20000000800 */
[----:B------:R-:W-:Y:S01]  /*ec80*/  MOV R48, R169 ;  /* 0x000000a900307202 */ /* 0x000fe20000000f00 */
[----:B------:R-:W-:Y:S01]  /*ec90*/  IMAD.MOV.U32 R252, RZ, RZ, R170 ;  /* 0x000000fffffc7224 */ /* 0x000fe200078e00aa */
[----:B------:R-:W-:Y:S04]  /*eca0*/  LDSM.16.MT88.4 R148, [R186+0x11800] ;  /* 0x01180000ba94783b */ /* 0x000fe80000004200 */
[----:B------:R-:W-:Y:S01]  /*ecb0*/  LDSM.16.MT88.4 R156, [R188+0x11800] ;  /* 0x01180000bc9c783b */ /* 0x000fe20000004200 */
[C---:B--2---:R-:W-:Y:S03]  /*ecc0*/  HMMA.16816.F32 R232, R4.reuse, R18, R232 ;  /* 0x0000001204e8723c */ /* 0x044fe600000018e8 */
[----:B------:R-:W-:Y:S03]  /*ecd0*/  LDSM.16.MT88.4 R164, [R187+0x11800] ;  /* 0x01180000bba4783b */ /* 0x000fe60000004200 */
[----:B------:R-:W-:Y:S01]  /*ece0*/  HMMA.16816.F32 R228, R4, R16, R228 ;  /* 0x0000001004e4723c */ /* 0x000fe200000018e4 */
[----:B------:R-:W-:Y:S01]  /*ecf0*/  LDSM.16.MT88.4 R72, [R185+0x15800] ;  /* 0x01580000b948783b */ /* 0x000fe20000004200 */
[----:B----4-:R-:W-:-:S04]  /*ed00*/  FFMA.FTZ R0, R57, UR8, -R10 ;  /* 0x0000000839007c23 */ /* 0x010fc8000801080a */
[----:B------:R2:W4:Y:S01]  /*ed10*/  MUFU.EX2 R29, R0 ;  /* 0x00000000001d7308 */ /* 0x0005220000000800 */
[----:B-1----:R-:W-:Y:S01]  /*ed20*/  HMMA.16816.F32 R220, R4, R12, R220 ;  /* 0x0000000c04dc723c */ /* 0x002fe200000018dc */
[----:B------:R-:W-:Y:S02]  /*ed30*/  IMAD.MOV.U32 R57, RZ, RZ, R49 ;  /* 0x000000ffff397224 */ /* 0x000fe400078e0031 */
[----:B--2---:R-:W-:-:S04]  /*ed40*/  FFMA.FTZ R0, R58, UR8, -R10 ;  /* 0x000000083a007c23 */ /* 0x004fc8000801080a */
[----:B------:R1:W-:Y:S01]  /*ed50*/  MUFU.EX2 R30, R0 ;  /* 0x00000000001e7308 */ /* 0x0003e20000000800 */
[----:B---3--:R-:W-:Y:S01]  /*ed60*/  HMMA.16816.F32 R168, R4, R20, R64 ;  /* 0x0000001404a8723c */ /* 0x008fe20000001840 */
[----:B------:R-:W-:-:S05]  /*ed70*/  MOV R58, R50 ;  /* 0x00000032003a7202 */ /* 0x000fca0000000f00 */
[C---:B------:R-:W-:Y:S01]  /*ed80*/  HMMA.16816.F32 R176, R4.reuse, R22, R176 ;  /* 0x0000001604b0723c */ /* 0x040fe200000018b0 */
[----:B------:R-:W2:Y:S01]  /*ed90*/  LDSM.16.MT88.4 R20, [R188+0x17000] ;  /* 0x01700000bc14783b */ /* 0x000ea20000004200 */
[----:B-1----:R-:W-:Y:S01]  /*eda0*/  FFMA.FTZ R0, R3, UR8, -R10 ;  /* 0x0000000803007c23 */ /* 0x002fe2000801080a */
[----:B------:R-:W-:Y:S01]  /*edb0*/  FFMA.FTZ R10, R59, UR8, -R11 ;  /* 0x000000083b0a7c23 */ /* 0x000fe2000801080b */
[----:B------:R-:W-:Y:S02]  /*edc0*/  IMAD.WIDE.U32 R2, R2, -0x2daee0ad, RZ ;  /* 0xd2511f5302027825 */ /* 0x000fe400078e00ff */
[C---:B------:R-:W-:Y:S06]  /*edd0*/  HMMA.16816.F32 R180, R4.reuse, R24, R180 ;  /* 0x0000001804b4723c */ /* 0x040fec00000018b4 */
[----:B------:R-:W-:Y:S01]  /*ede0*/  HMMA.16816.F32 R172, R4, R26, R172 ;  /* 0x0000001a04ac723c */ /* 0x000fe200000018ac */
[----:B------:R1:W-:Y:S01]  /*edf0*/  MUFU.EX2 R18, R10 ;  /* 0x0000000a00127308 */ /* 0x0003e20000000800 */
[--C-:B------:R-:W-:Y:S01]  /*ee00*/  SHF.R.U32.HI R13, RZ, 0x10, R2.reuse ;  /* 0x00000010ff0d7819 */ /* 0x100fe20000011602 */
[----:B------:R-:W3:Y:S01]  /*ee10*/  LDSM.16.MT88.4 R24, [R187+0x17000] ;  /* 0x01700000bb18783b */ /* 0x000ee20000004200 */
[----:B------:R-:W-:-:S02]  /*ee20*/  SHF.R.U32.HI R12, RZ, 0x18, R2 ;  /* 0x00000018ff0c7819 */ /* 0x000fc40000011602 */
[----:B------:R-:W-:Y:S01]  /*ee30*/  HMMA.16816.F32 R224, R4, R14, R224 ;  /* 0x0000000e04e0723c */ /* 0x000fe200000018e0 */
[----:B------:R-:W-:Y:S01]  /*ee40*/  MOV R49, R142 ;  /* 0x0000008e00317202 */ /* 0x000fe20000000f00 */
[----:B------:R-:W-:Y:S01]  /*ee50*/  IMAD.MOV.U32 R19, RZ, RZ, R48 ;  /* 0x000000ffff137224 */ /* 0x000fe200078e0030 */
[----:B------:R5:W-:Y:S01]  /*ee60*/  MUFU.EX2 R28, R0 ;  /* 0x00000000001c7308 */ /* 0x000be20000000800 */
[----:B------:R-:W-:Y:S03]  /*ee70*/  LDSM.16.MT88.4 R64, [R187+0x13800] ;  /* 0x01380000bb40783b */ /* 0x000fe60000004200 */
[----:B------:R-:W-:Y:S01]  /*ee80*/  LOP3.LUT R14, R2, 0xff, RZ, 0xc0, !PT ;  /* 0x000000ff020e7812 */ /* 0x000fe200078ec0ff */
[----:B-1----:R-:W-:-:S04]  /*ee90*/  FFMA.FTZ R10, R143, UR8, -R11 ;  /* 0x000000088f0a7c23 */ /* 0x002fc8000801080b */
[----:B------:R1:W-:Y:S01]  /*eea0*/  MUFU.EX2 R17, R10 ;  /* 0x0000000a00117308 */ /* 0x0003e20000000800 */
[----:B-----5:R-:W-:Y:S02]  /*eeb0*/  LOP3.LUT R0, R3, UR19, R32, 0x96, !PT ;  /* 0x0000001303007c12 */ /* 0x020fe4000f8e9620 */
[----:B------:R-:W-:Y:S02]  /*eec0*/  LOP3.LUT R3, R2, 0xffff, RZ, 0xc0, !PT ;  /* 0x0000ffff02037812 */ /* 0x000fe400078ec0ff */
[----:B------:R-:W-:Y:S02]  /*eed0*/  LOP3.LUT R2, R13, 0xff, RZ, 0xc0, !PT ;  /* 0x000000ff0d027812 */ /* 0x000fe400078ec0ff */
[----:B------:R-:W-:Y:S02]  /*eee0*/  SHF.R.U32.HI R3, RZ, 0x8, R3 ;  /* 0x00000008ff037819 */ /* 0x000fe40000011603 */
[----:B------:R-:W-:Y:S01]  /*eef0*/  PRMT R13, R2, 0x5410, R12 ;  /* 0x00005410020d7816 */ /* 0x000fe2000000000c */
[----:B-1----:R-:W-:Y:S01]  /*ef00*/  FFMA.FTZ R10, R57, UR8, -R11 ;  /* 0x00000008390a7c23 */ /* 0x002fe2000801080b */
[----:B------:R-:W-:-:S03]  /*ef10*/  LOP3.LUT R2, R0, 0xffff, RZ, 0xc0, !PT ;  /* 0x0000ffff00027812 */ /* 0x000fc600078ec0ff */
[----:B------:R1:W-:Y:S01]  /*ef20*/  MUFU.EX2 R16, R10 ;  /* 0x0000000a00107308 */ /* 0x0003e20000000800 */
[----:B------:R-:W-:Y:S01]  /*ef30*/  PRMT R14, R14, 0x5410, R3 ;  /* 0x000054100e0e7816 */ /* 0x000fe20000000003 */
[----:B------:R-:W-:Y:S01]  /*ef40*/  FFMA.FTZ R3, R58, UR8, -R11 ;  /* 0x000000083a037c23 */ /* 0x000fe2000801080b */
[----:B------:R-:W-:Y:S01]  /*ef50*/  IMAD.MOV.U32 R59, RZ, RZ, R51 ;  /* 0x000000ffff3b7224 */ /* 0x000fe200078e0033 */
[----:B------:R-:W-:Y:S01]  /*ef60*/  LOP3.LUT R12, R0, 0xff, RZ, 0xc0, !PT ;  /* 0x000000ff000c7812 */ /* 0x000fe200078ec0ff */
[----:B------:R-:W-:Y:S01]  /*ef70*/  IMAD.MOV.U32 R50, RZ, RZ, R141 ;  /* 0x000000ffff327224 */ /* 0x000fe200078e008d */
[----:B------:R-:W-:Y:S02]  /*ef80*/  SHF.R.U32.HI R11, RZ, 0x18, R0 ;  /* 0x00000018ff0b7819 */ /* 0x000fe40000011600 */
[----:B------:R-:W-:Y:S02]  /*ef90*/  MOV R51, R140 ;  /* 0x0000008c00337202 */ /* 0x000fe40000000f00 */
[----:B------:R-:W-:Y:S01]  /*efa0*/  SHF.R.U32.HI R2, RZ, 0x8, R2 ;  /* 0x00000008ff027819 */ /* 0x000fe20000011602 */
[----:B------:R-:W5:Y:S01]  /*efb0*/  LDSM.16.MT88.4 R140, [R185+0x11800] ;  /* 0x01180000b98c783b */ /* 0x000f620000004200 */
[----:B-1----:R-:W-:Y:S01]  /*efc0*/  SHF.R.U32.HI R10, RZ, 0x10, R0 ;  /* 0x00000010ff0a7819 */ /* 0x002fe20000011600 */
[----:B------:R1:W4:Y:S03]  /*efd0*/  MUFU.EX2 R15, R3 ;  /* 0x00000003000f7308 */ /* 0x0003260000000800 */
[----:B------:R-:W-:-:S02]  /*efe0*/  LOP3.LUT R0, R10, 0xff, RZ, 0xc0, !PT ;  /* 0x000000ff0a007812 */ /* 0x000fc400078ec0ff */
[----:B------:R-:W-:Y:S01]  /*eff0*/  PRMT R2, R12, 0x5410, R2 ;  /* 0x000054100c027816 */ /* 0x000fe20000000002 */
[----:B------:R-:W-:Y:S01]  /*f000*/  IMAD.MOV.U32 R12, RZ, RZ, R50 ;  /* 0x000000ffff0c7224 */ /* 0x000fe200078e0032 */
[----:B------:R-:W-:Y:S02]  /*f010*/  MOV R32, R49 ;  /* 0x0000003100207202 */ /* 0x000fe40000000f00 */
[----:B-1----:R-:W-:Y:S02]  /*f020*/  PRMT R3, R0, 0x5410, R11 ;  /* 0x0000541000037816 */ /* 0x002fe4000000000b */
[----:B------:R-:W-:Y:S02]  /*f030*/  MOV R11, R51 ;  /* 0x00000033000b7202 */ /* 0x000fe40000000f00 */
[----:B------:R-:W1:Y:S01]  /*f040*/  LDSM.16.MT88.4 R48, [R186+0x13800] ;  /* 0x01380000ba30783b */ /* 0x000e620000004200 */
[----:B--2---:R-:W-:Y:S01]  /*f050*/  HMMA.16816.F32 R116, R4, R20, R116 ;  /* 0x000000140474723c */ /* 0x004fe20000001874 */
[----:B------:R-:W-:-:S02]  /*f060*/  HSET2.LE.AND R0, R2, R59, PT ;  /* 0x0000003b02007233 */ /* 0x000fc40003803000 */
[----:B------:R-:W-:-:S03]  /*f070*/  HSET2.LE.AND R3, R3, R59, PT ;  /* 0x0000003b03037233 */ /* 0x000fc60003803000 */
[----:B---3--:R-:W-:Y:S01]  /*f080*/  HMMA.16816.F32 R124, R4, R24, R124 ;  /* 0x00000018047c723c */ /* 0x008fe2000000187c */
[----:B----4-:R-:W-:Y:S02]  /*f090*/  F2FP.F16.F32.PACK_AB R2, R29, R31 ;  /* 0x0000001f1d02723e */ /* 0x010fe400000000ff */
[----:B------:R-:W-:-:S03]  /*f0a0*/  F2FP.F16.F32.PACK_AB R10, R15, R16 ;  /* 0x000000100f0a723e */ /* 0x000fc600000000ff */
[C---:B------:R-:W-:Y:S06]  /*f0b0*/  HMMA.16816.F32 R20, R4.reuse, R22, R120 ;  /* 0x000000160414723c */ /* 0x040fec0000001878 */
[----:B------:R-:W-:Y:S01]  /*f0c0*/  HMMA.16816.F32 R24, R4, R26, R36 ;  /* 0x0000001a0418723c */ /* 0x000fe20000001824 */
[----:B------:R-:W-:Y:S01]  /*f0d0*/  LOP3.LUT R128, R0, R2, RZ, 0xc0, !PT ;  /* 0x0000000200807212 */ /* 0x000fe200078ec0ff */
[----:B------:R-:W-:Y:S05]  /*f0e0*/  LDSM.16.MT88.4 R120, [R188+0x17800] ;  /* 0x01780000bc78783b */ /* 0x000fea0000004200 */
[----:B------:R-:W-:-:S02]  /*f0f0*/  HSET2.LE.AND R5, R14, R59, PT ;  /* 0x0000003b0e057233 */ /* 0x000fc40003803000 */
[----:B------:R-:W-:Y:S02]  /*f100*/  HSET2.LE.AND R7, R13, R59, PT ;  /* 0x0000003b0d077233 */ /* 0x000fe40003803000 */
[----:B------:R-:W-:Y:S01]  /*f110*/  F2FP.F16.F32.PACK_AB R4, R17, R18 ;  /* 0x000000121104723e */ /* 0x000fe200000000ff */
[----:B------:R-:W-:Y:S01]  /*f120*/  LDSM.16.MT88.4 R56, [R188+0x13800] ;  /* 0x01380000bc38783b */ /* 0x000fe20000004200 */
[----:B------:R-:W-:Y:S02]  /*f130*/  F2FP.F16.F32.PACK_AB R6, R28, R30 ;  /* 0x0000001e1c06723e */ /* 0x000fe400000000ff */
[----:B------:R-:W-:Y:S02]  /*f140*/  LOP3.LUT R129, R3, R4, RZ, 0xc0, !PT ;  /* 0x0000000403817212 */ /* 0x000fe400078ec0ff */
[----:B------:R-:W-:Y:S02]  /*f150*/  LOP3.LUT R130, R5, R6, RZ, 0xc0, !PT ;  /* 0x0000000605827212 */ /* 0x000fe400078ec0ff */
[----:B------:R-:W-:Y:S01]  /*f160*/  LOP3.LUT R131, R7, R10, RZ, 0xc0, !PT ;  /* 0x0000000a07837212 */ /* 0x000fe200078ec0ff */
[----:B------:R-:W-:Y:S01]  /*f170*/  FFMA.FTZ R2, R12, R9, R11 ;  /* 0x000000090c027223 */ /* 0x000fe2000001000b */
[----:B------:R-:W-:Y:S01]  /*f180*/  FFMA.FTZ R0, R19, R8, R32 ;  /* 0x0000000813007223 */ /* 0x000fe20000010020 */
[----:B------:R-:W-:Y:S04]  /*f190*/  LDSM.16.MT88.4 R4, [R187+0x17800] ;  /* 0x01780000bb04783b */ /* 0x000fe80000004200 */
[C---:B-----5:R-:W-:Y:S06]  /*f1a0*/  HMMA.16816.F32 R136, R128.reuse, R140, R136 ;  /* 0x0000008c8088723c */ /* 0x060fec0000001888 */
[C---:B------:R-:W-:Y:S01]  /*f1b0*/  HMMA.16816.F32 R140, R128.reuse, R142, R40 ;  /* 0x0000008e808c723c */ /* 0x040fe20000001828 */
[----:B------:R-:W2:Y:S05]  /*f1c0*/  LDSM.16.MT88.4 R40, [R185+0x13800] ;  /* 0x01380000b928783b */ /* 0x000eaa0000004200 */
[C---:B------:R-:W-:Y:S06]  /*f1d0*/  HMMA.16816.F32 R144, R128.reuse, R148, R144 ;  /* 0x000000948090723c */ /* 0x040fec0000001890 */
[C---:B------:R-:W-:Y:S06]  /*f1e0*/  HMMA.16816.F32 R148, R128.reuse, R150, R44 ;  /* 0x000000968094723c */ /* 0x040fec000000182c */
[----:B-1----:R-:W-:Y:S01]  /*f1f0*/  HMMA.16816.F32 R44, R128, R48, R80 ;  /* 0x00000030802c723c */ /* 0x002fe20000001850 */
[----:B------:R-:W1:Y:S01]  /*f200*/  LDSM.16.MT88.4 R80, [R186+0x15800] ;  /* 0x01580000ba50783b */ /* 0x000e620000004200 */
        /* <DEDUP_REMOVED lines=14> */
[----:B------:R-:W-:-:S05]  /*f2f0*/  FADD.FTZ R2, R250, R2 ;  /* 0x00000002fa027221 */ /* 0x000fca0000010000 */
[----:B--2---:R-:W-:Y:S01]  /*f300*/  HMMA.16816.F32 R36, R128, R40, R68 ;  /* 0x000000288024723c */ /* 0x004fe20000001844 */
[----:B------:R-:W-:-:S05]  /*f310*/  FADD.FTZ R0, R251, R0 ;  /* 0x00000000fb007221 */ /* 0x000fca0000010000 */
[C---:B------:R-:W-:Y:S06]  /*f320*/  HMMA.16816.F32 R156, R128.reuse, R158, R52 ;  /* 0x0000009e809c723c */ /* 0x040fec0000001834 */
[C---:B------:R-:W-:Y:S06]  /*f330*/  HMMA.16816.F32 R164, R128.reuse, R166, R60 ;  /* 0x000000a680a4723c */ /* 0x040fec000000183c */
[C---:B------:R-:W-:Y:S06]  /*f340*/  HMMA.16816.F32 R40, R128.reuse, R42, R76 ;  /* 0x0000002a8028723c */ /* 0x040fec000000184c */
[C---:B------:R-:W-:Y:S01]  /*f350*/  HMMA.16816.F32 R52, R128.reuse, R56, R88 ;  /* 0x000000388034723c */ /* 0x040fe20000001858 */
[----:B------:R-:W2:Y:S05]  /*f360*/  LDSM.16.MT88.4 R88, [R188+0x15800] ;  /* 0x01580000bc58783b */ /* 0x000eaa0000004200 */
[C---:B------:R-:W-:Y:S01]  /*f370*/  HMMA.16816.F32 R60, R128.reuse, R64, R96 ;  /* 0x00000040803c723c */ /* 0x040fe20000001860 */
[----:B------:R-:W3:Y:S05]  /*f380*/  LDSM.16.MT88.4 R96, [R187+0x15800] ;  /* 0x01580000bb60783b */ /* 0x000eea0000004200 */
[C---:B------:R-:W-:Y:S01]  /*f390*/  HMMA.16816.F32 R68, R128.reuse, R72, R104 ;  /* 0x000000488044723c */ /* 0x040fe20000001868 */
[----:B------:R-:W4:Y:S05]  /*f3a0*/  LDSM.16.MT88.4 R104, [R185+0x17800] ;  /* 0x01780000b968783b */ /* 0x000f2a0000004200 */
        /* <DEDUP_REMOVED lines=23> */
[C---:B------:R-:W-:Y:S06]  /*f520*/  HMMA.16816.F32 R72, R128.reuse, R74, R108 ;  /* 0x0000004a8048723c */ /* 0x040fec000000186c */
[C---:B--2---:R-:W-:Y:S06]  /*f530*/  HMMA.16816.F32 R84, R128.reuse, R88, R168 ;  /* 0x000000588054723c */ /* 0x044fec00000018a8 */
[C---:B---3--:R-:W-:Y:S06]  /*f540*/  HMMA.16816.F32 R92, R128.reuse, R96, R180 ;  /* 0x00000060805c723c */ /* 0x048fec00000018b4 */
[C---:B----4-:R-:W-:Y:S06]  /*f550*/  HMMA.16816.F32 R100, R128.reuse, R104, R220 ;  /* 0x000000688064723c */ /* 0x050fec00000018dc */
[C---:B-1----:R-:W-:Y:S06]  /*f560*/  HMMA.16816.F32 R108, R128.reuse, R112, R228 ;  /* 0x00000070806c723c */ /* 0x042fec00000018e4 */
        /* <DEDUP_REMOVED lines=9> */
[----:B------:R-:W-:Y:S01]  /*f600*/  IMAD.MOV.U32 R3, RZ, RZ, R236 ;  /* 0x000000ffff037224 */ /* 0x000fe200078e00ec */
[----:B------:R-:W-:-:S15]  /*f610*/  MOV R132, R238 ;  /* 0x000000ee00847202 */ /* 0x000fde0000000f00 */
[----:B------:R-:W-:-:S07]  /*f620*/  NOP ;  /* 0x0000000000007918 */ /* 0x000fce0000000000 */
.L_x_731:
[----:B------:R-:W-:-:S06]  /*f630*/  UISETP.GT.AND UP0, UPT, UR20, UR5, UPT ;  /* 0x000000051400728c */ /* 0x000fcc000bf04270 */
[----:B------:R-:W-:-:S13]  /*f640*/  PLOP3.LUT P0, PT, PT, PT, UP0, 0x80, 0x0 ;  /* 0x000000000000781c */ /* 0x000fda0003f0f008 */
[----:B------:R-:W-:Y:S05]  /*f650*/  @!P0 BRA `(.L_x_735) ;  /* 0x00000054007c8947 */ /* 0x000fea0003800000 */
[----:B------:R-:W2:Y:S01]  /*f660*/  LDL.LU R6, [R1+0xbc] ;  /* 0x0000bc0001067983 */ /* 0x000ea20000300800 */
[----:B------:R-:W-:Y:S01]  /*f670*/  ULDC UR4, c[0x0][0x2d0] ;  /* 0x0000b40000047ab9 */ /* 0x000fe20000000800 */
[----:B------:R-:W-:Y:S01]  /*f680*/  ULDC.64 UR6, c[0x0][0x220] ;  /* 0x0000880000067ab9 */ /* 0x000fe20000000a00 */
[----:B------:R-:W1:Y:S01]  /*f690*/  S2R R0, SR_TID.X ;  /* 0x0000000000007919 */ /* 0x000e620000002100 */
[----:B------:R-:W-:Y:S01]  /*f6a0*/  IMAD.MOV.U32 R134, RZ, RZ, R3 ;  /* 0x000000ffff867224 */ /* 0x000fe200078e0003 */
[----:B------:R-:W-:Y:S01]  /*f6b0*/  UIADD3 UR12, UR20, -0x2, URZ ;  /* 0xfffffffe140c7890 */ /* 0x000fe2000fffe03f */
[----:B------:R-:W3:Y:S01]  /*f6c0*/  LDL.LU R9, [R1+0xa8] ;  /* 0x0000a80001097983 */ /* 0x000ee20000300800 */
[----:B------:R-:W-:Y:S01]  /*f6d0*/  IMAD.MOV.U32 R133, RZ, RZ, R132 ;  /* 0x000000ffff857224 */ /* 0x000fe200078e0084 */
[----:B------:R-:W-:Y:S02]  /*f6e0*/  UIADD3 UR19, UR20, -0x1, URZ ;  /* 0xffffffff14137890 */ /* 0x000fe4000fffe03f */
[----:B------:R-:W4:Y:S01]  /*f6f0*/  LDL.LU R8, [R1+0xc0] ;  /* 0x0000c00001087983 */ /* 0x000f220000300800 */
[----:B------:R-:W-:-:S03]  /*f700*/  ULDC UR13, c[0x0][0x2d0] ;  /* 0x0000b400000d7ab9 */ /* 0x000fc60000000800 */
[----:B------:R-:W5:Y:S04]  /*f710*/  LDL.LU R2, [R1+0xb8] ;  /* 0x0000b80001027983 */ /* 0x000f680000300800 */
[----:B------:R-:W5:Y:S01]  /*f720*/  LDL.LU R13, [R1+0x98] ;  /* 0x00009800010d7983 */ /* 0x000f620000300800 */
[----:B-1----:R-:W-:-:S04]  /*f730*/  SHF.R.S32.HI R10, RZ, 0x1f, R0 ;  /* 0x0000001fff0a7819 */ /* 0x002fc80000011400 */
[----:B------:R-:W-:-:S04]  /*f740*/  LEA.HI R10, R10, R0, RZ, 0x3 ;  /* 0x000000000a0a7211 */ /* 0x000fc800078f18ff */
[----:B------:R-:W-:-:S05]  /*f750*/  LOP3.LUT R4, R10, 0xfffffff8, RZ, 0xc0, !PT ;  /* 0xfffffff80a047812 */ /* 0x000fca00078ec0ff */
[----:B------:R-:W-:Y:S02]  /*f760*/  IMAD.IADD R4, R0, 0x1, -R4 ;  /* 0x0000000100047824 */ /* 0x000fe400078e0a04 */
[----:B------:R-:W-:Y:S02]  /*f770*/  IMAD.U32 R0, RZ, RZ, UR25 ;  /* 0x00000019ff007e24 */ /* 0x000fe4000f8e00ff */
[----:B------:R-:W-:-:S05]  /*f780*/  IMAD.SHL.U32 R4, R4, 0x8, RZ ;  /* 0x0000000804047824 */ /* 0x000fca00078e00ff */
[----:B------:R-:W-:Y:S02]  /*f790*/  SHF.R.S32.HI R5, RZ, 0x1f, R4 ;  /* 0x0000001fff057819 */ /* 0x000fe40000011404 */
[----:B------:R-:W-:Y:S01]  /*f7a0*/  ISETP.GE.AND P2, PT, R4, UR4, PT ;  /* 0x0000000404007c0c */ /* 0x000fe2000bf46270 */
[----:B------:R-:W-:-:S12]  /*f7b0*/  ULDC UR4, c[0x0][0x2ec] ;  /* 0x0000bb0000047ab9 */ /* 0x000fd80000000800 */
[----:B------:R-:W1:Y:S01]  /*f7c0*/  @!P2 LDC.64 R16, c[0x0][0x220] ;  /* 0x00008800ff10ab82 */ /* 0x000e620000000a00 */
[----:B--2---:R-:W-:-:S04]  /*f7d0*/  IMAD.WIDE.U32 R6, R6, UR21, R4 ;  /* 0x0000001506067c25 */ /* 0x004fc8000f8e0004 */
[----:B---3--:R-:W-:Y:S02]  /*f7e0*/  IMAD.MOV.U32 R12, RZ, RZ, R9 ;  /* 0x000000ffff0c7224 */ /* 0x008fe400078e0009 */
[----:B----4-:R-:W-:Y:S01]  /*f7f0*/  IMAD.WIDE.U32 R8, R8, UR21, R4 ;  /* 0x0000001508087c25 */ /* 0x010fe2000f8e0004 */
[----:B------:R-:W-:-:S03]  /*f800*/  UMOV UR21, URZ ;  /* 0x0000003f00157c82 */ /* 0x000fc60008000000 */
[----:B-----5:R-:W-:Y:S01]  /*f810*/  IMAD.MOV.U32 R11, RZ, RZ, R2 ;  /* 0x000000ffff0b7224 */ /* 0x020fe200078e0002 */
[----:B------:R-:W-:Y:S01]  /*f820*/  IADD3 R2, P0, R6, UR26, RZ ;  /* 0x0000001a06027c10 */ /* 0x000fe2000ff1e0ff */
[----:B------:R-:W-:-:S03]  /*f830*/  IMAD.U32 R4, RZ, RZ, UR27 ;  /* 0x0000001bff047e24 */ /* 0x000fc6000f8e00ff */
[----:B------:R-:W-:Y:S01]  /*f840*/  IADD3.X R6, R0, UR9, R7, P0, !PT ;  /* 0x0000000900067c10 */ /* 0x000fe200087fe407 */
[----:B------:R-:W-:Y:S01]  /*f850*/  ULDC.64 UR8, c[0x0][0x218] ;  /* 0x0000860000087ab9 */ /* 0x000fe20000000a00 */
[----:B------:R-:W-:Y:S02]  /*f860*/  IADD3 R0, P0, R8, UR28, RZ ;  /* 0x0000001c08007c10 */ /* 0x000fe4000ff1e0ff */
[----:B------:R-:W-:Y:S02]  /*f870*/  LEA R14, P1, R2, UR8, 0x1 ;  /* 0x00000008020e7c11 */ /* 0x000fe4000f8208ff */
[----:B------:R-:W-:Y:S02]  /*f880*/  IADD3.X R4, R4, UR33, R9, P0, !PT ;  /* 0x0000002104047c10 */ /* 0x000fe400087fe409 */
[----:B------:R-:W-:Y:S01]  /*f890*/  LEA R7, P0, R0, UR6, 0x1 ;  /* 0x0000000600077c11 */ /* 0x000fe2000f8008ff */
[----:B------:R2:W-:Y:S01]  /*f8a0*/  STL [R1+0x2c], R14 ;  /* 0x00002c0e01007387 */ /* 0x0005e20000100800 */
[----:B------:R-:W-:Y:S01]  /*f8b0*/  LEA.HI.X R2, R2, UR9, R6, 0x1, P1 ;  /* 0x0000000902027c11 */ /* 0x000fe200088f0c06 */
[----:B------:R-:W-:Y:S01]  /*f8c0*/  ULDC.64 UR8, c[0x0][0x248] ;  /* 0x0000920000087ab9 */ /* 0x000fe20000000a00 */
[----:B------:R-:W-:Y:S01]  /*f8d0*/  LEA.HI.X R0, R0, UR7, R4, 0x1, P0 ;  /* 0x0000000700007c11 */ /* 0x000fe200080f0c04 */
[----:B------:R3:W-:Y:S01]  /*f8e0*/  STL [R1+0x24], R7 ;  /* 0x0000240701007387 */ /* 0x0007e20000100800 */
[----:B------:R-:W-:Y:S01]  /*f8f0*/  SHF.R.S32.HI R4, RZ, 0x3, R10 ;  /* 0x00000003ff047819 */ /* 0x000fe2000001140a */
[----:B------:R-:W-:Y:S01]  /*f900*/  IMAD.WIDE.U32 R10, R11, -0x2daee0ad, RZ ;  /* 0xd2511f530b0a7825 */ /* 0x000fe200078e00ff */
[----:B------:R-:W-:Y:S01]  /*f910*/  ULDC.64 UR6, c[0x0][0x250] ;  /* 0x0000940000067ab9 */ /* 0x000fe20000000a00 */
[----:B------:R4:W-:Y:S01]  /*f920*/  STL [R1+0x28], R2 ;  /* 0x0000280201007387 */ /* 0x0009e20000100800 */
[----:B------:R-:W-:-:S02]  /*f930*/  SHF.R.S32.HI R5, RZ, 0x1f, R4 ;  /* 0x0000001fff057819 */ /* 0x000fc40000011404 */
[C---:B------:R-:W-:Y:S01]  /*f940*/  IADD3 R8, P1, R4.reuse, 0x20, RZ ;  /* 0x0000002004087810 */ /* 0x040fe20007f3e0ff */
[----:B------:R-:W-:Y:S01]  /*f950*/  STL [R1+0x20], R0 ;  /* 0x0000200001007387 */ /* 0x000fe20000100800 */
[----:B--2---:R-:W2:Y:S08]  /*f960*/  @!P2 LDC.64 R14, c[0x0][0x220] ;  /* 0x00008800ff0eab82 */ /* 0x004eb00000000a00 */
[----:B---3--:R-:W3:Y:S01]  /*f970*/  @!P2 LDC.64 R6, c[0x0][0x220] ;  /* 0x00008800ff06ab82 */ /* 0x008ee20000000a00 */
[----:B----4-:R-:W-:Y:S01]  /*f980*/  IADD3 R2, P0, R4, 0x30, RZ ;  /* 0x0000003004027810 */ /* 0x010fe20007f1e0ff */
[----:B--2---:R2:W-:Y:S04]  /*f990*/  @!P2 STL.64 [R1+0x70], R14 ;  /* 0x0000700e0100a387 */ /* 0x0045e80000100a00 */
[----:B-1----:R-:W-:Y:S04]  /*f9a0*/  @!P2 STL.64 [R1+0x68], R16 ;  /* 0x000068100100a387 */ /* 0x002fe80000100a00 */
[----:B---3--:R1:W-:Y:S01]  /*f9b0*/  @!P2 STL.64 [R1+0x60], R6 ;  /* 0x000060060100a387 */ /* 0x0083e20000100a00 */
[----:B--2---:R-:W2:Y:S01]  /*f9c0*/  @!P2 LDC.64 R14, c[0x0][0x220] ;  /* 0x00008800ff0eab82 */ /* 0x004ea20000000a00 */
[----:B-1----:R-:W-:-:S05]  /*f9d0*/  IMAD.WIDE.U32 R6, R13, -0x326172a9, RZ ;  /* 0xcd9e8d570d067825 */ /* 0x002fca00078e00ff */
[----:B------:R-:W-:Y:S01]  /*f9e0*/  LOP3.LUT R0, R7, R12, RZ, 0x3c, !PT ;  /* 0x0000000c07007212 */ /* 0x000fe200078e3cff */
[----:B--2---:R-:W-:Y:S04]  /*f9f0*/  @!P2 STL.64 [R1+0x58], R14 ;  /* 0x0000580e0100a387 */ /* 0x004fe80000100a00 */
[----:B------:R1:W-:Y:S04]  /*fa00*/  STL.64 [R1+0x40], R6 ;  /* 0x0000400601007387 */ /* 0x0003e80000100a00 */
[----:B------:R-:W-:Y:S04]  /*fa10*/  STL.64 [R1], R4 ;  /* 0x0000000401007387 */ /* 0x000fe80000100a00 */
[----:B------:R2:W-:Y:S04]  /*fa20*/  STL [R1+0x10], R8 ;  /* 0x0000100801007387 */ /* 0x0005e80000100800 */
[----:B------:R-:W-:Y:S04]  /*fa30*/  STL.64 [R1+0x38], R10 ;  /* 0x0000380a01007387 */ /* 0x000fe80000100a00 */
[----:B------:R-:W-:Y:S01]  /*fa40*/  STL [R1+0x8], R2 ;  /* 0x0000080201007387 */ /* 0x000fe20000100800 */
[----:B-1----:R-:W-:-:S05]  /*fa50*/  IADD3 R6, P3, R4, 0x10, RZ ;  /* 0x0000001004067810 */ /* 0x002fca0007f7e0ff */
[----:B------:R-:W-:Y:S02]  /*fa60*/  IMAD.X R7, RZ, RZ, R5, P3 ;  /* 0x000000ffff077224 */ /* 0x000fe400018e0605 */
[----:B--2---:R-:W-:-:S05]  /*fa70*/  IMAD.WIDE.U32 R8, R0, -0x2daee0ad, RZ ;  /* 0xd2511f5300087825 */ /* 0x004fca00078e00ff */
[----:B------:R-:W-:Y:S04]  /*fa80*/  STL.64 [R1+0x30], R8 ;  /* 0x0000300801007387 */ /* 0x000fe80000100a00 */
[----:B------:R1:W-:Y:S04]  /*fa90*/  STL.64 [R1+0x18], R6 ;  /* 0x0000180601007387 */ /* 0x0003e80000100a00 */
[----:B------:R-:W2:Y:S04]  /*faa0*/  LDL.LU.64 R14, [R1+0xa0] ;  /* 0x0000a000010e7983 */ /* 0x000ea80000300a00 */
[----:B------:R-:W3:Y:S04]  /*fab0*/  LDL.LU.64 R12, [R1+0xb0] ;  /* 0x0000b000010c7983 */ /* 0x000ee80000300a00 */
[----:B-1----:R1:W4:Y:S01]  /*fac0*/  LDL.64 R6, [R1+0x10] ;  /* 0x0000100001067983 */ /* 0x0023220000100a00 */
[----:B------:R-:W-:-:S02]  /*fad0*/  IMAD.X R3, RZ, RZ, R5, P0 ;  /* 0x000000ffff037224 */ /* 0x000fc400000e0605 */
[----:B---3--:R-:W-:Y:S02]  /*fae0*/  IMAD.MOV.U32 R2, RZ, RZ, R12 ;  /* 0x000000ffff027224 */ /* 0x008fe400078e000c */
[----:B----4-:R-:W-:-:S05]  /*faf0*/  IMAD.X R7, RZ, RZ, R5, P1 ;  /* 0x000000ffff077224 */ /* 0x010fca00008e0605 */
[----:B------:R-:W-:Y:S04]  /*fb00*/  STL [R1+0x14], R7 ;  /* 0x0000140701007387 */ /* 0x000fe80000100800 */
[----:B------:R2:W-:Y:S02]  /*fb10*/  STL [R1+0xc], R3 ;  /* 0x00000c0301007387 */ /* 0x0005e40000100800 */
[----:B--2---:R-:W-:-:S05]  /*fb20*/  IMAD.MOV.U32 R3, RZ, RZ, R15 ;  /* 0x000000ffff037224 */ /* 0x004fca00078e000f */
[----:B------:R1:W-:Y:S01]  /*fb30*/  STL.64 [R1+0x50], R2 ;  /* 0x0000500201007387 */ /* 0x0003e20000100a00 */
[----:B------:R-:W-:Y:S05]  /*fb40*/  BRA `(.L_x_736) ;  /* 0x0000000400c47947 */ /* 0x000fea0003800000 */
.L_x_738:
        /* <DEDUP_REMOVED lines=14> */
[----:B--2---:R-:W-:Y:S04]  /*fc30*/  LEA R0, P1, R170, R220, 0x6 ;  /* 0x000000dcaa007211 */ /* 0x004fe800078230ff */
[----:B-1----:R-:W-:Y:S02]  /*fc40*/  @!P2 LEA R168, P0, R0, R168, 0x1 ;  /* 0x000000a800a8a211 */ /* 0x002fe400078008ff */
[----:B---3--:R-:W-:Y:S02]  /*fc50*/  LEA.HI.X R135, R170, R219, R135, 0x6, P1 ;  /* 0x000000dbaa877211 */ /* 0x008fe400008f3487 */
[C---:B------:R-:W-:Y:S01]  /*fc60*/  IADD3 R132, P1, R0.reuse, UR36, RZ ;  /* 0x0000002400847c10 */ /* 0x040fe2000ff3e0ff */
[----:B------:R-:W1:Y:S01]  /*fc70*/  @!P2 LDC.64 R170, c[0x0][0x218] ;  /* 0x00008600ffaaab82 */ /* 0x000e620000000a00 */
        /* <DEDUP_REMOVED lines=11> */
[C---:B------:R-:W-:Y:S01]  /*fd30*/  IADD3 R132, P1, R0.reuse, UR36, RZ ;  /* 0x0000002400847c10 */ /* 0x040fe2000ff3e0ff */
        /* <DEDUP_REMOVED lines=9> */
[C---:B-1----:R-:W-:Y:S03]  /*fdd0*/  @!P2 LEA R170, P0, R0.reuse, R170, 0x1 ;  /* 0x000000aa00aaa211 */ /* 0x042fe600078008ff */
[----:B------:R4:W-:Y:S01]  /*fde0*/  @P4 STS.128 [R211+0xe000], RZ ;  /* 0x00e000ffd3004388 */ /* 0x0009e20000000c00 */
[----:B------:R-:W-:Y:S03]  /*fdf0*/  @!P2 LEA.HI.X R171, R0, R171, R135, 0x1, P0 ;  /* 0x000000ab00aba211 */ /* 0x000fe600000f0c87 */
[----:B------:R-:W-:Y:S01]  /*fe00*/  @!PT LDS RZ, [RZ] ;  /* 0x00000000fffff984 */ /* 0x000fe20000000800 */
[----:B------:R-:W-:Y:S01]  /*fe10*/  @!PT LDS RZ, [RZ] ;  /* 0x00000000fffff984 */ /* 0x000fe20000000800 */
[----:B------:R-:W-:Y:S01]  /*fe20*/  @!PT LDS RZ, [RZ] ;  /* 0x00000000fffff984 */ /* 0x000fe20000000800 */
[----:B------:R4:W-:Y:S01]  /*fe30*/  @!P4 LDGSTS.E.BYPASS.LTC128B.128 [R211+0xe000], desc[UR30][R212.64+0x180] ;  /* 0x0e000180d4d3cfae */ /* 0x0009e2000b901d5e */
[----:B------:R-:W-:Y:S01]  /*fe40*/  IADD3.X R135, R135, UR15, RZ, P1, !PT ;  /* 0x0000000f87877c10 */ /* 0x000fe20008ffe4ff */
[----:B--2---:R-:W1:Y:S02]  /*fe50*/  @!P2 LDC.64 R168, c[0x0][0x218] ;  /* 0x00008600ffa8ab82 */ /* 0x004e640000000a00 */
        /* <DEDUP_REMOVED lines=64> */
.L_x_736:
[----:B-12---:R-:W2:Y:S01]  /*10260*/  LDL.64 R2, [R1+0x50] ;  /* 0x0000500001027983 */ /* 0x006ea20000100a00 */
[----:B------:R-:W-:Y:S01]  /*10270*/  UIADD3 UR14, UR20, -0x1, URZ ;  /* 0xffffffff140e7890 */ /* 0x000fe2000fffe03f */
[----:B------:R-:W-:Y:S04]  /*10280*/  DEPBAR.LE SB0, 0x0 ;  /* 0x000080000000791a */ /* 0x000fe80000000000 */
[----:B------:R-:W3:Y:S01]  /*10290*/  LDL.64 R224, [R1] ;  /* 0x0000000001e07983 */ /* 0x000ee20000100a00 */
[----:B------:R-:W-:Y:S01]  /*102a0*/  UIADD3 UR24, UR19, -UR21, URZ ;  /* 0x8000001513187290 */ /* 0x000fe2000fffe03f */
[----:B------:R-:W-:Y:S01]  /*102b0*/  IMAD.U32 R4, RZ, RZ, UR14 ;  /* 0x0000000eff047e24 */ /* 0x000fe2000f8e00ff */
[----:B------:R-:W-:Y:S01]  /*102c0*/  USHF.R.S32.HI UR23, URZ, 0x1f, UR14 ;  /* 0x0000001f3f177899 */ /* 0x000fe2000801140e */
[----:B------:R-:W4:Y:S01]  /*102d0*/  LDL R0, [R1+0x70] ;  /* 0x0000700001007983 */ /* 0x000f220000100800 */
[----:B------:R-:W-:Y:S02]  /*102e0*/  UIMAD UR22, UR37, UR14, URZ ;  /* 0x0000000e251672a4 */ /* 0x000fe4000f8e023f */
[----:B------:R-:W-:Y:S01]  /*102f0*/  IMAD.U32 R20, RZ, RZ, UR24 ;  /* 0x00000018ff147e24 */ /* 0x000fe2000f8e00ff */
[----:B------:R-:W5:Y:S01]  /*10300*/  LDL R23, [R1+0x7c] ;  /* 0x00007c0001177983 */ /* 0x000f620000100800 */
[----:B------:R-:W-:Y:S02]  /*10310*/  UIMAD UR22, UR23, UR38, UR22 ;  /* 0x00000026171672a4 */ /* 0x000fe4000f8e0216 */
[----:B------:R-:W-:Y:S01]  /*10320*/  UISETP.GT.AND UP0, UPT, UR14, UR5, UPT ;  /* 0x000000050e00728c */ /* 0x000fe2000bf04270 */
[----:B------:R-:W5:Y:S04]  /*10330*/  LDL R12, [R1+0x74] ;  /* 0x00007400010c7983 */ /* 0x000f680000100800 */
        /* <DEDUP_REMOVED lines=8> */
[----:B------:R-:W5:Y:S04]  /*103c0*/  LDL.64 R212, [R1+0x18] ;  /* 0x0000180001d47983 */ /* 0x000f680000100a00 */
[----:B------:R-:W5:Y:S04]  /*103d0*/  LDL R27, [R1+0x64] ;  /* 0x00006400011b7983 */ /* 0x000f680000100800 */
[----:B------:R-:W5:Y:S04]  /*103e0*/  LDL R26, [R1+0x5c] ;  /* 0x00005c00011a7983 */ /* 0x000f680000100800 */
[----:B------:R-:W5:Y:S04]  /*103f0*/  LDL.64 R222, [R1+0x10] ;  /* 0x0000100001de7983 */ /* 0x000f680000100a00 */
[----:B------:R-:W5:Y:S01]  /*10400*/  LDL.64 R220, [R1+0x8] ;  /* 0x0000080001dc7983 */ /* 0x000f620000100a00 */
[----:B------:R-:W-:Y:S06]  /*10410*/  BAR.SYNC.DEFER_BLOCKING 0x0 ;  /* 0x0000000000007b1d */ /* 0x000fec0000010000 */
[----:B------:R-:W-:Y:S04]  /*10420*/  @P2 STS.128 [R211+0x10000], RZ ;  /* 0x010000ffd3002388 */ /* 0x000fe80000000c00 */
[----:B------:R-:W5:Y:S04]  /*10430*/  LDL R218, [R1+0x2c] ;  /* 0x00002c0001da7983 */ /* 0x000f680000100800 */
[----:B------:R-:W5:Y:S01]  /*10440*/  LDL R135, [R1+0x28] ;  /* 0x0000280001877983 */ /* 0x000f620000100800 */
[----:B--2---:R-:W-:Y:S04]  /*10450*/  IMAD.WIDE.U32 R4, R4, UR38, R2 ;  /* 0x0000002604047c25 */ /* 0x004fe8000f8e0002 */
[----:B------:R-:W-:Y:S01]  /*10460*/  VIADD R6, R5, UR22 ;  /* 0x0000001605067c36 */ /* 0x000fe20008000000 */
[----:B------:R-:W-:Y:S01]  /*10470*/  IADD3 R5, P1, R4, UR40, RZ ;  /* 0x0000002804057c10 */ /* 0x000fe2000ff3e0ff */
[----:B------:R-:W-:Y:S01]  /*10480*/  UIADD3 UR22, UR12, -UR21, URZ ;  /* 0x800000150c167290 */ /* 0x000fe2000fffe03f */
[----:B---3--:R-:W-:Y:S02]  /*10490*/  LEA R2, P0, R20, R224, 0x6 ;  /* 0x000000e014027211 */ /* 0x008fe400078030ff */
[----:B------:R-:W-:Y:S02]  /*104a0*/  IADD3.X R7, R6, UR39, RZ, P1, !PT ;  /* 0x0000002706077c10 */ /* 0x000fe40008ffe4ff */
[----:B------:R-:W-:Y:S01]  /*104b0*/  LEA.HI.X.SX32 R3, R20, R225, 0x6, P0 ;  /* 0x000000e114037211 */ /* 0x000fe200000f36ff */
[----:B------:R-:W-:Y:S01]  /*104c0*/  IMAD.WIDE.U32 R18, R2, UR6, RZ ;  /* 0x0000000602127c25 */ /* 0x000fe2000f8e00ff */
[C---:B----4-:R-:W-:Y:S02]  /*104d0*/  @!P2 LEA R16, P0, R4.reuse, R0, 0x1 ;  /* 0x000000000410a211 */ /* 0x050fe400078008ff */
[----:B-----5:R-:W-:Y:S01]  /*104e0*/  ISETP.GE.AND P6, PT, R23, UR13, PT ;  /* 0x0000000d17007c0c */ /* 0x020fe2000bfc6270 */
[----:B------:R-:W-:Y:S01]  /*104f0*/  IMAD R8, R3, UR6, RZ ;  /* 0x0000000603087c24 */ /* 0x000fe2000f8e02ff */
[----:B------:R-:W-:Y:S01]  /*10500*/  IADD3 R0, P1, R5, UR40, RZ ;  /* 0x0000002805007c10 */ /* 0x000fe2000ff3e0ff */
[----:B------:R-:W-:Y:S01]  /*10510*/  IMAD.U32 R132, RZ, RZ, UR22 ;  /* 0x00000016ff847e24 */ /* 0x000fe2000f8e00ff */
[----:B------:R-:W-:Y:S01]  /*10520*/  @!P2 LEA.HI.X R17, R4, R12, R6, 0x1, P0 ;  /* 0x0000000c0411a211 */ /* 0x000fe200000f0c06 */
[----:B------:R-:W-:Y:S01]  /*10530*/  IMAD R6, R2, UR7, R8 ;  /* 0x0000000702067c24 */ /* 0x000fe2000f8e0208 */
[----:B------:R-:W-:Y:S02]  /*10540*/  IADD3.X R3, R7, UR39, RZ, P1, !PT ;  /* 0x0000002707037c10 */ /* 0x000fe40008ffe4ff */
[----:B------:R-:W-:Y:S01]  /*10550*/  @!P2 IADD3 R4, P0, R0, UR40, RZ ;  /* 0x000000280004ac10 */ /* 0x000fe2000ff1e0ff */
[----:B------:R-:W-:Y:S01]  /*10560*/  IMAD.IADD R6, R19, 0x1, R6 ;  /* 0x0000000113067824 */ /* 0x000fe200078e0206 */
[----:B------:R-:W-:Y:S01]  /*10570*/  LEA R8, P4, R18, R25, 0x1 ;  /* 0x0000001912087211 */ /* 0x000fe200078808ff */
        /* <DEDUP_REMOVED lines=17> */
[----:B------:R-:W-:Y:S03]  /*10690*/  @!P2 LEA.HI.X R15, R5, R28, R7, 0x1, P3 ;  /* 0x0000001c050fa211 */ /* 0x000fe600018f0c07 */
[----:B------:R-:W-:Y:S01]  /*106a0*/  @!PT LDS RZ, [RZ] ;  /* 0x00000000fffff984 */ /* 0x000fe20000000800 */
[----:B------:R-:W-:Y:S01]  /*106b0*/  @!PT LDS RZ, [RZ] ;  /* 0x00000000fffff984 */ /* 0x000fe20000000800 */
[----:B------:R-:W-:Y:S01]  /*106c0*/  @!PT LDS RZ, [RZ] ;  /* 0x00000000fffff984 */ /* 0x000fe20000000800 */
[----:B------:R-:W-:Y:S01]  /*106d0*/  @!P5 LDGSTS.E.BYPASS.LTC128B.128 [R211+0x14000], desc[UR30][R8.64+0x100] ;  /* 0x1400010008d3dfae */ /* 0x000fe2000b901d5e */
[C---:B------:R-:W-:Y:S03]  /*106e0*/  LEA R6, P3, R20.reuse, R212, 0x6 ;  /* 0x000000d414067211 */ /* 0x040fe600078630ff */
[----:B------:R-:W-:Y:S01]  /*106f0*/  @P4 STS.128 [R211+0x16000], RZ ;  /* 0x016000ffd3004388 */ /* 0x000fe20000000c00 */
[----:B------:R-:W-:Y:S03]  /*10700*/  LEA.HI.X.SX32 R7, R20, R213, 0x6, P3 ;  /* 0x000000d514077211 */ /* 0x000fe600018f36ff */
[----:B------:R-:W-:Y:S01]  /*10710*/  @!PT LDS RZ, [RZ] ;  /* 0x00000000fffff984 */ /* 0x000fe20000000800 */
[----:B------:R-:W-:Y:S01]  /*10720*/  @!PT LDS RZ, [RZ] ;  /* 0x00000000fffff984 */ /* 0x000fe20000000800 */
[----:B------:R-:W-:Y:S01]  /*10730*/  @!PT LDS RZ, [RZ] ;  /* 0x00000000fffff984 */ /* 0x000fe20000000800 */
[----:B------:R-:W-:Y:S01]  /*10740*/  @!P4 LDGSTS.E.BYPASS.LTC128B.128 [R211+0x16000], desc[UR30][R8.64+0x180] ;  /* 0x1600018008d3cfae */ /* 0x000fe2000b901d5e */
[----:B------:R-:W-:Y:S01]  /*10750*/  @!P2 LEA.HI.X R13, R0, R27, R3, 0x1, P1 ;  /* 0x0000001b000da211 */ /* 0x000fe200008f0c03 */
[----:B------:R-:W-:Y:S01]  /*10760*/  IMAD.WIDE.U32 R22, R6, UR6, RZ ;  /* 0x0000000606167c25 */ /* 0x000fe2000f8e00ff */
[----:B------:R-:W-:Y:S01]  /*10770*/  @!P2 LEA.HI.X R11, R4, R26, R2, 0x1, P0 ;  /* 0x0000001a040ba211 */ /* 0x000fe200000f0c02 */
[----:B------:R-:W-:Y:S02]  /*10780*/  @P2 STS.128 [R211+0x10800], RZ ;  /* 0x010800ffd3002388 */ /* 0x000fe40000000c00 */
[----:B------:R-:W-:Y:S01]  /*10790*/  IMAD R0, R7, UR6, RZ ;  /* 0x0000000607007c24 */ /* 0x000fe2000f8e02ff */
[----:B------:R-:W-:Y:S01]  /*107a0*/  LEA R4, P1, R20, R222, 0x6 ;  /* 0x000000de14047211 */ /* 0x000fe200078230ff */
[----:B------:R-:W-:Y:S01]  /*107b0*/  @!PT LDS RZ, [RZ] ;  /* 0x00000000fffff984 */ /* 0x000fe20000000800 */
[----:B------:R-:W-:Y:S01]  /*107c0*/  @!PT LDS RZ, [RZ] ;  /* 0x00000000fffff984 */ /* 0x000fe20000000800 */
[----:B------:R-:W-:Y:S01]  /*107d0*/  @!PT LDS RZ, [RZ] ;  /* 0x00000000fffff984 */ /* 0x000fe20000000800 */
[----:B------:R-:W-:Y:S02]  /*107e0*/  @!P2 LDGSTS.E.BYPASS.LTC128B.128 [R211+0x10800], desc[UR30][R14.64] ;  /* 0x108000000ed3afae */ /* 0x000fe4000b901d5e */
[----:B------:R-:W-:Y:S01]  /*107f0*/  IMAD R0, R6, UR7, R0 ;  /* 0x0000000706007c24 */ /* 0x000fe2000f8e0200 */
[----:B------:R-:W-:Y:S01]  /*10800*/  LEA R6, P3, R22, R25, 0x1 ;  /* 0x0000001916067211 */ /* 0x000fe200078608ff */
[----:B------:R-:W-:Y:S01]  /*10810*/  @P6 STS.128 [R211+0x12800], RZ ;  /* 0x012800ffd3006388 */ /* 0x000fe20000000c00 */
[C---:B------:R-:W-:Y:S01]  /*10820*/  LEA.HI.X.SX32 R5, R20.reuse, R223, 0x6, P1 ;  /* 0x000000df14057211 */ /* 0x040fe200008f36ff */
[----:B------:R-:W-:Y:S01]  /*10830*/  IMAD.IADD R0, R23, 0x1, R0 ;  /* 0x0000000117007824 */ /* 0x000fe200078e0200 */
[----:B------:R-:W-:Y:S03]  /*10840*/  LEA R2, P0, R20, R220, 0x6 ;  /* 0x000000dc14027211 */ /* 0x000fe600078030ff */
[----:B------:R-:W-:Y:S01]  /*10850*/  IMAD R5, R5, UR6, RZ ;  /* 0x0000000605057c24 */ /* 0x000fe2000f8e02ff */
[-C--:B------:R-:W-:Y:S01]  /*10860*/  LEA.HI.X R7, R22, R24.reuse, R0, 0x1, P3 ;  /* 0x0000001816077211 */ /* 0x080fe200018f0c00 */
        /* <DEDUP_REMOVED lines=14> */
[CC--:B------:R-:W-:Y:S01]  /*10950*/  LEA R4, P1, R20.reuse, R25.reuse, 0x1 ;  /* 0x0000001914047211 */ /* 0x0c0fe200078208ff */
[----:B------:R-:W-:Y:S02]  /*10960*/  IMAD R3, R3, UR6, RZ ;  /* 0x0000000603037c24 */ /* 0x000fe4000f8e02ff */
[----:B------:R-:W-:Y:S01]  /*10970*/  @P4 STS.128 [R211+0x16800], RZ ;  /* 0x016800ffd3004388 */ /* 0x000fe20000000c00 */
[-C--:B------:R-:W-:Y:S01]  /*10980*/  LEA.HI.X R5, R20, R24.reuse, R5, 0x1, P1 ;  /* 0x0000001814057211 */ /* 0x080fe200008f0c05 */
        /* <DEDUP_REMOVED lines=59> */
[----:B------:R-:W-:Y:S04]  /*10d40*/  IMAD R3, R3, UR8, RZ ;  /* 0x0000000803037c24 */ /* 0x000fe8000f8e02ff */
[----:B------:R-:W-:Y:S01]  /*10d50*/  IMAD R3, R2, UR9, R3 ;  /* 0x0000000902037c24 */ /* 0x000fe2000f8e0203 */
        /* <DEDUP_REMOVED lines=11> */
[----:B------:R-:W2:Y:S05]  /*10e10*/  LDSM.16.M88.4 R176, [R208] ;  /* 0x00000000d0b0783b */ /* 0x000eaa0000000200 */
[C---:B------:R-:W-:Y:S06]  /*10e20*/  HMMA.16816.F32 R12, R172.reuse, R180, R12 ;  /* 0x000000b4ac0c723c */ /* 0x040fec000000180c */
[C---:B------:R-:W-:Y:S01]  /*10e30*/  HMMA.16816.F32 R16, R172.reuse, R182, R16 ;  /* 0x000000b6ac10723c */ /* 0x040fe20000001810 */
[----:B------:R-:W-:Y:S05]  /*10e40*/  LDSM.16.M88.4 R180, [R194] ;  /* 0x00000000c2b4783b */ /* 0x000fea0000000200 */
[C---:B-1----:R-:W-:Y:S06]  /*10e50*/  HMMA.16816.F32 R20, R172.reuse, R168, R20 ;  /* 0x000000a8ac14723c */ /* 0x042fec0000001814 */
[C---:B------:R-:W-:Y:S01]  /*10e60*/  HMMA.16816.F32 R24, R172.reuse, R170, R24 ;  /* 0x000000aaac18723c */ /* 0x040fe20000001818 */
[----:B------:R-:W1:Y:S05]  /*10e70*/  LDSM.16.M88.4 R168, [R190+0x8000] ;  /* 0x00800000bea8783b */ /* 0x000e6a0000000200 */
[C---:B--2---:R-:W-:Y:S06]  /*10e80*/  HMMA.16816.F32 R28, R172.reuse, R176, R28 ;  /* 0x000000b0ac1c723c */ /* 0x044fec000000181c */
[----:B------:R-:W-:Y:S01]  /*10e90*/  HMMA.16816.F32 R32, R172, R178, R32 ;  /* 0x000000b2ac20723c */ /* 0x000fe20000001820 */
[----:B------:R-:W2:Y:S04]  /*10ea0*/  LDSM.16.M88.4 R172, [R190+0x8800] ;  /* 0x00880000beac783b */ /* 0x000ea80000000200 */
[----:B------:R-:W3:Y:S01]  /*10eb0*/  LDSM.16.M88.4 R176, [R190+0x9000] ;  /* 0x00900000beb0783b */ /* 0x000ee20000000200 */
[C---:B-1----:R-:W-:Y:S06]  /*10ec0*/  HMMA.16816.F32 R4, R180.reuse, R168, R4 ;  /* 0x000000a8b404723c */ /* 0x042fec0000001804 */
[C---:B------:R-:W-:Y:S01]  /*10ed0*/  HMMA.16816.F32 R8, R180.reuse, R170, R8 ;  /* 0x000000aab408723c */ /* 0x040fe20000001808 */
[----:B------:R-:W1:Y:S05]  /*10ee0*/  LDSM.16.M88.4 R168, [R190+0x9800] ;  /* 0x00980000bea8783b */ /* 0x000e6a0000000200 */
[C---:B--2---:R-:W-:Y:S06]  /*10ef0*/  HMMA.16816.F32 R12, R180.reuse, R172, R12 ;  /* 0x000000acb40c723c */ /* 0x044fec000000180c */
[C---:B------:R-:W-:Y:S01]  /*10f00*/  HMMA.16816.F32 R16, R180.reuse, R174, R16 ;  /* 0x000000aeb410723c */ /* 0x040fe20000001810 */
[----:B------:R-:W-:Y:S05]  /*10f10*/  LDSM.16.M88.4 R172, [R193] ;  /* 0x00000000c1ac783b */ /* 0x000fea0000000200 */
[C---:B---3--:R-:W-:Y:S06]  /*10f20*/  HMMA.16816.F32 R20, R180.reuse, R176, R20 ;  /* 0x000000b0b414723c */ /* 0x048fec0000001814 */
[C---:B------:R-:W-:Y:S01]  /*10f30*/  HMMA.16816.F32 R24, R180.reuse, R178, R24 ;  /* 0x000000b2b418723c */ /* 0x040fe20000001818 */
[----:B------:R-:W2:Y:S05]  /*10f40*/  LDSM.16.M88.4 R176, [R189] ;  /* 0x00000000bdb0783b */ /* 0x000eaa0000000200 */
[C---:B-1----:R-:W-:Y:S06]  /*10f50*/  HMMA.16816.F32 R28, R180.reuse, R168, R28 ;  /* 0x000000a8b41c723c */ /* 0x042fec000000181c */
[----:B------:R-:W-:Y:S01]  /*10f60*/  HMMA.16816.F32 R32, R180, R170, R32 ;  /* 0x000000aab420723c */ /* 0x000fe20000001820 */
[----:B------:R-:W1:Y:S04]  /*10f70*/  LDSM.16.M88.4 R168, [R189+0x800] ;  /* 0x00080000bda8783b */ /* 0x000e680000000200 */
[----:B------:R-:W3:Y:S01]  /*10f80*/  LDSM.16.M88.4 R180, [R189+0x1000] ;  /* 0x00100000bdb4783b */ /* 0x000ee20000000200 */
[C---:B--2---:R-:W-:Y:S06]  /*10f90*/  HMMA.16816.F32 R4, R172.reuse, R176, R4 ;  /* 0x000000b0ac04723c */ /* 0x044fec0000001804 */
[C---:B------:R-:W-:Y:S01]  /*10fa0*/  HMMA.16816.F32 R8, R172.reuse, R178, R8 ;  /* 0x000000b2ac08723c */ /* 0x040fe20000001808 */
[----:B------:R-:W2:Y:S05]  /*10fb0*/  LDSM.16.M88.4 R176, [R189+0x1800] ;  /* 0x00180000bdb0783b */ /* 0x000eaa0000000200 */
[C---:B-1----:R-:W-:Y:S06]  /*10fc0*/  HMMA.16816.F32 R12, R172.reuse, R168, R12 ;  /* 0x000000a8ac0c723c */ /* 0x042fec000000180c */
[C---:B------:R-:W-:Y:S01]  /*10fd0*/  HMMA.16816.F32 R16, R172.reuse, R170, R16 ;  /* 0x000000aaac10723c */ /* 0x040fe20000001810 */
[----:B------:R-:W-:Y:S05]  /*10fe0*/  LDSM.16.M88.4 R168, [R191+0x2000] ;  /* 0x00200000bfa8783b */ /* 0x000fea0000000200 */
[C---:B---3--:R-:W-:Y:S06]  /*10ff0*/  HMMA.16816.F32 R20, R172.reuse, R180, R20 ;  /* 0x000000b4ac14723c */ /* 0x048fec0000001814 */
        /* <DEDUP_REMOVED lines=14> */
[----:B------:R-:W2:Y:S05]  /*110e0*/  LDSM.16.M88.4 R176, [R207] ;  /* 0x00000000cfb0783b */ /* 0x000eaa0000000200 */
[C---:B-1----:R-:W-:Y:S06]  /*110f0*/  HMMA.16816.F32 R28, R168.reuse, R180, R28 ;  /* 0x000000b4a81c723c */ /* 0x042fec000000181c */
[----:B------:R-:W-:Y:S01]  /*11100*/  HMMA.16816.F32 R32, R168, R182, R32 ;  /* 0x000000b6a820723c */ /* 0x000fe20000001820 */
[----:B------:R-:W1:Y:S04]  /*11110*/  LDSM.16.M88.4 R168, [R206] ;  /* 0x00000000cea8783b */ /* 0x000e680000000200 */
[----:B------:R-:W3:Y:S01]  /*11120*/  LDSM.16.M88.4 R180, [R205] ;  /* 0x00000000cdb4783b */ /* 0x000ee20000000200 */
[C---:B--2---:R-:W-:Y:S06]  /*11130*/  HMMA.16816.F32 R4, R172.reuse, R176, R4 ;  /* 0x000000b0ac04723c */ /* 0x044fec0000001804 */
[C---:B------:R-:W-:Y:S01]  /*11140*/  HMMA.16816.F32 R8, R172.reuse, R178, R8 ;  /* 0x000000b2ac08723c */ /* 0x040fe20000001808 */
[----:B------:R-:W2:Y:S05]  /*11150*/  LDSM.16.M88.4 R176, [R204] ;  /* 0x00000000ccb0783b */ /* 0x000eaa0000000200 */
        /* <DEDUP_REMOVED lines=128> */
[C---:B------:R-:W-:Y:S05]  /*11960*/  HMMA.16816.F32 R8, R172.reuse, R178, R8 ;  /* 0x000000b2ac08723c */ /* 0x040fea0000001808 */
[C---:B------:R-:W-:Y:S06]  /*11970*/  LEA R176, P1, R132.reuse, R224, 0x6 ;  /* 0x000000e084b07211 */ /* 0x040fec00078230ff */
[----:B------:R-:W-:Y:S05]  /*11980*/  LEA.HI.X.SX32 R177, R132, R225, 0x6, P1 ;  /* 0x000000e184b17211 */ /* 0x000fea00008f36ff */
[----:B------:R-:W-:Y:S01]  /*11990*/  IMAD R0, R177, UR8, RZ ;  /* 0x00000008b1007c24 */ /* 0x000fe2000f8e02ff */
[C---:B-1----:R-:W-:Y:S03]  /*119a0*/  HMMA.16816.F32 R12, R172.reuse, R168, R12 ;  /* 0x000000a8ac0c723c */ /* 0x042fe6000000180c */
[C---:B------:R-:W-:Y:S02]  /*119b0*/  IMAD R0, R176.reuse, UR9, R0 ;  /* 0x00000009b0007c24 */ /* 0x040fe4000f8e0200 */
[----:B------:R-:W-:Y:S01]  /*119c0*/  IMAD.WIDE.U32 R176, R176, UR8, RZ ;  /* 0x00000008b0b07c25 */ /* 0x000fe2000f8e00ff */
[C---:B------:R-:W-:Y:S05]  /*119d0*/  HMMA.16816.F32 R16, R172.reuse, R170, R16 ;  /* 0x000000aaac10723c */ /* 0x040fea0000001810 */
[----:B------:R-:W-:Y:S01]  /*119e0*/  IMAD.WIDE.U32 R168, R2, UR8, RZ ;  /* 0x0000000802a87c25 */ /* 0x000fe2000f8e00ff */
[-C--:B------:R-:W-:Y:S01]  /*119f0*/  LEA R212, P0, R176, R218.reuse, 0x1 ;  /* 0x000000dab0d47211 */ /* 0x080fe200078008ff */
[C---:B---3--:R-:W-:Y:S04]  /*11a00*/  HMMA.16816.F32 R20, R172.reuse, R180, R20 ;  /* 0x000000b4ac14723c */ /* 0x048fe80000001814 */
[C---:B------:R-:W-:Y:S01]  /*11a10*/  LEA R178, P1, R168.reuse, R218, 0x1 ;  /* 0x000000daa8b27211 */ /* 0x040fe200078208ff */
[----:B------:R-:W-:Y:S01]  /*11a20*/  IMAD.IADD R3, R169, 0x1, R3 ;  /* 0x00000001a9037824 */ /* 0x000fe200078e0203 */
[C---:B------:R-:W-:Y:S05]  /*11a30*/  HMMA.16816.F32 R24, R172.reuse, R182, R24 ;  /* 0x000000b6ac18723c */ /* 0x040fea0000001818 */
[-C--:B------:R-:W-:Y:S01]  /*11a40*/  LEA.HI.X R179, R168, R135.reuse, R3, 0x1, P1 ;  /* 0x00000087a8b37211 */ /* 0x080fe200008f0c03 */
[----:B------:R-:W-:Y:S01]  /*11a50*/  IMAD.IADD R0, R177, 0x1, R0 ;  /* 0x00000001b1007824 */ /* 0x000fe200078e0200 */
[----:B------:R-:W1:Y:S01]  /*11a60*/  LDSM.16.M88.4 R168, [R189+0x7800] ;  /* 0x00780000bda8783b */ /* 0x000e620000000200 */
[----:B------:R-:W-:Y:S04]  /*11a70*/  DEPBAR.LE SB0, 0x0 ;  /* 0x000080000000791a */ /* 0x000fe80000000000 */
[----:B------:R-:W-:Y:S01]  /*11a80*/  LEA.HI.X R213, R176, R135, R0, 0x1, P0 ;  /* 0x00000087b0d57211 */ /* 0x000fe200000f0c00 */
[----:B------:R-:W-:Y:S01]  /*11a90*/  BAR.SYNC.DEFER_BLOCKING 0x0 ;  /* 0x0000000000007b1d */ /* 0x000fe20000010000 */
[C---:B------:R-:W-:Y:S04]  /*11aa0*/  LEA R2, P0, R132.reuse, R222, 0x6 ;  /* 0x000000de84027211 */ /* 0x040fe800078030ff */
[----:B------:R-:W-:Y:S05]  /*11ab0*/  LEA.HI.X.SX32 R3, R132, R223, 0x6, P0 ;  /* 0x000000df84037211 */ /* 0x000fea00000f36ff */
[----:B------:R-:W-:Y:S04]  /*11ac0*/  IMAD R0, R3, UR8, RZ ;  /* 0x0000000803007c24 */ /* 0x000fe8000f8e02ff */
[C---:B------:R-:W-:Y:S02]  /*11ad0*/  IMAD R0, R2.reuse, UR9, R0 ;  /* 0x0000000902007c24 */ /* 0x040fe4000f8e0200 */
[----:B------:R-:W-:Y:S04]  /*11ae0*/  IMAD.WIDE.U32 R2, R2, UR8, RZ ;  /* 0x0000000802027c25 */ /* 0x000fe8000f8e00ff */
[----:B------:R-:W-:Y:S01]  /*11af0*/  IMAD.IADD R0, R3, 0x1, R0 ;  /* 0x0000000103007824 */ /* 0x000fe200078e0200 */
[C---:B------:R-:W-:Y:S04]  /*11b00*/  LEA R176, P0, R2.reuse, R218, 0x1 ;  /* 0x000000da02b07211 */ /* 0x040fe800078008ff */
[----:B------:R-:W-:Y:S02]  /*11b10*/  LEA.HI.X R177, R2, R135, R0, 0x1, P0 ;  /* 0x0000008702b17211 */ /* 0x000fe400000f0c00 */
[C---:B------:R-:W-:Y:S04]  /*11b20*/  LEA R2, P0, R132.reuse, R220, 0x6 ;  /* 0x000000dc84027211 */ /* 0x040fe800078030ff */
[----:B------:R-:W-:Y:S01]  /*11b30*/  LEA.HI.X.SX32 R3, R132, R221, 0x6, P0 ;  /* 0x000000dd84037211 */ /* 0x000fe200000f36ff */
[C---:B------:R-:W-:Y:S01]  /*11b40*/  IMAD.WIDE.U32 R180, R2.reuse, UR8, RZ ;  /* 0x0000000802b47c25 */ /* 0x040fe2000f8e00ff */
[C---:B-1----:R-:W-:Y:S05]  /*11b50*/  HMMA.16816.F32 R28, R172.reuse, R168, R28 ;  /* 0x000000a8ac1c723c */ /* 0x042fea000000181c */
[----:B------:R-:W-:Y:S01]  /*11b60*/  IMAD R0, R3, UR8, RZ ;  /* 0x0000000803007c24 */ /* 0x000fe2000f8e02ff */
[----:B------:R-:W-:Y:S05]  /*11b70*/  HMMA.16816.F32 R32, R172, R170, R32 ;  /* 0x000000aaac20723c */ /* 0x000fea0000001820 */
[----:B------:R-:W-:Y:S01]  /*11b80*/  IMAD R0, R2, UR9, R0 ;  /* 0x0000000902007c24 */ /* 0x000fe2000f8e0200 */
[C---:B------:R-:W-:Y:S05]  /*11b90*/  LEA R2, P0, R180.reuse, R218, 0x1 ;  /* 0x000000dab4027211 */ /* 0x040fea00078008ff */
[----:B------:R-:W-:Y:S05]  /*11ba0*/  IMAD.IADD R0, R181, 0x1, R0 ;  /* 0x00000001b5007824 */ /* 0x000fea00078e0200 */
[----:B------:R-:W-:Y:S02]  /*11bb0*/  LEA.HI.X R3, R180, R135, R0, 0x1, P0 ;  /* 0x00000087b4037211 */ /* 0x000fe400000f0c00 */
[----:B------:R-:W-:Y:S11]  /*11bc0*/  PLOP3.LUT P0, PT, PT, PT, UP0, 0x80, 0x0 ;  /* 0x000000000000781c */ /* 0x000ff60003f0f008 */
[----:B------:R-:W-:Y:S02]  /*11bd0*/  @!UPT UIADD3 URZ, URZ, URZ, URZ ;  /* 0x0000003f3f3ff290 */ /* 0x000fe4000fffe03f */
[----:B------:R-:W-:Y:S05]  /*11be0*/  @P0 BRA `(.L_x_738) ;  /* 0xffffffdc00d80947 */ /* 0x000fea000383ffff */
.L_x_737:
[----:B------:R-:W2:Y:S01]  /*11bf0*/  LDL.64 R242, [R1+0x38] ;  /* 0x0000380001f27983 */ /* 0x000ea20000100a00 */
[----:B------:R-:W-:Y:S01]  /*11c00*/  IMAD.U32 R0, RZ, RZ, UR14 ;  /* 0x0000000eff007e24 */ /* 0x000fe2000f8e00ff */
[----:B------:R-:W-:Y:S02]  /*11c10*/  USHF.L.U32 UR32, UR14, 0x1, URZ ;  /* 0x000000010e207899 */ /* 0x000fe4000800063f */
[----:B------:R-:W-:Y:S02]  /*11c20*/  UIADD3 UR20, UR35, -0x4498517b, URZ ;  /* 0xbb67ae8523147890 */ /* 0x000fe4000fffe03f */
[----:B------:R-:W3:Y:S01]  /*11c30*/  LDL.64 R226, [R1+0x30] ;  /* 0x0000300001e27983 */ /* 0x000ee20000100a00 */
[----:B------:R-:W-:Y:S02]  /*11c40*/  UIADD3 UR29, UR34, -0x61c88647, URZ ;  /* 0x9e3779b9221d7890 */ /* 0x000fe4000fffe03f */
[----:B------:R-:W-:Y:S02]  /*11c50*/  UIADD3 UR28, UR34, 0x3c6ef372, URZ ;  /* 0x3c6ef372221c7890 */ /* 0x000fe4000fffe03f */
[----:B------:R-:W-:Y:S01]  /*11c60*/  UIADD3 UR27, UR35, 0x76cf5d0a, URZ ;  /* 0x76cf5d0a231b7890 */ /* 0x000fe2000fffe03f */
[----:B------:R-:W5:Y:S01]  /*11c70*/  LDL.64 R228, [R1+0x40] ;  /* 0x0000400001e47983 */ /* 0x000f620000100a00 */
[----:B------:R-:W-:Y:S02]  /*11c80*/  UIADD3 UR24, UR35, 0x32370b8f, URZ ;  /* 0x32370b8f23187890 */ /* 0x000fe4000fffe03f */
[----:B------:R-:W-:Y:S02]  /*11c90*/  UIADD3 UR26, UR34, -0x255992d5, URZ ;  /* 0xdaa66d2b221a7890 */ /* 0x000fe4000fffe03f */
[----:B------:R-:W-:Y:S01]  /*11ca0*/  UIADD3 UR23, UR34, 0x78dde6e4, URZ ;  /* 0x78dde6e422177890 */ /* 0x000fe2000fffe03f */
[----:B----4-:R-:W1:Y:S01]  /*11cb0*/  S2R R2, SR_TID.X ;  /* 0x0000000000027919 */ /* 0x010e620000002100 */
[----:B------:R-:W-:Y:S02]  /*11cc0*/  UIADD3 UR22, UR35, -0x126145ec, URZ ;  /* 0xed9eba1423167890 */ /* 0x000fe4000fffe03f */
[----:B------:R-:W-:Y:S01]  /*11cd0*/  UIADD3 UR25, UR34, -0x4ab325aa, URZ ;  /* 0xb54cda5622197890 */ /* 0x000fe2000fffe03f */
[----:B------:R-:W4:Y:S01]  /*11ce0*/  LDL R224, [R1+0x84] ;  /* 0x0000840001e07983 */ /* 0x000f220000100800 */
[----:B------:R-:W-:Y:S02]  /*11cf0*/  UISETP.GT.AND UP0, UPT, UR14, UR5, UPT ;  /* 0x000000050e00728c */ /* 0x000fe4000bf04270 */
[----:B------:R-:W-:Y:S01]  /*11d00*/  UIADD3 UR21, UR21, 0x1, URZ ;  /* 0x0000000115157890 */ /* 0x000fe2000fffe03f */
[----:B-1----:R-:W-:Y:S05]  /*11d10*/  IMAD.SHL.U32 R2, R2, 0x2, RZ ;  /* 0x0000000202027824 */ /* 0x002fea00078e00ff */
[----:B------:R-:W-:Y:S05]  /*11d20*/  LOP3.LUT R2, R2, 0x6, RZ, 0xc0, !PT ;  /* 0x0000000602027812 */ /* 0x000fea00078ec0ff */
[----:B------:R-:W-:Y:S04]  /*11d30*/  IMAD R0, R0, 0x40, R2 ;  /* 0x0000004000007824 */ /* 0x000fe800078e0202 */
[C---:B------:R-:W-:Y:S01]  /*11d40*/  VIADD R2, R0.reuse, 0x8 ;  /* 0x0000000800027836 */ /* 0x040fe20000000000 */
[CC--:B------:R-:W-:Y:S01]  /*11d50*/  ISETP.GE.AND P1, PT, R0.reuse, R215.reuse, PT ;  /* 0x000000d70000720c */ /* 0x0c0fe20003f26270 */
[C---:B------:R-:W-:Y:S01]  /*11d60*/  VIADD R3, R0.reuse, 0x1 ;  /* 0x0000000100037836 */ /* 0x040fe20000000000 */
[-C--:B------:R-:W-:Y:S02]  /*11d70*/  ISETP.GE.AND P0, PT, R0, R214.reuse, PT ;  /* 0x000000d60000720c */ /* 0x080fe40003f06270 */
[CC--:B------:R-:W-:Y:S02]  /*11d80*/  ISETP.GE.AND P5, PT, R2.reuse, R215.reuse, PT ;  /* 0x000000d70200720c */ /* 0x0c0fe40003fa6270 */
[CC--:B------:R-:W-:Y:S02]  /*11d90*/  ISETP.GE.AND P3, PT, R2.reuse, R214.reuse, PT ;  /* 0x000000d60200720c */ /* 0x0c0fe40003f66270 */
[C---:B------:R-:W-:Y:S02]  /*11da0*/  ISETP.GE.AND P6, PT, R3.reuse, R215, PT ;  /* 0x000000d70300720c */ /* 0x040fe40003fc6270 */
[C---:B------:R-:W-:Y:S02]  /*11db0*/  ISETP.GE.AND P4, PT, R3.reuse, R214, PT ;  /* 0x000000d60300720c */ /* 0x040fe40003f86270 */
[CC--:B------:R-:W-:Y:S02]  /*11dc0*/  ISETP.GE.OR P5, PT, R2.reuse, R217.reuse, !P5 ;  /* 0x000000d90200720c */ /* 0x0c0fe40006fa6670 */
[-C--:B------:R-:W-:Y:S01]  /*11dd0*/  ISETP.GE.OR P3, PT, R2, R216.reuse, !P3 ;  /* 0x000000d80200720c */ /* 0x080fe20005f66670 */
[C---:B------:R-:W-:Y:S01]  /*11de0*/  VIADD R2, R0.reuse, 0x10 ;  /* 0x0000001000027836 */ /* 0x040fe20000000000 */
[CC--:B------:R-:W-:Y:S02]  /*11df0*/  ISETP.GE.OR P6, PT, R3.reuse, R217.reuse, !P6 ;  /* 0x000000d90300720c */ /* 0x0c0fe400077c6670 */
[-C--:B------:R-:W-:Y:S01]  /*11e00*/  ISETP.GE.OR P4, PT, R3, R216.reuse, !P4 ;  /* 0x000000d80300720c */ /* 0x080fe20006786670 */
[C---:B------:R-:W-:Y:S01]  /*11e10*/  VIADD R3, R0.reuse, 0x9 ;  /* 0x0000000900037836 */ /* 0x040fe20000000000 */
[C---:B------:R-:W-:Y:S02]  /*11e20*/  ISETP.GE.OR P1, PT, R0.reuse, R217, !P1 ;  /* 0x000000d90000720c */ /* 0x040fe40004f26670 */
[----:B------:R-:W-:Y:S02]  /*11e30*/  ISETP.GE.OR P0, PT, R0, R216, !P0 ;  /* 0x000000d80000720c */ /* 0x000fe40004706670 */
[----:B------:R-:W-:Y:S01]  /*11e40*/  FSEL R174, R4, -INF , !P1 ;  /* 0xff80000004ae7808 */ /* 0x000fe20004800000 */
[----:B------:R-:W-:Y:S01]  /*11e50*/  VIADD R4, R0, 0x28 ;  /* 0x0000002800047836 */ /* 0x000fe20000000000 */
        /* <DEDUP_REMOVED lines=8> */
[-C--:B------:R-:W-:Y:S01]  /*11ee0*/  ISETP.GE.OR P1, PT, R2, R216.reuse, !P1 ;  /* 0x000000d80200720c */ /* 0x080fe20004f26670 */
[C---:B------:R-:W-:Y:S01]  /*11ef0*/  VIADD R2, R0.reuse, 0x18 ;  /* 0x0000001800027836 */ /* 0x040fe20000000000 */
[C---:B------:R-:W-:Y:S02]  /*11f00*/  ISETP.GE.OR P0, PT, R3.reuse, R216, !P0 ;  /* 0x000000d80300720c */ /* 0x040fe40004706670 */
[----:B------:R-:W-:Y:S01]  /*11f10*/  ISETP.GE.OR P4, PT, R3, R217, !P4 ;  /* 0x000000d90300720c */ /* 0x000fe20006786670 */
[----:B------:R-:W-:Y:S01]  /*11f20*/  VIADD R3, R0, 0x11 ;  /* 0x0000001100037836 */ /* 0x000fe20000000000 */
        /* <DEDUP_REMOVED lines=17> */
[CC--:B------:R-:W-:Y:S02]  /*12040*/  ISETP.GE.AND P0, PT, R2.reuse, R215.reuse, PT ;  /* 0x000000d70200720c */ /* 0x0c0fe40003f06270 */
[C---:B------:R-:W-:Y:S02]  /*12050*/  ISETP.GE.AND P6, PT, R2.reuse, R214, PT ;  /* 0x000000d60200720c */ /* 0x040fe40003fc6270 */
[C---:B------:R-:W-:Y:S02]  /*12060*/  ISETP.GE.AND P4, PT, R3.reuse, R215, PT ;  /* 0x000000d70300720c */ /* 0x040fe40003f86270 */
[CC--:B------:R-:W-:Y:S02]  /*12070*/  ISETP.GE.OR P0, PT, R2.reuse, R217.reuse, !P0 ;  /* 0x000000d90200720c */ /* 0x0c0fe40004706670 */
[----:B------:R-:W-:Y:S01]  /*12080*/  ISETP.GE.OR P6, PT, R2, R216, !P6 ;  /* 0x000000d80200720c */ /* 0x000fe200077c6670 */
[----:B------:R-:W-:Y:S01]  /*12090*/  VIADD R2, R0, 0x21 ;  /* 0x0000002100027836 */ /* 0x000fe20000000000 */
[----:B------:R-:W-:Y:S02]  /*120a0*/  FSEL R212, R14, -INF , !P1 ;  /* 0xff8000000ed47808 */ /* 0x000fe40004800000 */
[C---:B------:R-:W-:Y:S02]  /*120b0*/  ISETP.GE.OR P4, PT, R3.reuse, R217, !P4 ;  /* 0x000000d90300720c */ /* 0x040fe40006786670 */
[----:B------:R-:W-:Y:S02]  /*120c0*/  ISETP.GE.AND P1, PT, R3, R214, PT ;  /* 0x000000d60300720c */ /* 0x000fe40003f26270 */
[----:B------:R-:W-:Y:S02]  /*120d0*/  FSEL R180, R17, -INF , !P4 ;  /* 0xff80000011b47808 */ /* 0x000fe40006000000 */
[----:B------:R-:W-:Y:S01]  /*120e0*/  ISETP.GE.OR P1, PT, R3, R216, !P1 ;  /* 0x000000d80300720c */ /* 0x000fe20004f26670 */
[----:B------:R-:W-:Y:S01]  /*120f0*/  VIADD R3, R0, 0x29 ;  /* 0x0000002900037836 */ /* 0x000fe20000000000 */
[C---:B------:R-:W-:Y:S02]  /*12100*/  ISETP.GE.AND P4, PT, R2.reuse, R215, PT ;  /* 0x000000d70200720c */ /* 0x040fe40003f86270 */
[----:B------:R-:W-:Y:S02]  /*12110*/  FSEL R178, R19, -INF , !P1 ;  /* 0xff80000013b27808 */ /* 0x000fe40004800000 */
[----:B------:R-:W-:Y:S02]  /*12120*/  ISETP.GE.OR P4, PT, R2, R217, !P4 ;  /* 0x000000d90200720c */ /* 0x000fe40006786670 */
[----:B------:R-:W-:Y:S02]  /*12130*/  FSEL R181, R16, -INF , !P5 ;  /* 0xff80000010b57808 */ /* 0x000fe40006800000 */
[C---:B------:R-:W-:Y:S02]  /*12140*/  ISETP.GE.AND P1, PT, R4.reuse, R215, PT ;  /* 0x000000d70400720c */ /* 0x040fe40003f26270 */
[----:B------:R-:W-:Y:S02]  /*12150*/  ISETP.GE.AND P5, PT, R4, R214, PT ;  /* 0x000000d60400720c */ /* 0x000fe40003fa6270 */
[----:B------:R-:W-:Y:S02]  /*12160*/  FSEL R237, R20, -INF , !P0 ;  /* 0xff80000014ed7808 */ /* 0x000fe40004000000 */
[----:B------:R-:W-:Y:S02]  /*12170*/  FSEL R238, R21, -INF , !P4 ;  /* 0xff80000015ee7808 */ /* 0x000fe40006000000 */
[C---:B------:R-:W-:Y:S02]  /*12180*/  ISETP.GE.OR P1, PT, R4.reuse, R217, !P1 ;  /* 0x000000d90400720c */ /* 0x040fe40004f26670 */
[----:B------:R-:W-:Y:S02]  /*12190*/  ISETP.GE.OR P5, PT, R4, R216, !P5 ;  /* 0x000000d80400720c */ /* 0x000fe40006fa6670 */
[C---:B------:R-:W-:Y:S02]  /*121a0*/  ISETP.GE.AND P0, PT, R3.reuse, R215, PT ;  /* 0x000000d70300720c */ /* 0x040fe40003f06270 */
[C---:B------:R-:W-:Y:S02]  /*121b0*/  ISETP.GE.AND P4, PT, R3.reuse, R214, PT ;  /* 0x000000d60300720c */ /* 0x040fe40003f86270 */
[----:B------:R-:W-:Y:S02]  /*121c0*/  FMNMX.FTZ R4, R174, R133, !PT ;  /* 0x00000085ae047209 */ /* 0x000fe40007810000 */
[----:B------:R-:W-:Y:S02]  /*121d0*/  FSEL R179, R18, -INF , !P3 ;  /* 0xff80000012b37808 */ /* 0x000fe40005800000 */
[C---:B------:R-:W-:Y:S02]  /*121e0*/  ISETP.GE.OR P0, PT, R3.reuse, R217, !P0 ;  /* 0x000000d90300720c */ /* 0x040fe40004706670 */
[----:B------:R-:W-:Y:S02]  /*121f0*/  ISETP.GE.OR P4, PT, R3, R216, !P4 ;  /* 0x000000d80300720c */ /* 0x000fe40006786670 */
[----:B------:R-:W-:Y:S02]  /*12200*/  ISETP.GE.AND P3, PT, R2, R214, PT ;  /* 0x000000d60200720c */ /* 0x000fe40003f66270 */
[----:B------:R-:W-:Y:S02]  /*12210*/  FMNMX.FTZ R3, R176, R4, !PT ;  /* 0x00000004b0037209 */ /* 0x000fe40007810000 */
[----:B------:R-:W-:Y:S01]  /*12220*/  ISETP.GE.OR P3, PT, R2, R216, !P3 ;  /* 0x000000d80200720c */ /* 0x000fe20005f66670 */
[----:B------:R-:W-:Y:S01]  /*12230*/  VIADD R2, R0, 0x30 ;  /* 0x0000003000027836 */ /* 0x000fe20000000000 */
[----:B------:R-:W-:Y:S02]  /*12240*/  FMNMX.FTZ R3, R168, R3, !PT ;  /* 0x00000003a8037209 */ /* 0x000fe40007810000 */
[----:B------:R-:W-:Y:S02]  /*12250*/  FMNMX.FTZ R4, R175, R134, !PT ;  /* 0x00000086af047209 */ /* 0x000fe40007810000 */
[----:B------:R-:W-:Y:S02]  /*12260*/  FMNMX.FTZ R5, R169, R3, !PT ;  /* 0x00000003a9057209 */ /* 0x000fe40007810000 */
[----:B------:R-:W-:Y:S02]  /*12270*/  FSEL R239, R22, -INF , !P6 ;  /* 0xff80000016ef7808 */ /* 0x000fe40007000000 */
[----:B------:R-:W-:Y:S02]  /*12280*/  FSEL R240, R23, -INF , !P3 ;  /* 0xff80000017f07808 */ /* 0x000fe40005800000 */
[C---:B------:R-:W-:Y:S01]  /*12290*/  ISETP.GE.AND P6, PT, R2.reuse, R215, PT ;  /* 0x000000d70200720c */ /* 0x040fe20003fc6270 */
[----:B------:R-:W-:Y:S01]  /*122a0*/  LDSM.16.MT88.4 R20, [R186+0x10000] ;  /* 0x01000000ba14783b */ /* 0x000fe20000004200 */
[----:B------:R-:W-:Y:S02]  /*122b0*/  ISETP.GE.AND P3, PT, R2, R214, PT ;  /* 0x000000d60200720c */ /* 0x000fe40003f66270 */
[----:B------:R-:W-:Y:S02]  /*122c0*/  FMNMX.FTZ R3, R177, R4, !PT ;  /* 0x00000004b1037209 */ /* 0x000fe40007810000 */
[----:B------:R-:W-:Y:S02]  /*122d0*/  FMNMX.FTZ R4, R182, R5, !PT ;  /* 0x00000005b6047209 */ /* 0x000fe40007810000 */
[C---:B------:R-:W-:Y:S02]  /*122e0*/  ISETP.GE.OR P6, PT, R2.reuse, R217, !P6 ;  /* 0x000000d90200720c */ /* 0x040fe400077c6670 */
[----:B------:R-:W-:Y:S01]  /*122f0*/  ISETP.GE.OR P3, PT, R2, R216, !P3 ;  /* 0x000000d80200720c */ /* 0x000fe20005f66670 */
[----:B------:R-:W-:Y:S01]  /*12300*/  VIADD R2, R0, 0x31 ;  /* 0x0000003100027836 */ /* 0x000fe20000000000 */
[----:B------:R-:W-:Y:S02]  /*12310*/  FMNMX.FTZ R3, R170, R3, !PT ;  /* 0x00000003aa037209 */ /* 0x000fe40007810000 */
        /* <DEDUP_REMOVED lines=9> */
[----:B------:R-:W-:Y:S01]  /*123b0*/  ISETP.GE.OR P0, PT, R2, R216, !P0 ;  /* 0x000000d80200720c */ /* 0x000fe20004706670 */
[----:B------:R-:W-:Y:S01]  /*123c0*/  VIADD R2, R0, 0x38 ;  /* 0x0000003800027836 */ /* 0x000fe20000000000 */
[----:B------:R-:W-:Y:S01]  /*123d0*/  FMNMX.FTZ R4, R180, R4, !PT ;  /* 0x00000004b4047209 */ /* 0x000fe20007810000 */
[----:B------:R-:W-:Y:S01]  /*123e0*/  VIADD R0, R0, 0x39 ;  /* 0x0000003900007836 */ /* 0x000fe20000000000 */
        /* <DEDUP_REMOVED lines=12> */
[----:B------:R-:W-:Y:S02]  /*124b0*/  FSEL R236, R28, -INF , !P6 ;  /* 0xff8000001cec7808 */ /* 0x000fe40007000000 */
[----:B------:R-:W-:Y:S02]  /*124c0*/  FMNMX.FTZ R3, R222, R3, !PT ;  /* 0x00000003de037209 */ /* 0x000fe40007810000 */
[----:B------:R-:W-:Y:S02]  /*124d0*/  FMNMX.FTZ R2, R239, R2, !PT ;  /* 0x00000002ef027209 */ /* 0x000fe40007810000 */
[----:B------:R-:W-:Y:S02]  /*124e0*/  FSEL R235, R29, -INF , !P1 ;  /* 0xff8000001deb7808 */ /* 0x000fe40004800000 */
[----:B------:R-:W-:Y:S02]  /*124f0*/  ISETP.GE.AND P6, PT, R0, R215, PT ;  /* 0x000000d70000720c */ /* 0x000fe40003fc6270 */
[----:B------:R-:W-:Y:S02]  /*12500*/  FMNMX.FTZ R3, R236, R3, !PT ;  /* 0x00000003ec037209 */ /* 0x000fe40007810000 */
[----:B------:R-:W-:Y:S02]  /*12510*/  FMNMX.FTZ R2, R240, R2, !PT ;  /* 0x00000002f0027209 */ /* 0x000fe40007810000 */
[----:B------:R-:W-:Y:S02]  /*12520*/  ISETP.GE.OR P6, PT, R0, R217, !P6 ;  /* 0x000000d90000720c */ /* 0x000fe400077c6670 */
[----:B------:R-:W-:Y:S02]  /*12530*/  FSEL R234, R32, -INF , !P5 ;  /* 0xff80000020ea7808 */ /* 0x000fe40006800000 */
[----:B------:R-:W-:Y:S02]  /*12540*/  FMNMX.FTZ R3, R235, R3, !PT ;  /* 0x00000003eb037209 */ /* 0x000fe40007810000 */
[----:B------:R-:W-:Y:S02]  /*12550*/  FMNMX.FTZ R2, R230, R2, !PT ;  /* 0x00000002e6027209 */ /* 0x000fe40007810000 */
[----:B------:R-:W-:Y:S02]  /*12560*/  FSEL R232, R33, -INF , !P6 ;  /* 0xff80000021e87808 */ /* 0x000fe40007000000 */
[----:B------:R-:W-:Y:S02]  /*12570*/  FMNMX.FTZ R3, R234, R3, !PT ;  /* 0x00000003ea037209 */ /* 0x000fe40007810000 */
[----:B------:R-:W-:Y:S02]  /*12580*/  FSEL R248, R30, -INF , !P3 ;  /* 0xff8000001ef87808 */ /* 0x000fe40005800000 */
[----:B------:R-:W-:Y:S02]  /*12590*/  FMNMX.FTZ R2, R231, R2, !PT ;  /* 0x00000002e7027209 */ /* 0x000fe40007810000 */
[----:B------:R-:W-:Y:S02]  /*125a0*/  FSEL R250, R31, -INF , !P0 ;  /* 0xff8000001ffa7808 */ /* 0x000fe40004000000 */
[----:B------:R-:W-:Y:S01]  /*125b0*/  FMNMX.FTZ R3, R232, R3, !PT ;  /* 0x00000003e8037209 */ /* 0x000fe20007810000 */
[----:B------:R-:W-:Y:S01]  /*125c0*/  LDSM.16.MT88.4 R28, [R188+0x10000] ;  /* 0x01000000bc1c783b */ /* 0x000fe20000004200 */
[----:B------:R-:W-:Y:S02]  /*125d0*/  ISETP.GE.AND P0, PT, R0, R214, PT ;  /* 0x000000d60000720c */ /* 0x000fe40003f06270 */
[----:B------:R-:W-:Y:S02]  /*125e0*/  FMNMX.FTZ R2, R248, R2, !PT ;  /* 0x00000002f8027209 */ /* 0x000fe40007810000 */
[----:B------:R-:W-:Y:S02]  /*125f0*/  ISETP.GE.OR P0, PT, R0, R216, !P0 ;  /* 0x000000d80000720c */ /* 0x000fe40004706670 */
[----:B------:R-:W-:Y:S01]  /*12600*/  FSEL R249, R34, -INF , !P4 ;  /* 0xff80000022f97808 */ /* 0x000fe20006000000 */
[----:B------:R-:W1:Y:S01]  /*12610*/  SHFL.BFLY PT, R7, R3, 0x2, 0x1f ;  /* 0x0c401f0003077f89 */ /* 0x000e6200000e0000 */
[----:B------:R-:W-:Y:S01]  /*12620*/  FMNMX.FTZ R0, R250, R2, !PT ;  /* 0x00000002fa007209 */ /* 0x000fe20007810000 */
[----:B------:R-:W-:Y:S01]  /*12630*/  IMAD.U32 R2, RZ, RZ, UR35 ;  /* 0x00000023ff027e24 */ /* 0x000fe2000f8e00ff */
[----:B------:R-:W-:Y:S02]  /*12640*/  FSEL R135, R35, -INF , !P0 ;  /* 0xff80000023877808 */ /* 0x000fe40004000000 */
[----:B------:R-:W-:Y:S02]  /*12650*/  FMNMX.FTZ R0, R249, R0, !PT ;  /* 0x00000000f9007209 */ /* 0x000fe40007810000 */
[----:B--2---:R-:W-:Y:S01]  /*12660*/  LOP3.LUT R5, R243, UR32, R2, 0x96, !PT ;  /* 0x00000020f3057c12 */ /* 0x004fe2000f8e9602 */
[----:B------:R-:W-:Y:S01]  /*12670*/  UIADD3 UR32, UR32, 0x1, URZ ;  /* 0x0000000120207890 */ /* 0x000fe2000fffe03f */
[----:B------:R-:W-:Y:S02]  /*12680*/  FMNMX.FTZ R0, R135, R0, !PT ;  /* 0x0000000087007209 */ /* 0x000fe40007810000 */
[----:B---3--:R-:W-:Y:S01]  /*12690*/  LOP3.LUT R4, R227, UR20, R242, 0x96, !PT ;  /* 0x00000014e3047c12 */ /* 0x008fe2000f8e96f2 */
[----:B------:R-:W-:Y:S01]  /*126a0*/  IMAD.WIDE.U32 R8, R5, -0x326172a9, RZ ;  /* 0xcd9e8d5705087825 */ /* 0x000fe200078e00ff */
[----:B------:R-:W-:Y:S01]  /*126b0*/  UIADD3 UR20, UR35, 0x646e171e, URZ ;  /* 0x646e171e23147890 */ /* 0x000fe2000fffe03f */
[----:B------:R-:W2:Y:S02]  /*126c0*/  SHFL.BFLY PT, R2, R0, 0x2, 0x1f ;  /* 0x0c401f0000027f89 */ /* 0x000ea400000e0000 */
[----:B------:R-:W-:Y:S01]  /*126d0*/  IMAD.WIDE.U32 R16, R4, -0x326172a9, RZ ;  /* 0xcd9e8d5704107825 */ /* 0x000fe200078e00ff */
[----:B-----5:R-:W-:Y:S04]  /*126e0*/  LOP3.LUT R4, R9, UR29, R228, 0x96, !PT ;  /* 0x0000001d09047c12 */ /* 0x020fe8000f8e96e4 */
[----:B------:R-:W-:Y:S01]  /*126f0*/  LOP3.LUT R6, R17, UR28, R8, 0x96, !PT ;  /* 0x0000001c11067c12 */ /* 0x000fe2000f8e9608 */
[----:B------:R-:W-:Y:S01]  /*12700*/  IMAD.WIDE.U32 R4, R4, -0x2daee0ad, RZ ;  /* 0xd2511f5304047825 */ /* 0x000fe200078e00ff */
[----:B-1----:R-:W-:Y:S03]  /*12710*/  FMNMX.FTZ R3, R3, R7, !PT ;  /* 0x0000000703037209 */ /* 0x002fe60007810000 */
[----:B------:R-:W-:Y:S01]  /*12720*/  IMAD.WIDE.U32 R6, R6, -0x2daee0ad, RZ ;  /* 0xd2511f5306067825 */ /* 0x000fe200078e00ff */
[----:B------:R-:W-:Y:S01]  /*12730*/  LOP3.LUT R5, R5, UR27, R226, 0x96, !PT ;  /* 0x0000001b05057c12 */ /* 0x000fe2000f8e96e2 */
[----:B------:R-:W1:Y:S03]  /*12740*/  SHFL.BFLY PT, R132, R3, 0x1, 0x1f ;  /* 0x0c201f0003847f89 */ /* 0x000e6600000e0000 */
[----:B------:R-:W-:Y:S01]  /*12750*/  LOP3.LUT R10, R7, UR24, R4, 0x96, !PT ;  /* 0x00000018070a7c12 */ /* 0x000fe2000f8e9604 */
[----:B------:R-:W-:Y:S04]  /*12760*/  IMAD.WIDE.U32 R4, R5, -0x326172a9, RZ ;  /* 0xcd9e8d5705047825 */ /* 0x000fe800078e00ff */
[----:B------:R-:W-:Y:S01]  /*12770*/  IMAD.WIDE.U32 R10, R10, -0x326172a9, RZ ;  /* 0xcd9e8d570a0a7825 */ /* 0x000fe200078e00ff */
[----:B------:R-:W-:Y:S02]  /*12780*/  LOP3.LUT R5, R5, UR26, R16, 0x96, !PT ;  /* 0x0000001a05057c12 */ /* 0x000fe4000f8e9610 */
[----:B--2---:R-:W-:Y:S02]  /*12790*/  FMNMX.FTZ R0, R0, R2, !PT ;  /* 0x0000000200007209 */ /* 0x004fe40007810000 */
[----:B------:R-:W-:Y:S01]  /*127a0*/  LOP3.LUT R12, R11, UR23, R4, 0x96, !PT ;  /* 0x000000170b0c7c12 */ /* 0x000fe2000f8e9604 */
[----:B------:R-:W-:Y:S02]  /*127b0*/  IMAD.WIDE.U32 R4, R5, -0x2daee0ad, RZ ;  /* 0xd2511f5305047825 */ /* 0x000fe400078e00ff */
[----:B------:R-:W2:Y:S02]  /*127c0*/  SHFL.BFLY PT, R2, R0, 0x1, 0x1f ;  /* 0x0c201f0000027f89 */ /* 0x000ea400000e0000 */
[----:B------:R-:W-:Y:S01]  /*127d0*/  IMAD.WIDE.U32 R12, R12, -0x2daee0ad, RZ ;  /* 0xd2511f530c0c7825 */ /* 0x000fe200078e00ff */
[----:B------:R-:W-:Y:S04]  /*127e0*/  LOP3.LUT R8, R5, UR22, R6, 0x96, !PT ;  /* 0x0000001605087c12 */ /* 0x000fe8000f8e9606 */
[----:B------:R-:W-:Y:S01]  /*127f0*/  LOP3.LUT R6, R13, UR10, R4, 0x96, !PT ;  /* 0x0000000a0d067c12 */ /* 0x000fe2000f8e9604 */
[----:B------:R-:W-:Y:S01]  /*12800*/  IMAD.WIDE.U32 R8, R8, -0x326172a9, RZ ;  /* 0xcd9e8d5708087825 */ /* 0x000fe200078e00ff */
[----:B-1----:R-:W-:Y:S03]  /*12810*/  FMNMX.FTZ R132, R3, R132, !PT ;  /* 0x0000008403847209 */ /* 0x002fe60007810000 */
[----:B------:R-:W-:Y:S01]  /*12820*/  IMAD.WIDE.U32 R6, R6, -0x326172a9, RZ ;  /* 0xcd9e8d5706067825 */ /* 0x000fe200078e00ff */
[----:B------:R-:W-:Y:S02]  /*12830*/  LOP3.LUT R4, R9, UR11, R10, 0x96, !PT ;  /* 0x0000000b09047c12 */ /* 0x000fe4000f8e960a */
[C---:B------:R-:W-:Y:S01]  /*12840*/  FSETP.NEU.FTZ.AND P1, PT, R132.reuse, -INF , PT ;  /* 0xff8000008400780b */ /* 0x040fe20003f3d000 */
[----:B------:R-:W-:Y:S01]  /*12850*/  FMUL.FTZ R172, R132, UR4 ;  /* 0x0000000484ac7c20 */ /* 0x000fe20008410000 */
[----:B------:R-:W-:Y:S01]  /*12860*/  SHF.R.U32.HI R10, RZ, 0x10, R6 ;  /* 0x00000010ff0a7819 */ /* 0x000fe20000011606 */
[----:B------:R-:W-:Y:S01]  /*12870*/  IMAD.WIDE.U32 R4, R4, -0x2daee0ad, RZ ;  /* 0xd2511f5304047825 */ /* 0x000fe200078e00ff */
[----:B------:R-:W-:Y:S02]  /*12880*/  LOP3.LUT R9, R6, 0xffff, RZ, 0xc0, !PT ;  /* 0x0000ffff06097812 */ /* 0x000fe400078ec0ff */
[----:B------:R-:W-:Y:S02]  /*12890*/  FSEL R172, R172, RZ, P1 ;  /* 0x000000ffacac7208 */ /* 0x000fe40000800000 */
[----:B------:R-:W-:Y:S02]  /*128a0*/  LOP3.LUT R8, R7, UR25, R8, 0x96, !PT ;  /* 0x0000001907087c12 */ /* 0x000fe4000f8e9608 */
[----:B--2---:R-:W-:Y:S01]  /*128b0*/  FMNMX.FTZ R3, R0, R2, !PT ;  /* 0x0000000200037209 */ /* 0x004fe20007810000 */
[--C-:B------:R-:W-:Y:S01]  /*128c0*/  FFMA.FTZ R2, R169, UR4, -R172.reuse ;  /* 0x00000004a9027c23 */ /* 0x100fe200080108ac */
[----:B------:R-:W-:Y:S01]  /*128d0*/  FFMA.FTZ R0, R168, UR4, -R172 ;  /* 0x00000004a8007c23 */ /* 0x000fe200080108ac */
[----:B------:R-:W-:Y:S02]  /*128e0*/  LOP3.LUT R14, R6, 0xff, RZ, 0xc0, !PT ;  /* 0x000000ff060e7812 */ /* 0x000fe400078ec0ff */
[----:B------:R1:W-:Y:S01]  /*128f0*/  MUFU.EX2 R246, R2 ;  /* 0x0000000200f67308 */ /* 0x0003e20000000800 */
[C---:B------:R-:W-:Y:S01]  /*12900*/  FMUL.FTZ R173, R3.reuse, UR4 ;  /* 0x0000000403ad7c20 */ /* 0x040fe20008410000 */
[----:B------:R-:W-:Y:S02]  /*12910*/  FSETP.NEU.FTZ.AND P0, PT, R3, -INF , PT ;  /* 0xff8000000300780b */ /* 0x000fe40003f1d000 */
[----:B------:R-:W-:Y:S02]  /*12920*/  SHF.R.U32.HI R7, RZ, 0x18, R6 ;  /* 0x00000018ff077819 */ /* 0x000fe40000011606 */
[----:B------:R-:W-:Y:S04]  /*12930*/  FSEL R173, R173, RZ, P0 ;  /* 0x000000ffadad7208 */ /* 0x000fe80000000000 */
[----:B------:R2:W3:Y:S01]  /*12940*/  MUFU.EX2 R244, R0 ;  /* 0x0000000000f47308 */ /* 0x0004e20000000800 */
[----:B------:R-:W-:Y:S02]  /*12950*/  SHF.R.U32.HI R6, RZ, 0x8, R9 ;  /* 0x00000008ff067819 */ /* 0x000fe40000011609 */
[----:B------:R-:W-:Y:S02]  /*12960*/  LOP3.LUT R13, R4, 0xff, RZ, 0xc0, !PT ;  /* 0x000000ff040d7812 */ /* 0x000fe400078ec0ff */
[----:B------:R-:W-:Y:S02]  /*12970*/  SHF.R.U32.HI R11, RZ, 0x18, R4 ;  /* 0x00000018ff0b7819 */ /* 0x000fe40000011604 */
[----:B------:R-:W-:Y:S02]  /*12980*/  LOP3.LUT R9, R8, 0xff, RZ, 0xc0, !PT ;  /* 0x000000ff08097812 */ /* 0x000fe400078ec0ff */
[----:B-1----:R-:W-:Y:S02]  /*12990*/  LOP3.LUT R2, R10, 0xff, RZ, 0xc0, !PT ;  /* 0x000000ff0a027812 */ /* 0x002fe400078ec0ff */
[----:B------:R-:W-:Y:S02]  /*129a0*/  LOP3.LUT R10, R4, 0xffff, RZ, 0xc0, !PT ;  /* 0x0000ffff040a7812 */ /* 0x000fe400078ec0ff */
[----:B--2---:R-:W-:Y:S01]  /*129b0*/  LOP3.LUT R0, R5, UR20, R12, 0x96, !PT ;  /* 0x0000001405007c12 */ /* 0x004fe2000f8e960c */
[--C-:B------:R-:W-:Y:S01]  /*129c0*/  FFMA.FTZ R5, R170, UR4, -R173.reuse ;  /* 0x00000004aa057c23 */ /* 0x100fe200080108ad */
[----:B------:R-:W-:Y:S01]  /*129d0*/  SHF.R.U32.HI R12, RZ, 0x10, R4 ;  /* 0x00000010ff0c7819 */ /* 0x000fe20000011604 */
[----:B------:R-:W-:Y:S01]  /*129e0*/  FFMA.FTZ R4, R171, UR4, -R173 ;  /* 0x00000004ab047c23 */ /* 0x000fe200080108ad */
[----:B------:R-:W-:Y:S01]  /*129f0*/  PRMT R170, R14, 0x5410, R6 ;  /* 0x000054100eaa7816 */ /* 0x000fe20000000006 */
[----:B------:R1:W-:Y:S01]  /*12a00*/  MUFU.EX2 R245, R5 ;  /* 0x0000000500f57308 */ /* 0x0003e20000000800 */
[----:B------:R-:W-:Y:S01]  /*12a10*/  PRMT R14, R2, 0x5410, R7 ;  /* 0x00005410020e7816 */ /* 0x000fe20000000007 */
[----:B------:R-:W-:Y:S01]  /*12a20*/  FFMA.FTZ R6, R174, UR4, -R172 ;  /* 0x00000004ae067c23 */ /* 0x000fe200080108ac */
[----:B------:R-:W-:Y:S02]  /*12a30*/  LOP3.LUT R2, R8, 0xffff, RZ, 0xc0, !PT ;  /* 0x0000ffff08027812 */ /* 0x000fe400078ec0ff */
[--C-:B----4-:R-:W-:Y:S02]  /*12a40*/  HSET2.LE.AND R170, R170, R224.reuse, PT ;  /* 0x000000e0aaaa7233 */ /* 0x110fe40003803000 */
[----:B------:R-:W-:Y:S03]  /*12a50*/  SHF.R.U32.HI R7, RZ, 0x8, R2 ;  /* 0x00000008ff077819 */ /* 0x000fe60000011602 */
[----:B------:R2:W-:Y:S01]  /*12a60*/  MUFU.EX2 R247, R4 ;  /* 0x0000000400f77308 */ /* 0x0005e20000000800 */
[----:B------:R-:W-:Y:S02]  /*12a70*/  LOP3.LUT R2, R12, 0xff, RZ, 0xc0, !PT ;  /* 0x000000ff0c027812 */ /* 0x000fe400078ec0ff */
[----:B------:R-:W-:Y:S02]  /*12a80*/  PRMT R9, R9, 0x5410, R7 ;  /* 0x0000541009097816 */ /* 0x000fe40000000007 */
[----:B------:R-:W-:Y:S02]  /*12a90*/  PRMT R220, R2, 0x5410, R11 ;  /* 0x0000541002dc7816 */ /* 0x000fe4000000000b */
[C---:B------:R-:W-:Y:S03]  /*12aa0*/  LOP3.LUT R2, R0.reuse, 0xffff, RZ, 0xc0, !PT ;  /* 0x0000ffff00027812 */ /* 0x040fe600078ec0ff */
[----:B------:R4:W-:Y:S01]  /*12ab0*/  MUFU.EX2 R218, R6 ;  /* 0x0000000600da7308 */ /* 0x0009e20000000800 */
[--C-:B-1----:R-:W-:Y:S02]  /*12ac0*/  SHF.R.U32.HI R5, RZ, 0x10, R8.reuse ;  /* 0x00000010ff057819 */ /* 0x102fe40000011608 */
[----:B------:R-:W-:Y:S02]  /*12ad0*/  SHF.R.U32.HI R8, RZ, 0x18, R8 ;  /* 0x00000018ff087819 */ /* 0x000fe40000011608 */
[----:B------:R-:W-:Y:S02]  /*12ae0*/  LOP3.LUT R5, R5, 0xff, RZ, 0xc0, !PT ;  /* 0x000000ff05057812 */ /* 0x000fe400078ec0ff */
[----:B------:R-:W-:Y:S02]  /*12af0*/  LOP3.LUT R7, R0, 0xff, RZ, 0xc0, !PT ;  /* 0x000000ff00077812 */ /* 0x000fe400078ec0ff */
[----:B------:R-:W-:Y:S01]  /*12b00*/  PRMT R8, R5, 0x5410, R8 ;  /* 0x0000541005087816 */ /* 0x000fe20000000008 */
[----:B------:R-:W-:Y:S01]  /*12b10*/  FFMA.FTZ R5, R176, UR4, -R172 ;  /* 0x00000004b0057c23 */ /* 0x000fe200080108ac */
[----:B--2---:R-:W-:Y:S02]  /*12b20*/  SHF.R.U32.HI R4, RZ, 0x8, R10 ;  /* 0x00000008ff047819 */ /* 0x004fe4000001160a */
[----:B------:R-:W-:Y:S01]  /*12b30*/  SHF.R.U32.HI R2, RZ, 0x8, R2 ;  /* 0x00000008ff027819 */ /* 0x000fe20000011602 */
[----:B------:R1:W2:Y:S01]  /*12b40*/  MUFU.EX2 R241, R5 ;  /* 0x0000000500f17308 */ /* 0x0002a20000000800 */
[----:B------:R-:W-:Y:S02]  /*12b50*/  PRMT R221, R13, 0x5410, R4 ;  /* 0x000054100ddd7816 */ /* 0x000fe40000000004 */
[--C-:B------:R-:W-:Y:S02]  /*12b60*/  SHF.R.U32.HI R4, RZ, 0x10, R0.reuse ;  /* 0x00000010ff047819 */ /* 0x100fe40000011600 */
[----:B----4-:R-:W-:Y:S02]  /*12b70*/  SHF.R.U32.HI R6, RZ, 0x18, R0 ;  /* 0x00000018ff067819 */ /* 0x010fe40000011600 */
[----:B------:R-:W-:Y:S02]  /*12b80*/  LOP3.LUT R4, R4, 0xff, RZ, 0xc0, !PT ;  /* 0x000000ff04047812 */ /* 0x000fe400078ec0ff */
[--C-:B------:R-:W-:Y:S02]  /*12b90*/  HSET2.LE.AND R171, R14, R224.reuse, PT ;  /* 0x000000e00eab7233 */ /* 0x100fe40003803000 */
[----:B------:R-:W-:Y:S01]  /*12ba0*/  PRMT R176, R4, 0x5410, R6 ;  /* 0x0000541004b07816 */ /* 0x000fe20000000006 */
[--C-:B------:R-:W-:Y:S01]  /*12bb0*/  FFMA.FTZ R4, R177, UR4, -R173.reuse ;  /* 0x00000004b1047c23 */ /* 0x100fe200080108ad */
[----:B------:R-:W-:Y:S01]  /*12bc0*/  PRMT R219, R7, 0x5410, R2 ;  /* 0x0000541007db7816 */ /* 0x000fe20000000002 */
[----:B------:R-:W4:Y:S01]  /*12bd0*/  LDSM.16.MT88.4 R12, [R185+0x10000] ;  /* 0x01000000b90c783b */ /* 0x000f220000004200 */
[--C-:B------:R-:W-:Y:S01]  /*12be0*/  HSET2.LE.AND R168, R9, R224.reuse, PT ;  /* 0x000000e009a87233 */ /* 0x100fe20003803000 */
[----:B------:R3:W-:Y:S01]  /*12bf0*/  MUFU.EX2 R177, R4 ;  /* 0x0000000400b17308 */ /* 0x0007e20000000800 */
[----:B-1----:R-:W-:Y:S01]  /*12c00*/  FFMA.FTZ R5, R175, UR4, -R173 ;  /* 0x00000004af057c23 */ /* 0x002fe200080108ad */
[----:B------:R-:W-:Y:S02]  /*12c10*/  HSET2.LE.AND R169, R8, R224, PT ;  /* 0x000000e008a97233 */ /* 0x000fe40003803000 */
[----:B------:R-:W-:Y:S02]  /*12c20*/  FSEL R2, R132, RZ, P1 ;  /* 0x000000ff84027208 */ /* 0x000fe40000800000 */
[----:B------:R-:W-:Y:S04]  /*12c30*/  FSEL R0, R3, RZ, P0 ;  /* 0x000000ff03007208 */ /* 0x000fe80000000000 */
[----:B------:R1:W5:Y:S01]  /*12c40*/  MUFU.EX2 R175, R5 ;  /* 0x0000000500af7308 */ /* 0x0003620000000800 */
[----:B------:R-:W-:Y:S01]  /*12c50*/  FADD.FTZ R2, -R2, R133 ;  /* 0x0000008502027221 */ /* 0x000fe20000010100 */
[----:B------:R-:W-:Y:S01]  /*12c60*/  FFMA.FTZ R133, R181, UR4, -R172 ;  /* 0x00000004b5857c23 */ /* 0x000fe200080108ac */
[----:B------:R-:W-:Y:S01]  /*12c70*/  FADD.FTZ R0, -R0, R134 ;  /* 0x0000008600007221 */ /* 0x000fe20000010100 */
[--C-:B------:R-:W-:Y:S01]  /*12c80*/  FFMA.FTZ R134, R182, UR4, -R172.reuse ;  /* 0x00000004b6867c23 */ /* 0x100fe200080108ac */
[----:B------:R-:W-:Y:S01]  /*12c90*/  FMUL.FTZ R2, R2, UR4 ;  /* 0x0000000402027c20 */ /* 0x000fe20008410000 */
[--C-:B------:R-:W-:Y:S01]  /*12ca0*/  FFMA.FTZ R182, R236, UR4, -R172.reuse ;  /* 0x00000004ecb67c23 */ /* 0x100fe200080108ac */
[----:B------:R-:W-:Y:S01]  /*12cb0*/  FMUL.FTZ R0, R0, UR4 ;  /* 0x0000000400007c20 */ /* 0x000fe20008410000 */
[----:B------:R-:W-:Y:S01]  /*12cc0*/  FFMA.FTZ R181, R235, UR4, -R172 ;  /* 0x00000004ebb57c23 */ /* 0x000fe200080108ac */
[----:B---3--:R-:W-:Y:S02]  /*12cd0*/  F2FP.F16.F32.PACK_AB R4, R246, R244 ;  /* 0x000000f4f604723e */ /* 0x008fe400000000ff */
[----:B------:R-:W3:Y:S01]  /*12ce0*/  MUFU.EX2 R2, R2 ;  /* 0x0000000200027308 */ /* 0x000ee20000000800 */
[----:B------:R-:W-:Y:S02]  /*12cf0*/  PLOP3.LUT P0, PT, PT, PT, UP0, 0x80, 0x0 ;  /* 0x000000000000781c */ /* 0x000fe40003f0f008 */
[----:B------:R-:W-:Y:S02]  /*12d00*/  LOP3.LUT R170, R170, R4, RZ, 0xc0, !PT ;  /* 0x00000004aaaa7212 */ /* 0x000fe400078ec0ff */
[----:B--2---:R-:W-:Y:S01]  /*12d10*/  F2FP.F16.F32.PACK_AB R4, R241, R218 ;  /* 0x000000daf104723e */ /* 0x004fe200000000ff */
[----:B-1----:R-:W-:Y:S04]  /*12d20*/  IMAD.U32 R5, RZ, RZ, UR32 ;  /* 0x00000020ff057e24 */ /* 0x002fe8000f8e00ff */
[----:B------:R-:W1:Y:S01]  /*12d30*/  MUFU.EX2 R0, R0 ;  /* 0x0000000000007308 */ /* 0x000e620000000800 */
[----:B------:R-:W-:Y:S02]  /*12d40*/  LOP3.LUT R168, R168, R4, RZ, 0xc0, !PT ;  /* 0x00000004a8a87212 */ /* 0x000fe400078ec0ff */
[----:B------:R-:W-:Y:S02]  /*12d50*/  LOP3.LUT R6, R243, UR35, R5, 0x96, !PT ;  /* 0x00000023f3067c12 */ /* 0x000fe4000f8e9605 */
[----:B------:R-:W-:Y:S02]  /*12d60*/  F2FP.F16.F32.PACK_AB R5, R247, R245 ;  /* 0x000000f5f705723e */ /* 0x000fe400000000ff */
[----:B-----5:R-:W-:Y:S01]  /*12d70*/  F2FP.F16.F32.PACK_AB R4, R177, R175 ;  /* 0x000000afb104723e */ /* 0x020fe200000000ff */
[----:B------:R-:W-:Y:S01]  /*12d80*/  IMAD.WIDE.U32 R6, R6, -0x326172a9, RZ ;  /* 0xcd9e8d5706067825 */ /* 0x000fe200078e00ff */
[----:B------:R-:W-:Y:S01]  /*12d90*/  LOP3.LUT R171, R171, R5, RZ, 0xc0, !PT ;  /* 0x00000005abab7212 */ /* 0x000fe200078ec0ff */
[----:B------:R-:W-:Y:S01]  /*12da0*/  MUFU.EX2 R182, R182 ;  /* 0x000000b600b67308 */ /* 0x000fe20000000800 */
[----:B------:R-:W-:Y:S01]  /*12db0*/  LOP3.LUT R169, R169, R4, RZ, 0xc0, !PT ;  /* 0x00000004a9a97212 */ /* 0x000fe200078ec0ff */
[C---:B---3--:R-:W-:Y:S01]  /*12dc0*/  FMUL.FTZ R24, R2.reuse, R156 ;  /* 0x0000009c02187220 */ /* 0x048fe20000410000 */
[----:B------:R-:W-:Y:S01]  /*12dd0*/  LOP3.LUT R5, R7, UR29, R228, 0x96, !PT ;  /* 0x0000001d07057c12 */ /* 0x000fe2000f8e96e4 */
[C---:B------:R-:W-:Y:S01]  /*12de0*/  FMUL.FTZ R25, R2.reuse, R157 ;  /* 0x0000009d02197220 */ /* 0x040fe20000410000 */
[----:B------:R-:W-:Y:S01]  /*12df0*/  LOP3.LUT R10, R17, UR28, R6, 0x96, !PT ;  /* 0x0000001c110a7c12 */ /* 0x000fe2000f8e9606 */
[----:B------:R-:W-:Y:S01]  /*12e00*/  FMUL.FTZ R17, R2, R149 ;  /* 0x0000009502117220 */ /* 0x000fe20000410000 */
[C---:B-1----:R-:W-:Y:S01]  /*12e10*/  FMUL.FTZ R18, R0.reuse, R150 ;  /* 0x0000009600127220 */ /* 0x042fe20000410000 */
[----:B------:R-:W-:Y:S04]  /*12e20*/  IMAD.WIDE.U32 R4, R5, -0x2daee0ad, RZ ;  /* 0xd2511f5305047825 */ /* 0x000fe800078e00ff */
[C---:B------:R-:W-:Y:S01]  /*12e30*/  FMUL.FTZ R19, R0.reuse, R151 ;  /* 0x0000009700137220 */ /* 0x040fe20000410000 */
[----:B------:R-:W-:Y:S01]  /*12e40*/  MUFU.EX2 R181, R181 ;  /* 0x000000b500b57308 */ /* 0x000fe20000000800 */
[----:B------:R-:W-:Y:S01]  /*12e50*/  FMUL.FTZ R26, R0, R158 ;  /* 0x0000009e001a7220 */ /* 0x000fe20000410000 */
[----:B------:R-:W-:Y:S01]  /*12e60*/  IMAD.WIDE.U32 R10, R10, -0x2daee0ad, RZ ;  /* 0xd2511f530a0a7825 */ /* 0x000fe200078e00ff */
[----:B------:R-:W-:Y:S03]  /*12e70*/  LOP3.LUT R8, R5, UR27, R226, 0x96, !PT ;  /* 0x0000001b05087c12 */ /* 0x000fe6000f8e96e2 */
[----:B------:R-:W-:Y:S01]  /*12e80*/  FMUL.FTZ R27, R0, R159 ;  /* 0x0000009f001b7220 */ /* 0x000fe20000410000 */
[----:B------:R-:W-:Y:S01]  /*12e90*/  FMUL.FTZ R33, R2, R165 ;  /* 0x000000a502217220 */ /* 0x000fe20000410000 */
[----:B------:R-:W-:Y:S01]  /*12ea0*/  LOP3.LUT R4, R11, UR24, R4, 0x96, !PT ;  /* 0x000000180b047c12 */ /* 0x000fe2000f8e9604 */
[----:B------:R-:W-:Y:S04]  /*12eb0*/  IMAD.WIDE.U32 R8, R8, -0x326172a9, RZ ;  /* 0xcd9e8d5708087825 */ /* 0x000fe800078e00ff */
[C---:B------:R-:W-:Y:S01]  /*12ec0*/  FMUL.FTZ R11, R0.reuse, R143 ;  /* 0x0000008f000b7220 */ /* 0x040fe20000410000 */
[----:B------:R1:W-:Y:S01]  /*12ed0*/  MUFU.EX2 R226, R133 ;  /* 0x0000008500e27308 */ /* 0x0003e20000000800 */
[----:B------:R-:W-:Y:S01]  /*12ee0*/  FMUL.FTZ R34, R0, R166 ;  /* 0x000000a600227220 */ /* 0x000fe20000410000 */
[----:B------:R-:W-:Y:S01]  /*12ef0*/  IMAD.WIDE.U32 R4, R4, -0x326172a9, RZ ;  /* 0xcd9e8d5704047825 */ /* 0x000fe200078e00ff */
[----:B------:R-:W-:Y:S01]  /*12f00*/  LOP3.LUT R6, R9, UR26, R16, 0x96, !PT ;  /* 0x0000001a09067c12 */ /* 0x000fe2000f8e9610 */
[----:B------:R-:W-:Y:S02]  /*12f10*/  LDSM.16.MT88.4 R156, [R186+0x11800] ;  /* 0x01180000ba9c783b */ /* 0x000fe40000004200 */
[C---:B------:R-:W-:Y:S01]  /*12f20*/  FMUL.FTZ R9, R2.reuse, R141 ;  /* 0x0000008d02097220 */ /* 0x040fe20000410000 */
[----:B------:R-:W-:Y:S01]  /*12f30*/  FMUL.FTZ R16, R2, R148 ;  /* 0x0000009402107220 */ /* 0x000fe20000410000 */
[----:B------:R-:W-:Y:S01]  /*12f40*/  LOP3.LUT R8, R5, UR23, R8, 0x96, !PT ;  /* 0x0000001705087c12 */ /* 0x000fe2000f8e9608 */
[----:B------:R-:W-:Y:S04]  /*12f50*/  IMAD.WIDE.U32 R6, R6, -0x2daee0ad, RZ ;  /* 0xd2511f5306067825 */ /* 0x000fe800078e00ff */
[----:B------:R-:W-:Y:S01]  /*12f60*/  FMUL.FTZ R35, R0, R167 ;  /* 0x000000a700237220 */ /* 0x000fe20000410000 */
[----:B------:R-:W-:Y:S01]  /*12f70*/  FMUL.FTZ R32, R2, R164 ;  /* 0x000000a402207220 */ /* 0x000fe20000410000 */
[----:B------:R-:W-:Y:S01]  /*12f80*/  IMAD.WIDE.U32 R242, R8, -0x2daee0ad, RZ ;  /* 0xd2511f5308f27825 */ /* 0x000fe200078e00ff */
[----:B------:R-:W-:Y:S01]  /*12f90*/  LOP3.LUT R7, R7, UR22, R10, 0x96, !PT ;  /* 0x0000001607077c12 */ /* 0x000fe2000f8e960a */
[----:B------:R2:W-:Y:S02]  /*12fa0*/  MUFU.EX2 R164, R134 ;  /* 0x0000008600a47308 */ /* 0x0005e40000000800 */
[----:B------:R-:W-:Y:S01]  /*12fb0*/  FMUL.FTZ R8, R2, R140 ;  /* 0x0000008c02087220 */ /* 0x000fe20000410000 */
[----:B------:R-:W-:Y:S01]  /*12fc0*/  FMUL.FTZ R10, R0, R142 ;  /* 0x0000008e000a7220 */ /* 0x000fe20000410000 */
[----:B------:R-:W-:Y:S01]  /*12fd0*/  LOP3.LUT R5, R243, UR10, R6, 0x96, !PT ;  /* 0x0000000af3057c12 */ /* 0x000fe2000f8e9606 */
[----:B------:R-:W-:Y:S04]  /*12fe0*/  IMAD.WIDE.U32 R6, R7, -0x326172a9, RZ ;  /* 0xcd9e8d5707067825 */ /* 0x000fe800078e00ff */
[C---:B------:R-:W-:Y:S01]  /*12ff0*/  FMUL.FTZ R36, R2.reuse, R36 ;  /* 0x0000002402247220 */ /* 0x040fe20000410000 */
[----:B------:R-:W-:Y:S01]  /*13000*/  LDSM.16.MT88.4 R140, [R185+0x10800] ;  /* 0x01080000b98c783b */ /* 0x000fe20000004200 */
[----:B------:R-:W-:Y:S01]  /*13010*/  FMUL.FTZ R37, R2, R37 ;  /* 0x0000002502257220 */ /* 0x000fe20000410000 */
[C---:B------:R-:W-:Y:S01]  /*13020*/  FMUL.FTZ R38, R0.reuse, R38 ;  /* 0x0000002600267220 */ /* 0x040fe20000410000 */
[----:B------:R-:W-:Y:S01]  /*13030*/  LOP3.LUT R252, R7, UR11, R4, 0x96, !PT ;  /* 0x0000000b07fc7c12 */ /* 0x000fe2000f8e9604 */
[----:B------:R-:W-:Y:S04]  /*13040*/  IMAD.WIDE.U32 R4, R5, -0x326172a9, RZ ;  /* 0xcd9e8d5705047825 */ /* 0x000fe800078e00ff */
[C---:B------:R-:W-:Y:S01]  /*13050*/  FMUL.FTZ R7, R0.reuse, R139 ;  /* 0x0000008b00077220 */ /* 0x040fe20000410000 */
[----:B------:R-:W-:Y:S01]  /*13060*/  FMUL.FTZ R39, R0, R39 ;  /* 0x0000002700277220 */ /* 0x000fe20000410000 */
[C---:B------:R-:W-:Y:S01]  /*13070*/  FMUL.FTZ R40, R2.reuse, R40 ;  /* 0x0000002802287220 */ /* 0x040fe20000410000 */
[----:B------:R-:W-:Y:S01]  /*13080*/  LOP3.LUT R174, R5, UR25, R6, 0x96, !PT ;  /* 0x0000001905ae7c12 */ /* 0x000fe2000f8e9606 */
[----:B------:R-:W-:Y:S01]  /*13090*/  FMUL.FTZ R41, R2, R41 ;  /* 0x0000002902297220 */ /* 0x000fe20000410000 */
[----:B------:R-:W-:Y:S01]  /*130a0*/  LOP3.LUT R5, R4, 0xffff, RZ, 0xc0, !PT ;  /* 0x0000ffff04057812 */ /* 0x000fe200078ec0ff */
[----:B------:R-:W-:Y:S01]  /*130b0*/  FMUL.FTZ R42, R0, R42 ;  /* 0x0000002a002a7220 */ /* 0x000fe20000410000 */
[----:B------:R-:W-:Y:S01]  /*130c0*/  LOP3.LUT R6, R4, 0xff, RZ, 0xc0, !PT ;  /* 0x000000ff04067812 */ /* 0x000fe200078ec0ff */
[----:B------:R-:W-:Y:S01]  /*130d0*/  FMUL.FTZ R43, R0, R43 ;  /* 0x0000002b002b7220 */ /* 0x000fe20000410000 */
[----:B------:R-:W-:Y:S01]  /*130e0*/  SHF.R.U32.HI R5, RZ, 0x8, R5 ;  /* 0x00000008ff057819 */ /* 0x000fe20000011605 */
[C---:B------:R-:W-:Y:S01]  /*130f0*/  FMUL.FTZ R44, R2.reuse, R44 ;  /* 0x0000002c022c7220 */ /* 0x040fe20000410000 */
[----:B------:R-:W-:Y:S01]  /*13100*/  FMUL.FTZ R45, R2, R45 ;  /* 0x0000002d022d7220 */ /* 0x000fe20000410000 */
[----:B------:R-:W-:Y:S01]  /*13110*/  FMUL.FTZ R46, R0, R46 ;  /* 0x0000002e002e7220 */ /* 0x000fe20000410000 */
[----:B------:R-:W-:Y:S01]  /*13120*/  PRMT R243, R6, 0x5410, R5 ;  /* 0x0000541006f37816 */ /* 0x000fe20000000005 */
[----:B------:R-:W-:Y:S01]  /*13130*/  FMUL.FTZ R47, R0, R47 ;  /* 0x0000002f002f7220 */ /* 0x000fe20000410000 */
[--C-:B------:R-:W-:Y:S01]  /*13140*/  SHF.R.U32.HI R6, RZ, 0x10, R4.reuse ;  /* 0x00000010ff067819 */ /* 0x100fe20000011604 */
[C---:B------:R-:W-:Y:S01]  /*13150*/  FMUL.FTZ R48, R2.reuse, R48 ;  /* 0x0000003002307220 */ /* 0x040fe20000410000 */
[----:B------:R-:W-:Y:S01]  /*13160*/  SHF.R.U32.HI R5, RZ, 0x18, R4 ;  /* 0x00000018ff057819 */ /* 0x000fe20000011604 */
[----:B------:R-:W-:Y:S01]  /*13170*/  FMUL.FTZ R49, R2, R49 ;  /* 0x0000003102317220 */ /* 0x000fe20000410000 */
[----:B------:R-:W-:Y:S01]  /*13180*/  LOP3.LUT R4, R6, 0xff, RZ, 0xc0, !PT ;  /* 0x000000ff06047812 */ /* 0x000fe200078ec0ff */
[C---:B------:R-:W-:Y:S01]  /*13190*/  FMUL.FTZ R6, R0.reuse, R138 ;  /* 0x0000008a00067220 */ /* 0x040fe20000410000 */
[C---:B------:R-:W-:Y:S01]  /*131a0*/  FMUL.FTZ R50, R0.reuse, R50 ;  /* 0x0000003200327220 */ /* 0x040fe20000410000 */
[----:B------:R-:W-:Y:S01]  /*131b0*/  FMUL.FTZ R51, R0, R51 ;  /* 0x0000003300337220 */ /* 0x000fe20000410000 */
[----:B------:R-:W-:Y:S01]  /*131c0*/  PRMT R251, R4, 0x5410, R5 ;  /* 0x0000541004fb7816 */ /* 0x000fe20000000005 */
[C---:B------:R-:W-:Y:S01]  /*131d0*/  FMUL.FTZ R4, R2.reuse, R136 ;  /* 0x0000008802047220 */ /* 0x040fe20000410000 */
[C---:B------:R-:W-:Y:S01]  /*131e0*/  FMUL.FTZ R5, R2.reuse, R137 ;  /* 0x0000008902057220 */ /* 0x040fe20000410000 */
[----:B------:R-:W-:Y:S01]  /*131f0*/  LDSM.16.MT88.4 R148, [R185+0x11000] ;  /* 0x01100000b994783b */ /* 0x000fe20000004200 */
[C---:B------:R-:W-:Y:S01]  /*13200*/  FMUL.FTZ R52, R2.reuse, R52 ;  /* 0x0000003402347220 */ /* 0x040fe20000410000 */
[----:B------:R-:W-:Y:S01]  /*13210*/  FMUL.FTZ R53, R2, R53 ;  /* 0x0000003502357220 */ /* 0x000fe20000410000 */
[C---:B------:R-:W-:Y:S01]  /*13220*/  FMUL.FTZ R54, R0.reuse, R54 ;  /* 0x0000003600367220 */ /* 0x040fe20000410000 */
[----:B------:R-:W-:Y:S01]  /*13230*/  FMUL.FTZ R55, R0, R55 ;  /* 0x0000003700377220 */ /* 0x000fe20000410000 */
[C---:B------:R-:W-:Y:S01]  /*13240*/  FMUL.FTZ R56, R2.reuse, R56 ;  /* 0x0000003802387220 */ /* 0x040fe20000410000 */
[C---:B----4-:R-:W-:Y:S02]  /*13250*/  HMMA.16816.F32 R4, R168.reuse, R12, R4 ;  /* 0x0000000ca804723c */ /* 0x050fe40000001804 */
[----:B------:R-:W3:Y:S03]  /*13260*/  LDSM.16.MT88.4 R136, [R187+0x10000] ;  /* 0x01000000bb88783b */ /* 0x000ee60000004200 */
[C---:B------:R-:W-:Y:S01]  /*13270*/  FMUL.FTZ R57, R2.reuse, R57 ;  /* 0x0000003902397220 */ /* 0x040fe20000410000 */
[C---:B------:R-:W-:Y:S05]  /*13280*/  HMMA.16816.F32 R8, R168.reuse, R14, R8 ;  /* 0x0000000ea808723c */ /* 0x040fea0000001808 */
[C---:B------:R-:W-:Y:S01]  /*13290*/  FMUL.FTZ R12, R2.reuse, R144 ;  /* 0x00000090020c7220 */ /* 0x040fe20000410000 */
[----:B------:R-:W-:Y:S01]  /*132a0*/  FMUL.FTZ R13, R2, R145 ;  /* 0x00000091020d7220 */ /* 0x000fe20000410000 */
[C---:B------:R-:W-:Y:S01]  /*132b0*/  FMUL.FTZ R14, R0.reuse, R146 ;  /* 0x00000092000e7220 */ /* 0x040fe20000410000 */
[C---:B------:R-:W-:Y:S02]  /*132c0*/  FMUL.FTZ R15, R0.reuse, R147 ;  /* 0x00000093000f7220 */ /* 0x040fe40000410000 */
[----:B------:R-:W4:Y:S01]  /*132d0*/  LDL.LU R147, [R1+0x48] ;  /* 0x0000480001937983 */ /* 0x000f220000300800 */
[C---:B------:R-:W-:Y:S01]  /*132e0*/  FMUL.FTZ R58, R0.reuse, R58 ;  /* 0x0000003a003a7220 */ /* 0x040fe20000410000 */
[----:B------:R-:W-:Y:S01]  /*132f0*/  FMUL.FTZ R59, R0, R59 ;  /* 0x0000003b003b7220 */ /* 0x000fe20000410000 */
[C---:B------:R-:W-:Y:S01]  /*13300*/  FMUL.FTZ R60, R2.reuse, R60 ;  /* 0x0000003c023c7220 */ /* 0x040fe20000410000 */
[----:B------:R-:W5:Y:S01]  /*13310*/  LDL.LU R146, [R1+0x4c] ;  /* 0x00004c0001927983 */ /* 0x000f620000300800 */
[C---:B------:R-:W-:Y:S03]  /*13320*/  HMMA.16816.F32 R12, R168.reuse, R20, R12 ;  /* 0x00000014a80c723c */ /* 0x040fe6000000180c */
[----:B------:R-:W-:Y:S01]  /*13330*/  FMUL.FTZ R61, R2, R61 ;  /* 0x0000003d023d7220 */ /* 0x000fe20000410000 */
[C---:B------:R-:W-:Y:S01]  /*13340*/  FMUL.FTZ R62, R0.reuse, R62 ;  /* 0x0000003e003e7220 */ /* 0x040fe20000410000 */
[----:B------:R-:W-:Y:S01]  /*13350*/  FMUL.FTZ R63, R0, R63 ;  /* 0x0000003f003f7220 */ /* 0x000fe20000410000 */
[C---:B------:R-:W-:Y:S05]  /*13360*/  HMMA.16816.F32 R16, R168.reuse, R22, R16 ;  /* 0x00000016a810723c */ /* 0x040fea0000001810 */
        /* <DEDUP_REMOVED lines=8> */
[C---:B------:R-:W-:Y:S03]  /*133f0*/  HMMA.16816.F32 R20, R168.reuse, R28, R20 ;  /* 0x0000001ca814723c */ /* 0x040fe60000001814 */
[C---:B------:R-:W-:Y:S01]  /*13400*/  FMUL.FTZ R68, R2.reuse, R68 ;  /* 0x0000004402447220 */ /* 0x040fe20000410000 */
[----:B------:R-:W-:Y:S01]  /*13410*/  FMUL.FTZ R69, R2, R69 ;  /* 0x0000004502457220 */ /* 0x000fe20000410000 */
[----:B------:R-:W-:Y:S01]  /*13420*/  FMUL.FTZ R70, R0, R70 ;  /* 0x0000004600467220 */ /* 0x000fe20000410000 */
[C---:B------:R-:W-:Y:S05]  /*13430*/  HMMA.16816.F32 R24, R168.reuse, R30, R24 ;  /* 0x0000001ea818723c */ /* 0x040fea0000001818 */
[C---:B------:R-:W-:Y:S01]  /*13440*/  FMUL.FTZ R28, R2.reuse, R160 ;  /* 0x000000a0021c7220 */ /* 0x040fe20000410000 */
[----:B------:R-:W-:Y:S01]  /*13450*/  FMUL.FTZ R29, R2, R161 ;  /* 0x000000a1021d7220 */ /* 0x000fe20000410000 */
[C---:B------:R-:W-:Y:S01]  /*13460*/  FMUL.FTZ R30, R0.reuse, R162 ;  /* 0x000000a2001e7220 */ /* 0x040fe20000410000 */
[C---:B------:R-:W-:Y:S02]  /*13470*/  FMUL.FTZ R31, R0.reuse, R163 ;  /* 0x000000a3001f7220 */ /* 0x040fe40000410000 */
[----:B------:R-:W-:Y:S01]  /*13480*/  LDSM.16.MT88.4 R160, [R188+0x11800] ;  /* 0x01180000bca0783b */ /* 0x000fe20000004200 */
        /* <DEDUP_REMOVED lines=51> */
[----:B-1----:R-:W-:Y:S01]  /*137c0*/  FFMA.FTZ R133, R180, UR4, -R172 ;  /* 0x00000004b4857c23 */ /* 0x002fe200080108ac */
[C---:B------:R-:W-:Y:S01]  /*137d0*/  FMUL.FTZ R116, R2.reuse, R116 ;  /* 0x0000007402747220 */ /* 0x040fe20000410000 */
[----:B------:R-:W-:Y:S02]  /*137e0*/  FMUL.FTZ R117, R2, R117 ;  /* 0x0000007502757220 */ /* 0x000fe40000410000 */
[----:B------:R1:W5:Y:S01]  /*137f0*/  MUFU.EX2 R229, R133 ;  /* 0x0000008500e57308 */ /* 0x0003620000000800 */
[C---:B------:R-:W-:Y:S01]  /*13800*/  FMUL.FTZ R118, R0.reuse, R118 ;  /* 0x0000007600767220 */ /* 0x040fe20000410000 */
[----:B------:R-:W-:Y:S01]  /*13810*/  FMUL.FTZ R119, R0, R119 ;  /* 0x0000007700777220 */ /* 0x000fe20000410000 */
[C---:B------:R-:W-:Y:S01]  /*13820*/  FMUL.FTZ R120, R2.reuse, R120 ;  /* 0x0000007802787220 */ /* 0x040fe20000410000 */
[----:B------:R-:W-:Y:S01]  /*13830*/  FMUL.FTZ R121, R2, R121 ;  /* 0x0000007902797220 */ /* 0x000fe20000410000 */
[C---:B------:R-:W-:Y:S01]  /*13840*/  FMUL.FTZ R122, R0.reuse, R122 ;  /* 0x0000007a007a7220 */ /* 0x040fe20000410000 */
[----:B------:R-:W-:Y:S01]  /*13850*/  FMUL.FTZ R123, R0, R123 ;  /* 0x0000007b007b7220 */ /* 0x000fe20000410000 */
[----:B--2---:R-:W-:Y:S01]  /*13860*/  SHF.R.U32.HI R134, RZ, 0x10, R174 ;  /* 0x00000010ff867819 */ /* 0x004fe200000116ae */
[--C-:B------:R-:W-:Y:S01]  /*13870*/  FFMA.FTZ R180, R234, UR4, -R172.reuse ;  /* 0x00000004eab47c23 */ /* 0x100fe200080108ac */
        /* <DEDUP_REMOVED lines=8> */
[--C-:B-1----:R-:W-:Y:S01]  /*13900*/  FFMA.FTZ R133, R179, UR4, -R173.reuse ;  /* 0x00000004b3857c23 */ /* 0x102fe200080108ad */
[----:B------:R-:W-:Y:S10]  /*13910*/  MUFU.EX2 R180, R180 ;  /* 0x000000b400b47308 */ /* 0x000ff40000000800 */
[----:B------:R1:W-:Y:S01]  /*13920*/  MUFU.EX2 R228, R133 ;  /* 0x0000008500e47308 */ /* 0x0003e20000000800 */
[C---:B---3--:R-:W-:Y:S06]  /*13930*/  HMMA.16816.F32 R44, R168.reuse, R136, R44 ;  /* 0x00000088a82c723c */ /* 0x048fec000000182c */
[C---:B------:R-:W-:Y:S01]  /*13940*/  HMMA.16816.F32 R48, R168.reuse, R138, R48 ;  /* 0x0000008aa830723c */ /* 0x040fe20000001830 */
[----:B------:R-:W2:Y:S04]  /*13950*/  LDSM.16.MT88.4 R136, [R188+0x12000] ;  /* 0x01200000bc88783b */ /* 0x000ea80000004200 */
[--C-:B-1----:R-:W-:Y:S04]  /*13960*/  FFMA.FTZ R133, R178, UR4, -R173.reuse ;  /* 0x00000004b2857c23 */ /* 0x102fe800080108ad */
[----:B------:R1:W3:Y:S02]  /*13970*/  MUFU.EX2 R227, R133 ;  /* 0x0000008500e37308 */ /* 0x0002e40000000800 */
[----:B-1----:R-:W-:Y:S08]  /*13980*/  FFMA.FTZ R133, R183, UR4, -R172 ;  /* 0x00000004b7857c23 */ /* 0x002ff000080108ac */
[----:B------:R1:W3:Y:S01]  /*13990*/  MUFU.EX2 R225, R133 ;  /* 0x0000008500e17308 */ /* 0x0002e20000000800 */
[C---:B--2---:R-:W-:Y:S06]  /*139a0*/  HMMA.16816.F32 R52, R168.reuse, R136, R52 ;  /* 0x00000088a834723c */ /* 0x044fec0000001834 */
[C---:B------:R-:W-:Y:S01]  /*139b0*/  HMMA.16816.F32 R56, R168.reuse, R138, R56 ;  /* 0x0000008aa838723c */ /* 0x040fe20000001838 */
[----:B------:R-:W2:Y:S04]  /*139c0*/  LDSM.16.MT88.4 R136, [R187+0x12000] ;  /* 0x01200000bb88783b */ /* 0x000ea80000004200 */
[----:B-1----:R-:W-:Y:S04]  /*139d0*/  FFMA.FTZ R133, R212, UR4, -R173 ;  /* 0x00000004d4857c23 */ /* 0x002fe800080108ad */
[----:B------:R1:W-:Y:S02]  /*139e0*/  MUFU.EX2 R223, R133 ;  /* 0x0000008500df7308 */ /* 0x0003e40000000800 */
[----:B-1----:R-:W-:Y:S01]  /*139f0*/  LOP3.LUT R133, R174, 0xffff, RZ, 0xc0, !PT ;  /* 0x0000ffffae857812 */ /* 0x002fe200078ec0ff */
[C---:B--2---:R-:W-:Y:S06]  /*13a00*/  HMMA.16816.F32 R60, R168.reuse, R136, R60 ;  /* 0x00000088a83c723c */ /* 0x044fec000000183c */
[C---:B------:R-:W-:Y:S01]  /*13a10*/  HMMA.16816.F32 R64, R168.reuse, R138, R64 ;  /* 0x0000008aa840723c */ /* 0x040fe20000001840 */
[----:B------:R-:W1:Y:S05]  /*13a20*/  LDSM.16.MT88.4 R136, [R185+0x14000] ;  /* 0x01400000b988783b */ /* 0x000e6a0000004200 */
[C---:B-1----:R-:W-:Y:S06]  /*13a30*/  HMMA.16816.F32 R68, R168.reuse, R136, R68 ;  /* 0x00000088a844723c */ /* 0x042fec0000001844 */
[C---:B------:R-:W-:Y:S01]  /*13a40*/  HMMA.16816.F32 R72, R168.reuse, R138, R72 ;  /* 0x0000008aa848723c */ /* 0x040fe20000001848 */
[----:B------:R-:W1:Y:S04]  /*13a50*/  LDSM.16.MT88.4 R136, [R186+0x14000] ;  /* 0x01400000ba88783b */ /* 0x000e680000004200 */
[----:B----4-:R-:W-:Y:S01]  /*13a60*/  FFMA.FTZ R153, R2, R147, R218 ;  /* 0x0000009302997223 */ /* 0x010fe200000100da */
[----:B------:R-:W-:Y:S01]  /*13a70*/  FFMA.FTZ R2, R233, UR4, -R172 ;  /* 0x00000004e9027c23 */ /* 0x000fe200080108ac */
[----:B-----5:R-:W-:Y:S01]  /*13a80*/  FFMA.FTZ R152, R0, R146, R175 ;  /* 0x0000009200987223 */ /* 0x020fe200000100af */
[--C-:B------:R-:W-:Y:S04]  /*13a90*/  FFMA.FTZ R0, R239, UR4, -R173.reuse ;  /* 0x00000004ef007c23 */ /* 0x100fe800080108ad */
[----:B------:R2:W-:Y:S02]  /*13aa0*/  MUFU.EX2 R183, R0 ;  /* 0x0000000000b77308 */ /* 0x0005e40000000800 */
[--C-:B--2---:R-:W-:Y:S01]  /*13ab0*/  FFMA.FTZ R0, R240, UR4, -R173.reuse ;  /* 0x00000004f0007c23 */ /* 0x104fe200080108ad */
        /* <DEDUP_REMOVED lines=19> */
[----:B------:R-:W-:Y:S05]  /*13bf0*/  HMMA.16816.F32 R128, R168, R138, R128 ;  /* 0x0000008aa880723c */ /* 0x000fea0000001880 */
[----:B------:R-:W-:Y:S02]  /*13c00*/  SHF.R.U32.HI R137, RZ, 0x18, R174 ;  /* 0x00000018ff897819 */ /* 0x000fe400000116ae */
[----:B------:R-:W-:Y:S01]  /*13c10*/  FFMA.FTZ R139, R213, UR4, -R173 ;  /* 0x00000004d58b7c23 */ /* 0x000fe200080108ad */
[----:B------:R-:W-:Y:S01]  /*13c20*/  LOP3.LUT R138, R174, 0xff, RZ, 0xc0, !PT ;  /* 0x000000ffae8a7812 */ /* 0x000fe200078ec0ff */
[----:B------:R-:W-:Y:S02]  /*13c30*/  MUFU.EX2 R213, R0 ;  /* 0x0000000000d57308 */ /* 0x000fe40000000800 */
[----:B------:R-:W-:Y:S01]  /*13c40*/  IMAD.MOV.U32 R174, RZ, RZ, R224 ;  /* 0x000000ffffae7224 */ /* 0x000fe200078e00e0 */
[----:B------:R-:W-:Y:S02]  /*13c50*/  SHF.R.U32.HI R136, RZ, 0x8, R133 ;  /* 0x00000008ff887819 */ /* 0x000fe40000011685 */
[----:B------:R-:W-:Y:S02]  /*13c60*/  LOP3.LUT R133, R134, 0xff, RZ, 0xc0, !PT ;  /* 0x000000ff86857812 */ /* 0x000fe400078ec0ff */
[----:B------:R-:W-:Y:S03]  /*13c70*/  PRMT R144, R138, 0x5410, R136 ;  /* 0x000054108a907816 */ /* 0x000fe60000000088 */
[----:B------:R1:W2:Y:S01]  /*13c80*/  MUFU.EX2 R224, R139 ;  /* 0x0000008b00e07308 */ /* 0x0002a20000000800 */
[--C-:B------:R-:W-:Y:S02]  /*13c90*/  HSET2.LE.AND R138, R221, R174.reuse, PT ;  /* 0x000000aedd8a7233 */ /* 0x100fe40003803000 */
[----:B------:R-:W-:Y:S02]  /*13ca0*/  PRMT R145, R133, 0x5410, R137 ;  /* 0x0000541085917816 */ /* 0x000fe40000000089 */
[----:B------:R-:W-:Y:S02]  /*13cb0*/  F2FP.F16.F32.PACK_AB R133, R229, R226 ;  /* 0x000000e2e585723e */ /* 0x000fe400000000ff */
[----:B---3--:R-:W-:Y:S02]  /*13cc0*/  F2FP.F16.F32.PACK_AB R134, R227, R228 ;  /* 0x000000e4e386723e */ /* 0x008fe400000000ff */
[----:B------:R-:W-:Y:S02]  /*13cd0*/  LOP3.LUT R138, R138, R133, RZ, 0xc0, !PT ;  /* 0x000000858a8a7212 */ /* 0x000fe400078ec0ff */
[--C-:B------:R-:W-:Y:S02]  /*13ce0*/  HSET2.LE.AND R136, R219, R174.reuse, PT ;  /* 0x000000aedb887233 */ /* 0x100fe40003803000 */
[--C-:B------:R-:W-:Y:S02]  /*13cf0*/  HSET2.LE.AND R137, R176, R174.reuse, PT ;  /* 0x000000aeb0897233 */ /* 0x100fe40003803000 */
[----:B------:R-:W-:Y:S02]  /*13d00*/  F2FP.F16.F32.PACK_AB R133, R225, R164 ;  /* 0x000000a4e185723e */ /* 0x000fe400000000ff */
[--C-:B-1----:R-:W-:Y:S02]  /*13d10*/  HSET2.LE.AND R139, R220, R174.reuse, PT ;  /* 0x000000aedc8b7233 */ /* 0x102fe40003803000 */
[----:B------:R-:W-:Y:S01]  /*13d20*/  LOP3.LUT R136, R136, R133, RZ, 0xc0, !PT ;  /* 0x0000008588887212 */ /* 0x000fe200078ec0ff */
[----:B------:R1:W-:Y:S01]  /*13d30*/  MUFU.EX2 R220, R2 ;  /* 0x0000000200dc7308 */ /* 0x0003e20000000800 */
[--C-:B------:R-:W-:Y:S02]  /*13d40*/  HSET2.LE.AND R146, R243, R174.reuse, PT ;  /* 0x000000aef3927233 */ /* 0x100fe40003803000 */
[----:B------:R-:W-:Y:S02]  /*13d50*/  LOP3.LUT R139, R139, R134, RZ, 0xc0, !PT ;  /* 0x000000868b8b7212 */ /* 0x000fe400078ec0ff */
[----:B--2---:R-:W-:Y:S02]  /*13d60*/  F2FP.F16.F32.PACK_AB R134, R224, R223 ;  /* 0x000000dfe086723e */ /* 0x004fe400000000ff */
[--C-:B------:R-:W-:Y:S02]  /*13d70*/  HSET2.LE.AND R147, R251, R174.reuse, PT ;  /* 0x000000aefb937233 */ /* 0x100fe40003803000 */
[----:B------:R-:W-:Y:S02]  /*13d80*/  LOP3.LUT R137, R137, R134, RZ, 0xc0, !PT ;  /* 0x0000008689897212 */ /* 0x000fe400078ec0ff */
[--C-:B------:R-:W-:Y:S02]  /*13d90*/  HSET2.LE.AND R144, R144, R174.reuse, PT ;  /* 0x000000ae90907233 */ /* 0x100fe40003803000 */
[--C-:B------:R-:W-:Y:S02]  /*13da0*/  HSET2.LE.AND R145, R145, R174.reuse, PT ;  /* 0x000000ae91917233 */ /* 0x100fe40003803000 */
[----:B------:R-:W-:Y:S01]  /*13db0*/  F2FP.F16.F32.PACK_AB R133, R213, R183 ;  /* 0x000000b7d585723e */ /* 0x000fe200000000ff */
[C---:B------:R-:W-:Y:S05]  /*13dc0*/  HMMA.16816.F32 R4, R136.reuse, R140, R4 ;  /* 0x0000008c8804723c */ /* 0x040fea0000001804 */
[--C-:B-1----:R-:W-:Y:S01]  /*13dd0*/  FFMA.FTZ R2, R222, UR4, -R172.reuse ;  /* 0x00000004de027c23 */ /* 0x102fe200080108ac */
[C---:B------:R-:W-:Y:S01]  /*13de0*/  HMMA.16816.F32 R8, R136.reuse, R142, R8 ;  /* 0x0000008e8808723c */ /* 0x040fe20000001808 */
[----:B------:R-:W1:Y:S02]  /*13df0*/  LDSM.16.MT88.4 R140, [R186+0x10800] ;  /* 0x01080000ba8c783b */ /* 0x000e640000004200 */
[----:B------:R2:W3:Y:S02]  /*13e00*/  MUFU.EX2 R222, R2 ;  /* 0x0000000200de7308 */ /* 0x0004e40000000800 */
[----:B------:R-:W-:Y:S01]  /*13e10*/  LOP3.LUT R145, R145, R133, RZ, 0xc0, !PT ;  /* 0x0000008591917212 */ /* 0x000fe200078ec0ff */
[--C-:B--2---:R-:W-:Y:S01]  /*13e20*/  FFMA.FTZ R2, R230, UR4, -R173.reuse ;  /* 0x00000004e6027c23 */ /* 0x104fe200080108ad */
[----:B---3--:R-:W-:Y:S06]  /*13e30*/  F2FP.F16.F32.PACK_AB R0, R222, R220 ;  /* 0x000000dcde00723e */ /* 0x008fec00000000ff */
[----:B------:R2:W-:Y:S01]  /*13e40*/  MUFU.EX2 R219, R2 ;  /* 0x0000000200db7308 */ /* 0x0005e20000000800 */
[----:B------:R-:W-:Y:S01]  /*13e50*/  LOP3.LUT R146, R146, R0, RZ, 0xc0, !PT ;  /* 0x0000000092927212 */ /* 0x000fe200078ec0ff */
[C---:B-1----:R-:W-:Y:S03]  /*13e60*/  HMMA.16816.F32 R12, R136.reuse, R140, R12 ;  /* 0x0000008c880c723c */ /* 0x042fe6000000180c */
[--C-:B--2---:R-:W-:Y:S03]  /*13e70*/  FFMA.FTZ R2, R231, UR4, -R173.reuse ;  /* 0x00000004e7027c23 */ /* 0x104fe600080108ad */
[C---:B------:R-:W-:Y:S01]  /*13e80*/  HMMA.16816.F32 R16, R136.reuse, R142, R16 ;  /* 0x0000008e8810723c */ /* 0x040fe20000001810 */
[----:B------:R-:W1:Y:S01]  /*13e90*/  LDSM.16.MT88.4 R140, [R188+0x10800] ;  /* 0x01080000bc8c783b */ /* 0x000e620000004200 */
[----:B------:R2:W3:Y:S03]  /*13ea0*/  MUFU.EX2 R221, R2 ;  /* 0x0000000200dd7308 */ /* 0x0004e60000000800 */
[--C-:B--2---:R-:W-:Y:S01]  /*13eb0*/  FFMA.FTZ R2, R237, UR4, -R172.reuse ;  /* 0x00000004ed027c23 */ /* 0x104fe200080108ac */
[----:B---3--:R-:W-:Y:S06]  /*13ec0*/  F2FP.F16.F32.PACK_AB R0, R221, R219 ;  /* 0x000000dbdd00723e */ /* 0x008fec00000000ff */
[----:B------:R2:W-:Y:S01]  /*13ed0*/  MUFU.EX2 R218, R2 ;  /* 0x0000000200da7308 */ /* 0x0005e20000000800 */
[----:B------:R-:W-:Y:S01]  /*13ee0*/  LOP3.LUT R147, R147, R0, RZ, 0xc0, !PT ;  /* 0x0000000093937212 */ /* 0x000fe200078ec0ff */
[--C-:B--2---:R-:W-:Y:S01]  /*13ef0*/  FFMA.FTZ R2, R238, UR4, -R172.reuse ;  /* 0x00000004ee027c23 */ /* 0x104fe200080108ac */
[C---:B-1----:R-:W-:Y:S03]  /*13f00*/  HMMA.16816.F32 R20, R136.reuse, R140, R20 ;  /* 0x0000008c8814723c */ /* 0x042fe60000001814 */
[----:B------:R-:W-:Y:S04]  /*13f10*/  FFMA.FTZ R172, R232, UR4, -R172 ;  /* 0x00000004e8ac7c23 */ /* 0x000fe800080108ac */
[----:B------:R-:W1:Y:S01]  /*13f20*/  MUFU.EX2 R212, R2 ;  /* 0x0000000200d47308 */ /* 0x000e620000000800 */
[C---:B------:R-:W-:Y:S01]  /*13f30*/  HMMA.16816.F32 R24, R136.reuse, R142, R24 ;  /* 0x0000008e8818723c */ /* 0x040fe20000001818 */
[----:B------:R-:W2:Y:S02]  /*13f40*/  LDSM.16.MT88.4 R140, [R187+0x10800] ;  /* 0x01080000bb8c783b */ /* 0x000ea40000004200 */
[----:B-1----:R-:W-:Y:S04]  /*13f50*/  F2FP.F16.F32.PACK_AB R2, R212, R218 ;  /* 0x000000dad402723e */ /* 0x002fe800000000ff */
[----:B------:R-:W-:Y:S01]  /*13f60*/  LOP3.LUT R144, R144, R2, RZ, 0xc0, !PT ;  /* 0x0000000290907212 */ /* 0x000fe200078ec0ff */
[C---:B--2---:R-:W-:Y:S06]  /*13f70*/  HMMA.16816.F32 R28, R136.reuse, R140, R28 ;  /* 0x0000008c881c723c */ /* 0x044fec000000181c */
        /* <DEDUP_REMOVED lines=36> */
[----:B------:R-:W-:Y:S01]  /*141c0*/  HMMA.16816.F32 R128, R136, R142, R128 ;  /* 0x0000008e8880723c */ /* 0x000fe20000001880 */
[----:B------:R-:W1:Y:S05]  /*141d0*/  LDSM.16.MT88.4 R136, [R186+0x11000] ;  /* 0x01100000ba88783b */ /* 0x000e6a0000004200 */
[C---:B------:R-:W-:Y:S03]  /*141e0*/  HMMA.16816.F32 R4, R144.reuse, R148, R4 ;  /* 0x000000949004723c */ /* 0x040fe60000001804 */
[----:B------:R-:W2:Y:S03]  /*141f0*/  LDSM.16.MT88.4 R140, [R188+0x11000] ;  /* 0x01100000bc8c783b */ /* 0x000ea60000004200 */
[C---:B------:R-:W-:Y:S05]  /*14200*/  HMMA.16816.F32 R8, R144.reuse, R150, R8 ;  /* 0x000000969008723c */ /* 0x040fea0000001808 */
[----:B------:R-:W3:Y:S01]  /*14210*/  LDSM.16.MT88.4 R148, [R187+0x11000] ;  /* 0x01100000bb94783b */ /* 0x000ee20000004200 */
        /* <DEDUP_REMOVED lines=31> */
[C---:B------:R-:W-:Y:S05]  /*14410*/  HMMA.16816.F32 R96, R144.reuse, R142, R96 ;  /* 0x0000008e9060723c */ /* 0x040fea0000001860 */
[----:B------:R-:W-:Y:S01]  /*14420*/  IMAD.WIDE.U32 R140, R252, -0x2daee0ad, RZ ;  /* 0xd2511f53fc8c7825 */ /* 0x000fe200078e00ff */
[C---:B---3--:R-:W-:Y:S05]  /*14430*/  HMMA.16816.F32 R100, R144.reuse, R148, R100 ;  /* 0x000000949064723c */ /* 0x048fea0000001864 */
[----:B------:R-:W-:Y:S01]  /*14440*/  LOP3.LUT R0, R140, 0xffff, RZ, 0xc0, !PT ;  /* 0x0000ffff8c007812 */ /* 0x000fe200078ec0ff */
[C---:B------:R-:W-:Y:S05]  /*14450*/  HMMA.16816.F32 R104, R144.reuse, R150, R104 ;  /* 0x000000969068723c */ /* 0x040fea0000001868 */
[--C-:B------:R-:W-:Y:S02]  /*14460*/  SHF.R.U32.HI R2, RZ, 0x10, R140.reuse ;  /* 0x00000010ff027819 */ /* 0x100fe4000001168c */
[----:B------:R-:W-:Y:S04]  /*14470*/  SHF.R.U32.HI R134, RZ, 0x18, R140 ;  /* 0x00000018ff867819 */ /* 0x000fe8000001168c */
[----:B------:R-:W-:Y:S02]  /*14480*/  SHF.R.U32.HI R133, RZ, 0x8, R0 ;  /* 0x00000008ff857819 */ /* 0x000fe40000011600 */
[----:B------:R-:W-:Y:S02]  /*14490*/  LOP3.LUT R2, R2, 0xff, RZ, 0xc0, !PT ;  /* 0x000000ff02027812 */ /* 0x000fe400078ec0ff */
[----:B------:R-:W-:Y:S01]  /*144a0*/  LOP3.LUT R0, R141, UR20, R242, 0x96, !PT ;  /* 0x000000148d007c12 */ /* 0x000fe2000f8e96f2 */
[----:B------:R-:W-:Y:S01]  /*144b0*/  UMOV UR20, UR14 ;  /* 0x0000000e00147c82 */ /* 0x000fe20008000000 */
[C---:B-1----:R-:W-:Y:S03]  /*144c0*/  HMMA.16816.F32 R108, R144.reuse, R136, R108 ;  /* 0x00000088906c723c */ /* 0x042fe6000000186c */
[----:B------:R-:W-:Y:S02]  /*144d0*/  LOP3.LUT R142, R140, 0xff, RZ, 0xc0, !PT ;  /* 0x000000ff8c8e7812 */ /* 0x000fe400078ec0ff */
[----:B------:R-:W-:Y:S01]  /*144e0*/  PRMT R171, R2, 0x5410, R134 ;  /* 0x0000541002ab7816 */ /* 0x000fe20000000086 */
[C---:B------:R-:W-:Y:S05]  /*144f0*/  HMMA.16816.F32 R112, R144.reuse, R138, R112 ;  /* 0x0000008a9070723c */ /* 0x040fea0000001870 */
[--C-:B------:R-:W-:Y:S01]  /*14500*/  SHF.R.U32.HI R134, RZ, 0x10, R0.reuse ;  /* 0x00000010ff867819 */ /* 0x100fe20000011600 */
[----:B------:R-:W-:Y:S01]  /*14510*/  FFMA.FTZ R136, R249, UR4, -R173 ;  /* 0x00000004f9887c23 */ /* 0x000fe200080108ad */
[----:B------:R-:W-:Y:S02]  /*14520*/  PRMT R170, R142, 0x5410, R133 ;  /* 0x000054108eaa7816 */ /* 0x000fe40000000085 */
[----:B------:R-:W1:Y:S01]  /*14530*/  LDSM.16.MT88.4 R140, [R188+0x17000] ;  /* 0x01700000bc8c783b */ /* 0x000e620000004200 */
[----:B------:R-:W-:Y:S01]  /*14540*/  MUFU.EX2 R176, R136 ;  /* 0x0000008800b07308 */ /* 0x000fe20000000800 */
[C---:B------:R-:W-:Y:S02]  /*14550*/  LOP3.LUT R148, R0.reuse, 0xff, RZ, 0xc0, !PT ;  /* 0x000000ff00947812 */ /* 0x040fe400078ec0ff */
[----:B------:R-:W-:Y:S02]  /*14560*/  LOP3.LUT R2, R0, 0xffff, RZ, 0xc0, !PT ;  /* 0x0000ffff00027812 */ /* 0x000fe400078ec0ff */
[----:B------:R-:W-:Y:S02]  /*14570*/  SHF.R.U32.HI R133, RZ, 0x18, R0 ;  /* 0x00000018ff857819 */ /* 0x000fe40000011600 */
[----:B------:R-:W-:Y:S01]  /*14580*/  LOP3.LUT R0, R134, 0xff, RZ, 0xc0, !PT ;  /* 0x000000ff86007812 */ /* 0x000fe200078ec0ff */
[----:B------:R-:W-:Y:S01]  /*14590*/  FFMA.FTZ R134, R248, UR4, -R173 ;  /* 0x00000004f8867c23 */ /* 0x000fe200080108ad */
[----:B------:R-:W-:Y:S02]  /*145a0*/  SHF.R.U32.HI R2, RZ, 0x8, R2 ;  /* 0x00000008ff027819 */ /* 0x000fe40000011602 */
[----:B------:R-:W-:Y:S01]  /*145b0*/  PRMT R133, R0, 0x5410, R133 ;  /* 0x0000541000857816 */ /* 0x000fe20000000085 */
[--C-:B------:R-:W-:Y:S01]  /*145c0*/  FFMA.FTZ R0, R250, UR4, -R173.reuse ;  /* 0x00000004fa007c23 */ /* 0x100fe200080108ad */
[----:B------:R2:W-:Y:S01]  /*145d0*/  MUFU.EX2 R178, R134 ;  /* 0x0000008600b27308 */ /* 0x0005e20000000800 */
[----:B------:R-:W-:Y:S01]  /*145e0*/  PRMT R2, R148, 0x5410, R2 ;  /* 0x0000541094027816 */ /* 0x000fe20000000002 */
[----:B------:R-:W-:Y:S01]  /*145f0*/  FFMA.FTZ R173, R135, UR4, -R173 ;  /* 0x0000000487ad7c23 */ /* 0x000fe200080108ad */
[----:B------:R-:W3:Y:S01]  /*14600*/  LDSM.16.MT88.4 R148, [R187+0x17000] ;  /* 0x01700000bb94783b */ /* 0x000ee20000004200 */
[--C-:B------:R-:W-:Y:S02]  /*14610*/  HSET2.LE.AND R169, R133, R174.reuse, PT ;  /* 0x000000ae85a97233 */ /* 0x100fe40003803000 */
[--C-:B------:R-:W-:Y:S04]  /*14620*/  HSET2.LE.AND R168, R2, R174.reuse, PT ;  /* 0x000000ae02a87233 */ /* 0x100fe80003803000 */
[----:B------:R4:W5:Y:S01]  /*14630*/  MUFU.EX2 R179, R0 ;  /* 0x0000000000b37308 */ /* 0x0009620000000800 */
[--C-:B------:R-:W-:Y:S02]  /*14640*/  HSET2.LE.AND R170, R170, R174.reuse, PT ;  /* 0x000000aeaaaa7233 */ /* 0x100fe40003803000 */
[----:B------:R-:W-:Y:S07]  /*14650*/  HSET2.LE.AND R171, R171, R174, PT ;  /* 0x000000aeabab7233 */ /* 0x000fee0003803000 */
[----:B------:R-:W-:Y:S01]  /*14660*/  MUFU.EX2 R133, R173 ;  /* 0x000000ad00857308 */ /* 0x000fe20000000800 */
[----:B--2---:R-:W-:Y:S09]  /*14670*/  FADD.FTZ R134, R177, R152 ;  /* 0x00000098b1867221 */ /* 0x004ff20000010000 */
[----:B------:R2:W3:Y:S01]  /*14680*/  MUFU.EX2 R177, R172 ;  /* 0x000000ac00b17308 */ /* 0x0004e20000000800 */
[----:B----4-:R-:W-:Y:S01]  /*14690*/  FADD.FTZ R0, R241, R153 ;  /* 0x00000099f1007221 */ /* 0x010fe20000010000 */
[C---:B-1----:R-:W-:Y:S01]  /*146a0*/  HMMA.16816.F32 R116, R144.reuse, R140, R116 ;  /* 0x0000008c9074723c */ /* 0x042fe20000001874 */
[----:B------:R-:W1:Y:S02]  /*146b0*/  LDSM.16.MT88.4 R152, [R185+0x11800] ;  /* 0x01180000b998783b */ /* 0x000e640000004200 */
[----:B------:R-:W-:Y:S01]  /*146c0*/  FADD.FTZ R135, R244, R0 ;  /* 0x00000000f4877221 */ /* 0x000fe20000010000 */
[----:B------:R-:W-:Y:S02]  /*146d0*/  F2FP.F16.F32.PACK_AB R0, R181, R182 ;  /* 0x000000b6b500723e */ /* 0x000fe400000000ff */
[C---:B------:R-:W-:Y:S05]  /*146e0*/  HMMA.16816.F32 R120, R144.reuse, R142, R120 ;  /* 0x0000008e9078723c */ /* 0x040fea0000001878 */
[----:B-----5:R-:W-:Y:S02]  /*146f0*/  F2FP.F16.F32.PACK_AB R2, R179, R178 ;  /* 0x000000b2b302723e */ /* 0x020fe400000000ff */
[----:B------:R-:W-:Y:S01]  /*14700*/  LOP3.LUT R168, R168, R0, RZ, 0xc0, !PT ;  /* 0x00000000a8a87212 */ /* 0x000fe200078ec0ff */
[----:B------:R-:W-:Y:S01]  /*14710*/  FADD.FTZ R0, R245, R134 ;  /* 0x00000086f5007221 */ /* 0x000fe20000010000 */
[----:B--2---:R-:W-:Y:S01]  /*14720*/  LDSM.16.MT88.4 R172, [R185+0x13800] ;  /* 0x01380000b9ac783b */ /* 0x004fe20000004200 */
[C---:B---3--:R-:W-:Y:S03]  /*14730*/  HMMA.16816.F32 R124, R144.reuse, R148, R124 ;  /* 0x00000094907c723c */ /* 0x048fe6000000187c */
[----:B------:R-:W-:Y:S01]  /*14740*/  LOP3.LUT R169, R169, R2, RZ, 0xc0, !PT ;  /* 0x00000002a9a97212 */ /* 0x000fe200078ec0ff */
[----:B------:R-:W-:Y:S01]  /*14750*/  FADD.FTZ R2, R246, R135 ;  /* 0x00000087f6027221 */ /* 0x000fe20000010000 */
[----:B------:R-:W-:Y:S01]  /*14760*/  FADD.FTZ R134, R247, R0 ;  /* 0x00000000f7867221 */ /* 0x000fe20000010000 */
[----:B------:R-:W-:Y:S05]  /*14770*/  HMMA.16816.F32 R128, R144, R150, R128 ;  /* 0x000000969080723c */ /* 0x000fea0000001880 */
[----:B------:R-:W-:Y:S01]  /*14780*/  FADD.FTZ R135, R164, R2 ;  /* 0x00000002a4877221 */ /* 0x000fe20000010000 */
[----:B------:R-:W-:Y:S01]  /*14790*/  F2FP.F16.F32.PACK_AB R0, R177, R180 ;  /* 0x000000b4b100723e */ /* 0x000fe200000000ff */
[----:B------:R-:W2:Y:S01]  /*147a0*/  LDSM.16.MT88.4 R164, [R187+0x11800] ;  /* 0x01180000bba4783b */ /* 0x000ea20000004200 */
[----:B------:R-:W-:Y:S03]  /*147b0*/  F2FP.F16.F32.PACK_AB R2, R133, R176 ;  /* 0x000000b08502723e */ /* 0x000fe600000000ff */
[----:B------:R-:W-:Y:S01]  /*147c0*/  LOP3.LUT R170, R170, R0, RZ, 0xc0, !PT ;  /* 0x00000000aaaa7212 */ /* 0x000fe200078ec0ff */
[----:B------:R-:W-:Y:S01]  /*147d0*/  FADD.FTZ R0, R225, R135 ;  /* 0x00000087e1007221 */ /* 0x000fe20000010000 */
[----:B------:R-:W-:Y:S01]  /*147e0*/  LOP3.LUT R171, R171, R2, RZ, 0xc0, !PT ;  /* 0x00000002abab7212 */ /* 0x000fe200078ec0ff */
[----:B------:R-:W-:Y:S01]  /*147f0*/  FADD.FTZ R2, R223, R134 ;  /* 0x00000086df027221 */ /* 0x000fe20000010000 */
[----:B------:R-:W-:Y:S03]  /*14800*/  IMAD.MOV.U32 R134, RZ, RZ, R3 ;  /* 0x000000ffff867224 */ /* 0x000fe600078e0003 */
[----:B------:R-:W-:Y:S02]  /*14810*/  FADD.FTZ R2, R224, R2 ;  /* 0x00000002e0027221 */ /* 0x000fe40000010000 */
[C---:B-1----:R-:W-:Y:S01]  /*14820*/  HMMA.16816.F32 R136, R168.reuse, R152, R4 ;  /* 0x00000098a888723c */ /* 0x042fe20000001804 */
[----:B------:R-:W1:Y:S05]  /*14830*/  LDSM.16.MT88.4 R4, [R186+0x13800] ;  /* 0x01380000ba04783b */ /* 0x000e6a0000004200 */
[C---:B------:R-:W-:Y:S03]  /*14840*/  HMMA.16816.F32 R140, R168.reuse, R154, R8 ;  /* 0x0000009aa88c723c */ /* 0x040fe60000001808 */
[----:B------:R-:W3:Y:S03]  /*14850*/  LDSM.16.MT88.4 R8, [R188+0x13800] ;  /* 0x01380000bc08783b */ /* 0x000ee60000004200 */
[C---:B------:R-:W-:Y:S05]  /*14860*/  HMMA.16816.F32 R144, R168.reuse, R156, R12 ;  /* 0x0000009ca890723c */ /* 0x040fea000000180c */
[----:B------:R-:W4:Y:S01]  /*14870*/  LDSM.16.MT88.4 R12, [R187+0x13800] ;  /* 0x01380000bb0c783b */ /* 0x000f220000004200 */
[C---:B------:R-:W-:Y:S06]  /*14880*/  HMMA.16816.F32 R148, R168.reuse, R158, R16 ;  /* 0x0000009ea894723c */ /* 0x040fec0000001810 */
[C---:B------:R-:W-:Y:S01]  /*14890*/  HMMA.16816.F32 R152, R168.reuse, R160, R20 ;  /* 0x000000a0a898723c */ /* 0x040fe20000001814 */
[----:B------:R-:W5:Y:S05]  /*148a0*/  LDSM.16.MT88.4 R16, [R185+0x15800] ;  /* 0x01580000b910783b */ /* 0x000f6a0000004200 */
[C---:B------:R-:W-:Y:S03]  /*148b0*/  HMMA.16816.F32 R156, R168.reuse, R162, R24 ;  /* 0x000000a2a89c723c */ /* 0x040fe60000001818 */
[----:B------:R-:W5:Y:S03]  /*148c0*/  LDSM.16.MT88.4 R20, [R186+0x15800] ;  /* 0x01580000ba14783b */ /* 0x000f660000004200 */
[C---:B--2---:R-:W-:Y:S05]  /*148d0*/  HMMA.16816.F32 R160, R168.reuse, R164, R28 ;  /* 0x000000a4a8a0723c */ /* 0x044fea000000181c */
[----:B------:R-:W2:Y:S01]  /*148e0*/  LDSM.16.MT88.4 R24, [R188+0x15800] ;  /* 0x01580000bc18783b */ /* 0x000ea20000004200 */
[C---:B------:R-:W-:Y:S06]  /*148f0*/  HMMA.16816.F32 R164, R168.reuse, R166, R32 ;  /* 0x000000a6a8a4723c */ /* 0x040fec0000001820 */
[C---:B------:R-:W-:Y:S06]  /*14900*/  HMMA.16816.F32 R36, R168.reuse, R172, R36 ;  /* 0x000000aca824723c */ /* 0x040fec0000001824 */
[C---:B------:R-:W-:Y:S06]  /*14910*/  HMMA.16816.F32 R40, R168.reuse, R174, R40 ;  /* 0x000000aea828723c */ /* 0x040fec0000001828 */
        /* <DEDUP_REMOVED lines=14> */
[----:B------:R-:W5:Y:S05]  /*14a00*/  LDSM.16.MT88.4 R20, [R187+0x17800] ;  /* 0x01780000bb14783b */ /* 0x000f6a0000004200 */
[C---:B--2---:R-:W-:Y:S06]  /*14a10*/  HMMA.16816.F32 R84, R168.reuse, R24, R84 ;  /* 0x00000018a854723c */ /* 0x044fec0000001854 */
[C---:B------:R-:W-:Y:S06]  /*14a20*/  HMMA.16816.F32 R88, R168.reuse, R26, R88 ;  /* 0x0000001aa858723c */ /* 0x040fec0000001858 */
[C---:B-1----:R-:W-:Y:S06]  /*14a30*/  HMMA.16816.F32 R92, R168.reuse, R4, R92 ;  /* 0x00000004a85c723c */ /* 0x042fec000000185c */
        /* <DEDUP_REMOVED lines=10> */
[C---:B-----5:R-:W-:Y:S05]  /*14ae0*/  HMMA.16816.F32 R116, R168.reuse, R16, R116 ;  /* 0x00000010a874723c */ /* 0x060fea0000001874 */
[----:B------:R-:W-:Y:S01]  /*14af0*/  FADD.FTZ R2, R183, R2 ;  /* 0x00000002b7027221 */ /* 0x000fe20000010000 */
[C---:B------:R-:W-:Y:S05]  /*14b00*/  HMMA.16816.F32 R120, R168.reuse, R18, R120 ;  /* 0x00000012a878723c */ /* 0x040fea0000001878 */
[----:B------:R-:W-:Y:S01]  /*14b10*/  FADD.FTZ R4, R212, R0 ;  /* 0x00000000d4047221 */ /* 0x000fe20000010000 */
[----:B------:R-:W-:Y:S01]  /*14b20*/  FADD.FTZ R0, R213, R2 ;  /* 0x00000002d5007221 */ /* 0x000fe20000010000 */
[C---:B------:R-:W-:Y:S04]  /*14b30*/  HMMA.16816.F32 R124, R168.reuse, R20, R124 ;  /* 0x00000014a87c723c */ /* 0x040fe8000000187c */
        /* <DEDUP_REMOVED lines=13> */
[----:B------:R-:W-:Y:S03]  /*14c10*/  IMAD.MOV.U32 R133, RZ, RZ, R132 ;  /* 0x000000ffff857224 */ /* 0x000fe600078e0084 */
[----:B------:R2:W-:Y:S04]  /*14c20*/  STL [R1+0x48], R2 ;  /* 0x0000480201007387 */ /* 0x0005e80000100800 */
[----:B------:R2:W-:Y:S01]  /*14c30*/  STL [R1+0x4c], R0 ;  /* 0x00004c0001007387 */ /* 0x0005e20000100800 */
[----:B------:R-:W-:Y:S05]  /*14c40*/  @P0 BRA `(.L_x_736) ;  /* 0xffffffb400840947 */ /* 0x000fea000383ffff */
.L_x_735:
[----:B------:R-:W2:Y:S01]  /*14c50*/  LDL.LU R5, [R1+0x48] ;  /* 0x0000480001057983 */ /* 0x000ea20000300800 */
[----:B------:R-:W-:-:S03]  /*14c60*/  ULDC UR4, c[0x0][0x38c] ;  /* 0x0000e30000047ab9 */ /* 0x000fc60000000800 */
[----:B------:R-:W3:Y:S01]  /*14c70*/  LDL.LU R4, [R1+0x4c] ;  /* 0x00004c0001047983 */ /* 0x000ee20000300800 */
[----:B------:R-:W-:Y:S01]  /*14c80*/  UMOV UR5, 0x400 ;  /* 0x0000040000057882 */ /* 0x000fe20000000000 */
[----:B------:R-:W-:Y:S01]  /*14c90*/  UISETP.NE.AND UP0, UPT, UR16, -0x1, UPT ;  /* 0xffffffff1000788c */ /* 0x000fe2000bf05270 */
[----:B------:R-:W1:Y:S02]  /*14ca0*/  S2R R171, SR_TID.X ;  /* 0x0000000000ab7919 */ /* 0x000e640000002100 */
[----:B-1----:R-:W-:-:S04]  /*14cb0*/  SHF.R.S32.HI R172, RZ, 0x1f, R171 ;  /* 0x0000001fffac7819 */ /* 0x002fc800000114ab */
[----:B------:R-:W-:-:S04]  /*14cc0*/  LEA.HI R170, R172, R171, RZ, 0x2 ;  /* 0x000000abacaa7211 */ /* 0x000fc800078f10ff */
[----:B------:R-:W-:Y:S01]  /*14cd0*/  SHF.R.S32.HI R16, RZ, 0x2, R170 ;  /* 0x00000002ff107819 */ /* 0x000fe200000114aa */
[----:B--2---:R-:W1:Y:S04]  /*14ce0*/  SHFL.BFLY PT, R2, R5, 0x2, 0x1f ;  /* 0x0c401f0005027f89 */ /* 0x004e6800000e0000 */
[----:B---3--:R-:W2:Y:S01]  /*14cf0*/  SHFL.BFLY PT, R0, R4, 0x2, 0x1f ;  /* 0x0c401f0004007f89 */ /* 0x008ea200000e0000 */
[----:B-1----:R-:W-:Y:S01]  /*14d00*/  FADD.FTZ R2, R2, R5 ;  /* 0x0000000502027221 */ /* 0x002fe20000010000 */
[----:B--2---:R-:W-:-:S04]  /*14d10*/  FADD.FTZ R0, R0, R4 ;  /* 0x0000000400007221 */ /* 0x004fc80000010000 */
[----:B------:R-:W1:Y:S04]  /*14d20*/  SHFL.BFLY PT, R5, R2, 0x1, 0x1f ;  /* 0x0c201f0002057f89 */ /* 0x000e6800000e0000 */
[----:B------:R-:W2:Y:S01]  /*14d30*/  SHFL.BFLY PT, R4, R0, 0x1, 0x1f ;  /* 0x0c201f0000047f89 */ /* 0x000ea200000e0000 */
        /* <DEDUP_REMOVED lines=147> */
[----:B------:R-:W-:Y:S02]  /*15670*/  LEA.HI R58, R172, R171, RZ, 0x5 ;  /* 0x000000abac3a7211 */ /* 0x000fe400078f28ff */
[----:B------:R-:W-:Y:S02]  /*15680*/  LOP3.LUT R0, R170, 0x3ffffffc, RZ, 0xc0, !PT ;  /* 0x3ffffffcaa007812 */ /* 0x000fe400078ec0ff */
[----:B------:R-:W-:Y:S02]  /*15690*/  SHF.L.U32 R2, R16, 0x6, RZ ;  /* 0x0000000610027819 */ /* 0x000fe400000006ff */
[----:B------:R-:W-:Y:S02]  /*156a0*/  F2FP.F16.F32.PACK_AB R39, R39, R46 ;  /* 0x0000002e2727723e */ /* 0x000fe400000000ff */
        /* <DEDUP_REMOVED lines=12> */
[----:B------:R-:W-:Y:S01]  /*15770*/  LEA R0, R0, UR4, 0x1 ;  /* 0x0000000400007c11 */ /* 0x000fe2000f8e08ff */
[----:B------:R-:W-:Y:S01]  /*15780*/  @UP0 ULDC.64 UR4, c[0x0][0x298] ;  /* 0x0000a60000040ab9 */ /* 0x000fe20000000a00 */
[----:B------:R-:W-:Y:S01]  /*15790*/  SEL R6, R6, 0xffffffe0, !P1 ;  /* 0xffffffe006067807 */ /* 0x000fe20004800000 */
[----:B------:R-:W-:Y:S01]  /*157a0*/  @UP0 UIMAD.WIDE.U32 UR10, UR16, UR4, URZ ;  /* 0x00000004100a02a5 */ /* 0x000fe2000f8e003f */
[----:B------:R-:W-:Y:S01]  /*157b0*/  MOV R10, 0x40 ;  /* 0x00000040000a7802 */ /* 0x000fe20000000f00 */
[----:B------:R1:W-:Y:S01]  /*157c0*/  STS [R0], R5 ;  /* 0x0000000500007388 */ /* 0x0003e20000000800 */
[----:B------:R-:W-:Y:S01]  /*157d0*/  F2FP.F16.F32.PACK_AB R4, R4, R138 ;  /* 0x0000008a0404723e */ /* 0x000fe200000000ff */
[----:B------:R-:W-:Y:S01]  /*157e0*/  @UP0 UIMAD UR9, UR16, UR5, UR11 ;  /* 0x00000005100902a4 */ /* 0x000fe2000f8e020b */
[----:B------:R-:W-:-:S02]  /*157f0*/  IADD3 R2, R0, -0x10, RZ ;  /* 0xfffffff000027810 */ /* 0x000fc40007ffe0ff */
[----:B------:R-:W-:Y:S01]  /*15800*/  F2FP.F16.F32.PACK_AB R7, R7, R168 ;  /* 0x000000a80707723e */ /* 0x000fe200000000ff */
[----:B------:R2:W-:Y:S01]  /*15810*/  STS [R0+0x400], R4 ;  /* 0x0004000400007388 */ /* 0x0005e20000000800 */
[----:B------:R-:W-:Y:S02]  /*15820*/  F2FP.F16.F32.PACK_AB R9, R9, R142 ;  /* 0x0000008e0909723e */ /* 0x000fe400000000ff */
[----:B------:R-:W-:Y:S02]  /*15830*/  @P0 IADD3 R2, R0, 0x10, RZ ;  /* 0x0000001000020810 */ /* 0x000fe40007ffe0ff */
[----:B------:R-:W-:Y:S02]  /*15840*/  F2FP.F16.F32.PACK_AB R8, R8, R144 ;  /* 0x000000900808723e */ /* 0x000fe400000000ff */
[----:B------:R-:W-:Y:S01]  /*15850*/  SEL R10, R10, 0xffffffc0, !P2 ;  /* 0xffffffc00a0a7807 */ /* 0x000fe20005000000 */
[----:B------:R3:W-:Y:S01]  /*15860*/  STS [R2], R7 ;  /* 0x0000000702007388 */ /* 0x0007e20000000800 */
[----:B------:R-:W-:-:S02]  /*15870*/  F2FP.F16.F32.PACK_AB R13, R13, R146 ;  /* 0x000000920d0d723e */ /* 0x000fc400000000ff */
[----:B------:R-:W-:Y:S01]  /*15880*/  F2FP.F16.F32.PACK_AB R12, R12, R148 ;  /* 0x000000940c0c723e */ /* 0x000fe200000000ff */
[----:B------:R4:W-:Y:S01]  /*15890*/  STS [R2+0x400], R9 ;  /* 0x0004000902007388 */ /* 0x0009e20000000800 */
[----:B------:R-:W-:Y:S02]  /*158a0*/  F2FP.F16.F32.PACK_AB R11, R11, R150 ;  /* 0x000000960b0b723e */ /* 0x000fe400000000ff */
[----:B------:R-:W-:Y:S02]  /*158b0*/  F2FP.F16.F32.PACK_AB R14, R14, R152 ;  /* 0x000000980e0e723e */ /* 0x000fe400000000ff */
[----:B------:R-:W-:Y:S02]  /*158c0*/  F2FP.F16.F32.PACK_AB R15, R15, R154 ;  /* 0x0000009a0f0f723e */ /* 0x000fe400000000ff */
[----:B-1----:R-:W-:Y:S02]  /*158d0*/  IADD3 R5, R0, R6, RZ ;  /* 0x0000000600057210 */ /* 0x002fe40007ffe0ff */
[----:B------:R-:W-:-:S02]  /*158e0*/  F2FP.F16.F32.PACK_AB R51, R157, R156 ;  /* 0x0000009c9d33723e */ /* 0x000fc400000000ff */
[----:B------:R-:W-:Y:S01]  /*158f0*/  F2FP.F16.F32.PACK_AB R50, R159, R158 ;  /* 0x0000009e9f32723e */ /* 0x000fe200000000ff */
[----:B------:R1:W-:Y:S01]  /*15900*/  STS [R5], R8 ;  /* 0x0000000805007388 */ /* 0x0003e20000000800 */
[----:B--2---:R-:W-:Y:S02]  /*15910*/  IADD3 R4, R6, R2, RZ ;  /* 0x0000000206047210 */ /* 0x004fe40007ffe0ff */
[----:B------:R-:W-:Y:S01]  /*15920*/  F2FP.F16.F32.PACK_AB R49, R161, R160 ;  /* 0x000000a0a131723e */ /* 0x000fe200000000ff */
[----:B------:R-:W-:Y:S01]  /*15930*/  STS [R5+0x400], R13 ;  /* 0x0004000d05007388 */ /* 0x000fe20000000800 */
[----:B------:R-:W-:Y:S02]  /*15940*/  F2FP.F16.F32.PACK_AB R48, R48, R162 ;  /* 0x000000a23030723e */ /* 0x000fe400000000ff */
[----:B------:R-:W-:Y:S01]  /*15950*/  F2FP.F16.F32.PACK_AB R47, R165, R164 ;  /* 0x000000a4a52f723e */ /* 0x000fe200000000ff */
[----:B------:R-:W-:Y:S01]  /*15960*/  STS [R4], R12 ;  /* 0x0000000c04007388 */ /* 0x000fe20000000800 */
[----:B---3--:R-:W-:-:S02]  /*15970*/  IADD3 R7, R5, R10, RZ ;  /* 0x0000000a05077210 */ /* 0x008fc40007ffe0ff */
[----:B------:R-:W-:Y:S01]  /*15980*/  F2FP.F16.F32.PACK_AB R45, R45, R166 ;  /* 0x000000a62d2d723e */ /* 0x000fe200000000ff */
[----:B------:R-:W-:Y:S01]  /*15990*/  STS [R4+0x400], R11 ;  /* 0x0004000b04007388 */ /* 0x000fe20000000800 */
[-C--:B----4-:R-:W-:Y:S02]  /*159a0*/  IADD3 R9, R0, R10.reuse, RZ ;  /* 0x0000000a00097210 */ /* 0x090fe40007ffe0ff */
[----:B------:R-:W-:Y:S02]  /*159b0*/  IADD3 R6, R4, R10, RZ ;  /* 0x0000000a04067210 */ /* 0x000fe40007ffe0ff */
[----:B------:R-:W-:Y:S01]  /*159c0*/  F2FP.F16.F32.PACK_AB R44, R135, R141 ;  /* 0x0000008d872c723e */ /* 0x000fe200000000ff */
[----:B------:R-:W-:Y:S01]  /*159d0*/  STS [R9], R14 ;  /* 0x0000000e09007388 */ /* 0x000fe20000000800 */
[----:B------:R-:W-:Y:S02]  /*159e0*/  F2FP.F16.F32.PACK_AB R42, R20, R140 ;  /* 0x0000008c142a723e */ /* 0x000fe400000000ff */
[----:B------:R-:W-:Y:S01]  /*159f0*/  F2FP.F16.F32.PACK_AB R40, R40, R137 ;  /* 0x000000892828723e */ /* 0x000fe200000000ff */
[----:B------:R2:W-:Y:S01]  /*15a00*/  STS [R9+0x400], R15 ;  /* 0x0004000f09007388 */ /* 0x0005e20000000800 */
[----:B------:R-:W-:-:S02]  /*15a10*/  F2FP.F16.F32.PACK_AB R38, R18, R136 ;  /* 0x000000881226723e */ /* 0x000fc400000000ff */
[----:B-1----:R-:W-:Y:S02]  /*15a20*/  IADD3 R8, R10, R2, RZ ;  /* 0x000000020a087210 */ /* 0x002fe40007ffe0ff */
[----:B------:R-:W-:Y:S02]  /*15a30*/  F2FP.F16.F32.PACK_AB R36, R36, R52 ;  /* 0x000000342424723e */ /* 0x000fe400000000ff */
[----:B------:R-:W-:Y:S01]  /*15a40*/  F2FP.F16.F32.PACK_AB R35, R35, R54 ;  /* 0x000000362323723e */ /* 0x000fe200000000ff */
[----:B------:R-:W-:Y:S01]  /*15a50*/  STS [R8], R51 ;  /* 0x0000003308007388 */ /* 0x000fe20000000800 */
[----:B------:R-:W-:Y:S02]  /*15a60*/  F2FP.F16.F32.PACK_AB R34, R34, R56 ;  /* 0x000000382222723e */ /* 0x000fe400000000ff */
[----:B------:R-:W-:Y:S01]  /*15a70*/  PLOP3.LUT P0, PT, PT, PT, UP0, 0x80, 0x0 ;  /* 0x000000000000781c */ /* 0x000fe20003f0f008 */
        /* <DEDUP_REMOVED lines=9> */
[----:B------:R-:W-:Y:S01]  /*15b10*/  STS [R6], R47 ;  /* 0x0000002f06007388 */ /* 0x000fe20000000800 */
        /* <DEDUP_REMOVED lines=25> */
[----:B--2---:R-:W-:Y:S01]  /*15cb0*/  F2FP.F16.F32.PACK_AB R15, R121, R120 ;  /* 0x00000078790f723e */ /* 0x004fe200000000ff */
[----:B------:R-:W-:Y:S01]  /*15cc0*/  STS [R4+0x2400], R37 ;  /* 0x0024002504007388 */ /* 0x000fe20000000800 */
[----:B------:R-:W-:-:S02]  /*15cd0*/  F2FP.F16.F32.PACK_AB R14, R123, R122 ;  /* 0x0000007a7b0e723e */ /* 0x000fc400000000ff */
        /* <DEDUP_REMOVED lines=29> */
[----:B-----5:R-:W-:Y:S02]  /*15eb0*/  F2FP.F16.F32.PACK_AB R18, R115, R114 ;  /* 0x000000727312723e */ /* 0x020fe400000000ff */
        /* <DEDUP_REMOVED lines=10> */
.L_x_739:
[----:B------:R-:W-:Y:S01]  /*15f60*/  ULDC.U8 UR4, c[0x0][0x3d9] ;  /* 0x0000f64000047ab9 */ /* 0x000fe20000000000 */
[----:B------:R-:W1:Y:S01]  /*15f70*/  S2R R23, SR_TID.X ;  /* 0x0000000000177919 */ /* 0x000e620000002100 */
[----:B------:R-:W-:Y:S01]  /*15f80*/  ISETP.NE.AND P1, PT, RZ, UR4, PT ;  /* 0x00000004ff007c0c */ /* 0x000fe2000bf25270 */
[----:B------:R-:W2:Y:S01]  /*15f90*/  S2UR UR5, SR_CTAID.X ;  /* 0x00000000000579c3 */ /* 0x000ea20000002500 */
[----:B------:R-:W-:Y:S01]  /*15fa0*/  ULDC.U8 UR8, c[0x0][0x3d8] ;  /* 0x0000f60000087ab9 */ /* 0x000fe20000000000 */
[----:B------:R-:W-:Y:S01]  /*15fb0*/  STS [R7+0x4400], R57 ;  /* 0x0044003907007388 */ /* 0x000fe20000000800 */
[----:B------:R-:W-:-:S03]  /*15fc0*/  ISETP.NE.AND P0, PT, RZ, UR8, PT ;  /* 0x00000008ff007c0c */ /* 0x000fc6000bf05270 */
[----:B------:R-:W-:Y:S01]  /*15fd0*/  STS [R6+0x4000], R56 ;  /* 0x0040003806007388 */ /* 0x000fe20000000800 */
[----:B------:R-:W-:-:S03]  /*15fe0*/  ISETP.EQ.AND P0, PT, RZ, UR4, P0 ;  /* 0x00000004ff007c0c */ /* 0x000fc60008702270 */
[----:B------:R-:W-:Y:S04]  /*15ff0*/  STS [R6+0x4400], R55 ;  /* 0x0044003706007388 */ /* 0x000fe80000000800 */
[----:B------:R-:W-:Y:S04]  /*16000*/  STS [R0+0x6000], R54 ;  /* 0x0060003600007388 */ /* 0x000fe80000000800 */
[----:B------:R3:W-:Y:S02]  /*16010*/  STS [R0+0x6400], R53 ;  /* 0x0064003500007388 */ /* 0x0007e40000000800 */
[----:B------:R-:W-:-:S02]  /*16020*/  @!P0 PLOP3.LUT P2, PT, PT, PT, PT, 0x8, 0x0 ;  /* 0x000000000000881c */ /* 0x000fc40003f4e170 */
[----:B------:R-:W-:Y:S01]  /*16030*/  STS [R2+0x6000], R52 ;  /* 0x0060003402007388 */ /* 0x000fe20000000800 */
[----:B--2---:R-:W-:-:S03]  /*16040*/  UIMAD UR4, UR5, -0x40, UR18 ;  /* 0xffffffc0050478a4 */ /* 0x004fc6000f8e0212 */
[----:B------:R-:W-:Y:S04]  /*16050*/  STS [R2+0x6400], R22 ;  /* 0x0064001602007388 */ /* 0x000fe80000000800 */
[----:B------:R-:W-:Y:S04]  /*16060*/  STS [R5+0x6000], R21 ;  /* 0x0060001505007388 */ /* 0x000fe80000000800 */
[----:B------:R2:W-:Y:S04]  /*16070*/  STS [R5+0x6400], R20 ;  /* 0x0064001405007388 */ /* 0x0005e80000000800 */
[----:B------:R4:W-:Y:S04]  /*16080*/  STS [R4+0x6000], R19 ;  /* 0x0060001304007388 */ /* 0x0009e80000000800 */
[----:B------:R5:W-:Y:S01]  /*16090*/  STS [R4+0x6400], R18 ;  /* 0x0064001204007388 */ /* 0x000be20000000800 */
[----:B---3--:R-:W-:-:S03]  /*160a0*/  LOP3.LUT R0, R58, 0xffffffe0, RZ, 0xc0, !PT ;  /* 0xffffffe03a007812 */ /* 0x008fc600078ec0ff */
[----:B------:R-:W-:Y:S04]  /*160b0*/  STS [R9+0x6000], R17 ;  /* 0x0060001109007388 */ /* 0x000fe80000000800 */
[----:B------:R3:W-:Y:S04]  /*160c0*/  STS [R9+0x6400], R16 ;  /* 0x0064001009007388 */ /* 0x0007e80000000800 */
[----:B------:R3:W-:Y:S04]  /*160d0*/  STS [R8+0x6000], R15 ;  /* 0x0060000f08007388 */ /* 0x0007e80000000800 */
[----:B------:R3:W-:Y:S01]  /*160e0*/  STS [R8+0x6400], R14 ;  /* 0x0064000e08007388 */ /* 0x0007e20000000800 */
[----:B--2---:R-:W2:Y:S01]  /*160f0*/  S2R R20, SR_CTAID.Z ;  /* 0x0000000000147919 */ /* 0x004ea20000002700 */
[----:B----4-:R-:W-:-:S02]  /*16100*/  LEA.HI R19, R172, R171, RZ, 0x3 ;  /* 0x000000abac137211 */ /* 0x010fc400078f18ff */
[----:B------:R-:W-:Y:S01]  /*16110*/  STS [R7+0x6000], R13 ;  /* 0x0060000d07007388 */ /* 0x000fe20000000800 */
[----:B-----5:R-:W4:Y:S01]  /*16120*/  @P1 LDC.64 R4, c[0x0][0x2c0] ;  /* 0x0000b000ff041b82 */ /* 0x020f220000000a00 */
[----:B-1----:R-:W-:Y:S02]  /*16130*/  SHF.R.S32.HI R18, RZ, 0x1f, R23 ;  /* 0x0000001fff127819 */ /* 0x002fe40000011417 */
[----:B------:R1:W-:Y:S02]  /*16140*/  STS [R7+0x6400], R12 ;  /* 0x0064000c07007388 */ /* 0x0003e40000000800 */
[----:B------:R-:W-:Y:S02]  /*16150*/  LEA.HI R2, R18, R23, RZ, 0x5 ;  /* 0x0000001712027211 */ /* 0x000fe400078f28ff */
[----:B------:R5:W-:Y:S01]  /*16160*/  STS [R6+0x6400], R10 ;  /* 0x0064000a06007388 */ /* 0x000be20000000800 */
[----:B---3--:R-:W-:-:S03]  /*16170*/  SHF.R.S32.HI R9, RZ, 0x3, R19 ;  /* 0x00000003ff097819 */ /* 0x008fc60000011413 */
[----:B------:R3:W-:Y:S01]  /*16180*/  STS [R6+0x6000], R11 ;  /* 0x0060000b06007388 */ /* 0x0007e20000000800 */
[----:B------:R-:W2:Y:S01]  /*16190*/  S2R R15, SR_CTAID.Y ;  /* 0x00000000000f7919 */ /* 0x000ea20000002600 */
[----:B------:R-:W2:Y:S08]  /*161a0*/  @P5 LDC R14, c[0x0][0x2e8] ;  /* 0x0000ba00ff0e5b82 */ /* 0x000eb00000000800 */
[----:B------:R-:W2:Y:S01]  /*161b0*/  @P1 LDC R8, c[0x0][0x2c0] ;  /* 0x0000b000ff081b82 */ /* 0x000ea20000000800 */
[----:B-1----:R-:W-:Y:S01]  /*161c0*/  IMAD.IADD R7, R171, 0x1, -R0 ;  /* 0x00000001ab077824 */ /* 0x002fe200078e0a00 */
[----:B------:R-:W-:Y:S01]  /*161d0*/  LEA.HI.SX32 R12, R19, 0x10, 0x1d ;  /* 0x00000010130c7811 */ /* 0x000fe200078feaff */
[----:B----4-:R-:W-:Y:S01]  /*161e0*/  @P1 IMAD R0, R5, R4, RZ ;  /* 0x0000000405001224 */ /* 0x010fe200078e02ff */
[----:B------:R-:W-:Y:S01]  /*161f0*/  @!P0 CS2R R4, SRZ ;  /* 0x0000000000048805 */ /* 0x000fe2000001ff00 */
[----:B-----5:R1:W4:Y:S01]  /*16200*/  @P5 MUFU.LG2 R10, R133 ;  /* 0x00000085000a5308 */ /* 0x0203220000000c00 */
[----:B---3--:R-:W-:Y:S01]  /*16210*/  LEA.HI.SX32 R11, R19, 0x20, 0x1d ;  /* 0x00000020130b7811 */ /* 0x008fe200078feaff */
[----:B------:R-:W-:Y:S01]  /*16220*/  @P1 IMAD.MOV.U32 R6, RZ, RZ, 0x1 ;  /* 0x00000001ff061424 */ /* 0x000fe200078e00ff */
[----:B------:R-:W-:Y:S06]  /*16230*/  @!P0 BRA `(.L_x_740) ;  /* 0x00000000001c8947 */ /* 0x000fec0003800000 */
[----:B------:R-:W3:Y:S01]  /*16240*/  S2UR UR7, SR_CTAID.Y ;  /* 0x00000000000779c3 */ /* 0x000ee20000002600 */
[----:B------:R-:W-:Y:S01]  /*16250*/  ULDC UR6, c[0x0][0x2c4] ;  /* 0x0000b10000067ab9 */ /* 0x000fe20000000800 */
[----:B------:R-:W-:Y:S01]  /*16260*/  PLOP3.LUT P2, PT, PT, PT, PT, 0x80, 0x0 ;  /* 0x000000000000781c */ /* 0x000fe20003f4f070 */
[----:B---3--:R-:W-:-:S04]  /*16270*/  @!UP0 UIMAD UR16, UR7, UR6, URZ ;  /* 0x00000006071082a4 */ /* 0x008fc8000f8e023f */
[----:B------:R-:W-:Y:S02]  /*16280*/  USHF.R.S32.HI UR6, URZ, 0x1f, UR16 ;  /* 0x0000001f3f067899 */ /* 0x000fe40008011410 */
[----:B------:R-:W-:-:S04]  /*16290*/  IMAD.U32 R4, RZ, RZ, UR16 ;  /* 0x00000010ff047e24 */ /* 0x000fc8000f8e00ff */
[----:B------:R-:W-:Y:S02]  /*162a0*/  MOV R5, UR6 ;  /* 0x0000000600057c02 */ /* 0x000fe40008000f00 */
.L_x_740:
[----:B------:R-:W-:Y:S05]  /*162b0*/  @P1 BRA `(.L_x_741) ;  /* 0x0000000000181947 */ /* 0x000fea0003800000 */
[----:B------:R-:W3:Y:S01]  /*162c0*/  LDC R0, c[0x0][0x2c4] ;  /* 0x0000b100ff007b82 */ /* 0x000ee20000000800 */
[----:B------:R-:W-:Y:S02]  /*162d0*/  ISETP.NE.AND P0, PT, RZ, UR8, PT ;  /* 0x00000008ff007c0c */ /* 0x000fe4000bf05270 */
[----:B--2---:R-:W-:-:S05]  /*162e0*/  MOV R8, 0x1 ;  /* 0x0000000100087802 */ /* 0x004fca0000000f00 */
[----:B------:R-:W2:Y:S08]  /*162f0*/  LDC R6, c[0x0][0x270] ;  /* 0x00009c00ff067b82 */ /* 0x000eb00000000800 */
[----:B---3--:R-:W2:Y:S02]  /*16300*/  @P0 LDC R0, c[0x0][0x2e4] ;  /* 0x0000b900ff000b82 */ /* 0x008ea40000000800 */
[----:B--2---:R-:W-:-:S07]  /*16310*/  IMAD R6, R0, R6, RZ ;  /* 0x0000000600067224 */ /* 0x004fce00078e02ff */
.L_x_741:
[----:B------:R-:W-:Y:S01]  /*16320*/  BAR.SYNC.DEFER_BLOCKING 0x0 ;  /* 0x0000000000007b1d */ /* 0x000fe20000010000 */
[----:B------:R-:W-:Y:S01]  /*16330*/  LOP3.LUT R2, R2, 0xffffffe0, RZ, 0xc0, !PT ;  /* 0xffffffe002027812 */ /* 0x000fe200078ec0ff */
[----:B--2---:R-:W-:Y:S01]  /*16340*/  IMAD R6, R15, R6, RZ ;  /* 0x000000060f067224 */ /* 0x004fe200078e02ff */
[----:B------:R-:W-:Y:S01]  /*16350*/  ISETP.GE.AND P0, PT, R9, UR4, PT ;  /* 0x0000000409007c0c */ /* 0x000fe2000bf06270 */
[----:B------:R-:W-:Y:S01]  /*16360*/  IMAD.MOV.U32 R16, RZ, RZ, 0x7f800000 ;  /* 0x7f800000ff107424 */ /* 0x000fe200078e00ff */
[----:B------:R-:W-:Y:S01]  /*16370*/  SHF.R.S32.HI R9, RZ, 0x1f, R46 ;  /* 0x0000001fff097819 */ /* 0x000fe2000001142e */
[----:B------:R-:W-:Y:S02]  /*16380*/  IMAD.IADD R2, R23, 0x1, -R2 ;  /* 0x0000000117027824 */ /* 0x000fe400078e0a02 */
[----:B------:R-:W2:Y:S01]  /*16390*/  @P3 LDC R17, c[0x0][0x2e8] ;  /* 0x0000ba00ff113b82 */ /* 0x000ea20000000800 */
[----:B------:R-:W-:Y:S01]  /*163a0*/  ISETP.GE.AND P6, PT, R11, UR4, PT ;  /* 0x000000040b007c0c */ /* 0x000fe2000bfc6270 */
[----:B------:R-:W3:Y:S01]  /*163b0*/  @P3 MUFU.LG2 R13, R134 ;  /* 0x00000086000d3308 */ /* 0x000ee20000000c00 */
[----:B------:R-:W-:Y:S01]  /*163c0*/  LEA.HI R9, R9, R46, RZ, 0x2 ;  /* 0x0000002e09097211 */ /* 0x000fe200078f10ff */
[----:B------:R-:W-:Y:S01]  /*163d0*/  BSSY B0, `(.L_x_742) ;  /* 0x000002d000007945 */ /* 0x000fe20003800000 */
[----:B------:R-:W-:Y:S01]  /*163e0*/  SHF.R.S32.HI R11, RZ, 0x1f, R2 ;  /* 0x0000001fff0b7819 */ /* 0x000fe20000011402 */
[----:B------:R-:W-:Y:S01]  /*163f0*/  IMAD.MOV.U32 R15, RZ, RZ, 0x7f800000 ;  /* 0x7f800000ff0f7424 */ /* 0x000fe200078e00ff */
[----:B------:R-:W-:-:S02]  /*16400*/  LOP3.LUT P1, RZ, R7, 0x3, RZ, 0xc0, !PT ;  /* 0x0000000307ff7812 */ /* 0x000fc4000782c0ff */
[----:B------:R-:W-:Y:S02]  /*16410*/  LEA.HI R11, R11, R2, RZ, 0x2 ;  /* 0x000000020b0b7211 */ /* 0x000fe400078f10ff */
[----:B------:R-:W-:Y:S01]  /*16420*/  LOP3.LUT R2, R9, 0xffffffc, RZ, 0xc0, !PT ;  /* 0x0ffffffc09027812 */ /* 0x000fe200078ec0ff */
[----:B----4-:R-:W-:Y:S01]  /*16430*/  @P5 FMUL.FTZ R9, R10, 0.69314718246459960938 ;  /* 0x3f3172180a095820 */ /* 0x010fe20000410000 */
[----:B------:R-:W-:Y:S01]  /*16440*/  SEL R7, R6, RZ, !P2 ;  /* 0x000000ff06077207 */ /* 0x000fe20005000000 */
[----:B------:R-:W-:Y:S01]  /*16450*/  IMAD R6, R8, UR5, RZ ;  /* 0x0000000508067c24 */ /* 0x000fe2000f8e02ff */
[----:B------:R-:W-:Y:S01]  /*16460*/  ISETP.GE.AND P4, PT, R12, UR4, PT ;  /* 0x000000040c007c0c */ /* 0x000fe2000bf86270 */
[----:B------:R-:W-:Y:S01]  /*16470*/  IMAD.IADD R12, R46, 0x1, -R2 ;  /* 0x000000012e0c7824 */ /* 0x000fe200078e0a02 */
[----:B------:R4:W1:Y:S01]  /*16480*/  LDS.128 R32, [R211+0x1800] ;  /* 0x00180000d3207984 */ /* 0x0008620000000c00 */
[----:B------:R-:W-:Y:S01]  /*16490*/  IMAD R2, R20, R0, R7 ;  /* 0x0000000014027224 */ /* 0x000fe200078e0207 */
[----:B------:R-:W-:Y:S01]  /*164a0*/  LEA.HI R18, R18, R23, RZ, 0x3 ;  /* 0x0000001712127211 */ /* 0x000fe200078f18ff */
[----:B------:R-:W-:-:S02]  /*164b0*/  IMAD.SHL.U32 R0, R6, 0x40, RZ ;  /* 0x0000004006007824 */ /* 0x000fc400078e00ff */
[----:B------:R-:W-:Y:S01]  /*164c0*/  @P5 FFMA.FTZ R16, R132, R14, R9 ;  /* 0x0000000e84105223 */ /* 0x000fe20000010009 */
[----:B------:R-:W-:Y:S01]  /*164d0*/  SHF.R.S32.HI R7, RZ, 0x2, R11 ;  /* 0x00000002ff077819 */ /* 0x000fe2000001140b */
[----:B---3--:R-:W-:Y:S01]  /*164e0*/  @P3 FMUL.FTZ R10, R13, 0.69314718246459960938 ;  /* 0x3f3172180d0a3820 */ /* 0x008fe20000410000 */
[----:B------:R-:W-:Y:S02]  /*164f0*/  LOP3.LUT R6, R18, 0xfffffff8, RZ, 0xc0, !PT ;  /* 0xfffffff812067812 */ /* 0x000fe400078ec0ff */
[----:B------:R-:W-:Y:S01]  /*16500*/  IADD3 R4, P5, P2, R0, R4, R2 ;  /* 0x0000000400047210 */ /* 0x000fe20007abe002 */
[----:B--2---:R-:W-:Y:S01]  /*16510*/  @P3 FFMA.FTZ R15, R3, R17, R10 ;  /* 0x00000011030f3223 */ /* 0x004fe2000001000a */
[----:B------:R-:W-:Y:S01]  /*16520*/  SHF.R.S32.HI R9, RZ, 0x1f, R0 ;  /* 0x0000001fff097819 */ /* 0x000fe20000011400 */
[----:B------:R-:W-:Y:S01]  /*16530*/  IMAD.IADD R14, R23, 0x1, -R6 ;  /* 0x00000001170e7824 */ /* 0x000fe200078e0a06 */
[----:B------:R-:W-:Y:S01]  /*16540*/  SHF.R.S32.HI R2, RZ, 0x1f, R2 ;  /* 0x0000001fff027819 */ /* 0x000fe20000011402 */
[----:B------:R-:W-:-:S03]  /*16550*/  IMAD R0, R12, 0x10, R7 ;  /* 0x000000100c007824 */ /* 0x000fc600078e0207 */
[----:B------:R-:W-:Y:S01]  /*16560*/  IADD3.X R5, R9, R5, R2, P5, P2 ;  /* 0x0000000509057210 */ /* 0x000fe20002fe4402 */
[----:B----4-:R-:W-:Y:S06]  /*16570*/  @P1 BRA `(.L_x_743) ;  /* 0x0000000000481947 */ /* 0x010fec0003800000 */
[----:B------:R-:W-:Y:S01]  /*16580*/  UIMAD UR6, UR5, -0x40, UR18 ;  /* 0xffffffc0050678a4 */ /* 0x000fe2000f8e0212 */
[----:B------:R-:W-:-:S05]  /*16590*/  VIADD R2, R0, 0x8 ;  /* 0x0000000800027836 */ /* 0x000fca0000000000 */
[----:B------:R-:W-:Y:S02]  /*165a0*/  ISETP.GE.AND P5, PT, R0, UR6, PT ;  /* 0x0000000600007c0c */ /* 0x000fe4000bfa6270 */
[----:B------:R-:W-:-:S11]  /*165b0*/  ISETP.GE.AND P3, PT, R2, UR6, PT ;  /* 0x0000000602007c0c */ /* 0x000fd6000bf66270 */
[----:B------:R-:W2:Y:S01]  /*165c0*/  @!P5 LDC.64 R10, c[0x0][0x2b0] ;  /* 0x0000ac00ff0adb82 */ /* 0x000ea20000000a00 */
[-C--:B------:R-:W-:Y:S02]  /*165d0*/  @!P5 IMAD R0, R0, R8.reuse, RZ ;  /* 0x000000080000d224 */ /* 0x080fe400078e02ff */
[----:B------:R-:W-:-:S03]  /*165e0*/  @!P3 IMAD R3, R2, R8, RZ ;  /* 0x000000080203b224 */ /* 0x000fc600078e02ff */
[CC--:B------:R-:W-:Y:S02]  /*165f0*/  @!P5 IADD3 R2, P2, R0.reuse, R4.reuse, RZ ;  /* 0x000000040002d210 */ /* 0x0c0fe40007f5e0ff */
[----:B------:R-:W3:Y:S01]  /*16600*/  @!P3 LDC.64 R12, c[0x0][0x2b0] ;  /* 0x0000ac00ff0cbb82 */ /* 0x000ee20000000a00 */
[C---:B------:R-:W-:Y:S02]  /*16610*/  @!P3 IADD3 R6, P1, R3.reuse, R4, RZ ;  /* 0x000000040306b210 */ /* 0x040fe40007f3e0ff */
[-C--:B------:R-:W-:Y:S02]  /*16620*/  @!P5 LEA.HI.X.SX32 R0, R0, R5.reuse, 0x1, P2 ;  /* 0x000000050000d211 */ /* 0x080fe400010f0eff */
[----:B------:R-:W-:Y:S02]  /*16630*/  @!P3 LEA.HI.X.SX32 R3, R3, R5, 0x1, P1 ;  /* 0x000000050303b211 */ /* 0x000fe400008f0eff */
[----:B--2---:R-:W-:-:S04]  /*16640*/  @!P5 LEA R4, P2, R2, R10, 0x2 ;  /* 0x0000000a0204d211 */ /* 0x004fc800078410ff */
[----:B------:R-:W-:Y:S02]  /*16650*/  @!P5 LEA.HI.X R5, R2, R11, R0, 0x2, P2 ;  /* 0x0000000b0205d211 */ /* 0x000fe400010f1400 */
[----:B---3--:R-:W-:-:S03]  /*16660*/  @!P3 LEA R2, P1, R6, R12, 0x2 ;  /* 0x0000000c0602b211 */ /* 0x008fc600078210ff */
[----:B------:R2:W-:Y:S01]  /*16670*/  @!P5 STG.E desc[UR30][R4.64], R16 ;  /* 0x000000100400d986 */ /* 0x0005e2000c10191e */
[----:B------:R-:W-:-:S05]  /*16680*/  @!P3 LEA.HI.X R3, R6, R13, R3, 0x2, P1 ;  /* 0x0000000d0603b211 */ /* 0x000fca00008f1403 */
[----:B------:R2:W-:Y:S04]  /*16690*/  @!P3 STG.E desc[UR30][R2.64], R15 ;  /* 0x0000000f0200b986 */ /* 0x0005e8000c10191e */
.L_x_743:
[----:B------:R-:W-:Y:S05]  /*166a0*/  BSYNC B0 ;  /* 0x0000000000007941 */ /* 0x000fea0003800000 */
.L_x_742:
[----:B------:R3:W5:Y:S04]  /*166b0*/  LDL R30, [R1+0x80] ;  /* 0x00008000011e7983 */ /* 0x0007680000100800 */
[----:B------:R3:W5:Y:S04]  /*166c0*/  LDL R31, [R1+0x78] ;  /* 0x00007800011f7983 */ /* 0x0007680000100800 */
[----:B------:R3:W5:Y:S01]  /*166d0*/  LDL R36, [R1+0x7c] ;  /* 0x00007c0001247983 */ /* 0x0007620000100800 */
[----:B------:R-:W-:Y:S01]  /*166e0*/  IMAD.SHL.U32 R28, R14, 0x8, RZ ;  /* 0x000000080e1c7824 */ /* 0x000fe200078e00ff */
[----:B------:R-:W-:Y:S01]  /*166f0*/  SHF.R.S32.HI R8, RZ, 0x1f, R20 ;  /* 0x0000001fff087819 */ /* 0x000fe20000011414 */
[----:B------:R-:W-:Y:S01]  /*16700*/  ULDC.64 UR6, c[0x0][0x2a0] ;  /* 0x0000a80000067ab9 */ /* 0x000fe20000000a00 */
[----:B--2---:R-:W-:Y:S01]  /*16710*/  SHF.R.S32.HI R2, RZ, 0x3, R18 ;  /* 0x00000003ff027819 */ /* 0x004fe20000011412 */
[----:B------:R3:W2:Y:S01]  /*16720*/  LDS.128 R24, [R211] ;  /* 0x00000000d3187984 */ /* 0x0006a20000000c00 */
[----:B------:R-:W-:Y:S01]  /*16730*/  SHF.R.S32.HI R0, RZ, 0x1f, R28 ;  /* 0x0000001fff007819 */ /* 0x000fe2000001141c */
[----:B------:R-:W-:Y:S01]  /*16740*/  IMAD.U32 R5, RZ, RZ, UR17 ;  /* 0x00000011ff057e24 */ /* 0x000fe2000f8e00ff */
[----:B------:R-:W-:Y:S01]  /*16750*/  IADD3 R6, P1, R28, UR10, RZ ;  /* 0x0000000a1c067c10 */ /* 0x000fe2000ff3e0ff */
[----:B------:R3:W4:Y:S01]  /*16760*/  LDS.128 R12, [R211+0x6000] ;  /* 0x00600000d30c7984 */ /* 0x0007220000000c00 */
[----:B------:R-:W-:Y:S01]  /*16770*/  LEA.HI.SX32 R4, R19, 0x30, 0x1d ;  /* 0x0000003013047811 */ /* 0x000fe200078feaff */
[----:B------:R-:W-:Y:S01]  /*16780*/  BSSY B0, `(.L_x_744) ;  /* 0x000001e000007945 */ /* 0x000fe20003800000 */
[----:B------:R-:W-:Y:S01]  /*16790*/  IADD3.X R7, R0, UR9, RZ, P1, !PT ;  /* 0x0000000900077c10 */ /* 0x000fe20008ffe4ff */
[----:B------:R-:W-:Y:S01]  /*167a0*/  IMAD R0, R8, UR6, RZ ;  /* 0x0000000608007c24 */ /* 0x000fe2000f8e02ff */
[----:B------:R3:W1:Y:S01]  /*167b0*/  LDS.128 R16, [R211+0x4000] ;  /* 0x00400000d3107984 */ /* 0x0006620000000c00 */
        /* <DEDUP_REMOVED lines=25> */
[----:B----4-:R2:W-:Y:S02]  /*16950*/  @!P0 STG.E.128 desc[UR30][R2.64+0x180], R12 ;  /* 0x0001800c02008986 */ /* 0x0105e4000c101d1e */
.L_x_745:
[----:B------:R-:W-:Y:S05]  /*16960*/  BSYNC B0 ;  /* 0x0000000000007941 */ /* 0x000fea0003800000 */
.L_x_744:
[----:B--2---:R2:W2:Y:S01]  /*16970*/  LDS.128 R24, [R211+0x800] ;  /* 0x00080000d3187984 */ /* 0x0044a20000000c00 */
[----:B------:R-:W-:Y:S03]  /*16980*/  BSSY B0, `(.L_x_746) ;  /* 0x000001a000007945 */ /* 0x000fe60003800000 */
[----:B-1----:R1:W1:Y:S04]  /*16990*/  LDS.128 R20, [R211+0x2800] ;  /* 0x00280000d3147984 */ /* 0x0022680000000c00 */
        /* <DEDUP_REMOVED lines=24> */
.L_x_747:
[----:B------:R-:W-:Y:S05]  /*16b20*/  BSYNC B0 ;  /* 0x0000000000007941 */ /* 0x000fea0003800000 */
.L_x_746:
        /* <DEDUP_REMOVED lines=27> */
.L_x_749:
[----:B------:R-:W-:Y:S05]  /*16ce0*/  BSYNC B0 ;  /* 0x0000000000007941 */ /* 0x000fea0003800000 */
.L_x_748:
        /* <DEDUP_REMOVED lines=27> */
.L_x_750:
        /* <DEDUP_REMOVED lines=14> */
.L_x_2400:


//--------------------- .text._ZN5flash16flash_fwd_kernelI23Flash_fwd_kernel_traitsILi256ELi64ELi64ELi4ELb0ELb0EN7cutlass6half_tE19Flash_kernel_traitsILi256ELi64ELi64ELi4ES3_EELb1ELb0ELb0ELb0ELb0ELb1ELb0ELb0EEEvNS_16Flash_fwd_paramsE --------------------------
	.section	.text._ZN5flash16flash_fwd_kernelI23Flash_fwd_kernel_traitsILi256ELi64ELi64ELi4ELb0ELb0EN7cutlass6half_tE19Flash_kernel_traitsILi256ELi64ELi64ELi4ES3_EELb1ELb0ELb0ELb0ELb0ELb1ELb0ELb0EEEvNS_16Flash_fwd_paramsE,"ax",@progbits
	.align	128
        .global         _ZN5flash16flash_fwd_kernelI23Flash_fwd_kernel_traitsILi256ELi64ELi64ELi4ELb0ELb0EN7cutlass6half_tE19Flash_kernel_traitsILi256ELi64ELi64ELi4ES3_EELb1ELb0ELb0ELb0ELb0ELb1ELb0ELb0EEEvNS_16Flash_fwd_paramsE
        .type           _ZN5flash16flash_fwd_kernelI23Flash_fwd_kernel_traitsILi256ELi64ELi64ELi4ELb0ELb0EN7cutlass6half_tE19Flash_kernel_traitsILi256ELi64ELi64ELi4ES3_EELb1ELb0ELb0ELb0ELb0ELb1ELb0ELb0EEEvNS_16Flash_fwd_paramsE,@function
        .size           _ZN5flash16flash_fwd_kernelI23Flash_fwd_kernel_traitsILi256ELi64ELi64ELi4ELb0ELb0EN7cutlass6half_tE19Flash_kernel_traitsILi256ELi64ELi64ELi4ES3_EELb1ELb0ELb0ELb0ELb0ELb1ELb0ELb0EEEvNS_16Flash_fwd_paramsE,(.L_x_2401 - _ZN5flash16flash_fwd_kernelI23Flash_fwd_kernel_traitsILi256ELi64ELi64ELi4ELb0ELb0EN7cutlass6half_tE19Flash_kernel_traitsILi256ELi64ELi64ELi4ES3_EELb1ELb0ELb0ELb0ELb0ELb1ELb0ELb0EEEvNS_16Flash_fwd_paramsE)
        .other          _ZN5flash16flash_fwd_kernelI23Flash_fwd_kernel_traitsILi256ELi64ELi64ELi4ELb0ELb0EN7cutlass6half_tE19Flash_kernel_traitsILi256ELi64ELi64ELi4ES3_EELb1ELb0ELb0ELb0ELb0ELb1ELb0ELb0EEEvNS_16Flash_fwd_paramsE,@"STO_CUDA_ENTRY STV_DEFAULT"
_ZN5flash16flash_fwd_kernelI23Flash_fwd_kernel_traitsILi256ELi64ELi64ELi4ELb0ELb0EN7cutlass6half_tE19Flash_kernel_traitsILi256ELi64ELi64ELi4ES3_EELb1ELb0ELb0ELb0ELb0ELb1ELb0ELb0EEEvNS_16Flash_fwd_paramsE:
.text._ZN5flash16flash_fwd_kernelI23Flash_fwd_kernel_traitsILi256ELi64ELi64ELi4ELb0ELb0EN7cutlass6half_tE19Flash_kernel_traitsILi256ELi64ELi64ELi4ES3_EELb1ELb0ELb0ELb0ELb0ELb1ELb0ELb0EEEvNS_16Flash_fwd_paramsE:
[----:B------:R-:W-:Y:S08]  /*0000*/  LDC R1, c[0x0][0x28] ;  /* 0x00000a00ff017b82 */ /* 0x000ff00000000800 */
[----:B------:R-:W1:Y:S01]  /*0010*/  LDC R165, c[0x0][0x3a8] ;  /* 0x0000ea00ffa57b82 */ /* 0x000e620000000800 */
[----:B------:R-:W-:Y:S01]  /*0020*/  ULDC.U8 UR4, c[0x0][0x3b4] ;  /* 0x0000ed0000047ab9 */ /* 0x000fe20000000000 */
[----:B------:R-:W-:Y:S01]  /*0030*/  ULDC.64 UR32, c[0x0][0x3a0] ;  /* 0x0000e80000207ab9 */ /* 0x000fe20000000a00 */
[----:B------:R-:W-:Y:S01]  /*0040*/  ISETP.NE.AND P2, PT, RZ, UR4, PT ;  /* 0x00000004ff007c0c */ /* 0x000fe2000bf45270 */
[----:B------:R-:W-:Y:S01]  /*0050*/  IMAD.U32 R6, RZ, RZ, UR32 ;  /* 0x00000020ff067e24 */ /* 0x000fe2000f8e00ff */
[----:B------:R-:W-:Y:S01]  /*0060*/  ULDC.64 UR28, c[0x0][0x208] ;  /* 0x00008200001c7ab9 */ /* 0x000fe20000000a00 */
[----:B------:R-:W-:-:S02]  /*0070*/  IMAD.U32 R7, RZ, RZ, UR33 ;  /* 0x00000021ff077e24 */ /* 0x000fc4000f8e00ff */
[----:B------:R-:W2:Y:S01]  /*0080*/  LDC R78, c[0x0][0x3ac] ;  /* 0x0000eb00ff4e7b82 */ /* 0x000ea20000000800 */
[----:B------:R-:W3:Y:S01]  /*0090*/  S2R R81, SR_TID.X ;  /* 0x0000000000517919 */ /* 0x000ee20000002100 */
[----:B------:R-:W-:-:S06]  /*00a0*/  ULDC.64 UR8, c[0x0][0x2f0] ;  /* 0x0000bc0000087ab9 */ /* 0x000fcc0000000a00 */
[----:B------:R-:W4:Y:S01]  /*00b0*/  @P2 LDG.E.64 R6, desc[UR28][R6.64] ;  /* 0x0000001c06062981 */ /* 0x000f22000c1e1b00 */
[----:B------:R-:W-:Y:S01]  /*00c0*/  S2UR UR25, SR_CTAID.X ;  /* 0x00000000001979c3 */ /* 0x000fe20000002500 */
[----:B-1----:R-:W-:-:S07]  /*00d0*/  @P2 IMAD.MOV.U32 R2, RZ, RZ, R165 ;  /* 0x000000ffff022224 */ /* 0x002fce00078e00a5 */
[----:B------:R-:W1:Y:S01]  /*00e0*/  S2UR UR14, SR_CTAID.Y ;  /* 0x00000000000e79c3 */ /* 0x000e620000002600 */
[----:B--2---:R-:W-:-:S07]  /*00f0*/  @P2 IMAD.MOV.U32 R3, RZ, RZ, R78 ;  /* 0x000000ffff032224 */ /* 0x004fce00078e004e */
[----:B------:R-:W2:Y:S01]  /*0100*/  S2UR UR6, SR_CTAID.Z ;  /* 0x00000000000679c3 */ /* 0x000ea20000002700 */
[----:B------:R5:W4:Y:S01]  /*0110*/  @P2 LDG.E.64 R4, desc[UR28][R2.64] ;  /* 0x0000001c02042981 */ /* 0x000b22000c1e1b00 */
[----:B------:R-:W-:Y:S01]  /*0120*/  UISETP.NE.U32.AND UP2, UPT, UR8, URZ, UPT ;  /* 0x0000003f0800728c */ /* 0x000fe2000bf45070 */
[----:B------:R-:W-:-:S05]  /*0130*/  ULDC.U8 UR7, c[0x0][0x3c2] ;  /* 0x0000f08000077ab9 */ /* 0x000fca0000000000 */
[----:B------:R-:W4:Y:S01]  /*0140*/  @P2 LDC R0, c[0x0][0x3b0] ;  /* 0x0000ec00ff002b82 */ /* 0x000f220000000800 */
[----:B------:R-:W-:Y:S02]  /*0150*/  UISETP.NE.AND.EX UP2, UPT, UR9, URZ, UPT, UP2 ;  /* 0x0000003f0900728c */ /* 0x000fe4000bf45320 */
[----:B------:R-:W-:Y:S01]  /*0160*/  UISETP.NE.AND UP3, UPT, UR7, URZ, UPT ;  /* 0x0000003f0700728c */ /* 0x000fe2000bf65270 */
[----:B------:R-:W-:-:S03]  /*0170*/  ULDC.64 UR8, c[0x0][0x2f0] ;  /* 0x0000bc0000087ab9 */ /* 0x000fc60000000a00 */
[----:B------:R-:W-:Y:S01]  /*0180*/  PLOP3.LUT P0, PT, PT, PT, UP2, 0x80, 0x0 ;  /* 0x000000000000781c */ /* 0x000fe20003f0f028 */
[----:B-1----:R-:W-:Y:S02]  /*0190*/  UIMAD.WIDE UR8, UR14, 0x4, UR8 ;  /* 0x000000040e0878a5 */ /* 0x002fe4000f8e0208 */
[----:B--2---:R-:W-:-:S06]  /*01a0*/  ULOP3.LUT UR4, UR6, UR25, UR14, 0xfe, !UPT ;  /* 0x0000001906047292 */ /* 0x004fcc000f8efe0e */
[----:B---3--:R-:W-:Y:S01]  /*01b0*/  LOP3.LUT P3, RZ, R81, UR4, RZ, 0xfc, !PT ;  /* 0x0000000451ff7c12 */ /* 0x008fe2000f86fcff */
[----:B------:R-:W-:Y:S02]  /*01c0*/  ULDC.64 UR4, c[0x0][0x300] ;  /* 0x0000c00000047ab9 */ /* 0x000fe40000000a00 */
[----:B------:R-:W-:-:S04]  /*01d0*/  UISETP.NE.U32.AND UP1, UPT, UR4, URZ, UPT ;  /* 0x0000003f0400728c */ /* 0x000fc8000bf25070 */
[----:B------:R-:W-:-:S03]  /*01e0*/  UISETP.NE.AND.EX UP1, UPT, UR5, URZ, UPT, UP1 ;  /* 0x0000003f0500728c */ /* 0x000fc6000bf25310 */
[----:B------:R-:W-:Y:S02]  /*01f0*/  ULDC.64 UR4, c[0x0][0x2f8] ;  /* 0x0000be0000047ab9 */ /* 0x000fe40000000a00 */
[----:B------:R-:W-:Y:S01]  /*0200*/  UISETP.EQ.U32.AND UP0, UPT, UR4, URZ, UPT ;  /* 0x0000003f0400728c */ /* 0x000fe2000bf02070 */
[----:B-----5:R-:W1:Y:S03]  /*0210*/  @!P3 LDC.64 R2, c[0x0][0x3b8] ;  /* 0x0000ee00ff02bb82 */ /* 0x020e660000000a00 */
[----:B------:R-:W-:Y:S02]  /*0220*/  UISETP.EQ.OR.EX UP0, UPT, UR5, URZ, !UP3, UP0 ;  /* 0x0000003f0500728c */ /* 0x000fe4000df02700 */
[----:B------:R-:W-:Y:S02]  /*0230*/  @UP1 ULDC.64 UR10, c[0x0][0x300] ;  /* 0x0000c000000a1ab9 */ /* 0x000fe40000000a00 */
[----:B------:R-:W-:Y:S01]  /*0240*/  @UP1 UIMAD.WIDE UR10, UR14, 0x4, UR10 ;  /* 0x000000040e0a18a5 */ /* 0x000fe2000f8e020a */
[----:B----4-:R-:W-:-:S02]  /*0250*/  @P2 R2UR UR32, R6 ;  /* 0x00000000062022ca */ /* 0x010fc400000e0000 */
[----:B------:R-:W-:-:S11]  /*0260*/  @P2 R2UR UR33, R7 ;  /* 0x00000000072122ca */ /* 0x000fd600000e0000 */
[----:B------:R-:W-:Y:S02]  /*0270*/  IMAD.U32 R6, RZ, RZ, UR32 ;  /* 0x00000020ff067e24 */ /* 0x000fe4000f8e00ff */
[----:B------:R-:W-:-:S05]  /*0280*/  IMAD.U32 R7, RZ, RZ, UR33 ;  /* 0x00000021ff077e24 */ /* 0x000fca000f8e00ff */
[----:B-1----:R1:W-:Y:S01]  /*0290*/  @!P3 STG.E.64 desc[UR28][R2.64], R6 ;  /* 0x000000060200b986 */ /* 0x0023e2000c101b1c */
[----:B------:R-:W-:Y:S01]  /*02a0*/  @P2 IADD3 R165, P1, R4, R0, RZ ;  /* 0x0000000004a52210 */ /* 0x000fe20007f3e0ff */
[----:B------:R-:W-:-:S04]  /*02b0*/  IMAD.U32 R4, RZ, RZ, UR8 ;  /* 0x00000008ff047e24 */ /* 0x000fc8000f8e00ff */
[----:B------:R-:W-:Y:S01]  /*02c0*/  @P2 IMAD.X R78, RZ, RZ, R5, P1 ;  /* 0x000000ffff4e2224 */ /* 0x000fe200008e0605 */
[----:B------:R-:W-:Y:S01]  /*02d0*/  PLOP3.LUT P1, PT, PT, PT, UP1, 0x80, 0x0 ;  /* 0x000000000000781c */ /* 0x000fe20003f2f018 */
[----:B------:R-:W-:Y:S01]  /*02e0*/  IMAD.U32 R5, RZ, RZ, UR9 ;  /* 0x00000009ff057e24 */ /* 0x000fe2000f8e00ff */
[----:B------:R-:W-:Y:S01]  /*02f0*/  ULDC.64 UR8, c[0x0][0x2f8] ;  /* 0x0000be0000087ab9 */ /* 0x000fe20000000a00 */
[----:B------:R-:W-:Y:S01]  /*0300*/  PLOP3.LUT P2, PT, PT, PT, UP0, 0x80, 0x0 ;  /* 0x000000000000781c */ /* 0x000fe20003f4f008 */
[----:B------:R-:W-:Y:S01]  /*0310*/  UIMAD.WIDE UR8, UR14, 0x4, UR8 ;  /* 0x000000040e0878a5 */ /* 0x000fe2000f8e0208 */
[----:B-1----:R-:W-:Y:S02]  /*0320*/  @!P3 IMAD.MOV.U32 R6, RZ, RZ, R165 ;  /* 0x000000ffff06b224 */ /* 0x002fe400078e00a5 */
[----:B------:R-:W-:-:S05]  /*0330*/  @!P3 IMAD.MOV.U32 R7, RZ, RZ, R78 ;  /* 0x000000ffff07b224 */ /* 0x000fca00078e004e */
[----:B------:R1:W-:Y:S02]  /*0340*/  @!P3 STG.E.64 desc[UR28][R2.64+0x8], R6 ;  /* 0x000008060200b986 */ /* 0x0003e4000c101b1c */
[----:B-1----:R-:W-:Y:S02]  /*0350*/  IMAD.U32 R2, RZ, RZ, UR10 ;  /* 0x0000000aff027e24 */ /* 0x002fe4000f8e00ff */
[----:B------:R-:W2:Y:S01]  /*0360*/  @P0 LDG.E R6, desc[UR28][R4.64] ;  /* 0x0000001c04060981 */ /* 0x000ea2000c1e1900 */
[----:B------:R-:W-:-:S05]  /*0370*/  IMAD.U32 R3, RZ, RZ, UR11 ;  /* 0x0000000bff037e24 */ /* 0x000fca000f8e00ff */
[----:B------:R1:W3:Y:S04]  /*0380*/  @P1 LDG.E R0, desc[UR28][R2.64] ;  /* 0x0000001c02001981 */ /* 0x0002e8000c1e1900 */
[----:B------:R-:W4:Y:S01]  /*0390*/  @P0 LDG.E R5, desc[UR28][R4.64+0x4] ;  /* 0x0000041c04050981 */ /* 0x000f22000c1e1900 */
[----:B-1----:R-:W-:Y:S01]  /*03a0*/  IMAD.U32 R2, RZ, RZ, UR8 ;  /* 0x00000008ff027e24 */ /* 0x002fe2000f8e00ff */
[----:B------:R-:W-:Y:S01]  /*03b0*/  SHF.R.S32.HI R9, RZ, 0x1f, R81 ;  /* 0x0000001fff097819 */ /* 0x000fe20000011451 */
[----:B------:R-:W-:Y:S01]  /*03c0*/  IMAD.U32 R3, RZ, RZ, UR9 ;  /* 0x00000009ff037e24 */ /* 0x000fe2000f8e00ff */
[----:B------:R-:W-:Y:S01]  /*03d0*/  UMOV UR24, 0xffffffff ;  /* 0xffffffff00187882 */ /* 0x000fe20000000000 */
[----:B------:R-:W-:-:S03]  /*03e0*/  ULDC UR8, c[0x0][0x270] ;  /* 0x00009c0000087ab9 */ /* 0x000fc60000000800 */
[----:B------:R-:W5:Y:S01]  /*03f0*/  @!P2 LDG.E R4, desc[UR28][R2.64] ;  /* 0x0000001c0204a981 */ /* 0x000f62000c1e1900 */
[----:B------:R-:W-:Y:S01]  /*0400*/  LEA.HI R79, R9, R81, RZ, 0x5 ;  /* 0x00000051094f7211 */ /* 0x000fe200078f28ff */
[----:B------:R-:W-:Y:S01]  /*0410*/  UMOV UR15, URZ ;  /* 0x0000003f000f7c82 */ /* 0x000fe20008000000 */
[----:B------:R-:W-:Y:S01]  /*0420*/  UIMAD UR9, UR14, UR8, UR6 ;  /* 0x000000080e0972a4 */ /* 0x000fe2000f8e0206 */
[----:B------:R-:W-:Y:S01]  /*0430*/  UMOV UR7, 0xffffffff ;  /* 0xffffffff00077882 */ /* 0x000fe20000000000 */
[----:B--2---:R-:W-:Y:S02]  /*0440*/  @P0 R2UR UR24, R6 ;  /* 0x00000000061802ca */ /* 0x004fe400000e0000 */
[----:B---3--:R-:W-:Y:S02]  /*0450*/  @P1 R2UR UR15, R0 ;  /* 0x00000000000f12ca */ /* 0x008fe400000e0000 */
[----:B------:R-:W-:-:S05]  /*0460*/  LOP3.LUT R0, R79, 0xffffffe0, RZ, 0xc0, !PT ;  /* 0xffffffe04f007812 */ /* 0x000fca00078ec0ff */
[----:B------:R-:W-:Y:S01]  /*0470*/  IMAD.IADD R0, R81, 0x1, -R0 ;  /* 0x0000000151007824 */ /* 0x000fe200078e0a00 */
[----:B----4-:R-:W-:Y:S02]  /*0480*/  @P0 R2UR UR26, R5 ;  /* 0x00000000051a02ca */ /* 0x010fe400000e0000 */
[----:B------:R-:W-:Y:S01]  /*0490*/  ISETP.NE.U32.AND P0, PT, RZ, UR4, PT ;  /* 0x00000004ff007c0c */ /* 0x000fe2000bf05070 */
[----:B------:R-:W-:-:S10]  /*04a0*/  USHF.L.U32 UR4, UR9, 0x5, URZ ;  /* 0x0000000509047899 */ /* 0x000fd4000800063f */
[----:B------:R-:W-:Y:S01]  /*04b0*/  @UP2 UIADD3 UR26, UR26, -UR24, URZ ;  /* 0x800000181a1a2290 */ /* 0x000fe2000fffe03f */
[----:B-----5:R-:W-:Y:S02]  /*04c0*/  @!P2 R2UR UR7, R4 ;  /* 0x000000000407a2ca */ /* 0x020fe400000e0000 */
[----:B------:R-:W-:Y:S01]  /*04d0*/  ISETP.NE.AND.EX P2, PT, RZ, UR5, PT, P0 ;  /* 0x00000005ff007c0c */ /* 0x000fe2000bf45300 */
[----:B------:R-:W-:Y:S01]  /*04e0*/  USHF.R.S32.HI UR5, URZ, 0x1f, UR4 ;  /* 0x0000001f3f057899 */ /* 0x000fe20008011404 */
[--C-:B------:R-:W-:Y:S02]  /*04f0*/  IADD3 R165, P1, P0, R165, UR4, R0.reuse ;  /* 0x00000004a5a57c10 */ /* 0x100fe4000f83e000 */
[----:B------:R-:W-:Y:S01]  /*0500*/  SHF.R.S32.HI R0, RZ, 0x1f, R0 ;  /* 0x0000001fff007819 */ /* 0x000fe20000011400 */
[----:B------:R-:W-:-:S03]  /*0510*/  @!UP2 ULDC UR26, c[0x0][0x2c4] ;  /* 0x0000b100001aaab9 */ /* 0x000fc60000000800 */
[----:B------:R-:W-:-:S05]  /*0520*/  IADD3.X R78, R78, UR5, R0, P1, P0 ;  /* 0x000000054e4e7c10 */ /* 0x000fca0008fe0400 */
        /* <DEDUP_REMOVED lines=8> */
.L_x_751:
[----:B------:R-:W-:-:S05]  /*05b0*/  ULDC UR9, c[0x0][0x2c8] ;  /* 0x0000b20000097ab9 */ /* 0x000fca0000000800 */
.L_x_752:
        /* <DEDUP_REMOVED lines=28> */
[CC--:B------:R-:W-:Y:S01]  /*0780*/  LEA.HI R8, R9.reuse, R81.reuse, RZ, 0x3 ;  /* 0x0000005109087211 */ /* 0x0c0fe200078f18ff */
[----:B------:R-:W-:Y:S01]  /*0790*/  UIADD3 UR22, -UR22, UR26, URZ ;  /* 0x0000001a16167290 */ /* 0x000fe2000fffe13f */
[----:B------:R-:W2:Y:S01]  /*07a0*/  S2R R22, SR_CTAID.Z ;  /* 0x0000000000167919 */ /* 0x000ea20000002700 */
[----:B------:R-:W-:Y:S01]  /*07b0*/  UISETP.NE.AND UP0, UPT, UR24, -0x1, UPT ;  /* 0xffffffff1800788c */ /* 0x000fe2000bf05270 */
[----:B------:R-:W-:Y:S01]  /*07c0*/  SHF.R.S32.HI R20, RZ, 0x3, R8 ;  /* 0x00000003ff147819 */ /* 0x000fe20000011408 */
[----:B------:R-:W-:Y:S01]  /*07d0*/  IMAD.U32 R28, RZ, RZ, UR25 ;  /* 0x00000019ff1c7e24 */ /* 0x000fe2000f8e00ff */
[----:B------:R-:W-:Y:S02]  /*07e0*/  LOP3.LUT R8, R8, 0xfffffff8, RZ, 0xc0, !PT ;  /* 0xfffffff808087812 */ /* 0x000fe400078ec0ff */
[C---:B------:R-:W-:Y:S01]  /*07f0*/  ISETP.GE.AND P2, PT, R20.reuse, UR22, PT ;  /* 0x0000001614007c0c */ /* 0x040fe2000bf46270 */
[C---:B------:R-:W-:Y:S01]  /*0800*/  VIADD R19, R20.reuse, 0x10 ;  /* 0x0000001014137836 */ /* 0x040fe20000000000 */
[----:B------:R-:W-:Y:S01]  /*0810*/  SHF.R.S32.HI R21, RZ, 0x1f, R20 ;  /* 0x0000001fff157819 */ /* 0x000fe20000011414 */
[----:B------:R-:W-:Y:S01]  /*0820*/  IMAD.SHL.U32 R6, R20, 0x40, RZ ;  /* 0x0000004014067824 */ /* 0x000fe200078e00ff */
[----:B------:R-:W-:Y:S01]  /*0830*/  LEA.HI R30, R9, R81, RZ, 0x6 ;  /* 0x00000051091e7211 */ /* 0x000fe200078f30ff */
[----:B------:R-:W-:Y:S01]  /*0840*/  IMAD.IADD R8, R81, 0x1, -R8 ;  /* 0x0000000151087824 */ /* 0x000fe200078e0a08 */
[----:B------:R-:W-:Y:S01]  /*0850*/  ISETP.GE.AND P1, PT, R19, UR22, PT ;  /* 0x0000001613007c0c */ /* 0x000fe2000bf26270 */
[----:B------:R-:W-:Y:S01]  /*0860*/  @UP0 ULDC.64 UR4, c[0x0][0x240] ;  /* 0x0000900000040ab9 */ /* 0x000fe20000000a00 */
[----:B------:R-:W-:Y:S01]  /*0870*/  LOP3.LUT R6, R6, 0x1c0, RZ, 0xc0, !PT ;  /* 0x000001c006067812 */ /* 0x000fe200078ec0ff */
[----:B------:R-:W-:Y:S01]  /*0880*/  @UP0 UIMAD.WIDE.U32 UR10, UR24, UR4, URZ ;  /* 0x00000004180a02a5 */ /* 0x000fe2000f8e003f */
[----:B------:R-:W-:Y:S01]  /*0890*/  IMAD.SHL.U32 R26, R8, 0x8, RZ ;  /* 0x00000008081a7824 */ /* 0x000fe200078e00ff */
[----:B------:R-:W-:Y:S01]  /*08a0*/  @!UP0 USHF.R.S32.HI UR9, URZ, 0x1f, UR14 ;  /* 0x0000001f3f098899 */ /* 0x000fe2000801140e */
[----:B------:R-:W-:Y:S01]  /*08b0*/  IMAD.WIDE R28, R28, 0x40, R20 ;  /* 0x000000401c1c7825 */ /* 0x000fe200078e0214 */
[----:B------:R-:W-:Y:S01]  /*08c0*/  @UP0 UIMAD UR8, UR24, UR5, UR11 ;  /* 0x00000005180802a4 */ /* 0x000fe2000f8e020b */
[----:B------:R-:W3:Y:S01]  /*08d0*/  @!P2 LDC.64 R10, c[0x0][0x240] ;  /* 0x00009000ff0aab82 */ /* 0x000ee20000000a00 */
[----:B-1----:R-:W-:Y:S01]  /*08e0*/  IABS R0, R14 ;  /* 0x0000000e00007213 */ /* 0x002fe20000000000 */
[----:B------:R-:W-:Y:S01]  /*08f0*/  @!UP0 ULDC.64 UR4, c[0x0][0x228] ;  /* 0x00008a0000048ab9 */ /* 0x000fe20000000a00 */
[----:B------:R-:W-:Y:S01]  /*0900*/  SHF.R.S32.HI R27, RZ, 0x1f, R26 ;  /* 0x0000001fff1b7819 */ /* 0x000fe2000001141a */
[----:B------:R-:W-:Y:S01]  /*0910*/  @!UP0 UIMAD UR9, UR9, UR4, URZ ;  /* 0x00000004090982a4 */ /* 0x000fe2000f8e023f */
[----:B------:R-:W1:Y:S01]  /*0920*/  I2F.RP R2, R0 ;  /* 0x0000000000027306 */ /* 0x000e620000209400 */
[----:B------:R-:W4:Y:S01]  /*0930*/  @!P1 S2R R18, SR_CgaCtaId ;  /* 0x0000000000129919 */ /* 0x000f220000008800 */
[----:B------:R-:W-:Y:S01]  /*0940*/  @!UP0 UIMAD.WIDE.U32 UR16, UR14, UR4, URZ ;  /* 0x000000040e1082a5 */ /* 0x000fe2000f8e003f */
[----:B------:R-:W5:Y:S01]  /*0950*/  @!P1 LDC.64 R4, c[0x0][0x240] ;  /* 0x00009000ff049b82 */ /* 0x000f620000000a00 */
[----:B------:R-:W-:Y:S01]  /*0960*/  @!UP0 UIMAD UR9, UR14, UR5, UR9 ;  /* 0x000000050e0982a4 */ /* 0x000fe2000f8e0209 */
[----:B------:R-:W-:Y:S01]  /*0970*/  VIADD R15, R20, 0x20 ;  /* 0x00000020140f7836 */ /* 0x000fe20000000000 */
[----:B------:R-:W-:Y:S01]  /*0980*/  USHF.R.S32.HI UR11, URZ, 0x1f, UR6 ;  /* 0x0000001f3f0b7899 */ /* 0x000fe20008011406 */
[----:B--2---:R-:W-:Y:S01]  /*0990*/  IABS R22, R22 ;  /* 0x0000001600167213 */ /* 0x004fe20000000000 */
[----:B------:R-:W-:Y:S01]  /*09a0*/  @!UP0 UIADD3 UR8, UR17, UR9, URZ ;  /* 0x0000000911088290 */ /* 0x000fe2000fffe03f */
[----:B------:R-:W-:Y:S01]  /*09b0*/  IMAD.SHL.U32 R30, R30, 0x8, RZ ;  /* 0x000000081e1e7824 */ /* 0x000fe200078e00ff */
[----:B------:R-:W-:Y:S01]  /*09c0*/  @!UP0 UMOV UR10, UR16 ;  /* 0x00000010000a8c82 */ /* 0x000fe20008000000 */
[----:B------:R-:W-:Y:S01]  /*09d0*/  ULDC.64 UR4, c[0x0][0x258] ;  /* 0x0000960000047ab9 */ /* 0x000fe20000000a00 */
[----:B------:R-:W-:Y:S01]  /*09e0*/  IADD3 R12, P0, R26, UR10, RZ ;  /* 0x0000000a1a0c7c10 */ /* 0x000fe2000ff1e0ff */
[----:B------:R-:W-:Y:S01]  /*09f0*/  IMAD.U32 R16, RZ, RZ, UR4 ;  /* 0x00000004ff107e24 */ /* 0x000fe2000f8e00ff */
[----:B------:R-:W-:Y:S01]  /*0a00*/  UIMAD UR11, UR11, UR4, URZ ;  /* 0x000000040b0b72a4 */ /* 0x000fe2000f8e023f */
[----:B-1----:R-:W1:Y:S01]  /*0a10*/  MUFU.RCP R2, R2 ;  /* 0x0000000200027308 */ /* 0x002e620000001000 */
[----:B------:R-:W-:Y:S01]  /*0a20*/  IADD3.X R13, R27, UR8, RZ, P0, !PT ;  /* 0x000000081b0d7c10 */ /* 0x000fe200087fe4ff */
[----:B------:R-:W2:Y:S01]  /*0a30*/  S2UR UR4, SR_CgaCtaId ;  /* 0x00000000000479c3 */ /* 0x000ea20000008800 */
[----:B------:R-:W-:Y:S01]  /*0a40*/  @!P1 IADD3 R24, P0, R28, 0x10, RZ ;  /* 0x000000101c189810 */ /* 0x000fe20007f1e0ff */
[----:B------:R-:W-:Y:S01]  /*0a50*/  UIMAD UR5, UR6, UR5, UR11 ;  /* 0x00000005060572a4 */ /* 0x000fe2000f8e020b */
[----:B------:R-:W-:Y:S01]  /*0a60*/  ISETP.GE.AND P3, PT, R15, UR22, PT ;  /* 0x000000160f007c0c */ /* 0x000fe2000bf66270 */
[----:B------:R-:W-:Y:S01]  /*0a70*/  IMAD.WIDE.U32 R16, R16, UR6, R12 ;  /* 0x0000000610107c25 */ /* 0x000fe2000f8e000c */
[----:B------:R-:W-:-:S03]  /*0a80*/  UISETP.NE.AND UP0, UPT, UR7, -0x1, UPT ;  /* 0xffffffff0700788c */ /* 0x000fc6000bf05270 */
[----:B------:R-:W4:Y:S01]  /*0a90*/  @!P2 LDC.64 R12, c[0x0][0x210] ;  /* 0x00008400ff0cab82 */ /* 0x000f220000000a00 */
[----:B------:R-:W-:Y:S02]  /*0aa0*/  @!P1 IMAD.X R23, RZ, RZ, R29, P0 ;  /* 0x000000ffff179224 */ /* 0x000fe400000e061d */
[----:B------:R-:W-:Y:S01]  /*0ab0*/  VIADD R17, R17, UR5 ;  /* 0x0000000511117c36 */ /* 0x000fe20008000000 */
[----:B------:R-:W-:Y:S01]  /*0ac0*/  UMOV UR5, 0x400 ;  /* 0x0000040000057882 */ /* 0x000fe20000000000 */
[----:B-----5:R-:W-:Y:S02]  /*0ad0*/  @!P1 IMAD R23, R23, R4, RZ ;  /* 0x0000000417179224 */ /* 0x020fe400078e02ff */
[----:B-1----:R-:W-:Y:S01]  /*0ae0*/  VIADD R2, R2, 0xffffffe ;  /* 0x0ffffffe02027836 */ /* 0x002fe20000000000 */
[----:B------:R-:W-:Y:S01]  /*0af0*/  @UP0 UIADD3 UR17, UR15, UR7, URZ ;  /* 0x000000070f110290 */ /* 0x000fe2000fffe03f */
[----:B------:R-:W-:Y:S01]  /*0b00*/  @!P1 IMAD R5, R24, R5, R23 ;  /* 0x0000000518059224 */ /* 0x000fe200078e0217 */
[----:B------:R-:W-:Y:S01]  /*0b10*/  @UP0 UIADD3 UR8, UR15, UR7, URZ ;  /* 0x000000070f080290 */ /* 0x000fe2000fffe03f */
[----:B------:R1:W5:Y:S01]  /*0b20*/  F2I.FTZ.U32.TRUNC.NTZ R3, R2 ;  /* 0x0000000200037305 */ /* 0x000362000021f000 */
[----:B------:R-:W-:Y:S01]  /*0b30*/  @!P1 IMAD.MOV.U32 R23, RZ, RZ, R17 ;  /* 0x000000ffff179224 */ /* 0x000fe200078e0011 */
[----:B------:R-:W-:-:S02]  /*0b40*/  @UP0 ULDC.64 UR10, c[0x0][0x248] ;  /* 0x00009200000a0ab9 */ /* 0x000fc40000000a00 */
[----:B------:R-:W-:Y:S02]  /*0b50*/  @UP0 UIMAD.WIDE.U32 UR20, UR17, UR10, URZ ;  /* 0x0000000a111402a5 */ /* 0x000fe4000f8e003f */
[----:B--2---:R-:W-:Y:S02]  /*0b60*/  ULEA UR4, UR4, UR5, 0x18 ;  /* 0x0000000504047291 */ /* 0x004fe4000f8ec03f */
[----:B------:R-:W-:Y:S02]  /*0b70*/  ULEA.HI.SX32 UR5, UR38, 0xffffffff, 0x1a ;  /* 0xffffffff26057891 */ /* 0x000fe4000f8fd23f */
[----:B------:R-:W-:Y:S02]  /*0b80*/  @UP0 UIMAD UR17, UR17, UR11, URZ ;  /* 0x0000000b111102a4 */ /* 0x000fe4000f8e023f */
[----:B------:R-:W-:Y:S02]  /*0b90*/  UIMAD UR13, UR5, -0x40, UR12 ;  /* 0xffffffc0050d78a4 */ /* 0x000fe4000f8e020c */
[----:B------:R-:W-:Y:S01]  /*0ba0*/  @UP0 UIADD3 UR17, UR21, UR17, URZ ;  /* 0x0000001115110290 */ /* 0x000fe2000fffe03f */
[----:B-1----:R-:W-:Y:S01]  /*0bb0*/  LOP3.LUT R2, R6, 0x38, R26, 0xf8, !PT ;  /* 0x0000003806027812 */ /* 0x002fe200078ef81a */
[----:B-----5:R-:W-:Y:S01]  /*0bc0*/  IMAD.MOV R7, RZ, RZ, -R3 ;  /* 0x000000ffff077224 */ /* 0x020fe200078e0a03 */
[----:B------:R-:W-:-:S03]  /*0bd0*/  SHF.R.U32.HI R6, RZ, 0x3, R6 ;  /* 0x00000003ff067819 */ /* 0x000fc60000011606 */
[----:B------:R-:W-:Y:S01]  /*0be0*/  IMAD R7, R7, R0, RZ ;  /* 0x0000000007077224 */ /* 0x000fe200078e02ff */
[----:B------:R-:W-:Y:S02]  /*0bf0*/  LOP3.LUT R6, R2, R6, RZ, 0x3c, !PT ;  /* 0x0000000602067212 */ /* 0x000fe400078e3cff */
[----:B------:R-:W-:Y:S02]  /*0c00*/  MOV R2, RZ ;  /* 0x000000ff00027202 */ /* 0x000fe40000000f00 */
[----:B------:R-:W-:Y:S01]  /*0c10*/  LOP3.LUT R6, R6, 0xfffffe00, R30, 0xf8, !PT ;  /* 0xfffffe0006067812 */ /* 0x000fe200078ef81e */
[----:B---3--:R-:W-:-:S03]  /*0c20*/  @!P2 IMAD.WIDE.U32 R30, R28, R10, R16 ;  /* 0x0000000a1c1ea225 */ /* 0x008fc600078e0010 */
[----:B------:R-:W-:Y:S01]  /*0c30*/  LEA R236, R6, UR4, 0x1 ;  /* 0x0000000406ec7c11 */ /* 0x000fe2000f8e08ff */
[----:B------:R-:W-:Y:S01]  /*0c40*/  IMAD.HI.U32 R7, R3, R7, R2 ;  /* 0x0000000703077227 */ /* 0x000fe200078e0002 */
[----:B------:R-:W-:-:S04]  /*0c50*/  @!P1 MOV R2, 0x400 ;  /* 0x0000040000029802 */ /* 0x000fc80000000f00 */
[----:B----4-:R-:W-:Y:S01]  /*0c60*/  @!P1 LEA R18, R18, R2, 0x18 ;  /* 0x0000000212129211 */ /* 0x010fe200078ec0ff */
[----:B------:R-:W-:Y:S01]  /*0c70*/  IMAD.HI.U32 R7, R7, R22, RZ ;  /* 0x0000001607077227 */ /* 0x000fe200078e00ff */
[----:B------:R-:W1:Y:S02]  /*0c80*/  @!P1 LDC.64 R2, c[0x0][0x210] ;  /* 0x00008400ff029b82 */ /* 0x000e640000000a00 */
[----:B------:R-:W-:Y:S01]  /*0c90*/  @!P1 LEA R18, R6, R18, 0x1 ;  /* 0x0000001206129211 */ /* 0x000fe200078e08ff */
[----:B------:R-:W-:-:S04]  /*0ca0*/  IMAD.MOV R25, RZ, RZ, -R7 ;  /* 0x000000ffff197224 */ /* 0x000fc800078e0a07 */
[----:B------:R-:W-:Y:S02]  /*0cb0*/  IMAD R25, R0, R25, R22 ;  /* 0x0000001900197224 */ /* 0x000fe400078e0216 */
[----:B------:R-:W-:Y:S01]  /*0cc0*/  @!P2 IMAD R22, R29, R10, RZ ;  /* 0x0000000a1d16a224 */ /* 0x000fe200078e02ff */
[----:B------:R-:W-:Y:S02]  /*0cd0*/  @!P2 LEA R10, P5, R30, R12, 0x1 ;  /* 0x0000000c1e0aa211 */ /* 0x000fe400078a08ff */
[----:B------:R-:W-:Y:S01]  /*0ce0*/  ISETP.GT.U32.AND P4, PT, R0, R25, PT ;  /* 0x000000190000720c */ /* 0x000fe20003f84070 */
[----:B------:R-:W-:Y:S01]  /*0cf0*/  @!P2 IMAD R11, R28, R11, R22 ;  /* 0x0000000b1c0ba224 */ /* 0x000fe200078e0216 */
[----:B------:R-:W-:-:S03]  /*0d00*/  @!P1 MOV R22, R16 ;  /* 0x0000001000169202 */ /* 0x000fc60000000f00 */
[----:B------:R-:W-:Y:S02]  /*0d10*/  @!P2 IMAD.IADD R11, R31, 0x1, R11 ;  /* 0x000000011f0ba824 */ /* 0x000fe400078e020b */
[----:B------:R-:W-:Y:S02]  /*0d20*/  @!P1 IMAD.WIDE.U32 R22, R24, R4, R22 ;  /* 0x0000000418169225 */ /* 0x000fe400078e0016 */
[----:B------:R-:W2:Y:S01]  /*0d30*/  @!P3 S2R R4, SR_CgaCtaId ;  /* 0x000000000004b919 */ /* 0x000ea20000008800 */
[----:B------:R-:W-:Y:S01]  /*0d40*/  @!P2 LEA.HI.X R11, R30, R13, R11, 0x1, P5 ;  /* 0x0000000d1e0ba211 */ /* 0x000fe200028f0c0b */
[----:B------:R-:W-:Y:S01]  /*0d50*/  @!P1 IMAD.IADD R5, R23, 0x1, R5 ;  /* 0x0000000117059824 */ /* 0x000fe200078e0205 */
[C---:B-1----:R-:W-:Y:S01]  /*0d60*/  @!P1 LEA R2, P0, R22.reuse, R2, 0x1 ;  /* 0x0000000216029211 */ /* 0x042fe200078008ff */
[----:B------:R-:W-:Y:S01]  /*0d70*/  @!P4 IMAD.IADD R25, R25, 0x1, -R0 ;  /* 0x000000011919c824 */ /* 0x000fe200078e0a00 */
[----:B------:R-:W1:Y:S01]  /*0d80*/  @!P3 LDC.64 R12, c[0x0][0x240] ;  /* 0x00009000ff0cbb82 */ /* 0x000e620000000a00 */
[----:B------:R-:W-:Y:S01]  /*0d90*/  @!PT LDS RZ, [RZ] ;  /* 0x00000000fffff984 */ /* 0x000fe20000000800 */
[----:B------:R-:W-:Y:S01]  /*0da0*/  @!PT LDS RZ, [RZ] ;  /* 0x00000000fffff984 */ /* 0x000fe20000000800 */
[----:B------:R-:W-:Y:S01]  /*0db0*/  @!PT LDS RZ, [RZ] ;  /* 0x00000000fffff984 */ /* 0x000fe20000000800 */
[----:B------:R-:W-:Y:S01]  /*0dc0*/  @!P2 LDGSTS.E.BYPASS.LTC128B.128 [R236], desc[UR28][R10.64] ;  /* 0x000000000aecafae */ /* 0x000fe2000b901d5c */
[----:B------:R-:W-:Y:S01]  /*0dd0*/  @!P1 LEA.HI.X R3, R22, R3, R5, 0x1, P0 ;  /* 0x0000000316039211 */ /* 0x000fe200000f0c05 */
[----:B------:R-:W-:Y:S01]  /*0de0*/  @!P4 VIADD R7, R7, 0x1 ;  /* 0x000000010707c836 */ /* 0x000fe20000000000 */
[----:B------:R-:W-:Y:S01]  /*0df0*/  ISETP.GE.U32.AND P6, PT, R25, R0, PT ;  /* 0x000000001900720c */ /* 0x000fe20003fc6070 */
[----:B------:R-:W-:Y:S01]  /*0e00*/  VIADD R0, R20, 0x30 ;  /* 0x0000003014007836 */ /* 0x000fe20000000000 */
[----:B------:R-:W-:Y:S01]  /*0e10*/  @!P2 LDGSTS.E.BYPASS.LTC128B.128 [R236+0x2000], desc[UR28][R10.64+0x80] ;  /* 0x020000800aecafae */ /* 0x000fe2000b901d5c */
[----:B------:R-:W-:Y:S01]  /*0e20*/  ISETP.GE.AND P5, PT, R19, UR13, PT ;  /* 0x0000000d13007c0c */ /* 0x000fe2000bfa6270 */
[----:B------:R-:W-:Y:S01]  /*0e30*/  @!P3 IMAD.MOV.U32 R30, RZ, RZ, R16 ;  /* 0x000000ffff1eb224 */ /* 0x000fe200078e0010 */
[----:B------:R-:W-:Y:S01]  /*0e40*/  ISETP.NE.AND P4, PT, R14, RZ, PT ;  /* 0x000000ff0e00720c */ /* 0x000fe20003f85270 */
[----:B------:R-:W-:Y:S01]  /*0e50*/  @!P2 LDGSTS.E.BYPASS.LTC128B.128 [R236+0x4000], desc[UR28][R10.64+0x100] ;  /* 0x040001000aecafae */ /* 0x000fe2000b901d5c */
[----:B------:R-:W-:Y:S01]  /*0e60*/  ISETP.GE.AND P0, PT, R0, UR22, PT ;  /* 0x0000001600007c0c */ /* 0x000fe2000bf06270 */
[----:B------:R-:W-:-:S02]  /*0e70*/  @!P3 IMAD.MOV.U32 R31, RZ, RZ, R17 ;  /* 0x000000ffff1fb224 */ /* 0x000fc400078e0011 */
[----:B------:R3:W-:Y:S03]  /*0e80*/  @!P2 LDGSTS.E.BYPASS.LTC128B.128 [R236+0x6000], desc[UR28][R10.64+0x180] ;  /* 0x060001800aecafae */ /* 0x0007e6000b901d5c */
[----:B------:R-:W-:Y:S01]  /*0e90*/  @P6 VIADD R7, R7, 0x1 ;  /* 0x0000000107076836 */ /* 0x000fe20000000000 */
[----:B------:R-:W-:Y:S01]  /*0ea0*/  @!P1 LDGSTS.E.BYPASS.LTC128B.128 [R18+0x800], desc[UR28][R2.64] ;  /* 0x0080000002129fae */ /* 0x000fe2000b901d5c */
[----:B------:R-:W-:-:S03]  /*0eb0*/  ISETP.GE.AND P6, PT, R20, UR13, PT ;  /* 0x0000000d14007c0c */ /* 0x000fc6000bfc6270 */
[----:B------:R-:W-:Y:S02]  /*0ec0*/  @!P1 LDGSTS.E.BYPASS.LTC128B.128 [R18+0x2800], desc[UR28][R2.64+0x80] ;  /* 0x0280008002129fae */ /* 0x000fe4000b901d5c */
[----:B------:R-:W-:Y:S01]  /*0ed0*/  @!P0 MOV R24, R16 ;  /* 0x0000001000188202 */ /* 0x000fe20000000f00 */
[----:B------:R-:W-:Y:S01]  /*0ee0*/  @!P0 IMAD.MOV.U32 R25, RZ, RZ, R17 ;  /* 0x000000ffff198224 */ /* 0x000fe200078e0011 */
[----:B------:R-:W-:Y:S04]  /*0ef0*/  @!P1 LDGSTS.E.BYPASS.LTC128B.128 [R18+0x4800], desc[UR28][R2.64+0x100] ;  /* 0x0480010002129fae */ /* 0x000fe8000b901d5c */
[----:B------:R4:W-:Y:S01]  /*0f00*/  @!P1 LDGSTS.E.BYPASS.LTC128B.128 [R18+0x6800], desc[UR28][R2.64+0x180] ;  /* 0x0680018002129fae */ /* 0x0009e2000b901d5c */
[C---:B------:R-:W-:Y:S01]  /*0f10*/  @!P0 IADD3 R22, P1, R28.reuse, 0x30, RZ ;  /* 0x000000301c168810 */ /* 0x040fe20007f3e0ff */
[----:B------:R-:W1:Y:S01]  /*0f20*/  @!P0 S2R R16, SR_CgaCtaId ;  /* 0x0000000000108919 */ /* 0x000e620000008800 */
[----:B---3--:R-:W3:Y:S01]  /*0f30*/  @!P3 LDC.64 R10, c[0x0][0x210] ;  /* 0x00008400ff0abb82 */ /* 0x008ee20000000a00 */
[----:B----4-:R-:W-:-:S02]  /*0f40*/  @!P3 IADD3 R18, P2, R28, 0x20, RZ ;  /* 0x000000201c12b810 */ /* 0x010fc40007f5e0ff */
[--C-:B------:R-:W-:Y:S01]  /*0f50*/  @!P0 IMAD.X R28, RZ, RZ, R29.reuse, P1 ;  /* 0x000000ffff1c8224 */ /* 0x100fe200008e061d */
[----:B------:R-:W-:Y:S02]  /*0f60*/  @!P3 MOV R3, 0x400 ;  /* 0x000004000003b802 */ /* 0x000fe40000000f00 */
[----:B------:R-:W-:Y:S01]  /*0f70*/  @!P3 IMAD.X R2, RZ, RZ, R29, P2 ;  /* 0x000000ffff02b224 */ /* 0x000fe200010e061d */
[----:B------:R-:W-:Y:S01]  /*0f80*/  ISETP.GE.AND P2, PT, R19, UR13, PT ;  /* 0x0000000d13007c0c */ /* 0x000fe2000bf46270 */
[-C--:B-1----:R-:W-:Y:S01]  /*0f90*/  @!P3 IMAD.WIDE.U32 R30, R18, R12.reuse, R30 ;  /* 0x0000000c121eb225 */ /* 0x082fe200078e001e */
[----:B--2---:R-:W-:Y:S02]  /*0fa0*/  @!P3 LEA R19, R4, R3, 0x18 ;  /* 0x000000030413b211 */ /* 0x004fe400078ec0ff */
[----:B------:R-:W-:Y:S01]  /*0fb0*/  LOP3.LUT R3, R14, UR6, RZ, 0x3c, !PT ;  /* 0x000000060e037c12 */ /* 0x000fe2000f8e3cff */
[----:B------:R-:W1:Y:S01]  /*0fc0*/  @!P0 LDC.64 R4, c[0x0][0x240] ;  /* 0x00009000ff048b82 */ /* 0x000e620000000a00 */
[----:B------:R-:W-:Y:S01]  /*0fd0*/  @!P3 IMAD R2, R2, R12, RZ ;  /* 0x0000000c0202b224 */ /* 0x000fe200078e02ff */
[----:B------:R-:W-:Y:S01]  /*0fe0*/  @UP0 ULDC.64 UR6, c[0x0][0x250] ;  /* 0x0000940000060ab9 */ /* 0x000fe20000000a00 */
[----:B------:R-:W-:Y:S01]  /*0ff0*/  ISETP.GE.AND P1, PT, R3, RZ, PT ;  /* 0x000000ff0300720c */ /* 0x000fe20003f26270 */
[----:B------:R-:W-:Y:S01]  /*1000*/  @UP0 UIMAD.WIDE.U32 UR18, UR8, UR6, URZ ;  /* 0x00000006081202a5 */ /* 0x000fe2000f8e003f */
[----:B------:R-:W-:Y:S01]  /*1010*/  @!P3 IMAD R13, R18, R13, R2 ;  /* 0x0000000d120db224 */ /* 0x000fe200078e0202 */
[----:B------:R-:W-:-:S02]  /*1020*/  @UP0 UIMAD UR8, UR8, UR7, URZ ;  /* 0x00000007080802a4 */ /* 0x000fc4000f8e023f */
[----:B------:R-:W2:Y:S01]  /*1030*/  @!P0 LDC.64 R2, c[0x0][0x210] ;  /* 0x00008400ff028b82 */ /* 0x000ea20000000a00 */
[----:B------:R-:W-:Y:S01]  /*1040*/  @!P3 IMAD.IADD R13, R31, 0x1, R13 ;  /* 0x000000011f0db824 */ /* 0x000fe200078e020d */
[----:B------:R-:W-:-:S06]  /*1050*/  @UP0 UIADD3 UR16, UR19, UR8, URZ ;  /* 0x0000000813100290 */ /* 0x000fcc000fffe03f */
[----:B------:R-:W-:Y:S01]  /*1060*/  @!P1 IMAD.MOV R7, RZ, RZ, -R7 ;  /* 0x000000ffff079224 */ /* 0x000fe200078e0a07 */
[----:B------:R-:W-:Y:S02]  /*1070*/  PLOP3.LUT P1, PT, PT, PT, UP0, 0x80, 0x0 ;  /* 0x000000000000781c */ /* 0x000fe40003f2f008 */
[----:B------:R-:W-:Y:S02]  /*1080*/  @!P4 LOP3.LUT R7, RZ, R14, RZ, 0x33, !PT ;  /* 0x0000000eff07c212 */ /* 0x000fe400078e33ff */
[----:B---3--:R-:W-:Y:S01]  /*1090*/  @!P3 LEA R10, P4, R30, R10, 0x1 ;  /* 0x0000000a1e0ab211 */ /* 0x008fe200078808ff */
[----:B-1----:R-:W-:-:S03]  /*10a0*/  @!P0 IMAD R28, R28, R4, RZ ;  /* 0x000000041c1c8224 */ /* 0x002fc600078e02ff */
[----:B------:R-:W-:Y:S01]  /*10b0*/  @!P3 LEA.HI.X R11, R30, R11, R13, 0x1, P4 ;  /* 0x0000000b1e0bb211 */ /* 0x000fe200020f0c0d */
[----:B------:R-:W-:-:S04]  /*10c0*/  @!P0 IMAD.WIDE.U32 R24, R22, R4, R24 ;  /* 0x0000000416188225 */ /* 0x000fc800078e0018 */
[----:B------:R-:W-:Y:S01]  /*10d0*/  @!P0 IMAD R5, R22, R5, R28 ;  /* 0x0000000516058224 */ /* 0x000fe200078e021c */
        /* <DEDUP_REMOVED lines=13> */
.L_x_754:
[----:B------:R-:W-:Y:S05]  /*11b0*/  @P1 BRA `(.L_x_755) ;  /* 0x0000000000301947 */ /* 0x000fea0003800000 */
        /* <DEDUP_REMOVED lines=12> */
.L_x_755:
[----:B------:R-:W-:Y:S01]  /*1280*/  @!P3 IMAD R19, R6, 0x2, R19 ;  /* 0x000000020613b824 */ /* 0x000fe200078e0213 */
[----:B--2---:R-:W-:Y:S01]  /*1290*/  @!P0 LEA R28, P1, R24, R2, 0x1 ;  /* 0x00000002181c8211 */ /* 0x004fe200078208ff */
[----:B------:R-:W-:Y:S01]  /*12a0*/  IMAD R4, R21, UR10, RZ ;  /* 0x0000000a15047c24 */ /* 0x000fe2000f8e02ff */
[----:B------:R-:W-:Y:S01]  /*12b0*/  ULDC.64 UR8, c[0x0][0x260] ;  /* 0x0000980000087ab9 */ /* 0x000fe20000000a00 */
[C---:B------:R-:W-:Y:S01]  /*12c0*/  IMAD.WIDE.U32 R12, R20.reuse, UR10, R26 ;  /* 0x0000000a140c7c25 */ /* 0x040fe2000f8e001a */
[----:B------:R-:W-:Y:S01]  /*12d0*/  @!PT LDS RZ, [RZ] ;  /* 0x00000000fffff984 */ /* 0x000fe20000000800 */
[----:B------:R-:W-:Y:S01]  /*12e0*/  @!PT LDS RZ, [RZ] ;  /* 0x00000000fffff984 */ /* 0x000fe20000000800 */
[----:B------:R-:W-:Y:S01]  /*12f0*/  @!PT LDS RZ, [RZ] ;  /* 0x00000000fffff984 */ /* 0x000fe20000000800 */
[----:B------:R-:W-:Y:S01]  /*1300*/  @!P3 LDGSTS.E.BYPASS.LTC128B.128 [R19+0x1000], desc[UR28][R10.64] ;  /* 0x010000000a13bfae */ /* 0x000fe2000b901d5c */
[----:B------:R-:W-:Y:S01]  /*1310*/  ISETP.GE.AND P4, PT, R15, UR13, PT ;  /* 0x0000000d0f007c0c */ /* 0x000fe2000bf86270 */
[----:B------:R-:W-:Y:S01]  /*1320*/  USHF.L.U64.HI UR15, UR10, 0x6, UR11 ;  /* 0x000000060a0f7899 */ /* 0x000fe2000801020b */
[C---:B------:R-:W-:Y:S01]  /*1330*/  IMAD R4, R20.reuse, UR11, R4 ;  /* 0x0000000b14047c24 */ /* 0x040fe2000f8e0204 */
[----:B------:R-:W-:Y:S01]  /*1340*/  @!P3 LDGSTS.E.BYPASS.LTC128B.128 [R19+0x3000], desc[UR28][R10.64+0x80] ;  /* 0x030000800a13bfae */ /* 0x000fe2000b901d5c */
[----:B------:R-:W-:Y:S01]  /*1350*/  @!P0 IMAD.IADD R5, R25, 0x1, R5 ;  /* 0x0000000119058824 */ /* 0x000fe200078e0205 */
[----:B------:R-:W-:Y:S01]  /*1360*/  @!P0 MOV R2, 0x400 ;  /* 0x0000040000028802 */ /* 0x000fe20000000f00 */
[----:B------:R-:W-:Y:S01]  /*1370*/  USHF.R.S32.HI UR14, URZ, 0x1f, UR5 ;  /* 0x0000001f3f0e7899 */ /* 0x000fe20008011405 */
[----:B------:R-:W-:Y:S01]  /*1380*/  @!P3 LDGSTS.E.BYPASS.LTC128B.128 [R19+0x5000], desc[UR28][R10.64+0x100] ;  /* 0x050001000a13bfae */ /* 0x000fe2000b901d5c */
[----:B------:R-:W-:Y:S01]  /*1390*/  @!P6 MOV R14, 0x400 ;  /* 0x00000400000ee802 */ /* 0x000fe20000000f00 */
[----:B------:R-:W-:Y:S01]  /*13a0*/  IMAD.WIDE.U32 R26, R20, UR6, R26 ;  /* 0x00000006141a7c25 */ /* 0x000fe2000f8e001a */
[----:B------:R-:W-:Y:S01]  /*13b0*/  @!P0 LEA.HI.X R29, R24, R3, R5, 0x1, P1 ;  /* 0x00000003181d8211 */ /* 0x000fe200008f0c05 */
[----:B------:R1:W-:Y:S01]  /*13c0*/  @!P3 LDGSTS.E.BYPASS.LTC128B.128 [R19+0x7000], desc[UR28][R10.64+0x180] ;  /* 0x070001800a13bfae */ /* 0x0003e2000b901d5c */
[----:B------:R-:W-:Y:S01]  /*13d0*/  IADD3 R240, P3, R12, UR20, RZ ;  /* 0x000000140cf07c10 */ /* 0x000fe2000ff7e0ff */
[----:B------:R-:W-:Y:S01]  /*13e0*/  UIMAD.WIDE.U32 UR20, UR10, 0x20, URZ ;  /* 0x000000200a1478a5 */ /* 0x000fe2000f8e003f */
[----:B------:R-:W-:-:S02]  /*13f0*/  SHF.R.S32.HI R12, RZ, 0x1f, R7 ;  /* 0x0000001fff0c7819 */ /* 0x000fc40000011407 */
[----:B------:R-:W-:Y:S01]  /*1400*/  IADD3.X R241, R13, UR17, R4, P3, !PT ;  /* 0x000000110df17c10 */ /* 0x000fe20009ffe404 */
[----:B------:R-:W-:Y:S01]  /*1410*/  USHF.L.U32 UR17, UR10, 0x6, URZ ;  /* 0x000000060a117899 */ /* 0x000fe2000800063f */
[----:B------:R-:W2:Y:S01]  /*1420*/  @!P6 S2R R13, SR_CgaCtaId ;  /* 0x00000000000de919 */ /* 0x000ea20000008800 */
[----:B------:R-:W3:Y:S01]  /*1430*/  @!P6 LDC.64 R4, c[0x0][0x218] ;  /* 0x00008600ff04eb82 */ /* 0x000ee20000000a00 */
[----:B------:R-:W-:Y:S01]  /*1440*/  IMAD R242, R12, UR8, RZ ;  /* 0x000000080cf27c24 */ /* 0x000fe2000f8e02ff */
[----:B------:R-:W-:Y:S01]  /*1450*/  @!P0 LEA R2, R16, R2, 0x18 ;  /* 0x0000000210028211 */ /* 0x000fe200078ec0ff */
[----:B------:R-:W-:Y:S01]  /*1460*/  IMAD.WIDE.U32 R240, R7, UR8, R240 ;  /* 0x0000000807f07c25 */ /* 0x000fe2000f8e00f0 */
[----:B------:R-:W-:Y:S01]  /*1470*/  ISETP.GE.AND P3, PT, R0, UR13, PT ;  /* 0x0000000d00007c0c */ /* 0x000fe2000bf66270 */
[----:B------:R-:W-:Y:S01]  /*1480*/  UIMAD UR8, UR15, UR5, URZ ;  /* 0x000000050f0872a4 */ /* 0x000fe2000f8e023f */
[----:B------:R-:W-:Y:S01]  /*1490*/  ISETP.GE.AND P1, PT, R15, UR13, PT ;  /* 0x0000000d0f007c0c */ /* 0x000fe2000bf26270 */
[----:B------:R-:W-:Y:S01]  /*14a0*/  IMAD R242, R7, UR9, R242 ;  /* 0x0000000907f27c24 */ /* 0x000fe2000f8e02f2 */
[----:B------:R-:W4:Y:S01]  /*14b0*/  @!P5 S2R R15, SR_CgaCtaId ;  /* 0x00000000000fd919 */ /* 0x000f220000008800 */
[----:B------:R-:W-:Y:S01]  /*14c0*/  IMAD.U32 R80, RZ, RZ, UR17 ;  /* 0x00000011ff507e24 */ /* 0x000fe2000f8e00ff */
[----:B------:R-:W-:Y:S01]  /*14d0*/  UIMAD UR8, UR14, UR17, UR8 ;  /* 0x000000110e0872a4 */ /* 0x000fe2000f8e0208 */
[----:B------:R-:W-:Y:S01]  /*14e0*/  IMAD.IADD R243, R241, 0x1, R242 ;  /* 0x00000001f1f37824 */ /* 0x000fe200078e02f2 */
[----:B------:R-:W-:Y:S01]  /*14f0*/  UIMAD UR14, UR14, UR6, URZ ;  /* 0x000000060e0e72a4 */ /* 0x000fe2000f8e023f */
[----:B------:R-:W-:Y:S01]  /*1500*/  @!P0 IMAD R2, R6, 0x2, R2 ;  /* 0x0000000206028824 */ /* 0x000fe200078e0202 */
[----:B------:R-:W-:Y:S01]  /*1510*/  SHF.R.S32.HI R79, RZ, 0x5, R79 ;  /* 0x00000005ff4f7819 */ /* 0x000fe2000001144f */
[----:B------:R-:W-:Y:S01]  /*1520*/  IMAD.MOV.U32 R242, RZ, RZ, R240 ;  /* 0x000000fffff27224 */ /* 0x000fe200078e00f0 */
[----:B------:R-:W-:-:S02]  /*1530*/  UIMAD UR14, UR5, UR7, UR14 ;  /* 0x00000007050e72a4 */ /* 0x000fc4000f8e020e */
[----:B------:R-:W-:Y:S01]  /*1540*/  @!P0 LDGSTS.E.BYPASS.LTC128B.128 [R2+0x1800], desc[UR28][R28.64] ;  /* 0x018000001c028fae */ /* 0x000fe2000b901d5c */
[----:B------:R-:W-:Y:S01]  /*1550*/  IMAD.WIDE.U32 R16, R80, UR5, R242 ;  /* 0x0000000550107c25 */ /* 0x000fe2000f8e00f2 */
[----:B-1----:R-:W-:Y:S01]  /*1560*/  LEA.HI R10, R9, R81, RZ, 0x4 ;  /* 0x00000051090a7211 */ /* 0x002fe200078f20ff */
[----:B------:R-:W-:Y:S01]  /*1570*/  VOTEU.ALL UP0, P3 ;  /* 0x00000000003f7886 */ /* 0x000fe20001800000 */
[----:B------:R-:W1:Y:S01]  /*1580*/  @!P4 S2R R11, SR_CgaCtaId ;  /* 0x00000000000bc919 */ /* 0x000e620000008800 */
[----:B------:R-:W-:Y:S01]  /*1590*/  VIADD R23, R17, UR8 ;  /* 0x0000000811177c36 */ /* 0x000fe20008000000 */
[----:B------:R-:W-:Y:S01]  /*15a0*/  SHF.R.S32.HI R9, RZ, 0x4, R10 ;  /* 0x00000004ff097819 */ /* 0x000fe2000001140a */
[----:B------:R-:W-:Y:S01]  /*15b0*/  USHF.L.U32 UR8, UR11, 0x5, URZ ;  /* 0x000000050b087899 */ /* 0x000fe2000800063f */
[----:B------:R-:W-:Y:S01]  /*15c0*/  @!P0 LDGSTS.E.BYPASS.LTC128B.128 [R2+0x3800], desc[UR28][R28.64+0x80] ;  /* 0x038000801c028fae */ /* 0x000fe2000b901d5c */
[----:B------:R-:W-:Y:S01]  /*15d0*/  @!P5 MOV R17, 0x400 ;  /* 0x000004000011d802 */ /* 0x000fe20000000f00 */
[----:B------:R-:W-:Y:S01]  /*15e0*/  @!P3 IMAD.MOV.U32 R22, RZ, RZ, R16 ;  /* 0x000000ffff16b224 */ /* 0x000fe200078e0010 */
[----:B------:R-:W-:Y:S01]  /*15f0*/  LEA.HI R18, R10, R9, RZ, 0x1 ;  /* 0x000000090a127211 */ /* 0x000fe200078f08ff */
[----:B------:R-:W-:Y:S03]  /*1600*/  @!P0 LDGSTS.E.BYPASS.LTC128B.128 [R2+0x5800], desc[UR28][R28.64+0x100] ;  /* 0x058001001c028fae */ /* 0x000fe6000b901d5c */
[----:B------:R-:W-:Y:S01]  /*1610*/  LOP3.LUT R18, R18, 0xfffffffe, RZ, 0xc0, !PT ;  /* 0xfffffffe12127812 */ /* 0x000fe200078ec0ff */
[----:B------:R5:W-:Y:S01]  /*1620*/  @!P0 LDGSTS.E.BYPASS.LTC128B.128 [R2+0x7800], desc[UR28][R28.64+0x180] ;  /* 0x078001801c028fae */ /* 0x000be2000b901d5c */
[----:B---3--:R-:W-:-:S02]  /*1630*/  @!P6 LEA R24, P0, R16, R4, 0x1 ;  /* 0x000000041018e211 */ /* 0x008fc400078008ff */
[----:B--2---:R-:W-:Y:S01]  /*1640*/  @!P6 LEA R4, R13, R14, 0x18 ;  /* 0x0000000e0d04e211 */ /* 0x004fe200078ec0ff */
[----:B------:R-:W-:Y:S01]  /*1650*/  IMAD.U32 R14, RZ, RZ, UR10 ;  /* 0x0000000aff0e7e24 */ /* 0x000fe2000f8e00ff */
[----:B------:R-:W2:Y:S01]  /*1660*/  @!P3 S2R R13, SR_CgaCtaId ;  /* 0x00000000000db919 */ /* 0x000ea20000008800 */
[----:B------:R-:W-:Y:S01]  /*1670*/  @!P6 LEA.HI.X R25, R16, R5, R23, 0x1, P0 ;  /* 0x000000051019e211 */ /* 0x000fe200000f0c17 */
[----:B------:R-:W-:Y:S01]  /*1680*/  IMAD.IADD R9, R9, 0x1, -R18 ;  /* 0x0000000109097824 */ /* 0x000fe200078e0a12 */
[----:B------:R-:W-:Y:S01]  /*1690*/  ISETP.GE.AND P0, PT, R0, UR13, PT ;  /* 0x0000000d00007c0c */ /* 0x000fe2000bf06270 */
[----:B------:R-:W-:Y:S01]  /*16a0*/  @!P6 IMAD R4, R6, 0x2, R4 ;  /* 0x000000020604e824 */ /* 0x000fe200078e0204 */
[----:B------:R-:W-:Y:S01]  /*16b0*/  LOP3.LUT R0, R10, 0xfffffff0, RZ, 0xc0, !PT ;  /* 0xfffffff00a007812 */ /* 0x000fe200078ec0ff */
[----:B------:R-:W-:Y:S01]  /*16c0*/  IMAD.U32 R18, RZ, RZ, UR8 ;  /* 0x00000008ff127e24 */ /* 0x000fe2000f8e00ff */
[----:B------:R-:W-:Y:S01]  /*16d0*/  @!P4 MOV R10, 0x400 ;  /* 0x00000400000ac802 */ /* 0x000fe20000000f00 */
[----:B------:R-:W-:Y:S01]  /*16e0*/  ULDC.64 UR8, c[0x0][0x268] ;  /* 0x00009a0000087ab9 */ /* 0x000fe20000000a00 */
[----:B------:R-:W-:Y:S01]  /*16f0*/  @!P6 LDGSTS.E.BYPASS.LTC128B.128 [R4+0x8000], desc[UR28][R24.64] ;  /* 0x080000001804efae */ /* 0x000fe2000b901d5c */
[----:B------:R-:W-:Y:S01]  /*1700*/  IMAD.IADD R0, R81, 0x1, -R0 ;  /* 0x0000000151007824 */ /* 0x000fe200078e0a00 */
[----:B----4-:R-:W-:Y:S01]  /*1710*/  @!P5 LEA R15, R15, R17, 0x18 ;  /* 0x000000110f0fd211 */ /* 0x010fe200078ec0ff */
[----:B------:R-:W-:Y:S01]  /*1720*/  IMAD R17, R21, UR6, RZ ;  /* 0x0000000615117c24 */ /* 0x000fe2000f8e02ff */
[----:B------:R-:W-:Y:S01]  /*1730*/  @!P6 LDGSTS.E.BYPASS.LTC128B.128 [R4+0xa000], desc[UR28][R24.64+0x80] ;  /* 0x0a0000801804efae */ /* 0x000fe2000b901d5c */
[----:B------:R-:W-:Y:S01]  /*1740*/  IMAD R12, R12, UR8, RZ ;  /* 0x000000080c0c7c24 */ /* 0x000fe2000f8e02ff */
[----:B-1----:R-:W-:Y:S01]  /*1750*/  @!P4 LEA R11, R11, R10, 0x18 ;  /* 0x0000000a0b0bc211 */ /* 0x002fe200078ec0ff */
[----:B------:R-:W-:Y:S01]  /*1760*/  @!P5 IMAD R15, R6, 0x2, R15 ;  /* 0x00000002060fd824 */ /* 0x000fe200078e020f */
[----:B------:R-:W-:Y:S01]  /*1770*/  @!P6 LDGSTS.E.BYPASS.LTC128B.128 [R4+0xc000], desc[UR28][R24.64+0x100] ;  /* 0x0c0001001804efae */ /* 0x000fe2000b901d5c */
[----:B------:R-:W-:Y:S01]  /*1780*/  SHF.R.S32.HI R10, RZ, 0x1f, R0 ;  /* 0x0000001fff0a7819 */ /* 0x000fe20000011400 */
[----:B------:R-:W-:-:S02]  /*1790*/  IMAD R17, R20, UR7, R17 ;  /* 0x0000000714117c24 */ /* 0x000fc4000f8e0211 */
[----:B------:R1:W-:Y:S01]  /*17a0*/  @!P6 LDGSTS.E.BYPASS.LTC128B.128 [R4+0xe000], desc[UR28][R24.64+0x180] ;  /* 0x0e0001801804efae */ /* 0x0003e2000b901d5c */
[----:B-----5:R-:W3:Y:S01]  /*17b0*/  @!P5 LDC.64 R2, c[0x0][0x218] ;  /* 0x00008600ff02db82 */ /* 0x020ee20000000a00 */
[----:B------:R-:W-:Y:S01]  /*17c0*/  @!P5 LEA R5, P6, R14, R16, 0x4 ;  /* 0x000000100e05d211 */ /* 0x000fe200078c20ff */
[----:B------:R-:W-:Y:S01]  /*17d0*/  @!P4 IMAD R11, R6, 0x2, R11 ;  /* 0x00000002060bc824 */ /* 0x000fe200078e020b */
[----:B------:R-:W-:Y:S01]  /*17e0*/  LEA.HI R10, R10, R0, RZ, 0x3 ;  /* 0x000000000a0a7211 */ /* 0x000fe200078f18ff */
[----:B------:R-:W-:-:S04]  /*17f0*/  IMAD R12, R7, UR9, R12 ;  /* 0x00000009070c7c24 */ /* 0x000fc8000f8e020c */
[----:B------:R-:W-:-:S05]  /*1800*/  IMAD.SHL.U32 R77, R10, 0x40, RZ ;  /* 0x000000400a4d7824 */ /* 0x000fca00078e00ff */
[----:B------:R-:W-:-:S05]  /*1810*/  LOP3.LUT R77, R77, 0xfffffe00, RZ, 0xc0, !PT ;  /* 0xfffffe004d4d7812 */ /* 0x000fca00078ec0ff */
[----:B------:R-:W-:Y:S02]  /*1820*/  IMAD R234, R79, 0x400, R77 ;  /* 0x000004004fea7824 */ /* 0x000fe400078e024d */
[----:B-1----:R-:W-:-:S05]  /*1830*/  IMAD.U32 R4, RZ, RZ, UR11 ;  /* 0x0000000bff047e24 */ /* 0x002fca000f8e00ff */
[----:B------:R-:W-:Y:S02]  /*1840*/  @!P5 LEA.HI.X R4, R14, R23, R4, 0x4, P6 ;  /* 0x000000170e04d211 */ /* 0x000fe400030f2404 */
[C---:B---3--:R-:W-:Y:S02]  /*1850*/  @!P5 LEA R24, P6, R5.reuse, R2, 0x1 ;  /* 0x000000020518d211 */ /* 0x048fe400078c08ff */
[----:B------:R-:W-:Y:S02]  /*1860*/  @!P3 MOV R2, 0x400 ;  /* 0x000004000002b802 */ /* 0x000fe40000000f00 */
[----:B------:R-:W-:Y:S02]  /*1870*/  @!P5 LEA.HI.X R25, R5, R3, R4, 0x1, P6 ;  /* 0x000000030519d211 */ /* 0x000fe400030f0c04 */
[----:B--2---:R-:W-:Y:S01]  /*1880*/  @!P3 LEA R13, R13, R2, 0x18 ;  /* 0x000000020d0db211 */ /* 0x004fe200078ec0ff */
[----:B------:R-:W1:Y:S01]  /*1890*/  @!P4 LDC.64 R4, c[0x0][0x218] ;  /* 0x00008600ff04cb82 */ /* 0x000e620000000a00 */
[----:B------:R-:W-:Y:S01]  /*18a0*/  LOP3.LUT R2, R10, 0xfffffff8, RZ, 0xc0, !PT ;  /* 0xfffffff80a027812 */ /* 0x000fe200078ec0ff */
[----:B------:R-:W-:Y:S01]  /*18b0*/  @!P5 LDGSTS.E.BYPASS.LTC128B.128 [R15+0x8800], desc[UR28][R24.64] ;  /* 0x08800000180fdfae */ /* 0x000fe2000b901d5c */
[----:B------:R-:W-:Y:S01]  /*18c0*/  @!P4 IADD3 R19, P6, R16, UR20, RZ ;  /* 0x000000141013cc10 */ /* 0x000fe2000ffde0ff */
[----:B------:R-:W-:-:S02]  /*18d0*/  @!P3 IMAD R13, R6, 0x2, R13 ;  /* 0x00000002060db824 */ /* 0x000fc400078e020d */
[----:B------:R-:W-:Y:S01]  /*18e0*/  IMAD.IADD R0, R0, 0x1, -R2 ;  /* 0x0000000100007824 */ /* 0x000fe200078e0a02 */
[----:B------:R-:W-:Y:S01]  /*18f0*/  @!P4 IADD3.X R18, R23, UR21, R18, P6, !PT ;  /* 0x000000151712cc10 */ /* 0x000fe2000b7fe412 */
[----:B------:R-:W2:Y:S01]  /*1900*/  @!P3 LDC.64 R2, c[0x0][0x218] ;  /* 0x00008600ff02bb82 */ /* 0x000ea20000000a00 */
[----:B------:R-:W-:Y:S01]  /*1910*/  IADD3 R238, P6, R26, UR18, RZ ;  /* 0x000000121aee7c10 */ /* 0x000fe2000ffde0ff */
[----:B------:R-:W-:Y:S01]  /*1920*/  @!P5 LDGSTS.E.BYPASS.LTC128B.128 [R15+0xa800], desc[UR28][R24.64+0x80] ;  /* 0x0a800080180fdfae */ /* 0x000fe2000b901d5c */
[----:B------:R-:W-:Y:S01]  /*1930*/  @!P3 IMAD.WIDE.U32 R22, R14, 0x30, R22 ;  /* 0x000000300e16b825 */ /* 0x000fe200078e0016 */
[----:B------:R-:W-:Y:S01]  /*1940*/  UIMAD.WIDE.U32 UR18, UR5, UR6, URZ ;  /* 0x00000006051272a5 */ /* 0x000fe2000f8e003f */
[----:B------:R-:W-:Y:S01]  /*1950*/  IADD3.X R239, R27, UR16, R17, P6, !PT ;  /* 0x000000101bef7c10 */ /* 0x000fe2000b7fe411 */
[----:B------:R-:W-:Y:S01]  /*1960*/  @!P5 LDGSTS.E.BYPASS.LTC128B.128 [R15+0xc800], desc[UR28][R24.64+0x100] ;  /* 0x0c800100180fdfae */ /* 0x000fe2000b901d5c */
[----:B------:R-:W-:Y:S01]  /*1970*/  @!UP0 UIMAD UR16, UR11, 0x30, URZ ;  /* 0x000000300b1088a4 */ /* 0x000fe2000f8e023f */
[----:B------:R-:W-:Y:S01]  /*1980*/  IMAD.SHL.U32 R14, R8, 0x40, RZ ;  /* 0x00000040080e7824 */ /* 0x000fe200078e00ff */
[C---:B------:R-:W-:Y:S01]  /*1990*/  ISETP.GE.AND P6, PT, R20.reuse, UR13, PT ;  /* 0x0000000d14007c0c */ /* 0x040fe2000bfc6270 */
[----:B------:R3:W-:Y:S01]  /*19a0*/  @!P5 LDGSTS.E.BYPASS.LTC128B.128 [R15+0xe800], desc[UR28][R24.64+0x180] ;  /* 0x0e800180180fdfae */ /* 0x0007e2000b901d5c */
[----:B------:R-:W-:Y:S01]  /*19b0*/  UIADD3 UR14, UR19, UR14, URZ ;  /* 0x0000000e130e7290 */ /* 0x000fe2000fffe03f */
[----:B------:R-:W-:Y:S01]  /*19c0*/  IMAD.SHL.U32 R20, R20, 0x8, RZ ;  /* 0x0000000814147824 */ /* 0x000fe200078e00ff */
[----:B------:R-:W-:Y:S01]  /*19d0*/  LOP3.LUT R14, R14, 0x1c0, RZ, 0xc0, !PT ;  /* 0x000001c00e0e7812 */ /* 0x000fe200078ec0ff */
[----:B------:R-:W-:Y:S01]  /*19e0*/  IMAD.WIDE.U32 R238, R7, UR8, R238 ;  /* 0x0000000807ee7c25 */ /* 0x000fe2000f8e00ee */
[----:B------:R-:W-:Y:S01]  /*19f0*/  USHF.L.U32 UR8, UR7, 0x5, URZ ;  /* 0x0000000507087899 */ /* 0x000fe2000800063f */
[----:B-1----:R-:W-:Y:S01]  /*1a00*/  @!P4 LEA R4, P5, R19, R4, 0x1 ;  /* 0x000000041304c211 */ /* 0x002fe200078a08ff */
[----:B------:R-:W1:Y:S01]  /*1a10*/  @!P2 LDC.64 R6, c[0x0][0x220] ;  /* 0x00008800ff06ab82 */ /* 0x000e620000000a00 */
[----:B------:R-:W-:Y:S01]  /*1a20*/  LOP3.LUT R20, R14, 0x8, R20, 0xf8, !PT ;  /* 0x000000080e147812 */ /* 0x000fe200078ef814 */
[----:B------:R-:W-:Y:S01]  /*1a30*/  IMAD.IADD R235, R239, 0x1, R12 ;  /* 0x00000001efeb7824 */ /* 0x000fe200078e020c */
[----:B------:R-:W-:Y:S01]  /*1a40*/  @!P4 LEA.HI.X R5, R19, R5, R18, 0x1, P5 ;  /* 0x000000051305c211 */ /* 0x000fe200028f0c12 */
[----:B------:R-:W-:Y:S01]  /*1a50*/  IMAD.U32 R18, RZ, RZ, UR18 ;  /* 0x00000012ff127e24 */ /* 0x000fe2000f8e00ff */
[----:B------:R-:W-:Y:S01]  /*1a60*/  SHF.R.U32.HI R233, RZ, 0x3, R14 ;  /* 0x00000003ffe97819 */ /* 0x000fe2000001160e */
[----:B------:R-:W-:Y:S01]  /*1a70*/  IMAD.SHL.U32 R76, R0, 0x40, RZ ;  /* 0x00000040004c7824 */ /* 0x000fe200078e00ff */
[----:B--2---:R-:W-:Y:S01]  /*1a80*/  @!P3 LEA R16, P5, R22, R2, 0x1 ;  /* 0x000000021610b211 */ /* 0x004fe200078a08ff */
[----:B------:R-:W-:Y:S01]  /*1a90*/  @!P4 LDGSTS.E.BYPASS.LTC128B.128 [R11+0x9000], desc[UR28][R4.64] ;  /* 0x09000000040bcfae */ /* 0x000fe2000b901d5c */
[----:B------:R-:W-:Y:S01]  /*1aa0*/  IMAD.U32 R2, RZ, RZ, UR14 ;  /* 0x0000000eff027e24 */ /* 0x000fe2000f8e00ff */
[----:B------:R-:W-:Y:S01]  /*1ab0*/  LOP3.LUT R233, R20, R233, RZ, 0x3c, !PT ;  /* 0x000000e914e97212 */ /* 0x000fe200078e3cff */
[----:B------:R-:W-:Y:S01]  /*1ac0*/  IMAD.U32 R19, RZ, RZ, UR19 ;  /* 0x00000013ff137e24 */ /* 0x000fe2000f8e00ff */
[----:B------:R-:W-:Y:S01]  /*1ad0*/  @!P4 LDGSTS.E.BYPASS.LTC128B.128 [R11+0xb000], desc[UR28][R4.64+0x80] ;  /* 0x0b000080040bcfae */ /* 0x000fe2000b901d5c */
[----:B------:R-:W-:Y:S01]  /*1ae0*/  LOP3.LUT R76, R76, 0x1c0, RZ, 0xc0, !PT ;  /* 0x000001c04c4c7812 */ /* 0x000fe200078ec0ff */
[----:B------:R-:W-:Y:S01]  /*1af0*/  IMAD.U32 R12, RZ, RZ, UR7 ;  /* 0x00000007ff0c7e24 */ /* 0x000fe2000f8e00ff */
[----:B------:R-:W-:Y:S01]  /*1b00*/  UIMAD.WIDE.U32 UR18, UR6, 0x20, URZ ;  /* 0x00000020061278a5 */ /* 0x000fe2000f8e003f */
[----:B------:R-:W-:Y:S01]  /*1b10*/  @!P4 LDGSTS.E.BYPASS.LTC128B.128 [R11+0xd000], desc[UR28][R4.64+0x100] ;  /* 0x0d000100040bcfae */ /* 0x000fe2000b901d5c */
[----:B------:R-:W-:Y:S01]  /*1b20*/  IMAD R233, R9, 0x200, R233 ;  /* 0x0000020009e97824 */ /* 0x000fe200078e02e9 */
[----:B------:R-:W-:Y:S01]  /*1b30*/  VOTEU.ALL UP0, P0 ;  /* 0x00000000003f7886 */ /* 0x000fe20000000000 */
[----:B---3--:R-:W-:Y:S01]  /*1b40*/  @!P3 VIADD R15, R23, UR16 ;  /* 0x00000010170fbc36 */ /* 0x008fe20008000000 */
[----:B------:R2:W-:Y:S02]  /*1b50*/  @!P4 LDGSTS.E.BYPASS.LTC128B.128 [R11+0xf000], desc[UR28][R4.64+0x180] ;  /* 0x0f000180040bcfae */ /* 0x0005e4000b901d5c */
[----:B------:R-:W-:-:S02]  /*1b60*/  LEA R233, R233, UR4, 0x1 ;  /* 0x00000004e9e97c11 */ /* 0x000fc4000f8e08ff */
[----:B------:R-:W-:Y:S02]  /*1b70*/  @!P3 LEA.HI.X R17, R22, R3, R15, 0x1, P5 ;  /* 0x000000031611b211 */ /* 0x000fe400028f0c0f */
[C---:B------:R-:W-:Y:S01]  /*1b80*/  LEA R14, P5, R18.reuse, R238, 0x6 ;  /* 0x000000ee120e7211 */ /* 0x040fe200078a30ff */
[----:B------:R-:W-:Y:S02]  /*1b90*/  VIADD R231, R233, 0x8020 ;  /* 0x00008020e9e77836 */ /* 0x000fe40000000000 */
[----:B------:R-:W-:Y:S01]  /*1ba0*/  @!P3 LDGSTS.E.BYPASS.LTC128B.128 [R13+0x9800], desc[UR28][R16.64] ;  /* 0x09800000100dbfae */ /* 0x000fe2000b901d5c */
[----:B------:R-:W-:Y:S02]  /*1bb0*/  LEA.HI.X R15, R18, R235, R2, 0x6, P5 ;  /* 0x000000eb120f7211 */ /* 0x000fe400028f3402 */
[----:B------:R-:W3:Y:S01]  /*1bc0*/  @!P6 LDC.64 R2, c[0x0][0x220] ;  /* 0x00008800ff02eb82 */ /* 0x000ee20000000a00 */
[----:B------:R-:W-:Y:S04]  /*1bd0*/  @!P3 LDGSTS.E.BYPASS.LTC128B.128 [R13+0xb800], desc[UR28][R16.64+0x80] ;  /* 0x0b800080100dbfae */ /* 0x000fe8000b901d5c */
[----:B------:R-:W-:Y:S04]  /*1be0*/  @!P3 LDGSTS.E.BYPASS.LTC128B.128 [R13+0xd800], desc[UR28][R16.64+0x100] ;  /* 0x0d800100100dbfae */ /* 0x000fe8000b901d5c */
[----:B------:R4:W-:Y:S04]  /*1bf0*/  @!P3 LDGSTS.E.BYPASS.LTC128B.128 [R13+0xf800], desc[UR28][R16.64+0x180] ;  /* 0x0f800180100dbfae */ /* 0x0009e8000b901d5c */
[----:B------:R-:W0:Y:S01]  /*1c00*/  LDGDEPBAR ;  /* 0x00000000000079af */ /* 0x000e220000000000 */
[----:B--2---:R-:W2:Y:S01]  /*1c10*/  @!P1 LDC.64 R4, c[0x0][0x220] ;  /* 0x00008800ff049b82 */ /* 0x004ea20000000a00 */
[----:B------:R-:W-:-:S02]  /*1c20*/  IMAD.SHL.U32 R11, R9, 0x8, RZ ;  /* 0x00000008090b7824 */ /* 0x000fc400078e00ff */
[----:B------:R-:W-:-:S03]  /*1c30*/  IMAD.U32 R9, RZ, RZ, UR6 ;  /* 0x00000006ff097e24 */ /* 0x000fc6000f8e00ff */
[----:B------:R-:W-:Y:S02]  /*1c40*/  LOP3.LUT R11, R76, 0x8, R11, 0xf8, !PT ;  /* 0x000000084c0b7812 */ /* 0x000fe400078ef80b */
[----:B------:R-:W-:Y:S02]  /*1c50*/  SHF.R.U32.HI R76, RZ, 0x3, R76 ;  /* 0x00000003ff4c7819 */ /* 0x000fe4000001164c */
[C---:B---3--:R-:W-:Y:S02]  /*1c60*/  @!P6 LEA R18, P4, R14.reuse, R2, 0x1 ;  /* 0x000000020e12e211 */ /* 0x048fe400078808ff */
[----:B------:R-:W-:Y:S01]  /*1c70*/  LOP3.LUT R76, R11, R76, RZ, 0x3c, !PT ;  /* 0x0000004c0b4c7212 */ /* 0x000fe200078e3cff */
[----:B------:R-:W-:Y:S01]  /*1c80*/  IMAD.U32 R11, RZ, RZ, UR6 ;  /* 0x00000006ff0b7e24 */ /* 0x000fe2000f8e00ff */
[--C-:B------:R-:W-:Y:S02]  /*1c90*/  @!P6 LEA.HI.X R19, R14, R3, R15.reuse, 0x1, P4 ;  /* 0x000000030e13e211 */ /* 0x100fe400020f0c0f */
[----:B------:R-:W3:Y:S01]  /*1ca0*/  @!P0 LDC.64 R2, c[0x0][0x220] ;  /* 0x00008800ff028b82 */ /* 0x000ee20000000a00 */
[----:B------:R-:W-:-:S04]  /*1cb0*/  @!P0 IMAD.WIDE.U32 R20, R11, 0x30, R14 ;  /* 0x000000300b148825 */ /* 0x000fc800078e000e */
[----:B----4-:R-:W-:Y:S01]  /*1cc0*/  IMAD.U32 R13, RZ, RZ, UR6 ;  /* 0x00000006ff0d7e24 */ /* 0x010fe2000f8e00ff */
[----:B------:R-:W-:-:S04]  /*1cd0*/  DEPBAR.LE SB0, 0x0 ;  /* 0x000080000000791a */ /* 0x000fc80000000000 */
[----:B------:R-:W-:Y:S01]  /*1ce0*/  BAR.SYNC.DEFER_BLOCKING 0x0 ;  /* 0x0000000000007b1d */ /* 0x000fe20000010000 */
[----:B------:R-:W-:Y:S01]  /*1cf0*/  @!P2 LEA R13, P3, R13, R14, 0x4 ;  /* 0x0000000e0d0da211 */ /* 0x000fe200078620ff */
[----:B------:R-:W-:Y:S01]  /*1d00*/  IMAD.U32 R16, RZ, RZ, UR8 ;  /* 0x00000008ff107e24 */ /* 0x000fe2000f8e00ff */
[----:B------:R-:W-:Y:S01]  /*1d10*/  @!UP0 UIMAD UR8, UR7, 0x30, URZ ;  /* 0x00000030070888a4 */ /* 0x000fe2000f8e023f */
[----:B------:R-:W-:Y:S01]  /*1d20*/  IMAD.IADD R234, R76, 0x1, R234 ;  /* 0x000000014cea7824 */ /* 0x000fe200078e02ea */
[----:B------:R-:W-:Y:S01]  /*1d30*/  @!P2 LEA.HI.X R12, R9, R15, R12, 0x4, P3 ;  /* 0x0000000f090ca211 */ /* 0x000fe200018f240c */
[----:B------:R-:W-:Y:S01]  /*1d40*/  UISETP.GE.AND UP0, UPT, UR12, 0x41, UPT ;  /* 0x000000410c00788c */ /* 0x000fe2000bf06270 */
[----:B------:R-:W-:Y:S02]  /*1d50*/  @!P1 IADD3 R9, P3, R14, UR18, RZ ;  /* 0x000000120e099c10 */ /* 0x000fe4000ff7e0ff */
[----:B------:R-:W-:Y:S02]  /*1d60*/  LEA R234, R234, UR4, 0x1 ;  /* 0x00000004eaea7c11 */ /* 0x000fe4000f8e08ff */
[----:B------:R-:W-:-:S02]  /*1d70*/  @!P1 IADD3.X R11, R15, UR19, R16, P3, !PT ;  /* 0x000000130f0b9c10 */ /* 0x000fc40009ffe410 */
[----:B-1----:R-:W-:-:S04]  /*1d80*/  @!P2 LEA R6, P3, R13, R6, 0x1 ;  /* 0x000000060d06a211 */ /* 0x002fc800078608ff */
[----:B------:R-:W-:Y:S02]  /*1d90*/  @!P2 LEA.HI.X R7, R13, R7, R12, 0x1, P3 ;  /* 0x000000070d07a211 */ /* 0x000fe400018f0c0c */
[----:B--2---:R-:W-:Y:S01]  /*1da0*/  @!P1 LEA R10, P3, R9, R4, 0x1 ;  /* 0x00000004090a9211 */ /* 0x004fe200078608ff */
[----:B------:R-:W-:-:S03]  /*1db0*/  @!P0 VIADD R4, R21, UR8 ;  /* 0x0000000815048c36 */ /* 0x000fc60008000000 */
[----:B------:R-:W-:Y:S01]  /*1dc0*/  @!P1 LEA.HI.X R11, R9, R5, R11, 0x1, P3 ;  /* 0x00000005090b9211 */ /* 0x000fe200018f0c0b */
[----:B------:R-:W-:Y:S01]  /*1dd0*/  @P6 STS.128 [R236+0x10000], RZ ;  /* 0x010000ffec006388 */ /* 0x000fe20000000c00 */
[C---:B---3--:R-:W-:Y:S01]  /*1de0*/  @!P0 LEA R16, P3, R20.reuse, R2, 0x1 ;  /* 0x0000000214108211 */ /* 0x048fe200078608ff */
[----:B------:R-:W-:Y:S02]  /*1df0*/  IMAD.MOV.U32 R2, RZ, RZ, 0x10 ;  /* 0x00000010ff027424 */ /* 0x000fe400078e00ff */
[----:B------:R-:W-:Y:S01]  /*1e00*/  @P6 STS.128 [R236+0x12000], RZ ;  /* 0x012000ffec006388 */ /* 0x000fe20000000c00 */
[----:B------:R-:W-:Y:S01]  /*1e10*/  @!P0 LEA.HI.X R17, R20, R3, R4, 0x1, P3 ;  /* 0x0000000314118211 */ /* 0x000fe200018f0c04 */
[----:B------:R-:W-:Y:S02]  /*1e20*/  VIADD R3, R233, 0x8000 ;  /* 0x00008000e9037836 */ /* 0x000fe40000000000 */
        /* <DEDUP_REMOVED lines=33> */
[----:B------:R-:W-:Y:S02]  /*2040*/  @P0 STS.128 [R236+0x11800], RZ ;  /* 0x011800ffec000388 */ /* 0x000fe40000000c00 */
[----:B------:R-:W-:Y:S02]  /*2050*/  SEL R2, R2, 0xfffffff0, !P1 ;  /* 0xfffffff002027807 */ /* 0x000fe40004800000 */
[----:B------:R-:W-:Y:S01]  /*2060*/  @P0 STS.128 [R236+0x13800], RZ ;  /* 0x013800ffec000388 */ /* 0x000fe20000000c00 */
[----:B------:R-:W-:Y:S02]  /*2070*/  SEL R0, R0, 0xffffffe0, !P2 ;  /* 0xffffffe000007807 */ /* 0x000fe40005000000 */
[----:B------:R-:W-:Y:S01]  /*2080*/  R2P PR, R8, 0x6 ;  /* 0x0000000608007804 */ /* 0x000fe20000000000 */
[----:B------:R-:W-:Y:S01]  /*2090*/  @P0 STS.128 [R236+0x15800], RZ ;  /* 0x015800ffec000388 */ /* 0x000fe20000000c00 */
[--C-:B------:R-:W-:Y:S02]  /*20a0*/  IMAD R232, R2, 0x2, R234.reuse ;  /* 0x0000000202e87824 */ /* 0x100fe400078e02ea */
[C---:B------:R-:W-:Y:S01]  /*20b0*/  IMAD R230, R0.reuse, 0x2, R234 ;  /* 0x0000000200e67824 */ /* 0x040fe200078e02ea */
[----:B------:R-:W-:Y:S01]  /*20c0*/  @P0 STS.128 [R236+0x17800], RZ ;  /* 0x017800ffec000388 */ /* 0x000fe20000000c00 */
[----:B------:R-:W-:-:S03]  /*20d0*/  IMAD R229, R0, 0x2, R232 ;  /* 0x0000000200e57824 */ /* 0x000fc600078e02e8 */
[----:B------:R-:W-:Y:S01]  /*20e0*/  @!PT LDS RZ, [RZ] ;  /* 0x00000000fffff984 */ /* 0x000fe20000000800 */
[----:B------:R-:W-:Y:S01]  /*20f0*/  @!PT LDS RZ, [RZ] ;  /* 0x00000000fffff984 */ /* 0x000fe20000000800 */
[----:B------:R-:W-:Y:S01]  /*2100*/  @!PT LDS RZ, [RZ] ;  /* 0x00000000fffff984 */ /* 0x000fe20000000800 */
[----:B------:R-:W-:Y:S04]  /*2110*/  @!P0 LDGSTS.E.BYPASS.LTC128B.128 [R236+0x11800], desc[UR28][R16.64] ;  /* 0x1180000010ec8fae */ /* 0x000fe8000b901d5c */
[----:B------:R-:W-:Y:S01]  /*2120*/  @!P0 LDGSTS.E.BYPASS.LTC128B.128 [R236+0x13800], desc[UR28][R16.64+0x80] ;  /* 0x1380008010ec8fae */ /* 0x000fe2000b901d5c */
[----:B------:R-:W-:Y:S02]  /*2130*/  @P1 VIADD R231, R3, 0xffffffe0 ;  /* 0xffffffe003e71836 */ /* 0x000fe40000000000 */
[----:B------:R-:W-:Y:S01]  /*2140*/  IMAD.MOV.U32 R3, RZ, RZ, 0x40 ;  /* 0x00000040ff037424 */ /* 0x000fe200078e00ff */
[----:B------:R-:W-:Y:S04]  /*2150*/  @!P0 LDGSTS.E.BYPASS.LTC128B.128 [R236+0x15800], desc[UR28][R16.64+0x100] ;  /* 0x1580010010ec8fae */ /* 0x000fe8000b901d5c */
[----:B------:R3:W-:Y:S01]  /*2160*/  @!P0 LDGSTS.E.BYPASS.LTC128B.128 [R236+0x17800], desc[UR28][R16.64+0x180] ;  /* 0x1780018010ec8fae */ /* 0x0007e2000b901d5c */
[----:B------:R-:W-:-:S03]  /*2170*/  SEL R3, R3, 0xffffffc0, !P2 ;  /* 0xffffffc003037807 */ /* 0x000fc60005000000 */
[----:B------:R-:W-:Y:S02]  /*2180*/  LDSM.16.M88.4 R44, [R234] ;  /* 0x00000000ea2c783b */ /* 0x000fe40000000200 */
[----:B------:R-:W-:Y:S02]  /*2190*/  IMAD.IADD R227, R233, 0x1, R3 ;  /* 0x00000001e9e37824 */ /* 0x000fe400078e0203 */
[----:B------:R-:W4:Y:S01]  /*21a0*/  LDSM.16.M88.4 R20, [R233+0x8000] ;  /* 0x00800000e914783b */ /* 0x000f220000000200 */
[----:B------:R-:W-:Y:S02]  /*21b0*/  IMAD.IADD R220, R3, 0x1, R231 ;  /* 0x0000000103dc7824 */ /* 0x000fe400078e02e7 */
[----:B------:R-:W-:Y:S01]  /*21c0*/  IMAD.U32 R3, RZ, RZ, UR5 ;  /* 0x00000005ff037e24 */ /* 0x000fe2000f8e00ff */
[----:B------:R-:W3:Y:S04]  /*21d0*/  LDSM.16.M88.4 R12, [R233+0x8800] ;  /* 0x00880000e90c783b */ /* 0x000ee80000000200 */
        /* <DEDUP_REMOVED lines=8> */
[C---:B----4-:R-:W-:Y:S03]  /*2260*/  HMMA.16816.F32 R24, R44.reuse, R20, RZ ;  /* 0x000000142c18723c */ /* 0x050fe600000018ff */
[----:B--2---:R-:W2:Y:S04]  /*2270*/  LDSM.16.M88.4 R8, [R227+0x8000] ;  /* 0x00800000e308783b */ /* 0x004ea80000000200 */
[----:B------:R-:W-:Y:S01]  /*2280*/  LDSM.16.M88.4 R68, [R227+0x9800] ;  /* 0x00980000e344783b */ /* 0x000fe20000000200 */
[C---:B------:R-:W-:Y:S03]  /*2290*/  HMMA.16816.F32 R20, R44.reuse, R22, RZ ;  /* 0x000000162c14723c */ /* 0x040fe600000018ff */
[----:B------:R-:W-:Y:S03]  /*22a0*/  LDSM.16.M88.4 R72, [R234+0x6000] ;  /* 0x00600000ea48783b */ /* 0x000fe60000000200 */
[C---:B---3--:R-:W-:Y:S01]  /*22b0*/  HMMA.16816.F32 R16, R44.reuse, R12, RZ ;  /* 0x0000000c2c10723c */ /* 0x048fe200000018ff */
        /* <DEDUP_REMOVED lines=123> */
[----:B------:R-:W4:Y:S01]  /*2a70*/  LDSM.16.M88.4 R36, [R220+0x5000] ;  /* 0x00500000dc24783b */ /* 0x000f220000000200 */
[C---:B---3--:R-:W-:Y:S06]  /*2a80*/  HMMA.16816.F32 R24, R64.reuse, R32, R24 ;  /* 0x000000204018723c */ /* 0x048fec0000001818 */
[C---:B------:R-:W-:Y:S01]  /*2a90*/  HMMA.16816.F32 R20, R64.reuse, R34, R20 ;  /* 0x000000224014723c */ /* 0x040fe20000001814 */
[----:B------:R-:W3:Y:S05]  /*2aa0*/  LDSM.16.M88.4 R32, [R220+0x5800] ;  /* 0x00580000dc20783b */ /* 0x000eea0000000200 */
        /* <DEDUP_REMOVED lines=9> */
[----:B------:R-:W1:Y:S01]  /*2b40*/  LDSM.16.M88.4 R68, [R233+0xf000] ;  /* 0x00f00000e944783b */ /* 0x000e620000000200 */
[C---:B--2---:R-:W-:Y:S06]  /*2b50*/  HMMA.16816.F32 R24, R28.reuse, R44, R24 ;  /* 0x0000002c1c18723c */ /* 0x044fec0000001818 */
[C---:B------:R-:W-:Y:S01]  /*2b60*/  HMMA.16816.F32 R20, R28.reuse, R46, R20 ;  /* 0x0000002e1c14723c */ /* 0x040fe20000001814 */
[----:B------:R-:W-:Y:S05]  /*2b70*/  LDSM.16.M88.4 R44, [R232+0x6000] ;  /* 0x00600000e82c783b */ /* 0x000fea0000000200 */
[C---:B----4-:R-:W-:Y:S06]  /*2b80*/  HMMA.16816.F32 R16, R28.reuse, R40, R16 ;  /* 0x000000281c10723c */ /* 0x050fec0000001810 */
[C---:B------:R-:W-:Y:S01]  /*2b90*/  HMMA.16816.F32 R12, R28.reuse, R42, R12 ;  /* 0x0000002a1c0c723c */ /* 0x040fe2000000180c */
[----:B------:R-:W2:Y:S05]  /*2ba0*/  LDSM.16.M88.4 R40, [R231+0x6000] ;  /* 0x00600000e728783b */ /* 0x000eaa0000000200 */
[C---:B------:R-:W-:Y:S06]  /*2bb0*/  HMMA.16816.F32 R60, R28.reuse, R36, R60 ;  /* 0x000000241c3c723c */ /* 0x040fec000000183c */
[C---:B------:R-:W-:Y:S01]  /*2bc0*/  HMMA.16816.F32 R56, R28.reuse, R38, R56 ;  /* 0x000000261c38723c */ /* 0x040fe20000001838 */
[----:B------:R-:W4:Y:S05]  /*2bd0*/  LDSM.16.M88.4 R36, [R231+0x6800] ;  /* 0x00680000e724783b */ /* 0x000f2a0000000200 */
[C---:B---3--:R-:W-:Y:S06]  /*2be0*/  HMMA.16816.F32 R52, R28.reuse, R32, R52 ;  /* 0x000000201c34723c */ /* 0x048fec0000001834 */
[----:B------:R-:W-:Y:S01]  /*2bf0*/  HMMA.16816.F32 R48, R28, R34, R48 ;  /* 0x000000221c30723c */ /* 0x000fe20000001830 */
[----:B------:R-:W3:Y:S04]  /*2c00*/  LDSM.16.M88.4 R28, [R231+0x7800] ;  /* 0x00780000e71c783b */ /* 0x000ee80000000200 */
[----:B------:R-:W3:Y:S01]  /*2c10*/  LDSM.16.M88.4 R32, [R231+0x7000] ;  /* 0x00700000e720783b */ /* 0x000ee20000000200 */
[C---:B-----5:R-:W-:Y:S06]  /*2c20*/  HMMA.16816.F32 R24, R72.reuse, R8, R24 ;  /* 0x000000084818723c */ /* 0x060fec0000001818 */
[C---:B------:R-:W-:Y:S01]  /*2c30*/  HMMA.16816.F32 R20, R72.reuse, R10, R20 ;  /* 0x0000000a4814723c */ /* 0x040fe20000001814 */
[----:B------:R-:W-:Y:S05]  /*2c40*/  LDSM.16.M88.4 R8, [R230+0x6000] ;  /* 0x00600000e608783b */ /* 0x000fea0000000200 */
[C---:B-1----:R-:W-:Y:S06]  /*2c50*/  HMMA.16816.F32 R16, R72.reuse, R4, R16 ;  /* 0x000000044810723c */ /* 0x042fec0000001810 */
[C---:B------:R-:W-:Y:S01]  /*2c60*/  HMMA.16816.F32 R12, R72.reuse, R6, R12 ;  /* 0x00000006480c723c */ /* 0x040fe2000000180c */
[----:B------:R-:W1:Y:S05]  /*2c70*/  LDSM.16.M88.4 R4, [R227+0xe000] ;  /* 0x00e00000e304783b */ /* 0x000e6a0000000200 */
[C---:B------:R-:W-:Y:S06]  /*2c80*/  HMMA.16816.F32 R52, R72.reuse, R64, R52 ;  /* 0x000000404834723c */ /* 0x040fec0000001834 */
[C---:B------:R-:W-:Y:S01]  /*2c90*/  HMMA.16816.F32 R64, R72.reuse, R66, R48 ;  /* 0x000000424840723c */ /* 0x040fe20000001830 */
[----:B------:R-:W5:Y:S05]  /*2ca0*/  LDSM.16.M88.4 R48, [R227+0xe800] ;  /* 0x00e80000e330783b */ /* 0x000f6a0000000200 */
[----:B------:R-:W-:Y:S06]  /*2cb0*/  HMMA.16816.F32 R60, R72, R68, R60 ;  /* 0x00000044483c723c */ /* 0x000fec000000183c */
[C---:B--2---:R-:W-:Y:S06]  /*2cc0*/  HMMA.16816.F32 R24, R44.reuse, R40, R24 ;  /* 0x000000282c18723c */ /* 0x044fec0000001818 */
[----:B------:R-:W-:Y:S06]  /*2cd0*/  HMMA.16816.F32 R20, R44, R42, R20 ;  /* 0x0000002a2c14723c */ /* 0x000fec0000001814 */
[----:B------:R-:W-:Y:S01]  /*2ce0*/  HMMA.16816.F32 R56, R72, R70, R56 ;  /* 0x000000464838723c */ /* 0x000fe20000001838 */
[----:B------:R-:W2:Y:S05]  /*2cf0*/  LDSM.16.M88.4 R68, [R227+0xf000] ;  /* 0x00f00000e344783b */ /* 0x000eaa0000000200 */
[C---:B----4-:R-:W-:Y:S06]  /*2d00*/  HMMA.16816.F32 R16, R44.reuse, R36, R16 ;  /* 0x000000242c10723c */ /* 0x050fec0000001810 */
[C---:B------:R-:W-:Y:S01]  /*2d10*/  HMMA.16816.F32 R40, R44.reuse, R38, R12 ;  /* 0x000000262c28723c */ /* 0x040fe2000000180c */
[----:B------:R-:W-:Y:S04]  /*2d20*/  LDSM.16.M88.4 R12, [R229+0x6000] ;  /* 0x00600000e50c783b */ /* 0x000fe80000000200 */
[----:B------:R-:W4:Y:S01]  /*2d30*/  LDSM.16.M88.4 R36, [R220+0x6000] ;  /* 0x00600000dc24783b */ /* 0x000f220000000200 */
[C---:B---3--:R-:W-:Y:S06]  /*2d40*/  HMMA.16816.F32 R52, R44.reuse, R28, R52 ;  /* 0x0000001c2c34723c */ /* 0x048fec0000001834 */
[C---:B------:R-:W-:Y:S01]  /*2d50*/  HMMA.16816.F32 R64, R44.reuse, R30, R64 ;  /* 0x0000001e2c40723c */ /* 0x040fe20000001840 */
[----:B------:R-:W3:Y:S05]  /*2d60*/  LDSM.16.M88.4 R28, [R220+0x6800] ;  /* 0x00680000dc1c783b */ /* 0x000eea0000000200 */
[----:B------:R-:W-:Y:S06]  /*2d70*/  HMMA.16816.F32 R60, R44, R32, R60 ;  /* 0x000000202c3c723c */ /* 0x000fec000000183c */
[C---:B-1----:R-:W-:Y:S06]  /*2d80*/  HMMA.16816.F32 R24, R8.reuse, R4, R24 ;  /* 0x000000040818723c */ /* 0x042fec0000001818 */
[----:B------:R-:W-:Y:S01]  /*2d90*/  HMMA.16816.F32 R20, R8, R6, R20 ;  /* 0x000000060814723c */ /* 0x000fe20000001814 */
[----:B------:R-:W1:Y:S05]  /*2da0*/  LDSM.16.M88.4 R4, [R227+0xf800] ;  /* 0x00f80000e304783b */ /* 0x000e6a0000000200 */
[----:B------:R-:W-:Y:S01]  /*2db0*/  HMMA.16816.F32 R56, R44, R34, R56 ;  /* 0x000000222c38723c */ /* 0x000fe20000001838 */
[----:B------:R-:W1:Y:S05]  /*2dc0*/  LDSM.16.M88.4 R32, [R220+0x7000] ;  /* 0x00700000dc20783b */ /* 0x000e6a0000000200 */
[----:B-----5:R-:W-:Y:S01]  /*2dd0*/  HMMA.16816.F32 R16, R8, R48, R16 ;  /* 0x000000300810723c */ /* 0x020fe20000001810 */
[----:B------:R-:W-:-:S05]  /*2de0*/  IMAD.SHL.U32 R44, R81, 0x2, RZ ;  /* 0x00000002512c7824 */ /* 0x000fca00078e00ff */
[----:B------:R-:W-:Y:S01]  /*2df0*/  LOP3.LUT R44, R44, 0x6, RZ, 0xc0, !PT ;  /* 0x000000062c2c7812 */ /* 0x000fe200078ec0ff */
[C---:B------:R-:W-:Y:S04]  /*2e00*/  HMMA.16816.F32 R40, R8.reuse, R50, R40 ;  /* 0x000000320828723c */ /* 0x040fe80000001828 */
[----:B------:R-:W-:Y:S02]  /*2e10*/  IMAD R3, R3, 0x40, R44 ;  /* 0x0000004003037824 */ /* 0x000fe400078e022c */
[----:B--2---:R-:W-:Y:S03]  /*2e20*/  HMMA.16816.F32 R60, R8, R68, R60 ;  /* 0x00000044083c723c */ /* 0x004fe6000000183c */
[----:B------:R-:W-:-:S03]  /*2e30*/  ISETP.GE.AND P2, PT, R3, UR12, PT ;  /* 0x0000000c03007c0c */ /* 0x000fc6000bf46270 */
[C---:B----4-:R-:W-:Y:S06]  /*2e40*/  HMMA.16816.F32 R24, R12.reuse, R36, R24 ;  /* 0x000000240c18723c */ /* 0x050fec0000001818 */
[----:B------:R-:W-:Y:S01]  /*2e50*/  HMMA.16816.F32 R20, R12, R38, R20 ;  /* 0x000000260c14723c */ /* 0x000fe20000001814 */
[C---:B------:R-:W-:Y:S02]  /*2e60*/  VIADD R37, R3.reuse, 0x1 ;  /* 0x0000000103257836 */ /* 0x040fe40000000000 */
[----:B------:R-:W-:-:S03]  /*2e70*/  VIADD R36, R3, 0x8 ;  /* 0x0000000803247836 */ /* 0x000fc60000000000 */
[----:B------:R-:W-:Y:S01]  /*2e80*/  ISETP.GE.AND P1, PT, R37, UR12, PT ;  /* 0x0000000c25007c0c */ /* 0x000fe2000bf26270 */
[C---:B------:R-:W-:Y:S01]  /*2e90*/  VIADD R37, R3.reuse, 0x9 ;  /* 0x0000000903257836 */ /* 0x040fe20000000000 */
[----:B------:R-:W-:Y:S01]  /*2ea0*/  ISETP.GE.AND P0, PT, R36, UR12, PT ;  /* 0x0000000c24007c0c */ /* 0x000fe2000bf06270 */
[----:B------:R-:W-:Y:S01]  /*2eb0*/  VIADD R36, R3, 0x10 ;  /* 0x0000001003247836 */ /* 0x000fe20000000000 */
[----:B------:R-:W-:Y:S02]  /*2ec0*/  HMMA.16816.F32 R56, R8, R70, R56 ;  /* 0x000000460838723c */ /* 0x000fe40000001838 */
[----:B------:R-:W-:Y:S02]  /*2ed0*/  ISETP.GE.AND P6, PT, R37, UR12, PT ;  /* 0x0000000c25007c0c */ /* 0x000fe4000bfc6270 */
[----:B------:R-:W-:Y:S02]  /*2ee0*/  ISETP.GE.AND P5, PT, R36, UR12, PT ;  /* 0x0000000c24007c0c */ /* 0x000fe4000bfa6270 */
[----:B---3--:R-:W-:Y:S01]  /*2ef0*/  HMMA.16816.F32 R16, R12, R28, R16 ;  /* 0x0000001c0c10723c */ /* 0x008fe20000001810 */
[----:B------:R-:W2:Y:S01]  /*2f00*/  LDSM.16.M88.4 R36, [R220+0x7800] ;  /* 0x00780000dc24783b */ /* 0x000ea20000000200 */
[----:B------:R-:W-:Y:S01]  /*2f10*/  FSEL R24, R24, -INF , !P2 ;  /* 0xff80000018187808 */ /* 0x000fe20005000000 */
[----:B------:R-:W-:-:S04]  /*2f20*/  DEPBAR.LE SB0, 0x0 ;  /* 0x000080000000791a */ /* 0x000fc80000000000 */
[----:B------:R-:W-:Y:S01]  /*2f30*/  HMMA.16816.F32 R40, R12, R30, R40 ;  /* 0x0000001e0c28723c */ /* 0x000fe20000001828 */
[----:B------:R-:W-:Y:S01]  /*2f40*/  FSEL R25, R25, -INF , !P1 ;  /* 0xff80000019197808 */ /* 0x000fe20004800000 */
[C---:B------:R-:W-:Y:S01]  /*2f50*/  VIADD R29, R3.reuse, 0x11 ;  /* 0x00000011031d7836 */ /* 0x040fe20000000000 */
[----:B------:R-:W-:Y:S01]  /*2f60*/  FSEL R26, R26, -INF , !P2 ;  /* 0xff8000001a1a7808 */ /* 0x000fe20005000000 */
[----:B------:R-:W-:Y:S01]  /*2f70*/  VIADD R28, R3, 0x18 ;  /* 0x00000018031c7836 */ /* 0x000fe20000000000 */
[----:B------:R-:W-:Y:S01]  /*2f80*/  FSEL R20, R20, -INF , !P0 ;  /* 0xff80000014147808 */ /* 0x000fe20004000000 */
[----:B-1----:R-:W-:Y:S01]  /*2f90*/  HMMA.16816.F32 R52, R8, R4, R52 ;  /* 0x000000040834723c */ /* 0x002fe20000001834 */
[----:B------:R-:W-:Y:S02]  /*2fa0*/  FSEL R21, R21, -INF , !P6 ;  /* 0xff80000015157808 */ /* 0x000fe40007000000 */
[----:B------:R-:W-:Y:S02]  /*2fb0*/  FSEL R22, R22, -INF , !P0 ;  /* 0xff80000016167808 */ /* 0x000fe40004000000 */
[----:B------:R-:W-:Y:S01]  /*2fc0*/  ISETP.GE.AND P4, PT, R29, UR12, PT ;  /* 0x0000000c1d007c0c */ /* 0x000fe2000bf86270 */
[----:B------:R-:W-:Y:S01]  /*2fd0*/  HMMA.16816.F32 R60, R12, R32, R60 ;  /* 0x000000200c3c723c */ /* 0x000fe2000000183c */
[----:B------:R-:W-:Y:S01]  /*2fe0*/  VIADD R4, R3, 0x19 ;  /* 0x0000001903047836 */ /* 0x000fe20000000000 */
[----:B------:R-:W-:Y:S01]  /*2ff0*/  FSEL R27, R27, -INF , !P1 ;  /* 0xff8000001b1b7808 */ /* 0x000fe20004800000 */
[----:B------:R-:W-:Y:S01]  /*3000*/  VIADD R5, R3, 0x20 ;  /* 0x0000002003057836 */ /* 0x000fe20000000000 */
[----:B------:R-:W-:-:S02]  /*3010*/  ISETP.GE.AND P3, PT, R28, UR12, PT ;  /* 0x0000000c1c007c0c */ /* 0x000fc4000bf66270 */
[----:B------:R-:W-:Y:S01]  /*3020*/  HMMA.16816.F32 R64, R8, R6, R64 ;  /* 0x000000060840723c */ /* 0x000fe20000001840 */
[----:B------:R-:W-:Y:S01]  /*3030*/  ISETP.GE.AND P2, PT, R4, UR12, PT ;  /* 0x0000000c04007c0c */ /* 0x000fe2000bf46270 */
[----:B------:R-:W-:Y:S01]  /*3040*/  VIADD R4, R3, 0x21 ;  /* 0x0000002103047836 */ /* 0x000fe20000000000 */
[----:B------:R-:W-:Y:S02]  /*3050*/  FSEL R16, R16, -INF , !P5 ;  /* 0xff80000010107808 */ /* 0x000fe40006800000 */
[----:B------:R-:W-:Y:S01]  /*3060*/  ISETP.GE.AND P1, PT, R5, UR12, PT ;  /* 0x0000000c05007c0c */ /* 0x000fe2000bf26270 */
[C---:B------:R-:W-:Y:S01]  /*3070*/  HMMA.16816.F32 R56, R12.reuse, R34, R56 ;  /* 0x000000220c38723c */ /* 0x040fe20000001838 */
[----:B------:R-:W-:Y:S01]  /*3080*/  FMNMX.FTZ R6, R24, R25, !PT ;  /* 0x0000001918067209 */ /* 0x000fe20007810000 */
[C---:B------:R-:W-:Y:S01]  /*3090*/  VIADD R5, R3.reuse, 0x29 ;  /* 0x0000002903057836 */ /* 0x040fe20000000000 */
[----:B------:R-:W-:Y:S01]  /*30a0*/  ISETP.GE.AND P0, PT, R4, UR12, PT ;  /* 0x0000000c04007c0c */ /* 0x000fe2000bf06270 */
[C---:B------:R-:W-:Y:S01]  /*30b0*/  VIADD R4, R3.reuse, 0x28 ;  /* 0x0000002803047836 */ /* 0x040fe20000000000 */
[----:B------:R-:W-:Y:S01]  /*30c0*/  FMNMX.FTZ R6, R20, R6, !PT ;  /* 0x0000000614067209 */ /* 0x000fe20007810000 */
[----:B------:R-:W-:Y:S01]  /*30d0*/  VIADD R7, R3, 0x30 ;  /* 0x0000003003077836 */ /* 0x000fe20000000000 */
[----:B------:R-:W-:Y:S01]  /*30e0*/  FSEL R23, R23, -INF , !P6 ;  /* 0xff80000017177808 */ /* 0x000fe20007000000 */
[----:B------:R-:W-:Y:S01]  /*30f0*/  VIADD R8, R3, 0x31 ;  /* 0x0000003103087836 */ /* 0x000fe20000000000 */
[----:B------:R-:W-:Y:S01]  /*3100*/  FMNMX.FTZ R6, R21, R6, !PT ;  /* 0x0000000615067209 */ /* 0x000fe20007810000 */
[----:B--2---:R-:W-:Y:S01]  /*3110*/  HMMA.16816.F32 R52, R12, R36, R52 ;  /* 0x000000240c34723c */ /* 0x004fe20000001834 */
[----:B------:R-:W-:Y:S01]  /*3120*/  FSEL R9, R17, -INF , !P4 ;  /* 0xff80000011097808 */ /* 0x000fe20006000000 */
[----:B------:R-:W-:Y:S01]  /*3130*/  VIADD R17, R3, 0x38 ;  /* 0x0000003803117836 */ /* 0x000fe20000000000 */
[----:B------:R-:W-:-:S02]  /*3140*/  FMNMX.FTZ R11, R16, R6, !PT ;  /* 0x00000006100b7209 */ /* 0x000fc40007810000 */
[----:B------:R-:W-:Y:S02]  /*3150*/  ISETP.GE.AND P6, PT, R4, UR12, PT ;  /* 0x0000000c04007c0c */ /* 0x000fe4000bfc6270 */
[----:B------:R-:W-:Y:S01]  /*3160*/  FSEL R4, R18, -INF , !P5 ;  /* 0xff80000012047808 */ /* 0x000fe20006800000 */
[----:B------:R-:W-:Y:S01]  /*3170*/  HMMA.16816.F32 R64, R12, R38, R64 ;  /* 0x000000260c40723c */ /* 0x000fe20000001840 */
[----:B------:R-:W-:Y:S02]  /*3180*/  ISETP.GE.AND P5, PT, R5, UR12, PT ;  /* 0x0000000c05007c0c */ /* 0x000fe4000bfa6270 */
[----:B------:R-:W-:Y:S02]  /*3190*/  FSEL R5, R19, -INF , !P4 ;  /* 0xff80000013057808 */ /* 0x000fe40006000000 */
[----:B------:R-:W-:Y:S02]  /*31a0*/  FSEL R10, R40, -INF , !P3 ;  /* 0xff800000280a7808 */ /* 0x000fe40005800000 */
[----:B------:R-:W-:-:S02]  /*31b0*/  FMNMX.FTZ R11, R9, R11, !PT ;  /* 0x0000000b090b7209 */ /* 0x000fc40007810000 */
[----:B------:R-:W-:Y:S02]  /*31c0*/  ISETP.GE.AND P4, PT, R7, UR12, PT ;  /* 0x0000000c07007c0c */ /* 0x000fe4000bf86270 */
[----:B------:R-:W-:Y:S02]  /*31d0*/  FSEL R7, R42, -INF , !P3 ;  /* 0xff8000002a077808 */ /* 0x000fe40005800000 */
[----:B------:R-:W-:Y:S02]  /*31e0*/  ISETP.GE.AND P3, PT, R8, UR12, PT ;  /* 0x0000000c08007c0c */ /* 0x000fe4000bf66270 */
[----:B------:R-:W-:Y:S02]  /*31f0*/  FSEL R8, R41, -INF , !P2 ;  /* 0xff80000029087808 */ /* 0x000fe40005000000 */
[----:B------:R-:W-:Y:S02]  /*3200*/  FMNMX.FTZ R11, R10, R11, !PT ;  /* 0x0000000b0a0b7209 */ /* 0x000fe40007810000 */
[----:B------:R-:W-:-:S02]  /*3210*/  FSEL R197, R63, -INF , !P0 ;  /* 0xff8000003fc57808 */ /* 0x000fc40004000000 */
[----:B------:R-:W-:Y:S01]  /*3220*/  FSEL R191, R61, -INF , !P0 ;  /* 0xff8000003dbf7808 */ /* 0x000fe20004000000 */
[----:B------:R-:W-:Y:S01]  /*3230*/  BAR.SYNC.DEFER_BLOCKING 0x0 ;  /* 0x0000000000007b1d */ /* 0x000fe20000010000 */
[----:B------:R-:W-:Y:S02]  /*3240*/  PLOP3.LUT P0, PT, PT, PT, UP0, 0x80, 0x0 ;  /* 0x000000000000781c */ /* 0x000fe40003f0f008 */
[----:B------:R-:W-:Y:S02]  /*3250*/  FSEL R190, R60, -INF , !P1 ;  /* 0xff8000003cbe7808 */ /* 0x000fe40004800000 */
[----:B------:R-:W-:Y:S02]  /*3260*/  FMNMX.FTZ R11, R8, R11, !PT ;  /* 0x0000000b080b7209 */ /* 0x000fe40007810000 */
[----:B------:R-:W-:Y:S02]  /*3270*/  FSEL R6, R43, -INF , !P2 ;  /* 0xff8000002b067808 */ /* 0x000fe40005000000 */
[----:B------:R-:W-:-:S02]  /*3280*/  FMNMX.FTZ R12, R190, R11, !PT ;  /* 0x0000000bbe0c7209 */ /* 0x000fc40007810000 */
[----:B------:R-:W-:Y:S02]  /*3290*/  FSEL R192, R56, -INF , !P6 ;  /* 0xff80000038c07808 */ /* 0x000fe40007000000 */
[----:B------:R-:W-:Y:S02]  /*32a0*/  FMNMX.FTZ R11, R26, R27, !PT ;  /* 0x0000001b1a0b7209 */ /* 0x000fe40007810000 */
[----:B------:R-:W-:Y:S02]  /*32b0*/  FMNMX.FTZ R12, R191, R12, !PT ;  /* 0x0000000cbf0c7209 */ /* 0x000fe40007810000 */
[----:B------:R-:W-:Y:S02]  /*32c0*/  ISETP.GE.AND P2, PT, R17, UR12, PT ;  /* 0x0000000c11007c0c */ /* 0x000fe4000bf46270 */
[----:B------:R-:W-:Y:S02]  /*32d0*/  FSEL R195, R62, -INF , !P1 ;  /* 0xff8000003ec37808 */ /* 0x000fe40004800000 */
[----:B------:R-:W-:-:S02]  /*32e0*/  FSEL R193, R57, -INF , !P5 ;  /* 0xff80000039c17808 */ /* 0x000fc40006800000 */
[----:B------:R-:W-:Y:S02]  /*32f0*/  FMNMX.FTZ R11, R22, R11, !PT ;  /* 0x0000000b160b7209 */ /* 0x000fe40007810000 */
[----:B------:R-:W-:Y:S01]  /*3300*/  FMNMX.FTZ R12, R192, R12, !PT ;  /* 0x0000000cc00c7209 */ /* 0x000fe20007810000 */
[----:B------:R-:W-:Y:S06]  /*3310*/  @!P0 BRA `(.L_x_756) ;  /* 0x0000000000948947 */ /* 0x000fec0003800000 */
        /* <DEDUP_REMOVED lines=9> */
[----:B------:R-:W-:-:S05]  /*33b0*/  VIADD R13, R81, UR15 ;  /* 0x0000000f510d7c36 */ /* 0x000fca0008000000 */
[----:B------:R-:W-:Y:S02]  /*33c0*/  LEA.HI.X R15, R80, UR9, R13, 0x1, P1 ;  /* 0x00000009500f7c11 */ /* 0x000fe400088f0c0d */
[----:B------:R-:W-:-:S03]  /*33d0*/  IADD3 R30, P1, R14, UR13, RZ ;  /* 0x0000000d0e1e7c10 */ /* 0x000fc6000ff3e0ff */
[----:B------:R-:W-:Y:S01]  /*33e0*/  @!PT LDS RZ, [RZ] ;  /* 0x00000000fffff984 */ /* 0x000fe20000000800 */
[----:B------:R-:W-:Y:S01]  /*33f0*/  @!PT LDS RZ, [RZ] ;  /* 0x00000000fffff984 */ /* 0x000fe20000000800 */
[----:B------:R-:W-:Y:S01]  /*3400*/  @!PT LDS RZ, [RZ] ;  /* 0x00000000fffff984 */ /* 0x000fe20000000800 */
[----:B------:R1:W-:Y:S01]  /*3410*/  LDGSTS.E.BYPASS.LTC128B.128 [R236+0x8000], desc[UR28][R14.64] ;  /* 0x080000000eec7fae */ /* 0x0003e2000b901d5c */
[----:B------:R-:W-:Y:S02]  /*3420*/  IADD3.X R31, R15, UR10, RZ, P1, !PT ;  /* 0x0000000a0f1f7c10 */ /* 0x000fe40008ffe4ff */
[----:B------:R-:W-:Y:S01]  /*3430*/  IADD3 R28, P1, R30, UR13, RZ ;  /* 0x0000000d1e1c7c10 */ /* 0x000fe2000ff3e0ff */
[----:B------:R1:W-:Y:S03]  /*3440*/  LDGSTS.E.BYPASS.LTC128B.128 [R236+0xa000], desc[UR28][R14.64+0x80] ;  /* 0x0a0000800eec7fae */ /* 0x0003e6000b901d5c */
[----:B------:R-:W-:Y:S01]  /*3450*/  IADD3.X R29, R31, UR10, RZ, P1, !PT ;  /* 0x0000000a1f1d7c10 */ /* 0x000fe20008ffe4ff */
[----:B------:R1:W-:Y:S01]  /*3460*/  LDGSTS.E.BYPASS.LTC128B.128 [R236+0xc000], desc[UR28][R14.64+0x100] ;  /* 0x0c0001000eec7fae */ /* 0x0003e2000b901d5c */
[----:B------:R-:W-:-:S03]  /*3470*/  IADD3 R18, P1, R28, UR13, RZ ;  /* 0x0000000d1c127c10 */ /* 0x000fc6000ff3e0ff */
[----:B------:R1:W-:Y:S01]  /*3480*/  LDGSTS.E.BYPASS.LTC128B.128 [R236+0xe000], desc[UR28][R14.64+0x180] ;  /* 0x0e0001800eec7fae */ /* 0x0003e2000b901d5c */
[----:B------:R-:W-:-:S03]  /*3490*/  IADD3.X R19, R29, UR10, RZ, P1, !PT ;  /* 0x0000000a1d137c10 */ /* 0x000fc60008ffe4ff */
        /* <DEDUP_REMOVED lines=13> */
.L_x_756:
[----:B------:R-:W-:Y:S01]  /*3570*/  FMNMX.FTZ R11, R23, R11, !PT ;  /* 0x0000000b170b7209 */ /* 0x000fe20007810000 */
[----:B------:R-:W-:Y:S01]  /*3580*/  VIADD R3, R3, 0x39 ;  /* 0x0000003903037836 */ /* 0x000fe20000000000 */
[----:B------:R-:W-:Y:S01]  /*3590*/  FSEL R208, R52, -INF , !P4 ;  /* 0xff80000034d07808 */ /* 0x000fe20006000000 */
[----:B------:R-:W-:Y:S01]  /*35a0*/  USHF.L.U32 UR10, UR5, 0x1, URZ ;  /* 0x00000001050a7899 */ /* 0x000fe2000800063f */
[----:B------:R-:W-:Y:S01]  /*35b0*/  FMNMX.FTZ R12, R193, R12, !PT ;  /* 0x0000000cc10c7209 */ /* 0x000fe20007810000 */
[----:B------:R-:W-:Y:S01]  /*35c0*/  IMAD.U32 R167, RZ, RZ, UR25 ;  /* 0x00000019ffa77e24 */ /* 0x000fe2000f8e00ff */
[----:B------:R-:W-:Y:S01]  /*35d0*/  FMNMX.FTZ R11, R4, R11, !PT ;  /* 0x0000000b040b7209 */ /* 0x000fe20007810000 */
[----:B------:R-:W-:Y:S01]  /*35e0*/  IMAD.WIDE.U32 R216, R165, -0x2daee0ad, RZ ;  /* 0xd2511f53a5d87825 */ /* 0x000fe200078e00ff */
[----:B------:R-:W-:Y:S01]  /*35f0*/  FSEL R207, R53, -INF , !P3 ;  /* 0xff80000035cf7808 */ /* 0x000fe20005800000 */
[----:B------:R-:W-:Y:S01]  /*3600*/  UIADD3 UR21, UR32, -0x61c88647, URZ ;  /* 0x9e3779b920157890 */ /* 0x000fe2000fffe03f */
[----:B------:R-:W-:Y:S01]  /*3610*/  FMNMX.FTZ R12, R208, R12, !PT ;  /* 0x0000000cd00c7209 */ /* 0x000fe20007810000 */
[----:B------:R-:W-:Y:S01]  /*3620*/  IMAD R167, R167, 0x4, R79 ;  /* 0x00000004a7a77824 */ /* 0x000fe200078e024f */
[----:B------:R-:W-:Y:S01]  /*3630*/  FMNMX.FTZ R11, R5, R11, !PT ;  /* 0x0000000b050b7209 */ /* 0x000fe20007810000 */
[----:B------:R-:W-:Y:S01]  /*3640*/  UIADD3 UR20, UR33, -0x4498517b, URZ ;  /* 0xbb67ae8521147890 */ /* 0x000fe2000fffe03f */
[----:B------:R-:W-:Y:S01]  /*3650*/  FSEL R206, R64, -INF , !P2 ;  /* 0xff80000040ce7808 */ /* 0x000fe20005000000 */
[----:B------:R-:W-:Y:S01]  /*3660*/  IMAD.WIDE.U32 R214, R167, -0x326172a9, RZ ;  /* 0xcd9e8d57a7d67825 */ /* 0x000fe200078e00ff */
[----:B------:R-:W-:Y:S01]  /*3670*/  FMNMX.FTZ R12, R207, R12, !PT ;  /* 0x0000000ccf0c7209 */ /* 0x000fe20007810000 */
[----:B------:R-:W-:Y:S01]  /*3680*/  UIADD3 UR19, UR32, 0x3c6ef372, URZ ;  /* 0x3c6ef37220137890 */ /* 0x000fe2000fffe03f */
[----:B------:R-:W-:Y:S01]  /*3690*/  FMNMX.FTZ R11, R7, R11, !PT ;  /* 0x0000000b070b7209 */ /* 0x000fe20007810000 */
[----:B------:R-:W-:Y:S01]  /*36a0*/  UIADD3 UR18, UR33, 0x76cf5d0a, URZ ;  /* 0x76cf5d0a21127890 */ /* 0x000fe2000fffe03f */
[----:B------:R-:W-:Y:S01]  /*36b0*/  ISETP.GE.AND P1, PT, R3, UR12, PT ;  /* 0x0000000c03007c0c */ /* 0x000fe2000bf26270 */
[----:B------:R-:W-:Y:S01]  /*36c0*/  UIADD3 UR16, UR33, 0x32370b8f, URZ ;  /* 0x32370b8f21107890 */ /* 0x000fe2000fffe03f */
[----:B------:R-:W-:Y:S01]  /*36d0*/  FMNMX.FTZ R3, R206, R12, !PT ;  /* 0x0000000cce037209 */ /* 0x000fe20007810000 */
[----:B------:R-:W-:Y:S01]  /*36e0*/  ULDC UR9, c[0x0][0x2ec] ;  /* 0x0000bb0000097ab9 */ /* 0x000fe20000000800 */
[----:B------:R-:W-:Y:S01]  /*36f0*/  FMNMX.FTZ R12, R6, R11, !PT ;  /* 0x0000000b060c7209 */ /* 0x000fe20007810000 */
[----:B------:R-:W-:Y:S01]  /*3700*/  UIADD3 UR17, UR32, -0x255992d5, URZ ;  /* 0xdaa66d2b20117890 */ /* 0x000fe2000fffe03f */
[----:B------:R-:W-:Y:S01]  /*3710*/  FSEL R196, R58, -INF , !P6 ;  /* 0xff8000003ac47808 */ /* 0x000fe20007000000 */
[----:B------:R-:W-:Y:S01]  /*3720*/  UIADD3 UR15, UR32, 0x78dde6e4, URZ ;  /* 0x78dde6e4200f7890 */ /* 0x000fe2000fffe03f */
[----:B------:R-:W-:Y:S01]  /*3730*/  FMNMX.FTZ R12, R195, R12, !PT ;  /* 0x0000000cc30c7209 */ /* 0x000fe20007810000 */
[----:B------:R-:W-:Y:S01]  /*3740*/  UIADD3 UR5, UR33, -0x56f99767, URZ ;  /* 0xa906689921057890 */ /* 0x000fe2000fffe03f */
[----:B------:R-:W-:Y:S01]  /*3750*/  FSEL R204, R65, -INF , !P1 ;  /* 0xff80000041cc7808 */ /* 0x000fe20004800000 */
[----:B------:R-:W-:Y:S01]  /*3760*/  UIADD3 UR14, UR33, -0x126145ec, URZ ;  /* 0xed9eba14210e7890 */ /* 0x000fe2000fffe03f */
[----:B------:R-:W-:Y:S01]  /*3770*/  FMNMX.FTZ R12, R197, R12, !PT ;  /* 0x0000000cc50c7209 */ /* 0x000fe20007810000 */
[----:B------:R-:W-:Y:S01]  /*3780*/  IMAD.IADD R228, R77, 0x1, R76 ;  /* 0x000000014de47824 */ /* 0x000fe200078e024c */
[----:B------:R-:W-:Y:S01]  /*3790*/  FSEL R198, R59, -INF , !P5 ;  /* 0xff8000003bc67808 */ /* 0x000fe20006800000 */
[----:B------:R-:W-:Y:S01]  /*37a0*/  UIADD3 UR8, UR32, -0x4ab325aa, URZ ;  /* 0xb54cda5620087890 */ /* 0x000fe2000fffe03f */
[----:B------:R-:W-:Y:S01]  /*37b0*/  FMNMX.FTZ R12, R196, R12, !PT ;  /* 0x0000000cc40c7209 */ /* 0x000fe20007810000 */
[----:B------:R-:W-:Y:S01]  /*37c0*/  ULDC.U8 UR23, c[0x0][0x388] ;  /* 0x0000e20000177ab9 */ /* 0x000fe20000000000 */
[----:B------:R-:W-:Y:S01]  /*37d0*/  FMNMX.FTZ R3, R204, R3, !PT ;  /* 0x00000003cc037209 */ /* 0x000fe20007810000 */
[----:B------:R-:W-:Y:S01]  /*37e0*/  IMAD.U32 R194, RZ, RZ, UR23 ;  /* 0x00000017ffc27e24 */ /* 0x000fe2000f8e00ff */
[----:B------:R-:W-:Y:S01]  /*37f0*/  FSEL R203, R54, -INF , !P4 ;  /* 0xff80000036cb7808 */ /* 0x000fe20006000000 */
[----:B------:R-:W-:Y:S01]  /*3800*/  UIADD3 UR27, UR32, 0x1715609d, URZ ;  /* 0x1715609d201b7890 */ /* 0x000fe2000fffe03f */
[----:B------:R-:W-:Y:S01]  /*3810*/  FMNMX.FTZ R12, R198, R12, !PT ;  /* 0x0000000cc60c7209 */ /* 0x000fe20007810000 */
[----:B------:R-:W2:Y:S01]  /*3820*/  SHFL.BFLY PT, R164, R3, 0x2, 0x1f ;  /* 0x0c401f0003a47f89 */ /* 0x000ea200000e0000 */
[----:B------:R-:W-:Y:S01]  /*3830*/  FSEL R202, R55, -INF , !P3 ;  /* 0xff80000037ca7808 */ /* 0x000fe20005800000 */
[----:B------:R-:W-:Y:S01]  /*3840*/  VIADD R223, R231, 0x800 ;  /* 0x00000800e7df7836 */ /* 0x000fe20000000000 */
[----:B------:R-:W-:Y:S01]  /*3850*/  FMNMX.FTZ R12, R203, R12, !PT ;  /* 0x0000000ccb0c7209 */ /* 0x000fe20007810000 */
[C---:B------:R-:W-:Y:S01]  /*3860*/  VIADD R222, R231.reuse, 0x1000 ;  /* 0x00001000e7de7836 */ /* 0x040fe20000000000 */
[----:B------:R-:W-:Y:S01]  /*3870*/  FSEL R200, R66, -INF , !P2 ;  /* 0xff80000042c87808 */ /* 0x000fe20005000000 */
[C---:B------:R-:W-:Y:S01]  /*3880*/  VIADD R221, R231.reuse, 0x1800 ;  /* 0x00001800e7dd7836 */ /* 0x040fe20000000000 */
[----:B------:R-:W-:Y:S01]  /*3890*/  FMNMX.FTZ R12, R202, R12, !PT ;  /* 0x0000000cca0c7209 */ /* 0x000fe20007810000 */
[----:B------:R-:W-:Y:S01]  /*38a0*/  VIADD R219, R231, 0x2000 ;  /* 0x00002000e7db7836 */ /* 0x000fe20000000000 */
[----:B------:R-:W-:Y:S01]  /*38b0*/  FSEL R199, R67, -INF , !P1 ;  /* 0xff80000043c77808 */ /* 0x000fe20004800000 */
[C---:B------:R-:W-:Y:S01]  /*38c0*/  VIADD R218, R231.reuse, 0x2800 ;  /* 0x00002800e7da7836 */ /* 0x040fe20000000000 */
[----:B------:R-:W-:Y:S01]  /*38d0*/  FMNMX.FTZ R12, R200, R12, !PT ;  /* 0x0000000cc80c7209 */ /* 0x000fe20007810000 */
[----:B------:R-:W-:Y:S01]  /*38e0*/  VIADD R209, R231, 0x7000 ;  /* 0x00007000e7d17836 */ /* 0x000fe20000000000 */
[----:B------:R-:W-:-:S02]  /*38f0*/  LOP3.LUT R166, R78, UR32, RZ, 0x3c, !PT ;  /* 0x000000204ea67c12 */ /* 0x000fc4000f8e3cff */
[----:B------:R-:W-:Y:S02]  /*3900*/  FMNMX.FTZ R12, R199, R12, !PT ;  /* 0x0000000cc70c7209 */ /* 0x000fe40007810000 */
[----:B------:R-:W-:Y:S02]  /*3910*/  LOP3.LUT R212, R215, R166, RZ, 0x3c, !PT ;  /* 0x000000a6d7d47212 */ /* 0x000fe400078e3cff */
[----:B------:R-:W-:Y:S01]  /*3920*/  LEA R228, R228, UR4, 0x1 ;  /* 0x00000004e4e47c11 */ /* 0x000fe2000f8e08ff */
[----:B------:R-:W3:Y:S01]  /*3930*/  SHFL.BFLY PT, R11, R12, 0x2, 0x1f ;  /* 0x0c401f000c0b7f89 */ /* 0x000ee200000e0000 */
[----:B------:R-:W-:Y:S01]  /*3940*/  LEA R194, R194, UR23, 0x10 ;  /* 0x00000017c2c27c11 */ /* 0x000fe2000f8e80ff */
[----:B------:R-:W-:Y:S01]  /*3950*/  IMAD.WIDE.U32 R212, R212, -0x2daee0ad, RZ ;  /* 0xd2511f53d4d47825 */ /* 0x000fe200078e00ff */
[----:B------:R-:W-:Y:S01]  /*3960*/  UIADD3 UR4, UR33, 0x646e171e, URZ ;  /* 0x646e171e21047890 */ /* 0x000fe2000fffe03f */
[----:B--2---:R-:W-:Y:S01]  /*3970*/  FMNMX.FTZ R164, R3, R164, !PT ;  /* 0x000000a403a47209 */ /* 0x004fe20007810000 */
[----:B------:R-:W-:Y:S01]  /*3980*/  LDSM.16.MT88.4 R156, [R228+0x10000] ;  /* 0x01000000e49c783b */ /* 0x000fe20000004200 */
[----:B------:R-:W-:Y:S01]  /*3990*/  IMAD.U32 R3, RZ, RZ, UR10 ;  /* 0x0000000aff037e24 */ /* 0x000fe2000f8e00ff */
[----:B------:R-:W-:Y:S01]  /*39a0*/  LOP3.LUT R210, R213, UR20, R216, 0x96, !PT ;  /* 0x00000014d5d27c12 */ /* 0x000fe2000f8e96d8 */
[--C-:B------:R-:W-:Y:S01]  /*39b0*/  IMAD R226, R2, 0x2, R228.reuse ;  /* 0x0000000202e27824 */ /* 0x100fe200078e02e4 */
[----:B------:R-:W2:Y:S01]  /*39c0*/  SHFL.BFLY PT, R13, R164, 0x1, 0x1f ;  /* 0x0c201f00a40d7f89 */ /* 0x000ea200000e0000 */
[----:B------:R-:W-:Y:S01]  /*39d0*/  IMAD R225, R0, 0x2, R228 ;  /* 0x0000000200e17824 */ /* 0x000fe200078e02e4 */
[----:B------:R-:W-:Y:S01]  /*39e0*/  LOP3.LUT R3, R217, UR33, R3, 0x96, !PT ;  /* 0x00000021d9037c12 */ /* 0x000fe2000f8e9603 */
[----:B------:R-:W-:Y:S01]  /*39f0*/  IMAD.WIDE.U32 R210, R210, -0x326172a9, RZ ;  /* 0xcd9e8d57d2d27825 */ /* 0x000fe200078e00ff */
[----:B------:R-:W-:Y:S01]  /*3a00*/  LDSM.16.MT88.4 R40, [R226+0x10000] ;  /* 0x01000000e228783b */ /* 0x000fe20000004200 */
[----:B------:R-:W-:-:S02]  /*3a10*/  UIADD3 UR10, UR10, 0x1, URZ ;  /* 0x000000010a0a7890 */ /* 0x000fc4000fffe03f */
[----:B-1----:R-:W-:Y:S01]  /*3a20*/  IMAD.WIDE.U32 R14, R3, -0x326172a9, RZ ;  /* 0xcd9e8d57030e7825 */ /* 0x002fe200078e00ff */
[----:B------:R-:W-:Y:S03]  /*3a30*/  LDSM.16.MT88.4 R48, [R225+0x10000] ;  /* 0x01000000e130783b */ /* 0x000fe60000004200 */
[----:B------:R-:W-:Y:S01]  /*3a40*/  IMAD R224, R0, 0x2, R226 ;  /* 0x0000000200e07824 */ /* 0x000fe200078e02e2 */
[----:B------:R-:W-:Y:S01]  /*3a50*/  LOP3.LUT R3, R15, UR21, R214, 0x96, !PT ;  /* 0x000000150f037c12 */ /* 0x000fe2000f8e96d6 */
[----:B------:R-:W-:Y:S01]  /*3a60*/  LDSM.16.MT88.4 R64, [R228+0x12000] ;  /* 0x01200000e440783b */ /* 0x000fe20000004200 */
[----:B------:R-:W-:Y:S02]  /*3a70*/  LOP3.LUT R14, R211, UR19, R14, 0x96, !PT ;  /* 0x00000013d30e7c12 */ /* 0x000fe4000f8e960e */
[----:B---3--:R-:W-:Y:S01]  /*3a80*/  FMNMX.FTZ R11, R12, R11, !PT ;  /* 0x0000000b0c0b7209 */ /* 0x008fe20007810000 */
[----:B------:R-:W-:Y:S01]  /*3a90*/  IMAD.WIDE.U32 R18, R3, -0x2daee0ad, RZ ;  /* 0xd2511f5303127825 */ /* 0x000fe200078e00ff */
[----:B------:R-:W-:Y:S03]  /*3aa0*/  LDSM.16.MT88.4 R56, [R224+0x10000] ;  /* 0x01000000e038783b */ /* 0x000fe60000004200 */
[----:B------:R-:W-:Y:S01]  /*3ab0*/  IMAD.WIDE.U32 R14, R14, -0x2daee0ad, RZ ;  /* 0xd2511f530e0e7825 */ /* 0x000fe200078e00ff */
[----:B------:R-:W1:Y:S01]  /*3ac0*/  SHFL.BFLY PT, R3, R11, 0x1, 0x1f ;  /* 0x0c201f000b037f89 */ /* 0x000e6200000e0000 */
[----:B------:R-:W-:-:S02]  /*3ad0*/  LOP3.LUT R12, R19, UR18, R212, 0x96, !PT ;  /* 0x00000012130c7c12 */ /* 0x000fc4000f8e96d4 */
[----:B--2---:R-:W-:Y:S01]  /*3ae0*/  FMNMX.FTZ R164, R164, R13, !PT ;  /* 0x0000000da4a47209 */ /* 0x004fe20007810000 */
[----:B------:R-:W2:Y:S01]  /*3af0*/  LDSM.16.MT88.4 R72, [R226+0x12000] ;  /* 0x01200000e248783b */ /* 0x000ea20000004200 */
[----:B------:R-:W-:Y:S01]  /*3b00*/  LOP3.LUT R18, R15, UR16, R18, 0x96, !PT ;  /* 0x000000100f127c12 */ /* 0x000fe2000f8e9612 */
[----:B------:R-:W-:Y:S01]  /*3b10*/  IMAD.WIDE.U32 R12, R12, -0x326172a9, RZ ;  /* 0xcd9e8d570c0c7825 */ /* 0x000fe200078e00ff */
[----:B------:R-:W-:-:S03]  /*3b20*/  FSETP.NEU.FTZ.AND P1, PT, R164, -INF , PT ;  /* 0xff800000a400780b */ /* 0x000fc60003f3d000 */
[----:B------:R-:W-:Y:S01]  /*3b30*/  FMUL.FTZ R205, R164, UR9 ;  /* 0x00000009a4cd7c20 */ /* 0x000fe20008410000 */
[----:B------:R-:W3:Y:S01]  /*3b40*/  LDSM.16.MT88.4 R80, [R225+0x12000] ;  /* 0x01200000e150783b */ /* 0x000ee20000004200 */
[----:B------:R-:W-:Y:S01]  /*3b50*/  IMAD.WIDE.U32 R18, R18, -0x326172a9, RZ ;  /* 0xcd9e8d5712127825 */ /* 0x000fe200078e00ff */
[----:B------:R-:W-:Y:S02]  /*3b60*/  LOP3.LUT R13, R13, UR17, R210, 0x96, !PT ;  /* 0x000000110d0d7c12 */ /* 0x000fe4000f8e96d2 */
[----:B------:R-:W-:Y:S01]  /*3b70*/  FSEL R205, R205, RZ, P1 ;  /* 0x000000ffcdcd7208 */ /* 0x000fe20000800000 */
[----:B------:R-:W4:Y:S01]  /*3b80*/  LDSM.16.MT88.4 R88, [R224+0x12000] ;  /* 0x01200000e058783b */ /* 0x000f220000004200 */
[----:B------:R-:W-:-:S03]  /*3b90*/  LOP3.LUT R12, R19, UR15, R12, 0x96, !PT ;  /* 0x0000000f130c7c12 */ /* 0x000fc6000f8e960c */
[--C-:B------:R-:W-:Y:S01]  /*3ba0*/  FFMA.FTZ R189, R24, UR9, -R205.reuse ;  /* 0x0000000918bd7c23 */ /* 0x100fe200080108cd */
[----:B------:R-:W-:Y:S01]  /*3bb0*/  FFMA.FTZ R188, R25, UR9, -R205 ;  /* 0x0000000919bc7c23 */ /* 0x000fe200080108cd */
[----:B------:R-:W-:-:S04]  /*3bc0*/  IMAD.WIDE.U32 R24, R13, -0x2daee0ad, RZ ;  /* 0xd2511f530d187825 */ /* 0x000fc800078e00ff */
[--C-:B------:R-:W-:Y:S01]  /*3bd0*/  FFMA.FTZ R185, R20, UR9, -R205.reuse ;  /* 0x0000000914b97c23 */ /* 0x100fe200080108cd */
[--C-:B------:R-:W-:Y:S01]  /*3be0*/  FFMA.FTZ R182, R21, UR9, -R205.reuse ;  /* 0x0000000915b67c23 */ /* 0x100fe200080108cd */
[--C-:B------:R-:W-:Y:S01]  /*3bf0*/  FFMA.FTZ R177, R10, UR9, -R205.reuse ;  /* 0x000000090ab17c23 */ /* 0x100fe200080108cd */
[----:B-1----:R-:W-:Y:S01]  /*3c00*/  FMNMX.FTZ R3, R11, R3, !PT ;  /* 0x000000030b037209 */ /* 0x002fe20007810000 */
[----:B------:R-:W-:Y:S01]  /*3c10*/  IMAD.WIDE.U32 R12, R12, -0x2daee0ad, RZ ;  /* 0xd2511f530c0c7825 */ /* 0x000fe200078e00ff */
[----:B------:R-:W-:Y:S01]  /*3c20*/  LOP3.LUT R14, R25, UR14, R14, 0x96, !PT ;  /* 0x0000000e190e7c12 */ /* 0x000fe2000f8e960e */
[----:B------:R-:W-:Y:S01]  /*3c30*/  MUFU.EX2 R189, R189 ;  /* 0x000000bd00bd7308 */ /* 0x000fe20000000800 */
[C---:B------:R-:W-:Y:S01]  /*3c40*/  FSETP.NEU.FTZ.AND P1, PT, R3.reuse, -INF , PT ;  /* 0xff8000000300780b */ /* 0x040fe20003f3d000 */
[----:B------:R-:W-:Y:S01]  /*3c50*/  FMUL.FTZ R201, R3, UR9 ;  /* 0x0000000903c97c20 */ /* 0x000fe20008410000 */
[----:B------:R-:W-:Y:S01]  /*3c60*/  LOP3.LUT R11, R13, UR5, R24, 0x96, !PT ;  /* 0x000000050d0b7c12 */ /* 0x000fe2000f8e9618 */
[----:B------:R-:W-:Y:S01]  /*3c70*/  IMAD.WIDE.U32 R14, R14, -0x326172a9, RZ ;  /* 0xcd9e8d570e0e7825 */ /* 0x000fe200078e00ff */
[----:B------:R-:W1:Y:S03]  /*3c80*/  LDSM.16.MT88.4 R96, [R228+0x14000] ;  /* 0x01400000e460783b */ /* 0x000e660000004200 */
[--C-:B------:R-:W-:Y:S01]  /*3c90*/  FFMA.FTZ R179, R9, UR9, -R205.reuse ;  /* 0x0000000909b37c23 */ /* 0x100fe200080108cd */
[----:B------:R-:W-:Y:S01]  /*3ca0*/  FSEL R201, R201, RZ, P1 ;  /* 0x000000ffc9c97208 */ /* 0x000fe20000800000 */
[----:B------:R-:W-:Y:S01]  /*3cb0*/  IMAD.WIDE.U32 R20, R11, -0x326172a9, RZ ;  /* 0xcd9e8d570b147825 */ /* 0x000fe200078e00ff */
[----:B------:R-:W-:Y:S01]  /*3cc0*/  MUFU.EX2 R188, R188 ;  /* 0x000000bc00bc7308 */ /* 0x000fe20000000800 */
[----:B------:R-:W5:Y:S02]  /*3cd0*/  LDSM.16.MT88.4 R104, [R226+0x14000] ;  /* 0x01400000e268783b */ /* 0x000f640000004200 */
[----:B------:R-:W-:Y:S01]  /*3ce0*/  FFMA.FTZ R181, R16, UR9, -R205 ;  /* 0x0000000910b57c23 */ /* 0x000fe200080108cd */
[--C-:B------:R-:W-:Y:S01]  /*3cf0*/  FFMA.FTZ R186, R22, UR9, -R201.reuse ;  /* 0x0000000916ba7c23 */ /* 0x100fe200080108c9 */
[--C-:B------:R-:W-:Y:S01]  /*3d00*/  FFMA.FTZ R183, R23, UR9, -R201.reuse ;  /* 0x0000000917b77c23 */ /* 0x100fe200080108c9 */
[--C-:B------:R-:W-:Y:S01]  /*3d10*/  SHF.R.U32.HI R13, RZ, 0x10, R20.reuse ;  /* 0x00000010ff0d7819 */ /* 0x100fe20000011614 */
[--C-:B------:R-:W-:Y:S01]  /*3d20*/  FFMA.FTZ R184, R26, UR9, -R201.reuse ;  /* 0x000000091ab87c23 */ /* 0x100fe200080108c9 */
[----:B------:R-:W-:Y:S01]  /*3d30*/  SHF.R.U32.HI R151, RZ, 0x18, R20 ;  /* 0x00000018ff977819 */ /* 0x000fe20000011614 */
[--C-:B------:R-:W-:Y:S01]  /*3d40*/  FFMA.FTZ R187, R27, UR9, -R201.reuse ;  /* 0x000000091bbb7c23 */ /* 0x100fe200080108c9 */
[----:B------:R-:W-:Y:S01]  /*3d50*/  MUFU.EX2 R186, R186 ;  /* 0x000000ba00ba7308 */ /* 0x000fe20000000800 */
[----:B------:R-:W-:Y:S01]  /*3d60*/  LOP3.LUT R2, R13, 0xff, RZ, 0xc0, !PT ;  /* 0x000000ff0d027812 */ /* 0x000fe200078ec0ff */
[----:B------:R-:W-:Y:S01]  /*3d70*/  FFMA.FTZ R176, R7, UR9, -R201 ;  /* 0x0000000907b07c23 */ /* 0x000fe200080108c9 */
[----:B------:R-:W-:Y:S01]  /*3d80*/  LOP3.LUT R11, R21, UR8, R14, 0x96, !PT ;  /* 0x00000008150b7c12 */ /* 0x000fe2000f8e960e */
[----:B------:R-:W5:Y:S01]  /*3d90*/  LDSM.16.MT88.4 R112, [R225+0x14000] ;  /* 0x01400000e170783b */ /* 0x000f620000004200 */
[----:B------:R-:W-:Y:S01]  /*3da0*/  PRMT R151, R2, 0x5410, R151 ;  /* 0x0000541002977816 */ /* 0x000fe20000000097 */
[--C-:B------:R-:W-:Y:S01]  /*3db0*/  FFMA.FTZ R6, R6, UR9, -R201.reuse ;  /* 0x0000000906067c23 */ /* 0x100fe200080108c9 */
[C---:B------:R-:W-:Y:S01]  /*3dc0*/  LOP3.LUT R0, R11.reuse, 0xffff, RZ, 0xc0, !PT ;  /* 0x0000ffff0b007812 */ /* 0x040fe200078ec0ff */
[----:B------:R-:W2:Y:S01]  /*3dd0*/  MUFU.EX2 R183, R183 ;  /* 0x000000b700b77308 */ /* 0x000ea20000000800 */
[----:B------:R-:W-:Y:S01]  /*3de0*/  LOP3.LUT R14, R20, 0xffff, RZ, 0xc0, !PT ;  /* 0x0000ffff140e7812 */ /* 0x000fe200078ec0ff */
[----:B------:R-:W5:Y:S01]  /*3df0*/  LDSM.16.MT88.4 R120, [R224+0x14000] ;  /* 0x01400000e078783b */ /* 0x000f620000004200 */
[----:B------:R-:W-:Y:S01]  /*3e00*/  LOP3.LUT R148, R11, 0xff, RZ, 0xc0, !PT ;  /* 0x000000ff0b947812 */ /* 0x000fe200078ec0ff */
[----:B------:R-:W-:Y:S01]  /*3e10*/  FFMA.FTZ R180, R4, UR9, -R201 ;  /* 0x0000000904b47c23 */ /* 0x000fe200080108c9 */
[--C-:B------:R-:W-:Y:S01]  /*3e20*/  SHF.R.U32.HI R149, RZ, 0x10, R11.reuse ;  /* 0x00000010ff957819 */ /* 0x100fe2000001160b */
[----:B------:R-:W5:Y:S01]  /*3e30*/  LDSM.16.MT88.4 R128, [R228+0x16000] ;  /* 0x01600000e480783b */ /* 0x000f620000004200 */
[----:B------:R-:W-:Y:S01]  /*3e40*/  SHF.R.U32.HI R0, RZ, 0x8, R0 ;  /* 0x00000008ff007819 */ /* 0x000fe20000011600 */
[----:B------:R-:W-:Y:S01]  /*3e50*/  MUFU.EX2 R185, R185 ;  /* 0x000000b900b97308 */ /* 0x000fe20000000800 */
[----:B------:R-:W-:Y:S01]  /*3e60*/  SHF.R.U32.HI R2, RZ, 0x18, R11 ;  /* 0x00000018ff027819 */ /* 0x000fe2000001160b */
[----:B------:R-:W5:Y:S01]  /*3e70*/  LDSM.16.MT88.4 R136, [R226+0x16000] ;  /* 0x01600000e288783b */ /* 0x000f620000004200 */
[--C-:B------:R-:W-:Y:S01]  /*3e80*/  HSET2.LE.AND R151, R151, R194.reuse, PT ;  /* 0x000000c297977233 */ /* 0x100fe20003803000 */
[----:B------:R-:W-:Y:S01]  /*3e90*/  FFMA.FTZ R178, R5, UR9, -R201 ;  /* 0x0000000905b27c23 */ /* 0x000fe200080108c9 */
[----:B------:R-:W-:Y:S01]  /*3ea0*/  LOP3.LUT R150, R20, 0xff, RZ, 0xc0, !PT ;  /* 0x000000ff14967812 */ /* 0x000fe200078ec0ff */
[----:B------:R-:W5:Y:S01]  /*3eb0*/  LDSM.16.MT88.4 R152, [R225+0x16000] ;  /* 0x01600000e198783b */ /* 0x000f620000004200 */
[----:B------:R-:W-:Y:S01]  /*3ec0*/  SHF.R.U32.HI R14, RZ, 0x8, R14 ;  /* 0x00000008ff0e7819 */ /* 0x000fe2000001160e */
[----:B------:R-:W3:Y:S01]  /*3ed0*/  MUFU.EX2 R182, R182 ;  /* 0x000000b600b67308 */ /* 0x000ee20000000800 */
[----:B--2---:R-:W-:Y:S01]  /*3ee0*/  F2FP.F16.F32.PACK_AB R11, R183, R186 ;  /* 0x000000bab70b723e */ /* 0x004fe200000000ff */
[----:B------:R-:W-:Y:S01]  /*3ef0*/  LDSM.16.MT88.4 R24, [R226+0x10800] ;  /* 0x01080000e218783b */ /* 0x000fe20000004200 */
[----:B------:R-:W-:Y:S01]  /*3f00*/  PRMT R148, R148, 0x5410, R0 ;  /* 0x0000541094947816 */ /* 0x000fe20000000000 */
[--C-:B------:R-:W-:Y:S01]  /*3f10*/  FFMA.FTZ R190, R190, UR9, -R205.reuse ;  /* 0x00000009bebe7c23 */ /* 0x100fe200080108cd */
[----:B------:R-:W-:Y:S01]  /*3f20*/  PRMT R150, R150, 0x5410, R14 ;  /* 0x0000541096967816 */ /* 0x000fe2000000000e */
[----:B------:R-:W-:Y:S01]  /*3f30*/  LDSM.16.MT88.4 R20, [R226+0x12800] ;  /* 0x01280000e214783b */ /* 0x000fe20000004200 */
[----:B------:R-:W-:Y:S01]  /*3f40*/  LOP3.LUT R149, R149, 0xff, RZ, 0xc0, !PT ;  /* 0x000000ff95957812 */ /* 0x000fe200078ec0ff */
[----:B------:R-:W-:Y:S01]  /*3f50*/  MUFU.EX2 R184, R184 ;  /* 0x000000b800b87308 */ /* 0x000fe20000000800 */
[----:B------:R-:W-:Y:S01]  /*3f60*/  LOP3.LUT R151, R151, R11, RZ, 0xc0, !PT ;  /* 0x0000000b97977212 */ /* 0x000fe200078ec0ff */
[----:B------:R-:W-:Y:S01]  /*3f70*/  LDSM.16.MT88.4 R28, [R225+0x12800] ;  /* 0x01280000e11c783b */ /* 0x000fe20000004200 */
[----:B------:R-:W-:Y:S01]  /*3f80*/  LOP3.LUT R11, R15, UR27, R18, 0x96, !PT ;  /* 0x0000001b0f0b7c12 */ /* 0x000fe2000f8e9612 */
[--C-:B------:R-:W-:Y:S01]  /*3f90*/  FFMA.FTZ R191, R191, UR9, -R205.reuse ;  /* 0x00000009bfbf7c23 */ /* 0x100fe200080108cd */
[----:B------:R-:W-:Y:S01]  /*3fa0*/  PRMT R149, R149, 0x5410, R2 ;  /* 0x0000541095957816 */ /* 0x000fe20000000002 */
[----:B------:R-:W-:Y:S01]  /*3fb0*/  LDSM.16.MT88.4 R172, [R228+0x10800] ;  /* 0x01080000e4ac783b */ /* 0x000fe20000004200 */
[--C-:B------:R-:W-:Y:S01]  /*3fc0*/  HSET2.LE.AND R148, R148, R194.reuse, PT ;  /* 0x000000c294947233 */ /* 0x100fe20003803000 */
[----:B------:R-:W2:Y:S01]  /*3fd0*/  MUFU.EX2 R187, R187 ;  /* 0x000000bb00bb7308 */ /* 0x000ea20000000800 */
[--C-:B------:R-:W-:Y:S01]  /*3fe0*/  HSET2.LE.AND R150, R150, R194.reuse, PT ;  /* 0x000000c296967233 */ /* 0x100fe20003803000 */
[----:B------:R-:W-:Y:S01]  /*3ff0*/  IMAD.WIDE.U32 R10, R11, -0x2daee0ad, RZ ;  /* 0xd2511f530b0a7825 */ /* 0x000fe200078e00ff */
[----:B------:R-:W-:Y:S01]  /*4000*/  F2FP.F16.F32.PACK_AB R2, R188, R189 ;  /* 0x000000bdbc02723e */ /* 0x000fe200000000ff */
[----:B------:R-:W-:Y:S01]  /*4010*/  LDSM.16.MT88.4 R168, [R225+0x10800] ;  /* 0x01080000e1a8783b */ /* 0x000fe20000004200 */
[----:B---3--:R-:W-:Y:S01]  /*4020*/  F2FP.F16.F32.PACK_AB R0, R182, R185 ;  /* 0x000000b9b600723e */ /* 0x008fe200000000ff */
[--C-:B------:R-:W-:Y:S01]  /*4030*/  FFMA.FTZ R192, R192, UR9, -R205.reuse ;  /* 0x00000009c0c07c23 */ /* 0x100fe200080108cd */
[----:B------:R-:W-:Y:S01]  /*4040*/  LOP3.LUT R148, R148, R2, RZ, 0xc0, !PT ;  /* 0x0000000294947212 */ /* 0x000fe200078ec0ff */
[--C-:B------:R-:W-:Y:S01]  /*4050*/  FFMA.FTZ R2, R8, UR9, -R205.reuse ;  /* 0x0000000908027c23 */ /* 0x100fe200080108cd */
[----:B------:R-:W-:Y:S01]  /*4060*/  LOP3.LUT R150, R150, R0, RZ, 0xc0, !PT ;  /* 0x0000000096967212 */ /* 0x000fe200078ec0ff */
[----:B------:R-:W-:Y:S01]  /*4070*/  MUFU.EX2 R177, R177 ;  /* 0x000000b100b17308 */ /* 0x000fe20000000800 */
[--C-:B------:R-:W-:Y:S01]  /*4080*/  HSET2.LE.AND R149, R149, R194.reuse, PT ;  /* 0x000000c295957233 */ /* 0x100fe20003803000 */
[----:B------:R-:W-:Y:S01]  /*4090*/  LDSM.16.MT88.4 R32, [R228+0x12800] ;  /* 0x01280000e420783b */ /* 0x000fe20000004200 */
[C---:B------:R-:W-:Y:S01]  /*40a0*/  LOP3.LUT R8, R10.reuse, 0xffff, RZ, 0xc0, !PT ;  /* 0x0000ffff0a087812 */ /* 0x040fe200078ec0ff */
[----:B------:R-:W-:Y:S01]  /*40b0*/  FFMA.FTZ R193, R193, UR9, -R205 ;  /* 0x00000009c1c17c23 */ /* 0x000fe200080108cd */
[----:B------:R-:W-:Y:S01]  /*40c0*/  LOP3.LUT R13, R11, UR4, R12, 0x96, !PT ;  /* 0x000000040b0d7c12 */ /* 0x000fe2000f8e960c */
[--C-:B------:R-:W-:Y:S01]  /*40d0*/  FFMA.FTZ R195, R195, UR9, -R201.reuse ;  /* 0x00000009c3c37c23 */ /* 0x100fe200080108c9 */
[----:B--2---:R-:W-:Y:S01]  /*40e0*/  F2FP.F16.F32.PACK_AB R0, R187, R184 ;  /* 0x000000b8bb00723e */ /* 0x004fe200000000ff */
[----:B------:R-:W2:Y:S01]  /*40f0*/  MUFU.EX2 R2, R2 ;  /* 0x0000000200027308 */ /* 0x000ea20000000800 */
[----:B------:R-:W-:Y:S01]  /*4100*/  LOP3.LUT R14, R10, 0xff, RZ, 0xc0, !PT ;  /* 0x000000ff0a0e7812 */ /* 0x000fe200078ec0ff */
[--C-:B------:R-:W-:Y:S01]  /*4110*/  FFMA.FTZ R197, R197, UR9, -R201.reuse ;  /* 0x00000009c5c57c23 */ /* 0x100fe200080108c9 */
[----:B------:R-:W-:Y:S01]  /*4120*/  LOP3.LUT R149, R149, R0, RZ, 0xc0, !PT ;  /* 0x0000000095957212 */ /* 0x000fe200078ec0ff */
[--C-:B------:R-:W-:Y:S01]  /*4130*/  FFMA.FTZ R196, R196, UR9, -R201.reuse ;  /* 0x00000009c4c47c23 */ /* 0x100fe200080108c9 */
[--C-:B------:R-:W-:Y:S01]  /*4140*/  SHF.R.U32.HI R15, RZ, 0x10, R10.reuse ;  /* 0x00000010ff0f7819 */ /* 0x100fe2000001160a */
[----:B------:R-:W-:Y:S01]  /*4150*/  FFMA.FTZ R198, R198, UR9, -R201 ;  /* 0x00000009c6c67c23 */ /* 0x000fe200080108c9 */
[----:B------:R-:W-:Y:S01]  /*4160*/  SHF.R.U32.HI R0, RZ, 0x18, R10 ;  /* 0x00000018ff007819 */ /* 0x000fe2000001160a */
[----:B------:R-:W-:Y:S01]  /*4170*/  MUFU.EX2 R176, R176 ;  /* 0x000000b000b07308 */ /* 0x000fe20000000800 */
[----:B------:R-:W-:Y:S01]  /*4180*/  SHF.R.U32.HI R7, RZ, 0x8, R8 ;  /* 0x00000008ff077819 */ /* 0x000fe20000011608 */
[C---:B------:R-:W-:Y:S01]  /*4190*/  HMMA.16816.F32 R36, R148.reuse, R40, RZ ;  /* 0x000000289424723c */ /* 0x040fe200000018ff */
[----:B------:R-:W3:Y:S01]  /*41a0*/  LDSM.16.MT88.4 R8, [R224+0x16000] ;  /* 0x01600000e008783b */ /* 0x000ee20000004200 */
[----:B------:R-:W-:Y:S01]  /*41b0*/  LOP3.LUT R15, R15, 0xff, RZ, 0xc0, !PT ;  /* 0x000000ff0f0f7812 */ /* 0x000fe200078ec0ff */
[----:B------:R-:W-:Y:S01]  /*41c0*/  FFMA.FTZ R208, R208, UR9, -R205 ;  /* 0x00000009d0d07c23 */ /* 0x000fe200080108cd */
[----:B------:R-:W-:Y:S01]  /*41d0*/  PRMT R14, R14, 0x5410, R7 ;  /* 0x000054100e0e7816 */ /* 0x000fe20000000007 */
[----:B------:R-:W-:Y:S01]  /*41e0*/  FFMA.FTZ R207, R207, UR9, -R205 ;  /* 0x00000009cfcf7c23 */ /* 0x000fe200080108cd */
[----:B------:R-:W-:Y:S01]  /*41f0*/  PRMT R15, R15, 0x5410, R0 ;  /* 0x000054100f0f7816 */ /* 0x000fe20000000000 */
[----:B------:R-:W-:Y:S01]  /*4200*/  MUFU.EX2 R181, R181 ;  /* 0x000000b500b57308 */ /* 0x000fe20000000800 */
[----:B------:R-:W-:Y:S01]  /*4210*/  SHF.R.U32.HI R7, RZ, 0x10, R13 ;  /* 0x00000010ff077819 */ /* 0x000fe2000001160d */
[C---:B------:R-:W-:Y:S01]  /*4220*/  HMMA.16816.F32 R40, R148.reuse, R42, RZ ;  /* 0x0000002a9428723c */ /* 0x040fe200000018ff */
[----:B------:R-:W-:Y:S01]  /*4230*/  LOP3.LUT R12, R13, 0xff, RZ, 0xc0, !PT ;  /* 0x000000ff0d0c7812 */ /* 0x000fe200078ec0ff */
[----:B------:R-:W-:Y:S01]  /*4240*/  FFMA.FTZ R206, R206, UR9, -R205 ;  /* 0x00000009cece7c23 */ /* 0x000fe200080108cd */
[----:B------:R-:W-:Y:S01]  /*4250*/  SHF.R.U32.HI R4, RZ, 0x18, R13 ;  /* 0x00000018ff047819 */ /* 0x000fe2000001160d */
[----:B------:R-:W-:Y:S01]  /*4260*/  FFMA.FTZ R247, R204, UR9, -R205 ;  /* 0x00000009ccf77c23 */ /* 0x000fe200080108cd */
[--C-:B------:R-:W-:Y:S01]  /*4270*/  HSET2.LE.AND R14, R14, R194.reuse, PT ;  /* 0x000000c20e0e7233 */ /* 0x100fe20003803000 */
[----:B------:R4:W1:Y:S01]  /*4280*/  MUFU.EX2 R0, R6 ;  /* 0x0000000600007308 */ /* 0x0008620000000800 */
[----:B------:R-:W-:Y:S01]  /*4290*/  HSET2.LE.AND R15, R15, R194, PT ;  /* 0x000000c20f0f7233 */ /* 0x000fe20003803000 */
[C---:B------:R-:W-:Y:S01]  /*42a0*/  HMMA.16816.F32 R160, R148.reuse, R156, RZ ;  /* 0x0000009c94a0723c */ /* 0x040fe200000018ff */
[----:B--2---:R-:W-:Y:S01]  /*42b0*/  F2FP.F16.F32.PACK_AB R17, R2, R177 ;  /* 0x000000b10211723e */ /* 0x004fe200000000ff */
[--C-:B------:R-:W-:Y:S01]  /*42c0*/  FFMA.FTZ R203, R203, UR9, -R201.reuse ;  /* 0x00000009cbcb7c23 */ /* 0x100fe200080108c9 */
[--C-:B------:R-:W-:Y:S01]  /*42d0*/  FFMA.FTZ R202, R202, UR9, -R201.reuse ;  /* 0x00000009caca7c23 */ /* 0x100fe200080108c9 */
[--C-:B------:R-:W-:Y:S01]  /*42e0*/  FFMA.FTZ R246, R199, UR9, -R201.reuse ;  /* 0x00000009c7f67c23 */ /* 0x100fe200080108c9 */
[----:B------:R-:W-:Y:S01]  /*42f0*/  LOP3.LUT R14, R14, R17, RZ, 0xc0, !PT ;  /* 0x000000110e0e7212 */ /* 0x000fe200078ec0ff */
[----:B------:R-:W2:Y:S01]  /*4300*/  MUFU.EX2 R179, R179 ;  /* 0x000000b300b37308 */ /* 0x000ea20000000800 */
[----:B------:R-:W-:Y:S01]  /*4310*/  HMMA.16816.F32 R44, R148, R48, RZ ;  /* 0x00000030942c723c */ /* 0x000fe200000018ff */
[----:B------:R-:W-:Y:S01]  /*4320*/  FFMA.FTZ R200, R200, UR9, -R201 ;  /* 0x00000009c8c87c23 */ /* 0x000fe200080108c9 */
[----:B------:R-:W-:Y:S01]  /*4330*/  FADD.FTZ R188, R189, R188 ;  /* 0x000000bcbdbc7221 */ /* 0x000fe20000010000 */
[----:B------:R-:W-:-:S03]  /*4340*/  FADD.FTZ R184, R184, R187 ;  /* 0x000000bbb8b87221 */ /* 0x000fc60000010000 */
[C---:B------:R-:W-:Y:S01]  /*4350*/  HMMA.16816.F32 R52, R148.reuse, R56, RZ ;  /* 0x000000389434723c */ /* 0x040fe200000018ff */
[----:B------:R-:W5:Y:S01]  /*4360*/  MUFU.EX2 R180, R180 ;  /* 0x000000b400b47308 */ /* 0x000f620000000800 */
[----:B----4-:R-:W-:Y:S01]  /*4370*/  LOP3.LUT R6, R13, 0xffff, RZ, 0xc0, !PT ;  /* 0x0000ffff0d067812 */ /* 0x010fe200078ec0ff */
[----:B------:R-:W-:Y:S01]  /*4380*/  FADD.FTZ R188, R185, R188 ;  /* 0x000000bcb9bc7221 */ /* 0x000fe20000010000 */
[----:B------:R-:W-:Y:S01]  /*4390*/  LOP3.LUT R13, R7, 0xff, RZ, 0xc0, !PT ;  /* 0x000000ff070d7812 */ /* 0x000fe200078ec0ff */
[----:B------:R-:W-:Y:S01]  /*43a0*/  FADD.FTZ R186, R186, R184 ;  /* 0x000000b8baba7221 */ /* 0x000fe20000010000 */
[----:B------:R-:W-:Y:S01]  /*43b0*/  SHF.R.U32.HI R6, RZ, 0x8, R6 ;  /* 0x00000008ff067819 */ /* 0x000fe20000011606 */
[C---:B------:R-:W-:Y:S01]  /*43c0*/  HMMA.16816.F32 R60, R148.reuse, R64, RZ ;  /* 0x00000040943c723c */ /* 0x040fe200000018ff */
[----:B------:R-:W-:Y:S01]  /*43d0*/  PRMT R13, R13, 0x5410, R4 ;  /* 0x000054100d0d7816 */ /* 0x000fe20000000004 */
[----:B------:R-:W4:Y:S01]  /*43e0*/  MUFU.EX2 R178, R178 ;  /* 0x000000b200b27308 */ /* 0x000f220000000800 */
[----:B------:R-:W-:Y:S01]  /*43f0*/  PRMT R12, R12, 0x5410, R6 ;  /* 0x000054100c0c7816 */ /* 0x000fe20000000006 */
[----:B------:R-:W-:Y:S01]  /*4400*/  FADD.FTZ R188, R182, R188 ;  /* 0x000000bcb6bc7221 */ /* 0x000fe20000010000 */
[----:B------:R-:W3:Y:S01]  /*4410*/  LDSM.16.MT88.4 R4, [R224+0x10800] ;  /* 0x01080000e004783b */ /* 0x000ee20000004200 */
[----:B-1----:R-:W-:Y:S01]  /*4420*/  F2FP.F16.F32.PACK_AB R16, R0, R176 ;  /* 0x000000b00010723e */ /* 0x002fe200000000ff */
[C---:B------:R-:W-:Y:S01]  /*4430*/  HMMA.16816.F32 R68, R148.reuse, R72, RZ ;  /* 0x000000489444723c */ /* 0x040fe200000018ff */
[--C-:B------:R-:W-:Y:S01]  /*4440*/  HSET2.LE.AND R12, R12, R194.reuse, PT ;  /* 0x000000c20c0c7233 */ /* 0x100fe20003803000 */
[----:B------:R-:W-:Y:S01]  /*4450*/  FADD.FTZ R186, R183, R186 ;  /* 0x000000bab7ba7221 */ /* 0x000fe20000010000 */
[----:B------:R-:W-:Y:S01]  /*4460*/  LOP3.LUT R15, R15, R16, RZ, 0xc0, !PT ;  /* 0x000000100f0f7212 */ /* 0x000fe200078ec0ff */
[----:B------:R-:W-:Y:S01]  /*4470*/  MUFU.EX2 R190, R190 ;  /* 0x000000be00be7308 */ /* 0x000fe20000000800 */
[----:B--2---:R-:W-:Y:S01]  /*4480*/  F2FP.F16.F32.PACK_AB R17, R179, R181 ;  /* 0x000000b5b311723e */ /* 0x004fe200000000ff */
[C---:B------:R-:W-:Y:S01]  /*4490*/  HMMA.16816.F32 R76, R148.reuse, R80, RZ ;  /* 0x00000050944c723c */ /* 0x040fe200000018ff */
[----:B------:R-:W-:Y:S01]  /*44a0*/  HSET2.LE.AND R13, R13, R194, PT ;  /* 0x000000c20d0d7233 */ /* 0x000fe20003803000 */
[----:B------:R-:W-:Y:S01]  /*44b0*/  FADD.FTZ R188, R181, R188 ;  /* 0x000000bcb5bc7221 */ /* 0x000fe20000010000 */
[----:B------:R-:W-:Y:S01]  /*44c0*/  LOP3.LUT R12, R12, R17, RZ, 0xc0, !PT ;  /* 0x000000110c0c7212 */ /* 0x000fe200078ec0ff */
[----:B-----5:R-:W-:Y:S01]  /*44d0*/  FADD.FTZ R186, R180, R186 ;  /* 0x000000bab4ba7221 */ /* 0x020fe20000010000 */
[C---:B----4-:R-:W-:Y:S01]  /*44e0*/  F2FP.F16.F32.PACK_AB R16, R178.reuse, R180 ;  /* 0x000000b4b210723e */ /* 0x050fe200000000ff */
[C---:B------:R-:W-:Y:S01]  /*44f0*/  HMMA.16816.F32 R84, R148.reuse, R88, RZ ;  /* 0x000000589454723c */ /* 0x040fe200000018ff */
[----:B------:R-:W1:Y:S01]  /*4500*/  MUFU.EX2 R191, R191 ;  /* 0x000000bf00bf7308 */ /* 0x000e620000000800 */
[----:B------:R-:W-:Y:S01]  /*4510*/  FADD.FTZ R188, R179, R188 ;  /* 0x000000bcb3bc7221 */ /* 0x000fe20000010000 */
[----:B------:R-:W-:Y:S01]  /*4520*/  LOP3.LUT R13, R13, R16, RZ, 0xc0, !PT ;  /* 0x000000100d0d7212 */ /* 0x000fe200078ec0ff */
[----:B------:R-:W-:Y:S01]  /*4530*/  FADD.FTZ R186, R178, R186 ;  /* 0x000000bab2ba7221 */ /* 0x000fe20000010000 */
[----:B------:R-:W2:Y:S01]  /*4540*/  LDSM.16.MT88.4 R16, [R224+0x12800] ;  /* 0x01280000e010783b */ /* 0x000ea20000004200 */
[C---:B------:R-:W-:Y:S01]  /*4550*/  HMMA.16816.F32 R92, R148.reuse, R96, RZ ;  /* 0x00000060945c723c */ /* 0x040fe200000018ff */
[----:B------:R-:W-:Y:S01]  /*4560*/  FADD.FTZ R188, R177, R188 ;  /* 0x000000bcb1bc7221 */ /* 0x000fe20000010000 */
[----:B------:R-:W-:Y:S01]  /*4570*/  FADD.FTZ R186, R176, R186 ;  /* 0x000000bab0ba7221 */ /* 0x000fe20000010000 */
[----:B------:R-:W-:Y:S02]  /*4580*/  MUFU.EX2 R192, R192 ;  /* 0x000000c000c07308 */ /* 0x000fe40000000800 */
[----:B------:R-:W-:Y:S01]  /*4590*/  FADD.FTZ R188, R2, R188 ;  /* 0x000000bc02bc7221 */ /* 0x000fe20000010000 */
[----:B------:R-:W-:Y:S01]  /*45a0*/  HMMA.16816.F32 R100, R148, R104, RZ ;  /* 0x000000689464723c */ /* 0x000fe200000018ff */
[----:B------:R-:W-:-:S04]  /*45b0*/  FADD.FTZ R186, R0, R186 ;  /* 0x000000ba00ba7221 */ /* 0x000fc80000010000 */
[----:B------:R-:W-:Y:S01]  /*45c0*/  MUFU.EX2 R193, R193 ;  /* 0x000000c100c17308 */ /* 0x000fe20000000800 */
[C---:B------:R-:W-:Y:S06]  /*45d0*/  HMMA.16816.F32 R108, R148.reuse, R112, RZ ;  /* 0x00000070946c723c */ /* 0x040fec00000018ff */
        /* <DEDUP_REMOVED lines=8> */
[----:B------:R-:W5:Y:S05]  /*4660*/  MUFU.EX2 R198, R198 ;  /* 0x000000c600c67308 */ /* 0x000f6a0000000800 */
[C---:B------:R-:W-:Y:S03]  /*4670*/  HMMA.16816.F32 R48, R148.reuse, R50, RZ ;  /* 0x000000329430723c */ /* 0x040fe600000018ff */
[----:B------:R-:W-:Y:S03]  /*4680*/  MUFU.EX2 R208, R208 ;  /* 0x000000d000d07308 */ /* 0x000fe60000000800 */
        /* <DEDUP_REMOVED lines=17> */
[C---:B------:R-:W-:Y:S06]  /*47a0*/  HMMA.16816.F32 R136, R148.reuse, R138, RZ ;  /* 0x0000008a9488723c */ /* 0x040fec00000018ff */
[C---:B------:R-:W-:Y:S06]  /*47b0*/  HMMA.16816.F32 R152, R148.reuse, R154, RZ ;  /* 0x0000009a9498723c */ /* 0x040fec00000018ff */
[C---:B---3--:R-:W-:Y:S06]  /*47c0*/  HMMA.16816.F32 R144, R148.reuse, R8, RZ ;  /* 0x000000089490723c */ /* 0x048fec00000018ff */
[----:B------:R-:W-:Y:S01]  /*47d0*/  HMMA.16816.F32 R148, R148, R10, RZ ;  /* 0x0000000a9494723c */ /* 0x000fe200000018ff */
[----:B------:R-:W3:Y:S05]  /*47e0*/  LDSM.16.MT88.4 R8, [R228+0x14800] ;  /* 0x01480000e408783b */ /* 0x000eea0000004200 */
[C---:B------:R-:W-:Y:S06]  /*47f0*/  HMMA.16816.F32 R36, R12.reuse, R24, R36 ;  /* 0x000000180c24723c */ /* 0x040fec0000001824 */
        /* <DEDUP_REMOVED lines=11> */
[C---:B---3--:R-:W-:Y:S06]  /*48b0*/  HMMA.16816.F32 R92, R12.reuse, R8, R92 ;  /* 0x000000080c5c723c */ /* 0x048fec000000185c */
[----:B-1----:R-:W-:Y:S01]  /*48c0*/  HMMA.16816.F32 R100, R12, R24, R100 ;  /* 0x000000180c64723c */ /* 0x002fe20000001864 */
[----:B------:R-:W-:-:S05]  /*48d0*/  IMAD.U32 R8, RZ, RZ, UR10 ;  /* 0x0000000aff087e24 */ /* 0x000fca000f8e00ff */
[----:B------:R-:W-:Y:S01]  /*48e0*/  LOP3.LUT R216, R217, UR33, R8, 0x96, !PT ;  /* 0x00000021d9d87c12 */ /* 0x000fe2000f8e9608 */
[C---:B------:R-:W-:Y:S01]  /*48f0*/  HMMA.16816.F32 R96, R12.reuse, R10, R96 ;  /* 0x0000000a0c60723c */ /* 0x040fe20000001860 */
[----:B------:R-:W1:Y:S03]  /*4900*/  LDSM.16.MT88.4 R8, [R226+0x16800] ;  /* 0x01680000e208783b */ /* 0x000e660000004200 */
[----:B------:R-:W-:Y:S02]  /*4910*/  IMAD.WIDE.U32 R216, R216, -0x326172a9, RZ ;  /* 0xcd9e8d57d8d87825 */ /* 0x000fe400078e00ff */
[C---:B----4-:R-:W-:Y:S03]  /*4920*/  HMMA.16816.F32 R108, R12.reuse, R4, R108 ;  /* 0x000000040c6c723c */ /* 0x050fe6000000186c */
[----:B------:R-:W-:Y:S01]  /*4930*/  LOP3.LUT R214, R217, UR21, R214, 0x96, !PT ;  /* 0x00000015d9d67c12 */ /* 0x000fe2000f8e96d6 */
[----:B------:R-:W-:Y:S01]  /*4940*/  VIADD R217, R231, 0x3000 ;  /* 0x00003000e7d97836 */ /* 0x000fe20000000000 */
[----:B------:R-:W-:Y:S01]  /*4950*/  LOP3.LUT R24, R211, UR19, R216, 0x96, !PT ;  /* 0x00000013d3187c12 */ /* 0x000fe2000f8e96d8 */
[----:B------:R-:W-:Y:S01]  /*4960*/  HMMA.16816.F32 R112, R12, R6, R112 ;  /* 0x000000060c70723c */ /* 0x000fe20000001870 */
[----:B------:R-:W3:Y:S01]  /*4970*/  LDSM.16.MT88.4 R4, [R225+0x16800] ;  /* 0x01680000e104783b */ /* 0x000ee20000004200 */
[----:B------:R-:W-:-:S04]  /*4980*/  IMAD.WIDE.U32 R214, R214, -0x2daee0ad, RZ ;  /* 0xd2511f53d6d67825 */ /* 0x000fc800078e00ff */
[----:B------:R-:W-:Y:S01]  /*4990*/  IMAD.WIDE.U32 R24, R24, -0x2daee0ad, RZ ;  /* 0xd2511f5318187825 */ /* 0x000fe200078e00ff */
[----:B------:R-:W-:Y:S01]  /*49a0*/  LOP3.LUT R213, R215, UR18, R212, 0x96, !PT ;  /* 0x00000012d7d57c12 */ /* 0x000fe2000f8e96d4 */
[----:B-----5:R-:W-:Y:S02]  /*49b0*/  HMMA.16816.F32 R116, R12, R20, R116 ;  /* 0x000000140c74723c */ /* 0x020fe40000001874 */
[----:B------:R-:W-:Y:S01]  /*49c0*/  VIADD R216, R231, 0x3800 ;  /* 0x00003800e7d87836 */ /* 0x000fe20000000000 */
[----:B------:R-:W-:-:S03]  /*49d0*/  LOP3.LUT R212, R25, UR16, R214, 0x96, !PT ;  /* 0x0000001019d47c12 */ /* 0x000fc6000f8e96d6 */
[----:B--2---:R-:W-:Y:S01]  /*49e0*/  HMMA.16816.F32 R128, R12, R18, R128 ;  /* 0x000000120c80723c */ /* 0x004fe20000001880 */
[----:B------:R-:W-:-:S04]  /*49f0*/  IMAD.WIDE.U32 R20, R213, -0x326172a9, RZ ;  /* 0xcd9e8d57d5147825 */ /* 0x000fc800078e00ff */
[----:B------:R-:W-:Y:S01]  /*4a00*/  IMAD.WIDE.U32 R212, R212, -0x326172a9, RZ ;  /* 0xcd9e8d57d4d47825 */ /* 0x000fe200078e00ff */
[----:B------:R-:W-:Y:S01]  /*4a10*/  LOP3.LUT R211, R21, UR17, R210, 0x96, !PT ;  /* 0x0000001115d37c12 */ /* 0x000fe2000f8e96d2 */
[C---:B------:R-:W-:Y:S03]  /*4a20*/  HMMA.16816.F32 R104, R12.reuse, R26, R104 ;  /* 0x0000001a0c68723c */ /* 0x040fe60000001868 */
[----:B------:R-:W-:Y:S01]  /*4a30*/  LOP3.LUT R210, R213, UR15, R20, 0x96, !PT ;  /* 0x0000000fd5d27c12 */ /* 0x000fe2000f8e9614 */
[----:B------:R-:W-:Y:S02]  /*4a40*/  IMAD.WIDE.U32 R18, R211, -0x2daee0ad, RZ ;  /* 0xd2511f53d3127825 */ /* 0x000fe400078e00ff */
[----:B------:R-:W-:Y:S02]  /*4a50*/  HMMA.16816.F32 R124, R12, R16, R124 ;  /* 0x000000100c7c723c */ /* 0x000fe4000000187c */
[----:B------:R-:W-:Y:S01]  /*4a60*/  IMAD.WIDE.U32 R210, R210, -0x2daee0ad, RZ ;  /* 0xd2511f53d2d27825 */ /* 0x000fe200078e00ff */
[----:B------:R-:W-:-:S02]  /*4a70*/  LOP3.LUT R214, R19, UR14, R24, 0x96, !PT ;  /* 0x0000000e13d67c12 */ /* 0x000fc4000f8e9618 */
[----:B------:R-:W2:Y:S01]  /*4a80*/  LDSM.16.MT88.4 R24, [R224+0x16800] ;  /* 0x01680000e018783b */ /* 0x000ea20000004200 */
[----:B-1----:R-:W-:Y:S01]  /*4a90*/  HMMA.16816.F32 R132, R12, R8, R132 ;  /* 0x000000080c84723c */ /* 0x002fe20000001884 */
[----:B------:R-:W-:Y:S01]  /*4aa0*/  LOP3.LUT R18, R211, UR5, R18, 0x96, !PT ;  /* 0x00000005d3127c12 */ /* 0x000fe2000f8e9612 */
[----:B------:R-:W-:-:S04]  /*4ab0*/  IMAD.WIDE.U32 R214, R214, -0x326172a9, RZ ;  /* 0xcd9e8d57d6d67825 */ /* 0x000fc800078e00ff */
[----:B------:R-:W-:Y:S01]  /*4ac0*/  IMAD.WIDE.U32 R18, R18, -0x326172a9, RZ ;  /* 0xcd9e8d5712127825 */ /* 0x000fe200078e00ff */
[C---:B------:R-:W-:Y:S01]  /*4ad0*/  HMMA.16816.F32 R136, R12.reuse, R10, R136 ;  /* 0x0000000a0c88723c */ /* 0x040fe20000001888 */
[----:B------:R-:W1:Y:S01]  /*4ae0*/  LDSM.16.MT88.4 R8, [R228+0x11000] ;  /* 0x01100000e408783b */ /* 0x000e620000004200 */
[----:B------:R-:W-:Y:S01]  /*4af0*/  LOP3.LUT R212, R215, UR27, R212, 0x96, !PT ;  /* 0x0000001bd7d47c12 */ /* 0x000fe2000f8e96d4 */
[----:B------:R-:W-:Y:S01]  /*4b00*/  VIADD R215, R231, 0x4000 ;  /* 0x00004000e7d77836 */ /* 0x000fe20000000000 */
[----:B------:R-:W-:Y:S01]  /*4b10*/  LOP3.LUT R16, R19, UR8, R214, 0x96, !PT ;  /* 0x0000000813107c12 */ /* 0x000fe2000f8e96d6 */
[----:B------:R-:W-:Y:S01]  /*4b20*/  VIADD R214, R231, 0x4800 ;  /* 0x00004800e7d67836 */ /* 0x000fe20000000000 */
[----:B---3--:R-:W-:Y:S01]  /*4b30*/  HMMA.16816.F32 R140, R12, R4, R140 ;  /* 0x000000040c8c723c */ /* 0x008fe2000000188c */
[----:B------:R-:W-:Y:S01]  /*4b40*/  LOP3.LUT R17, R18, 0xff, RZ, 0xc0, !PT ;  /* 0x000000ff12117812 */ /* 0x000fe200078ec0ff */
[----:B------:R-:W-:Y:S01]  /*4b50*/  IMAD.WIDE.U32 R212, R212, -0x2daee0ad, RZ ;  /* 0xd2511f53d4d47825 */ /* 0x000fe200078e00ff */
[----:B------:R-:W-:-:S03]  /*4b60*/  LOP3.LUT R20, R16, 0xffff, RZ, 0xc0, !PT ;  /* 0x0000ffff10147812 */ /* 0x000fc600078ec0ff */
[C---:B------:R-:W-:Y:S01]  /*4b70*/  HMMA.16816.F32 R152, R12.reuse, R6, R152 ;  /* 0x000000060c98723c */ /* 0x040fe20000001898 */
[----:B------:R-:W-:Y:S01]  /*4b80*/  LOP3.LUT R5, R16, 0xff, RZ, 0xc0, !PT ;  /* 0x000000ff10057812 */ /* 0x000fe200078ec0ff */
[----:B------:R-:W-:Y:S01]  /*4b90*/  VIADD R211, R231, 0x6000 ;  /* 0x00006000e7d37836 */ /* 0x000fe20000000000 */
[----:B------:R-:W-:Y:S02]  /*4ba0*/  SHF.R.U32.HI R20, RZ, 0x8, R20 ;  /* 0x00000008ff147819 */ /* 0x000fe40000011614 */
[----:B------:R-:W-:Y:S01]  /*4bb0*/  LOP3.LUT R4, R18, 0xffff, RZ, 0xc0, !PT ;  /* 0x0000ffff12047812 */ /* 0x000fe200078ec0ff */
[C---:B------:R-:W-:Y:S01]  /*4bc0*/  HMMA.16816.F32 R80, R12.reuse, R30, R80 ;  /* 0x0000001e0c50723c */ /* 0x040fe20000001850 */
[----:B------:R-:W-:Y:S02]  /*4bd0*/  SHF.R.U32.HI R19, RZ, 0x10, R18 ;  /* 0x00000010ff137819 */ /* 0x000fe40000011612 */
[----:B------:R-:W-:Y:S02]  /*4be0*/  PRMT R5, R5, 0x5410, R20 ;  /* 0x0000541005057816 */ /* 0x000fe40000000014 */
[----:B------:R-:W-:Y:S01]  /*4bf0*/  SHF.R.U32.HI R6, RZ, 0x10, R16 ;  /* 0x00000010ff067819 */ /* 0x000fe20000011610 */
[----:B------:R-:W-:Y:S01]  /*4c00*/  HMMA.16816.F32 R76, R12, R28, R76 ;  /* 0x0000001c0c4c723c */ /* 0x000fe2000000184c */
[----:B------:R-:W-:-:S02]  /*4c10*/  LOP3.LUT R30, R19, 0xff, RZ, 0xc0, !PT ;  /* 0x000000ff131e7812 */ /* 0x000fc400078ec0ff */
[----:B------:R-:W-:Y:S02]  /*4c20*/  SHF.R.U32.HI R31, RZ, 0x8, R4 ;  /* 0x00000008ff1f7819 */ /* 0x000fe40000011604 */
[----:B------:R-:W-:Y:S01]  /*4c30*/  LOP3.LUT R19, R6, 0xff, RZ, 0xc0, !PT ;  /* 0x000000ff06137812 */ /* 0x000fe200078ec0ff */
[C---:B------:R-:W-:Y:S01]  /*4c40*/  HMMA.16816.F32 R160, R12.reuse, R172, R160 ;  /* 0x000000ac0ca0723c */ /* 0x040fe200000018a0 */
[----:B------:R-:W-:Y:S02]  /*4c50*/  HSET2.LE.AND R28, R5, R194, PT ;  /* 0x000000c2051c7233 */ /* 0x000fe40003803000 */
[----:B------:R-:W3:Y:S01]  /*4c60*/  LDSM.16.MT88.4 R4, [R225+0x11000] ;  /* 0x01100000e104783b */ /* 0x000ee20000004200 */
[----:B------:R-:W-:Y:S02]  /*4c70*/  SHF.R.U32.HI R16, RZ, 0x18, R16 ;  /* 0x00000018ff107819 */ /* 0x000fe40000011610 */
[----:B------:R-:W-:Y:S01]  /*4c80*/  HMMA.16816.F32 R156, R12, R174, R156 ;  /* 0x000000ae0c9c723c */ /* 0x000fe2000000189c */
[----:B------:R-:W-:Y:S01]  /*4c90*/  SHF.R.U32.HI R18, RZ, 0x18, R18 ;  /* 0x00000018ff127819 */ /* 0x000fe20000011612 */
[----:B------:R-:W-:Y:S01]  /*4ca0*/  LDSM.16.MT88.4 R172, [R224+0x11000] ;  /* 0x01100000e0ac783b */ /* 0x000fe20000004200 */
[----:B------:R-:W-:-:S02]  /*4cb0*/  PRMT R17, R17, 0x5410, R31 ;  /* 0x0000541011117816 */ /* 0x000fc4000000001f */
[----:B------:R-:W-:Y:S01]  /*4cc0*/  PRMT R19, R19, 0x5410, R16 ;  /* 0x0000541013137816 */ /* 0x000fe20000000010 */
[C---:B--2---:R-:W-:Y:S01]  /*4cd0*/  HMMA.16816.F32 R144, R12.reuse, R24, R144 ;  /* 0x000000180c90723c */ /* 0x044fe20000001890 */
[----:B------:R-:W-:Y:S02]  /*4ce0*/  PRMT R18, R30, 0x5410, R18 ;  /* 0x000054101e127816 */ /* 0x000fe40000000012 */
[----:B------:R-:W-:Y:S01]  /*4cf0*/  F2FP.F16.F32.PACK_AB R29, R191, R190 ;  /* 0x000000bebf1d723e */ /* 0x000fe200000000ff */
[----:B------:R-:W-:Y:S01]  /*4d00*/  FADD.FTZ R190, R190, R188 ;  /* 0x000000bcbebe7221 */ /* 0x000fe20000010000 */
[----:B------:R-:W-:Y:S01]  /*4d10*/  LOP3.LUT R210, R213, UR4, R210, 0x96, !PT ;  /* 0x00000004d5d27c12 */ /* 0x000fe2000f8e96d2 */
[----:B------:R-:W-:Y:S01]  /*4d20*/  HMMA.16816.F32 R44, R12, R168, R44 ;  /* 0x000000a80c2c723c */ /* 0x000fe2000000182c */
[--C-:B------:R-:W-:Y:S01]  /*4d30*/  HSET2.LE.AND R25, R17, R194.reuse, PT ;  /* 0x000000c211197233 */ /* 0x100fe20003803000 */
[----:B------:R-:W-:Y:S01]  /*4d40*/  FADD.FTZ R190, R191, R190 ;  /* 0x000000bebfbe7221 */ /* 0x000fe20000010000 */
[----:B------:R-:W-:-:S02]  /*4d50*/  HSET2.LE.AND R17, R19, R194, PT ;  /* 0x000000c213117233 */ /* 0x000fc40003803000 */
[----:B------:R-:W-:Y:S01]  /*4d60*/  LOP3.LUT R16, R28, R29, RZ, 0xc0, !PT ;  /* 0x0000001d1c107212 */ /* 0x000fe200078ec0ff */
[C---:B------:R-:W-:Y:S01]  /*4d70*/  HMMA.16816.F32 R48, R12.reuse, R170, R48 ;  /* 0x000000aa0c30723c */ /* 0x040fe20000001830 */
[----:B------:R-:W-:Y:S01]  /*4d80*/  HSET2.LE.AND R19, R18, R194, PT ;  /* 0x000000c212137233 */ /* 0x000fe20003803000 */
[----:B------:R-:W-:Y:S01]  /*4d90*/  LDSM.16.MT88.4 R168, [R228+0x13000] ;  /* 0x01300000e4a8783b */ /* 0x000fe20000004200 */
[----:B------:R-:W-:Y:S01]  /*4da0*/  F2FP.F16.F32.PACK_AB R29, R197, R195 ;  /* 0x000000c3c51d723e */ /* 0x000fe200000000ff */
[----:B------:R-:W-:Y:S01]  /*4db0*/  FADD.FTZ R195, R195, R186 ;  /* 0x000000bac3c37221 */ /* 0x000fe20000010000 */
[----:B------:R-:W-:Y:S01]  /*4dc0*/  F2FP.F16.F32.PACK_AB R28, R193, R192 ;  /* 0x000000c0c11c723e */ /* 0x000fe200000000ff */
[C---:B------:R-:W-:Y:S01]  /*4dd0*/  HMMA.16816.F32 R60, R12.reuse, R32, R60 ;  /* 0x000000200c3c723c */ /* 0x040fe2000000183c */
[----:B------:R-:W-:Y:S01]  /*4de0*/  F2FP.F16.F32.PACK_AB R24, R198, R196 ;  /* 0x000000c4c618723e */ /* 0x000fe200000000ff */
[----:B------:R-:W-:Y:S01]  /*4df0*/  FADD.FTZ R195, R197, R195 ;  /* 0x000000c3c5c37221 */ /* 0x000fe20000010000 */
[----:B------:R-:W-:Y:S01]  /*4e00*/  LOP3.LUT R17, R17, R29, RZ, 0xc0, !PT ;  /* 0x0000001d11117212 */ /* 0x000fe200078ec0ff */
[----:B------:R-:W-:Y:S01]  /*4e10*/  FADD.FTZ R192, R192, R190 ;  /* 0x000000bec0c07221 */ /* 0x000fe20000010000 */
[----:B------:R-:W-:Y:S01]  /*4e20*/  LOP3.LUT R18, R25, R28, RZ, 0xc0, !PT ;  /* 0x0000001c19127212 */ /* 0x000fe200078ec0ff */
[----:B------:R-:W-:Y:S01]  /*4e30*/  HMMA.16816.F32 R64, R12, R34, R64 ;  /* 0x000000220c40723c */ /* 0x000fe20000001840 */
[----:B------:R-:W-:Y:S01]  /*4e40*/  LOP3.LUT R19, R19, R24, RZ, 0xc0, !PT ;  /* 0x0000001813137212 */ /* 0x000fe200078ec0ff */
[----:B------:R-:W2:Y:S01]  /*4e50*/  LDSM.16.MT88.4 R28, [R224+0x13000] ;  /* 0x01300000e01c783b */ /* 0x000ea20000004200 */
[----:B------:R-:W-:Y:S01]  /*4e60*/  FADD.FTZ R196, R196, R195 ;  /* 0x000000c3c4c47221 */ /* 0x000fe20000010000 */
[----:B------:R-:W-:-:S02]  /*4e70*/  FADD.FTZ R192, R193, R192 ;  /* 0x000000c0c1c07221 */ /* 0x000fc40000010000 */
[----:B------:R-:W-:Y:S01]  /*4e80*/  HMMA.16816.F32 R120, R12, R22, R120 ;  /* 0x000000160c78723c */ /* 0x000fe20000001878 */
[----:B------:R-:W4:Y:S01]  /*4e90*/  LDSM.16.MT88.4 R20, [R226+0x11000] ;  /* 0x01100000e214783b */ /* 0x000f220000004200 */
[----:B------:R-:W-:-:S03]  /*4ea0*/  FADD.FTZ R196, R198, R196 ;  /* 0x000000c4c6c47221 */ /* 0x000fc60000010000 */
[----:B------:R-:W-:Y:S01]  /*4eb0*/  LDSM.16.MT88.4 R32, [R225+0x13000] ;  /* 0x01300000e120783b */ /* 0x000fe20000004200 */
[----:B------:R-:W-:Y:S03]  /*4ec0*/  HMMA.16816.F32 R148, R12, R26, R148 ;  /* 0x0000001a0c94723c */ /* 0x000fe60000001894 */
[----:B------:R-:W5:Y:S03]  /*4ed0*/  LDSM.16.MT88.4 R12, [R226+0x13000] ;  /* 0x01300000e20c783b */ /* 0x000f660000004200 */
[C---:B-1----:R-:W-:Y:S01]  /*4ee0*/  HMMA.16816.F32 R160, R16.reuse, R8, R160 ;  /* 0x0000000810a0723c */ /* 0x042fe200000018a0 */
[----:B------:R-:W-:Y:S05]  /*4ef0*/  LDSM.16.MT88.4 R24, [R228+0x15000] ;  /* 0x01500000e418783b */ /* 0x000fea0000004200 */
[C---:B------:R-:W-:Y:S01]  /*4f00*/  HMMA.16816.F32 R156, R16.reuse, R10, R156 ;  /* 0x0000000a109c723c */ /* 0x040fe2000000189c */
[----:B------:R-:W1:Y:S05]  /*4f10*/  LDSM.16.MT88.4 R8, [R226+0x15000] ;  /* 0x01500000e208783b */ /* 0x000e6a0000004200 */
[C---:B---3--:R-:W-:Y:S06]  /*4f20*/  HMMA.16816.F32 R44, R16.reuse, R4, R44 ;  /* 0x00000004102c723c */ /* 0x048fec000000182c */
[C---:B------:R-:W-:Y:S01]  /*4f30*/  HMMA.16816.F32 R48, R16.reuse, R6, R48 ;  /* 0x000000061030723c */ /* 0x040fe20000001830 */
[----:B------:R-:W3:Y:S05]  /*4f40*/  LDSM.16.MT88.4 R4, [R224+0x15000] ;  /* 0x01500000e004783b */ /* 0x000eea0000004200 */
[C---:B--2---:R-:W-:Y:S06]  /*4f50*/  HMMA.16816.F32 R84, R16.reuse, R28, R84 ;  /* 0x0000001c1054723c */ /* 0x044fec0000001854 */
        /* <DEDUP_REMOVED lines=13> */
[----:B------:R-:W-:Y:S01]  /*5030*/  HMMA.16816.F32 R112, R16, R22, R112 ;  /* 0x000000161070723c */ /* 0x000fe20000001870 */
[----:B------:R-:W-:-:S04]  /*5040*/  LOP3.LUT R21, R210, 0xffff, RZ, 0xc0, !PT ;  /* 0x0000ffffd2157812 */ /* 0x000fc800078ec0ff */
[----:B------:R-:W-:Y:S01]  /*5050*/  SHF.R.U32.HI R21, RZ, 0x8, R21 ;  /* 0x00000008ff157819 */ /* 0x000fe20000011615 */
[----:B----4-:R-:W-:Y:S01]  /*5060*/  HMMA.16816.F32 R124, R16, R12, R124 ;  /* 0x0000000c107c723c */ /* 0x010fe2000000187c */
[----:B------:R-:W-:-:S05]  /*5070*/  SHF.R.U32.HI R22, RZ, 0x18, R210 ;  /* 0x00000018ff167819 */ /* 0x000fca00000116d2 */
[C---:B------:R-:W-:Y:S01]  /*5080*/  HMMA.16816.F32 R88, R16.reuse, R30, R88 ;  /* 0x0000001e1058723c */ /* 0x040fe20000001858 */
[----:B------:R-:W-:Y:S01]  /*5090*/  SHF.R.U32.HI R13, RZ, 0x10, R212 ;  /* 0x00000010ff0d7819 */ /* 0x000fe200000116d4 */
[----:B------:R-:W2:Y:S01]  /*50a0*/  LDSM.16.MT88.4 R28, [R224+0x17000] ;  /* 0x01700000e01c783b */ /* 0x000ea20000004200 */
[----:B------:R-:W-:Y:S01]  /*50b0*/  LOP3.LUT R12, R212, 0xffff, RZ, 0xc0, !PT ;  /* 0x0000ffffd40c7812 */ /* 0x000fe200078ec0ff */
[----:B------:R-:W-:Y:S01]  /*50c0*/  VIADD R213, R231, 0x5000 ;  /* 0x00005000e7d57836 */ /* 0x000fe20000000000 */
[----:B------:R-:W-:Y:S01]  /*50d0*/  LOP3.LUT R20, R13, 0xff, RZ, 0xc0, !PT ;  /* 0x000000ff0d147812 */ /* 0x000fe200078ec0ff */
[----:B-1----:R-:W-:Y:S01]  /*50e0*/  HMMA.16816.F32 R132, R16, R8, R132 ;  /* 0x000000081084723c */ /* 0x002fe20000001884 */
[----:B------:R-:W-:-:S05]  /*50f0*/  SHF.R.U32.HI R23, RZ, 0x8, R12 ;  /* 0x00000008ff177819 */ /* 0x000fca000001160c */
[C---:B------:R-:W-:Y:S01]  /*5100*/  HMMA.16816.F32 R136, R16.reuse, R10, R136 ;  /* 0x0000000a1088723c */ /* 0x040fe20000001888 */
[----:B------:R-:W-:Y:S02]  /*5110*/  SHF.R.U32.HI R8, RZ, 0x18, R212 ;  /* 0x00000018ff087819 */ /* 0x000fe400000116d4 */
[----:B------:R-:W-:Y:S01]  /*5120*/  LOP3.LUT R9, R212, 0xff, RZ, 0xc0, !PT ;  /* 0x000000ffd4097812 */ /* 0x000fe200078ec0ff */
[C---:B------:R-:W-:Y:S01]  /*5130*/  VIADD R212, R231.reuse, 0x5800 ;  /* 0x00005800e7d47836 */ /* 0x040fe20000000000 */
[----:B------:R-:W-:Y:S01]  /*5140*/  PRMT R20, R20, 0x5410, R8 ;  /* 0x0000541014147816 */ /* 0x000fe20000000008 */
[C---:B---3--:R-:W-:Y:S01]  /*5150*/  HMMA.16816.F32 R140, R16.reuse, R4, R140 ;  /* 0x00000004108c723c */ /* 0x048fe2000000188c */
[----:B------:R-:W-:Y:S02]  /*5160*/  LOP3.LUT R10, R210, 0xff, RZ, 0xc0, !PT ;  /* 0x000000ffd20a7812 */ /* 0x000fe400078ec0ff */
[----:B------:R-:W-:Y:S01]  /*5170*/  SHF.R.U32.HI R11, RZ, 0x10, R210 ;  /* 0x00000010ff0b7819 */ /* 0x000fe200000116d2 */
[----:B------:R-:W-:Y:S01]  /*5180*/  VIADD R210, R231, 0x6800 ;  /* 0x00006800e7d27836 */ /* 0x000fe20000000000 */
[----:B------:R-:W-:Y:S01]  /*5190*/  PRMT R9, R9, 0x5410, R23 ;  /* 0x0000541009097816 */ /* 0x000fe20000000017 */
[----:B------:R-:W-:Y:S01]  /*51a0*/  HMMA.16816.F32 R128, R16, R14, R128 ;  /* 0x0000000e1080723c */ /* 0x000fe20000001880 */
[----:B------:R-:W-:Y:S01]  /*51b0*/  LOP3.LUT R11, R11, 0xff, RZ, 0xc0, !PT ;  /* 0x000000ff0b0b7812 */ /* 0x000fe200078ec0ff */
[----:B------:R-:W1:Y:S01]  /*51c0*/  LDSM.16.MT88.4 R12, [R226+0x11800] ;  /* 0x01180000e20c783b */ /* 0x000e620000004200 */
[----:B------:R-:W-:-:S02]  /*51d0*/  PRMT R8, R10, 0x5410, R21 ;  /* 0x000054100a087816 */ /* 0x000fc40000000015 */
[----:B------:R-:W-:Y:S01]  /*51e0*/  PRMT R22, R11, 0x5410, R22 ;  /* 0x000054100b167816 */ /* 0x000fe20000000016 */
[C---:B------:R-:W-:Y:S01]  /*51f0*/  HMMA.16816.F32 R152, R16.reuse, R6, R152 ;  /* 0x000000061098723c */ /* 0x040fe20000001898 */
[--C-:B------:R-:W-:Y:S02]  /*5200*/  HSET2.LE.AND R21, R9, R194.reuse, PT ;  /* 0x000000c209157233 */ /* 0x100fe40003803000 */
[--C-:B------:R-:W-:Y:S02]  /*5210*/  HSET2.LE.AND R4, R8, R194.reuse, PT ;  /* 0x000000c208047233 */ /* 0x100fe40003803000 */
[----:B------:R-:W3:Y:S01]  /*5220*/  LDSM.16.MT88.4 R8, [R225+0x11800] ;  /* 0x01180000e108783b */ /* 0x000ee20000004200 */
[--C-:B------:R-:W-:Y:S01]  /*5230*/  HSET2.LE.AND R20, R20, R194.reuse, PT ;  /* 0x000000c214147233 */ /* 0x100fe20003803000 */
[C---:B------:R-:W-:Y:S01]  /*5240*/  HMMA.16816.F32 R52, R16.reuse, R172, R52 ;  /* 0x000000ac1034723c */ /* 0x040fe20000001834 */
[----:B------:R-:W-:Y:S02]  /*5250*/  HSET2.LE.AND R5, R22, R194, PT ;  /* 0x000000c216057233 */ /* 0x000fe40003803000 */
[----:B------:R-:W-:Y:S01]  /*5260*/  F2FP.F16.F32.PACK_AB R23, R207, R208 ;  /* 0x000000d0cf17723e */ /* 0x000fe200000000ff */
[----:B------:R-:W-:Y:S01]  /*5270*/  FADD.FTZ R208, R208, R192 ;  /* 0x000000c0d0d07221 */ /* 0x000fe20000010000 */
[----:B------:R-:W-:Y:S01]  /*5280*/  F2FP.F16.F32.PACK_AB R22, R202, R203 ;  /* 0x000000cbca16723e */ /* 0x000fe200000000ff */
[C---:B------:R-:W-:Y:S01]  /*5290*/  HMMA.16816.F32 R56, R16.reuse, R174, R56 ;  /* 0x000000ae1038723c */ /* 0x040fe20000001838 */
[----:B------:R-:W-:Y:S01]  /*52a0*/  F2FP.F16.F32.PACK_AB R6, R247, R206 ;  /* 0x000000cef706723e */ /* 0x000fe200000000ff */
[----:B------:R-:W-:Y:S01]  /*52b0*/  LDSM.16.MT88.4 R172, [R224+0x11800] ;  /* 0x01180000e0ac783b */ /* 0x000fe20000004200 */
[----:B------:R-:W-:Y:S01]  /*52c0*/  F2FP.F16.F32.PACK_AB R7, R246, R199 ;  /* 0x000000c7f607723e */ /* 0x000fe200000000ff */
[----:B------:R-:W-:Y:S01]  /*52d0*/  FADD.FTZ R203, R203, R196 ;  /* 0x000000c4cbcb7221 */ /* 0x000fe20000010000 */
[----:B------:R-:W-:Y:S01]  /*52e0*/  LOP3.LUT R4, R4, R23, RZ, 0xc0, !PT ;  /* 0x0000001704047212 */ /* 0x000fe200078ec0ff */
[C---:B------:R-:W-:Y:S01]  /*52f0*/  HMMA.16816.F32 R60, R16.reuse, R168, R60 ;  /* 0x000000a8103c723c */ /* 0x040fe2000000183c */
[----:B------:R-:W-:Y:S01]  /*5300*/  LOP3.LUT R5, R5, R22, RZ, 0xc0, !PT ;  /* 0x0000001605057212 */ /* 0x000fe200078ec0ff */
[----:B------:R-:W-:Y:S01]  /*5310*/  FADD.FTZ R208, R207, R208 ;  /* 0x000000d0cfd07221 */ /* 0x000fe20000010000 */
[----:B------:R-:W-:Y:S01]  /*5320*/  LOP3.LUT R6, R21, R6, RZ, 0xc0, !PT ;  /* 0x0000000615067212 */ /* 0x000fe200078ec0ff */
[----:B------:R-:W-:Y:S01]  /*5330*/  FADD.FTZ R203, R202, R203 ;  /* 0x000000cbcacb7221 */ /* 0x000fe20000010000 */
[----:B------:R-:W-:Y:S01]  /*5340*/  LOP3.LUT R7, R20, R7, RZ, 0xc0, !PT ;  /* 0x0000000714077212 */ /* 0x000fe200078ec0ff */
[C---:B------:R-:W-:Y:S01]  /*5350*/  HMMA.16816.F32 R64, R16.reuse, R170, R64 ;  /* 0x000000aa1040723c */ /* 0x040fe20000001840 */
[----:B------:R-:W-:Y:S01]  /*5360*/  LDSM.16.MT88.4 R20, [R226+0x13800] ;  /* 0x01380000e214783b */ /* 0x000fe20000004200 */
[----:B------:R-:W-:Y:S01]  /*5370*/  FADD.FTZ R206, R206, R208 ;  /* 0x000000d0cece7221 */ /* 0x000fe20000010000 */
[----:B------:R-:W-:Y:S01]  /*5380*/  FADD.FTZ R199, R199, R203 ;  /* 0x000000cbc7c77221 */ /* 0x000fe20000010000 */
[----:B------:R-:W-:Y:S01]  /*5390*/  VIADD R208, R231, 0x7800 ;  /* 0x00007800e7d07836 */ /* 0x000fe20000000000 */
[----:B------:R-:W-:Y:S01]  /*53a0*/  LDSM.16.MT88.4 R168, [R228+0x13800] ;  /* 0x01380000e4a8783b */ /* 0x000fe20000004200 */
[----:B------:R-:W-:Y:S01]  /*53b0*/  HMMA.16816.F32 R76, R16, R32, R76 ;  /* 0x00000020104c723c */ /* 0x000fe2000000184c */
[----:B------:R-:W-:Y:S01]  /*53c0*/  FADD.FTZ R247, R247, R206 ;  /* 0x000000cef7f77221 */ /* 0x000fe20000010000 */
[----:B------:R-:W-:-:S04]  /*53d0*/  FADD.FTZ R246, R246, R199 ;  /* 0x000000c7f6f67221 */ /* 0x000fc80000010000 */
[C---:B------:R-:W-:Y:S01]  /*53e0*/  HMMA.16816.F32 R80, R16.reuse, R34, R80 ;  /* 0x000000221050723c */ /* 0x040fe20000001850 */
[----:B------:R-:W-:Y:S05]  /*53f0*/  LDSM.16.MT88.4 R32, [R224+0x13800] ;  /* 0x01380000e020783b */ /* 0x000fea0000004200 */
[C---:B------:R-:W-:Y:S06]  /*5400*/  HMMA.16816.F32 R92, R16.reuse, R24, R92 ;  /* 0x00000018105c723c */ /* 0x040fec000000185c */
[C---:B------:R-:W-:Y:S01]  /*5410*/  HMMA.16816.F32 R96, R16.reuse, R26, R96 ;  /* 0x0000001a1060723c */ /* 0x040fe20000001860 */
[----:B------:R-:W4:Y:S05]  /*5420*/  LDSM.16.MT88.4 R24, [R228+0x11800] ;  /* 0x01180000e418783b */ /* 0x000f2a0000004200 */
[C---:B--2---:R-:W-:Y:S06]  /*5430*/  HMMA.16816.F32 R144, R16.reuse, R28, R144 ;  /* 0x0000001c1090723c */ /* 0x044fec0000001890 */
[----:B------:R-:W-:Y:S01]  /*5440*/  HMMA.16816.F32 R148, R16, R30, R148 ;  /* 0x0000001e1094723c */ /* 0x000fe20000001894 */
[----:B------:R-:W2:Y:S04]  /*5450*/  LDSM.16.MT88.4 R16, [R225+0x13800] ;  /* 0x01380000e110783b */ /* 0x000ea80000004200 */
[----:B------:R-:W-:Y:S01]  /*5460*/  LDSM.16.MT88.4 R28, [R228+0x15800] ;  /* 0x01580000e41c783b */ /* 0x000fe20000004200 */
        /* <DEDUP_REMOVED lines=41> */
[----:B------:R-:W-:Y:S01]  /*5700*/  IMAD.WIDE.U32 R248, R167, -0x326172a9, RZ ;  /* 0xcd9e8d57a7f87825 */ /* 0x000fe200078e00ff */
[----:B------:R-:W-:Y:S01]  /*5710*/  MOV R0, R3 ;  /* 0x0000000300007202 */ /* 0x000fe20000000f00 */
[----:B------:R-:W-:Y:S01]  /*5720*/  ULDC.64 UR8, c[0x0][0x248] ;  /* 0x0000920000087ab9 */ /* 0x000fe20000000a00 */
[----:B------:R-:W-:Y:S01]  /*5730*/  MOV R2, R164 ;  /* 0x000000a400027202 */ /* 0x000fe20000000f00 */
[----:B------:R-:W-:Y:S01]  /*5740*/  IMAD.WIDE.U32 R250, R165, -0x2daee0ad, RZ ;  /* 0xd2511f53a5fa7825 */ /* 0x000fe200078e00ff */
[----:B------:R-:W-:Y:S01]  /*5750*/  LOP3.LUT R244, R249, R166, RZ, 0x3c, !PT ;  /* 0x000000a6f9f47212 */ /* 0x000fe200078e3cff */
[----:B------:R-:W-:Y:S01]  /*5760*/  USHF.L.U64.HI UR30, UR6, 0x5, UR7 ;  /* 0x00000005061e7899 */ /* 0x000fe20008010207 */
[----:B------:R-:W-:Y:S01]  /*5770*/  MOV R237, 0x7054 ;  /* 0x0000705400ed7802 */ /* 0x000fe20000000f00 */
[----:B------:R-:W-:Y:S02]  /*5780*/  USHF.L.U32 UR36, UR6, 0x5, URZ ;  /* 0x0000000506247899 */ /* 0x000fe4000800063f */
[----:B------:R-:W-:Y:S01]  /*5790*/  IMAD.WIDE.U32 R244, R244, -0x2daee0ad, RZ ;  /* 0xd2511f53f4f47825 */ /* 0x000fe200078e00ff */
[----:B------:R-:W-:Y:S01]  /*57a0*/  ULEA.HI.SX32 UR38, UR38, 0xfffffffe, 0x1a ;  /* 0xfffffffe26267891 */ /* 0x000fe2000f8fd23f */
[----:B------:R-:W-:Y:S01]  /*57b0*/  ULDC UR4, c[0x0][0x2ec] ;  /* 0x0000bb0000047ab9 */ /* 0x000fe20000000800 */
[----:B------:R-:W-:-:S02]  /*57c0*/  USHF.L.U64.HI UR34, UR8, 0x5, UR9 ;  /* 0x0000000508227899 */ /* 0x000fc40008010209 */
[----:B------:R-:W-:Y:S01]  /*57d0*/  USHF.L.U32 UR31, UR8, 0x5, URZ ;  /* 0x00000005081f7899 */ /* 0x000fe2000800063f */
[----:B------:R-:W-:Y:S01]  /*57e0*/  ULDC.64 UR12, c[0x0][0x250] ;  /* 0x00009400000c7ab9 */ /* 0x000fe20000000a00 */
[----:B------:R-:W-:Y:S01]  /*57f0*/  ULDC.64 UR6, c[0x0][0x218] ;  /* 0x0000860000067ab9 */ /* 0x000fe20000000a00 */
[----:B------:R-:W-:Y:S01]  /*5800*/  ULDC.64 UR10, c[0x0][0x220] ;  /* 0x00008800000a7ab9 */ /* 0x000fe20000000a00 */
[----:B------:R-:W-:Y:S08]  /*5810*/  BRA `(.L_x_758) ;  /* 0x0000000000a07947 */ /* 0x000ff00003800000 */
.L_x_760:
        /* <DEDUP_REMOVED lines=40> */
.L_x_758:
        /* <DEDUP_REMOVED lines=10> */
[----:B------:R-:W-:Y:S04]  /*5b40*/  LEA R4, P0, R8, R238, 0x6 ;  /* 0x000000ee08047211 */ /* 0x000fe800078030ff */
[----:B------:R-:W-:Y:S02]  /*5b50*/  LEA R6, P1, R4, UR10, 0x1 ;  /* 0x0000000a04067c11 */ /* 0x000fe4000f8208ff */
        /* <DEDUP_REMOVED lines=29> */
[----:B-1----:R-:W2:Y:S04]  /*5d30*/  LDSM.16.M88.4 R8, [R233+0x8000] ;  /* 0x00800000e908783b */ /* 0x002ea80000000200 */
[----:B------:R-:W3:Y:S04]  /*5d40*/  LDSM.16.M88.4 R16, [R233+0x8800] ;  /* 0x00880000e910783b */ /* 0x000ee80000000200 */
[----:B------:R-:W1:Y:S04]  /*5d50*/  LDSM.16.M88.4 R24, [R233+0x9000] ;  /* 0x00900000e918783b */ /* 0x000e680000000200 */
[----:B------:R-:W4:Y:S04]  /*5d60*/  LDSM.16.M88.4 R164, [R233+0x9800] ;  /* 0x00980000e9a4783b */ /* 0x000f280000000200 */
[----:B------:R-:W0:Y:S04]  /*5d70*/  LDGDEPBAR ;  /* 0x00000000000079af */ /* 0x000e280000000000 */
[----:B------:R-:W-:Y:S04]  /*5d80*/  LDSM.16.M88.4 R168, [R232] ;  /* 0x00000000e8a8783b */ /* 0x000fe80000000200 */
[----:B------:R-:W5:Y:S04]  /*5d90*/  LDSM.16.M88.4 R172, [R231] ;  /* 0x00000000e7ac783b */ /* 0x000f680000000200 */
[----:B------:R-:W5:Y:S04]  /*5da0*/  LDSM.16.M88.4 R176, [R223] ;  /* 0x00000000dfb0783b */ /* 0x000f680000000200 */
[----:B------:R-:W5:Y:S04]  /*5db0*/  LDSM.16.M88.4 R180, [R222] ;  /* 0x00000000deb4783b */ /* 0x000f680000000200 */
[----:B------:R-:W5:Y:S01]  /*5dc0*/  LDSM.16.M88.4 R184, [R221] ;  /* 0x00000000ddb8783b */ /* 0x000f620000000200 */
[C---:B--2---:R-:W-:Y:S03]  /*5dd0*/  HMMA.16816.F32 R4, R32.reuse, R8, RZ ;  /* 0x000000082004723c */ /* 0x044fe600000018ff */
[----:B------:R-:W-:Y:S04]  /*5de0*/  LDSM.16.M88.4 R188, [R230] ;  /* 0x00000000e6bc783b */ /* 0x000fe80000000200 */
[----:B------:R-:W2:Y:S01]  /*5df0*/  LDSM.16.M88.4 R192, [R227+0x8000] ;  /* 0x00800000e3c0783b */ /* 0x000ea20000000200 */
[C---:B------:R-:W-:Y:S03]  /*5e00*/  HMMA.16816.F32 R8, R32.reuse, R10, RZ ;  /* 0x0000000a2008723c */ /* 0x040fe600000018ff */
[----:B------:R-:W2:Y:S03]  /*5e10*/  LDSM.16.M88.4 R196, [R227+0x8800] ;  /* 0x00880000e3c4783b */ /* 0x000ea60000000200 */
[C---:B---3--:R-:W-:Y:S01]  /*5e20*/  HMMA.16816.F32 R12, R32.reuse, R16, RZ ;  /* 0x00000010200c723c */ /* 0x048fe200000018ff */
[----:B------:R-:W-:Y:S04]  /*5e30*/  LDSM.16.M88.4 R200, [R229] ;  /* 0x00000000e5c8783b */ /* 0x000fe80000000200 */
[----:B------:R-:W-:Y:S01]  /*5e40*/  LDSM.16.M88.4 R204, [R220] ;  /* 0x00000000dccc783b */ /* 0x000fe20000000200 */
[C---:B------:R-:W-:Y:S06]  /*5e50*/  HMMA.16816.F32 R16, R32.reuse, R18, RZ ;  /* 0x000000122010723c */ /* 0x040fec00000018ff */
[C---:B-1----:R-:W-:Y:S06]  /*5e60*/  HMMA.16816.F32 R20, R32.reuse, R24, RZ ;  /* 0x000000182014723c */ /* 0x042fec00000018ff */
[C---:B------:R-:W-:Y:S06]  /*5e70*/  HMMA.16816.F32 R24, R32.reuse, R26, RZ ;  /* 0x0000001a2018723c */ /* 0x040fec00000018ff */
[C---:B----4-:R-:W-:Y:S06]  /*5e80*/  HMMA.16816.F32 R28, R32.reuse, R164, RZ ;  /* 0x000000a4201c723c */ /* 0x050fec00000018ff */
[----:B------:R-:W-:Y:S01]  /*5e90*/  HMMA.16816.F32 R32, R32, R166, RZ ;  /* 0x000000a62020723c */ /* 0x000fe200000018ff */
[----:B------:R-:W1:Y:S05]  /*5ea0*/  LDSM.16.M88.4 R164, [R227+0x9000] ;  /* 0x00900000e3a4783b */ /* 0x000e6a0000000200 */
[C---:B-----5:R-:W-:Y:S06]  /*5eb0*/  HMMA.16816.F32 R4, R168.reuse, R172, R4 ;  /* 0x000000aca804723c */ /* 0x060fec0000001804 */
        /* <DEDUP_REMOVED lines=8> */
[C---:B------:R-:W-:Y:S06]  /*5f40*/  HMMA.16816.F32 R28, R168.reuse, R184, R28 ;  /* 0x000000b8a81c723c */ /* 0x040fec000000181c */
        /* <DEDUP_REMOVED lines=9> */
[C---:B-1----:R-:W-:Y:S06]  /*5fe0*/  HMMA.16816.F32 R20, R188.reuse, R164, R20 ;  /* 0x000000a4bc14723c */ /* 0x042fec0000001814 */
[C---:B------:R-:W-:Y:S01]  /*5ff0*/  HMMA.16816.F32 R24, R188.reuse, R166, R24 ;  /* 0x000000a6bc18723c */ /* 0x040fe20000001818 */
[----:B------:R-:W1:Y:S05]  /*6000*/  LDSM.16.M88.4 R164, [R233+0xb000] ;  /* 0x00b00000e9a4783b */ /* 0x000e6a0000000200 */
[C---:B---3--:R-:W-:Y:S06]  /*6010*/  HMMA.16816.F32 R28, R188.reuse, R172, R28 ;  /* 0x000000acbc1c723c */ /* 0x048fec000000181c */
[----:B------:R-:W-:Y:S01]  /*6020*/  HMMA.16816.F32 R32, R188, R174, R32 ;  /* 0x000000aebc20723c */ /* 0x000fe20000001820 */
[----:B------:R-:W3:Y:S04]  /*6030*/  LDSM.16.M88.4 R172, [R233+0xb800] ;  /* 0x00b80000e9ac783b */ /* 0x000ee80000000200 */
[----:B------:R-:W-:Y:S01]  /*6040*/  LDSM.16.M88.4 R188, [R232+0x2000] ;  /* 0x00200000e8bc783b */ /* 0x000fe20000000200 */
[C---:B------:R-:W-:Y:S06]  /*6050*/  HMMA.16816.F32 R4, R200.reuse, R204, R4 ;  /* 0x000000ccc804723c */ /* 0x040fec0000001804 */
[C---:B------:R-:W-:Y:S01]  /*6060*/  HMMA.16816.F32 R8, R200.reuse, R206, R8 ;  /* 0x000000cec808723c */ /* 0x040fe20000001808 */
[----:B------:R-:W3:Y:S05]  /*6070*/  LDSM.16.M88.4 R204, [R219] ;  /* 0x00000000dbcc783b */ /* 0x000eea0000000200 */
[C---:B----4-:R-:W-:Y:S06]  /*6080*/  HMMA.16816.F32 R12, R200.reuse, R176, R12 ;  /* 0x000000b0c80c723c */ /* 0x050fec000000180c */
[C---:B------:R-:W-:Y:S01]  /*6090*/  HMMA.16816.F32 R16, R200.reuse, R178, R16 ;  /* 0x000000b2c810723c */ /* 0x040fe20000001810 */
[----:B------:R-:W4:Y:S05]  /*60a0*/  LDSM.16.M88.4 R176, [R218] ;  /* 0x00000000dab0783b */ /* 0x000f2a0000000200 */
[C---:B-----5:R-:W-:Y:S06]  /*60b0*/  HMMA.16816.F32 R20, R200.reuse, R168, R20 ;  /* 0x000000a8c814723c */ /* 0x060fec0000001814 */
[C---:B------:R-:W-:Y:S01]  /*60c0*/  HMMA.16816.F32 R24, R200.reuse, R170, R24 ;  /* 0x000000aac818723c */ /* 0x040fe20000001818 */
[----:B------:R-:W5:Y:S05]  /*60d0*/  LDSM.16.M88.4 R168, [R217] ;  /* 0x00000000d9a8783b */ /* 0x000f6a0000000200 */
[C---:B------:R-:W-:Y:S06]  /*60e0*/  HMMA.16816.F32 R28, R200.reuse, R180, R28 ;  /* 0x000000b4c81c723c */ /* 0x040fec000000181c */
[----:B------:R-:W-:Y:S01]  /*60f0*/  HMMA.16816.F32 R32, R200, R182, R32 ;  /* 0x000000b6c820723c */ /* 0x000fe20000001820 */
[----:B------:R-:W5:Y:S04]  /*6100*/  LDSM.16.M88.4 R180, [R216] ;  /* 0x00000000d8b4783b */ /* 0x000f680000000200 */
        /* <DEDUP_REMOVED lines=16> */
[----:B------:R-:W3:Y:S05]  /*6210*/  LDSM.16.M88.4 R204, [R220+0x2000] ;  /* 0x00200000dccc783b */ /* 0x000eea0000000200 */
[C---:B----4-:R-:W-:Y:S06]  /*6220*/  HMMA.16816.F32 R12, R188.reuse, R176, R12 ;  /* 0x000000b0bc0c723c */ /* 0x050fec000000180c */
[C---:B------:R-:W-:Y:S01]  /*6230*/  HMMA.16816.F32 R16, R188.reuse, R178, R16 ;  /* 0x000000b2bc10723c */ /* 0x040fe20000001810 */
[----:B------:R-:W4:Y:S05]  /*6240*/  LDSM.16.M88.4 R176, [R220+0x2800] ;  /* 0x00280000dcb0783b */ /* 0x000f2a0000000200 */
[C---:B-----5:R-:W-:Y:S06]  /*6250*/  HMMA.16816.F32 R20, R188.reuse, R168, R20 ;  /* 0x000000a8bc14723c */ /* 0x060fec0000001814 */
[C---:B------:R-:W-:Y:S01]  /*6260*/  HMMA.16816.F32 R24, R188.reuse, R170, R24 ;  /* 0x000000aabc18723c */ /* 0x040fe20000001818 */
[----:B------:R-:W5:Y:S05]  /*6270*/  LDSM.16.M88.4 R168, [R220+0x3000] ;  /* 0x00300000dca8783b */ /* 0x000f6a0000000200 */
        /* <DEDUP_REMOVED lines=84> */
[----:B------:R-:W-:Y:S05]  /*67c0*/  LDSM.16.M88.4 R200, [R220+0x6000] ;  /* 0x00600000dcc8783b */ /* 0x000fea0000000200 */
        /* <DEDUP_REMOVED lines=9> */
[----:B------:R-:W3:Y:S01]  /*6860*/  LDSM.16.M88.4 R192, [R227+0xf800] ;  /* 0x00f80000e3c0783b */ /* 0x000ee20000000200 */
[C---:B------:R-:W-:Y:S06]  /*6870*/  HMMA.16816.F32 R4, R184.reuse, R204, R4 ;  /* 0x000000ccb804723c */ /* 0x040fec0000001804 */
[C---:B------:R-:W-:Y:S06]  /*6880*/  HMMA.16816.F32 R8, R184.reuse, R206, R8 ;  /* 0x000000ceb808723c */ /* 0x040fec0000001808 */
[C---:B----4-:R-:W-:Y:S06]  /*6890*/  HMMA.16816.F32 R12, R184.reuse, R176, R12 ;  /* 0x000000b0b80c723c */ /* 0x050fec000000180c */
[C---:B------:R-:W-:Y:S01]  /*68a0*/  HMMA.16816.F32 R16, R184.reuse, R178, R16 ;  /* 0x000000b2b810723c */ /* 0x040fe20000001810 */
[----:B------:R-:W4:Y:S05]  /*68b0*/  LDSM.16.M88.4 R176, [R229+0x6000] ;  /* 0x00600000e5b0783b */ /* 0x000f2a0000000200 */
[C---:B-----5:R-:W-:Y:S06]  /*68c0*/  HMMA.16816.F32 R20, R184.reuse, R168, R20 ;  /* 0x000000a8b814723c */ /* 0x060fec0000001814 */
[C---:B------:R-:W-:Y:S01]  /*68d0*/  HMMA.16816.F32 R24, R184.reuse, R170, R24 ;  /* 0x000000aab818723c */ /* 0x040fe20000001818 */
[----:B------:R-:W5:Y:S05]  /*68e0*/  LDSM.16.M88.4 R168, [R220+0x6800] ;  /* 0x00680000dca8783b */ /* 0x000f6a0000000200 */
[C---:B------:R-:W-:Y:S06]  /*68f0*/  HMMA.16816.F32 R28, R184.reuse, R180, R28 ;  /* 0x000000b4b81c723c */ /* 0x040fec000000181c */
[----:B------:R-:W-:Y:S06]  /*6900*/  HMMA.16816.F32 R32, R184, R182, R32 ;  /* 0x000000b6b820723c */ /* 0x000fec0000001820 */
[C---:B--2---:R-:W-:Y:S06]  /*6910*/  HMMA.16816.F32 R4, R188.reuse, R196, R4 ;  /* 0x000000c4bc04723c */ /* 0x044fec0000001804 */
[C---:B------:R-:W-:Y:S06]  /*6920*/  HMMA.16816.F32 R8, R188.reuse, R198, R8 ;  /* 0x000000c6bc08723c */ /* 0x040fec0000001808 */
[C---:B-1----:R-:W-:Y:S06]  /*6930*/  HMMA.16816.F32 R12, R188.reuse, R164, R12 ;  /* 0x000000a4bc0c723c */ /* 0x042fec000000180c */
[C---:B------:R-:W-:Y:S01]  /*6940*/  HMMA.16816.F32 R16, R188.reuse, R166, R16 ;  /* 0x000000a6bc10723c */ /* 0x040fe20000001810 */
[----:B------:R-:W1:Y:S05]  /*6950*/  LDSM.16.M88.4 R164, [R220+0x7000] ;  /* 0x00700000dca4783b */ /* 0x000e6a0000000200 */
[C---:B---3--:R-:W-:Y:S06]  /*6960*/  HMMA.16816.F32 R20, R188.reuse, R172, R20 ;  /* 0x000000acbc14723c */ /* 0x048fec0000001814 */
[C---:B------:R-:W-:Y:S01]  /*6970*/  HMMA.16816.F32 R24, R188.reuse, R174, R24 ;  /* 0x000000aebc18723c */ /* 0x040fe20000001818 */
[----:B------:R-:W2:Y:S01]  /*6980*/  LDSM.16.M88.4 R172, [R220+0x7800] ;  /* 0x00780000dcac783b */ /* 0x000ea20000000200 */
[----:B------:R-:W-:Y:S04]  /*6990*/  DEPBAR.LE SB0, 0x0 ;  /* 0x000080000000791a */ /* 0x000fe80000000000 */
[C---:B------:R-:W-:Y:S01]  /*69a0*/  HMMA.16816.F32 R28, R188.reuse, R192, R28 ;  /* 0x000000c0bc1c723c */ /* 0x040fe2000000181c */
[----:B------:R-:W-:Y:S05]  /*69b0*/  BAR.SYNC.DEFER_BLOCKING 0x0 ;  /* 0x0000000000007b1d */ /* 0x000fea0000010000 */
[----:B------:R-:W-:Y:S06]  /*69c0*/  HMMA.16816.F32 R32, R188, R194, R32 ;  /* 0x000000c2bc20723c */ /* 0x000fec0000001820 */
[C---:B----4-:R-:W-:Y:S06]  /*69d0*/  HMMA.16816.F32 R4, R176.reuse, R200, R4 ;  /* 0x000000c8b004723c */ /* 0x050fec0000001804 */
[C---:B------:R-:W-:Y:S06]  /*69e0*/  HMMA.16816.F32 R8, R176.reuse, R202, R8 ;  /* 0x000000cab008723c */ /* 0x040fec0000001808 */
[C---:B-----5:R-:W-:Y:S06]  /*69f0*/  HMMA.16816.F32 R12, R176.reuse, R168, R12 ;  /* 0x000000a8b00c723c */ /* 0x060fec000000180c */
[C---:B------:R-:W-:Y:S06]  /*6a00*/  HMMA.16816.F32 R16, R176.reuse, R170, R16 ;  /* 0x000000aab010723c */ /* 0x040fec0000001810 */
[----:B------:R-:W-:Y:S01]  /*6a10*/  FMNMX.FTZ R3, R4, R2, !PT ;  /* 0x0000000204037209 */ /* 0x000fe20007810000 */
[C---:B-1----:R-:W-:Y:S04]  /*6a20*/  HMMA.16816.F32 R20, R176.reuse, R164, R20 ;  /* 0x000000a4b014723c */ /* 0x042fe80000001814 */
[----:B------:R-:W-:Y:S02]  /*6a30*/  FMNMX.FTZ R3, R5, R3, !PT ;  /* 0x0000000305037209 */ /* 0x000fe40007810000 */
[C---:B------:R-:W-:Y:S05]  /*6a40*/  HMMA.16816.F32 R24, R176.reuse, R166, R24 ;  /* 0x000000a6b018723c */ /* 0x040fea0000001818 */
[----:B------:R-:W-:Y:S01]  /*6a50*/  FMNMX.FTZ R3, R8, R3, !PT ;  /* 0x0000000308037209 */ /* 0x000fe20007810000 */
[C---:B--2---:R-:W-:Y:S05]  /*6a60*/  HMMA.16816.F32 R28, R176.reuse, R172, R28 ;  /* 0x000000acb01c723c */ /* 0x044fea000000181c */
[----:B------:R-:W-:Y:S01]  /*6a70*/  FMNMX.FTZ R165, R6, R0, !PT ;  /* 0x0000000006a57209 */ /* 0x000fe20007810000 */
[----:B------:R-:W-:Y:S05]  /*6a80*/  HMMA.16816.F32 R32, R176, R174, R32 ;  /* 0x000000aeb020723c */ /* 0x000fea0000001820 */
[----:B------:R-:W-:Y:S02]  /*6a90*/  FMNMX.FTZ R164, R9, R3, !PT ;  /* 0x0000000309a47209 */ /* 0x000fe40007810000 */
[----:B------:R-:W-:Y:S04]  /*6aa0*/  FMNMX.FTZ R3, R7, R165, !PT ;  /* 0x000000a507037209 */ /* 0x000fe80007810000 */
        /* <DEDUP_REMOVED lines=24> */
.L_x_759:
[----:B-1----:R-:W1:Y:S01]  /*6c30*/  SHFL.BFLY PT, R166, R164, 0x2, 0x1f ;  /* 0x0c401f00a4a67f89 */ /* 0x002e6200000e0000 */
[----:B------:R-:W-:Y:S01]  /*6c40*/  FMNMX.FTZ R3, R31, R3, !PT ;  /* 0x000000031f037209 */ /* 0x000fe20007810000 */
[----:B------:R-:W-:Y:S01]  /*6c50*/  USHF.L.U32 UR39, UR38, 0x1, URZ ;  /* 0x0000000126277899 */ /* 0x000fe2000800063f */
[----:B------:R-:W-:Y:S05]  /*6c60*/  LOP3.LUT R206, R245, UR20, R250, 0x96, !PT ;  /* 0x00000014f5ce7c12 */ /* 0x000fea000f8e96fa */
[----:B------:R-:W-:Y:S01]  /*6c70*/  LDSM.16.MT88.4 R172, [R228+0x10000] ;  /* 0x01000000e4ac783b */ /* 0x000fe20000004200 */
[----:B------:R-:W-:Y:S01]  /*6c80*/  FMNMX.FTZ R3, R34, R3, !PT ;  /* 0x0000000322037209 */ /* 0x000fe20007810000 */
[----:B------:R-:W-:Y:S01]  /*6c90*/  UIADD3 UR35, UR32, -0x4ab325aa, URZ ;  /* 0xb54cda5620237890 */ /* 0x000fe2000fffe03f */
[----:B------:R-:W-:Y:S01]  /*6ca0*/  MOV R195, UR23 ;  /* 0x0000001700c37c02 */ /* 0x000fe20008000f00 */
[----:B------:R-:W-:Y:S01]  /*6cb0*/  IMAD.WIDE.U32 R206, R206, -0x326172a9, RZ ;  /* 0xcd9e8d57cece7825 */ /* 0x000fe200078e00ff */
[----:B------:R-:W-:Y:S01]  /*6cc0*/  FMNMX.FTZ R3, R35, R3, !PT ;  /* 0x0000000323037209 */ /* 0x000fe20007810000 */
[----:B------:R-:W-:Y:S01]  /*6cd0*/  UIADD3 UR37, UR33, 0x646e171e, URZ ;  /* 0x646e171e21257890 */ /* 0x000fe2000fffe03f */
[----:B------:R-:W-:Y:S01]  /*6ce0*/  MOV R167, UR39 ;  /* 0x0000002700a77c02 */ /* 0x000fe20008000f00 */
[----:B------:R-:W-:Y:S01]  /*6cf0*/  LDSM.16.MT88.4 R176, [R226+0x10000] ;  /* 0x01000000e2b0783b */ /* 0x000fe20000004200 */
[----:B------:R-:W-:Y:S01]  /*6d00*/  PRMT R195, R195, R237, UR23 ;  /* 0x00000017c3c37e16 */ /* 0x000fe200080000ed */
[----:B------:R-:W-:Y:S01]  /*6d10*/  UIADD3 UR39, UR39, 0x1, URZ ;  /* 0x0000000127277890 */ /* 0x000fe2000fffe03f */
[----:B------:R-:W-:Y:S01]  /*6d20*/  LOP3.LUT R167, R251, UR33, R167, 0x96, !PT ;  /* 0x00000021fba77c12 */ /* 0x000fe2000f8e96a7 */
[----:B------:R-:W-:Y:S04]  /*6d30*/  UIADD3 UR38, UR38, -0x1, URZ ;  /* 0xffffffff26267890 */ /* 0x000fe8000fffe03f */
[----:B------:R-:W2:Y:S01]  /*6d40*/  SHFL.BFLY PT, R165, R3, 0x2, 0x1f ;  /* 0x0c401f0003a57f89 */ /* 0x000ea200000e0000 */
[----:B------:R-:W-:Y:S07]  /*6d50*/  IMAD.WIDE.U32 R198, R167, -0x326172a9, RZ ;  /* 0xcd9e8d57a7c67825 */ /* 0x000fee00078e00ff */
[----:B------:R-:W-:Y:S01]  /*6d60*/  LDSM.16.MT88.4 R180, [R225+0x10000] ;  /* 0x01000000e1b4783b */ /* 0x000fe20000004200 */
[----:B------:R-:W-:Y:S02]  /*6d70*/  LOP3.LUT R167, R199, UR21, R248, 0x96, !PT ;  /* 0x00000015c7a77c12 */ /* 0x000fe4000f8e96f8 */
[----:B------:R-:W-:Y:S03]  /*6d80*/  LOP3.LUT R198, R207, UR19, R198, 0x96, !PT ;  /* 0x00000013cfc67c12 */ /* 0x000fe6000f8e96c6 */
[----:B------:R-:W-:Y:S04]  /*6d90*/  IMAD.WIDE.U32 R186, R167, -0x2daee0ad, RZ ;  /* 0xd2511f53a7ba7825 */ /* 0x000fe800078e00ff */
[----:B------:R-:W-:Y:S05]  /*6da0*/  IMAD.WIDE.U32 R198, R198, -0x2daee0ad, RZ ;  /* 0xd2511f53c6c67825 */ /* 0x000fea00078e00ff */
[----:B------:R-:W-:Y:S02]  /*6db0*/  LOP3.LUT R186, R199, UR16, R186, 0x96, !PT ;  /* 0x00000010c7ba7c12 */ /* 0x000fe4000f8e96ba */
[----:B-1----:R-:W-:Y:S02]  /*6dc0*/  FMNMX.FTZ R166, R164, R166, !PT ;  /* 0x000000a6a4a67209 */ /* 0x002fe40007810000 */
[----:B--2---:R-:W-:Y:S03]  /*6dd0*/  FMNMX.FTZ R165, R3, R165, !PT ;  /* 0x000000a503a57209 */ /* 0x004fe60007810000 */
[----:B------:R-:W1:Y:S08]  /*6de0*/  SHFL.BFLY PT, R164, R166, 0x1, 0x1f ;  /* 0x0c201f00a6a47f89 */ /* 0x000e7000000e0000 */
[----:B------:R-:W2:Y:S01]  /*6df0*/  SHFL.BFLY PT, R3, R165, 0x1, 0x1f ;  /* 0x0c201f00a5037f89 */ /* 0x000ea200000e0000 */
[----:B-1----:R-:W-:Y:S02]  /*6e00*/  FMNMX.FTZ R164, R166, R164, !PT ;  /* 0x000000a4a6a47209 */ /* 0x002fe40007810000 */
[----:B------:R-:W-:Y:S01]  /*6e10*/  LOP3.LUT R166, R187, UR18, R244, 0x96, !PT ;  /* 0x00000012bba67c12 */ /* 0x000fe2000f8e96f4 */
[----:B------:R-:W-:Y:S01]  /*6e20*/  IMAD.WIDE.U32 R186, R186, -0x326172a9, RZ ;  /* 0xcd9e8d57baba7825 */ /* 0x000fe200078e00ff */
[C---:B------:R-:W-:Y:S03]  /*6e30*/  FSETP.NEU.FTZ.AND P1, PT, R164.reuse, -INF , PT ;  /* 0xff800000a400780b */ /* 0x040fe60003f3d000 */
[----:B------:R-:W-:Y:S01]  /*6e40*/  FMUL.FTZ R197, R164, UR4 ;  /* 0x00000004a4c57c20 */ /* 0x000fe20008410000 */
[----:B------:R-:W-:Y:S01]  /*6e50*/  IMAD.WIDE.U32 R184, R166, -0x326172a9, RZ ;  /* 0xcd9e8d57a6b87825 */ /* 0x000fe200078e00ff */
[----:B--2---:R-:W-:Y:S03]  /*6e60*/  FMNMX.FTZ R3, R165, R3, !PT ;  /* 0x00000003a5037209 */ /* 0x004fe60007810000 */
[----:B------:R-:W-:Y:S01]  /*6e70*/  FADD.FTZ R2, -R164, R2 ;  /* 0x00000002a4027221 */ /* 0x000fe20000010100 */
[----:B------:R-:W-:Y:S02]  /*6e80*/  FSEL R197, R197, RZ, P1 ;  /* 0x000000ffc5c57208 */ /* 0x000fe40000800000 */
[----:B------:R-:W-:Y:S01]  /*6e90*/  LOP3.LUT R184, R187, UR15, R184, 0x96, !PT ;  /* 0x0000000fbbb87c12 */ /* 0x000fe2000f8e96b8 */
[C---:B------:R-:W-:Y:S01]  /*6ea0*/  FMUL.FTZ R196, R3.reuse, UR4 ;  /* 0x0000000403c47c20 */ /* 0x040fe20008410000 */
[----:B------:R-:W-:Y:S01]  /*6eb0*/  FSETP.NEU.FTZ.AND P1, PT, R3, -INF , PT ;  /* 0xff8000000300780b */ /* 0x000fe20003f3d000 */
[--C-:B------:R-:W-:Y:S01]  /*6ec0*/  FFMA.FTZ R167, R8, UR4, -R197.reuse ;  /* 0x0000000408a77c23 */ /* 0x100fe200080108c5 */
[----:B------:R-:W-:Y:S01]  /*6ed0*/  LOP3.LUT R8, R185, UR17, R206, 0x96, !PT ;  /* 0x00000011b9087c12 */ /* 0x000fe2000f8e96ce */
[----:B------:R-:W-:Y:S04]  /*6ee0*/  IMAD.WIDE.U32 R184, R184, -0x2daee0ad, RZ ;  /* 0xd2511f53b8b87825 */ /* 0x000fe800078e00ff */
[--C-:B------:R-:W-:Y:S01]  /*6ef0*/  FFMA.FTZ R188, R9, UR4, -R197.reuse ;  /* 0x0000000409bc7c23 */ /* 0x100fe200080108c5 */
[----:B------:R-:W-:Y:S01]  /*6f00*/  FSEL R196, R196, RZ, P1 ;  /* 0x000000ffc4c47208 */ /* 0x000fe20000800000 */
[----:B------:R-:W-:Y:S04]  /*6f10*/  IMAD.WIDE.U32 R168, R8, -0x2daee0ad, RZ ;  /* 0xd2511f5308a87825 */ /* 0x000fe800078e00ff */
[--C-:B------:R-:W-:Y:S01]  /*6f20*/  FFMA.FTZ R193, R4, UR4, -R197.reuse ;  /* 0x0000000404c17c23 */ /* 0x100fe200080108c5 */
[----:B------:R-:W-:Y:S01]  /*6f30*/  MUFU.EX2 R167, R167 ;  /* 0x000000a700a77308 */ /* 0x000fe20000000800 */
[--C-:B------:R-:W-:Y:S01]  /*6f40*/  FFMA.FTZ R191, R5, UR4, -R197.reuse ;  /* 0x0000000405bf7c23 */ /* 0x100fe200080108c5 */
[----:B------:R-:W-:Y:S01]  /*6f50*/  FFMA.FTZ R189, R10, UR4, -R196 ;  /* 0x000000040abd7c23 */ /* 0x000fe200080108c4 */
[----:B------:R-:W-:Y:S01]  /*6f60*/  LOP3.LUT R8, R185, UR5, R168, 0x96, !PT ;  /* 0x00000005b9087c12 */ /* 0x000fe2000f8e96a8 */
[----:B------:R-:W-:Y:S01]  /*6f70*/  FFMA.FTZ R190, R11, UR4, -R196 ;  /* 0x000000040bbe7c23 */ /* 0x000fe200080108c4 */
[----:B------:R-:W-:Y:S01]  /*6f80*/  LOP3.LUT R198, R169, UR14, R198, 0x96, !PT ;  /* 0x0000000ea9c67c12 */ /* 0x000fe2000f8e96c6 */
[--C-:B------:R-:W-:Y:S01]  /*6f90*/  FFMA.FTZ R194, R6, UR4, -R196.reuse ;  /* 0x0000000406c27c23 */ /* 0x100fe200080108c4 */
[----:B------:R-:W-:Y:S01]  /*6fa0*/  FFMA.FTZ R192, R7, UR4, -R196 ;  /* 0x0000000407c07c23 */ /* 0x000fe200080108c4 */
[----:B------:R-:W-:Y:S04]  /*6fb0*/  IMAD.WIDE.U32 R8, R8, -0x326172a9, RZ ;  /* 0xcd9e8d5708087825 */ /* 0x000fe800078e00ff */
[----:B------:R-:W-:Y:S01]  /*6fc0*/  FADD.FTZ R0, -R3, R0 ;  /* 0x0000000003007221 */ /* 0x000fe20000010100 */
[----:B------:R-:W1:Y:S01]  /*6fd0*/  MUFU.EX2 R188, R188 ;  /* 0x000000bc00bc7308 */ /* 0x000e620000000800 */
[----:B------:R-:W-:Y:S01]  /*6fe0*/  FMUL.FTZ R2, R2, UR4 ;  /* 0x0000000402027c20 */ /* 0x000fe20008410000 */
[----:B------:R-:W-:Y:S01]  /*6ff0*/  IMAD.WIDE.U32 R198, R198, -0x326172a9, RZ ;  /* 0xcd9e8d57c6c67825 */ /* 0x000fe200078e00ff */
[C---:B------:R-:W-:Y:S02]  /*7000*/  LOP3.LUT R4, R8.reuse, 0xffff, RZ, 0xc0, !PT ;  /* 0x0000ffff08047812 */ /* 0x040fe400078ec0ff */
[----:B------:R-:W-:Y:S01]  /*7010*/  LOP3.LUT R170, R8, 0xff, RZ, 0xc0, !PT ;  /* 0x000000ff08aa7812 */ /* 0x000fe200078ec0ff */
[----:B------:R-:W-:Y:S01]  /*7020*/  FMUL.FTZ R0, R0, UR4 ;  /* 0x0000000400007c20 */ /* 0x000fe20008410000 */
[----:B------:R-:W-:Y:S03]  /*7030*/  SHF.R.U32.HI R4, RZ, 0x8, R4 ;  /* 0x00000008ff047819 */ /* 0x000fe60000011604 */
[----:B------:R-:W-:Y:S01]  /*7040*/  MUFU.EX2 R189, R189 ;  /* 0x000000bd00bd7308 */ /* 0x000fe20000000800 */
[----:B------:R-:W-:Y:S01]  /*7050*/  LOP3.LUT R169, R9, UR35, R198, 0x96, !PT ;  /* 0x0000002309a97c12 */ /* 0x000fe2000f8e96c6 */
[----:B------:R-:W-:Y:S01]  /*7060*/  FFMA.FTZ R198, R16, UR4, -R197 ;  /* 0x0000000410c67c23 */ /* 0x000fe200080108c5 */
[----:B------:R-:W-:Y:S01]  /*7070*/  PRMT R170, R170, 0x5410, R4 ;  /* 0x00005410aaaa7816 */ /* 0x000fe20000000004 */
[----:B------:R-:W-:Y:S01]  /*7080*/  FFMA.FTZ R201, R18, UR4, -R196 ;  /* 0x0000000412c97c23 */ /* 0x000fe200080108c4 */
[----:B------:R-:W-:Y:S01]  /*7090*/  SHF.R.U32.HI R5, RZ, 0x10, R8 ;  /* 0x00000010ff057819 */ /* 0x000fe20000011608 */
[----:B------:R-:W-:Y:S01]  /*70a0*/  FFMA.FTZ R200, R19, UR4, -R196 ;  /* 0x0000000413c87c23 */ /* 0x000fe200080108c4 */
[----:B------:R-:W-:Y:S03]  /*70b0*/  LOP3.LUT R6, R169, 0xffff, RZ, 0xc0, !PT ;  /* 0x0000ffffa9067812 */ /* 0x000fe600078ec0ff */
[----:B------:R-:W2:Y:S01]  /*70c0*/  MUFU.EX2 R190, R190 ;  /* 0x000000be00be7308 */ /* 0x000ea20000000800 */
[----:B------:R-:W-:Y:S01]  /*70d0*/  SHF.R.U32.HI R4, RZ, 0x10, R169 ;  /* 0x00000010ff047819 */ /* 0x000fe200000116a9 */
[--C-:B------:R-:W-:Y:S01]  /*70e0*/  FFMA.FTZ R203, R13, UR4, -R197.reuse ;  /* 0x000000040dcb7c23 */ /* 0x100fe200080108c5 */
[----:B------:R-:W-:Y:S01]  /*70f0*/  LOP3.LUT R168, R169, 0xff, RZ, 0xc0, !PT ;  /* 0x000000ffa9a87812 */ /* 0x000fe200078ec0ff */
[----:B------:R-:W-:Y:S01]  /*7100*/  FFMA.FTZ R202, R12, UR4, -R197 ;  /* 0x000000040cca7c23 */ /* 0x000fe200080108c5 */
[----:B------:R-:W-:Y:S01]  /*7110*/  SHF.R.U32.HI R171, RZ, 0x18, R8 ;  /* 0x00000018ffab7819 */ /* 0x000fe20000011608 */
[----:B------:R-:W-:Y:S01]  /*7120*/  FFMA.FTZ R204, R14, UR4, -R196 ;  /* 0x000000040ecc7c23 */ /* 0x000fe200080108c4 */
[----:B------:R-:W-:Y:S03]  /*7130*/  LOP3.LUT R5, R5, 0xff, RZ, 0xc0, !PT ;  /* 0x000000ff05057812 */ /* 0x000fe600078ec0ff */
[----:B------:R-:W-:Y:S01]  /*7140*/  MUFU.EX2 R193, R193 ;  /* 0x000000c100c17308 */ /* 0x000fe20000000800 */
[----:B------:R-:W-:Y:S01]  /*7150*/  SHF.R.U32.HI R6, RZ, 0x8, R6 ;  /* 0x00000008ff067819 */ /* 0x000fe20000011606 */
[----:B------:R-:W-:Y:S01]  /*7160*/  FFMA.FTZ R205, R15, UR4, -R196 ;  /* 0x000000040fcd7c23 */ /* 0x000fe200080108c4 */
[----:B------:R-:W-:Y:S02]  /*7170*/  LOP3.LUT R4, R4, 0xff, RZ, 0xc0, !PT ;  /* 0x000000ff04047812 */ /* 0x000fe400078ec0ff */
[----:B------:R-:W-:Y:S02]  /*7180*/  SHF.R.U32.HI R169, RZ, 0x18, R169 ;  /* 0x00000018ffa97819 */ /* 0x000fe400000116a9 */
[----:B------:R-:W-:Y:S03]  /*7190*/  PRMT R171, R5, 0x5410, R171 ;  /* 0x0000541005ab7816 */ /* 0x000fe600000000ab */
[----:B------:R-:W3:Y:S01]  /*71a0*/  MUFU.EX2 R191, R191 ;  /* 0x000000bf00bf7308 */ /* 0x000ee20000000800 */
[----:B------:R-:W-:Y:S02]  /*71b0*/  PRMT R168, R168, 0x5410, R6 ;  /* 0x00005410a8a87816 */ /* 0x000fe40000000006 */
[----:B------:R-:W-:Y:S02]  /*71c0*/  PRMT R169, R4, 0x5410, R169 ;  /* 0x0000541004a97816 */ /* 0x000fe400000000a9 */
[--C-:B------:R-:W-:Y:S02]  /*71d0*/  HSET2.LE.AND R170, R170, R195.reuse, PT ;  /* 0x000000c3aaaa7233 */ /* 0x100fe40003803000 */
[--C-:B------:R-:W-:Y:S03]  /*71e0*/  HSET2.LE.AND R171, R171, R195.reuse, PT ;  /* 0x000000c3abab7233 */ /* 0x100fe60003803000 */
[----:B------:R-:W-:Y:S01]  /*71f0*/  MUFU.EX2 R194, R194 ;  /* 0x000000c200c27308 */ /* 0x000fe20000000800 */
[--C-:B------:R-:W-:Y:S02]  /*7200*/  HSET2.LE.AND R168, R168, R195.reuse, PT ;  /* 0x000000c3a8a87233 */ /* 0x100fe40003803000 */
[--C-:B------:R-:W-:Y:S02]  /*7210*/  HSET2.LE.AND R169, R169, R195.reuse, PT ;  /* 0x000000c3a9a97233 */ /* 0x100fe40003803000 */
[----:B-1----:R-:W-:Y:S02]  /*7220*/  F2FP.F16.F32.PACK_AB R7, R188, R167 ;  /* 0x000000a7bc07723e */ /* 0x002fe400000000ff */
[----:B--2---:R-:W-:Y:S03]  /*7230*/  F2FP.F16.F32.PACK_AB R6, R190, R189 ;  /* 0x000000bdbe06723e */ /* 0x004fe600000000ff */
[----:B------:R-:W1:Y:S01]  /*7240*/  MUFU.EX2 R192, R192 ;  /* 0x000000c000c07308 */ /* 0x000e620000000800 */
[----:B---3--:R-:W-:Y:S02]  /*7250*/  F2FP.F16.F32.PACK_AB R5, R191, R193 ;  /* 0x000000c1bf05723e */ /* 0x008fe400000000ff */
[----:B------:R-:W-:Y:S02]  /*7260*/  LOP3.LUT R170, R170, R7, RZ, 0xc0, !PT ;  /* 0x00000007aaaa7212 */ /* 0x000fe400078ec0ff */
[----:B------:R-:W-:Y:S02]  /*7270*/  LOP3.LUT R171, R171, R6, RZ, 0xc0, !PT ;  /* 0x00000006abab7212 */ /* 0x000fe400078ec0ff */
[----:B------:R-:W-:Y:S03]  /*7280*/  LOP3.LUT R168, R168, R5, RZ, 0xc0, !PT ;  /* 0x00000005a8a87212 */ /* 0x000fe600078ec0ff */
[----:B------:R-:W2:Y:S01]  /*7290*/  MUFU.EX2 R2, R2 ;  /* 0x0000000200027308 */ /* 0x000ea20000000800 */
[----:B------:R-:W-:Y:S01]  /*72a0*/  LOP3.LUT R186, R199, UR27, R186, 0x96, !PT ;  /* 0x0000001bc7ba7c12 */ /* 0x000fe2000f8e96ba */
[----:B------:R-:W-:Y:S04]  /*72b0*/  FFMA.FTZ R199, R17, UR4, -R197 ;  /* 0x0000000411c77c23 */ /* 0x000fe800080108c5 */
[----:B------:R-:W-:Y:S04]  /*72c0*/  IMAD.WIDE.U32 R186, R186, -0x2daee0ad, RZ ;  /* 0xd2511f53baba7825 */ /* 0x000fe800078e00ff */
[----:B------:R-:W3:Y:S01]  /*72d0*/  MUFU.EX2 R0, R0 ;  /* 0x0000000000007308 */ /* 0x000ee20000000800 */
[----:B-1----:R-:W-:Y:S02]  /*72e0*/  F2FP.F16.F32.PACK_AB R4, R192, R194 ;  /* 0x000000c2c004723e */ /* 0x002fe400000000ff */
[----:B------:R-:W-:Y:S02]  /*72f0*/  LOP3.LUT R184, R187, UR37, R184, 0x96, !PT ;  /* 0x00000025bbb87c12 */ /* 0x000fe4000f8e96b8 */
[----:B------:R-:W-:Y:S02]  /*7300*/  LOP3.LUT R169, R169, R4, RZ, 0xc0, !PT ;  /* 0x00000004a9a97212 */ /* 0x000fe400078ec0ff */
[----:B------:R-:W-:Y:S03]  /*7310*/  SHF.R.U32.HI R166, RZ, 0x10, R184 ;  /* 0x00000010ffa67819 */ /* 0x000fe600000116b8 */
[----:B------:R-:W-:Y:S01]  /*7320*/  MUFU.EX2 R198, R198 ;  /* 0x000000c600c67308 */ /* 0x000fe20000000800 */
        /* <DEDUP_REMOVED lines=11> */
[----:B------:R-:W-:Y:S01]  /*73e0*/  FMUL.FTZ R11, R0, R159 ;  /* 0x0000009f000b7220 */ /* 0x000fe20000410000 */
[----:B------:R-:W-:Y:S01]  /*73f0*/  LDSM.16.MT88.4 R160, [R228+0x12000] ;  /* 0x01200000e4a0783b */ /* 0x000fe20000004200 */
[----:B------:R-:W-:Y:S01]  /*7400*/  FMUL.FTZ R17, R2, R153 ;  /* 0x0000009902117220 */ /* 0x000fe20000410000 */
[C---:B------:R-:W-:Y:S01]  /*7410*/  FMUL.FTZ R18, R0.reuse, R154 ;  /* 0x0000009a00127220 */ /* 0x040fe20000410000 */
[C---:B------:R-:W-:Y:S01]  /*7420*/  FMUL.FTZ R19, R0.reuse, R155 ;  /* 0x0000009b00137220 */ /* 0x040fe20000410000 */
[C---:B------:R-:W-:Y:S01]  /*7430*/  HMMA.16816.F32 R4, R168.reuse, R172, R4 ;  /* 0x000000aca804723c */ /* 0x040fe20000001804 */
[----:B------:R-:W1:Y:S03]  /*7440*/  MUFU.EX2 R199, R199 ;  /* 0x000000c700c77308 */ /* 0x000e660000000800 */
[----:B------:R-:W2:Y:S01]  /*7450*/  LDSM.16.MT88.4 R156, [R224+0x10000] ;  /* 0x01000000e09c783b */ /* 0x000ea20000004200 */
[C---:B------:R-:W-:Y:S01]  /*7460*/  FMUL.FTZ R38, R0.reuse, R38 ;  /* 0x0000002600267220 */ /* 0x040fe20000410000 */
[C---:B------:R-:W-:Y:S05]  /*7470*/  HMMA.16816.F32 R8, R168.reuse, R174, R8 ;  /* 0x000000aea808723c */ /* 0x040fea0000001808 */
[----:B------:R-:W-:Y:S01]  /*7480*/  MUFU.EX2 R201, R201 ;  /* 0x000000c900c97308 */ /* 0x000fe20000000800 */
[C---:B------:R-:W-:Y:S01]  /*7490*/  FMUL.FTZ R39, R0.reuse, R39 ;  /* 0x0000002700277220 */ /* 0x040fe20000410000 */
[C---:B------:R-:W-:Y:S01]  /*74a0*/  FMUL.FTZ R42, R0.reuse, R42 ;  /* 0x0000002a002a7220 */ /* 0x040fe20000410000 */
[----:B------:R-:W-:Y:S01]  /*74b0*/  FMUL.FTZ R43, R0, R43 ;  /* 0x0000002b002b7220 */ /* 0x000fe20000410000 */
[----:B------:R-:W3:Y:S02]  /*74c0*/  LDSM.16.MT88.4 R172, [R226+0x12000] ;  /* 0x01200000e2ac783b */ /* 0x000ee40000004200 */
[C---:B------:R-:W-:Y:S02]  /*74d0*/  FMUL.FTZ R44, R2.reuse, R44 ;  /* 0x0000002c022c7220 */ /* 0x040fe40000410000 */
[C---:B------:R-:W-:Y:S02]  /*74e0*/  HMMA.16816.F32 R36, R168.reuse, R176, R36 ;  /* 0x000000b0a824723c */ /* 0x040fe40000001824 */
[----:B------:R-:W4:Y:S01]  /*74f0*/  MUFU.EX2 R200, R200 ;  /* 0x000000c800c87308 */ /* 0x000f220000000800 */
[----:B------:R-:W-:Y:S01]  /*7500*/  FMUL.FTZ R45, R2, R45 ;  /* 0x0000002d022d7220 */ /* 0x000fe20000410000 */
[C---:B------:R-:W-:Y:S01]  /*7510*/  FMUL.FTZ R46, R0.reuse, R46 ;  /* 0x0000002e002e7220 */ /* 0x040fe20000410000 */
[----:B------:R-:W-:Y:S01]  /*7520*/  FMUL.FTZ R47, R0, R47 ;  /* 0x0000002f002f7220 */ /* 0x000fe20000410000 */
[C---:B------:R-:W-:Y:S01]  /*7530*/  HMMA.16816.F32 R40, R168.reuse, R178, R40 ;  /* 0x000000b2a828723c */ /* 0x040fe20000001828 */
[----:B------:R-:W-:Y:S05]  /*7540*/  LDSM.16.MT88.4 R176, [R225+0x16000] ;  /* 0x01600000e1b0783b */ /* 0x000fea0000004200 */
[----:B------:R-:W-:Y:S01]  /*7550*/  MUFU.EX2 R202, R202 ;  /* 0x000000ca00ca7308 */ /* 0x000fe20000000800 */
[C---:B------:R-:W-:Y:S01]  /*7560*/  FMUL.FTZ R48, R2.reuse, R48 ;  /* 0x0000003002307220 */ /* 0x040fe20000410000 */
[C---:B------:R-:W-:Y:S03]  /*7570*/  HMMA.16816.F32 R44, R168.reuse, R180, R44 ;  /* 0x000000b4a82c723c */ /* 0x040fe6000000182c */
[----:B------:R-:W-:Y:S01]  /*7580*/  FMUL.FTZ R49, R2, R49 ;  /* 0x0000003102317220 */ /* 0x000fe20000410000 */
[C---:B------:R-:W-:Y:S01]  /*7590*/  FMUL.FTZ R50, R0.reuse, R50 ;  /* 0x0000003200327220 */ /* 0x040fe20000410000 */
[----:B------:R-:W-:Y:S01]  /*75a0*/  FMUL.FTZ R51, R0, R51 ;  /* 0x0000003300337220 */ /* 0x000fe20000410000 */
[C---:B------:R-:W-:Y:S02]  /*75b0*/  FMUL.FTZ R52, R2.reuse, R52 ;  /* 0x0000003402347220 */ /* 0x040fe40000410000 */
[----:B------:R-:W5:Y:S03]  /*75c0*/  MUFU.EX2 R203, R203 ;  /* 0x000000cb00cb7308 */ /* 0x000f660000000800 */
[----:B------:R-:W-:Y:S01]  /*75d0*/  FMUL.FTZ R53, R2, R53 ;  /* 0x0000003502357220 */ /* 0x000fe20000410000 */
[C---:B------:R-:W-:Y:S01]  /*75e0*/  FMUL.FTZ R54, R0.reuse, R54 ;  /* 0x0000003600367220 */ /* 0x040fe20000410000 */
[----:B------:R-:W-:Y:S01]  /*75f0*/  FMUL.FTZ R55, R0, R55 ;  /* 0x0000003700377220 */ /* 0x000fe20000410000 */
[C---:B------:R-:W-:Y:S01]  /*7600*/  HMMA.16816.F32 R48, R168.reuse, R182, R48 ;  /* 0x000000b6a830723c */ /* 0x040fe20000001830 */
[----:B------:R-:W-:Y:S02]  /*7610*/  LDSM.16.MT88.4 R180, [R228+0x12800] ;  /* 0x01280000e4b4783b */ /* 0x000fe40000004200 */
[C---:B------:R-:W-:Y:S01]  /*7620*/  FMUL.FTZ R56, R2.reuse, R56 ;  /* 0x0000003802387220 */ /* 0x040fe20000410000 */
[----:B------:R-:W-:Y:S01]  /*7630*/  FMUL.FTZ R57, R2, R57 ;  /* 0x0000003902397220 */ /* 0x000fe20000410000 */
[C---:B------:R-:W-:Y:S01]  /*7640*/  FMUL.FTZ R58, R0.reuse, R58 ;  /* 0x0000003a003a7220 */ /* 0x040fe20000410000 */
[C---:B--2---:R-:W-:Y:S01]  /*7650*/  HMMA.16816.F32 R52, R168.reuse, R156, R52 ;  /* 0x0000009ca834723c */ /* 0x044fe20000001834 */
[----:B------:R-:W-:Y:S04]  /*7660*/  MUFU.EX2 R204, R204 ;  /* 0x000000cc00cc7308 */ /* 0x000fe80000000800 */
[----:B------:R-:W-:Y:S01]  /*7670*/  FMUL.FTZ R59, R0, R59 ;  /* 0x0000003b003b7220 */ /* 0x000fe20000410000 */
[C---:B------:R-:W-:Y:S01]  /*7680*/  FMUL.FTZ R60, R2.reuse, R60 ;  /* 0x0000003c023c7220 */ /* 0x040fe20000410000 */
[----:B------:R-:W-:Y:S01]  /*7690*/  FMUL.FTZ R61, R2, R61 ;  /* 0x0000003d023d7220 */ /* 0x000fe20000410000 */
[C---:B------:R-:W-:Y:S03]  /*76a0*/  FMUL.FTZ R62, R0.reuse, R62 ;  /* 0x0000003e003e7220 */ /* 0x040fe60000410000 */
[----:B------:R-:W2:Y:S01]  /*76b0*/  MUFU.EX2 R205, R205 ;  /* 0x000000cd00cd7308 */ /* 0x000ea20000000800 */
[----:B------:R-:W-:Y:S01]  /*76c0*/  FMUL.FTZ R63, R0, R63 ;  /* 0x0000003f003f7220 */ /* 0x000fe20000410000 */
[C---:B------:R-:W-:Y:S01]  /*76d0*/  HMMA.16816.F32 R56, R168.reuse, R158, R56 ;  /* 0x0000009ea838723c */ /* 0x040fe20000001838 */
[----:B------:R-:W1:Y:S02]  /*76e0*/  LDSM.16.MT88.4 R156, [R225+0x12000] ;  /* 0x01200000e19c783b */ /* 0x000e640000004200 */
        /* <DEDUP_REMOVED lines=9> */
[C---:B------:R-:W-:Y:S01]  /*7780*/  HMMA.16816.F32 R64, R168.reuse, R162, R64 ;  /* 0x000000a2a840723c */ /* 0x040fe20000001840 */
[----:B------:R-:W4:Y:S02]  /*7790*/  LDSM.16.MT88.4 R160, [R224+0x12000] ;  /* 0x01200000e0a0783b */ /* 0x000f240000004200 */
[C---:B------:R-:W-:Y:S01]  /*77a0*/  FMUL.FTZ R72, R2.reuse, R72 ;  /* 0x0000004802487220 */ /* 0x040fe20000410000 */
[----:B------:R-:W-:Y:S01]  /*77b0*/  FMUL.FTZ R73, R2, R73 ;  /* 0x0000004902497220 */ /* 0x000fe20000410000 */
[C---:B------:R-:W-:Y:S01]  /*77c0*/  FMUL.FTZ R74, R0.reuse, R74 ;  /* 0x0000004a004a7220 */ /* 0x040fe20000410000 */
[C---:B---3--:R-:W-:Y:S05]  /*77d0*/  HMMA.16816.F32 R68, R168.reuse, R172, R68 ;  /* 0x000000aca844723c */ /* 0x048fea0000001844 */
[----:B------:R-:W-:Y:S01]  /*77e0*/  FMUL.FTZ R75, R0, R75 ;  /* 0x0000004b004b7220 */ /* 0x000fe20000410000 */
[C---:B------:R-:W-:Y:S01]  /*77f0*/  FMUL.FTZ R76, R2.reuse, R76 ;  /* 0x0000004c024c7220 */ /* 0x040fe20000410000 */
[----:B------:R-:W-:Y:S01]  /*7800*/  FMUL.FTZ R77, R2, R77 ;  /* 0x0000004d024d7220 */ /* 0x000fe20000410000 */
[C---:B------:R-:W-:Y:S03]  /*7810*/  FMUL.FTZ R78, R0.reuse, R78 ;  /* 0x0000004e004e7220 */ /* 0x040fe60000410000 */
[----:B------:R-:W-:Y:S01]  /*7820*/  FMUL.FTZ R79, R0, R79 ;  /* 0x0000004f004f7220 */ /* 0x000fe20000410000 */
[C---:B------:R-:W-:Y:S01]  /*7830*/  HMMA.16816.F32 R72, R168.reuse, R174, R72 ;  /* 0x000000aea848723c */ /* 0x040fe20000001848 */
[----:B------:R-:W3:Y:S02]  /*7840*/  LDSM.16.MT88.4 R172, [R228+0x14000] ;  /* 0x01400000e4ac783b */ /* 0x000ee40000004200 */
[C---:B------:R-:W-:Y:S01]  /*7850*/  FMUL.FTZ R80, R2.reuse, R80 ;  /* 0x0000005002507220 */ /* 0x040fe20000410000 */
[----:B------:R-:W-:Y:S01]  /*7860*/  FMUL.FTZ R81, R2, R81 ;  /* 0x0000005102517220 */ /* 0x000fe20000410000 */
[C---:B------:R-:W-:Y:S01]  /*7870*/  FMUL.FTZ R82, R0.reuse, R82 ;  /* 0x0000005200527220 */ /* 0x040fe20000410000 */
[C---:B-1----:R-:W-:Y:S05]  /*7880*/  HMMA.16816.F32 R76, R168.reuse, R156, R76 ;  /* 0x0000009ca84c723c */ /* 0x042fea000000184c */
[----:B------:R-:W-:Y:S01]  /*7890*/  FMUL.FTZ R83, R0, R83 ;  /* 0x0000005300537220 */ /* 0x000fe20000410000 */
[C---:B------:R-:W-:Y:S01]  /*78a0*/  FMUL.FTZ R84, R2.reuse, R84 ;  /* 0x0000005402547220 */ /* 0x040fe20000410000 */
[----:B------:R-:W-:Y:S01]  /*78b0*/  FMUL.FTZ R85, R2, R85 ;  /* 0x0000005502557220 */ /* 0x000fe20000410000 */
[C---:B------:R-:W-:Y:S03]  /*78c0*/  FMUL.FTZ R86, R0.reuse, R86 ;  /* 0x0000005600567220 */ /* 0x040fe60000410000 */
[----:B------:R-:W-:Y:S01]  /*78d0*/  FMUL.FTZ R87, R0, R87 ;  /* 0x0000005700577220 */ /* 0x000fe20000410000 */
[C---:B------:R-:W-:Y:S01]  /*78e0*/  HMMA.16816.F32 R80, R168.reuse, R158, R80 ;  /* 0x0000009ea850723c */ /* 0x040fe20000001850 */
[----:B------:R-:W1:Y:S02]  /*78f0*/  LDSM.16.MT88.4 R156, [R226+0x14000] ;  /* 0x01400000e29c783b */ /* 0x000e640000004200 */
[C---:B------:R-:W-:Y:S01]  /*7900*/  FMUL.FTZ R88, R2.reuse, R88 ;  /* 0x0000005802587220 */ /* 0x040fe20000410000 */
[----:B------:R-:W-:Y:S01]  /*7910*/  FMUL.FTZ R89, R2, R89 ;  /* 0x0000005902597220 */ /* 0x000fe20000410000 */
[C---:B------:R-:W-:Y:S01]  /*7920*/  FMUL.FTZ R90, R0.reuse, R90 ;  /* 0x0000005a005a7220 */ /* 0x040fe20000410000 */
[C---:B----4-:R-:W-:Y:S05]  /*7930*/  HMMA.16816.F32 R84, R168.reuse, R160, R84 ;  /* 0x000000a0a854723c */ /* 0x050fea0000001854 */
        /* <DEDUP_REMOVED lines=49> */
[C---:B------:R-:W-:Y:S03]  /*7c50*/  HMMA.16816.F32 R120, R168.reuse, R174, R120 ;  /* 0x000000aea878723c */ /* 0x040fe60000001878 */
[C---:B------:R-:W-:Y:S01]  /*7c60*/  FMUL.FTZ R128, R2.reuse, R128 ;  /* 0x0000008002807220 */ /* 0x040fe20000410000 */
[----:B------:R-:W-:Y:S01]  /*7c70*/  FMUL.FTZ R129, R2, R129 ;  /* 0x0000008102817220 */ /* 0x000fe20000410000 */
[C---:B------:R-:W-:Y:S01]  /*7c80*/  FMUL.FTZ R130, R0.reuse, R130 ;  /* 0x0000008200827220 */ /* 0x040fe20000410000 */
[C---:B-1----:R-:W-:Y:S05]  /*7c90*/  HMMA.16816.F32 R124, R168.reuse, R156, R124 ;  /* 0x0000009ca87c723c */ /* 0x042fea000000187c */
[----:B------:R-:W-:Y:S01]  /*7ca0*/  FMUL.FTZ R131, R0, R131 ;  /* 0x0000008300837220 */ /* 0x000fe20000410000 */
[----:B------:R-:W-:Y:S01]  /*7cb0*/  LOP3.LUT R172, R186, 0xff, RZ, 0xc0, !PT ;  /* 0x000000ffbaac7812 */ /* 0x000fe200078ec0ff */
[C---:B------:R-:W-:Y:S01]  /*7cc0*/  FMUL.FTZ R132, R2.reuse, R132 ;  /* 0x0000008402847220 */ /* 0x040fe20000410000 */
[----:B------:R-:W-:Y:S03]  /*7cd0*/  FMUL.FTZ R133, R2, R133 ;  /* 0x0000008502857220 */ /* 0x000fe60000410000 */
[C---:B------:R-:W-:Y:S01]  /*7ce0*/  FMUL.FTZ R134, R0.reuse, R134 ;  /* 0x0000008600867220 */ /* 0x040fe20000410000 */
[C---:B------:R-:W-:Y:S01]  /*7cf0*/  HMMA.16816.F32 R128, R168.reuse, R158, R128 ;  /* 0x0000009ea880723c */ /* 0x040fe20000001880 */
[----:B------:R-:W1:Y:S02]  /*7d00*/  LDSM.16.MT88.4 R156, [R224+0x16000] ;  /* 0x01600000e09c783b */ /* 0x000e640000004200 */
[----:B------:R-:W-:Y:S01]  /*7d10*/  FMUL.FTZ R135, R0, R135 ;  /* 0x0000008700877220 */ /* 0x000fe20000410000 */
[C---:B------:R-:W-:Y:S01]  /*7d20*/  FMUL.FTZ R136, R2.reuse, R136 ;  /* 0x0000008802887220 */ /* 0x040fe20000410000 */
[----:B------:R-:W-:Y:S01]  /*7d30*/  FMUL.FTZ R137, R2, R137 ;  /* 0x0000008902897220 */ /* 0x000fe20000410000 */
[C---:B------:R-:W-:Y:S01]  /*7d40*/  FMUL.FTZ R138, R0.reuse, R138 ;  /* 0x0000008a008a7220 */ /* 0x040fe20000410000 */
[----:B------:R-:W-:Y:S01]  /*7d50*/  FMUL.FTZ R139, R0, R139 ;  /* 0x0000008b008b7220 */ /* 0x000fe20000410000 */
[----:B------:R-:W-:Y:S02]  /*7d60*/  FMUL.FTZ R16, R2, R152 ;  /* 0x0000009802107220 */ /* 0x000fe40000410000 */
[C---:B----4-:R-:W-:Y:S03]  /*7d70*/  HMMA.16816.F32 R132, R168.reuse, R160, R132 ;  /* 0x000000a0a884723c */ /* 0x050fe60000001884 */
[----:B------:R-:W-:Y:S01]  /*7d80*/  LOP3.LUT R152, R184, 0xffff, RZ, 0xc0, !PT ;  /* 0x0000ffffb8987812 */ /* 0x000fe200078ec0ff */
[C---:B------:R-:W-:Y:S01]  /*7d90*/  FMUL.FTZ R140, R2.reuse, R140 ;  /* 0x0000008c028c7220 */ /* 0x040fe20000410000 */
[----:B------:R-:W-:Y:S01]  /*7da0*/  FMUL.FTZ R141, R2, R141 ;  /* 0x0000008d028d7220 */ /* 0x000fe20000410000 */
[C---:B------:R-:W-:Y:S05]  /*7db0*/  HMMA.16816.F32 R136, R168.reuse, R162, R136 ;  /* 0x000000a2a888723c */ /* 0x040fea0000001888 */
[C---:B------:R-:W-:Y:S01]  /*7dc0*/  FMUL.FTZ R142, R0.reuse, R142 ;  /* 0x0000008e008e7220 */ /* 0x040fe20000410000 */
[----:B------:R-:W-:Y:S01]  /*7dd0*/  FMUL.FTZ R143, R0, R143 ;  /* 0x0000008f008f7220 */ /* 0x000fe20000410000 */
[----:B------:R-:W-:Y:S01]  /*7de0*/  SHF.R.U32.HI R13, RZ, 0x8, R152 ;  /* 0x00000008ff0d7819 */ /* 0x000fe20000011698 */
[----:B------:R-:W-:Y:S01]  /*7df0*/  FMUL.FTZ R144, R2, R144 ;  /* 0x0000009002907220 */ /* 0x000fe20000410000 */
[----:B------:R-:W3:Y:S02]  /*7e00*/  LDSM.16.MT88.4 R152, [R228+0x10800] ;  /* 0x01080000e498783b */ /* 0x000ee40000004200 */
[----:B------:R-:W-:Y:S01]  /*7e10*/  LOP3.LUT R162, R186, 0xffff, RZ, 0xc0, !PT ;  /* 0x0000ffffbaa27812 */ /* 0x000fe200078ec0ff */
[----:B------:R-:W-:Y:S01]  /*7e20*/  FMUL.FTZ R145, R2, R145 ;  /* 0x0000009102917220 */ /* 0x000fe20000410000 */
[C---:B------:R-:W-:Y:S03]  /*7e30*/  HMMA.16816.F32 R140, R168.reuse, R176, R140 ;  /* 0x000000b0a88c723c */ /* 0x040fe6000000188c */
[--C-:B------:R-:W-:Y:S01]  /*7e40*/  SHF.R.U32.HI R160, RZ, 0x10, R186.reuse ;  /* 0x00000010ffa07819 */ /* 0x100fe200000116ba */
[C---:B------:R-:W-:Y:S01]  /*7e50*/  FMUL.FTZ R146, R0.reuse, R146 ;  /* 0x0000009200927220 */ /* 0x040fe20000410000 */
[----:B------:R-:W-:Y:S01]  /*7e60*/  SHF.R.U32.HI R161, RZ, 0x18, R186 ;  /* 0x00000018ffa17819 */ /* 0x000fe200000116ba */
[C---:B------:R-:W-:Y:S01]  /*7e70*/  HMMA.16816.F32 R16, R168.reuse, R178, R16 ;  /* 0x000000b2a810723c */ /* 0x040fe20000001810 */
[----:B------:R-:W-:Y:S04]  /*7e80*/  LDSM.16.MT88.4 R176, [R224+0x10800] ;  /* 0x01080000e0b0783b */ /* 0x000fe80000004200 */
[----:B------:R-:W-:Y:S01]  /*7e90*/  SHF.R.U32.HI R162, RZ, 0x8, R162 ;  /* 0x00000008ffa27819 */ /* 0x000fe200000116a2 */
[----:B------:R-:W-:Y:S01]  /*7ea0*/  FMUL.FTZ R147, R0, R147 ;  /* 0x0000009300937220 */ /* 0x000fe20000410000 */
[----:B------:R-:W-:Y:S01]  /*7eb0*/  LOP3.LUT R160, R160, 0xff, RZ, 0xc0, !PT ;  /* 0x000000ffa0a07812 */ /* 0x000fe200078ec0ff */
[----:B------:R-:W-:Y:S03]  /*7ec0*/  FMUL.FTZ R14, R0, R150 ;  /* 0x00000096000e7220 */ /* 0x000fe60000410000 */
[----:B------:R-:W-:Y:S01]  /*7ed0*/  PRMT R172, R172, 0x5410, R162 ;  /* 0x00005410acac7816 */ /* 0x000fe200000000a2 */
[----:B------:R-:W-:Y:S01]  /*7ee0*/  FMUL.FTZ R15, R0, R151 ;  /* 0x00000097000f7220 */ /* 0x000fe20000410000 */
[C---:B-1----:R-:W-:Y:S03]  /*7ef0*/  HMMA.16816.F32 R144, R168.reuse, R156, R144 ;  /* 0x0000009ca890723c */ /* 0x042fe60000001890 */
[----:B------:R-:W-:Y:S01]  /*7f00*/  PRMT R12, R160, 0x5410, R161 ;  /* 0x00005410a00c7816 */ /* 0x000fe200000000a1 */
[----:B------:R-:W-:Y:S01]  /*7f10*/  FFMA.FTZ R193, R2, R247, R193 ;  /* 0x000000f702c17223 */ /* 0x000fe200000100c1 */
[----:B------:R-:W1:Y:S01]  /*7f20*/  LDSM.16.MT88.4 R160, [R226+0x10800] ;  /* 0x01080000e2a0783b */ /* 0x000e620000004200 */
[----:B------:R-:W-:Y:S01]  /*7f30*/  LOP3.LUT R165, R184, 0xff, RZ, 0xc0, !PT ;  /* 0x000000ffb8a57812 */ /* 0x000fe200078ec0ff */
[----:B------:R-:W-:Y:S01]  /*7f40*/  FFMA.FTZ R194, R0, R246, R194 ;  /* 0x000000f600c27223 */ /* 0x000fe200000100c2 */
[----:B------:R-:W-:Y:S03]  /*7f50*/  SHF.R.U32.HI R184, RZ, 0x18, R184 ;  /* 0x00000018ffb87819 */ /* 0x000fe600000116b8 */
[----:B------:R-:W-:Y:S01]  /*7f60*/  LOP3.LUT R166, R166, 0xff, RZ, 0xc0, !PT ;  /* 0x000000ffa6a67812 */ /* 0x000fe200078ec0ff */
[----:B------:R-:W-:Y:S01]  /*7f70*/  FADD.FTZ R193, R191, R193 ;  /* 0x000000c1bfc17221 */ /* 0x000fe20000010000 */
[----:B------:R-:W-:Y:S01]  /*7f80*/  PRMT R165, R165, 0x5410, R13 ;  /* 0x00005410a5a57816 */ /* 0x000fe2000000000d */
[----:B------:R-:W-:Y:S01]  /*7f90*/  FMUL.FTZ R13, R2, R149 ;  /* 0x00000095020d7220 */ /* 0x000fe20000410000 */
[--C-:B------:R-:W-:Y:S01]  /*7fa0*/  HSET2.LE.AND R157, R172, R195.reuse, PT ;  /* 0x000000c3ac9d7233 */ /* 0x100fe20003803000 */
[----:B------:R-:W-:Y:S01]  /*7fb0*/  FADD.FTZ R194, R192, R194 ;  /* 0x000000c2c0c27221 */ /* 0x000fe20000010000 */
[----:B------:R-:W-:Y:S01]  /*7fc0*/  PRMT R149, R166, 0x5410, R184 ;  /* 0x00005410a6957816 */ /* 0x000fe200000000b8 */
[----:B------:R-:W4:Y:S01]  /*7fd0*/  LDSM.16.MT88.4 R172, [R225+0x10800] ;  /* 0x01080000e1ac783b */ /* 0x000f220000004200 */
[--C-:B------:R-:W-:Y:S01]  /*7fe0*/  HSET2.LE.AND R156, R12, R195.reuse, PT ;  /* 0x000000c30c9c7233 */ /* 0x100fe20003803000 */
[----:B------:R-:W-:Y:S01]  /*7ff0*/  FMUL.FTZ R12, R2, R148 ;  /* 0x00000094020c7220 */ /* 0x000fe20000410000 */
[--C-:B------:R-:W-:Y:S01]  /*8000*/  HSET2.LE.AND R148, R165, R195.reuse, PT ;  /* 0x000000c3a5947233 */ /* 0x100fe20003803000 */
[----:B------:R-:W-:Y:S01]  /*8010*/  FADD.FTZ R193, R167, R193 ;  /* 0x000000c1a7c17221 */ /* 0x000fe20000010000 */
[--C-:B------:R-:W-:Y:S01]  /*8020*/  HSET2.LE.AND R149, R149, R195.reuse, PT ;  /* 0x000000c395957233 */ /* 0x100fe20003803000 */
[----:B------:R-:W-:Y:S01]  /*8030*/  FADD.FTZ R194, R189, R194 ;  /* 0x000000c2bdc27221 */ /* 0x000fe20000010000 */
[----:B------:R-:W-:Y:S01]  /*8040*/  F2FP.F16.F32.PACK_AB R150, R199, R198 ;  /* 0x000000c6c796723e */ /* 0x000fe200000000ff */
[----:B------:R-:W4:Y:S01]  /*8050*/  LDSM.16.MT88.4 R184, [R226+0x12800] ;  /* 0x01280000e2b8783b */ /* 0x000f220000004200 */
[----:B------:R-:W-:Y:S03]  /*8060*/  HMMA.16816.F32 R12, R168, R158, R12 ;  /* 0x0000009ea80c723c */ /* 0x000fe6000000180c */
[----:B------:R-:W-:Y:S01]  /*8070*/  F2FP.F16.F32.PACK_AB R151, R200, R201 ;  /* 0x000000c9c897723e */ /* 0x000fe200000000ff */
[----:B------:R-:W-:Y:S01]  /*8080*/  FADD.FTZ R193, R188, R193 ;  /* 0x000000c1bcc17221 */ /* 0x000fe20000010000 */
[----:B-----5:R-:W-:Y:S01]  /*8090*/  F2FP.F16.F32.PACK_AB R166, R203, R202 ;  /* 0x000000cacba6723e */ /* 0x020fe200000000ff */
[----:B------:R-:W-:Y:S01]  /*80a0*/  FADD.FTZ R194, R190, R194 ;  /* 0x000000c2bec27221 */ /* 0x000fe20000010000 */
[----:B--2---:R-:W-:Y:S01]  /*80b0*/  F2FP.F16.F32.PACK_AB R165, R205, R204 ;  /* 0x000000cccda5723e */ /* 0x004fe200000000ff */
[----:B------:R-:W-:Y:S03]  /*80c0*/  LDSM.16.MT88.4 R168, [R224+0x12800] ;  /* 0x01280000e0a8783b */ /* 0x000fe60000004200 */
[----:B------:R-:W-:Y:S01]  /*80d0*/  LOP3.LUT R150, R157, R150, RZ, 0xc0, !PT ;  /* 0x000000969d967212 */ /* 0x000fe200078ec0ff */
[----:B------:R-:W-:Y:S01]  /*80e0*/  FADD.FTZ R193, R202, R193 ;  /* 0x000000c1cac17221 */ /* 0x000fe20000010000 */
[----:B------:R-:W-:Y:S01]  /*80f0*/  LOP3.LUT R151, R156, R151, RZ, 0xc0, !PT ;  /* 0x000000979c977212 */ /* 0x000fe200078ec0ff */
[----:B------:R-:W-:Y:S01]  /*8100*/  FADD.FTZ R194, R204, R194 ;  /* 0x000000c2ccc27221 */ /* 0x000fe20000010000 */
[----:B------:R-:W-:Y:S01]  /*8110*/  LOP3.LUT R148, R148, R166, RZ, 0xc0, !PT ;  /* 0x000000a694947212 */ /* 0x000fe200078ec0ff */
[----:B------:R-:W2:Y:S01]  /*8120*/  LDSM.16.MT88.4 R156, [R225+0x12800] ;  /* 0x01280000e19c783b */ /* 0x000ea20000004200 */
[----:B------:R-:W-:Y:S01]  /*8130*/  LOP3.LUT R149, R149, R165, RZ, 0xc0, !PT ;  /* 0x000000a595957212 */ /* 0x000fe200078ec0ff */
[----:B------:R-:W-:Y:S01]  /*8140*/  FFMA.FTZ R166, R24, UR4, -R197 ;  /* 0x0000000418a67c23 */ /* 0x000fe200080108c5 */
[----:B------:R-:W-:Y:S01]  /*8150*/  MOV R165, UR39 ;  /* 0x0000002700a57c02 */ /* 0x000fe20008000f00 */
[----:B------:R-:W-:Y:S01]  /*8160*/  FADD.FTZ R193, R203, R193 ;  /* 0x000000c1cbc17221 */ /* 0x000fe20000010000 */
[----:B------:R-:W-:Y:S01]  /*8170*/  MOV R0, R3 ;  /* 0x0000000300007202 */ /* 0x000fe20000000f00 */
[----:B------:R-:W-:Y:S01]  /*8180*/  FADD.FTZ R194, R205, R194 ;  /* 0x000000c2cdc27221 */ /* 0x000fe20000010000 */
[----:B------:R-:W-:Y:S01]  /*8190*/  MOV R2, R164 ;  /* 0x000000a400027202 */ /* 0x000fe20000000f00 */
[C---:B---3--:R-:W-:Y:S01]  /*81a0*/  HMMA.16816.F32 R4, R148.reuse, R152, R4 ;  /* 0x000000989404723c */ /* 0x048fe20000001804 */
[----:B------:R-:W-:Y:S04]  /*81b0*/  MUFU.EX2 R166, R166 ;  /* 0x000000a600a67308 */ /* 0x000fe80000000800 */
[----:B------:R-:W-:Y:S01]  /*81c0*/  FADD.FTZ R193, R198, R193 ;  /* 0x000000c1c6c17221 */ /* 0x000fe20000010000 */
[C---:B------:R-:W-:Y:S01]  /*81d0*/  HMMA.16816.F32 R8, R148.reuse, R154, R8 ;  /* 0x0000009a9408723c */ /* 0x040fe20000001808 */
[----:B------:R-:W3:Y:S04]  /*81e0*/  LDSM.16.MT88.4 R152, [R228+0x14800] ;  /* 0x01480000e498783b */ /* 0x000ee80000004200 */
[----:B------:R-:W-:Y:S01]  /*81f0*/  FADD.FTZ R194, R201, R194 ;  /* 0x000000c2c9c27221 */ /* 0x000fe20000010000 */
[C---:B-1----:R-:W-:Y:S05]  /*8200*/  HMMA.16816.F32 R36, R148.reuse, R160, R36 ;  /* 0x000000a09424723c */ /* 0x042fea0000001824 */
[----:B------:R-:W-:Y:S01]  /*8210*/  FADD.FTZ R193, R199, R193 ;  /* 0x000000c1c7c17221 */ /* 0x000fe20000010000 */
[C---:B------:R-:W-:Y:S01]  /*8220*/  HMMA.16816.F32 R40, R148.reuse, R162, R40 ;  /* 0x000000a29428723c */ /* 0x040fe20000001828 */
[----:B------:R-:W1:Y:S04]  /*8230*/  LDSM.16.MT88.4 R160, [R226+0x14800] ;  /* 0x01480000e2a0783b */ /* 0x000e680000004200 */
[----:B------:R-:W-:Y:S01]  /*8240*/  FADD.FTZ R194, R200, R194 ;  /* 0x000000c2c8c27221 */ /* 0x000fe20000010000 */
[C---:B----4-:R-:W-:Y:S06]  /*8250*/  HMMA.16816.F32 R44, R148.reuse, R172, R44 ;  /* 0x000000ac942c723c */ /* 0x050fec000000182c */
[C---:B------:R-:W-:Y:S01]  /*8260*/  HMMA.16816.F32 R48, R148.reuse, R174, R48 ;  /* 0x000000ae9430723c */ /* 0x040fe20000001830 */
[----:B------:R-:W4:Y:S05]  /*8270*/  LDSM.16.MT88.4 R172, [R225+0x14800] ;  /* 0x01480000e1ac783b */ /* 0x000f2a0000004200 */
[C---:B------:R-:W-:Y:S06]  /*8280*/  HMMA.16816.F32 R52, R148.reuse, R176, R52 ;  /* 0x000000b09434723c */ /* 0x040fec0000001834 */
[C---:B------:R-:W-:Y:S06]  /*8290*/  HMMA.16816.F32 R56, R148.reuse, R178, R56 ;  /* 0x000000b29438723c */ /* 0x040fec0000001838 */
[C---:B------:R-:W-:Y:S05]  /*82a0*/  HMMA.16816.F32 R60, R148.reuse, R180, R60 ;  /* 0x000000b4943c723c */ /* 0x040fea000000183c */
[--C-:B------:R-:W-:Y:S01]  /*82b0*/  FFMA.FTZ R178, R27, UR4, -R196.reuse ;  /* 0x000000041bb27c23 */ /* 0x100fe200080108c4 */
[C---:B------:R-:W-:Y:S05]  /*82c0*/  HMMA.16816.F32 R64, R148.reuse, R182, R64 ;  /* 0x000000b69440723c */ /* 0x040fea0000001840 */
[--C-:B------:R-:W-:Y:S01]  /*82d0*/  FFMA.FTZ R179, R20, UR4, -R197.reuse ;  /* 0x0000000414b37c23 */ /* 0x100fe200080108c5 */
[C---:B------:R-:W-:Y:S01]  /*82e0*/  HMMA.16816.F32 R68, R148.reuse, R184, R68 ;  /* 0x000000b89444723c */ /* 0x040fe20000001844 */
[----:B------:R-:W-:Y:S04]  /*82f0*/  MUFU.EX2 R178, R178 ;  /* 0x000000b200b27308 */ /* 0x000fe80000000800 */
[----:B------:R-:W-:Y:S01]  /*8300*/  FFMA.FTZ R180, R21, UR4, -R197 ;  /* 0x0000000415b47c23 */ /* 0x000fe200080108c5 */
[C---:B------:R-:W-:Y:S05]  /*8310*/  HMMA.16816.F32 R72, R148.reuse, R186, R72 ;  /* 0x000000ba9448723c */ /* 0x040fea0000001848 */
[----:B------:R-:W5:Y:S01]  /*8320*/  MUFU.EX2 R179, R179 ;  /* 0x000000b300b37308 */ /* 0x000f620000000800 */
[----:B------:R-:W-:Y:S01]  /*8330*/  FFMA.FTZ R181, R22, UR4, -R196 ;  /* 0x0000000416b57c23 */ /* 0x000fe200080108c4 */
[C---:B--2---:R-:W-:Y:S08]  /*8340*/  HMMA.16816.F32 R76, R148.reuse, R156, R76 ;  /* 0x0000009c944c723c */ /* 0x044ff0000000184c */
[----:B------:R-:W2:Y:S01]  /*8350*/  MUFU.EX2 R180, R180 ;  /* 0x000000b400b47308 */ /* 0x000ea20000000800 */
[C---:B------:R-:W-:Y:S01]  /*8360*/  HMMA.16816.F32 R80, R148.reuse, R158, R80 ;  /* 0x0000009e9450723c */ /* 0x040fe20000001850 */
[----:B------:R-:W4:Y:S05]  /*8370*/  LDSM.16.MT88.4 R156, [R224+0x14800] ;  /* 0x01480000e09c783b */ /* 0x000f2a0000004200 */
[C---:B------:R-:W-:Y:S03]  /*8380*/  HMMA.16816.F32 R84, R148.reuse, R168, R84 ;  /* 0x000000a89454723c */ /* 0x040fe60000001854 */
[----:B------:R-:W4:Y:S02]  /*8390*/  MUFU.EX2 R181, R181 ;  /* 0x000000b500b57308 */ /* 0x000f240000000800 */
[----:B-----5:R-:W-:Y:S01]  /*83a0*/  FADD.FTZ R193, R179, R193 ;  /* 0x000000c1b3c17221 */ /* 0x020fe20000010000 */
[C---:B------:R-:W-:Y:S01]  /*83b0*/  HMMA.16816.F32 R88, R148.reuse, R170, R88 ;  /* 0x000000aa9458723c */ /* 0x040fe20000001858 */
[----:B------:R-:W5:Y:S04]  /*83c0*/  LDSM.16.MT88.4 R168, [R228+0x16800] ;  /* 0x01680000e4a8783b */ /* 0x000f680000004200 */
[----:B--2---:R-:W-:Y:S01]  /*83d0*/  FADD.FTZ R193, R180, R193 ;  /* 0x000000c1b4c17221 */ /* 0x004fe20000010000 */
[C---:B---3--:R-:W-:Y:S05]  /*83e0*/  HMMA.16816.F32 R92, R148.reuse, R152, R92 ;  /* 0x00000098945c723c */ /* 0x048fea000000185c */
[----:B------:R-:W-:Y:S01]  /*83f0*/  FADD.FTZ R193, R166, R193 ;  /* 0x000000c1a6c17221 */ /* 0x000fe20000010000 */
[C---:B------:R-:W-:Y:S05]  /*8400*/  HMMA.16816.F32 R96, R148.reuse, R154, R96 ;  /* 0x0000009a9460723c */ /* 0x040fea0000001860 */
[----:B------:R-:W-:Y:S01]  /*8410*/  LOP3.LUT R152, R251, UR33, R165, 0x96, !PT ;  /* 0x00000021fb987c12 */ /* 0x000fe2000f8e96a5 */
[C---:B-1----:R-:W-:Y:S05]  /*8420*/  HMMA.16816.F32 R100, R148.reuse, R160, R100 ;  /* 0x000000a09464723c */ /* 0x042fea0000001864 */
[----:B------:R-:W-:Y:S01]  /*8430*/  IMAD.WIDE.U32 R176, R152, -0x326172a9, RZ ;  /* 0xcd9e8d5798b07825 */ /* 0x000fe200078e00ff */
[C---:B------:R-:W-:Y:S01]  /*8440*/  HMMA.16816.F32 R104, R148.reuse, R162, R104 ;  /* 0x000000a29468723c */ /* 0x040fe20000001868 */
[----:B------:R-:W1:Y:S04]  /*8450*/  LDSM.16.MT88.4 R152, [R226+0x16800] ;  /* 0x01680000e298783b */ /* 0x000e680000004200 */
[----:B------:R-:W-:Y:S01]  /*8460*/  LOP3.LUT R161, R177, UR21, R248, 0x96, !PT ;  /* 0x00000015b1a17c12 */ /* 0x000fe2000f8e96f8 */
[C---:B----4-:R-:W-:Y:S05]  /*8470*/  HMMA.16816.F32 R108, R148.reuse, R172, R108 ;  /* 0x000000ac946c723c */ /* 0x050fea000000186c */
[----:B------:R-:W-:Y:S01]  /*8480*/  LOP3.LUT R160, R207, UR19, R176, 0x96, !PT ;  /* 0x00000013cfa07c12 */ /* 0x000fe2000f8e96b0 */
[C---:B------:R-:W-:Y:S01]  /*8490*/  HMMA.16816.F32 R112, R148.reuse, R174, R112 ;  /* 0x000000ae9470723c */ /* 0x040fe20000001870 */
[----:B------:R-:W-:Y:S04]  /*84a0*/  LDSM.16.MT88.4 R172, [R224+0x11000] ;  /* 0x01100000e0ac783b */ /* 0x000fe80000004200 */
[----:B------:R-:W-:Y:S01]  /*84b0*/  IMAD.WIDE.U32 R186, R161, -0x2daee0ad, RZ ;  /* 0xd2511f53a1ba7825 */ /* 0x000fe200078e00ff */
[C---:B------:R-:W-:Y:S05]  /*84c0*/  HMMA.16816.F32 R116, R148.reuse, R156, R116 ;  /* 0x0000009c9474723c */ /* 0x040fea0000001874 */
[----:B------:R-:W-:Y:S01]  /*84d0*/  IMAD.WIDE.U32 R160, R160, -0x2daee0ad, RZ ;  /* 0xd2511f53a0a07825 */ /* 0x000fe200078e00ff */
[C---:B------:R-:W-:Y:S05]  /*84e0*/  HMMA.16816.F32 R120, R148.reuse, R158, R120 ;  /* 0x0000009e9478723c */ /* 0x040fea0000001878 */
[----:B------:R-:W-:Y:S01]  /*84f0*/  LOP3.LUT R186, R161, UR16, R186, 0x96, !PT ;  /* 0x00000010a1ba7c12 */ /* 0x000fe2000f8e96ba */
[C---:B-----5:R-:W-:Y:S05]  /*8500*/  HMMA.16816.F32 R124, R148.reuse, R168, R124 ;  /* 0x000000a8947c723c */ /* 0x060fea000000187c */
[----:B------:R-:W-:Y:S01]  /*8510*/  LOP3.LUT R24, R187, UR18, R244, 0x96, !PT ;  /* 0x00000012bb187c12 */ /* 0x000fe2000f8e96f4 */
[C---:B------:R-:W-:Y:S05]  /*8520*/  HMMA.16816.F32 R128, R148.reuse, R170, R128 ;  /* 0x000000aa9480723c */ /* 0x040fea0000001880 */
[----:B------:R-:W-:Y:S01]  /*8530*/  FFMA.FTZ R176, R25, UR4, -R197 ;  /* 0x0000000419b07c23 */ /* 0x000fe200080108c5 */
[C---:B-1----:R-:W-:Y:S05]  /*8540*/  HMMA.16816.F32 R132, R148.reuse, R152, R132 ;  /* 0x000000989484723c */ /* 0x042fea0000001884 */
[----:B------:R-:W-:Y:S01]  /*8550*/  IMAD.WIDE.U32 R24, R24, -0x326172a9, RZ ;  /* 0xcd9e8d5718187825 */ /* 0x000fe200078e00ff */
[C---:B------:R-:W-:Y:S01]  /*8560*/  HMMA.16816.F32 R136, R148.reuse, R154, R136 ;  /* 0x0000009a9488723c */ /* 0x040fe20000001888 */
[----:B------:R-:W1:Y:S04]  /*8570*/  MUFU.EX2 R176, R176 ;  /* 0x000000b000b07308 */ /* 0x000e680000000800 */
[----:B------:R-:W-:Y:S06]  /*8580*/  IMAD.WIDE.U32 R186, R186, -0x326172a9, RZ ;  /* 0xcd9e8d57baba7825 */ /* 0x000fec00078e00ff */
[----:B------:R-:W-:Y:S01]  /*8590*/  FFMA.FTZ R177, R26, UR4, -R196 ;  /* 0x000000041ab17c23 */ /* 0x000fe200080108c4 */
[----:B------:R-:W-:Y:S02]  /*85a0*/  LOP3.LUT R156, R25, UR17, R206, 0x96, !PT ;  /* 0x00000011199c7c12 */ /* 0x000fe4000f8e96ce */
[----:B------:R-:W-:Y:S03]  /*85b0*/  LOP3.LUT R184, R187, UR15, R24, 0x96, !PT ;  /* 0x0000000fbbb87c12 */ /* 0x000fe6000f8e9618 */
[----:B------:R-:W-:Y:S01]  /*85c0*/  MUFU.EX2 R177, R177 ;  /* 0x000000b100b17308 */ /* 0x000fe20000000800 */
[----:B------:R-:W2:Y:S01]  /*85d0*/  LDSM.16.MT88.4 R24, [R225+0x16800] ;  /* 0x01680000e118783b */ /* 0x000ea20000004200 */
[----:B------:R-:W-:Y:S04]  /*85e0*/  IMAD.WIDE.U32 R156, R156, -0x2daee0ad, RZ ;  /* 0xd2511f539c9c7825 */ /* 0x000fe800078e00ff */
[----:B------:R-:W-:Y:S01]  /*85f0*/  FADD.FTZ R194, R181, R194 ;  /* 0x000000c2b5c27221 */ /* 0x000fe20000010000 */
[----:B------:R-:W-:Y:S01]  /*8600*/  IMAD.WIDE.U32 R184, R184, -0x2daee0ad, RZ ;  /* 0xd2511f53b8b87825 */ /* 0x000fe200078e00ff */
[----:B------:R-:W-:Y:S02]  /*8610*/  LOP3.LUT R182, R157, UR14, R160, 0x96, !PT ;  /* 0x0000000e9db67c12 */ /* 0x000fe4000f8e96a0 */
[----:B------:R-:W-:Y:S01]  /*8620*/  LDSM.16.MT88.4 R160, [R228+0x11000] ;  /* 0x01100000e4a0783b */ /* 0x000fe20000004200 */
[----:B-1----:R-:W-:Y:S01]  /*8630*/  FADD.FTZ R193, R176, R193 ;  /* 0x000000c1b0c17221 */ /* 0x002fe20000010000 */
[----:B------:R-:W-:Y:S01]  /*8640*/  LOP3.LUT R168, R185, UR5, R156, 0x96, !PT ;  /* 0x00000005b9a87c12 */ /* 0x000fe2000f8e969c */
[----:B------:R-:W-:Y:S04]  /*8650*/  IMAD.WIDE.U32 R182, R182, -0x326172a9, RZ ;  /* 0xcd9e8d57b6b67825 */ /* 0x000fe800078e00ff */
[----:B------:R-:W-:Y:S01]  /*8660*/  IMAD.WIDE.U32 R168, R168, -0x326172a9, RZ ;  /* 0xcd9e8d57a8a87825 */ /* 0x000fe200078e00ff */
[----:B------:R-:W1:Y:S02]  /*8670*/  LDSM.16.MT88.4 R156, [R224+0x16800] ;  /* 0x01680000e09c783b */ /* 0x000e640000004200 */
[----:B------:R-:W-:Y:S02]  /*8680*/  LOP3.LUT R183, R183, UR27, R186, 0x96, !PT ;  /* 0x0000001bb7b77c12 */ /* 0x000fe4000f8e96ba */
[C---:B------:R-:W-:Y:S02]  /*8690*/  LOP3.LUT R165, R168.reuse, 0xffff, RZ, 0xc0, !PT ;  /* 0x0000ffffa8a57812 */ /* 0x040fe400078ec0ff */
[----:B------:R-:W-:Y:S01]  /*86a0*/  LOP3.LUT R20, R169, UR35, R182, 0x96, !PT ;  /* 0x00000023a9147c12 */ /* 0x000fe2000f8e96b6 */
[----:B------:R-:W-:Y:S01]  /*86b0*/  FFMA.FTZ R182, R23, UR4, -R196 ;  /* 0x0000000417b67c23 */ /* 0x000fe200080108c4 */
[----:B------:R-:W-:Y:S02]  /*86c0*/  LOP3.LUT R153, R168, 0xff, RZ, 0xc0, !PT ;  /* 0x000000ffa8997812 */ /* 0x000fe400078ec0ff */
[----:B------:R-:W-:Y:S02]  /*86d0*/  SHF.R.U32.HI R152, RZ, 0x10, R168 ;  /* 0x00000010ff987819 */ /* 0x000fe400000116a8 */
[----:B------:R-:W-:Y:S01]  /*86e0*/  SHF.R.U32.HI R165, RZ, 0x8, R165 ;  /* 0x00000008ffa57819 */ /* 0x000fe200000116a5 */
[----:B------:R-:W3:Y:S01]  /*86f0*/  MUFU.EX2 R182, R182 ;  /* 0x000000b600b67308 */ /* 0x000ee20000000800 */
[----:B------:R-:W-:Y:S02]  /*8700*/  LOP3.LUT R23, R152, 0xff, RZ, 0xc0, !PT ;  /* 0x000000ff98177812 */ /* 0x000fe400078ec0ff */
[----:B------:R-:W-:Y:S02]  /*8710*/  PRMT R22, R153, 0x5410, R165 ;  /* 0x0000541099167816 */ /* 0x000fe400000000a5 */
[----:B------:R-:W4:Y:S01]  /*8720*/  LDSM.16.MT88.4 R152, [R226+0x11000] ;  /* 0x01100000e298783b */ /* 0x000f220000004200 */
[----:B------:R-:W-:Y:S02]  /*8730*/  LOP3.LUT R170, R20, 0xffff, RZ, 0xc0, !PT ;  /* 0x0000ffff14aa7812 */ /* 0x000fe400078ec0ff */
[----:B------:R-:W-:Y:S02]  /*8740*/  SHF.R.U32.HI R169, RZ, 0x10, R20 ;  /* 0x00000010ffa97819 */ /* 0x000fe40000011614 */
[----:B------:R-:W-:Y:S01]  /*8750*/  SHF.R.U32.HI R170, RZ, 0x8, R170 ;  /* 0x00000008ffaa7819 */ /* 0x000fe200000116aa */
[C---:B--2---:R-:W-:Y:S03]  /*8760*/  HMMA.16816.F32 R140, R148.reuse, R24, R140 ;  /* 0x00000018948c723c */ /* 0x044fe6000000188c */
[----:B------:R-:W-:Y:S02]  /*8770*/  SHF.R.U32.HI R21, RZ, 0x18, R168 ;  /* 0x00000018ff157819 */ /* 0x000fe400000116a8 */
[----:B------:R-:W-:Y:S01]  /*8780*/  SHF.R.U32.HI R168, RZ, 0x18, R20 ;  /* 0x00000018ffa87819 */ /* 0x000fe20000011614 */
[C---:B------:R-:W-:Y:S05]  /*8790*/  HMMA.16816.F32 R16, R148.reuse, R26, R16 ;  /* 0x0000001a9410723c */ /* 0x040fea0000001810 */
[----:B------:R-:W-:Y:S01]  /*87a0*/  LOP3.LUT R169, R169, 0xff, RZ, 0xc0, !PT ;  /* 0x000000ffa9a97812 */ /* 0x000fe200078ec0ff */
[----:B---3--:R-:W-:Y:S01]  /*87b0*/  FADD.FTZ R194, R182, R194 ;  /* 0x000000c2b6c27221 */ /* 0x008fe20000010000 */
[----:B------:R-:W-:Y:S01]  /*87c0*/  LOP3.LUT R165, R20, 0xff, RZ, 0xc0, !PT ;  /* 0x000000ff14a57812 */ /* 0x000fe200078ec0ff */
[C---:B-1----:R-:W-:Y:S03]  /*87d0*/  HMMA.16816.F32 R144, R148.reuse, R156, R144 ;  /* 0x0000009c9490723c */ /* 0x042fe60000001890 */
[----:B------:R-:W-:Y:S01]  /*87e0*/  PRMT R23, R23, 0x5410, R21 ;  /* 0x0000541017177816 */ /* 0x000fe20000000015 */
[----:B------:R-:W-:Y:S01]  /*87f0*/  FADD.FTZ R194, R177, R194 ;  /* 0x000000c2b1c27221 */ /* 0x000fe20000010000 */
[----:B------:R-:W-:Y:S01]  /*8800*/  PRMT R165, R165, 0x5410, R170 ;  /* 0x00005410a5a57816 */ /* 0x000fe200000000aa */
[----:B------:R-:W-:Y:S01]  /*8810*/  HMMA.16816.F32 R12, R148, R158, R12 ;  /* 0x0000009e940c723c */ /* 0x000fe2000000180c */
[----:B------:R-:W-:Y:S04]  /*8820*/  LDSM.16.MT88.4 R148, [R226+0x13000] ;  /* 0x01300000e294783b */ /* 0x000fe80000004200 */
[----:B------:R-:W-:Y:S01]  /*8830*/  PRMT R21, R169, 0x5410, R168 ;  /* 0x00005410a9157816 */ /* 0x000fe200000000a8 */
[----:B------:R-:W-:Y:S01]  /*8840*/  FADD.FTZ R194, R178, R194 ;  /* 0x000000c2b2c27221 */ /* 0x000fe20000010000 */
[--C-:B------:R-:W-:Y:S02]  /*8850*/  HSET2.LE.AND R22, R22, R195.reuse, PT ;  /* 0x000000c316167233 */ /* 0x100fe40003803000 */
[----:B------:R-:W1:Y:S02]  /*8860*/  LDSM.16.MT88.4 R168, [R225+0x11000] ;  /* 0x01100000e1a8783b */ /* 0x000e640000004200 */
[----:B------:R-:W-:Y:S02]  /*8870*/  F2FP.F16.F32.PACK_AB R20, R176, R166 ;  /* 0x000000a6b014723e */ /* 0x000fe400000000ff */
[--C-:B------:R-:W-:Y:S02]  /*8880*/  HSET2.LE.AND R23, R23, R195.reuse, PT ;  /* 0x000000c317177233 */ /* 0x100fe40003803000 */
[----:B------:R-:W-:Y:S02]  /*8890*/  LOP3.LUT R22, R22, R20, RZ, 0xc0, !PT ;  /* 0x0000001416167212 */ /* 0x000fe400078ec0ff */
[--C-:B------:R-:W-:Y:S01]  /*88a0*/  HSET2.LE.AND R20, R165, R195.reuse, PT ;  /* 0x000000c3a5147233 */ /* 0x100fe20003803000 */
[----:B------:R-:W-:Y:S01]  /*88b0*/  LDSM.16.MT88.4 R156, [R225+0x13000] ;  /* 0x01300000e19c783b */ /* 0x000fe20000004200 */
[--C-:B------:R-:W-:Y:S02]  /*88c0*/  HSET2.LE.AND R21, R21, R195.reuse, PT ;  /* 0x000000c315157233 */ /* 0x100fe40003803000 */
[----:B------:R-:W-:Y:S02]  /*88d0*/  F2FP.F16.F32.PACK_AB R25, R180, R179 ;  /* 0x000000b3b419723e */ /* 0x000fe400000000ff */
[----:B------:R-:W-:Y:S02]  /*88e0*/  F2FP.F16.F32.PACK_AB R24, R182, R181 ;  /* 0x000000b5b618723e */ /* 0x000fe400000000ff */
[----:B------:R-:W-:Y:S02]  /*88f0*/  F2FP.F16.F32.PACK_AB R165, R178, R177 ;  /* 0x000000b1b2a5723e */ /* 0x000fe400000000ff */
[----:B------:R-:W-:Y:S02]  /*8900*/  LOP3.LUT R20, R20, R25, RZ, 0xc0, !PT ;  /* 0x0000001914147212 */ /* 0x000fe400078ec0ff */
[----:B------:R-:W-:Y:S01]  /*8910*/  LOP3.LUT R23, R23, R165, RZ, 0xc0, !PT ;  /* 0x000000a517177212 */ /* 0x000fe200078ec0ff */
[----:B------:R-:W-:Y:S01]  /*8920*/  FFMA.FTZ R165, R28, UR4, -R197 ;  /* 0x000000041ca57c23 */ /* 0x000fe200080108c5 */
[----:B------:R-:W-:Y:S02]  /*8930*/  LOP3.LUT R21, R21, R24, RZ, 0xc0, !PT ;  /* 0x0000001815157212 */ /* 0x000fe400078ec0ff */
[----:B------:R-:W2:Y:S03]  /*8940*/  LDSM.16.MT88.4 R24, [R228+0x13000] ;  /* 0x01300000e418783b */ /* 0x000ea60000004200 */
[----:B------:R-:W3:Y:S02]  /*8950*/  MUFU.EX2 R165, R165 ;  /* 0x000000a500a57308 */ /* 0x000ee40000000800 */
[C---:B------:R-:W-:Y:S06]  /*8960*/  HMMA.16816.F32 R4, R20.reuse, R160, R4 ;  /* 0x000000a01404723c */ /* 0x040fec0000001804 */
[C---:B------:R-:W-:Y:S01]  /*8970*/  HMMA.16816.F32 R8, R20.reuse, R162, R8 ;  /* 0x000000a21408723c */ /* 0x040fe20000001808 */
[----:B------:R-:W5:Y:S05]  /*8980*/  LDSM.16.MT88.4 R160, [R224+0x13000] ;  /* 0x01300000e0a0783b */ /* 0x000f6a0000004200 */
[C---:B----4-:R-:W-:Y:S05]  /*8990*/  HMMA.16816.F32 R36, R20.reuse, R152, R36 ;  /* 0x000000981424723c */ /* 0x050fea0000001824 */
[----:B---3--:R-:W-:Y:S01]  /*89a0*/  FADD.FTZ R193, R165, R193 ;  /* 0x000000c1a5c17221 */ /* 0x008fe20000010000 */
[C---:B------:R-:W-:Y:S01]  /*89b0*/  HMMA.16816.F32 R40, R20.reuse, R154, R40 ;  /* 0x0000009a1428723c */ /* 0x040fe20000001828 */
[----:B------:R-:W3:Y:S05]  /*89c0*/  LDSM.16.MT88.4 R152, [R228+0x15000] ;  /* 0x01500000e498783b */ /* 0x000eea0000004200 */
[C---:B-1----:R-:W-:Y:S06]  /*89d0*/  HMMA.16816.F32 R44, R20.reuse, R168, R44 ;  /* 0x000000a8142c723c */ /* 0x042fec000000182c */
[C---:B------:R-:W-:Y:S01]  /*89e0*/  HMMA.16816.F32 R48, R20.reuse, R170, R48 ;  /* 0x000000aa1430723c */ /* 0x040fe20000001830 */
[----:B------:R-:W1:Y:S05]  /*89f0*/  LDSM.16.MT88.4 R168, [R226+0x15000] ;  /* 0x01500000e2a8783b */ /* 0x000e6a0000004200 */
        /* <DEDUP_REMOVED lines=8> */
[----:B------:R-:W2:Y:S05]  /*8a80*/  LDSM.16.MT88.4 R148, [R228+0x17000] ;  /* 0x01700000e494783b */ /* 0x000eaa0000004200 */
[C---:B------:R-:W-:Y:S06]  /*8a90*/  HMMA.16816.F32 R76, R20.reuse, R156, R76 ;  /* 0x0000009c144c723c */ /* 0x040fec000000184c */
[C---:B------:R-:W-:Y:S01]  /*8aa0*/  HMMA.16816.F32 R80, R20.reuse, R158, R80 ;  /* 0x0000009e1450723c */ /* 0x040fe20000001850 */
[----:B------:R-:W-:Y:S05]  /*8ab0*/  LDSM.16.MT88.4 R156, [R228+0x11800] ;  /* 0x01180000e49c783b */ /* 0x000fea0000004200 */
[C---:B-----5:R-:W-:Y:S06]  /*8ac0*/  HMMA.16816.F32 R84, R20.reuse, R160, R84 ;  /* 0x000000a01454723c */ /* 0x060fec0000001854 */
[C---:B------:R-:W-:Y:S06]  /*8ad0*/  HMMA.16816.F32 R88, R20.reuse, R162, R88 ;  /* 0x000000a21458723c */ /* 0x040fec0000001858 */
[C---:B---3--:R-:W-:Y:S06]  /*8ae0*/  HMMA.16816.F32 R92, R20.reuse, R152, R92 ;  /* 0x00000098145c723c */ /* 0x048fec000000185c */
[C---:B------:R-:W-:Y:S01]  /*8af0*/  HMMA.16816.F32 R96, R20.reuse, R154, R96 ;  /* 0x0000009a1460723c */ /* 0x040fe20000001860 */
[----:B------:R-:W3:Y:S05]  /*8b00*/  LDSM.16.MT88.4 R152, [R226+0x17000] ;  /* 0x01700000e298783b */ /* 0x000eea0000004200 */
[C---:B-1----:R-:W-:Y:S06]  /*8b10*/  HMMA.16816.F32 R100, R20.reuse, R168, R100 ;  /* 0x000000a81464723c */ /* 0x042fec0000001864 */
[C---:B------:R-:W-:Y:S01]  /*8b20*/  HMMA.16816.F32 R104, R20.reuse, R170, R104 ;  /* 0x000000aa1468723c */ /* 0x040fe20000001868 */
[----:B------:R-:W-:Y:S05]  /*8b30*/  LDSM.16.MT88.4 R168, [R228+0x13800] ;  /* 0x01380000e4a8783b */ /* 0x000fea0000004200 */
[C---:B----4-:R-:W-:Y:S06]  /*8b40*/  HMMA.16816.F32 R108, R20.reuse, R172, R108 ;  /* 0x000000ac146c723c */ /* 0x050fec000000186c */
[C---:B------:R-:W-:Y:S05]  /*8b50*/  HMMA.16816.F32 R112, R20.reuse, R174, R112 ;  /* 0x000000ae1470723c */ /* 0x040fea0000001870 */
[--C-:B------:R-:W-:Y:S01]  /*8b60*/  FFMA.FTZ R172, R29, UR4, -R197.reuse ;  /* 0x000000041dac7c23 */ /* 0x100fe200080108c5 */
[C---:B--2---:R-:W-:Y:S05]  /*8b70*/  HMMA.16816.F32 R116, R20.reuse, R24, R116 ;  /* 0x000000181474723c */ /* 0x044fea0000001874 */
[--C-:B------:R-:W-:Y:S01]  /*8b80*/  FFMA.FTZ R173, R30, UR4, -R196.reuse ;  /* 0x000000041ead7c23 */ /* 0x100fe200080108c4 */
[C---:B------:R-:W-:Y:S01]  /*8b90*/  HMMA.16816.F32 R120, R20.reuse, R26, R120 ;  /* 0x0000001a1478723c */ /* 0x040fe20000001878 */
[----:B------:R-:W1:Y:S01]  /*8ba0*/  LDSM.16.MT88.4 R24, [R225+0x17000] ;  /* 0x01700000e118783b */ /* 0x000e620000004200 */
[----:B------:R-:W-:Y:S03]  /*8bb0*/  MUFU.EX2 R172, R172 ;  /* 0x000000ac00ac7308 */ /* 0x000fe60000000800 */
[--C-:B------:R-:W-:Y:S01]  /*8bc0*/  FFMA.FTZ R174, R31, UR4, -R196.reuse ;  /* 0x000000041fae7c23 */ /* 0x100fe200080108c4 */
[C---:B------:R-:W-:Y:S03]  /*8bd0*/  HMMA.16816.F32 R124, R20.reuse, R148, R124 ;  /* 0x00000094147c723c */ /* 0x040fe6000000187c */
[----:B------:R-:W2:Y:S03]  /*8be0*/  LDSM.16.MT88.4 R28, [R224+0x17000] ;  /* 0x01700000e01c783b */ /* 0x000ea60000004200 */
[----:B------:R-:W4:Y:S01]  /*8bf0*/  MUFU.EX2 R173, R173 ;  /* 0x000000ad00ad7308 */ /* 0x000f220000000800 */
[--C-:B------:R-:W-:Y:S01]  /*8c00*/  FFMA.FTZ R175, R32, UR4, -R197.reuse ;  /* 0x0000000420af7c23 */ /* 0x100fe200080108c5 */
[C---:B------:R-:W-:Y:S03]  /*8c10*/  HMMA.16816.F32 R128, R20.reuse, R150, R128 ;  /* 0x000000961480723c */ /* 0x040fe60000001880 */
[----:B------:R-:W-:Y:S03]  /*8c20*/  FFMA.FTZ R197, R33, UR4, -R197 ;  /* 0x0000000421c57c23 */ /* 0x000fe600080108c5 */
[C---:B---3--:R-:W-:Y:S02]  /*8c30*/  HMMA.16816.F32 R132, R20.reuse, R152, R132 ;  /* 0x000000981484723c */ /* 0x048fe40000001884 */
[----:B------:R-:W3:Y:S03]  /*8c40*/  MUFU.EX2 R174, R174 ;  /* 0x000000ae00ae7308 */ /* 0x000ee60000000800 */
[----:B------:R-:W-:Y:S01]  /*8c50*/  IMAD.WIDE.U32 R148, R183, -0x2daee0ad, RZ ;  /* 0xd2511f53b7947825 */ /* 0x000fe200078e00ff */
[C---:B------:R-:W-:Y:S06]  /*8c60*/  HMMA.16816.F32 R136, R20.reuse, R154, R136 ;  /* 0x0000009a1488723c */ /* 0x040fec0000001888 */
[----:B------:R-:W5:Y:S01]  /*8c70*/  MUFU.EX2 R175, R175 ;  /* 0x000000af00af7308 */ /* 0x000f620000000800 */
[--C-:B------:R-:W-:Y:S01]  /*8c80*/  FFMA.FTZ R183, R34, UR4, -R196.reuse ;  /* 0x0000000422b77c23 */ /* 0x100fe200080108c4 */
[----:B------:R-:W-:Y:S03]  /*8c90*/  LOP3.LUT R32, R148, 0xffff, RZ, 0xc0, !PT ;  /* 0x0000ffff94207812 */ /* 0x000fe600078ec0ff */
[----:B------:R-:W-:Y:S01]  /*8ca0*/  FFMA.FTZ R196, R35, UR4, -R196 ;  /* 0x0000000423c47c23 */ /* 0x000fe200080108c4 */
[----:B------:R-:W-:Y:S02]  /*8cb0*/  LOP3.LUT R184, R149, UR37, R184, 0x96, !PT ;  /* 0x0000002595b87c12 */ /* 0x000fe4000f8e96b8 */
[----:B------:R-:W-:Y:S02]  /*8cc0*/  SHF.R.U32.HI R154, RZ, 0x8, R32 ;  /* 0x00000008ff9a7819 */ /* 0x000fe40000011620 */
[----:B------:R-:W-:Y:S01]  /*8cd0*/  MUFU.EX2 R197, R197 ;  /* 0x000000c500c57308 */ /* 0x000fe20000000800 */
[----:B------:R-:W5:Y:S01]  /*8ce0*/  LDSM.16.MT88.4 R32, [R226+0x11800] ;  /* 0x01180000e220783b */ /* 0x000f620000004200 */
[----:B------:R-:W-:Y:S01]  /*8cf0*/  SHF.R.U32.HI R152, RZ, 0x10, R148 ;  /* 0x00000010ff987819 */ /* 0x000fe20000011694 */
[----:B----4-:R-:W-:Y:S01]  /*8d00*/  FADD.FTZ R194, R173, R194 ;  /* 0x000000c2adc27221 */ /* 0x010fe20000010000 */
[----:B------:R-:W-:Y:S01]  /*8d10*/  LOP3.LUT R153, R184, 0xffff, RZ, 0xc0, !PT ;  /* 0x0000ffffb8997812 */ /* 0x000fe200078ec0ff */
[C---:B-1----:R-:W-:Y:S05]  /*8d20*/  HMMA.16816.F32 R140, R20.reuse, R24, R140 ;  /* 0x00000018148c723c */ /* 0x042fea000000188c */
[----:B------:R-:W1:Y:S01]  /*8d30*/  MUFU.EX2 R183, R183 ;  /* 0x000000b700b77308 */ /* 0x000e620000000800 */
[----:B------:R-:W-:Y:S01]  /*8d40*/  SHF.R.U32.HI R149, RZ, 0x10, R184 ;  /* 0x00000010ff957819 */ /* 0x000fe200000116b8 */
[----:B------:R-:W-:Y:S01]  /*8d50*/  FADD.FTZ R193, R172, R193 ;  /* 0x000000c1acc17221 */ /* 0x000fe20000010000 */
[C---:B------:R-:W-:Y:S01]  /*8d60*/  HMMA.16816.F32 R16, R20.reuse, R26, R16 ;  /* 0x0000001a1410723c */ /* 0x040fe20000001810 */
[----:B------:R-:W-:Y:S06]  /*8d70*/  LDSM.16.MT88.4 R24, [R224+0x11800] ;  /* 0x01180000e018783b */ /* 0x000fec0000004200 */
[----:B------:R-:W4:Y:S01]  /*8d80*/  MUFU.EX2 R196, R196 ;  /* 0x000000c400c47308 */ /* 0x000f220000000800 */
[C---:B--2---:R-:W-:Y:S03]  /*8d90*/  HMMA.16816.F32 R144, R20.reuse, R28, R144 ;  /* 0x0000001c1490723c */ /* 0x044fe60000001890 */
[----:B------:R-:W-:Y:S03]  /*8da0*/  LOP3.LUT R150, R148, 0xff, RZ, 0xc0, !PT ;  /* 0x000000ff94967812 */ /* 0x000fe600078ec0ff */
[----:B------:R-:W-:Y:S01]  /*8db0*/  HMMA.16816.F32 R12, R20, R30, R12 ;  /* 0x0000001e140c723c */ /* 0x000fe2000000180c */
[----:B------:R-:W-:Y:S04]  /*8dc0*/  LDSM.16.MT88.4 R20, [R224+0x13800] ;  /* 0x01380000e014783b */ /* 0x000fe80000004200 */
[----:B------:R-:W-:Y:S01]  /*8dd0*/  SHF.R.U32.HI R151, RZ, 0x18, R148 ;  /* 0x00000018ff977819 */ /* 0x000fe20000011694 */
[----:B---3--:R-:W-:Y:S01]  /*8de0*/  FADD.FTZ R194, R174, R194 ;  /* 0x000000c2aec27221 */ /* 0x008fe20000010000 */
[----:B------:R-:W-:Y:S01]  /*8df0*/  LOP3.LUT R152, R152, 0xff, RZ, 0xc0, !PT ;  /* 0x000000ff98987812 */ /* 0x000fe200078ec0ff */
[----:B-----5:R-:W-:Y:S01]  /*8e00*/  FADD.FTZ R193, R175, R193 ;  /* 0x000000c1afc17221 */ /* 0x020fe20000010000 */
[----:B------:R-:W-:Y:S02]  /*8e10*/  LDSM.16.MT88.4 R28, [R228+0x15800] ;  /* 0x01580000e41c783b */ /* 0x000fe40000004200 */
[----:B------:R-:W-:Y:S01]  /*8e20*/  SHF.R.U32.HI R153, RZ, 0x8, R153 ;  /* 0x00000008ff997819 */ /* 0x000fe20000011699 */
[----:B-1----:R-:W-:Y:S01]  /*8e30*/  FADD.FTZ R194, R183, R194 ;  /* 0x000000c2b7c27221 */ /* 0x002fe20000010000 */
[----:B------:R-:W-:Y:S01]  /*8e40*/  LOP3.LUT R148, R184, 0xff, RZ, 0xc0, !PT ;  /* 0x000000ffb8947812 */ /* 0x000fe200078ec0ff */
[----:B------:R-:W-:Y:S01]  /*8e50*/  FADD.FTZ R247, R197, R193 ;  /* 0x000000c1c5f77221 */ /* 0x000fe20000010000 */
[----:B------:R-:W-:Y:S01]  /*8e60*/  SHF.R.U32.HI R184, RZ, 0x18, R184 ;  /* 0x00000018ffb87819 */ /* 0x000fe200000116b8 */
[----:B----4-:R-:W-:Y:S01]  /*8e70*/  FADD.FTZ R246, R196, R194 ;  /* 0x000000c2c4f67221 */ /* 0x010fe20000010000 */
[----:B------:R-:W-:Y:S02]  /*8e80*/  LOP3.LUT R149, R149, 0xff, RZ, 0xc0, !PT ;  /* 0x000000ff95957812 */ /* 0x000fe400078ec0ff */
[----:B------:R-:W-:Y:S02]  /*8e90*/  PRMT R150, R150, 0x5410, R154 ;  /* 0x0000541096967816 */ /* 0x000fe4000000009a */
[----:B------:R-:W-:Y:S02]  /*8ea0*/  PRMT R151, R152, 0x5410, R151 ;  /* 0x0000541098977816 */ /* 0x000fe40000000097 */
[----:B------:R-:W-:Y:S02]  /*8eb0*/  PRMT R148, R148, 0x5410, R153 ;  /* 0x0000541094947816 */ /* 0x000fe40000000099 */
[----:B------:R-:W-:Y:S01]  /*8ec0*/  PRMT R149, R149, 0x5410, R184 ;  /* 0x0000541095957816 */ /* 0x000fe200000000b8 */
[----:B------:R-:W1:Y:S01]  /*8ed0*/  LDSM.16.MT88.4 R152, [R225+0x11800] ;  /* 0x01180000e198783b */ /* 0x000e620000004200 */
[--C-:B------:R-:W-:Y:S02]  /*8ee0*/  HSET2.LE.AND R150, R150, R195.reuse, PT ;  /* 0x000000c396967233 */ /* 0x100fe40003803000 */
[--C-:B------:R-:W-:Y:S02]  /*8ef0*/  HSET2.LE.AND R151, R151, R195.reuse, PT ;  /* 0x000000c397977233 */ /* 0x100fe40003803000 */
[--C-:B------:R-:W-:Y:S02]  /*8f00*/  HSET2.LE.AND R148, R148, R195.reuse, PT ;  /* 0x000000c394947233 */ /* 0x100fe40003803000 */
[----:B------:R-:W-:Y:S02]  /*8f10*/  HSET2.LE.AND R149, R149, R195, PT ;  /* 0x000000c395957233 */ /* 0x000fe40003803000 */
[----:B------:R-:W-:Y:S02]  /*8f20*/  F2FP.F16.F32.PACK_AB R163, R172, R165 ;  /* 0x000000a5aca3723e */ /* 0x000fe400000000ff */
[----:B------:R-:W-:Y:S02]  /*8f30*/  F2FP.F16.F32.PACK_AB R162, R174, R173 ;  /* 0x000000adaea2723e */ /* 0x000fe400000000ff */
[----:B------:R-:W-:Y:S02]  /*8f40*/  F2FP.F16.F32.PACK_AB R161, R197, R175 ;  /* 0x000000afc5a1723e */ /* 0x000fe400000000ff */
[----:B------:R-:W-:Y:S02]  /*8f50*/  F2FP.F16.F32.PACK_AB R160, R196, R183 ;  /* 0x000000b7c4a0723e */ /* 0x000fe400000000ff */
[----:B------:R-:W-:Y:S02]  /*8f60*/  LOP3.LUT R148, R148, R163, RZ, 0xc0, !PT ;  /* 0x000000a394947212 */ /* 0x000fe400078ec0ff */
[----:B------:R-:W-:Y:S02]  /*8f70*/  LOP3.LUT R149, R149, R162, RZ, 0xc0, !PT ;  /* 0x000000a295957212 */ /* 0x000fe400078ec0ff */
[----:B------:R-:W-:Y:S02]  /*8f80*/  LOP3.LUT R150, R150, R161, RZ, 0xc0, !PT ;  /* 0x000000a196967212 */ /* 0x000fe400078ec0ff */
[----:B------:R-:W-:Y:S07]  /*8f90*/  LOP3.LUT R151, R151, R160, RZ, 0xc0, !PT ;  /* 0x000000a097977212 */ /* 0x000fee00078ec0ff */
[C---:B------:R-:W-:Y:S01]  /*8fa0*/  HMMA.16816.F32 R160, R148.reuse, R156, R4 ;  /* 0x0000009c94a0723c */ /* 0x040fe20000001804 */
[----:B------:R-:W2:Y:S05]  /*8fb0*/  LDSM.16.MT88.4 R4, [R226+0x13800] ;  /* 0x01380000e204783b */ /* 0x000eaa0000004200 */
[C---:B------:R-:W-:Y:S03]  /*8fc0*/  HMMA.16816.F32 R156, R148.reuse, R158, R8 ;  /* 0x0000009e949c723c */ /* 0x040fe60000001808 */
[----:B------:R-:W3:Y:S03]  /*8fd0*/  LDSM.16.MT88.4 R8, [R225+0x13800] ;  /* 0x01380000e108783b */ /* 0x000ee60000004200 */
[C---:B------:R-:W-:Y:S06]  /*8fe0*/  HMMA.16816.F32 R36, R148.reuse, R32, R36 ;  /* 0x000000209424723c */ /* 0x040fec0000001824 */
[C---:B------:R-:W-:Y:S01]  /*8ff0*/  HMMA.16816.F32 R40, R148.reuse, R34, R40 ;  /* 0x000000229428723c */ /* 0x040fe20000001828 */
[----:B------:R-:W-:Y:S05]  /*9000*/  LDSM.16.MT88.4 R32, [R225+0x15800] ;  /* 0x01580000e120783b */ /* 0x000fea0000004200 */
[C---:B-1----:R-:W-:Y:S06]  /*9010*/  HMMA.16816.F32 R44, R148.reuse, R152, R44 ;  /* 0x00000098942c723c */ /* 0x042fec000000182c */
[C---:B------:R-:W-:Y:S01]  /*9020*/  HMMA.16816.F32 R48, R148.reuse, R154, R48 ;  /* 0x0000009a9430723c */ /* 0x040fe20000001830 */
[----:B------:R-:W-:Y:S05]  /*9030*/  LDSM.16.MT88.4 R152, [R225+0x17800] ;  /* 0x01780000e198783b */ /* 0x000fea0000004200 */
[C---:B------:R-:W-:Y:S06]  /*9040*/  HMMA.16816.F32 R52, R148.reuse, R24, R52 ;  /* 0x000000189434723c */ /* 0x040fec0000001834 */
[C---:B------:R-:W-:Y:S01]  /*9050*/  HMMA.16816.F32 R56, R148.reuse, R26, R56 ;  /* 0x0000001a9438723c */ /* 0x040fe20000001838 */
[----:B------:R-:W1:Y:S05]  /*9060*/  LDSM.16.MT88.4 R24, [R226+0x15800] ;  /* 0x01580000e218783b */ /* 0x000e6a0000004200 */
[C---:B------:R-:W-:Y:S06]  /*9070*/  HMMA.16816.F32 R60, R148.reuse, R168, R60 ;  /* 0x000000a8943c723c */ /* 0x040fec000000183c */
[C---:B------:R-:W-:Y:S06]  /*9080*/  HMMA.16816.F32 R64, R148.reuse, R170, R64 ;  /* 0x000000aa9440723c */ /* 0x040fec0000001840 */
        /* <DEDUP_REMOVED lines=14> */
[C---:B------:R-:W-:Y:S06]  /*9170*/  HMMA.16816.F32 R108, R148.reuse, R32, R108 ;  /* 0x00000020946c723c */ /* 0x040fec000000186c */
[C---:B------:R-:W-:Y:S06]  /*9180*/  HMMA.16816.F32 R112, R148.reuse, R34, R112 ;  /* 0x000000229470723c */ /* 0x040fec0000001870 */
[C---:B--2---:R-:W-:Y:S06]  /*9190*/  HMMA.16816.F32 R116, R148.reuse, R4, R116 ;  /* 0x000000049474723c */ /* 0x044fec0000001874 */
[C---:B------:R-:W-:Y:S06]  /*91a0*/  HMMA.16816.F32 R120, R148.reuse, R6, R120 ;  /* 0x000000069478723c */ /* 0x040fec0000001878 */
[C---:B---3--:R-:W-:Y:S06]  /*91b0*/  HMMA.16816.F32 R124, R148.reuse, R8, R124 ;  /* 0x00000008947c723c */ /* 0x048fec000000187c */
[C---:B------:R-:W-:Y:S06]  /*91c0*/  HMMA.16816.F32 R128, R148.reuse, R10, R128 ;  /* 0x0000000a9480723c */ /* 0x040fec0000001880 */
[C---:B----4-:R-:W-:Y:S06]  /*91d0*/  HMMA.16816.F32 R132, R148.reuse, R20, R132 ;  /* 0x000000149484723c */ /* 0x050fec0000001884 */
[C---:B------:R-:W-:Y:S06]  /*91e0*/  HMMA.16816.F32 R136, R148.reuse, R22, R136 ;  /* 0x000000169488723c */ /* 0x040fec0000001888 */
[C---:B------:R-:W-:Y:S06]  /*91f0*/  HMMA.16816.F32 R140, R148.reuse, R152, R140 ;  /* 0x00000098948c723c */ /* 0x040fec000000188c */
[C---:B------:R-:W-:Y:S06]  /*9200*/  HMMA.16816.F32 R152, R148.reuse, R154, R16 ;  /* 0x0000009a9498723c */ /* 0x040fec0000001810 */
[C---:B-1----:R-:W-:Y:S06]  /*9210*/  HMMA.16816.F32 R144, R148.reuse, R24, R144 ;  /* 0x000000189490723c */ /* 0x042fec0000001890 */
[----:B------:R-:W-:Y:S01]  /*9220*/  HMMA.16816.F32 R148, R148, R26, R12 ;  /* 0x0000001a9494723c */ /* 0x000fe2000000180c */
[----:B------:R-:W-:Y:S11]  /*9230*/  @!UPT UIADD3 URZ, URZ, URZ, URZ ;  /* 0x0000003f3f3ff290 */ /* 0x000ff6000fffe03f */
[----:B------:R-:W-:Y:S01]  /*9240*/  @!UPT UIADD3 URZ, URZ, URZ, URZ ;  /* 0x0000003f3f3ff290 */ /* 0x000fe2000fffe03f */
[----:B------:R-:W-:Y:S11]  /*9250*/  @P0 BRA `(.L_x_758) ;  /* 0xffffffc800100947 */ /* 0x000ff6000383ffff */
.L_x_757:
[----:B------:R-:W1:Y:S01]  /*9260*/  SHFL.BFLY PT, R2, R247, 0x2, 0x1f ;  /* 0x0c401f00f7027f89 */ /* 0x000e6200000e0000 */
[----:B------:R-:W-:Y:S01]  /*9270*/  MOV R9, 0x3f800000 ;  /* 0x3f80000000097802 */ /* 0x000fe20000000f00 */
[----:B------:R-:W-:Y:S01]  /*9280*/  ULDC UR4, c[0x0][0x38c] ;  /* 0x0000e30000047ab9 */ /* 0x000fe20000000800 */
[----:B------:R-:W-:Y:S01]  /*9290*/  MOV R10, 0x3f800000 ;  /* 0x3f800000000a7802 */ /* 0x000fe20000000f00 */
[----:B------:R-:W2:Y:S01]  /*92a0*/  SHFL.BFLY PT, R0, R246, 0x2, 0x1f ;  /* 0x0c401f00f6007f89 */ /* 0x000ea200000e0000 */
[----:B------:R-:W-:Y:S01]  /*92b0*/  UMOV UR5, 0x400 ;  /* 0x0000040000057882 */ /* 0x000fe20000000000 */
[----:B------:R-:W-:Y:S01]  /*92c0*/  MOV R12, 0x40 ;  /* 0x00000040000c7802 */ /* 0x000fe20000000f00 */
[----:B------:R-:W-:Y:S01]  /*92d0*/  UISETP.NE.AND UP0, UPT, UR24, -0x1, UPT ;  /* 0xffffffff1800788c */ /* 0x000fe2000bf05270 */
[----:B------:R-:W3:Y:S01]  /*92e0*/  S2R R17, SR_TID.X ;  /* 0x0000000000117919 */ /* 0x000ee20000002100 */
[----:B-1----:R-:W-:Y:S02]  /*92f0*/  FADD.FTZ R247, R2, R247 ;  /* 0x000000f702f77221 */ /* 0x002fe40000010000 */
[----:B------:R-:W1:Y:S01]  /*9300*/  S2R R2, SR_TID.X ;  /* 0x0000000000027919 */ /* 0x000e620000002100 */
[----:B--2---:R-:W-:-:S02]  /*9310*/  FADD.FTZ R246, R0, R246 ;  /* 0x000000f600f67221 */ /* 0x004fc40000010000 */
[----:B------:R-:W2:Y:S04]  /*9320*/  SHFL.BFLY PT, R5, R247, 0x1, 0x1f ;  /* 0x0c201f00f7057f89 */ /* 0x000ea800000e0000 */
[----:B------:R-:W4:Y:S01]  /*9330*/  SHFL.BFLY PT, R4, R246, 0x1, 0x1f ;  /* 0x0c201f00f6047f89 */ /* 0x000f2200000e0000 */
[----:B--2---:R-:W-:Y:S01]  /*9340*/  FADD.FTZ R5, R247, R5 ;  /* 0x00000005f7057221 */ /* 0x004fe20000010000 */
[----:B----4-:R-:W-:-:S04]  /*9350*/  FADD.FTZ R4, R246, R4 ;  /* 0x00000004f6047221 */ /* 0x010fc80000010000 */
[----:B------:R-:W-:Y:S02]  /*9360*/  FSETP.NE.FTZ.AND P4, PT, R5, RZ, PT ;  /* 0x000000ff0500720b */ /* 0x000fe40003f95000 */
[----:B-1----:R-:W-:Y:S02]  /*9370*/  SHF.R.S32.HI R0, RZ, 0x1f, R2 ;  /* 0x0000001fff007819 */ /* 0x002fe40000011402 */
[----:B------:R-:W-:Y:S02]  /*9380*/  FSETP.NE.FTZ.AND P3, PT, R4, RZ, PT ;  /* 0x000000ff0400720b */ /* 0x000fe40003f75000 */
[CC--:B------:R-:W-:Y:S02]  /*9390*/  LEA.HI R8, R0.reuse, R2.reuse, RZ, 0x2 ;  /* 0x0000000200087211 */ /* 0x0c0fe400078f10ff */
[----:B------:R-:W-:Y:S02]  /*93a0*/  LEA.HI R0, R0, R2, RZ, 0x5 ;  /* 0x0000000200007211 */ /* 0x000fe400078f28ff */
[----:B------:R-:W-:-:S02]  /*93b0*/  SHF.R.S32.HI R7, RZ, 0x2, R8 ;  /* 0x00000002ff077819 */ /* 0x000fc40000011408 */
[----:B------:R-:W-:Y:S01]  /*93c0*/  SHF.R.S32.HI R6, RZ, 0x1f, R8 ;  /* 0x0000001fff067819 */ /* 0x000fe20000011408 */
[----:B------:R-:W1:Y:S01]  /*93d0*/  @P4 MUFU.RCP R9, R5 ;  /* 0x0000000500094308 */ /* 0x000e620000001000 */
[----:B------:R-:W-:Y:S02]  /*93e0*/  LOP3.LUT R8, R8, 0x3ffffffc, RZ, 0xc0, !PT ;  /* 0x3ffffffc08087812 */ /* 0x000fe400078ec0ff */
[----:B------:R-:W-:Y:S02]  /*93f0*/  LEA.HI R6, R6, R7, RZ, 0x3 ;  /* 0x0000000706067211 */ /* 0x000fe400078f18ff */
[----:B------:R-:W-:Y:S02]  /*9400*/  IADD3 R8, -R8, R2, RZ ;  /* 0x0000000208087210 */ /* 0x000fe40007ffe1ff */
[----:B------:R-:W-:Y:S01]  /*9410*/  LOP3.LUT R6, R6, 0xfffffff8, RZ, 0xc0, !PT ;  /* 0xfffffff806067812 */ /* 0x000fe200078ec0ff */
[----:B------:R-:W2:Y:S03]  /*9420*/  @P3 MUFU.RCP R10, R4 ;  /* 0x00000004000a3308 */ /* 0x000ea60000001000 */
[----:B------:R-:W-:-:S02]  /*9430*/  IADD3 R6, R7, -R6, RZ ;  /* 0x8000000607067210 */ /* 0x000fc40007ffe0ff */
[----:B------:R-:W-:Y:S02]  /*9440*/  SHF.R.S32.HI R7, RZ, 0x5, R0 ;  /* 0x00000005ff077819 */ /* 0x000fe40000011400 */
[C---:B------:R-:W-:Y:S01]  /*9450*/  SHF.L.U32 R11, R6.reuse, 0x6, RZ ;  /* 0x00000006060b7819 */ /* 0x040fe200000006ff */
[----:B-1----:R-:W-:Y:S01]  /*9460*/  FMUL.FTZ R9, R9, UR4 ;  /* 0x0000000409097c20 */ /* 0x002fe20008410000 */
[C---:B------:R-:W-:Y:S02]  /*9470*/  R2P PR, R6.reuse, 0x6 ;  /* 0x0000000606007804 */ /* 0x040fe40000000000 */
[----:B------:R-:W-:Y:S01]  /*9480*/  LOP3.LUT R11, R11, 0x1c0, RZ, 0xc0, !PT ;  /* 0x000001c00b0b7812 */ /* 0x000fe200078ec0ff */
[C---:B------:R-:W-:Y:S01]  /*9490*/  FMUL.FTZ R160, R9.reuse, R160 ;  /* 0x000000a009a07220 */ /* 0x040fe20000410000 */
[----:B------:R-:W-:Y:S01]  /*94a0*/  LOP3.LUT R6, R6, 0x1, RZ, 0xc0, !PT ;  /* 0x0000000106067812 */ /* 0x000fe200078ec0ff */
[----:B------:R-:W-:Y:S01]  /*94b0*/  FMUL.FTZ R161, R9, R161 ;  /* 0x000000a109a17220 */ /* 0x000fe20000410000 */
[----:B------:R-:W-:Y:S01]  /*94c0*/  LEA R8, R7, R8, 0x9 ;  /* 0x0000000807087211 */ /* 0x000fe200078e48ff */
[----:B--2---:R-:W-:Y:S01]  /*94d0*/  FMUL.FTZ R10, R10, UR4 ;  /* 0x000000040a0a7c20 */ /* 0x004fe20008410000 */
[----:B------:R-:W1:Y:S01]  /*94e0*/  S2UR UR4, SR_CgaCtaId ;  /* 0x00000000000479c3 */ /* 0x000e620000008800 */
[----:B------:R-:W-:Y:S01]  /*94f0*/  LEA.HI R11, R11, R11, RZ, 0x1d ;  /* 0x0000000b0b0b7211 */ /* 0x000fe200078fe8ff */
[C---:B------:R-:W-:Y:S01]  /*9500*/  FMUL.FTZ R156, R9.reuse, R156 ;  /* 0x0000009c099c7220 */ /* 0x040fe20000410000 */
[----:B------:R-:W-:Y:S01]  /*9510*/  ISETP.NE.U32.AND P0, PT, R6, 0x1, PT ;  /* 0x000000010600780c */ /* 0x000fe20003f05070 */
[----:B------:R-:W-:Y:S01]  /*9520*/  FMUL.FTZ R162, R10, R162 ;  /* 0x000000a20aa27220 */ /* 0x000fe20000410000 */
[----:B------:R-:W-:Y:S01]  /*9530*/  LEA R8, R8, R11, 0x1 ;  /* 0x0000000b08087211 */ /* 0x000fe200078e08ff */
        /* <DEDUP_REMOVED lines=13> */
[----:B------:R-:W-:Y:S01]  /*9610*/  SEL R6, R6, 0xffffffe0, !P1 ;  /* 0xffffffe006067807 */ /* 0x000fe20004800000 */
[C---:B------:R-:W-:Y:S01]  /*9620*/  FMUL.FTZ R44, R9.reuse, R44 ;  /* 0x0000002c092c7220 */ /* 0x040fe20000410000 */
[C---:B------:R-:W-:Y:S01]  /*9630*/  FMUL.FTZ R45, R9.reuse, R45 ;  /* 0x0000002d092d7220 */ /* 0x040fe20000410000 */
[C---:B------:R-:W-:Y:S01]  /*9640*/  FMUL.FTZ R46, R10.reuse, R46 ;  /* 0x0000002e0a2e7220 */ /* 0x040fe20000410000 */
[C---:B------:R-:W-:Y:S01]  /*9650*/  FMUL.FTZ R47, R10.reuse, R47 ;  /* 0x0000002f0a2f7220 */ /* 0x040fe20000410000 */
[----:B-1----:R-:W-:Y:S01]  /*9660*/  ULEA UR4, UR4, UR5, 0x18 ;  /* 0x0000000504047291 */ /* 0x002fe2000f8ec03f */
[C---:B------:R-:W-:Y:S01]  /*9670*/  FMUL.FTZ R48, R9.reuse, R48 ;  /* 0x0000003009307220 */ /* 0x040fe20000410000 */
[----:B------:R-:W-:Y:S01]  /*9680*/  FMUL.FTZ R49, R9, R49 ;  /* 0x0000003109317220 */ /* 0x000fe20000410000 */
[C---:B------:R-:W-:Y:S01]  /*9690*/  FMUL.FTZ R50, R10.reuse, R50 ;  /* 0x000000320a327220 */ /* 0x040fe20000410000 */
[----:B------:R-:W-:Y:S01]  /*96a0*/  FMUL.FTZ R51, R10, R51 ;  /* 0x000000330a337220 */ /* 0x000fe20000410000 */
[----:B------:R-:W-:Y:S01]  /*96b0*/  F2FP.F16.F32.PACK_AB R160, R161, R160 ;  /* 0x000000a0a1a0723e */ /* 0x000fe200000000ff */
[C---:B------:R-:W-:Y:S01]  /*96c0*/  FMUL.FTZ R52, R9.reuse, R52 ;  /* 0x0000003409347220 */ /* 0x040fe20000410000 */
[----:B------:R-:W-:Y:S01]  /*96d0*/  LEA R8, R8, UR4, 0x1 ;  /* 0x0000000408087c11 */ /* 0x000fe2000f8e08ff */
[----:B------:R-:W-:Y:S01]  /*96e0*/  FMUL.FTZ R53, R9, R53 ;  /* 0x0000003509357220 */ /* 0x000fe20000410000 */
[----:B------:R-:W-:Y:S01]  /*96f0*/  F2FP.F16.F32.PACK_AB R162, R163, R162 ;  /* 0x000000a2a3a2723e */ /* 0x000fe200000000ff */
[----:B------:R-:W-:Y:S01]  /*9700*/  FMUL.FTZ R54, R10, R54 ;  /* 0x000000360a367220 */ /* 0x000fe20000410000 */
[----:B------:R-:W-:Y:S01]  /*9710*/  IADD3 R11, R8, -0x10, RZ ;  /* 0xfffffff0080b7810 */ /* 0x000fe20007ffe0ff */
[----:B------:R-:W-:Y:S01]  /*9720*/  FMUL.FTZ R55, R10, R55 ;  /* 0x000000370a377220 */ /* 0x000fe20000410000 */
[----:B------:R-:W-:Y:S01]  /*9730*/  @P0 IADD3 R11, R8, 0x10, RZ ;  /* 0x00000010080b0810 */ /* 0x000fe20007ffe0ff */
[C---:B------:R-:W-:Y:S01]  /*9740*/  FMUL.FTZ R56, R9.reuse, R56 ;  /* 0x0000003809387220 */ /* 0x040fe20000410000 */
[----:B------:R-:W-:Y:S01]  /*9750*/  SEL R12, R12, 0xffffffc0, !P2 ;  /* 0xffffffc00c0c7807 */ /* 0x000fe20005000000 */
[----:B------:R-:W-:Y:S01]  /*9760*/  FMUL.FTZ R57, R9, R57 ;  /* 0x0000003909397220 */ /* 0x000fe20000410000 */
[----:B------:R-:W-:Y:S01]  /*9770*/  F2FP.F16.F32.PACK_AB R156, R157, R156 ;  /* 0x0000009c9d9c723e */ /* 0x000fe200000000ff */
[C---:B------:R-:W-:Y:S01]  /*9780*/  FMUL.FTZ R58, R10.reuse, R58 ;  /* 0x0000003a0a3a7220 */ /* 0x040fe20000410000 */
[----:B------:R-:W-:Y:S01]  /*9790*/  F2FP.F16.F32.PACK_AB R158, R159, R158 ;  /* 0x0000009e9f9e723e */ /* 0x000fe200000000ff */
        /* <DEDUP_REMOVED lines=25> */
[C---:B------:R-:W-:Y:S01]  /*9930*/  FMUL.FTZ R72, R9.reuse, R72 ;  /* 0x0000004809487220 */ /* 0x040fe20000410000 */
[----:B------:R-:W-:Y:S01]  /*9940*/  IADD3 R15, R12, R11, RZ ;  /* 0x0000000b0c0f7210 */ /* 0x000fe20007ffe0ff */
[----:B------:R1:W-:Y:S01]  /*9950*/  STS [R8+0x400], R162 ;  /* 0x000400a208007388 */ /* 0x0003e20000000800 */
[----:B------:R-:W-:Y:S01]  /*9960*/  FMUL.FTZ R73, R9, R73 ;  /* 0x0000004909497220 */ /* 0x000fe20000410000 */
[C---:B------:R-:W-:Y:S01]  /*9970*/  FMUL.FTZ R74, R10.reuse, R74 ;  /* 0x0000004a0a4a7220 */ /* 0x040fe20000410000 */
[C---:B------:R-:W-:Y:S01]  /*9980*/  FMUL.FTZ R75, R10.reuse, R75 ;  /* 0x0000004b0a4b7220 */ /* 0x040fe20000410000 */
[----:B------:R-:W-:Y:S01]  /*9990*/  F2FP.F16.F32.PACK_AB R52, R53, R52 ;  /* 0x000000343534723e */ /* 0x000fe200000000ff */
[----:B------:R1:W-:Y:S01]  /*99a0*/  STS [R11], R156 ;  /* 0x0000009c0b007388 */ /* 0x0003e20000000800 */
[----:B------:R-:W-:Y:S01]  /*99b0*/  F2FP.F16.F32.PACK_AB R54, R55, R54 ;  /* 0x000000363736723e */ /* 0x000fe200000000ff */
[----:B------:R-:W-:Y:S01]  /*99c0*/  FMUL.FTZ R76, R9, R76 ;  /* 0x0000004c094c7220 */ /* 0x000fe20000410000 */
[----:B------:R-:W-:Y:S01]  /*99d0*/  IADD3 R16, R13, R12, RZ ;  /* 0x0000000c0d107210 */ /* 0x000fe20007ffe0ff */
[----:B------:R1:W-:Y:S01]  /*99e0*/  STS [R11+0x400], R158 ;  /* 0x0004009e0b007388 */ /* 0x0003e20000000800 */
[----:B------:R-:W-:Y:S01]  /*99f0*/  FMUL.FTZ R77, R9, R77 ;  /* 0x0000004d094d7220 */ /* 0x000fe20000410000 */
        /* <DEDUP_REMOVED lines=14> */
[C---:B------:R-:W-:Y:S01]  /*9ae0*/  FMUL.FTZ R84, R9.reuse, R84 ;  /* 0x0000005409547220 */ /* 0x040fe20000410000 */
[----:B------:R-:W-:Y:S01]  /*9af0*/  FMUL.FTZ R85, R9, R85 ;  /* 0x0000005509557220 */ /* 0x000fe20000410000 */
[----:B------:R1:W-:Y:S01]  /*9b00*/  STS [R6+0x400], R42 ;  /* 0x0004002a06007388 */ /* 0x0003e20000000800 */
        /* <DEDUP_REMOVED lines=35> */
[----:B------:R1:W-:Y:S01]  /*9d40*/  STS [R8+0x2000], R60 ;  /* 0x0020003c08007388 */ /* 0x0003e20000000800 */
        /* <DEDUP_REMOVED lines=33> */
[----:B------:R-:W-:Y:S01]  /*9f60*/  @UP0 ULDC.64 UR4, c[0x0][0x298] ;  /* 0x0000a60000040ab9 */ /* 0x000fe20000000a00 */
[----:B------:R-:W-:Y:S01]  /*9f70*/  F2FP.F16.F32.PACK_AB R100, R101, R100 ;  /* 0x000000646564723e */ /* 0x000fe200000000ff */
[----:B------:R1:W-:Y:S01]  /*9f80*/  STS [R14+0x2400], R78 ;  /* 0x0024004e0e007388 */ /* 0x0003e20000000800 */
[----:B------:R-:W-:Y:S01]  /*9f90*/  F2FP.F16.F32.PACK_AB R102, R103, R102 ;  /* 0x000000666766723e */ /* 0x000fe200000000ff */
[----:B------:R-:W-:Y:S01]  /*9fa0*/  @UP0 UIMAD.WIDE.U32 UR10, UR24, UR4, URZ ;  /* 0x00000004180a02a5 */ /* 0x000fe2000f8e003f */
[----:B------:R-:W-:Y:S01]  /*9fb0*/  F2FP.F16.F32.PACK_AB R104, R105, R104 ;  /* 0x000000686968723e */ /* 0x000fe200000000ff */
[----:B------:R1:W-:Y:S01]  /*9fc0*/  STS [R15+0x2000], R80 ;  /* 0x002000500f007388 */ /* 0x0003e20000000800 */
[----:B------:R-:W-:Y:S01]  /*9fd0*/  F2FP.F16.F32.PACK_AB R106, R107, R106 ;  /* 0x0000006a6b6a723e */ /* 0x000fe200000000ff */
[----:B------:R-:W-:Y:S01]  /*9fe0*/  FMUL.FTZ R120, R9, R120 ;  /* 0x0000007809787220 */ /* 0x000fe20000410000 */
        /* <DEDUP_REMOVED lines=11> */
[C---:B------:R-:W-:Y:S01]  /*a0a0*/  FMUL.FTZ R125, R9.reuse, R125 ;  /* 0x0000007d097d7220 */ /* 0x040fe20000410000 */
[----:B------:R-:W-:Y:S01]  /*a0b0*/  PLOP3.LUT P0, PT, PT, PT, UP0, 0x80, 0x0 ;  /* 0x000000000000781c */ /* 0x000fe20003f0f008 */
        /* <DEDUP_REMOVED lines=42> */
[----:B------:R-:W-:Y:S01]  /*a360*/  FMUL.FTZ R10, R10, R151 ;  /* 0x000000970a0a7220 */ /* 0x000fe20000410000 */
[----:B------:R-:W-:Y:S01]  /*a370*/  @UP0 UIMAD UR8, UR24, UR5, UR11 ;  /* 0x00000005180802a4 */ /* 0x000fe2000f8e020b */
[----:B------:R1:W-:Y:S01]  /*a380*/  STS [R14+0x4400], R110 ;  /* 0x0044006e0e007388 */ /* 0x0003e20000000800 */
[----:B------:R-:W-:-:S02]  /*a390*/  F2FP.F16.F32.PACK_AB R120, R121, R120 ;  /* 0x000000787978723e */ /* 0x000fc400000000ff */
[----:B------:R-:W-:Y:S01]  /*a3a0*/  F2FP.F16.F32.PACK_AB R122, R123, R122 ;  /* 0x0000007a7b7a723e */ /* 0x000fe200000000ff */
[----:B------:R1:W-:Y:S01]  /*a3b0*/  STS [R15+0x4000], R112 ;  /* 0x004000700f007388 */ /* 0x0003e20000000800 */
[----:B------:R-:W-:Y:S02]  /*a3c0*/  F2FP.F16.F32.PACK_AB R124, R125, R124 ;  /* 0x0000007c7d7c723e */ /* 0x000fe400000000ff */
[----:B------:R-:W-:Y:S01]  /*a3d0*/  F2FP.F16.F32.PACK_AB R126, R127, R126 ;  /* 0x0000007e7f7e723e */ /* 0x000fe200000000ff */
[----:B------:R1:W-:Y:S01]  /*a3e0*/  STS [R15+0x4400], R114 ;  /* 0x004400720f007388 */ /* 0x0003e20000000800 */
[----:B------:R-:W-:Y:S02]  /*a3f0*/  F2FP.F16.F32.PACK_AB R128, R129, R128 ;  /* 0x000000808180723e */ /* 0x000fe400000000ff */
[----:B------:R-:W-:Y:S01]  /*a400*/  F2FP.F16.F32.PACK_AB R130, R131, R130 ;  /* 0x000000828382723e */ /* 0x000fe200000000ff */
[----:B------:R1:W-:Y:S01]  /*a410*/  STS [R16+0x4000], R116 ;  /* 0x0040007410007388 */ /* 0x0003e20000000800 */
[----:B------:R-:W-:-:S02]  /*a420*/  F2FP.F16.F32.PACK_AB R132, R133, R132 ;  /* 0x000000848584723e */ /* 0x000fc400000000ff */
[----:B------:R-:W-:Y:S01]  /*a430*/  F2FP.F16.F32.PACK_AB R134, R135, R134 ;  /* 0x000000868786723e */ /* 0x000fe200000000ff */
[----:B------:R1:W-:Y:S01]  /*a440*/  STS [R16+0x4400], R118 ;  /* 0x0044007610007388 */ /* 0x0003e20000000800 */
        /* <DEDUP_REMOVED lines=9> */
[----:B------:R-:W-:Y:S01]  /*a4e0*/  F2FP.F16.F32.PACK_AB R150, R10, R150 ;  /* 0x000000960a96723e */ /* 0x000fe200000000ff */
[----:B---3--:R-:W-:Y:S06]  /*a4f0*/  @P0 BRA `(.L_x_761) ;  /* 0x00000000001c0947 */ /* 0x008fec0003800000 */
[----:B------:R-:W2:Y:S01]  /*a500*/  S2UR UR7, SR_CTAID.Y ;  /* 0x00000000000779c3 */ /* 0x000ea20000002600 */
[----:B------:R-:W-:Y:S01]  /*a510*/  ULDC.64 UR4, c[0x0][0x290] ;  /* 0x0000a40000047ab9 */ /* 0x000fe20000000a00 */
[----:B--2---:R-:W-:Y:S02]  /*a520*/  USHF.R.S32.HI UR6, URZ, 0x1f, UR7 ;  /* 0x0000001f3f067899 */ /* 0x004fe40008011407 */
[----:B------:R-:W-:Y:S02]  /*a530*/  UIMAD.WIDE.U32 UR10, UR7, UR4, URZ ;  /* 0x00000004070a72a5 */ /* 0x000fe4000f8e003f */
[----:B------:R-:W-:-:S04]  /*a540*/  UIMAD UR6, UR6, UR4, URZ ;  /* 0x00000004060672a4 */ /* 0x000fc8000f8e023f */
[----:B------:R-:W-:-:S04]  /*a550*/  UIMAD UR5, UR7, UR5, UR6 ;  /* 0x00000005070572a4 */ /* 0x000fc8000f8e0206 */
[----:B------:R-:W-:-:S12]  /*a560*/  UIADD3 UR8, UR11, UR5, URZ ;  /* 0x000000050b087290 */ /* 0x000fd8000fffe03f */
.L_x_761:
[----:B------:R-:W-:Y:S01]  /*a570*/  ULDC.U8 UR5, c[0x0][0x3d9] ;  /* 0x0000f64000057ab9 */ /* 0x000fe20000000000 */
[----:B------:R-:W-:Y:S01]  /*a580*/  STS [R12+0x4000], R120 ;  /* 0x004000780c007388 */ /* 0x000fe20000000800 */
[----:B------:R-:W-:Y:S01]  /*a590*/  ISETP.NE.AND P0, PT, RZ, UR5, PT ;  /* 0x00000005ff007c0c */ /* 0x000fe2000bf05270 */
[----:B------:R-:W-:Y:S01]  /*a5a0*/  ULDC.U8 UR7, c[0x0][0x3d8] ;  /* 0x0000f60000077ab9 */ /* 0x000fe20000000000 */
[----:B------:R-:W2:Y:S01]  /*a5b0*/  @P4 MUFU.LG2 R5, R5 ;  /* 0x0000000500054308 */ /* 0x000ea20000000c00 */
[----:B------:R-:W-:Y:S01]  /*a5c0*/  STS [R12+0x4400], R122 ;  /* 0x0044007a0c007388 */ /* 0x000fe20000000800 */
[----:B------:R-:W-:Y:S01]  /*a5d0*/  ISETP.NE.AND P1, PT, RZ, UR7, PT ;  /* 0x00000007ff007c0c */ /* 0x000fe2000bf25270 */
[----:B------:R-:W3:Y:S01]  /*a5e0*/  S2UR UR4, SR_CTAID.X ;  /* 0x00000000000479c3 */ /* 0x000ee20000002500 */
[----:B------:R-:W-:Y:S01]  /*a5f0*/  LOP3.LUT R18, R0, 0xffffffe0, RZ, 0xc0, !PT ;  /* 0xffffffe000127812 */ /* 0x000fe200078ec0ff */
[----:B------:R-:W-:Y:S01]  /*a600*/  STS [R8+0x6000], R124 ;  /* 0x0060007c08007388 */ /* 0x000fe20000000800 */
[----:B------:R-:W-:-:S03]  /*a610*/  ISETP.EQ.AND P1, PT, RZ, UR5, P1 ;  /* 0x00000005ff007c0c */ /* 0x000fc60008f22270 */
[----:B------:R-:W-:Y:S02]  /*a620*/  STS [R8+0x6400], R126 ;  /* 0x0064007e08007388 */ /* 0x000fe40000000800 */
[----:B------:R-:W-:Y:S02]  /*a630*/  @P0 IMAD.MOV.U32 R19, RZ, RZ, 0x1 ;  /* 0x00000001ff130424 */ /* 0x000fe400078e00ff */
[----:B------:R-:W-:Y:S04]  /*a640*/  STS [R11+0x6000], R128 ;  /* 0x006000800b007388 */ /* 0x000fe80000000800 */
[----:B------:R1:W-:Y:S02]  /*a650*/  STS [R11+0x6400], R130 ;  /* 0x006400820b007388 */ /* 0x0003e40000000800 */
[----:B------:R-:W-:-:S02]  /*a660*/  @!P1 PLOP3.LUT P6, PT, PT, PT, PT, 0x8, 0x0 ;  /* 0x000000000000981c */ /* 0x000fc40003fce170 */
[----:B------:R-:W-:Y:S01]  /*a670*/  @!P1 CS2R R20, SRZ ;  /* 0x0000000000149805 */ /* 0x000fe2000001ff00 */
[----:B------:R-:W-:Y:S04]  /*a680*/  STS [R13+0x6000], R132 ;  /* 0x006000840d007388 */ /* 0x000fe80000000800 */
[----:B------:R4:W-:Y:S04]  /*a690*/  STS [R13+0x6400], R134 ;  /* 0x006400860d007388 */ /* 0x0009e80000000800 */
[----:B------:R-:W-:Y:S04]  /*a6a0*/  STS [R6+0x6000], R136 ;  /* 0x0060008806007388 */ /* 0x000fe80000000800 */
[----:B------:R-:W-:Y:S04]  /*a6b0*/  STS [R6+0x6400], R138 ;  /* 0x0064008a06007388 */ /* 0x000fe80000000800 */
[----:B------:R-:W-:Y:S04]  /*a6c0*/  STS [R14+0x6000], R140 ;  /* 0x0060008c0e007388 */ /* 0x000fe80000000800 */
[----:B------:R5:W-:Y:S01]  /*a6d0*/  STS [R14+0x6400], R142 ;  /* 0x0064008e0e007388 */ /* 0x000be20000000800 */
[----:B-1----:R-:W5:Y:S03]  /*a6e0*/  @P0 LDC.64 R10, c[0x0][0x2c0] ;  /* 0x0000b000ff0a0b82 */ /* 0x002f660000000a00 */
[----:B------:R-:W-:Y:S04]  /*a6f0*/  STS [R15+0x6000], R152 ;  /* 0x006000980f007388 */ /* 0x000fe80000000800 */
[----:B------:R-:W-:Y:S01]  /*a700*/  STS [R15+0x6400], R154 ;  /* 0x0064009a0f007388 */ /* 0x000fe20000000800 */
[----:B----4-:R-:W1:Y:S03]  /*a710*/  @P4 LDC R13, c[0x0][0x2e8] ;  /* 0x0000ba00ff0d4b82 */ /* 0x010e660000000800 */
[----:B------:R-:W-:Y:S04]  /*a720*/  STS [R16+0x6000], R144 ;  /* 0x0060009010007388 */ /* 0x000fe80000000800 */
[----:B------:R4:W-:Y:S04]  /*a730*/  STS [R16+0x6400], R146 ;  /* 0x0064009210007388 */ /* 0x0009e80000000800 */
[----:B------:R-:W-:Y:S04]  /*a740*/  STS [R12+0x6000], R9 ;  /* 0x006000090c007388 */ /* 0x000fe80000000800 */
[----:B------:R2:W-:Y:S01]  /*a750*/  STS [R12+0x6400], R150 ;  /* 0x006400960c007388 */ /* 0x0005e20000000800 */
[----:B-----5:R-:W-:Y:S01]  /*a760*/  @P0 IMAD R14, R11, R10, RZ ;  /* 0x0000000a0b0e0224 */ /* 0x020fe200078e02ff */
[----:B------:R-:W1:Y:S01]  /*a770*/  S2R R6, SR_CTAID.Y ;  /* 0x0000000000067919 */ /* 0x000e620000002600 */
[----:B------:R-:W1:Y:S01]  /*a780*/  S2R R26, SR_CTAID.Z ;  /* 0x00000000001a7919 */ /* 0x000e620000002700 */
[----:B----4-:R-:W-:-:S04]  /*a790*/  SHF.R.S32.HI R16, RZ, 0x1f, R17 ;  /* 0x0000001fff107819 */ /* 0x010fc80000011411 */
[----:B------:R-:W-:Y:S01]  /*a7a0*/  LEA.HI R16, R16, R17, RZ, 0x3 ;  /* 0x0000001110107211 */ /* 0x000fe200078f18ff */
[----:B--2---:R-:W2:Y:S03]  /*a7b0*/  @P0 LDC R12, c[0x0][0x2c0] ;  /* 0x0000b000ff0c0b82 */ /* 0x004ea60000000800 */
[----:B------:R-:W-:Y:S02]  /*a7c0*/  SHF.R.S32.HI R24, RZ, 0x3, R16 ;  /* 0x00000003ff187819 */ /* 0x000fe40000011410 */
[----:B------:R-:W-:-:S03]  /*a7d0*/  LOP3.LUT R16, R16, 0xfffffff8, RZ, 0xc0, !PT ;  /* 0xfffffff810107812 */ /* 0x000fc600078ec0ff */
[----:B------:R-:W-:Y:S01]  /*a7e0*/  VIADD R15, R24, 0x10 ;  /* 0x00000010180f7836 */ /* 0x000fe20000000000 */
[----:B---3--:R-:W-:Y:S06]  /*a7f0*/  @!P1 BRA `(.L_x_762) ;  /* 0x0000000000209947 */ /* 0x008fec0003800000 */
[----:B------:R-:W3:Y:S01]  /*a800*/  S2UR UR5, SR_CTAID.Y ;  /* 0x00000000000579c3 */ /* 0x000ee20000002600 */
[----:B------:R-:W-:Y:S01]  /*a810*/  ULDC UR6, c[0x0][0x2c4] ;  /* 0x0000b10000067ab9 */ /* 0x000fe20000000800 */
[----:B------:R-:W-:Y:S01]  /*a820*/  PLOP3.LUT P6, PT, PT, PT, PT, 0x80, 0x0 ;  /* 0x000000000000781c */ /* 0x000fe20003fcf070 */
[----:B---3--:R-:W-:-:S04]  /*a830*/  UIMAD UR5, UR5, UR6, URZ ;  /* 0x00000006050572a4 */ /* 0x008fc8000f8e023f */
[----:B------:R-:W-:-:S04]  /*a840*/  USEL UR24, UR5, UR24, !UP0 ;  /* 0x0000001805187287 */ /* 0x000fc8000c000000 */
[----:B------:R-:W-:Y:S02]  /*a850*/  USHF.R.S32.HI UR5, URZ, 0x1f, UR24 ;  /* 0x0000001f3f057899 */ /* 0x000fe40008011418 */
[----:B------:R-:W-:-:S04]  /*a860*/  IMAD.U32 R20, RZ, RZ, UR24 ;  /* 0x00000018ff147e24 */ /* 0x000fc8000f8e00ff */
[----:B------:R-:W-:Y:S02]  /*a870*/  MOV R21, UR5 ;  /* 0x0000000500157c02 */ /* 0x000fe40008000f00 */
.L_x_762:
[----:B------:R-:W-:Y:S05]  /*a880*/  @P0 BRA `(.L_x_763) ;  /* 0x0000000000180947 */ /* 0x000fea0003800000 */
[----:B------:R-:W3:Y:S01]  /*a890*/  LDC R14, c[0x0][0x2c4] ;  /* 0x0000b100ff0e7b82 */ /* 0x000ee20000000800 */
[----:B------:R-:W-:Y:S02]  /*a8a0*/  ISETP.NE.AND P0, PT, RZ, UR7, PT ;  /* 0x00000007ff007c0c */ /* 0x000fe4000bf05270 */
[----:B--2---:R-:W-:-:S05]  /*a8b0*/  MOV R12, 0x1 ;  /* 0x00000001000c7802 */ /* 0x004fca0000000f00 */
[----:B------:R-:W2:Y:S08]  /*a8c0*/  LDC R19, c[0x0][0x270] ;  /* 0x00009c00ff137b82 */ /* 0x000eb00000000800 */
[----:B---3--:R-:W2:Y:S02]  /*a8d0*/  @P0 LDC R14, c[0x0][0x2e4] ;  /* 0x0000b900ff0e0b82 */ /* 0x008ea40000000800 */
[----:B--2---:R-:W-:-:S07]  /*a8e0*/  IMAD R19, R14, R19, RZ ;  /* 0x000000130e137224 */ /* 0x004fce00078e02ff */
.L_x_763:
[----:B------:R-:W-:Y:S01]  /*a8f0*/  BAR.SYNC.DEFER_BLOCKING 0x0 ;  /* 0x0000000000007b1d */ /* 0x000fe20000010000 */
[----:B------:R-:W-:Y:S01]  /*a900*/  IMAD.IADD R18, R2, 0x1, -R18 ;  /* 0x0000000102127824 */ /* 0x000fe200078e0a12 */
[----:B------:R-:W-:Y:S01]  /*a910*/  ISETP.GE.AND P2, PT, R15, UR22, PT ;  /* 0x000000160f007c0c */ /* 0x000fe2000bf46270 */
[----:B------:R-:W-:Y:S01]  /*a920*/  IMAD.IADD R16, R17, 0x1, -R16 ;  /* 0x0000000111107824 */ /* 0x000fe200078e0a10 */
[----:B------:R-:W-:Y:S01]  /*a930*/  SHF.R.S32.HI R15, RZ, 0x1f, R7 ;  /* 0x0000001fff0f7819 */ /* 0x000fe20000011407 */
[----:B-1----:R-:W-:-:S03]  /*a940*/  IMAD R6, R6, R19, RZ ;  /* 0x0000001306067224 */ /* 0x002fc600078e02ff */
[----:B------:R-:W1:Y:S01]  /*a950*/  @P3 LDC R2, c[0x0][0x2e8] ;  /* 0x0000ba00ff023b82 */ /* 0x000e620000000800 */
[----:B------:R-:W3:Y:S01]  /*a960*/  @P3 MUFU.LG2 R4, R4 ;  /* 0x0000000400043308 */ /* 0x000ee20000000c00 */
[----:B------:R-:W-:Y:S01]  /*a970*/  VIADD R0, R24, 0x20 ;  /* 0x0000002018007836 */ /* 0x000fe20000000000 */
[----:B------:R-:W-:Y:S01]  /*a980*/  LEA.HI R17, R15, R7, RZ, 0x2 ;  /* 0x000000070f117211 */ /* 0x000fe200078f10ff */
[----:B------:R-:W-:Y:S01]  /*a990*/  @P4 FMUL.FTZ R5, R5, 0.69314718246459960938 ;  /* 0x3f31721805054820 */ /* 0x000fe20000410000 */
[----:B------:R-:W-:Y:S01]  /*a9a0*/  SEL R19, R6, RZ, !P6 ;  /* 0x000000ff06137207 */ /* 0x000fe20007000000 */
[----:B--2---:R-:W-:Y:S01]  /*a9b0*/  IMAD R6, R12, UR4, RZ ;  /* 0x000000040c067c24 */ /* 0x004fe2000f8e02ff */
[----:B------:R-:W-:Y:S01]  /*a9c0*/  LOP3.LUT R17, R17, 0xffffffc, RZ, 0xc0, !PT ;  /* 0x0ffffffc11117812 */ /* 0x000fe200078ec0ff */
[----:B------:R-:W-:Y:S01]  /*a9d0*/  BSSY B0, `(.L_x_764) ;  /* 0x000002a000007945 */ /* 0x000fe20003800000 */
[----:B------:R-:W-:Y:S01]  /*a9e0*/  ISETP.GE.AND P1, PT, R0, UR22, PT ;  /* 0x0000001600007c0c */ /* 0x000fe2000bf26270 */
[----:B------:R-:W-:Y:S01]  /*a9f0*/  VIADD R0, R24, 0x30 ;  /* 0x0000003018007836 */ /* 0x000fe20000000000 */
[----:B------:R-:W-:Y:S01]  /*aa00*/  LOP3.LUT P5, RZ, R18, 0x3, RZ, 0xc0, !PT ;  /* 0x0000000312ff7812 */ /* 0x000fe200078ac0ff */
[----:B------:R-:W-:Y:S01]  /*aa10*/  IMAD R19, R26, R14, R19 ;  /* 0x0000000e1a137224 */ /* 0x000fe200078e0213 */
[----:B------:R-:W-:Y:S01]  /*aa20*/  SHF.R.S32.HI R15, RZ, 0x1f, R18 ;  /* 0x0000001fff0f7819 */ /* 0x000fe20000011412 */
[----:B------:R-:W-:Y:S01]  /*aa30*/  IMAD.SHL.U32 R16, R16, 0x8, RZ ;  /* 0x0000000810107824 */ /* 0x000fe200078e00ff */
[----:B------:R-:W-:Y:S01]  /*aa40*/  IADD3 R17, R7, -R17, RZ ;  /* 0x8000001107117210 */ /* 0x000fe20007ffe0ff */
[----:B------:R-:W-:Y:S01]  /*aa50*/  IMAD.SHL.U32 R7, R6, 0x40, RZ ;  /* 0x0000004006077824 */ /* 0x000fe200078e00ff */
[----:B------:R-:W-:Y:S01]  /*aa60*/  ISETP.GE.AND P0, PT, R0, UR22, PT ;  /* 0x0000001600007c0c */ /* 0x000fe2000bf06270 */
[----:B------:R2:W4:Y:S01]  /*aa70*/  LDS.128 R8, [R236+0x1800] ;  /* 0x00180000ec087984 */ /* 0x0005220000000c00 */
[----:B------:R-:W-:Y:S01]  /*aa80*/  IMAD.MOV.U32 R0, RZ, RZ, 0x7f800000 ;  /* 0x7f800000ff007424 */ /* 0x000fe200078e00ff */
[----:B------:R-:W-:Y:S01]  /*aa90*/  LEA.HI R15, R15, R18, RZ, 0x2 ;  /* 0x000000120f0f7211 */ /* 0x000fe200078f10ff */
[----:B------:R-:W-:Y:S01]  /*aaa0*/  @P4 FFMA.FTZ R0, R164, R13, R5 ;  /* 0x0000000da4004223 */ /* 0x000fe20000010005 */
[----:B------:R-:W-:Y:S01]  /*aab0*/  SHF.R.S32.HI R5, RZ, 0x1f, R7 ;  /* 0x0000001fff057819 */ /* 0x000fe20000011407 */
[----:B---3--:R-:W-:Y:S01]  /*aac0*/  @P3 FMUL.FTZ R4, R4, 0.69314718246459960938 ;  /* 0x3f31721804043820 */ /* 0x008fe20000410000 */
[----:B------:R-:W-:Y:S01]  /*aad0*/  IADD3 R7, P6, P4, R7, R20, R19 ;  /* 0x0000001407077210 */ /* 0x000fe20007cde013 */
[----:B------:R-:W-:Y:S01]  /*aae0*/  IMAD.MOV.U32 R6, RZ, RZ, 0x7f800000 ;  /* 0x7f800000ff067424 */ /* 0x000fe200078e00ff */
[----:B------:R-:W-:Y:S01]  /*aaf0*/  SHF.R.S32.HI R15, RZ, 0x2, R15 ;  /* 0x00000002ff0f7819 */ /* 0x000fe2000001140f */
[----:B-1----:R-:W-:Y:S01]  /*ab00*/  @P3 FFMA.FTZ R6, R3, R2, R4 ;  /* 0x0000000203063223 */ /* 0x002fe20000010004 */
[----:B------:R-:W-:-:S02]  /*ab10*/  SHF.R.S32.HI R19, RZ, 0x1f, R19 ;  /* 0x0000001fff137819 */ /* 0x000fc40000011413 */
        /* <DEDUP_REMOVED lines=21> */
.L_x_765:
[----:B------:R-:W-:Y:S05]  /*ac70*/  BSYNC B0 ;  /* 0x0000000000007941 */ /* 0x000fea0003800000 */
.L_x_764:
[----:B-1----:R-:W-:Y:S01]  /*ac80*/  SHF.R.S32.HI R2, RZ, 0x1f, R16 ;  /* 0x0000001fff027819 */ /* 0x002fe20000011410 */
[----:B------:R-:W-:Y:S01]  /*ac90*/  ULDC.64 UR4, c[0x0][0x2a0] ;  /* 0x0000a80000047ab9 */ /* 0x000fe20000000a00 */
[----:B------:R-:W-:Y:S01]  /*aca0*/  SHF.R.S32.HI R28, RZ, 0x1f, R26 ;  /* 0x0000001fff1c7819 */ /* 0x000fe2000001141a */
[----:B------:R1:W2:Y:S01]  /*acb0*/  LDS.128 R20, [R236] ;  /* 0x00000000ec147984 */ /* 0x0002a20000000c00 */
[----:B------:R-:W-:Y:S01]  /*acc0*/  IADD3 R16, P3, R16, UR10, RZ ;  /* 0x0000000a10107c10 */ /* 0x000fe2000ff7e0ff */
[----:B------:R-:W-:Y:S01]  /*acd0*/  IMAD.U32 R0, RZ, RZ, UR25 ;  /* 0x00000019ff007e24 */ /* 0x000fe2000f8e00ff */
[----:B------:R-:W-:Y:S01]  /*ace0*/  SHF.R.S32.HI R25, RZ, 0x1f, R24 ;  /* 0x0000001fff197819 */ /* 0x000fe20000011418 */
[----:B------:R-:W-:Y:S01]  /*acf0*/  IMAD R28, R28, UR4, RZ ;  /* 0x000000041c1c7c24 */ /* 0x000fe2000f8e02ff */
[----:B------:R-:W-:Y:S01]  /*ad00*/  IADD3.X R17, R2, UR8, RZ, P3, !PT ;  /* 0x0000000802117c10 */ /* 0x000fe20009ffe4ff */
[----:B------:R1:W3:Y:S01]  /*ad10*/  LDS.128 R12, [R236+0x4000] ;  /* 0x00400000ec0c7984 */ /* 0x0002e20000000c00 */
[----:B------:R-:W-:Y:S01]  /*ad20*/  ISETP.GE.AND P3, PT, R24, UR22, PT ;  /* 0x0000001618007c0c */ /* 0x000fe2000bf66270 */
[C---:B------:R-:W-:Y:S01]  /*ad30*/  IMAD R28, R26.reuse, UR5, R28 ;  /* 0x000000051a1c7c24 */ /* 0x040fe2000f8e021c */
[----:B------:R-:W-:Y:S01]  /*ad40*/  BSSY B0, `(.L_x_766) ;  /* 0x0000014000007945 */ /* 0x000fe20003800000 */
[----:B------:R-:W-:Y:S01]  /*ad50*/  IMAD.WIDE.U32 R26, R26, UR4, R16 ;  /* 0x000000041a1a7c25 */ /* 0x000fe2000f8e0010 */
[----:B------:R1:W1:Y:S03]  /*ad60*/  LDS.128 R4, [R236+0x6000] ;  /* 0x00600000ec047984 */ /* 0x0002660000000c00 */
[----:B------:R-:W-:Y:S01]  /*ad70*/  IMAD.WIDE R24, R0, 0x40, R24 ;  /* 0x0000004000187825 */ /* 0x000fe200078e0218 */
[----:B------:R1:W1:Y:S03]  /*ad80*/  LDS.128 R16, [R236+0x2000] ;  /* 0x00200000ec107984 */ /* 0x0002660000000c00 */
[----:B------:R-:W-:-:S02]  /*ad90*/  IMAD.IADD R29, R27, 0x1, R28 ;  /* 0x000000011b1d7824 */ /* 0x000fc400078e021c */
        /* <DEDUP_REMOVED lines=11> */
[----:B-1----:R2:W-:Y:S04]  /*ae50*/  STG.E.128 desc[UR28][R30.64+0x80], R16 ;  /* 0x000080101e007986 */ /* 0x0025e8000c101d1c */
[----:B---3--:R2:W-:Y:S04]  /*ae60*/  STG.E.128 desc[UR28][R30.64+0x100], R12 ;  /* 0x0001000c1e007986 */ /* 0x0085e8000c101d1c */
[----:B------:R2:W-:Y:S02]  /*ae70*/  STG.E.128 desc[UR28][R30.64+0x180], R4 ;  /* 0x000180041e007986 */ /* 0x0005e4000c101d1c */
.L_x_767:
[----:B------:R-:W-:Y:S05]  /*ae80*/  BSYNC B0 ;  /* 0x0000000000007941 */ /* 0x000fea0003800000 */
.L_x_766:
[----:B--2---:R2:W2:Y:S01]  /*ae90*/  LDS.128 R20, [R236+0x800] ;  /* 0x00080000ec147984 */ /* 0x0044a20000000c00 */
[----:B------:R-:W-:Y:S03]  /*aea0*/  BSSY B0, `(.L_x_768) ;  /* 0x0000015000007945 */ /* 0x000fe60003800000 */
[----:B-1----:R1:W1:Y:S04]  /*aeb0*/  LDS.128 R16, [R236+0x2800] ;  /* 0x00280000ec107984 */ /* 0x0022680000000c00 */
[----:B---3--:R3:W1:Y:S04]  /*aec0*/  LDS.128 R12, [R236+0x4800] ;  /* 0x00480000ec0c7984 */ /* 0x0086680000000c00 */
[----:B------:R3:W1:Y:S01]  /*aed0*/  LDS.128 R4, [R236+0x6800] ;  /* 0x00680000ec047984 */ /* 0x0006620000000c00 */
        /* <DEDUP_REMOVED lines=14> */
[----:B-1----:R2:W-:Y:S04]  /*afc0*/  STG.E.128 desc[UR28][R2.64+0x80], R16 ;  /* 0x0000801002007986 */ /* 0x0025e8000c101d1c */
[----:B------:R2:W-:Y:S04]  /*afd0*/  STG.E.128 desc[UR28][R2.64+0x100], R12 ;  /* 0x0001000c02007986 */ /* 0x0005e8000c101d1c */
[----:B------:R2:W-:Y:S02]  /*afe0*/  STG.E.128 desc[UR28][R2.64+0x180], R4 ;  /* 0x0001800402007986 */ /* 0x0005e4000c101d1c */
.L_x_769:
[----:B------:R-:W-:Y:S05]  /*aff0*/  BSYNC B0 ;  /* 0x0000000000007941 */ /* 0x000fea0003800000 */
.L_x_768:
        /* <DEDUP_REMOVED lines=22> */
.L_x_771:
[----:B------:R-:W-:Y:S05]  /*b160*/  BSYNC B0 ;  /* 0x0000000000007941 */ /* 0x000fea0003800000 */
.L_x_770:
[----:B-12---:R1:W2:Y:S04]  /*b170*/  LDS.128 R12, [R236+0x3800] ;  /* 0x00380000ec0c7984 */ /* 0x0062a80000000c00 */
[----:B------:R1:W1:Y:S04]  /*b180*/  LDS.128 R4, [R236+0x5800] ;  /* 0x00580000ec047984 */ /* 0x0002680000000c00 */
[----:B---3--:R-:W3:Y:S01]  /*b190*/  LDS.128 R236, [R236+0x7800] ;  /* 0x00780000ecec7984 */ /* 0x008ee20000000c00 */
        /* <DEDUP_REMOVED lines=13> */
[----:B----4-:R-:W-:Y:S04]  /*b270*/  STG.E.128 desc[UR28][R16.64], R8 ;  /* 0x0000000810007986 */ /* 0x010fe8000c101d1c */
[----:B--2---:R-:W-:Y:S04]  /*b280*/  STG.E.128 desc[UR28][R16.64+0x80], R12 ;  /* 0x0000800c10007986 */ /* 0x004fe8000c101d1c */
[----:B-1----:R-:W-:Y:S04]  /*b290*/  STG.E.128 desc[UR28][R16.64+0x100], R4 ;  /* 0x0001000410007986 */ /* 0x002fe8000c101d1c */
[----:B---3--:R-:W-:Y:S01]  /*b2a0*/  STG.E.128 desc[UR28][R16.64+0x180], R236 ;  /* 0x000180ec10007986 */ /* 0x008fe2000c101d1c */
[----:B------:R-:W-:Y:S05]  /*b2b0*/  EXIT ;  /* 0x000000000000794d */ /* 0x000fea0003800000 */
.L_x_753:
[----:B------:R-:W-:Y:S01]  /*b2c0*/  ULDC.U8 UR7, c[0x0][0x3d9] ;  /* 0x0000f64000077ab9 */ /* 0x000fe20000000000 */
[----:B------:R-:W-:Y:S01]  /*b2d0*/  UISETP.NE.AND UP0, UPT, UR24, -0x1, UPT ;  /* 0xffffffff1800788c */ /* 0x000fe2000bf05270 */
[----:B------:R-:W-:Y:S01]  /*b2e0*/  LEA.HI R9, R9, R81, RZ, 0x3 ;  /* 0x0000005109097211 */ /* 0x000fe200078f18ff */
[----:B------:R-:W-:Y:S01]  /*b2f0*/  UISETP.NE.AND UP3, UPT, UR7, URZ, UPT ;  /* 0x0000003f0700728c */ /* 0x000fe2000bf65270 */
[----:B------:R-:W-:Y:S01]  /*b300*/  LOP3.LUT P3, RZ, R81, 0x7, RZ, 0xc0, !PT ;  /* 0x0000000751ff7812 */ /* 0x000fe2000786c0ff */
[----:B------:R-:W-:Y:S01]  /*b310*/  UIADD3 UR26, -UR22, UR26, URZ ;  /* 0x0000001a161a7290 */ /* 0x000fe2000fffe13f */
[----:B------:R-:W-:Y:S01]  /*b320*/  LOP3.LUT R0, R9, 0x1ffffff8, RZ, 0xc0, !PT ;  /* 0x1ffffff809007812 */ /* 0x000fe200078ec0ff */
[----:B------:R-:W-:Y:S01]  /*b330*/  IMAD.U32 R6, RZ, RZ, UR25 ;  /* 0x00000019ff067e24 */ /* 0x000fe2000f8e00ff */
[----:B------:R-:W-:Y:S01]  /*b340*/  SHF.R.S32.HI R8, RZ, 0x3, R9 ;  /* 0x00000003ff087819 */ /* 0x000fe20000011409 */
[----:B------:R-:W-:Y:S02]  /*b350*/  BSSY B0, `(.L_x_772) ;  /* 0x000004b000007945 */ /* 0x000fe40003800000 */
[----:B------:R-:W-:Y:S01]  /*b360*/  IMAD.IADD R0, R81, 0x1, -R0 ;  /* 0x0000000151007824 */ /* 0x000fe200078e0a00 */
[----:B------:R-:W-:Y:S01]  /*b370*/  @!UP0 USHF.R.S32.HI UR15, URZ, 0x1f, UR14 ;  /* 0x0000001f3f0f8899 */ /* 0x000fe2000801140e */
[----:B------:R-:W-:Y:S01]  /*b380*/  ISETP.GE.AND P4, PT, R8, UR26, PT ;  /* 0x0000001a08007c0c */ /* 0x000fe2000bf86270 */
[----:B------:R-:W-:Y:S01]  /*b390*/  @UP3 ULDC.64 UR4, c[0x0][0x2c0] ;  /* 0x0000b00000043ab9 */ /* 0x000fe20000000a00 */
[----:B------:R-:W-:Y:S01]  /*b3a0*/  @UP0 ULDC.64 UR10, c[0x0][0x298] ;  /* 0x0000a600000a0ab9 */ /* 0x000fe20000000a00 */
[----:B------:R-:W-:Y:S01]  /*b3b0*/  @UP3 UIMAD UR9, UR5, UR4, URZ ;  /* 0x00000004050932a4 */ /* 0x000fe2000f8e023f */
[----:B------:R-:W-:Y:S01]  /*b3c0*/  IMAD.SHL.U32 R0, R0, 0x8, RZ ;  /* 0x0000000800007824 */ /* 0x000fe200078e00ff */
[----:B------:R-:W-:Y:S01]  /*b3d0*/  @UP0 UIMAD.WIDE.U32 UR12, UR24, UR10, URZ ;  /* 0x0000000a180c02a5 */ /* 0x000fe2000f8e003f */
[--C-:B------:R-:W-:Y:S01]  /*b3e0*/  SHF.R.S32.HI R9, RZ, 0x1f, R8.reuse ;  /* 0x0000001fff097819 */ /* 0x100fe20000011408 */
[----:B------:R-:W-:Y:S01]  /*b3f0*/  @!UP0 ULDC.64 UR4, c[0x0][0x290] ;  /* 0x0000a40000048ab9 */ /* 0x000fe20000000a00 */
[----:B------:R-:W-:Y:S01]  /*b400*/  USHF.R.S32.HI UR10, URZ, 0x1f, UR6 ;  /* 0x0000001f3f0a7899 */ /* 0x000fe20008011406 */
[C---:B------:R-:W-:Y:S01]  /*b410*/  VIADD R5, R8.reuse, 0x10 ;  /* 0x0000001008057836 */ /* 0x040fe20000000000 */
[----:B------:R-:W-:Y:S01]  /*b420*/  @!UP0 UIMAD UR15, UR15, UR4, URZ ;  /* 0x000000040f0f82a4 */ /* 0x000fe2000f8e023f */
[C---:B------:R-:W-:Y:S01]  /*b430*/  VIADD R4, R8.reuse, 0x20 ;  /* 0x0000002008047836 */ /* 0x040fe20000000000 */
[----:B------:R-:W-:Y:S01]  /*b440*/  @!UP0 UIMAD.WIDE.U32 UR16, UR14, UR4, URZ ;  /* 0x000000040e1082a5 */ /* 0x000fe2000f8e003f */
[----:B------:R-:W-:Y:S01]  /*b450*/  ISETP.GE.OR P6, PT, R8, UR26, P3 ;  /* 0x0000001a08007c0c */ /* 0x000fe20009fc6670 */
[----:B------:R-:W-:Y:S01]  /*b460*/  @!UP0 UIMAD UR15, UR14, UR5, UR15 ;  /* 0x000000050e0f82a4 */ /* 0x000fe2000f8e020f */
[----:B------:R-:W-:Y:S01]  /*b470*/  ISETP.GE.OR P5, PT, R5, UR26, P3 ;  /* 0x0000001a05007c0c */ /* 0x000fe20009fa6670 */
[----:B------:R-:W-:Y:S01]  /*b480*/  @UP0 UIMAD UR11, UR24, UR11, UR13 ;  /* 0x0000000b180b02a4 */ /* 0x000fe2000f8e020d */
[----:B------:R-:W-:Y:S01]  /*b490*/  ISETP.GE.AND P2, PT, R4, UR26, PT ;  /* 0x0000001a04007c0c */ /* 0x000fe2000bf46270 */
[----:B------:R-:W-:Y:S01]  /*b4a0*/  @!UP0 UIADD3 UR11, UR17, UR15, URZ ;  /* 0x0000000f110b8290 */ /* 0x000fe2000fffe03f */
[----:B------:R-:W-:Y:S01]  /*b4b0*/  IMAD.WIDE R6, R6, 0x40, R8 ;  /* 0x0000004006067825 */ /* 0x000fe200078e0208 */
[----:B------:R-:W-:Y:S01]  /*b4c0*/  ULDC.U8 UR13, c[0x0][0x3d8] ;  /* 0x0000f600000d7ab9 */ /* 0x000fe20000000000 */
[----:B------:R-:W-:Y:S01]  /*b4d0*/  @!UP0 UMOV UR12, UR16 ;  /* 0x00000010000c8c82 */ /* 0x000fe20008000000 */
[----:B------:R-:W-:Y:S01]  /*b4e0*/  UISETP.NE.AND UP0, UPT, UR13, URZ, !UP3 ;  /* 0x0000003f0d00728c */ /* 0x000fe2000df05270 */
[----:B------:R-:W-:Y:S01]  /*b4f0*/  IADD3 R2, P0, R0, UR12, RZ ;  /* 0x0000000c00027c10 */ /* 0x000fe2000ff1e0ff */
[----:B------:R-:W-:Y:S01]  /*b500*/  UISETP.NE.AND UP2, UPT, UR13, URZ, UPT ;  /* 0x0000003f0d00728c */ /* 0x000fe2000bf45270 */
[----:B------:R-:W-:-:S02]  /*b510*/  ULDC.64 UR4, c[0x0][0x2a0] ;  /* 0x0000a80000047ab9 */ /* 0x000fc40000000a00 */
[----:B------:R-:W-:Y:S01]  /*b520*/  LEA.HI.X.SX32 R3, R0, UR11, 0x1, P0 ;  /* 0x0000000b00037c11 */ /* 0x000fe200080f0eff */
[----:B------:R-:W-:Y:S01]  /*b530*/  UISETP.EQ.AND UP2, UPT, UR7, URZ, UP2 ;  /* 0x0000003f0700728c */ /* 0x000fe20009742270 */
[----:B------:R-:W-:Y:S01]  /*b540*/  IMAD.U32 R10, RZ, RZ, UR4 ;  /* 0x00000004ff0a7e24 */ /* 0x000fe2000f8e00ff */
[----:B------:R-:W-:Y:S01]  /*b550*/  UIMAD UR10, UR10, UR4, URZ ;  /* 0x000000040a0a72a4 */ /* 0x000fe2000f8e023f */
[----:B------:R-:W-:Y:S01]  /*b560*/  VIADD R0, R8, 0x30 ;  /* 0x0000003008007836 */ /* 0x000fe20000000000 */
[----:B------:R-:W-:Y:S01]  /*b570*/  @!UP3 ULDC UR7, c[0x0][0x2c4] ;  /* 0x0000b1000007bab9 */ /* 0x000fe20000000800 */
[----:B------:R-:W-:Y:S01]  /*b580*/  UISETP.NE.OR UP1, UPT, UR24, -0x1, !UP2 ;  /* 0xffffffff1800788c */ /* 0x000fe2000d725670 */
[----:B------:R-:W-:Y:S01]  /*b590*/  IMAD.WIDE.U32 R10, R10, UR6, R2 ;  /* 0x000000060a0a7c25 */ /* 0x000fe2000f8e0002 */
[----:B------:R-:W-:Y:S01]  /*b5a0*/  @UP0 ULDC UR7, c[0x0][0x2e4] ;  /* 0x0000b90000070ab9 */ /* 0x000fe20000000800 */
[----:B------:R-:W-:Y:S01]  /*b5b0*/  @UP3 UMOV UR11, 0x1 ;  /* 0x00000001000b3882 */ /* 0x000fe20000000000 */
[----:B------:R-:W-:Y:S01]  /*b5c0*/  @!UP3 UIMAD UR11, UR7, UR8, URZ ;  /* 0x00000008070bb2a4 */ /* 0x000fe2000f8e023f */
[----:B------:R-:W-:Y:S01]  /*b5d0*/  ISETP.GE.AND P0, PT, R5, UR26, PT ;  /* 0x0000001a05007c0c */ /* 0x000fe2000bf06270 */
[----:B------:R-:W-:Y:S01]  /*b5e0*/  UIMAD UR5, UR6, UR5, UR10 ;  /* 0x00000005060572a4 */ /* 0x000fe2000f8e020a */
[----:B------:R-:W-:Y:S01]  /*b5f0*/  ISETP.GE.AND P1, PT, R0, UR26, PT ;  /* 0x0000001a00007c0c */ /* 0x000fe2000bf26270 */
[----:B------:R-:W-:Y:S01]  /*b600*/  UIMAD UR11, UR14, UR11, URZ ;  /* 0x0000000b0e0b72a4 */ /* 0x000fe2000f8e023f */
[----:B------:R-:W-:Y:S01]  /*b610*/  @UP2 ULDC UR10, c[0x0][0x2c4] ;  /* 0x0000b100000a2ab9 */ /* 0x000fe20000000800 */
[----:B------:R-:W-:Y:S01]  /*b620*/  @UP3 ULDC UR4, c[0x0][0x2c0] ;  /* 0x0000b00000043ab9 */ /* 0x000fe20000000800 */
[----:B------:R-:W-:Y:S01]  /*b630*/  @!UP1 UIMAD UR24, UR14, UR10, URZ ;  /* 0x0000000a0e1892a4 */ /* 0x000fe2000f8e023f */
[----:B------:R-:W-:Y:S01]  /*b640*/  VIADD R13, R11, UR5 ;  /* 0x000000050b0d7c36 */ /* 0x000fe20008000000 */
[----:B------:R-:W-:Y:S01]  /*b650*/  USEL UR11, UR11, URZ, !UP2 ;  /* 0x0000003f0b0b7287 */ /* 0x000fe2000d000000 */
[----:B------:R-:W-:Y:S01]  /*b660*/  @!UP3 UMOV UR9, UR7 ;  /* 0x000000070009bc82 */ /* 0x000fe20008000000 */
[----:B------:R-:W-:-:S02]  /*b670*/  @!UP3 UMOV UR4, 0x1 ;  /* 0x000000010004b882 */ /* 0x000fc40000000000 */
[----:B------:R-:W-:Y:S02]  /*b680*/  UIMAD UR9, UR6, UR9, UR11 ;  /* 0x00000009060972a4 */ /* 0x000fe4000f8e020b */
[----:B------:R-:W-:Y:S01]  /*b690*/  UIMAD UR22, UR22, UR4, URZ ;  /* 0x00000004161672a4 */ /* 0x000fe2000f8e023f */
[----:B------:R-:W-:Y:S01]  /*b6a0*/  @!UP2 UMOV UR12, URZ ;  /* 0x0000003f000cac82 */ /* 0x000fe20008000000 */
[----:B------:R-:W-:Y:S01]  /*b6b0*/  @UP2 UMOV UR12, UR24 ;  /* 0x00000018000c2c82 */ /* 0x000fe20008000000 */
[----:B------:R-:W-:Y:S01]  /*b6c0*/  @!UP2 UMOV UR13, URZ ;  /* 0x0000003f000dac82 */ /* 0x000fe20008000000 */
[----:B------:R-:W-:Y:S02]  /*b6d0*/  USHF.R.S32.HI UR6, URZ, 0x1f, UR9 ;  /* 0x0000001f3f067899 */ /* 0x000fe40008011409 */
[----:B------:R-:W-:Y:S02]  /*b6e0*/  @UP2 USHF.R.S32.HI UR13, URZ, 0x1f, UR24 ;  /* 0x0000001f3f0d2899 */ /* 0x000fe40008011418 */
[----:B------:R-:W-:-:S02]  /*b6f0*/  USHF.R.S32.HI UR8, URZ, 0x1f, UR22 ;  /* 0x0000001f3f087899 */ /* 0x000fc40008011416 */
        /* <DEDUP_REMOVED lines=16> */
.L_x_773:
[----:B------:R-:W-:Y:S05]  /*b800*/  BSYNC B0 ;  /* 0x0000000000007941 */ /* 0x000fea0003800000 */
.L_x_772:
        /* <DEDUP_REMOVED lines=20> */
.L_x_775:
[----:B------:R-:W-:Y:S05]  /*b950*/  BSYNC B0 ;  /* 0x0000000000007941 */ /* 0x000fea0003800000 */
.L_x_774:
        /* <DEDUP_REMOVED lines=18> */
.L_x_777:
[----:B------:R-:W-:Y:S05]  /*ba80*/  BSYNC B0 ;  /* 0x0000000000007941 */ /* 0x000fea0003800000 */
.L_x_776:
        /* <DEDUP_REMOVED lines=18> */
.L_x_779:
[----:B------:R-:W-:Y:S05]  /*bbb0*/  BSYNC B0 ;  /* 0x0000000000007941 */ /* 0x000fea0003800000 */
.L_x_778:
        /* <DEDUP_REMOVED lines=10> */
.L_x_781:
[----:B------:R-:W-:Y:S05]  /*bc60*/  BSYNC B0 ;  /* 0x0000000000007941 */ /* 0x000fea0003800000 */
.L_x_780:
        /* <DEDUP_REMOVED lines=10> */
.L_x_783:
[----:B------:R-:W-:Y:S05]  /*bd10*/  BSYNC B0 ;  /* 0x0000000000007941 */ /* 0x000fea0003800000 */
.L_x_782:
        /* <DEDUP_REMOVED lines=10> */
.L_x_785:
[----:B------:R-:W-:Y:S05]  /*bdc0*/  BSYNC B0 ;  /* 0x0000000000007941 */ /* 0x000fea0003800000 */
.L_x_784:
        /* <DEDUP_REMOVED lines=10> */
.L_x_786:
        /* <DEDUP_REMOVED lines=9> */
.L_x_2401:


//--------------------- .text._ZN5flash16flash_fwd_kernelI23Flash_fwd_kernel_traitsILi256ELi64ELi64ELi4ELb0ELb0EN7cutlass6half_tE19Flash_kernel_traitsILi256ELi64ELi64ELi4ES3_EELb0ELb0ELb0ELb0ELb0ELb1ELb1ELb0EEEvNS_16Flash_fwd_paramsE --------------------------
	.section	.text._ZN5flash16flash_fwd_kernelI23Flash_fwd_kernel_traitsILi256ELi64ELi64ELi4ELb0ELb0EN7cutlass6half_tE19Flash_kernel_traitsILi256ELi64ELi64ELi4ES3_EELb0ELb0ELb0ELb0ELb0ELb1ELb1ELb0EEEvNS_16Flash_fwd_paramsE,"ax",@progbits
	.align	128
        .global         _ZN5flash16flash_fwd_kernelI23Flash_fwd_kernel_traitsILi256ELi64ELi64ELi4ELb0ELb0EN7cutlass6half_tE19Flash_kernel_traitsILi256ELi64ELi64ELi4ES3_EELb0ELb0ELb0ELb0ELb0ELb1ELb1ELb0EEEvNS_16Flash_fwd_paramsE
        .type           _ZN5flash16flash_fwd_kernelI23Flash_fwd_kernel_traitsILi256ELi64ELi64ELi4ELb0ELb0EN7cutlass6half_tE19Flash_kernel_traitsILi256ELi64ELi64ELi4ES3_EELb0ELb0ELb0ELb0ELb0ELb1ELb1ELb0EEEvNS_16Flash_fwd_paramsE,@function
        .size           _ZN5flash16flash_fwd_kernelI23Flash_fwd_kernel_traitsILi256ELi64ELi64ELi4ELb0ELb0EN7cutlass6half_tE19Flash_kernel_traitsILi256ELi64ELi64ELi4ES3_EELb0ELb0ELb0ELb0ELb0ELb1ELb1ELb0EEEvNS_16Flash_fwd_paramsE,(.L_x_2402 - _ZN5flash16flash_fwd_kernelI23Flash_fwd_kernel_traitsILi256ELi64ELi64ELi4ELb0ELb0EN7cutlass6half_tE19Flash_kernel_traitsILi256ELi64ELi64ELi4ES3_EELb0ELb0ELb0ELb0ELb0ELb1ELb1ELb0EEEvNS_16Flash_fwd_paramsE)
        .other          _ZN5flash16flash_fwd_kernelI23Flash_fwd_kernel_traitsILi256ELi64ELi64ELi4ELb0ELb0EN7cutlass6half_tE19Flash_kernel_traitsILi256ELi64ELi64ELi4ES3_EELb0ELb0ELb0ELb0ELb0ELb1ELb1ELb0EEEvNS_16Flash_fwd_paramsE,@"STO_CUDA_ENTRY STV_DEFAULT"
_ZN5flash16flash_fwd_kernelI23Flash_fwd_kernel_traitsILi256ELi64ELi64ELi4ELb0ELb0EN7cutlass6half_tE19Flash_kernel_traitsILi256ELi64ELi64ELi4ES3_EELb0ELb0ELb0ELb0ELb0ELb1ELb1ELb0EEEvNS_16Flash_fwd_paramsE:
.text._ZN5flash16flash_fwd_kernelI23Flash_fwd_kernel_traitsILi256ELi64ELi64ELi4ELb0ELb0EN7cutlass6half_tE19Flash_kernel_traitsILi256ELi64ELi64ELi4ES3_EELb0ELb0ELb0ELb0ELb0ELb1ELb1ELb0EEEvNS_16Flash_fwd_paramsE:
        /* <DEDUP_REMOVED lines=8> */
[----:B------:R-:W-:Y:S02]  /*0080*/  ULDC.U8 UR5, c[0x0][0x3c2] ;  /* 0x0000f08000057ab9 */ /* 0x000fe40000000000 */
[----:B------:R-:W-:Y:S01]  /*0090*/  ULDC.64 UR8, c[0x0][0x2f0] ;  /* 0x0000bc0000087ab9 */ /* 0x000fe20000000a00 */
[----:B------:R-:W-:Y:S01]  /*00a0*/  PLOP3.LUT P0, PT, PT, PT, UP1, 0x80, 0x0 ;  /* 0x000000000000781c */ /* 0x000fe20003f0f018 */
[----:B------:R-:W-:Y:S01]  /*00b0*/  ULDC.64 UR6, c[0x0][0x2f8] ;  /* 0x0000be0000067ab9 */ /* 0x000fe20000000a00 */
[----:B------:R-:W-:Y:S01]  /*00c0*/  PLOP3.LUT P2, PT, PT, PT, UP2, 0x80, 0x0 ;  /* 0x000000000000781c */ /* 0x000fe20003f4f028 */
[----:B------:R-:W-:-:S02]  /*00d0*/  UISETP.NE.AND UP3, UPT, UR5, URZ, UPT ;  /* 0x0000003f0500728c */ /* 0x000fc4000bf65270 */
[----:B------:R-:W-:Y:S01]  /*00e0*/  @UP1 ULDC.64 UR10, c[0x0][0x300] ;  /* 0x0000c000000a1ab9 */ /* 0x000fe20000000a00 */
[----:B------:R-:W-:Y:S01]  /*00f0*/  UISETP.EQ.U32.AND UP0, UPT, UR6, URZ, UPT ;  /* 0x0000003f0600728c */ /* 0x000fe2000bf02070 */
[----:B------:R-:W-:-:S03]  /*0100*/  ULDC.64 UR18, c[0x0][0x208] ;  /* 0x0000820000127ab9 */ /* 0x000fc60000000a00 */
[----:B------:R-:W-:Y:S02]  /*0110*/  UISETP.EQ.OR.EX UP0, UPT, UR7, URZ, !UP3, UP0 ;  /* 0x0000003f0700728c */ /* 0x000fe4000df02700 */
[----:B-1----:R-:W-:Y:S02]  /*0120*/  UIMAD.WIDE UR8, UR4, 0x4, UR8 ;  /* 0x00000004040878a5 */ /* 0x002fe4000f8e0208 */
[----:B------:R-:W-:-:S04]  /*0130*/  @UP1 UIMAD.WIDE UR10, UR4, 0x4, UR10 ;  /* 0x00000004040a18a5 */ /* 0x000fc8000f8e020a */
[----:B------:R-:W-:Y:S02]  /*0140*/  IMAD.U32 R10, RZ, RZ, UR8 ;  /* 0x00000008ff0a7e24 */ /* 0x000fe4000f8e00ff */
[----:B------:R-:W-:Y:S01]  /*0150*/  IMAD.U32 R11, RZ, RZ, UR9 ;  /* 0x00000009ff0b7e24 */ /* 0x000fe2000f8e00ff */
[----:B------:R-:W-:Y:S01]  /*0160*/  ULDC.64 UR8, c[0x0][0x2f8] ;  /* 0x0000be0000087ab9 */ /* 0x000fe20000000a00 */
[----:B------:R-:W-:Y:S02]  /*0170*/  IMAD.U32 R8, RZ, RZ, UR10 ;  /* 0x0000000aff087e24 */ /* 0x000fe4000f8e00ff */
[----:B------:R-:W-:Y:S01]  /*0180*/  IMAD.U32 R9, RZ, RZ, UR11 ;  /* 0x0000000bff097e24 */ /* 0x000fe2000f8e00ff */
[----:B------:R-:W2:Y:S04]  /*0190*/  @P2 LDG.E R5, desc[UR18][R10.64] ;  /* 0x000000120a052981 */ /* 0x000ea8000c1e1900 */
[----:B------:R-:W3:Y:S01]  /*01a0*/  @P2 LDG.E R0, desc[UR18][R10.64+0x4] ;  /* 0x000004120a002981 */ /* 0x000ee2000c1e1900 */
[----:B------:R-:W-:Y:S01]  /*01b0*/  PLOP3.LUT P1, PT, PT, PT, UP0, 0x80, 0x0 ;  /* 0x000000000000781c */ /* 0x000fe20003f2f008 */
[----:B------:R-:W-:-:S02]  /*01c0*/  UIMAD.WIDE UR8, UR4, 0x4, UR8 ;  /* 0x00000004040878a5 */ /* 0x000fc4000f8e0208 */
[----:B------:R-:W4:Y:S04]  /*01d0*/  @P0 LDG.E R2, desc[UR18][R8.64] ;  /* 0x0000001208020981 */ /* 0x000f28000c1e1900 */
        /* <DEDUP_REMOVED lines=25> */
.L_x_787:
[----:B------:R-:W-:-:S05]  /*0370*/  ULDC UR8, c[0x0][0x2c8] ;  /* 0x0000b20000087ab9 */ /* 0x000fca0000000800 */
.L_x_788:
        /* <DEDUP_REMOVED lines=29> */
[----:B------:R-:W-:Y:S01]  /*0550*/  SHF.R.S32.HI R5, RZ, 0x1f, R4 ;  /* 0x0000001fff057819 */ /* 0x000fe20000011404 */
[----:B------:R-:W-:Y:S01]  /*0560*/  UIADD3 UR5, -UR5, UR16, URZ ;  /* 0x0000001005057290 */ /* 0x000fe2000fffe13f */
[----:B------:R-:W-:Y:S01]  /*0570*/  IMAD.U32 R39, RZ, RZ, UR15 ;  /* 0x0000000fff277e24 */ /* 0x000fe2000f8e00ff */
[----:B------:R-:W-:Y:S01]  /*0580*/  UISETP.NE.AND UP1, UPT, UR14, -0x1, UPT ;  /* 0xffffffff0e00788c */ /* 0x000fe2000bf25270 */
[----:B------:R-:W-:Y:S01]  /*0590*/  LEA.HI R3, R5, R4, RZ, 0x3 ;  /* 0x0000000405037211 */ /* 0x000fe200078f18ff */
[----:B------:R-:W-:Y:S01]  /*05a0*/  UISETP.NE.AND UP0, UPT, UR24, -0x1, UPT ;  /* 0xffffffff1800788c */ /* 0x000fe2000bf05270 */
[----:B------:R-:W3:Y:S01]  /*05b0*/  S2UR UR23, SR_CgaCtaId ;  /* 0x00000000001779c3 */ /* 0x000ee20000008800 */
[----:B------:R-:W-:Y:S01]  /*05c0*/  USHF.R.S32.HI UR21, URZ, 0x1f, UR20 ;  /* 0x0000001f3f157899 */ /* 0x000fe20008011414 */
[----:B------:R-:W-:-:S02]  /*05d0*/  SHF.R.S32.HI R24, RZ, 0x3, R3 ;  /* 0x00000003ff187819 */ /* 0x000fc40000011403 */
[----:B------:R-:W-:Y:S02]  /*05e0*/  LOP3.LUT R3, R3, 0xfffffff8, RZ, 0xc0, !PT ;  /* 0xfffffff803037812 */ /* 0x000fe400078ec0ff */
[C---:B------:R-:W-:Y:S01]  /*05f0*/  ISETP.GE.AND P4, PT, R24.reuse, UR5, PT ;  /* 0x0000000518007c0c */ /* 0x040fe2000bf86270 */
[C---:B------:R-:W-:Y:S01]  /*0600*/  VIADD R16, R24.reuse, 0x30 ;  /* 0x0000003018107836 */ /* 0x040fe20000000000 */
[----:B------:R-:W-:Y:S01]  /*0610*/  @UP1 ULDC.64 UR6, c[0x0][0x240] ;  /* 0x0000900000061ab9 */ /* 0x000fe20000000a00 */
[C---:B------:R-:W-:Y:S01]  /*0620*/  VIADD R18, R24.reuse, 0x10 ;  /* 0x0000001018127836 */ /* 0x040fe20000000000 */
[----:B------:R-:W-:Y:S01]  /*0630*/  @UP1 UIMAD.WIDE.U32 UR30, UR14, UR6, URZ ;  /* 0x000000060e1e12a5 */ /* 0x000fe2000f8e003f */
[----:B------:R-:W-:Y:S01]  /*0640*/  VIADD R17, R24, 0x20 ;  /* 0x0000002018117836 */ /* 0x000fe20000000000 */
[----:B------:R-:W-:Y:S01]  /*0650*/  ISETP.GE.AND P3, PT, R16, UR5, PT ;  /* 0x0000000510007c0c */ /* 0x000fe2000bf66270 */
[----:B------:R-:W-:Y:S01]  /*0660*/  @!UP1 USHF.R.S32.HI UR8, URZ, 0x1f, UR4 ;  /* 0x0000001f3f089899 */ /* 0x000fe20008011404 */
[----:B------:R-:W-:Y:S01]  /*0670*/  ISETP.GE.AND P2, PT, R18, UR5, PT ;  /* 0x0000000512007c0c */ /* 0x000fe2000bf46270 */
[----:B------:R-:W-:Y:S01]  /*0680*/  @UP1 UIMAD UR22, UR14, UR7, UR31 ;  /* 0x000000070e1612a4 */ /* 0x000fe2000f8e021f */
[----:B-1----:R-:W-:Y:S01]  /*0690*/  IABS R2, R28 ;  /* 0x0000001c00027213 */ /* 0x002fe20000000000 */
[----:B------:R-:W-:Y:S01]  /*06a0*/  @UP0 UIADD3 UR28, UR17, UR24, URZ ;  /* 0x00000018111c0290 */ /* 0x000fe2000fffe03f */
[----:B------:R-:W-:Y:S01]  /*06b0*/  ISETP.GE.AND P0, PT, R17, UR5, PT ;  /* 0x0000000511007c0c */ /* 0x000fe2000bf06270 */
[----:B------:R-:W-:Y:S01]  /*06c0*/  @!UP1 ULDC.64 UR6, c[0x0][0x228] ;  /* 0x00008a0000069ab9 */ /* 0x000fe20000000a00 */
[----:B------:R-:W1:Y:S01]  /*06d0*/  I2F.RP R0, R2 ;  /* 0x0000000200007306 */ /* 0x000e620000209400 */
[--C-:B------:R-:W-:Y:S01]  /*06e0*/  SHF.R.S32.HI R25, RZ, 0x1f, R24.reuse ;  /* 0x0000001fff197819 */ /* 0x100fe20000011418 */
[----:B------:R-:W-:Y:S01]  /*06f0*/  @!UP1 UIMAD UR8, UR8, UR6, URZ ;  /* 0x00000006080892a4 */ /* 0x000fe2000f8e023f */
[----:B------:R-:W4:Y:S01]  /*0700*/  @!P4 LDC.64 R12, c[0x0][0x210] ;  /* 0x00008400ff0ccb82 */ /* 0x000f220000000a00 */
[----:B------:R-:W-:Y:S01]  /*0710*/  @!UP1 UIMAD.WIDE.U32 UR26, UR4, UR6, URZ ;  /* 0x00000006041a92a5 */ /* 0x000fe2000f8e003f */
[----:B--2---:R-:W-:Y:S01]  /*0720*/  IABS R7, R7 ;  /* 0x0000000700077213 */ /* 0x004fe20000000000 */
[----:B------:R-:W2:Y:S01]  /*0730*/  @!P3 S2R R15, SR_CgaCtaId ;  /* 0x00000000000fb919 */ /* 0x000ea20000008800 */
[----:B------:R-:W-:Y:S01]  /*0740*/  IMAD.WIDE R38, R39, 0x40, R24 ;  /* 0x0000004027267825 */ /* 0x000fe200078e0218 */
[----:B------:R-:W-:Y:S01]  /*0750*/  @!P2 MOV R6, 0x400 ;  /* 0x000004000006a802 */ /* 0x000fe20000000f00 */
[----:B------:R-:W-:Y:S01]  /*0760*/  @!UP1 UIMAD UR25, UR4, UR7, UR8 ;  /* 0x00000007041992a4 */ /* 0x000fe2000f8e0208 */
[----:B------:R-:W5:Y:S01]  /*0770*/  @!P2 S2R R27, SR_CgaCtaId ;  /* 0x00000000001ba919 */ /* 0x000f620000008800 */
[----:B------:R-:W2:Y:S01]  /*0780*/  @!P2 LDC.64 R10, c[0x0][0x240] ;  /* 0x00009000ff0aab82 */ /* 0x000ea20000000a00 */
[----:B------:R-:W-:Y:S01]  /*0790*/  ULDC.64 UR6, c[0x0][0x258] ;  /* 0x0000960000067ab9 */ /* 0x000fe20000000a00 */
[----:B------:R-:W-:Y:S01]  /*07a0*/  @!UP1 UIADD3 UR22, UR27, UR25, URZ ;  /* 0x000000191b169290 */ /* 0x000fe2000fffe03f */
[----:B------:R-:W3:Y:S01]  /*07b0*/  @!P0 S2R R19, SR_CgaCtaId ;  /* 0x0000000000138919 */ /* 0x000ee20000008800 */
[----:B-1----:R-:W1:Y:S01]  /*07c0*/  MUFU.RCP R8, R0 ;  /* 0x0000000000087308 */ /* 0x002e620000001000 */
[----:B------:R-:W-:Y:S01]  /*07d0*/  @!UP1 UMOV UR30, UR26 ;  /* 0x0000001a001e9c82 */ /* 0x000fe20008000000 */
[----:B------:R-:W-:Y:S01]  /*07e0*/  UIMAD UR21, UR21, UR6, URZ ;  /* 0x00000006151572a4 */ /* 0x000fe2000f8e023f */
[----:B------:R-:W-:Y:S01]  /*07f0*/  IMAD.U32 R36, RZ, RZ, UR6 ;  /* 0x00000006ff247e24 */ /* 0x000fe2000f8e00ff */
[----:B------:R-:W-:Y:S01]  /*0800*/  @UP0 ULDC.64 UR10, c[0x0][0x248] ;  /* 0x00009200000a0ab9 */ /* 0x000fe20000000a00 */
[----:B------:R-:W-:-:S02]  /*0810*/  @UP0 UIADD3 UR24, UR17, UR24, URZ ;  /* 0x0000001811180290 */ /* 0x000fc4000fffe03f */
[----:B------:R-:W-:Y:S02]  /*0820*/  UIMAD UR21, UR20, UR7, UR21 ;  /* 0x00000007141572a4 */ /* 0x000fe4000f8e0215 */
[----:B------:R-:W-:Y:S01]  /*0830*/  @UP0 UIMAD.WIDE.U32 UR6, UR28, UR10, URZ ;  /* 0x0000000a1c0602a5 */ /* 0x000fe2000f8e003f */
[----:B------:R-:W-:Y:S01]  /*0840*/  @UP0 ULDC.64 UR8, c[0x0][0x250] ;  /* 0x0000940000080ab9 */ /* 0x000fe20000000a00 */
[----:B------:R-:W-:Y:S02]  /*0850*/  @UP0 UIMAD UR28, UR28, UR11, URZ ;  /* 0x0000000b1c1c02a4 */ /* 0x000fe4000f8e023f */
[----:B------:R-:W-:Y:S02]  /*0860*/  @UP0 UIMAD.WIDE.U32 UR26, UR24, UR8, URZ ;  /* 0x00000008181a02a5 */ /* 0x000fe4000f8e003f */
[----:B------:R-:W-:Y:S01]  /*0870*/  @UP0 UIADD3 UR28, UR7, UR28, URZ ;  /* 0x0000001c071c0290 */ /* 0x000fe2000fffe03f */
[----:B-1----:R-:W-:-:S04]  /*0880*/  VIADD R8, R8, 0xffffffe ;  /* 0x0ffffffe08087836 */ /* 0x002fc80000000000 */
[----:B------:R-:W1:Y:S01]  /*0890*/  F2I.FTZ.U32.TRUNC.NTZ R9, R8 ;  /* 0x0000000800097305 */ /* 0x000e62000021f000 */
[----:B-----5:R-:W-:Y:S02]  /*08a0*/  @!P2 LEA R27, R27, R6, 0x18 ;  /* 0x000000061b1ba211 */ /* 0x020fe400078ec0ff */
[----:B------:R-:W-:-:S04]  /*08b0*/  @!P0 MOV R6, 0x400 ;  /* 0x0000040000068802 */ /* 0x000fc80000000f00 */
[----:B---3--:R-:W-:Y:S02]  /*08c0*/  @!P0 LEA R19, R19, R6, 0x18 ;  /* 0x0000000613138211 */ /* 0x008fe400078ec0ff */
[----:B------:R-:W-:Y:S01]  /*08d0*/  LEA.HI R6, R5, R4, RZ, 0x6 ;  /* 0x0000000405067211 */ /* 0x000fe200078f30ff */
[----:B-1----:R-:W-:Y:S02]  /*08e0*/  IMAD.MOV R0, RZ, RZ, -R9 ;  /* 0x000000ffff007224 */ /* 0x002fe400078e0a09 */
[----:B------:R-:W-:Y:S02]  /*08f0*/  IMAD.MOV.U32 R8, RZ, RZ, RZ ;  /* 0x000000ffff087224 */ /* 0x000fe400078e00ff */
[----:B------:R-:W-:Y:S02]  /*0900*/  IMAD R14, R0, R2, RZ ;  /* 0x00000002000e7224 */ /* 0x000fe400078e02ff */
[----:B------:R-:W-:Y:S02]  /*0910*/  IMAD.IADD R0, R4, 0x1, -R3 ;  /* 0x0000000104007824 */ /* 0x000fe400078e0a03 */
[----:B------:R-:W-:Y:S01]  /*0920*/  IMAD.HI.U32 R14, R9, R14, R8 ;  /* 0x0000000e090e7227 */ /* 0x000fe200078e0008 */
[----:B------:R-:W-:-:S03]  /*0930*/  @!P3 MOV R8, 0x400 ;  /* 0x000004000008b802 */ /* 0x000fc60000000f00 */
[----:B------:R-:W-:Y:S01]  /*0940*/  IMAD.SHL.U32 R9, R24, 0x40, RZ ;  /* 0x0000004018097824 */ /* 0x000fe200078e00ff */
[----:B--2---:R-:W-:Y:S01]  /*0950*/  @!P3 LEA R15, R15, R8, 0x18 ;  /* 0x000000080f0fb211 */ /* 0x004fe200078ec0ff */
[----:B------:R-:W-:Y:S02]  /*0960*/  IMAD.SHL.U32 R22, R0, 0x8, RZ ;  /* 0x0000000800167824 */ /* 0x000fe400078e00ff */
[----:B------:R-:W-:Y:S01]  /*0970*/  IMAD.HI.U32 R14, R14, R7, RZ ;  /* 0x000000070e0e7227 */ /* 0x000fe200078e00ff */
[----:B------:R-:W-:Y:S02]  /*0980*/  LOP3.LUT R9, R9, 0x1c0, RZ, 0xc0, !PT ;  /* 0x000001c009097812 */ /* 0x000fe400078ec0ff */
[--C-:B------:R-:W-:Y:S02]  /*0990*/  SHF.R.S32.HI R23, RZ, 0x1f, R22.reuse ;  /* 0x0000001fff177819 */ /* 0x100fe40000011416 */
[----:B------:R-:W-:Y:S02]  /*09a0*/  LOP3.LUT R3, R9, 0x38, R22, 0xf8, !PT ;  /* 0x0000003809037812 */ /* 0x000fe400078ef816 */
[----:B------:R-:W-:-:S02]  /*09b0*/  SHF.R.U32.HI R20, RZ, 0x3, R9 ;  /* 0x00000003ff147819 */ /* 0x000fc40000011609 */
[----:B------:R-:W1:Y:S02]  /*09c0*/  @!P0 LDC.64 R8, c[0x0][0x240] ;  /* 0x00009000ff088b82 */ /* 0x000e640000000a00 */
[----:B------:R-:W-:Y:S01]  /*09d0*/  LOP3.LUT R20, R3, R20, RZ, 0x3c, !PT ;  /* 0x0000001403147212 */ /* 0x000fe200078e3cff */
[----:B------:R-:W-:-:S04]  /*09e0*/  IMAD.MOV R3, RZ, RZ, -R14 ;  /* 0x000000ffff037224 */ /* 0x000fc800078e0a0e */
[----:B------:R-:W-:Y:S02]  /*09f0*/  IMAD R3, R2, R3, R7 ;  /* 0x0000000302037224 */ /* 0x000fe400078e0207 */
[----:B------:R-:W-:Y:S01]  /*0a00*/  IMAD.SHL.U32 R7, R6, 0x8, RZ ;  /* 0x0000000806077824 */ /* 0x000fe200078e00ff */
[----:B------:R-:W-:Y:S02]  /*0a10*/  LOP3.LUT R6, R28, UR20, RZ, 0x3c, !PT ;  /* 0x000000141c067c12 */ /* 0x000fe4000f8e3cff */
[----:B------:R-:W-:Y:S02]  /*0a20*/  ISETP.GT.U32.AND P5, PT, R2, R3, PT ;  /* 0x000000030200720c */ /* 0x000fe40003fa4070 */
[----:B------:R-:W-:Y:S02]  /*0a30*/  ISETP.GE.AND P6, PT, R6, RZ, PT ;  /* 0x000000ff0600720c */ /* 0x000fe40003fc6270 */
[----:B------:R-:W-:-:S09]  /*0a40*/  LOP3.LUT R20, R20, 0xfffffe00, R7, 0xf8, !PT ;  /* 0xfffffe0014147812 */ /* 0x000fd200078ef807 */
[----:B------:R-:W-:Y:S02]  /*0a50*/  @!P5 IMAD.IADD R3, R3, 0x1, -R2 ;  /* 0x000000010303d824 */ /* 0x000fe400078e0a02 */
[----:B------:R-:W-:Y:S01]  /*0a60*/  @!P5 VIADD R14, R14, 0x1 ;  /* 0x000000010e0ed836 */ /* 0x000fe20000000000 */
[----:B------:R-:W-:Y:S02]  /*0a70*/  IADD3 R40, P5, R22, UR30, RZ ;  /* 0x0000001e16287c10 */ /* 0x000fe4000ffbe0ff */
[----:B------:R-:W-:Y:S02]  /*0a80*/  ISETP.GE.U32.AND P1, PT, R3, R2, PT ;  /* 0x000000020300720c */ /* 0x000fe40003f26070 */
[----:B------:R-:W2:Y:S01]  /*0a90*/  @!P4 LDC.64 R2, c[0x0][0x240] ;  /* 0x00009000ff02cb82 */ /* 0x000ea20000000a00 */
[----:B------:R-:W-:Y:S01]  /*0aa0*/  IADD3.X R41, R23, UR22, RZ, P5, !PT ;  /* 0x0000001617297c10 */ /* 0x000fe2000affe4ff */
[----:B------:R-:W-:Y:S01]  /*0ab0*/  @UP0 UIMAD UR22, UR24, UR9, URZ ;  /* 0x00000009181602a4 */ /* 0x000fe2000f8e023f */
[----:B------:R-:W-:Y:S01]  /*0ac0*/  @!P0 IADD3 R32, P5, R38, 0x20, RZ ;  /* 0x0000002026208810 */ /* 0x000fe20007fbe0ff */
[----:B------:R-:W-:-:S02]  /*0ad0*/  IMAD.WIDE.U32 R36, R36, UR20, R40 ;  /* 0x0000001424247c25 */ /* 0x000fc4000f8e0028 */
[----:B------:R-:W-:Y:S01]  /*0ae0*/  @UP0 UIADD3 UR22, UR27, UR22, URZ ;  /* 0x000000161b160290 */ /* 0x000fe2000fffe03f */
[----:B------:R-:W-:Y:S01]  /*0af0*/  @UP0 UMOV UR20, UR6 ;  /* 0x0000000600140c82 */ /* 0x000fe20008000000 */
[----:B------:R-:W-:Y:S01]  /*0b00*/  @!P0 IMAD.X R31, RZ, RZ, R39, P5 ;  /* 0x000000ffff1f8224 */ /* 0x000fe200028e0627 */
[----:B------:R-:W-:Y:S02]  /*0b10*/  ISETP.NE.AND P5, PT, R28, RZ, PT ;  /* 0x000000ff1c00720c */ /* 0x000fe40003fa5270 */
[----:B------:R-:W-:Y:S01]  /*0b20*/  @P1 VIADD R14, R14, 0x1 ;  /* 0x000000010e0e1836 */ /* 0x000fe20000000000 */
[----:B------:R-:W-:Y:S02]  /*0b30*/  @!P2 IADD3 R30, P1, R38, 0x10, RZ ;  /* 0x00000010261ea810 */ /* 0x000fe40007f3e0ff */
[----:B------:R-:W-:-:S03]  /*0b40*/  P2R R6, PR, RZ, 0x20 ;  /* 0x00000020ff067803 */ /* 0x000fc60000000000 */
[----:B------:R-:W-:Y:S01]  /*0b50*/  @!P2 IMAD.X R29, RZ, RZ, R39, P1 ;  /* 0x000000ffff1da224 */ /* 0x000fe200008e0627 */
[----:B------:R-:W-:Y:S01]  /*0b60*/  PLOP3.LUT P1, PT, PT, PT, UP0, 0x80, 0x0 ;  /* 0x000000000000781c */ /* 0x000fe20003f2f008 */
[----:B--2---:R-:W-:-:S04]  /*0b70*/  @!P4 IMAD R34, R39, R2, RZ ;  /* 0x000000022722c224 */ /* 0x004fc800078e02ff */
[----:B------:R-:W-:-:S08]  /*0b80*/  @!P4 IMAD R34, R38, R3, R34 ;  /* 0x000000032622c224 */ /* 0x000fd000078e0222 */
[----:B-1--4-:R-:W-:Y:S05]  /*0b90*/  @P1 BRA `(.L_x_790) ;  /* 0x0000000000381947 */ /* 0x012fea0003800000 */
        /* <DEDUP_REMOVED lines=13> */
[----:B------:R-:W-:Y:S02]  /*0c70*/  UMOV UR20, UR24 ;  /* 0x0000001800147c82 */ /* 0x000fe40008000000 */
.L_x_790:
        /* <DEDUP_REMOVED lines=14> */
.L_x_791:
[----:B------:R-:W-:Y:S01]  /*0d60*/  VIADD R37, R37, UR21 ;  /* 0x0000001525257c36 */ /* 0x000fe20008000000 */
[----:B------:R-:W1:Y:S01]  /*0d70*/  @!P2 LDC.64 R6, c[0x0][0x210] ;  /* 0x00008400ff06ab82 */ /* 0x000e620000000a00 */
[----:B------:R-:W-:Y:S01]  /*0d80*/  @!P3 IMAD.X R21, RZ, RZ, R39, P5 ;  /* 0x000000ffff15b224 */ /* 0x000fe200028e0627 */
[----:B------:R-:W-:Y:S01]  /*0d90*/  ISETP.NE.AND P5, PT, R28, RZ, PT ;  /* 0x000000ff1c00720c */ /* 0x000fe20003fa5270 */
[----:B------:R-:W-:Y:S01]  /*0da0*/  @!P4 IMAD.WIDE.U32 R38, R38, R2, R36 ;  /* 0x000000022626c225 */ /* 0x000fe200078e0024 */
[----:B------:R-:W-:Y:S01]  /*0db0*/  ULEA.HI.SX32 UR17, UR12, 0xffffffff, 0x1a ;  /* 0xffffffff0c117891 */ /* 0x000fe2000f8fd23f */
[----:B------:R-:W-:Y:S02]  /*0dc0*/  UMOV UR4, 0x400 ;  /* 0x0000040000047882 */ /* 0x000fe40000000000 */
[----:B------:R-:W-:Y:S01]  /*0dd0*/  IMAD R33, R25, UR10, RZ ;  /* 0x0000000a19217c24 */ /* 0x000fe2000f8e02ff */
[----:B------:R-:W2:Y:S01]  /*0de0*/  @!P0 LDC.64 R2, c[0x0][0x210] ;  /* 0x00008400ff028b82 */ /* 0x000ea20000000a00 */
[----:B------:R-:W-:Y:S01]  /*0df0*/  IMAD.WIDE.U32 R40, R24, UR10, R22 ;  /* 0x0000000a18287c25 */ /* 0x000fe2000f8e0016 */
[----:B------:R-:W-:Y:S01]  /*0e00*/  ULEA UR4, UR23, UR4, 0x18 ;  /* 0x0000000417047291 */ /* 0x000fe2000f8ec03f */
[----:B------:R-:W-:-:S02]  /*0e10*/  ULDC.64 UR6, c[0x0][0x260] ;  /* 0x0000980000067ab9 */ /* 0x000fc40000000a00 */
[----:B------:R-:W-:Y:S01]  /*0e20*/  IMAD R33, R24, UR11, R33 ;  /* 0x0000000b18217c24 */ /* 0x000fe2000f8e0221 */
[----:B------:R-:W-:Y:S01]  /*0e30*/  IADD3 R248, P1, R40, UR20, RZ ;  /* 0x0000001428f87c10 */ /* 0x000fe2000ff3e0ff */
[--C-:B------:R-:W-:Y:S01]  /*0e40*/  @!P2 IMAD.MOV.U32 R40, RZ, RZ, R36.reuse ;  /* 0x000000ffff28a224 */ /* 0x100fe200078e0024 */
[----:B------:R-:W-:Y:S01]  /*0e50*/  UIMAD UR20, UR17, -0x40, UR13 ;  /* 0xffffffc0111478a4 */ /* 0x000fe2000f8e020d */
[----:B------:R-:W-:Y:S01]  /*0e60*/  @!P0 IMAD.MOV.U32 R42, RZ, RZ, R36 ;  /* 0x000000ffff2a8224 */ /* 0x000fe200078e0024 */
[----:B------:R-:W-:Y:S01]  /*0e70*/  IADD3.X R249, R41, UR28, R33, P1, !PT ;  /* 0x0000001c29f97c10 */ /* 0x000fe20008ffe421 */
[--C-:B------:R-:W-:Y:S01]  /*0e80*/  @!P2 IMAD.MOV.U32 R41, RZ, RZ, R37.reuse ;  /* 0x000000ffff29a224 */ /* 0x100fe200078e0025 */
[----:B------:R-:W-:Y:S01]  /*0e90*/  @!P4 LEA R12, P1, R38, R12, 0x1 ;  /* 0x0000000c260cc211 */ /* 0x000fe200078208ff */
[----:B------:R-:W-:Y:S01]  /*0ea0*/  @!P0 IMAD.MOV.U32 R43, RZ, RZ, R37 ;  /* 0x000000ffff2b8224 */ /* 0x000fe200078e0025 */
[----:B------:R-:W-:Y:S01]  /*0eb0*/  LEA R244, R20, UR4, 0x1 ;  /* 0x0000000414f47c11 */ /* 0x000fe2000f8e08ff */
[----:B------:R-:W-:Y:S01]  /*0ec0*/  @!P0 IMAD R31, R31, R8, RZ ;  /* 0x000000081f1f8224 */ /* 0x000fe200078e02ff */
[----:B------:R-:W-:Y:S01]  /*0ed0*/  USHF.L.U64.HI UR23, UR10, 0x6, UR11 ;  /* 0x000000060a177899 */ /* 0x000fe2000801020b */
[----:B------:R-:W-:Y:S01]  /*0ee0*/  @!P2 IMAD.WIDE.U32 R40, R30, R10, R40 ;  /* 0x0000000a1e28a225 */ /* 0x000fe200078e0028 */
[----:B------:R-:W-:-:S02]  /*0ef0*/  USHF.L.U32 UR24, UR10, 0x6, URZ ;  /* 0x000000060a187899 */ /* 0x000fc4000800063f */
[----:B------:R-:W-:Y:S01]  /*0f00*/  USHF.R.S32.HI UR21, URZ, 0x1f, UR17 ;  /* 0x0000001f3f157899 */ /* 0x000fe20008011411 */
[----:B------:R-:W-:Y:S01]  /*0f10*/  @!P4 IMAD.IADD R34, R39, 0x1, R34 ;  /* 0x000000012722c824 */ /* 0x000fe200078e0222 */
[----:B------:R-:W-:Y:S01]  /*0f20*/  UIMAD.WIDE.U32 UR28, UR10, 0x20, URZ ;  /* 0x000000200a1c78a5 */ /* 0x000fe2000f8e003f */
[C---:B------:R-:W-:Y:S02]  /*0f30*/  @!P0 IMAD R31, R32.reuse, R9, R31 ;  /* 0x00000009201f8224 */ /* 0x040fe400078e021f */
[----:B------:R-:W-:Y:S01]  /*0f40*/  @!P0 IMAD.WIDE.U32 R42, R32, R8, R42 ;  /* 0x00000008202a8225 */ /* 0x000fe200078e002a */
[----:B------:R-:W-:Y:S01]  /*0f50*/  @!P4 LEA.HI.X R13, R38, R13, R34, 0x1, P1 ;  /* 0x0000000d260dc211 */ /* 0x000fe200008f0c22 */
[----:B------:R-:W3:Y:S02]  /*0f60*/  @!P3 LDC.64 R8, c[0x0][0x240] ;  /* 0x00009000ff08bb82 */ /* 0x000ee40000000a00 */
[----:B------:R-:W-:Y:S02]  /*0f70*/  @!P2 IMAD R29, R29, R10, RZ ;  /* 0x0000000a1d1da224 */ /* 0x000fe400078e02ff */
[----:B------:R-:W-:Y:S01]  /*0f80*/  @!P6 IMAD.MOV R14, RZ, RZ, -R14 ;  /* 0x000000ffff0ee224 */ /* 0x000fe200078e0a0e */
[----:B------:R-:W-:Y:S01]  /*0f90*/  @!P5 LOP3.LUT R14, RZ, R28, RZ, 0x33, !PT ;  /* 0x0000001cff0ed212 */ /* 0x000fe200078e33ff */
[----:B------:R-:W-:Y:S01]  /*0fa0*/  @!P2 IMAD R11, R30, R11, R29 ;  /* 0x0000000b1e0ba224 */ /* 0x000fe200078e021d */
[----:B-1----:R-:W-:Y:S01]  /*0fb0*/  @!P2 LEA R28, P5, R40, R6, 0x1 ;  /* 0x00000006281ca211 */ /* 0x002fe200078a08ff */
[----:B------:R-:W-:Y:S01]  /*0fc0*/  @!P0 IMAD.IADD R6, R43, 0x1, R31 ;  /* 0x000000012b068824 */ /* 0x000fe200078e021f */
[----:B--2---:R-:W-:Y:S01]  /*0fd0*/  @!P0 LEA R30, P1, R42, R2, 0x1 ;  /* 0x000000022a1e8211 */ /* 0x004fe200078208ff */
[----:B------:R-:W-:Y:S01]  /*0fe0*/  @!P2 IMAD.IADD R11, R41, 0x1, R11 ;  /* 0x00000001290ba824 */ /* 0x000fe200078e020b */
[----:B------:R-:W-:Y:S01]  /*0ff0*/  ISETP.GE.AND P6, PT, R24, UR20, PT ;  /* 0x0000001418007c0c */ /* 0x000fe2000bfc6270 */
[----:B------:R-:W-:Y:S01]  /*1000*/  @!P2 IMAD R27, R20, 0x2, R27 ;  /* 0x00000002141ba824 */ /* 0x000fe200078e021b */
[----:B------:R-:W-:Y:S01]  /*1010*/  @!P0 LEA.HI.X R31, R42, R3, R6, 0x1, P1 ;  /* 0x000000032a1f8211 */ /* 0x000fe200008f0c06 */
[----:B------:R-:W-:Y:S01]  /*1020*/  @!PT LDS RZ, [RZ] ;  /* 0x00000000fffff984 */ /* 0x000fe20000000800 */
[----:B------:R-:W-:Y:S01]  /*1030*/  @!PT LDS RZ, [RZ] ;  /* 0x00000000fffff984 */ /* 0x000fe20000000800 */
[----:B------:R-:W-:Y:S01]  /*1040*/  @!PT LDS RZ, [RZ] ;  /* 0x00000000fffff984 */ /* 0x000fe20000000800 */
[----:B------:R-:W-:Y:S01]  /*1050*/  @!P4 LDGSTS.E.BYPASS.LTC128B.128 [R244], desc[UR18][R12.64] ;  /* 0x000000000cf4cfae */ /* 0x000fe2000b901d52 */
[----:B------:R-:W1:Y:S01]  /*1060*/  @!P3 LDC.64 R2, c[0x0][0x210] ;  /* 0x00008400ff02bb82 */ /* 0x000e620000000a00 */
[----:B------:R-:W-:Y:S01]  /*1070*/  @!P2 LEA.HI.X R29, R40, R7, R11, 0x1, P5 ;  /* 0x00000007281da211 */ /* 0x000fe200028f0c0b */
[----:B------:R-:W-:Y:S01]  /*1080*/  @!P0 IMAD R19, R20, 0x2, R19 ;  /* 0x0000000214138824 */ /* 0x000fe200078e0213 */
[----:B------:R-:W-:Y:S01]  /*1090*/  ISETP.GE.AND P5, PT, R18, UR20, PT ;  /* 0x0000001412007c0c */ /* 0x000fe2000bfa6270 */
[----:B------:R-:W-:Y:S01]  /*10a0*/  @!P4 LDGSTS.E.BYPASS.LTC128B.128 [R244+0x2000], desc[UR18][R12.64+0x80] ;  /* 0x020000800cf4cfae */ /* 0x000fe2000b901d52 */
[----:B------:R-:W-:Y:S01]  /*10b0*/  SHF.R.S32.HI R10, RZ, 0x1f, R14 ;  /* 0x0000001fff0a7819 */ /* 0x000fe2000001140e */
[----:B------:R-:W-:Y:S01]  /*10c0*/  IMAD.WIDE.U32 R248, R14, UR6, R248 ;  /* 0x000000060ef87c25 */ /* 0x000fe2000f8e00f8 */
[----:B------:R-:W-:Y:S01]  /*10d0*/  ISETP.GE.AND P1, PT, R16, UR20, PT ;  /* 0x0000001410007c0c */ /* 0x000fe2000bf26270 */
[----:B------:R-:W-:Y:S01]  /*10e0*/  @!P4 LDGSTS.E.BYPASS.LTC128B.128 [R244+0x4000], desc[UR18][R12.64+0x100] ;  /* 0x040001000cf4cfae */ /* 0x000fe2000b901d52 */
[----:B------:R-:W2:Y:S01]  /*10f0*/  @!P6 LDC.64 R6, c[0x0][0x218] ;  /* 0x00008600ff06eb82 */ /* 0x000ea20000000a00 */
[----:B---3--:R-:W-:-:S02]  /*1100*/  @!P3 IMAD R21, R21, R8, RZ ;  /* 0x000000081515b224 */ /* 0x008fc400078e02ff */
[----:B------:R3:W-:Y:S01]  /*1110*/  @!P4 LDGSTS.E.BYPASS.LTC128B.128 [R244+0x6000], desc[UR18][R12.64+0x180] ;  /* 0x060001800cf4cfae */ /* 0x0007e2000b901d52 */
[----:B------:R-:W-:Y:S01]  /*1120*/  @!P3 IMAD.WIDE.U32 R36, R26, R8, R36 ;  /* 0x000000081a24b225 */ /* 0x000fe200078e0024 */
[----:B------:R-:W-:Y:S02]  /*1130*/  ISETP.GE.AND P4, PT, R18, UR20, PT ;  /* 0x0000001412007c0c */ /* 0x000fe4000bf86270 */
[----:B------:R-:W-:Y:S01]  /*1140*/  @!P2 LDGSTS.E.BYPASS.LTC128B.128 [R27+0x800], desc[UR18][R28.64] ;  /* 0x008000001c1bafae */ /* 0x000fe2000b901d52 */
[----:B------:R-:W-:Y:S02]  /*1150*/  @!P3 IMAD R9, R26, R9, R21 ;  /* 0x000000091a09b224 */ /* 0x000fe400078e0215 */
[----:B------:R-:W-:Y:S01]  /*1160*/  IMAD R251, R10, UR6, RZ ;  /* 0x000000060afb7c24 */ /* 0x000fe2000f8e02ff */
[----:B------:R-:W4:Y:S01]  /*1170*/  @!P6 S2R R8, SR_CgaCtaId ;  /* 0x000000000008e919 */ /* 0x000f220000008800 */
[----:B------:R-:W-:Y:S01]  /*1180*/  UIMAD UR6, UR23, UR17, URZ ;  /* 0x00000011170672a4 */ /* 0x000fe2000f8e023f */
[----:B------:R-:W-:Y:S01]  /*1190*/  IMAD.MOV.U32 R250, RZ, RZ, R248 ;  /* 0x000000fffffa7224 */ /* 0x000fe200078e00f8 */
[----:B------:R-:W-:Y:S01]  /*11a0*/  VOTEU.ALL UP0, P1 ;  /* 0x00000000003f7886 */ /* 0x000fe20000800000 */
[----:B------:R-:W-:Y:S01]  /*11b0*/  @!P2 LDGSTS.E.BYPASS.LTC128B.128 [R27+0x2800], desc[UR18][R28.64+0x80] ;  /* 0x028000801c1bafae */ /* 0x000fe2000b901d52 */
[----:B------:R-:W-:Y:S01]  /*11c0*/  IMAD R251, R14, UR7, R251 ;  /* 0x000000070efb7c24 */ /* 0x000fe2000f8e02fb */
[----:B------:R-:W-:Y:S01]  /*11d0*/  UIMAD UR6, UR21, UR24, UR6 ;  /* 0x00000018150672a4 */ /* 0x000fe2000f8e0206 */
[----:B------:R-:W-:Y:S01]  /*11e0*/  @!P3 IMAD R15, R20, 0x2, R15 ;  /* 0x00000002140fb824 */ /* 0x000fe200078e020f */
[----:B------:R-:W-:Y:S01]  /*11f0*/  @!P2 LDGSTS.E.BYPASS.LTC128B.128 [R27+0x4800], desc[UR18][R28.64+0x100] ;  /* 0x048001001c1bafae */ /* 0x000fe2000b901d52 */
[----:B------:R-:W-:-:S02]  /*1200*/  IMAD.IADD R251, R249, 0x1, R251 ;  /* 0x00000001f9fb7824 */ /* 0x000fc400078e02fb */
[----:B------:R-:W-:Y:S01]  /*1210*/  IMAD.SHL.U32 R241, R24, 0x8, RZ ;  /* 0x0000000818f17824 */ /* 0x000fe200078e00ff */
[----:B------:R1:W-:Y:S01]  /*1220*/  @!P2 LDGSTS.E.BYPASS.LTC128B.128 [R27+0x6800], desc[UR18][R28.64+0x180] ;  /* 0x068001801c1bafae */ /* 0x0003e2000b901d52 */
[----:B------:R-:W-:-:S03]  /*1230*/  ISETP.GE.AND P2, PT, R17, UR20, PT ;  /* 0x0000001411007c0c */ /* 0x000fc6000bf46270 */
[----:B------:R-:W-:Y:S01]  /*1240*/  @!P0 LDGSTS.E.BYPASS.LTC128B.128 [R19+0x1000], desc[UR18][R30.64] ;  /* 0x010000001e138fae */ /* 0x000fe2000b901d52 */
[----:B---3--:R-:W-:-:S03]  /*1250*/  @!P3 IMAD.IADD R12, R37, 0x1, R9 ;  /* 0x00000001250cb824 */ /* 0x008fc600078e0209 */
[----:B------:R-:W-:Y:S01]  /*1260*/  @!P0 LDGSTS.E.BYPASS.LTC128B.128 [R19+0x3000], desc[UR18][R30.64+0x80] ;  /* 0x030000801e138fae */ /* 0x000fe2000b901d52 */
[CC--:B------:R-:W-:Y:S02]  /*1270*/  LEA.HI R9, R5.reuse, R4.reuse, RZ, 0x4 ;  /* 0x0000000405097211 */ /* 0x0c0fe400078f20ff */
[----:B------:R-:W-:Y:S01]  /*1280*/  LEA.HI R5, R5, R4, RZ, 0x5 ;  /* 0x0000000405057211 */ /* 0x000fe200078f28ff */
[----:B------:R-:W-:Y:S04]  /*1290*/  @!P0 LDGSTS.E.BYPASS.LTC128B.128 [R19+0x5000], desc[UR18][R30.64+0x100] ;  /* 0x050001001e138fae */ /* 0x000fe8000b901d52 */
[----:B------:R2:W-:Y:S01]  /*12a0*/  @!P0 LDGSTS.E.BYPASS.LTC128B.128 [R19+0x7000], desc[UR18][R30.64+0x180] ;  /* 0x070001801e138fae */ /* 0x0005e2000b901d52 */
[----:B------:R-:W3:Y:S01]  /*12b0*/  @!P1 S2R R11, SR_CgaCtaId ;  /* 0x00000000000b9919 */ /* 0x000ee20000008800 */
[----:B-1----:R-:W-:-:S02]  /*12c0*/  @!P3 LEA R28, P0, R36, R2, 0x1 ;  /* 0x00000002241cb211 */ /* 0x002fc400078008ff */
[----:B------:R-:W-:Y:S02]  /*12d0*/  SHF.R.S32.HI R2, RZ, 0x4, R9 ;  /* 0x00000004ff027819 */ /* 0x000fe40000011409 */
[----:B------:R-:W-:Y:S01]  /*12e0*/  @!P3 LEA.HI.X R29, R36, R3, R12, 0x1, P0 ;  /* 0x00000003241db211 */ /* 0x000fe200000f0c0c */
[----:B------:R-:W-:Y:S01]  /*12f0*/  IMAD.U32 R3, RZ, RZ, UR24 ;  /* 0x00000018ff037e24 */ /* 0x000fe2000f8e00ff */
[----:B------:R-:W1:Y:S01]  /*1300*/  @!P2 S2R R12, SR_CgaCtaId ;  /* 0x00000000000ca919 */ /* 0x000e620000008800 */
[----:B------:R-:W-:Y:S02]  /*1310*/  LEA.HI R13, R9, R2, RZ, 0x1 ;  /* 0x00000002090d7211 */ /* 0x000fe400078f08ff */
[----:B------:R-:W-:Y:S01]  /*1320*/  IMAD.WIDE.U32 R26, R3, UR17, R250 ;  /* 0x00000011031a7c25 */ /* 0x000fe2000f8e00fa */
[----:B------:R-:W-:Y:S01]  /*1330*/  @!P3 LDGSTS.E.BYPASS.LTC128B.128 [R15+0x1800], desc[UR18][R28.64] ;  /* 0x018000001c0fbfae */ /* 0x000fe2000b901d52 */
[----:B------:R-:W-:Y:S02]  /*1340*/  LOP3.LUT R13, R13, 0xfffffffe, RZ, 0xc0, !PT ;  /* 0xfffffffe0d0d7812 */ /* 0x000fe400078ec0ff */
[----:B------:R-:W-:Y:S01]  /*1350*/  VIADD R27, R27, UR6 ;  /* 0x000000061b1b7c36 */ /* 0x000fe20008000000 */
[----:B------:R-:W-:Y:S01]  /*1360*/  @!P3 LDGSTS.E.BYPASS.LTC128B.128 [R15+0x3800], desc[UR18][R28.64+0x80] ;  /* 0x038000801c0fbfae */ /* 0x000fe2000b901d52 */
[----:B------:R-:W-:Y:S01]  /*1370*/  USHF.L.U32 UR6, UR11, 0x5, URZ ;  /* 0x000000050b067899 */ /* 0x000fe2000800063f */
[----:B--2---:R-:W-:Y:S01]  /*1380*/  @!P6 LEA R30, P0, R26, R6, 0x1 ;  /* 0x000000061a1ee211 */ /* 0x004fe200078008ff */
[----:B------:R-:W-:Y:S01]  /*1390*/  IMAD.IADD R2, R2, 0x1, -R13 ;  /* 0x0000000102027824 */ /* 0x000fe200078e0a0d */
[----:B------:R-:W2:Y:S01]  /*13a0*/  @!P5 S2R R19, SR_CgaCtaId ;  /* 0x000000000013d919 */ /* 0x000ea20000008800 */
[----:B------:R-:W-:-:S02]  /*13b0*/  @!P5 MOV R6, 0x400 ;  /* 0x000004000006d802 */ /* 0x000fc40000000f00 */
[----:B------:R-:W-:Y:S01]  /*13c0*/  @!P6 LEA.HI.X R31, R26, R7, R27, 0x1, P0 ;  /* 0x000000071a1fe211 */ /* 0x000fe200000f0c1b */
[----:B------:R-:W-:Y:S01]  /*13d0*/  @!P3 LDGSTS.E.BYPASS.LTC128B.128 [R15+0x5800], desc[UR18][R28.64+0x100] ;  /* 0x058001001c0fbfae */ /* 0x000fe2000b901d52 */
[----:B------:R-:W-:Y:S02]  /*13e0*/  @!P6 MOV R7, 0x400 ;  /* 0x000004000007e802 */ /* 0x000fe40000000f00 */
[----:B------:R-:W-:Y:S01]  /*13f0*/  ISETP.GE.AND P0, PT, R16, UR20, PT ;  /* 0x0000001410007c0c */ /* 0x000fe2000bf06270 */
[----:B------:R5:W-:Y:S01]  /*1400*/  @!P3 LDGSTS.E.BYPASS.LTC128B.128 [R15+0x7800], desc[UR18][R28.64+0x180] ;  /* 0x078001801c0fbfae */ /* 0x000be2000b901d52 */
[----:B----4-:R-:W-:Y:S01]  /*1410*/  @!P6 LEA R7, R8, R7, 0x18 ;  /* 0x000000070807e211 */ /* 0x010fe200078ec0ff */
[----:B------:R-:W-:Y:S01]  /*1420*/  IMAD.U32 R16, RZ, RZ, UR11 ;  /* 0x0000000bff107e24 */ /* 0x000fe2000f8e00ff */
[----:B------:R-:W-:Y:S02]  /*1430*/  ISETP.GE.AND P3, PT, R17, UR20, PT ;  /* 0x0000001411007c0c */ /* 0x000fe4000bf66270 */
[----:B------:R-:W-:Y:S01]  /*1440*/  @!P2 MOV R17, 0x400 ;  /* 0x000004000011a802 */ /* 0x000fe20000000f00 */
[----:B------:R-:W-:-:S05]  /*1450*/  @!P6 IMAD R33, R20, 0x2, R7 ;  /* 0x000000021421e824 */ /* 0x000fca00078e0207 */
[----:B------:R-:W-:Y:S01]  /*1460*/  @!P6 LDGSTS.E.BYPASS.LTC128B.128 [R33+0x8000], desc[UR18][R30.64] ;  /* 0x080000001e21efae */ /* 0x000fe2000b901d52 */
[----:B-1----:R-:W-:Y:S01]  /*1470*/  @!P2 LEA R17, R12, R17, 0x18 ;  /* 0x000000110c11a211 */ /* 0x002fe200078ec0ff */
[----:B------:R-:W-:Y:S02]  /*1480*/  IMAD.SHL.U32 R12, R0, 0x40, RZ ;  /* 0x00000040000c7824 */ /* 0x000fe400078e00ff */
[----:B------:R-:W-:Y:S02]  /*1490*/  @!P6 LDGSTS.E.BYPASS.LTC128B.128 [R33+0xa000], desc[UR18][R30.64+0x80] ;  /* 0x0a0000801e21efae */ /* 0x000fe4000b901d52 */
[----:B------:R-:W-:Y:S01]  /*14a0*/  @!P2 IMAD R17, R20, 0x2, R17 ;  /* 0x000000021411a824 */ /* 0x000fe200078e0211 */
[----:B------:R-:W-:Y:S01]  /*14b0*/  LOP3.LUT R12, R12, 0x1c0, RZ, 0xc0, !PT ;  /* 0x000001c00c0c7812 */ /* 0x000fe200078ec0ff */
[----:B------:R-:W-:Y:S03]  /*14c0*/  @!P6 LDGSTS.E.BYPASS.LTC128B.128 [R33+0xc000], desc[UR18][R30.64+0x100] ;  /* 0x0c0001001e21efae */ /* 0x000fe6000b901d52 */
[----:B------:R-:W-:Y:S01]  /*14d0*/  LOP3.LUT R241, R12, 0x8, R241, 0xf8, !PT ;  /* 0x000000080cf17812 */ /* 0x000fe200078ef8f1 */
[----:B------:R1:W-:Y:S01]  /*14e0*/  @!P6 LDGSTS.E.BYPASS.LTC128B.128 [R33+0xe000], desc[UR18][R30.64+0x180] ;  /* 0x0e0001801e21efae */ /* 0x0003e2000b901d52 */
[----:B--2---:R-:W-:-:S02]  /*14f0*/  @!P5 LEA R19, R19, R6, 0x18 ;  /* 0x000000061313d211 */ /* 0x004fc400078ec0ff */
[----:B------:R-:W-:Y:S02]  /*1500*/  @!P1 MOV R6, 0x400 ;  /* 0x0000040000069802 */ /* 0x000fe40000000f00 */
[----:B-----5:R-:W-:Y:S01]  /*1510*/  LOP3.LUT R29, R9, 0xfffffff0, RZ, 0xc0, !PT ;  /* 0xfffffff0091d7812 */ /* 0x020fe200078ec0ff */
[----:B------:R-:W-:Y:S01]  /*1520*/  @!P5 IMAD R19, R20, 0x2, R19 ;  /* 0x000000021413d824 */ /* 0x000fe200078e0213 */
[----:B------:R-:W2:Y:S01]  /*1530*/  @!P5 LDC.64 R8, c[0x0][0x218] ;  /* 0x00008600ff08db82 */ /* 0x000ea20000000a00 */
[----:B---3--:R-:W-:Y:S01]  /*1540*/  @!P1 LEA R15, R11, R6, 0x18 ;  /* 0x000000060b0f9211 */ /* 0x008fe200078ec0ff */
[----:B------:R-:W-:Y:S02]  /*1550*/  IMAD.U32 R11, RZ, RZ, UR10 ;  /* 0x0000000aff0b7e24 */ /* 0x000fe4000f8e00ff */
[----:B------:R-:W-:Y:S02]  /*1560*/  IMAD.IADD R29, R4, 0x1, -R29 ;  /* 0x00000001041d7824 */ /* 0x000fe400078e0a1d */
[----:B------:R-:W-:Y:S01]  /*1570*/  @!P1 IMAD R15, R20, 0x2, R15 ;  /* 0x00000002140f9824 */ /* 0x000fe200078e020f */
[----:B------:R-:W-:Y:S01]  /*1580*/  @!P5 LEA R21, P6, R11, R26, 0x4 ;  /* 0x0000001a0b15d211 */ /* 0x000fe200078c20ff */
[----:B------:R-:W-:Y:S01]  /*1590*/  IMAD.U32 R20, RZ, RZ, UR8 ;  /* 0x00000008ff147e24 */ /* 0x000fe2000f8e00ff */
[----:B------:R-:W-:-:S02]  /*15a0*/  SHF.R.S32.HI R6, RZ, 0x1f, R29 ;  /* 0x0000001fff067819 */ /* 0x000fc4000001141d */
[----:B------:R-:W-:Y:S02]  /*15b0*/  @!P5 LEA.HI.X R16, R11, R27, R16, 0x4, P6 ;  /* 0x0000001b0b10d211 */ /* 0x000fe400030f2410 */
[----:B------:R-:W-:Y:S02]  /*15c0*/  LEA.HI R13, R6, R29, RZ, 0x3 ;  /* 0x0000001d060d7211 */ /* 0x000fe400078f18ff */
[----:B------:R-:W3:Y:S02]  /*15d0*/  @!P2 LDC.64 R6, c[0x0][0x218] ;  /* 0x00008600ff06ab82 */ /* 0x000ee40000000a00 */
[C---:B------:R-:W-:Y:S01]  /*15e0*/  LOP3.LUT R18, R13.reuse, 0xfffffff8, RZ, 0xc0, !PT ;  /* 0xfffffff80d127812 */ /* 0x040fe200078ec0ff */
[----:B------:R-:W-:Y:S02]  /*15f0*/  IMAD.SHL.U32 R105, R13, 0x40, RZ ;  /* 0x000000400d697824 */ /* 0x000fe400078e00ff */
[----:B-1----:R-:W-:-:S03]  /*1600*/  IMAD.WIDE.U32 R30, R24, UR8, R22 ;  /* 0x00000008181e7c25 */ /* 0x002fc6000f8e0016 */
[----:B------:R-:W-:Y:S02]  /*1610*/  LOP3.LUT R105, R105, 0xfffffe00, RZ, 0xc0, !PT ;  /* 0xfffffe0069697812 */ /* 0x000fe400078ec0ff */
[----:B--2---:R-:W-:Y:S02]  /*1620*/  @!P5 LEA R28, P6, R21, R8, 0x1 ;  /* 0x00000008151cd211 */ /* 0x004fe400078c08ff */
[----:B------:R-:W-:Y:S01]  /*1630*/  SHF.R.U32.HI R8, RZ, 0x3, R12 ;  /* 0x00000003ff087819 */ /* 0x000fe2000001160c */
[----:B------:R-:W-:Y:S01]  /*1640*/  IMAD.IADD R12, R29, 0x1, -R18 ;  /* 0x000000011d0c7824 */ /* 0x000fe200078e0a12 */
[----:B------:R-:W-:Y:S01]  /*1650*/  @!P5 LEA.HI.X R29, R21, R9, R16, 0x1, P6 ;  /* 0x00000009151dd211 */ /* 0x000fe200030f0c10 */
[----:B------:R-:W-:Y:S01]  /*1660*/  IMAD.U32 R9, RZ, RZ, UR6 ;  /* 0x00000006ff097e24 */ /* 0x000fe2000f8e00ff */
[----:B------:R-:W-:Y:S01]  /*1670*/  @!P2 IADD3 R16, P6, R26, UR28, RZ ;  /* 0x0000001c1a10ac10 */ /* 0x000fe2000ffde0ff */
[----:B------:R-:W-:Y:S01]  /*1680*/  IMAD R21, R25, UR8, RZ ;  /* 0x0000000819157c24 */ /* 0x000fe2000f8e02ff */
[----:B------:R-:W-:Y:S01]  /*1690*/  LOP3.LUT R241, R241, R8, RZ, 0x3c, !PT ;  /* 0x00000008f1f17212 */ /* 0x000fe200078e3cff */
[----:B------:R-:W-:Y:S01]  /*16a0*/  @!P5 LDGSTS.E.BYPASS.LTC128B.128 [R19+0x8800], desc[UR18][R28.64] ;  /* 0x088000001c13dfae */ /* 0x000fe2000b901d52 */
[----:B------:R-:W-:Y:S01]  /*16b0*/  @!P2 IADD3.X R18, R27, UR29, R9, P6, !PT ;  /* 0x0000001d1b12ac10 */ /* 0x000fe2000b7fe409 */
[----:B------:R-:W-:Y:S01]  /*16c0*/  IMAD R21, R24, UR9, R21 ;  /* 0x0000000918157c24 */ /* 0x000fe2000f8e0215 */
[----:B------:R-:W1:Y:S01]  /*16d0*/  @!P1 LDC.64 R8, c[0x0][0x218] ;  /* 0x00008600ff089b82 */ /* 0x000e620000000a00 */
[----:B------:R-:W-:Y:S01]  /*16e0*/  @!P5 LDGSTS.E.BYPASS.LTC128B.128 [R19+0xa800], desc[UR18][R28.64+0x80] ;  /* 0x0a8000801c13dfae */ /* 0x000fe2000b901d52 */
[C---:B---3--:R-:W-:Y:S01]  /*16f0*/  @!P2 LEA R22, P6, R16.reuse, R6, 0x1 ;  /* 0x000000061016a211 */ /* 0x048fe200078c08ff */
[----:B------:R-:W-:Y:S01]  /*1700*/  @!P1 IMAD.WIDE.U32 R26, R11, 0x30, R26 ;  /* 0x000000300b1a9825 */ /* 0x000fe200078e001a */
[----:B------:R-:W-:Y:S01]  /*1710*/  ULDC.64 UR6, c[0x0][0x268] ;  /* 0x00009a0000067ab9 */ /* 0x000fe20000000a00 */
[----:B------:R-:W-:Y:S01]  /*1720*/  @!P5 LDGSTS.E.BYPASS.LTC128B.128 [R19+0xc800], desc[UR18][R28.64+0x100] ;  /* 0x0c8001001c13dfae */ /* 0x000fe2000b901d52 */
[----:B------:R-:W-:Y:S01]  /*1730*/  @!P2 LEA.HI.X R23, R16, R7, R18, 0x1, P6 ;  /* 0x000000071017a211 */ /* 0x000fe200030f0c12 */
[----:B------:R-:W-:Y:S01]  /*1740*/  IMAD R243, R10, UR6, RZ ;  /* 0x000000060af37c24 */ /* 0x000fe2000f8e02ff */
[----:B------:R-:W-:Y:S01]  /*1750*/  IADD3 R246, P6, R30, UR26, RZ ;  /* 0x0000001a1ef67c10 */ /* 0x000fe2000ffde0ff */
[----:B------:R1:W-:Y:S01]  /*1760*/  @!P5 LDGSTS.E.BYPASS.LTC128B.128 [R19+0xe800], desc[UR18][R28.64+0x180] ;  /* 0x0e8001801c13dfae */ /* 0x0003e2000b901d52 */
[----:B------:R-:W-:Y:S01]  /*1770*/  ISETP.GE.AND P5, PT, R24, UR20, PT ;  /* 0x0000001418007c0c */ /* 0x000fe2000bfa6270 */
[----:B------:R-:W-:Y:S01]  /*1780*/  UIMAD UR20, UR21, UR8, URZ ;  /* 0x00000008151472a4 */ /* 0x000fe2000f8e023f */
[----:B------:R-:W-:Y:S01]  /*1790*/  IADD3.X R247, R31, UR22, R21, P6, !PT ;  /* 0x000000161ff77c10 */ /* 0x000fe2000b7fe415 */
[----:B------:R-:W-:Y:S01]  /*17a0*/  @!UP0 UIMAD UR21, UR11, 0x30, URZ ;  /* 0x000000300b1588a4 */ /* 0x000fe2000f8e023f */
[----:B------:R-:W-:Y:S01]  /*17b0*/  @!P2 LDGSTS.E.BYPASS.LTC128B.128 [R17+0x9000], desc[UR18][R22.64] ;  /* 0x090000001611afae */ /* 0x000fe2000b901d52 */
[----:B------:R-:W-:Y:S01]  /*17c0*/  UIMAD.WIDE.U32 UR26, UR17, UR8, URZ ;  /* 0x00000008111a72a5 */ /* 0x000fe2000f8e003f */
[C---:B------:R-:W-:Y:S01]  /*17d0*/  IMAD R243, R14.reuse, UR7, R243 ;  /* 0x000000070ef37c24 */ /* 0x040fe2000f8e02f3 */
[----:B------:R-:W-:Y:S01]  /*17e0*/  UIMAD UR20, UR17, UR9, UR20 ;  /* 0x00000009111472a4 */ /* 0x000fe2000f8e0214 */
[----:B------:R-:W-:Y:S01]  /*17f0*/  @!P2 LDGSTS.E.BYPASS.LTC128B.128 [R17+0xb000], desc[UR18][R22.64+0x80] ;  /* 0x0b0000801611afae */ /* 0x000fe2000b901d52 */
[----:B------:R-:W-:Y:S01]  /*1800*/  @!P1 VIADD R10, R27, UR21 ;  /* 0x000000151b0a9c36 */ /* 0x000fe20008000000 */
[----:B------:R-:W-:Y:S01]  /*1810*/  VOTEU.ALL UP0, P0 ;  /* 0x00000000003f7886 */ /* 0x000fe20000000000 */
[----:B------:R-:W-:Y:S01]  /*1820*/  UIADD3 UR20, UR27, UR20, URZ ;  /* 0x000000141b147290 */ /* 0x000fe2000fffe03f */
[----:B------:R-:W-:Y:S01]  /*1830*/  @!P2 LDGSTS.E.BYPASS.LTC128B.128 [R17+0xd000], desc[UR18][R22.64+0x100] ;  /* 0x0d0001001611afae */ /* 0x000fe2000b901d52 */
[----:B------:R-:W2:Y:S01]  /*1840*/  @!P5 LDC.64 R6, c[0x0][0x220] ;  /* 0x00008800ff06db82 */ /* 0x000ea20000000a00 */
[----:B------:R-:W-:Y:S01]  /*1850*/  IMAD.WIDE.U32 R246, R14, UR6, R246 ;  /* 0x000000060ef67c25 */ /* 0x000fe2000f8e00f6 */
[----:B------:R-:W-:Y:S01]  /*1860*/  USHF.L.U32 UR6, UR9, 0x5, URZ ;  /* 0x0000000509067899 */ /* 0x000fe2000800063f */
[----:B------:R3:W-:Y:S02]  /*1870*/  @!P2 LDGSTS.E.BYPASS.LTC128B.128 [R17+0xf000], desc[UR18][R22.64+0x180] ;  /* 0x0f0001801611afae */ /* 0x0007e4000b901d52 */
[----:B------:R-:W-:-:S02]  /*1880*/  IMAD.U32 R18, RZ, RZ, UR26 ;  /* 0x0000001aff127e24 */ /* 0x000fc4000f8e00ff */
[----:B------:R-:W-:Y:S02]  /*1890*/  IMAD.IADD R243, R247, 0x1, R243 ;  /* 0x00000001f7f37824 */ /* 0x000fe400078e02f3 */
[----:B------:R-:W-:Y:S01]  /*18a0*/  IMAD R241, R2, 0x200, R241 ;  /* 0x0000020002f17824 */ /* 0x000fe200078e02f1 */
[----:B------:R-:W-:Y:S01]  /*18b0*/  LEA R24, P2, R18, R246, 0x6 ;  /* 0x000000f612187211 */ /* 0x000fe200078430ff */
[----:B------:R-:W-:Y:S01]  /*18c0*/  IMAD.SHL.U32 R2, R2, 0x8, RZ ;  /* 0x0000000802027824 */ /* 0x000fe200078e00ff */
[C---:B-1----:R-:W-:Y:S01]  /*18d0*/  @!P1 LEA R28, P6, R26.reuse, R8, 0x1 ;  /* 0x000000081a1c9211 */ /* 0x042fe200078c08ff */
[----:B------:R-:W-:Y:S01]  /*18e0*/  IMAD.U32 R8, RZ, RZ, UR20 ;  /* 0x00000014ff087e24 */ /* 0x000fe2000f8e00ff */
[----:B------:R-:W-:Y:S01]  /*18f0*/  UIMAD.WIDE.U32 UR20, UR8, 0x20, URZ ;  /* 0x00000020081478a5 */ /* 0x000fe2000f8e003f */
[----:B------:R-:W-:Y:S01]  /*1900*/  IMAD.U32 R19, RZ, RZ, UR27 ;  /* 0x0000001bff137e24 */ /* 0x000fe2000f8e00ff */
[----:B------:R-:W-:Y:S01]  /*1910*/  @!P1 LEA.HI.X R29, R26, R9, R10, 0x1, P6 ;  /* 0x000000091a1d9211 */ /* 0x000fe200030f0c0a */
[----:B------:R-:W-:Y:S01]  /*1920*/  IMAD.U32 R9, RZ, RZ, UR8 ;  /* 0x00000008ff097e24 */ /* 0x000fe2000f8e00ff */
[----:B------:R-:W1:Y:S01]  /*1930*/  @!P4 LDC.64 R10, c[0x0][0x220] ;  /* 0x00008800ff0acb82 */ /* 0x000e620000000a00 */
[----:B------:R-:W-:Y:S01]  /*1940*/  LEA.HI.X R25, R18, R243, R8, 0x6, P2 ;  /* 0x000000f312197211 */ /* 0x000fe200010f3408 */
[----:B------:R-:W-:Y:S01]  /*1950*/  IMAD.U32 R8, RZ, RZ, UR6 ;  /* 0x00000006ff087e24 */ /* 0x000fe2000f8e00ff */
[----:B------:R-:W-:Y:S01]  /*1960*/  @!P1 LDGSTS.E.BYPASS.LTC128B.128 [R15+0x9800], desc[UR18][R28.64] ;  /* 0x098000001c0f9fae */ /* 0x000fe2000b901d52 */
[----:B------:R-:W-:Y:S01]  /*1970*/  @!P4 LEA R16, P2, R9, R24, 0x4 ;  /* 0x000000180910c211 */ /* 0x000fe200078420ff */
[----:B------:R-:W-:Y:S01]  /*1980*/  @!UP0 UIMAD UR6, UR9, 0x30, URZ ;  /* 0x00000030090688a4 */ /* 0x000fe2000f8e023f */
[C---:B--2---:R-:W-:Y:S01]  /*1990*/  @!P5 LEA R18, P6, R24.reuse, R6, 0x1 ;  /* 0x000000061812d211 */ /* 0x044fe200078c08ff */
[----:B------:R-:W-:Y:S01]  /*19a0*/  @!P1 LDGSTS.E.BYPASS.LTC128B.128 [R15+0xb800], desc[UR18][R28.64+0x80] ;  /* 0x0b8000801c0f9fae */ /* 0x000fe2000b901d52 */
[----:B------:R-:W-:Y:S01]  /*19b0*/  IMAD.U32 R6, RZ, RZ, UR8 ;  /* 0x00000008ff067e24 */ /* 0x000fe2000f8e00ff */
[----:B------:R-:W-:Y:S01]  /*19c0*/  LEA R241, R241, UR4, 0x1 ;  /* 0x00000004f1f17c11 */ /* 0x000fe2000f8e08ff */
[----:B------:R-:W-:Y:S01]  /*19d0*/  UISETP.GE.AND UP0, UPT, UR13, 0x41, UPT ;  /* 0x000000410d00788c */ /* 0x000fe2000bf06270 */
[----:B------:R-:W-:Y:S01]  /*19e0*/  @!P1 LDGSTS.E.BYPASS.LTC128B.128 [R15+0xd800], desc[UR18][R28.64+0x100] ;  /* 0x0d8001001c0f9fae */ /* 0x000fe2000b901d52 */
[----:B---3--:R-:W-:Y:S01]  /*19f0*/  IMAD.U32 R17, RZ, RZ, UR9 ;  /* 0x00000009ff117e24 */ /* 0x008fe2000f8e00ff */
[C---:B------:R-:W-:Y:S01]  /*1a00*/  @!P5 LEA.HI.X R19, R24.reuse, R7, R25, 0x1, P6 ;  /* 0x000000071813d211 */ /* 0x040fe200030f0c19 */
[----:B------:R-:W-:Y:S01]  /*1a10*/  VIADD R239, R241, 0x8020 ;  /* 0x00008020f1ef7836 */ /* 0x000fe20000000000 */
[----:B------:R2:W-:Y:S01]  /*1a20*/  @!P1 LDGSTS.E.BYPASS.LTC128B.128 [R15+0xf800], desc[UR18][R28.64+0x180] ;  /* 0x0f8001801c0f9fae */ /* 0x0005e2000b901d52 */
[----:B------:R-:W-:-:S02]  /*1a30*/  @!P3 IADD3 R14, P1, R24, UR20, RZ ;  /* 0x00000014180ebc10 */ /* 0x000fc4000ff3e0ff */
[----:B------:R-:W-:Y:S01]  /*1a40*/  @!P4 LEA.HI.X R17, R20, R25, R17, 0x4, P2 ;  /* 0x000000191411c211 */ /* 0x000fe200010f2411 */
[----:B------:R-:W0:Y:S01]  /*1a50*/  LDGDEPBAR ;  /* 0x00000000000079af */ /* 0x000e220000000000 */
[----:B--2---:R-:W-:Y:S01]  /*1a60*/  @!P3 IADD3.X R15, R25, UR21, R8, P1, !PT ;  /* 0x00000015190fbc10 */ /* 0x004fe20008ffe408 */
[----:B------:R-:W-:-:S04]  /*1a70*/  DEPBAR.LE SB0, 0x0 ;  /* 0x000080000000791a */ /* 0x000fc80000000000 */
[----:B------:R-:W-:Y:S01]  /*1a80*/  BAR.SYNC.DEFER_BLOCKING 0x0 ;  /* 0x0000000000007b1d */ /* 0x000fe20000010000 */
[----:B------:R-:W-:Y:S01]  /*1a90*/  @!P0 IMAD.WIDE.U32 R24, R6, 0x30, R24 ;  /* 0x0000003006188825 */ /* 0x000fe200078e0018 */
[----:B-1----:R-:W-:-:S06]  /*1aa0*/  @!P4 LEA R10, P1, R16, R10, 0x1 ;  /* 0x0000000a100ac211 */ /* 0x002fcc00078208ff */
[----:B------:R-:W1:Y:S01]  /*1ab0*/  @!P3 LDC.64 R8, c[0x0][0x220] ;  /* 0x00008800ff08bb82 */ /* 0x000e620000000a00 */
[----:B------:R-:W-:Y:S01]  /*1ac0*/  @!P4 LEA.HI.X R11, R16, R11, R17, 0x1, P1 ;  /* 0x0000000b100bc211 */ /* 0x000fe200008f0c11 */
[----:B------:R-:W-:-:S05]  /*1ad0*/  IMAD.SHL.U32 R16, R12, 0x40, RZ ;  /* 0x000000400c107824 */ /* 0x000fca00078e00ff */
[----:B------:R-:W-:Y:S01]  /*1ae0*/  LOP3.LUT R17, R16, 0x1c0, RZ, 0xc0, !PT ;  /* 0x000001c010117812 */ /* 0x000fe200078ec0ff */
[----:B------:R-:W2:Y:S01]  /*1af0*/  @!P0 LDC.64 R6, c[0x0][0x220] ;  /* 0x00008800ff068b82 */ /* 0x000ea20000000a00 */
[----:B------:R-:W-:Y:S01]  /*1b00*/  SHF.R.S32.HI R16, RZ, 0x5, R5 ;  /* 0x00000005ff107819 */ /* 0x000fe20000011405 */
[----:B------:R-:W-:Y:S01]  /*1b10*/  @!P0 VIADD R5, R25, UR6 ;  /* 0x0000000619058c36 */ /* 0x000fe20008000000 */
[----:B------:R-:W-:Y:S01]  /*1b20*/  LOP3.LUT R2, R17, 0x8, R2, 0xf8, !PT ;  /* 0x0000000811027812 */ /* 0x000fe200078ef802 */
[----:B------:R-:W-:Y:S01]  /*1b30*/  ULDC UR6, c[0x0][0x39c] ;  /* 0x0000e70000067ab9 */ /* 0x000fe20000000800 */
[----:B------:R-:W-:Y:S01]  /*1b40*/  SHF.R.U32.HI R17, RZ, 0x3, R17 ;  /* 0x00000003ff117819 */ /* 0x000fe20000011611 */
[----:B------:R-:W-:-:S03]  /*1b50*/  IMAD R13, R16, 0x400, R105 ;  /* 0x00000400100d7824 */ /* 0x000fc600078e0269 */
[----:B------:R-:W-:Y:S01]  /*1b60*/  LOP3.LUT R2, R2, R17, RZ, 0x3c, !PT ;  /* 0x0000001102027212 */ /* 0x000fe200078e3cff */
[----:B------:R-:W-:Y:S04]  /*1b70*/  @P5 STS.128 [R244+0x10000], RZ ;  /* 0x010000fff4005388 */ /* 0x000fe80000000c00 */
[----:B------:R-:W-:Y:S01]  /*1b80*/  @P5 STS.128 [R244+0x12000], RZ ;  /* 0x012000fff4005388 */ /* 0x000fe20000000c00 */
[----:B------:R-:W-:-:S03]  /*1b90*/  IMAD.IADD R242, R2, 0x1, R13 ;  /* 0x0000000102f27824 */ /* 0x000fc600078e020d */
[----:B------:R-:W-:Y:S02]  /*1ba0*/  @P5 STS.128 [R244+0x14000], RZ ;  /* 0x014000fff4005388 */ /* 0x000fe40000000c00 */
[----:B------:R-:W-:Y:S02]  /*1bb0*/  LEA R242, R242, UR4, 0x1 ;  /* 0x00000004f2f27c11 */ /* 0x000fe4000f8e08ff */
[----:B------:R-:W-:Y:S04]  /*1bc0*/  @P5 STS.128 [R244+0x16000], RZ ;  /* 0x016000fff4005388 */ /* 0x000fe80000000c00 */
[----:B------:R-:W-:Y:S01]  /*1bd0*/  @!PT LDS RZ, [RZ] ;  /* 0x00000000fffff984 */ /* 0x000fe20000000800 */
[----:B------:R-:W-:Y:S01]  /*1be0*/  @!PT LDS RZ, [RZ] ;  /* 0x00000000fffff984 */ /* 0x000fe20000000800 */
[----:B------:R-:W-:Y:S01]  /*1bf0*/  @!PT LDS RZ, [RZ] ;  /* 0x00000000fffff984 */ /* 0x000fe20000000800 */
[----:B------:R-:W-:Y:S04]  /*1c00*/  @!P5 LDGSTS.E.BYPASS.LTC128B.128 [R244+0x10000], desc[UR18][R18.64] ;  /* 0x1000000012f4dfae */ /* 0x000fe8000b901d52 */
[----:B------:R-:W-:Y:S04]  /*1c10*/  @!P5 LDGSTS.E.BYPASS.LTC128B.128 [R244+0x12000], desc[UR18][R18.64+0x80] ;  /* 0x1200008012f4dfae */ /* 0x000fe8000b901d52 */
[----:B------:R-:W-:Y:S04]  /*1c20*/  @!P5 LDGSTS.E.BYPASS.LTC128B.128 [R244+0x14000], desc[UR18][R18.64+0x100] ;  /* 0x1400010012f4dfae */ /* 0x000fe8000b901d52 */
[----:B------:R-:W-:Y:S01]  /*1c30*/  @!P5 LDGSTS.E.BYPASS.LTC128B.128 [R244+0x16000], desc[UR18][R18.64+0x180] ;  /* 0x1600018012f4dfae */ /* 0x000fe2000b901d52 */
[----:B-1----:R-:W-:-:S03]  /*1c40*/  @!P3 LEA R8, P5, R14, R8, 0x1 ;  /* 0x000000080e08b211 */ /* 0x002fc600078a08ff */
[----:B------:R-:W-:Y:S01]  /*1c50*/  @P4 STS.128 [R244+0x10800], RZ ;  /* 0x010800fff4004388 */ /* 0x000fe20000000c00 */
[----:B------:R-:W-:Y:S02]  /*1c60*/  R2P PR, R12, 0x6 ;  /* 0x000000060c007804 */ /* 0x000fe40000000000 */
[----:B------:R-:W-:Y:S01]  /*1c70*/  @!P3 LEA.HI.X R9, R14, R9, R15, 0x1, P5 ;  /* 0x000000090e09b211 */ /* 0x000fe200028f0c0f */
[----:B------:R-:W-:Y:S01]  /*1c80*/  @P4 STS.128 [R244+0x12800], RZ ;  /* 0x012800fff4004388 */ /* 0x000fe20000000c00 */
[----:B--2---:R-:W-:-:S03]  /*1c90*/  @!P0 LEA R14, P5, R24, R6, 0x1 ;  /* 0x00000006180e8211 */ /* 0x004fc600078a08ff */
[----:B------:R-:W-:Y:S01]  /*1ca0*/  @P4 STS.128 [R244+0x14800], RZ ;  /* 0x014800fff4004388 */ /* 0x000fe20000000c00 */
[----:B------:R-:W-:Y:S01]  /*1cb0*/  @!P0 LEA.HI.X R15, R24, R7, R5, 0x1, P5 ;  /* 0x00000007180f8211 */ /* 0x000fe200028f0c05 */
[----:B------:R-:W-:Y:S02]  /*1cc0*/  IMAD.MOV.U32 R7, RZ, RZ, 0x10 ;  /* 0x00000010ff077424 */ /* 0x000fe400078e00ff */
[----:B------:R-:W-:Y:S01]  /*1cd0*/  @P4 STS.128 [R244+0x16800], RZ ;  /* 0x016800fff4004388 */ /* 0x000fe20000000c00 */
[----:B------:R-:W-:Y:S02]  /*1ce0*/  IMAD.MOV.U32 R5, RZ, RZ, 0x20 ;  /* 0x00000020ff057424 */ /* 0x000fe400078e00ff */
[----:B------:R-:W-:Y:S01]  /*1cf0*/  SEL R7, R7, 0xfffffff0, !P1 ;  /* 0xfffffff007077807 */ /* 0x000fe20004800000 */
[----:B------:R-:W-:Y:S01]  /*1d00*/  @!PT LDS RZ, [RZ] ;  /* 0x00000000fffff984 */ /* 0x000fe20000000800 */
[----:B------:R-:W-:Y:S01]  /*1d10*/  @!PT LDS RZ, [RZ] ;  /* 0x00000000fffff984 */ /* 0x000fe20000000800 */
[----:B------:R-:W-:Y:S01]  /*1d20*/  @!PT LDS RZ, [RZ] ;  /* 0x00000000fffff984 */ /* 0x000fe20000000800 */
[----:B------:R-:W-:Y:S02]  /*1d30*/  @!P4 LDGSTS.E.BYPASS.LTC128B.128 [R244+0x10800], desc[UR18][R10.64] ;  /* 0x108000000af4cfae */ /* 0x000fe4000b901d52 */
[----:B------:R-:W-:-:S02]  /*1d40*/  SEL R5, R5, 0xffffffe0, !P2 ;  /* 0xffffffe005057807 */ /* 0x000fc40005000000 */
[----:B------:R-:W-:Y:S01]  /*1d50*/  @!P4 LDGSTS.E.BYPASS.LTC128B.128 [R244+0x12800], desc[UR18][R10.64+0x80] ;  /* 0x128000800af4cfae */ /* 0x000fe2000b901d52 */
[----:B------:R-:W-:Y:S01]  /*1d60*/  R2P PR, R0, 0x6 ;  /* 0x0000000600007804 */ /* 0x000fe20000000000 */
[----:B------:R-:W-:Y:S02]  /*1d70*/  VIADD R0, R241, 0x8000 ;  /* 0x00008000f1007836 */ /* 0x000fe40000000000 */
[----:B------:R-:W-:Y:S01]  /*1d80*/  @!P4 LDGSTS.E.BYPASS.LTC128B.128 [R244+0x14800], desc[UR18][R10.64+0x100] ;  /* 0x148001000af4cfae */ /* 0x000fe2000b901d52 */
[--C-:B------:R-:W-:Y:S02]  /*1d90*/  IMAD R240, R7, 0x2, R242.reuse ;  /* 0x0000000207f07824 */ /* 0x100fe400078e02f2 */
[C---:B------:R-:W-:Y:S01]  /*1da0*/  IMAD R238, R5.reuse, 0x2, R242 ;  /* 0x0000000205ee7824 */ /* 0x040fe200078e02f2 */
[----:B------:R-:W-:Y:S01]  /*1db0*/  @!P4 LDGSTS.E.BYPASS.LTC128B.128 [R244+0x16800], desc[UR18][R10.64+0x180] ;  /* 0x168001800af4cfae */ /* 0x000fe2000b901d52 */
[----:B------:R-:W-:-:S03]  /*1dc0*/  IMAD R237, R5, 0x2, R240 ;  /* 0x0000000205ed7824 */ /* 0x000fc600078e02f0 */
[----:B------:R-:W-:Y:S02]  /*1dd0*/  @P3 STS.128 [R244+0x11000], RZ ;  /* 0x011000fff4003388 */ /* 0x000fe40000000c00 */
[----:B------:R-:W-:Y:S02]  /*1de0*/  @P1 VIADD R239, R0, 0xffffffe0 ;  /* 0xffffffe000ef1836 */ /* 0x000fe40000000000 */
[----:B------:R-:W-:Y:S01]  /*1df0*/  @P3 STS.128 [R244+0x13000], RZ ;  /* 0x013000fff4003388 */ /* 0x000fe20000000c00 */
[----:B------:R-:W-:-:S03]  /*1e00*/  IMAD.MOV.U32 R0, RZ, RZ, 0x40 ;  /* 0x00000040ff007424 */ /* 0x000fc600078e00ff */
[----:B------:R-:W-:Y:S02]  /*1e10*/  @P3 STS.128 [R244+0x15000], RZ ;  /* 0x015000fff4003388 */ /* 0x000fe40000000c00 */
[----:B------:R-:W-:Y:S02]  /*1e20*/  SEL R0, R0, 0xffffffc0, !P2 ;  /* 0xffffffc000007807 */ /* 0x000fe40005000000 */
[----:B------:R-:W-:Y:S03]  /*1e30*/  @P3 STS.128 [R244+0x17000], RZ ;  /* 0x017000fff4003388 */ /* 0x000fe60000000c00 */
[----:B------:R-:W-:Y:S01]  /*1e40*/  IMAD.IADD R235, R241, 0x1, R0 ;  /* 0x00000001f1eb7824 */ /* 0x000fe200078e0200 */
[----:B------:R-:W-:Y:S01]  /*1e50*/  @!PT LDS RZ, [RZ] ;  /* 0x00000000fffff984 */ /* 0x000fe20000000800 */
[----:B------:R-:W-:Y:S01]  /*1e60*/  @!PT LDS RZ, [RZ] ;  /* 0x00000000fffff984 */ /* 0x000fe20000000800 */
[----:B------:R-:W-:Y:S01]  /*1e70*/  @!PT LDS RZ, [RZ] ;  /* 0x00000000fffff984 */ /* 0x000fe20000000800 */
[----:B------:R-:W-:Y:S01]  /*1e80*/  @!P3 LDGSTS.E.BYPASS.LTC128B.128 [R244+0x11000], desc[UR18][R8.64] ;  /* 0x1100000008f4bfae */ /* 0x000fe2000b901d52 */
[----:B------:R-:W-:-:S03]  /*1e90*/  IMAD.IADD R228, R0, 0x1, R239 ;  /* 0x0000000100e47824 */ /* 0x000fc600078e02ef */
        /* <DEDUP_REMOVED lines=15> */
[----:B------:R-:W2:Y:S04]  /*1f90*/  LDSM.16.M88.4 R20, [R241+0x8000] ;  /* 0x00800000f114783b */ /* 0x000ea80000000200 */
[----:B------:R-:W-:Y:S04]  /*1fa0*/  LDSM.16.M88.4 R36, [R240] ;  /* 0x00000000f024783b */ /* 0x000fe80000000200 */
[----:B------:R-:W-:Y:S04]  /*1fb0*/  LDSM.16.M88.4 R68, [R239] ;  /* 0x00000000ef44783b */ /* 0x000fe80000000200 */
[----:B------:R-:W3:Y:S04]  /*1fc0*/  LDSM.16.M88.4 R44, [R241+0x8800] ;  /* 0x00880000f12c783b */ /* 0x000ee80000000200 */
[----:B------:R-:W4:Y:S04]  /*1fd0*/  LDSM.16.M88.4 R56, [R241+0x9000] ;  /* 0x00900000f138783b */ /* 0x000f280000000200 */
[----:B------:R-:W-:Y:S04]  /*1fe0*/  LDSM.16.M88.4 R76, [R238] ;  /* 0x00000000ee4c783b */ /* 0x000fe80000000200 */
[----:B------:R-:W-:Y:S04]  /*1ff0*/  LDSM.16.M88.4 R88, [R235+0x8000] ;  /* 0x00800000eb58783b */ /* 0x000fe80000000200 */
[----:B------:R-:W5:Y:S04]  /*2000*/  LDSM.16.M88.4 R40, [R241+0x9800] ;  /* 0x00980000f128783b */ /* 0x000f680000000200 */
[----:B-1----:R-:W1:Y:S04]  /*2010*/  LDSM.16.M88.4 R12, [R239+0x800] ;  /* 0x00080000ef0c783b */ /* 0x002e680000000200 */
[----:B------:R-:W1:Y:S01]  /*2020*/  LDSM.16.M88.4 R48, [R239+0x1000] ;  /* 0x00100000ef30783b */ /* 0x000e620000000200 */
[C---:B--2---:R-:W-:Y:S03]  /*2030*/  HMMA.16816.F32 R8, R52.reuse, R20, RZ ;  /* 0x000000143408723c */ /* 0x044fe600000018ff */
[----:B------:R-:W-:Y:S04]  /*2040*/  LDSM.16.M88.4 R24, [R237] ;  /* 0x00000000ed18783b */ /* 0x000fe80000000200 */
[----:B------:R-:W2:Y:S01]  /*2050*/  LDSM.16.M88.4 R84, [R228] ;  /* 0x00000000e454783b */ /* 0x000ea20000000200 */
[C---:B------:R-:W-:Y:S03]  /*2060*/  HMMA.16816.F32 R20, R52.reuse, R22, RZ ;  /* 0x000000163414723c */ /* 0x040fe600000018ff */
[----:B------:R-:W2:Y:S03]  /*2070*/  LDSM.16.M88.4 R64, [R239+0x1800] ;  /* 0x00180000ef40783b */ /* 0x000ea60000000200 */
[C---:B---3--:R-:W-:Y:S01]  /*2080*/  HMMA.16816.F32 R32, R52.reuse, R44, RZ ;  /* 0x0000002c3420723c */ /* 0x048fe200000018ff */
[----:B------:R-:W3:Y:S04]  /*2090*/  LDSM.16.M88.4 R16, [R235+0x8800] ;  /* 0x00880000eb10783b */ /* 0x000ee80000000200 */
[----:B------:R-:W3:Y:S01]  /*20a0*/  LDSM.16.M88.4 R28, [R235+0x9000] ;  /* 0x00900000eb1c783b */ /* 0x000ee20000000200 */
[----:B----4-:R-:W-:Y:S03]  /*20b0*/  HMMA.16816.F32 R60, R52, R56, RZ ;  /* 0x00000038343c723c */ /* 0x010fe600000018ff */
[----:B------:R-:W-:Y:S03]  /*20c0*/  LDSM.16.M88.4 R72, [R235+0x9800] ;  /* 0x00980000eb48783b */ /* 0x000fe60000000200 */
[----:B------:R-:W-:Y:S01]  /*20d0*/  HMMA.16816.F32 R8, R36, R68, R8 ;  /* 0x000000442408723c */ /* 0x000fe20000001808 */
[----:B------:R-:W-:Y:S04]  /*20e0*/  LDSM.16.M88.4 R96, [R241+0xc800] ;  /* 0x00c80000f160783b */ /* 0x000fe80000000200 */
[----:B------:R-:W-:Y:S01]  /*20f0*/  LDSM.16.M88.4 R92, [R235+0xc000] ;  /* 0x00c00000eb5c783b */ /* 0x000fe20000000200 */
[C---:B------:R-:W-:Y:S03]  /*2100*/  HMMA.16816.F32 R44, R52.reuse, R46, RZ ;  /* 0x0000002e342c723c */ /* 0x040fe600000018ff */
[----:B------:R-:W-:Y:S03]  /*2110*/  LDSM.16.M88.4 R100, [R239+0x5000] ;  /* 0x00500000ef64783b */ /* 0x000fe60000000200 */
[C---:B------:R-:W-:Y:S01]  /*2120*/  HMMA.16816.F32 R56, R52.reuse, R58, RZ ;  /* 0x0000003a3438723c */ /* 0x040fe200000018ff */
[----:B------:R-:W0:Y:S05]  /*2130*/  LDGDEPBAR ;  /* 0x00000000000079af */ /* 0x000e2a0000000000 */
[----:B-----5:R-:W-:Y:S06]  /*2140*/  HMMA.16816.F32 R80, R52, R40, RZ ;  /* 0x000000283450723c */ /* 0x020fec00000018ff */
[----:B------:R-:W-:Y:S06]  /*2150*/  HMMA.16816.F32 R8, R76, R88, R8 ;  /* 0x000000584c08723c */ /* 0x000fec0000001808 */
[----:B------:R-:W-:Y:S01]  /*2160*/  HMMA.16816.F32 R52, R52, R42, RZ ;  /* 0x0000002a3434723c */ /* 0x000fe200000018ff */
[----:B------:R-:W-:Y:S05]  /*2170*/  LDSM.16.M88.4 R40, [R228+0x1000] ;  /* 0x00100000e428783b */ /* 0x000fea0000000200 */
[C---:B------:R-:W-:Y:S01]  /*2180*/  HMMA.16816.F32 R20, R36.reuse, R70, R20 ;  /* 0x000000462414723c */ /* 0x040fe20000001814 */
[----:B------:R-:W-:Y:S05]  /*2190*/  LDSM.16.M88.4 R68, [R241+0xa000] ;  /* 0x00a00000f144783b */ /* 0x000fea0000000200 */
[C---:B-1----:R-:W-:Y:S06]  /*21a0*/  HMMA.16816.F32 R32, R36.reuse, R12, R32 ;  /* 0x0000000c2420723c */ /* 0x042fec0000001820 */
[C---:B------:R-:W-:Y:S01]  /*21b0*/  HMMA.16816.F32 R44, R36.reuse, R14, R44 ;  /* 0x0000000e242c723c */ /* 0x040fe2000000182c */
[----:B------:R-:W-:Y:S05]  /*21c0*/  LDSM.16.M88.4 R12, [R228+0x800] ;  /* 0x00080000e40c783b */ /* 0x000fea0000000200 */
[C---:B------:R-:W-:Y:S06]  /*21d0*/  HMMA.16816.F32 R60, R36.reuse, R48, R60 ;  /* 0x00000030243c723c */ /* 0x040fec000000183c */
[----:B------:R-:W-:Y:S01]  /*21e0*/  HMMA.16816.F32 R56, R36, R50, R56 ;  /* 0x000000322438723c */ /* 0x000fe20000001838 */
[----:B------:R-:W1:Y:S05]  /*21f0*/  LDSM.16.M88.4 R48, [R242+0x2000] ;  /* 0x00200000f230783b */ /* 0x000e6a0000000200 */
[----:B--2---:R-:W-:Y:S06]  /*2200*/  HMMA.16816.F32 R8, R24, R84, R8 ;  /* 0x000000541808723c */ /* 0x004fec0000001808 */
[C---:B------:R-:W-:Y:S06]  /*2210*/  HMMA.16816.F32 R80, R36.reuse, R64, R80 ;  /* 0x000000402450723c */ /* 0x040fec0000001850 */
[----:B------:R-:W-:Y:S01]  /*2220*/  HMMA.16816.F32 R36, R36, R66, R52 ;  /* 0x000000422424723c */ /* 0x000fe20000001834 */
[----:B------:R-:W-:Y:S04]  /*2230*/  LDSM.16.M88.4 R64, [R228+0x1800] ;  /* 0x00180000e440783b */ /* 0x000fe80000000200 */
[----:B------:R-:W-:Y:S01]  /*2240*/  LDSM.16.M88.4 R52, [R241+0xb000] ;  /* 0x00b00000f134783b */ /* 0x000fe20000000200 */
[C---:B------:R-:W-:Y:S03]  /*2250*/  HMMA.16816.F32 R20, R76.reuse, R90, R20 ;  /* 0x0000005a4c14723c */ /* 0x040fe60000001814 */
[----:B------:R-:W-:Y:S03]  /*2260*/  LDSM.16.M88.4 R88, [R239+0x2000] ;  /* 0x00200000ef58783b */ /* 0x000fe60000000200 */
[C---:B---3--:R-:W-:Y:S06]  /*2270*/  HMMA.16816.F32 R32, R76.reuse, R16, R32 ;  /* 0x000000104c20723c */ /* 0x048fec0000001820 */
[C---:B------:R-:W-:Y:S01]  /*2280*/  HMMA.16816.F32 R44, R76.reuse, R18, R44 ;  /* 0x000000124c2c723c */ /* 0x040fe2000000182c */
[----:B------:R-:W-:Y:S05]  /*2290*/  LDSM.16.M88.4 R16, [R241+0xa800] ;  /* 0x00a80000f110783b */ /* 0x000fea0000000200 */
[C---:B------:R-:W-:Y:S06]  /*22a0*/  HMMA.16816.F32 R60, R76.reuse, R28, R60 ;  /* 0x0000001c4c3c723c */ /* 0x040fec000000183c */
[----:B------:R-:W-:Y:S01]  /*22b0*/  HMMA.16816.F32 R56, R76, R30, R56 ;  /* 0x0000001e4c38723c */ /* 0x000fe20000001838 */
[----:B------:R-:W2:Y:S05]  /*22c0*/  LDSM.16.M88.4 R28, [R240+0x2000] ;  /* 0x00200000f01c783b */ /* 0x000eaa0000000200 */
[----:B-1----:R-:W-:Y:S06]  /*22d0*/  HMMA.16816.F32 R8, R48, R68, R8 ;  /* 0x000000443008723c */ /* 0x002fec0000001808 */
[C---:B------:R-:W-:Y:S06]  /*22e0*/  HMMA.16816.F32 R80, R76.reuse, R72, R80 ;  /* 0x000000484c50723c */ /* 0x040fec0000001850 */
[----:B------:R-:W-:Y:S01]  /*22f0*/  HMMA.16816.F32 R76, R76, R74, R36 ;  /* 0x0000004a4c4c723c */ /* 0x000fe20000001824 */
[----:B------:R-:W-:Y:S04]  /*2300*/  LDSM.16.M88.4 R72, [R235+0xa000] ;  /* 0x00a00000eb48783b */ /* 0x000fe80000000200 */
[----:B------:R-:W-:Y:S01]  /*2310*/  LDSM.16.M88.4 R36, [R239+0x2800] ;  /* 0x00280000ef24783b */ /* 0x000fe20000000200 */
[C---:B------:R-:W-:Y:S03]  /*2320*/  HMMA.16816.F32 R20, R24.reuse, R86, R20 ;  /* 0x000000561814723c */ /* 0x040fe60000001814 */
[----:B------:R-:W-:Y:S03]  /*2330*/  LDSM.16.M88.4 R84, [R241+0xb800] ;  /* 0x00b80000f154783b */ /* 0x000fe60000000200 */
[C---:B------:R-:W-:Y:S06]  /*2340*/  HMMA.16816.F32 R32, R24.reuse, R12, R32 ;  /* 0x0000000c1820723c */ /* 0x040fec0000001820 */
        /* <DEDUP_REMOVED lines=34> */
[----:B------:R-:W2:Y:S04]  /*2570*/  LDSM.16.M88.4 R28, [R228+0x2800] ;  /* 0x00280000e41c783b */ /* 0x000ea80000000200 */
[----:B------:R-:W-:Y:S01]  /*2580*/  LDSM.16.M88.4 R64, [R239+0x4800] ;  /* 0x00480000ef40783b */ /* 0x000fe20000000200 */
[C---:B------:R-:W-:Y:S03]  /*2590*/  HMMA.16816.F32 R20, R40.reuse, R74, R20 ;  /* 0x0000004a2814723c */ /* 0x040fe60000001814 */
[----:B------:R-:W-:Y:S03]  /*25a0*/  LDSM.16.M88.4 R72, [R238+0x4000] ;  /* 0x00400000ee48783b */ /* 0x000fe60000000200 */
[C---:B------:R-:W-:Y:S06]  /*25b0*/  HMMA.16816.F32 R60, R40.reuse, R16, R60 ;  /* 0x00000010283c723c */ /* 0x040fec000000183c */
[C---:B------:R-:W-:Y:S01]  /*25c0*/  HMMA.16816.F32 R56, R40.reuse, R18, R56 ;  /* 0x000000122838723c */ /* 0x040fe20000001838 */
[----:B------:R-:W3:Y:S05]  /*25d0*/  LDSM.16.M88.4 R16, [R239+0x4000] ;  /* 0x00400000ef10783b */ /* 0x000eea0000000200 */
[C---:B------:R-:W-:Y:S06]  /*25e0*/  HMMA.16816.F32 R32, R40.reuse, R24, R32 ;  /* 0x000000182820723c */ /* 0x040fec0000001820 */
[----:B------:R-:W-:Y:S01]  /*25f0*/  HMMA.16816.F32 R44, R40, R26, R44 ;  /* 0x0000001a282c723c */ /* 0x000fe2000000182c */
[----:B------:R-:W4:Y:S05]  /*2600*/  LDSM.16.M88.4 R24, [R228+0x3000] ;  /* 0x00300000e418783b */ /* 0x000f2a0000000200 */
[----:B-1----:R-:W-:Y:S06]  /*2610*/  HMMA.16816.F32 R8, R12, R36, R8 ;  /* 0x000000240c08723c */ /* 0x002fec0000001808 */
[C---:B------:R-:W-:Y:S01]  /*2620*/  HMMA.16816.F32 R20, R68.reuse, R54, R20 ;  /* 0x000000364414723c */ /* 0x040fe20000001814 */
[----:B------:R-:W-:Y:S05]  /*2630*/  LDSM.16.M88.4 R52, [R237+0x4000] ;  /* 0x00400000ed34783b */ /* 0x000fea0000000200 */
[C---:B--2---:R-:W-:Y:S06]  /*2640*/  HMMA.16816.F32 R32, R68.reuse, R28, R32 ;  /* 0x0000001c4420723c */ /* 0x044fec0000001820 */
[----:B------:R-:W-:Y:S01]  /*2650*/  HMMA.16816.F32 R44, R68, R30, R44 ;  /* 0x0000001e442c723c */ /* 0x000fe2000000182c */
[----:B------:R-:W-:Y:S05]  /*2660*/  LDSM.16.M88.4 R28, [R241+0xd000] ;  /* 0x00d00000f11c783b */ /* 0x000fea0000000200 */
[----:B---3--:R-:W-:Y:S06]  /*2670*/  HMMA.16816.F32 R8, R88, R16, R8 ;  /* 0x000000105808723c */ /* 0x008fec0000001808 */
[C---:B------:R-:W-:Y:S01]  /*2680*/  HMMA.16816.F32 R20, R12.reuse, R38, R20 ;  /* 0x000000260c14723c */ /* 0x040fe20000001814 */
[----:B------:R-:W1:Y:S05]  /*2690*/  LDSM.16.M88.4 R36, [R228+0x4000] ;  /* 0x00400000e424783b */ /* 0x000e6a0000000200 */
[C---:B------:R-:W-:Y:S06]  /*26a0*/  HMMA.16816.F32 R32, R12.reuse, R96, R32 ;  /* 0x000000600c20723c */ /* 0x040fec0000001820 */
[----:B------:R-:W-:Y:S01]  /*26b0*/  HMMA.16816.F32 R44, R12, R98, R44 ;  /* 0x000000620c2c723c */ /* 0x000fe2000000182c */
[----:B------:R-:W-:Y:S05]  /*26c0*/  LDSM.16.M88.4 R96, [R228+0x4800] ;  /* 0x00480000e460783b */ /* 0x000fea0000000200 */
[----:B------:R-:W-:Y:S06]  /*26d0*/  HMMA.16816.F32 R8, R72, R92, R8 ;  /* 0x0000005c4808723c */ /* 0x000fec0000001808 */
[C---:B------:R-:W-:Y:S06]  /*26e0*/  HMMA.16816.F32 R80, R40.reuse, R48, R80 ;  /* 0x000000302850723c */ /* 0x040fec0000001850 */
[----:B------:R-:W-:Y:S01]  /*26f0*/  HMMA.16816.F32 R76, R40, R50, R76 ;  /* 0x00000032284c723c */ /* 0x000fe2000000184c */
[----:B------:R-:W2:Y:S04]  /*2700*/  LDSM.16.M88.4 R48, [R235+0xc800] ;  /* 0x00c80000eb30783b */ /* 0x000ea80000000200 */
[----:B------:R-:W-:Y:S01]  /*2710*/  LDSM.16.M88.4 R40, [R242+0x6000] ;  /* 0x00600000f228783b */ /* 0x000fe20000000200 */
[----:B----4-:R-:W-:Y:S06]  /*2720*/  HMMA.16816.F32 R60, R68, R24, R60 ;  /* 0x00000018443c723c */ /* 0x010fec000000183c */
[----:B------:R-:W-:Y:S01]  /*2730*/  HMMA.16816.F32 R20, R88, R18, R20 ;  /* 0x000000125814723c */ /* 0x000fe20000001814 */
[----:B------:R-:W-:Y:S05]  /*2740*/  LDSM.16.M88.4 R16, [R241+0xd800] ;  /* 0x00d80000f110783b */ /* 0x000fea0000000200 */
[----:B------:R-:W-:Y:S01]  /*2750*/  HMMA.16816.F32 R56, R68, R26, R56 ;  /* 0x0000001a4438723c */ /* 0x000fe20000001838 */
[----:B------:R-:W3:Y:S05]  /*2760*/  LDSM.16.M88.4 R24, [R241+0xe000] ;  /* 0x00e00000f118783b */ /* 0x000eea0000000200 */
[----:B------:R-:W-:Y:S06]  /*2770*/  HMMA.16816.F32 R32, R88, R64, R32 ;  /* 0x000000405820723c */ /* 0x000fec0000001820 */
[----:B-1----:R-:W-:Y:S06]  /*2780*/  HMMA.16816.F32 R8, R52, R36, R8 ;  /* 0x000000243408723c */ /* 0x002fec0000001808 */
[----:B------:R-:W-:Y:S01]  /*2790*/  HMMA.16816.F32 R44, R88, R66, R44 ;  /* 0x00000042582c723c */ /* 0x000fe2000000182c */
[----:B------:R-:W-:Y:S05]  /*27a0*/  LDSM.16.M88.4 R64, [R235+0xd800] ;  /* 0x00d80000eb40783b */ /* 0x000fea0000000200 */
[C---:B------:R-:W-:Y:S06]  /*27b0*/  HMMA.16816.F32 R80, R68.reuse, R84, R80 ;  /* 0x000000544450723c */ /* 0x040fec0000001850 */
[----:B------:R-:W-:Y:S01]  /*27c0*/  HMMA.16816.F32 R76, R68, R86, R76 ;  /* 0x00000056444c723c */ /* 0x000fe2000000184c */
[----:B------:R-:W-:Y:S04]  /*27d0*/  LDSM.16.M88.4 R84, [R239+0x5800] ;  /* 0x00580000ef54783b */ /* 0x000fe80000000200 */
[----:B------:R-:W-:Y:S01]  /*27e0*/  LDSM.16.M88.4 R68, [R235+0xd000] ;  /* 0x00d00000eb44783b */ /* 0x000fe20000000200 */
[----:B------:R-:W-:Y:S03]  /*27f0*/  HMMA.16816.F32 R20, R72, R94, R20 ;  /* 0x0000005e4814723c */ /* 0x000fe60000001814 */
[----:B------:R-:W-:Y:S03]  /*2800*/  LDSM.16.M88.4 R92, [R239+0x6000] ;  /* 0x00600000ef5c783b */ /* 0x000fe60000000200 */
[C---:B------:R-:W-:Y:S06]  /*2810*/  HMMA.16816.F32 R60, R12.reuse, R28, R60 ;  /* 0x0000001c0c3c723c */ /* 0x040fec000000183c */
[----:B------:R-:W-:Y:S01]  /*2820*/  HMMA.16816.F32 R56, R12, R30, R56 ;  /* 0x0000001e0c38723c */ /* 0x000fe20000001838 */
[----:B------:R-:W1:Y:S05]  /*2830*/  LDSM.16.M88.4 R28, [R240+0x6000] ;  /* 0x00600000f01c783b */ /* 0x000e6a0000000200 */
[----:B--2---:R-:W-:Y:S06]  /*2840*/  HMMA.16816.F32 R32, R72, R48, R32 ;  /* 0x000000304820723c */ /* 0x004fec0000001820 */
[----:B---3--:R-:W-:Y:S06]  /*2850*/  HMMA.16816.F32 R8, R40, R24, R8 ;  /* 0x000000182808723c */ /* 0x008fec0000001808 */
[----:B------:R-:W-:Y:S01]  /*2860*/  HMMA.16816.F32 R44, R72, R50, R44 ;  /* 0x00000032482c723c */ /* 0x000fe2000000182c */
[----:B------:R-:W-:Y:S05]  /*2870*/  LDSM.16.M88.4 R48, [R228+0x5000] ;  /* 0x00500000e430783b */ /* 0x000fea0000000200 */
[----:B------:R-:W-:Y:S06]  /*2880*/  HMMA.16816.F32 R80, R12, R16, R80 ;  /* 0x000000100c50723c */ /* 0x000fec0000001850 */
[----:B------:R-:W-:Y:S01]  /*2890*/  HMMA.16816.F32 R20, R52, R38, R20 ;  /* 0x000000263414723c */ /* 0x000fe20000001814 */
[----:B------:R-:W2:Y:S05]  /*28a0*/  LDSM.16.M88.4 R36, [R241+0xe800] ;  /* 0x00e80000f124783b */ /* 0x000eaa0000000200 */
[----:B------:R-:W-:Y:S01]  /*28b0*/  HMMA.16816.F32 R76, R12, R18, R76 ;  /* 0x000000120c4c723c */ /* 0x000fe2000000184c */
[----:B------:R-:W-:Y:S04]  /*28c0*/  LDSM.16.M88.4 R16, [R238+0x6000] ;  /* 0x00600000ee10783b */ /* 0x000fe80000000200 */
[----:B------:R-:W3:Y:S01]  /*28d0*/  LDSM.16.M88.4 R12, [R235+0xe000] ;  /* 0x00e00000eb0c783b */ /* 0x000ee20000000200 */
[----:B------:R-:W-:Y:S06]  /*28e0*/  HMMA.16816.F32 R60, R88, R100, R60 ;  /* 0x00000064583c723c */ /* 0x000fec000000183c */
[----:B------:R-:W-:Y:S06]  /*28f0*/  HMMA.16816.F32 R32, R52, R96, R32 ;  /* 0x000000603420723c */ /* 0x000fec0000001820 */
[----:B-1----:R-:W-:Y:S06]  /*2900*/  HMMA.16816.F32 R8, R28, R92, R8 ;  /* 0x0000005c1c08723c */ /* 0x002fec0000001808 */
[----:B------:R-:W-:Y:S06]  /*2910*/  HMMA.16816.F32 R56, R88, R102, R56 ;  /* 0x000000665838723c */ /* 0x000fec0000001838 */
[----:B------:R-:W-:Y:S01]  /*2920*/  HMMA.16816.F32 R96, R52, R98, R44 ;  /* 0x000000623460723c */ /* 0x000fe2000000182c */
[----:B------:R-:W-:Y:S05]  /*2930*/  LDSM.16.M88.4 R44, [R228+0x6000] ;  /* 0x00600000e42c783b */ /* 0x000fea0000000200 */
[----:B------:R-:W-:Y:S01]  /*2940*/  HMMA.16816.F32 R20, R40, R26, R20 ;  /* 0x0000001a2814723c */ /* 0x000fe20000001814 */
[----:B------:R-:W1:Y:S05]  /*2950*/  LDSM.16.M88.4 R24, [R239+0x6800] ;  /* 0x00680000ef18783b */ /* 0x000e6a0000000200 */
[C---:B------:R-:W-:Y:S06]  /*2960*/  HMMA.16816.F32 R80, R88.reuse, R84, R80 ;  /* 0x000000545850723c */ /* 0x040fec0000001850 */
[----:B------:R-:W-:Y:S01]  /*2970*/  HMMA.16816.F32 R76, R88, R86, R76 ;  /* 0x00000056584c723c */ /* 0x000fe2000000184c */
[----:B------:R-:W4:Y:S04]  /*2980*/  LDSM.16.M88.4 R84, [R237+0x6000] ;  /* 0x00600000ed54783b */ /* 0x000f280000000200 */
[----:B------:R-:W-:Y:S01]  /*2990*/  LDSM.16.M88.4 R88, [R241+0xf000] ;  /* 0x00f00000f158783b */ /* 0x000fe20000000200 */
[----:B------:R-:W-:Y:S06]  /*29a0*/  HMMA.16816.F32 R60, R72, R68, R60 ;  /* 0x00000044483c723c */ /* 0x000fec000000183c */
[----:B--2---:R-:W-:Y:S06]  /*29b0*/  HMMA.16816.F32 R32, R40, R36, R32 ;  /* 0x000000242820723c */ /* 0x004fec0000001820 */
[----:B---3--:R-:W-:Y:S06]  /*29c0*/  HMMA.16816.F32 R8, R16, R12, R8 ;  /* 0x0000000c1008723c */ /* 0x008fec0000001808 */
[----:B------:R-:W-:Y:S01]  /*29d0*/  HMMA.16816.F32 R68, R72, R70, R56 ;  /* 0x000000464844723c */ /* 0x000fe20000001838 */
[----:B------:R-:W-:Y:S05]  /*29e0*/  LDSM.16.M88.4 R56, [R235+0xe800] ;  /* 0x00e80000eb38783b */ /* 0x000fea0000000200 */
[----:B------:R-:W-:Y:S01]  /*29f0*/  HMMA.16816.F32 R96, R40, R38, R96 ;  /* 0x000000262860723c */ /* 0x000fe20000001860 */
[----:B------:R-:W2:Y:S05]  /*2a00*/  LDSM.16.M88.4 R36, [R228+0x5800] ;  /* 0x00580000e424783b */ /* 0x000eaa0000000200 */
[----:B------:R-:W-:Y:S06]  /*2a10*/  HMMA.16816.F32 R20, R28, R94, R20 ;  /* 0x0000005e1c14723c */ /* 0x000fec0000001814 */
[----:B------:R-:W-:Y:S06]  /*2a20*/  HMMA.16816.F32 R80, R72, R64, R80 ;  /* 0x000000404850723c */ /* 0x000fec0000001850 */
[----:B------:R-:W-:Y:S06]  /*2a30*/  HMMA.16816.F32 R60, R52, R48, R60 ;  /* 0x00000030343c723c */ /* 0x000fec000000183c */
[----:B-1----:R-:W-:Y:S06]  /*2a40*/  HMMA.16816.F32 R32, R28, R24, R32 ;  /* 0x000000181c20723c */ /* 0x002fec0000001820 */
[----:B----4-:R-:W-:Y:S06]  /*2a50*/  HMMA.16816.F32 R8, R84, R44, R8 ;  /* 0x0000002c5408723c */ /* 0x010fec0000001808 */
[----:B------:R-:W-:Y:S01]  /*2a60*/  HMMA.16816.F32 R68, R52, R50, R68 ;  /* 0x000000323444723c */ /* 0x000fe20000001844 */
[----:B------:R-:W-:Y:S05]  /*2a70*/  LDSM.16.M88.4 R48, [R228+0x6800] ;  /* 0x00680000e430783b */ /* 0x000fea0000000200 */
[----:B------:R-:W-:Y:S01]  /*2a80*/  HMMA.16816.F32 R96, R28, R26, R96 ;  /* 0x0000001a1c60723c */ /* 0x000fe20000001860 */
[----:B------:R-:W1:Y:S05]  /*2a90*/  LDSM.16.M88.4 R24, [R241+0xf800] ;  /* 0x00f80000f118783b */ /* 0x000e6a0000000200 */
[----:B------:R-:W-:Y:S06]  /*2aa0*/  HMMA.16816.F32 R76, R72, R66, R76 ;  /* 0x00000042484c723c */ /* 0x000fec000000184c */
[----:B------:R-:W-:Y:S01]  /*2ab0*/  HMMA.16816.F32 R20, R16, R14, R20 ;  /* 0x0000000e1014723c */ /* 0x000fe20000001814 */
[----:B------:R-:W3:Y:S01]  /*2ac0*/  LDSM.16.M88.4 R12, [R239+0x7000] ;  /* 0x00700000ef0c783b */ /* 0x000ee20000000200 */
[----:B------:R-:W-:Y:S01]  /*2ad0*/  FMUL.FTZ R0, R8, UR6 ;  /* 0x0000000608007c20 */ /* 0x000fe20008410000 */
[----:B------:R-:W-:-:S03]  /*2ae0*/  FMUL.FTZ R6, R9, UR6 ;  /* 0x0000000609067c20 */ /* 0x000fc60008410000 */
[----:B--2---:R-:W-:Y:S02]  /*2af0*/  HMMA.16816.F32 R80, R52, R36, R80 ;  /* 0x000000243450723c */ /* 0x004fe40000001850 */
[----:B------:R-:W-:Y:S04]  /*2b00*/  MUFU.TANH R0, R0 ;  /* 0x0000000000007308 */ /* 0x000fe80000002400 */
[C---:B------:R-:W-:Y:S01]  /*2b10*/  HMMA.16816.F32 R60, R40.reuse, R88, R60 ;  /* 0x00000058283c723c */ /* 0x040fe2000000183c */
[----:B------:R-:W-:Y:S01]  /*2b20*/  FMUL.FTZ R36, R10, UR6 ;  /* 0x000000060a247c20 */ /* 0x000fe20008410000 */
[----:B------:R-:W-:Y:S02]  /*2b30*/  FMUL.FTZ R37, R11, UR6 ;  /* 0x000000060b257c20 */ /* 0x000fe40008410000 */
[----:B------:R-:W2:Y:S01]  /*2b40*/  LDSM.16.M88.4 R8, [R239+0x7800] ;  /* 0x00780000ef08783b */ /* 0x000ea20000000200 */
[----:B------:R-:W-:Y:S01]  /*2b50*/  MUFU.TANH R6, R6 ;  /* 0x0000000600067308 */ /* 0x000fe20000002400 */
[----:B------:R-:W-:Y:S06]  /*2b60*/  HMMA.16816.F32 R68, R40, R90, R68 ;  /* 0x0000005a2844723c */ /* 0x000fec0000001844 */
[----:B------:R-:W-:Y:S01]  /*2b70*/  HMMA.16816.F32 R76, R52, R38, R76 ;  /* 0x00000026344c723c */ /* 0x000fe2000000184c */
[----:B------:R-:W-:Y:S05]  /*2b80*/  MUFU.TANH R37, R37 ;  /* 0x0000002500257308 */ /* 0x000fea0000002400 */
[----:B------:R-:W-:Y:S01]  /*2b90*/  HMMA.16816.F32 R20, R84, R46, R20 ;  /* 0x0000002e5414723c */ /* 0x000fe20000001814 */
[----:B------:R-:W4:Y:S02]  /*2ba0*/  LDSM.16.M88.4 R44, [R235+0xf000] ;  /* 0x00f00000eb2c783b */ /* 0x000f240000000200 */
[----:B------:R-:W5:Y:S03]  /*2bb0*/  MUFU.TANH R36, R36 ;  /* 0x0000002400247308 */ /* 0x000f660000002400 */
[----:B-1----:R-:W-:Y:S06]  /*2bc0*/  HMMA.16816.F32 R80, R40, R24, R80 ;  /* 0x000000182850723c */ /* 0x002fec0000001850 */
[----:B------:R-:W-:Y:S06]  /*2bd0*/  HMMA.16816.F32 R32, R16, R56, R32 ;  /* 0x000000381020723c */ /* 0x000fec0000001820 */
[C---:B---3--:R-:W-:Y:S06]  /*2be0*/  HMMA.16816.F32 R60, R28.reuse, R12, R60 ;  /* 0x0000000c1c3c723c */ /* 0x048fec000000183c */
[----:B------:R-:W-:Y:S01]  /*2bf0*/  HMMA.16816.F32 R68, R28, R14, R68 ;  /* 0x0000000e1c44723c */ /* 0x000fe20000001844 */
[----:B------:R-:W1:Y:S01]  /*2c00*/  LDSM.16.M88.4 R12, [R235+0xf800] ;  /* 0x00f80000eb0c783b */ /* 0x000e620000000200 */
[----:B------:R-:W-:Y:S01]  /*2c10*/  FMUL.FTZ R20, R20, UR6 ;  /* 0x0000000614147c20 */ /* 0x000fe20008410000 */
[----:B------:R-:W-:Y:S01]  /*2c20*/  FMUL.FTZ R21, R21, UR6 ;  /* 0x0000000615157c20 */ /* 0x000fe20008410000 */
[----:B------:R-:W-:Y:S01]  /*2c30*/  FMUL.FTZ R22, R22, UR6 ;  /* 0x0000000616167c20 */ /* 0x000fe20008410000 */
[----:B------:R-:W-:Y:S01]  /*2c40*/  FMUL.FTZ R23, R23, UR6 ;  /* 0x0000000617177c20 */ /* 0x000fe20008410000 */
[----:B------:R-:W-:Y:S02]  /*2c50*/  HMMA.16816.F32 R76, R40, R26, R76 ;  /* 0x0000001a284c723c */ /* 0x000fe4000000184c */
[----:B------:R-:W3:Y:S04]  /*2c60*/  MUFU.TANH R24, R22 ;  /* 0x0000001600187308 */ /* 0x000ee80000002400 */
[----:B------:R-:W-:Y:S01]  /*2c70*/  HMMA.16816.F32 R96, R16, R58, R96 ;  /* 0x0000003a1060723c */ /* 0x000fe20000001860 */
[----:B------:R-:W1:Y:S01]  /*2c80*/  LDSM.16.M88.4 R56, [R228+0x7000] ;  /* 0x00700000e438783b */ /* 0x000e620000000200 */
[----:B------:R-:W-:-:S02]  /*2c90*/  IMAD.SHL.U32 R27, R4, 0x2, RZ ;  /* 0x00000002041b7824 */ /* 0x000fc400078e00ff */
[----:B------:R-:W-:Y:S01]  /*2ca0*/  MUFU.TANH R25, R23 ;  /* 0x0000001700197308 */ /* 0x000fe20000002400 */
[----:B------:R-:W-:Y:S01]  /*2cb0*/  IMAD.U32 R4, RZ, RZ, UR17 ;  /* 0x00000011ff047e24 */ /* 0x000fe2000f8e00ff */
[----:B--2---:R-:W-:Y:S01]  /*2cc0*/  HMMA.16816.F32 R80, R28, R8, R80 ;  /* 0x000000081c50723c */ /* 0x004fe20000001850 */
[----:B------:R-:W-:-:S05]  /*2cd0*/  LOP3.LUT R27, R27, 0x6, RZ, 0xc0, !PT ;  /* 0x000000061b1b7812 */ /* 0x000fca00078ec0ff */
[----:B------:R-:W-:Y:S01]  /*2ce0*/  HMMA.16816.F32 R32, R84, R48, R32 ;  /* 0x000000305420723c */ /* 0x000fe20000001820 */
[----:B------:R-:W-:Y:S01]  /*2cf0*/  MUFU.TANH R48, R20 ;  /* 0x0000001400307308 */ /* 0x000fe20000002400 */
[----:B------:R-:W-:-:S04]  /*2d00*/  IMAD R27, R4, 0x40, R27 ;  /* 0x00000040041b7824 */ /* 0x000fc800078e021b */
[----:B----4-:R-:W-:Y:S01]  /*2d10*/  HMMA.16816.F32 R60, R16, R44, R60 ;  /* 0x0000002c103c723c */ /* 0x010fe2000000183c */
[C---:B------:R-:W-:Y:S01]  /*2d20*/  VIADD R4, R27.reuse, 0x8 ;  /* 0x000000081b047836 */ /* 0x040fe20000000000 */
[C---:B------:R-:W-:Y:S01]  /*2d30*/  ISETP.GE.AND P4, PT, R27.reuse, UR13, PT ;  /* 0x0000000d1b007c0c */ /* 0x040fe2000bf86270 */
[----:B------:R2:W4:Y:S03]  /*2d40*/  MUFU.TANH R49, R21 ;  /* 0x0000001500317308 */ /* 0x0005260000002400 */
[----:B------:R-:W-:Y:S01]  /*2d50*/  HMMA.16816.F32 R76, R28, R10, R76 ;  /* 0x0000000a1c4c723c */ /* 0x000fe2000000184c */
[----:B------:R-:W-:Y:S01]  /*2d60*/  ISETP.GE.AND P0, PT, R4, UR13, PT ;  /* 0x0000000d04007c0c */ /* 0x000fe2000bf06270 */
[C---:B------:R-:W-:Y:S01]  /*2d70*/  VIADD R4, R27.reuse, 0x11 ;  /* 0x000000111b047836 */ /* 0x040fe20000000000 */
[----:B-----5:R-:W-:Y:S02]  /*2d80*/  FSEL R36, R36, -INF , !P4 ;  /* 0xff80000024247808 */ /* 0x020fe40006000000 */
[----:B---3--:R-:W-:Y:S01]  /*2d90*/  FSEL R24, R24, -INF , !P0 ;  /* 0xff80000018187808 */ /* 0x008fe20004000000 */
[----:B------:R-:W-:Y:S01]  /*2da0*/  HMMA.16816.F32 R68, R16, R46, R68 ;  /* 0x0000002e1044723c */ /* 0x000fe20000001844 */
[C---:B------:R-:W-:Y:S01]  /*2db0*/  VIADD R10, R27.reuse, 0x1 ;  /* 0x000000011b0a7836 */ /* 0x040fe20000000000 */
[----:B------:R-:W-:Y:S01]  /*2dc0*/  ISETP.GE.AND P6, PT, R4, UR13, PT ;  /* 0x0000000d04007c0c */ /* 0x000fe2000bfc6270 */
[----:B------:R-:W-:-:S02]  /*2dd0*/  VIADD R11, R27, 0x9 ;  /* 0x000000091b0b7836 */ /* 0x000fc40000000000 */
[----:B------:R-:W-:Y:S01]  /*2de0*/  VIADD R4, R27, 0x18 ;  /* 0x000000181b047836 */ /* 0x000fe20000000000 */
[----:B------:R-:W-:Y:S01]  /*2df0*/  HMMA.16816.F32 R96, R84, R50, R96 ;  /* 0x000000325460723c */ /* 0x000fe20000001860 */
[----:B------:R-:W-:Y:S01]  /*2e00*/  FMUL.FTZ R32, R32, UR6 ;  /* 0x0000000620207c20 */ /* 0x000fe20008410000 */
[----:B--2---:R-:W2:Y:S01]  /*2e10*/  LDSM.16.M88.4 R20, [R228+0x7800] ;  /* 0x00780000e414783b */ /* 0x004ea20000000200 */
[----:B------:R-:W-:Y:S01]  /*2e20*/  FMUL.FTZ R33, R33, UR6 ;  /* 0x0000000621217c20 */ /* 0x000fe20008410000 */
[----:B------:R-:W-:Y:S01]  /*2e30*/  ISETP.GE.AND P3, PT, R10, UR13, PT ;  /* 0x0000000d0a007c0c */ /* 0x000fe2000bf66270 */
[----:B------:R-:W-:Y:S01]  /*2e40*/  FMUL.FTZ R8, R35, UR6 ;  /* 0x0000000623087c20 */ /* 0x000fe20008410000 */
[----:B-1----:R-:W-:Y:S01]  /*2e50*/  HMMA.16816.F32 R80, R16, R12, R80 ;  /* 0x0000000c1050723c */ /* 0x002fe20000001850 */
[----:B------:R-:W1:Y:S01]  /*2e60*/  MUFU.TANH R32, R32 ;  /* 0x0000002000207308 */ /* 0x000e620000002400 */
[----:B------:R-:W-:Y:S01]  /*2e70*/  VIADD R10, R27, 0x10 ;  /* 0x000000101b0a7836 */ /* 0x000fe20000000000 */
[----:B------:R-:W-:Y:S01]  /*2e80*/  ISETP.GE.AND P2, PT, R11, UR13, PT ;  /* 0x0000000d0b007c0c */ /* 0x000fe2000bf46270 */
[----:B------:R-:W-:Y:S01]  /*2e90*/  FMUL.FTZ R34, R34, UR6 ;  /* 0x0000000622227c20 */ /* 0x000fe20008410000 */
[----:B------:R-:W-:Y:S01]  /*2ea0*/  ISETP.GE.AND P5, PT, R4, UR13, PT ;  /* 0x0000000d04007c0c */ /* 0x000fe2000bfa6270 */
[----:B------:R-:W-:Y:S01]  /*2eb0*/  HMMA.16816.F32 R60, R84, R56, R60 ;  /* 0x00000038543c723c */ /* 0x000fe2000000183c */
[----:B------:R-:W-:Y:S01]  /*2ec0*/  ISETP.GE.AND P1, PT, R10, UR13, PT ;  /* 0x0000000d0a007c0c */ /* 0x000fe2000bf26270 */
[----:B------:R-:W-:Y:S01]  /*2ed0*/  VIADD R4, R27, 0x19 ;  /* 0x000000191b047836 */ /* 0x000fe20000000000 */
[----:B------:R-:W3:Y:S01]  /*2ee0*/  MUFU.TANH R33, R33 ;  /* 0x0000002100217308 */ /* 0x000ee20000002400 */
[----:B----4-:R-:W-:Y:S01]  /*2ef0*/  FSEL R49, R49, -INF , !P2 ;  /* 0xff80000031317808 */ /* 0x010fe20005000000 */
[----:B------:R-:W-:-:S04]  /*2f00*/  DEPBAR.LE SB0, 0x0 ;  /* 0x000080000000791a */ /* 0x000fc80000000000 */
[----:B------:R-:W-:Y:S02]  /*2f10*/  HMMA.16816.F32 R76, R16, R14, R76 ;  /* 0x0000000e104c723c */ /* 0x000fe4000000184c */
[----:B------:R-:W-:Y:S01]  /*2f20*/  MUFU.TANH R34, R34 ;  /* 0x0000002200227308 */ /* 0x000fe20000002400 */
[----:B------:R-:W-:Y:S01]  /*2f30*/  FMUL.FTZ R9, R96, UR6 ;  /* 0x0000000660097c20 */ /* 0x000fe20008410000 */
[----:B------:R-:W-:Y:S01]  /*2f40*/  FMUL.FTZ R35, R97, UR6 ;  /* 0x0000000661237c20 */ /* 0x000fe20008410000 */
[----:B------:R-:W-:Y:S01]  /*2f50*/  FMUL.FTZ R38, R98, UR6 ;  /* 0x0000000662267c20 */ /* 0x000fe20008410000 */
[----:B------:R-:W-:Y:S01]  /*2f60*/  HMMA.16816.F32 R68, R84, R58, R68 ;  /* 0x0000003a5444723c */ /* 0x000fe20000001844 */
[----:B------:R-:W-:Y:S01]  /*2f70*/  FSEL R19, R0, -INF , !P4 ;  /* 0xff80000000137808 */ /* 0x000fe20006000000 */
[----:B------:R-:W-:Y:S01]  /*2f80*/  VIADD R0, R27, 0x20 ;  /* 0x000000201b007836 */ /* 0x000fe20000000000 */
[----:B------:R-:W-:Y:S01]  /*2f90*/  FSEL R17, R6, -INF , !P3 ;  /* 0xff80000006117808 */ /* 0x000fe20005800000 */
[----:B------:R-:W4:Y:S01]  /*2fa0*/  MUFU.TANH R9, R9 ;  /* 0x0000000900097308 */ /* 0x000f220000002400 */
[----:B------:R-:W-:Y:S01]  /*2fb0*/  FSEL R14, R37, -INF , !P3 ;  /* 0xff800000250e7808 */ /* 0x000fe20005800000 */
[----:B------:R-:W-:Y:S01]  /*2fc0*/  FMUL.FTZ R26, R99, UR6 ;  /* 0x00000006631a7c20 */ /* 0x000fe20008410000 */
[----:B------:R-:W-:Y:S01]  /*2fd0*/  FMNMX.FTZ R6, R19, R17, !PT ;  /* 0x0000001113067209 */ /* 0x000fe20007810000 */
[----:B------:R-:W-:-:S02]  /*2fe0*/  VIADD R16, R27, 0x38 ;  /* 0x000000381b107836 */ /* 0x000fc40000000000 */
[----:B------:R-:W-:Y:S01]  /*2ff0*/  FMUL.FTZ R60, R60, UR6 ;  /* 0x000000063c3c7c20 */ /* 0x000fe20008410000 */
[----:B------:R-:W-:Y:S01]  /*3000*/  FMUL.FTZ R61, R61, UR6 ;  /* 0x000000063d3d7c20 */ /* 0x000fe20008410000 */
[----:B-1----:R-:W-:Y:S01]  /*3010*/  FSEL R15, R32, -INF , !P1 ;  /* 0xff800000200f7808 */ /* 0x002fe20004800000 */
[----:B------:R-:W1:Y:S01]  /*3020*/  MUFU.TANH R35, R35 ;  /* 0x0000002300237308 */ /* 0x000e620000002400 */
[----:B------:R-:W-:Y:S01]  /*3030*/  ISETP.GE.AND P3, PT, R0, UR13, PT ;  /* 0x0000000d00007c0c */ /* 0x000fe2000bf66270 */
[----:B------:R-:W-:Y:S01]  /*3040*/  VIADD R0, R27, 0x21 ;  /* 0x000000211b007836 */ /* 0x000fe20000000000 */
[C---:B--2---:R-:W-:Y:S01]  /*3050*/  HMMA.16816.F32 R80, R84.reuse, R20, R80 ;  /* 0x000000145450723c */ /* 0x044fe20000001850 */
[----:B---3--:R-:W-:Y:S01]  /*3060*/  FSEL R13, R33, -INF , !P6 ;  /* 0xff800000210d7808 */ /* 0x008fe20007000000 */
[----:B------:R-:W-:Y:S01]  /*3070*/  FMUL.FTZ R63, R63, UR6 ;  /* 0x000000063f3f7c20 */ /* 0x000fe20008410000 */
[----:B------:R-:W-:Y:S01]  /*3080*/  ISETP.GE.AND P4, PT, R4, UR13, PT ;  /* 0x0000000d04007c0c */ /* 0x000fe2000bf86270 */
[----:B------:R-:W-:Y:S01]  /*3090*/  FMUL.FTZ R62, R62, UR6 ;  /* 0x000000063e3e7c20 */ /* 0x000fe20008410000 */
[----:B------:R-:W2:Y:S01]  /*30a0*/  MUFU.TANH R203, R60 ;  /* 0x0000003c00cb7308 */ /* 0x000ea20000002400 */
[----:B------:R-:W-:Y:S01]  /*30b0*/  HMMA.16816.F32 R76, R84, R22, R76 ;  /* 0x00000016544c723c */ /* 0x000fe2000000184c */
[----:B------:R-:W-:Y:S01]  /*30c0*/  FSEL R21, R48, -INF , !P0 ;  /* 0xff80000030157808 */ /* 0x000fe20004000000 */
[----:B------:R-:W-:Y:S01]  /*30d0*/  FMUL.FTZ R68, R68, UR6 ;  /* 0x0000000644447c20 */ /* 0x000fe20008410000 */
[----:B------:R-:W-:-:S02]  /*30e0*/  FMUL.FTZ R69, R69, UR6 ;  /* 0x0000000645457c20 */ /* 0x000fc40008410000 */
[----:B------:R-:W-:Y:S01]  /*30f0*/  FMNMX.FTZ R6, R21, R6, !PT ;  /* 0x0000000615067209 */ /* 0x000fe20007810000 */
[----:B------:R-:W-:Y:S01]  /*3100*/  FMUL.FTZ R70, R70, UR6 ;  /* 0x0000000646467c20 */ /* 0x000fe20008410000 */
[----:B------:R-:W3:Y:S01]  /*3110*/  MUFU.TANH R197, R61 ;  /* 0x0000003d00c57308 */ /* 0x000ee20000002400 */
[----:B------:R-:W-:Y:S01]  /*3120*/  ISETP.GE.AND P0, PT, R0, UR13, PT ;  /* 0x0000000d00007c0c */ /* 0x000fe2000bf06270 */
[----:B------:R-:W-:Y:S01]  /*3130*/  VIADD R0, R27, 0x28 ;  /* 0x000000281b007836 */ /* 0x000fe20000000000 */
[----:B------:R-:W-:Y:S01]  /*3140*/  FMNMX.FTZ R6, R49, R6, !PT ;  /* 0x0000000631067209 */ /* 0x000fe20007810000 */
[----:B------:R-:W-:Y:S01]  /*3150*/  FMUL.FTZ R71, R71, UR6 ;  /* 0x0000000647477c20 */ /* 0x000fe20008410000 */
[----:B----4-:R-:W-:Y:S02]  /*3160*/  FSEL R11, R9, -INF , !P5 ;  /* 0xff800000090b7808 */ /* 0x010fe40006800000 */
[----:B------:R-:W-:Y:S01]  /*3170*/  FMNMX.FTZ R6, R15, R6, !PT ;  /* 0x000000060f067209 */ /* 0x000fe20007810000 */
[----:B------:R-:W4:Y:S01]  /*3180*/  MUFU.TANH R8, R8 ;  /* 0x0000000800087308 */ /* 0x000f220000002400 */
[----:B------:R-:W-:-:S02]  /*3190*/  FSEL R4, R25, -INF , !P2 ;  /* 0xff80000019047808 */ /* 0x000fc40005000000 */
[----:B------:R-:W-:Y:S01]  /*31a0*/  FMNMX.FTZ R6, R13, R6, !PT ;  /* 0x000000060d067209 */ /* 0x000fe20007810000 */
[----:B------:R-:W-:Y:S01]  /*31b0*/  FMUL.FTZ R80, R80, UR6 ;  /* 0x0000000650507c20 */ /* 0x000fe20008410000 */
[----:B-1----:R-:W-:Y:S01]  /*31c0*/  FSEL R9, R35, -INF , !P4 ;  /* 0xff80000023097808 */ /* 0x002fe20006000000 */
[----:B------:R-:W-:Y:S01]  /*31d0*/  FMUL.FTZ R81, R81, UR6 ;  /* 0x0000000651517c20 */ /* 0x000fe20008410000 */
[----:B------:R-:W-:Y:S01]  /*31e0*/  FMNMX.FTZ R23, R36, R14, !PT ;  /* 0x0000000e24177209 */ /* 0x000fe20007810000 */
[----:B------:R-:W1:Y:S01]  /*31f0*/  MUFU.TANH R201, R68 ;  /* 0x0000004400c97308 */ /* 0x000e620000002400 */
[----:B------:R-:W-:Y:S01]  /*3200*/  FMNMX.FTZ R6, R11, R6, !PT ;  /* 0x000000060b067209 */ /* 0x000fe20007810000 */
[----:B------:R-:W-:Y:S01]  /*3210*/  FMUL.FTZ R76, R76, UR6 ;  /* 0x000000064c4c7c20 */ /* 0x000fe20008410000 */
[----:B------:R-:W-:Y:S01]  /*3220*/  ISETP.GE.AND P2, PT, R0, UR13, PT ;  /* 0x0000000d00007c0c */ /* 0x000fe2000bf46270 */
[----:B------:R-:W-:Y:S01]  /*3230*/  VIADD R0, R27, 0x29 ;  /* 0x000000291b007836 */ /* 0x000fe20000000000 */
[----:B--2---:R-:W-:Y:S01]  /*3240*/  FSEL R203, R203, -INF , !P3 ;  /* 0xff800000cbcb7808 */ /* 0x004fe20005800000 */
[----:B------:R-:W-:Y:S01]  /*3250*/  FMUL.FTZ R77, R77, UR6 ;  /* 0x000000064d4d7c20 */ /* 0x000fe20008410000 */
[----:B------:R-:W-:Y:S01]  /*3260*/  FMNMX.FTZ R23, R24, R23, !PT ;  /* 0x0000001718177209 */ /* 0x000fe20007810000 */
[----:B------:R-:W2:Y:S01]  /*3270*/  MUFU.TANH R38, R38 ;  /* 0x0000002600267308 */ /* 0x000ea20000002400 */
[----:B------:R-:W-:Y:S01]  /*3280*/  FMNMX.FTZ R6, R9, R6, !PT ;  /* 0x0000000609067209 */ /* 0x000fe20007810000 */
[----:B------:R-:W-:Y:S01]  /*3290*/  FMUL.FTZ R82, R82, UR6 ;  /* 0x0000000652527c20 */ /* 0x000fe20008410000 */
[----:B------:R-:W-:Y:S01]  /*32a0*/  FSEL R12, R34, -INF , !P1 ;  /* 0xff800000220c7808 */ /* 0x000fe20004800000 */
[----:B------:R-:W-:Y:S01]  /*32b0*/  FMUL.FTZ R83, R83, UR6 ;  /* 0x0000000653537c20 */ /* 0x000fe20008410000 */
[----:B------:R-:W-:Y:S01]  /*32c0*/  ISETP.GE.AND P1, PT, R0, UR13, PT ;  /* 0x0000000d00007c0c */ /* 0x000fe2000bf26270 */
[----:B------:R-:W-:Y:S01]  /*32d0*/  VIADD R0, R27, 0x30 ;  /* 0x000000301b007836 */ /* 0x000fe20000000000 */
[----:B---3--:R-:W-:Y:S01]  /*32e0*/  FSEL R197, R197, -INF , !P0 ;  /* 0xff800000c5c57808 */ /* 0x008fe20004000000 */
[----:B------:R-:W3:Y:S01]  /*32f0*/  MUFU.TANH R199, R69 ;  /* 0x0000004500c77308 */ /* 0x000ee20000002400 */
[----:B------:R-:W-:Y:S01]  /*3300*/  FMNMX.FTZ R23, R4, R23, !PT ;  /* 0x0000001704177209 */ /* 0x000fe20007810000 */
[----:B------:R-:W-:Y:S01]  /*3310*/  FMUL.FTZ R78, R78, UR6 ;  /* 0x000000064e4e7c20 */ /* 0x000fe20008410000 */
[----:B------:R-:W-:Y:S01]  /*3320*/  FMNMX.FTZ R6, R203, R6, !PT ;  /* 0x00000006cb067209 */ /* 0x000fe20007810000 */
[----:B------:R-:W-:Y:S01]  /*3330*/  FMUL.FTZ R79, R79, UR6 ;  /* 0x000000064f4f7c20 */ /* 0x000fe20008410000 */
[----:B----4-:R-:W-:-:S02]  /*3340*/  FSEL R10, R8, -INF , !P6 ;  /* 0xff800000080a7808 */ /* 0x010fc40007000000 */
[----:B-1----:R-:W-:Y:S01]  /*3350*/  FSEL R201, R201, -INF , !P2 ;  /* 0xff800000c9c97808 */ /* 0x002fe20005000000 */
[----:B------:R-:W1:Y:S01]  /*3360*/  MUFU.TANH R26, R26 ;  /* 0x0000001a001a7308 */ /* 0x000e620000002400 */
[----:B------:R-:W-:Y:S02]  /*3370*/  FMNMX.FTZ R23, R12, R23, !PT ;  /* 0x000000170c177209 */ /* 0x000fe40007810000 */
[----:B------:R-:W-:Y:S02]  /*3380*/  FMNMX.FTZ R6, R197, R6, !PT ;  /* 0x00000006c5067209 */ /* 0x000fe40007810000 */
[----:B------:R-:W-:Y:S01]  /*3390*/  ISETP.GE.AND P6, PT, R0, UR13, PT ;  /* 0x0000000d00007c0c */ /* 0x000fe2000bfc6270 */
[----:B------:R-:W-:Y:S01]  /*33a0*/  VIADD R0, R27, 0x31 ;  /* 0x000000311b007836 */ /* 0x000fe20000000000 */
[----:B--2---:R-:W-:Y:S01]  /*33b0*/  FSEL R8, R38, -INF , !P5 ;  /* 0xff80000026087808 */ /* 0x004fe20006800000 */
[----:B------:R-:W2:Y:S01]  /*33c0*/  MUFU.TANH R214, R63 ;  /* 0x0000003f00d67308 */ /* 0x000ea20000002400 */
[----:B---3--:R-:W-:Y:S01]  /*33d0*/  FSEL R199, R199, -INF , !P1 ;  /* 0xff800000c7c77808 */ /* 0x008fe20004800000 */
[----:B------:R-:W-:Y:S01]  /*33e0*/  VIADD R27, R27, 0x39 ;  /* 0x000000391b1b7836 */ /* 0x000fe20000000000 */
[----:B------:R-:W-:-:S02]  /*33f0*/  FMNMX.FTZ R23, R10, R23, !PT ;  /* 0x000000170a177209 */ /* 0x000fc40007810000 */
[----:B------:R-:W-:Y:S02]  /*3400*/  FMNMX.FTZ R6, R201, R6, !PT ;  /* 0x00000006c9067209 */ /* 0x000fe40007810000 */
[----:B------:R-:W-:Y:S01]  /*3410*/  ISETP.GE.AND P5, PT, R0, UR13, PT ;  /* 0x0000000d00007c0c */ /* 0x000fe2000bfa6270 */
[----:B------:R-:W3:Y:S01]  /*3420*/  MUFU.TANH R213, R80 ;  /* 0x0000005000d57308 */ /* 0x000ee20000002400 */
[----:B-1----:R-:W-:Y:S02]  /*3430*/  FSEL R0, R26, -INF , !P4 ;  /* 0xff8000001a007808 */ /* 0x002fe40006000000 */
[----:B------:R-:W-:Y:S02]  /*3440*/  FMNMX.FTZ R23, R8, R23, !PT ;  /* 0x0000001708177209 */ /* 0x000fe40007810000 */
[----:B------:R-:W-:Y:S02]  /*3450*/  FMNMX.FTZ R6, R199, R6, !PT ;  /* 0x00000006c7067209 */ /* 0x000fe40007810000 */
[----:B------:R-:W-:Y:S01]  /*3460*/  ISETP.GE.AND P4, PT, R16, UR13, PT ;  /* 0x0000000d10007c0c */ /* 0x000fe2000bf86270 */
[----:B------:R-:W1:Y:S01]  /*3470*/  MUFU.TANH R198, R62 ;  /* 0x0000003e00c67308 */ /* 0x000e620000002400 */
[----:B--2---:R-:W-:-:S02]  /*3480*/  FSEL R214, R214, -INF , !P0 ;  /* 0xff800000d6d67808 */ /* 0x004fc40004000000 */
[----:B------:R-:W-:Y:S02]  /*3490*/  PLOP3.LUT P0, PT, PT, PT, UP0, 0x80, 0x0 ;  /* 0x000000000000781c */ /* 0x000fe40003f0f008 */
[----:B------:R-:W-:-:S03]  /*34a0*/  FMNMX.FTZ R23, R0, R23, !PT ;  /* 0x0000001700177209 */ /* 0x000fc60007810000 */
[----:B------:R-:W2:Y:S01]  /*34b0*/  MUFU.TANH R211, R81 ;  /* 0x0000005100d37308 */ /* 0x000ea20000002400 */
[----:B---3--:R-:W-:-:S04]  /*34c0*/  FSEL R213, R213, -INF , !P6 ;  /* 0xff800000d5d57808 */ /* 0x008fc80007000000 */
[----:B------:R-:W-:-:S03]  /*34d0*/  FMNMX.FTZ R6, R213, R6, !PT ;  /* 0x00000006d5067209 */ /* 0x000fc60007810000 */
[----:B------:R-:W3:Y:S01]  /*34e0*/  MUFU.TANH R209, R76 ;  /* 0x0000004c00d17308 */ /* 0x000ee20000002400 */
[----:B-1----:R-:W-:Y:S02]  /*34f0*/  FSEL R198, R198, -INF , !P3 ;  /* 0xff800000c6c67808 */ /* 0x002fe40005800000 */
[----:B------:R-:W-:Y:S02]  /*3500*/  ISETP.GE.AND P3, PT, R27, UR13, PT ;  /* 0x0000000d1b007c0c */ /* 0x000fe4000bf66270 */
[----:B------:R-:W-:-:S03]  /*3510*/  FMNMX.FTZ R23, R198, R23, !PT ;  /* 0x00000017c6177209 */ /* 0x000fc60007810000 */
[----:B------:R-:W1:Y:S01]  /*3520*/  MUFU.TANH R200, R70 ;  /* 0x0000004600c87308 */ /* 0x000e620000002400 */
[----:B--2---:R-:W-:Y:S02]  /*3530*/  FSEL R211, R211, -INF , !P5 ;  /* 0xff800000d3d37808 */ /* 0x004fe40006800000 */
[----:B------:R-:W-:Y:S02]  /*3540*/  FMNMX.FTZ R23, R214, R23, !PT ;  /* 0x00000017d6177209 */ /* 0x000fe40007810000 */
[----:B------:R-:W-:-:S03]  /*3550*/  FMNMX.FTZ R6, R211, R6, !PT ;  /* 0x00000006d3067209 */ /* 0x000fc60007810000 */
[----:B------:R-:W2:Y:S01]  /*3560*/  MUFU.TANH R207, R77 ;  /* 0x0000004d00cf7308 */ /* 0x000ea20000002400 */
[----:B---3--:R-:W-:-:S04]  /*3570*/  FSEL R209, R209, -INF , !P4 ;  /* 0xff800000d1d17808 */ /* 0x008fc80006000000 */
[----:B------:R-:W-:-:S03]  /*3580*/  FMNMX.FTZ R6, R209, R6, !PT ;  /* 0x00000006d1067209 */ /* 0x000fc60007810000 */
[----:B------:R-:W3:Y:S01]  /*3590*/  MUFU.TANH R212, R71 ;  /* 0x0000004700d47308 */ /* 0x000ee20000002400 */
[----:B-1----:R-:W-:-:S04]  /*35a0*/  FSEL R200, R200, -INF , !P2 ;  /* 0xff800000c8c87808 */ /* 0x002fc80005000000 */
[----:B------:R-:W-:-:S03]  /*35b0*/  FMNMX.FTZ R23, R200, R23, !PT ;  /* 0x00000017c8177209 */ /* 0x000fc60007810000 */
[----:B------:R1:W4:Y:S01]  /*35c0*/  MUFU.TANH R208, R82 ;  /* 0x0000005200d07308 */ /* 0x0003220000002400 */
[----:B--2---:R-:W-:-:S04]  /*35d0*/  FSEL R207, R207, -INF , !P3 ;  /* 0xff800000cfcf7808 */ /* 0x004fc80005800000 */
[----:B------:R-:W-:-:S03]  /*35e0*/  FMNMX.FTZ R6, R207, R6, !PT ;  /* 0x00000006cf067209 */ /* 0x000fc60007810000 */
[----:B------:R1:W2:Y:S01]  /*35f0*/  MUFU.TANH R206, R83 ;  /* 0x0000005300ce7308 */ /* 0x0002a20000002400 */
[----:B---3--:R-:W-:-:S07]  /*3600*/  FSEL R212, R212, -INF , !P1 ;  /* 0xff800000d4d47808 */ /* 0x008fce0004800000 */
[----:B------:R1:W3:Y:S08]  /*3610*/  MUFU.TANH R204, R78 ;  /* 0x0000004e00cc7308 */ /* 0x0002f00000002400 */
[----:B------:R1:W1:Y:S01]  /*3620*/  MUFU.TANH R202, R79 ;  /* 0x0000004f00ca7308 */ /* 0x0002620000002400 */
[----:B------:R-:W-:Y:S06]  /*3630*/  BAR.SYNC.DEFER_BLOCKING 0x0 ;  /* 0x0000000000007b1d */ /* 0x000fec0000010000 */
[----:B--2-4-:R-:W-:Y:S05]  /*3640*/  @!P0 BRA `(.L_x_792) ;  /* 0x0000000000948947 */ /* 0x014fea0003800000 */
        /* <DEDUP_REMOVED lines=37> */
.L_x_792:
[----:B------:R-:W-:Y:S01]  /*38a0*/  FSEL R208, R208, -INF , !P6 ;  /* 0xff800000d0d07808 */ /* 0x000fe20007000000 */
[----:B------:R-:W4:Y:S01]  /*38b0*/  SHFL.BFLY PT, R3, R6, 0x2, 0x1f ;  /* 0x0c401f0006037f89 */ /* 0x000f2200000e0000 */
[----:B------:R-:W-:Y:S01]  /*38c0*/  FMNMX.FTZ R23, R212, R23, !PT ;  /* 0x00000017d4177209 */ /* 0x000fe20007810000 */
[----:B------:R-:W-:Y:S01]  /*38d0*/  ULDC UR6, c[0x0][0x2ec] ;  /* 0x0000bb0000067ab9 */ /* 0x000fe20000000800 */
[----:B------:R-:W-:Y:S02]  /*38e0*/  FSEL R206, R206, -INF , !P5 ;  /* 0xff800000cece7808 */ /* 0x000fe40006800000 */
[----:B------:R-:W-:Y:S02]  /*38f0*/  FMNMX.FTZ R23, R208, R23, !PT ;  /* 0x00000017d0177209 */ /* 0x000fe40007810000 */
[----:B---3--:R-:W-:Y:S02]  /*3900*/  FSEL R204, R204, -INF , !P4 ;  /* 0xff800000cccc7808 */ /* 0x008fe40006000000 */
[----:B------:R-:W-:-:S02]  /*3910*/  FMNMX.FTZ R23, R206, R23, !PT ;  /* 0x00000017ce177209 */ /* 0x000fc40007810000 */
[----:B-1----:R-:W-:Y:S02]  /*3920*/  FSEL R202, R202, -INF , !P3 ;  /* 0xff800000caca7808 */ /* 0x002fe40005800000 */
[----:B------:R-:W-:Y:S02]  /*3930*/  FMNMX.FTZ R23, R204, R23, !PT ;  /* 0x00000017cc177209 */ /* 0x000fe40007810000 */
[----:B------:R-:W-:Y:S02]  /*3940*/  IADD3 R236, R105, R2, RZ ;  /* 0x0000000269ec7210 */ /* 0x000fe40007ffe0ff */
[----:B------:R-:W-:Y:S02]  /*3950*/  FMNMX.FTZ R25, R202, R23, !PT ;  /* 0x00000017ca197209 */ /* 0x000fe40007810000 */
[----:B------:R-:W-:Y:S02]  /*3960*/  LEA R236, R236, UR4, 0x1 ;  /* 0x00000004ecec7c11 */ /* 0x000fe4000f8e08ff */
[----:B------:R-:W-:Y:S01]  /*3970*/  IADD3 R231, R239, 0x800, RZ ;  /* 0x00000800efe77810 */ /* 0x000fe20007ffe0ff */
[----:B------:R-:W1:Y:S01]  /*3980*/  SHFL.BFLY PT, R16, R25, 0x2, 0x1f ;  /* 0x0c401f0019107f89 */ /* 0x000e6200000e0000 */
[----:B------:R-:W-:-:S02]  /*3990*/  LEA R233, R5, R236, 0x1 ;  /* 0x000000ec05e97211 */ /* 0x000fc400078e08ff */
[----:B----4-:R-:W-:Y:S01]  /*39a0*/  FMNMX.FTZ R23, R6, R3, !PT ;  /* 0x0000000306177209 */ /* 0x010fe20007810000 */
[----:B------:R-:W-:Y:S01]  /*39b0*/  LDSM.16.MT88.4 R156, [R236+0x10000] ;  /* 0x01000000ec9c783b */ /* 0x000fe20000004200 */
[----:B------:R-:W-:Y:S02]  /*39c0*/  LEA R234, R7, R236, 0x1 ;  /* 0x000000ec07ea7211 */ /* 0x000fe400078e08ff */
[----:B------:R-:W-:Y:S01]  /*39d0*/  IADD3 R230, R239, 0x1000, RZ ;  /* 0x00001000efe67810 */ /* 0x000fe20007ffe0ff */
[----:B------:R-:W3:Y:S01]  /*39e0*/  SHFL.BFLY PT, R164, R23, 0x1, 0x1f ;  /* 0x0c201f0017a47f89 */ /* 0x000ee200000e0000 */
        /* <DEDUP_REMOVED lines=18> */
[----:B---3--:R-:W-:Y:S02]  /*3b10*/  FMNMX.FTZ R164, R23, R164, !PT ;  /* 0x000000a417a47209 */ /* 0x008fe40007810000 */
[C---:B------:R-:W-:Y:S01]  /*3b20*/  IADD3 R218, R239.reuse, 0x6800, RZ ;  /* 0x00006800efda7810 */ /* 0x040fe20007ffe0ff */
[----:B------:R-:W3:Y:S01]  /*3b30*/  LDSM.16.MT88.4 R40, [R236+0x12000] ;  /* 0x01200000ec28783b */ /* 0x000ee20000004200 */
[C---:B------:R-:W-:Y:S01]  /*3b40*/  FSETP.NEU.FTZ.AND P1, PT, R164.reuse, -INF , PT ;  /* 0xff800000a400780b */ /* 0x040fe20003f3d000 */
[----:B------:R-:W-:Y:S01]  /*3b50*/  FMUL.FTZ R210, R164, UR6 ;  /* 0x00000006a4d27c20 */ /* 0x000fe20008410000 */
[C---:B------:R-:W-:Y:S01]  /*3b60*/  IADD3 R217, R239.reuse, 0x7000, RZ ;  /* 0x00007000efd97810 */ /* 0x040fe20007ffe0ff */
[----:B------:R-:W-:Y:S01]  /*3b70*/  LDSM.16.MT88.4 R64, [R232+0x12000] ;  /* 0x01200000e840783b */ /* 0x000fe20000004200 */
[----:B------:R-:W-:-:S02]  /*3b80*/  IADD3 R216, R239, 0x7800, RZ ;  /* 0x00007800efd87810 */ /* 0x000fc40007ffe0ff */
[----:B------:R-:W-:Y:S01]  /*3b90*/  FSEL R210, R210, RZ, P1 ;  /* 0x000000ffd2d27208 */ /* 0x000fe20000800000 */
[----:B------:R-:W-:Y:S04]  /*3ba0*/  LDSM.16.MT88.4 R72, [R236+0x14000] ;  /* 0x01400000ec48783b */ /* 0x000fe80000004200 */
        /* <DEDUP_REMOVED lines=14> */
[----:B------:R-:W4:Y:S01]  /*3c90*/  LDSM.16.MT88.4 R96, [R232+0x14000] ;  /* 0x01400000e860783b */ /* 0x000f220000004200 */
[----:B------:R-:W5:Y:S01]  /*3ca0*/  MUFU.EX2 R192, R192 ;  /* 0x000000c000c07308 */ /* 0x000f620000000800 */
[--C-:B------:R-:W-:Y:S01]  /*3cb0*/  FFMA.FTZ R194, R203, UR6, -R210.reuse ;  /* 0x00000006cbc27c23 */ /* 0x100fe200080108d2 */
[--C-:B------:R-:W-:Y:S01]  /*3cc0*/  FFMA.FTZ R196, R201, UR6, -R210.reuse ;  /* 0x00000006c9c47c23 */ /* 0x100fe200080108d2 */
[----:B------:R-:W-:Y:S01]  /*3cd0*/  FSEL R205, R205, RZ, P1 ;  /* 0x000000ffcdcd7208 */ /* 0x000fe20000800000 */
[----:B------:R-:W4:Y:S01]  /*3ce0*/  LDSM.16.MT88.4 R104, [R236+0x16000] ;  /* 0x01600000ec68783b */ /* 0x000f220000004200 */
[--C-:B------:R-:W-:Y:S01]  /*3cf0*/  FFMA.FTZ R197, R197, UR6, -R210.reuse ;  /* 0x00000006c5c57c23 */ /* 0x100fe200080108d2 */
[----:B------:R-:W-:-:S02]  /*3d00*/  FFMA.FTZ R199, R199, UR6, -R210 ;  /* 0x00000006c7c77c23 */ /* 0x000fc400080108d2 */
[--C-:B------:R-:W-:Y:S01]  /*3d10*/  FFMA.FTZ R189, R36, UR6, -R205.reuse ;  /* 0x0000000624bd7c23 */ /* 0x100fe200080108cd */
[--C-:B------:R-:W-:Y:S01]  /*3d20*/  FFMA.FTZ R190, R14, UR6, -R205.reuse ;  /* 0x000000060ebe7c23 */ /* 0x100fe200080108cd */
[--C-:B------:R-:W-:Y:S01]  /*3d30*/  FFMA.FTZ R193, R24, UR6, -R205.reuse ;  /* 0x0000000618c17c23 */ /* 0x100fe200080108cd */
[--C-:B------:R-:W-:Y:S01]  /*3d40*/  FFMA.FTZ R188, R4, UR6, -R205.reuse ;  /* 0x0000000604bc7c23 */ /* 0x100fe200080108cd */
[----:B------:R-:W4:Y:S01]  /*3d50*/  LDSM.16.MT88.4 R112, [R234+0x16000] ;  /* 0x01600000ea70783b */ /* 0x000f220000004200 */
[----:B------:R-:W-:Y:S01]  /*3d60*/  MUFU.EX2 R191, R191 ;  /* 0x000000bf00bf7308 */ /* 0x000fe20000000800 */
[--C-:B------:R-:W-:Y:S01]  /*3d70*/  FFMA.FTZ R185, R12, UR6, -R205.reuse ;  /* 0x000000060cb97c23 */ /* 0x100fe200080108cd */
[--C-:B------:R-:W-:Y:S01]  /*3d80*/  FFMA.FTZ R166, R10, UR6, -R205.reuse ;  /* 0x000000060aa67c23 */ /* 0x100fe200080108cd */
[----:B------:R-:W4:Y:S01]  /*3d90*/  LDSM.16.MT88.4 R120, [R233+0x16000] ;  /* 0x01600000e978783b */ /* 0x000f220000004200 */
[--C-:B------:R-:W-:Y:S01]  /*3da0*/  FFMA.FTZ R165, R8, UR6, -R205.reuse ;  /* 0x0000000608a57c23 */ /* 0x100fe200080108cd */
[----:B-----5:R-:W-:Y:S01]  /*3db0*/  F2FP.F16.F32.PACK_AB R128, R192, R195 ;  /* 0x000000c3c080723e */ /* 0x020fe200000000ff */
[--C-:B------:R-:W-:Y:S01]  /*3dc0*/  FFMA.FTZ R0, R0, UR6, -R205.reuse ;  /* 0x0000000600007c23 */ /* 0x100fe200080108cd */
[----:B------:R-:W5:Y:S01]  /*3dd0*/  LDSM.16.MT88.4 R4, [R232+0x16000] ;  /* 0x01600000e804783b */ /* 0x000f620000004200 */
[----:B------:R-:W2:Y:S01]  /*3de0*/  MUFU.EX2 R186, R186 ;  /* 0x000000ba00ba7308 */ /* 0x000ea20000000800 */
[--C-:B------:R-:W-:Y:S01]  /*3df0*/  FFMA.FTZ R198, R198, UR6, -R205.reuse ;  /* 0x00000006c6c67c23 */ /* 0x100fe200080108cd */
[--C-:B------:R-:W-:Y:S01]  /*3e00*/  FFMA.FTZ R201, R214, UR6, -R205.reuse ;  /* 0x00000006d6c97c23 */ /* 0x100fe200080108cd */
[----:B------:R-:W5:Y:S01]  /*3e10*/  LDSM.16.MT88.4 R12, [R233+0x10800] ;  /* 0x01080000e90c783b */ /* 0x000f620000004200 */
[--C-:B------:R-:W-:Y:S01]  /*3e20*/  FFMA.FTZ R200, R200, UR6, -R205.reuse ;  /* 0x00000006c8c87c23 */ /* 0x100fe200080108cd */
[--C-:B------:R-:W-:Y:S01]  /*3e30*/  FFMA.FTZ R203, R212, UR6, -R205.reuse ;  /* 0x00000006d4cb7c23 */ /* 0x100fe200080108cd */
[----:B------:R-:W-:Y:S01]  /*3e40*/  FFMA.FTZ R245, R202, UR6, -R205 ;  /* 0x00000006caf57c23 */ /* 0x000fe200080108cd */
[----:B------:R-:W5:Y:S01]  /*3e50*/  LDSM.16.MT88.4 R20, [R233+0x12800] ;  /* 0x01280000e914783b */ /* 0x000f620000004200 */
[----:B------:R-:W-:Y:S01]  /*3e60*/  MUFU.EX2 R189, R189 ;  /* 0x000000bd00bd7308 */ /* 0x000fe20000000800 */
[----:B------:R-:W-:-:S02]  /*3e70*/  FADD.FTZ R192, R195, R192 ;  /* 0x000000c0c3c07221 */ /* 0x000fc40000010000 */
[----:B------:R-:W5:Y:S04]  /*3e80*/  LDSM.16.MT88.4 R8, [R234+0x14800] ;  /* 0x01480000ea08783b */ /* 0x000f680000004200 */
[----:B------:R-:W5:Y:S01]  /*3e90*/  LDSM.16.MT88.4 R16, [R233+0x14800] ;  /* 0x01480000e910783b */ /* 0x000f620000004200 */
[----:B------:R-:W3:Y:S01]  /*3ea0*/  MUFU.EX2 R190, R190 ;  /* 0x000000be00be7308 */ /* 0x000ee20000000800 */
[C---:B--2---:R-:W-:Y:S01]  /*3eb0*/  F2FP.F16.F32.PACK_AB R130, R186.reuse, R191 ;  /* 0x000000bfba82723e */ /* 0x044fe200000000ff */
[----:B------:R-:W-:Y:S01]  /*3ec0*/  FADD.FTZ R191, R191, R192 ;  /* 0x000000c0bfbf7221 */ /* 0x000fe20000010000 */
[----:B------:R-:W-:Y:S03]  /*3ed0*/  LDSM.16.MT88.4 R32, [R234+0x12800] ;  /* 0x01280000ea20783b */ /* 0x000fe60000004200 */
[----:B------:R-:W-:Y:S01]  /*3ee0*/  FADD.FTZ R186, R186, R191 ;  /* 0x000000bfbaba7221 */ /* 0x000fe20000010000 */
[----:B------:R-:W-:Y:S01]  /*3ef0*/  LDSM.16.MT88.4 R24, [R236+0x14800] ;  /* 0x01480000ec18783b */ /* 0x000fe20000004200 */
[----:B------:R-:W-:Y:S03]  /*3f00*/  MUFU.EX2 R193, R193 ;  /* 0x000000c100c17308 */ /* 0x000fe60000000800 */
[----:B------:R-:W-:Y:S04]  /*3f10*/  LDSM.16.MT88.4 R180, [R236+0x10800] ;  /* 0x01080000ecb4783b */ /* 0x000fe80000004200 */
[----:B------:R-:W-:Y:S01]  /*3f20*/  LDSM.16.MT88.4 R176, [R234+0x10800] ;  /* 0x01080000eab0783b */ /* 0x000fe20000004200 */
[----:B------:R-:W2:Y:S01]  /*3f30*/  MUFU.EX2 R188, R188 ;  /* 0x000000bc00bc7308 */ /* 0x000ea20000000800 */
[----:B---3--:R-:W-:Y:S01]  /*3f40*/  F2FP.F16.F32.PACK_AB R129, R190, R189 ;  /* 0x000000bdbe81723e */ /* 0x008fe200000000ff */
[----:B------:R-:W-:Y:S01]  /*3f50*/  FADD.FTZ R190, R189, R190 ;  /* 0x000000bebdbe7221 */ /* 0x000fe20000010000 */
[----:B------:R-:W-:Y:S04]  /*3f60*/  LDSM.16.MT88.4 R172, [R232+0x10800] ;  /* 0x01080000e8ac783b */ /* 0x000fe80000004200 */
[----:B------:R-:W-:Y:S01]  /*3f70*/  LDSM.16.MT88.4 R168, [R236+0x12800] ;  /* 0x01280000eca8783b */ /* 0x000fe20000004200 */
[----:B------:R-:W-:Y:S03]  /*3f80*/  MUFU.EX2 R187, R187 ;  /* 0x000000bb00bb7308 */ /* 0x000fe60000000800 */
[----:B------:R-:W-:Y:S05]  /*3f90*/  LDSM.16.MT88.4 R28, [R232+0x12800] ;  /* 0x01280000e81c783b */ /* 0x000fea0000004200 */
[----:B------:R-:W3:Y:S01]  /*3fa0*/  MUFU.EX2 R184, R184 ;  /* 0x000000b800b87308 */ /* 0x000ee20000000800 */
[----:B--2---:R-:W-:Y:S01]  /*3fb0*/  F2FP.F16.F32.PACK_AB R131, R188, R193 ;  /* 0x000000c1bc83723e */ /* 0x004fe200000000ff */
        /* <DEDUP_REMOVED lines=10> */
[----:B------:R-:W2:Y:S05]  /*4060*/  MUFU.EX2 R166, R166 ;  /* 0x000000a600a67308 */ /* 0x000eaa0000000800 */
[C---:B------:R-:W-:Y:S03]  /*4070*/  HMMA.16816.F32 R80, R128.reuse, R82, RZ ;  /* 0x000000528050723c */ /* 0x040fe600000018ff */
[----:B------:R-:W-:Y:S03]  /*4080*/  MUFU.EX2 R165, R165 ;  /* 0x000000a500a57308 */ /* 0x000fe60000000800 */
[C---:B------:R-:W-:Y:S05]  /*4090*/  HMMA.16816.F32 R160, R128.reuse, R156, RZ ;  /* 0x0000009c80a0723c */ /* 0x040fea00000018ff */
[----:B------:R-:W2:Y:S01]  /*40a0*/  MUFU.EX2 R0, R0 ;  /* 0x0000000000007308 */ /* 0x000ea20000000800 */
[C---:B------:R-:W-:Y:S06]  /*40b0*/  HMMA.16816.F32 R152, R128.reuse, R148, RZ ;  /* 0x000000948098723c */ /* 0x040fec00000018ff */
[C---:B------:R-:W-:Y:S01]  /*40c0*/  HMMA.16816.F32 R136, R128.reuse, R132, RZ ;  /* 0x000000848088723c */ /* 0x040fe200000018ff */
[----:B------:R-:W-:Y:S05]  /*40d0*/  MUFU.EX2 R194, R194 ;  /* 0x000000c200c27308 */ /* 0x000fea0000000800 */
[C---:B------:R-:W-:Y:S03]  /*40e0*/  HMMA.16816.F32 R36, R128.reuse, R40, RZ ;  /* 0x000000288024723c */ /* 0x040fe600000018ff */
[----:B------:R-:W2:Y:S03]  /*40f0*/  MUFU.EX2 R197, R197 ;  /* 0x000000c500c57308 */ /* 0x000ea60000000800 */
[C---:B-1----:R-:W-:Y:S05]  /*4100*/  HMMA.16816.F32 R44, R128.reuse, R48, RZ ;  /* 0x00000030802c723c */ /* 0x042fea00000018ff */
[----:B------:R-:W-:Y:S01]  /*4110*/  MUFU.EX2 R196, R196 ;  /* 0x000000c400c47308 */ /* 0x000fe20000000800 */
[C---:B------:R-:W-:Y:S06]  /*4120*/  HMMA.16816.F32 R60, R128.reuse, R64, RZ ;  /* 0x00000040803c723c */ /* 0x040fec00000018ff */
[C---:B------:R-:W-:Y:S01]  /*4130*/  HMMA.16816.F32 R68, R128.reuse, R72, RZ ;  /* 0x000000488044723c */ /* 0x040fe200000018ff */
[----:B------:R-:W-:Y:S05]  /*4140*/  MUFU.EX2 R199, R199 ;  /* 0x000000c700c77308 */ /* 0x000fea0000000800 */
[C---:B------:R-:W-:Y:S03]  /*4150*/  HMMA.16816.F32 R84, R128.reuse, R88, RZ ;  /* 0x000000588054723c */ /* 0x040fe600000018ff */
[----:B------:R-:W-:Y:S03]  /*4160*/  MUFU.EX2 R198, R198 ;  /* 0x000000c600c67308 */ /* 0x000fe60000000800 */
[C---:B----4-:R-:W-:Y:S05]  /*4170*/  HMMA.16816.F32 R92, R128.reuse, R96, RZ ;  /* 0x00000060805c723c */ /* 0x050fea00000018ff */
[----:B------:R-:W1:Y:S01]  /*4180*/  MUFU.EX2 R201, R201 ;  /* 0x000000c900c97308 */ /* 0x000e620000000800 */
        /* <DEDUP_REMOVED lines=18> */
[C---:B-----5:R-:W-:Y:S06]  /*42b0*/  HMMA.16816.F32 R124, R128.reuse, R4, RZ ;  /* 0x00000004807c723c */ /* 0x060fec00000018ff */
[----:B------:R-:W-:Y:S01]  /*42c0*/  HMMA.16816.F32 R128, R128, R6, RZ ;  /* 0x000000068080723c */ /* 0x000fe200000018ff */
[----:B---3--:R-:W-:Y:S01]  /*42d0*/  F2FP.F16.F32.PACK_AB R4, R184, R187 ;  /* 0x000000bbb804723e */ /* 0x008fe200000000ff */
[----:B------:R-:W-:Y:S01]  /*42e0*/  FADD.FTZ R187, R187, R186 ;  /* 0x000000babbbb7221 */ /* 0x000fe20000010000 */
[----:B--2---:R-:W-:Y:S01]  /*42f0*/  F2FP.F16.F32.PACK_AB R5, R166, R185 ;  /* 0x000000b9a605723e */ /* 0x004fe200000000ff */
        /* <DEDUP_REMOVED lines=27> */
[C---:B-----5:R-:W-:Y:S06]  /*44b0*/  HMMA.16816.F32 R108, R4.reuse, R8, R108 ;  /* 0x00000008046c723c */ /* 0x060fec000000186c */
[C---:B------:R-:W-:Y:S01]  /*44c0*/  HMMA.16816.F32 R112, R4.reuse, R10, R112 ;  /* 0x0000000a0470723c */ /* 0x040fe20000001870 */
[----:B------:R-:W3:Y:S05]  /*44d0*/  LDSM.16.MT88.4 R8, [R234+0x13000] ;  /* 0x01300000ea08783b */ /* 0x000eea0000004200 */
[C---:B------:R-:W-:Y:S06]  /*44e0*/  HMMA.16816.F32 R44, R4.reuse, R32, R44 ;  /* 0x00000020042c723c */ /* 0x040fec000000182c */
[C---:B------:R-:W-:Y:S01]  /*44f0*/  HMMA.16816.F32 R48, R4.reuse, R34, R48 ;  /* 0x000000220430723c */ /* 0x040fe20000001830 */
[----:B------:R-:W-:Y:S05]  /*4500*/  LDSM.16.MT88.4 R32, [R233+0x13000] ;  /* 0x01300000e920783b */ /* 0x000fea0000004200 */
[C---:B------:R-:W-:Y:S06]  /*4510*/  HMMA.16816.F32 R68, R4.reuse, R24, R68 ;  /* 0x000000180444723c */ /* 0x040fec0000001844 */
[C---:B------:R-:W-:Y:S01]  /*4520*/  HMMA.16816.F32 R72, R4.reuse, R26, R72 ;  /* 0x0000001a0448723c */ /* 0x040fe20000001848 */
[----:B------:R-:W5:Y:S05]  /*4530*/  LDSM.16.MT88.4 R24, [R233+0x11000] ;  /* 0x01100000e918783b */ /* 0x000f6a0000004200 */
        /* <DEDUP_REMOVED lines=27> */
[----:B----4-:R-:W-:Y:S01]  /*46f0*/  F2FP.F16.F32.PACK_AB R7, R203, R200 ;  /* 0x000000c8cb07723e */ /* 0x010fe200000000ff */
        /* <DEDUP_REMOVED lines=27> */
[----:B------:R-:W-:Y:S01]  /*48b0*/  HMMA.16816.F32 R156, R4, R182, R156 ;  /* 0x000000b6049c723c */ /* 0x000fe2000000189c */
[--C-:B------:R-:W-:Y:S01]  /*48c0*/  FFMA.FTZ R180, R208, UR6, -R205.reuse ;  /* 0x00000006d0b47c23 */ /* 0x100fe200080108cd */
[----:B------:R-:W-:-:S04]  /*48d0*/  FFMA.FTZ R181, R206, UR6, -R205 ;  /* 0x00000006ceb57c23 */ /* 0x000fc800080108cd */
[C---:B------:R-:W-:Y:S01]  /*48e0*/  HMMA.16816.F32 R152, R4.reuse, R176, R152 ;  /* 0x000000b00498723c */ /* 0x040fe20000001898 */
[----:B------:R-:W-:Y:S01]  /*48f0*/  FFMA.FTZ R182, R204, UR6, -R205 ;  /* 0x00000006ccb67c23 */ /* 0x000fe200080108cd */
[----:B------:R-:W-:Y:S04]  /*4900*/  MUFU.EX2 R180, R180 ;  /* 0x000000b400b47308 */ /* 0x000fe80000000800 */
[C---:B------:R-:W-:Y:S01]  /*4910*/  HMMA.16816.F32 R148, R4.reuse, R178, R148 ;  /* 0x000000b20494723c */ /* 0x040fe20000001894 */
[--C-:B------:R-:W-:Y:S01]  /*4920*/  FFMA.FTZ R176, R213, UR6, -R210.reuse ;  /* 0x00000006d5b07c23 */ /* 0x100fe200080108d2 */
[--C-:B------:R-:W-:Y:S02]  /*4930*/  FFMA.FTZ R177, R211, UR6, -R210.reuse ;  /* 0x00000006d3b17c23 */ /* 0x100fe400080108d2 */
[----:B------:R-:W-:Y:S02]  /*4940*/  MUFU.EX2 R181, R181 ;  /* 0x000000b500b57308 */ /* 0x000fe40000000800 */
[----:B------:R-:W-:Y:S01]  /*4950*/  HMMA.16816.F32 R136, R4, R172, R136 ;  /* 0x000000ac0488723c */ /* 0x000fe20000001888 */
[--C-:B------:R-:W-:Y:S01]  /*4960*/  FFMA.FTZ R178, R209, UR6, -R210.reuse ;  /* 0x00000006d1b27c23 */ /* 0x100fe200080108d2 */
        /* <DEDUP_REMOVED lines=10> */
[----:B------:R-:W4:Y:S01]  /*4a10*/  MUFU.EX2 R179, R179 ;  /* 0x000000b300b37308 */ /* 0x000f220000000800 */
[C---:B------:R-:W-:Y:S01]  /*4a20*/  HMMA.16816.F32 R56, R4.reuse, R34, R56 ;  /* 0x000000220438723c */ /* 0x040fe20000001838 */
[----:B------:R-:W-:Y:S05]  /*4a30*/  LDSM.16.MT88.4 R32, [R232+0x13800] ;  /* 0x01380000e820783b */ /* 0x000fea0000004200 */
[C---:B------:R-:W-:Y:S01]  /*4a40*/  HMMA.16816.F32 R60, R4.reuse, R28, R60 ;  /* 0x0000001c043c723c */ /* 0x040fe2000000183c */
[----:B------:R-:W4:Y:S05]  /*4a50*/  MUFU.EX2 R182, R182 ;  /* 0x000000b600b67308 */ /* 0x000f2a0000000800 */
        /* <DEDUP_REMOVED lines=13> */
[----:B------:R-:W-:Y:S01]  /*4b30*/  F2FP.F16.F32.PACK_AB R5, R181, R180 ;  /* 0x000000b4b505723e */ /* 0x000fe200000000ff */
[----:B------:R-:W-:Y:S01]  /*4b40*/  FADD.FTZ R180, R180, R203 ;  /* 0x000000cbb4b47221 */ /* 0x000fe20000010000 */
[----:B----4-:R-:W-:Y:S01]  /*4b50*/  F2FP.F16.F32.PACK_AB R6, R179, R178 ;  /* 0x000000b2b306723e */ /* 0x010fe200000000ff */
        /* <DEDUP_REMOVED lines=36> */
[C---:B-----5:R-:W-:Y:S06]  /*4da0*/  HMMA.16816.F32 R84, R4.reuse, R24, R84 ;  /* 0x000000180454723c */ /* 0x060fec0000001854 */
[C---:B------:R-:W-:Y:S06]  /*4db0*/  HMMA.16816.F32 R88, R4.reuse, R26, R88 ;  /* 0x0000001a0458723c */ /* 0x040fec0000001858 */
[C---:B-1----:R-:W-:Y:S06]  /*4dc0*/  HMMA.16816.F32 R100, R4.reuse, R16, R100 ;  /* 0x000000100464723c */ /* 0x042fec0000001864 */
        /* <DEDUP_REMOVED lines=18> */
[----:B------:R-:W-:Y:S01]  /*4ef0*/  ULDC UR4, c[0x0][0x2ec] ;  /* 0x0000bb0000047ab9 */ /* 0x000fe20000000800 */
[----:B------:R-:W-:Y:S01]  /*4f00*/  ULDC.64 UR12, c[0x0][0x250] ;  /* 0x00009400000c7ab9 */ /* 0x000fe20000000a00 */
[----:B------:R-:W-:Y:S01]  /*4f10*/  ULDC.64 UR6, c[0x0][0x218] ;  /* 0x0000860000067ab9 */ /* 0x000fe20000000a00 */
[----:B------:R-:W-:Y:S01]  /*4f20*/  ULDC.64 UR10, c[0x0][0x220] ;  /* 0x00008800000a7ab9 */ /* 0x000fe20000000a00 */
[----:B------:R-:W-:Y:S07]  /*4f30*/  BRA `(.L_x_794) ;  /* 0x0000000000a07947 */ /* 0x000fee0003800000 */
.L_x_796:
        /* <DEDUP_REMOVED lines=40> */
.L_x_794:
        /* <DEDUP_REMOVED lines=22> */
[----:B------:R-:W-:Y:S02]  /*5320*/  IADD3.X R15, R11, UR17, RZ, P1, !PT ;  /* 0x000000110b0f7c10 */ /* 0x000fe40008ffe4ff */
[----:B------:R-:W-:Y:S02]  /*5330*/  LDGSTS.E.BYPASS.LTC128B.128 [R244+0x12000], desc[UR18][R164.64+0x80] ;  /* 0x12000080a4f47fae */ /* 0x000fe4000b901d52 */
[----:B------:R-:W-:Y:S03]  /*5340*/  IADD3.X R3, R15, UR17, RZ, P0, !PT ;  /* 0x000000110f037c10 */ /* 0x000fe600087fe4ff */
[----:B------:R-:W-:Y:S01]  /*5350*/  LDGSTS.E.BYPASS.LTC128B.128 [R244+0x14000], desc[UR18][R164.64+0x100] ;  /* 0x14000100a4f47fae */ /* 0x000fe2000b901d52 */
[----:B------:R-:W-:Y:S04]  /*5360*/  ISETP.LT.AND P0, PT, RZ, UR26, PT ;  /* 0x0000001aff007c0c */ /* 0x000fe8000bf01270 */
[----:B------:R-:W-:Y:S05]  /*5370*/  LDGSTS.E.BYPASS.LTC128B.128 [R244+0x16000], desc[UR18][R164.64+0x180] ;  /* 0x16000180a4f47fae */ /* 0x000fea000b901d52 */
[----:B------:R-:W-:Y:S05]  /*5380*/  LDGSTS.E.BYPASS.LTC128B.128 [R244+0x10800], desc[UR18][R10.64] ;  /* 0x108000000af47fae */ /* 0x000fea000b901d52 */
[----:B------:R-:W-:Y:S05]  /*5390*/  LDGSTS.E.BYPASS.LTC128B.128 [R244+0x12800], desc[UR18][R10.64+0x80] ;  /* 0x128000800af47fae */ /* 0x000fea000b901d52 */
[----:B------:R-:W-:Y:S05]  /*53a0*/  LDGSTS.E.BYPASS.LTC128B.128 [R244+0x14800], desc[UR18][R10.64+0x100] ;  /* 0x148001000af47fae */ /* 0x000fea000b901d52 */
[----:B------:R1:W-:Y:S05]  /*53b0*/  LDGSTS.E.BYPASS.LTC128B.128 [R244+0x16800], desc[UR18][R10.64+0x180] ;  /* 0x168001800af47fae */ /* 0x0003ea000b901d52 */
        /* <DEDUP_REMOVED lines=8> */
[----:B------:R-:W-:Y:S05]  /*5440*/  LDSM.16.M88.4 R168, [R242] ;  /* 0x00000000f2a8783b */ /* 0x000fea0000000200 */
[----:B------:R-:W4:Y:S05]  /*5450*/  LDSM.16.M88.4 R172, [R241+0x8000] ;  /* 0x00800000f1ac783b */ /* 0x000f2a0000000200 */
[----:B------:R-:W2:Y:S05]  /*5460*/  LDSM.16.M88.4 R176, [R241+0x8800] ;  /* 0x00880000f1b0783b */ /* 0x000eaa0000000200 */
[----:B------:R-:W5:Y:S05]  /*5470*/  LDSM.16.M88.4 R180, [R241+0x9000] ;  /* 0x00900000f1b4783b */ /* 0x000f6a0000000200 */
[----:B------:R-:W3:Y:S05]  /*5480*/  LDSM.16.M88.4 R184, [R241+0x9800] ;  /* 0x00980000f1b8783b */ /* 0x000eea0000000200 */
[----:B------:R-:W0:Y:S05]  /*5490*/  LDGDEPBAR ;  /* 0x00000000000079af */ /* 0x000e2a0000000000 */
[----:B------:R-:W-:Y:S05]  /*54a0*/  LDSM.16.M88.4 R188, [R240] ;  /* 0x00000000f0bc783b */ /* 0x000fea0000000200 */
[----:B------:R-:W3:Y:S05]  /*54b0*/  LDSM.16.M88.4 R192, [R239] ;  /* 0x00000000efc0783b */ /* 0x000eea0000000200 */
[----:B------:R-:W3:Y:S05]  /*54c0*/  LDSM.16.M88.4 R196, [R231] ;  /* 0x00000000e7c4783b */ /* 0x000eea0000000200 */
[----:B------:R-:W3:Y:S01]  /*54d0*/  LDSM.16.M88.4 R200, [R230] ;  /* 0x00000000e6c8783b */ /* 0x000ee20000000200 */
[C---:B----4-:R-:W-:Y:S04]  /*54e0*/  HMMA.16816.F32 R4, R168.reuse, R172, RZ ;  /* 0x000000aca804723c */ /* 0x050fe800000018ff */
[----:B------:R-:W4:Y:S02]  /*54f0*/  LDSM.16.M88.4 R204, [R229] ;  /* 0x00000000e5cc783b */ /* 0x000f240000000200 */
[C---:B-1----:R-:W-:Y:S03]  /*5500*/  HMMA.16816.F32 R8, R168.reuse, R174, RZ ;  /* 0x000000aea808723c */ /* 0x042fe600000018ff */
[----:B------:R-:W-:Y:S03]  /*5510*/  LDSM.16.M88.4 R208, [R238] ;  /* 0x00000000eed0783b */ /* 0x000fe60000000200 */
[C---:B--2---:R-:W-:Y:S02]  /*5520*/  HMMA.16816.F32 R12, R168.reuse, R176, RZ ;  /* 0x000000b0a80c723c */ /* 0x044fe400000018ff */
[----:B------:R-:W1:Y:S04]  /*5530*/  LDSM.16.M88.4 R212, [R235+0x8000] ;  /* 0x00800000ebd4783b */ /* 0x000e680000000200 */
[C---:B------:R-:W-:Y:S01]  /*5540*/  HMMA.16816.F32 R16, R168.reuse, R178, RZ ;  /* 0x000000b2a810723c */ /* 0x040fe200000018ff */
[----:B------:R-:W-:Y:S05]  /*5550*/  LDSM.16.M88.4 R172, [R235+0x9000] ;  /* 0x00900000ebac783b */ /* 0x000fea0000000200 */
[C---:B-----5:R-:W-:Y:S01]  /*5560*/  HMMA.16816.F32 R20, R168.reuse, R180, RZ ;  /* 0x000000b4a814723c */ /* 0x060fe200000018ff */
[----:B------:R-:W-:Y:S05]  /*5570*/  LDSM.16.M88.4 R176, [R235+0x9800] ;  /* 0x00980000ebb0783b */ /* 0x000fea0000000200 */
[C---:B------:R-:W-:Y:S01]  /*5580*/  HMMA.16816.F32 R24, R168.reuse, R182, RZ ;  /* 0x000000b6a818723c */ /* 0x040fe200000018ff */
[----:B------:R-:W-:Y:S05]  /*5590*/  LDSM.16.M88.4 R180, [R237] ;  /* 0x00000000edb4783b */ /* 0x000fea0000000200 */
[C---:B---3--:R-:W-:Y:S06]  /*55a0*/  HMMA.16816.F32 R28, R168.reuse, R184, RZ ;  /* 0x000000b8a81c723c */ /* 0x048fec00000018ff */
[----:B------:R-:W-:Y:S01]  /*55b0*/  HMMA.16816.F32 R32, R168, R186, RZ ;  /* 0x000000baa820723c */ /* 0x000fe200000018ff */
[----:B------:R-:W2:Y:S05]  /*55c0*/  LDSM.16.M88.4 R168, [R235+0x8800] ;  /* 0x00880000eba8783b */ /* 0x000eaa0000000200 */
[C---:B------:R-:W-:Y:S01]  /*55d0*/  HMMA.16816.F32 R4, R188.reuse, R192, R4 ;  /* 0x000000c0bc04723c */ /* 0x040fe20000001804 */
[----:B------:R-:W3:Y:S05]  /*55e0*/  LDSM.16.M88.4 R184, [R228] ;  /* 0x00000000e4b8783b */ /* 0x000eea0000000200 */
[C---:B------:R-:W-:Y:S01]  /*55f0*/  HMMA.16816.F32 R8, R188.reuse, R194, R8 ;  /* 0x000000c2bc08723c */ /* 0x040fe20000001808 */
[----:B------:R-:W-:Y:S05]  /*5600*/  LDSM.16.M88.4 R192, [R228+0x1000] ;  /* 0x00100000e4c0783b */ /* 0x000fea0000000200 */
[C---:B------:R-:W-:Y:S06]  /*5610*/  HMMA.16816.F32 R12, R188.reuse, R196, R12 ;  /* 0x000000c4bc0c723c */ /* 0x040fec000000180c */
[C---:B------:R-:W-:Y:S01]  /*5620*/  HMMA.16816.F32 R16, R188.reuse, R198, R16 ;  /* 0x000000c6bc10723c */ /* 0x040fe20000001810 */
[----:B------:R-:W-:Y:S05]  /*5630*/  LDSM.16.M88.4 R196, [R228+0x1800] ;  /* 0x00180000e4c4783b */ /* 0x000fea0000000200 */
[C---:B------:R-:W-:Y:S06]  /*5640*/  HMMA.16816.F32 R20, R188.reuse, R200, R20 ;  /* 0x000000c8bc14723c */ /* 0x040fec0000001814 */
[C---:B------:R-:W-:Y:S01]  /*5650*/  HMMA.16816.F32 R24, R188.reuse, R202, R24 ;  /* 0x000000cabc18723c */ /* 0x040fe20000001818 */
[----:B------:R-:W-:Y:S05]  /*5660*/  LDSM.16.M88.4 R200, [R242+0x2000] ;  /* 0x00200000f2c8783b */ /* 0x000fea0000000200 */
[C---:B----4-:R-:W-:Y:S06]  /*5670*/  HMMA.16816.F32 R28, R188.reuse, R204, R28 ;  /* 0x000000ccbc1c723c */ /* 0x050fec000000181c */
[----:B------:R-:W-:Y:S01]  /*5680*/  HMMA.16816.F32 R32, R188, R206, R32 ;  /* 0x000000cebc20723c */ /* 0x000fe20000001820 */
[----:B------:R-:W4:Y:S05]  /*5690*/  LDSM.16.M88.4 R188, [R228+0x800] ;  /* 0x00080000e4bc783b */ /* 0x000f2a0000000200 */
[C---:B-1----:R-:W-:Y:S01]  /*56a0*/  HMMA.16816.F32 R4, R208.reuse, R212, R4 ;  /* 0x000000d4d004723c */ /* 0x042fe20000001804 */
[----:B------:R-:W1:Y:S05]  /*56b0*/  LDSM.16.M88.4 R204, [R241+0xa000] ;  /* 0x00a00000f1cc783b */ /* 0x000e6a0000000200 */
[C---:B------:R-:W-:Y:S01]  /*56c0*/  HMMA.16816.F32 R8, R208.reuse, R214, R8 ;  /* 0x000000d6d008723c */ /* 0x040fe20000001808 */
[----:B------:R-:W-:Y:S05]  /*56d0*/  LDSM.16.M88.4 R212, [R227] ;  /* 0x00000000e3d4783b */ /* 0x000fea0000000200 */
        /* <DEDUP_REMOVED lines=8> */
[----:B------:R-:W5:Y:S05]  /*5760*/  LDSM.16.M88.4 R176, [R241+0xb800] ;  /* 0x00b80000f1b0783b */ /* 0x000f6a0000000200 */
[C---:B---3--:R-:W-:Y:S01]  /*5770*/  HMMA.16816.F32 R4, R180.reuse, R184, R4 ;  /* 0x000000b8b404723c */ /* 0x048fe20000001804 */
[----:B------:R-:W3:Y:S05]  /*5780*/  LDSM.16.M88.4 R208, [R240+0x2000] ;  /* 0x00200000f0d0783b */ /* 0x000eea0000000200 */
[C---:B------:R-:W-:Y:S01]  /*5790*/  HMMA.16816.F32 R8, R180.reuse, R186, R8 ;  /* 0x000000bab408723c */ /* 0x040fe20000001808 */
[----:B------:R-:W-:Y:S05]  /*57a0*/  LDSM.16.M88.4 R184, [R225] ;  /* 0x00000000e1b8783b */ /* 0x000fea0000000200 */
[C---:B----4-:R-:W-:Y:S06]  /*57b0*/  HMMA.16816.F32 R12, R180.reuse, R188, R12 ;  /* 0x000000bcb40c723c */ /* 0x050fec000000180c */
[C---:B------:R-:W-:Y:S01]  /*57c0*/  HMMA.16816.F32 R16, R180.reuse, R190, R16 ;  /* 0x000000beb410723c */ /* 0x040fe20000001810 */
[----:B------:R-:W-:Y:S05]  /*57d0*/  LDSM.16.M88.4 R188, [R224] ;  /* 0x00000000e0bc783b */ /* 0x000fea0000000200 */
[C---:B------:R-:W-:Y:S06]  /*57e0*/  HMMA.16816.F32 R20, R180.reuse, R192, R20 ;  /* 0x000000c0b414723c */ /* 0x040fec0000001814 */
[C---:B------:R-:W-:Y:S01]  /*57f0*/  HMMA.16816.F32 R24, R180.reuse, R194, R24 ;  /* 0x000000c2b418723c */ /* 0x040fe20000001818 */
[----:B------:R-:W-:Y:S05]  /*5800*/  LDSM.16.M88.4 R192, [R238+0x2000] ;  /* 0x00200000eec0783b */ /* 0x000fea0000000200 */
[C---:B------:R-:W-:Y:S06]  /*5810*/  HMMA.16816.F32 R28, R180.reuse, R196, R28 ;  /* 0x000000c4b41c723c */ /* 0x040fec000000181c */
[----:B------:R-:W-:Y:S01]  /*5820*/  HMMA.16816.F32 R32, R180, R198, R32 ;  /* 0x000000c6b420723c */ /* 0x000fe20000001820 */
[----:B------:R-:W4:Y:S05]  /*5830*/  LDSM.16.M88.4 R180, [R226] ;  /* 0x00000000e2b4783b */ /* 0x000f2a0000000200 */
[C---:B-1----:R-:W-:Y:S01]  /*5840*/  HMMA.16816.F32 R4, R200.reuse, R204, R4 ;  /* 0x000000ccc804723c */ /* 0x042fe20000001804 */
[----:B------:R-:W1:Y:S05]  /*5850*/  LDSM.16.M88.4 R196, [R235+0xa000] ;  /* 0x00a00000ebc4783b */ /* 0x000e6a0000000200 */
[C---:B------:R-:W-:Y:S01]  /*5860*/  HMMA.16816.F32 R8, R200.reuse, R206, R8 ;  /* 0x000000cec808723c */ /* 0x040fe20000001808 */
[----:B------:R-:W-:Y:S05]  /*5870*/  LDSM.16.M88.4 R204, [R228+0x2000] ;  /* 0x00200000e4cc783b */ /* 0x000fea0000000200 */
        /* <DEDUP_REMOVED lines=12> */
[----:B------:R-:W-:Y:S05]  /*5940*/  LDSM.16.M88.4 R212, [R241+0xc000] ;  /* 0x00c00000f1d4783b */ /* 0x000fea0000000200 */
[C---:B----4-:R-:W-:Y:S06]  /*5950*/  HMMA.16816.F32 R12, R208.reuse, R180, R12 ;  /* 0x000000b4d00c723c */ /* 0x050fec000000180c */
[C---:B------:R-:W-:Y:S01]  /*5960*/  HMMA.16816.F32 R16, R208.reuse, R182, R16 ;  /* 0x000000b6d010723c */ /* 0x040fe20000001810 */
[----:B------:R-:W4:Y:S05]  /*5970*/  LDSM.16.M88.4 R180, [R228+0x2800] ;  /* 0x00280000e4b4783b */ /* 0x000f2a0000000200 */
[C---:B------:R-:W-:Y:S06]  /*5980*/  HMMA.16816.F32 R20, R208.reuse, R184, R20 ;  /* 0x000000b8d014723c */ /* 0x040fec0000001814 */
[C---:B------:R-:W-:Y:S01]  /*5990*/  HMMA.16816.F32 R24, R208.reuse, R186, R24 ;  /* 0x000000bad018723c */ /* 0x040fe20000001818 */
[----:B------:R-:W4:Y:S05]  /*59a0*/  LDSM.16.M88.4 R184, [R228+0x3000] ;  /* 0x00300000e4b8783b */ /* 0x000f2a0000000200 */
[C---:B------:R-:W-:Y:S06]  /*59b0*/  HMMA.16816.F32 R28, R208.reuse, R188, R28 ;  /* 0x000000bcd01c723c */ /* 0x040fec000000181c */
        /* <DEDUP_REMOVED lines=21> */
[----:B------:R-:W4:Y:S05]  /*5b10*/  LDSM.16.M88.4 R180, [R222] ;  /* 0x00000000deb4783b */ /* 0x000f2a0000000200 */
[C---:B------:R-:W-:Y:S06]  /*5b20*/  HMMA.16816.F32 R20, R200.reuse, R184, R20 ;  /* 0x000000b8c814723c */ /* 0x040fec0000001814 */
[C---:B------:R-:W-:Y:S01]  /*5b30*/  HMMA.16816.F32 R24, R200.reuse, R186, R24 ;  /* 0x000000bac818723c */ /* 0x040fe20000001818 */
[----:B------:R-:W4:Y:S05]  /*5b40*/  LDSM.16.M88.4 R184, [R221] ;  /* 0x00000000ddb8783b */ /* 0x000f2a0000000200 */
        /* <DEDUP_REMOVED lines=70> */
[C---:B------:R-:W-:Y:S06]  /*5fb0*/  HMMA.16816.F32 R8, R200.reuse, R206, R8 ;  /* 0x000000cec808723c */ /* 0x040fec0000001808 */
[C---:B----4-:R-:W-:Y:S06]  /*5fc0*/  HMMA.16816.F32 R12, R200.reuse, R180, R12 ;  /* 0x000000b4c80c723c */ /* 0x050fec000000180c */
[C---:B------:R-:W-:Y:S06]  /*5fd0*/  HMMA.16816.F32 R16, R200.reuse, R182, R16 ;  /* 0x000000b6c810723c */ /* 0x040fec0000001810 */
[C---:B------:R-:W-:Y:S06]  /*5fe0*/  HMMA.16816.F32 R20, R200.reuse, R184, R20 ;  /* 0x000000b8c814723c */ /* 0x040fec0000001814 */
[C---:B------:R-:W-:Y:S06]  /*5ff0*/  HMMA.16816.F32 R24, R200.reuse, R186, R24 ;  /* 0x000000bac818723c */ /* 0x040fec0000001818 */
[C---:B------:R-:W-:Y:S06]  /*6000*/  HMMA.16816.F32 R28, R200.reuse, R188, R28 ;  /* 0x000000bcc81c723c */ /* 0x040fec000000181c */
[----:B------:R-:W-:Y:S06]  /*6010*/  HMMA.16816.F32 R32, R200, R190, R32 ;  /* 0x000000bec820723c */ /* 0x000fec0000001820 */
[C---:B-1----:R-:W-:Y:S06]  /*6020*/  HMMA.16816.F32 R4, R208.reuse, R212, R4 ;  /* 0x000000d4d004723c */ /* 0x042fec0000001804 */
[C---:B------:R-:W-:Y:S06]  /*6030*/  HMMA.16816.F32 R8, R208.reuse, R214, R8 ;  /* 0x000000d6d008723c */ /* 0x040fec0000001808 */
[C---:B--2---:R-:W-:Y:S06]  /*6040*/  HMMA.16816.F32 R12, R208.reuse, R168, R12 ;  /* 0x000000a8d00c723c */ /* 0x044fec000000180c */
[C---:B------:R-:W-:Y:S01]  /*6050*/  HMMA.16816.F32 R16, R208.reuse, R170, R16 ;  /* 0x000000aad010723c */ /* 0x040fe20000001810 */
[----:B------:R-:W1:Y:S05]  /*6060*/  LDSM.16.M88.4 R168, [R228+0x6800] ;  /* 0x00680000e4a8783b */ /* 0x000e6a0000000200 */
[C---:B-----5:R-:W-:Y:S06]  /*6070*/  HMMA.16816.F32 R20, R208.reuse, R172, R20 ;  /* 0x000000acd014723c */ /* 0x060fec0000001814 */
[C---:B------:R-:W-:Y:S01]  /*6080*/  HMMA.16816.F32 R24, R208.reuse, R174, R24 ;  /* 0x000000aed018723c */ /* 0x040fe20000001818 */
[----:B------:R-:W2:Y:S05]  /*6090*/  LDSM.16.M88.4 R172, [R228+0x7000] ;  /* 0x00700000e4ac783b */ /* 0x000eaa0000000200 */
[C---:B------:R-:W-:Y:S06]  /*60a0*/  HMMA.16816.F32 R28, R208.reuse, R176, R28 ;  /* 0x000000b0d01c723c */ /* 0x040fec000000181c */
[----:B------:R-:W-:Y:S06]  /*60b0*/  HMMA.16816.F32 R32, R208, R178, R32 ;  /* 0x000000b2d020723c */ /* 0x000fec0000001820 */
[C---:B---3--:R-:W-:Y:S06]  /*60c0*/  HMMA.16816.F32 R4, R192.reuse, R196, R4 ;  /* 0x000000c4c004723c */ /* 0x048fec0000001804 */
[C---:B------:R-:W-:Y:S06]  /*60d0*/  HMMA.16816.F32 R8, R192.reuse, R198, R8 ;  /* 0x000000c6c008723c */ /* 0x040fec0000001808 */
[C---:B-1----:R-:W-:Y:S06]  /*60e0*/  HMMA.16816.F32 R12, R192.reuse, R168, R12 ;  /* 0x000000a8c00c723c */ /* 0x042fec000000180c */
[C---:B------:R-:W-:Y:S01]  /*60f0*/  HMMA.16816.F32 R16, R192.reuse, R170, R16 ;  /* 0x000000aac010723c */ /* 0x040fe20000001810 */
[----:B------:R-:W1:Y:S01]  /*6100*/  LDSM.16.M88.4 R168, [R228+0x7800] ;  /* 0x00780000e4a8783b */ /* 0x000e620000000200 */
[----:B------:R-:W-:Y:S04]  /*6110*/  DEPBAR.LE SB0, 0x0 ;  /* 0x000080000000791a */ /* 0x000fe80000000000 */
[----:B------:R-:W-:Y:S01]  /*6120*/  BAR.SYNC.DEFER_BLOCKING 0x0 ;  /* 0x0000000000007b1d */ /* 0x000fe20000010000 */
[C---:B--2---:R-:W-:Y:S05]  /*6130*/  HMMA.16816.F32 R20, R192.reuse, R172, R20 ;  /* 0x000000acc014723c */ /* 0x044fea0000001814 */
[----:B------:R-:W-:Y:S01]  /*6140*/  FMUL.FTZ R2, R4, UR23 ;  /* 0x0000001704027c20 */ /* 0x000fe20008410000 */
[----:B------:R-:W-:Y:S01]  /*6150*/  FMUL.FTZ R3, R6, UR23 ;  /* 0x0000001706037c20 */ /* 0x000fe20008410000 */
[----:B------:R-:W-:Y:S01]  /*6160*/  FMUL.FTZ R165, R8, UR23 ;  /* 0x0000001708a57c20 */ /* 0x000fe20008410000 */
[----:B------:R-:W-:Y:S01]  /*6170*/  FMUL.FTZ R164, R9, UR23 ;  /* 0x0000001709a47c20 */ /* 0x000fe20008410000 */
[----:B------:R2:W3:Y:S01]  /*6180*/  MUFU.TANH R187, R2 ;  /* 0x0000000200bb7308 */ /* 0x0004e20000002400 */
[C---:B------:R-:W-:Y:S03]  /*6190*/  HMMA.16816.F32 R24, R192.reuse, R174, R24 ;  /* 0x000000aec018723c */ /* 0x040fe60000001818 */
[----:B------:R-:W-:Y:S01]  /*61a0*/  FMUL.FTZ R166, R7, UR23 ;  /* 0x0000001707a67c20 */ /* 0x000fe20008410000 */
[----:B------:R-:W-:Y:S01]  /*61b0*/  FMUL.FTZ R14, R14, UR23 ;  /* 0x000000170e0e7c20 */ /* 0x000fe20008410000 */
[----:B------:R-:W-:Y:S01]  /*61c0*/  FMUL.FTZ R197, R5, UR23 ;  /* 0x0000001705c57c20 */ /* 0x000fe20008410000 */
[----:B------:R-:W-:Y:S03]  /*61d0*/  FMUL.FTZ R13, R13, UR23 ;  /* 0x000000170d0d7c20 */ /* 0x000fe60008410000 */
[----:B------:R4:W5:Y:S05]  /*61e0*/  MUFU.TANH R181, R3 ;  /* 0x0000000300b57308 */ /* 0x00096a0000002400 */
[----:B------:R-:W-:Y:S05]  /*61f0*/  FMUL.FTZ R22, R22, UR23 ;  /* 0x0000001716167c20 */ /* 0x000fea0008410000 */
[----:B------:R3:W-:Y:S01]  /*6200*/  MUFU.TANH R182, R165 ;  /* 0x000000a500b67308 */ /* 0x0007e20000002400 */
[----:B--2---:R-:W-:Y:S09]  /*6210*/  FMUL.FTZ R2, R10, UR23 ;  /* 0x000000170a027c20 */ /* 0x004ff20008410000 */
[----:B------:R2:W-:Y:S01]  /*6220*/  MUFU.TANH R10, R2 ;  /* 0x00000002000a7308 */ /* 0x0005e20000002400 */
[----:B----4-:R-:W-:Y:S01]  /*6230*/  FMUL.FTZ R3, R11, UR23 ;  /* 0x000000170b037c20 */ /* 0x010fe20008410000 */
[C---:B-1----:R-:W-:Y:S03]  /*6240*/  HMMA.16816.F32 R28, R192.reuse, R168, R28 ;  /* 0x000000a8c01c723c */ /* 0x042fe6000000181c */
[----:B------:R-:W-:Y:S01]  /*6250*/  FMUL.FTZ R11, R12, UR23 ;  /* 0x000000170c0b7c20 */ /* 0x000fe20008410000 */
[----:B------:R-:W-:Y:S01]  /*6260*/  FMUL.FTZ R206, R24, UR23 ;  /* 0x0000001718ce7c20 */ /* 0x000fe20008410000 */
[----:B------:R-:W-:Y:S03]  /*6270*/  FMUL.FTZ R25, R25, UR23 ;  /* 0x0000001719197c20 */ /* 0x000fe60008410000 */
[----:B------:R1:W-:Y:S03]  /*6280*/  MUFU.TANH R178, R164 ;  /* 0x000000a400b27308 */ /* 0x0003e60000002400 */
[----:B---3--:R-:W-:Y:S01]  /*6290*/  FMUL.FTZ R165, R17, UR23 ;  /* 0x0000001711a57c20 */ /* 0x008fe20008410000 */
[----:B------:R-:W-:Y:S06]  /*62a0*/  HMMA.16816.F32 R32, R192, R170, R32 ;  /* 0x000000aac020723c */ /* 0x000fec0000001820 */
[----:B------:R3:W4:Y:S01]  /*62b0*/  MUFU.TANH R183, R166 ;  /* 0x000000a600b77308 */ /* 0x0007220000002400 */
[----:B--2---:R-:W-:Y:S09]  /*62c0*/  FMUL.FTZ R2, R15, UR23 ;  /* 0x000000170f027c20 */ /* 0x004ff20008410000 */
[----:B------:R2:W4:Y:S01]  /*62d0*/  MUFU.TANH R9, R3 ;  /* 0x0000000300097308 */ /* 0x0005220000002400 */
[----:B-1----:R-:W-:Y:S01]  /*62e0*/  FMUL.FTZ R164, R18, UR23 ;  /* 0x0000001712a47c20 */ /* 0x002fe20008410000 */
[----:B------:R-:W-:Y:S01]  /*62f0*/  FMUL.FTZ R30, R30, UR23 ;  /* 0x000000171e1e7c20 */ /* 0x000fe20008410000 */
[----:B------:R-:W-:Y:S07]  /*6300*/  FMUL.FTZ R31, R31, UR23 ;  /* 0x000000171f1f7c20 */ /* 0x000fee0008410000 */
[----:B------:R1:W-:Y:S01]  /*6310*/  MUFU.TANH R198, R2 ;  /* 0x0000000200c67308 */ /* 0x0003e20000002400 */
[----:B---3--:R-:W-:Y:S01]  /*6320*/  FMUL.FTZ R166, R16, UR23 ;  /* 0x0000001710a67c20 */ /* 0x008fe20008410000 */
[----:B------:R-:W-:Y:S01]  /*6330*/  FMUL.FTZ R195, R32, UR23 ;  /* 0x0000001720c37c20 */ /* 0x000fe20008410000 */
[----:B------:R-:W-:Y:S01]  /*6340*/  FMUL.FTZ R33, R33, UR23 ;  /* 0x0000001721217c20 */ /* 0x000fe20008410000 */
[----:B------:R-:W-:Y:S06]  /*6350*/  FMUL.FTZ R35, R35, UR23 ;  /* 0x0000001723237c20 */ /* 0x000fec0008410000 */
[----:B------:R3:W-:Y:S01]  /*6360*/  MUFU.TANH R207, R165 ;  /* 0x000000a500cf7308 */ /* 0x0007e20000002400 */
[----:B--2---:R-:W-:Y:S09]  /*6370*/  FMUL.FTZ R3, R19, UR23 ;  /* 0x0000001713037c20 */ /* 0x004ff20008410000 */
[----:B------:R2:W-:Y:S01]  /*6380*/  MUFU.TANH R202, R164 ;  /* 0x000000a400ca7308 */ /* 0x0005e20000002400 */
[----:B-1----:R-:W-:Y:S09]  /*6390*/  FMUL.FTZ R2, R23, UR23 ;  /* 0x0000001717027c20 */ /* 0x002ff20008410000 */
[----:B------:R1:W-:Y:S01]  /*63a0*/  MUFU.TANH R173, R166 ;  /* 0x000000a600ad7308 */ /* 0x0003e20000002400 */
[----:B---3--:R-:W-:Y:S09]  /*63b0*/  FMUL.FTZ R165, R26, UR23 ;  /* 0x000000171aa57c20 */ /* 0x008ff20008410000 */
[----:B------:R3:W-:Y:S01]  /*63c0*/  MUFU.TANH R209, R3 ;  /* 0x0000000300d17308 */ /* 0x0007e20000002400 */
[----:B--2---:R-:W-:Y:S09]  /*63d0*/  FMUL.FTZ R164, R27, UR23 ;  /* 0x000000171ba47c20 */ /* 0x004ff20008410000 */
[----:B------:R2:W-:Y:S01]  /*63e0*/  MUFU.TANH R205, R14 ;  /* 0x0000000e00cd7308 */ /* 0x0005e20000002400 */
[----:B-1----:R-:W-:Y:S09]  /*63f0*/  FMUL.FTZ R166, R21, UR23 ;  /* 0x0000001715a67c20 */ /* 0x002ff20008410000 */
[----:B------:R5:W-:Y:S01]  /*6400*/  MUFU.TANH R210, R2 ;  /* 0x0000000200d27308 */ /* 0x000be20000002400 */
[----:B---3--:R-:W-:Y:S09]  /*6410*/  FMUL.FTZ R3, R28, UR23 ;  /* 0x000000171c037c20 */ /* 0x008ff20008410000 */
[----:B------:R-:W1:Y:S01]  /*6420*/  MUFU.TANH R185, R197 ;  /* 0x000000c500b97308 */ /* 0x000e620000002400 */
[----:B--2---:R-:W-:Y:S09]  /*6430*/  FMNMX.FTZ R14, R187, R167, !PT ;  /* 0x000000a7bb0e7209 */ /* 0x004ff20007810000 */
[----:B------:R1:W-:Y:S01]  /*6440*/  MUFU.TANH R213, R165 ;  /* 0x000000a500d57308 */ /* 0x0003e20000002400 */
[----:B-----5:R-:W-:Y:S04]  /*6450*/  FMNMX.FTZ R2, R181, R0, !PT ;  /* 0x00000000b5027209 */ /* 0x020fe80007810000 */
[----:B----4-:R-:W-:Y:S05]  /*6460*/  FMNMX.FTZ R2, R183, R2, !PT ;  /* 0x00000002b7027209 */ /* 0x010fea0007810000 */
[----:B------:R2:W3:Y:S01]  /*6470*/  MUFU.TANH R179, R11 ;  /* 0x0000000b00b37308 */ /* 0x0004e20000002400 */
[----:B------:R-:W-:Y:S04]  /*6480*/  FMNMX.FTZ R2, R10, R2, !PT ;  /* 0x000000020a027209 */ /* 0x000fe80007810000 */
[----:B------:R-:W-:Y:S05]  /*6490*/  FMNMX.FTZ R2, R9, R2, !PT ;  /* 0x0000000209027209 */ /* 0x000fea0007810000 */
[----:B------:R4:W-:Y:S01]  /*64a0*/  MUFU.TANH R211, R164 ;  /* 0x000000a400d37308 */ /* 0x0009e20000002400 */
[----:B-1----:R-:W-:Y:S04]  /*64b0*/  FMNMX.FTZ R165, R185, R14, !PT ;  /* 0x0000000eb9a57209 */ /* 0x002fe80007810000 */
[----:B------:R-:W-:Y:S05]  /*64c0*/  FMNMX.FTZ R165, R182, R165, !PT ;  /* 0x000000a5b6a57209 */ /* 0x000fea0007810000 */
[----:B------:R1:W-:Y:S01]  /*64d0*/  MUFU.TANH R204, R166 ;  /* 0x000000a600cc7308 */ /* 0x0003e20000002400 */
[----:B--2---:R-:W-:Y:S09]  /*64e0*/  FMUL.FTZ R11, R20, UR23 ;  /* 0x00000017140b7c20 */ /* 0x004ff20008410000 */
[----:B------:R2:W-:Y:S01]  /*64f0*/  MUFU.TANH R201, R3 ;  /* 0x0000000300c97308 */ /* 0x0005e20000002400 */
[----:B----4-:R-:W-:Y:S04]  /*6500*/  FMNMX.FTZ R164, R178, R165, !PT ;  /* 0x000000a5b2a47209 */ /* 0x010fe80007810000 */
[----:B---3--:R-:W-:Y:S05]  /*6510*/  FMNMX.FTZ R164, R179, R164, !PT ;  /* 0x000000a4b3a47209 */ /* 0x008fea0007810000 */
[----:B------:R-:W3:Y:S01]  /*6520*/  MUFU.TANH R177, R13 ;  /* 0x0000000d00b17308 */ /* 0x000ee20000002400 */
[----:B-1----:R-:W-:Y:S09]  /*6530*/  FMUL.FTZ R166, R29, UR23 ;  /* 0x000000171da67c20 */ /* 0x002ff20008410000 */
[----:B------:R-:W1:Y:S01]  /*6540*/  MUFU.TANH R208, R11 ;  /* 0x0000000b00d07308 */ /* 0x000e620000002400 */
[----:B--2---:R-:W-:Y:S04]  /*6550*/  FMNMX.FTZ R3, R205, R2, !PT ;  /* 0x00000002cd037209 */ /* 0x004fe80007810000 */
[----:B------:R-:W-:Y:S05]  /*6560*/  FMNMX.FTZ R3, R198, R3, !PT ;  /* 0x00000003c6037209 */ /* 0x000fea0007810000 */
[----:B------:R-:W2:Y:S01]  /*6570*/  MUFU.TANH R214, R22 ;  /* 0x0000001600d67308 */ /* 0x000ea20000002400 */
[----:B---3--:R-:W-:Y:S02]  /*6580*/  FMNMX.FTZ R164, R177, R164, !PT ;  /* 0x000000a4b1a47209 */ /* 0x008fe40007810000 */
[----:B------:R-:W-:Y:S02]  /*6590*/  FMNMX.FTZ R2, R202, R3, !PT ;  /* 0x00000003ca027209 */ /* 0x000fe40007810000 */
[----:B------:R-:W-:Y:S02]  /*65a0*/  FMNMX.FTZ R164, R173, R164, !PT ;  /* 0x000000a4ada47209 */ /* 0x000fe40007810000 */
[----:B------:R-:W-:Y:S03]  /*65b0*/  FMNMX.FTZ R165, R209, R2, !PT ;  /* 0x00000002d1a57209 */ /* 0x000fe60007810000 */
[----:B------:R3:W-:Y:S01]  /*65c0*/  MUFU.TANH R203, R166 ;  /* 0x000000a600cb7308 */ /* 0x0007e20000002400 */
[----:B------:R-:W-:Y:S04]  /*65d0*/  FMNMX.FTZ R3, R207, R164, !PT ;  /* 0x000000a4cf037209 */ /* 0x000fe80007810000 */
[----:B-1----:R-:W-:Y:S05]  /*65e0*/  FMNMX.FTZ R3, R208, R3, !PT ;  /* 0x00000003d0037209 */ /* 0x002fea0007810000 */
[----:B------:R-:W1:Y:S01]  /*65f0*/  MUFU.TANH R206, R206 ;  /* 0x000000ce00ce7308 */ /* 0x000e620000002400 */
[----:B--2---:R-:W-:Y:S02]  /*6600*/  FMNMX.FTZ R165, R214, R165, !PT ;  /* 0x000000a5d6a57209 */ /* 0x004fe40007810000 */
[----:B------:R-:W-:Y:S02]  /*6610*/  FMNMX.FTZ R3, R204, R3, !PT ;  /* 0x00000003cc037209 */ /* 0x000fe40007810000 */
[----:B------:R-:W-:Y:S05]  /*6620*/  FMNMX.FTZ R2, R210, R165, !PT ;  /* 0x000000a5d2027209 */ /* 0x000fea0007810000 */
[----:B------:R-:W2:Y:S01]  /*6630*/  MUFU.TANH R215, R25 ;  /* 0x0000001900d77308 */ /* 0x000ea20000002400 */
[----:B---3--:R-:W-:Y:S01]  /*6640*/  FMUL.FTZ R166, R34, UR23 ;  /* 0x0000001722a67c20 */ /* 0x008fe20008410000 */
[----:B------:R-:W-:Y:S04]  /*6650*/  FMNMX.FTZ R2, R213, R2, !PT ;  /* 0x00000002d5027209 */ /* 0x000fe80007810000 */
[----:B------:R-:W-:Y:S04]  /*6660*/  FMNMX.FTZ R2, R211, R2, !PT ;  /* 0x00000002d3027209 */ /* 0x000fe80007810000 */
[----:B------:R-:W3:Y:S01]  /*6670*/  MUFU.TANH R199, R30 ;  /* 0x0000001e00c77308 */ /* 0x000ee20000002400 */
[----:B-1----:R-:W-:Y:S09]  /*6680*/  FMNMX.FTZ R164, R206, R3, !PT ;  /* 0x00000003cea47209 */ /* 0x002ff20007810000 */
[----:B------:R-:W1:Y:S01]  /*6690*/  MUFU.TANH R197, R31 ;  /* 0x0000001f00c57308 */ /* 0x000e620000002400 */
[----:B--2---:R-:W-:Y:S04]  /*66a0*/  FMNMX.FTZ R164, R215, R164, !PT ;  /* 0x000000a4d7a47209 */ /* 0x004fe80007810000 */
[----:B------:R-:W-:Y:S05]  /*66b0*/  FMNMX.FTZ R164, R201, R164, !PT ;  /* 0x000000a4c9a47209 */ /* 0x000fea0007810000 */
[----:B------:R-:W2:Y:S01]  /*66c0*/  MUFU.TANH R195, R195 ;  /* 0x000000c300c37308 */ /* 0x000ea20000002400 */
[----:B---3--:R-:W-:Y:S02]  /*66d0*/  FMNMX.FTZ R2, R199, R2, !PT ;  /* 0x00000002c7027209 */ /* 0x008fe40007810000 */
[----:B------:R-:W-:Y:S07]  /*66e0*/  FMNMX.FTZ R164, R203, R164, !PT ;  /* 0x000000a4cba47209 */ /* 0x000fee0007810000 */
[----:B------:R-:W3:Y:S01]  /*66f0*/  MUFU.TANH R166, R166 ;  /* 0x000000a600a67308 */ /* 0x000ee20000002400 */
[----:B-1----:R-:W-:Y:S09]  /*6700*/  FMNMX.FTZ R3, R197, R2, !PT ;  /* 0x00000002c5037209 */ /* 0x002ff20007810000 */
[----:B------:R-:W1:Y:S01]  /*6710*/  MUFU.TANH R194, R33 ;  /* 0x0000002100c27308 */ /* 0x000e620000002400 */
[----:B--2---:R-:W-:Y:S09]  /*6720*/  FMNMX.FTZ R164, R195, R164, !PT ;  /* 0x000000a4c3a47209 */ /* 0x004ff20007810000 */
[----:B------:R2:W4:Y:S01]  /*6730*/  MUFU.TANH R165, R35 ;  /* 0x0000002300a57308 */ /* 0x0005220000002400 */
[----:B---3--:R-:W-:Y:S02]  /*6740*/  FMNMX.FTZ R2, R166, R3, !PT ;  /* 0x00000003a6027209 */ /* 0x008fe40007810000 */
[----:B-1----:R-:W-:Y:S01]  /*6750*/  FMNMX.FTZ R14, R194, R164, !PT ;  /* 0x000000a4c20e7209 */ /* 0x002fe20007810000 */
[----:B------:R-:W-:Y:S06]  /*6760*/  @P0 BRA `(.L_x_796) ;  /* 0xffffffe400f40947 */ /* 0x000fec000383ffff */
.L_x_795:
[----:B------:R-:W3:Y:S01]  /*6770*/  SHFL.BFLY PT, R3, R14, 0x2, 0x1f ;  /* 0x0c401f000e037f89 */ /* 0x000ee200000e0000 */
[----:B-1--4-:R-:W-:Y:S01]  /*6780*/  FMNMX.FTZ R7, R165, R2, !PT ;  /* 0x00000002a5077209 */ /* 0x012fe20007810000 */
[----:B------:R-:W-:Y:S06]  /*6790*/  UIADD3 UR26, UR26, -0x1, URZ ;  /* 0xffffffff1a1a7890 */ /* 0x000fec000fffe03f */
[----:B------:R-:W-:Y:S08]  /*67a0*/  LDSM.16.MT88.4 R20, [R234+0x10000] ;  /* 0x01000000ea14783b */ /* 0x000ff00000004200 */
[----:B------:R-:W1:Y:S08]  /*67b0*/  SHFL.BFLY PT, R2, R7, 0x2, 0x1f ;  /* 0x0c401f0007027f89 */ /* 0x000e7000000e0000 */
[----:B------:R-:W-:Y:S08]  /*67c0*/  LDSM.16.MT88.4 R28, [R233+0x10000] ;  /* 0x01000000e91c783b */ /* 0x000ff00000004200 */
[----:B------:R-:W-:Y:S01]  /*67d0*/  LDSM.16.MT88.4 R168, [R233+0x12800] ;  /* 0x01280000e9a8783b */ /* 0x000fe20000004200 */
[----:B---3--:R-:W-:Y:S07]  /*67e0*/  FMNMX.FTZ R11, R14, R3, !PT ;  /* 0x000000030e0b7209 */ /* 0x008fee0007810000 */
[----:B------:R-:W3:Y:S01]  /*67f0*/  SHFL.BFLY PT, R164, R11, 0x1, 0x1f ;  /* 0x0c201f000ba47f89 */ /* 0x000ee200000e0000 */
[----:B-1----:R-:W-:Y:S07]  /*6800*/  FMNMX.FTZ R4, R7, R2, !PT ;  /* 0x0000000207047209 */ /* 0x002fee0007810000 */
[----:B------:R-:W-:Y:S08]  /*6810*/  LDSM.16.MT88.4 R12, [R236+0x10000] ;  /* 0x01000000ec0c783b */ /* 0x000ff00000004200 */
[----:B------:R-:W1:Y:S01]  /*6820*/  SHFL.BFLY PT, R3, R4, 0x1, 0x1f ;  /* 0x0c201f0004037f89 */ /* 0x000e6200000e0000 */
[----:B---3--:R-:W-:Y:S04]  /*6830*/  FMNMX.FTZ R164, R11, R164, !PT ;  /* 0x000000a40ba47209 */ /* 0x008fe80007810000 */
[C---:B------:R-:W-:Y:S01]  /*6840*/  FSETP.NEU.FTZ.AND P1, PT, R164.reuse, -INF , PT ;  /* 0xff800000a400780b */ /* 0x040fe20003f3d000 */
[C---:B------:R-:W-:Y:S01]  /*6850*/  FMUL.FTZ R192, R164.reuse, UR4 ;  /* 0x00000004a4c07c20 */ /* 0x040fe20008410000 */
[----:B------:R-:W-:Y:S04]  /*6860*/  FADD.FTZ R2, -R164, R167 ;  /* 0x000000a7a4027221 */ /* 0x000fe80000010100 */
[----:B------:R-:W-:Y:S01]  /*6870*/  FSEL R192, R192, RZ, P1 ;  /* 0x000000ffc0c07208 */ /* 0x000fe20000800000 */
[----:B------:R-:W-:Y:S01]  /*6880*/  FMUL.FTZ R5, R2, UR4 ;  /* 0x0000000402057c20 */ /* 0x000fe20008410000 */
[----:B-1----:R-:W-:Y:S03]  /*6890*/  FMNMX.FTZ R3, R4, R3, !PT ;  /* 0x0000000304037209 */ /* 0x002fe60007810000 */
[--C-:B------:R-:W-:Y:S01]  /*68a0*/  FFMA.FTZ R191, R187, UR4, -R192.reuse ;  /* 0x00000004bbbf7c23 */ /* 0x100fe200080108c0 */
[----:B------:R-:W-:Y:S01]  /*68b0*/  FFMA.FTZ R188, R185, UR4, -R192 ;  /* 0x00000004b9bc7c23 */ /* 0x000fe200080108c0 */
[C---:B------:R-:W-:Y:S01]  /*68c0*/  FSETP.NEU.FTZ.AND P1, PT, R3.reuse, -INF , PT ;  /* 0xff8000000300780b */ /* 0x040fe20003f3d000 */
[C---:B------:R-:W-:Y:S01]  /*68d0*/  FMUL.FTZ R190, R3.reuse, UR4 ;  /* 0x0000000403be7c20 */ /* 0x040fe20008410000 */
[----:B------:R-:W-:Y:S01]  /*68e0*/  FADD.FTZ R0, -R3, R0 ;  /* 0x0000000003007221 */ /* 0x000fe20000010100 */
[--C-:B------:R-:W-:Y:S01]  /*68f0*/  FFMA.FTZ R187, R182, UR4, -R192.reuse ;  /* 0x00000004b6bb7c23 */ /* 0x100fe200080108c0 */
[--C-:B------:R-:W-:Y:S01]  /*6900*/  FFMA.FTZ R186, R178, UR4, -R192.reuse ;  /* 0x00000004b2ba7c23 */ /* 0x100fe200080108c0 */
[----:B------:R-:W1:Y:S01]  /*6910*/  MUFU.EX2 R2, R5 ;  /* 0x0000000500027308 */ /* 0x000e620000000800 */
[----:B------:R-:W-:Y:S01]  /*6920*/  FSEL R190, R190, RZ, P1 ;  /* 0x000000ffbebe7208 */ /* 0x000fe20000800000 */
[----:B------:R-:W-:Y:S01]  /*6930*/  FMUL.FTZ R6, R0, UR4 ;  /* 0x0000000400067c20 */ /* 0x000fe20008410000 */
[--C-:B------:R-:W-:Y:S01]  /*6940*/  FFMA.FTZ R193, R179, UR4, -R192.reuse ;  /* 0x00000004b3c17c23 */ /* 0x100fe200080108c0 */
[--C-:B------:R-:W-:Y:S01]  /*6950*/  FFMA.FTZ R196, R177, UR4, -R192.reuse ;  /* 0x00000004b1c47c23 */ /* 0x100fe200080108c0 */
[----:B------:R-:W-:Y:S01]  /*6960*/  FFMA.FTZ R200, R173, UR4, -R192 ;  /* 0x00000004adc87c23 */ /* 0x000fe200080108c0 */
[--C-:B------:R-:W-:Y:S01]  /*6970*/  FFMA.FTZ R189, R181, UR4, -R190.reuse ;  /* 0x00000004b5bd7c23 */ /* 0x100fe200080108be */
[--C-:B------:R-:W-:Y:S01]  /*6980*/  FFMA.FTZ R185, R183, UR4, -R190.reuse ;  /* 0x00000004b7b97c23 */ /* 0x100fe200080108be */
[--C-:B------:R-:W-:Y:S01]  /*6990*/  FFMA.FTZ R184, R10, UR4, -R190.reuse ;  /* 0x000000040ab87c23 */ /* 0x100fe200080108be */
[----:B------:R-:W-:Y:S01]  /*69a0*/  FFMA.FTZ R167, R9, UR4, -R190 ;  /* 0x0000000409a77c23 */ /* 0x000fe200080108be */
[----:B------:R-:W3:Y:S01]  /*69b0*/  MUFU.EX2 R0, R6 ;  /* 0x0000000600007308 */ /* 0x000ee20000000800 */
[----:B------:R-:W-:Y:S01]  /*69c0*/  LDSM.16.MT88.4 R172, [R236+0x14800] ;  /* 0x01480000ecac783b */ /* 0x000fe20000004200 */
[----:B------:R-:W-:Y:S01]  /*69d0*/  FFMA.FTZ R207, R207, UR4, -R192 ;  /* 0x00000004cfcf7c23 */ /* 0x000fe200080108c0 */
[--C-:B------:R-:W-:Y:S01]  /*69e0*/  FFMA.FTZ R202, R202, UR4, -R190.reuse ;  /* 0x00000004caca7c23 */ /* 0x100fe200080108be */
[----:B------:R-:W-:Y:S01]  /*69f0*/  FFMA.FTZ R209, R209, UR4, -R190 ;  /* 0x00000004d1d17c23 */ /* 0x000fe200080108be */
[----:B------:R-:W-:Y:S01]  /*6a00*/  FFMA.FTZ R215, R215, UR4, -R192 ;  /* 0x00000004d7d77c23 */ /* 0x000fe200080108c0 */
[--C-:B------:R-:W-:Y:S01]  /*6a10*/  FFMA.FTZ R211, R211, UR4, -R190.reuse ;  /* 0x00000004d3d37c23 */ /* 0x100fe200080108be */
[C---:B-1----:R-:W-:Y:S03]  /*6a20*/  FMUL.FTZ R4, R2.reuse, R160 ;  /* 0x000000a002047220 */ /* 0x042fe60000410000 */
[----:B------:R-:W-:Y:S01]  /*6a30*/  MUFU.EX2 R191, R191 ;  /* 0x000000bf00bf7308 */ /* 0x000fe20000000800 */
[C---:B------:R-:W-:Y:S01]  /*6a40*/  FMUL.FTZ R5, R2.reuse, R161 ;  /* 0x000000a102057220 */ /* 0x040fe20000410000 */
[C---:B------:R-:W-:Y:S01]  /*6a50*/  FMUL.FTZ R8, R2.reuse, R156 ;  /* 0x0000009c02087220 */ /* 0x040fe20000410000 */
[C---:B------:R-:W-:Y:S01]  /*6a60*/  FMUL.FTZ R9, R2.reuse, R157 ;  /* 0x0000009d02097220 */ /* 0x040fe20000410000 */
[C---:B------:R-:W-:Y:S01]  /*6a70*/  FMUL.FTZ R16, R2.reuse, R148 ;  /* 0x0000009402107220 */ /* 0x040fe20000410000 */
[C---:B------:R-:W-:Y:S01]  /*6a80*/  FMUL.FTZ R17, R2.reuse, R149 ;  /* 0x0000009502117220 */ /* 0x040fe20000410000 */
[C---:B------:R-:W-:Y:S01]  /*6a90*/  FMUL.FTZ R24, R2.reuse, R140 ;  /* 0x0000008c02187220 */ /* 0x040fe20000410000 */
[----:B------:R-:W-:Y:S03]  /*6aa0*/  FMUL.FTZ R25, R2, R141 ;  /* 0x0000008d02197220 */ /* 0x000fe60000410000 */
[----:B------:R-:W1:Y:S01]  /*6ab0*/  MUFU.EX2 R188, R188 ;  /* 0x000000bc00bc7308 */ /* 0x000e620000000800 */
[C---:B---3--:R-:W-:Y:S01]  /*6ac0*/  FMUL.FTZ R6, R0.reuse, R162 ;  /* 0x000000a200067220 */ /* 0x048fe20000410000 */
[C---:B------:R-:W-:Y:S01]  /*6ad0*/  FMUL.FTZ R7, R0.reuse, R163 ;  /* 0x000000a300077220 */ /* 0x040fe20000410000 */
[C---:B------:R-:W-:Y:S01]  /*6ae0*/  FMUL.FTZ R10, R0.reuse, R158 ;  /* 0x0000009e000a7220 */ /* 0x040fe20000410000 */
[C---:B------:R-:W-:Y:S01]  /*6af0*/  FMUL.FTZ R11, R0.reuse, R159 ;  /* 0x0000009f000b7220 */ /* 0x040fe20000410000 */
[C---:B------:R-:W-:Y:S01]  /*6b00*/  FMUL.FTZ R18, R0.reuse, R150 ;  /* 0x0000009600127220 */ /* 0x040fe20000410000 */
[C---:B------:R-:W-:Y:S01]  /*6b10*/  FMUL.FTZ R19, R0.reuse, R151 ;  /* 0x0000009700137220 */ /* 0x040fe20000410000 */
[----:B------:R-:W3:Y:S03]  /*6b20*/  LDSM.16.MT88.4 R156, [R232+0x10000] ;  /* 0x01000000e89c783b */ /* 0x000ee60000004200 */
[----:B------:R-:W-:Y:S01]  /*6b30*/  MUFU.EX2 R189, R189 ;  /* 0x000000bd00bd7308 */ /* 0x000fe20000000800 */
[C---:B------:R-:W-:Y:S01]  /*6b40*/  FMUL.FTZ R26, R0.reuse, R142 ;  /* 0x0000008e001a7220 */ /* 0x040fe20000410000 */
[----:B------:R-:W-:Y:S01]  /*6b50*/  FMUL.FTZ R27, R0, R143 ;  /* 0x0000008f001b7220 */ /* 0x000fe20000410000 */
[C---:B------:R-:W-:Y:S01]  /*6b60*/  FMUL.FTZ R32, R2.reuse, R132 ;  /* 0x0000008402207220 */ /* 0x040fe20000410000 */
[----:B------:R-:W-:Y:S01]  /*6b70*/  FMUL.FTZ R33, R2, R133 ;  /* 0x0000008502217220 */ /* 0x000fe20000410000 */
[C---:B------:R-:W-:Y:S01]  /*6b80*/  FMUL.FTZ R34, R0.reuse, R134 ;  /* 0x0000008600227220 */ /* 0x040fe20000410000 */
[----:B--2---:R-:W-:Y:S01]  /*6b90*/  FMUL.FTZ R35, R0, R135 ;  /* 0x0000008700237220 */ /* 0x004fe20000410000 */
[----:B------:R-:W2:Y:S03]  /*6ba0*/  LDSM.16.MT88.4 R148, [R236+0x12000] ;  /* 0x01200000ec94783b */ /* 0x000ea60000004200 */
[----:B------:R-:W4:Y:S01]  /*6bb0*/  MUFU.EX2 R185, R185 ;  /* 0x000000b900b97308 */ /* 0x000f220000000800 */
[----:B-1----:R-:W-:Y:S01]  /*6bc0*/  F2FP.F16.F32.PACK_AB R160, R188, R191 ;  /* 0x000000bfbca0723e */ /* 0x002fe200000000ff */
[C---:B------:R-:W-:Y:S01]  /*6bd0*/  FMUL.FTZ R36, R2.reuse, R36 ;  /* 0x0000002402247220 */ /* 0x040fe20000410000 */
[----:B------:R-:W-:Y:S01]  /*6be0*/  FMUL.FTZ R37, R2, R37 ;  /* 0x0000002502257220 */ /* 0x000fe20000410000 */
[C---:B------:R-:W-:Y:S01]  /*6bf0*/  FMUL.FTZ R38, R0.reuse, R38 ;  /* 0x0000002600267220 */ /* 0x040fe20000410000 */
[----:B------:R-:W-:Y:S01]  /*6c00*/  FMUL.FTZ R39, R0, R39 ;  /* 0x0000002700277220 */ /* 0x000fe20000410000 */
[C---:B------:R-:W-:Y:S01]  /*6c10*/  FMUL.FTZ R40, R2.reuse, R40 ;  /* 0x0000002802287220 */ /* 0x040fe20000410000 */
[----:B------:R-:W1:Y:S03]  /*6c20*/  LDSM.16.MT88.4 R140, [R234+0x12000] ;  /* 0x01200000ea8c783b */ /* 0x000e660000004200 */
[----:B------:R-:W-:Y:S01]  /*6c30*/  MUFU.EX2 R187, R187 ;  /* 0x000000bb00bb7308 */ /* 0x000fe20000000800 */
[----:B------:R-:W-:Y:S01]  /*6c40*/  FMUL.FTZ R41, R2, R41 ;  /* 0x0000002902297220 */ /* 0x000fe20000410000 */
[C---:B------:R-:W-:Y:S01]  /*6c50*/  FMUL.FTZ R42, R0.reuse, R42 ;  /* 0x0000002a002a7220 */ /* 0x040fe20000410000 */
[----:B------:R-:W-:Y:S01]  /*6c60*/  FMUL.FTZ R43, R0, R43 ;  /* 0x0000002b002b7220 */ /* 0x000fe20000410000 */
[C---:B------:R-:W-:Y:S01]  /*6c70*/  FMUL.FTZ R44, R2.reuse, R44 ;  /* 0x0000002c022c7220 */ /* 0x040fe20000410000 */
[----:B------:R-:W-:Y:S01]  /*6c80*/  FMUL.FTZ R45, R2, R45 ;  /* 0x0000002d022d7220 */ /* 0x000fe20000410000 */
[C---:B------:R-:W-:Y:S01]  /*6c90*/  FMUL.FTZ R46, R0.reuse, R46 ;  /* 0x0000002e002e7220 */ /* 0x040fe20000410000 */
[----:B------:R-:W5:Y:S03]  /*6ca0*/  LDSM.16.MT88.4 R132, [R233+0x12000] ;  /* 0x01200000e984783b */ /* 0x000f660000004200 */
[----:B------:R-:W3:Y:S01]  /*6cb0*/  MUFU.EX2 R186, R186 ;  /* 0x000000ba00ba7308 */ /* 0x000ee20000000800 */
[----:B----4-:R-:W-:Y:S01]  /*6cc0*/  F2FP.F16.F32.PACK_AB R161, R185, R189 ;  /* 0x000000bdb9a1723e */ /* 0x010fe200000000ff */
[----:B------:R-:W-:Y:S01]  /*6cd0*/  FMUL.FTZ R47, R0, R47 ;  /* 0x0000002f002f7220 */ /* 0x000fe20000410000 */
[C---:B------:R-:W-:Y:S01]  /*6ce0*/  FMUL.FTZ R48, R2.reuse, R48 ;  /* 0x0000003002307220 */ /* 0x040fe20000410000 */
[----:B------:R-:W-:Y:S01]  /*6cf0*/  FMUL.FTZ R49, R2, R49 ;  /* 0x0000003102317220 */ /* 0x000fe20000410000 */
[C---:B------:R-:W-:Y:S01]  /*6d00*/  FMUL.FTZ R50, R0.reuse, R50 ;  /* 0x0000003200327220 */ /* 0x040fe20000410000 */
[----:B------:R-:W-:Y:S01]  /*6d10*/  FMUL.FTZ R51, R0, R51 ;  /* 0x0000003300337220 */ /* 0x000fe20000410000 */
[----:B------:R-:W-:Y:S03]  /*6d20*/  LDSM.16.MT88.4 R176, [R234+0x14800] ;  /* 0x01480000eab0783b */ /* 0x000fe60000004200 */
[----:B------:R-:W-:Y:S01]  /*6d30*/  MUFU.EX2 R184, R184 ;  /* 0x000000b800b87308 */ /* 0x000fe20000000800 */
[C---:B------:R-:W-:Y:S01]  /*6d40*/  FMUL.FTZ R52, R2.reuse, R52 ;  /* 0x0000003402347220 */ /* 0x040fe20000410000 */
[----:B------:R-:W-:Y:S01]  /*6d50*/  FMUL.FTZ R53, R2, R53 ;  /* 0x0000003502357220 */ /* 0x000fe20000410000 */
[C---:B------:R-:W-:Y:S01]  /*6d60*/  FMUL.FTZ R54, R0.reuse, R54 ;  /* 0x0000003600367220 */ /* 0x040fe20000410000 */
[----:B------:R-:W-:Y:S01]  /*6d70*/  FMUL.FTZ R55, R0, R55 ;  /* 0x0000003700377220 */ /* 0x000fe20000410000 */
[C---:B------:R-:W-:Y:S01]  /*6d80*/  FMUL.FTZ R56, R2.reuse, R56 ;  /* 0x0000003802387220 */ /* 0x040fe20000410000 */
[----:B------:R-:W-:Y:S01]  /*6d90*/  FMUL.FTZ R57, R2, R57 ;  /* 0x0000003902397220 */ /* 0x000fe20000410000 */
[----:B------:R-:W-:Y:S03]  /*6da0*/  LDSM.16.MT88.4 R180, [R233+0x14800] ;  /* 0x01480000e9b4783b */ /* 0x000fe60000004200 */
[----:B------:R-:W4:Y:S01]  /*6db0*/  MUFU.EX2 R167, R167 ;  /* 0x000000a700a77308 */ /* 0x000f220000000800 */
        /* <DEDUP_REMOVED lines=17> */
[----:B------:R-:W-:Y:S01]  /*6ed0*/  FMUL.FTZ R73, R2, R73 ;  /* 0x0000004902497220 */ /* 0x000fe20000410000 */
[C---:B------:R-:W-:Y:S01]  /*6ee0*/  FMUL.FTZ R74, R0.reuse, R74 ;  /* 0x0000004a004a7220 */ /* 0x040fe20000410000 */
[----:B------:R-:W-:Y:S01]  /*6ef0*/  FMUL.FTZ R75, R0, R75 ;  /* 0x0000004b004b7220 */ /* 0x000fe20000410000 */
[C---:B------:R-:W-:Y:S01]  /*6f00*/  FMUL.FTZ R76, R2.reuse, R76 ;  /* 0x0000004c024c7220 */ /* 0x040fe20000410000 */
[----:B------:R-:W-:Y:S01]  /*6f10*/  FMUL.FTZ R77, R2, R77 ;  /* 0x0000004d024d7220 */ /* 0x000fe20000410000 */
[C---:B------:R-:W-:Y:S01]  /*6f20*/  FMUL.FTZ R78, R0.reuse, R78 ;  /* 0x0000004e004e7220 */ /* 0x040fe20000410000 */
[C---:B------:R-:W-:Y:S01]  /*6f30*/  HMMA.16816.F32 R4, R160.reuse, R12, R4 ;  /* 0x0000000ca004723c */ /* 0x040fe20000001804 */
[----:B------:R-:W-:Y:S04]  /*6f40*/  MUFU.EX2 R193, R193 ;  /* 0x000000c100c17308 */ /* 0x000fe80000000800 */
[----:B------:R-:W-:Y:S01]  /*6f50*/  FMUL.FTZ R79, R0, R79 ;  /* 0x0000004f004f7220 */ /* 0x000fe20000410000 */
[C---:B------:R-:W-:Y:S05]  /*6f60*/  HMMA.16816.F32 R8, R160.reuse, R14, R8 ;  /* 0x0000000ea008723c */ /* 0x040fea0000001808 */
[----:B------:R-:W3:Y:S01]  /*6f70*/  MUFU.EX2 R196, R196 ;  /* 0x000000c400c47308 */ /* 0x000ee20000000800 */
[C---:B------:R-:W-:Y:S01]  /*6f80*/  FMUL.FTZ R12, R2.reuse, R152 ;  /* 0x00000098020c7220 */ /* 0x040fe20000410000 */
[----:B------:R-:W-:Y:S01]  /*6f90*/  FMUL.FTZ R13, R2, R153 ;  /* 0x00000099020d7220 */ /* 0x000fe20000410000 */
[C---:B------:R-:W-:Y:S03]  /*6fa0*/  FMUL.FTZ R14, R0.reuse, R154 ;  /* 0x0000009a000e7220 */ /* 0x040fe60000410000 */
[----:B------:R-:W-:Y:S02]  /*6fb0*/  FMUL.FTZ R15, R0, R155 ;  /* 0x0000009b000f7220 */ /* 0x000fe40000410000 */
[----:B------:R-:W-:Y:S01]  /*6fc0*/  LDSM.16.MT88.4 R152, [R236+0x12800] ;  /* 0x01280000ec98783b */ /* 0x000fe20000004200 */
[C---:B------:R-:W-:Y:S01]  /*6fd0*/  FMUL.FTZ R80, R2.reuse, R80 ;  /* 0x0000005002507220 */ /* 0x040fe20000410000 */
[----:B------:R-:W-:Y:S01]  /*6fe0*/  FMUL.FTZ R81, R2, R81 ;  /* 0x0000005102517220 */ /* 0x000fe20000410000 */
[C---:B------:R-:W-:Y:S01]  /*6ff0*/  FMUL.FTZ R82, R0.reuse, R82 ;  /* 0x0000005200527220 */ /* 0x040fe20000410000 */
[----:B------:R-:W-:Y:S01]  /*7000*/  FMUL.FTZ R83, R0, R83 ;  /* 0x0000005300537220 */ /* 0x000fe20000410000 */
[C---:B------:R-:W-:Y:S01]  /*7010*/  HMMA.16816.F32 R12, R160.reuse, R20, R12 ;  /* 0x00000014a00c723c */ /* 0x040fe2000000180c */
[----:B------:R-:W-:Y:S02]  /*7020*/  MUFU.EX2 R200, R200 ;  /* 0x000000c800c87308 */ /* 0x000fe40000000800 */
[C---:B------:R-:W-:Y:S01]  /*7030*/  FMUL.FTZ R84, R2.reuse, R84 ;  /* 0x0000005402547220 */ /* 0x040fe20000410000 */
[----:B------:R-:W-:Y:S01]  /*7040*/  FMUL.FTZ R85, R2, R85 ;  /* 0x0000005502557220 */ /* 0x000fe20000410000 */
[----:B------:R-:W-:Y:S01]  /*7050*/  FMUL.FTZ R86, R0, R86 ;  /* 0x0000005600567220 */ /* 0x000fe20000410000 */
[C---:B------:R-:W-:Y:S05]  /*7060*/  HMMA.16816.F32 R16, R160.reuse, R22, R16 ;  /* 0x00000016a010723c */ /* 0x040fea0000001810 */
[----:B------:R-:W-:Y:S01]  /*7070*/  MUFU.EX2 R207, R207 ;  /* 0x000000cf00cf7308 */ /* 0x000fe20000000800 */
[C---:B------:R-:W-:Y:S01]  /*7080*/  FMUL.FTZ R21, R2.reuse, R145 ;  /* 0x0000009102157220 */ /* 0x040fe20000410000 */
[----:B------:R-:W-:Y:S01]  /*7090*/  FMUL.FTZ R20, R2, R144 ;  /* 0x0000009002147220 */ /* 0x000fe20000410000 */
[C---:B------:R-:W-:Y:S03]  /*70a0*/  FMUL.FTZ R22, R0.reuse, R146 ;  /* 0x0000009200167220 */ /* 0x040fe60000410000 */
[C---:B------:R-:W-:Y:S01]  /*70b0*/  FMUL.FTZ R23, R0.reuse, R147 ;  /* 0x0000009300177220 */ /* 0x040fe20000410000 */
[--C-:B------:R-:W-:Y:S01]  /*70c0*/  FFMA.FTZ R144, R205, UR4, -R190.reuse ;  /* 0x00000004cd907c23 */ /* 0x100fe200080108be */
[----:B------:R-:W-:Y:S01]  /*70d0*/  FMUL.FTZ R87, R0, R87 ;  /* 0x0000005700577220 */ /* 0x000fe20000410000 */
[C---:B------:R-:W-:Y:S01]  /*70e0*/  FMUL.FTZ R88, R2.reuse, R88 ;  /* 0x0000005802587220 */ /* 0x040fe20000410000 */
[----:B------:R-:W-:Y:S03]  /*70f0*/  FMUL.FTZ R89, R2, R89 ;  /* 0x0000005902597220 */ /* 0x000fe60000410000 */
[C---:B------:R-:W-:Y:S01]  /*7100*/  HMMA.16816.F32 R20, R160.reuse, R28, R20 ;  /* 0x0000001ca014723c */ /* 0x040fe20000001814 */
[----:B------:R-:W-:Y:S02]  /*7110*/  MUFU.EX2 R202, R202 ;  /* 0x000000ca00ca7308 */ /* 0x000fe40000000800 */
[C---:B------:R-:W-:Y:S01]  /*7120*/  FMUL.FTZ R90, R0.reuse, R90 ;  /* 0x0000005a005a7220 */ /* 0x040fe20000410000 */
[----:B------:R-:W-:Y:S01]  /*7130*/  FMUL.FTZ R91, R0, R91 ;  /* 0x0000005b005b7220 */ /* 0x000fe20000410000 */
[C---:B------:R-:W-:Y:S01]  /*7140*/  FMUL.FTZ R92, R2.reuse, R92 ;  /* 0x0000005c025c7220 */ /* 0x040fe20000410000 */
[C---:B------:R-:W-:Y:S05]  /*7150*/  HMMA.16816.F32 R24, R160.reuse, R30, R24 ;  /* 0x0000001ea018723c */ /* 0x040fea0000001818 */
[----:B------:R-:W-:Y:S01]  /*7160*/  MUFU.EX2 R209, R209 ;  /* 0x000000d100d17308 */ /* 0x000fe20000000800 */
[C---:B------:R-:W-:Y:S01]  /*7170*/  FMUL.FTZ R28, R2.reuse, R136 ;  /* 0x00000088021c7220 */ /* 0x040fe20000410000 */
[----:B------:R-:W-:Y:S01]  /*7180*/  FMUL.FTZ R29, R2, R137 ;  /* 0x00000089021d7220 */ /* 0x000fe20000410000 */
[C---:B------:R-:W-:Y:S03]  /*7190*/  FMUL.FTZ R30, R0.reuse, R138 ;  /* 0x0000008a001e7220 */ /* 0x040fe60000410000 */
[----:B------:R-:W-:Y:S02]  /*71a0*/  FMUL.FTZ R31, R0, R139 ;  /* 0x0000008b001f7220 */ /* 0x000fe40000410000 */
[----:B------:R-:W4:Y:S01]  /*71b0*/  LDSM.16.MT88.4 R136, [R232+0x12000] ;  /* 0x01200000e888783b */ /* 0x000f220000004200 */
[----:B------:R-:W-:Y:S01]  /*71c0*/  FMUL.FTZ R93, R2, R93 ;  /* 0x0000005d025d7220 */ /* 0x000fe20000410000 */
[C---:B------:R-:W-:Y:S01]  /*71d0*/  FMUL.FTZ R94, R0.reuse, R94 ;  /* 0x0000005e005e7220 */ /* 0x040fe20000410000 */
[----:B------:R-:W-:Y:S01]  /*71e0*/  FMUL.FTZ R95, R0, R95 ;  /* 0x0000005f005f7220 */ /* 0x000fe20000410000 */
[C---:B------:R-:W-:Y:S01]  /*71f0*/  FMUL.FTZ R96, R2.reuse, R96 ;  /* 0x0000006002607220 */ /* 0x040fe20000410000 */
[C---:B------:R-:W-:Y:S01]  /*7200*/  HMMA.16816.F32 R28, R160.reuse, R156, R28 ;  /* 0x0000009ca01c723c */ /* 0x040fe2000000181c */
[----:B------:R-:W-:Y:S02]  /*7210*/  MUFU.EX2 R215, R215 ;  /* 0x000000d700d77308 */ /* 0x000fe40000000800 */
[----:B------:R-:W-:Y:S01]  /*7220*/  FMUL.FTZ R97, R2, R97 ;  /* 0x0000006102617220 */ /* 0x000fe20000410000 */
[C---:B------:R-:W-:Y:S01]  /*7230*/  FMUL.FTZ R98, R0.reuse, R98 ;  /* 0x0000006200627220 */ /* 0x040fe20000410000 */
[----:B------:R-:W-:Y:S01]  /*7240*/  FMUL.FTZ R99, R0, R99 ;  /* 0x0000006300637220 */ /* 0x000fe20000410000 */
[C---:B------:R-:W-:Y:S01]  /*7250*/  HMMA.16816.F32 R32, R160.reuse, R158, R32 ;  /* 0x0000009ea020723c */ /* 0x040fe20000001820 */
[----:B------:R-:W-:Y:S04]  /*7260*/  LDSM.16.MT88.4 R156, [R234+0x12800] ;  /* 0x01280000ea9c783b */ /* 0x000fe80000004200 */
[----:B------:R-:W-:Y:S01]  /*7270*/  MUFU.EX2 R211, R211 ;  /* 0x000000d300d37308 */ /* 0x000fe20000000800 */
[C---:B------:R-:W-:Y:S01]  /*7280*/  FMUL.FTZ R100, R2.reuse, R100 ;  /* 0x0000006402647220 */ /* 0x040fe20000410000 */
[C---:B--2---:R-:W-:Y:S04]  /*7290*/  HMMA.16816.F32 R36, R160.reuse, R148, R36 ;  /* 0x00000094a024723c */ /* 0x044fe80000001824 */
[----:B------:R-:W-:Y:S02]  /*72a0*/  FMUL.FTZ R101, R2, R101 ;  /* 0x0000006502657220 */ /* 0x000fe40000410000 */
[C---:B------:R-:W-:Y:S01]  /*72b0*/  HMMA.16816.F32 R40, R160.reuse, R150, R40 ;  /* 0x00000096a028723c */ /* 0x040fe20000001828 */
[----:B------:R-:W-:Y:S04]  /*72c0*/  LDSM.16.MT88.4 R148, [R232+0x10800] ;  /* 0x01080000e894783b */ /* 0x000fe80000004200 */
[C---:B------:R-:W-:Y:S01]  /*72d0*/  FMUL.FTZ R102, R0.reuse, R102 ;  /* 0x0000006600667220 */ /* 0x040fe20000410000 */
[C---:B-1----:R-:W-:Y:S05]  /*72e0*/  HMMA.16816.F32 R44, R160.reuse, R140, R44 ;  /* 0x0000008ca02c723c */ /* 0x042fea000000182c */
[----:B------:R-:W-:Y:S01]  /*72f0*/  FMUL.FTZ R103, R0, R103 ;  /* 0x0000006700677220 */ /* 0x000fe20000410000 */
[C---:B------:R-:W-:Y:S01]  /*7300*/  HMMA.16816.F32 R48, R160.reuse, R142, R48 ;  /* 0x0000008ea030723c */ /* 0x040fe20000001830 */
[----:B------:R-:W1:Y:S04]  /*7310*/  LDSM.16.MT88.4 R140, [R236+0x14000] ;  /* 0x01400000ec8c783b */ /* 0x000e680000004200 */
[C---:B------:R-:W-:Y:S01]  /*7320*/  FMUL.FTZ R104, R2.reuse, R104 ;  /* 0x0000006802687220 */ /* 0x040fe20000410000 */
[C---:B-----5:R-:W-:Y:S05]  /*7330*/  HMMA.16816.F32 R52, R160.reuse, R132, R52 ;  /* 0x00000084a034723c */ /* 0x060fea0000001834 */
[----:B------:R-:W-:Y:S01]  /*7340*/  FMUL.FTZ R105, R2, R105 ;  /* 0x0000006902697220 */ /* 0x000fe20000410000 */
[C---:B------:R-:W-:Y:S01]  /*7350*/  HMMA.16816.F32 R56, R160.reuse, R134, R56 ;  /* 0x00000086a038723c */ /* 0x040fe20000001838 */
[----:B------:R-:W2:Y:S04]  /*7360*/  LDSM.16.MT88.4 R132, [R234+0x14000] ;  /* 0x01400000ea84783b */ /* 0x000ea80000004200 */
[C---:B------:R-:W-:Y:S01]  /*7370*/  FMUL.FTZ R106, R0.reuse, R106 ;  /* 0x0000006a006a7220 */ /* 0x040fe20000410000 */
[C---:B----4-:R-:W-:Y:S05]  /*7380*/  HMMA.16816.F32 R60, R160.reuse, R136, R60 ;  /* 0x00000088a03c723c */ /* 0x050fea000000183c */
[----:B------:R-:W-:Y:S01]  /*7390*/  FMUL.FTZ R107, R0, R107 ;  /* 0x0000006b006b7220 */ /* 0x000fe20000410000 */
[C---:B------:R-:W-:Y:S01]  /*73a0*/  HMMA.16816.F32 R64, R160.reuse, R138, R64 ;  /* 0x0000008aa040723c */ /* 0x040fe20000001840 */
[----:B------:R-:W4:Y:S04]  /*73b0*/  LDSM.16.MT88.4 R136, [R233+0x14000] ;  /* 0x01400000e988783b */ /* 0x000f280000004200 */
        /* <DEDUP_REMOVED lines=8> */
[----:B------:R-:W-:Y:S01]  /*7440*/  FFMA.FTZ R205, R198, UR4, -R190 ;  /* 0x00000004c6cd7c23 */ /* 0x000fe200080108be */
[C---:B------:R-:W-:Y:S01]  /*7450*/  FMUL.FTZ R116, R2.reuse, R116 ;  /* 0x0000007402747220 */ /* 0x040fe20000410000 */
[C---:B-1----:R-:W-:Y:S01]  /*7460*/  HMMA.16816.F32 R68, R160.reuse, R140, R68 ;  /* 0x0000008ca044723c */ /* 0x042fe20000001844 */
[----:B------:R1:W-:Y:S02]  /*7470*/  MUFU.EX2 R198, R144 ;  /* 0x0000009000c67308 */ /* 0x0003e40000000800 */
[----:B------:R-:W-:Y:S01]  /*7480*/  FMUL.FTZ R117, R2, R117 ;  /* 0x0000007502757220 */ /* 0x000fe20000410000 */
[C---:B------:R-:W-:Y:S01]  /*7490*/  FMUL.FTZ R118, R0.reuse, R118 ;  /* 0x0000007600767220 */ /* 0x040fe20000410000 */
[----:B------:R-:W-:Y:S01]  /*74a0*/  FMUL.FTZ R119, R0, R119 ;  /* 0x0000007700777220 */ /* 0x000fe20000410000 */
[C---:B------:R-:W-:Y:S01]  /*74b0*/  HMMA.16816.F32 R72, R160.reuse, R142, R72 ;  /* 0x0000008ea048723c */ /* 0x040fe20000001848 */
[----:B------:R-:W5:Y:S04]  /*74c0*/  LDSM.16.MT88.4 R140, [R232+0x14000] ;  /* 0x01400000e88c783b */ /* 0x000f680000004200 */
[----:B------:R-:W3:Y:S01]  /*74d0*/  MUFU.EX2 R205, R205 ;  /* 0x000000cd00cd7308 */ /* 0x000ee20000000800 */
[C---:B------:R-:W-:Y:S01]  /*74e0*/  FMUL.FTZ R120, R2.reuse, R120 ;  /* 0x0000007802787220 */ /* 0x040fe20000410000 */
[C---:B--2---:R-:W-:Y:S04]  /*74f0*/  HMMA.16816.F32 R76, R160.reuse, R132, R76 ;  /* 0x00000084a04c723c */ /* 0x044fe8000000184c */
[----:B------:R-:W-:Y:S02]  /*7500*/  FMUL.FTZ R121, R2, R121 ;  /* 0x0000007902797220 */ /* 0x000fe40000410000 */
[C---:B------:R-:W-:Y:S01]  /*7510*/  HMMA.16816.F32 R80, R160.reuse, R134, R80 ;  /* 0x00000086a050723c */ /* 0x040fe20000001850 */
[----:B------:R-:W2:Y:S04]  /*7520*/  LDSM.16.MT88.4 R132, [R236+0x16000] ;  /* 0x01600000ec84783b */ /* 0x000ea80000004200 */
[C---:B------:R-:W-:Y:S01]  /*7530*/  FMUL.FTZ R122, R0.reuse, R122 ;  /* 0x0000007a007a7220 */ /* 0x040fe20000410000 */
[C---:B----4-:R-:W-:Y:S03]  /*7540*/  HMMA.16816.F32 R84, R160.reuse, R136, R84 ;  /* 0x00000088a054723c */ /* 0x050fe60000001854 */
[----:B-1----:R-:W-:Y:S02]  /*7550*/  LDSM.16.MT88.4 R144, [R234+0x10800] ;  /* 0x01080000ea90783b */ /* 0x002fe40000004200 */
[----:B------:R-:W-:Y:S01]  /*7560*/  FMUL.FTZ R123, R0, R123 ;  /* 0x0000007b007b7220 */ /* 0x000fe20000410000 */
[C---:B------:R-:W-:Y:S05]  /*7570*/  HMMA.16816.F32 R88, R160.reuse, R138, R88 ;  /* 0x0000008aa058723c */ /* 0x040fea0000001858 */
[----:B------:R-:W1:Y:S01]  /*7580*/  LDSM.16.MT88.4 R136, [R234+0x16000] ;  /* 0x01600000ea88783b */ /* 0x000e620000004200 */
        /* <DEDUP_REMOVED lines=8> */
[--C-:B------:R-:W-:Y:S01]  /*7610*/  FFMA.FTZ R201, R201, UR4, -R192.reuse ;  /* 0x00000004c9c97c23 */ /* 0x100fe200080108c0 */
[C---:B-----5:R-:W-:Y:S03]  /*7620*/  HMMA.16816.F32 R92, R160.reuse, R140, R92 ;  /* 0x0000008ca05c723c */ /* 0x060fe6000000185c */
[----:B------:R-:W-:Y:S01]  /*7630*/  FFMA.FTZ R195, R195, UR4, -R192 ;  /* 0x00000004c3c37c23 */ /* 0x000fe200080108c0 */
[--C-:B------:R-:W-:Y:S01]  /*7640*/  FFMA.FTZ R199, R199, UR4, -R190.reuse ;  /* 0x00000004c7c77c23 */ /* 0x100fe200080108be */
[----:B------:R-:W-:Y:S01]  /*7650*/  MUFU.EX2 R201, R201 ;  /* 0x000000c900c97308 */ /* 0x000fe20000000800 */
[C---:B------:R-:W-:Y:S01]  /*7660*/  HMMA.16816.F32 R96, R160.reuse, R142, R96 ;  /* 0x0000008ea060723c */ /* 0x040fe20000001860 */
[----:B------:R-:W4:Y:S04]  /*7670*/  LDSM.16.MT88.4 R140, [R233+0x16000] ;  /* 0x01600000e98c783b */ /* 0x000f280000004200 */
[----:B------:R-:W-:Y:S01]  /*7680*/  FFMA.FTZ R166, R166, UR4, -R190 ;  /* 0x00000004a6a67c23 */ /* 0x000fe200080108be */
[C---:B--2---:R-:W-:Y:S03]  /*7690*/  HMMA.16816.F32 R100, R160.reuse, R132, R100 ;  /* 0x00000084a064723c */ /* 0x044fe60000001864 */
[----:B------:R-:W-:Y:S02]  /*76a0*/  MUFU.EX2 R199, R199 ;  /* 0x000000c700c77308 */ /* 0x000fe40000000800 */
[----:B------:R-:W-:Y:S01]  /*76b0*/  FFMA.FTZ R191, R2, R252, R191 ;  /* 0x000000fc02bf7223 */ /* 0x000fe200000100bf */
[C---:B------:R-:W-:Y:S01]  /*76c0*/  HMMA.16816.F32 R104, R160.reuse, R134, R104 ;  /* 0x00000086a068723c */ /* 0x040fe20000001868 */
[----:B------:R-:W2:Y:S06]  /*76d0*/  LDSM.16.MT88.4 R132, [R232+0x16000] ;  /* 0x01600000e884783b */ /* 0x000eac0000004200 */
[----:B------:R-:W-:Y:S01]  /*76e0*/  MUFU.EX2 R195, R195 ;  /* 0x000000c300c37308 */ /* 0x000fe20000000800 */
[----:B------:R-:W-:Y:S03]  /*76f0*/  FFMA.FTZ R189, R0, R245, R189 ;  /* 0x000000f500bd7223 */ /* 0x000fe600000100bd */
[----:B------:R-:W-:Y:S01]  /*7700*/  MOV R0, R3 ;  /* 0x0000000300007202 */ /* 0x000fe20000000f00 */
[----:B------:R-:W-:Y:S01]  /*7710*/  FADD.FTZ R188, R188, R191 ;  /* 0x000000bfbcbc7221 */ /* 0x000fe20000010000 */
[C---:B-1----:R-:W-:Y:S04]  /*7720*/  HMMA.16816.F32 R108, R160.reuse, R136, R108 ;  /* 0x00000088a06c723c */ /* 0x042fe8000000186c */
[----:B------:R-:W-:Y:S01]  /*7730*/  MUFU.EX2 R166, R166 ;  /* 0x000000a600a67308 */ /* 0x000fe20000000800 */
[----:B------:R-:W-:Y:S01]  /*7740*/  FADD.FTZ R189, R185, R189 ;  /* 0x000000bdb9bd7221 */ /* 0x000fe20000010000 */
[----:B------:R-:W-:Y:S01]  /*7750*/  FADD.FTZ R187, R187, R188 ;  /* 0x000000bcbbbb7221 */ /* 0x000fe20000010000 */
[C---:B------:R-:W-:Y:S01]  /*7760*/  HMMA.16816.F32 R112, R160.reuse, R138, R112 ;  /* 0x0000008aa070723c */ /* 0x040fe20000001870 */
[----:B------:R-:W1:Y:S03]  /*7770*/  LDSM.16.MT88.4 R136, [R236+0x10800] ;  /* 0x01080000ec88783b */ /* 0x000e660000004200 */
[----:B------:R-:W-:Y:S01]  /*7780*/  FADD.FTZ R184, R184, R189 ;  /* 0x000000bdb8b87221 */ /* 0x000fe20000010000 */
[----:B------:R-:W-:Y:S03]  /*7790*/  FADD.FTZ R186, R186, R187 ;  /* 0x000000bbbaba7221 */ /* 0x000fe60000010000 */
[----:B------:R-:W-:Y:S01]  /*77a0*/  FADD.FTZ R167, R167, R184 ;  /* 0x000000b8a7a77221 */ /* 0x000fe20000010000 */
[C---:B----4-:R-:W-:Y:S06]  /*77b0*/  HMMA.16816.F32 R116, R160.reuse, R140, R116 ;  /* 0x0000008ca074723c */ /* 0x050fec0000001874 */
[C---:B------:R-:W-:Y:S01]  /*77c0*/  HMMA.16816.F32 R120, R160.reuse, R142, R120 ;  /* 0x0000008ea078723c */ /* 0x040fe20000001878 */
[----:B------:R-:W4:Y:S05]  /*77d0*/  LDSM.16.MT88.4 R140, [R233+0x10800] ;  /* 0x01080000e98c783b */ /* 0x000f2a0000004200 */
[C---:B--2---:R-:W-:Y:S06]  /*77e0*/  HMMA.16816.F32 R124, R160.reuse, R132, R124 ;  /* 0x00000084a07c723c */ /* 0x044fec000000187c */
[----:B------:R-:W-:Y:S01]  /*77f0*/  HMMA.16816.F32 R128, R160, R134, R128 ;  /* 0x00000086a080723c */ /* 0x000fe20000001880 */
[----:B------:R-:W2:Y:S04]  /*7800*/  LDSM.16.MT88.4 R160, [R232+0x12800] ;  /* 0x01280000e8a0783b */ /* 0x000ea80000004200 */
[----:B---3--:R-:W-:Y:S01]  /*7810*/  F2FP.F16.F32.PACK_AB R132, R196, R193 ;  /* 0x000000c1c484723e */ /* 0x008fe200000000ff */
[----:B------:R-:W-:Y:S01]  /*7820*/  FADD.FTZ R193, R193, R186 ;  /* 0x000000bac1c17221 */ /* 0x000fe20000010000 */
[----:B------:R-:W-:Y:S01]  /*7830*/  F2FP.F16.F32.PACK_AB R133, R205, R198 ;  /* 0x000000c6cd85723e */ /* 0x000fe200000000ff */
[----:B------:R-:W-:Y:S03]  /*7840*/  FADD.FTZ R198, R198, R167 ;  /* 0x000000a7c6c67221 */ /* 0x000fe60000010000 */
[----:B------:R-:W-:Y:S01]  /*7850*/  F2FP.F16.F32.PACK_AB R134, R207, R200 ;  /* 0x000000c8cf86723e */ /* 0x000fe200000000ff */
[----:B------:R-:W-:Y:S01]  /*7860*/  FADD.FTZ R193, R196, R193 ;  /* 0x000000c1c4c17221 */ /* 0x000fe20000010000 */
[----:B------:R-:W-:Y:S01]  /*7870*/  F2FP.F16.F32.PACK_AB R135, R209, R202 ;  /* 0x000000cad187723e */ /* 0x000fe200000000ff */
[----:B------:R-:W-:Y:S01]  /*7880*/  FADD.FTZ R205, R205, R198 ;  /* 0x000000c6cdcd7221 */ /* 0x000fe20000010000 */
[----:B------:R-:W-:Y:S01]  /*7890*/  MOV R167, R164 ;  /* 0x000000a400a77202 */ /* 0x000fe20000000f00 */
[----:B------:R-:W-:Y:S02]  /*78a0*/  FADD.FTZ R200, R200, R193 ;  /* 0x000000c1c8c87221 */ /* 0x000fe40000010000 */
[----:B------:R-:W-:Y:S02]  /*78b0*/  FADD.FTZ R202, R202, R205 ;  /* 0x000000cdcaca7221 */ /* 0x000fe40000010000 */
[C---:B-1----:R-:W-:Y:S05]  /*78c0*/  HMMA.16816.F32 R4, R132.reuse, R136, R4 ;  /* 0x000000888404723c */ /* 0x042fea0000001804 */
[----:B------:R-:W-:Y:S01]  /*78d0*/  FADD.FTZ R207, R207, R200 ;  /* 0x000000c8cfcf7221 */ /* 0x000fe20000010000 */
[C---:B------:R-:W-:Y:S01]  /*78e0*/  HMMA.16816.F32 R8, R132.reuse, R138, R8 ;  /* 0x0000008a8408723c */ /* 0x040fe20000001808 */
[----:B------:R-:W1:Y:S04]  /*78f0*/  LDSM.16.MT88.4 R136, [R232+0x14800] ;  /* 0x01480000e888783b */ /* 0x000e680000004200 */
[----:B------:R-:W-:Y:S01]  /*7900*/  FADD.FTZ R209, R209, R202 ;  /* 0x000000cad1d17221 */ /* 0x000fe20000010000 */
[C---:B------:R-:W-:Y:S06]  /*7910*/  HMMA.16816.F32 R12, R132.reuse, R144, R12 ;  /* 0x00000090840c723c */ /* 0x040fec000000180c */
[C---:B------:R-:W-:Y:S01]  /*7920*/  HMMA.16816.F32 R16, R132.reuse, R146, R16 ;  /* 0x000000928410723c */ /* 0x040fe20000001810 */
[----:B------:R-:W-:Y:S05]  /*7930*/  LDSM.16.MT88.4 R144, [R234+0x16800] ;  /* 0x01680000ea90783b */ /* 0x000fea0000004200 */
[C---:B----4-:R-:W-:Y:S06]  /*7940*/  HMMA.16816.F32 R20, R132.reuse, R140, R20 ;  /* 0x0000008c8414723c */ /* 0x050fec0000001814 */
[C---:B------:R-:W-:Y:S01]  /*7950*/  HMMA.16816.F32 R24, R132.reuse, R142, R24 ;  /* 0x0000008e8418723c */ /* 0x040fe20000001818 */
[----:B------:R-:W3:Y:S05]  /*7960*/  LDSM.16.MT88.4 R140, [R236+0x16800] ;  /* 0x01680000ec8c783b */ /* 0x000eea0000004200 */
        /* <DEDUP_REMOVED lines=22> */
[C---:B------:R-:W-:Y:S05]  /*7ad0*/  HMMA.16816.F32 R88, R132.reuse, R182, R88 ;  /* 0x000000b68458723c */ /* 0x040fea0000001858 */
[--C-:B------:R-:W-:Y:S01]  /*7ae0*/  FFMA.FTZ R181, R204, UR4, -R192.reuse ;  /* 0x00000004ccb57c23 */ /* 0x100fe200080108c0 */
[C---:B-1----:R-:W-:Y:S05]  /*7af0*/  HMMA.16816.F32 R92, R132.reuse, R136, R92 ;  /* 0x00000088845c723c */ /* 0x042fea000000185c */
[----:B------:R-:W-:Y:S01]  /*7b00*/  MUFU.EX2 R181, R181 ;  /* 0x000000b500b57308 */ /* 0x000fe20000000800 */
[C---:B------:R-:W-:Y:S01]  /*7b10*/  HMMA.16816.F32 R96, R132.reuse, R138, R96 ;  /* 0x0000008a8460723c */ /* 0x040fe20000001860 */
[----:B------:R-:W1:Y:S04]  /*7b20*/  LDSM.16.MT88.4 R136, [R232+0x16800] ;  /* 0x01680000e888783b */ /* 0x000e680000004200 */
[--C-:B------:R-:W-:Y:S01]  /*7b30*/  FFMA.FTZ R204, R206, UR4, -R192.reuse ;  /* 0x00000004cecc7c23 */ /* 0x100fe200080108c0 */
[C---:B---3--:R-:W-:Y:S05]  /*7b40*/  HMMA.16816.F32 R100, R132.reuse, R140, R100 ;  /* 0x0000008c8464723c */ /* 0x048fea0000001864 */
[----:B------:R-:W-:Y:S01]  /*7b50*/  MUFU.EX2 R204, R204 ;  /* 0x000000cc00cc7308 */ /* 0x000fe20000000800 */
[C---:B------:R-:W-:Y:S05]  /*7b60*/  HMMA.16816.F32 R104, R132.reuse, R142, R104 ;  /* 0x0000008e8468723c */ /* 0x040fea0000001868 */
[----:B------:R-:W-:Y:S01]  /*7b70*/  FFMA.FTZ R180, R208, UR4, -R192 ;  /* 0x00000004d0b47c23 */ /* 0x000fe200080108c0 */
[C---:B------:R-:W-:Y:S05]  /*7b80*/  HMMA.16816.F32 R108, R132.reuse, R144, R108 ;  /* 0x00000090846c723c */ /* 0x040fea000000186c */
[----:B------:R-:W2:Y:S01]  /*7b90*/  MUFU.EX2 R180, R180 ;  /* 0x000000b400b47308 */ /* 0x000ea20000000800 */
[C---:B------:R-:W-:Y:S01]  /*7ba0*/  HMMA.16816.F32 R112, R132.reuse, R146, R112 ;  /* 0x000000928470723c */ /* 0x040fe20000001870 */
[----:B------:R-:W3:Y:S04]  /*7bb0*/  LDSM.16.MT88.4 R144, [R234+0x11000] ;  /* 0x01100000ea90783b */ /* 0x000ee80000004200 */
[--C-:B------:R-:W-:Y:S01]  /*7bc0*/  FFMA.FTZ R182, R214, UR4, -R190.reuse ;  /* 0x00000004d6b67c23 */ /* 0x100fe200080108be */
[C---:B----4-:R-:W-:Y:S05]  /*7bd0*/  HMMA.16816.F32 R116, R132.reuse, R148, R116 ;  /* 0x000000948474723c */ /* 0x050fea0000001874 */
[--C-:B------:R-:W-:Y:S01]  /*7be0*/  FFMA.FTZ R183, R210, UR4, -R190.reuse ;  /* 0x00000004d2b77c23 */ /* 0x100fe200080108be */
[C---:B------:R-:W-:Y:S01]  /*7bf0*/  HMMA.16816.F32 R120, R132.reuse, R150, R120 ;  /* 0x000000968478723c */ /* 0x040fe20000001878 */
[----:B------:R-:W-:Y:S01]  /*7c00*/  MUFU.EX2 R182, R182 ;  /* 0x000000b600b67308 */ /* 0x000fe20000000800 */
[----:B------:R-:W4:Y:S03]  /*7c10*/  LDSM.16.MT88.4 R148, [R236+0x13000] ;  /* 0x01300000ec94783b */ /* 0x000f260000004200 */
[----:B------:R-:W-:Y:S01]  /*7c20*/  FFMA.FTZ R206, R213, UR4, -R190 ;  /* 0x00000004d5ce7c23 */ /* 0x000fe200080108be */
[C---:B-1----:R-:W-:Y:S05]  /*7c30*/  HMMA.16816.F32 R124, R132.reuse, R136, R124 ;  /* 0x00000088847c723c */ /* 0x042fea000000187c */
[----:B------:R-:W1:Y:S01]  /*7c40*/  MUFU.EX2 R183, R183 ;  /* 0x000000b700b77308 */ /* 0x000e620000000800 */
[----:B--2---:R-:W-:Y:S01]  /*7c50*/  F2FP.F16.F32.PACK_AB R140, R181, R180 ;  /* 0x000000b4b58c723e */ /* 0x004fe200000000ff */
[----:B------:R-:W-:Y:S01]  /*7c60*/  HMMA.16816.F32 R128, R132, R138, R128 ;  /* 0x0000008a8480723c */ /* 0x000fe20000001880 */
[----:B------:R-:W2:Y:S07]  /*7c70*/  LDSM.16.MT88.4 R132, [R236+0x15000] ;  /* 0x01500000ec84783b */ /* 0x000eae0000004200 */
[----:B------:R-:W5:Y:S03]  /*7c80*/  MUFU.EX2 R206, R206 ;  /* 0x000000ce00ce7308 */ /* 0x000f660000000800 */
[----:B------:R-:W-:Y:S01]  /*7c90*/  F2FP.F16.F32.PACK_AB R142, R215, R204 ;  /* 0x000000ccd78e723e */ /* 0x000fe200000000ff */
[----:B------:R-:W-:Y:S01]  /*7ca0*/  FFMA.FTZ R208, R203, UR4, -R192 ;  /* 0x00000004cbd07c23 */ /* 0x000fe200080108c0 */
[----:B------:R-:W-:Y:S01]  /*7cb0*/  FFMA.FTZ R210, R197, UR4, -R190 ;  /* 0x00000004c5d27c23 */ /* 0x000fe200080108be */
[----:B------:R-:W2:Y:S01]  /*7cc0*/  LDSM.16.MT88.4 R136, [R234+0x15000] ;  /* 0x01500000ea88783b */ /* 0x000ea20000004200 */
[----:B------:R-:W-:Y:S01]  /*7cd0*/  FFMA.FTZ R192, R194, UR4, -R192 ;  /* 0x00000004c2c07c23 */ /* 0x000fe200080108c0 */
[----:B------:R-:W-:Y:S02]  /*7ce0*/  FFMA.FTZ R190, R165, UR4, -R190 ;  /* 0x00000004a5be7c23 */ /* 0x000fe400080108be */
[----:B------:R-:W2:Y:S01]  /*7cf0*/  MUFU.EX2 R208, R208 ;  /* 0x000000d000d07308 */ /* 0x000ea20000000800 */
[----:B-1----:R-:W-:Y:S01]  /*7d00*/  F2FP.F16.F32.PACK_AB R141, R183, R182 ;  /* 0x000000b6b78d723e */ /* 0x002fe200000000ff */
[----:B------:R-:W-:Y:S01]  /*7d10*/  FADD.FTZ R180, R180, R207 ;  /* 0x000000cfb4b47221 */ /* 0x000fe20000010000 */
[----:B------:R-:W-:Y:S03]  /*7d20*/  FADD.FTZ R182, R182, R209 ;  /* 0x000000d1b6b67221 */ /* 0x000fe60000010000 */
[----:B------:R-:W-:Y:S01]  /*7d30*/  FADD.FTZ R181, R181, R180 ;  /* 0x000000b4b5b57221 */ /* 0x000fe20000010000 */
[----:B------:R-:W-:Y:S03]  /*7d40*/  FADD.FTZ R183, R183, R182 ;  /* 0x000000b6b7b77221 */ /* 0x000fe60000010000 */
[----:B------:R-:W1:Y:S01]  /*7d50*/  MUFU.EX2 R210, R210 ;  /* 0x000000d200d27308 */ /* 0x000e620000000800 */
[----:B-----5:R-:W-:Y:S01]  /*7d60*/  F2FP.F16.F32.PACK_AB R143, R211, R206 ;  /* 0x000000ced38f723e */ /* 0x020fe200000000ff */
[----:B------:R-:W-:Y:S01]  /*7d70*/  FADD.FTZ R204, R204, R181 ;  /* 0x000000b5cccc7221 */ /* 0x000fe20000010000 */
[----:B------:R-:W-:Y:S03]  /*7d80*/  FADD.FTZ R206, R206, R183 ;  /* 0x000000b7cece7221 */ /* 0x000fe60000010000 */
[----:B------:R-:W-:Y:S01]  /*7d90*/  FADD.FTZ R204, R215, R204 ;  /* 0x000000ccd7cc7221 */ /* 0x000fe20000010000 */
[----:B------:R-:W-:Y:S01]  /*7da0*/  FADD.FTZ R206, R211, R206 ;  /* 0x000000ced3ce7221 */ /* 0x000fe20000010000 */
[C---:B------:R-:W-:Y:S02]  /*7db0*/  HMMA.16816.F32 R4, R140.reuse, R152, R4 ;  /* 0x000000988c04723c */ /* 0x040fe40000001804 */
[----:B------:R-:W5:Y:S04]  /*7dc0*/  MUFU.EX2 R192, R192 ;  /* 0x000000c000c07308 */ /* 0x000f680000000800 */
[C---:B------:R-:W-:Y:S01]  /*7dd0*/  HMMA.16816.F32 R8, R140.reuse, R154, R8 ;  /* 0x0000009a8c08723c */ /* 0x040fe20000001808 */
[----:B------:R-:W-:Y:S05]  /*7de0*/  LDSM.16.MT88.4 R152, [R236+0x17000] ;  /* 0x01700000ec98783b */ /* 0x000fea0000004200 */
[----:B------:R-:W5:Y:S01]  /*7df0*/  MUFU.EX2 R165, R190 ;  /* 0x000000be00a57308 */ /* 0x000f620000000800 */
[C---:B---3--:R-:W-:Y:S06]  /*7e00*/  HMMA.16816.F32 R12, R140.reuse, R144, R12 ;  /* 0x000000908c0c723c */ /* 0x048fec000000180c */
[C---:B------:R-:W-:Y:S01]  /*7e10*/  HMMA.16816.F32 R16, R140.reuse, R146, R16 ;  /* 0x000000928c10723c */ /* 0x040fe20000001810 */
[----:B------:R-:W3:Y:S05]  /*7e20*/  LDSM.16.MT88.4 R144, [R233+0x15000] ;  /* 0x01500000e990783b */ /* 0x000eea0000004200 */
[C---:B------:R-:W-:Y:S06]  /*7e30*/  HMMA.16816.F32 R20, R140.reuse, R156, R20 ;  /* 0x0000009c8c14723c */ /* 0x040fec0000001814 */
[C---:B------:R-:W-:Y:S01]  /*7e40*/  HMMA.16816.F32 R24, R140.reuse, R158, R24 ;  /* 0x0000009e8c18723c */ /* 0x040fe20000001818 */
[----:B------:R-:W-:Y:S05]  /*7e50*/  LDSM.16.MT88.4 R156, [R236+0x11800] ;  /* 0x01180000ec9c783b */ /* 0x000fea0000004200 */
[C---:B------:R-:W-:Y:S06]  /*7e60*/  HMMA.16816.F32 R28, R140.reuse, R160, R28 ;  /* 0x000000a08c1c723c */ /* 0x040fec000000181c */
[C---:B------:R-:W-:Y:S06]  /*7e70*/  HMMA.16816.F32 R32, R140.reuse, R162, R32 ;  /* 0x000000a28c20723c */ /* 0x040fec0000001820 */
[C---:B----4-:R-:W-:Y:S06]  /*7e80*/  HMMA.16816.F32 R36, R140.reuse, R148, R36 ;  /* 0x000000948c24723c */ /* 0x050fec0000001824 */
[C---:B------:R-:W-:Y:S01]  /*7e90*/  HMMA.16816.F32 R40, R140.reuse, R150, R40 ;  /* 0x000000968c28723c */ /* 0x040fe20000001828 */
[----:B------:R-:W4:Y:S05]  /*7ea0*/  LDSM.16.MT88.4 R148, [R232+0x15000] ;  /* 0x01500000e894783b */ /* 0x000f2a0000004200 */
[C---:B------:R-:W-:Y:S06]  /*7eb0*/  HMMA.16816.F32 R44, R140.reuse, R168, R44 ;  /* 0x000000a88c2c723c */ /* 0x040fec000000182c */
[C---:B------:R-:W-:Y:S05]  /*7ec0*/  HMMA.16816.F32 R48, R140.reuse, R170, R48 ;  /* 0x000000aa8c30723c */ /* 0x040fea0000001830 */
[----:B--2---:R-:W-:Y:S01]  /*7ed0*/  F2FP.F16.F32.PACK_AB R168, R208, R201 ;  /* 0x000000c9d0a8723e */ /* 0x004fe200000000ff */
[C---:B------:R-:W-:Y:S05]  /*7ee0*/  HMMA.16816.F32 R52, R140.reuse, R172, R52 ;  /* 0x000000ac8c34723c */ /* 0x040fea0000001834 */
[----:B-1----:R-:W-:Y:S01]  /*7ef0*/  F2FP.F16.F32.PACK_AB R169, R210, R199 ;  /* 0x000000c7d2a9723e */ /* 0x002fe200000000ff */
[C---:B------:R-:W-:Y:S01]  /*7f00*/  HMMA.16816.F32 R56, R140.reuse, R174, R56 ;  /* 0x000000ae8c38723c */ /* 0x040fe20000001838 */
[----:B------:R-:W-:Y:S04]  /*7f10*/  LDSM.16.MT88.4 R172, [R232+0x11800] ;  /* 0x01180000e8ac783b */ /* 0x000fe80000004200 */
[----:B-----5:R-:W-:Y:S01]  /*7f20*/  F2FP.F16.F32.PACK_AB R170, R192, R195 ;  /* 0x000000c3c0aa723e */ /* 0x020fe200000000ff */
[C---:B------:R-:W-:Y:S05]  /*7f30*/  HMMA.16816.F32 R60, R140.reuse, R176, R60 ;  /* 0x000000b08c3c723c */ /* 0x040fea000000183c */
[----:B------:R-:W-:Y:S01]  /*7f40*/  F2FP.F16.F32.PACK_AB R171, R165, R166 ;  /* 0x000000a6a5ab723e */ /* 0x000fe200000000ff */
[C---:B------:R-:W-:Y:S01]  /*7f50*/  HMMA.16816.F32 R64, R140.reuse, R178, R64 ;  /* 0x000000b28c40723c */ /* 0x040fe20000001840 */
[----:B------:R-:W-:Y:S04]  /*7f60*/  LDSM.16.MT88.4 R176, [R236+0x13800] ;  /* 0x01380000ecb0783b */ /* 0x000fe80000004200 */
[----:B------:R-:W-:Y:S01]  /*7f70*/  FADD.FTZ R201, R201, R204 ;  /* 0x000000ccc9c97221 */ /* 0x000fe20000010000 */
[C---:B------:R-:W-:Y:S05]  /*7f80*/  HMMA.16816.F32 R68, R140.reuse, R132, R68 ;  /* 0x000000848c44723c */ /* 0x040fea0000001844 */
[----:B------:R-:W-:Y:S01]  /*7f90*/  FADD.FTZ R199, R199, R206 ;  /* 0x000000cec7c77221 */ /* 0x000fe20000010000 */
[C---:B------:R-:W-:Y:S01]  /*7fa0*/  HMMA.16816.F32 R72, R140.reuse, R134, R72 ;  /* 0x000000868c48723c */ /* 0x040fe20000001848 */
[----:B------:R-:W1:Y:S04]  /*7fb0*/  LDSM.16.MT88.4 R132, [R234+0x17000] ;  /* 0x01700000ea84783b */ /* 0x000e680000004200 */
[----:B------:R-:W-:Y:S01]  /*7fc0*/  FADD.FTZ R208, R208, R201 ;  /* 0x000000c9d0d07221 */ /* 0x000fe20000010000 */
[C---:B------:R-:W-:Y:S05]  /*7fd0*/  HMMA.16816.F32 R76, R140.reuse, R136, R76 ;  /* 0x000000888c4c723c */ /* 0x040fea000000184c */
[----:B------:R-:W-:Y:S01]  /*7fe0*/  FADD.FTZ R199, R210, R199 ;  /* 0x000000c7d2c77221 */ /* 0x000fe20000010000 */
[C---:B------:R-:W-:Y:S01]  /*7ff0*/  HMMA.16816.F32 R80, R140.reuse, R138, R80 ;  /* 0x0000008a8c50723c */ /* 0x040fe20000001850 */
[----:B------:R-:W2:Y:S04]  /*8000*/  LDSM.16.MT88.4 R136, [R233+0x17000] ;  /* 0x01700000e988783b */ /* 0x000ea80000004200 */
[----:B------:R-:W-:Y:S01]  /*8010*/  FADD.FTZ R195, R195, R208 ;  /* 0x000000d0c3c37221 */ /* 0x000fe20000010000 */
[C---:B---3--:R-:W-:Y:S05]  /*8020*/  HMMA.16816.F32 R84, R140.reuse, R144, R84 ;  /* 0x000000908c54723c */ /* 0x048fea0000001854 */
[----:B------:R-:W-:Y:S01]  /*8030*/  FADD.FTZ R166, R166, R199 ;  /* 0x000000c7a6a67221 */ /* 0x000fe20000010000 */
[C---:B------:R-:W-:Y:S01]  /*8040*/  HMMA.16816.F32 R88, R140.reuse, R146, R88 ;  /* 0x000000928c58723c */ /* 0x040fe20000001858 */
[----:B------:R-:W3:Y:S04]  /*8050*/  LDSM.16.MT88.4 R144, [R232+0x17000] ;  /* 0x01700000e890783b */ /* 0x000ee80000004200 */
[----:B------:R-:W-:Y:S01]  /*8060*/  FADD.FTZ R252, R192, R195 ;  /* 0x000000c3c0fc7221 */ /* 0x000fe20000010000 */
[C---:B----4-:R-:W-:Y:S05]  /*8070*/  HMMA.16816.F32 R92, R140.reuse, R148, R92 ;  /* 0x000000948c5c723c */ /* 0x050fea000000185c */
[----:B------:R-:W-:Y:S01]  /*8080*/  FADD.FTZ R245, R165, R166 ;  /* 0x000000a6a5f57221 */ /* 0x000fe20000010000 */
        /* <DEDUP_REMOVED lines=8> */
[C---:B------:R-:W-:Y:S06]  /*8110*/  HMMA.16816.F32 R120, R140.reuse, R138, R120 ;  /* 0x0000008a8c78723c */ /* 0x040fec0000001878 */
[C---:B---3--:R-:W-:Y:S06]  /*8120*/  HMMA.16816.F32 R124, R140.reuse, R144, R124 ;  /* 0x000000908c7c723c */ /* 0x048fec000000187c */
[----:B------:R-:W-:Y:S06]  /*8130*/  HMMA.16816.F32 R128, R140, R146, R128 ;  /* 0x000000928c80723c */ /* 0x000fec0000001880 */
[C---:B------:R-:W-:Y:S01]  /*8140*/  HMMA.16816.F32 R160, R168.reuse, R156, R4 ;  /* 0x0000009ca8a0723c */ /* 0x040fe20000001804 */
[----:B------:R-:W2:Y:S05]  /*8150*/  LDSM.16.MT88.4 R4, [R234+0x13800] ;  /* 0x01380000ea04783b */ /* 0x000eaa0000004200 */
[C---:B------:R-:W-:Y:S03]  /*8160*/  HMMA.16816.F32 R156, R168.reuse, R158, R8 ;  /* 0x0000009ea89c723c */ /* 0x040fe60000001808 */
[----:B------:R-:W3:Y:S03]  /*8170*/  LDSM.16.MT88.4 R8, [R233+0x13800] ;  /* 0x01380000e908783b */ /* 0x000ee60000004200 */
[C---:B----4-:R-:W-:Y:S05]  /*8180*/  HMMA.16816.F32 R152, R168.reuse, R148, R12 ;  /* 0x00000094a898723c */ /* 0x050fea000000180c */
[----:B------:R-:W4:Y:S01]  /*8190*/  LDSM.16.MT88.4 R12, [R232+0x13800] ;  /* 0x01380000e80c783b */ /* 0x000f220000004200 */
[C---:B------:R-:W-:Y:S06]  /*81a0*/  HMMA.16816.F32 R148, R168.reuse, R150, R16 ;  /* 0x00000096a894723c */ /* 0x040fec0000001810 */
[C---:B-1----:R-:W-:Y:S01]  /*81b0*/  HMMA.16816.F32 R144, R168.reuse, R132, R20 ;  /* 0x00000084a890723c */ /* 0x042fe20000001814 */
[----:B------:R-:W1:Y:S05]  /*81c0*/  LDSM.16.MT88.4 R16, [R236+0x15800] ;  /* 0x01580000ec10783b */ /* 0x000e6a0000004200 */
[C---:B------:R-:W-:Y:S03]  /*81d0*/  HMMA.16816.F32 R140, R168.reuse, R134, R24 ;  /* 0x00000086a88c723c */ /* 0x040fe60000001818 */
[----:B------:R-:W5:Y:S03]  /*81e0*/  LDSM.16.MT88.4 R20, [R234+0x15800] ;  /* 0x01580000ea14783b */ /* 0x000f660000004200 */
[C---:B------:R-:W-:Y:S05]  /*81f0*/  HMMA.16816.F32 R136, R168.reuse, R172, R28 ;  /* 0x000000aca888723c */ /* 0x040fea000000181c */
[----:B------:R-:W5:Y:S01]  /*8200*/  LDSM.16.MT88.4 R24, [R233+0x15800] ;  /* 0x01580000e918783b */ /* 0x000f620000004200 */
[C---:B------:R-:W-:Y:S06]  /*8210*/  HMMA.16816.F32 R132, R168.reuse, R174, R32 ;  /* 0x000000aea884723c */ /* 0x040fec0000001820 */
        /* <DEDUP_REMOVED lines=25> */
[C---:B-1----:R-:W-:Y:S06]  /*83b0*/  HMMA.16816.F32 R116, R168.reuse, R16, R116 ;  /* 0x00000010a874723c */ /* 0x042fec0000001874 */
[C---:B------:R-:W-:Y:S06]  /*83c0*/  HMMA.16816.F32 R120, R168.reuse, R18, R120 ;  /* 0x00000012a878723c */ /* 0x040fec0000001878 */
[C---:B-----5:R-:W-:Y:S06]  /*83d0*/  HMMA.16816.F32 R124, R168.reuse, R20, R124 ;  /* 0x00000014a87c723c */ /* 0x060fec000000187c */
[----:B------:R-:W-:Y:S01]  /*83e0*/  HMMA.16816.F32 R128, R168, R22, R128 ;  /* 0x00000016a880723c */ /* 0x000fe20000001880 */
[----:B------:R-:W-:Y:S11]  /*83f0*/  @!UPT UIADD3 URZ, URZ, URZ, URZ ;  /* 0x0000003f3f3ff290 */ /* 0x000ff6000fffe03f */
[----:B------:R-:W-:Y:S01]  /*8400*/  @!UPT UIADD3 URZ, URZ, URZ, URZ ;  /* 0x0000003f3f3ff290 */ /* 0x000fe2000fffe03f */
[----:B------:R-:W-:Y:S11]  /*8410*/  @P0 BRA `(.L_x_794) ;  /* 0xffffffcc00680947 */ /* 0x000ff6000383ffff */
.L_x_793:
        /* <DEDUP_REMOVED lines=17> */
[----:B------:R-:W-:Y:S02]  /*8530*/  LEA.HI R5, R5, R0, RZ, 0x3 ;  /* 0x0000000005057211 */ /* 0x000fe400078f18ff */
[----:B-----5:R-:W-:Y:S02]  /*8540*/  SHF.R.S32.HI R9, RZ, 0x1f, R2 ;  /* 0x0000001fff097819 */ /* 0x020fe40000011402 */
[----:B------:R-:W-:Y:S02]  /*8550*/  SHF.R.S32.HI R14, RZ, 0x3, R5 ;  /* 0x00000003ff0e7819 */ /* 0x000fe40000011405 */
[----:B------:R-:W-:Y:S02]  /*8560*/  LOP3.LUT R5, R5, 0xfffffff8, RZ, 0xc0, !PT ;  /* 0xfffffff805057812 */ /* 0x000fe400078ec0ff */
[----:B------:R-:W-:Y:S01]  /*8570*/  LEA.HI R6, R9, R2, RZ, 0x5 ;  /* 0x0000000209067211 */ /* 0x000fe200078f28ff */
[----:B-1----:R-:W-:Y:S01]  /*8580*/  FADD.FTZ R7, R4, R7 ;  /* 0x0000000704077221 */ /* 0x002fe20000010000 */
[----:B------:R-:W-:-:S02]  /*8590*/  IADD3 R4, R14, 0x10, RZ ;  /* 0x000000100e047810 */ /* 0x000fc40007ffe0ff */
[----:B------:R-:W-:Y:S01]  /*85a0*/  IADD3 R0, -R5, R0, RZ ;  /* 0x0000000005007210 */ /* 0x000fe20007ffe1ff */
[----:B--2---:R-:W-:Y:S01]  /*85b0*/  FADD.FTZ R8, R11, R8 ;  /* 0x000000080b087221 */ /* 0x004fe20000010000 */
[----:B------:R-:W-:Y:S02]  /*85c0*/  LEA.HI R11, R9, R2, RZ, 0x2 ;  /* 0x00000002090b7211 */ /* 0x000fe400078f10ff */
[----:B------:R-:W-:Y:S02]  /*85d0*/  ISETP.GE.AND P0, PT, R4, UR5, PT ;  /* 0x0000000504007c0c */ /* 0x000fe4000bf06270 */
[----:B------:R-:W-:Y:S02]  /*85e0*/  LOP3.LUT R17, R11, 0x3ffffffc, RZ, 0xc0, !PT ;  /* 0x3ffffffc0b117812 */ /* 0x000fe400078ec0ff */
[--C-:B------:R-:W-:Y:S02]  /*85f0*/  SHF.R.S32.HI R4, RZ, 0x2, R11.reuse ;  /* 0x00000002ff047819 */ /* 0x100fe4000001140b */
[----:B------:R-:W-:-:S02]  /*8600*/  SHF.R.S32.HI R11, RZ, 0x1f, R11 ;  /* 0x0000001fff0b7819 */ /* 0x000fc4000001140b */
[----:B------:R-:W-:Y:S02]  /*8610*/  FSETP.NE.FTZ.AND P4, PT, R8, RZ, PT ;  /* 0x000000ff0800720b */ /* 0x000fe40003f95000 */
[----:B------:R-:W-:Y:S02]  /*8620*/  FSETP.NE.FTZ.AND P3, PT, R7, RZ, PT ;  /* 0x000000ff0700720b */ /* 0x000fe40003f75000 */
[----:B------:R-:W-:Y:S02]  /*8630*/  LEA.HI R11, R11, R4, RZ, 0x3 ;  /* 0x000000040b0b7211 */ /* 0x000fe400078f18ff */
[----:B------:R-:W-:Y:S02]  /*8640*/  LOP3.LUT R9, R6, 0xffffffe0, RZ, 0xc0, !PT ;  /* 0xffffffe006097812 */ /* 0x000fe400078ec0ff */
[----:B------:R-:W-:Y:S02]  /*8650*/  LOP3.LUT R11, R11, 0xfffffff8, RZ, 0xc0, !PT ;  /* 0xfffffff80b0b7812 */ /* 0x000fe400078ec0ff */
[----:B------:R-:W-:-:S02]  /*8660*/  SHF.R.S32.HI R5, RZ, 0x5, R6 ;  /* 0x00000005ff057819 */ /* 0x000fc40000011406 */
[----:B------:R-:W-:Y:S01]  /*8670*/  IADD3 R11, R4, -R11, RZ ;  /* 0x8000000b040b7210 */ /* 0x000fe20007ffe0ff */
[----:B------:R-:W1:Y:S01]  /*8680*/  @P4 MUFU.RCP R12, R8 ;  /* 0x00000008000c4308 */ /* 0x000e620000001000 */
[-C--:B------:R-:W-:Y:S02]  /*8690*/  IADD3 R10, -R17, R2.reuse, RZ ;  /* 0x00000002110a7210 */ /* 0x080fe40007ffe1ff */
[C---:B------:R-:W-:Y:S02]  /*86a0*/  SHF.L.U32 R4, R11.reuse, 0x6, RZ ;  /* 0x000000060b047819 */ /* 0x040fe400000006ff */
[----:B------:R-:W-:Y:S02]  /*86b0*/  LOP3.LUT R6, R11, 0x1, RZ, 0xc0, !PT ;  /* 0x000000010b067812 */ /* 0x000fe400078ec0ff */
[----:B------:R-:W-:Y:S01]  /*86c0*/  LOP3.LUT R4, R4, 0x1c0, RZ, 0xc0, !PT ;  /* 0x000001c004047812 */ /* 0x000fe200078ec0ff */
[----:B------:R-:W2:Y:S01]  /*86d0*/  @P3 MUFU.RCP R13, R7 ;  /* 0x00000007000d3308 */ /* 0x000ea20000001000 */
[----:B------:R-:W-:-:S02]  /*86e0*/  IADD3 R2, -R9, R2, RZ ;  /* 0x0000000209027210 */ /* 0x000fc40007ffe1ff */
[----:B------:R-:W-:Y:S02]  /*86f0*/  LEA R10, R5, R10, 0x9 ;  /* 0x0000000a050a7211 */ /* 0x000fe400078e48ff */
[----:B------:R-:W-:Y:S02]  /*8700*/  LEA.HI R9, R4, R4, RZ, 0x1d ;  /* 0x0000000404097211 */ /* 0x000fe400078fe8ff */
[----:B------:R-:W-:Y:S02]  /*8710*/  ISETP.NE.U32.AND P5, PT, R6, 0x1, PT ;  /* 0x000000010600780c */ /* 0x000fe40003fa5070 */
[----:B------:R-:W-:Y:S01]  /*8720*/  LEA R9, R10, R9, 0x1 ;  /* 0x000000090a097211 */ /* 0x000fe200078e08ff */
[C---:B-1----:R-:W-:Y:S01]  /*8730*/  FMUL.FTZ R160, R12.reuse, R160 ;  /* 0x000000a00ca07220 */ /* 0x042fe20000410000 */
[----:B------:R-:W-:Y:S01]  /*8740*/  R2P PR, R11, 0x6 ;  /* 0x000000060b007804 */ /* 0x000fe20000000000 */
[C---:B------:R-:W-:Y:S01]  /*8750*/  FMUL.FTZ R161, R12.reuse, R161 ;  /* 0x000000a10ca17220 */ /* 0x040fe20000410000 */
[----:B------:R-:W-:Y:S01]  /*8760*/  LEA R9, R9, UR4, 0x1 ;  /* 0x0000000409097c11 */ /* 0x000fe2000f8e08ff */
[C---:B------:R-:W-:Y:S01]  /*8770*/  FMUL.FTZ R156, R12.reuse, R156 ;  /* 0x0000009c0c9c7220 */ /* 0x040fe20000410000 */
[----:B------:R-:W-:Y:S01]  /*8780*/  MOV R4, 0x20 ;  /* 0x0000002000047802 */ /* 0x000fe20000000f00 */
[C---:B------:R-:W-:Y:S01]  /*8790*/  FMUL.FTZ R157, R12.reuse, R157 ;  /* 0x0000009d0c9d7220 */ /* 0x040fe20000410000 */
        /* <DEDUP_REMOVED lines=221> */
.L_x_797:
        /* <DEDUP_REMOVED lines=24> */
.L_x_798:
        /* <DEDUP_REMOVED lines=114> */
.L_x_800:
[----:B------:R-:W-:Y:S05]  /*9e10*/  BSYNC B0 ;  /* 0x0000000000007941 */ /* 0x000fea0003800000 */
.L_x_799:
        /* <DEDUP_REMOVED lines=32> */
.L_x_802:
[----:B------:R-:W-:Y:S05]  /*a020*/  BSYNC B0 ;  /* 0x0000000000007941 */ /* 0x000fea0003800000 */
.L_x_801:
        /* <DEDUP_REMOVED lines=22> */
.L_x_804:
[----:B------:R-:W-:Y:S05]  /*a190*/  BSYNC B0 ;  /* 0x0000000000007941 */ /* 0x000fea0003800000 */
.L_x_803:
        /* <DEDUP_REMOVED lines=22> */
.L_x_806:
[----:B------:R-:W-:Y:S05]  /*a300*/  BSYNC B0 ;  /* 0x0000000000007941 */ /* 0x000fea0003800000 */
.L_x_805:
        /* <DEDUP_REMOVED lines=21> */
.L_x_789:
        /* <DEDUP_REMOVED lines=67> */
[----:B------:R-:W-:-:S02]  /*a890*/  @!UP3 USHF.R.S32.HI UR25, URZ, 0x1f, UR14 ;  /* 0x0000001f3f19b899 */ /* 0x000fc4000801140e */
[----:B------:R-:W-:Y:S02]  /*a8a0*/  USHF.R.S32.HI UR4, URZ, 0x1f, UR5 ;  /* 0x0000001f3f047899 */ /* 0x000fe40008011405 */
        /* <DEDUP_REMOVED lines=17> */
.L_x_808:
[----:B------:R-:W-:Y:S05]  /*a9c0*/  BSYNC B0 ;  /* 0x0000000000007941 */ /* 0x000fea0003800000 */
.L_x_807:
        /* <DEDUP_REMOVED lines=20> */
.L_x_810:
[----:B------:R-:W-:Y:S05]  /*ab10*/  BSYNC B0 ;  /* 0x0000000000007941 */ /* 0x000fea0003800000 */
.L_x_809:
        /* <DEDUP_REMOVED lines=18> */
.L_x_812:
[----:B------:R-:W-:Y:S05]  /*ac40*/  BSYNC B0 ;  /* 0x0000000000007941 */ /* 0x000fea0003800000 */
.L_x_811:
        /* <DEDUP_REMOVED lines=18> */
.L_x_814:
[----:B------:R-:W-:Y:S05]  /*ad70*/  BSYNC B0 ;  /* 0x0000000000007941 */ /* 0x000fea0003800000 */
.L_x_813:
        /* <DEDUP_REMOVED lines=10> */
.L_x_816:
[----:B------:R-:W-:Y:S05]  /*ae20*/  BSYNC B0 ;  /* 0x0000000000007941 */ /* 0x000fea0003800000 */
.L_x_815:
        /* <DEDUP_REMOVED lines=10> */
.L_x_818:
[----:B------:R-:W-:Y:S05]  /*aed0*/  BSYNC B0 ;  /* 0x0000000000007941 */ /* 0x000fea0003800000 */
.L_x_817:
        /* <DEDUP_REMOVED lines=10> */
.L_x_820:
[----:B------:R-:W-:Y:S05]  /*af80*/  BSYNC B0 ;  /* 0x0000000000007941 */ /* 0x000fea0003800000 */
.L_x_819:
        /* <DEDUP_REMOVED lines=10> */
.L_x_821:
        /* <DEDUP_REMOVED lines=13> */
.L_x_2402:


//--------------------- .text._ZN5flash16flash_fwd_kernelI23Flash_fwd_kernel_traitsILi256ELi64ELi64ELi4ELb0ELb0EN7cutlass6half_tE19Flash_kernel_traitsILi256ELi64ELi64ELi4ES3_EELb1ELb0ELb0ELb1ELb0ELb0ELb0ELb0EEEvNS_16Flash_fwd_paramsE --------------------------
	.section	.text._ZN5flash16flash_fwd_kernelI23Flash_fwd_kernel_traitsILi256ELi64ELi64ELi4ELb0ELb0EN7cutlass6half_tE19Flash_kernel_traitsILi256ELi64ELi64ELi4ES3_EELb1ELb0ELb0ELb1ELb0ELb0ELb0ELb0EEEvNS_16Flash_fwd_paramsE,"ax",@progbits
	.align	128
        .global         _ZN5flash16flash_fwd_kernelI23Flash_fwd_kernel_traitsILi256ELi64ELi64ELi4ELb0ELb0EN7cutlass6half_tE19Flash_kernel_traitsILi256ELi64ELi64ELi4ES3_EELb1ELb0ELb0ELb1ELb0ELb0ELb0ELb0EEEvNS_16Flash_fwd_paramsE
        .type           _ZN5flash16flash_fwd_kernelI23Flash_fwd_kernel_traitsILi256ELi64ELi64ELi4ELb0ELb0EN7cutlass6half_tE19Flash_kernel_traitsILi256ELi64ELi64ELi4ES3_EELb1ELb0ELb0ELb1ELb0ELb0ELb0ELb0EEEvNS_16Flash_fwd_paramsE,@function
        .size           _ZN5flash16flash_fwd_kernelI23Flash_fwd_kernel_traitsILi256ELi64ELi64ELi4ELb0ELb0EN7cutlass6half_tE19Flash_kernel_traitsILi256ELi64ELi64ELi4ES3_EELb1ELb0ELb0ELb1ELb0ELb0ELb0ELb0EEEvNS_16Flash_fwd_paramsE,(.L_x_2403 - _ZN5flash16flash_fwd_kernelI23Flash_fwd_kernel_traitsILi256ELi64ELi64ELi4ELb0ELb0EN7cutlass6half_tE19Flash_kernel_traitsILi256ELi64ELi64ELi4ES3_EELb1ELb0ELb0ELb1ELb0ELb0ELb0ELb0EEEvNS_16Flash_fwd_paramsE)
        .other          _ZN5flash16flash_fwd_kernelI23Flash_fwd_kernel_traitsILi256ELi64ELi64ELi4ELb0ELb0EN7cutlass6half_tE19Flash_kernel_traitsILi256ELi64ELi64ELi4ES3_EELb1ELb0ELb0ELb1ELb0ELb0ELb0ELb0EEEvNS_16Flash_fwd_paramsE,@"STO_CUDA_ENTRY STV_DEFAULT"
_ZN5flash16flash_fwd_kernelI23Flash_fwd_kernel_traitsILi256ELi64ELi64ELi4ELb0ELb0EN7cutlass6half_tE19Flash_kernel_traitsILi256ELi64ELi64ELi4ES3_EELb1ELb0ELb0ELb1ELb0ELb0ELb0ELb0EEEvNS_16Flash_fwd_paramsE:
.text._ZN5flash16flash_fwd_kernelI23Flash_fwd_kernel_traitsILi256ELi64ELi64ELi4ELb0ELb0EN7cutlass6half_tE19Flash_kernel_traitsILi256ELi64ELi64ELi4ES3_EELb1ELb0ELb0ELb1ELb0ELb0ELb0ELb0EEEvNS_16Flash_fwd_paramsE:
        /* <DEDUP_REMOVED lines=12> */
[----:B-1----:R-:W-:-:S04]  /*00c0*/  VIADD R1, R1, 0xffffff70 ;  /* 0xffffff7001017836 */ /* 0x002fc80000000000 */
        /* <DEDUP_REMOVED lines=10> */
[----:B------:R-:W-:Y:S01]  /*0170*/  UISETP.NE.AND.EX UP2, UPT, UR7, URZ, UPT, UP2 ;  /* 0x0000003f0700728c */ /* 0x000fe2000bf45320 */
[----:B------:R-:W-:Y:S01]  /*0180*/  ULDC.U8 UR6, c[0x0][0x3c2] ;  /* 0x0000f08000067ab9 */ /* 0x000fe20000000000 */
[----:B----4-:R-:W-:Y:S02]  /*0190*/  ULOP3.LUT UR4, UR30, UR17, UR29, 0xfe, !UPT ;  /* 0x000000111e047292 */ /* 0x010fe4000f8efe1d */
[----:B------:R-:W-:Y:S02]  /*01a0*/  UISETP.NE.AND UP3, UPT, UR6, URZ, UPT ;  /* 0x0000003f0600728c */ /* 0x000fe4000bf65270 */
[----:B------:R-:W-:Y:S01]  /*01b0*/  PLOP3.LUT P0, PT, PT, PT, UP2, 0x80, 0x0 ;  /* 0x000000000000781c */ /* 0x000fe20003f0f028 */
[----:B------:R-:W-:Y:S01]  /*01c0*/  ULDC.64 UR6, c[0x0][0x2f8] ;  /* 0x0000be0000067ab9 */ /* 0x000fe20000000a00 */
[----:B------:R-:W-:Y:S01]  /*01d0*/  LOP3.LUT P3, RZ, R102, UR4, RZ, 0xfc, !PT ;  /* 0x0000000466ff7c12 */ /* 0x000fe2000f86fcff */
[----:B------:R-:W-:-:S02]  /*01e0*/  ULDC.64 UR4, c[0x0][0x300] ;  /* 0x0000c00000047ab9 */ /* 0x000fc40000000a00 */
[----:B------:R-:W-:-:S04]  /*01f0*/  UISETP.NE.U32.AND UP1, UPT, UR4, URZ, UPT ;  /* 0x0000003f0400728c */ /* 0x000fc8000bf25070 */
[----:B------:R-:W-:-:S03]  /*0200*/  UISETP.NE.AND.EX UP1, UPT, UR5, URZ, UPT, UP1 ;  /* 0x0000003f0500728c */ /* 0x000fc6000bf25310 */
[----:B------:R-:W-:Y:S02]  /*0210*/  ULDC.64 UR4, c[0x0][0x2f8] ;  /* 0x0000be0000047ab9 */ /* 0x000fe40000000a00 */
[----:B------:R-:W-:Y:S01]  /*0220*/  UISETP.EQ.U32.AND UP0, UPT, UR4, URZ, UPT ;  /* 0x0000003f0400728c */ /* 0x000fe2000bf02070 */
[----:B------:R-:W1:Y:S03]  /*0230*/  @!P3 LDC.64 R8, c[0x0][0x3b8] ;  /* 0x0000ee00ff08bb82 */ /* 0x000e660000000a00 */
        /* <DEDUP_REMOVED lines=15> */
[----:B------:R-:W-:Y:S01]  /*0330*/  @!P3 IMAD.MOV.U32 R5, RZ, RZ, R7 ;  /* 0x000000ffff05b224 */ /* 0x000fe200078e0007 */
[----:B------:R-:W-:-:S04]  /*0340*/  PLOP3.LUT P2, PT, PT, PT, UP0, 0x80, 0x0 ;  /* 0x000000000000781c */ /* 0x000fc80003f4f008 */
[----:B------:R1:W-:Y:S04]  /*0350*/  @!P3 STG.E.64 desc[UR26][R8.64+0x8], R4 ;  /* 0x000008040800b986 */ /* 0x0003e8000c101b1a */
[----:B-1----:R-:W2:Y:S04]  /*0360*/  @P0 LDG.E R8, desc[UR26][R2.64] ;  /* 0x0000001a02080981 */ /* 0x002ea8000c1e1900 */
[----:B------:R1:W3:Y:S02]  /*0370*/  @P0 LDG.E R5, desc[UR26][R2.64+0x4] ;  /* 0x0000041a02050981 */ /* 0x0002e4000c1e1900 */
[----:B-1----:R-:W-:-:S02]  /*0380*/  IMAD.U32 R2, RZ, RZ, UR8 ;  /* 0x00000008ff027e24 */ /* 0x002fc4000f8e00ff */
[----:B------:R-:W-:Y:S01]  /*0390*/  IMAD.U32 R3, RZ, RZ, UR9 ;  /* 0x00000009ff037e24 */ /* 0x000fe2000f8e00ff */
[----:B------:R-:W-:Y:S01]  /*03a0*/  SHF.R.S32.HI R29, RZ, 0x1f, R102 ;  /* 0x0000001fff1d7819 */ /* 0x000fe20000011466 */
[----:B------:R-:W-:-:S03]  /*03b0*/  ULDC UR9, c[0x0][0x270] ;  /* 0x00009c0000097ab9 */ /* 0x000fc60000000800 */
[----:B------:R1:W4:Y:S02]  /*03c0*/  @P1 LDG.E R0, desc[UR26][R2.64] ;  /* 0x0000001a02001981 */ /* 0x000324000c1e1900 */
[----:B-1----:R-:W-:Y:S02]  /*03d0*/  IMAD.U32 R2, RZ, RZ, UR6 ;  /* 0x00000006ff027e24 */ /* 0x002fe4000f8e00ff */
[----:B------:R-:W-:-:S05]  /*03e0*/  IMAD.U32 R3, RZ, RZ, UR7 ;  /* 0x00000007ff037e24 */ /* 0x000fca000f8e00ff */
[----:B------:R-:W5:Y:S01]  /*03f0*/  @!P2 LDG.E R4, desc[UR26][R2.64] ;  /* 0x0000001a0204a981 */ /* 0x000f62000c1e1900 */
[----:B------:R-:W-:Y:S01]  /*0400*/  LEA.HI R30, R29, R102, RZ, 0x5 ;  /* 0x000000661d1e7211 */ /* 0x000fe200078f28ff */
[----:B------:R-:W-:Y:S01]  /*0410*/  UMOV UR8, URZ ;  /* 0x0000003f00087c82 */ /* 0x000fe20008000000 */
[----:B------:R-:W-:Y:S01]  /*0420*/  UIMAD UR7, UR29, UR9, UR30 ;  /* 0x000000091d0772a4 */ /* 0x000fe2000f8e021e */
[----:B------:R-:W-:Y:S01]  /*0430*/  UMOV UR16, 0xffffffff ;  /* 0xffffffff00107882 */ /* 0x000fe20000000000 */
[----:B------:R-:W-:Y:S01]  /*0440*/  UMOV UR6, 0xffffffff ;  /* 0xffffffff00067882 */ /* 0x000fe20000000000 */
[----:B--2---:R-:W-:Y:S02]  /*0450*/  @P0 R2UR UR16, R8 ;  /* 0x00000000081002ca */ /* 0x004fe400000e0000 */
[----:B---3--:R-:W-:Y:S02]  /*0460*/  @P0 R2UR UR18, R5 ;  /* 0x00000000051202ca */ /* 0x008fe400000e0000 */
[----:B------:R-:W-:Y:S01]  /*0470*/  ISETP.NE.U32.AND P0, PT, RZ, UR4, PT ;  /* 0x00000004ff007c0c */ /* 0x000fe2000bf05070 */
[----:B------:R-:W-:-:S10]  /*0480*/  USHF.L.U32 UR4, UR7, 0x5, URZ ;  /* 0x0000000507047899 */ /* 0x000fd4000800063f */
[----:B------:R-:W-:-:S07]  /*0490*/  @UP2 UIADD3 UR18, UR18, -UR16, URZ ;  /* 0x8000001012122290 */ /* 0x000fce000fffe03f */
[----:B------:R-:W-:Y:S01]  /*04a0*/  @!UP2 ULDC UR18, c[0x0][0x2c4] ;  /* 0x0000b1000012aab9 */ /* 0x000fe20000000800 */
[----:B----4-:R-:W-:Y:S02]  /*04b0*/  @P1 R2UR UR8, R0 ;  /* 0x00000000000812ca */ /* 0x010fe400000e0000 */
[----:B------:R-:W-:-:S05]  /*04c0*/  LOP3.LUT R0, R30, 0xffffffe0, RZ, 0xc0, !PT ;  /* 0xffffffe01e007812 */ /* 0x000fca00078ec0ff */
[----:B------:R-:W-:-:S05]  /*04d0*/  IMAD.IADD R50, R102, 0x1, -R0 ;  /* 0x0000000166327824 */ /* 0x000fca00078e0a00 */
[--C-:B------:R-:W-:Y:S02]  /*04e0*/  SHF.R.S32.HI R0, RZ, 0x1f, R50.reuse ;  /* 0x0000001fff007819 */ /* 0x100fe40000011432 */
[----:B-----5:R-:W-:Y:S02]  /*04f0*/  @!P2 R2UR UR6, R4 ;  /* 0x000000000406a2ca */ /* 0x020fe400000e0000 */
[----:B------:R-:W-:Y:S01]  /*0500*/  ISETP.NE.AND.EX P2, PT, RZ, UR5, PT, P0 ;  /* 0x00000005ff007c0c */ /* 0x000fe2000bf45300 */
[----:B------:R-:W-:Y:S01]  /*0510*/  USHF.R.S32.HI UR5, URZ, 0x1f, UR4 ;  /* 0x0000001f3f057899 */ /* 0x000fe20008011404 */
[----:B------:R-:W-:-:S05]  /*0520*/  IADD3 R103, P1, P0, R6, UR4, R50 ;  /* 0x0000000406677c10 */ /* 0x000fca000f83e032 */
[----:B------:R1:W-:Y:S01]  /*0530*/  STL [R1+0x4c], R103 ;  /* 0x00004c6701007387 */ /* 0x0003e20000100800 */
        /* <DEDUP_REMOVED lines=9> */
.L_x_822:
[----:B------:R-:W-:-:S05]  /*05d0*/  ULDC UR7, c[0x0][0x2c8] ;  /* 0x0000b20000077ab9 */ /* 0x000fca0000000800 */
.L_x_823:
        /* <DEDUP_REMOVED lines=58> */
.L_x_825:
[----:B------:R-:W-:Y:S01]  /*0980*/  ULDC UR4, c[0x0][0x278] ;  /* 0x00009e0000047ab9 */ /* 0x000fe20000000800 */
[----:B------:R-:W2:Y:S01]  /*0990*/  S2R R2, SR_CTAID.Z ;  /* 0x0000000000027919 */ /* 0x000ea20000002700 */
[----:B------:R-:W-:Y:S01]  /*09a0*/  IMAD.U32 R0, RZ, RZ, UR4 ;  /* 0x00000004ff007e24 */ /* 0x000fe2000f8e00ff */
[----:B------:R-:W-:Y:S01]  /*09b0*/  UMOV UR14, URZ ;  /* 0x0000003f000e7c82 */ /* 0x000fe20008000000 */
[----:B------:R-:W-:Y:S01]  /*09c0*/  LEA.HI R3, R29, R102, RZ, 0x6 ;  /* 0x000000661d037211 */ /* 0x000fe200078f30ff */
[----:B------:R-:W-:Y:S02]  /*09d0*/  IMAD.U32 R12, RZ, RZ, UR17 ;  /* 0x00000011ff0c7e24 */ /* 0x000fe4000f8e00ff */
[----:B------:R-:W-:-:S04]  /*09e0*/  IABS R0, R0 ;  /* 0x0000000000007213 */ /* 0x000fc80000000000 */
[----:B------:R-:W-:-:S13]  /*09f0*/  R2UR UR7, R0 ;  /* 0x00000000000772ca */ /* 0x000fda00000e0000 */
[----:B------:R-:W3:Y:S08]  /*0a00*/  I2F.RP R0, UR7 ;  /* 0x0000000700007d06 */ /* 0x000ef00008209400 */
[----:B---3--:R-:W3:Y:S02]  /*0a10*/  MUFU.RCP R0, R0 ;  /* 0x0000000000007308 */ /* 0x008ee40000001000 */
[----:B---3--:R-:W-:-:S06]  /*0a20*/  VIADD R0, R0, 0xffffffe ;  /* 0x0ffffffe00007836 */ /* 0x008fcc0000000000 */
[----:B------:R-:W3:Y:S02]  /*0a30*/  F2I.FTZ.U32.TRUNC.NTZ R0, R0 ;  /* 0x0000000000007305 */ /* 0x000ee4000021f000 */
[----:B---3--:R-:W-:Y:S02]  /*0a40*/  R2UR UR15, R0 ;  /* 0x00000000000f72ca */ /* 0x008fe400000e0000 */
[----:B--2---:R-:W-:-:S04]  /*0a50*/  IABS R0, R2 ;  /* 0x0000000200007213 */ /* 0x004fc80000000000 */
        /* <DEDUP_REMOVED lines=8> */
[----:B------:R-:W-:Y:S01]  /*0ae0*/  IMAD.IADD R27, R102, 0x1, -R2 ;  /* 0x00000001661b7824 */ /* 0x000fe200078e0a02 */
[----:B------:R-:W-:Y:S01]  /*0af0*/  UIMAD.WIDE.U32 UR14, UR15, UR9, UR14 ;  /* 0x000000090f0e72a5 */ /* 0x000fe2000f8e000e */
[----:B------:R-:W-:Y:S01]  /*0b00*/  IMAD.WIDE R12, R12, 0x40, R18 ;  /* 0x000000400c0c7825 */ /* 0x000fe200078e0212 */
[----:B------:R-:W-:-:S03]  /*0b10*/  LOP3.LUT R0, R0, 0x1c0, RZ, 0xc0, !PT ;  /* 0x000001c000007812 */ /* 0x000fc600078ec0ff */
[----:B------:R-:W-:Y:S02]  /*0b20*/  IMAD.SHL.U32 R48, R27, 0x8, RZ ;  /* 0x000000081b307824 */ /* 0x000fe400078e00ff */
[----:B------:R-:W-:Y:S02]  /*0b30*/  UMOV UR9, UR15 ;  /* 0x0000000f00097c82 */ /* 0x000fe40008000000 */
[----:B------:R-:W-:Y:S01]  /*0b40*/  UIMAD.WIDE.U32 UR14, UR9, UR5, URZ ;  /* 0x00000005090e72a5 */ /* 0x000fe2000f8e003f */
[----:B------:R-:W-:Y:S02]  /*0b50*/  LOP3.LUT R2, R0, 0x38, R48, 0xf8, !PT ;  /* 0x0000003800027812 */ /* 0x000fe400078ef830 */
[----:B------:R-:W-:Y:S02]  /*0b60*/  SHF.R.U32.HI R0, RZ, 0x3, R0 ;  /* 0x00000003ff007819 */ /* 0x000fe40000011600 */
[----:B------:R-:W-:Y:S02]  /*0b70*/  SHF.R.S32.HI R49, RZ, 0x1f, R48 ;  /* 0x0000001fff317819 */ /* 0x000fe40000011430 */
[----:B------:R-:W-:Y:S01]  /*0b80*/  UMOV UR19, UR15 ;  /* 0x0000000f00137c82 */ /* 0x000fe20008000000 */
[----:B------:R-:W-:Y:S01]  /*0b90*/  LOP3.LUT R0, R2, R0, RZ, 0x3c, !PT ;  /* 0x0000000002007212 */ /* 0x000fe200078e3cff */
[----:B------:R-:W-:Y:S01]  /*0ba0*/  UIADD3 UR9, -UR19, URZ, URZ ;  /* 0x0000003f13097290 */ /* 0x000fe2000fffe13f */
[----:B------:R-:W-:-:S03]  /*0bb0*/  IMAD.SHL.U32 R2, R3, 0x8, RZ ;  /* 0x0000000803027824 */ /* 0x000fc600078e00ff */
[----:B------:R-:W-:Y:S02]  /*0bc0*/  UIMAD UR9, UR7, UR9, UR5 ;  /* 0x00000009070972a4 */ /* 0x000fe4000f8e0205 */
[----:B------:R-:W-:Y:S01]  /*0bd0*/  USHF.R.S32.HI UR5, URZ, 0x1f, UR30 ;  /* 0x0000001f3f057899 */ /* 0x000fe2000801141e */
[----:B------:R-:W-:Y:S01]  /*0be0*/  LOP3.LUT R214, R0, 0xfffffe00, R2, 0xf8, !PT ;  /* 0xfffffe0000d67812 */ /* 0x000fe200078ef802 */
        /* <DEDUP_REMOVED lines=31> */
.L_x_826:
[----:B------:R-:W-:Y:S01]  /*0de0*/  ULDC.64 UR8, c[0x0][0x258] ;  /* 0x0000960000087ab9 */ /* 0x000fe20000000a00 */
[----:B------:R-:W-:Y:S01]  /*0df0*/  IMAD R0, R19, UR12, RZ ;  /* 0x0000000c13007c24 */ /* 0x000fe2000f8e02ff */
[----:B------:R-:W-:Y:S01]  /*0e00*/  IADD3 R2, P0, R48, UR34, RZ ;  /* 0x0000002230027c10 */ /* 0x000fe2000ff1e0ff */
[----:B------:R-:W-:Y:S01]  /*0e10*/  UIMAD UR15, UR5, UR8, URZ ;  /* 0x00000008050f72a4 */ /* 0x000fe2000f8e023f */
[----:B------:R-:W2:Y:S01]  /*0e20*/  S2UR UR4, SR_CgaCtaId ;  /* 0x00000000000479c3 */ /* 0x000ea20000008800 */
[C---:B------:R-:W-:Y:S01]  /*0e30*/  IMAD R6, R18.reuse, UR13, R0 ;  /* 0x0000000d12067c24 */ /* 0x040fe2000f8e0200 */
[----:B------:R-:W-:Y:S01]  /*0e40*/  IADD3.X R3, R49, UR10, RZ, P0, !PT ;  /* 0x0000000a31037c10 */ /* 0x000fe200087fe4ff */
[----:B------:R-:W-:Y:S01]  /*0e50*/  IMAD.U32 R0, RZ, RZ, UR8 ;  /* 0x00000008ff007e24 */ /* 0x000fe2000f8e00ff */
[----:B------:R-:W-:Y:S01]  /*0e60*/  UIMAD UR15, UR30, UR9, UR15 ;  /* 0x000000091e0f72a4 */ /* 0x000fe2000f8e020f */
[----:B------:R-:W-:Y:S01]  /*0e70*/  IMAD.WIDE.U32 R4, R18, UR12, R48 ;  /* 0x0000000c12047c25 */ /* 0x000fe2000f8e0030 */
[----:B------:R-:W-:Y:S01]  /*0e80*/  ULDC.64 UR10, c[0x0][0x260] ;  /* 0x00009800000a7ab9 */ /* 0x000fe20000000a00 */
[----:B------:R-:W-:Y:S01]  /*0e90*/  ULDC.64 UR8, c[0x0][0x268] ;  /* 0x00009a0000087ab9 */ /* 0x000fe20000000a00 */
[----:B------:R-:W-:Y:S01]  /*0ea0*/  MOV R20, UR10 ;  /* 0x0000000a00147c02 */ /* 0x000fe20008000f00 */
[----:B------:R-:W-:Y:S01]  /*0eb0*/  IMAD.U32 R31, RZ, RZ, UR8 ;  /* 0x00000008ff1f7e24 */ /* 0x000fe2000f8e00ff */
[----:B------:R-:W-:Y:S01]  /*0ec0*/  UIADD3 UR34, -UR25, UR18, URZ ;  /* 0x0000001219227290 */ /* 0x000fe2000fffe13f */
[----:B------:R-:W-:Y:S01]  /*0ed0*/  IADD3 R10, P1, R4, UR22, RZ ;  /* 0x00000016040a7c10 */ /* 0x000fe2000ff3e0ff */
[----:B------:R-:W-:Y:S01]  /*0ee0*/  IMAD.WIDE.U32 R16, R0, UR30, R2 ;  /* 0x0000001e00107c25 */ /* 0x000fe2000f8e0002 */
[----:B------:R3:W-:Y:S01]  /*0ef0*/  STL [R1+0x50], R20 ;  /* 0x0000501401007387 */ /* 0x0007e20000100800 */
[----:B------:R-:W-:Y:S01]  /*0f00*/  UMOV UR35, 0x400 ;  /* 0x0000040000237882 */ /* 0x000fe20000000000 */
[----:B------:R-:W-:Y:S01]  /*0f10*/  IADD3.X R11, R5, UR21, R6, P1, !PT ;  /* 0x00000015050b7c10 */ /* 0x000fe20008ffe406 */
[----:B------:R-:W-:Y:S01]  /*0f20*/  UIMAD UR31, UR14, UR10, URZ ;  /* 0x0000000a0e1f72a4 */ /* 0x000fe2000f8e023f */
[----:B------:R3:W-:Y:S01]  /*0f30*/  STL [R1+0x54], R31 ;  /* 0x0000541f01007387 */ /* 0x0007e20000100800 */
[C---:B------:R-:W-:Y:S01]  /*0f40*/  ISETP.GE.AND P1, PT, R18.reuse, UR34, PT ;  /* 0x0000002212007c0c */ /* 0x040fe2000bf26270 */
[----:B------:R-:W-:Y:S01]  /*0f50*/  UIMAD UR14, UR14, UR8, URZ ;  /* 0x000000080e0e72a4 */ /* 0x000fe2000f8e023f */
[C---:B------:R-:W-:Y:S01]  /*0f60*/  VIADD R24, R18.reuse, 0x10 ;  /* 0x0000001012187836 */ /* 0x040fe20000000000 */
[C---:B------:R-:W-:Y:S01]  /*0f70*/  IADD3 R25, R18.reuse, 0x20, RZ ;  /* 0x0000002012197810 */ /* 0x040fe20007ffe0ff */
[----:B------:R-:W-:Y:S01]  /*0f80*/  UIMAD UR11, UR19, UR11, UR31 ;  /* 0x0000000b130b72a4 */ /* 0x000fe2000f8e021f */
[----:B------:R-:W-:Y:S01]  /*0f90*/  IADD3 R15, R17, UR15, RZ ;  /* 0x0000000f110f7c10 */ /* 0x000fe2000fffe0ff */
[----:B--2---:R-:W-:Y:S01]  /*0fa0*/  ULEA UR4, UR4, UR35, 0x18 ;  /* 0x0000002304047291 */ /* 0x004fe2000f8ec03f */
[----:B------:R-:W-:Y:S01]  /*0fb0*/  BSSY B0, `(.L_x_827) ;  /* 0x0000036000007945 */ /* 0x000fe20003800000 */
[----:B------:R-:W-:Y:S01]  /*0fc0*/  UIMAD UR31, UR19, UR9, UR14 ;  /* 0x00000009131f72a4 */ /* 0x000fe2000f8e020e */
[----:B------:R-:W-:Y:S01]  /*0fd0*/  VIADD R26, R18, 0x30 ;  /* 0x00000030121a7836 */ /* 0x000fe20000000000 */
[----:B------:R-:W-:Y:S01]  /*0fe0*/  ISETP.GE.AND P0, PT, R24, UR34, PT ;  /* 0x0000002218007c0c */ /* 0x000fe2000bf06270 */
[C---:B------:R-:W-:Y:S01]  /*0ff0*/  VIADD R248, R48.reuse, 0x40 ;  /* 0x0000004030f87836 */ /* 0x040fe20000000000 */
[----:B------:R-:W-:Y:S01]  /*1000*/  ISETP.GE.AND P5, PT, R25, UR34, PT ;  /* 0x0000002219007c0c */ /* 0x000fe2000bfa6270 */
[C---:B------:R-:W-:Y:S01]  /*1010*/  VIADD R249, R48.reuse, 0xc0 ;  /* 0x000000c030f97836 */ /* 0x040fe20000000000 */
[----:B------:R-:W-:-:S02]  /*1020*/  IADD3 R245, R48, 0x80, RZ ;  /* 0x0000008030f57810 */ /* 0x000fc40007ffe0ff */
        /* <DEDUP_REMOVED lines=46> */
.L_x_828:
[----:B------:R-:W-:Y:S05]  /*1310*/  BSYNC B0 ;  /* 0x0000000000007941 */ /* 0x000fea0003800000 */
.L_x_827:
[----:B------:R-:W-:Y:S01]  /*1320*/  IMAD.WIDE.U32 R32, R20, UR19, R10 ;  /* 0x0000001314207c25 */ /* 0x000fe2000f8e000a */
[----:B------:R-:W-:Y:S01]  /*1330*/  BSSY B0, `(.L_x_829) ;  /* 0x0000036000007945 */ /* 0x000fe20003800000 */
[----:B------:R-:W-:Y:S02]  /*1340*/  ISETP.GE.AND P6, PT, R26, UR34, PT ;  /* 0x000000221a007c0c */ /* 0x000fe4000bfc6270 */
[----:B------:R-:W-:Y:S01]  /*1350*/  IMAD R0, R19, UR6, RZ ;  /* 0x0000000613007c24 */ /* 0x000fe2000f8e02ff */
[----:B------:R1:W-:Y:S01]  /*1360*/  STL.64 [R1+0x28], R32 ;  /* 0x0000282001007387 */ /* 0x0003e20000100a00 */
[----:B------:R-:W-:-:S04]  /*1370*/  IMAD.WIDE.U32 R22, R18, UR6, R48 ;  /* 0x0000000612167c25 */ /* 0x000fc8000f8e0030 */
[----:B------:R-:W-:Y:S01]  /*1380*/  IMAD R28, R18, UR7, R0 ;  /* 0x00000007121c7c24 */ /* 0x000fe2000f8e0200 */
[----:B------:R-:W-:Y:S06]  /*1390*/  @P0 BRA `(.L_x_830) ;  /* 0x0000000000bc0947 */ /* 0x000fec0003800000 */
        /* <DEDUP_REMOVED lines=16> */
[----:B------:R-:W3:Y:S01]  /*14a0*/  @!P2 LDC.64 R10, c[0x0][0x210] ;  /* 0x00008400ff0aab82 */ /* 0x000ee20000000a00 */
[----:B--2---:R-:W-:-:S04]  /*14b0*/  @!P3 LEA R6, P0, R2, R6, 0x1 ;  /* 0x000000060206b211 */ /* 0x004fc800078008ff */
[C---:B------:R-:W-:Y:S02]  /*14c0*/  @!P3 LEA.HI.X R7, R2.reuse, R7, R0, 0x1, P0 ;  /* 0x000000070207b211 */ /* 0x040fe400000f0c00 */
[----:B------:R-:W-:Y:S02]  /*14d0*/  ISETP.GE.AND P0, PT, R249, UR10, PT ;  /* 0x0000000af9007c0c */ /* 0x000fe4000bf06270 */
[----:B-----5:R-:W-:-:S04]  /*14e0*/  @!P4 LEA R8, P1, R2, R8, 0x1 ;  /* 0x000000080208c211 */ /* 0x020fc800078208ff */
[C---:B------:R-:W-:Y:S02]  /*14f0*/  @!P4 LEA.HI.X R9, R2.reuse, R9, R0, 0x1, P1 ;  /* 0x000000090209c211 */ /* 0x040fe400008f0c00 */
        /* <DEDUP_REMOVED lines=25> */
.L_x_830:
[----:B------:R-:W-:Y:S05]  /*1690*/  BSYNC B0 ;  /* 0x0000000000007941 */ /* 0x000fea0003800000 */
.L_x_829:
[----:B------:R-:W-:Y:S04]  /*16a0*/  BSSY B0, `(.L_x_831) ;  /* 0x0000031000007945 */ /* 0x000fe80003800000 */
[----:B------:R-:W-:Y:S05]  /*16b0*/  @P5 BRA `(.L_x_832) ;  /* 0x0000000000bc5947 */ /* 0x000fea0003800000 */
[----:B------:R-:W-:Y:S01]  /*16c0*/  ULDC UR10, c[0x0][0x2d0] ;  /* 0x0000b400000a7ab9 */ /* 0x000fe20000000800 */
[----:B--2-4-:R-:W-:Y:S01]  /*16d0*/  IADD3 R4, P0, R12, 0x20, RZ ;  /* 0x000000200c047810 */ /* 0x014fe20007f1e0ff */
        /* <DEDUP_REMOVED lines=45> */
.L_x_832:
[----:B------:R-:W-:Y:S05]  /*19b0*/  BSYNC B0 ;  /* 0x0000000000007941 */ /* 0x000fea0003800000 */
.L_x_831:
        /* <DEDUP_REMOVED lines=18> */
[----:B---3--:R-:W3:Y:S01]  /*1ae0*/  @!P2 LDC.64 R20, c[0x0][0x210] ;  /* 0x00008400ff14ab82 */ /* 0x008ee20000000a00 */
        /* <DEDUP_REMOVED lines=30> */
.L_x_834:
[----:B------:R-:W-:Y:S05]  /*1cd0*/  BSYNC B0 ;  /* 0x0000000000007941 */ /* 0x000fea0003800000 */
.L_x_833:
[----:B------:R-:W-:Y:S01]  /*1ce0*/  ULEA.HI.SX32 UR10, UR20, 0xffffffff, 0x1a ;  /* 0xffffffff140a7891 */ /* 0x000fe2000f8fd23f */
[----:B------:R-:W-:Y:S01]  /*1cf0*/  VIADD R105, R33, UR11 ;  /* 0x0000000b21697c36 */ /* 0x000fe20008000000 */
[----:B------:R-:W-:Y:S01]  /*1d00*/  USHF.L.U32 UR15, UR12, 0x6, URZ ;  /* 0x000000060c0f7899 */ /* 0x000fe2000800063f */
[----:B------:R-:W-:Y:S01]  /*1d10*/  IMAD.MOV.U32 R104, RZ, RZ, R32 ;  /* 0x000000ffff687224 */ /* 0x000fe200078e0020 */
[----:B------:R-:W-:Y:S01]  /*1d20*/  UIMAD UR36, UR10, -0x40, UR28 ;  /* 0xffffffc00a2478a4 */ /* 0x000fe2000f8e021c */
[----:B------:R-:W-:Y:S01]  /*1d30*/  BSSY B0, `(.L_x_835) ;  /* 0x0000033000007945 */ /* 0x000fe20003800000 */
[----:B------:R-:W-:Y:S02]  /*1d40*/  USHF.L.U64.HI UR14, UR12, 0x6, UR13 ;  /* 0x000000060c0e7899 */ /* 0x000fe4000801020d */
[----:B------:R1:W-:Y:S01]  /*1d50*/  STL.64 [R1+0x18], R104 ;  /* 0x0000186801007387 */ /* 0x0003e20000100a00 */
[----:B------:R-:W-:Y:S01]  /*1d60*/  USHF.R.S32.HI UR37, URZ, 0x1f, UR10 ;  /* 0x0000001f3f257899 */ /* 0x000fe2000801140a */
[----:B------:R-:W-:Y:S01]  /*1d70*/  ISETP.GE.AND P1, PT, R18, UR36, PT ;  /* 0x0000002412007c0c */ /* 0x000fe2000bf26270 */
[----:B------:R-:W-:Y:S01]  /*1d80*/  UIMAD UR8, UR14, UR10, URZ ;  /* 0x0000000a0e0872a4 */ /* 0x000fe2000f8e023f */
[----:B------:R-:W-:-:S02]  /*1d90*/  MOV R100, UR15 ;  /* 0x0000000f00647c02 */ /* 0x000fc40008000f00 */
[----:B------:R-:W-:Y:S01]  /*1da0*/  ISETP.GE.AND P0, PT, R24, UR36, PT ;  /* 0x0000002418007c0c */ /* 0x000fe2000bf06270 */
[----:B------:R-:W-:Y:S01]  /*1db0*/  UIMAD UR8, UR37, UR15, UR8 ;  /* 0x0000000f250872a4 */ /* 0x000fe2000f8e0208 */
[----:B------:R-:W-:Y:S01]  /*1dc0*/  ISETP.GE.AND P5, PT, R25, UR36, PT ;  /* 0x0000002419007c0c */ /* 0x000fe2000bfa6270 */
[----:B--2-4-:R-:W-:-:S04]  /*1dd0*/  IMAD.WIDE.U32 R2, R100, UR10, R104 ;  /* 0x0000000a64027c25 */ /* 0x014fc8000f8e0068 */
[----:B------:R-:W-:Y:S02]  /*1de0*/  VIADD R5, R3, UR8 ;  /* 0x0000000803057c36 */ /* 0x000fe40008000000 */
[----:B------:R-:W-:Y:S06]  /*1df0*/  @P1 BRA `(.L_x_836) ;  /* 0x0000000000981947 */ /* 0x000fec0003800000 */
[----:B------:R-:W-:Y:S02]  /*1e00*/  ULDC UR8, c[0x0][0x2d0] ;  /* 0x0000b40000087ab9 */ /* 0x000fe40000000800 */
[----:B------:R-:W-:Y:S02]  /*1e10*/  ISETP.GE.AND P4, PT, R248, UR8, PT ;  /* 0x00000008f8007c0c */ /* 0x000fe4000bf86270 */
[----:B------:R-:W-:Y:S02]  /*1e20*/  ISETP.GE.AND P6, PT, R48, UR8, PT ;  /* 0x0000000830007c0c */ /* 0x000fe4000bfc6270 */
[----:B------:R-:W-:-:S09]  /*1e30*/  ISETP.GE.AND P3, PT, R245, UR8, PT ;  /* 0x00000008f5007c0c */ /* 0x000fd2000bf66270 */
[----:B------:R-:W2:Y:S02]  /*1e40*/  @!P4 LDC.64 R8, c[0x0][0x218] ;  /* 0x00008600ff08cb82 */ /* 0x000ea40000000a00 */
[----:B------:R4:W-:Y:S06]  /*1e50*/  @P6 STS.128 [R214+0x8000], RZ ;  /* 0x008000ffd6006388 */ /* 0x0009ec0000000c00 */
        /* <DEDUP_REMOVED lines=32> */
.L_x_836:
[----:B------:R-:W-:Y:S05]  /*2060*/  BSYNC B0 ;  /* 0x0000000000007941 */ /* 0x000fea0003800000 */
.L_x_835:
        /* <DEDUP_REMOVED lines=11> */
[----:B----4-:R-:W4:Y:S02]  /*2120*/  @!P3 LDC.64 R8, c[0x0][0x218] ;  /* 0x00008600ff08bb82 */ /* 0x010f240000000a00 */
[----:B------:R1:W-:Y:S06]  /*2130*/  @P4 STS.128 [R214+0x8800], RZ ;  /* 0x008800ffd6004388 */ /* 0x0003ec0000000c00 */
[----:B------:R-:W5:Y:S08]  /*2140*/  @!P4 LDC.64 R10, c[0x0][0x218] ;  /* 0x00008600ff0acb82 */ /* 0x000f700000000a00 */
[----:B--2---:R-:W2:Y:S01]  /*2150*/  @!P2 LDC.64 R6, c[0x0][0x218] ;  /* 0x00008600ff06ab82 */ /* 0x004ea20000000a00 */
[----:B----4-:R-:W-:-:S04]  /*2160*/  @!P3 LEA R8, P0, R0, R8, 0x1 ;  /* 0x000000080008b211 */ /* 0x010fc800078008ff */
[C---:B------:R-:W-:Y:S02]  /*2170*/  @!P3 LEA.HI.X R9, R0.reuse, R9, R12, 0x1, P0 ;  /* 0x000000090009b211 */ /* 0x040fe400000f0c0c */
        /* <DEDUP_REMOVED lines=28> */
.L_x_838:
[----:B------:R-:W-:Y:S05]  /*2340*/  BSYNC B0 ;  /* 0x0000000000007941 */ /* 0x000fea0003800000 */
.L_x_837:
        /* <DEDUP_REMOVED lines=44> */
.L_x_840:
[----:B------:R-:W-:Y:S05]  /*2610*/  BSYNC B0 ;  /* 0x0000000000007941 */ /* 0x000fea0003800000 */
.L_x_839:
        /* <DEDUP_REMOVED lines=11> */
[----:B-12-4-:R-:W1:Y:S01]  /*26d0*/  @!P5 LDC.64 R8, c[0x0][0x218] ;  /* 0x00008600ff08db82 */ /* 0x016e620000000a00 */
        /* <DEDUP_REMOVED lines=33> */
.L_x_842:
[----:B------:R-:W-:Y:S05]  /*28f0*/  BSYNC B0 ;  /* 0x0000000000007941 */ /* 0x000fea0003800000 */
.L_x_841:
        /* <DEDUP_REMOVED lines=10> */
[----:B-12---:R-:W-:Y:S01]  /*29a0*/  LEA.HI R5, R29, R102, RZ, 0x4 ;  /* 0x000000661d057211 */ /* 0x006fe200078f20ff */
[----:B------:R-:W-:Y:S01]  /*29b0*/  @UP1 UIMAD.WIDE.U32 UR40, UR29, UR8, UR40 ;  /* 0x000000081d2812a5 */ /* 0x000fe2000f8e0028 */
[----:B------:R-:W-:-:S04]  /*29c0*/  DEPBAR.LE SB0, 0x0 ;  /* 0x000080000000791a */ /* 0x000fc80000000000 */
[----:B------:R-:W-:Y:S02]  /*29d0*/  @UP1 UIMAD UR9, UR29, UR9, UR38 ;  /* 0x000000091d0912a4 */ /* 0x000fe4000f8e0226 */
[----:B------:R-:W-:Y:S02]  /*29e0*/  @UP1 ULEA UR12, UP0, UR40, UR12, 0x2 ;  /* 0x0000000c280c1291 */ /* 0x000fe4000f80103f */
[----:B------:R-:W-:Y:S01]  /*29f0*/  @UP1 UIADD3 UR9, UR41, UR9, URZ ;  /* 0x0000000929091290 */ /* 0x000fe2000fffe03f */
[----:B------:R-:W-:-:S03]  /*2a00*/  @UP1 ULDC UR5, c[0x0][0x2e8] ;  /* 0x0000ba0000051ab9 */ /* 0x000fc60000000800 */
[----:B------:R-:W-:Y:S01]  /*2a10*/  @UP1 ULEA.HI.X UR13, UR40, UR13, UR9, 0x2, UP0 ;  /* 0x0000000d280d1291 */ /* 0x000fe200080f1409 */
[----:B------:R-:W-:-:S05]  /*2a20*/  IMAD.U32 R2, RZ, RZ, UR12 ;  /* 0x0000000cff027e24 */ /* 0x000fca000f8e00ff */
[----:B------:R-:W-:-:S05]  /*2a30*/  IMAD.U32 R3, RZ, RZ, UR13 ;  /* 0x0000000dff037e24 */ /* 0x000fca000f8e00ff */
[----:B----4-:R1:W2:Y:S01]  /*2a40*/  @P1 LDG.E R8, desc[UR26][R2.64] ;  /* 0x0000001a02081981 */ /* 0x0102a2000c1e1900 */
[----:B------:R-:W-:Y:S01]  /*2a50*/  LOP3.LUT R0, R5, 0xfffffff0, RZ, 0xc0, !PT ;  /* 0xfffffff005007812 */ /* 0x000fe200078ec0ff */
[----:B------:R-:W2:Y:S01]  /*2a60*/  @P1 MUFU.RCP R6, UR5 ;  /* 0x0000000500061d08 */ /* 0x000ea20008001000 */
[----:B------:R-:W-:Y:S01]  /*2a70*/  ISETP.GE.AND P3, PT, R18, UR36, PT ;  /* 0x0000002412007c0c */ /* 0x000fe2000bf66270 */
[----:B------:R-:W-:Y:S01]  /*2a80*/  BAR.SYNC.DEFER_BLOCKING 0x0 ;  /* 0x0000000000007b1d */ /* 0x000fe20000010000 */
[----:B------:R-:W-:Y:S01]  /*2a90*/  UIMAD.WIDE.U32 UR8, UR10, UR6, URZ ;  /* 0x000000060a0872a5 */ /* 0x000fe2000f8e003f */
[----:B------:R-:W-:Y:S01]  /*2aa0*/  IMAD.IADD R0, R102, 0x1, -R0 ;  /* 0x0000000166007824 */ /* 0x000fe200078e0a00 */
[----:B------:R-:W-:Y:S01]  /*2ab0*/  UIMAD UR5, UR37, UR6, URZ ;  /* 0x00000006250572a4 */ /* 0x000fe2000f8e023f */
[----:B------:R-:W-:Y:S02]  /*2ac0*/  SHF.R.S32.HI R51, RZ, 0x5, R30 ;  /* 0x00000005ff337819 */ /* 0x000fe4000001141e */
[----:B------:R-:W-:Y:S01]  /*2ad0*/  BSSY B0, `(.L_x_843) ;  /* 0x0000057000007945 */ /* 0x000fe20003800000 */
[----:B------:R-:W-:Y:S01]  /*2ae0*/  UIMAD UR5, UR10, UR7, UR5 ;  /* 0x000000070a0572a4 */ /* 0x000fe2000f8e0205 */
[----:B------:R-:W-:-:S03]  /*2af0*/  ISETP.GE.AND P5, PT, R25, UR36, PT ;  /* 0x0000002419007c0c */ /* 0x000fc6000bfa6270 */
[----:B------:R-:W-:Y:S01]  /*2b00*/  UIADD3 UR5, UR9, UR5, URZ ;  /* 0x0000000509057290 */ /* 0x000fe2000fffe03f */
[----:B-1----:R-:W-:Y:S02]  /*2b10*/  SHF.R.S32.HI R2, RZ, 0x1f, R0 ;  /* 0x0000001fff027819 */ /* 0x002fe40000011400 */
[----:B------:R-:W-:Y:S01]  /*2b20*/  SHF.R.S32.HI R3, RZ, 0x4, R5 ;  /* 0x00000004ff037819 */ /* 0x000fe20000011405 */
[----:B------:R1:W-:Y:S01]  /*2b30*/  @P3 STS.128 [R214+0x10000], RZ ;  /* 0x010000ffd6003388 */ /* 0x0003e20000000c00 */
[----:B------:R-:W-:Y:S02]  /*2b40*/  LEA.HI R7, R2, R0, RZ, 0x3 ;  /* 0x0000000002077211 */ /* 0x000fe400078f18ff */
[----:B------:R-:W-:Y:S01]  /*2b50*/  LEA.HI R2, R5, R3, RZ, 0x1 ;  /* 0x0000000305027211 */ /* 0x000fe200078f08ff */
[----:B------:R-:W-:Y:S01]  /*2b60*/  IMAD.SHL.U32 R5, R27, 0x40, RZ ;  /* 0x000000401b057824 */ /* 0x000fe200078e00ff */
[----:B------:R-:W-:Y:S01]  /*2b70*/  LOP3.LUT R4, R7, 0xfffffff8, RZ, 0xc0, !PT ;  /* 0xfffffff807047812 */ /* 0x000fe200078ec0ff */
[----:B------:R1:W-:Y:S01]  /*2b80*/  @P3 STS.128 [R214+0x12000], RZ ;  /* 0x012000ffd6003388 */ /* 0x0003e20000000c00 */
[----:B------:R-:W-:-:S03]  /*2b90*/  LOP3.LUT R2, R2, 0xfffffffe, RZ, 0xc0, !PT ;  /* 0xfffffffe02027812 */ /* 0x000fc600078ec0ff */
[----:B------:R-:W-:Y:S01]  /*2ba0*/  IMAD.IADD R36, R0, 0x1, -R4 ;  /* 0x0000000100247824 */ /* 0x000fe200078e0a04 */
[----:B------:R-:W-:Y:S01]  /*2bb0*/  LOP3.LUT R0, R5, 0x1c0, RZ, 0xc0, !PT ;  /* 0x000001c005007812 */ /* 0x000fe200078ec0ff */
[----:B------:R-:W-:Y:S01]  /*2bc0*/  IMAD.SHL.U32 R4, R18, 0x8, RZ ;  /* 0x0000000812047824 */ /* 0x000fe200078e00ff */
[----:B------:R1:W-:Y:S01]  /*2bd0*/  @P3 STS.128 [R214+0x14000], RZ ;  /* 0x014000ffd6003388 */ /* 0x0003e20000000c00 */
[----:B------:R-:W-:Y:S02]  /*2be0*/  IMAD.IADD R3, R3, 0x1, -R2 ;  /* 0x0000000103037824 */ /* 0x000fe400078e0a02 */
[----:B------:R-:W-:Y:S01]  /*2bf0*/  IMAD.SHL.U32 R2, R36, 0x40, RZ ;  /* 0x0000004024027824 */ /* 0x000fe200078e00ff */
[----:B------:R-:W-:Y:S01]  /*2c00*/  LOP3.LUT R4, R0, 0x8, R4, 0xf8, !PT ;  /* 0x0000000800047812 */ /* 0x000fe200078ef804 */
[----:B------:R-:W-:Y:S01]  /*2c10*/  IMAD.SHL.U32 R5, R3, 0x8, RZ ;  /* 0x0000000803057824 */ /* 0x000fe200078e00ff */
[----:B------:R-:W-:Y:S01]  /*2c20*/  SHF.R.U32.HI R0, RZ, 0x3, R0 ;  /* 0x00000003ff007819 */ /* 0x000fe20000011600 */
[----:B------:R1:W-:Y:S01]  /*2c30*/  @P3 STS.128 [R214+0x16000], RZ ;  /* 0x016000ffd6003388 */ /* 0x0003e20000000c00 */
[----:B------:R-:W-:-:S02]  /*2c40*/  LOP3.LUT R2, R2, 0x1c0, RZ, 0xc0, !PT ;  /* 0x000001c002027812 */ /* 0x000fc400078ec0ff */
[----:B------:R-:W-:Y:S02]  /*2c50*/  LOP3.LUT R0, R4, R0, RZ, 0x3c, !PT ;  /* 0x0000000004007212 */ /* 0x000fe400078e3cff */
[----:B------:R-:W-:Y:S02]  /*2c60*/  LOP3.LUT R4, R2, 0x8, R5, 0xf8, !PT ;  /* 0x0000000802047812 */ /* 0x000fe400078ef805 */
[----:B------:R-:W-:Y:S01]  /*2c70*/  SHF.R.U32.HI R5, RZ, 0x3, R2 ;  /* 0x00000003ff057819 */ /* 0x000fe20000011602 */
[----:B------:R-:W-:Y:S01]  /*2c80*/  IMAD R0, R3, 0x200, R0 ;  /* 0x0000020003007824 */ /* 0x000fe200078e0200 */
[----:B------:R-:W-:Y:S02]  /*2c90*/  IADD3 R2, P0, R22, UR24, RZ ;  /* 0x0000001816027c10 */ /* 0x000fe4000ff1e0ff */
[----:B------:R-:W-:Y:S01]  /*2ca0*/  LOP3.LUT R5, R4, R5, RZ, 0x3c, !PT ;  /* 0x0000000504057212 */ /* 0x000fe200078e3cff */
[----:B------:R-:W-:Y:S01]  /*2cb0*/  IMAD.SHL.U32 R4, R7, 0x40, RZ ;  /* 0x0000004007047824 */ /* 0x000fe200078e00ff */
[----:B------:R-:W-:-:S02]  /*2cc0*/  IADD3.X R3, R23, UR23, R28, P0, !PT ;  /* 0x0000001717037c10 */ /* 0x000fc400087fe41c */
[----:B------:R-:W-:Y:S02]  /*2cd0*/  ISETP.GE.AND P0, PT, R24, UR36, PT ;  /* 0x0000002418007c0c */ /* 0x000fe4000bf06270 */
[----:B------:R-:W-:Y:S01]  /*2ce0*/  LOP3.LUT R5, R5, 0xfffffe00, R4, 0xf8, !PT ;  /* 0xfffffe0005057812 */ /* 0x000fe200078ef804 */
[----:B------:R-:W-:-:S04]  /*2cf0*/  IMAD.WIDE.U32 R10, R31, UR19, R2 ;  /* 0x000000131f0a7c25 */ /* 0x000fc8000f8e0002 */
[----:B------:R-:W-:Y:S01]  /*2d00*/  VIADD R9, R11, UR31 ;  /* 0x0000001f0b097c36 */ /* 0x000fe20008000000 */
[----:B------:R1:W-:Y:S01]  /*2d10*/  STL.64 [R1+0x20], R10 ;  /* 0x0000200a01007387 */ /* 0x0003e20000100a00 */
[----:B------:R-:W-:Y:S02]  /*2d20*/  IMAD.U32 R3, RZ, RZ, UR9 ;  /* 0x00000009ff037e24 */ /* 0x000fe4000f8e00ff */
[----:B------:R-:W-:Y:S01]  /*2d30*/  IMAD.U32 R2, RZ, RZ, UR8 ;  /* 0x00000008ff027e24 */ /* 0x000fe2000f8e00ff */
[----:B------:R1:W-:Y:S01]  /*2d40*/  STL [R1+0x30], R9 ;  /* 0x0000300901007387 */ /* 0x0003e20000100800 */
[----:B------:R-:W-:Y:S01]  /*2d50*/  IMAD.U32 R4, RZ, RZ, UR5 ;  /* 0x00000005ff047e24 */ /* 0x000fe2000f8e00ff */
[----:B------:R-:W-:Y:S01]  /*2d60*/  UMOV UR5, URZ ;  /* 0x0000003f00057c82 */ /* 0x000fe20008000000 */
[----:B--2---:R-:W-:Y:S01]  /*2d70*/  @P1 FMUL.FTZ R3, R8, R6 ;  /* 0x0000000608031220 */ /* 0x004fe20000410000 */
[----:B------:R-:W-:-:S04]  /*2d80*/  LEA R6, P2, R2, R10, 0x6 ;  /* 0x0000000a02067211 */ /* 0x000fc800078430ff */
[----:B------:R-:W-:Y:S02]  /*2d90*/  @P1 R2UR UR8, R3 ;  /* 0x00000000030812ca */ /* 0x000fe400000e0000 */
[----:B------:R-:W-:Y:S01]  /*2da0*/  LEA.HI.X R7, R2, R9, R4, 0x6, P2 ;  /* 0x0000000902077211 */ /* 0x000fe200010f3404 */
[----:B------:R-:W-:-:S10]  /*2db0*/  IMAD R2, R51, 0x400, R5 ;  /* 0x0000040033027824 */ /* 0x000fd400078e0205 */
        /* <DEDUP_REMOVED lines=40> */
.L_x_844:
[----:B------:R-:W-:Y:S05]  /*3040*/  BSYNC B0 ;  /* 0x0000000000007941 */ /* 0x000fea0003800000 */
.L_x_843:
        /* <DEDUP_REMOVED lines=52> */
.L_x_846:
[----:B------:R-:W-:Y:S05]  /*3390*/  BSYNC B0 ;  /* 0x0000000000007941 */ /* 0x000fea0003800000 */
.L_x_845:
        /* <DEDUP_REMOVED lines=14> */
[----:B-12---:R-:W1:Y:S01]  /*3480*/  @!P5 LDC.64 R12, c[0x0][0x220] ;  /* 0x00008800ff0cdb82 */ /* 0x006e620000000a00 */
[----:B------:R2:W-:Y:S07]  /*3490*/  @P5 STS.128 [R214+0x11000], RZ ;  /* 0x011000ffd6005388 */ /* 0x0005ee0000000c00 */
[----:B------:R-:W5:Y:S08]  /*34a0*/  @!P4 LDC.64 R10, c[0x0][0x220] ;  /* 0x00008800ff0acb82 */ /* 0x000f700000000a00 */
[----:B------:R-:W3:Y:S01]  /*34b0*/  @!P2 LDC.64 R8, c[0x0][0x220] ;  /* 0x00008800ff08ab82 */ /* 0x000ee20000000a00 */
        /* <DEDUP_REMOVED lines=30> */
.L_x_848:
[----:B------:R-:W-:Y:S05]  /*36a0*/  BSYNC B0 ;  /* 0x0000000000007941 */ /* 0x000fea0003800000 */
.L_x_847:
        /* <DEDUP_REMOVED lines=48> */
.L_x_850:
[----:B------:R-:W-:Y:S05]  /*39b0*/  BSYNC B0 ;  /* 0x0000000000007941 */ /* 0x000fea0003800000 */
.L_x_849:
[----:B-12---:R-:W-:Y:S01]  /*39c0*/  LDSM.16.M88.4 R8, [R194] ;  /* 0x00000000c208783b */ /* 0x006fe20000000200 */
[----:B------:R-:W-:Y:S01]  /*39d0*/  R2P PR, R27, 0x6 ;  /* 0x000000061b007804 */ /* 0x000fe20000000000 */
[----:B------:R-:W-:Y:S01]  /*39e0*/  IMAD.MOV.U32 R4, RZ, RZ, 0x10 ;  /* 0x00000010ff047424 */ /* 0x000fe200078e00ff */
[----:B------:R-:W-:Y:S01]  /*39f0*/  LOP3.LUT P0, RZ, R36, 0x2, RZ, 0xc0, !PT ;  /* 0x0000000224ff7812 */ /* 0x000fe2000780c0ff */
[----:B------:R-:W1:Y:S01]  /*3a00*/  LDSM.16.M88.4 R16, [R155+0x8000] ;  /* 0x008000009b10783b */ /* 0x000e620000000200 */
[C---:B------:R-:W-:Y:S01]  /*3a10*/  VIADD R0, R155.reuse, 0x8000 ;  /* 0x000080009b007836 */ /* 0x040fe20000000000 */
[----:B------:R-:W-:Y:S01]  /*3a20*/  UISETP.GE.AND UP0, UPT, UR28, 0x41, UPT ;  /* 0x000000411c00788c */ /* 0x000fe2000bf06270 */
[----:B------:R-:W-:Y:S01]  /*3a30*/  SEL R4, R4, 0xfffffff0, !P0 ;  /* 0xfffffff004047807 */ /* 0x000fe20004000000 */
[----:B---3--:R-:W2:Y:S01]  /*3a40*/  LDSM.16.M88.4 R20, [R155+0x8800] ;  /* 0x008800009b14783b */ /* 0x008ea20000000200 */
[C---:B------:R-:W-:Y:S01]  /*3a50*/  VIADD R198, R155.reuse, 0x8020 ;  /* 0x000080209bc67836 */ /* 0x040fe20000000000 */
[----:B------:R-:W-:Y:S01]  /*3a60*/  LOP3.LUT P0, RZ, R36, 0x4, RZ, 0xc0, !PT ;  /* 0x0000000424ff7812 */ /* 0x000fe2000780c0ff */
[----:B------:R-:W-:Y:S01]  /*3a70*/  IMAD.MOV.U32 R2, RZ, RZ, 0x40 ;  /* 0x00000040ff027424 */ /* 0x000fe200078e00ff */
[----:B------:R-:W3:Y:S01]  /*3a80*/  LDSM.16.M88.4 R28, [R155+0x9000] ;  /* 0x009000009b1c783b */ /* 0x000ee20000000200 */
[----:B------:R-:W-:Y:S01]  /*3a90*/  IMAD R195, R4, 0x2, R194 ;  /* 0x0000000204c37824 */ /* 0x000fe200078e02c2 */
[----:B------:R-:W-:Y:S01]  /*3aa0*/  ULDC.U8 UR12, c[0x0][0x388] ;  /* 0x0000e200000c7ab9 */ /* 0x000fe20000000000 */
[----:B------:R-:W-:Y:S01]  /*3ab0*/  @P1 VIADD R198, R0, 0xffffffe0 ;  /* 0xffffffe000c61836 */ /* 0x000fe20000000000 */
[----:B------:R-:W5:Y:S01]  /*3ac0*/  LDSM.16.M88.4 R24, [R155+0x9800] ;  /* 0x009800009b18783b */ /* 0x000f620000000200 */
[----:B------:R-:W-:Y:S01]  /*3ad0*/  IMAD.MOV.U32 R0, RZ, RZ, 0x20 ;  /* 0x00000020ff007424 */ /* 0x000fe200078e00ff */
[----:B------:R-:W-:Y:S01]  /*3ae0*/  SEL R2, R2, 0xffffffc0, !P2 ;  /* 0xffffffc002027807 */ /* 0x000fe20005000000 */
[----:B------:R-:W-:Y:S01]  /*3af0*/  IMAD.SHL.U32 R7, R102, 0x2, RZ ;  /* 0x0000000266077824 */ /* 0x000fe200078e00ff */
[----:B------:R-:W-:Y:S01]  /*3b00*/  LDSM.16.M88.4 R12, [R195] ;  /* 0x00000000c30c783b */ /* 0x000fe20000000200 */
[----:B------:R-:W-:Y:S01]  /*3b10*/  IMAD.U32 R6, RZ, RZ, UR28 ;  /* 0x0000001cff067e24 */ /* 0x000fe2000f8e00ff */
[----:B------:R-:W-:Y:S01]  /*3b20*/  SEL R0, R0, 0xffffffe0, !P0 ;  /* 0xffffffe000007807 */ /* 0x000fe20004000000 */
[----:B------:R-:W-:Y:S01]  /*3b30*/  IMAD.IADD R193, R155, 0x1, R2 ;  /* 0x000000019bc17824 */ /* 0x000fe200078e0202 */
[----:B------:R-:W4:Y:S01]  /*3b40*/  LDSM.16.M88.4 R44, [R198] ;  /* 0x00000000c62c783b */ /* 0x000f220000000200 */
[----:B------:R-:W-:Y:S01]  /*3b50*/  IADD3 R192, R2, R198, RZ ;  /* 0x000000c602c07210 */ /* 0x000fe20007ffe0ff */
[----:B------:R-:W-:Y:S01]  /*3b60*/  VIADD R213, R198, 0x800 ;  /* 0x00000800c6d57836 */ /* 0x000fe20000000000 */
[----:B------:R-:W-:Y:S01]  /*3b70*/  SHF.R.S32.HI R2, RZ, 0x1f, R50 ;  /* 0x0000001fff027819 */ /* 0x000fe20000011432 */
[----:B------:R-:W4:Y:S01]  /*3b80*/  LDSM.16.M88.4 R64, [R198+0x800] ;  /* 0x00080000c640783b */ /* 0x000f220000000200 */
[C---:B------:R-:W-:Y:S01]  /*3b90*/  IMAD R197, R0.reuse, 0x2, R194 ;  /* 0x0000000200c57824 */ /* 0x040fe200078e02c2 */
[----:B------:R-:W-:Y:S01]  /*3ba0*/  LOP3.LUT R7, R7, 0x6, RZ, 0xc0, !PT ;  /* 0x0000000607077812 */ /* 0x000fe200078ec0ff */
[----:B------:R-:W-:Y:S01]  /*3bb0*/  IMAD R196, R0, 0x2, R195 ;  /* 0x0000000200c47824 */ /* 0x000fe200078e02c3 */
[----:B------:R-:W4:Y:S01]  /*3bc0*/  LDSM.16.M88.4 R72, [R198+0x1000] ;  /* 0x00100000c648783b */ /* 0x000f220000000200 */
[----:B------:R-:W-:Y:S01]  /*3bd0*/  LEA.HI R2, R2, R50, RZ, 0x2 ;  /* 0x0000003202027211 */ /* 0x000fe200078f10ff */
[C---:B------:R-:W-:Y:S01]  /*3be0*/  VIADD R212, R198.reuse, 0x1000 ;  /* 0x00001000c6d47836 */ /* 0x040fe20000000000 */
[C---:B------:R-:W-:Y:S01]  /*3bf0*/  IADD3 R207, R198.reuse, 0x3800, RZ ;  /* 0x00003800c6cf7810 */ /* 0x040fe20007ffe0ff */
[----:B------:R-:W4:Y:S01]  /*3c00*/  LDSM.16.M88.4 R76, [R198+0x1800] ;  /* 0x00180000c64c783b */ /* 0x000f220000000200 */
[----:B------:R-:W-:Y:S01]  /*3c10*/  SHF.R.S32.HI R2, RZ, 0x2, R2 ;  /* 0x00000002ff027819 */ /* 0x000fe20000011402 */
[----:B------:R-:W-:-:S02]  /*3c20*/  VIADD R211, R198, 0x1800 ;  /* 0x00001800c6d37836 */ /* 0x000fc40000000000 */
[----:B------:R-:W-:Y:S01]  /*3c30*/  LDSM.16.M88.4 R80, [R193+0x8000] ;  /* 0x00800000c150783b */ /* 0x000fe20000000200 */
[----:B------:R-:W-:Y:S02]  /*3c40*/  VIADD R210, R198, 0x2000 ;  /* 0x00002000c6d27836 */ /* 0x000fe40000000000 */
[----:B------:R-:W-:Y:S01]  /*3c50*/  IMAD R3, R51, 0x10, R2 ;  /* 0x0000001033037824 */ /* 0x000fe200078e0202 */
[C---:B-1----:R-:W-:Y:S01]  /*3c60*/  HMMA.16816.F32 R32, R8.reuse, R16, RZ ;  /* 0x000000100820723c */ /* 0x042fe200000018ff */
[----:B------:R-:W-:Y:S01]  /*3c70*/  LDSM.16.M88.4 R88, [R193+0x8800] ;  /* 0x00880000c158783b */ /* 0x000fe20000000200 */
[----:B------:R-:W-:Y:S02]  /*3c80*/  IMAD.U32 R2, RZ, RZ, UR10 ;  /* 0x0000000aff027e24 */ /* 0x000fe4000f8e00ff */
[----:B------:R-:W-:Y:S01]  /*3c90*/  VIADD R106, R3, UR25 ;  /* 0x00000019036a7c36 */ /* 0x000fe20008000000 */
[----:B------:R-:W-:Y:S01]  /*3ca0*/  LDSM.16.M88.4 R84, [R193+0x9800] ;  /* 0x00980000c154783b */ /* 0x000fe20000000200 */
[----:B------:R-:W-:Y:S01]  /*3cb0*/  HMMA.16816.F32 R36, R8, R18, RZ ;  /* 0x000000120824723c */ /* 0x000fe200000018ff */
[----:B------:R-:W-:-:S02]  /*3cc0*/  IMAD R2, R2, 0x40, R7 ;  /* 0x0000004002027824 */ /* 0x000fc400078e0207 */
[----:B------:R-:W1:Y:S01]  /*3cd0*/  LDSM.16.M88.4 R16, [R197] ;  /* 0x00000000c510783b */ /* 0x000e620000000200 */
[----:B------:R-:W-:Y:S01]  /*3ce0*/  IADD3 R3, R6, -UR18, R106 ;  /* 0x8000001206037c10 */ /* 0x000fe2000fffe06a */
[----:B------:R-:W-:Y:S01]  /*3cf0*/  VIADD R209, R198, 0x2800 ;  /* 0x00002800c6d17836 */ /* 0x000fe20000000000 */
[C---:B--2---:R-:W-:Y:S01]  /*3d00*/  HMMA.16816.F32 R40, R8.reuse, R20, RZ ;  /* 0x000000140828723c */ /* 0x044fe200000018ff */
[----:B------:R-:W-:Y:S01]  /*3d10*/  LDSM.16.M88.4 R92, [R192] ;  /* 0x00000000c05c783b */ /* 0x000fe20000000200 */
[----:B------:R-:W-:Y:S01]  /*3d20*/  IADD3 R7, -R2, R3, RZ ;  /* 0x0000000302077210 */ /* 0x000fe20007ffe1ff */
[----:B------:R-:W-:Y:S01]  /*3d30*/  VIADD R208, R198, 0x3000 ;  /* 0x00003000c6d07836 */ /* 0x000fe20000000000 */
[----:B------:R-:W-:Y:S01]  /*3d40*/  ISETP.GE.AND P2, PT, R2, UR28, PT ;  /* 0x0000001c02007c0c */ /* 0x000fe2000bf46270 */
[----:B------:R-:W-:Y:S01]  /*3d50*/  LDSM.16.M88.4 R96, [R192+0x800] ;  /* 0x00080000c060783b */ /* 0x000fe20000000200 */
[----:B------:R-:W-:Y:S01]  /*3d60*/  HMMA.16816.F32 R52, R8, R22, RZ ;  /* 0x000000160834723c */ /* 0x000fe200000018ff */
[----:B------:R-:W-:-:S02]  /*3d70*/  VIADD R206, R198, 0x4000 ;  /* 0x00004000c6ce7836 */ /* 0x000fc40000000000 */
[----:B------:R-:W0:Y:S01]  /*3d80*/  LDGDEPBAR ;  /* 0x00000000000079af */ /* 0x000e220000000000 */
[C---:B------:R-:W-:Y:S02]  /*3d90*/  VIADD R205, R198.reuse, 0x4800 ;  /* 0x00004800c6cd7836 */ /* 0x040fe40000000000 */
[C---:B---3--:R-:W-:Y:S01]  /*3da0*/  HMMA.16816.F32 R56, R8.reuse, R28, RZ ;  /* 0x0000001c0838723c */ /* 0x048fe200000018ff */
[----:B------:R-:W-:Y:S01]  /*3db0*/  STL [R1+0x48], R106 ;  /* 0x0000486a01007387 */ /* 0x000fe20000100800 */
[C---:B------:R-:W-:Y:S02]  /*3dc0*/  VIADD R204, R198.reuse, 0x5000 ;  /* 0x00005000c6cc7836 */ /* 0x040fe40000000000 */
[C---:B------:R-:W-:Y:S02]  /*3dd0*/  VIADD R203, R198.reuse, 0x5800 ;  /* 0x00005800c6cb7836 */ /* 0x040fe40000000000 */
[----:B------:R-:W-:Y:S01]  /*3de0*/  HMMA.16816.F32 R60, R8, R30, RZ ;  /* 0x0000001e083c723c */ /* 0x000fe200000018ff */
[----:B------:R-:W-:-:S02]  /*3df0*/  VIADD R202, R198, 0x6000 ;  /* 0x00006000c6ca7836 */ /* 0x000fc40000000000 */
[C---:B------:R-:W-:Y:S02]  /*3e00*/  VIADD R201, R198.reuse, 0x6800 ;  /* 0x00006800c6c97836 */ /* 0x040fe40000000000 */
[C---:B------:R-:W-:Y:S01]  /*3e10*/  VIADD R200, R198.reuse, 0x7000 ;  /* 0x00007000c6c87836 */ /* 0x040fe20000000000 */
[----:B-----5:R-:W-:Y:S01]  /*3e20*/  HMMA.16816.F32 R68, R8, R24, RZ ;  /* 0x000000180844723c */ /* 0x020fe200000018ff */
[----:B------:R-:W-:-:S05]  /*3e30*/  VIADD R199, R198, 0x7800 ;  /* 0x00007800c6c77836 */ /* 0x000fca0000000000 */
[----:B------:R-:W-:Y:S01]  /*3e40*/  HMMA.16816.F32 R20, R8, R26, RZ ;  /* 0x0000001a0814723c */ /* 0x000fe200000018ff */
[----:B------:R-:W-:Y:S04]  /*3e50*/  LDSM.16.M88.4 R8, [R196] ;  /* 0x00000000c408783b */ /* 0x000fe80000000200 */
[----:B------:R-:W-:Y:S01]  /*3e60*/  LDSM.16.M88.4 R24, [R192+0x1000] ;  /* 0x00100000c018783b */ /* 0x000fe20000000200 */
[C---:B----4-:R-:W-:Y:S06]  /*3e70*/  HMMA.16816.F32 R28, R12.reuse, R44, R32 ;  /* 0x0000002c0c1c723c */ /* 0x050fec0000001820 */
[C---:B------:R-:W-:Y:S06]  /*3e80*/  HMMA.16816.F32 R32, R12.reuse, R46, R36 ;  /* 0x0000002e0c20723c */ /* 0x040fec0000001824 */
[C---:B------:R-:W-:Y:S01]  /*3e90*/  HMMA.16816.F32 R36, R12.reuse, R64, R40 ;  /* 0x000000400c24723c */ /* 0x040fe20000001828 */
[----:B------:R-:W2:Y:S05]  /*3ea0*/  LDSM.16.M88.4 R40, [R193+0x9000] ;  /* 0x00900000c128783b */ /* 0x000eaa0000000200 */
[C---:B------:R-:W-:Y:S01]  /*3eb0*/  HMMA.16816.F32 R44, R12.reuse, R66, R52 ;  /* 0x000000420c2c723c */ /* 0x040fe20000001834 */
[----:B------:R-:W3:Y:S05]  /*3ec0*/  LDSM.16.M88.4 R52, [R192+0x1800] ;  /* 0x00180000c034783b */ /* 0x000eea0000000200 */
[C---:B------:R-:W-:Y:S06]  /*3ed0*/  HMMA.16816.F32 R56, R12.reuse, R72, R56 ;  /* 0x000000480c38723c */ /* 0x040fec0000001838 */
[C---:B------:R-:W-:Y:S01]  /*3ee0*/  HMMA.16816.F32 R60, R12.reuse, R74, R60 ;  /* 0x0000004a0c3c723c */ /* 0x040fe2000000183c */
[----:B------:R-:W-:Y:S05]  /*3ef0*/  LDSM.16.M88.4 R72, [R155+0xa000] ;  /* 0x00a000009b48783b */ /* 0x000fea0000000200 */
[C---:B------:R-:W-:Y:S01]  /*3f00*/  HMMA.16816.F32 R64, R12.reuse, R76, R68 ;  /* 0x0000004c0c40723c */ /* 0x040fe20000001844 */
[----:B------:R-:W-:Y:S05]  /*3f10*/  LDSM.16.M88.4 R68, [R155+0xb800] ;  /* 0x00b800009b44783b */ /* 0x000fea0000000200 */
[----:B------:R-:W-:Y:S01]  /*3f20*/  HMMA.16816.F32 R20, R12, R78, R20 ;  /* 0x0000004e0c14723c */ /* 0x000fe20000001814 */
[----:B------:R-:W4:Y:S04]  /*3f30*/  LDSM.16.M88.4 R12, [R194+0x2000] ;  /* 0x00200000c20c783b */ /* 0x000f280000000200 */
[----:B------:R-:W-:Y:S01]  /*3f40*/  LDSM.16.M88.4 R76, [R193+0xa000] ;  /* 0x00a00000c14c783b */ /* 0x000fe20000000200 */
        /* <DEDUP_REMOVED lines=9> */
[C---:B------:R-:W-:Y:S06]  /*3fe0*/  HMMA.16816.F32 R64, R16.reuse, R84, R64 ;  /* 0x000000541040723c */ /* 0x040fec0000001840 */
[----:B------:R-:W-:Y:S01]  /*3ff0*/  HMMA.16816.F32 R16, R16, R86, R20 ;  /* 0x000000561010723c */ /* 0x000fe20000001814 */
[----:B------:R-:W5:Y:S04]  /*4000*/  LDSM.16.M88.4 R20, [R195+0x2000] ;  /* 0x00200000c314783b */ /* 0x000f680000000200 */
[----:B------:R-:W-:Y:S01]  /*4010*/  LDSM.16.M88.4 R84, [R193+0xa800] ;  /* 0x00a80000c154783b */ /* 0x000fe20000000200 */
[C---:B------:R-:W-:Y:S06]  /*4020*/  HMMA.16816.F32 R28, R8.reuse, R92, R28 ;  /* 0x0000005c081c723c */ /* 0x040fec000000181c */
[C---:B------:R-:W-:Y:S01]  /*4030*/  HMMA.16816.F32 R32, R8.reuse, R94, R32 ;  /* 0x0000005e0820723c */ /* 0x040fe20000001820 */
[----:B------:R-:W5:Y:S05]  /*4040*/  LDSM.16.M88.4 R92, [R198+0x2800] ;  /* 0x00280000c65c783b */ /* 0x000f6a0000000200 */
[C---:B------:R-:W-:Y:S06]  /*4050*/  HMMA.16816.F32 R36, R8.reuse, R96, R36 ;  /* 0x000000600824723c */ /* 0x040fec0000001824 */
[C---:B------:R-:W-:Y:S01]  /*4060*/  HMMA.16816.F32 R44, R8.reuse, R98, R44 ;  /* 0x00000062082c723c */ /* 0x040fe2000000182c */
[----:B------:R-:W-:Y:S05]  /*4070*/  LDSM.16.M88.4 R96, [R155+0xe800] ;  /* 0x00e800009b60783b */ /* 0x000fea0000000200 */
[C---:B------:R-:W-:Y:S06]  /*4080*/  HMMA.16816.F32 R56, R8.reuse, R24, R56 ;  /* 0x000000180838723c */ /* 0x040fec0000001838 */
[C---:B------:R-:W-:Y:S01]  /*4090*/  HMMA.16816.F32 R60, R8.reuse, R26, R60 ;  /* 0x0000001a083c723c */ /* 0x040fe2000000183c */
[----:B------:R-:W5:Y:S05]  /*40a0*/  LDSM.16.M88.4 R24, [R198+0x3000] ;  /* 0x00300000c618783b */ /* 0x000f6a0000000200 */
[C---:B---3--:R-:W-:Y:S06]  /*40b0*/  HMMA.16816.F32 R64, R8.reuse, R52, R64 ;  /* 0x000000340840723c */ /* 0x048fec0000001840 */
[----:B------:R-:W-:Y:S01]  /*40c0*/  HMMA.16816.F32 R16, R8, R54, R16 ;  /* 0x000000360810723c */ /* 0x000fe20000001810 */
[----:B------:R-:W3:Y:S04]  /*40d0*/  LDSM.16.M88.4 R52, [R198+0x3800] ;  /* 0x00380000c634783b */ /* 0x000ee80000000200 */
[----:B------:R-:W3:Y:S01]  /*40e0*/  LDSM.16.M88.4 R8, [R197+0x2000] ;  /* 0x00200000c508783b */ /* 0x000ee20000000200 */
[C---:B----4-:R-:W-:Y:S06]  /*40f0*/  HMMA.16816.F32 R28, R12.reuse, R72, R28 ;  /* 0x000000480c1c723c */ /* 0x050fec000000181c */
[C---:B------:R-:W-:Y:S01]  /*4100*/  HMMA.16816.F32 R32, R12.reuse, R74, R32 ;  /* 0x0000004a0c20723c */ /* 0x040fe20000001820 */
[----:B------:R-:W-:Y:S05]  /*4110*/  LDSM.16.M88.4 R72, [R193+0xb800] ;  /* 0x00b80000c148783b */ /* 0x000fea0000000200 */
        /* <DEDUP_REMOVED lines=15> */
[----:B------:R-:W-:Y:S05]  /*4210*/  LDSM.16.M88.4 R92, [R198+0x4800] ;  /* 0x00480000c65c783b */ /* 0x000fea0000000200 */
[C---:B------:R-:W-:Y:S06]  /*4220*/  HMMA.16816.F32 R56, R20.reuse, R24, R56 ;  /* 0x000000181438723c */ /* 0x040fec0000001838 */
[C---:B------:R-:W-:Y:S01]  /*4230*/  HMMA.16816.F32 R60, R20.reuse, R26, R60 ;  /* 0x0000001a143c723c */ /* 0x040fe2000000183c */
[----:B------:R-:W4:Y:S05]  /*4240*/  LDSM.16.M88.4 R24, [R192+0x3000] ;  /* 0x00300000c018783b */ /* 0x000f2a0000000200 */
        /* <DEDUP_REMOVED lines=9> */
[----:B------:R-:W5:Y:S05]  /*42e0*/  LDSM.16.M88.4 R84, [R155+0xc800] ;  /* 0x00c800009b54783b */ /* 0x000f6a0000000200 */
[C---:B-1----:R-:W-:Y:S06]  /*42f0*/  HMMA.16816.F32 R56, R8.reuse, R40, R56 ;  /* 0x000000280838723c */ /* 0x042fec0000001838 */
[C---:B------:R-:W-:Y:S01]  /*4300*/  HMMA.16816.F32 R60, R8.reuse, R42, R60 ;  /* 0x0000002a083c723c */ /* 0x040fe2000000183c */
[----:B------:R-:W-:Y:S05]  /*4310*/  LDSM.16.M88.4 R40, [R198+0x5000] ;  /* 0x00500000c628783b */ /* 0x000fea0000000200 */
[C---:B------:R-:W-:Y:S06]  /*4320*/  HMMA.16816.F32 R64, R8.reuse, R72, R64 ;  /* 0x000000480840723c */ /* 0x040fec0000001840 */
        /* <DEDUP_REMOVED lines=8> */
[----:B------:R-:W-:Y:S05]  /*43b0*/  LDSM.16.M88.4 R88, [R193+0xc800] ;  /* 0x00c80000c158783b */ /* 0x000fea0000000200 */
[C---:B----4-:R-:W-:Y:S06]  /*43c0*/  HMMA.16816.F32 R56, R16.reuse, R24, R56 ;  /* 0x000000181038723c */ /* 0x050fec0000001838 */
[C---:B------:R-:W-:Y:S01]  /*43d0*/  HMMA.16816.F32 R60, R16.reuse, R26, R60 ;  /* 0x0000001a103c723c */ /* 0x040fe2000000183c */
[----:B------:R-:W-:Y:S05]  /*43e0*/  LDSM.16.M88.4 R24, [R193+0xd000] ;  /* 0x00d00000c118783b */ /* 0x000fea0000000200 */
        /* <DEDUP_REMOVED lines=10> */
[C---:B------:R-:W-:Y:S06]  /*4490*/  HMMA.16816.F32 R56, R20.reuse, R52, R56 ;  /* 0x000000341438723c */ /* 0x040fec0000001838 */
        /* <DEDUP_REMOVED lines=14> */
[----:B------:R-:W-:Y:S05]  /*4580*/  LDSM.16.M88.4 R40, [R155+0xf000] ;  /* 0x00f000009b28783b */ /* 0x000fea0000000200 */
[C---:B----4-:R-:W-:Y:S06]  /*4590*/  HMMA.16816.F32 R64, R12.reuse, R68, R64 ;  /* 0x000000440c40723c */ /* 0x050fec0000001840 */
[----:B------:R-:W-:Y:S01]  /*45a0*/  HMMA.16816.F32 R12, R12, R70, R16 ;  /* 0x000000460c0c723c */ /* 0x000fe20000001810 */
[----:B------:R-:W4:Y:S04]  /*45b0*/  LDSM.16.M88.4 R68, [R192+0x5000] ;  /* 0x00500000c044783b */ /* 0x000f280000000200 */
[----:B------:R-:W4:Y:S01]  /*45c0*/  LDSM.16.M88.4 R16, [R194+0x6000] ;  /* 0x00600000c210783b */ /* 0x000f220000000200 */
[C---:B---3--:R-:W-:Y:S06]  /*45d0*/  HMMA.16816.F32 R28, R8.reuse, R76, R28 ;  /* 0x0000004c081c723c */ /* 0x048fec000000181c */
[C---:B------:R-:W-:Y:S01]  /*45e0*/  HMMA.16816.F32 R32, R8.reuse, R78, R32 ;  /* 0x0000004e0820723c */ /* 0x040fe20000001820 */
[----:B------:R-:W-:Y:S05]  /*45f0*/  LDSM.16.M88.4 R76, [R198+0x6000] ;  /* 0x00600000c64c783b */ /* 0x000fea0000000200 */
[C---:B------:R-:W-:Y:S06]  /*4600*/  HMMA.16816.F32 R36, R8.reuse, R88, R36 ;  /* 0x000000580824723c */ /* 0x040fec0000001824 */
[C---:B------:R-:W-:Y:S01]  /*4610*/  HMMA.16816.F32 R44, R8.reuse, R90, R44 ;  /* 0x0000005a082c723c */ /* 0x040fe2000000182c */
[----:B------:R-:W-:Y:S05]  /*4620*/  LDSM.16.M88.4 R88, [R198+0x6800] ;  /* 0x00680000c658783b */ /* 0x000fea0000000200 */
[C---:B------:R-:W-:Y:S06]  /*4630*/  HMMA.16816.F32 R56, R8.reuse, R24, R56 ;  /* 0x000000180838723c */ /* 0x040fec0000001838 */
[C---:B------:R-:W-:Y:S06]  /*4640*/  HMMA.16816.F32 R60, R8.reuse, R26, R60 ;  /* 0x0000001a083c723c */ /* 0x040fec000000183c */
[C---:B-----5:R-:W-:Y:S06]  /*4650*/  HMMA.16816.F32 R64, R8.reuse, R52, R64 ;  /* 0x000000340840723c */ /* 0x060fec0000001840 */
[----:B------:R-:W-:Y:S01]  /*4660*/  HMMA.16816.F32 R24, R8, R54, R12 ;  /* 0x000000360818723c */ /* 0x000fe2000000180c */
[----:B------:R-:W3:Y:S04]  /*4670*/  LDSM.16.M88.4 R52, [R155+0xf800] ;  /* 0x00f800009b34783b */ /* 0x000ee80000000200 */
[----:B------:R-:W5:Y:S01]  /*4680*/  LDSM.16.M88.4 R12, [R195+0x6000] ;  /* 0x00600000c30c783b */ /* 0x000f620000000200 */
[C---:B-1----:R-:W-:Y:S06]  /*4690*/  HMMA.16816.F32 R8, R20.reuse, R84, R28 ;  /* 0x000000541408723c */ /* 0x042fec000000181c */
[C---:B------:R-:W-:Y:S01]  /*46a0*/  HMMA.16816.F32 R32, R20.reuse, R86, R32 ;  /* 0x000000561420723c */ /* 0x040fe20000001820 */
[----:B------:R-:W-:Y:S05]  /*46b0*/  LDSM.16.M88.4 R84, [R198+0x7800] ;  /* 0x00780000c654783b */ /* 0x000fea0000000200 */
[C---:B--2---:R-:W-:Y:S06]  /*46c0*/  HMMA.16816.F32 R36, R20.reuse, R92, R36 ;  /* 0x0000005c1424723c */ /* 0x044fec0000001824 */
[C---:B------:R-:W-:Y:S01]  /*46d0*/  HMMA.16816.F32 R44, R20.reuse, R94, R44 ;  /* 0x0000005e142c723c */ /* 0x040fe2000000182c */
[----:B------:R-:W-:Y:S05]  /*46e0*/  LDSM.16.M88.4 R92, [R193+0xe000] ;  /* 0x00e00000c15c783b */ /* 0x000fea0000000200 */
[C---:B------:R-:W-:Y:S06]  /*46f0*/  HMMA.16816.F32 R28, R20.reuse, R74, R24 ;  /* 0x0000004a141c723c */ /* 0x040fec0000001818 */
[C---:B----4-:R-:W-:Y:S06]  /*4700*/  HMMA.16816.F32 R56, R20.reuse, R68, R56 ;  /* 0x000000441438723c */ /* 0x050fec0000001838 */
[C---:B------:R-:W-:Y:S01]  /*4710*/  HMMA.16816.F32 R60, R20.reuse, R70, R60 ;  /* 0x00000046143c723c */ /* 0x040fe2000000183c */
[----:B------:R-:W-:Y:S05]  /*4720*/  LDSM.16.M88.4 R68, [R193+0xf800] ;  /* 0x00f80000c144783b */ /* 0x000fea0000000200 */
[----:B------:R-:W-:Y:S01]  /*4730*/  HMMA.16816.F32 R64, R20, R72, R64 ;  /* 0x000000481440723c */ /* 0x000fe20000001840 */
[----:B------:R-:W-:Y:S05]  /*4740*/  LDSM.16.M88.4 R72, [R193+0xf000] ;  /* 0x00f00000c148783b */ /* 0x000fea0000000200 */
[C---:B------:R-:W-:Y:S01]  /*4750*/  HMMA.16816.F32 R24, R16.reuse, R80, R8 ;  /* 0x000000501018723c */ /* 0x040fe20000001808 */
[----:B------:R-:W-:Y:S05]  /*4760*/  LDSM.16.M88.4 R8, [R197+0x6000] ;  /* 0x00600000c508783b */ /* 0x000fea0000000200 */
[C---:B------:R-:W-:Y:S01]  /*4770*/  HMMA.16816.F32 R20, R16.reuse, R82, R32 ;  /* 0x000000521014723c */ /* 0x040fe20000001820 */
[----:B------:R-:W1:Y:S05]  /*4780*/  LDSM.16.M88.4 R80, [R198+0x7000] ;  /* 0x00700000c650783b */ /* 0x000e6a0000000200 */
[C---:B------:R-:W-:Y:S06]  /*4790*/  HMMA.16816.F32 R36, R16.reuse, R96, R36 ;  /* 0x000000601024723c */ /* 0x040fec0000001824 */
[C---:B------:R-:W-:Y:S01]  /*47a0*/  HMMA.16816.F32 R44, R16.reuse, R98, R44 ;  /* 0x00000062102c723c */ /* 0x040fe2000000182c */
[----:B------:R-:W2:Y:S05]  /*47b0*/  LDSM.16.M88.4 R96, [R193+0xe800] ;  /* 0x00e80000c160783b */ /* 0x000eaa0000000200 */
[----:B---3--:R-:W-:Y:S06]  /*47c0*/  HMMA.16816.F32 R32, R16, R54, R28 ;  /* 0x000000361020723c */ /* 0x008fec000000181c */
[----:B-----5:R-:W-:Y:S06]  /*47d0*/  HMMA.16816.F32 R28, R12, R76, R24 ;  /* 0x0000004c0c1c723c */ /* 0x020fec0000001818 */
[C---:B------:R-:W-:Y:S06]  /*47e0*/  HMMA.16816.F32 R56, R16.reuse, R40, R56 ;  /* 0x000000281038723c */ /* 0x040fec0000001838 */
[C---:B------:R-:W-:Y:S01]  /*47f0*/  HMMA.16816.F32 R60, R16.reuse, R42, R60 ;  /* 0x0000002a103c723c */ /* 0x040fe2000000183c */
[----:B------:R-:W-:Y:S05]  /*4800*/  LDSM.16.M88.4 R40, [R192+0x7000] ;  /* 0x00700000c028783b */ /* 0x000fea0000000200 */
[----:B------:R-:W-:Y:S01]  /*4810*/  HMMA.16816.F32 R64, R16, R52, R64 ;  /* 0x000000341040723c */ /* 0x000fe20000001840 */
[----:B------:R-:W-:Y:S05]  /*4820*/  LDSM.16.M88.4 R16, [R196+0x6000] ;  /* 0x00600000c410783b */ /* 0x000fea0000000200 */
[C---:B------:R-:W-:Y:S01]  /*4830*/  HMMA.16816.F32 R24, R12.reuse, R78, R20 ;  /* 0x0000004e0c18723c */ /* 0x040fe20000001814 */
[----:B------:R-:W-:Y:S05]  /*4840*/  LDSM.16.M88.4 R76, [R192+0x6000] ;  /* 0x00600000c04c783b */ /* 0x000fea0000000200 */
[C---:B------:R-:W-:Y:S06]  /*4850*/  HMMA.16816.F32 R20, R12.reuse, R88, R36 ;  /* 0x000000580c14723c */ /* 0x040fec0000001824 */
[C---:B------:R-:W-:Y:S01]  /*4860*/  HMMA.16816.F32 R44, R12.reuse, R90, R44 ;  /* 0x0000005a0c2c723c */ /* 0x040fe2000000182c */
[----:B------:R-:W3:Y:S05]  /*4870*/  LDSM.16.M88.4 R88, [R192+0x6800] ;  /* 0x00680000c058783b */ /* 0x000eea0000000200 */
[C---:B-1----:R-:W-:Y:S06]  /*4880*/  HMMA.16816.F32 R56, R12.reuse, R80, R56 ;  /* 0x000000500c38723c */ /* 0x042fec0000001838 */
[C---:B------:R-:W-:Y:S06]  /*4890*/  HMMA.16816.F32 R60, R12.reuse, R82, R60 ;  /* 0x000000520c3c723c */ /* 0x040fec000000183c */
[C---:B------:R-:W-:Y:S06]  /*48a0*/  HMMA.16816.F32 R64, R12.reuse, R84, R64 ;  /* 0x000000540c40723c */ /* 0x040fec0000001840 */
[----:B------:R-:W-:Y:S06]  /*48b0*/  HMMA.16816.F32 R52, R12, R86, R32 ;  /* 0x000000560c34723c */ /* 0x000fec0000001820 */
[C---:B--2---:R-:W-:Y:S06]  /*48c0*/  HMMA.16816.F32 R12, R8.reuse, R96, R20 ;  /* 0x00000060080c723c */ /* 0x044fec0000001814 */
[C---:B------:R-:W-:Y:S06]  /*48d0*/  HMMA.16816.F32 R36, R8.reuse, R92, R28 ;  /* 0x0000005c0824723c */ /* 0x040fec000000181c */
[C---:B------:R-:W-:Y:S06]  /*48e0*/  HMMA.16816.F32 R28, R8.reuse, R94, R24 ;  /* 0x0000005e081c723c */ /* 0x040fec0000001818 */
[C---:B------:R-:W-:Y:S06]  /*48f0*/  HMMA.16816.F32 R20, R8.reuse, R98, R44 ;  /* 0x000000620814723c */ /* 0x040fec000000182c */
[----:B------:R-:W-:Y:S06]  /*4900*/  HMMA.16816.F32 R32, R8, R74, R60 ;  /* 0x0000004a0820723c */ /* 0x000fec000000183c */
[----:B---3--:R-:W-:Y:S06]  /*4910*/  HMMA.16816.F32 R60, R16, R88, R12 ;  /* 0x00000058103c723c */ /* 0x008fec000000180c */
[----:B------:R-:W-:Y:S01]  /*4920*/  HMMA.16816.F32 R80, R8, R70, R52 ;  /* 0x000000460850723c */ /* 0x000fe20000001834 */
[----:B------:R-:W-:-:S02]  /*4930*/  VIADD R12, R2, 0x1 ;  /* 0x00000001020c7836 */ /* 0x000fc40000000000 */
[C---:B------:R-:W-:Y:S02]  /*4940*/  VIADD R13, R2.reuse, 0x8 ;  /* 0x00000008020d7836 */ /* 0x040fe40000000000 */
[C---:B------:R-:W-:Y:S01]  /*4950*/  VIADD R15, R2.reuse, 0x9 ;  /* 0x00000009020f7836 */ /* 0x040fe20000000000 */
[C---:B------:R-:W-:Y:S01]  /*4960*/  HMMA.16816.F32 R52, R16.reuse, R76, R36 ;  /* 0x0000004c1034723c */ /* 0x040fe20000001824 */
[----:B------:R-:W-:Y:S01]  /*4970*/  IMAD.IADD R6, R3, 0x1, -R12 ;  /* 0x0000000103067824 */ /* 0x000fe200078e0a0c */
[----:B------:R-:W-:Y:S01]  /*4980*/  ISETP.GE.AND P0, PT, R13, UR28, PT ;  /* 0x0000001c0d007c0c */ /* 0x000fe2000bf06270 */
[----:B------:R-:W-:Y:S01]  /*4990*/  VIADD R14, R2, 0x10 ;  /* 0x00000010020e7836 */ /* 0x000fe20000000000 */
[----:B------:R-:W-:Y:S02]  /*49a0*/  ISETP.GE.AND P6, PT, R15, UR28, PT ;  /* 0x0000001c0f007c0c */ /* 0x000fe4000bfc6270 */
[----:B------:R-:W-:Y:S01]  /*49b0*/  HMMA.16816.F32 R36, R16, R78, R28 ;  /* 0x0000004e1024723c */ /* 0x000fe2000000181c */
[----:B------:R-:W-:-:S02]  /*49c0*/  ISETP.GE.AND P1, PT, R12, UR28, PT ;  /* 0x0000001c0c007c0c */ /* 0x000fc4000bf26270 */
[----:B------:R-:W-:-:S03]  /*49d0*/  ISETP.GE.AND P5, PT, R14, UR28, PT ;  /* 0x0000001c0e007c0c */ /* 0x000fc6000bfa6270 */
[C---:B------:R-:W-:Y:S06]  /*49e0*/  HMMA.16816.F32 R24, R8.reuse, R72, R56 ;  /* 0x000000480818723c */ /* 0x040fec0000001838 */
[----:B------:R-:W-:Y:S01]  /*49f0*/  HMMA.16816.F32 R44, R8, R68, R64 ;  /* 0x00000044082c723c */ /* 0x000fe20000001840 */
[----:B------:R-:W1:Y:S01]  /*4a00*/  LDSM.16.M88.4 R64, [R192+0x7800] ;  /* 0x00780000c040783b */ /* 0x000e620000000200 */
[----:B------:R-:W-:-:S04]  /*4a10*/  DEPBAR.LE SB0, 0x0 ;  /* 0x000080000000791a */ /* 0x000fc80000000000 */
[C---:B------:R-:W-:Y:S01]  /*4a20*/  HMMA.16816.F32 R56, R16.reuse, R90, R20 ;  /* 0x0000005a1038723c */ /* 0x040fe20000001814 */
[C---:B------:R-:W-:Y:S01]  /*4a30*/  IMAD.IADD R8, R3.reuse, 0x1, -R13 ;  /* 0x0000000103087824 */ /* 0x040fe200078e0a0d */
[----:B------:R-:W-:Y:S01]  /*4a40*/  IABS R9, R7 ;  /* 0x0000000700097213 */ /* 0x000fe20000000000 */
[----:B------:R-:W-:Y:S01]  /*4a50*/  IMAD.IADD R10, R3, 0x1, -R15 ;  /* 0x00000001030a7824 */ /* 0x000fe200078e0a0f */
[----:B------:R-:W-:Y:S02]  /*4a60*/  IABS R7, R6 ;  /* 0x0000000600077213 */ /* 0x000fe40000000000 */
[----:B------:R-:W-:Y:S01]  /*4a70*/  IABS R6, R8 ;  /* 0x0000000800067213 */ /* 0x000fe20000000000 */
[C---:B------:R-:W-:Y:S01]  /*4a80*/  VIADD R20, R2.reuse, 0x11 ;  /* 0x0000001102147836 */ /* 0x040fe20000000000 */
[----:B------:R-:W-:Y:S01]  /*4a90*/  IABS R8, R10 ;  /* 0x0000000a00087213 */ /* 0x000fe20000000000 */
[----:B------:R-:W-:Y:S01]  /*4aa0*/  IMAD.MOV.U32 R10, RZ, RZ, R9 ;  /* 0x000000ffff0a7224 */ /* 0x000fe200078e0009 */
[C---:B------:R-:W-:Y:S01]  /*4ab0*/  IADD3 R21, R2.reuse, 0x18, RZ ;  /* 0x0000001802157810 */ /* 0x040fe20007ffe0ff */
[----:B------:R-:W-:Y:S01]  /*4ac0*/  IMAD.MOV.U32 R9, RZ, RZ, R7 ;  /* 0x000000ffff097224 */ /* 0x000fe200078e0007 */
[----:B------:R-:W-:Y:S01]  /*4ad0*/  HMMA.16816.F32 R68, R16, R40, R24 ;  /* 0x000000281044723c */ /* 0x000fe20000001818 */
[----:B------:R-:W-:Y:S01]  /*4ae0*/  IMAD.MOV.U32 R7, RZ, RZ, R6 ;  /* 0x000000ffff077224 */ /* 0x000fe200078e0006 */
[----:B------:R-:W-:Y:S01]  /*4af0*/  I2FP.F32.S32 R10, R10 ;  /* 0x0000000a000a7245 */ /* 0x000fe20000201400 */
[----:B------:R-:W-:Y:S01]  /*4b00*/  IMAD.MOV.U32 R6, RZ, RZ, R8 ;  /* 0x000000ffff067224 */ /* 0x000fe200078e0008 */
[----:B------:R-:W-:Y:S01]  /*4b10*/  I2FP.F32.S32 R9, R9 ;  /* 0x0000000900097245 */ /* 0x000fe20000201400 */
[----:B------:R-:W-:Y:S01]  /*4b20*/  VIADD R22, R2, 0x19 ;  /* 0x0000001902167836 */ /* 0x000fe20000000000 */
[----:B------:R-:W-:Y:S01]  /*4b30*/  I2FP.F32.S32 R7, R7 ;  /* 0x0000000700077245 */ /* 0x000fe20000201400 */
[----:B------:R-:W-:Y:S01]  /*4b40*/  FFMA.FTZ R24, R10, -UR5, R52 ;  /* 0x800000050a187c23 */ /* 0x000fe20008010034 */
[----:B------:R-:W-:Y:S01]  /*4b50*/  I2FP.F32.S32 R6, R6 ;  /* 0x0000000600067245 */ /* 0x000fe20000201400 */
[----:B------:R-:W-:Y:S01]  /*4b60*/  FFMA.FTZ R23, R9, -UR5, R53 ;  /* 0x8000000509177c23 */ /* 0x000fe20008010035 */
[----:B------:R-:W-:-:S02]  /*4b70*/  IMAD.IADD R9, R3, 0x1, -R21 ;  /* 0x0000000103097824 */ /* 0x000fc400078e0a15 */
[----:B------:R-:W-:Y:S01]  /*4b80*/  FFMA.FTZ R36, R7, -UR5, R36 ;  /* 0x8000000507247c23 */ /* 0x000fe20008010024 */
[C---:B------:R-:W-:Y:S02]  /*4b90*/  IMAD.IADD R7, R3.reuse, 0x1, -R14 ;  /* 0x0000000103077824 */ /* 0x040fe400078e0a0e */
[----:B------:R-:W-:Y:S01]  /*4ba0*/  FFMA.FTZ R37, R6, -UR5, R37 ;  /* 0x8000000506257c23 */ /* 0x000fe20008010025 */
[C---:B------:R-:W-:Y:S01]  /*4bb0*/  IMAD.IADD R6, R3.reuse, 0x1, -R20 ;  /* 0x0000000103067824 */ /* 0x040fe200078e0a14 */
[----:B------:R-:W-:Y:S01]  /*4bc0*/  HMMA.16816.F32 R72, R16, R42, R32 ;  /* 0x0000002a1048723c */ /* 0x000fe20000001820 */
[----:B------:R-:W-:Y:S01]  /*4bd0*/  IMAD.IADD R11, R3, 0x1, -R22 ;  /* 0x00000001030b7824 */ /* 0x000fe200078e0a16 */
[----:B------:R-:W-:Y:S02]  /*4be0*/  IABS R10, R7 ;  /* 0x00000007000a7213 */ /* 0x000fe40000000000 */
[----:B------:R-:W-:Y:S02]  /*4bf0*/  IABS R8, R6 ;  /* 0x0000000600087213 */ /* 0x000fe40000000000 */
[----:B------:R-:W-:-:S02]  /*4c00*/  IABS R7, R9 ;  /* 0x0000000900077213 */ /* 0x000fc40000000000 */
[----:B------:R-:W-:Y:S01]  /*4c10*/  IABS R6, R11 ;  /* 0x0000000b00067213 */ /* 0x000fe20000000000 */
[----:B------:R-:W-:Y:S01]  /*4c20*/  IMAD.MOV.U32 R9, RZ, RZ, R8 ;  /* 0x000000ffff097224 */ /* 0x000fe200078e0008 */
[----:B------:R-:W-:Y:S01]  /*4c30*/  I2FP.F32.S32 R11, R10 ;  /* 0x0000000a000b7245 */ /* 0x000fe20000201400 */
[----:B------:R-:W-:Y:S01]  /*4c40*/  IMAD.MOV.U32 R8, RZ, RZ, R7 ;  /* 0x000000ffff087224 */ /* 0x000fe200078e0007 */
[----:B------:R-:W-:Y:S01]  /*4c50*/  ISETP.GE.AND P4, PT, R20, UR28, PT ;  /* 0x0000001c14007c0c */ /* 0x000fe2000bf86270 */
[----:B------:R-:W-:Y:S01]  /*4c60*/  IMAD.MOV.U32 R7, RZ, RZ, R6 ;  /* 0x000000ffff077224 */ /* 0x000fe200078e0006 */
[----:B------:R-:W-:Y:S01]  /*4c70*/  I2FP.F32.S32 R10, R9 ;  /* 0x00000009000a7245 */ /* 0x000fe20000201400 */
[----:B------:R-:W-:Y:S01]  /*4c80*/  VIADD R6, R3, 0x8 ;  /* 0x0000000803067836 */ /* 0x000fe20000000000 */
[----:B------:R-:W-:Y:S01]  /*4c90*/  I2FP.F32.S32 R9, R8 ;  /* 0x0000000800097245 */ /* 0x000fe20000201400 */
[----:B------:R-:W-:Y:S01]  /*4ca0*/  FFMA.FTZ R35, R11, -UR5, R60 ;  /* 0x800000050b237c23 */ /* 0x000fe2000801003c */
[----:B------:R-:W-:Y:S01]  /*4cb0*/  I2FP.F32.S32 R7, R7 ;  /* 0x0000000700077245 */ /* 0x000fe20000201400 */
[----:B------:R-:W-:Y:S01]  /*4cc0*/  FFMA.FTZ R34, R10, -UR5, R61 ;  /* 0x800000050a227c23 */ /* 0x000fe2000801003d */
[----:B------:R-:W-:Y:S01]  /*4cd0*/  IADD3 R8, -R2, R6, RZ ;  /* 0x0000000602087210 */ /* 0x000fe20007ffe1ff */
[----:B------:R-:W-:Y:S01]  /*4ce0*/  FFMA.FTZ R33, R9, -UR5, R56 ;  /* 0x8000000509217c23 */ /* 0x000fe20008010038 */
[----:B------:R-:W-:-:S02]  /*4cf0*/  IMAD.IADD R9, R6, 0x1, -R12 ;  /* 0x0000000106097824 */ /* 0x000fc400078e0a0c */
[----:B------:R-:W-:Y:S01]  /*4d00*/  FFMA.FTZ R32, R7, -UR5, R57 ;  /* 0x8000000507207c23 */ /* 0x000fe20008010039 */
[----:B------:R-:W-:Y:S01]  /*4d10*/  VIADD R7, R2, 0x20 ;  /* 0x0000002002077836 */ /* 0x000fe20000000000 */
[----:B------:R-:W-:Y:S01]  /*4d20*/  IABS R8, R8 ;  /* 0x0000000800087213 */ /* 0x000fe20000000000 */
[C---:B------:R-:W-:Y:S01]  /*4d30*/  IMAD.IADD R11, R6.reuse, 0x1, -R13 ;  /* 0x00000001060b7824 */ /* 0x040fe200078e0a0d */
[----:B------:R-:W-:Y:S01]  /*4d40*/  IABS R9, R9 ;  /* 0x0000000900097213 */ /* 0x000fe20000000000 */
[----:B------:R-:W-:Y:S01]  /*4d50*/  IMAD.IADD R10, R3, 0x1, -R7 ;  /* 0x00000001030a7824 */ /* 0x000fe200078e0a07 */
[----:B-1----:R-:W-:Y:S01]  /*4d60*/  HMMA.16816.F32 R44, R16, R64, R44 ;  /* 0x00000040102c723c */ /* 0x002fe2000000182c */
[----:B------:R-:W-:Y:S01]  /*4d70*/  IMAD.IADD R13, R6, 0x1, -R15 ;  /* 0x00000001060d7824 */ /* 0x000fe200078e0a0f */
[----:B------:R-:W-:Y:S01]  /*4d80*/  ISETP.GE.AND P3, PT, R21, UR28, PT ;  /* 0x0000001c15007c0c */ /* 0x000fe2000bf66270 */
[----:B------:R-:W-:Y:S01]  /*4d90*/  IMAD.MOV.U32 R15, RZ, RZ, R8 ;  /* 0x000000ffff0f7224 */ /* 0x000fe200078e0008 */
[----:B------:R-:W-:-:S02]  /*4da0*/  IABS R12, R10 ;  /* 0x0000000a000c7213 */ /* 0x000fc40000000000 */
[----:B------:R-:W-:Y:S01]  /*4db0*/  IABS R8, R11 ;  /* 0x0000000b00087213 */ /* 0x000fe20000000000 */
[----:B------:R-:W-:Y:S01]  /*4dc0*/  IMAD.MOV.U32 R11, RZ, RZ, R9 ;  /* 0x000000ffff0b7224 */ /* 0x000fe200078e0009 */
[----:B------:R-:W-:Y:S01]  /*4dd0*/  IABS R10, R13 ;  /* 0x0000000d000a7213 */ /* 0x000fe20000000000 */
[----:B------:R-:W-:Y:S01]  /*4de0*/  IMAD.IADD R13, R6, 0x1, -R21 ;  /* 0x00000001060d7824 */ /* 0x000fe200078e0a15 */
[----:B------:R-:W-:Y:S01]  /*4df0*/  I2FP.F32.S32 R12, R12 ;  /* 0x0000000c000c7245 */ /* 0x000fe20000201400 */
[----:B------:R-:W-:Y:S01]  /*4e00*/  IMAD.MOV.U32 R9, RZ, RZ, R8 ;  /* 0x000000ffff097224 */ /* 0x000fe200078e0008 */
[----:B------:R-:W-:Y:S01]  /*4e10*/  I2FP.F32.S32 R11, R11 ;  /* 0x0000000b000b7245 */ /* 0x000fe20000201400 */
[----:B------:R-:W-:Y:S01]  /*4e20*/  IMAD.MOV.U32 R8, RZ, RZ, R10 ;  /* 0x000000ffff087224 */ /* 0x000fe200078e000a */
[----:B------:R-:W-:Y:S01]  /*4e30*/  I2FP.F32.S32 R10, R15 ;  /* 0x0000000f000a7245 */ /* 0x000fe20000201400 */
[----:B------:R-:W-:Y:S01]  /*4e40*/  FFMA.FTZ R31, R12, -UR5, R68 ;  /* 0x800000050c1f7c23 */ /* 0x000fe20008010044 */
[----:B------:R-:W-:Y:S01]  /*4e50*/  I2FP.F32.S32 R9, R9 ;  /* 0x0000000900097245 */ /* 0x000fe20000201400 */
[----:B------:R-:W-:Y:S01]  /*4e60*/  FFMA.FTZ R11, R11, -UR5, R55 ;  /* 0x800000050b0b7c23 */ /* 0x000fe20008010037 */
[----:B------:R-:W-:Y:S01]  /*4e70*/  I2FP.F32.S32 R8, R8 ;  /* 0x0000000800087245 */ /* 0x000fe20000201400 */
[----:B------:R-:W-:Y:S01]  /*4e80*/  FFMA.FTZ R12, R10, -UR5, R54 ;  /* 0x800000050a0c7c23 */ /* 0x000fe20008010036 */
[----:B------:R-:W-:-:S02]  /*4e90*/  IMAD.IADD R10, R6, 0x1, -R20 ;  /* 0x00000001060a7824 */ /* 0x000fc400078e0a14 */
[----:B------:R-:W-:Y:S01]  /*4ea0*/  FFMA.FTZ R27, R9, -UR5, R38 ;  /* 0x80000005091b7c23 */ /* 0x000fe20008010026 */
[----:B------:R-:W-:Y:S01]  /*4eb0*/  FSEL R52, R11, -INF , !P1 ;  /* 0xff8000000b347808 */ /* 0x000fe20004800000 */
[----:B------:R-:W-:Y:S01]  /*4ec0*/  FFMA.FTZ R30, R8, -UR5, R39 ;  /* 0x80000005081e7c23 */ /* 0x000fe20008010027 */
[----:B------:R-:W-:Y:S01]  /*4ed0*/  IADD3 R8, -R14, R6, RZ ;  /* 0x000000060e087210 */ /* 0x000fe20007ffe1ff */
[----:B------:R-:W-:Y:S01]  /*4ee0*/  IMAD.IADD R11, R6, 0x1, -R7 ;  /* 0x00000001060b7824 */ /* 0x000fe200078e0a07 */
[----:B------:R-:W-:Y:S01]  /*4ef0*/  FSEL R41, R12, -INF , !P2 ;  /* 0xff8000000c297808 */ /* 0x000fe20005000000 */
[----:B------:R-:W-:Y:S01]  /*4f00*/  IMAD.IADD R12, R6, 0x1, -R22 ;  /* 0x00000001060c7824 */ /* 0x000fe200078e0a16 */
[----:B------:R-:W-:Y:S01]  /*4f10*/  IABS R9, R8 ;  /* 0x0000000800097213 */ /* 0x000fe20000000000 */
[----:B------:R-:W-:Y:S01]  /*4f20*/  HMMA.16816.F32 R16, R16, R66, R80 ;  /* 0x000000421010723c */ /* 0x000fe20000001850 */
[----:B------:R-:W-:Y:S02]  /*4f30*/  FSEL R39, R23, -INF , !P1 ;  /* 0xff80000017277808 */ /* 0x000fe40004800000 */
[----:B------:R-:W-:-:S02]  /*4f40*/  IABS R8, R10 ;  /* 0x0000000a00087213 */ /* 0x000fc40000000000 */
[----:B------:R-:W-:Y:S02]  /*4f50*/  ISETP.GE.AND P1, PT, R7, UR28, PT ;  /* 0x0000001c07007c0c */ /* 0x000fe4000bf26270 */
[----:B------:R-:W-:Y:S02]  /*4f60*/  IABS R7, R13 ;  /* 0x0000000d00077213 */ /* 0x000fe40000000000 */
[----:B------:R-:W-:Y:S02]  /*4f70*/  IABS R12, R12 ;  /* 0x0000000c000c7213 */ /* 0x000fe40000000000 */
[----:B------:R-:W-:Y:S01]  /*4f80*/  IABS R10, R11 ;  /* 0x0000000b000a7213 */ /* 0x000fe20000000000 */
[----:B------:R-:W-:Y:S01]  /*4f90*/  IMAD.MOV.U32 R11, RZ, RZ, R9 ;  /* 0x000000ffff0b7224 */ /* 0x000fe200078e0009 */
[----:B------:R-:W-:Y:S01]  /*4fa0*/  FSEL R38, R24, -INF , !P2 ;  /* 0xff80000018267808 */ /* 0x000fe20005000000 */
[----:B------:R-:W-:Y:S01]  /*4fb0*/  IMAD.MOV.U32 R9, RZ, RZ, R8 ;  /* 0x000000ffff097224 */ /* 0x000fe200078e0008 */
[----:B------:R-:W-:Y:S01]  /*4fc0*/  ISETP.GE.AND P2, PT, R22, UR28, PT ;  /* 0x0000001c16007c0c */ /* 0x000fe2000bf46270 */
[----:B------:R-:W-:Y:S01]  /*4fd0*/  IMAD.MOV.U32 R8, RZ, RZ, R7 ;  /* 0x000000ffff087224 */ /* 0x000fe200078e0007 */
[----:B------:R-:W-:Y:S01]  /*4fe0*/  FSEL R36, R36, -INF , !P0 ;  /* 0xff80000024247808 */ /* 0x000fe20004000000 */
[----:B------:R-:W-:Y:S01]  /*4ff0*/  IMAD.MOV.U32 R7, RZ, RZ, R12 ;  /* 0x000000ffff077224 */ /* 0x000fe200078e000c */
[----:B------:R-:W-:-:S02]  /*5000*/  I2FP.F32.S32 R12, R11 ;  /* 0x0000000b000c7245 */ /* 0x000fc40000201400 */
[----:B------:R-:W-:Y:S02]  /*5010*/  I2FP.F32.S32 R11, R9 ;  /* 0x00000009000b7245 */ /* 0x000fe40000201400 */
[----:B------:R-:W-:Y:S01]  /*5020*/  I2FP.F32.S32 R9, R8 ;  /* 0x0000000800097245 */ /* 0x000fe20000201400 */
[----:B------:R-:W-:Y:S01]  /*5030*/  FFMA.FTZ R26, R12, -UR5, R62 ;  /* 0x800000050c1a7c23 */ /* 0x000fe2000801003e */
[----:B------:R-:W-:Y:S01]  /*5040*/  I2FP.F32.S32 R8, R7 ;  /* 0x0000000700087245 */ /* 0x000fe20000201400 */
[----:B------:R-:W-:Y:S01]  /*5050*/  FFMA.FTZ R24, R11, -UR5, R63 ;  /* 0x800000050b187c23 */ /* 0x000fe2000801003f */
[----:B------:R-:W-:Y:S01]  /*5060*/  I2FP.F32.S32 R7, R10 ;  /* 0x0000000a00077245 */ /* 0x000fe20000201400 */
[----:B------:R-:W-:Y:S01]  /*5070*/  FFMA.FTZ R22, R9, -UR5, R58 ;  /* 0x8000000509167c23 */ /* 0x000fe2000801003a */
[C---:B------:R-:W-:Y:S01]  /*5080*/  IADD3 R11, R2.reuse, 0x28, RZ ;  /* 0x00000028020b7810 */ /* 0x040fe20007ffe0ff */
[----:B------:R-:W-:Y:S02]  /*5090*/  VIADD R10, R2, 0x29 ;  /* 0x00000029020a7836 */ /* 0x000fe40000000000 */
[----:B------:R-:W-:Y:S01]  /*50a0*/  FFMA.FTZ R20, R8, -UR5, R59 ;  /* 0x8000000508147c23 */ /* 0x000fe2000801003b */
[----:B------:R-:W-:Y:S01]  /*50b0*/  FFMA.FTZ R14, R7, -UR5, R70 ;  /* 0x80000005070e7c23 */ /* 0x000fe20008010046 */
[C---:B------:R-:W-:Y:S01]  /*50c0*/  VIADD R9, R2.reuse, 0x30 ;  /* 0x0000003002097836 */ /* 0x040fe20000000000 */
[----:B------:R-:W-:Y:S01]  /*50d0*/  FSEL R40, R27, -INF , !P0 ;  /* 0xff8000001b287808 */ /* 0x000fe20004000000 */
[----:B------:R-:W-:Y:S01]  /*50e0*/  VIADD R12, R2, 0x21 ;  /* 0x00000021020c7836 */ /* 0x000fe20000000000 */
[----:B------:R-:W-:Y:S01]  /*50f0*/  FSEL R154, R20, -INF , !P2 ;  /* 0xff800000149a7808 */ /* 0x000fe20005000000 */
[C---:B------:R-:W-:Y:S01]  /*5100*/  VIADD R8, R2.reuse, 0x31 ;  /* 0x0000003102087836 */ /* 0x040fe20000000000 */
[----:B------:R-:W-:Y:S01]  /*5110*/  FSEL R252, R31, -INF , !P1 ;  /* 0xff8000001ffc7808 */ /* 0x000fe20004800000 */
[----:B------:R-:W-:Y:S01]  /*5120*/  VIADD R7, R2, 0x38 ;  /* 0x0000003802077836 */ /* 0x000fe20000000000 */
[----:B------:R-:W-:Y:S01]  /*5130*/  FSEL R176, R14, -INF , !P1 ;  /* 0xff8000000eb07808 */ /* 0x000fe20004800000 */
[----:B------:R-:W-:Y:S01]  /*5140*/  VIADD R2, R2, 0x39 ;  /* 0x0000003902027836 */ /* 0x000fe20000000000 */
[C---:B------:R-:W-:Y:S01]  /*5150*/  IADD3 R25, R3.reuse, -R8, RZ ;  /* 0x8000000803197210 */ /* 0x040fe20007ffe0ff */
[C---:B------:R-:W-:Y:S01]  /*5160*/  IMAD.IADD R15, R3.reuse, 0x1, -R11 ;  /* 0x00000001030f7824 */ /* 0x040fe200078e0a0b */
[----:B------:R-:W-:Y:S01]  /*5170*/  ISETP.GE.AND P0, PT, R12, UR28, PT ;  /* 0x0000001c0c007c0c */ /* 0x000fe2000bf06270 */
[----:B------:R-:W-:Y:S01]  /*5180*/  IMAD.IADD R21, R3, 0x1, -R10 ;  /* 0x0000000103157824 */ /* 0x000fe200078e0a0a */
[----:B------:R-:W-:Y:S01]  /*5190*/  FSEL R37, R37, -INF , !P6 ;  /* 0xff80000025257808 */ /* 0x000fe20007000000 */
[C---:B------:R-:W-:Y:S01]  /*51a0*/  IMAD.IADD R23, R3.reuse, 0x1, -R9 ;  /* 0x0000000103177824 */ /* 0x040fe200078e0a09 */
[----:B------:R-:W-:Y:S01]  /*51b0*/  FSEL R30, R30, -INF , !P6 ;  /* 0xff8000001e1e7808 */ /* 0x000fe20007000000 */
[C---:B------:R-:W-:Y:S01]  /*51c0*/  IMAD.IADD R13, R3.reuse, 0x1, -R12 ;  /* 0x00000001030d7824 */ /* 0x040fe200078e0a0c */
[----:B------:R-:W-:Y:S01]  /*51d0*/  FSEL R153, R22, -INF , !P3 ;  /* 0xff80000016997808 */ /* 0x000fe20005800000 */
[C---:B------:R-:W-:Y:S01]  /*51e0*/  IMAD.IADD R29, R3.reuse, 0x1, -R7 ;  /* 0x00000001031d7824 */ /* 0x040fe200078e0a07 */
[----:B------:R-:W-:Y:S01]  /*51f0*/  FSEL R141, R32, -INF , !P2 ;  /* 0xff800000208d7808 */ /* 0x000fe20005000000 */
[----:B------:R-:W-:Y:S01]  /*5200*/  IMAD.IADD R28, R3, 0x1, -R2 ;  /* 0x00000001031c7824 */ /* 0x000fe200078e0a02 */
[----:B------:R-:W-:Y:S01]  /*5210*/  ISETP.GE.AND P1, PT, R2, UR28, PT ;  /* 0x0000001c02007c0c */ /* 0x000fe2000bf26270 */
[C---:B------:R-:W-:Y:S01]  /*5220*/  IMAD.IADD R27, R6.reuse, 0x1, -R12 ;  /* 0x00000001061b7824 */ /* 0x040fe200078e0a0c */
[----:B------:R-:W-:Y:S01]  /*5230*/  IABS R3, R15 ;  /* 0x0000000f00037213 */ /* 0x000fe20000000000 */
[C---:B------:R-:W-:Y:S01]  /*5240*/  IMAD.IADD R20, R6.reuse, 0x1, -R2 ;  /* 0x0000000106147824 */ /* 0x040fe200078e0a02 */
[----:B------:R-:W-:Y:S01]  /*5250*/  ISETP.GE.AND P6, PT, R11, UR28, PT ;  /* 0x0000001c0b007c0c */ /* 0x000fe2000bfc6270 */
[----:B------:R-:W-:Y:S01]  /*5260*/  IMAD.IADD R12, R6, 0x1, -R11 ;  /* 0x00000001060c7824 */ /* 0x000fe200078e0a0b */
[----:B------:R-:W-:Y:S01]  /*5270*/  FSEL R148, R26, -INF , !P5 ;  /* 0xff8000001a947808 */ /* 0x000fe20006800000 */
[----:B------:R-:W-:Y:S01]  /*5280*/  IMAD.IADD R22, R6, 0x1, -R7 ;  /* 0x0000000106167824 */ /* 0x000fe200078e0a07 */
[----:B------:R-:W-:Y:S01]  /*5290*/  FSEL R89, R34, -INF , !P4 ;  /* 0xff80000022597808 */ /* 0x000fe20006000000 */
[----:B------:R-:W-:Y:S01]  /*52a0*/  IMAD.IADD R11, R6, 0x1, -R10 ;  /* 0x00000001060b7824 */ /* 0x000fe200078e0a0a */
[----:B------:R-:W-:Y:S01]  /*52b0*/  FSEL R164, R24, -INF , !P4 ;  /* 0xff80000018a47808 */ /* 0x000fe20006000000 */
[C---:B------:R-:W-:Y:S01]  /*52c0*/  IMAD.IADD R26, R6.reuse, 0x1, -R9 ;  /* 0x00000001061a7824 */ /* 0x040fe200078e0a09 */
[----:B------:R-:W-:Y:S01]  /*52d0*/  BAR.SYNC.DEFER_BLOCKING 0x0 ;  /* 0x0000000000007b1d */ /* 0x000fe20000010000 */
[----:B------:R-:W-:Y:S01]  /*52e0*/  ISETP.GE.AND P2, PT, R7, UR28, PT ;  /* 0x0000001c07007c0c */ /* 0x000fe2000bf46270 */
[----:B------:R-:W-:Y:S01]  /*52f0*/  IMAD.IADD R24, R6, 0x1, -R8 ;  /* 0x0000000106187824 */ /* 0x000fe200078e0a08 */
[----:B------:R-:W-:-:S02]  /*5300*/  IABS R2, R21 ;  /* 0x0000001500027213 */ /* 0x000fc40000000000 */
[----:B------:R-:W-:Y:S02]  /*5310*/  ISETP.GE.AND P4, PT, R9, UR28, PT ;  /* 0x0000001c09007c0c */ /* 0x000fe4000bf86270 */
[----:B------:R-:W-:Y:S02]  /*5320*/  IABS R7, R23 ;  /* 0x0000001700077213 */ /* 0x000fe40000000000 */
[----:B------:R-:W-:Y:S02]  /*5330*/  FSEL R140, R33, -INF , !P3 ;  /* 0xff800000218c7808 */ /* 0x000fe40005800000 */
[----:B------:R-:W-:Y:S02]  /*5340*/  IABS R6, R13 ;  /* 0x0000000d00067213 */ /* 0x000fe40000000000 */
[----:B------:R-:W-:Y:S02]  /*5350*/  IABS R9, R25 ;  /* 0x0000001900097213 */ /* 0x000fe40000000000 */
[----:B------:R-:W-:Y:S01]  /*5360*/  ISETP.GE.AND P3, PT, R8, UR28, PT ;  /* 0x0000001c08007c0c */ /* 0x000fe2000bf66270 */
[----:B------:R-:W-:Y:S01]  /*5370*/  IMAD.MOV.U32 R8, RZ, RZ, R3 ;  /* 0x000000ffff087224 */ /* 0x000fe200078e0003 */
[----:B------:R-:W-:Y:S01]  /*5380*/  FSEL R88, R35, -INF , !P5 ;  /* 0xff80000023587808 */ /* 0x000fe20006800000 */
[----:B------:R-:W-:Y:S01]  /*5390*/  IMAD.MOV.U32 R3, RZ, RZ, R2 ;  /* 0x000000ffff037224 */ /* 0x000fe200078e0002 */
[----:B------:R-:W-:Y:S01]  /*53a0*/  ISETP.GE.AND P5, PT, R10, UR28, PT ;  /* 0x0000001c0a007c0c */ /* 0x000fe2000bfa6270 */
[----:B------:R-:W-:Y:S01]  /*53b0*/  IMAD.MOV.U32 R2, RZ, RZ, R7 ;  /* 0x000000ffff027224 */ /* 0x000fe200078e0007 */
[----:B------:R-:W-:Y:S01]  /*53c0*/  MOV R10, R6 ;  /* 0x00000006000a7202 */ /* 0x000fe20000000f00 */
[----:B------:R-:W-:Y:S01]  /*53d0*/  IMAD.MOV.U32 R6, RZ, RZ, R9 ;  /* 0x000000ffff067224 */ /* 0x000fe200078e0009 */
[----:B------:R-:W-:-:S02]  /*53e0*/  I2FP.F32.S32 R7, R3 ;  /* 0x0000000300077245 */ /* 0x000fc40000201400 */
[----:B------:R-:W-:Y:S02]  /*53f0*/  I2FP.F32.S32 R3, R2 ;  /* 0x0000000200037245 */ /* 0x000fe40000201400 */
[----:B------:R-:W-:Y:S01]  /*5400*/  I2FP.F32.S32 R2, R6 ;  /* 0x0000000600027245 */ /* 0x000fe20000201400 */
[----:B------:R-:W-:Y:S01]  /*5410*/  FFMA.FTZ R23, R7, -UR5, R73 ;  /* 0x8000000507177c23 */ /* 0x000fe20008010049 */
[----:B------:R-:W-:Y:S01]  /*5420*/  I2FP.F32.S32 R8, R8 ;  /* 0x0000000800087245 */ /* 0x000fe20000201400 */
[----:B------:R-:W-:Y:S01]  /*5430*/  FFMA.FTZ R21, R3, -UR5, R44 ;  /* 0x8000000503157c23 */ /* 0x000fe2000801002c */
[----:B------:R-:W-:Y:S01]  /*5440*/  IABS R3, R28 ;  /* 0x0000001c00037213 */ /* 0x000fe20000000000 */
[----:B------:R-:W-:Y:S01]  /*5450*/  FFMA.FTZ R15, R2, -UR5, R45 ;  /* 0x80000005020f7c23 */ /* 0x000fe2000801002d */
[----:B------:R-:W-:Y:S01]  /*5460*/  I2FP.F32.S32 R10, R10 ;  /* 0x0000000a000a7245 */ /* 0x000fe20000201400 */
[----:B------:R-:W-:Y:S01]  /*5470*/  FFMA.FTZ R25, R8, -UR5, R72 ;  /* 0x8000000508197c23 */ /* 0x000fe20008010048 */
[----:B------:R-:W-:Y:S01]  /*5480*/  IABS R2, R27 ;  /* 0x0000001b00027213 */ /* 0x000fe20000000000 */
[----:B------:R-:W-:Y:S01]  /*5490*/  IMAD.MOV.U32 R8, RZ, RZ, R3 ;  /* 0x000000ffff087224 */ /* 0x000fe200078e0003 */
[----:B------:R-:W-:Y:S01]  /*54a0*/  IABS R6, R29 ;  /* 0x0000001d00067213 */ /* 0x000fe20000000000 */
[----:B------:R-:W-:Y:S01]  /*54b0*/  FFMA.FTZ R14, R10, -UR5, R69 ;  /* 0x800000050a0e7c23 */ /* 0x000fe20008010045 */
[----:B------:R-:W-:Y:S01]  /*54c0*/  IABS R7, R12 ;  /* 0x0000000c00077213 */ /* 0x000fe20000000000 */
[----:B------:R-:W-:Y:S01]  /*54d0*/  IMAD.MOV.U32 R3, RZ, RZ, R2 ;  /* 0x000000ffff037224 */ /* 0x000fe200078e0002 */
[----:B------:R-:W-:Y:S01]  /*54e0*/  IABS R9, R11 ;  /* 0x0000000b00097213 */ /* 0x000fe20000000000 */
[----:B------:R-:W-:Y:S01]  /*54f0*/  IMAD.MOV.U32 R10, RZ, RZ, R6 ;  /* 0x000000ffff0a7224 */ /* 0x000fe200078e0006 */
        /* <DEDUP_REMOVED lines=14> */
[----:B------:R-:W-:-:S02]  /*55e0*/  IABS R2, R22 ;  /* 0x0000001600027213 */ /* 0x000fc40000000000 */
[----:B------:R-:W-:Y:S02]  /*55f0*/  IABS R7, R20 ;  /* 0x0000001400077213 */ /* 0x000fe40000000000 */
[----:B------:R-:W-:Y:S01]  /*5600*/  MOV R8, R6 ;  /* 0x0000000600087202 */ /* 0x000fe20000000f00 */
[----:B------:R-:W-:Y:S01]  /*5610*/  IMAD.MOV.U32 R6, RZ, RZ, R3 ;  /* 0x000000ffff067224 */ /* 0x000fe200078e0003 */
[----:B------:R-:W-:Y:S01]  /*5620*/  FSEL R215, R14, -INF , !P0 ;  /* 0xff8000000ed77808 */ /* 0x000fe20004000000 */
[----:B------:R-:W-:Y:S01]  /*5630*/  IMAD.MOV.U32 R3, RZ, RZ, R2 ;  /* 0x000000ffff037224 */ /* 0x000fe200078e0002 */
[----:B------:R-:W-:Y:S01]  /*5640*/  FSEL R247, R9, -INF , !P0 ;  /* 0xff80000009f77808 */ /* 0x000fe20004000000 */
[----:B------:R-:W-:Y:S01]  /*5650*/  IMAD.MOV.U32 R2, RZ, RZ, R7 ;  /* 0x000000ffff027224 */ /* 0x000fe200078e0007 */
[----:B------:R-:W-:Y:S02]  /*5660*/  FSEL R7, R15, -INF , !P3 ;  /* 0xff8000000f077808 */ /* 0x000fe40005800000 */
[----:B------:R-:W-:-:S02]  /*5670*/  I2FP.F32.S32 R3, R3 ;  /* 0x0000000300037245 */ /* 0x000fc40000201400 */
[----:B------:R-:W-:Y:S01]  /*5680*/  I2FP.F32.S32 R2, R2 ;  /* 0x0000000200027245 */ /* 0x000fe20000201400 */
[----:B------:R1:W-:Y:S01]  /*5690*/  STL [R1+0x34], R7 ;  /* 0x0000340701007387 */ /* 0x0003e20000100800 */
[----:B------:R-:W-:Y:S01]  /*56a0*/  PLOP3.LUT P0, PT, PT, PT, UP0, 0x80, 0x0 ;  /* 0x000000000000781c */ /* 0x000fe20003f0f008 */
[----:B------:R-:W-:Y:S01]  /*56b0*/  FFMA.FTZ R3, R3, -UR5, R18 ;  /* 0x8000000503037c23 */ /* 0x000fe20008010012 */
[----:B------:R-:W-:Y:S01]  /*56c0*/  I2FP.F32.S32 R8, R8 ;  /* 0x0000000800087245 */ /* 0x000fe20000201400 */
[----:B------:R-:W-:Y:S01]  /*56d0*/  FFMA.FTZ R2, R2, -UR5, R19 ;  /* 0x8000000502027c23 */ /* 0x000fe20008010013 */
[----:B------:R-:W-:Y:S02]  /*56e0*/  I2FP.F32.S32 R6, R6 ;  /* 0x0000000600067245 */ /* 0x000fe40000201400 */
[----:B------:R-:W-:Y:S01]  /*56f0*/  FSEL R3, R3, -INF , !P2 ;  /* 0xff80000003037808 */ /* 0x000fe20005000000 */
[----:B------:R-:W-:Y:S01]  /*5700*/  FFMA.FTZ R8, R8, -UR5, R46 ;  /* 0x8000000508087c23 */ /* 0x000fe2000801002e */
[----:B------:R-:W-:Y:S01]  /*5710*/  FSEL R2, R2, -INF , !P1 ;  /* 0xff80000002027808 */ /* 0x000fe20004800000 */
[----:B------:R-:W-:Y:S01]  /*5720*/  FFMA.FTZ R6, R6, -UR5, R47 ;  /* 0x8000000506067c23 */ /* 0x000fe2000801002f */
[----:B------:R-:W-:Y:S01]  /*5730*/  FSEL R244, R25, -INF , !P6 ;  /* 0xff80000019f47808 */ /* 0x000fe20007000000 */
[----:B------:R1:W-:Y:S01]  /*5740*/  STL [R1+0x3c], R3 ;  /* 0x00003c0301007387 */ /* 0x0003e20000100800 */
[----:B------:R-:W-:-:S02]  /*5750*/  FSEL R250, R11, -INF , !P6 ;  /* 0xff8000000bfa7808 */ /* 0x000fc40007000000 */
[----:B------:R-:W-:Y:S01]  /*5760*/  FSEL R246, R23, -INF , !P5 ;  /* 0xff80000017f67808 */ /* 0x000fe20006800000 */
[----:B------:R1:W-:Y:S01]  /*5770*/  STL [R1+0x38], R2 ;  /* 0x0000380201007387 */ /* 0x0003e20000100800 */
[----:B------:R-:W-:Y:S02]  /*5780*/  FSEL R251, R10, -INF , !P5 ;  /* 0xff8000000afb7808 */ /* 0x000fe40006800000 */
[----:B------:R-:W-:Y:S02]  /*5790*/  FSEL R179, R21, -INF , !P4 ;  /* 0xff80000015b37808 */ /* 0x000fe40006000000 */
[----:B------:R-:W-:Y:S02]  /*57a0*/  FSEL R216, R8, -INF , !P4 ;  /* 0xff80000008d87808 */ /* 0x000fe40006000000 */
[----:B------:R-:W-:Y:S02]  /*57b0*/  FSEL R220, R6, -INF , !P3 ;  /* 0xff80000006dc7808 */ /* 0x000fe40005800000 */
[----:B------:R-:W-:-:S02]  /*57c0*/  FSEL R186, R13, -INF , !P2 ;  /* 0xff8000000dba7808 */ /* 0x000fc40005000000 */
        /* <DEDUP_REMOVED lines=149> */
.L_x_853:
[----:B------:R-:W-:Y:S05]  /*6120*/  BSYNC B0 ;  /* 0x0000000000007941 */ /* 0x000fea0003800000 */
.L_x_852:
[----:B------:R-:W0:Y:S02]  /*6130*/  LDGDEPBAR ;  /* 0x00000000000079af */ /* 0x000e240000000000 */
.L_x_851:
[----:B------:R-:W-:Y:S01]  /*6140*/  STL [R1+0x8c], R204 ;  /* 0x00008ccc01007387 */ /* 0x000fe20000100800 */
[----:B-1----:R-:W-:Y:S01]  /*6150*/  FMNMX.FTZ R2, R38, R39, !PT ;  /* 0x0000002726027209 */ /* 0x002fe20007810000 */
[----:B------:R-:W-:Y:S01]  /*6160*/  IMAD.U32 R6, RZ, RZ, UR17 ;  /* 0x00000011ff067e24 */ /* 0x000fe2000f8e00ff */
[----:B------:R-:W-:Y:S01]  /*6170*/  USHF.L.U32 UR30, UR10, 0x1, URZ ;  /* 0x000000010a1e7899 */ /* 0x000fe2000800063f */
[----:B------:R-:W-:Y:S01]  /*6180*/  STL [R1+0x88], R203 ;  /* 0x000088cb01007387 */ /* 0x000fe20000100800 */
[----:B------:R-:W-:Y:S01]  /*6190*/  UIADD3 UR6, UR33, -0x4498517b, URZ ;  /* 0xbb67ae8521067890 */ /* 0x000fe2000fffe03f */
[----:B------:R-:W-:Y:S01]  /*61a0*/  IMAD.WIDE.U32 R62, R103, -0x2daee0ad, RZ ;  /* 0xd2511f53673e7825 */ /* 0x000fe200078e00ff */
[----:B------:R-:W-:Y:S01]  /*61b0*/  UIADD3 UR20, UR32, -0x61c88647, URZ ;  /* 0x9e3779b920147890 */ /* 0x000fe2000fffe03f */
[----:B------:R-:W-:Y:S01]  /*61c0*/  STL [R1+0x84], R202 ;  /* 0x000084ca01007387 */ /* 0x000fe20000100800 */
[----:B------:R-:W-:Y:S01]  /*61d0*/  UIADD3 UR15, UR32, 0x3c6ef372, URZ ;  /* 0x3c6ef372200f7890 */ /* 0x000fe2000fffe03f */
[----:B------:R-:W-:-:S02]  /*61e0*/  ULDC UR29, c[0x0][0x2ec] ;  /* 0x0000bb00001d7ab9 */ /* 0x000fc40000000800 */
[----:B------:R-:W-:Y:S04]  /*61f0*/  STL [R1+0x80], R201 ;  /* 0x000080c901007387 */ /* 0x000fe80000100800 */
[----:B------:R-:W-:Y:S04]  /*6200*/  STL [R1+0x7c], R200 ;  /* 0x00007cc801007387 */ /* 0x000fe80000100800 */
[----:B------:R-:W-:Y:S04]  /*6210*/  STL [R1+0x78], R199 ;  /* 0x000078c701007387 */ /* 0x000fe80000100800 */
[----:B------:R1:W-:Y:S04]  /*6220*/  STL [R1+0x74], R198 ;  /* 0x000074c601007387 */ /* 0x0003e80000100800 */
[----:B-1----:R-:W2:Y:S04]  /*6230*/  LDL.LU R198, [R1+0x34] ;  /* 0x0000340001c67983 */ /* 0x002ea80000300800 */
[----:B------:R-:W-:Y:S04]  /*6240*/  STL [R1+0x70], R197 ;  /* 0x000070c501007387 */ /* 0x000fe80000100800 */
[----:B------:R-:W-:Y:S04]  /*6250*/  STL [R1+0x6c], R196 ;  /* 0x00006cc401007387 */ /* 0x000fe80000100800 */
[----:B------:R-:W-:Y:S04]  /*6260*/  STL [R1+0x68], R195 ;  /* 0x000068c301007387 */ /* 0x000fe80000100800 */
[----:B------:R-:W-:Y:S04]  /*6270*/  STL [R1+0x64], R194 ;  /* 0x000064c201007387 */ /* 0x000fe80000100800 */
[----:B------:R-:W-:Y:S04]  /*6280*/  STL [R1+0x60], R193 ;  /* 0x000060c101007387 */ /* 0x000fe80000100800 */
[----:B------:R1:W-:Y:S04]  /*6290*/  STL [R1+0x5c], R192 ;  /* 0x00005cc001007387 */ /* 0x0003e80000100800 */
[----:B-1----:R-:W4:Y:S04]  /*62a0*/  LDL.LU R192, [R1+0x3c] ;  /* 0x00003c0001c07983 */ /* 0x002f280000300800 */
[----:B------:R1:W-:Y:S04]  /*62b0*/  STL [R1+0x58], R155 ;  /* 0x0000589b01007387 */ /* 0x0003e80000100800 */
[----:B-1----:R-:W4:Y:S01]  /*62c0*/  LDL.LU R155, [R1+0x38] ;  /* 0x00003800019b7983 */ /* 0x002f220000300800 */
[----:B------:R-:W-:Y:S01]  /*62d0*/  FMNMX.FTZ R2, R36, R2, !PT ;  /* 0x0000000224027209 */ /* 0x000fe20007810000 */
[----:B------:R-:W-:Y:S01]  /*62e0*/  IMAD R7, R6, 0x4, R51 ;  /* 0x0000000406077824 */ /* 0x000fe200078e0233 */
[----:B------:R-:W-:Y:S01]  /*62f0*/  UIADD3 UR14, UR33, 0x76cf5d0a, URZ ;  /* 0x76cf5d0a210e7890 */ /* 0x000fe2000fffe03f */
[----:B------:R-:W-:Y:S01]  /*6300*/  LEA R188, R5, UR4, 0x1 ;  /* 0x0000000405bc7c11 */ /* 0x000fe2000f8e08ff */
[----:B------:R-:W-:Y:S01]  /*6310*/  UIADD3 UR8, UR33, 0x32370b8f, URZ ;  /* 0x32370b8f21087890 */ /* 0x000fe2000fffe03f */
[----:B------:R-:W-:Y:S01]  /*6320*/  FMNMX.FTZ R2, R37, R2, !PT ;  /* 0x0000000225027209 */ /* 0x000fe20007810000 */
[----:B------:R-:W-:Y:S01]  /*6330*/  IMAD.WIDE.U32 R58, R7, -0x326172a9, RZ ;  /* 0xcd9e8d57073a7825 */ /* 0x000fe200078e00ff */
[----:B------:R-:W-:Y:S01]  /*6340*/  STL [R1+0x40], R7 ;  /* 0x0000400701007387 */ /* 0x000fe20000100800 */
[----:B------:R-:W-:Y:S01]  /*6350*/  UIADD3 UR9, UR32, -0x255992d5, URZ ;  /* 0xdaa66d2b20097890 */ /* 0x000fe2000fffe03f */
[----:B------:R-:W-:Y:S01]  /*6360*/  FMNMX.FTZ R2, R88, R2, !PT ;  /* 0x0000000258027209 */ /* 0x000fe20007810000 */
[----:B------:R-:W-:Y:S01]  /*6370*/  UIADD3 UR7, UR32, 0x78dde6e4, URZ ;  /* 0x78dde6e420077890 */ /* 0x000fe2000fffe03f */
[--C-:B------:R-:W-:Y:S01]  /*6380*/  IMAD R189, R4, 0x2, R188.reuse ;  /* 0x0000000204bd7824 */ /* 0x100fe200078e02bc */
[----:B------:R-:W-:Y:S01]  /*6390*/  UIADD3 UR10, UR33, -0x56f99767, URZ ;  /* 0xa9066899210a7890 */ /* 0x000fe2000fffe03f */
[----:B------:R-:W-:Y:S01]  /*63a0*/  FMNMX.FTZ R2, R89, R2, !PT ;  /* 0x0000000259027209 */ /* 0x000fe20007810000 */
[----:B------:R-:W-:Y:S01]  /*63b0*/  UIADD3 UR25, UR32, -0x4ab325aa, URZ ;  /* 0xb54cda5620197890 */ /* 0x000fe2000fffe03f */
[----:B------:R-:W-:Y:S01]  /*63c0*/  MOV R5, UR12 ;  /* 0x0000000c00057c02 */ /* 0x000fe20008000f00 */
[----:B------:R-:W-:Y:S01]  /*63d0*/  LDSM.16.MT88.4 R20, [R189+0x12000] ;  /* 0x01200000bd14783b */ /* 0x000fe20000004200 */
[----:B------:R-:W-:Y:S01]  /*63e0*/  FMNMX.FTZ R3, R140, R2, !PT ;  /* 0x000000028c037209 */ /* 0x000fe20007810000 */
[C---:B------:R-:W-:Y:S01]  /*63f0*/  IMAD R191, R0.reuse, 0x2, R188 ;  /* 0x0000000200bf7824 */ /* 0x040fe200078e02bc */
[----:B------:R-:W-:Y:S01]  /*6400*/  FMNMX.FTZ R2, R41, R52, !PT ;  /* 0x0000003429027209 */ /* 0x000fe20007810000 */
[----:B------:R-:W-:Y:S01]  /*6410*/  IMAD R190, R0, 0x2, R189 ;  /* 0x0000000200be7824 */ /* 0x000fe200078e02bd */
[----:B------:R-:W-:Y:S01]  /*6420*/  FMNMX.FTZ R3, R141, R3, !PT ;  /* 0x000000038d037209 */ /* 0x000fe20007810000 */
[----:B---3--:R-:W-:Y:S01]  /*6430*/  LDSM.16.MT88.4 R16, [R188+0x14000] ;  /* 0x01400000bc10783b */ /* 0x008fe20000004200 */
[----:B------:R-:W-:Y:S01]  /*6440*/  FMNMX.FTZ R2, R40, R2, !PT ;  /* 0x0000000228027209 */ /* 0x000fe20007810000 */
[----:B------:R-:W-:Y:S01]  /*6450*/  UIADD3 UR13, UR32, 0x1715609d, URZ ;  /* 0x1715609d200d7890 */ /* 0x000fe2000fffe03f */
[----:B------:R-:W-:Y:S01]  /*6460*/  FMNMX.FTZ R152, R252, R3, !PT ;  /* 0x00000003fc987209 */ /* 0x000fe20007810000 */
[----:B------:R-:W-:Y:S01]  /*6470*/  LDSM.16.MT88.4 R44, [R189+0x10000] ;  /* 0x01000000bd2c783b */ /* 0x000fe20000004200 */
        /* <DEDUP_REMOVED lines=11> */
[----:B------:R-:W-:-:S04]  /*6530*/  FMNMX.FTZ R2, R154, R2, !PT ;  /* 0x000000029a027209 */ /* 0x000fc80007810000 */
[----:B------:R-:W-:-:S04]  /*6540*/  FMNMX.FTZ R2, R176, R2, !PT ;  /* 0x00000002b0027209 */ /* 0x000fc80007810000 */
[----:B------:R-:W-:-:S04]  /*6550*/  FMNMX.FTZ R2, R247, R2, !PT ;  /* 0x00000002f7027209 */ /* 0x000fc80007810000 */
[----:B------:R-:W-:-:S04]  /*6560*/  FMNMX.FTZ R2, R250, R2, !PT ;  /* 0x00000002fa027209 */ /* 0x000fc80007810000 */
[----:B------:R-:W-:-:S04]  /*6570*/  FMNMX.FTZ R2, R251, R2, !PT ;  /* 0x00000002fb027209 */ /* 0x000fc80007810000 */
[----:B------:R-:W-:-:S04]  /*6580*/  FMNMX.FTZ R2, R216, R2, !PT ;  /* 0x00000002d8027209 */ /* 0x000fc80007810000 */
[----:B------:R-:W-:Y:S02]  /*6590*/  FMNMX.FTZ R2, R220, R2, !PT ;  /* 0x00000002dc027209 */ /* 0x000fe40007810000 */
[----:B--2---:R-:W-:-:S04]  /*65a0*/  FMNMX.FTZ R152, R198, R152, !PT ;  /* 0x00000098c6987209 */ /* 0x004fc80007810000 */
[----:B------:R-:W-:-:S04]  /*65b0*/  FMNMX.FTZ R152, R186, R152, !PT ;  /* 0x00000098ba987209 */ /* 0x000fc80007810000 */
[----:B------:R-:W-:-:S05]  /*65c0*/  FMNMX.FTZ R152, R219, R152, !PT ;  /* 0x00000098db987209 */ /* 0x000fca0007810000 */
[----:B------:R-:W1:Y:S02]  /*65d0*/  SHFL.BFLY PT, R3, R152, 0x2, 0x1f ;  /* 0x0c401f0098037f89 */ /* 0x000e6400000e0000 */
[----:B-1----:R-:W-:Y:S02]  /*65e0*/  FMNMX.FTZ R152, R152, R3, !PT ;  /* 0x0000000398987209 */ /* 0x002fe40007810000 */
[----:B------:R-:W-:-:S03]  /*65f0*/  LOP3.LUT R3, R101, UR32, RZ, 0x3c, !PT ;  /* 0x0000002065037c12 */ /* 0x000fc6000f8e3cff */
[----:B------:R-:W1:Y:S01]  /*6600*/  SHFL.BFLY PT, R9, R152, 0x1, 0x1f ;  /* 0x0c201f0098097f89 */ /* 0x000e6200000e0000 */
[----:B------:R-:W-:-:S03]  /*6610*/  LOP3.LUT R6, R59, R3, RZ, 0x3c, !PT ;  /* 0x000000033b067212 */ /* 0x000fc600078e3cff */
[----:B------:R2:W-:Y:S02]  /*6620*/  STL [R1+0x44], R3 ;  /* 0x0000440301007387 */ /* 0x0005e40000100800 */
[----:B------:R-:W-:Y:S01]  /*6630*/  IMAD.WIDE.U32 R60, R6, -0x2daee0ad, RZ ;  /* 0xd2511f53063c7825 */ /* 0x000fe200078e00ff */
[----:B----4-:R-:W-:-:S04]  /*6640*/  FMNMX.FTZ R2, R192, R2, !PT ;  /* 0x00000002c0027209 */ /* 0x010fc80007810000 */
[----:B------:R-:W-:Y:S01]  /*6650*/  LOP3.LUT R8, R61, UR6, R62, 0x96, !PT ;  /* 0x000000063d087c12 */ /* 0x000fe2000f8e963e */
[----:B------:R-:W-:-:S04]  /*6660*/  UIADD3 UR6, UR33, -0x126145ec, URZ ;  /* 0xed9eba1421067890 */ /* 0x000fc8000fffe03f */
[----:B------:R-:W-:Y:S01]  /*6670*/  IMAD.WIDE.U32 R56, R8, -0x326172a9, RZ ;  /* 0xcd9e8d5708387825 */ /* 0x000fe200078e00ff */
[----:B-1----:R-:W-:-:S04]  /*6680*/  FMNMX.FTZ R152, R152, R9, !PT ;  /* 0x0000000998987209 */ /* 0x002fc80007810000 */
[C---:B------:R-:W-:Y:S01]  /*6690*/  FSETP.NEU.FTZ.AND P1, PT, R152.reuse, -INF , PT ;  /* 0xff8000009800780b */ /* 0x040fe20003f3d000 */
[----:B--2---:R-:W-:Y:S02]  /*66a0*/  IMAD.U32 R3, RZ, RZ, UR30 ;  /* 0x0000001eff037e24 */ /* 0x004fe4000f8e00ff */
[----:B------:R-:W-:Y:S01]  /*66b0*/  FMUL.FTZ R13, R152, UR29 ;  /* 0x0000001d980d7c20 */ /* 0x000fe20008410000 */
[----:B------:R-:W-:Y:S02]  /*66c0*/  UIADD3 UR30, UR30, 0x1, URZ ;  /* 0x000000011e1e7890 */ /* 0x000fe4000fffe03f */
[----:B------:R-:W-:Y:S02]  /*66d0*/  LOP3.LUT R3, R63, UR33, R3, 0x96, !PT ;  /* 0x000000213f037c12 */ /* 0x000fe4000f8e9603 */
[----:B------:R-:W-:Y:S02]  /*66e0*/  FMNMX.FTZ R2, R155, R2, !PT ;  /* 0x000000029b027209 */ /* 0x000fe40007810000 */
[----:B------:R-:W-:Y:S01]  /*66f0*/  FSEL R13, R13, RZ, P1 ;  /* 0x000000ff0d0d7208 */ /* 0x000fe20000800000 */
[----:B------:R-:W-:-:S02]  /*6700*/  IMAD.WIDE.U32 R6, R3, -0x326172a9, RZ ;  /* 0xcd9e8d5703067825 */ /* 0x000fc400078e00ff */
[----:B------:R-:W1:Y:S01]  /*6710*/  SHFL.BFLY PT, R10, R2, 0x2, 0x1f ;  /* 0x0c401f00020a7f89 */ /* 0x000e6200000e0000 */
[----:B------:R-:W-:-:S05]  /*6720*/  LOP3.LUT R8, R57, UR15, R6, 0x96, !PT ;  /* 0x0000000f39087c12 */ /* 0x000fca000f8e9606 */
[----:B------:R-:W-:Y:S01]  /*6730*/  IMAD.WIDE.U32 R8, R8, -0x2daee0ad, RZ ;  /* 0xd2511f5308087825 */ /* 0x000fe200078e00ff */
[----:B-1----:R-:W-:Y:S02]  /*6740*/  FMNMX.FTZ R10, R2, R10, !PT ;  /* 0x0000000a020a7209 */ /* 0x002fe40007810000 */
[----:B------:R-:W-:Y:S01]  /*6750*/  LOP3.LUT R2, R7, UR20, R58, 0x96, !PT ;  /* 0x0000001407027c12 */ /* 0x000fe2000f8e963a */
[----:B------:R-:W-:Y:S02]  /*6760*/  FFMA.FTZ R7, R38, UR29, -R13 ;  /* 0x0000001d26077c23 */ /* 0x000fe4000801080d */
[----:B------:R-:W1:Y:S02]  /*6770*/  SHFL.BFLY PT, R11, R10, 0x1, 0x1f ;  /* 0x0c201f000a0b7f89 */ /* 0x000e6400000e0000 */
[----:B------:R-:W-:Y:S01]  /*6780*/  IMAD.WIDE.U32 R2, R2, -0x2daee0ad, RZ ;  /* 0xd2511f5302027825 */ /* 0x000fe200078e00ff */
[----:B------:R2:W-:Y:S04]  /*6790*/  MUFU.EX2 R202, R7 ;  /* 0x0000000700ca7308 */ /* 0x0005e80000000800 */
[----:B------:R-:W-:-:S02]  /*67a0*/  LOP3.LUT R3, R3, UR14, R60, 0x96, !PT ;  /* 0x0000000e03037c12 */ /* 0x000fc4000f8e963c */
[----:B------:R-:W-:-:S03]  /*67b0*/  LOP3.LUT R6, R9, UR8, R2, 0x96, !PT ;  /* 0x0000000809067c12 */ /* 0x000fc6000f8e9602 */
[----:B------:R-:W-:-:S04]  /*67c0*/  IMAD.WIDE.U32 R2, R3, -0x326172a9, RZ ;  /* 0xcd9e8d5703027825 */ /* 0x000fc800078e00ff */
[----:B------:R-:W-:Y:S01]  /*67d0*/  IMAD.WIDE.U32 R48, R6, -0x326172a9, RZ ;  /* 0xcd9e8d5706307825 */ /* 0x000fe200078e00ff */
[----:B------:R-:W-:-:S03]  /*67e0*/  LOP3.LUT R6, R3, UR9, R56, 0x96, !PT ;  /* 0x0000000903067c12 */ /* 0x000fc6000f8e9638 */
[----:B------:R-:W-:Y:S01]  /*67f0*/  FFMA.FTZ R3, R39, UR29, -R13 ;  /* 0x0000001d27037c23 */ /* 0x000fe2000801080d */
[----:B------:R-:W-:Y:S01]  /*6800*/  LOP3.LUT R2, R49, UR7, R2, 0x96, !PT ;  /* 0x0000000731027c12 */ /* 0x000fe2000f8e9602 */
[----:B--2---:R-:W-:Y:S02]  /*6810*/  IMAD.WIDE.U32 R6, R6, -0x2daee0ad, RZ ;  /* 0xd2511f5306067825 */ /* 0x004fe400078e00ff */
[----:B------:R1:W-:Y:S02]  /*6820*/  MUFU.EX2 R178, R3 ;  /* 0x0000000300b27308 */ /* 0x0003e40000000800 */
[----:B------:R-:W-:-:S04]  /*6830*/  IMAD.WIDE.U32 R50, R2, -0x2daee0ad, RZ ;  /* 0xd2511f5302327825 */ /* 0x000fc800078e00ff */
[----:B------:R-:W-:Y:S01]  /*6840*/  FFMA.FTZ R2, R36, UR29, -R13 ;  /* 0x0000001d24027c23 */ /* 0x000fe2000801080d */
[----:B------:R-:W-:Y:S02]  /*6850*/  LOP3.LUT R8, R7, UR6, R8, 0x96, !PT ;  /* 0x0000000607087c12 */ /* 0x000fe4000f8e9608 */
[----:B------:R-:W-:Y:S01]  /*6860*/  LOP3.LUT R6, R51, UR10, R6, 0x96, !PT ;  /* 0x0000000a33067c12 */ /* 0x000fe2000f8e9606 */
[----:B------:R2:W-:Y:S02]  /*6870*/  MUFU.EX2 R199, R2 ;  /* 0x0000000200c77308 */ /* 0x0005e40000000800 */
[----:B------:R-:W-:-:S04]  /*6880*/  IMAD.WIDE.U32 R14, R8, -0x326172a9, RZ ;  /* 0xcd9e8d57080e7825 */ /* 0x000fc800078e00ff */
[----:B------:R-:W-:Y:S01]  /*6890*/  IMAD.WIDE.U32 R6, R6, -0x326172a9, RZ ;  /* 0xcd9e8d5706067825 */ /* 0x000fe200078e00ff */
[----:B-1----:R-:W-:Y:S02]  /*68a0*/  FMNMX.FTZ R3, R10, R11, !PT ;  /* 0x0000000b0a037209 */ /* 0x002fe40007810000 */
[----:B------:R-:W-:Y:S02]  /*68b0*/  LOP3.LUT R10, R6, 0xff, RZ, 0xc0, !PT ;  /* 0x000000ff060a7812 */ /* 0x000fe400078ec0ff */
[C---:B------:R-:W-:Y:S01]  /*68c0*/  FSETP.NEU.FTZ.AND P1, PT, R3.reuse, -INF , PT ;  /* 0xff8000000300780b */ /* 0x040fe20003f3d000 */
[----:B------:R-:W-:Y:S01]  /*68d0*/  FMUL.FTZ R12, R3, UR29 ;  /* 0x0000001d030c7c20 */ /* 0x000fe20008410000 */
[--C-:B------:R-:W-:Y:S02]  /*68e0*/  SHF.R.U32.HI R8, RZ, 0x10, R6.reuse ;  /* 0x00000010ff087819 */ /* 0x100fe40000011606 */
[----:B------:R-:W-:Y:S01]  /*68f0*/  SHF.R.U32.HI R11, RZ, 0x18, R6 ;  /* 0x00000018ff0b7819 */ /* 0x000fe20000011606 */
[----:B--2---:R-:W-:Y:S01]  /*6900*/  FFMA.FTZ R2, R37, UR29, -R13 ;  /* 0x0000001d25027c23 */ /* 0x004fe2000801080d */
[----:B------:R-:W-:Y:S01]  /*6910*/  FSEL R12, R12, RZ, P1 ;  /* 0x000000ff0c0c7208 */ /* 0x000fe20000800000 */
[----:B------:R-:W1:Y:S01]  /*6920*/  LDSM.16.MT88.4 R36, [R188+0x10000] ;  /* 0x01000000bc24783b */ /* 0x000e620000004200 */
[----:B------:R-:W-:Y:S01]  /*6930*/  LOP3.LUT R8, R8, 0xff, RZ, 0xc0, !PT ;  /* 0x000000ff08087812 */ /* 0x000fe200078ec0ff */
[----:B------:R2:W3:Y:S02]  /*6940*/  MUFU.EX2 R177, R2 ;  /* 0x0000000200b17308 */ /* 0x0004e40000000800 */
[--C-:B------:R-:W-:Y:S01]  /*6950*/  FFMA.FTZ R4, R30, UR29, -R12.reuse ;  /* 0x0000001d1e047c23 */ /* 0x100fe2000801080c */
[----:B------:R-:W-:Y:S01]  /*6960*/  FFMA.FTZ R9, R41, UR29, -R12 ;  /* 0x0000001d29097c23 */ /* 0x000fe2000801080c */
[----:B------:R-:W-:Y:S01]  /*6970*/  PRMT R8, R8, 0x5410, R11 ;  /* 0x0000541008087816 */ /* 0x000fe2000000000b */
[----:B------:R-:W-:Y:S03]  /*6980*/  LDSM.16.MT88.4 R28, [R190+0x12000] ;  /* 0x01200000be1c783b */ /* 0x000fe60000004200 */
[----:B------:R4:W-:Y:S08]  /*6990*/  MUFU.EX2 R217, R4 ;  /* 0x0000000400d97308 */ /* 0x0009f00000000800 */
[----:B------:R-:W-:Y:S01]  /*69a0*/  MUFU.EX2 R201, R9 ;  /* 0x0000000900c97308 */ /* 0x000fe20000000800 */
[----:B--2---:R-:W-:-:S02]  /*69b0*/  LOP3.LUT R2, R6, 0xffff, RZ, 0xc0, !PT ;  /* 0x0000ffff06027812 */ /* 0x004fc400078ec0ff */
[----:B------:R-:W-:Y:S02]  /*69c0*/  LOP3.LUT R6, R7, UR25, R14, 0x96, !PT ;  /* 0x0000001907067c12 */ /* 0x000fe4000f8e960e */
[----:B------:R-:W-:Y:S02]  /*69d0*/  SHF.R.U32.HI R2, RZ, 0x8, R2 ;  /* 0x00000008ff027819 */ /* 0x000fe40000011602 */
[----:B------:R-:W-:Y:S02]  /*69e0*/  LOP3.LUT R0, R6, 0xffff, RZ, 0xc0, !PT ;  /* 0x0000ffff06007812 */ /* 0x000fe400078ec0ff */
[----:B------:R-:W-:Y:S01]  /*69f0*/  PRMT R10, R10, 0x5410, R2 ;  /* 0x000054100a0a7816 */ /* 0x000fe20000000002 */
[--C-:B------:R-:W-:Y:S01]  /*6a00*/  FFMA.FTZ R2, R40, UR29, -R12.reuse ;  /* 0x0000001d28027c23 */ /* 0x100fe2000801080c */
[----:B----4-:R-:W-:Y:S01]  /*6a10*/  FFMA.FTZ R4, R52, UR29, -R12 ;  /* 0x0000001d34047c23 */ /* 0x010fe2000801080c */
[----:B------:R-:W-:Y:S01]  /*6a20*/  LOP3.LUT R7, R6, 0xff, RZ, 0xc0, !PT ;  /* 0x000000ff06077812 */ /* 0x000fe200078ec0ff */
[----:B------:R-:W2:Y:S01]  /*6a30*/  LDSM.16.MT88.4 R52, [R190+0x10000] ;  /* 0x01000000be34783b */ /* 0x000ea20000004200 */
[----:B------:R4:W1:Y:S01]  /*6a40*/  MUFU.EX2 R200, R2 ;  /* 0x0000000200c87308 */ /* 0x0008620000000800 */
[----:B------:R-:W-:-:S02]  /*6a50*/  SHF.R.U32.HI R0, RZ, 0x8, R0 ;  /* 0x00000008ff007819 */ /* 0x000fc40000011600 */
[----:B------:R-:W-:Y:S02]  /*6a60*/  LDSM.16.MT88.4 R40, [R191+0x10000] ;  /* 0x01000000bf28783b */ /* 0x000fe40000004200 */
[----:B------:R-:W-:-:S03]  /*6a70*/  PRMT R7, R7, 0x5410, R0 ;  /* 0x0000541007077816 */ /* 0x000fc60000000000 */
[----:B------:R3:W1:Y:S01]  /*6a80*/  MUFU.EX2 R218, R4 ;  /* 0x0000000400da7308 */ /* 0x0006620000000800 */
[----:B----4-:R-:W-:Y:S02]  /*6a90*/  LEA R2, R5, UR12, 0x10 ;  /* 0x0000000c05027c11 */ /* 0x010fe4000f8e80ff */
[--C-:B------:R-:W-:Y:S02]  /*6aa0*/  SHF.R.U32.HI R5, RZ, 0x10, R6.reuse ;  /* 0x00000010ff057819 */ /* 0x100fe40000011606 */
[----:B------:R-:W-:Y:S02]  /*6ab0*/  SHF.R.U32.HI R6, RZ, 0x18, R6 ;  /* 0x00000018ff067819 */ /* 0x000fe40000011606 */
[----:B------:R-:W-:Y:S02]  /*6ac0*/  LOP3.LUT R5, R5, 0xff, RZ, 0xc0, !PT ;  /* 0x000000ff05057812 */ /* 0x000fe400078ec0ff */
[----:B------:R-:W-:Y:S02]  /*6ad0*/  HSET2.LE.AND R0, R10, R2, PT ;  /* 0x000000020a007233 */ /* 0x000fe40003803000 */
[----:B---3--:R-:W-:-:S02]  /*6ae0*/  F2FP.F16.F32.PACK_AB R4, R177, R199 ;  /* 0x000000c7b104723e */ /* 0x008fc400000000ff */
[----:B------:R-:W-:Y:S02]  /*6af0*/  PRMT R6, R5, 0x5410, R6 ;  /* 0x0000541005067816 */ /* 0x000fe40000000006 */
[----:B------:R-:W-:Y:S02]  /*6b00*/  LOP3.LUT R10, R0, R4, RZ, 0xc0, !PT ;  /* 0x00000004000a7212 */ /* 0x000fe400078ec0ff */
[--C-:B------:R-:W-:Y:S02]  /*6b10*/  HSET2.LE.AND R5, R7, R2.reuse, PT ;  /* 0x0000000207057233 */ /* 0x100fe40003803000 */
[--C-:B------:R-:W-:Y:S02]  /*6b20*/  HSET2.LE.AND R0, R8, R2.reuse, PT ;  /* 0x0000000208007233 */ /* 0x100fe40003803000 */
[----:B------:R-:W-:Y:S02]  /*6b30*/  HSET2.LE.AND R7, R6, R2, PT ;  /* 0x0000000206077233 */ /* 0x000fe40003803000 */
[----:B-1----:R-:W-:-:S02]  /*6b40*/  F2FP.F16.F32.PACK_AB R4, R217, R200 ;  /* 0x000000c8d904723e */ /* 0x002fc400000000ff */
[----:B------:R-:W-:Y:S02]  /*6b50*/  F2FP.F16.F32.PACK_AB R6, R178, R202 ;  /* 0x000000cab206723e */ /* 0x000fe400000000ff */
[----:B------:R-:W-:Y:S02]  /*6b60*/  F2FP.F16.F32.PACK_AB R9, R218, R201 ;  /* 0x000000c9da09723e */ /* 0x000fe400000000ff */
[----:B------:R-:W-:Y:S01]  /*6b70*/  LOP3.LUT R11, R0, R4, RZ, 0xc0, !PT ;  /* 0x00000004000b7212 */ /* 0x000fe200078ec0ff */
[--C-:B------:R-:W-:Y:S01]  /*6b80*/  FFMA.FTZ R0, R88, UR29, -R13.reuse ;  /* 0x0000001d58007c23 */ /* 0x100fe2000801080d */
[----:B------:R-:W-:Y:S02]  /*6b90*/  LOP3.LUT R8, R5, R6, RZ, 0xc0, !PT ;  /* 0x0000000605087212 */ /* 0x000fe400078ec0ff */
[----:B------:R-:W-:Y:S01]  /*6ba0*/  LOP3.LUT R9, R7, R9, RZ, 0xc0, !PT ;  /* 0x0000000907097212 */ /* 0x000fe200078ec0ff */
[----:B------:R1:W-:Y:S01]  /*6bb0*/  MUFU.EX2 R194, R0 ;  /* 0x0000000000c27308 */ /* 0x0003e20000000800 */
[----:B------:R-:W3:Y:S05]  /*6bc0*/  LDSM.16.MT88.4 R4, [R189+0x14000] ;  /* 0x01400000bd04783b */ /* 0x000eea0000004200 */
[C---:B------:R-:W-:Y:S06]  /*6bd0*/  HMMA.16816.F32 R132, R8.reuse, R36, RZ ;  /* 0x000000240884723c */ /* 0x040fec00000018ff */
[----:B------:R-:W-:Y:S01]  /*6be0*/  HMMA.16816.F32 R112, R8, R38, RZ ;  /* 0x000000260870723c */ /* 0x000fe200000018ff */
[----:B------:R-:W4:Y:S01]  /*6bf0*/  LDSM.16.MT88.4 R36, [R191+0x14000] ;  /* 0x01400000bf24783b */ /* 0x000f220000004200 */
[----:B-1----:R-:W-:-:S04]  /*6c00*/  FFMA.FTZ R0, R89, UR29, -R13 ;  /* 0x0000001d59007c23 */ /* 0x002fc8000801080d */
[C---:B------:R-:W-:Y:S01]  /*6c10*/  HMMA.16816.F32 R80, R8.reuse, R20, RZ ;  /* 0x000000140850723c */ /* 0x040fe200000018ff */
[----:B------:R1:W-:Y:S05]  /*6c20*/  MUFU.EX2 R196, R0 ;  /* 0x0000000000c47308 */ /* 0x0003ea0000000800 */
[C---:B------:R-:W-:Y:S01]  /*6c30*/  HMMA.16816.F32 R64, R8.reuse, R22, RZ ;  /* 0x000000160840723c */ /* 0x040fe200000018ff */
[----:B------:R-:W4:Y:S05]  /*6c40*/  LDSM.16.MT88.4 R20, [R190+0x14000] ;  /* 0x01400000be14783b */ /* 0x000f2a0000004200 */
[C---:B------:R-:W-:Y:S06]  /*6c50*/  HMMA.16816.F32 R116, R8.reuse, R16, RZ ;  /* 0x000000100874723c */ /* 0x040fec00000018ff */
[----:B------:R-:W-:Y:S01]  /*6c60*/  HMMA.16816.F32 R92, R8, R18, RZ ;  /* 0x00000012085c723c */ /* 0x000fe200000018ff */
[----:B------:R-:W4:Y:S01]  /*6c70*/  LDSM.16.MT88.4 R16, [R189+0x16000] ;  /* 0x01600000bd10783b */ /* 0x000f220000004200 */
[----:B-1----:R-:W-:-:S04]  /*6c80*/  FFMA.FTZ R0, R140, UR29, -R13 ;  /* 0x0000001d8c007c23 */ /* 0x002fc8000801080d */
[C---:B------:R-:W-:Y:S01]  /*6c90*/  HMMA.16816.F32 R84, R8.reuse, R44, RZ ;  /* 0x0000002c0854723c */ /* 0x040fe200000018ff */
[----:B------:R1:W-:Y:S05]  /*6ca0*/  MUFU.EX2 R184, R0 ;  /* 0x0000000000b87308 */ /* 0x0003ea0000000800 */
[C---:B------:R-:W-:Y:S06]  /*6cb0*/  HMMA.16816.F32 R68, R8.reuse, R46, RZ ;  /* 0x0000002e0844723c */ /* 0x040fec00000018ff */
[C---:B--2---:R-:W-:Y:S06]  /*6cc0*/  HMMA.16816.F32 R128, R8.reuse, R52, RZ ;  /* 0x000000340880723c */ /* 0x044fec00000018ff */
[----:B------:R-:W-:Y:S01]  /*6cd0*/  HMMA.16816.F32 R108, R8, R54, RZ ;  /* 0x00000036086c723c */ /* 0x000fe200000018ff */
[----:B-1----:R-:W-:-:S05]  /*6ce0*/  LOP3.LUT R0, R15, UR13, R48, 0x96, !PT ;  /* 0x0000000d0f007c12 */ /* 0x002fca000f8e9630 */
[C---:B---3--:R-:W-:Y:S06]  /*6cf0*/  HMMA.16816.F32 R72, R8.reuse, R4, RZ ;  /* 0x000000040848723c */ /* 0x048fec00000018ff */
[----:B----4-:R-:W-:Y:S01]  /*6d00*/  HMMA.16816.F32 R52, R8, R36, RZ ;  /* 0x000000240834723c */ /* 0x010fe200000018ff */
[----:B------:R-:W-:-:S04]  /*6d10*/  FFMA.FTZ R4, R141, UR29, -R13 ;  /* 0x0000001d8d047c23 */ /* 0x000fc8000801080d */
[----:B------:R1:W2:Y:S01]  /*6d20*/  MUFU.EX2 R197, R4 ;  /* 0x0000000400c57308 */ /* 0x0002a20000000800 */
[C---:B------:R-:W-:Y:S06]  /*6d30*/  HMMA.16816.F32 R44, R8.reuse, R38, RZ ;  /* 0x00000026082c723c */ /* 0x040fec00000018ff */
[C---:B------:R-:W-:Y:S06]  /*6d40*/  HMMA.16816.F32 R36, R8.reuse, R20, RZ ;  /* 0x000000140824723c */ /* 0x040fec00000018ff */
[----:B------:R-:W-:Y:S01]  /*6d50*/  HMMA.16816.F32 R140, R8, R22, RZ ;  /* 0x00000016088c723c */ /* 0x000fe200000018ff */
[----:B------:R-:W3:Y:S01]  /*6d60*/  LDSM.16.MT88.4 R20, [R190+0x16000] ;  /* 0x01600000be14783b */ /* 0x000ee20000004200 */
[----:B-1----:R-:W-:-:S04]  /*6d70*/  IMAD.WIDE.U32 R4, R0, -0x2daee0ad, RZ ;  /* 0xd2511f5300047825 */ /* 0x002fc800078e00ff */
[----:B------:R-:W-:Y:S01]  /*6d80*/  FFMA.FTZ R0, R148, UR29, -R12 ;  /* 0x0000001d94007c23 */ /* 0x000fe2000801080c */
[C---:B------:R-:W-:Y:S03]  /*6d90*/  HMMA.16816.F32 R124, R8.reuse, R32, RZ ;  /* 0x00000020087c723c */ /* 0x040fe600000018ff */
[----:B------:R1:W-:Y:S01]  /*6da0*/  MUFU.EX2 R195, R0 ;  /* 0x0000000000c37308 */ /* 0x0003e20000000800 */
[----:B------:R-:W-:Y:S02]  /*6db0*/  LOP3.LUT R14, R4, 0xff, RZ, 0xc0, !PT ;  /* 0x000000ff040e7812 */ /* 0x000fe400078ec0ff */
[----:B------:R-:W-:Y:S01]  /*6dc0*/  HMMA.16816.F32 R104, R8, R34, RZ ;  /* 0x000000220868723c */ /* 0x000fe200000018ff */
[----:B------:R-:W-:Y:S01]  /*6dd0*/  LDSM.16.MT88.4 R32, [R188+0x10800] ;  /* 0x01080000bc20783b */ /* 0x000fe20000004200 */
[----:B------:R-:W-:-:S04]  /*6de0*/  SHF.R.U32.HI R15, RZ, 0x18, R4 ;  /* 0x00000018ff0f7819 */ /* 0x000fc80000011604 */
[C---:B------:R-:W-:Y:S06]  /*6df0*/  HMMA.16816.F32 R88, R8.reuse, R6, RZ ;  /* 0x000000060858723c */ /* 0x040fec00000018ff */
[C---:B------:R-:W-:Y:S01]  /*6e00*/  HMMA.16816.F32 R144, R8.reuse, R40, RZ ;  /* 0x000000280890723c */ /* 0x040fe200000018ff */
[----:B------:R-:W-:Y:S01]  /*6e10*/  LOP3.LUT R7, R4, 0xffff, RZ, 0xc0, !PT ;  /* 0x0000ffff04077812 */ /* 0x000fe200078ec0ff */
[----:B------:R-:W-:Y:S01]  /*6e20*/  FFMA.FTZ R6, R153, UR29, -R12 ;  /* 0x0000001d99067c23 */ /* 0x000fe2000801080c */
[----:B-1----:R-:W-:Y:S01]  /*6e30*/  SHF.R.U32.HI R0, RZ, 0x10, R4 ;  /* 0x00000010ff007819 */ /* 0x002fe20000011604 */
[----:B------:R-:W-:Y:S01]  /*6e40*/  FFMA.FTZ R4, R154, UR29, -R12 ;  /* 0x0000001d9a047c23 */ /* 0x000fe2000801080c */
[----:B------:R-:W-:Y:S01]  /*6e50*/  SHF.R.U32.HI R7, RZ, 0x8, R7 ;  /* 0x00000008ff077819 */ /* 0x000fe20000011607 */
[C---:B------:R-:W-:Y:S01]  /*6e60*/  HMMA.16816.F32 R136, R8.reuse, R42, RZ ;  /* 0x0000002a0888723c */ /* 0x040fe200000018ff */
[----:B------:R-:W-:Y:S01]  /*6e70*/  LDSM.16.MT88.4 R40, [R191+0x16000] ;  /* 0x01600000bf28783b */ /* 0x000fe20000004200 */
[----:B------:R1:W-:Y:S01]  /*6e80*/  MUFU.EX2 R185, R6 ;  /* 0x0000000600b97308 */ /* 0x0003e20000000800 */
[----:B------:R-:W-:Y:S01]  /*6e90*/  PRMT R14, R14, 0x5410, R7 ;  /* 0x000054100e0e7816 */ /* 0x000fe20000000007 */
[----:B------:R-:W-:Y:S01]  /*6ea0*/  IMAD.MOV.U32 R154, RZ, RZ, R218 ;  /* 0x000000ffff9a7224 */ /* 0x000fe200078e00da */
[----:B------:R-:W-:Y:S01]  /*6eb0*/  MOV R153, R220 ;  /* 0x000000dc00997202 */ /* 0x000fe20000000f00 */
[C---:B------:R-:W-:Y:S04]  /*6ec0*/  HMMA.16816.F32 R76, R8.reuse, R24, RZ ;  /* 0x00000018084c723c */ /* 0x040fe800000018ff */
[----:B------:R4:W2:Y:S02]  /*6ed0*/  MUFU.EX2 R187, R4 ;  /* 0x0000000400bb7308 */ /* 0x0008a40000000800 */
[C---:B------:R-:W-:Y:S01]  /*6ee0*/  HMMA.16816.F32 R100, R8.reuse, R26, RZ ;  /* 0x0000001a0864723c */ /* 0x040fe200000018ff */
[----:B------:R-:W2:Y:S05]  /*6ef0*/  LDSM.16.MT88.4 R24, [R188+0x16000] ;  /* 0x01600000bc18783b */ /* 0x000eaa0000004200 */
[----:B------:R-:W-:Y:S01]  /*6f00*/  HMMA.16816.F32 R120, R8, R28, RZ ;  /* 0x0000001c0878723c */ /* 0x000fe200000018ff */
[----:B-1----:R-:W-:-:S02]  /*6f10*/  LOP3.LUT R6, R0, 0xff, RZ, 0xc0, !PT ;  /* 0x000000ff00067812 */ /* 0x002fc400078ec0ff */
[----:B------:R-:W-:Y:S01]  /*6f20*/  LOP3.LUT R0, R5, UR4, R50, 0x96, !PT ;  /* 0x0000000405007c12 */ /* 0x000fe2000f8e9632 */
[----:B------:R-:W-:Y:S02]  /*6f30*/  FFMA.FTZ R5, R164, UR29, -R12 ;  /* 0x0000001da4057c23 */ /* 0x000fe4000801080c */
[----:B------:R-:W-:Y:S01]  /*6f40*/  HMMA.16816.F32 R96, R8, R30, RZ ;  /* 0x0000001e0860723c */ /* 0x000fe200000018ff */
[----:B------:R-:W1:Y:S01]  /*6f50*/  LDSM.16.MT88.4 R28, [R189+0x10800] ;  /* 0x01080000bd1c783b */ /* 0x000e620000004200 */
[----:B------:R2:W1:Y:S01]  /*6f60*/  MUFU.EX2 R193, R5 ;  /* 0x0000000500c17308 */ /* 0x0004620000000800 */
[----:B----4-:R-:W-:-:S03]  /*6f70*/  LOP3.LUT R4, R0, 0xffff, RZ, 0xc0, !PT ;  /* 0x0000ffff00047812 */ /* 0x010fc600078ec0ff */
[----:B------:R-:W-:Y:S01]  /*6f80*/  HMMA.16816.F32 R48, R8, R16, RZ ;  /* 0x000000100830723c */ /* 0x000fe200000018ff */
[----:B------:R-:W-:-:S05]  /*6f90*/  SHF.R.U32.HI R7, RZ, 0x8, R4 ;  /* 0x00000008ff077819 */ /* 0x000fca0000011604 */
[C---:B---3--:R-:W-:Y:S01]  /*6fa0*/  HMMA.16816.F32 R172, R8.reuse, R20, RZ ;  /* 0x0000001408ac723c */ /* 0x048fe200000018ff */
[----:B------:R-:W-:Y:S02]  /*6fb0*/  PRMT R16, R6, 0x5410, R15 ;  /* 0x0000541006107816 */ /* 0x000fe4000000000f */
[--C-:B------:R-:W-:Y:S02]  /*6fc0*/  SHF.R.U32.HI R6, RZ, 0x10, R0.reuse ;  /* 0x00000010ff067819 */ /* 0x100fe40000011600 */
[----:B------:R-:W-:Y:S01]  /*6fd0*/  LOP3.LUT R15, R0, 0xff, RZ, 0xc0, !PT ;  /* 0x000000ff000f7812 */ /* 0x000fe200078ec0ff */
[C---:B------:R-:W-:Y:S01]  /*6fe0*/  HMMA.16816.F32 R180, R8.reuse, R22, RZ ;  /* 0x0000001608b4723c */ /* 0x040fe200000018ff */
[----:B--2---:R-:W-:Y:S01]  /*6ff0*/  SHF.R.U32.HI R5, RZ, 0x18, R0 ;  /* 0x00000018ff057819 */ /* 0x004fe20000011600 */
[----:B------:R-:W2:Y:S01]  /*7000*/  LDSM.16.MT88.4 R20, [R190+0x10800] ;  /* 0x01080000be14783b */ /* 0x000ea20000004200 */
[----:B------:R-:W-:Y:S02]  /*7010*/  LOP3.LUT R4, R6, 0xff, RZ, 0xc0, !PT ;  /* 0x000000ff06047812 */ /* 0x000fe400078ec0ff */
[----:B------:R-:W-:Y:S01]  /*7020*/  HSET2.LE.AND R0, R14, R2, PT ;  /* 0x000000020e007233 */ /* 0x000fe20003803000 */
[----:B------:R-:W-:Y:S01]  /*7030*/  HMMA.16816.F32 R160, R8, R18, RZ ;  /* 0x0000001208a0723c */ /* 0x000fe200000018ff */
[----:B------:R-:W-:-:S02]  /*7040*/  F2FP.F16.F32.PACK_AB R6, R197, R184 ;  /* 0x000000b8c506723e */ /* 0x000fc400000000ff */
[----:B------:R-:W-:Y:S02]  /*7050*/  PRMT R14, R15, 0x5410, R7 ;  /* 0x000054100f0e7816 */ /* 0x000fe40000000007 */
[----:B------:R-:W-:Y:S01]  /*7060*/  LOP3.LUT R6, R0, R6, RZ, 0xc0, !PT ;  /* 0x0000000600067212 */ /* 0x000fe200078ec0ff */
[C---:B------:R-:W-:Y:S01]  /*7070*/  HMMA.16816.F32 R148, R8.reuse, R24, RZ ;  /* 0x000000180894723c */ /* 0x040fe200000018ff */
[--C-:B------:R-:W-:Y:S02]  /*7080*/  HSET2.LE.AND R0, R16, R2.reuse, PT ;  /* 0x0000000210007233 */ /* 0x100fe40003803000 */
[----:B------:R-:W-:Y:S01]  /*7090*/  PRMT R5, R4, 0x5410, R5 ;  /* 0x0000541004057816 */ /* 0x000fe20000000005 */
[----:B------:R-:W-:Y:S01]  /*70a0*/  LDSM.16.MT88.4 R16, [R188+0x12800] ;  /* 0x01280000bc10783b */ /* 0x000fe20000004200 */
[----:B------:R-:W-:Y:S01]  /*70b0*/  F2FP.F16.F32.PACK_AB R7, R187, R185 ;  /* 0x000000b9bb07723e */ /* 0x000fe200000000ff */
[----:B------:R-:W-:Y:S01]  /*70c0*/  HMMA.16816.F32 R156, R8, R26, RZ ;  /* 0x0000001a089c723c */ /* 0x000fe200000018ff */
[----:B------:R-:W-:Y:S01]  /*70d0*/  HSET2.LE.AND R4, R14, R2, PT ;  /* 0x000000020e047233 */ /* 0x000fe20003803000 */
[----:B------:R-:W3:Y:S01]  /*70e0*/  LDSM.16.MT88.4 R24, [R191+0x10800] ;  /* 0x01080000bf18783b */ /* 0x000ee20000004200 */
[----:B------:R-:W-:-:S02]  /*70f0*/  LOP3.LUT R7, R0, R7, RZ, 0xc0, !PT ;  /* 0x0000000700077212 */ /* 0x000fc400078ec0ff */
[----:B------:R-:W-:Y:S01]  /*7100*/  HSET2.LE.AND R0, R5, R2, PT ;  /* 0x0000000205007233 */ /* 0x000fe20003803000 */
[C---:B------:R-:W-:Y:S01]  /*7110*/  HMMA.16816.F32 R164, R8.reuse, R40, RZ ;  /* 0x0000002808a4723c */ /* 0x040fe200000018ff */
[----:B------:R-:W-:Y:S02]  /*7120*/  F2FP.F16.F32.PACK_AB R14, R196, R194 ;  /* 0x000000c2c40e723e */ /* 0x000fe400000000ff */
[----:B-1----:R-:W-:Y:S02]  /*7130*/  F2FP.F16.F32.PACK_AB R5, R193, R195 ;  /* 0x000000c3c105723e */ /* 0x002fe400000000ff */
[----:B------:R-:W-:Y:S01]  /*7140*/  LOP3.LUT R4, R4, R14, RZ, 0xc0, !PT ;  /* 0x0000000e04047212 */ /* 0x000fe200078ec0ff */
[----:B------:R-:W-:Y:S01]  /*7150*/  HMMA.16816.F32 R168, R8, R42, RZ ;  /* 0x0000002a08a8723c */ /* 0x000fe200000018ff */
[----:B------:R-:W-:-:S06]  /*7160*/  LOP3.LUT R5, R0, R5, RZ, 0xc0, !PT ;  /* 0x0000000500057212 */ /* 0x000fcc00078ec0ff */
[----:B------:R-:W-:Y:S01]  /*7170*/  IMAD.MOV.U32 R43, RZ, RZ, R217 ;  /* 0x000000ffff2b7224 */ /* 0x000fe200078e00d9 */
[C---:B------:R-:W-:Y:S06]  /*7180*/  HMMA.16816.F32 R224, R4.reuse, R32, R132 ;  /* 0x0000002004e0723c */ /* 0x040fec0000001884 */
[C---:B------:R-:W-:Y:S06]  /*7190*/  HMMA.16816.F32 R8, R4.reuse, R28, R84 ;  /* 0x0000001c0408723c */ /* 0x040fec0000001854 */
[C---:B------:R-:W-:Y:S06]  /*71a0*/  HMMA.16816.F32 R228, R4.reuse, R34, R112 ;  /* 0x0000002204e4723c */ /* 0x040fec0000001870 */
[C---:B--2---:R-:W-:Y:S06]  /*71b0*/  HMMA.16816.F32 R108, R4.reuse, R22, R108 ;  /* 0x00000016046c723c */ /* 0x044fec000000186c */
[----:B------:R-:W-:Y:S01]  /*71c0*/  MOV R40, R227 ;  /* 0x000000e300287202 */ /* 0x000fe20000000f00 */
[----:B------:R-:W-:Y:S01]  /*71d0*/  IMAD.MOV.U32 R33, RZ, RZ, R224 ;  /* 0x000000ffff217224 */ /* 0x000fe200078e00e0 */
[----:B---3--:R-:W-:Y:S01]  /*71e0*/  HMMA.16816.F32 R84, R4, R24, R144 ;  /* 0x000000180454723c */ /* 0x008fe20000001890 */
[----:B------:R-:W-:-:S02]  /*71f0*/  IMAD.MOV.U32 R32, RZ, RZ, R225 ;  /* 0x000000ffff207224 */ /* 0x000fc400078e00e1 */
[----:B------:R-:W-:Y:S01]  /*7200*/  IMAD.MOV.U32 R0, RZ, RZ, R226 ;  /* 0x000000ffff007224 */ /* 0x000fe200078e00e2 */
[----:B------:R-:W-:Y:S01]  /*7210*/  MOV R132, R8 ;  /* 0x0000000800847202 */ /* 0x000fe20000000f00 */
[----:B------:R-:W-:Y:S01]  /*7220*/  IMAD.MOV.U32 R42, RZ, RZ, R9 ;  /* 0x000000ffff2a7224 */ /* 0x000fe200078e0009 */
[----:B------:R-:W-:Y:S01]  /*7230*/  HMMA.16816.F32 R224, R4, R30, R68 ;  /* 0x0000001e04e0723c */ /* 0x000fe20000001844 */
[----:B------:R-:W-:Y:S01]  /*7240*/  IMAD.MOV.U32 R204, RZ, RZ, R10 ;  /* 0x000000ffffcc7224 */ /* 0x000fe200078e000a */
[----:B------:R-:W1:Y:S01]  /*7250*/  LDSM.16.MT88.4 R28, [R191+0x12800] ;  /* 0x01280000bf1c783b */ /* 0x000e620000004200 */
[----:B------:R-:W-:-:S03]  /*7260*/  IMAD.MOV.U32 R203, RZ, RZ, R11 ;  /* 0x000000ffffcb7224 */ /* 0x000fc600078e000b */
[C---:B------:R-:W-:Y:S01]  /*7270*/  HMMA.16816.F32 R68, R4.reuse, R20, R128 ;  /* 0x000000140444723c */ /* 0x040fe20000001880 */
[----:B------:R-:W2:Y:S04]  /*7280*/  LDSM.16.MT88.4 R8, [R189+0x12800] ;  /* 0x01280000bd08783b */ /* 0x000ea80000004200 */
[----:B------:R-:W-:Y:S01]  /*7290*/  LDSM.16.MT88.4 R20, [R188+0x14800] ;  /* 0x01480000bc14783b */ /* 0x000fe20000004200 */
[----:B------:R-:W-:Y:S03]  /*72a0*/  HMMA.16816.F32 R112, R4, R26, R136 ;  /* 0x0000001a0470723c */ /* 0x000fe60000001888 */
[----:B------:R-:W3:Y:S03]  /*72b0*/  LDSM.16.MT88.4 R24, [R190+0x12800] ;  /* 0x01280000be18783b */ /* 0x000ee60000004200 */
[----:B------:R-:W-:Y:S01]  /*72c0*/  IMAD.MOV.U32 R35, RZ, RZ, R86 ;  /* 0x000000ffff237224 */ /* 0x000fe200078e0056 */
[----:B------:R-:W-:Y:S01]  /*72d0*/  MOV R86, R216 ;  /* 0x000000d800567202 */ /* 0x000fe20000000f00 */
[----:B------:R-:W-:Y:S01]  /*72e0*/  IMAD.MOV.U32 R34, RZ, RZ, R87 ;  /* 0x000000ffff227224 */ /* 0x000fe200078e0057 */
[----:B------:R-:W-:Y:S01]  /*72f0*/  MOV R144, R84 ;  /* 0x0000005400907202 */ /* 0x000fe20000000f00 */
[----:B------:R-:W-:-:S02]  /*7300*/  IMAD.MOV.U32 R87, RZ, RZ, R219 ;  /* 0x000000ffff577224 */ /* 0x000fc400078e00db */
[----:B------:R-:W-:-:S06]  /*7310*/  IMAD.MOV.U32 R41, RZ, RZ, R85 ;  /* 0x000000ffff297224 */ /* 0x000fcc00078e0055 */
[----:B------:R-:W-:Y:S01]  /*7320*/  MOV R131, R68 ;  /* 0x0000004400837202 */ /* 0x000fe20000000f00 */
[----:B------:R-:W-:Y:S02]  /*7330*/  IMAD.MOV.U32 R130, RZ, RZ, R69 ;  /* 0x000000ffff827224 */ /* 0x000fe400078e0045 */
[----:B------:R-:W-:Y:S02]  /*7340*/  IMAD.MOV.U32 R129, RZ, RZ, R70 ;  /* 0x000000ffff817224 */ /* 0x000fe400078e0046 */
[----:B------:R-:W-:Y:S02]  /*7350*/  IMAD.MOV.U32 R128, RZ, RZ, R71 ;  /* 0x000000ffff807224 */ /* 0x000fe400078e0047 */
[C---:B------:R-:W-:Y:S06]  /*7360*/  HMMA.16816.F32 R68, R4.reuse, R16, R124 ;  /* 0x000000100444723c */ /* 0x040fec000000187c */
[C---:B-1----:R-:W-:Y:S06]  /*7370*/  HMMA.16816.F32 R236, R4.reuse, R28, R76 ;  /* 0x0000001c04ec723c */ /* 0x042fec000000184c */
[----:B--2---:R-:W-:Y:S01]  /*7380*/  HMMA.16816.F32 R240, R4, R8, R80 ;  /* 0x0000000804f0723c */ /* 0x004fe20000001850 */
[----:B------:R-:W-:-:S02]  /*7390*/  IMAD.MOV.U32 R78, RZ, RZ, R0 ;  /* 0x000000ffff4e7224 */ /* 0x000fc400078e0000 */
[----:B------:R-:W-:Y:S02]  /*73a0*/  IMAD.U32 R0, RZ, RZ, UR30 ;  /* 0x0000001eff007e24 */ /* 0x000fe4000f8e00ff */
[----:B------:R-:W-:Y:S01]  /*73b0*/  IMAD.MOV.U32 R77, RZ, RZ, R185 ;  /* 0x000000ffff4d7224 */ /* 0x000fe200078e00b9 */
[C---:B------:R-:W-:Y:S01]  /*73c0*/  HMMA.16816.F32 R124, R4.reuse, R10, R64 ;  /* 0x0000000a047c723c */ /* 0x040fe20000001840 */
[----:B------:R-:W1:Y:S01]  /*73d0*/  LDSM.16.MT88.4 R8, [R191+0x14800] ;  /* 0x01480000bf08783b */ /* 0x000e620000004200 */
[----:B------:R-:W-:Y:S01]  /*73e0*/  LOP3.LUT R0, R63, UR33, R0, 0x96, !PT ;  /* 0x000000213f007c12 */ /* 0x000fe2000f8e9600 */
[----:B------:R-:W-:Y:S02]  /*73f0*/  IMAD.MOV.U32 R76, RZ, RZ, R179 ;  /* 0x000000ffff4c7224 */ /* 0x000fe400078e00b3 */
[----:B------:R-:W-:Y:S01]  /*7400*/  IMAD.MOV.U32 R79, RZ, RZ, R40 ;  /* 0x000000ffff4f7224 */ /* 0x000fe200078e0028 */
[----:B---3--:R-:W-:Y:S01]  /*7410*/  HMMA.16816.F32 R232, R4, R24, R120 ;  /* 0x0000001804e8723c */ /* 0x008fe20000001878 */
[----:B------:R-:W-:Y:S01]  /*7420*/  IMAD.MOV.U32 R14, RZ, RZ, R70 ;  /* 0x000000ffff0e7224 */ /* 0x000fe200078e0046 */
[----:B------:R-:W-:Y:S01]  /*7430*/  MOV R85, R71 ;  /* 0x0000004700557202 */ /* 0x000fe20000000f00 */
[----:B------:R-:W-:-:S02]  /*7440*/  IMAD.MOV.U32 R70, RZ, RZ, R132 ;  /* 0x000000ffff467224 */ /* 0x000fc400078e0084 */
[----:B------:R-:W-:Y:S01]  /*7450*/  IMAD.MOV.U32 R84, RZ, RZ, R68 ;  /* 0x000000ffff547224 */ /* 0x000fe200078e0044 */
        /* <DEDUP_REMOVED lines=8> */
[----:B------:R-:W-:Y:S01]  /*74e0*/  IMAD.MOV.U32 R104, RZ, RZ, R131 ;  /* 0x000000ffff687224 */ /* 0x000fe200078e0083 */
[----:B------:R-:W-:Y:S01]  /*74f0*/  MOV R106, R129 ;  /* 0x00000081006a7202 */ /* 0x000fe20000000f00 */
[----:B------:R-:W-:Y:S01]  /*7500*/  IMAD.MOV.U32 R105, RZ, RZ, R130 ;  /* 0x000000ffff697224 */ /* 0x000fe200078e0082 */
[----:B------:R-:W-:Y:S01]  /*7510*/  MOV R123, R32 ;  /* 0x00000020007b7202 */ /* 0x000fe20000000f00 */
[----:B------:R-:W-:Y:S01]  /*7520*/  IMAD.MOV.U32 R107, RZ, RZ, R128 ;  /* 0x000000ffff6b7224 */ /* 0x000fe200078e0080 */
[C---:B------:R-:W-:Y:S01]  /*7530*/  HMMA.16816.F32 R220, R4.reuse, R30, R100 ;  /* 0x0000001e04dc723c */ /* 0x040fe20000001864 */
[----:B------:R-:W-:Y:S01]  /*7540*/  IMAD.MOV.U32 R69, RZ, RZ, R187 ;  /* 0x000000ffff457224 */ /* 0x000fe200078e00bb */
[----:B------:R-:W-:Y:S01]  /*7550*/  LDSM.16.MT88.4 R28, [R191+0x16800] ;  /* 0x01680000bf1c783b */ /* 0x000fe20000004200 */
[----:B------:R-:W-:Y:S01]  /*7560*/  IMAD.MOV.U32 R42, RZ, RZ, R184 ;  /* 0x000000ffff2a7224 */ /* 0x000fe200078e00b8 */
[----:B------:R-:W-:Y:S01]  /*7570*/  MOV R98, R35 ;  /* 0x0000002300627202 */ /* 0x000fe20000000f00 */
[----:B------:R-:W-:Y:S01]  /*7580*/  IMAD.MOV.U32 R120, RZ, RZ, R177 ;  /* 0x000000ffff787224 */ /* 0x000fe200078e00b1 */
[----:B------:R-:W-:Y:S01]  /*7590*/  HMMA.16816.F32 R184, R4, R20, R116 ;  /* 0x0000001404b8723c */ /* 0x000fe20000001874 */
[----:B------:R-:W-:-:S02]  /*75a0*/  IMAD.MOV.U32 R96, RZ, RZ, R144 ;  /* 0x000000ffff607224 */ /* 0x000fc400078e0090 */
[----:B------:R-:W-:Y:S02]  /*75b0*/  IMAD.MOV.U32 R99, RZ, RZ, R34 ;  /* 0x000000ffff637224 */ /* 0x000fe400078e0022 */
[----:B------:R-:W-:Y:S02]  /*75c0*/  IMAD.MOV.U32 R122, RZ, RZ, R33 ;  /* 0x000000ffff7a7224 */ /* 0x000fe400078e0021 */
[----:B------:R-:W-:Y:S01]  /*75d0*/  IMAD.MOV.U32 R118, RZ, RZ, R176 ;  /* 0x000000ffff767224 */ /* 0x000fe200078e00b0 */
[----:B------:R-:W-:Y:S01]  /*75e0*/  LDSM.16.MT88.4 R32, [R190+0x16800] ;  /* 0x01680000be20783b */ /* 0x000fe20000004200 */
[----:B------:R-:W-:Y:S01]  /*75f0*/  HMMA.16816.F32 R176, R4, R22, R92 ;  /* 0x0000001604b0723c */ /* 0x000fe2000000185c */
[----:B------:R-:W-:Y:S01]  /*7600*/  IMAD.MOV.U32 R97, RZ, RZ, R41 ;  /* 0x000000ffff617224 */ /* 0x000fe200078e0029 */
[----:B------:R-:W-:Y:S01]  /*7610*/  MOV R116, R14 ;  /* 0x0000000e00747202 */ /* 0x000fe20000000f00 */
[----:B------:R-:W4:Y:S01]  /*7620*/  LDSM.16.MT88.4 R20, [R188+0x16800] ;  /* 0x01680000bc14783b */ /* 0x000f220000004200 */
[----:B------:R-:W-:-:S02]  /*7630*/  IMAD.MOV.U32 R117, RZ, RZ, R85 ;  /* 0x000000ffff757224 */ /* 0x000fc400078e0055 */
[----:B-1----:R-:W-:Y:S01]  /*7640*/  HMMA.16816.F32 R128, R4, R8, R52 ;  /* 0x000000080480723c */ /* 0x002fe20000001834 */
[----:B------:R-:W-:Y:S02]  /*7650*/  IMAD.MOV.U32 R95, RZ, RZ, R15 ;  /* 0x000000ffff5f7224 */ /* 0x000fe400078e000f */
[----:B------:R-:W-:-:S03]  /*7660*/  IMAD.MOV.U32 R94, RZ, RZ, R84 ;  /* 0x000000ffff5e7224 */ /* 0x000fc600078e0054 */
[----:B------:R-:W-:Y:S01]  /*7670*/  HMMA.16816.F32 R100, R4, R10, R44 ;  /* 0x0000000a0464723c */ /* 0x000fe2000000182c */
[----:B------:R-:W-:-:S03]  /*7680*/  IMAD.WIDE.U32 R8, R0, -0x326172a9, RZ ;  /* 0xcd9e8d5700087825 */ /* 0x000fc600078e00ff */
[----:B------:R-:W-:Y:S02]  /*7690*/  LOP3.LUT R0, R57, UR15, R8, 0x96, !PT ;  /* 0x0000000f39007c12 */ /* 0x000fe4000f8e9608 */
[----:B--2---:R-:W-:Y:S01]  /*76a0*/  HMMA.16816.F32 R144, R4, R16, R72 ;  /* 0x000000100490723c */ /* 0x004fe20000001848 */
[----:B------:R-:W-:Y:S02]  /*76b0*/  LOP3.LUT R9, R9, UR20, R58, 0x96, !PT ;  /* 0x0000001409097c12 */ /* 0x000fe4000f8e963a */
[----:B------:R-:W-:-:S04]  /*76c0*/  IMAD.WIDE.U32 R10, R0, -0x2daee0ad, RZ ;  /* 0xd2511f53000a7825 */ /* 0x000fc800078e00ff */
[----:B------:R-:W-:Y:S01]  /*76d0*/  FFMA.FTZ R0, R252, UR29, -R13 ;  /* 0x0000001dfc007c23 */ /* 0x000fe2000801080d */
[C---:B------:R-:W-:Y:S01]  /*76e0*/  HMMA.16816.F32 R136, R4.reuse, R18, R88 ;  /* 0x000000120488723c */ /* 0x040fe20000001858 */
[----:B------:R-:W1:Y:S01]  /*76f0*/  LDSM.16.MT88.4 R16, [R189+0x16800] ;  /* 0x01680000bd10783b */ /* 0x000e620000004200 */
[----:B------:R-:W-:Y:S01]  /*7700*/  IMAD.WIDE.U32 R8, R9, -0x2daee0ad, RZ ;  /* 0xd2511f5309087825 */ /* 0x000fe200078e00ff */
[----:B------:R2:W1:Y:S03]  /*7710*/  MUFU.EX2 R119, R0 ;  /* 0x0000000000777308 */ /* 0x0004660000000800 */
[----:B---3--:R-:W-:Y:S01]  /*7720*/  HMMA.16816.F32 R88, R4, R24, R36 ;  /* 0x000000180458723c */ /* 0x008fe20000001824 */
[----:B------:R-:W-:-:S05]  /*7730*/  LOP3.LUT R9, R9, UR14, R60, 0x96, !PT ;  /* 0x0000000e09097c12 */ /* 0x000fca000f8e963c */
[C---:B------:R-:W-:Y:S01]  /*7740*/  HMMA.16816.F32 R80, R4.reuse, R26, R140 ;  /* 0x0000001a0450723c */ /* 0x040fe2000000188c */
[----:B------:R-:W-:Y:S05]  /*7750*/  LDSM.16.MT88.4 R24, [R189+0x11000] ;  /* 0x01100000bd18783b */ /* 0x000fea0000004200 */
[----:B----4-:R-:W-:Y:S01]  /*7760*/  HMMA.16816.F32 R64, R4, R20, R148 ;  /* 0x000000140440723c */ /* 0x010fe20000001894 */
[----:B------:R-:W-:Y:S01]  /*7770*/  MOV R140, R122 ;  /* 0x0000007a008c7202 */ /* 0x000fe20000000f00 */
[----:B------:R-:W-:Y:S01]  /*7780*/  IMAD.MOV.U32 R141, RZ, RZ, R123 ;  /* 0x000000ffff8d7224 */ /* 0x000fe200078e007b */
[----:B--2---:R-:W-:Y:S01]  /*7790*/  LOP3.LUT R0, R11, UR8, R8, 0x96, !PT ;  /* 0x000000080b007c12 */ /* 0x004fe2000f8e9608 */
[----:B------:R-:W-:-:S04]  /*77a0*/  IMAD.WIDE.U32 R8, R9, -0x326172a9, RZ ;  /* 0xcd9e8d5709087825 */ /* 0x000fc800078e00ff */
[----:B------:R-:W-:Y:S01]  /*77b0*/  FFMA.FTZ R11, R215, UR29, -R13 ;  /* 0x0000001dd70b7c23 */ /* 0x000fe2000801080d */
[C---:B------:R-:W-:Y:S01]  /*77c0*/  HMMA.16816.F32 R52, R4.reuse, R22, R156 ;  /* 0x000000160434723c */ /* 0x040fe2000000189c */
[----:B------:R-:W2:Y:S01]  /*77d0*/  LDSM.16.MT88.4 R20, [R188+0x11000] ;  /* 0x01100000bc14783b */ /* 0x000ea20000004200 */
[----:B------:R-:W-:Y:S01]  /*77e0*/  IMAD.WIDE.U32 R38, R0, -0x326172a9, RZ ;  /* 0xcd9e8d5700267825 */ /* 0x000fe200078e00ff */
[----:B------:R-:W-:Y:S01]  /*77f0*/  LOP3.LUT R9, R9, UR9, R56, 0x96, !PT ;  /* 0x0000000909097c12 */ /* 0x000fe2000f8e9638 */
[----:B------:R3:W-:Y:S02]  /*7800*/  MUFU.EX2 R92, R11 ;  /* 0x0000000b005c7308 */ /* 0x0007e40000000800 */
[----:B------:R-:W-:Y:S01]  /*7810*/  HMMA.16816.F32 R56, R4, R28, R164 ;  /* 0x0000001c0438723c */ /* 0x000fe200000018a4 */
[----:B------:R-:W-:Y:S01]  /*7820*/  LOP3.LUT R0, R39, UR7, R8, 0x96, !PT ;  /* 0x0000000727007c12 */ /* 0x000fe2000f8e9608 */
[----:B------:R-:W-:-:S04]  /*7830*/  IMAD.WIDE.U32 R8, R9, -0x2daee0ad, RZ ;  /* 0xd2511f5309087825 */ /* 0x000fc800078e00ff */
[----:B------:R-:W-:-:S04]  /*7840*/  IMAD.WIDE.U32 R40, R0, -0x2daee0ad, RZ ;  /* 0xd2511f5300287825 */ /* 0x000fc800078e00ff */
[----:B------:R-:W-:Y:S01]  /*7850*/  FFMA.FTZ R0, R246, UR29, -R13 ;  /* 0x0000001df6007c23 */ /* 0x000fe2000801080d */
[----:B------:R-:W-:Y:S01]  /*7860*/  IMAD.MOV.U32 R142, RZ, RZ, R78 ;  /* 0x000000ffff8e7224 */ /* 0x000fe200078e004e */
[----:B------:R-:W-:Y:S02]  /*7870*/  LOP3.LUT R8, R41, UR10, R8, 0x96, !PT ;  /* 0x0000000a29087c12 */ /* 0x000fe4000f8e9608 */
[----:B------:R4:W-:Y:S01]  /*7880*/  MUFU.EX2 R75, R0 ;  /* 0x00000000004b7308 */ /* 0x0009e20000000800 */
[----:B-1----:R-:W-:Y:S01]  /*7890*/  HMMA.16816.F32 R48, R4, R16, R48 ;  /* 0x000000100430723c */ /* 0x002fe20000001830 */
[----:B------:R-:W-:Y:S02]  /*78a0*/  IMAD.MOV.U32 R143, RZ, RZ, R79 ;  /* 0x000000ffff8f7224 */ /* 0x000fe400078e004f */
[----:B---3--:R-:W-:Y:S01]  /*78b0*/  FFMA.FTZ R11, R244, UR29, -R13 ;  /* 0x0000001df40b7c23 */ /* 0x008fe2000801080d */
[----:B------:R-:W-:Y:S01]  /*78c0*/  MOV R244, R119 ;  /* 0x0000007700f47202 */ /* 0x000fe20000000f00 */
[----:B------:R-:W-:-:S02]  /*78d0*/  IMAD.MOV.U32 R119, RZ, RZ, R68 ;  /* 0x000000ffff777224 */ /* 0x000fc400078e0044 */
[----:B------:R-:W-:Y:S01]  /*78e0*/  IMAD.MOV.U32 R68, RZ, RZ, R86 ;  /* 0x000000ffff447224 */ /* 0x000fe200078e0056 */
[----:B------:R1:W3:Y:S01]  /*78f0*/  MUFU.EX2 R93, R11 ;  /* 0x0000000b005d7308 */ /* 0x0002e20000000800 */
[----:B------:R-:W-:Y:S01]  /*7900*/  HMMA.16816.F32 R44, R4, R18, R160 ;  /* 0x00000012042c723c */ /* 0x000fe200000018a0 */
[----:B------:R-:W-:Y:S02]  /*7910*/  IMAD.MOV.U32 R78, RZ, RZ, R69 ;  /* 0x000000ffff4e7224 */ /* 0x000fe400078e0045 */
[----:B------:R-:W-:Y:S01]  /*7920*/  MOV R79, R68 ;  /* 0x00000044004f7202 */ /* 0x000fe20000000f00 */
[----:B------:R-:W-:Y:S01]  /*7930*/  IMAD.MOV.U32 R68, RZ, RZ, R70 ;  /* 0x000000ffff447224 */ /* 0x000fe200078e0046 */
[----:B------:R-:W-:Y:S01]  /*7940*/  MOV R70, R204 ;  /* 0x000000cc00467202 */ /* 0x000fe20000000f00 */
[----:B------:R-:W-:Y:S01]  /*7950*/  IMAD.MOV.U32 R69, RZ, RZ, R71 ;  /* 0x000000ffff457224 */ /* 0x000fe200078e0047 */
[----:B------:R2:W5:Y:S01]  /*7960*/  LDL.LU R204, [R1+0x8c] ;  /* 0x00008c0001cc7983 */ /* 0x0005620000300800 */
[----:B----4-:R-:W-:Y:S01]  /*7970*/  LOP3.LUT R0, R9, UR6, R10, 0x96, !PT ;  /* 0x0000000609007c12 */ /* 0x010fe2000f8e960a */
[----:B------:R-:W-:-:S04]  /*7980*/  IMAD.WIDE.U32 R8, R8, -0x326172a9, RZ ;  /* 0xcd9e8d5708087825 */ /* 0x000fc800078e00ff */
[--C-:B------:R-:W-:Y:S01]  /*7990*/  FFMA.FTZ R10, R118, UR29, -R12.reuse ;  /* 0x0000001d760a7c23 */ /* 0x100fe2000801080c */
[----:B------:R-:W-:Y:S01]  /*79a0*/  IMAD.WIDE.U32 R36, R0, -0x326172a9, RZ ;  /* 0xcd9e8d5700247825 */ /* 0x000fe200078e00ff */
[C---:B------:R-:W-:Y:S02]  /*79b0*/  LOP3.LUT R0, R8.reuse, 0xffff, RZ, 0xc0, !PT ;  /* 0x0000ffff08007812 */ /* 0x040fe400078ec0ff */
[----:B------:R4:W-:Y:S01]  /*79c0*/  MUFU.EX2 R252, R10 ;  /* 0x0000000a00fc7308 */ /* 0x0009e20000000800 */
[----:B------:R-:W-:Y:S01]  /*79d0*/  LOP3.LUT R16, R8, 0xff, RZ, 0xc0, !PT ;  /* 0x000000ff08107812 */ /* 0x000fe200078ec0ff */
[----:B-1----:R-:W-:Y:S01]  /*79e0*/  FFMA.FTZ R11, R247, UR29, -R12 ;  /* 0x0000001df70b7c23 */ /* 0x002fe2000801080c */
[----:B------:R-:W-:Y:S01]  /*79f0*/  SHF.R.U32.HI R15, RZ, 0x18, R8 ;  /* 0x00000018ff0f7819 */ /* 0x000fe20000011608 */
[----:B------:R-:W-:Y:S01]  /*7a00*/  IMAD.MOV.U32 R118, RZ, RZ, R77 ;  /* 0x000000ffff767224 */ /* 0x000fe200078e004d */
[----:B------:R-:W-:Y:S02]  /*7a10*/  SHF.R.U32.HI R14, RZ, 0x8, R0 ;  /* 0x00000008ff0e7819 */ /* 0x000fe40000011600 */
[----:B------:R-:W-:-:S02]  /*7a20*/  MOV R77, R87 ;  /* 0x00000057004d7202 */ /* 0x000fc40000000f00 */
[----:B------:R-:W-:Y:S01]  /*7a30*/  LOP3.LUT R0, R9, UR25, R36, 0x96, !PT ;  /* 0x0000001909007c12 */ /* 0x000fe2000f8e9624 */
[C---:B------:R-:W-:Y:S01]  /*7a40*/  HMMA.16816.F32 R84, R4.reuse, R30, R168 ;  /* 0x0000001e0454723c */ /* 0x040fe200000018a8 */
[----:B------:R1:W2:Y:S01]  /*7a50*/  MUFU.EX2 R169, R11 ;  /* 0x0000000b00a97308 */ /* 0x0002a20000000800 */
[----:B------:R-:W-:Y:S01]  /*7a60*/  PRMT R16, R16, 0x5410, R14 ;  /* 0x0000541010107816 */ /* 0x000fe2000000000e */
[----:B------:R-:W-:Y:S01]  /*7a70*/  FFMA.FTZ R14, R251, UR29, -R12 ;  /* 0x0000001dfb0e7c23 */ /* 0x000fe2000801080c */
[----:B------:R-:W-:Y:S01]  /*7a80*/  SHF.R.U32.HI R9, RZ, 0x10, R0 ;  /* 0x00000010ff097819 */ /* 0x000fe20000011600 */
[----:B---3--:R-:W-:Y:S01]  /*7a90*/  IMAD.MOV.U32 R251, RZ, RZ, R93 ;  /* 0x000000fffffb7224 */ /* 0x008fe200078e005d */
[----:B------:R-:W3:Y:S01]  /*7aa0*/  LDSM.16.MT88.4 R28, [R191+0x11000] ;  /* 0x01100000bf1c783b */ /* 0x000ee20000004200 */
[----:B----4-:R-:W-:Y:S01]  /*7ab0*/  SHF.R.U32.HI R10, RZ, 0x10, R8 ;  /* 0x00000010ff0a7819 */ /* 0x010fe20000011608 */
[----:B------:R-:W-:Y:S01]  /*7ac0*/  FFMA.FTZ R8, R250, UR29, -R12 ;  /* 0x0000001dfa087c23 */ /* 0x000fe2000801080c */
[----:B------:R-:W-:Y:S01]  /*7ad0*/  MUFU.EX2 R247, R14 ;  /* 0x0000000e00f77308 */ /* 0x000fe20000000800 */
[----:B------:R-:W-:Y:S01]  /*7ae0*/  IMAD.MOV.U32 R250, RZ, RZ, R75 ;  /* 0x000000fffffa7224 */ /* 0x000fe200078e004b */
[----:B------:R-:W-:Y:S01]  /*7af0*/  LOP3.LUT R10, R10, 0xff, RZ, 0xc0, !PT ;  /* 0x000000ff0a0a7812 */ /* 0x000fe200078ec0ff */
[----:B------:R-:W-:Y:S03]  /*7b00*/  HMMA.16816.F32 R72, R4, R32, R172 ;  /* 0x000000200448723c */ /* 0x000fe600000018ac */
[----:B------:R-:W-:-:S02]  /*7b10*/  PRMT R15, R10, 0x5410, R15 ;  /* 0x000054100a0f7816 */ /* 0x000fc4000000000f */
[----:B------:R4:W2:Y:S01]  /*7b20*/  MUFU.EX2 R246, R8 ;  /* 0x0000000800f67308 */ /* 0x0008a20000000800 */
[C---:B-1----:R-:W-:Y:S01]  /*7b30*/  LOP3.LUT R11, R0.reuse, 0xff, RZ, 0xc0, !PT ;  /* 0x000000ff000b7812 */ /* 0x042fe200078ec0ff */
[----:B------:R-:W-:Y:S01]  /*7b40*/  IMAD.MOV.U32 R174, RZ, RZ, R92 ;  /* 0x000000ffffae7224 */ /* 0x000fe200078e005c */
[----:B------:R-:W-:Y:S01]  /*7b50*/  SHF.R.U32.HI R10, RZ, 0x18, R0 ;  /* 0x00000018ff0a7819 */ /* 0x000fe20000011600 */
[----:B------:R-:W-:Y:S01]  /*7b60*/  HMMA.16816.F32 R32, R4, R34, R180 ;  /* 0x000000220420723c */ /* 0x000fe200000018b4 */
[----:B----4-:R-:W-:Y:S02]  /*7b70*/  LOP3.LUT R8, R0, 0xffff, RZ, 0xc0, !PT ;  /* 0x0000ffff00087812 */ /* 0x010fe400078ec0ff */
[----:B------:R-:W-:Y:S02]  /*7b80*/  LOP3.LUT R0, R9, 0xff, RZ, 0xc0, !PT ;  /* 0x000000ff09007812 */ /* 0x000fe400078ec0ff */
[----:B------:R-:W-:-:S04]  /*7b90*/  SHF.R.U32.HI R8, RZ, 0x8, R8 ;  /* 0x00000008ff087819 */ /* 0x000fc80000011608 */
[----:B------:R-:W-:Y:S02]  /*7ba0*/  PRMT R9, R11, 0x5410, R8 ;  /* 0x000054100b097816 */ /* 0x000fe40000000008 */
[----:B------:R-:W-:Y:S02]  /*7bb0*/  PRMT R8, R0, 0x5410, R10 ;  /* 0x0000541000087816 */ /* 0x000fe4000000000a */
[--C-:B------:R-:W-:Y:S02]  /*7bc0*/  HSET2.LE.AND R7, R16, R2.reuse, PT ;  /* 0x0000000210077233 */ /* 0x100fe40003803000 */
[--C-:B------:R-:W-:Y:S01]  /*7bd0*/  HSET2.LE.AND R0, R9, R2.reuse, PT ;  /* 0x0000000209007233 */ /* 0x100fe20003803000 */
[----:B------:R-:W-:Y:S01]  /*7be0*/  IMAD.MOV.U32 R71, RZ, RZ, R203 ;  /* 0x000000ffff477224 */ /* 0x000fe200078e00cb */
[----:B------:R-:W-:Y:S01]  /*7bf0*/  HSET2.LE.AND R5, R8, R2, PT ;  /* 0x0000000208057233 */ /* 0x000fe20003803000 */
[----:B------:R1:W5:Y:S01]  /*7c00*/  LDL.LU R203, [R1+0x88] ;  /* 0x0000880001cb7983 */ /* 0x0003620000300800 */
[----:B------:R-:W-:-:S02]  /*7c10*/  F2FP.F16.F32.PACK_AB R4, R174, R244 ;  /* 0x000000f4ae04723e */ /* 0x000fc400000000ff */
[----:B--2---:R-:W-:Y:S01]  /*7c20*/  F2FP.F16.F32.PACK_AB R6, R169, R252 ;  /* 0x000000fca906723e */ /* 0x004fe200000000ff */
[----:B------:R-:W-:Y:S01]  /*7c30*/  IMAD.MOV.U32 R123, RZ, RZ, R202 ;  /* 0x000000ffff7b7224 */ /* 0x000fe200078e00ca */
[----:B------:R-:W-:Y:S01]  /*7c40*/  F2FP.F16.F32.PACK_AB R8, R250, R251 ;  /* 0x000000fbfa08723e */ /* 0x000fe200000000ff */
[----:B------:R-:W-:Y:S01]  /*7c50*/  IMAD.MOV.U32 R92, RZ, RZ, R116 ;  /* 0x000000ffff5c7224 */ /* 0x000fe200078e0074 */
[----:B------:R-:W-:Y:S01]  /*7c60*/  LOP3.LUT R4, R0, R4, RZ, 0xc0, !PT ;  /* 0x0000000400047212 */ /* 0x000fe200078ec0ff */
[----:B------:R-:W-:Y:S01]  /*7c70*/  IMAD.MOV.U32 R93, RZ, RZ, R117 ;  /* 0x000000ffff5d7224 */ /* 0x000fe200078e0075 */
[----:B------:R-:W-:Y:S01]  /*7c80*/  LOP3.LUT R5, R5, R6, RZ, 0xc0, !PT ;  /* 0x0000000605057212 */ /* 0x000fe200078ec0ff */
[----:B------:R1:W5:Y:S01]  /*7c90*/  LDL.LU R202, [R1+0x84] ;  /* 0x0000840001ca7983 */ /* 0x0003620000300800 */
[----:B------:R-:W-:Y:S02]  /*7ca0*/  LOP3.LUT R6, R7, R8, RZ, 0xc0, !PT ;  /* 0x0000000807067212 */ /* 0x000fe400078ec0ff */
[----:B------:R-:W-:Y:S01]  /*7cb0*/  HSET2.LE.AND R0, R15, R2, PT ;  /* 0x000000020f007233 */ /* 0x000fe20003803000 */
[----:B------:R-:W-:Y:S01]  /*7cc0*/  IMAD.MOV.U32 R122, RZ, RZ, R201 ;  /* 0x000000ffff7a7224 */ /* 0x000fe200078e00c9 */
[----:B------:R-:W-:Y:S01]  /*7cd0*/  F2FP.F16.F32.PACK_AB R7, R247, R246 ;  /* 0x000000f6f707723e */ /* 0x000fe200000000ff */
[----:B------:R-:W-:Y:S01]  /*7ce0*/  IMAD.MOV.U32 R116, RZ, RZ, R120 ;  /* 0x000000ffff747224 */ /* 0x000fe200078e0078 */
[----:B------:R-:W-:Y:S01]  /*7cf0*/  MOV R117, R121 ;  /* 0x0000007900757202 */ /* 0x000fe20000000f00 */
[----:B------:R1:W5:Y:S01]  /*7d00*/  LDL.LU R201, [R1+0x80] ;  /* 0x0000800001c97983 */ /* 0x0003620000300800 */
[----:B------:R-:W-:Y:S01]  /*7d10*/  LOP3.LUT R7, R0, R7, RZ, 0xc0, !PT ;  /* 0x0000000700077212 */ /* 0x000fe200078ec0ff */
[----:B------:R-:W-:Y:S01]  /*7d20*/  IMAD.MOV.U32 R121, RZ, RZ, R199 ;  /* 0x000000ffff797224 */ /* 0x000fe200078e00c7 */
[----:B------:R-:W-:Y:S01]  /*7d30*/  MOV R120, R200 ;  /* 0x000000c800787202 */ /* 0x000fe20000000f00 */
[----:B------:R-:W2:Y:S04]  /*7d40*/  LDSM.16.MT88.4 R8, [R190+0x11000] ;  /* 0x01100000be08783b */ /* 0x000ea80000004200 */
[----:B------:R-:W-:Y:S01]  /*7d50*/  HMMA.16816.F32 R156, R4, R20, R140 ;  /* 0x00000014049c723c */ /* 0x000fe2000000188c */
[----:B------:R1:W5:Y:S01]  /*7d60*/  LDL.LU R200, [R1+0x7c] ;  /* 0x00007c0001c87983 */ /* 0x0003620000300800 */
[----:B------:R-:W-:-:S03]  /*7d70*/  IMAD.MOV.U32 R149, RZ, RZ, R116 ;  /* 0x000000ffff957224 */ /* 0x000fc600078e0074 */
[----:B------:R1:W5:Y:S02]  /*7d80*/  LDL.LU R199, [R1+0x78] ;  /* 0x0000780001c77983 */ /* 0x0003640000300800 */
[----:B------:R-:W-:Y:S01]  /*7d90*/  MOV R142, R94 ;  /* 0x0000005e008e7202 */ /* 0x000fe20000000f00 */
[----:B------:R-:W-:Y:S01]  /*7da0*/  IMAD.MOV.U32 R143, RZ, RZ, R95 ;  /* 0x000000ffff8f7224 */ /* 0x000fe200078e005f */
[----:B------:R-:W-:Y:S01]  /*7db0*/  MOV R94, R118 ;  /* 0x00000076005e7202 */ /* 0x000fe20000000f00 */
[----:B------:R-:W-:Y:S01]  /*7dc0*/  IMAD.MOV.U32 R118, RZ, RZ, R76 ;  /* 0x000000ffff767224 */ /* 0x000fe200078e004c */
[----:B------:R-:W-:Y:S01]  /*7dd0*/  LDSM.16.MT88.4 R16, [R190+0x13000] ;  /* 0x01300000be10783b */ /* 0x000fe20000004200 */
[----:B------:R-:W-:Y:S02]  /*7de0*/  IMAD.MOV.U32 R95, RZ, RZ, R119 ;  /* 0x000000ffff5f7224 */ /* 0x000fe400078e0077 */
[----:B------:R-:W-:Y:S01]  /*7df0*/  IMAD.MOV.U32 R119, RZ, RZ, R77 ;  /* 0x000000ffff777224 */ /* 0x000fe200078e004d */
[----:B------:R-:W-:Y:S01]  /*7e00*/  MOV R77, R197 ;  /* 0x000000c5004d7202 */ /* 0x000fe20000000f00 */
[----:B------:R-:W-:-:S02]  /*7e10*/  IMAD.MOV.U32 R76, RZ, RZ, R198 ;  /* 0x000000ffff4c7224 */ /* 0x000fc400078e00c6 */
[----:B------:R1:W5:Y:S01]  /*7e20*/  LDL.LU R198, [R1+0x74] ;  /* 0x0000740001c67983 */ /* 0x0003620000300800 */
[----:B------:R-:W-:Y:S01]  /*7e30*/  IMAD.MOV.U32 R148, RZ, RZ, R117 ;  /* 0x000000ffff947224 */ /* 0x000fe200078e0075 */
[----:B------:R-:W-:Y:S01]  /*7e40*/  MOV R161, R118 ;  /* 0x0000007600a17202 */ /* 0x000fe20000000f00 */
[----:B------:R-:W-:Y:S01]  /*7e50*/  IMAD.MOV.U32 R116, RZ, RZ, R196 ;  /* 0x000000ffff747224 */ /* 0x000fe200078e00c4 */
[----:B------:R1:W5:Y:S01]  /*7e60*/  LDL.LU R197, [R1+0x70] ;  /* 0x0000700001c57983 */ /* 0x0003620000300800 */
[----:B------:R-:W-:Y:S01]  /*7e70*/  MOV R117, R195 ;  /* 0x000000c300757202 */ /* 0x000fe20000000f00 */
[----:B------:R-:W-:Y:S02]  /*7e80*/  IMAD.MOV.U32 R215, RZ, RZ, R119 ;  /* 0x000000ffffd77224 */ /* 0x000fe400078e0077 */
[----:B------:R1:W5:Y:S01]  /*7e90*/  LDL.LU R196, [R1+0x6c] ;  /* 0x00006c0001c47983 */ /* 0x0003620000300800 */
[----:B------:R-:W-:Y:S01]  /*7ea0*/  IMAD.MOV.U32 R118, RZ, RZ, R194 ;  /* 0x000000ffff767224 */ /* 0x000fe200078e00c2 */
[----:B------:R-:W-:Y:S01]  /*7eb0*/  MOV R162, R121 ;  /* 0x0000007900a27202 */ /* 0x000fe20000000f00 */
[----:B------:R-:W-:Y:S01]  /*7ec0*/  IMAD.MOV.U32 R163, RZ, RZ, R120 ;  /* 0x000000ffffa37224 */ /* 0x000fe200078e0078 */
[----:B------:R1:W5:Y:S01]  /*7ed0*/  LDL.LU R195, [R1+0x68] ;  /* 0x0000680001c37983 */ /* 0x0003620000300800 */
[----:B------:R-:W-:Y:S01]  /*7ee0*/  IMAD.MOV.U32 R119, RZ, RZ, R193 ;  /* 0x000000ffff777224 */ /* 0x000fe200078e00c1 */
[----:B------:R-:W-:-:S02]  /*7ef0*/  MOV R120, R192 ;  /* 0x000000c000787202 */ /* 0x000fc40000000f00 */
[----:B------:R1:W5:Y:S01]  /*7f00*/  LDL.LU R194, [R1+0x64] ;  /* 0x0000640001c27983 */ /* 0x0003620000300800 */
[----:B------:R-:W-:-:S03]  /*7f10*/  IMAD.MOV.U32 R121, RZ, RZ, R155 ;  /* 0x000000ffff797224 */ /* 0x000fc600078e009b */
[----:B------:R1:W5:Y:S04]  /*7f20*/  LDL.LU R193, [R1+0x60] ;  /* 0x0000600001c17983 */ /* 0x0003680000300800 */
[----:B------:R1:W5:Y:S04]  /*7f30*/  LDL.LU R192, [R1+0x5c] ;  /* 0x00005c0001c07983 */ /* 0x0003680000300800 */
[----:B------:R1:W5:Y:S01]  /*7f40*/  LDL.LU R155, [R1+0x58] ;  /* 0x00005800019b7983 */ /* 0x0003620000300800 */
[----:B------:R-:W-:Y:S03]  /*7f50*/  HMMA.16816.F32 R60, R4, R22, R228 ;  /* 0x00000016043c723c */ /* 0x000fe600000018e4 */
[----:B------:R-:W4:Y:S01]  /*7f60*/  LDSM.16.MT88.4 R20, [R188+0x13000] ;  /* 0x01300000bc14783b */ /* 0x000f220000004200 */
[----:B------:R-:W-:Y:S01]  /*7f70*/  MOV R166, R92 ;  /* 0x0000005c00a67202 */ /* 0x000fe20000000f00 */
[----:B------:R-:W-:Y:S01]  /*7f80*/  IMAD.MOV.U32 R167, RZ, RZ, R93 ;  /* 0x000000ffffa77224 */ /* 0x000fe200078e005d */
[----:B------:R-:W-:Y:S01]  /*7f90*/  MOV R140, R95 ;  /* 0x0000005f008c7202 */ /* 0x000fe20000000f00 */
[----:B------:R-:W-:-:S02]  /*7fa0*/  IMAD.MOV.U32 R141, RZ, RZ, R94 ;  /* 0x000000ffff8d7224 */ /* 0x000fc400078e005e */
[----:B------:R-:W-:Y:S01]  /*7fb0*/  IMAD.MOV.U32 R164, RZ, RZ, R142 ;  /* 0x000000ffffa47224 */ /* 0x000fe200078e008e */
[C---:B---3--:R-:W-:Y:S01]  /*7fc0*/  HMMA.16816.F32 R92, R4.reuse, R28, R96 ;  /* 0x0000001c045c723c */ /* 0x048fe20000001860 */
[----:B------:R-:W-:Y:S01]  /*7fd0*/  IMAD.MOV.U32 R165, RZ, RZ, R143 ;  /* 0x000000ffffa57224 */ /* 0x000fe200078e008f */
[----:B------:R-:W-:Y:S01]  /*7fe0*/  MOV R142, R78 ;  /* 0x0000004e008e7202 */ /* 0x000fe20000000f00 */
[----:B------:R-:W-:Y:S02]  /*7ff0*/  IMAD.MOV.U32 R150, RZ, RZ, R76 ;  /* 0x000000ffff967224 */ /* 0x000fe400078e004c */
[----:B------:R-:W-:Y:S01]  /*8000*/  IMAD.MOV.U32 R151, RZ, RZ, R77 ;  /* 0x000000ffff977224 */ /* 0x000fe200078e004d */
[C---:B------:R-:W-:Y:S01]  /*8010*/  HMMA.16816.F32 R96, R4.reuse, R30, R112 ;  /* 0x0000001e0460723c */ /* 0x040fe20000001870 */
[----:B------:R-:W-:Y:S01]  /*8020*/  IMAD.MOV.U32 R143, RZ, RZ, R79 ;  /* 0x000000ffff8f7224 */ /* 0x000fe200078e004f */
[----:B------:R-:W3:Y:S04]  /*8030*/  LDSM.16.MT88.4 R28, [R191+0x13000] ;  /* 0x01300000bf1c783b */ /* 0x000ee80000004200 */
[C---:B------:R-:W-:Y:S06]  /*8040*/  HMMA.16816.F32 R68, R4.reuse, R24, R68 ;  /* 0x000000180444723c */ /* 0x040fec0000001844 */
[C---:B------:R-:W-:Y:S01]  /*8050*/  HMMA.16816.F32 R76, R4.reuse, R26, R224 ;  /* 0x0000001a044c723c */ /* 0x040fe200000018e0 */
[----:B------:R-:W1:Y:S05]  /*8060*/  LDSM.16.MT88.4 R24, [R189+0x13000] ;  /* 0x01300000bd18783b */ /* 0x000e6a0000004200 */
[C---:B--2---:R-:W-:Y:S06]  /*8070*/  HMMA.16816.F32 R104, R4.reuse, R8, R104 ;  /* 0x000000080468723c */ /* 0x044fec0000001868 */
[C---:B------:R-:W-:Y:S01]  /*8080*/  HMMA.16816.F32 R108, R4.reuse, R10, R108 ;  /* 0x0000000a046c723c */ /* 0x040fe2000000186c */
[----:B------:R-:W2:Y:S01]  /*8090*/  LDSM.16.MT88.4 R8, [R188+0x15000] ;  /* 0x01500000bc08783b */ /* 0x000ea20000004200 */
[----:B------:R-:W-:Y:S01]  /*80a0*/  MOV R172, R150 ;  /* 0x0000009600ac7202 */ /* 0x000fe20000000f00 */
[----:B------:R-:W-:Y:S01]  /*80b0*/  IMAD.MOV.U32 R173, RZ, RZ, R151 ;  /* 0x000000ffffad7224 */ /* 0x000fe200078e0097 */
[----:B------:R-:W-:Y:S01]  /*80c0*/  MOV R171, R143 ;  /* 0x0000008f00ab7202 */ /* 0x000fe20000000f00 */
[----:B------:R-:W-:Y:S01]  /*80d0*/  IMAD.MOV.U32 R170, RZ, RZ, R142 ;  /* 0x000000ffffaa7224 */ /* 0x000fe200078e008e */
[----:B------:R-:W-:Y:S01]  /*80e0*/  MOV R151, R118 ;  /* 0x0000007600977202 */ /* 0x000fe20000000f00 */
[----:B------:R-:W-:Y:S01]  /*80f0*/  IMAD.MOV.U32 R143, RZ, RZ, R116 ;  /* 0x000000ffff8f7224 */ /* 0x000fe200078e0074 */
[----:B----4-:R-:W-:Y:S01]  /*8100*/  HMMA.16816.F32 R112, R4, R20, R164 ;  /* 0x000000140470723c */ /* 0x010fe200000018a4 */
[----:B------:R-:W-:-:S02]  /*8110*/  IMAD.MOV.U32 R142, RZ, RZ, R117 ;  /* 0x000000ffff8e7224 */ /* 0x000fc400078e0075 */
[----:B------:R-:W-:-:S03]  /*8120*/  IMAD.MOV.U32 R150, RZ, RZ, R119 ;  /* 0x000000ffff967224 */ /* 0x000fc600078e0077 */
[C---:B------:R-:W-:Y:S01]  /*8130*/  HMMA.16816.F32 R116, R4.reuse, R22, R132 ;  /* 0x000000160474723c */ /* 0x040fe20000001884 */
[----:B------:R-:W4:Y:S01]  /*8140*/  LDSM.16.MT88.4 R20, [R189+0x15000] ;  /* 0x01500000bd14783b */ /* 0x000f220000004200 */
[----:B------:R-:W-:Y:S01]  /*8150*/  IMAD.MOV.U32 R175, RZ, RZ, R161 ;  /* 0x000000ffffaf7224 */ /* 0x000fe200078e00a1 */
[----:B------:R-:W-:Y:S01]  /*8160*/  MOV R165, R121 ;  /* 0x0000007900a57202 */ /* 0x000fe20000000f00 */
[----:B------:R-:W-:Y:S02]  /*8170*/  IMAD.MOV.U32 R164, RZ, RZ, R120 ;  /* 0x000000ffffa47224 */ /* 0x000fe400078e0078 */
[----:B------:R-:W-:Y:S01]  /*8180*/  HMMA.16816.F32 R180, R4, R16, R232 ;  /* 0x0000001004b4723c */ /* 0x000fe200000018e8 */
[----:B------:R-:W-:Y:S02]  /*8190*/  IMAD.MOV.U32 R161, RZ, RZ, R122 ;  /* 0x000000ffffa17224 */ /* 0x000fe400078e007a */
[----:B------:R-:W-:-:S03]  /*81a0*/  IMAD.MOV.U32 R160, RZ, RZ, R123 ;  /* 0x000000ffffa07224 */ /* 0x000fc600078e007b */
[C---:B---3--:R-:W-:Y:S06]  /*81b0*/  HMMA.16816.F32 R132, R4.reuse, R28, R236 ;  /* 0x0000001c0484723c */ /* 0x048fec00000018ec */
[C---:B------:R-:W-:Y:S06]  /*81c0*/  HMMA.16816.F32 R220, R4.reuse, R30, R220 ;  /* 0x0000001e04dc723c */ /* 0x040fec00000018dc */
[C---:B-1----:R-:W-:Y:S06]  /*81d0*/  HMMA.16816.F32 R120, R4.reuse, R24, R240 ;  /* 0x000000180478723c */ /* 0x042fec00000018f0 */
[C---:B------:R-:W-:Y:S01]  /*81e0*/  HMMA.16816.F32 R124, R4.reuse, R26, R124 ;  /* 0x0000001a047c723c */ /* 0x040fe2000000187c */
[----:B------:R-:W1:Y:S05]  /*81f0*/  LDSM.16.MT88.4 R24, [R191+0x15000] ;  /* 0x01500000bf18783b */ /* 0x000e6a0000004200 */
[C---:B--2---:R-:W-:Y:S06]  /*8200*/  HMMA.16816.F32 R28, R4.reuse, R8, R184 ;  /* 0x00000008041c723c */ /* 0x044fec00000018b8 */
[C---:B------:R-:W-:Y:S01]  /*8210*/  HMMA.16816.F32 R232, R4.reuse, R10, R176 ;  /* 0x0000000a04e8723c */ /* 0x040fe200000018b0 */
[----:B------:R-:W2:Y:S05]  /*8220*/  LDSM.16.MT88.4 R8, [R188+0x17000] ;  /* 0x01700000bc08783b */ /* 0x000eaa0000004200 */
[C---:B------:R-:W-:Y:S01]  /*8230*/  HMMA.16816.F32 R236, R4.reuse, R18, R216 ;  /* 0x0000001204ec723c */ /* 0x040fe200000018d8 */
[----:B------:R-:W3:Y:S05]  /*8240*/  LDSM.16.MT88.4 R16, [R190+0x15000] ;  /* 0x01500000be10783b */ /* 0x000eea0000004200 */
[C---:B----4-:R-:W-:Y:S06]  /*8250*/  HMMA.16816.F32 R240, R4.reuse, R20, R144 ;  /* 0x0000001404f0723c */ /* 0x050fec0000001890 */
[----:B------:R-:W-:Y:S01]  /*8260*/  HMMA.16816.F32 R228, R4, R22, R136 ;  /* 0x0000001604e4723c */ /* 0x000fe20000001888 */
[----:B------:R-:W4:Y:S01]  /*8270*/  LDSM.16.MT88.4 R20, [R189+0x17000] ;  /* 0x01700000bd14783b */ /* 0x000f220000004200 */
[----:B------:R-:W-:Y:S01]  /*8280*/  MOV R168, R181 ;  /* 0x000000b500a87202 */ /* 0x000fe20000000f00 */
[----:B------:R-:W-:Y:S01]  /*8290*/  FFMA.FTZ R0, R175, UR29, -R13 ;  /* 0x0000001daf007c23 */ /* 0x000fe2000801080d */
[----:B------:R-:W-:Y:S01]  /*82a0*/  IMAD.MOV.U32 R181, RZ, RZ, R172 ;  /* 0x000000ffffb57224 */ /* 0x000fe200078e00ac */
[----:B------:R-:W-:Y:S01]  /*82b0*/  MOV R166, R183 ;  /* 0x000000b700a67202 */ /* 0x000fe20000000f00 */
[----:B------:R-:W-:Y:S01]  /*82c0*/  IMAD.MOV.U32 R175, RZ, RZ, R215 ;  /* 0x000000ffffaf7224 */ /* 0x000fe200078e00d7 */
[----:B------:R-:W-:Y:S01]  /*82d0*/  MOV R183, R170 ;  /* 0x000000aa00b77202 */ /* 0x000fe20000000f00 */
[----:B------:R1:W-:Y:S01]  /*82e0*/  MUFU.EX2 R215, R0 ;  /* 0x0000000000d77308 */ /* 0x0003e20000000800 */
        /* <DEDUP_REMOVED lines=8> */
[----:B------:R-:W-:Y:S02]  /*8370*/  IMAD.MOV.U32 R165, RZ, RZ, R148 ;  /* 0x000000ffffa57224 */ /* 0x000fe400078e0094 */
[----:B------:R-:W-:Y:S02]  /*8380*/  IMAD.MOV.U32 R164, RZ, RZ, R42 ;  /* 0x000000ffffa47224 */ /* 0x000fe400078e002a */
[----:B-1----:R-:W-:-:S04]  /*8390*/  FFMA.FTZ R0, R181, UR29, -R13 ;  /* 0x0000001db5007c23 */ /* 0x002fc8000801080d */
[----:B------:R1:W4:Y:S01]  /*83a0*/  MUFU.EX2 R244, R0 ;  /* 0x0000000000f47308 */ /* 0x0003220000000800 */
[----:B------:R-:W-:Y:S01]  /*83b0*/  IMAD.MOV.U32 R148, RZ, RZ, R149 ;  /* 0x000000ffff947224 */ /* 0x000fe200078e0095 */
[----:B------:R-:W-:Y:S01]  /*83c0*/  MOV R149, R43 ;  /* 0x0000002b00957202 */ /* 0x000fe20000000f00 */
[----:B------:R-:W-:Y:S01]  /*83d0*/  IMAD.MOV.U32 R141, RZ, RZ, R29 ;  /* 0x000000ffff8d7224 */ /* 0x000fe200078e001d */
[----:B------:R-:W-:Y:S01]  /*83e0*/  MOV R43, R31 ;  /* 0x0000001f002b7202 */ /* 0x000fe20000000f00 */
[----:B------:R-:W-:Y:S02]  /*83f0*/  IMAD.MOV.U32 R140, RZ, RZ, R30 ;  /* 0x000000ffff8c7224 */ /* 0x000fe400078e001e */
[----:B------:R-:W-:Y:S02]  /*8400*/  IMAD.MOV.U32 R42, RZ, RZ, R28 ;  /* 0x000000ffff2a7224 */ /* 0x000fe400078e001c */
[----:B------:R-:W4:Y:S01]  /*8410*/  LDSM.16.MT88.4 R28, [R190+0x17000] ;  /* 0x01700000be1c783b */ /* 0x000f220000004200 */
[----:B-1----:R-:W-:Y:S01]  /*8420*/  FFMA.FTZ R0, R170, UR29, -R13 ;  /* 0x0000001daa007c23 */ /* 0x002fe2000801080d */
[----:B------:R-:W-:-:S02]  /*8430*/  IMAD.MOV.U32 R170, RZ, RZ, R171 ;  /* 0x000000ffffaa7224 */ /* 0x000fc400078e00ab */
[----:B------:R-:W-:Y:S01]  /*8440*/  IMAD.MOV.U32 R171, RZ, RZ, R164 ;  /* 0x000000ffffab7224 */ /* 0x000fe200078e00a4 */
[----:B------:R-:W-:Y:S01]  /*8450*/  MOV R164, R165 ;  /* 0x000000a500a47202 */ /* 0x000fe20000000f00 */
[----:B------:R-:W-:Y:S02]  /*8460*/  IMAD.MOV.U32 R165, RZ, RZ, R160 ;  /* 0x000000ffffa57224 */ /* 0x000fe400078e00a0 */
[----:B------:R-:W-:Y:S01]  /*8470*/  IMAD.MOV.U32 R160, RZ, RZ, R161 ;  /* 0x000000ffffa07224 */ /* 0x000fe200078e00a1 */
[----:B------:R-:W-:Y:S01]  /*8480*/  MOV R161, R162 ;  /* 0x000000a200a17202 */ /* 0x000fe20000000f00 */
[----:B------:R-:W-:Y:S01]  /*8490*/  IMAD.MOV.U32 R162, RZ, RZ, R163 ;  /* 0x000000ffffa27224 */ /* 0x000fe200078e00a3 */
[C---:B------:R-:W-:Y:S01]  /*84a0*/  HMMA.16816.F32 R216, R4.reuse, R24, R128 ;  /* 0x0000001804d8723c */ /* 0x040fe20000001880 */
[----:B------:R-:W-:Y:S02]  /*84b0*/  IMAD.MOV.U32 R163, RZ, RZ, R154 ;  /* 0x000000ffffa37224 */ /* 0x000fe400078e009a */
[----:B------:R1:W-:Y:S03]  /*84c0*/  MUFU.EX2 R154, R0 ;  /* 0x00000000009a7308 */ /* 0x0003e60000000800 */
[----:B------:R-:W-:Y:S01]  /*84d0*/  HMMA.16816.F32 R224, R4, R26, R100 ;  /* 0x0000001a04e0723c */ /* 0x000fe20000001864 */
[----:B------:R-:W4:Y:S01]  /*84e0*/  LDSM.16.MT88.4 R24, [R191+0x17000] ;  /* 0x01700000bf18783b */ /* 0x000f220000004200 */
[----:B------:R-:W-:-:S04]  /*84f0*/  IMAD.MOV.U32 R137, RZ, RZ, R14 ;  /* 0x000000ffff897224 */ /* 0x000fc800078e000e */
[----:B--2---:R-:W-:Y:S01]  /*8500*/  HMMA.16816.F32 R176, R4, R8, R64 ;  /* 0x0000000804b0723c */ /* 0x004fe20000001840 */
[----:B------:R-:W-:-:S06]  /*8510*/  MOV R14, R153 ;  /* 0x00000099000e7202 */ /* 0x000fcc0000000f00 */
[----:B------:R-:W-:Y:S01]  /*8520*/  FFMA.FTZ R8, R175, UR29, -R13 ;  /* 0x0000001daf087c23 */ /* 0x000fe2000801080d */
[----:B-1----:R-:W-:Y:S02]  /*8530*/  LOP3.LUT R0, R37, UR13, R38, 0x96, !PT ;  /* 0x0000000d25007c12 */ /* 0x002fe4000f8e9626 */
[----:B------:R-:W-:Y:S01]  /*8540*/  MOV R138, R172 ;  /* 0x000000ac008a7202 */ /* 0x000fe20000000f00 */
[----:B------:R1:W-:Y:S01]  /*8550*/  MUFU.EX2 R153, R8 ;  /* 0x0000000800997308 */ /* 0x0003e20000000800 */
[----:B------:R-:W-:Y:S02]  /*8560*/  IMAD.MOV.U32 R139, RZ, RZ, R173 ;  /* 0x000000ffff8b7224 */ /* 0x000fe400078e00ad */
[----:B------:R-:W-:Y:S01]  /*8570*/  IMAD.MOV.U32 R147, RZ, RZ, R174 ;  /* 0x000000ffff937224 */ /* 0x000fe200078e00ae */
[----:B------:R-:W-:Y:S01]  /*8580*/  MOV R144, R182 ;  /* 0x000000b600907202 */ /* 0x000fe20000000f00 */
[----:B------:R-:W-:Y:S01]  /*8590*/  HMMA.16816.F32 R172, R4, R10, R52 ;  /* 0x0000000a04ac723c */ /* 0x000fe20000001834 */
[----:B------:R-:W-:Y:S01]  /*85a0*/  IMAD.MOV.U32 R15, RZ, RZ, R180 ;  /* 0x000000ffff0f7224 */ /* 0x000fe200078e00b4 */
[----:B------:R-:W-:Y:S01]  /*85b0*/  MOV R131, R169 ;  /* 0x000000a900837202 */ /* 0x000fe20000000f00 */
[----:B------:R-:W-:-:S02]  /*85c0*/  IMAD.MOV.U32 R145, RZ, RZ, R183 ;  /* 0x000000ffff917224 */ /* 0x000fc400078e00b7 */
[----:B------:R-:W-:Y:S01]  /*85d0*/  IMAD.MOV.U32 R129, RZ, RZ, R138 ;  /* 0x000000ffff817224 */ /* 0x000fe200078e008a */
[----:B---3--:R-:W-:Y:S01]  /*85e0*/  HMMA.16816.F32 R180, R4, R18, R80 ;  /* 0x0000001204b4723c */ /* 0x008fe20000001850 */
[----:B-1----:R-:W-:-:S04]  /*85f0*/  IMAD.WIDE.U32 R8, R0, -0x2daee0ad, RZ ;  /* 0xd2511f5300087825 */ /* 0x002fc800078e00ff */
[----:B------:R-:W-:Y:S01]  /*8600*/  FFMA.FTZ R0, R137, UR29, -R12 ;  /* 0x0000001d89007c23 */ /* 0x000fe2000801080c */
[----:B------:R-:W-:Y:S01]  /*8610*/  MOV R138, R168 ;  /* 0x000000a8008a7202 */ /* 0x000fe20000000f00 */
[----:B------:R-:W-:Y:S01]  /*8620*/  IMAD.MOV.U32 R136, RZ, RZ, R170 ;  /* 0x000000ffff887224 */ /* 0x000fe200078e00aa */
[----:B------:R-:W-:Y:S01]  /*8630*/  LOP3.LUT R10, R8, 0xffff, RZ, 0xc0, !PT ;  /* 0x0000ffff080a7812 */ /* 0x000fe200078ec0ff */
[----:B------:R-:W-:Y:S01]  /*8640*/  IMAD.MOV.U32 R137, RZ, RZ, R171 ;  /* 0x000000ffff897224 */ /* 0x000fe200078e00ab */
[----:B------:R1:W-:Y:S01]  /*8650*/  MUFU.EX2 R19, R0 ;  /* 0x0000000000137308 */ /* 0x0003e20000000800 */
[C---:B----4-:R-:W-:Y:S01]  /*8660*/  HMMA.16816.F32 R168, R4.reuse, R20, R48 ;  /* 0x0000001404a8723c */ /* 0x050fe20000001830 */
[----:B------:R-:W2:Y:S01]  /*8670*/  LDSM.16.MT88.4 R48, [R191+0x11800] ;  /* 0x01180000bf30783b */ /* 0x000ea20000004200 */
[----:B------:R-:W-:Y:S01]  /*8680*/  SHF.R.U32.HI R10, RZ, 0x8, R10 ;  /* 0x00000008ff0a7819 */ /* 0x000fe2000001160a */
[----:B------:R-:W-:Y:S02]  /*8690*/  IMAD.MOV.U32 R130, RZ, RZ, R139 ;  /* 0x000000ffff827224 */ /* 0x000fe400078e008b */
[----:B------:R-:W-:Y:S01]  /*86a0*/  IMAD.MOV.U32 R139, RZ, RZ, R15 ;  /* 0x000000ffff8b7224 */ /* 0x000fe200078e000f */
[----:B------:R-:W-:Y:S01]  /*86b0*/  HMMA.16816.F32 R184, R4, R16, R88 ;  /* 0x0000001004b8723c */ /* 0x000fe20000001858 */
[----:B------:R-:W-:Y:S01]  /*86c0*/  SHF.R.U32.HI R15, RZ, 0x10, R8 ;  /* 0x00000010ff0f7819 */ /* 0x000fe20000011608 */
[----:B------:R-:W-:Y:S01]  /*86d0*/  FFMA.FTZ R11, R14, UR29, -R12 ;  /* 0x0000001d0e0b7c23 */ /* 0x000fe2000801080c */
[----:B-1----:R-:W-:-:S02]  /*86e0*/  LOP3.LUT R0, R9, UR4, R40, 0x96, !PT ;  /* 0x0000000409007c12 */ /* 0x002fc4000f8e9628 */
[----:B------:R-:W-:Y:S01]  /*86f0*/  LOP3.LUT R9, R8, 0xff, RZ, 0xc0, !PT ;  /* 0x000000ff08097812 */ /* 0x000fe200078ec0ff */
[----:B------:R-:W-:-:S03]  /*8700*/  FFMA.FTZ R13, R130, UR29, -R12 ;  /* 0x0000001d820d7c23 */ /* 0x000fc6000801080c */
[----:B------:R-:W-:Y:S01]  /*8710*/  PRMT R16, R9, 0x5410, R10 ;  /* 0x0000541009107816 */ /* 0x000fe2000000000a */
[----:B------:R-:W-:Y:S01]  /*8720*/  FFMA.FTZ R9, R129, UR29, -R12 ;  /* 0x0000001d81097c23 */ /* 0x000fe2000801080c */
[----:B------:R-:W-:Y:S02]  /*8730*/  SHF.R.U32.HI R14, RZ, 0x18, R8 ;  /* 0x00000018ff0e7819 */ /* 0x000fe40000011608 */
[C---:B------:R-:W-:Y:S01]  /*8740*/  LOP3.LUT R8, R0.reuse, 0xffff, RZ, 0xc0, !PT ;  /* 0x0000ffff00087812 */ /* 0x040fe200078ec0ff */
[----:B------:R1:W-:Y:S01]  /*8750*/  MUFU.EX2 R17, R9 ;  /* 0x0000000900117308 */ /* 0x0003e20000000800 */
[----:B------:R-:W-:Y:S02]  /*8760*/  LOP3.LUT R12, R0, 0xff, RZ, 0xc0, !PT ;  /* 0x000000ff000c7812 */ /* 0x000fe400078ec0ff */
[----:B------:R-:W-:-:S05]  /*8770*/  SHF.R.U32.HI R10, RZ, 0x10, R0 ;  /* 0x00000010ff0a7819 */ /* 0x000fca0000011600 */
[----:B------:R3:W4:Y:S01]  /*8780*/  MUFU.EX2 R18, R11 ;  /* 0x0000000b00127308 */ /* 0x0007220000000800 */
[----:B-1----:R-:W-:-:S07]  /*8790*/  LOP3.LUT R9, R15, 0xff, RZ, 0xc0, !PT ;  /* 0x000000ff0f097812 */ /* 0x002fce00078ec0ff */
[----:B------:R1:W2:Y:S01]  /*87a0*/  MUFU.EX2 R15, R13 ;  /* 0x0000000d000f7308 */ /* 0x0002a20000000800 */
[----:B---3--:R-:W-:Y:S02]  /*87b0*/  SHF.R.U32.HI R11, RZ, 0x18, R0 ;  /* 0x00000018ff0b7819 */ /* 0x008fe40000011600 */
[----:B------:R-:W-:Y:S02]  /*87c0*/  SHF.R.U32.HI R0, RZ, 0x8, R8 ;  /* 0x00000008ff007819 */ /* 0x000fe40000011608 */
[----:B------:R-:W-:Y:S02]  /*87d0*/  LOP3.LUT R8, R10, 0xff, RZ, 0xc0, !PT ;  /* 0x000000ff0a087812 */ /* 0x000fe400078ec0ff */
        /* <DEDUP_REMOVED lines=8> */
[----:B-1----:R-:W-:Y:S01]  /*8860*/  PRMT R13, R9, 0x5410, R14 ;  /* 0x00005410090d7816 */ /* 0x002fe2000000000e */
[----:B------:R-:W-:Y:S01]  /*8870*/  IMAD.MOV.U32 R67, RZ, RZ, R42 ;  /* 0x000000ffff437224 */ /* 0x000fe200078e002a */
[----:B------:R-:W-:Y:S01]  /*8880*/  PRMT R9, R8, 0x5410, R11 ;  /* 0x0000541008097816 */ /* 0x000fe2000000000b */
[----:B------:R-:W1:Y:S01]  /*8890*/  LDSM.16.MT88.4 R40, [R189+0x11800] ;  /* 0x01180000bd28783b */ /* 0x000e620000004200 */
[--C-:B------:R-:W-:Y:S01]  /*88a0*/  HSET2.LE.AND R0, R0, R2.reuse, PT ;  /* 0x0000000200007233 */ /* 0x100fe20003803000 */
[C---:B------:R-:W-:Y:S01]  /*88b0*/  HMMA.16816.F32 R148, R4.reuse, R28, R72 ;  /* 0x0000001c0494723c */ /* 0x040fe20000001848 */
[----:B------:R-:W-:Y:S01]  /*88c0*/  IMAD.MOV.U32 R80, RZ, RZ, R141 ;  /* 0x000000ffff507224 */ /* 0x000fe200078e008d */
[----:B------:R-:W-:Y:S01]  /*88d0*/  F2FP.F16.F32.PACK_AB R8, R244, R215 ;  /* 0x000000d7f408723e */ /* 0x000fe200000000ff */
[----:B------:R-:W-:Y:S01]  /*88e0*/  IMAD.MOV.U32 R81, RZ, RZ, R140 ;  /* 0x000000ffff517224 */ /* 0x000fe200078e008c */
[----:B------:R-:W3:Y:S01]  /*88f0*/  LDSM.16.MT88.4 R72, [R189+0x13800] ;  /* 0x01380000bd48783b */ /* 0x000ee20000004200 */
[----:B------:R-:W-:Y:S01]  /*8900*/  IMAD.MOV.U32 R91, RZ, RZ, R138 ;  /* 0x000000ffff5b7224 */ /* 0x000fe200078e008a */
[----:B------:R-:W-:Y:S01]  /*8910*/  MOV R90, R139 ;  /* 0x0000008b005a7202 */ /* 0x000fe20000000f00 */
[----:B------:R-:W-:Y:S01]  /*8920*/  IMAD.MOV.U32 R138, RZ, RZ, R142 ;  /* 0x000000ffff8a7224 */ /* 0x000fe200078e008e */
[----:B------:R-:W-:Y:S01]  /*8930*/  MOV R139, R143 ;  /* 0x0000008f008b7202 */ /* 0x000fe20000000f00 */
[----:B------:R-:W-:Y:S01]  /*8940*/  IMAD.MOV.U32 R130, RZ, RZ, R164 ;  /* 0x000000ffff827224 */ /* 0x000fe200078e00a4 */
[----:B------:R-:W-:Y:S01]  /*8950*/  HMMA.16816.F32 R140, R4, R24, R56 ;  /* 0x00000018048c723c */ /* 0x000fe20000001838 */
[--C-:B------:R-:W-:Y:S01]  /*8960*/  HSET2.LE.AND R12, R16, R2.reuse, PT ;  /* 0x00000002100c7233 */ /* 0x100fe20003803000 */
[----:B------:R-:W-:Y:S01]  /*8970*/  IMAD.MOV.U32 R129, RZ, RZ, R165 ;  /* 0x000000ffff817224 */ /* 0x000fe200078e00a5 */
[----:B------:R-:W-:-:S03]  /*8980*/  HSET2.LE.AND R9, R9, R2, PT ;  /* 0x0000000209097233 */ /* 0x000fc60003803000 */
[----:B------:R-:W-:Y:S01]  /*8990*/  HMMA.16816.F32 R20, R4, R22, R44 ;  /* 0x000000160414723c */ /* 0x000fe2000000182c */
[----:B------:R-:W-:-:S05]  /*89a0*/  HSET2.LE.AND R11, R13, R2, PT ;  /* 0x000000020d0b7233 */ /* 0x000fca0003803000 */
[C---:B------:R-:W-:Y:S01]  /*89b0*/  HMMA.16816.F32 R32, R4.reuse, R30, R32 ;  /* 0x0000001e0420723c */ /* 0x040fe20000001820 */
[----:B------:R-:W-:Y:S01]  /*89c0*/  LOP3.LUT R164, R0, R8, RZ, 0xc0, !PT ;  /* 0x0000000800a47212 */ /* 0x000fe200078ec0ff */
[----:B------:R-:W-:Y:S01]  /*89d0*/  IMAD.MOV.U32 R103, RZ, RZ, R131 ;  /* 0x000000ffff677224 */ /* 0x000fe200078e0083 */
[----:B----4-:R-:W-:Y:S01]  /*89e0*/  F2FP.F16.F32.PACK_AB R10, R18, R19 ;  /* 0x00000013120a723e */ /* 0x010fe200000000ff */
[----:B------:R-:W-:Y:S01]  /*89f0*/  IMAD.MOV.U32 R89, RZ, RZ, R161 ;  /* 0x000000ffff597224 */ /* 0x000fe200078e00a1 */
[----:B------:R-:W-:Y:S01]  /*8a00*/  F2FP.F16.F32.PACK_AB R0, R153, R154 ;  /* 0x0000009a9900723e */ /* 0x000fe200000000ff */
[----:B------:R-:W-:Y:S01]  /*8a10*/  HMMA.16816.F32 R24, R4, R26, R84 ;  /* 0x0000001a0418723c */ /* 0x000fe20000001854 */
[----:B--2---:R-:W-:Y:S01]  /*8a20*/  F2FP.F16.F32.PACK_AB R2, R15, R17 ;  /* 0x000000110f02723e */ /* 0x004fe200000000ff */
[----:B------:R-:W-:Y:S01]  /*8a30*/  IMAD.MOV.U32 R88, RZ, RZ, R162 ;  /* 0x000000ffff587224 */ /* 0x000fe200078e00a2 */
[----:B------:R-:W-:Y:S01]  /*8a40*/  MOV R14, R83 ;  /* 0x00000053000e7202 */ /* 0x000fe20000000f00 */
[----:B------:R-:W-:Y:S03]  /*8a50*/  LDSM.16.MT88.4 R56, [R190+0x11800] ;  /* 0x01180000be38783b */ /* 0x000fe60000004200 */
[----:B------:R-:W-:Y:S01]  /*8a60*/  MOV R5, R80 ;  /* 0x0000005000057202 */ /* 0x000fe20000000f00 */
[----:B------:R-:W-:-:S02]  /*8a70*/  IMAD.MOV.U32 R6, RZ, RZ, R81 ;  /* 0x000000ffff067224 */ /* 0x000fc400078e0051 */
[----:B------:R-:W-:Y:S02]  /*8a80*/  IMAD.MOV.U32 R7, RZ, RZ, R82 ;  /* 0x000000ffff077224 */ /* 0x000fe400078e0052 */
[----:B------:R-:W2:Y:S01]  /*8a90*/  LDSM.16.MT88.4 R80, [R191+0x13800] ;  /* 0x01380000bf50783b */ /* 0x000ea20000004200 */
[----:B------:R-:W-:Y:S01]  /*8aa0*/  IMAD.MOV.U32 R86, RZ, RZ, R167 ;  /* 0x000000ffff567224 */ /* 0x000fe200078e00a7 */
[----:B------:R-:W-:Y:S02]  /*8ab0*/  MOV R87, R166 ;  /* 0x000000a600577202 */ /* 0x000fe40000000f00 */
[----:B------:R-:W-:Y:S02]  /*8ac0*/  LOP3.LUT R165, R9, R10, RZ, 0xc0, !PT ;  /* 0x0000000a09a57212 */ /* 0x000fe400078ec0ff */
[----:B------:R-:W-:Y:S02]  /*8ad0*/  LOP3.LUT R166, R12, R0, RZ, 0xc0, !PT ;  /* 0x000000000ca67212 */ /* 0x000fe400078ec0ff */
[----:B------:R-:W-:-:S02]  /*8ae0*/  LOP3.LUT R167, R11, R2, RZ, 0xc0, !PT ;  /* 0x000000020ba77212 */ /* 0x000fc400078ec0ff */
[----:B------:R-:W-:Y:S02]  /*8af0*/  MOV R128, R160 ;  /* 0x000000a000807202 */ /* 0x000fe40000000f00 */
[----:B------:R-:W-:Y:S01]  /*8b00*/  MOV R131, R163 ;  /* 0x000000a300837202 */ /* 0x000fe20000000f00 */
[----:B------:R-:W-:Y:S01]  /*8b10*/  IMAD.MOV.U32 R4, RZ, RZ, R67 ;  /* 0x000000ffff047224 */ /* 0x000fe200078e0043 */
[----:B------:R-:W4:Y:S01]  /*8b20*/  LDSM.16.MT88.4 R160, [R188+0x11800] ;  /* 0x01180000bca0783b */ /* 0x000f220000004200 */
[C---:B------:R-:W-:Y:S03]  /*8b30*/  HMMA.16816.F32 R44, R164.reuse, R48, R92 ;  /* 0x00000030a42c723c */ /* 0x040fe6000000185c */
[----:B------:R-:W4:Y:S03]  /*8b40*/  LDSM.16.MT88.4 R64, [R188+0x13800] ;  /* 0x01380000bc40783b */ /* 0x000f260000004200 */
[----:B------:R-:W-:Y:S01]  /*8b50*/  HMMA.16816.F32 R48, R164, R50, R96 ;  /* 0x00000032a430723c */ /* 0x000fe20000001860 */
[----:B------:R-:W4:Y:S01]  /*8b60*/  LDSM.16.MT88.4 R96, [R188+0x15800] ;  /* 0x01580000bc60783b */ /* 0x000f220000004200 */
[----:B------:R-:W-:-:S04]  /*8b70*/  MOV R0, R128 ;  /* 0x0000008000007202 */ /* 0x000fc80000000f00 */
[----:B-1----:R-:W-:Y:S01]  /*8b80*/  HMMA.16816.F32 R36, R164, R40, R68 ;  /* 0x00000028a424723c */ /* 0x002fe20000001844 */
[----:B------:R-:W-:Y:S02]  /*8b90*/  IMAD.MOV.U32 R13, RZ, RZ, R88 ;  /* 0x000000ffff0d7224 */ /* 0x000fe400078e0058 */
[----:B------:R-:W-:-:S03]  /*8ba0*/  IMAD.MOV.U32 R16, RZ, RZ, R89 ;  /* 0x000000ffff107224 */ /* 0x000fc600078e0059 */
[C---:B---3--:R-:W-:Y:S01]  /*8bb0*/  HMMA.16816.F32 R68, R164.reuse, R72, R120 ;  /* 0x00000048a444723c */ /* 0x048fe20000001878 */
[----:B------:R-:W-:Y:S02]  /*8bc0*/  IMAD.MOV.U32 R2, RZ, RZ, R129 ;  /* 0x000000ffff027224 */ /* 0x000fe400078e0081 */
        /* <DEDUP_REMOVED lines=9> */
[C---:B------:R-:W-:Y:S01]  /*8c60*/  HMMA.16816.F32 R40, R164.reuse, R42, R76 ;  /* 0x0000002aa428723c */ /* 0x040fe2000000184c */
[----:B------:R-:W-:Y:S01]  /*8c70*/  MOV R127, R131 ;  /* 0x00000083007f7202 */ /* 0x000fe20000000f00 */
[----:B------:R-:W-:Y:S01]  /*8c80*/  IMAD.MOV.U32 R126, RZ, RZ, R130 ;  /* 0x000000ffff7e7224 */ /* 0x000fe200078e0082 */
[----:B------:R-:W1:Y:S03]  /*8c90*/  LDSM.16.MT88.4 R88, [R190+0x13800] ;  /* 0x01380000be58783b */ /* 0x000e660000004200 */
[C---:B--2---:R-:W-:Y:S01]  /*8ca0*/  HMMA.16816.F32 R76, R164.reuse, R80, R132 ;  /* 0x00000050a44c723c */ /* 0x044fe20000001884 */
[----:B------:R-:W-:Y:S01]  /*8cb0*/  FADD.FTZ R2, R2, R126 ;  /* 0x0000007e02027221 */ /* 0x000fe20000010000 */
[----:B------:R-:W-:Y:S01]  /*8cc0*/  FADD.FTZ R0, R0, R127 ;  /* 0x0000007f00007221 */ /* 0x000fe20000010000 */
[----:B------:R-:W-:Y:S01]  /*8cd0*/  IMAD.MOV.U32 R29, RZ, RZ, R145 ;  /* 0x000000ffff1d7224 */ /* 0x000fe200078e0091 */
[----:B------:R-:W-:Y:S03]  /*8ce0*/  LDSM.16.MT88.4 R120, [R190+0x15800] ;  /* 0x01580000be78783b */ /* 0x000fe60000004200 */
[----:B------:R-:W-:Y:S01]  /*8cf0*/  IMAD.MOV.U32 R134, RZ, RZ, R13 ;  /* 0x000000ffff867224 */ /* 0x000fe200078e000d */
[----:B----4-:R-:W-:Y:S01]  /*8d00*/  HMMA.16816.F32 R156, R164, R160, R156 ;  /* 0x000000a0a49c723c */ /* 0x010fe2000000189c */
[----:B------:R-:W-:Y:S01]  /*8d10*/  IMAD.MOV.U32 R133, RZ, RZ, R16 ;  /* 0x000000ffff857224 */ /* 0x000fe200078e0010 */
[----:B------:R-:W-:Y:S01]  /*8d20*/  LDSM.16.MT88.4 R128, [R188+0x17800] ;  /* 0x01780000bc80783b */ /* 0x000fe20000004200 */
[----:B------:R-:W-:-:S02]  /*8d30*/  IMAD.MOV.U32 R135, RZ, RZ, R14 ;  /* 0x000000ffff877224 */ /* 0x000fc400078e000e */
[----:B------:R-:W-:Y:S01]  /*8d40*/  FADD.FTZ R0, R134, R0 ;  /* 0x0000000086007221 */ /* 0x000fe20000010000 */
[----:B------:R-:W-:Y:S01]  /*8d50*/  FADD.FTZ R2, R133, R2 ;  /* 0x0000000285027221 */ /* 0x000fe20000010000 */
[C---:B------:R-:W-:Y:S01]  /*8d60*/  HMMA.16816.F32 R160, R164.reuse, R162, R60 ;  /* 0x000000a2a4a0723c */ /* 0x040fe2000000183c */
[----:B------:R-:W-:Y:S01]  /*8d70*/  LDSM.16.MT88.4 R136, [R189+0x17800] ;  /* 0x01780000bd88783b */ /* 0x000fe20000004200 */
[----:B------:R-:W-:Y:S01]  /*8d80*/  FADD.FTZ R0, R11, R0 ;  /* 0x000000000b007221 */ /* 0x000fe20000010000 */
[----:B------:R-:W-:Y:S01]  /*8d90*/  FADD.FTZ R2, R135, R2 ;  /* 0x0000000287027221 */ /* 0x000fe20000010000 */
[----:B------:R-:W-:Y:S01]  /*8da0*/  MOV R13, R146 ;  /* 0x00000092000d7202 */ /* 0x000fe20000000f00 */
[----:B------:R-:W-:Y:S01]  /*8db0*/  IMAD.MOV.U32 R16, RZ, RZ, R147 ;  /* 0x000000ffff107224 */ /* 0x000fe200078e0093 */
[----:B------:R-:W-:Y:S01]  /*8dc0*/  HMMA.16816.F32 R52, R164, R56, R104 ;  /* 0x00000038a434723c */ /* 0x000fe20000001868 */
[----:B------:R-:W2:Y:S01]  /*8dd0*/  LDSM.16.MT88.4 R104, [R189+0x15800] ;  /* 0x01580000bd68783b */ /* 0x000ea20000004200 */
[----:B------:R-:W-:Y:S01]  /*8de0*/  FADD.FTZ R2, R12, R2 ;  /* 0x000000020c027221 */ /* 0x000fe20000010000 */
[----:B------:R-:W-:-:S02]  /*8df0*/  FADD.FTZ R0, R30, R0 ;  /* 0x000000001e007221 */ /* 0x000fc40000010000 */
[----:B------:R-:W-:Y:S01]  /*8e00*/  LDSM.16.MT88.4 R144, [R191+0x17800] ;  /* 0x01780000bf90783b */ /* 0x000fe20000004200 */
[C---:B------:R-:W-:Y:S03]  /*8e10*/  HMMA.16816.F32 R60, R164.reuse, R64, R112 ;  /* 0x00000040a43c723c */ /* 0x040fe60000001870 */
[----:B------:R-:W3:Y:S03]  /*8e20*/  LDSM.16.MT88.4 R112, [R191+0x15800] ;  /* 0x01580000bf70783b */ /* 0x000ee60000004200 */
[----:B------:R-:W-:Y:S01]  /*8e30*/  HMMA.16816.F32 R92, R164, R96, R4 ;  /* 0x00000060a45c723c */ /* 0x000fe20000001804 */
[----:B------:R-:W4:Y:S01]  /*8e40*/  LDSM.16.MT88.4 R4, [R190+0x17800] ;  /* 0x01780000be04783b */ /* 0x000f220000004200 */
[----:B------:R-:W-:Y:S02]  /*8e50*/  IMAD.MOV.U32 R10, RZ, RZ, R101 ;  /* 0x000000ffff0a7224 */ /* 0x000fe400078e0065 */
[----:B------:R-:W-:Y:S01]  /*8e60*/  FADD.FTZ R2, R31, R2 ;  /* 0x000000021f027221 */ /* 0x000fe20000010000 */
[----:B------:R-:W-:-:S02]  /*8e70*/  IMAD.MOV.U32 R8, RZ, RZ, R102 ;  /* 0x000000ffff087224 */ /* 0x000fc400078e0066 */
[----:B------:R-:W-:Y:S01]  /*8e80*/  FADD.FTZ R0, R9, R0 ;  /* 0x0000000009007221 */ /* 0x000fe20000010000 */
[----:B------:R-:W-:-:S03]  /*8e90*/  FADD.FTZ R2, R10, R2 ;  /* 0x000000020a027221 */ /* 0x000fc60000010000 */
[----:B------:R-:W-:Y:S01]  /*8ea0*/  FADD.FTZ R0, R8, R0 ;  /* 0x0000000008007221 */ /* 0x000fe20000010000 */
[----:B------:R-:W-:-:S03]  /*8eb0*/  FADD.FTZ R2, R28, R2 ;  /* 0x000000021c027221 */ /* 0x000fc60000010000 */
[----:B------:R-:W-:Y:S01]  /*8ec0*/  FADD.FTZ R0, R29, R0 ;  /* 0x000000001d007221 */ /* 0x000fe20000010000 */
[----:B------:R-:W-:Y:S01]  /*8ed0*/  MOV R14, R103 ;  /* 0x00000067000e7202 */ /* 0x000fe20000000f00 */
[----:B------:R-:W-:Y:S02]  /*8ee0*/  FADD.FTZ R2, R13, R2 ;  /* 0x000000020d027221 */ /* 0x000fe40000010000 */
[----:B------:R-:W-:Y:S02]  /*8ef0*/  FADD.FTZ R0, R252, R0 ;  /* 0x00000000fc007221 */ /* 0x000fe40000010000 */
[----:B------:R-:W-:Y:S02]  /*8f00*/  FADD.FTZ R2, R16, R2 ;  /* 0x0000000210027221 */ /* 0x000fe40000010000 */
[----:B------:R-:W-:Y:S02]  /*8f10*/  FADD.FTZ R0, R14, R0 ;  /* 0x000000000e007221 */ /* 0x000fe40000010000 */
[----:B------:R-:W-:-:S02]  /*8f20*/  FADD.FTZ R2, R251, R2 ;  /* 0x00000002fb027221 */ /* 0x000fc40000010000 */
[----:B------:R-:W-:Y:S02]  /*8f30*/  FADD.FTZ R0, R246, R0 ;  /* 0x00000000f6007221 */ /* 0x000fe40000010000 */
[----:B------:R-:W-:Y:S02]  /*8f40*/  FADD.FTZ R2, R250, R2 ;  /* 0x00000002fa027221 */ /* 0x000fe40000010000 */
[----:B------:R-:W-:Y:S02]  /*8f50*/  FADD.FTZ R0, R247, R0 ;  /* 0x00000000f7007221 */ /* 0x000fe40000010000 */
[----:B------:R-:W-:Y:S02]  /*8f60*/  FADD.FTZ R2, R215, R2 ;  /* 0x00000002d7027221 */ /* 0x000fe40000010000 */
[----:B------:R-:W-:Y:S02]  /*8f70*/  FADD.FTZ R0, R19, R0 ;  /* 0x0000000013007221 */ /* 0x000fe40000010000 */
[----:B------:R-:W-:-:S02]  /*8f80*/  FADD.FTZ R244, R244, R2 ;  /* 0x00000002f4f47221 */ /* 0x000fc40000010000 */
[----:B------:R-:W-:Y:S01]  /*8f90*/  FADD.FTZ R0, R18, R0 ;  /* 0x0000000012007221 */ /* 0x000fe20000010000 */
[----:B------:R-:W-:Y:S01]  /*8fa0*/  HMMA.16816.F32 R56, R164, R58, R108 ;  /* 0x0000003aa438723c */ /* 0x000fe2000000186c */
[----:B------:R-:W-:Y:S02]  /*8fb0*/  FADD.FTZ R244, R154, R244 ;  /* 0x000000f49af47221 */ /* 0x000fe40000010000 */
[----:B------:R-:W-:-:S03]  /*8fc0*/  FADD.FTZ R0, R17, R0 ;  /* 0x0000000011007221 */ /* 0x000fc60000010000 */
[----:B------:R-:W-:Y:S01]  /*8fd0*/  HMMA.16816.F32 R64, R164, R66, R116 ;  /* 0x00000042a440723c */ /* 0x000fe20000001874 */
[----:B------:R-:W-:-:S05]  /*8fe0*/  FADD.FTZ R244, R153, R244 ;  /* 0x000000f499f47221 */ /* 0x000fca0000010000 */
        /* <DEDUP_REMOVED lines=9> */
[----:B------:R-:W-:Y:S01]  /*9080*/  HMMA.16816.F32 R96, R164, R98, R232 ;  /* 0x00000062a460723c */ /* 0x000fe200000018e8 */
[----:B------:R-:W-:-:S05]  /*9090*/  FADD.FTZ R239, R15, R0 ;  /* 0x000000000fef7221 */ /* 0x000fca0000010000 */
[C---:B------:R-:W-:Y:S06]  /*90a0*/  HMMA.16816.F32 R104, R164.reuse, R106, R228 ;  /* 0x0000006aa468723c */ /* 0x040fec00000018e4 */
[C---:B------:R-:W-:Y:S06]  /*90b0*/  HMMA.16816.F32 R112, R164.reuse, R114, R224 ;  /* 0x00000072a470723c */ /* 0x040fec00000018e0 */
[C---:B------:R-:W-:Y:S06]  /*90c0*/  HMMA.16816.F32 R120, R164.reuse, R122, R180 ;  /* 0x0000007aa478723c */ /* 0x040fec00000018b4 */
[C---:B------:R-:W-:Y:S06]  /*90d0*/  HMMA.16816.F32 R128, R164.reuse, R130, R172 ;  /* 0x00000082a480723c */ /* 0x040fec00000018ac */
[C---:B------:R-:W-:Y:S06]  /*90e0*/  HMMA.16816.F32 R136, R164.reuse, R138, R20 ;  /* 0x0000008aa488723c */ /* 0x040fec0000001814 */
[C---:B------:R-:W-:Y:S06]  /*90f0*/  HMMA.16816.F32 R144, R164.reuse, R146, R24 ;  /* 0x00000092a490723c */ /* 0x040fec0000001818 */
[C---:B----4-:R-:W-:Y:S06]  /*9100*/  HMMA.16816.F32 R148, R164.reuse, R4, R148 ;  /* 0x00000004a494723c */ /* 0x050fec0000001894 */
[----:B------:R-:W-:Y:S01]  /*9110*/  HMMA.16816.F32 R164, R164, R6, R32 ;  /* 0x00000006a4a4723c */ /* 0x000fe20000001820 */
[----:B------:R-:W-:-:S08]  /*9120*/  NOP ;  /* 0x0000000000007918 */ /* 0x000fd00000000000 */
[----:B------:R-:W-:-:S15]  /*9130*/  @!P0 BRA `(.L_x_854) ;  /* 0x0000005000e88947 */ /* 0x000fde0003800000 */
[----:B------:R-:W2:Y:S01]  /*9140*/  LDL.LU R29, [R1+0x50] ;  /* 0x00005000011d7983 */ /* 0x000ea20000300800 */
[----:B------:R-:W-:Y:S01]  /*9150*/  ULDC UR4, c[0x0][0x2d0] ;  /* 0x0000b40000047ab9 */ /* 0x000fe20000000800 */
[----:B------:R-:W1:Y:S01]  /*9160*/  S2R R0, SR_TID.X ;  /* 0x0000000000007919 */ /* 0x000e620000002100 */
[----:B------:R-:W-:Y:S01]  /*9170*/  IMAD.U32 R2, RZ, RZ, UR21 ;  /* 0x00000015ff027e24 */ /* 0x000fe2000f8e00ff */
[----:B------:R-:W-:Y:S01]  /*9180*/  ULDC.64 UR6, c[0x0][0x220] ;  /* 0x0000880000067ab9 */ /* 0x000fe20000000a00 */
[----:B------:R-:W-:Y:S01]  /*9190*/  ULDC.64 UR8, c[0x0][0x218] ;  /* 0x0000860000087ab9 */ /* 0x000fe20000000a00 */
[----:B------:R-:W3:Y:S01]  /*91a0*/  LDL.LU R13, [R1+0x54] ;  /* 0x00005400010d7983 */ /* 0x000ee20000300800 */
[----:B------:R-:W-:Y:S01]  /*91b0*/  IMAD.MOV.U32 R153, RZ, RZ, R3 ;  /* 0x000000ffff997224 */ /* 0x000fe200078e0003 */
[----:B------:R-:W-:Y:S01]  /*91c0*/  UMOV UR37, URZ ;  /* 0x0000003f00257c82 */ /* 0x000fe20008000000 */
[----:B------:R-:W-:Y:S01]  /*91d0*/  IMAD.MOV.U32 R154, RZ, RZ, R152 ;  /* 0x000000ffff9a7224 */ /* 0x000fe200078e0098 */
[----:B------:R-:W4:Y:S01]  /*91e0*/  LDL.LU R16, [R1+0x48] ;  /* 0x0000480001107983 */ /* 0x000f220000300800 */
[----:B------:R-:W-:-:S03]  /*91f0*/  ULDC UR25, c[0x0][0x2d0] ;  /* 0x0000b40000197ab9 */ /* 0x000fc60000000800 */
[----:B------:R-:W4:Y:S04]  /*9200*/  LDL.LU R14, [R1+0x44] ;  /* 0x00004400010e7983 */ /* 0x000f280000300800 */
[----:B------:R-:W4:Y:S04]  /*9210*/  LDL.LU R250, [R1+0x4c] ;  /* 0x00004c0001fa7983 */ /* 0x000f280000300800 */
[----:B------:R-:W4:Y:S01]  /*9220*/  LDL.LU R251, [R1+0x40] ;  /* 0x0000400001fb7983 */ /* 0x000f220000300800 */
[----:B-1----:R-:W-:-:S04]  /*9230*/  SHF.R.S32.HI R228, RZ, 0x1f, R0 ;  /* 0x0000001fffe47819 */ /* 0x002fc80000011400 */
[----:B------:R-:W-:-:S04]  /*9240*/  LEA.HI R228, R228, R0, RZ, 0x3 ;  /* 0x00000000e4e47211 */ /* 0x000fc800078f18ff */
[----:B------:R-:W-:Y:S02]  /*9250*/  LOP3.LUT R4, R228, 0xfffffff8, RZ, 0xc0, !PT ;  /* 0xfffffff8e4047812 */ /* 0x000fe400078ec0ff */
[----:B------:R-:W-:-:S03]  /*9260*/  SHF.R.S32.HI R228, RZ, 0x3, R228 ;  /* 0x00000003ffe47819 */ /* 0x000fc600000114e4 */
[----:B------:R-:W-:Y:S01]  /*9270*/  IMAD.IADD R4, R0, 0x1, -R4 ;  /* 0x0000000100047824 */ /* 0x000fe200078e0a04 */
[----:B------:R-:W-:Y:S02]  /*9280*/  SHF.R.S32.HI R229, RZ, 0x1f, R228 ;  /* 0x0000001fffe57819 */ /* 0x000fe400000114e4 */
[----:B------:R-:W-:Y:S01]  /*9290*/  IADD3 R234, P2, R228, 0x10, RZ ;  /* 0x00000010e4ea7810 */ /* 0x000fe20007f5e0ff */
[----:B------:R-:W-:-:S04]  /*92a0*/  IMAD.SHL.U32 R4, R4, 0x8, RZ ;  /* 0x0000000804047824 */ /* 0x000fc800078e00ff */
[----:B------:R-:W-:Y:S01]  /*92b0*/  IMAD.X R235, RZ, RZ, R229, P2 ;  /* 0x000000ffffeb7224 */ /* 0x000fe200010e06e5 */
[--C-:B------:R-:W-:Y:S02]  /*92c0*/  SHF.R.S32.HI R5, RZ, 0x1f, R4.reuse ;  /* 0x0000001fff057819 */ /* 0x100fe40000011404 */
[----:B------:R-:W-:Y:S01]  /*92d0*/  ISETP.GE.AND P5, PT, R4, UR4, PT ;  /* 0x0000000404007c0c */ /* 0x000fe2000bfa6270 */
[----:B------:R-:W-:Y:S01]  /*92e0*/  ULDC UR4, c[0x0][0x2ec] ;  /* 0x0000bb0000047ab9 */ /* 0x000fe20000000800 */
[----:B--2---:R-:W-:-:S03]  /*92f0*/  IMAD.WIDE.U32 R8, R29, UR19, R4 ;  /* 0x000000131d087c25 */ /* 0x004fc6000f8e0004 */
[----:B------:R-:W-:Y:S01]  /*9300*/  IADD3 R236, P1, R8, UR22, RZ ;  /* 0x0000001608ec7c10 */ /* 0x000fe2000ff3e0ff */
[----:B---3--:R-:W-:Y:S01]  /*9310*/  IMAD.WIDE.U32 R6, R13, UR19, R4 ;  /* 0x000000130d067c25 */ /* 0x008fe2000f8e0004 */
[----:B------:R-:W-:Y:S02]  /*9320*/  LOP3.LUT R5, R0, 0x3, RZ, 0xc0, !PT ;  /* 0x0000000300057812 */ /* 0x000fe400078ec0ff */
[----:B------:R-:W-:Y:S01]  /*9330*/  IADD3.X R2, R2, UR11, R9, P1, !PT ;  /* 0x0000000b02027c10 */ /* 0x000fe20008ffe409 */
[----:B------:R-:W-:Y:S01]  /*9340*/  IMAD.U32 R0, RZ, RZ, UR23 ;  /* 0x00000017ff007e24 */ /* 0x000fe2000f8e00ff */
[----:B------:R-:W-:Y:S01]  /*9350*/  IADD3 R227, P0, R6, UR24, RZ ;  /* 0x0000001806e37c10 */ /* 0x000fe2000ff1e0ff */
[----:B----4-:R-:W-:Y:S01]  /*9360*/  IMAD R5, R5, -0x2, R16 ;  /* 0xfffffffe05057824 */ /* 0x010fe200078e0210 */
[----:B------:R-:W-:Y:S02]  /*9370*/  LEA R238, P1, R236, UR8, 0x1 ;  /* 0x00000008ecee7c11 */ /* 0x000fe4000f8208ff */
[----:B------:R-:W-:Y:S01]  /*9380*/  IADD3.X R6, R0, UR31, R7, P0, !PT ;  /* 0x0000001f00067c10 */ /* 0x000fe200087fe407 */
[----:B------:R-:W-:Y:S01]  /*9390*/  IMAD.U32 R0, RZ, RZ, UR28 ;  /* 0x0000001cff007e24 */ /* 0x000fe2000f8e00ff */
[C---:B------:R-:W-:Y:S01]  /*93a0*/  LEA R237, P0, R227.reuse, UR6, 0x1 ;  /* 0x00000006e3ed7c11 */ /* 0x040fe2000f8008ff */
[----:B------:R-:W-:Y:S01]  /*93b0*/  IMAD.WIDE.U32 R242, R250, -0x2daee0ad, RZ ;  /* 0xd2511f53faf27825 */ /* 0x000fe200078e00ff */
[----:B------:R-:W-:Y:S01]  /*93c0*/  LEA.HI.X R236, R236, UR9, R2, 0x1, P1 ;  /* 0x00000009ecec7c11 */ /* 0x000fe200088f0c02 */
[----:B------:R-:W-:Y:S01]  /*93d0*/  UIADD3 UR28, UR28, 0x3f, URZ ;  /* 0x0000003f1c1c7890 */ /* 0x000fe2000fffe03f */
[----:B------:R-:W-:Y:S01]  /*93e0*/  LEA.HI.X R227, R227, UR7, R6, 0x1, P0 ;  /* 0x00000007e3e37c11 */ /* 0x000fe200080f0c06 */
[----:B------:R-:W1:Y:S01]  /*93f0*/  @!P5 LDC.64 R2, c[0x0][0x220] ;  /* 0x00008800ff02db82 */ /* 0x000e620000000a00 */
[----:B------:R-:W-:Y:S01]  /*9400*/  IADD3 R252, R0, -UR18, R5 ;  /* 0x8000001200fc7c10 */ /* 0x000fe2000fffe005 */
[----:B------:R-:W-:Y:S01]  /*9410*/  IMAD.WIDE.U32 R246, R251, -0x326172a9, RZ ;  /* 0xcd9e8d57fbf67825 */ /* 0x000fe200078e00ff */
[----:B------:R-:W-:Y:S01]  /*9420*/  USHF.R.S32.HI UR29, URZ, 0x1f, UR28 ;  /* 0x0000001f3f1d7899 */ /* 0x000fe2000801141c */
[C---:B------:R-:W-:Y:S01]  /*9430*/  IADD3 R232, P1, R228.reuse, 0x20, RZ ;  /* 0x00000020e4e87810 */ /* 0x040fe20007f3e0ff */
[----:B------:R-:W-:Y:S01]  /*9440*/  ULDC.64 UR6, c[0x0][0x250] ;  /* 0x0000940000067ab9 */ /* 0x000fe20000000a00 */
[----:B------:R-:W-:Y:S01]  /*9450*/  IADD3 R230, P0, R228, 0x30, RZ ;  /* 0x00000030e4e67810 */ /* 0x000fe20007f1e0ff */
[----:B------:R-:W-:Y:S01]  /*9460*/  ULEA.HI UR29, UR29, UR28, URZ, 0x6 ;  /* 0x0000001c1d1d7291 */ /* 0x000fe2000f8f303f */
[----:B------:R-:W2:Y:S01]  /*9470*/  @!P5 LDC.64 R6, c[0x0][0x220] ;  /* 0x00008800ff06db82 */ /* 0x000ea20000000a00 */
[----:B------:R-:W-:Y:S01]  /*9480*/  LOP3.LUT R240, R247, R14, RZ, 0x3c, !PT ;  /* 0x0000000ef7f07212 */ /* 0x000fe200078e3cff */
[--C-:B------:R-:W-:Y:S01]  /*9490*/  IMAD.X R233, RZ, RZ, R229.reuse, P1 ;  /* 0x000000ffffe97224 */ /* 0x100fe200008e06e5 */
[----:B------:R-:W-:Y:S01]  /*94a0*/  ULEA.HI.SX32 UR28, UR29, 0xfffffffe, 0x1a ;  /* 0xfffffffe1d1c7891 */ /* 0x000fe2000f8fd23f */
[----:B------:R-:W-:Y:S01]  /*94b0*/  IMAD.X R231, RZ, RZ, R229, P0 ;  /* 0x000000ffffe77224 */ /* 0x000fe200000e06e5 */
[----:B------:R-:W-:Y:S01]  /*94c0*/  USHF.L.U64.HI UR30, UR6, 0x4, UR7 ;  /* 0x00000004061e7899 */ /* 0x000fe20008010207 */
[----:B------:R-:W-:Y:S01]  /*94d0*/  IMAD.WIDE.U32 R240, R240, -0x2daee0ad, RZ ;  /* 0xd2511f53f0f07825 */ /* 0x000fe200078e00ff */
[----:B------:R-:W-:Y:S01]  /*94e0*/  USHF.L.U32 UR31, UR6, 0x4, URZ ;  /* 0x00000004061f7899 */ /* 0x000fe2000800063f */
[----:B------:R-:W3:Y:S01]  /*94f0*/  @!P5 LDC.64 R4, c[0x0][0x220] ;  /* 0x00008800ff04db82 */ /* 0x000ee20000000a00 */
[----:B------:R-:W-:Y:S01]  /*9500*/  ULEA.HI.SX32 UR29, UR29, 0xfffffffd, 0x1a ;  /* 0xfffffffd1d1d7891 */ /* 0x000fe2000f8fd23f */
[----:B------:R-:W-:-:S06]  /*9510*/  ULDC.64 UR8, c[0x0][0x248] ;  /* 0x0000920000087ab9 */ /* 0x000fcc0000000a00 */
[----:B------:R-:W4:Y:S01]  /*9520*/  @!P5 LDC.64 R250, c[0x0][0x220] ;  /* 0x00008800fffadb82 */ /* 0x000f220000000a00 */
[----:B--2---:R2:W-:Y:S04]  /*9530*/  @!P5 STL.64 [R1+0x10], R6 ;  /* 0x000010060100d387 */ /* 0x0045e80000100a00 */
[----:B---3--:R2:W-:Y:S04]  /*9540*/  @!P5 STL.64 [R1+0x8], R4 ;  /* 0x000008040100d387 */ /* 0x0085e80000100a00 */
[----:B-1----:R2:W-:Y:S01]  /*9550*/  @!P5 STL.64 [R1], R2 ;  /* 0x000000020100d387 */ /* 0x0025e20000100a00 */
[----:B------:R-:W-:Y:S05]  /*9560*/  BRA `(.L_x_855) ;  /* 0x0000000400c47947 */ /* 0x000fea0003800000 */
.L_x_857:
        /* <DEDUP_REMOVED lines=21> */
[----:B-----5:R-:W-:Y:S02]  /*96c0*/  @!P5 LEA R178, P1, R152, R178, 0x1 ;  /* 0x000000b298b2d211 */ /* 0x020fe400078208ff */
        /* <DEDUP_REMOVED lines=91> */
.L_x_855:
[----:B------:R-:W3:Y:S01]  /*9c80*/  LDL.64 R12, [R1+0x20] ;  /* 0x00002000010c7983 */ /* 0x000ee20000100a00 */
[----:B------:R-:W-:Y:S01]  /*9c90*/  UIADD3 UR36, UR28, -UR37, URZ ;  /* 0x800000251c247290 */ /* 0x000fe2000fffe03f */
[----:B------:R-:W-:Y:S04]  /*9ca0*/  DEPBAR.LE SB0, 0x0 ;  /* 0x000080000000791a */ /* 0x000fe80000000000 */
[----:B------:R-:W4:Y:S01]  /*9cb0*/  LDL R22, [R1+0x30] ;  /* 0x0000300001167983 */ /* 0x000f220000100800 */
[----:B------:R-:W-:Y:S01]  /*9cc0*/  USHF.R.S32.HI UR11, URZ, 0x1f, UR36 ;  /* 0x0000001f3f0b7899 */ /* 0x000fe20008011424 */
[----:B------:R-:W-:Y:S01]  /*9cd0*/  IMAD.U32 R8, RZ, RZ, UR36 ;  /* 0x00000024ff087e24 */ /* 0x000fe2000f8e00ff */
[----:B------:R-:W-:Y:S01]  /*9ce0*/  UIMAD.WIDE.U32 UR14, UR36, UR6, URZ ;  /* 0x00000006240e72a5 */ /* 0x000fe2000f8e003f */
[----:B------:R-:W4:Y:S01]  /*9cf0*/  LDL R26, [R1+0x10] ;  /* 0x00001000011a7983 */ /* 0x000f220000100800 */
        /* <DEDUP_REMOVED lines=13> */
[----:B------:R-:W-:Y:S01]  /*9dd0*/  LEA R4, P1, R4, R232, 0x6 ;  /* 0x000000e804047211 */ /* 0x000fe200078230ff */
[----:B------:R-:W-:Y:S01]  /*9de0*/  IMAD.U32 R0, RZ, RZ, UR36 ;  /* 0x00000024ff007e24 */ /* 0x000fe2000f8e00ff */
[----:B------:R-:W-:Y:S01]  /*9df0*/  LEA R2, P0, R2, R230, 0x6 ;  /* 0x000000e602027211 */ /* 0x000fe200078030ff */
[----:B------:R-:W-:Y:S01]  /*9e00*/  IMAD.U32 R10, RZ, RZ, UR14 ;  /* 0x0000000eff0a7e24 */ /* 0x000fe2000f8e00ff */
[----:B------:R-:W-:Y:S01]  /*9e10*/  UIADD3 UR11, UR15, UR11, URZ ;  /* 0x0000000b0f0b7290 */ /* 0x000fe2000fffe03f */
[----:B------:R-:W-:Y:S01]  /*9e20*/  LEA.HI.X.SX32 R9, R7, R229, 0x6, P3 ;  /* 0x000000e507097211 */ /* 0x000fe200018f36ff */
[----:B------:R-:W-:Y:S01]  /*9e30*/  IMAD.U32 R11, RZ, RZ, UR15 ;  /* 0x0000000fff0b7e24 */ /* 0x000fe2000f8e00ff */
[----:B------:R-:W-:Y:S01]  /*9e40*/  LEA.HI.X.SX32 R7, R5, R235, 0x6, P2 ;  /* 0x000000eb05077211 */ /* 0x000fe200010f36ff */
[----:B------:R-:W-:Y:S01]  /*9e50*/  BAR.SYNC.DEFER_BLOCKING 0x0 ;  /* 0x0000000000007b1d */ /* 0x000fe20000010000 */
[----:B------:R-:W-:Y:S01]  /*9e60*/  LEA.HI.X.SX32 R5, R3, R233, 0x6, P1 ;  /* 0x000000e903057211 */ /* 0x000fe200008f36ff */
[----:B------:R-:W-:Y:S01]  /*9e70*/  IMAD.WIDE.U32 R16, R4, UR6, RZ ;  /* 0x0000000604107c25 */ /* 0x000fe2000f8e00ff */
[----:B------:R-:W-:Y:S02]  /*9e80*/  LEA.HI.X.SX32 R3, R0, R231, 0x6, P0 ;  /* 0x000000e700037211 */ /* 0x000fe400000f36ff */
[----:B------:R-:W-:Y:S01]  /*9e90*/  ISETP.GE.AND P4, PT, R248, UR25, PT ;  /* 0x00000019f8007c0c */ /* 0x000fe2000bf86270 */
[----:B------:R-:W-:Y:S02]  /*9ea0*/  IMAD R5, R5, UR6, RZ ;  /* 0x0000000605057c24 */ /* 0x000fe4000f8e02ff */
[----:B------:R-:W-:Y:S02]  /*9eb0*/  IMAD R0, R9, UR6, RZ ;  /* 0x0000000609007c24 */ /* 0x000fe4000f8e02ff */
[----:B------:R-:W-:Y:S01]  /*9ec0*/  IMAD R5, R4, UR7, R5 ;  /* 0x0000000704057c24 */ /* 0x000fe2000f8e0205 */
[----:B------:R-:W-:Y:S01]  /*9ed0*/  LEA R4, P1, R16, R237, 0x1 ;  /* 0x000000ed10047211 */ /* 0x000fe200078208ff */
[C---:B------:R-:W-:Y:S02]  /*9ee0*/  IMAD R0, R8.reuse, UR7, R0 ;  /* 0x0000000708007c24 */ /* 0x040fe4000f8e0200 */
[----:B------:R-:W-:Y:S02]  /*9ef0*/  IMAD.IADD R5, R17, 0x1, R5 ;  /* 0x0000000111057824 */ /* 0x000fe400078e0205 */
[----:B------:R-:W-:Y:S03]  /*9f00*/  IMAD.WIDE.U32 R20, R8, UR6, RZ ;  /* 0x0000000608147c25 */ /* 0x000fe6000f8e00ff */
[----:B------:R-:W-:Y:S01]  /*9f10*/  LEA.HI.X R5, R16, R227, R5, 0x1, P1 ;  /* 0x000000e310057211 */ /* 0x000fe200008f0c05 */
[----:B------:R-:W-:Y:S01]  /*9f20*/  IMAD.IADD R0, R21, 0x1, R0 ;  /* 0x0000000115007824 */ /* 0x000fe200078e0200 */
[----:B------:R-:W-:Y:S01]  /*9f30*/  LEA R8, P3, R20, R237, 0x1 ;  /* 0x000000ed14087211 */ /* 0x000fe200078608ff */
[----:B------:R-:W-:Y:S01]  /*9f40*/  IMAD R7, R7, UR6, RZ ;  /* 0x0000000607077c24 */ /* 0x000fe2000f8e02ff */
[----:B------:R-:W-:Y:S01]  /*9f50*/  @P5 STS.128 [R214+0x10000], RZ ;  /* 0x010000ffd6005388 */ /* 0x000fe20000000c00 */
[----:B------:R-:W-:Y:S01]  /*9f60*/  IMAD.WIDE.U32 R18, R6, UR6, RZ ;  /* 0x0000000606127c25 */ /* 0x000fe2000f8e00ff */
[----:B------:R-:W-:Y:S02]  /*9f70*/  LEA.HI.X R9, R20, R227, R0, 0x1, P3 ;  /* 0x000000e314097211 */ /* 0x000fe400018f0c00 */
[----:B------:R-:W-:Y:S01]  /*9f80*/  ISETP.GE.AND P3, PT, R245, UR25, PT ;  /* 0x00000019f5007c0c */ /* 0x000fe2000bf66270 */
[----:B------:R-:W-:Y:S01]  /*9f90*/  IMAD R7, R6, UR7, R7 ;  /* 0x0000000706077c24 */ /* 0x000fe2000f8e0207 */
[----:B------:R-:W-:Y:S01]  /*9fa0*/  LEA R6, P2, R18, R237, 0x1 ;  /* 0x000000ed12067211 */ /* 0x000fe200078408ff */
[----:B------:R-:W-:Y:S02]  /*9fb0*/  IMAD R3, R3, UR6, RZ ;  /* 0x0000000603037c24 */ /* 0x000fe4000f8e02ff */
[----:B------:R-:W-:Y:S02]  /*9fc0*/  IMAD.IADD R7, R19, 0x1, R7 ;  /* 0x0000000113077824 */ /* 0x000fe400078e0207 */
[C---:B------:R-:W-:Y:S02]  /*9fd0*/  IMAD R3, R2.reuse, UR7, R3 ;  /* 0x0000000702037c24 */ /* 0x040fe4000f8e0203 */
[----:B------:R-:W-:Y:S01]  /*9fe0*/  IMAD.WIDE.U32 R14, R2, UR6, RZ ;  /* 0x00000006020e7c25 */ /* 0x000fe2000f8e00ff */
[----:B------:R-:W-:Y:S02]  /*9ff0*/  LEA.HI.X R7, R18, R227, R7, 0x1, P2 ;  /* 0x000000e312077211 */ /* 0x000fe400010f0c07 */
[----:B------:R-:W-:Y:S01]  /*a000*/  ISETP.GE.AND P2, PT, R249, UR25, PT ;  /* 0x00000019f9007c0c */ /* 0x000fe2000bf46270 */
[----:B------:R-:W-:Y:S01]  /*a010*/  IMAD.IADD R3, R15, 0x1, R3 ;  /* 0x000000010f037824 */ /* 0x000fe200078e0203 */
[C---:B---3--:R-:W-:Y:S01]  /*a020*/  LEA R11, P0, R10.reuse, R12, 0x6 ;  /* 0x0000000c0a0b7211 */ /* 0x048fe200078030ff */
[----:B------:R-:W-:Y:S01]  /*a030*/  IMAD.U32 R12, RZ, RZ, UR11 ;  /* 0x0000000bff0c7e24 */ /* 0x000fe2000f8e00ff */
[----:B------:R-:W3:Y:S01]  /*a040*/  LDL R13, [R1] ;  /* 0x00000000010d7983 */ /* 0x000ee20000100800 */
[----:B------:R-:W-:Y:S03]  /*a050*/  UIADD3 UR11, UR29, -UR37, URZ ;  /* 0x800000251d0b7290 */ /* 0x000fe6000fffe03f */
[----:B----4-:R-:W-:Y:S02]  /*a060*/  LEA.HI.X R12, R10, R22, R12, 0x6, P0 ;  /* 0x000000160a0c7211 */ /* 0x010fe400000f340c */
[----:B------:R-:W4:Y:S01]  /*a070*/  LDL R22, [R1+0x4] ;  /* 0x0000040001167983 */ /* 0x000f220000100800 */
[C---:B------:R-:W-:Y:S01]  /*a080*/  LEA R2, P0, R14.reuse, R237, 0x1 ;  /* 0x000000ed0e027211 */ /* 0x040fe200078008ff */
[----:B------:R-:W-:Y:S01]  /*a090*/  IMAD.U32 R152, RZ, RZ, UR11 ;  /* 0x0000000bff987e24 */ /* 0x000fe2000f8e00ff */
[C---:B------:R-:W-:Y:S02]  /*a0a0*/  @!P5 LEA R16, P6, R11.reuse, R26, 0x1 ;  /* 0x0000001a0b10d211 */ /* 0x040fe400078c08ff */
[C---:B------:R-:W-:Y:S02]  /*a0b0*/  IADD3 R10, P1, R11.reuse, UR31, RZ ;  /* 0x0000001f0b0a7c10 */ /* 0x040fe4000ff3e0ff */
[----:B--2---:R-:W-:Y:S02]  /*a0c0*/  @!P5 LEA.HI.X R17, R11, R25, R12, 0x1, P6 ;  /* 0x000000190b11d211 */ /* 0x004fe400030f0c0c */
[----:B------:R-:W-:Y:S02]  /*a0d0*/  LEA.HI.X R3, R14, R227, R3, 0x1, P0 ;  /* 0x000000e30e037211 */ /* 0x000fe400000f0c03 */
[----:B------:R-:W-:Y:S01]  /*a0e0*/  @!P5 LEA R14, P6, R10, R24, 0x1 ;  /* 0x000000180a0ed211 */ /* 0x000fe200078c08ff */
[----:B------:R-:W-:Y:S01]  /*a0f0*/  @!PT LDS RZ, [RZ] ;  /* 0x00000000fffff984 */ /* 0x000fe20000000800 */
[----:B------:R-:W-:Y:S01]  /*a100*/  @!PT LDS RZ, [RZ] ;  /* 0x00000000fffff984 */ /* 0x000fe20000000800 */
[----:B------:R-:W-:Y:S01]  /*a110*/  @!PT LDS RZ, [RZ] ;  /* 0x00000000fffff984 */ /* 0x000fe20000000800 */
[----:B------:R-:W-:Y:S01]  /*a120*/  @!P5 LDGSTS.E.BYPASS.LTC128B.128 [R214+0x10000], desc[UR26][R16.64] ;  /* 0x1000000010d6dfae */ /* 0x000fe2000b901d5a */
[----:B------:R-:W-:Y:S02]  /*a130*/  IADD3.X R11, R12, UR30, RZ, P1, !PT ;  /* 0x0000001e0c0b7c10 */ /* 0x000fe40008ffe4ff */
[C---:B------:R-:W-:Y:S01]  /*a140*/  IADD3 R0, P0, R10.reuse, UR31, RZ ;  /* 0x0000001f0a007c10 */ /* 0x040fe2000ff1e0ff */
[----:B------:R-:W-:Y:S01]  /*a150*/  @P4 STS.128 [R214+0x12000], RZ ;  /* 0x012000ffd6004388 */ /* 0x000fe20000000c00 */
[----:B------:R-:W-:Y:S02]  /*a160*/  @!P5 LEA.HI.X R15, R10, R23, R11, 0x1, P6 ;  /* 0x000000170a0fd211 */ /* 0x000fe400030f0c0b */
[----:B------:R-:W-:Y:S01]  /*a170*/  IADD3.X R11, R11, UR30, RZ, P0, !PT ;  /* 0x0000001e0b0b7c10 */ /* 0x000fe200087fe4ff */
[----:B------:R-:W-:Y:S01]  /*a180*/  @!PT LDS RZ, [RZ] ;  /* 0x00000000fffff984 */ /* 0x000fe20000000800 */
[----:B------:R-:W-:Y:S01]  /*a190*/  @!PT LDS RZ, [RZ] ;  /* 0x00000000fffff984 */ /* 0x000fe20000000800 */
[----:B------:R-:W-:Y:S01]  /*a1a0*/  @!PT LDS RZ, [RZ] ;  /* 0x00000000fffff984 */ /* 0x000fe20000000800 */
[----:B------:R-:W-:Y:S01]  /*a1b0*/  @!P4 LDGSTS.E.BYPASS.LTC128B.128 [R214+0x12000], desc[UR26][R8.64+0x80] ;  /* 0x1200008008d6cfae */ /* 0x000fe2000b901d5a */
[----:B------:R-:W-:Y:S03]  /*a1c0*/  IADD3 R18, P1, R0, UR31, RZ ;  /* 0x0000001f00127c10 */ /* 0x000fe6000ff3e0ff */
[----:B------:R-:W-:Y:S01]  /*a1d0*/  @P3 STS.128 [R214+0x14000], RZ ;  /* 0x014000ffd6003388 */ /* 0x000fe20000000c00 */
[----:B------:R-:W-:Y:S02]  /*a1e0*/  @!P5 LEA R10, P0, R18, R250, 0x1 ;  /* 0x000000fa120ad211 */ /* 0x000fe400078008ff */
[----:B------:R-:W-:Y:S01]  /*a1f0*/  IADD3.X R19, R11, UR30, RZ, P1, !PT ;  /* 0x0000001e0b137c10 */ /* 0x000fe20008ffe4ff */
        /* <DEDUP_REMOVED lines=31> */
[----:B----4-:R-:W-:Y:S02]  /*a3f0*/  @!P5 LEA.HI.X R13, R0, R22, R11, 0x1, P6 ;  /* 0x00000016000dd211 */ /* 0x010fe400030f0c0b */
        /* <DEDUP_REMOVED lines=40> */
[----:B-----5:R-:W-:Y:S04]  /*a680*/  LDSM.16.M88.4 R32, [R194] ;  /* 0x00000000c220783b */ /* 0x020fe80000000200 */
[----:B-1----:R-:W1:Y:S04]  /*a690*/  LDSM.16.M88.4 R8, [R155+0x8000] ;  /* 0x008000009b08783b */ /* 0x002e680000000200 */
        /* <DEDUP_REMOVED lines=213> */
[----:B------:R-:W-:Y:S01]  /*b3f0*/  LEA R170, P0, R152, R234, 0x6 ;  /* 0x000000ea98aa7211 */ /* 0x000fe200078030ff */
[C---:B------:R-:W-:Y:S05]  /*b400*/  HMMA.16816.F32 R24, R172.reuse, R178, R24 ;  /* 0x000000b2ac18723c */ /* 0x040fea0000001818 */
[----:B------:R-:W-:Y:S01]  /*b410*/  IMAD.WIDE.U32 R186, R170, UR8, RZ ;  /* 0x00000008aaba7c25 */ /* 0x000fe2000f8e00ff */
[C---:B------:R-:W-:Y:S01]  /*b420*/  LEA.HI.X.SX32 R171, R152.reuse, R235, 0x6, P0 ;  /* 0x000000eb98ab7211 */ /* 0x040fe200000f36ff */
[C---:B----4-:R-:W-:Y:S04]  /*b430*/  HMMA.16816.F32 R28, R172.reuse, R180, R28 ;  /* 0x000000b4ac1c723c */ /* 0x050fe8000000181c */
[----:B------:R-:W-:Y:S02]  /*b440*/  LEA R2, P0, R152, R230, 0x6 ;  /* 0x000000e698027211 */ /* 0x000fe400078030ff */
[----:B------:R-:W-:Y:S01]  /*b450*/  LEA R176, P6, R184, R238, 0x1 ;  /* 0x000000eeb8b07211 */ /* 0x000fe200078c08ff */
[----:B------:R-:W-:Y:S04]  /*b460*/  HMMA.16816.F32 R32, R172, R182, R32 ;  /* 0x000000b6ac20723c */ /* 0x000fe80000001820 */
[----:B------:R-:W-:Y:S01]  /*b470*/  IMAD.WIDE.U32 R178, R2, UR8, RZ ;  /* 0x0000000802b27c25 */ /* 0x000fe2000f8e00ff */
[C---:B------:R-:W-:Y:S02]  /*b480*/  LEA.HI.X.SX32 R3, R152.reuse, R231, 0x6, P0 ;  /* 0x000000e798037211 */ /* 0x040fe400000f36ff */
[----:B------:R-:W-:Y:S04]  /*b490*/  LEA.HI.X.SX32 R169, R152, R233, 0x6, P1 ;  /* 0x000000e998a97211 */ /* 0x000fe800008f36ff */
[----:B------:R-:W-:Y:S01]  /*b4a0*/  IMAD R3, R3, UR8, RZ ;  /* 0x0000000803037c24 */ /* 0x000fe2000f8e02ff */
[----:B------:R-:W-:Y:S01]  /*b4b0*/  LEA.HI.X R177, R184, R236, R0, 0x1, P6 ;  /* 0x000000ecb8b17211 */ /* 0x000fe200030f0c00 */
[----:B------:R-:W-:Y:S02]  /*b4c0*/  IMAD R0, R171, UR8, RZ ;  /* 0x00000008ab007c24 */ /* 0x000fe4000f8e02ff */
[----:B------:R-:W-:Y:S01]  /*b4d0*/  IMAD R3, R2, UR9, R3 ;  /* 0x0000000902037c24 */ /* 0x000fe2000f8e0203 */
[-C--:B------:R-:W-:Y:S01]  /*b4e0*/  LEA R2, P0, R178, R238.reuse, 0x1 ;  /* 0x000000eeb2027211 */ /* 0x080fe200078008ff */
[----:B------:R-:W-:Y:S02]  /*b4f0*/  IMAD R152, R169, UR8, RZ ;  /* 0x00000008a9987c24 */ /* 0x000fe4000f8e02ff */
[----:B------:R-:W-:Y:S02]  /*b500*/  IMAD.IADD R3, R179, 0x1, R3 ;  /* 0x00000001b3037824 */ /* 0x000fe400078e0203 */
[----:B------:R-:W-:Y:S01]  /*b510*/  IMAD R0, R170, UR9, R0 ;  /* 0x00000009aa007c24 */ /* 0x000fe2000f8e0200 */
[----:B------:R-:W-:Y:S01]  /*b520*/  LEA R170, P6, R186, R238, 0x1 ;  /* 0x000000eebaaa7211 */ /* 0x000fe200078c08ff */
[----:B------:R-:W-:Y:S01]  /*b530*/  IMAD R152, R168, UR9, R152 ;  /* 0x00000009a8987c24 */ /* 0x000fe2000f8e0298 */
[----:B------:R-:W-:Y:S01]  /*b540*/  LEA.HI.X R3, R178, R236, R3, 0x1, P0 ;  /* 0x000000ecb2037211 */ /* 0x000fe200000f0c03 */
[----:B------:R-:W-:Y:S01]  /*b550*/  IMAD.WIDE.U32 R184, R168, UR8, RZ ;  /* 0x00000008a8b87c25 */ /* 0x000fe2000f8e00ff */
[----:B------:R-:W-:Y:S03]  /*b560*/  ISETP.LT.AND P0, PT, RZ, UR36, PT ;  /* 0x00000024ff007c0c */ /* 0x000fe6000bf01270 */
[----:B------:R-:W-:Y:S01]  /*b570*/  IMAD.IADD R0, R187, 0x1, R0 ;  /* 0x00000001bb007824 */ /* 0x000fe200078e0200 */
[----:B------:R-:W-:Y:S01]  /*b580*/  LEA R168, P1, R184, R238, 0x1 ;  /* 0x000000eeb8a87211 */ /* 0x000fe200078208ff */
[----:B------:R-:W-:Y:S03]  /*b590*/  IMAD.IADD R152, R185, 0x1, R152 ;  /* 0x00000001b9987824 */ /* 0x000fe600078e0298 */
[-C--:B------:R-:W-:Y:S02]  /*b5a0*/  LEA.HI.X R171, R186, R236.reuse, R0, 0x1, P6 ;  /* 0x000000ecbaab7211 */ /* 0x080fe400030f0c00 */
[----:B------:R-:W-:Y:S03]  /*b5b0*/  LEA.HI.X R169, R184, R236, R152, 0x1, P1 ;  /* 0x000000ecb8a97211 */ /* 0x000fe600008f0c98 */
[----:B------:R-:W-:Y:S05]  /*b5c0*/  @P0 BRA `(.L_x_857) ;  /* 0xffffffdc00e80947 */ /* 0x000fea000383ffff */
.L_x_856:
[----:B------:R-:W-:Y:S01]  /*b5d0*/  MOV R0, UR36 ;  /* 0x0000002400007c02 */ /* 0x000fe20008000f00 */
[----:B------:R-:W-:Y:S01]  /*b5e0*/  USHF.L.U32 UR36, UR36, 0x1, URZ ;  /* 0x0000000124247899 */ /* 0x000fe2000800063f */
[----:B------:R-:W-:Y:S01]  /*b5f0*/  MOV R185, 0x7054 ;  /* 0x0000705400b97802 */ /* 0x000fe20000000f00 */
[----:B------:R-:W-:Y:S02]  /*b600*/  UIADD3 UR11, UR33, -0x4498517b, URZ ;  /* 0xbb67ae85210b7890 */ /* 0x000fe4000fffe03f */
[----:B------:R-:W-:Y:S01]  /*b610*/  IMAD R0, R0, -0x40, R252 ;  /* 0xffffffc000007824 */ /* 0x000fe200078e02fc */
[----:B------:R-:W-:Y:S02]  /*b620*/  UIADD3 UR20, UR32, 0x3c6ef372, URZ ;  /* 0x3c6ef37220147890 */ /* 0x000fe4000fffe03f */
[----:B------:R-:W-:Y:S02]  /*b630*/  UIADD3 UR21, UR32, -0x61c88647, URZ ;  /* 0x9e3779b920157890 */ /* 0x000fe4000fffe03f */
[C---:B-1----:R-:W-:Y:S01]  /*b640*/  IADD3 R3, R0.reuse, 0x8, RZ ;  /* 0x0000000800037810 */ /* 0x042fe20007ffe0ff */
[----:B------:R-:W-:Y:S01]  /*b650*/  UIADD3 UR15, UR33, 0x32370b8f, URZ ;  /* 0x32370b8f210f7890 */ /* 0x000fe2000fffe03f */
[C---:B------:R-:W-:Y:S01]  /*b660*/  IADD3 R179, R0.reuse, -0x1, RZ ;  /* 0xffffffff00b37810 */ /* 0x040fe20007ffe0ff */
[----:B------:R-:W-:Y:S01]  /*b670*/  UIADD3 UR24, UR33, 0x76cf5d0a, URZ ;  /* 0x76cf5d0a21187890 */ /* 0x000fe2000fffe03f */
[C---:B------:R-:W-:Y:S01]  /*b680*/  IADD3 R2, R0.reuse, 0x7, RZ ;  /* 0x0000000700027810 */ /* 0x040fe20007ffe0ff */
[----:B------:R-:W-:Y:S01]  /*b690*/  UIADD3 UR14, UR32, 0x78dde6e4, URZ ;  /* 0x78dde6e4200e7890 */ /* 0x000fe2000fffe03f */
[----:B------:R-:W-:Y:S01]  /*b6a0*/  ISETP.GE.AND P2, PT, R3, RZ, PT ;  /* 0x000000ff0300720c */ /* 0x000fe20003f46270 */
[----:B------:R-:W-:Y:S01]  /*b6b0*/  UIADD3 UR19, UR32, -0x255992d5, URZ ;  /* 0xdaa66d2b20137890 */ /* 0x000fe2000fffe03f */
[----:B------:R-:W-:Y:S01]  /*b6c0*/  IADD3 R178, R0, -0x8, RZ ;  /* 0xfffffff800b27810 */ /* 0x000fe20007ffe0ff */
[----:B------:R-:W-:Y:S01]  /*b6d0*/  UIADD3 UR23, UR32, -0x4ab325aa, URZ ;  /* 0xb54cda5620177890 */ /* 0x000fe2000fffe03f */
[----:B------:R-:W-:Y:S01]  /*b6e0*/  ISETP.GE.AND P6, PT, R179, RZ, PT ;  /* 0x000000ffb300720c */ /* 0x000fe20003fc6270 */
[----:B------:R-:W-:Y:S01]  /*b6f0*/  UIADD3 UR22, UR33, 0x646e171e, URZ ;  /* 0x646e171e21167890 */ /* 0x000fe2000fffe03f */
[----:B------:R-:W-:Y:S01]  /*b700*/  ISETP.GE.AND P1, PT, R2, RZ, PT ;  /* 0x000000ff0200720c */ /* 0x000fe20003f26270 */
[----:B------:R-:W-:Y:S01]  /*b710*/  UIADD3 UR37, UR37, 0x1, URZ ;  /* 0x0000000125257890 */ /* 0x000fe2000fffe03f */
[----:B------:R-:W-:Y:S02]  /*b720*/  IADD3 R177, R0, -0x9, RZ ;  /* 0xfffffff700b17810 */ /* 0x000fe40007ffe0ff */
[----:B------:R-:W-:Y:S02]  /*b730*/  ISETP.GE.AND P4, PT, R178, RZ, PT ;  /* 0x000000ffb200720c */ /* 0x000fe40003f86270 */
[C---:B------:R-:W-:Y:S02]  /*b740*/  IADD3 R176, R0.reuse, -0x10, RZ ;  /* 0xfffffff000b07810 */ /* 0x040fe40007ffe0ff */
[----:B------:R-:W-:Y:S02]  /*b750*/  ISETP.GE.AND P3, PT, R177, RZ, PT ;  /* 0x000000ffb100720c */ /* 0x000fe40003f66270 */
[----:B------:R-:W-:Y:S02]  /*b760*/  IABS R182, R0 ;  /* 0x0000000000b67213 */ /* 0x000fe40000000000 */
[C---:B------:R-:W-:Y:S02]  /*b770*/  @!P2 IADD3 R3, -R0.reuse, -0x8, RZ ;  /* 0xfffffff80003a810 */ /* 0x040fe40007ffe1ff */
[----:B------:R-:W-:Y:S02]  /*b780*/  IADD3 R175, R0, -0x11, RZ ;  /* 0xffffffef00af7810 */ /* 0x000fe40007ffe0ff */
[----:B------:R-:W-:Y:S02]  /*b790*/  ISETP.GE.AND P2, PT, R176, RZ, PT ;  /* 0x000000ffb000720c */ /* 0x000fe40003f46270 */
[C---:B------:R-:W-:Y:S02]  /*b7a0*/  @!P6 IADD3 R179, -R0.reuse, 0x1, RZ ;  /* 0x0000000100b3e810 */ /* 0x040fe40007ffe1ff */
[----:B------:R-:W-:Y:S02]  /*b7b0*/  I2FP.F32.S32 R182, R182 ;  /* 0x000000b600b67245 */ /* 0x000fe40000201400 */
[C---:B------:R-:W-:Y:S02]  /*b7c0*/  @!P1 IADD3 R2, -R0.reuse, -0x7, RZ ;  /* 0xfffffff900029810 */ /* 0x040fe40007ffe1ff */
[----:B------:R-:W-:Y:S01]  /*b7d0*/  IADD3 R174, R0, -0x18, RZ ;  /* 0xffffffe800ae7810 */ /* 0x000fe20007ffe0ff */
[C---:B------:R-:W-:Y:S01]  /*b7e0*/  FFMA.FTZ R4, R182.reuse, -UR5, R4 ;  /* 0x80000005b6047c23 */ /* 0x040fe20008010004 */
[----:B------:R-:W-:Y:S01]  /*b7f0*/  ISETP.GE.AND P1, PT, R175, RZ, PT ;  /* 0x000000ffaf00720c */ /* 0x000fe20003f26270 */
[----:B------:R-:W-:Y:S01]  /*b800*/  FFMA.FTZ R10, R182, -UR5, R10 ;  /* 0x80000005b60a7c23 */ /* 0x000fe2000801000a */
[----:B------:R-:W-:Y:S02]  /*b810*/  I2FP.F32.S32 R179, R179 ;  /* 0x000000b300b37245 */ /* 0x000fe40000201400 */
[----:B------:R-:W-:Y:S02]  /*b820*/  @!P4 IADD3 R178, -R0, 0x8, RZ ;  /* 0x0000000800b2c810 */ /* 0x000fe40007ffe1ff */
[----:B------:R-:W-:Y:S01]  /*b830*/  I2FP.F32.S32 R3, R3 ;  /* 0x0000000300037245 */ /* 0x000fe20000201400 */
[C---:B------:R-:W-:Y:S01]  /*b840*/  FFMA.FTZ R5, R179.reuse, -UR5, R5 ;  /* 0x80000005b3057c23 */ /* 0x040fe20008010005 */
[----:B------:R-:W-:Y:S01]  /*b850*/  ISETP.GE.AND P6, PT, R174, RZ, PT ;  /* 0x000000ffae00720c */ /* 0x000fe20003fc6270 */
[----:B------:R-:W-:Y:S01]  /*b860*/  FFMA.FTZ R11, R179, -UR5, R11 ;  /* 0x80000005b30b7c23 */ /* 0x000fe2000801000b */
[C---:B------:R-:W-:Y:S01]  /*b870*/  IADD3 R173, R0.reuse, -0x19, RZ ;  /* 0xffffffe700ad7810 */ /* 0x040fe20007ffe0ff */
[----:B------:R-:W-:Y:S01]  /*b880*/  FFMA.FTZ R6, R3, -UR5, R6 ;  /* 0x8000000503067c23 */ /* 0x000fe20008010006 */
[----:B------:R-:W-:Y:S02]  /*b890*/  @!P3 IADD3 R177, -R0, 0x9, RZ ;  /* 0x0000000900b1b810 */ /* 0x000fe40007ffe1ff */
[----:B------:R-:W-:Y:S02]  /*b8a0*/  I2FP.F32.S32 R178, R178 ;  /* 0x000000b200b27245 */ /* 0x000fe40000201400 */
[----:B------:R-:W-:Y:S02]  /*b8b0*/  FMNMX.FTZ R3, R4, R154, !PT ;  /* 0x0000009a04037209 */ /* 0x000fe40007810000 */
[----:B------:R-:W-:Y:S01]  /*b8c0*/  IADD3 R172, R0, -0x20, RZ ;  /* 0xffffffe000ac7810 */ /* 0x000fe20007ffe0ff */
[C---:B------:R-:W-:Y:S01]  /*b8d0*/  FFMA.FTZ R8, R178.reuse, -UR5, R8 ;  /* 0x80000005b2087c23 */ /* 0x040fe20008010008 */
[----:B------:R-:W-:Y:S01]  /*b8e0*/  ISETP.GE.AND P4, PT, R173, RZ, PT ;  /* 0x000000ffad00720c */ /* 0x000fe20003f86270 */
[----:B------:R-:W-:Y:S01]  /*b8f0*/  FFMA.FTZ R14, R178, -UR5, R14 ;  /* 0x80000005b20e7c23 */ /* 0x000fe2000801000e */
[C---:B------:R-:W-:Y:S02]  /*b900*/  @!P2 IADD3 R176, -R0.reuse, 0x10, RZ ;  /* 0x0000001000b0a810 */ /* 0x040fe40007ffe1ff */
        /* <DEDUP_REMOVED lines=8> */
[----:B------:R-:W-:Y:S02]  /*b990*/  IADD3 R170, R0, -0x28, RZ ;  /* 0xffffffd800aa7810 */ /* 0x000fe40007ffe0ff */
[----:B------:R-:W-:Y:S01]  /*b9a0*/  I2FP.F32.S32 R2, R2 ;  /* 0x0000000200027245 */ /* 0x000fe20000201400 */
[----:B------:R-:W-:Y:S01]  /*b9b0*/  FFMA.FTZ R12, R176, -UR5, R12 ;  /* 0x80000005b00c7c23 */ /* 0x000fe2000801000c */
[----:B------:R-:W-:Y:S01]  /*b9c0*/  FMNMX.FTZ R3, R8, R3, !PT ;  /* 0x0000000308037209 */ /* 0x000fe20007810000 */
[----:B------:R-:W-:Y:S01]  /*b9d0*/  FFMA.FTZ R18, R176, -UR5, R18 ;  /* 0x80000005b0127c23 */ /* 0x000fe20008010012 */
[----:B------:R-:W-:Y:S01]  /*b9e0*/  ISETP.GE.AND P2, PT, R171, RZ, PT ;  /* 0x000000ffab00720c */ /* 0x000fe20003f46270 */
[----:B------:R-:W-:Y:S01]  /*b9f0*/  FFMA.FTZ R7, R2, -UR5, R7 ;  /* 0x8000000502077c23 */ /* 0x000fe20008010007 */
[----:B------:R-:W-:Y:S02]  /*ba00*/  I2FP.F32.S32 R175, R175 ;  /* 0x000000af00af7245 */ /* 0x000fe40000201400 */
[----:B------:R-:W-:Y:S02]  /*ba10*/  @!P6 IADD3 R174, -R0, 0x18, RZ ;  /* 0x0000001800aee810 */ /* 0x000fe40007ffe1ff */
[----:B------:R-:W-:Y:S01]  /*ba20*/  ISETP.GE.AND P1, PT, R170, RZ, PT ;  /* 0x000000ffaa00720c */ /* 0x000fe20003f26270 */
[----:B------:R-:W-:Y:S01]  /*ba30*/  FFMA.FTZ R13, R175, -UR5, R13 ;  /* 0x80000005af0d7c23 */ /* 0x000fe2000801000d */
[----:B------:R-:W-:Y:S01]  /*ba40*/  FMNMX.FTZ R3, R9, R3, !PT ;  /* 0x0000000309037209 */ /* 0x000fe20007810000 */
[----:B------:R-:W-:Y:S01]  /*ba50*/  FFMA.FTZ R19, R175, -UR5, R19 ;  /* 0x80000005af137c23 */ /* 0x000fe20008010013 */
[C---:B------:R-:W-:Y:S02]  /*ba60*/  IADD3 R169, R0.reuse, -0x29, RZ ;  /* 0xffffffd700a97810 */ /* 0x040fe40007ffe0ff */
[----:B------:R-:W-:Y:S02]  /*ba70*/  I2FP.F32.S32 R174, R174 ;  /* 0x000000ae00ae7245 */ /* 0x000fe40000201400 */
[----:B------:R-:W-:Y:S02]  /*ba80*/  @!P4 IADD3 R173, -R0, 0x19, RZ ;  /* 0x0000001900adc810 */ /* 0x000fe40007ffe1ff */
[----:B------:R-:W-:Y:S01]  /*ba90*/  FMNMX.FTZ R2, R6, R153, !PT ;  /* 0x0000009906027209 */ /* 0x000fe20007810000 */
[----:B------:R-:W-:Y:S01]  /*baa0*/  FFMA.FTZ R16, R174, -UR5, R16 ;  /* 0x80000005ae107c23 */ /* 0x000fe20008010010 */
[----:B------:R-:W-:Y:S01]  /*bab0*/  FMNMX.FTZ R3, R12, R3, !PT ;  /* 0x000000030c037209 */ /* 0x000fe20007810000 */
[----:B------:R-:W-:Y:S01]  /*bac0*/  FFMA.FTZ R22, R174, -UR5, R22 ;  /* 0x80000005ae167c23 */ /* 0x000fe20008010016 */
[C---:B------:R-:W-:Y:S02]  /*bad0*/  IADD3 R168, R0.reuse, -0x30, RZ ;  /* 0xffffffd000a87810 */ /* 0x040fe40007ffe0ff */
[----:B------:R-:W-:Y:S02]  /*bae0*/  ISETP.GE.AND P6, PT, R169, RZ, PT ;  /* 0x000000ffa900720c */ /* 0x000fe40003fc6270 */
[----:B------:R-:W-:Y:S02]  /*baf0*/  I2FP.F32.S32 R173, R173 ;  /* 0x000000ad00ad7245 */ /* 0x000fe40000201400 */
[----:B------:R-:W-:Y:S02]  /*bb00*/  FMNMX.FTZ R2, R7, R2, !PT ;  /* 0x0000000207027209 */ /* 0x000fe40007810000 */
[C---:B------:R-:W-:Y:S01]  /*bb10*/  IADD3 R152, R0.reuse, -0x31, RZ ;  /* 0xffffffcf00987810 */ /* 0x040fe20007ffe0ff */
[C---:B------:R-:W-:Y:S01]  /*bb20*/  FFMA.FTZ R17, R173.reuse, -UR5, R17 ;  /* 0x80000005ad117c23 */ /* 0x040fe20008010011 */
[C---:B------:R-:W-:Y:S01]  /*bb30*/  @!P3 IADD3 R172, -R0.reuse, 0x20, RZ ;  /* 0x0000002000acb810 */ /* 0x040fe20007ffe1ff */
[----:B------:R-:W-:Y:S01]  /*bb40*/  FFMA.FTZ R23, R173, -UR5, R23 ;  /* 0x80000005ad177c23 */ /* 0x000fe20008010017 */
[----:B------:R-:W-:Y:S02]  /*bb50*/  FMNMX.FTZ R3, R13, R3, !PT ;  /* 0x000000030d037209 */ /* 0x000fe40007810000 */
[C---:B------:R-:W-:Y:S02]  /*bb60*/  IADD3 R180, R0.reuse, -0x38, RZ ;  /* 0xffffffc800b47810 */ /* 0x040fe40007ffe0ff */
[----:B------:R-:W-:Y:S02]  /*bb70*/  IADD3 R181, R0, -0x39, RZ ;  /* 0xffffffc700b57810 */ /* 0x000fe40007ffe0ff */
[----:B------:R-:W-:Y:S02]  /*bb80*/  ISETP.GE.AND P4, PT, R168, RZ, PT ;  /* 0x000000ffa800720c */ /* 0x000fe40003f86270 */
[----:B------:R-:W-:Y:S02]  /*bb90*/  I2FP.F32.S32 R172, R172 ;  /* 0x000000ac00ac7245 */ /* 0x000fe40000201400 */
[----:B------:R-:W-:Y:S02]  /*bba0*/  ISETP.GE.AND P3, PT, R152, RZ, PT ;  /* 0x000000ff9800720c */ /* 0x000fe40003f66270 */
[----:B------:R-:W-:Y:S01]  /*bbb0*/  @!P2 IADD3 R171, -R0, 0x21, RZ ;  /* 0x0000002100aba810 */ /* 0x000fe20007ffe1ff */
[----:B------:R-:W-:Y:S01]  /*bbc0*/  FFMA.FTZ R20, R172, -UR5, R20 ;  /* 0x80000005ac147c23 */ /* 0x000fe20008010014 */
[----:B------:R-:W-:Y:S01]  /*bbd0*/  FMNMX.FTZ R2, R10, R2, !PT ;  /* 0x000000020a027209 */ /* 0x000fe20007810000 */
[----:B------:R-:W-:Y:S01]  /*bbe0*/  FFMA.FTZ R26, R172, -UR5, R26 ;  /* 0x80000005ac1a7c23 */ /* 0x000fe2000801001a */
[----:B------:R-:W-:Y:S02]  /*bbf0*/  @!P1 IADD3 R170, -R0, 0x28, RZ ;  /* 0x0000002800aa9810 */ /* 0x000fe40007ffe1ff */
[----:B------:R-:W-:Y:S02]  /*bc00*/  FMNMX.FTZ R3, R16, R3, !PT ;  /* 0x0000000310037209 */ /* 0x000fe40007810000 */
[----:B------:R-:W-:Y:S02]  /*bc10*/  ISETP.GE.AND P1, PT, R181, RZ, PT ;  /* 0x000000ffb500720c */ /* 0x000fe40003f26270 */
[----:B------:R-:W-:Y:S02]  /*bc20*/  ISETP.GE.AND P2, PT, R180, RZ, PT ;  /* 0x000000ffb400720c */ /* 0x000fe40003f46270 */
[----:B------:R-:W-:Y:S02]  /*bc30*/  I2FP.F32.S32 R171, R171 ;  /* 0x000000ab00ab7245 */ /* 0x000fe40000201400 */
[----:B------:R-:W-:Y:S02]  /*bc40*/  FMNMX.FTZ R2, R11, R2, !PT ;  /* 0x000000020b027209 */ /* 0x000fe40007810000 */
[----:B------:R-:W-:Y:S01]  /*bc50*/  FMNMX.FTZ R3, R17, R3, !PT ;  /* 0x0000000311037209 */ /* 0x000fe20007810000 */
[C---:B------:R-:W-:Y:S01]  /*bc60*/  FFMA.FTZ R21, R171.reuse, -UR5, R21 ;  /* 0x80000005ab157c23 */ /* 0x040fe20008010015 */
[----:B------:R-:W-:Y:S01]  /*bc70*/  FMNMX.FTZ R2, R14, R2, !PT ;  /* 0x000000020e027209 */ /* 0x000fe20007810000 */
[----:B------:R-:W-:Y:S01]  /*bc80*/  FFMA.FTZ R27, R171, -UR5, R27 ;  /* 0x80000005ab1b7c23 */ /* 0x000fe2000801001b */
[----:B------:R-:W-:Y:S02]  /*bc90*/  I2FP.F32.S32 R170, R170 ;  /* 0x000000aa00aa7245 */ /* 0x000fe40000201400 */
[----:B------:R-:W-:Y:S02]  /*bca0*/  @!P6 IADD3 R169, -R0, 0x29, RZ ;  /* 0x0000002900a9e810 */ /* 0x000fe40007ffe1ff */
[----:B------:R-:W-:Y:S01]  /*bcb0*/  FMNMX.FTZ R3, R20, R3, !PT ;  /* 0x0000000314037209 */ /* 0x000fe20007810000 */
[C---:B------:R-:W-:Y:S01]  /*bcc0*/  FFMA.FTZ R24, R170.reuse, -UR5, R24 ;  /* 0x80000005aa187c23 */ /* 0x040fe20008010018 */
[----:B------:R-:W-:Y:S01]  /*bcd0*/  I2FP.F32.S32 R169, R169 ;  /* 0x000000a900a97245 */ /* 0x000fe20000201400 */
[----:B------:R-:W-:Y:S01]  /*bce0*/  FFMA.FTZ R30, R170, -UR5, R30 ;  /* 0x80000005aa1e7c23 */ /* 0x000fe2000801001e */
[C---:B------:R-:W-:Y:S02]  /*bcf0*/  @!P4 IADD3 R168, -R0.reuse, 0x30, RZ ;  /* 0x0000003000a8c810 */ /* 0x040fe40007ffe1ff */
[----:B------:R-:W-:Y:S01]  /*bd00*/  FMNMX.FTZ R2, R15, R2, !PT ;  /* 0x000000020f027209 */ /* 0x000fe20007810000 */
[C---:B------:R-:W-:Y:S01]  /*bd10*/  FFMA.FTZ R25, R169.reuse, -UR5, R25 ;  /* 0x80000005a9197c23 */ /* 0x040fe20008010019 */
[C---:B------:R-:W-:Y:S01]  /*bd20*/  @!P3 IADD3 R152, -R0.reuse, 0x31, RZ ;  /* 0x000000310098b810 */ /* 0x040fe20007ffe1ff */
[----:B------:R-:W-:Y:S01]  /*bd30*/  FFMA.FTZ R31, R169, -UR5, R31 ;  /* 0x80000005a91f7c23 */ /* 0x000fe2000801001f */
[----:B------:R-:W-:Y:S02]  /*bd40*/  FMNMX.FTZ R3, R21, R3, !PT ;  /* 0x0000000315037209 */ /* 0x000fe40007810000 */
[C---:B------:R-:W-:Y:S02]  /*bd50*/  @!P2 IADD3 R180, -R0.reuse, 0x38, RZ ;  /* 0x0000003800b4a810 */ /* 0x040fe40007ffe1ff */
[----:B------:R-:W-:Y:S02]  /*bd60*/  @!P1 IADD3 R181, -R0, 0x39, RZ ;  /* 0x0000003900b59810 */ /* 0x000fe40007ffe1ff */
[----:B------:R-:W-:Y:S02]  /*bd70*/  FMNMX.FTZ R2, R18, R2, !PT ;  /* 0x0000000212027209 */ /* 0x000fe40007810000 */
[----:B------:R-:W-:Y:S02]  /*bd80*/  I2FP.F32.S32 R168, R168 ;  /* 0x000000a800a87245 */ /* 0x000fe40000201400 */
[----:B------:R-:W-:Y:S02]  /*bd90*/  I2FP.F32.S32 R0, R152 ;  /* 0x0000009800007245 */ /* 0x000fe40000201400 */
        /* <DEDUP_REMOVED lines=20> */
[----:B------:R-:W-:Y:S01]  /*bee0*/  MOV R178, UR12 ;  /* 0x0000000c00b27c02 */ /* 0x000fe20008000f00 */
[----:B------:R-:W-:Y:S01]  /*bef0*/  SHFL.BFLY PT, R3, R152, 0x2, 0x1f ;  /* 0x0c401f0098037f89 */ /* 0x000fe200000e0000 */
[----:B------:R-:W-:Y:S02]  /*bf00*/  FMNMX.FTZ R2, R31, R2, !PT ;  /* 0x000000021f027209 */ /* 0x000fe40007810000 */
[----:B------:R-:W-:Y:S02]  /*bf10*/  PRMT R178, R178, R185, UR12 ;  /* 0x0000000cb2b27e16 */ /* 0x000fe400080000b9 */
[----:B------:R-:W-:Y:S04]  /*bf20*/  FMNMX.FTZ R0, R34, R2, !PT ;  /* 0x0000000222007209 */ /* 0x000fe80007810000 */
[----:B------:R-:W-:Y:S05]  /*bf30*/  FMNMX.FTZ R0, R35, R0, !PT ;  /* 0x0000000023007209 */ /* 0x000fea0007810000 */
[----:B------:R-:W1:Y:S02]  /*bf40*/  SHFL.BFLY PT, R2, R0, 0x2, 0x1f ;  /* 0x0c401f0000027f89 */ /* 0x000e6400000e0000 */
[----:B-1----:R-:W-:Y:S02]  /*bf50*/  FMNMX.FTZ R0, R0, R2, !PT ;  /* 0x0000000200007209 */ /* 0x002fe40007810000 */
[----:B------:R-:W-:Y:S02]  /*bf60*/  FMNMX.FTZ R152, R152, R3, !PT ;  /* 0x0000000398987209 */ /* 0x000fe40007810000 */
[----:B------:R-:W-:Y:S02]  /*bf70*/  MOV R3, UR33 ;  /* 0x0000002100037c02 */ /* 0x000fe40008000f00 */
[----:B------:R-:W1:Y:S02]  /*bf80*/  SHFL.BFLY PT, R2, R0, 0x1, 0x1f ;  /* 0x0c201f0000027f89 */ /* 0x000e6400000e0000 */
[----:B------:R-:W-:Y:S06]  /*bf90*/  LOP3.LUT R168, R243, UR36, R3, 0x96, !PT ;  /* 0x00000024f3a87c12 */ /* 0x000fec000f8e9603 */
[----:B------:R-:W2:Y:S01]  /*bfa0*/  SHFL.BFLY PT, R169, R152, 0x1, 0x1f ;  /* 0x0c201f0098a97f89 */ /* 0x000ea200000e0000 */
[----:B------:R-:W-:Y:S01]  /*bfb0*/  LOP3.LUT R3, R241, UR11, R242, 0x96, !PT ;  /* 0x0000000bf1037c12 */ /* 0x000fe2000f8e96f2 */
[----:B------:R-:W-:Y:S01]  /*bfc0*/  UIADD3 UR11, UR33, -0x126145ec, URZ ;  /* 0xed9eba14210b7890 */ /* 0x000fe2000fffe03f */
[----:B------:R-:W-:Y:S01]  /*bfd0*/  IMAD.WIDE.U32 R170, R168, -0x326172a9, RZ ;  /* 0xcd9e8d57a8aa7825 */ /* 0x000fe200078e00ff */
[----:B------:R-:W-:Y:S03]  /*bfe0*/  UIADD3 UR36, UR36, 0x1, URZ ;  /* 0x0000000124247890 */ /* 0x000fe6000fffe03f */
[----:B------:R-:W-:Y:S01]  /*bff0*/  IMAD.WIDE.U32 R182, R3, -0x326172a9, RZ ;  /* 0xcd9e8d5703b67825 */ /* 0x000fe200078e00ff */
[----:B------:R-:W-:Y:S04]  /*c000*/  LOP3.LUT R168, R171, UR21, R246, 0x96, !PT ;  /* 0x00000015aba87c12 */ /* 0x000fe8000f8e96f6 */
[----:B------:R-:W-:Y:S05]  /*c010*/  LOP3.LUT R170, R183, UR20, R170, 0x96, !PT ;  /* 0x00000014b7aa7c12 */ /* 0x000fea000f8e96aa */
[----:B------:R-:W-:Y:S01]  /*c020*/  IMAD.WIDE.U32 R170, R170, -0x2daee0ad, RZ ;  /* 0xd2511f53aaaa7825 */ /* 0x000fe200078e00ff */
[----:B-1----:R-:W-:Y:S02]  /*c030*/  FMNMX.FTZ R3, R0, R2, !PT ;  /* 0x0000000200037209 */ /* 0x002fe40007810000 */
[----:B--2---:R-:W-:Y:S01]  /*c040*/  FMNMX.FTZ R152, R152, R169, !PT ;  /* 0x000000a998987209 */ /* 0x004fe20007810000 */
[----:B------:R-:W-:Y:S04]  /*c050*/  IMAD.WIDE.U32 R168, R168, -0x2daee0ad, RZ ;  /* 0xd2511f53a8a87825 */ /* 0x000fe800078e00ff */
[----:B------:R-:W-:Y:S01]  /*c060*/  FMUL.FTZ R177, R3, UR4 ;  /* 0x0000000403b17c20 */ /* 0x000fe20008410000 */
[C---:B------:R-:W-:Y:S01]  /*c070*/  FSETP.NEU.FTZ.AND P1, PT, R152.reuse, -INF , PT ;  /* 0xff8000009800780b */ /* 0x040fe20003f3d000 */
[----:B------:R-:W-:Y:S01]  /*c080*/  FMUL.FTZ R176, R152, UR4 ;  /* 0x0000000498b07c20 */ /* 0x000fe20008410000 */
[----:B------:R-:W-:Y:S01]  /*c090*/  LOP3.LUT R172, R171, UR15, R168, 0x96, !PT ;  /* 0x0000000fabac7c12 */ /* 0x000fe2000f8e96a8 */
[----:B------:R-:W-:Y:S01]  /*c0a0*/  FADD.FTZ R0, -R3, R153 ;  /* 0x0000009903007221 */ /* 0x000fe20000010100 */
[----:B------:R-:W-:Y:S02]  /*c0b0*/  LOP3.LUT R169, R169, UR24, R240, 0x96, !PT ;  /* 0x00000018a9a97c12 */ /* 0x000fe4000f8e96f0 */
[----:B------:R-:W-:Y:S01]  /*c0c0*/  FSEL R176, R176, RZ, P1 ;  /* 0x000000ffb0b07208 */ /* 0x000fe20000800000 */
[----:B------:R-:W-:Y:S01]  /*c0d0*/  IMAD.WIDE.U32 R172, R172, -0x326172a9, RZ ;  /* 0xcd9e8d57acac7825 */ /* 0x000fe200078e00ff */
[----:B------:R-:W-:Y:S03]  /*c0e0*/  FSETP.NEU.FTZ.AND P1, PT, R3, -INF , PT ;  /* 0xff8000000300780b */ /* 0x000fe60003f3d000 */
[----:B------:R-:W-:Y:S01]  /*c0f0*/  FMUL.FTZ R0, R0, UR4 ;  /* 0x0000000400007c20 */ /* 0x000fe20008410000 */
[--C-:B------:R-:W-:Y:S01]  /*c100*/  FFMA.FTZ R8, R8, UR4, -R176.reuse ;  /* 0x0000000408087c23 */ /* 0x100fe200080108b0 */
[--C-:B------:R-:W-:Y:S01]  /*c110*/  FFMA.FTZ R9, R9, UR4, -R176.reuse ;  /* 0x0000000409097c23 */ /* 0x100fe200080108b0 */
[----:B------:R-:W-:Y:S01]  /*c120*/  FSEL R177, R177, RZ, P1 ;  /* 0x000000ffb1b17208 */ /* 0x000fe20000800000 */
[----:B------:R-:W-:Y:S01]  /*c130*/  IMAD.WIDE.U32 R168, R169, -0x326172a9, RZ ;  /* 0xcd9e8d57a9a87825 */ /* 0x000fe200078e00ff */
[----:B------:R1:W-:Y:S03]  /*c140*/  MUFU.EX2 R224, R8 ;  /* 0x0000000800e07308 */ /* 0x0003e60000000800 */
[----:B------:R-:W-:Y:S01]  /*c150*/  FFMA.FTZ R4, R4, UR4, -R176 ;  /* 0x0000000404047c23 */ /* 0x000fe200080108b0 */
[--C-:B------:R-:W-:Y:S01]  /*c160*/  FFMA.FTZ R10, R10, UR4, -R177.reuse ;  /* 0x000000040a0a7c23 */ /* 0x100fe200080108b1 */
[----:B------:R-:W-:Y:S01]  /*c170*/  LOP3.LUT R168, R173, UR14, R168, 0x96, !PT ;  /* 0x0000000eada87c12 */ /* 0x000fe2000f8e96a8 */
[--C-:B------:R-:W-:Y:S01]  /*c180*/  FFMA.FTZ R11, R11, UR4, -R177.reuse ;  /* 0x000000040b0b7c23 */ /* 0x100fe200080108b1 */
[--C-:B------:R-:W-:Y:S01]  /*c190*/  FFMA.FTZ R6, R6, UR4, -R177.reuse ;  /* 0x0000000406067c23 */ /* 0x100fe200080108b1 */
[--C-:B------:R-:W-:Y:S02]  /*c1a0*/  FFMA.FTZ R7, R7, UR4, -R177.reuse ;  /* 0x0000000407077c23 */ /* 0x100fe400080108b1 */
[----:B------:R2:W3:Y:S01]  /*c1b0*/  MUFU.EX2 R226, R9 ;  /* 0x0000000900e27308 */ /* 0x0004e20000000800 */
[----:B------:R-:W-:Y:S04]  /*c1c0*/  IMAD.WIDE.U32 R180, R168, -0x2daee0ad, RZ ;  /* 0xd2511f53a8b47825 */ /* 0x000fe800078e00ff */
[--C-:B------:R-:W-:Y:S01]  /*c1d0*/  FFMA.FTZ R16, R16, UR4, -R176.reuse ;  /* 0x0000000410107c23 */ /* 0x100fe200080108b0 */
[--C-:B------:R-:W-:Y:S01]  /*c1e0*/  FFMA.FTZ R17, R17, UR4, -R176.reuse ;  /* 0x0000000411117c23 */ /* 0x100fe200080108b0 */
[--C-:B------:R-:W-:Y:S01]  /*c1f0*/  FFMA.FTZ R18, R18, UR4, -R177.reuse ;  /* 0x0000000412127c23 */ /* 0x100fe200080108b1 */
[--C-:B------:R-:W-:Y:S01]  /*c200*/  FFMA.FTZ R19, R19, UR4, -R177.reuse ;  /* 0x0000000413137c23 */ /* 0x100fe200080108b1 */
[----:B------:R-:W-:Y:S01]  /*c210*/  FFMA.FTZ R13, R13, UR4, -R176 ;  /* 0x000000040d0d7c23 */ /* 0x000fe200080108b0 */
[----:B------:R4:W-:Y:S01]  /*c220*/  MUFU.EX2 R223, R10 ;  /* 0x0000000a00df7308 */ /* 0x0009e20000000800 */
[----:B-1----:R-:W-:Y:S01]  /*c230*/  LOP3.LUT R8, R169, UR19, R182, 0x96, !PT ;  /* 0x00000013a9087c12 */ /* 0x002fe2000f8e96b6 */
[--C-:B------:R-:W-:Y:S01]  /*c240*/  FFMA.FTZ R169, R5, UR4, -R176.reuse ;  /* 0x0000000405a97c23 */ /* 0x100fe200080108b0 */
[--C-:B------:R-:W-:Y:S01]  /*c250*/  FFMA.FTZ R12, R12, UR4, -R176.reuse ;  /* 0x000000040c0c7c23 */ /* 0x100fe200080108b0 */
[--C-:B------:R-:W-:Y:S01]  /*c260*/  FFMA.FTZ R15, R15, UR4, -R177.reuse ;  /* 0x000000040f0f7c23 */ /* 0x100fe200080108b1 */
[--C-:B------:R-:W-:Y:S01]  /*c270*/  FFMA.FTZ R24, R24, UR4, -R176.reuse ;  /* 0x0000000418187c23 */ /* 0x100fe200080108b0 */
[--C-:B------:R-:W-:Y:S01]  /*c280*/  FFMA.FTZ R25, R25, UR4, -R176.reuse ;  /* 0x0000000419197c23 */ /* 0x100fe200080108b0 */
[--C-:B------:R-:W-:Y:S03]  /*c290*/  FFMA.FTZ R26, R26, UR4, -R177.reuse ;  /* 0x000000041a1a7c23 */ /* 0x100fe600080108b1 */
[----:B------:R1:W5:Y:S01]  /*c2a0*/  MUFU.EX2 R2, R0 ;  /* 0x0000000000027308 */ /* 0x0003620000000800 */
[----:B--2---:R-:W-:Y:S04]  /*c2b0*/  IMAD.WIDE.U32 R8, R8, -0x2daee0ad, RZ ;  /* 0xd2511f5308087825 */ /* 0x004fe800078e00ff */
[--C-:B------:R-:W-:Y:S01]  /*c2c0*/  FFMA.FTZ R27, R27, UR4, -R177.reuse ;  /* 0x000000041b1b7c23 */ /* 0x100fe200080108b1 */
[--C-:B------:R-:W-:Y:S01]  /*c2d0*/  FFMA.FTZ R20, R20, UR4, -R176.reuse ;  /* 0x0000000414147c23 */ /* 0x100fe200080108b0 */
[----:B------:R-:W-:Y:S01]  /*c2e0*/  FFMA.FTZ R21, R21, UR4, -R176 ;  /* 0x0000000415157c23 */ /* 0x000fe200080108b0 */
[----:B------:R-:W-:Y:S01]  /*c2f0*/  LOP3.LUT R8, R181, UR10, R8, 0x96, !PT ;  /* 0x0000000ab5087c12 */ /* 0x000fe2000f8e9608 */
[--C-:B------:R-:W-:Y:S01]  /*c300*/  FFMA.FTZ R22, R22, UR4, -R177.reuse ;  /* 0x0000000416167c23 */ /* 0x100fe200080108b1 */
[----:B------:R2:W-:Y:S01]  /*c310*/  MUFU.EX2 R221, R4 ;  /* 0x0000000400dd7308 */ /* 0x0005e20000000800 */
[----:B----4-:R-:W-:Y:S01]  /*c320*/  LOP3.LUT R10, R9, UR11, R170, 0x96, !PT ;  /* 0x0000000b090a7c12 */ /* 0x010fe2000f8e96aa */
[--C-:B------:R-:W-:Y:S01]  /*c330*/  FFMA.FTZ R23, R23, UR4, -R177.reuse ;  /* 0x0000000417177c23 */ /* 0x100fe200080108b1 */
[----:B------:R-:W-:Y:S01]  /*c340*/  IMAD.WIDE.U32 R8, R8, -0x326172a9, RZ ;  /* 0xcd9e8d5708087825 */ /* 0x000fe200078e00ff */
[----:B---3--:R-:W-:Y:S03]  /*c350*/  F2FP.F16.F32.PACK_AB R170, R226, R224 ;  /* 0x000000e0e2aa723e */ /* 0x008fe600000000ff */
[--C-:B------:R-:W-:Y:S01]  /*c360*/  FFMA.FTZ R30, R30, UR4, -R177.reuse ;  /* 0x000000041e1e7c23 */ /* 0x100fe200080108b1 */
[----:B------:R-:W-:Y:S02]  /*c370*/  FFMA.FTZ R31, R31, UR4, -R177 ;  /* 0x000000041f1f7c23 */ /* 0x000fe400080108b1 */
[----:B------:R3:W4:Y:S01]  /*c380*/  MUFU.EX2 R225, R11 ;  /* 0x0000000b00e17308 */ /* 0x0007220000000800 */
[----:B-1----:R-:W-:Y:S01]  /*c390*/  LOP3.LUT R0, R8, 0xffff, RZ, 0xc0, !PT ;  /* 0x0000ffff08007812 */ /* 0x002fe200078ec0ff */
[----:B-----5:R-:W-:Y:S01]  /*c3a0*/  FMUL.FTZ R38, R2, R38 ;  /* 0x0000002602267220 */ /* 0x020fe20000410000 */
[----:B------:R-:W-:Y:S01]  /*c3b0*/  LOP3.LUT R168, R8, 0xff, RZ, 0xc0, !PT ;  /* 0x000000ff08a87812 */ /* 0x000fe200078ec0ff */
[C---:B------:R-:W-:Y:S01]  /*c3c0*/  FMUL.FTZ R39, R2.reuse, R39 ;  /* 0x0000002702277220 */ /* 0x040fe20000410000 */
[----:B------:R-:W-:Y:S01]  /*c3d0*/  SHF.R.U32.HI R5, RZ, 0x8, R0 ;  /* 0x00000008ff057819 */ /* 0x000fe20000011600 */
[C---:B------:R-:W-:Y:S01]  /*c3e0*/  FMUL.FTZ R42, R2.reuse, R42 ;  /* 0x0000002a022a7220 */ /* 0x040fe20000410000 */
[--C-:B------:R-:W-:Y:S03]  /*c3f0*/  SHF.R.U32.HI R153, RZ, 0x18, R8.reuse ;  /* 0x00000018ff997819 */ /* 0x100fe60000011608 */
[----:B------:R1:W-:Y:S01]  /*c400*/  MUFU.EX2 R184, R6 ;  /* 0x0000000600b87308 */ /* 0x0003e20000000800 */
[----:B--2---:R-:W-:Y:S01]  /*c410*/  SHF.R.U32.HI R4, RZ, 0x10, R8 ;  /* 0x00000010ff047819 */ /* 0x004fe20000011608 */
[----:B------:R-:W-:Y:S01]  /*c420*/  FMUL.FTZ R43, R2, R43 ;  /* 0x0000002b022b7220 */ /* 0x000fe20000410000 */
[----:B------:R-:W-:Y:S01]  /*c430*/  PRMT R168, R168, 0x5410, R5 ;  /* 0x00005410a8a87816 */ /* 0x000fe20000000005 */
[----:B------:R-:W-:Y:S01]  /*c440*/  FMUL.FTZ R46, R2, R46 ;  /* 0x0000002e022e7220 */ /* 0x000fe20000410000 */
[----:B------:R-:W-:Y:S01]  /*c450*/  LOP3.LUT R0, R4, 0xff, RZ, 0xc0, !PT ;  /* 0x000000ff04007812 */ /* 0x000fe200078ec0ff */
[C---:B------:R-:W-:Y:S01]  /*c460*/  FMUL.FTZ R47, R2.reuse, R47 ;  /* 0x0000002f022f7220 */ /* 0x040fe20000410000 */
[----:B------:R-:W-:Y:S03]  /*c470*/  FMUL.FTZ R50, R2, R50 ;  /* 0x0000003202327220 */ /* 0x000fe60000410000 */
[----:B------:R-:W2:Y:S01]  /*c480*/  MUFU.EX2 R222, R169 ;  /* 0x000000a900de7308 */ /* 0x000ea20000000800 */
[----:B---3--:R-:W-:Y:S01]  /*c490*/  IMAD.WIDE.U32 R10, R10, -0x326172a9, RZ ;  /* 0xcd9e8d570a0a7825 */ /* 0x008fe200078e00ff */
[----:B------:R-:W-:Y:S02]  /*c4a0*/  PRMT R153, R0, 0x5410, R153 ;  /* 0x0000541000997816 */ /* 0x000fe40000000099 */
[----:B----4-:R-:W-:Y:S01]  /*c4b0*/  F2FP.F16.F32.PACK_AB R171, R225, R223 ;  /* 0x000000dfe1ab723e */ /* 0x010fe200000000ff */
[C---:B------:R-:W-:Y:S01]  /*c4c0*/  FMUL.FTZ R51, R2.reuse, R51 ;  /* 0x0000003302337220 */ /* 0x040fe20000410000 */
[----:B------:R-:W-:Y:S01]  /*c4d0*/  LOP3.LUT R8, R9, UR23, R10, 0x96, !PT ;  /* 0x0000001709087c12 */ /* 0x000fe2000f8e960a */
[C---:B------:R-:W-:Y:S03]  /*c4e0*/  FMUL.FTZ R10, R2.reuse, R162 ;  /* 0x000000a2020a7220 */ /* 0x040fe60000410000 */
[----:B------:R3:W4:Y:S01]  /*c4f0*/  MUFU.EX2 R220, R7 ;  /* 0x0000000700dc7308 */ /* 0x0007220000000800 */
[----:B------:R-:W-:Y:S01]  /*c500*/  LOP3.LUT R179, R11, UR13, R172, 0x96, !PT ;  /* 0x0000000d0bb37c12 */ /* 0x000fe2000f8e96ac */
[----:B------:R-:W-:Y:S01]  /*c510*/  FMUL.FTZ R11, R2, R163 ;  /* 0x000000a3020b7220 */ /* 0x000fe20000410000 */
[----:B------:R-:W-:Y:S01]  /*c520*/  LOP3.LUT R0, R8, 0xffff, RZ, 0xc0, !PT ;  /* 0x0000ffff08007812 */ /* 0x000fe200078ec0ff */
[----:B------:R-:W5:Y:S01]  /*c530*/  LDSM.16.MT88.4 R172, [R188+0x10000] ;  /* 0x01000000bcac783b */ /* 0x000f620000004200 */
[----:B------:R-:W-:Y:S01]  /*c540*/  SHF.R.U32.HI R4, RZ, 0x10, R8 ;  /* 0x00000010ff047819 */ /* 0x000fe20000011608 */
[----:B------:R-:W-:Y:S01]  /*c550*/  FMUL.FTZ R54, R2, R54 ;  /* 0x0000003602367220 */ /* 0x000fe20000410000 */
[----:B------:R-:W-:Y:S01]  /*c560*/  SHF.R.U32.HI R5, RZ, 0x8, R0 ;  /* 0x00000008ff057819 */ /* 0x000fe20000011600 */
[----:B------:R-:W-:Y:S01]  /*c570*/  FADD.FTZ R0, -R152, R154 ;  /* 0x0000009a98007221 */ /* 0x000fe20000010100 */
[----:B-1----:R-:W-:Y:S01]  /*c580*/  LOP3.LUT R6, R8, 0xff, RZ, 0xc0, !PT ;  /* 0x000000ff08067812 */ /* 0x002fe200078ec0ff */
[----:B------:R-:W-:Y:S01]  /*c590*/  FMUL.FTZ R55, R2, R55 ;  /* 0x0000003702377220 */ /* 0x000fe20000410000 */
[----:B------:R-:W-:Y:S01]  /*c5a0*/  SHF.R.U32.HI R8, RZ, 0x18, R8 ;  /* 0x00000018ff087819 */ /* 0x000fe20000011608 */
[----:B------:R-:W-:Y:S01]  /*c5b0*/  FMUL.FTZ R0, R0, UR4 ;  /* 0x0000000400007c20 */ /* 0x000fe20008410000 */
[----:B------:R-:W-:Y:S01]  /*c5c0*/  LOP3.LUT R4, R4, 0xff, RZ, 0xc0, !PT ;  /* 0x000000ff04047812 */ /* 0x000fe200078ec0ff */
[----:B------:R-:W-:Y:S01]  /*c5d0*/  FMUL.FTZ R58, R2, R58 ;  /* 0x0000003a023a7220 */ /* 0x000fe20000410000 */
[----:B------:R-:W-:Y:S01]  /*c5e0*/  PRMT R6, R6, 0x5410, R5 ;  /* 0x0000541006067816 */ /* 0x000fe20000000005 */
[----:B------:R-:W-:Y:S01]  /*c5f0*/  FMUL.FTZ R59, R2, R59 ;  /* 0x0000003b023b7220 */ /* 0x000fe20000410000 */
[----:B------:R-:W-:Y:S01]  /*c600*/  PRMT R8, R4, 0x5410, R8 ;  /* 0x0000541004087816 */ /* 0x000fe20000000008 */
[----:B------:R-:W1:Y:S01]  /*c610*/  MUFU.EX2 R0, R0 ;  /* 0x0000000000007308 */ /* 0x000e620000000800 */
[--C-:B------:R-:W-:Y:S01]  /*c620*/  HSET2.LE.AND R4, R168, R178.reuse, PT ;  /* 0x000000b2a8047233 */ /* 0x100fe20003803000 */
[C---:B---3--:R-:W-:Y:S01]  /*c630*/  FMUL.FTZ R7, R2.reuse, R159 ;  /* 0x0000009f02077220 */ /* 0x048fe20000410000 */
[--C-:B------:R-:W-:Y:S01]  /*c640*/  HSET2.LE.AND R5, R153, R178.reuse, PT ;  /* 0x000000b299057233 */ /* 0x100fe20003803000 */
[C---:B------:R-:W-:Y:S01]  /*c650*/  FMUL.FTZ R62, R2.reuse, R62 ;  /* 0x0000003e023e7220 */ /* 0x040fe20000410000 */
[--C-:B------:R-:W-:Y:S01]  /*c660*/  HSET2.LE.AND R168, R6, R178.reuse, PT ;  /* 0x000000b206a87233 */ /* 0x100fe20003803000 */
[----:B------:R-:W-:Y:S01]  /*c670*/  FMUL.FTZ R6, R2, R158 ;  /* 0x0000009e02067220 */ /* 0x000fe20000410000 */
[----:B------:R-:W-:Y:S01]  /*c680*/  LOP3.LUT R170, R4, R170, RZ, 0xc0, !PT ;  /* 0x000000aa04aa7212 */ /* 0x000fe200078ec0ff */
[C---:B------:R-:W-:Y:S01]  /*c690*/  FMUL.FTZ R63, R2.reuse, R63 ;  /* 0x0000003f023f7220 */ /* 0x040fe20000410000 */
[----:B------:R-:W-:Y:S01]  /*c6a0*/  LOP3.LUT R171, R5, R171, RZ, 0xc0, !PT ;  /* 0x000000ab05ab7212 */ /* 0x000fe200078ec0ff */
[C---:B------:R-:W-:Y:S01]  /*c6b0*/  FMUL.FTZ R66, R2.reuse, R66 ;  /* 0x0000004202427220 */ /* 0x040fe20000410000 */
[--C-:B------:R-:W-:Y:S01]  /*c6c0*/  HSET2.LE.AND R169, R8, R178.reuse, PT ;  /* 0x000000b208a97233 */ /* 0x100fe20003803000 */
[----:B------:R-:W-:Y:S01]  /*c6d0*/  FMUL.FTZ R67, R2, R67 ;  /* 0x0000004302437220 */ /* 0x000fe20000410000 */
[----:B--2---:R-:W-:Y:S01]  /*c6e0*/  F2FP.F16.F32.PACK_AB R4, R222, R221 ;  /* 0x000000ddde04723e */ /* 0x004fe200000000ff */
[----:B------:R-:W-:Y:S01]  /*c6f0*/  FMUL.FTZ R70, R2, R70 ;  /* 0x0000004602467220 */ /* 0x000fe20000410000 */
[----:B----4-:R-:W-:Y:S01]  /*c700*/  F2FP.F16.F32.PACK_AB R5, R220, R184 ;  /* 0x000000b8dc05723e */ /* 0x010fe200000000ff */
[----:B------:R-:W-:Y:S01]  /*c710*/  FMUL.FTZ R71, R2, R71 ;  /* 0x0000004702477220 */ /* 0x000fe20000410000 */
[----:B------:R-:W-:Y:S01]  /*c720*/  LOP3.LUT R168, R168, R4, RZ, 0xc0, !PT ;  /* 0x00000004a8a87212 */ /* 0x000fe200078ec0ff */
[C---:B-1----:R-:W-:Y:S01]  /*c730*/  FMUL.FTZ R4, R0.reuse, R156 ;  /* 0x0000009c00047220 */ /* 0x042fe20000410000 */
[----:B------:R-:W-:Y:S01]  /*c740*/  LOP3.LUT R169, R169, R5, RZ, 0xc0, !PT ;  /* 0x00000005a9a97212 */ /* 0x000fe200078ec0ff */
[C---:B------:R-:W-:Y:S01]  /*c750*/  FMUL.FTZ R5, R0.reuse, R157 ;  /* 0x0000009d00057220 */ /* 0x040fe20000410000 */
[C---:B------:R-:W-:Y:S01]  /*c760*/  FMUL.FTZ R8, R0.reuse, R160 ;  /* 0x000000a000087220 */ /* 0x040fe20000410000 */
[----:B------:R-:W1:Y:S01]  /*c770*/  LDSM.16.MT88.4 R156, [R189+0x10000] ;  /* 0x01000000bd9c783b */ /* 0x000e620000004200 */
[C---:B------:R-:W-:Y:S01]  /*c780*/  FMUL.FTZ R9, R0.reuse, R161 ;  /* 0x000000a100097220 */ /* 0x040fe20000410000 */
[----:B------:R-:W-:Y:S01]  /*c790*/  MUFU.EX2 R181, R24 ;  /* 0x0000001800b57308 */ /* 0x000fe20000000800 */
[C---:B------:R-:W-:Y:S01]  /*c7a0*/  FMUL.FTZ R36, R0.reuse, R36 ;  /* 0x0000002400247220 */ /* 0x040fe20000410000 */
[C---:B------:R-:W-:Y:S01]  /*c7b0*/  FMUL.FTZ R37, R0.reuse, R37 ;  /* 0x0000002500257220 */ /* 0x040fe20000410000 */
[C---:B-----5:R-:W-:Y:S03]  /*c7c0*/  HMMA.16816.F32 R4, R168.reuse, R172, R4 ;  /* 0x000000aca804723c */ /* 0x060fe60000001804 */
[----:B------:R-:W2:Y:S04]  /*c7d0*/  LDSM.16.MT88.4 R160, [R191+0x10000] ;  /* 0x01000000bfa0783b */ /* 0x000ea80000004200 */
[----:B------:R-:W-:Y:S01]  /*c7e0*/  MUFU.EX2 R173, R22 ;  /* 0x0000001600ad7308 */ /* 0x000fe20000000800 */
[C---:B------:R-:W-:Y:S03]  /*c7f0*/  HMMA.16816.F32 R8, R168.reuse, R174, R8 ;  /* 0x000000aea808723c */ /* 0x040fe60000001808 */
[C---:B------:R-:W-:Y:S01]  /*c800*/  FMUL.FTZ R40, R0.reuse, R40 ;  /* 0x0000002800287220 */ /* 0x040fe20000410000 */
[C---:B------:R-:W-:Y:S05]  /*c810*/  FMUL.FTZ R41, R0.reuse, R41 ;  /* 0x0000002900297220 */ /* 0x040fea0000410000 */
[----:B------:R-:W-:Y:S02]  /*c820*/  MUFU.EX2 R175, R21 ;  /* 0x0000001500af7308 */ /* 0x000fe40000000800 */
[C---:B------:R-:W-:Y:S01]  /*c830*/  FMUL.FTZ R44, R0.reuse, R44 ;  /* 0x0000002c002c7220 */ /* 0x040fe20000410000 */
[C---:B------:R-:W-:Y:S01]  /*c840*/  FMUL.FTZ R45, R0.reuse, R45 ;  /* 0x0000002d002d7220 */ /* 0x040fe20000410000 */
[C---:B------:R-:W-:Y:S01]  /*c850*/  FMUL.FTZ R48, R0.reuse, R48 ;  /* 0x0000003000307220 */ /* 0x040fe20000410000 */
[C---:B------:R-:W-:Y:S01]  /*c860*/  FMUL.FTZ R49, R0.reuse, R49 ;  /* 0x0000003100317220 */ /* 0x040fe20000410000 */
[C---:B------:R-:W-:Y:S04]  /*c870*/  FMUL.FTZ R52, R0.reuse, R52 ;  /* 0x0000003400347220 */ /* 0x040fe80000410000 */
[----:B------:R-:W-:Y:S01]  /*c880*/  MUFU.EX2 R174, R23 ;  /* 0x0000001700ae7308 */ /* 0x000fe20000000800 */
        /* <DEDUP_REMOVED lines=22> */
[C---:B--2---:R-:W-:Y:S04]  /*c9f0*/  HMMA.16816.F32 R44, R168.reuse, R160, R44 ;  /* 0x000000a0a82c723c */ /* 0x044fe8000000182c */
[C---:B------:R-:W-:Y:S02]  /*ca00*/  FMUL.FTZ R82, R2.reuse, R82 ;  /* 0x0000005202527220 */ /* 0x040fe40000410000 */
[C---:B------:R-:W-:Y:S01]  /*ca10*/  HMMA.16816.F32 R48, R168.reuse, R162, R48 ;  /* 0x000000a2a830723c */ /* 0x040fe20000001830 */
[----:B------:R-:W2:Y:S01]  /*ca20*/  LDSM.16.MT88.4 R160, [R188+0x12000] ;  /* 0x01200000bca0783b */ /* 0x000ea20000004200 */
[----:B------:R3:W-:Y:S03]  /*ca30*/  MUFU.EX2 R217, R18 ;  /* 0x0000001200d97308 */ /* 0x0007e60000000800 */
[----:B------:R-:W-:Y:S01]  /*ca40*/  FMUL.FTZ R83, R2, R83 ;  /* 0x0000005302537220 */ /* 0x000fe20000410000 */
[C---:B------:R-:W-:Y:S01]  /*ca50*/  FMUL.FTZ R80, R0.reuse, R80 ;  /* 0x0000005000507220 */ /* 0x040fe20000410000 */
[----:B------:R-:W-:Y:S01]  /*ca60*/  FMUL.FTZ R81, R0, R81 ;  /* 0x0000005100517220 */ /* 0x000fe20000410000 */
[C---:B------:R-:W-:Y:S04]  /*ca70*/  FMUL.FTZ R86, R2.reuse, R86 ;  /* 0x0000005602567220 */ /* 0x040fe80000410000 */
[----:B------:R4:W5:Y:S01]  /*ca80*/  MUFU.EX2 R216, R19 ;  /* 0x0000001300d87308 */ /* 0x0009620000000800 */
        /* <DEDUP_REMOVED lines=19> */
[----:B------:R1:W-:Y:S02]  /*cbc0*/  MUFU.EX2 R215, R12 ;  /* 0x0000000c00d77308 */ /* 0x0003e40000000800 */
[----:B------:R-:W-:Y:S01]  /*cbd0*/  FMUL.FTZ R101, R0, R101 ;  /* 0x0000006500657220 */ /* 0x000fe20000410000 */
[C---:B------:R-:W-:Y:S01]  /*cbe0*/  FMUL.FTZ R106, R2.reuse, R106 ;  /* 0x0000006a026a7220 */ /* 0x040fe20000410000 */
[----:B------:R-:W-:Y:S01]  /*cbf0*/  FMUL.FTZ R107, R2, R107 ;  /* 0x0000006b026b7220 */ /* 0x000fe20000410000 */
[C---:B------:R-:W-:Y:S01]  /*cc00*/  HMMA.16816.F32 R56, R168.reuse, R158, R56 ;  /* 0x0000009ea838723c */ /* 0x040fe20000001838 */
[----:B------:R-:W3:Y:S04]  /*cc10*/  LDSM.16.MT88.4 R156, [R189+0x12000] ;  /* 0x01200000bd9c783b */ /* 0x000ee80000004200 */
[----:B------:R-:W-:Y:S01]  /*cc20*/  MUFU.EX2 R185, R15 ;  /* 0x0000000f00b97308 */ /* 0x000fe20000000800 */
[C---:B------:R-:W-:Y:S01]  /*cc30*/  FMUL.FTZ R104, R0.reuse, R104 ;  /* 0x0000006800687220 */ /* 0x040fe20000410000 */
[C---:B--2---:R-:W-:Y:S04]  /*cc40*/  HMMA.16816.F32 R60, R168.reuse, R160, R60 ;  /* 0x000000a0a83c723c */ /* 0x044fe8000000183c */
[----:B------:R-:W-:Y:S02]  /*cc50*/  FMUL.FTZ R105, R0, R105 ;  /* 0x0000006900697220 */ /* 0x000fe40000410000 */
[C---:B------:R-:W-:Y:S01]  /*cc60*/  HMMA.16816.F32 R64, R168.reuse, R162, R64 ;  /* 0x000000a2a840723c */ /* 0x040fe20000001840 */
[----:B------:R-:W2:Y:S01]  /*cc70*/  LDSM.16.MT88.4 R160, [R191+0x12000] ;  /* 0x01200000bfa0783b */ /* 0x000ea20000004200 */
[----:B------:R5:W5:Y:S03]  /*cc80*/  MUFU.EX2 R187, R13 ;  /* 0x0000000d00bb7308 */ /* 0x000b660000000800 */
        /* <DEDUP_REMOVED lines=47> */
[----:B----4-:R-:W-:Y:S01]  /*cf80*/  FMUL.FTZ R19, R2, R167 ;  /* 0x000000a702137220 */ /* 0x010fe20000410000 */
[C---:B------:R-:W-:Y:S01]  /*cf90*/  FMUL.FTZ R16, R0.reuse, R164 ;  /* 0x000000a400107220 */ /* 0x040fe20000410000 */
[----:B------:R-:W-:Y:S01]  /*cfa0*/  FMUL.FTZ R17, R0, R165 ;  /* 0x000000a500117220 */ /* 0x000fe20000410000 */
[--C-:B------:R-:W-:Y:S01]  /*cfb0*/  FFMA.FTZ R34, R34, UR4, -R177.reuse ;  /* 0x0000000422227c23 */ /* 0x100fe200080108b1 */
[--C-:B------:R-:W-:Y:S01]  /*cfc0*/  FFMA.FTZ R32, R32, UR4, -R176.reuse ;  /* 0x0000000420207c23 */ /* 0x100fe200080108b0 */
[C---:B------:R-:W-:Y:S01]  /*cfd0*/  FMUL.FTZ R142, R2.reuse, R142 ;  /* 0x0000008e028e7220 */ /* 0x040fe20000410000 */
[----:B------:R-:W-:Y:S01]  /*cfe0*/  FMUL.FTZ R143, R2, R143 ;  /* 0x0000008f028f7220 */ /* 0x000fe20000410000 */
[C---:B------:R-:W-:Y:S01]  /*cff0*/  FMUL.FTZ R140, R0.reuse, R140 ;  /* 0x0000008c008c7220 */ /* 0x040fe20000410000 */
[C---:B---3--:R-:W-:Y:S03]  /*d000*/  HMMA.16816.F32 R84, R168.reuse, R156, R84 ;  /* 0x0000009ca854723c */ /* 0x048fe60000001854 */
[----:B------:R-:W-:Y:S01]  /*d010*/  FMUL.FTZ R141, R0, R141 ;  /* 0x0000008d008d7220 */ /* 0x000fe20000410000 */
[--C-:B------:R-:W-:Y:S01]  /*d020*/  FFMA.FTZ R153, R14, UR4, -R177.reuse ;  /* 0x000000040e997c23 */ /* 0x100fe200080108b1 */
[----:B------:R-:W-:Y:S01]  /*d030*/  FFMA.FTZ R177, R35, UR4, -R177 ;  /* 0x0000000423b17c23 */ /* 0x000fe200080108b1 */
[C---:B------:R-:W-:Y:S01]  /*d040*/  HMMA.16816.F32 R88, R168.reuse, R158, R88 ;  /* 0x0000009ea858723c */ /* 0x040fe20000001858 */
[----:B------:R-:W3:Y:S01]  /*d050*/  LDSM.16.MT88.4 R156, [R189+0x14000] ;  /* 0x01400000bd9c783b */ /* 0x000ee20000004200 */
[----:B------:R-:W4:Y:S03]  /*d060*/  MUFU.EX2 R186, R153 ;  /* 0x0000009900ba7308 */ /* 0x000f260000000800 */
[--C-:B------:R-:W-:Y:S01]  /*d070*/  FFMA.FTZ R28, R28, UR4, -R176.reuse ;  /* 0x000000041c1c7c23 */ /* 0x100fe200080108b0 */
[C---:B--2---:R-:W-:Y:S06]  /*d080*/  HMMA.16816.F32 R92, R168.reuse, R160, R92 ;  /* 0x000000a0a85c723c */ /* 0x044fec000000185c */
[----:B------:R-:W-:Y:S01]  /*d090*/  MUFU.EX2 R177, R177 ;  /* 0x000000b100b17308 */ /* 0x000fe20000000800 */
[--C-:B------:R-:W-:Y:S01]  /*d0a0*/  FFMA.FTZ R29, R29, UR4, -R176.reuse ;  /* 0x000000041d1d7c23 */ /* 0x100fe200080108b0 */
[C---:B------:R-:W-:Y:S01]  /*d0b0*/  HMMA.16816.F32 R96, R168.reuse, R162, R96 ;  /* 0x000000a2a860723c */ /* 0x040fe20000001860 */
[----:B------:R-:W2:Y:S02]  /*d0c0*/  LDSM.16.MT88.4 R160, [R191+0x14000] ;  /* 0x01400000bfa0783b */ /* 0x000ea40000004200 */
[----:B------:R-:W-:Y:S05]  /*d0d0*/  FFMA.FTZ R176, R33, UR4, -R176 ;  /* 0x0000000421b07c23 */ /* 0x000fea00080108b0 */
[----:B------:R-:W-:Y:S10]  /*d0e0*/  MUFU.EX2 R172, R28 ;  /* 0x0000001c00ac7308 */ /* 0x000ff40000000800 */
[----:B------:R-:W-:Y:S01]  /*d0f0*/  MUFU.EX2 R176, R176 ;  /* 0x000000b000b07308 */ /* 0x000fe20000000800 */
[C---:B---3--:R-:W-:Y:S06]  /*d100*/  HMMA.16816.F32 R100, R168.reuse, R156, R100 ;  /* 0x0000009ca864723c */ /* 0x048fec0000001864 */
[C---:B------:R-:W-:Y:S01]  /*d110*/  HMMA.16816.F32 R104, R168.reuse, R158, R104 ;  /* 0x0000009ea868723c */ /* 0x040fe20000001868 */
[----:B------:R-:W3:Y:S05]  /*d120*/  LDSM.16.MT88.4 R156, [R190+0x14000] ;  /* 0x01400000be9c783b */ /* 0x000eea0000004200 */
[C---:B--2---:R-:W-:Y:S06]  /*d130*/  HMMA.16816.F32 R108, R168.reuse, R160, R108 ;  /* 0x000000a0a86c723c */ /* 0x044fec000000186c */
[C---:B------:R-:W-:Y:S01]  /*d140*/  HMMA.16816.F32 R112, R168.reuse, R162, R112 ;  /* 0x000000a2a870723c */ /* 0x040fe20000001870 */
[----:B------:R-:W2:Y:S05]  /*d150*/  LDSM.16.MT88.4 R160, [R188+0x16000] ;  /* 0x01600000bca0783b */ /* 0x000eaa0000004200 */
        /* <DEDUP_REMOVED lines=10> */
[C---:B------:R-:W-:Y:S05]  /*d200*/  HMMA.16816.F32 R144, R168.reuse, R162, R144 ;  /* 0x000000a2a890723c */ /* 0x040fea0000001890 */
[----:B------:R-:W-:Y:S02]  /*d210*/  IMAD.WIDE.U32 R160, R179, -0x2daee0ad, RZ ;  /* 0xd2511f53b3a07825 */ /* 0x000fe400078e00ff */
[----:B------:R2:W-:Y:S01]  /*d220*/  MUFU.EX2 R179, R20 ;  /* 0x0000001400b37308 */ /* 0x0005e20000000800 */
[C---:B------:R-:W-:Y:S03]  /*d230*/  LOP3.LUT R162, R160.reuse, 0xff, RZ, 0xc0, !PT ;  /* 0x000000ffa0a27812 */ /* 0x040fe600078ec0ff */
[----:B-1----:R-:W-:Y:S06]  /*d240*/  LOP3.LUT R12, R161, UR22, R180, 0x96, !PT ;  /* 0x00000016a10c7c12 */ /* 0x002fec000f8e96b4 */
[----:B------:R-:W-:Y:S01]  /*d250*/  MUFU.EX2 R180, R26 ;  /* 0x0000001a00b47308 */ /* 0x000fe20000000800 */
[----:B-----5:R-:W-:Y:S02]  /*d260*/  LOP3.LUT R13, R160, 0xffff, RZ, 0xc0, !PT ;  /* 0x0000ffffa00d7812 */ /* 0x020fe400078ec0ff */
[--C-:B------:R-:W-:Y:S02]  /*d270*/  SHF.R.U32.HI R161, RZ, 0x18, R160.reuse ;  /* 0x00000018ffa17819 */ /* 0x100fe400000116a0 */
[----:B------:R-:W-:Y:S02]  /*d280*/  SHF.R.U32.HI R14, RZ, 0x8, R13 ;  /* 0x00000008ff0e7819 */ /* 0x000fe4000001160d */
[----:B------:R-:W-:Y:S01]  /*d290*/  SHF.R.U32.HI R154, RZ, 0x10, R160 ;  /* 0x00000010ff9a7819 */ /* 0x000fe200000116a0 */
[----:B--2---:R-:W-:Y:S01]  /*d2a0*/  LDSM.16.MT88.4 R20, [R189+0x11000] ;  /* 0x01100000bd14783b */ /* 0x004fe20000004200 */
[----:B------:R-:W-:Y:S02]  /*d2b0*/  PRMT R14, R162, 0x5410, R14 ;  /* 0x00005410a20e7816 */ /* 0x000fe4000000000e */
[----:B------:R-:W-:Y:S01]  /*d2c0*/  LOP3.LUT R153, R154, 0xff, RZ, 0xc0, !PT ;  /* 0x000000ff9a997812 */ /* 0x000fe200078ec0ff */
[C---:B---3--:R-:W-:Y:S03]  /*d2d0*/  HMMA.16816.F32 R148, R168.reuse, R156, R148 ;  /* 0x0000009ca894723c */ /* 0x048fe60000001894 */
[----:B------:R-:W-:Y:S02]  /*d2e0*/  PRMT R15, R153, 0x5410, R161 ;  /* 0x00005410990f7816 */ /* 0x000fe400000000a1 */
[--C-:B------:R-:W-:Y:S01]  /*d2f0*/  SHF.R.U32.HI R161, RZ, 0x18, R12.reuse ;  /* 0x00000018ffa17819 */ /* 0x100fe2000001160c */
[----:B------:R-:W-:Y:S01]  /*d300*/  HMMA.16816.F32 R16, R168, R158, R16 ;  /* 0x0000009ea810723c */ /* 0x000fe20000001810 */
[----:B------:R-:W1:Y:S01]  /*d310*/  LDSM.16.MT88.4 R156, [R188+0x10800] ;  /* 0x01080000bc9c783b */ /* 0x000e620000004200 */
[----:B------:R-:W-:Y:S03]  /*d320*/  MUFU.EX2 R170, R30 ;  /* 0x0000001e00aa7308 */ /* 0x000fe60000000800 */
[C---:B------:R-:W-:Y:S02]  /*d330*/  LOP3.LUT R13, R12.reuse, 0xffff, RZ, 0xc0, !PT ;  /* 0x0000ffff0c0d7812 */ /* 0x040fe400078ec0ff */
[----:B------:R-:W-:Y:S05]  /*d340*/  LOP3.LUT R160, R12, 0xff, RZ, 0xc0, !PT ;  /* 0x000000ff0ca07812 */ /* 0x000fea00078ec0ff */
[----:B------:R-:W2:Y:S01]  /*d350*/  MUFU.EX2 R169, R31 ;  /* 0x0000001f00a97308 */ /* 0x000ea20000000800 */
[----:B------:R-:W-:Y:S02]  /*d360*/  SHF.R.U32.HI R154, RZ, 0x8, R13 ;  /* 0x00000008ff9a7819 */ /* 0x000fe4000001160d */
[----:B------:R-:W-:Y:S02]  /*d370*/  SHF.R.U32.HI R13, RZ, 0x10, R12 ;  /* 0x00000010ff0d7819 */ /* 0x000fe4000001160c */
[----:B------:R-:W-:Y:S02]  /*d380*/  PRMT R153, R160, 0x5410, R154 ;  /* 0x00005410a0997816 */ /* 0x000fe4000000009a */
[----:B------:R-:W-:Y:S03]  /*d390*/  LOP3.LUT R160, R13, 0xff, RZ, 0xc0, !PT ;  /* 0x000000ff0da07812 */ /* 0x000fe600078ec0ff */
[----:B------:R-:W-:Y:S01]  /*d3a0*/  MUFU.EX2 R168, R32 ;  /* 0x0000002000a87308 */ /* 0x000fe20000000800 */
[--C-:B------:R-:W-:Y:S02]  /*d3b0*/  HSET2.LE.AND R14, R14, R178.reuse, PT ;  /* 0x000000b20e0e7233 */ /* 0x100fe40003803000 */
[--C-:B------:R-:W-:Y:S02]  /*d3c0*/  HSET2.LE.AND R15, R15, R178.reuse, PT ;  /* 0x000000b20f0f7233 */ /* 0x100fe40003803000 */
[----:B------:R-:W-:Y:S02]  /*d3d0*/  PRMT R160, R160, 0x5410, R161 ;  /* 0x00005410a0a07816 */ /* 0x000fe400000000a1 */
[----:B------:R-:W-:Y:S03]  /*d3e0*/  F2FP.F16.F32.PACK_AB R13, R216, R217 ;  /* 0x000000d9d80d723e */ /* 0x000fe600000000ff */
[----:B------:R-:W-:Y:S01]  /*d3f0*/  MUFU.EX2 R171, R29 ;  /* 0x0000001d00ab7308 */ /* 0x000fe20000000800 */
[--C-:B------:R-:W-:Y:S02]  /*d400*/  HSET2.LE.AND R153, R153, R178.reuse, PT ;  /* 0x000000b299997233 */ /* 0x100fe40003803000 */
[----:B------:R-:W-:Y:S02]  /*d410*/  F2FP.F16.F32.PACK_AB R12, R219, R218 ;  /* 0x000000dadb0c723e */ /* 0x000fe400000000ff */
[----:B------:R-:W-:Y:S02]  /*d420*/  F2FP.F16.F32.PACK_AB R154, R187, R215 ;  /* 0x000000d7bb9a723e */ /* 0x000fe400000000ff */
[----:B------:R-:W-:Y:S02]  /*d430*/  LOP3.LUT R14, R14, R12, RZ, 0xc0, !PT ;  /* 0x0000000c0e0e7212 */ /* 0x000fe400078ec0ff */
[----:B------:R-:W-:Y:S02]  /*d440*/  LOP3.LUT R15, R15, R13, RZ, 0xc0, !PT ;  /* 0x0000000d0f0f7212 */ /* 0x000fe400078ec0ff */
[--C-:B------:R-:W-:Y:S02]  /*d450*/  HSET2.LE.AND R13, R160, R178.reuse, PT ;  /* 0x000000b2a00d7233 */ /* 0x100fe40003803000 */
[----:B------:R-:W-:Y:S01]  /*d460*/  LOP3.LUT R12, R153, R154, RZ, 0xc0, !PT ;  /* 0x0000009a990c7212 */ /* 0x000fe200078ec0ff */
[----:B------:R-:W3:Y:S01]  /*d470*/  LDSM.16.MT88.4 R160, [R189+0x10800] ;  /* 0x01080000bda0783b */ /* 0x000ee20000004200 */
[----:B----4-:R-:W-:Y:S04]  /*d480*/  F2FP.F16.F32.PACK_AB R153, R185, R186 ;  /* 0x000000bab999723e */ /* 0x010fe800000000ff */
[----:B------:R-:W-:Y:S02]  /*d490*/  LOP3.LUT R13, R13, R153, RZ, 0xc0, !PT ;  /* 0x000000990d0d7212 */ /* 0x000fe400078ec0ff */
[----:B------:R-:W-:Y:S04]  /*d4a0*/  MOV R153, UR36 ;  /* 0x0000002400997c02 */ /* 0x000fe80008000f00 */
[----:B------:R-:W-:Y:S01]  /*d4b0*/  LOP3.LUT R153, R243, UR33, R153, 0x96, !PT ;  /* 0x00000021f3997c12 */ /* 0x000fe2000f8e9699 */
[C---:B-1----:R-:W-:Y:S05]  /*d4c0*/  HMMA.16816.F32 R4, R12.reuse, R156, R4 ;  /* 0x0000009c0c04723c */ /* 0x042fea0000001804 */
[----:B------:R-:W-:Y:S01]  /*d4d0*/  IMAD.WIDE.U32 R164, R153, -0x326172a9, RZ ;  /* 0xcd9e8d5799a47825 */ /* 0x000fe200078e00ff */
[C---:B------:R-:W-:Y:S01]  /*d4e0*/  HMMA.16816.F32 R8, R12.reuse, R158, R8 ;  /* 0x0000009e0c08723c */ /* 0x040fe20000001808 */
[----:B------:R-:W1:Y:S04]  /*d4f0*/  LDSM.16.MT88.4 R156, [R191+0x10800] ;  /* 0x01080000bf9c783b */ /* 0x000e680000004200 */
[----:B------:R-:W-:Y:S02]  /*d500*/  LOP3.LUT R164, R183, UR20, R164, 0x96, !PT ;  /* 0x00000014b7a47c12 */ /* 0x000fe4000f8e96a4 */
[----:B------:R-:W4:Y:S01]  /*d510*/  MUFU.EX2 R183, R25 ;  /* 0x0000001900b77308 */ /* 0x000f220000000800 */
[C---:B---3--:R-:W-:Y:S06]  /*d520*/  HMMA.16816.F32 R36, R12.reuse, R160, R36 ;  /* 0x000000a00c24723c */ /* 0x048fec0000001824 */
[C---:B------:R-:W-:Y:S01]  /*d530*/  HMMA.16816.F32 R40, R12.reuse, R162, R40 ;  /* 0x000000a20c28723c */ /* 0x040fe20000001828 */
[----:B------:R-:W3:Y:S05]  /*d540*/  LDSM.16.MT88.4 R160, [R190+0x10800] ;  /* 0x01080000bea0783b */ /* 0x000eea0000004200 */
[C---:B-1----:R-:W-:Y:S06]  /*d550*/  HMMA.16816.F32 R44, R12.reuse, R156, R44 ;  /* 0x0000009c0c2c723c */ /* 0x042fec000000182c */
[C---:B------:R-:W-:Y:S01]  /*d560*/  HMMA.16816.F32 R48, R12.reuse, R158, R48 ;  /* 0x0000009e0c30723c */ /* 0x040fe20000001830 */
[----:B------:R-:W1:Y:S05]  /*d570*/  LDSM.16.MT88.4 R156, [R188+0x12800] ;  /* 0x01280000bc9c783b */ /* 0x000e6a0000004200 */
        /* <DEDUP_REMOVED lines=25> */
[C---:B------:R-:W-:Y:S05]  /*d710*/  HMMA.16816.F32 R120, R12.reuse, R162, R120 ;  /* 0x000000a20c78723c */ /* 0x040fea0000001878 */
[----:B------:R-:W-:Y:S01]  /*d720*/  LOP3.LUT R160, R165, UR21, R246, 0x96, !PT ;  /* 0x00000015a5a07c12 */ /* 0x000fe2000f8e96f6 */
[----:B------:R-:W-:Y:S05]  /*d730*/  IMAD.WIDE.U32 R164, R164, -0x2daee0ad, RZ ;  /* 0xd2511f53a4a47825 */ /* 0x000fea00078e00ff */
[----:B------:R-:W-:Y:S01]  /*d740*/  IMAD.WIDE.U32 R160, R160, -0x2daee0ad, RZ ;  /* 0xd2511f53a0a07825 */ /* 0x000fe200078e00ff */
[C---:B-1----:R-:W-:Y:S03]  /*d750*/  HMMA.16816.F32 R124, R12.reuse, R156, R124 ;  /* 0x0000009c0c7c723c */ /* 0x042fe6000000187c */
[----:B------:R-:W-:Y:S02]  /*d760*/  LOP3.LUT R162, R165, UR15, R160, 0x96, !PT ;  /* 0x0000000fa5a27c12 */ /* 0x000fe4000f8e96a0 */
[----:B------:R-:W-:Y:S01]  /*d770*/  LOP3.LUT R161, R161, UR24, R240, 0x96, !PT ;  /* 0x00000018a1a17c12 */ /* 0x000fe2000f8e96f0 */
[C---:B------:R-:W-:Y:S01]  /*d780*/  HMMA.16816.F32 R128, R12.reuse, R158, R128 ;  /* 0x0000009e0c80723c */ /* 0x040fe20000001880 */
[----:B------:R-:W1:Y:S04]  /*d790*/  LDSM.16.MT88.4 R156, [R189+0x16800] ;  /* 0x01680000bd9c783b */ /* 0x000e680000004200 */
[----:B------:R-:W-:Y:S06]  /*d7a0*/  IMAD.WIDE.U32 R162, R162, -0x326172a9, RZ ;  /* 0xcd9e8d57a2a27825 */ /* 0x000fec00078e00ff */
[----:B------:R-:W-:Y:S05]  /*d7b0*/  IMAD.WIDE.U32 R160, R161, -0x326172a9, RZ ;  /* 0xcd9e8d57a1a07825 */ /* 0x000fea00078e00ff */
[----:B------:R-:W-:Y:S02]  /*d7c0*/  LOP3.LUT R161, R161, UR19, R182, 0x96, !PT ;  /* 0x00000013a1a17c12 */ /* 0x000fe4000f8e96b6 */
[----:B------:R-:W-:Y:S01]  /*d7d0*/  LOP3.LUT R153, R163, UR14, R160, 0x96, !PT ;  /* 0x0000000ea3997c12 */ /* 0x000fe2000f8e96a0 */
[----:B------:R3:W5:Y:S02]  /*d7e0*/  MUFU.EX2 R182, R27 ;  /* 0x0000001b00b67308 */ /* 0x0007640000000800 */
[----:B------:R-:W-:Y:S04]  /*d7f0*/  IMAD.WIDE.U32 R160, R161, -0x2daee0ad, RZ ;  /* 0xd2511f53a1a07825 */ /* 0x000fe800078e00ff */
[----:B------:R-:W-:Y:S01]  /*d800*/  IMAD.WIDE.U32 R166, R153, -0x2daee0ad, RZ ;  /* 0xd2511f5399a67825 */ /* 0x000fe200078e00ff */
[----:B------:R-:W-:Y:S04]  /*d810*/  LOP3.LUT R164, R161, UR11, R164, 0x96, !PT ;  /* 0x0000000ba1a47c12 */ /* 0x000fe8000f8e96a4 */
[----:B------:R-:W-:Y:S01]  /*d820*/  LOP3.LUT R160, R167, UR10, R160, 0x96, !PT ;  /* 0x0000000aa7a07c12 */ /* 0x000fe2000f8e96a0 */
[----:B------:R-:W-:Y:S04]  /*d830*/  IMAD.WIDE.U32 R164, R164, -0x326172a9, RZ ;  /* 0xcd9e8d57a4a47825 */ /* 0x000fe800078e00ff */
[----:B------:R-:W-:Y:S01]  /*d840*/  IMAD.WIDE.U32 R160, R160, -0x326172a9, RZ ;  /* 0xcd9e8d57a0a07825 */ /* 0x000fe200078e00ff */
[----:B---3--:R-:W-:Y:S02]  /*d850*/  LDSM.16.MT88.4 R24, [R188+0x11000] ;  /* 0x01100000bc18783b */ /* 0x008fe40000004200 */
[----:B------:R-:W-:Y:S02]  /*d860*/  LOP3.LUT R163, R165, UR13, R162, 0x96, !PT ;  /* 0x0000000da5a37c12 */ /* 0x000fe4000f8e96a2 */
[C---:B------:R-:W-:Y:S01]  /*d870*/  LOP3.LUT R153, R160.reuse, 0xffff, RZ, 0xc0, !PT ;  /* 0x0000ffffa0997812 */ /* 0x040fe200078ec0ff */
[C---:B-1----:R-:W-:Y:S03]  /*d880*/  HMMA.16816.F32 R132, R12.reuse, R156, R132 ;  /* 0x0000009c0c84723c */ /* 0x042fe60000001884 */
[----:B------:R-:W-:Y:S02]  /*d890*/  LOP3.LUT R154, R160, 0xff, RZ, 0xc0, !PT ;  /* 0x000000ffa09a7812 */ /* 0x000fe400078ec0ff */
[----:B--2---:R-:W-:Y:S01]  /*d8a0*/  F2FP.F16.F32.PACK_AB R165, R169, R170 ;  /* 0x000000aaa9a5723e */ /* 0x004fe200000000ff */
[C---:B------:R-:W-:Y:S05]  /*d8b0*/  HMMA.16816.F32 R136, R12.reuse, R158, R136 ;  /* 0x0000009e0c88723c */ /* 0x040fea0000001888 */
[----:B------:R-:W-:Y:S02]  /*d8c0*/  SHF.R.U32.HI R156, RZ, 0x8, R153 ;  /* 0x00000008ff9c7819 */ /* 0x000fe40000011699 */
[----:B------:R-:W-:Y:S01]  /*d8d0*/  LOP3.LUT R153, R161, UR23, R164, 0x96, !PT ;  /* 0x00000017a1997c12 */ /* 0x000fe2000f8e96a4 */
[----:B------:R-:W-:Y:S03]  /*d8e0*/  FFMA.FTZ R164, R2, R239, R184 ;  /* 0x000000ef02a47223 */ /* 0x000fe600000100b8 */
[----:B------:R-:W-:Y:S01]  /*d8f0*/  PRMT R162, R154, 0x5410, R156 ;  /* 0x000054109aa27816 */ /* 0x000fe2000000009c */
[----:B------:R-:W-:Y:S01]  /*d900*/  FADD.FTZ R35, R220, R164 ;  /* 0x000000a4dc237221 */ /* 0x000fe20000010000 */
[----:B------:R-:W1:Y:S01]  /*d910*/  LDSM.16.MT88.4 R156, [R191+0x16800] ;  /* 0x01680000bf9c783b */ /* 0x000e620000004200 */
[--C-:B------:R-:W-:Y:S02]  /*d920*/  SHF.R.U32.HI R161, RZ, 0x10, R160.reuse ;  /* 0x00000010ffa17819 */ /* 0x100fe400000116a0 */
[----:B------:R-:W-:Y:S02]  /*d930*/  SHF.R.U32.HI R160, RZ, 0x18, R160 ;  /* 0x00000018ffa07819 */ /* 0x000fe400000116a0 */
[----:B------:R-:W-:Y:S02]  /*d940*/  LOP3.LUT R154, R161, 0xff, RZ, 0xc0, !PT ;  /* 0x000000ffa19a7812 */ /* 0x000fe400078ec0ff */
[----:B----4-:R-:W-:Y:S02]  /*d950*/  F2FP.F16.F32.PACK_AB R2, R183, R181 ;  /* 0x000000b5b702723e */ /* 0x010fe400000000ff */
[----:B------:R-:W-:Y:S02]  /*d960*/  PRMT R161, R154, 0x5410, R160 ;  /* 0x000054109aa17816 */ /* 0x000fe400000000a0 */
[C---:B------:R-:W-:Y:S02]  /*d970*/  LOP3.LUT R160, R153.reuse, 0xff, RZ, 0xc0, !PT ;  /* 0x000000ff99a07812 */ /* 0x040fe400078ec0ff */
[----:B------:R-:W-:Y:S02]  /*d980*/  LOP3.LUT R154, R153, 0xffff, RZ, 0xc0, !PT ;  /* 0x0000ffff999a7812 */ /* 0x000fe400078ec0ff */
[----:B------:R-:W-:Y:S02]  /*d990*/  F2FP.F16.F32.PACK_AB R164, R171, R172 ;  /* 0x000000acaba4723e */ /* 0x000fe400000000ff */
[----:B------:R-:W-:Y:S04]  /*d9a0*/  SHF.R.U32.HI R154, RZ, 0x8, R154 ;  /* 0x00000008ff9a7819 */ /* 0x000fe8000001169a */
[----:B------:R-:W-:Y:S01]  /*d9b0*/  PRMT R154, R160, 0x5410, R154 ;  /* 0x00005410a09a7816 */ /* 0x000fe2000000009a */
[C---:B-1----:R-:W-:Y:S06]  /*d9c0*/  HMMA.16816.F32 R140, R12.reuse, R156, R140 ;  /* 0x0000009c0c8c723c */ /* 0x042fec000000188c */
[C---:B------:R-:W-:Y:S05]  /*d9d0*/  HMMA.16816.F32 R144, R12.reuse, R158, R144 ;  /* 0x0000009e0c90723c */ /* 0x040fea0000001890 */
[--C-:B------:R-:W-:Y:S02]  /*d9e0*/  SHF.R.U32.HI R157, RZ, 0x10, R153.reuse ;  /* 0x00000010ff9d7819 */ /* 0x100fe40000011699 */
[----:B------:R-:W-:Y:S04]  /*d9f0*/  SHF.R.U32.HI R156, RZ, 0x18, R153 ;  /* 0x00000018ff9c7819 */ /* 0x000fe80000011699 */
[----:B------:R-:W-:Y:S04]  /*da00*/  LOP3.LUT R153, R157, 0xff, RZ, 0xc0, !PT ;  /* 0x000000ff9d997812 */ /* 0x000fe800078ec0ff */
[----:B------:R-:W-:Y:S02]  /*da10*/  PRMT R153, R153, 0x5410, R156 ;  /* 0x0000541099997816 */ /* 0x000fe4000000009c */
[----:B------:R-:W1:Y:S02]  /*da20*/  LDSM.16.MT88.4 R156, [R190+0x16800] ;  /* 0x01680000be9c783b */ /* 0x000e640000004200 */
[C---:B-1----:R-:W-:Y:S06]  /*da30*/  HMMA.16816.F32 R148, R12.reuse, R156, R148 ;  /* 0x0000009c0c94723c */ /* 0x042fec0000001894 */
[----:B------:R-:W-:Y:S01]  /*da40*/  HMMA.16816.F32 R16, R12, R158, R16 ;  /* 0x0000009e0c10723c */ /* 0x000fe20000001810 */
[----:B------:R-:W1:Y:S06]  /*da50*/  LDSM.16.MT88.4 R156, [R191+0x11000] ;  /* 0x01100000bf9c783b */ /* 0x000e6c0000004200 */
[--C-:B------:R-:W-:Y:S04]  /*da60*/  HSET2.LE.AND R15, R161, R178.reuse, PT ;  /* 0x000000b2a10f7233 */ /* 0x100fe80003803000 */
[--C-:B------:R-:W-:Y:S02]  /*da70*/  HSET2.LE.AND R14, R162, R178.reuse, PT ;  /* 0x000000b2a20e7233 */ /* 0x100fe40003803000 */
[----:B-----5:R-:W-:Y:S02]  /*da80*/  F2FP.F16.F32.PACK_AB R12, R182, R180 ;  /* 0x000000b4b60c723e */ /* 0x020fe400000000ff */
[--C-:B------:R-:W-:Y:S02]  /*da90*/  HSET2.LE.AND R13, R153, R178.reuse, PT ;  /* 0x000000b2990d7233 */ /* 0x100fe40003803000 */
[----:B------:R-:W-:Y:S02]  /*daa0*/  LOP3.LUT R15, R15, R12, RZ, 0xc0, !PT ;  /* 0x0000000c0f0f7212 */ /* 0x000fe400078ec0ff */
[----:B------:R-:W-:Y:S02]  /*dab0*/  LOP3.LUT R14, R14, R2, RZ, 0xc0, !PT ;  /* 0x000000020e0e7212 */ /* 0x000fe400078ec0ff */
[--C-:B------:R-:W-:Y:S02]  /*dac0*/  HSET2.LE.AND R12, R154, R178.reuse, PT ;  /* 0x000000b29a0c7233 */ /* 0x100fe40003803000 */
[----:B------:R-:W-:Y:S02]  /*dad0*/  F2FP.F16.F32.PACK_AB R2, R175, R179 ;  /* 0x000000b3af02723e */ /* 0x000fe400000000ff */
[----:B------:R-:W-:Y:S02]  /*dae0*/  F2FP.F16.F32.PACK_AB R153, R174, R173 ;  /* 0x000000adae99723e */ /* 0x000fe400000000ff */
[----:B------:R-:W-:Y:S02]  /*daf0*/  LOP3.LUT R12, R12, R2, RZ, 0xc0, !PT ;  /* 0x000000020c0c7212 */ /* 0x000fe400078ec0ff */
[----:B------:R-:W-:Y:S07]  /*db00*/  LOP3.LUT R13, R13, R153, RZ, 0xc0, !PT ;  /* 0x000000990d0d7212 */ /* 0x000fee00078ec0ff */
        /* <DEDUP_REMOVED lines=31> */
[C---:B------:R-:W-:Y:S05]  /*dd00*/  HMMA.16816.F32 R112, R12.reuse, R22, R112 ;  /* 0x000000160c70723c */ /* 0x040fea0000001870 */
[----:B------:R-:W-:Y:S01]  /*dd10*/  IMAD.WIDE.U32 R20, R163, -0x2daee0ad, RZ ;  /* 0xd2511f53a3147825 */ /* 0x000fe200078e00ff */
[C---:B-1----:R-:W-:Y:S01]  /*dd20*/  HMMA.16816.F32 R116, R12.reuse, R156, R116 ;  /* 0x0000009c0c74723c */ /* 0x042fe20000001874 */
[----:B------:R-:W-:Y:S04]  /*dd30*/  LDSM.16.MT88.4 R160, [R188+0x11800] ;  /* 0x01180000bca0783b */ /* 0x000fe80000004200 */
[----:B------:R-:W-:Y:S01]  /*dd40*/  LOP3.LUT R2, R21, UR22, R166, 0x96, !PT ;  /* 0x0000001615027c12 */ /* 0x000fe2000f8e96a6 */
[C---:B------:R-:W-:Y:S05]  /*dd50*/  HMMA.16816.F32 R120, R12.reuse, R158, R120 ;  /* 0x0000009e0c78723c */ /* 0x040fea0000001878 */
[C---:B------:R-:W-:Y:S02]  /*dd60*/  LOP3.LUT R153, R20.reuse, 0xffff, RZ, 0xc0, !PT ;  /* 0x0000ffff14997812 */ /* 0x040fe400078ec0ff */
[--C-:B------:R-:W-:Y:S04]  /*dd70*/  SHF.R.U32.HI R154, RZ, 0x10, R20.reuse ;  /* 0x00000010ff9a7819 */ /* 0x100fe80000011614 */
[----:B------:R-:W-:Y:S02]  /*dd80*/  LOP3.LUT R157, R20, 0xff, RZ, 0xc0, !PT ;  /* 0x000000ff149d7812 */ /* 0x000fe400078ec0ff */
[----:B------:R-:W-:Y:S02]  /*dd90*/  SHF.R.U32.HI R156, RZ, 0x18, R20 ;  /* 0x00000018ff9c7819 */ /* 0x000fe40000011614 */
[----:B------:R-:W1:Y:S01]  /*dda0*/  LDSM.16.MT88.4 R20, [R189+0x17000] ;  /* 0x01700000bd14783b */ /* 0x000e620000004200 */
[----:B------:R-:W-:Y:S01]  /*ddb0*/  LOP3.LUT R28, R154, 0xff, RZ, 0xc0, !PT ;  /* 0x000000ff9a1c7812 */ /* 0x000fe200078ec0ff */
[C---:B--2---:R-:W-:Y:S01]  /*ddc0*/  HMMA.16816.F32 R124, R12.reuse, R24, R124 ;  /* 0x000000180c7c723c */ /* 0x044fe2000000187c */
[----:B------:R-:W2:Y:S02]  /*ddd0*/  MUFU.EX2 R154, R34 ;  /* 0x00000022009a7308 */ /* 0x000ea40000000800 */
[----:B------:R-:W-:Y:S02]  /*dde0*/  LOP3.LUT R29, R2, 0xffff, RZ, 0xc0, !PT ;  /* 0x0000ffff021d7812 */ /* 0x000fe400078ec0ff */
[----:B------:R-:W-:Y:S01]  /*ddf0*/  PRMT R156, R28, 0x5410, R156 ;  /* 0x000054101c9c7816 */ /* 0x000fe2000000009c */
[C---:B------:R-:W-:Y:S01]  /*de00*/  HMMA.16816.F32 R128, R12.reuse, R26, R128 ;  /* 0x0000001a0c80723c */ /* 0x040fe20000001880 */
[----:B------:R-:W3:Y:S04]  /*de10*/  LDSM.16.MT88.4 R24, [R191+0x17000] ;  /* 0x01700000bf18783b */ /* 0x000ee80000004200 */
[----:B------:R-:W-:Y:S02]  /*de20*/  SHF.R.U32.HI R153, RZ, 0x8, R153 ;  /* 0x00000008ff997819 */ /* 0x000fe40000011699 */
[----:B------:R-:W-:Y:S04]  /*de30*/  LOP3.LUT R28, R2, 0xff, RZ, 0xc0, !PT ;  /* 0x000000ff021c7812 */ /* 0x000fe800078ec0ff */
[----:B------:R-:W-:Y:S02]  /*de40*/  SHF.R.U32.HI R29, RZ, 0x8, R29 ;  /* 0x00000008ff1d7819 */ /* 0x000fe4000001161d */
[----:B------:R-:W-:Y:S02]  /*de50*/  PRMT R157, R157, 0x5410, R153 ;  /* 0x000054109d9d7816 */ /* 0x000fe40000000099 */
[----:B------:R-:W-:Y:S02]  /*de60*/  PRMT R153, R28, 0x5410, R29 ;  /* 0x000054101c997816 */ /* 0x000fe4000000001d */
[--C-:B------:R-:W-:Y:S02]  /*de70*/  SHF.R.U32.HI R28, RZ, 0x10, R2.reuse ;  /* 0x00000010ff1c7819 */ /* 0x100fe40000011602 */
[----:B------:R-:W-:Y:S02]  /*de80*/  SHF.R.U32.HI R29, RZ, 0x18, R2 ;  /* 0x00000018ff1d7819 */ /* 0x000fe40000011602 */
[----:B------:R-:W-:Y:S02]  /*de90*/  LOP3.LUT R2, R28, 0xff, RZ, 0xc0, !PT ;  /* 0x000000ff1c027812 */ /* 0x000fe400078ec0ff */
[--C-:B------:R-:W-:Y:S02]  /*dea0*/  HSET2.LE.AND R32, R157, R178.reuse, PT ;  /* 0x000000b29d207233 */ /* 0x100fe40003803000 */
[----:B------:R-:W-:Y:S02]  /*deb0*/  PRMT R2, R2, 0x5410, R29 ;  /* 0x0000541002027816 */ /* 0x000fe4000000001d */
[----:B------:R-:W4:Y:S01]  /*dec0*/  LDSM.16.MT88.4 R28, [R190+0x17000] ;  /* 0x01700000be1c783b */ /* 0x000f220000004200 */
[--C-:B------:R-:W-:Y:S02]  /*ded0*/  HSET2.LE.AND R33, R156, R178.reuse, PT ;  /* 0x000000b29c217233 */ /* 0x100fe40003803000 */
[--C-:B------:R-:W-:Y:S01]  /*dee0*/  HSET2.LE.AND R2, R2, R178.reuse, PT ;  /* 0x000000b202027233 */ /* 0x100fe20003803000 */
[C---:B-1----:R-:W-:Y:S03]  /*def0*/  HMMA.16816.F32 R132, R12.reuse, R20, R132 ;  /* 0x000000140c84723c */ /* 0x042fe60000001884 */
[----:B------:R-:W-:Y:S02]  /*df00*/  F2FP.F16.F32.PACK_AB R166, R176, R168 ;  /* 0x000000a8b0a6723e */ /* 0x000fe400000000ff */
[----:B--2---:R-:W-:Y:S01]  /*df10*/  F2FP.F16.F32.PACK_AB R167, R177, R154 ;  /* 0x0000009ab1a7723e */ /* 0x004fe200000000ff */
[C---:B------:R-:W-:Y:S05]  /*df20*/  HMMA.16816.F32 R136, R12.reuse, R22, R136 ;  /* 0x000000160c88723c */ /* 0x040fea0000001888 */
[----:B------:R-:W-:Y:S01]  /*df30*/  FFMA.FTZ R20, R0, R244, R221 ;  /* 0x000000f400147223 */ /* 0x000fe200000100dd */
[C---:B---3--:R-:W-:Y:S05]  /*df40*/  HMMA.16816.F32 R140, R12.reuse, R24, R140 ;  /* 0x000000180c8c723c */ /* 0x048fea000000188c */
[----:B------:R-:W-:Y:S01]  /*df50*/  FADD.FTZ R34, R222, R20 ;  /* 0x00000014de227221 */ /* 0x000fe20000010000 */
[C---:B------:R-:W-:Y:S01]  /*df60*/  HMMA.16816.F32 R144, R12.reuse, R26, R144 ;  /* 0x0000001a0c90723c */ /* 0x040fe20000001890 */
[----:B------:R-:W1:Y:S04]  /*df70*/  LDSM.16.MT88.4 R20, [R189+0x11800] ;  /* 0x01180000bd14783b */ /* 0x000e680000004200 */
[----:B------:R-:W-:Y:S02]  /*df80*/  LOP3.LUT R166, R32, R166, RZ, 0xc0, !PT ;  /* 0x000000a620a67212 */ /* 0x000fe400078ec0ff */
[----:B------:R-:W-:Y:S02]  /*df90*/  LOP3.LUT R167, R33, R167, RZ, 0xc0, !PT ;  /* 0x000000a721a77212 */ /* 0x000fe400078ec0ff */
[----:B------:R-:W2:Y:S02]  /*dfa0*/  LDSM.16.MT88.4 R24, [R191+0x11800] ;  /* 0x01180000bf18783b */ /* 0x000ea40000004200 */
[----:B------:R-:W-:Y:S02]  /*dfb0*/  HSET2.LE.AND R0, R153, R178, PT ;  /* 0x000000b299007233 */ /* 0x000fe40003803000 */
[----:B------:R-:W-:Y:S01]  /*dfc0*/  LOP3.LUT R165, R2, R165, RZ, 0xc0, !PT ;  /* 0x000000a502a57212 */ /* 0x000fe200078ec0ff */
[----:B------:R-:W-:Y:S01]  /*dfd0*/  FADD.FTZ R2, R224, R34 ;  /* 0x00000022e0027221 */ /* 0x000fe20000010000 */
[----:B------:R-:W-:Y:S01]  /*dfe0*/  MOV R153, R3 ;  /* 0x0000000300997202 */ /* 0x000fe20000000f00 */
[C---:B----4-:R-:W-:Y:S03]  /*dff0*/  HMMA.16816.F32 R148, R12.reuse, R28, R148 ;  /* 0x0000001c0c94723c */ /* 0x050fe60000001894 */
[----:B------:R-:W-:Y:S01]  /*e000*/  LOP3.LUT R164, R0, R164, RZ, 0xc0, !PT ;  /* 0x000000a400a47212 */ /* 0x000fe200078ec0ff */
[----:B------:R-:W-:Y:S01]  /*e010*/  FADD.FTZ R0, R223, R35 ;  /* 0x00000023df007221 */ /* 0x000fe20000010000 */
[----:B------:R-:W-:Y:S01]  /*e020*/  FADD.FTZ R2, R226, R2 ;  /* 0x00000002e2027221 */ /* 0x000fe20000010000 */
[----:B------:R-:W-:Y:S01]  /*e030*/  HMMA.16816.F32 R16, R12, R30, R16 ;  /* 0x0000001e0c10723c */ /* 0x000fe20000001810 */
[----:B------:R-:W3:Y:S04]  /*e040*/  LDSM.16.MT88.4 R32, [R190+0x11800] ;  /* 0x01180000be20783b */ /* 0x000ee80000004200 */
[----:B------:R-:W-:Y:S01]  /*e050*/  FADD.FTZ R0, R225, R0 ;  /* 0x00000000e1007221 */ /* 0x000fe20000010000 */
[C---:B------:R-:W-:Y:S03]  /*e060*/  HMMA.16816.F32 R156, R164.reuse, R160, R4 ;  /* 0x000000a0a49c723c */ /* 0x040fe60000001804 */
[----:B------:R-:W4:Y:S02]  /*e070*/  LDSM.16.MT88.4 R12, [R188+0x13800] ;  /* 0x01380000bc0c783b */ /* 0x000f240000004200 */
[----:B------:R-:W-:Y:S01]  /*e080*/  FADD.FTZ R0, R186, R0 ;  /* 0x00000000ba007221 */ /* 0x000fe20000010000 */
[C---:B------:R-:W-:Y:S05]  /*e090*/  HMMA.16816.F32 R160, R164.reuse, R162, R8 ;  /* 0x000000a2a4a0723c */ /* 0x040fea0000001808 */
[----:B------:R-:W5:Y:S01]  /*e0a0*/  LDSM.16.MT88.4 R4, [R189+0x13800] ;  /* 0x01380000bd04783b */ /* 0x000f620000004200 */
[C---:B-1----:R-:W-:Y:S05]  /*e0b0*/  HMMA.16816.F32 R36, R164.reuse, R20, R36 ;  /* 0x00000014a424723c */ /* 0x042fea0000001824 */
[----:B------:R-:W-:Y:S01]  /*e0c0*/  FADD.FTZ R2, R215, R2 ;  /* 0x00000002d7027221 */ /* 0x000fe20000010000 */
[C---:B------:R-:W-:Y:S01]  /*e0d0*/  HMMA.16816.F32 R40, R164.reuse, R22, R40 ;  /* 0x00000016a428723c */ /* 0x040fe20000001828 */
[----:B------:R-:W1:Y:S04]  /*e0e0*/  LDSM.16.MT88.4 R8, [R191+0x13800] ;  /* 0x01380000bf08783b */ /* 0x000e680000004200 */
[----:B------:R-:W-:Y:S01]  /*e0f0*/  FADD.FTZ R0, R185, R0 ;  /* 0x00000000b9007221 */ /* 0x000fe20000010000 */
[C---:B--2---:R-:W-:Y:S03]  /*e100*/  HMMA.16816.F32 R44, R164.reuse, R24, R44 ;  /* 0x00000018a42c723c */ /* 0x044fe6000000182c */
[----:B------:R-:W2:Y:S02]  /*e110*/  LDSM.16.MT88.4 R20, [R190+0x13800] ;  /* 0x01380000be14783b */ /* 0x000ea40000004200 */
        /* <DEDUP_REMOVED lines=11> */
[----:B------:R-:W4:Y:S04]  /*e1d0*/  LDSM.16.MT88.4 R12, [R191+0x15800] ;  /* 0x01580000bf0c783b */ /* 0x000f280000004200 */
[----:B------:R-:W-:Y:S01]  /*e1e0*/  FADD.FTZ R2, R219, R2 ;  /* 0x00000002db027221 */ /* 0x000fe20000010000 */
[C---:B-----5:R-:W-:Y:S05]  /*e1f0*/  HMMA.16816.F32 R68, R164.reuse, R4, R68 ;  /* 0x00000004a444723c */ /* 0x060fea0000001844 */
[----:B------:R-:W-:Y:S01]  /*e200*/  FADD.FTZ R0, R173, R0 ;  /* 0x00000000ad007221 */ /* 0x000fe20000010000 */
[C---:B------:R-:W-:Y:S01]  /*e210*/  HMMA.16816.F32 R72, R164.reuse, R6, R72 ;  /* 0x00000006a448723c */ /* 0x040fe20000001848 */
[----:B------:R-:W5:Y:S04]  /*e220*/  LDSM.16.MT88.4 R4, [R190+0x15800] ;  /* 0x01580000be04783b */ /* 0x000f680000004200 */
        /* <DEDUP_REMOVED lines=28> */
[----:B------:R-:W-:Y:S01]  /*e3f0*/  MOV R154, R152 ;  /* 0x00000098009a7202 */ /* 0x000fe20000000f00 */
[C---:B-1----:R-:W-:Y:S05]  /*e400*/  HMMA.16816.F32 R124, R164.reuse, R8, R124 ;  /* 0x00000008a47c723c */ /* 0x042fea000000187c */
[----:B------:R-:W-:Y:S01]  /*e410*/  FADD.FTZ R2, R168, R2 ;  /* 0x00000002a8027221 */ /* 0x000fe20000010000 */
[C---:B------:R-:W-:Y:S05]  /*e420*/  HMMA.16816.F32 R128, R164.reuse, R10, R128 ;  /* 0x0000000aa480723c */ /* 0x040fea0000001880 */
[----:B------:R-:W-:Y:S01]  /*e430*/  FADD.FTZ R239, R177, R0 ;  /* 0x00000000b1ef7221 */ /* 0x000fe20000010000 */
[C---:B--2---:R-:W-:Y:S05]  /*e440*/  HMMA.16816.F32 R132, R164.reuse, R20, R132 ;  /* 0x00000014a484723c */ /* 0x044fea0000001884 */
[----:B------:R-:W-:Y:S01]  /*e450*/  FADD.FTZ R244, R176, R2 ;  /* 0x00000002b0f47221 */ /* 0x000fe20000010000 */
[C---:B------:R-:W-:Y:S06]  /*e460*/  HMMA.16816.F32 R136, R164.reuse, R22, R136 ;  /* 0x00000016a488723c */ /* 0x040fec0000001888 */
[C---:B------:R-:W-:Y:S06]  /*e470*/  HMMA.16816.F32 R140, R164.reuse, R24, R140 ;  /* 0x00000018a48c723c */ /* 0x040fec000000188c */
[C---:B------:R-:W-:Y:S06]  /*e480*/  HMMA.16816.F32 R144, R164.reuse, R26, R144 ;  /* 0x0000001aa490723c */ /* 0x040fec0000001890 */
[C---:B---3--:R-:W-:Y:S06]  /*e490*/  HMMA.16816.F32 R148, R164.reuse, R28, R148 ;  /* 0x0000001ca494723c */ /* 0x048fec0000001894 */
[----:B------:R-:W-:Y:S01]  /*e4a0*/  HMMA.16816.F32 R164, R164, R30, R16 ;  /* 0x0000001ea4a4723c */ /* 0x000fe20000001810 */
[----:B------:R-:W-:Y:S11]  /*e4b0*/  @!UPT UIADD3 URZ, URZ, URZ, URZ ;  /* 0x0000003f3f3ff290 */ /* 0x000ff6000fffe03f */
[----:B------:R-:W-:Y:S01]  /*e4c0*/  @!UPT UIADD3 URZ, URZ, URZ, URZ ;  /* 0x0000003f3f3ff290 */ /* 0x000fe2000fffe03f */
[----:B------:R-:W-:Y:S11]  /*e4d0*/  @P0 BRA `(.L_x_855) ;  /* 0xffffffb400e80947 */ /* 0x000ff6000383ffff */
.L_x_854:
        /* <DEDUP_REMOVED lines=11> */
[----:B------:R-:W-:-:S04]  /*e590*/  LEA.HI R169, R171, R170, RZ, 0x2 ;  /* 0x000000aaaba97211 */ /* 0x000fc800078f10ff */
        /* <DEDUP_REMOVED lines=17> */
[C---:B-----5:R-:W-:Y:S01]  /*e6b0*/  FMUL.FTZ R155, R2.reuse, R40 ;  /* 0x00000028029b7220 */ /* 0x060fe20000410000 */
        /* <DEDUP_REMOVED lines=134> */
[----:B------:R-:W-:Y:S02]  /*ef20*/  SHF.R.S32.HI R48, RZ, 0x5, R58 ;  /* 0x00000005ff307819 */ /* 0x000fe4000001143a */
[----:B------:R-:W-:-:S02]  /*ef30*/  IADD3 R0, -R0, R170, RZ ;  /* 0x000000aa00007210 */ /* 0x000fc40007ffe1ff */
[----:B------:R-:W-:Y:S02]  /*ef40*/  LOP3.LUT R2, R2, 0x1c0, RZ, 0xc0, !PT ;  /* 0x000001c002027812 */ /* 0x000fe400078ec0ff */
[----:B------:R-:W-:Y:S02]  /*ef50*/  LOP3.LUT R10, R10, 0x1, RZ, 0xc0, !PT ;  /* 0x000000010a0a7812 */ /* 0x000fe400078ec0ff */
[----:B------:R-:W-:Y:S02]  /*ef60*/  F2FP.F16.F32.PACK_AB R15, R15, R46 ;  /* 0x0000002e0f0f723e */ /* 0x000fe400000000ff */
        /* <DEDUP_REMOVED lines=36> */
[----:B------:R-:W-:Y:S02]  /*f1b0*/  IADD3 R6, R4, R10, RZ ;  /* 0x0000000a04067210 */ /* 0x000fe40007ffe0ff */
[----:B------:R-:W-:Y:S01]  /*f1c0*/  F2FP.F16.F32.PACK_AB R42, R65, R64 ;  /* 0x00000040412a723e */ /* 0x000fe200000000ff */
[----:B------:R-:W-:Y:S01]  /*f1d0*/  STS [R4], R12 ;  /* 0x0000000c04007388 */ /* 0x000fe20000000800 */
[----:B---3--:R-:W-:-:S02]  /*f1e0*/  IADD3 R7, R5, R10, RZ ;  /* 0x0000000a05077210 */ /* 0x008fc40007ffe0ff */
[----:B------:R-:W-:Y:S01]  /*f1f0*/  F2FP.F16.F32.PACK_AB R41, R41, R66 ;  /* 0x000000422929723e */ /* 0x000fe200000000ff */
[----:B------:R-:W-:Y:S01]  /*f200*/  STS [R4+0x400], R11 ;  /* 0x0004000b04007388 */ /* 0x000fe20000000800 */
[----:B----4-:R-:W-:Y:S02]  /*f210*/  IADD3 R9, R0, R10, RZ ;  /* 0x0000000a00097210 */ /* 0x010fe40007ffe0ff */
[----:B------:R-:W-:Y:S02]  /*f220*/  F2FP.F16.F32.PACK_AB R40, R40, R68 ;  /* 0x000000442828723e */ /* 0x000fe400000000ff */
        /* <DEDUP_REMOVED lines=90> */
.L_x_858:
        /* <DEDUP_REMOVED lines=54> */
.L_x_859:
[----:B------:R-:W-:Y:S05]  /*fb30*/  @P0 BRA `(.L_x_860) ;  /* 0x0000000000180947 */ /* 0x000fea0003800000 */
[----:B------:R-:W3:Y:S01]  /*fb40*/  LDC R0, c[0x0][0x2c4] ;  /* 0x0000b100ff007b82 */ /* 0x000ee20000000800 */
[----:B------:R-:W-:Y:S02]  /*fb50*/  ISETP.NE.AND P0, PT, RZ, UR8, PT ;  /* 0x00000008ff007c0c */ /* 0x000fe4000bf05270 */
[----:B--2---:R-:W-:-:S05]  /*fb60*/  MOV R8, 0x1 ;  /* 0x0000000100087802 */ /* 0x004fca0000000f00 */
[----:B------:R-:W2:Y:S08]  /*fb70*/  LDC R6, c[0x0][0x270] ;  /* 0x00009c00ff067b82 */ /* 0x000eb00000000800 */
[----:B---3--:R-:W2:Y:S02]  /*fb80*/  @P0 LDC R0, c[0x0][0x2e4] ;  /* 0x0000b900ff000b82 */ /* 0x008ea40000000800 */
[----:B--2---:R-:W-:-:S07]  /*fb90*/  IMAD R6, R0, R6, RZ ;  /* 0x0000000600067224 */ /* 0x004fce00078e02ff */
.L_x_860:
        /* <DEDUP_REMOVED lines=12> */
[----:B------:R-:W-:-:S02]  /*fc60*/  SHF.R.S32.HI R11, RZ, 0x1f, R2 ;  /* 0x0000001fff0b7819 */ /* 0x000fc40000011402 */
[----:B------:R-:W-:Y:S02]  /*fc70*/  LOP3.LUT P2, RZ, R7, 0x3, RZ, 0xc0, !PT ;  /* 0x0000000307ff7812 */ /* 0x000fe4000784c0ff */
        /* <DEDUP_REMOVED lines=14> */
[----:B------:R-:W-:Y:S01]  /*fd60*/  LOP3.LUT R6, R18, 0xfffffff8, RZ, 0xc0, !PT ;  /* 0xfffffff812067812 */ /* 0x000fe200078ec0ff */
[----:B------:R-:W-:Y:S01]  /*fd70*/  IMAD.MOV.U32 R14, RZ, RZ, 0x7f800000 ;  /* 0x7f800000ff0e7424 */ /* 0x000fe200078e00ff */
        /* <DEDUP_REMOVED lines=26> */
.L_x_862:
[----:B------:R-:W-:Y:S05]  /*ff20*/  BSYNC B0 ;  /* 0x0000000000007941 */ /* 0x000fea0003800000 */
.L_x_861:
[----:B------:R-:W-:Y:S01]  /*ff30*/  IMAD.SHL.U32 R28, R15, 0x8, RZ ;  /* 0x000000080f1c7824 */ /* 0x000fe200078e00ff */
[----:B------:R-:W-:Y:S01]  /*ff40*/  SHF.R.S32.HI R8, RZ, 0x1f, R20 ;  /* 0x0000001fff087819 */ /* 0x000fe20000011414 */
[----:B------:R-:W-:Y:S01]  /*ff50*/  ULDC.64 UR6, c[0x0][0x2a0] ;  /* 0x0000a80000067ab9 */ /* 0x000fe20000000a00 */
[----:B--2---:R-:W-:Y:S01]  /*ff60*/  SHF.R.S32.HI R2, RZ, 0x3, R18 ;  /* 0x00000003ff027819 */ /* 0x004fe20000011412 */
[----:B------:R2:W3:Y:S01]  /*ff70*/  LDS.128 R24, [R214] ;  /* 0x00000000d6187984 */ /* 0x0004e20000000c00 */
        /* <DEDUP_REMOVED lines=31> */
[----:B---3--:R3:W-:Y:S04]  /*10170*/  @!P4 STG.E.128 desc[UR26][R2.64], R24 ;  /* 0x000000180200c986 */ /* 0x0087e8000c101d1a */
[----:B-1----:R3:W-:Y:S04]  /*10180*/  @!P3 STG.E.128 desc[UR26][R2.64+0x80], R20 ;  /* 0x000080140200b986 */ /* 0x0027e8000c101d1a */
[----:B------:R3:W-:Y:S04]  /*10190*/  @!P2 STG.E.128 desc[UR26][R2.64+0x100], R16 ;  /* 0x000100100200a986 */ /* 0x0007e8000c101d1a */
[----:B----4-:R3:W-:Y:S02]  /*101a0*/  @!P1 STG.E.128 desc[UR26][R2.64+0x180], R12 ;  /* 0x0001800c02009986 */ /* 0x0107e4000c101d1a */
.L_x_864:
[----:B------:R-:W-:Y:S05]  /*101b0*/  BSYNC B0 ;  /* 0x0000000000007941 */ /* 0x000fea0003800000 */
.L_x_863:
[----:B---3--:R3:W2:Y:S01]  /*101c0*/  LDS.128 R24, [R214+0x800] ;  /* 0x00080000d6187984 */ /* 0x0086a20000000c00 */
[----:B------:R-:W-:Y:S03]  /*101d0*/  BSSY B0, `(.L_x_865) ;  /* 0x000001a000007945 */ /* 0x000fe60003800000 */
[----:B-1----:R3:W1:Y:S04]  /*101e0*/  LDS.128 R20, [R214+0x2800] ;  /* 0x00280000d6147984 */ /* 0x0026680000000c00 */
        /* <DEDUP_REMOVED lines=23> */
[----:B----4-:R2:W-:Y:S02]  /*10360*/  @!P0 STG.E.128 desc[UR26][R2.64+0x180], R12 ;  /* 0x0001800c02008986 */ /* 0x0105e4000c101d1a */
.L_x_866:
[----:B------:R-:W-:Y:S05]  /*10370*/  BSYNC B0 ;  /* 0x0000000000007941 */ /* 0x000fea0003800000 */
.L_x_865:
        /* <DEDUP_REMOVED lines=27> */
.L_x_868:
[----:B------:R-:W-:Y:S05]  /*10530*/  BSYNC B0 ;  /* 0x0000000000007941 */ /* 0x000fea0003800000 */
.L_x_867:
[----:B-12---:R1:W2:Y:S04]  /*10540*/  LDS.128 R16, [R214+0x3800] ;  /* 0x00380000d6107984 */ /* 0x0062a80000000c00 */
[----:B------:R1:W1:Y:S04]  /*10550*/  LDS.128 R12, [R214+0x5800] ;  /* 0x00580000d60c7984 */ /* 0x0002680000000c00 */
[----:B---34-:R-:W3:Y:S01]  /*10560*/  LDS.128 R212, [R214+0x7800] ;  /* 0x00780000d6d47984 */ /* 0x018ee20000000c00 */
        /* <DEDUP_REMOVED lines=22> */
[----:B---3--:R-:W-:Y:S01]  /*106d0*/  STG.E.128 desc[UR26][R2.64+0x180], R212 ;  /* 0x000180d402007986 */ /* 0x008fe2000c101d1a */
[----:B------:R-:W-:Y:S05]  /*106e0*/  EXIT ;  /* 0x000000000000794d */ /* 0x000fea0003800000 */
.L_x_824:
[----:B------:R-:W2:Y:S01]  /*106f0*/  S2R R2, SR_TID.X ;  /* 0x0000000000027919 */ /* 0x000ea20000002100 */
[----:B------:R-:W-:Y:S01]  /*10700*/  UISETP.NE.AND UP3, UPT, UR16, -0x1, UPT ;  /* 0xffffffff1000788c */ /* 0x000fe2000bf65270 */
[----:B------:R-:W-:Y:S01]  /*10710*/  MOV R6, UR17 ;  /* 0x0000001100067c02 */ /* 0x000fe20008000f00 */
[----:B------:R-:W-:Y:S01]  /*10720*/  ULDC.U8 UR8, c[0x0][0x3d9] ;  /* 0x0000f64000087ab9 */ /* 0x000fe20000000000 */
[----:B------:R-:W-:Y:S01]  /*10730*/  UIADD3 UR18, -UR25, UR18, URZ ;  /* 0x0000001219127290 */ /* 0x000fe2000fffe13f */
[----:B------:R-:W-:Y:S01]  /*10740*/  BSSY B0, `(.L_x_869) ;  /* 0x0000053000007945 */ /* 0x000fe20003800000 */
[----:B------:R-:W-:-:S06]  /*10750*/  UISETP.NE.AND UP2, UPT, UR8, URZ, UPT ;  /* 0x0000003f0800728c */ /* 0x000fcc000bf45270 */
[----:B------:R-:W-:Y:S01]  /*10760*/  @UP3 ULDC.64 UR6, c[0x0][0x298] ;  /* 0x0000a60000063ab9 */ /* 0x000fe20000000a00 */
[----:B------:R-:W-:Y:S02]  /*10770*/  @!UP3 USHF.R.S32.HI UR11, URZ, 0x1f, UR29 ;  /* 0x0000001f3f0bb899 */ /* 0x000fe4000801141d */
[----:B------:R-:W-:Y:S02]  /*10780*/  @UP3 UIMAD.WIDE.U32 UR12, UR16, UR6, URZ ;  /* 0x00000006100c32a5 */ /* 0x000fe4000f8e003f */
[----:B------:R-:W-:Y:S01]  /*10790*/  @UP2 ULDC.64 UR4, c[0x0][0x2c0] ;  /* 0x0000b00000042ab9 */ /* 0x000fe20000000a00 */
[----:B------:R-:W-:Y:S01]  /*107a0*/  @UP2 ULDC UR19, c[0x0][0x2c0] ;  /* 0x0000b00000132ab9 */ /* 0x000fe20000000800 */
[----:B------:R-:W-:Y:S02]  /*107b0*/  @UP3 UIMAD UR7, UR16, UR7, UR13 ;  /* 0x00000007100732a4 */ /* 0x000fe4000f8e020d */
[----:B------:R-:W-:Y:S01]  /*107c0*/  @UP2 UIMAD UR10, UR5, UR4, URZ ;  /* 0x00000004050a22a4 */ /* 0x000fe2000f8e023f */
[----:B------:R-:W-:-:S02]  /*107d0*/  ULDC.U8 UR13, c[0x0][0x3d8] ;  /* 0x0000f600000d7ab9 */ /* 0x000fc40000000000 */
[----:B------:R-:W-:Y:S01]  /*107e0*/  @!UP3 ULDC.64 UR4, c[0x0][0x290] ;  /* 0x0000a4000004bab9 */ /* 0x000fe20000000a00 */
[----:B------:R-:W-:Y:S02]  /*107f0*/  UISETP.NE.AND UP0, UPT, UR13, URZ, !UP2 ;  /* 0x0000003f0d00728c */ /* 0x000fe4000d705270 */
[----:B------:R-:W-:Y:S02]  /*10800*/  @!UP3 UIMAD UR6, UR11, UR4, URZ ;  /* 0x000000040b06b2a4 */ /* 0x000fe4000f8e023f */
[----:B------:R-:W-:Y:S02]  /*10810*/  USHF.R.S32.HI UR11, URZ, 0x1f, UR30 ;  /* 0x0000001f3f0b7899 */ /* 0x000fe4000801141e */
[----:B------:R-:W-:Y:S01]  /*10820*/  UISETP.NE.AND UP1, UPT, UR13, URZ, UPT ;  /* 0x0000003f0d00728c */ /* 0x000fe2000bf25270 */
[----:B--2---:R-:W-:Y:S01]  /*10830*/  LEA.HI R10, R29, R2, RZ, 0x3 ;  /* 0x000000021d0a7211 */ /* 0x004fe200078f18ff */
[----:B------:R-:W-:Y:S02]  /*10840*/  @!UP3 UIMAD.WIDE.U32 UR14, UR29, UR4, URZ ;  /* 0x000000041d0eb2a5 */ /* 0x000fe4000f8e003f */
[----:B------:R-:W-:Y:S01]  /*10850*/  @!UP3 UIMAD UR6, UR29, UR5, UR6 ;  /* 0x000000051d06b2a4 */ /* 0x000fe2000f8e0206 */
[----:B------:R-:W-:Y:S01]  /*10860*/  LOP3.LUT R0, R10, 0xfffffff8, RZ, 0xc0, !PT ;  /* 0xfffffff80a007812 */ /* 0x000fe200078ec0ff */
[----:B------:R-:W-:Y:S01]  /*10870*/  UISETP.EQ.AND UP1, UPT, UR8, URZ, UP1 ;  /* 0x0000003f0800728c */ /* 0x000fe20008f22270 */
[----:B------:R-:W-:Y:S01]  /*10880*/  SHF.R.S32.HI R10, RZ, 0x3, R10 ;  /* 0x00000003ff0a7819 */ /* 0x000fe2000001140a */
[----:B------:R-:W-:Y:S01]  /*10890*/  ULDC.64 UR4, c[0x0][0x2a0] ;  /* 0x0000a80000047ab9 */ /* 0x000fe20000000a00 */
[----:B------:R-:W-:Y:S01]  /*108a0*/  @UP2 UMOV UR13, 0x1 ;  /* 0x00000001000d2882 */ /* 0x000fe20000000000 */
[----:B------:R-:W-:Y:S01]  /*108b0*/  UIMAD UR8, UR11, UR4, URZ ;  /* 0x000000040b0872a4 */ /* 0x000fe2000f8e023f */
[----:B------:R-:W-:Y:S01]  /*108c0*/  IMAD.IADD R0, R2, 0x1, -R0 ;  /* 0x0000000102007824 */ /* 0x000fe200078e0a00 */
[----:B------:R-:W-:Y:S01]  /*108d0*/  @!UP3 UIADD3 UR7, UR15, UR6, URZ ;  /* 0x000000060f07b290 */ /* 0x000fe2000fffe03f */
[----:B------:R-:W-:Y:S01]  /*108e0*/  ISETP.GE.AND P1, PT, R10, UR18, PT ;  /* 0x000000120a007c0c */ /* 0x000fe2000bf26270 */
[----:B------:R-:W-:Y:S01]  /*108f0*/  @!UP2 ULDC UR11, c[0x0][0x2c4] ;  /* 0x0000b100000baab9 */ /* 0x000fe20000000800 */
[----:B------:R-:W-:Y:S01]  /*10900*/  @UP0 ULDC UR11, c[0x0][0x2e4] ;  /* 0x0000b900000b0ab9 */ /* 0x000fe20000000800 */
[----:B------:R-:W-:Y:S01]  /*10910*/  UISETP.NE.OR UP0, UPT, UR16, -0x1, !UP1 ;  /* 0xffffffff1000788c */ /* 0x000fe2000cf05670 */
[C---:B------:R-:W-:Y:S01]  /*10920*/  ISETP.NE.AND P3, PT, R0.reuse, RZ, PT ;  /* 0x000000ff0000720c */ /* 0x040fe20003f65270 */
[----:B------:R-:W-:Y:S01]  /*10930*/  @!UP2 UIMAD UR13, UR11, UR9, URZ ;  /* 0x000000090b0da2a4 */ /* 0x000fe2000f8e023f */
[----:B------:R-:W-:Y:S01]  /*10940*/  IMAD.SHL.U32 R0, R0, 0x8, RZ ;  /* 0x0000000800007824 */ /* 0x000fe200078e00ff */
[----:B------:R-:W-:Y:S01]  /*10950*/  UIMAD UR5, UR30, UR5, UR8 ;  /* 0x000000051e0572a4 */ /* 0x000fe2000f8e0208 */
[----:B------:R-:W-:Y:S01]  /*10960*/  IMAD.U32 R12, RZ, RZ, UR4 ;  /* 0x00000004ff0c7e24 */ /* 0x000fe2000f8e00ff */
[----:B------:R-:W-:Y:S01]  /*10970*/  @!UP3 UMOV UR12, UR14 ;  /* 0x0000000e000cbc82 */ /* 0x000fe20008000000 */
[----:B------:R-:W-:Y:S01]  /*10980*/  UIMAD UR13, UR29, UR13, URZ ;  /* 0x0000000d1d0d72a4 */ /* 0x000fe2000f8e023f */
[C---:B------:R-:W-:Y:S01]  /*10990*/  IADD3 R2, P0, R0.reuse, UR12, RZ ;  /* 0x0000000c00027c10 */ /* 0x040fe2000ff1e0ff */
[----:B------:R-:W-:Y:S01]  /*109a0*/  @UP1 ULDC UR8, c[0x0][0x2c4] ;  /* 0x0000b10000081ab9 */ /* 0x000fe20000000800 */
[----:B------:R-:W-:Y:S01]  /*109b0*/  @!UP2 UMOV UR19, 0x1 ;  /* 0x000000010013a882 */ /* 0x000fe20000000000 */
[----:B------:R-:W-:Y:S01]  /*109c0*/  @!UP0 UIMAD UR16, UR29, UR8, URZ ;  /* 0x000000081d1082a4 */ /* 0x000fe2000f8e023f */
[----:B------:R-:W-:Y:S01]  /*109d0*/  LEA.HI.X.SX32 R3, R0, UR7, 0x1, P0 ;  /* 0x0000000700037c11 */ /* 0x000fe200080f0eff */
[----:B------:R-:W-:Y:S01]  /*109e0*/  USEL UR13, UR13, URZ, !UP1 ;  /* 0x0000003f0d0d7287 */ /* 0x000fe2000c800000 */
[----:B------:R-:W-:Y:S01]  /*109f0*/  SHF.R.S32.HI R11, RZ, 0x1f, R10 ;  /* 0x0000001fff0b7819 */ /* 0x000fe2000001140a */
[----:B------:R-:W-:Y:S01]  /*10a00*/  @!UP2 UMOV UR10, UR11 ;  /* 0x0000000b000aac82 */ /* 0x000fe20008000000 */
[----:B------:R-:W-:Y:S01]  /*10a10*/  UIMAD UR6, UR25, UR19, URZ ;  /* 0x00000013190672a4 */ /* 0x000fe2000f8e023f */
[----:B------:R-:W-:Y:S01]  /*10a20*/  IMAD.WIDE.U32 R12, R12, UR30, R2 ;  /* 0x0000001e0c0c7c25 */ /* 0x000fe2000f8e0002 */
[----:B------:R-:W-:Y:S01]  /*10a30*/  UIMAD UR10, UR30, UR10, UR13 ;  /* 0x0000000a1e0a72a4 */ /* 0x000fe2000f8e020d */
[----:B------:R-:W-:Y:S01]  /*10a40*/  IADD3 R19, R0, 0x40, RZ ;  /* 0x0000004000137810 */ /* 0x000fe20007ffe0ff */
[----:B------:R-:W-:Y:S01]  /*10a50*/  @!UP1 UMOV UR20, URZ ;  /* 0x0000003f00149c82 */ /* 0x000fe20008000000 */
[----:B------:R-:W-:Y:S01]  /*10a60*/  @!UP1 UMOV UR21, URZ ;  /* 0x0000003f00159c82 */ /* 0x000fe20008000000 */
[----:B------:R-:W-:Y:S01]  /*10a70*/  @UP1 UMOV UR20, UR16 ;  /* 0x0000001000141c82 */ /* 0x000fe20008000000 */
[----:B------:R-:W-:Y:S01]  /*10a80*/  @UP1 USHF.R.S32.HI UR21, URZ, 0x1f, UR16 ;  /* 0x0000001f3f151899 */ /* 0x000fe20008011410 */
[----:B------:R-:W-:Y:S01]  /*10a90*/  VIADD R14, R10, 0x10 ;  /* 0x000000100a0e7836 */ /* 0x000fe20000000000 */
[----:B------:R-:W-:Y:S01]  /*10aa0*/  USHF.R.S32.HI UR4, URZ, 0x1f, UR6 ;  /* 0x0000001f3f047899 */ /* 0x000fe20008011406 */
[----:B------:R-:W-:Y:S01]  /*10ab0*/  IADD3 R9, R13, UR5, RZ ;  /* 0x000000050d097c10 */ /* 0x000fe2000fffe0ff */
[----:B------:R-:W-:Y:S01]  /*10ac0*/  USHF.R.S32.HI UR7, URZ, 0x1f, UR10 ;  /* 0x0000001f3f077899 */ /* 0x000fe2000801140a */
[----:B------:R-:W-:Y:S01]  /*10ad0*/  IMAD.WIDE R6, R6, 0x40, R10 ;  /* 0x0000004006067825 */ /* 0x000fe200078e020a */
[----:B------:R-:W-:Y:S01]  /*10ae0*/  UIADD3 UR6, UP1, UP0, UR6, UR20, UR10 ;  /* 0x0000001406067290 */ /* 0x000fe2000f83e00a */
[----:B------:R-:W-:-:S02]  /*10af0*/  ISETP.GE.AND P0, PT, R14, UR18, PT ;  /* 0x000000120e007c0c */ /* 0x000fc4000bf06270 */
[----:B------:R-:W-:Y:S01]  /*10b00*/  VIADD R16, R10, 0x20 ;  /* 0x000000200a107836 */ /* 0x000fe20000000000 */
[----:B------:R-:W-:Y:S01]  /*10b10*/  UIADD3.X UR20, UR4, UR21, UR7, UP1, UP0 ;  /* 0x0000001504147290 */ /* 0x000fe20008fe0407 */
[C---:B------:R-:W-:Y:S02]  /*10b20*/  VIADD R18, R0.reuse, 0x80 ;  /* 0x0000008000127836 */ /* 0x040fe40000000000 */
[----:B------:R-:W-:Y:S01]  /*10b30*/  VIADD R17, R0, 0xc0 ;  /* 0x000000c000117836 */ /* 0x000fe20000000000 */
[----:B------:R-:W-:Y:S08]  /*10b40*/  @P1 BRA `(.L_x_870) ;  /* 0x0000000000481947 */ /* 0x000ff00003800000 */
        /* <DEDUP_REMOVED lines=18> */
.L_x_870:
[----:B------:R-:W-:Y:S05]  /*10c70*/  BSYNC B0 ;  /* 0x0000000000007941 */ /* 0x000fea0003800000 */
.L_x_869:
        /* <DEDUP_REMOVED lines=25> */
.L_x_872:
[----:B------:R-:W-:Y:S05]  /*10e10*/  BSYNC B0 ;  /* 0x0000000000007941 */ /* 0x000fea0003800000 */
.L_x_871:
        /* <DEDUP_REMOVED lines=24> */
.L_x_874:
[----:B------:R-:W-:Y:S05]  /*10fa0*/  BSYNC B0 ;  /* 0x0000000000007941 */ /* 0x000fea0003800000 */
.L_x_873:
        /* <DEDUP_REMOVED lines=27> */
.L_x_876:
[----:B------:R-:W-:Y:S05]  /*11160*/  BSYNC B0 ;  /* 0x0000000000007941 */ /* 0x000fea0003800000 */
.L_x_875:
        /* <DEDUP_REMOVED lines=10> */
.L_x_878:
[----:B------:R-:W-:Y:S05]  /*11210*/  BSYNC B0 ;  /* 0x0000000000007941 */ /* 0x000fea0003800000 */
.L_x_877:
        /* <DEDUP_REMOVED lines=10> */
.L_x_880:
[----:B------:R-:W-:Y:S05]  /*112c0*/  BSYNC B0 ;  /* 0x0000000000007941 */ /* 0x000fea0003800000 */
.L_x_879:
        /* <DEDUP_REMOVED lines=10> */
.L_x_882:
[----:B------:R-:W-:Y:S05]  /*11370*/  BSYNC B0 ;  /* 0x0000000000007941 */ /* 0x000fea0003800000 */
.L_x_881:
        /* <DEDUP_REMOVED lines=10> */
.L_x_883:
        /* <DEDUP_REMOVED lines=14> */
.L_x_2403:


//--------------------- .text._ZN5flash16flash_fwd_kernelI23Flash_fwd_kernel_traitsILi256ELi64ELi64ELi4ELb0ELb0EN7cutlass6half_tE19Flash_kernel_traitsILi256ELi64ELi64ELi4ES3_EELb1ELb0ELb0ELb0ELb0ELb0ELb0ELb1EEEvNS_16Flash_fwd_paramsE --------------------------
	.section	.text._ZN5flash16flash_fwd_kernelI23Flash_fwd_kernel_traitsILi256ELi64ELi64ELi4ELb0ELb0EN7cutlass6half_tE19Flash_kernel_traitsILi256ELi64ELi64ELi4ES3_EELb1ELb0ELb0ELb0ELb0ELb0ELb0ELb1EEEvNS_16Flash_fwd_paramsE,"ax",@progbits
	.align	128
        .global         _ZN5flash16flash_fwd_kernelI23Flash_fwd_kernel_traitsILi256ELi64ELi64ELi4ELb0ELb0EN7cutlass6half_tE19Flash_kernel_traitsILi256ELi64ELi64ELi4ES3_EELb1ELb0ELb0ELb0ELb0ELb0ELb0ELb1EEEvNS_16Flash_fwd_paramsE
        .type           _ZN5flash16flash_fwd_kernelI23Flash_fwd_kernel_traitsILi256ELi64ELi64ELi4ELb0ELb0EN7cutlass6half_tE19Flash_kernel_traitsILi256ELi64ELi64ELi4ES3_EELb1ELb0ELb0ELb0ELb0ELb0ELb0ELb1EEEvNS_16Flash_fwd_paramsE,@function
        .size           _ZN5flash16flash_fwd_kernelI23Flash_fwd_kernel_traitsILi256ELi64ELi64ELi4ELb0ELb0EN7cutlass6half_tE19Flash_kernel_traitsILi256ELi64ELi64ELi4ES3_EELb1ELb0ELb0ELb0ELb0ELb0ELb0ELb1EEEvNS_16Flash_fwd_paramsE,(.L_x_2404 - _ZN5flash16flash_fwd_kernelI23Flash_fwd_kernel_traitsILi256ELi64ELi64ELi4ELb0ELb0EN7cutlass6half_tE19Flash_kernel_traitsILi256ELi64ELi64ELi4ES3_EELb1ELb0ELb0ELb0ELb0ELb0ELb0ELb1EEEvNS_16Flash_fwd_paramsE)
        .other          _ZN5flash16flash_fwd_kernelI23Flash_fwd_kernel_traitsILi256ELi64ELi64ELi4ELb0ELb0EN7cutlass6half_tE19Flash_kernel_traitsILi256ELi64ELi64ELi4ES3_EELb1ELb0ELb0ELb0ELb0ELb0ELb0ELb1EEEvNS_16Flash_fwd_paramsE,@"STO_CUDA_ENTRY STV_DEFAULT"
_ZN5flash16flash_fwd_kernelI23Flash_fwd_kernel_traitsILi256ELi64ELi64ELi4ELb0ELb0EN7cutlass6half_tE19Flash_kernel_traitsILi256ELi64ELi64ELi4ES3_EELb1ELb0ELb0ELb0ELb0ELb0ELb0ELb1EEEvNS_16Flash_fwd_paramsE:
.text._ZN5flash16flash_fwd_kernelI23Flash_fwd_kernel_traitsILi256ELi64ELi64ELi4ELb0ELb0EN7cutlass6half_tE19Flash_kernel_traitsILi256ELi64ELi64ELi4ES3_EELb1ELb0ELb0ELb0ELb0ELb0ELb0ELb1EEEvNS_16Flash_fwd_paramsE:
        /* <DEDUP_REMOVED lines=48> */
[----:B------:R-:W-:Y:S01]  /*0300*/  @UP1 ULDC.64 UR10, c[0x0][0x300] ;  /* 0x0000c000000a1ab9 */ /* 0x000fe20000000a00 */
[----:B-1----:R-:W-:Y:S02]  /*0310*/  @!P3 IMAD.MOV.U32 R4, RZ, RZ, R9 ;  /* 0x000000ffff04b224 */ /* 0x002fe400078e0009 */
[----:B------:R-:W-:-:S05]  /*0320*/  @!P3 IMAD.MOV.U32 R5, RZ, RZ, R8 ;  /* 0x000000ffff05b224 */ /* 0x000fca00078e0008 */
[----:B------:R1:W-:Y:S01]  /*0330*/  @!P3 STG.E.64 desc[UR30][R6.64+0x8], R4 ;  /* 0x000008040600b986 */ /* 0x0003e2000c101b1e */
[----:B------:R-:W-:Y:S01]  /*0340*/  PLOP3.LUT P2, PT, PT, PT, UP0, 0x80, 0x0 ;  /* 0x000000000000781c */ /* 0x000fe20003f4f008 */
[----:B------:R-:W-:Y:S02]  /*0350*/  @UP1 UIMAD.WIDE UR10, UR8, 0x4, UR10 ;  /* 0x00000004080a18a5 */ /* 0x000fe4000f8e020a */
[----:B-1----:R-:W2:Y:S04]  /*0360*/  @P0 LDG.E R7, desc[UR30][R2.64] ;  /* 0x0000001e02070981 */ /* 0x002ea8000c1e1900 */
[----:B------:R1:W3:Y:S01]  /*0370*/  @P0 LDG.E R6, desc[UR30][R2.64+0x4] ;  /* 0x0000041e02060981 */ /* 0x0002e2000c1e1900 */
[----:B------:R-:W-:Y:S02]  /*0380*/  IMAD.U32 R4, RZ, RZ, UR10 ;  /* 0x0000000aff047e24 */ /* 0x000fe4000f8e00ff */
[----:B------:R-:W-:-:S05]  /*0390*/  IMAD.U32 R5, RZ, RZ, UR11 ;  /* 0x0000000bff057e24 */ /* 0x000fca000f8e00ff */
[----:B------:R-:W4:Y:S01]  /*03a0*/  @P1 LDG.E R4, desc[UR30][R4.64] ;  /* 0x0000001e04041981 */ /* 0x000f22000c1e1900 */
[----:B-1----:R-:W-:Y:S02]  /*03b0*/  IMAD.U32 R2, RZ, RZ, UR6 ;  /* 0x00000006ff027e24 */ /* 0x002fe4000f8e00ff */
[----:B------:R-:W-:-:S05]  /*03c0*/  IMAD.U32 R3, RZ, RZ, UR7 ;  /* 0x00000007ff037e24 */ /* 0x000fca000f8e00ff */
[----:B------:R-:W5:Y:S01]  /*03d0*/  @!P2 LDG.E R0, desc[UR30][R2.64] ;  /* 0x0000001e0200a981 */ /* 0x000f62000c1e1900 */
[----:B------:R-:W-:Y:S01]  /*03e0*/  UMOV UR16, 0xffffffff ;  /* 0xffffffff00107882 */ /* 0x000fe20000000000 */
[----:B------:R-:W-:Y:S01]  /*03f0*/  UMOV UR9, URZ ;  /* 0x0000003f00097c82 */ /* 0x000fe20008000000 */
[----:B------:R-:W-:Y:S01]  /*0400*/  UMOV UR14, 0xffffffff ;  /* 0xffffffff000e7882 */ /* 0x000fe20000000000 */
[----:B------:R-:W-:Y:S02]  /*0410*/  SHF.R.S32.HI R10, RZ, 0x1f, R103 ;  /* 0x0000001fff0a7819 */ /* 0x000fe40000011467 */
[----:B--2---:R-:W-:Y:S02]  /*0420*/  @P0 R2UR UR16, R7 ;  /* 0x00000000071002ca */ /* 0x004fe400000e0000 */
[----:B---3--:R-:W-:Y:S02]  /*0430*/  @P0 R2UR UR18, R6 ;  /* 0x00000000061202ca */ /* 0x008fe400000e0000 */
[----:B------:R-:W-:-:S04]  /*0440*/  ISETP.NE.U32.AND P0, PT, RZ, UR4, PT ;  /* 0x00000004ff007c0c */ /* 0x000fc8000bf05070 */
[----:B------:R-:W-:Y:S01]  /*0450*/  ISETP.NE.AND.EX P0, PT, RZ, UR5, PT, P0 ;  /* 0x00000005ff007c0c */ /* 0x000fe2000bf05300 */
[----:B------:R-:W-:-:S06]  /*0460*/  ULDC.U8 UR5, c[0x0][0x388] ;  /* 0x0000e20000057ab9 */ /* 0x000fcc0000000000 */
[----:B------:R-:W-:Y:S01]  /*0470*/  @UP2 UIADD3 UR18, UR18, -UR16, URZ ;  /* 0x8000001012122290 */ /* 0x000fe2000fffe03f */
[----:B----4-:R-:W-:Y:S02]  /*0480*/  @P1 R2UR UR9, R4 ;  /* 0x00000000040912ca */ /* 0x010fe400000e0000 */
[----:B------:R-:W-:-:S04]  /*0490*/  LEA.HI R4, R10, R103, RZ, 0x5 ;  /* 0x000000670a047211 */ /* 0x000fc800078f28ff */
[----:B------:R-:W-:Y:S01]  /*04a0*/  @!UP2 ULDC UR18, c[0x0][0x2c4] ;  /* 0x0000b1000012aab9 */ /* 0x000fe20000000800 */
[----:B-----5:R-:W-:Y:S01]  /*04b0*/  @!P2 R2UR UR14, R0 ;  /* 0x00000000000ea2ca */ /* 0x020fe200000e0000 */
[----:B------:R-:W-:-:S14]  /*04c0*/  @!P0 BRA `(.L_x_884) ;  /* 0x00000000001c8947 */ /* 0x000fdc0003800000 */
[----:B------:R-:W-:-:S13]  /*04d0*/  PLOP3.LUT P0, PT, PT, PT, UP3, 0x80, 0x0 ;  /* 0x000000000000781c */ /* 0x000fda0003f0f038 */
[----:B------:R-:W2:Y:S04]  /*04e0*/  @P0 LDG.E R0, desc[UR30][R2.64+0x4] ;  /* 0x0000041e02000981 */ /* 0x000ea8000c1e1900 */
[----:B------:R-:W3:Y:S01]  /*04f0*/  @!P0 LDG.E R2, desc[UR30][R2.64] ;  /* 0x0000001e02028981 */ /* 0x000ee2000c1e1900 */
[----:B--2---:R-:W-:-:S13]  /*0500*/  @P0 R2UR UR4, R0 ;  /* 0x00000000000402ca */ /* 0x004fda00000e0000 */
[----:B------:R-:W-:-:S07]  /*0510*/  @UP3 UIADD3 UR4, UR4, -UR14, URZ ;  /* 0x8000000e04043290 */ /* 0x000fce000fffe03f */
[----:B---3--:R-:W-:Y:S01]  /*0520*/  @!P0 R2UR UR4, R2 ;  /* 0x00000000020482ca */ /* 0x008fe200000e0000 */
[----:B------:R-:W-:-:S14]  /*0530*/  BRA `(.L_x_885) ;  /* 0x0000000000047947 */ /* 0x000fdc0003800000 */
.L_x_884:
[----:B------:R-:W-:-:S05]  /*0540*/  ULDC UR4, c[0x0][0x2c8] ;  /* 0x0000b20000047ab9 */ /* 0x000fca0000000800 */
.L_x_885:
        /* <DEDUP_REMOVED lines=27> */
[----:B------:R-:W-:Y:S01]  /*0700*/  ULDC UR19, c[0x0][0x270] ;  /* 0x00009c0000137ab9 */ /* 0x000fe20000000800 */
[----:B------:R-:W-:Y:S01]  /*0710*/  LOP3.LUT R0, R4, 0xffffffe0, RZ, 0xc0, !PT ;  /* 0xffffffe004007812 */ /* 0x000fe200078ec0ff */
[----:B------:R-:W-:Y:S01]  /*0720*/  UIMAD UR19, UR8, UR19, UR15 ;  /* 0x00000013081372a4 */ /* 0x000fe2000f8e020f */
[----:B------:R-:W-:Y:S01]  /*0730*/  ULDC UR36, c[0x0][0x2d4] ;  /* 0x0000b50000247ab9 */ /* 0x000fe20000000800 */
[----:B------:R-:W-:Y:S02]  /*0740*/  UISETP.NE.AND UP1, UPT, UR16, -0x1, UPT ;  /* 0xffffffff1000788c */ /* 0x000fe4000bf25270 */
[----:B------:R-:W-:Y:S01]  /*0750*/  IMAD.IADD R5, R103, 0x1, -R0 ;  /* 0x0000000167057824 */ /* 0x000fe200078e0a00 */
[----:B------:R-:W-:Y:S02]  /*0760*/  UIMAD UR36, UR19, UR36, UR35 ;  /* 0x00000024132472a4 */ /* 0x000fe4000f8e0223 */
[----:B------:R-:W-:Y:S02]  /*0770*/  USHF.L.U32 UR19, UR19, 0x5, URZ ;  /* 0x0000000513137899 */ /* 0x000fe4000800063f */
[----:B------:R-:W-:Y:S01]  /*0780*/  UISETP.NE.AND UP0, UPT, UR14, -0x1, UPT ;  /* 0xffffffff0e00788c */ /* 0x000fe2000bf05270 */
[--C-:B------:R-:W-:Y:S01]  /*0790*/  SHF.R.S32.HI R0, RZ, 0x1f, R5.reuse ;  /* 0x0000001fff007819 */ /* 0x100fe20000011405 */
[----:B------:R-:W-:Y:S01]  /*07a0*/  ULDC UR24, c[0x0][0x2d8] ;  /* 0x0000b60000187ab9 */ /* 0x000fe20000000800 */
[----:B------:R-:W-:Y:S01]  /*07b0*/  USHF.R.S32.HI UR23, URZ, 0x6, UR23 ;  /* 0x000000063f177899 */ /* 0x000fe20008011417 */
[----:B------:R-:W-:Y:S01]  /*07c0*/  IADD3 R105, P2, P1, R9, UR19, R5 ;  /* 0x0000001309697c10 */ /* 0x000fe2000f95e005 */
[----:B------:R-:W-:Y:S01]  /*07d0*/  @!UP1 USHF.R.S32.HI UR12, URZ, 0x1f, UR8 ;  /* 0x0000001f3f0c9899 */ /* 0x000fe20008011408 */
[----:B------:R-:W-:Y:S01]  /*07e0*/  PLOP3.LUT P0, PT, PT, PT, UP0, 0x80, 0x0 ;  /* 0x000000000000781c */ /* 0x000fe20003f0f008 */
[----:B------:R-:W-:Y:S01]  /*07f0*/  @!UP1 ULDC.64 UR6, c[0x0][0x228] ;  /* 0x00008a0000069ab9 */ /* 0x000fe20000000a00 */
[----:B------:R-:W-:Y:S01]  /*0800*/  @UP1 ULDC.64 UR10, c[0x0][0x240] ;  /* 0x00009000000a1ab9 */ /* 0x000fe20000000a00 */
[----:B------:R1:W-:Y:S01]  /*0810*/  STL [R1+0xc0], R105 ;  /* 0x0000c06901007387 */ /* 0x0003e20000100800 */
[----:B------:R-:W-:-:S02]  /*0820*/  @!UP1 UIMAD UR12, UR12, UR6, URZ ;  /* 0x000000060c0c92a4 */ /* 0x000fc4000f8e023f */
[----:B------:R-:W-:Y:S02]  /*0830*/  @UP1 UIMAD.WIDE.U32 UR20, UR16, UR10, URZ ;  /* 0x0000000a101412a5 */ /* 0x000fe4000f8e003f */
[----:B------:R-:W-:Y:S02]  /*0840*/  @UP0 UIADD3 UR25, UR9, UR14, URZ ;  /* 0x0000000e09190290 */ /* 0x000fe4000fffe03f */
[----:B------:R-:W-:Y:S02]  /*0850*/  @UP1 UIMAD UR4, UR16, UR11, UR21 ;  /* 0x0000000b100412a4 */ /* 0x000fe4000f8e0215 */
[----:B------:R-:W-:Y:S02]  /*0860*/  @!UP1 UIMAD UR7, UR8, UR7, UR12 ;  /* 0x00000007080792a4 */ /* 0x000fe4000f8e020c */
[----:B------:R-:W-:Y:S01]  /*0870*/  @!UP1 UIMAD.WIDE.U32 UR10, UR8, UR6, URZ ;  /* 0x00000006080a92a5 */ /* 0x000fe2000f8e003f */
[----:B------:R-:W-:Y:S01]  /*0880*/  @UP0 ULDC.64 UR12, c[0x0][0x248] ;  /* 0x00009200000c0ab9 */ /* 0x000fe20000000a00 */
[----:B------:R-:W-:-:S02]  /*0890*/  USHF.R.S32.HI UR6, URZ, 0x1f, UR19 ;  /* 0x0000001f3f067899 */ /* 0x000fc40008011413 */
[----:B------:R-:W-:Y:S02]  /*08a0*/  @UP0 UIMAD.WIDE.U32 UR26, UR25, UR12, URZ ;  /* 0x0000000c191a02a5 */ /* 0x000fe4000f8e003f */
[----:B------:R-:W-:Y:S02]  /*08b0*/  @UP0 UIMAD UR25, UR25, UR13, URZ ;  /* 0x0000000d191902a4 */ /* 0x000fe4000f8e023f */
[----:B------:R-:W-:Y:S01]  /*08c0*/  UIMAD UR36, UR36, UR24, URZ ;  /* 0x00000018242472a4 */ /* 0x000fe2000f8e023f */
[----:B------:R-:W-:Y:S01]  /*08d0*/  IADD3.X R104, R8, UR6, R0, P2, P1 ;  /* 0x0000000608687c10 */ /* 0x000fe200097e2400 */
[----:B------:R-:W-:Y:S02]  /*08e0*/  @UP0 UIADD3 UR25, UR27, UR25, URZ ;  /* 0x000000191b190290 */ /* 0x000fe4000fffe03f */
[----:B------:R-:W-:Y:S01]  /*08f0*/  @!UP1 UIADD3 UR4, UR11, UR7, URZ ;  /* 0x000000070b049290 */ /* 0x000fe2000fffe03f */
[----:B------:R-:W-:Y:S01]  /*0900*/  @!UP1 UMOV UR20, UR10 ;  /* 0x0000000a00149c82 */ /* 0x000fe20008000000 */
[----:B-1----:R-:W-:Y:S10]  /*0910*/  @P0 BRA `(.L_x_887) ;  /* 0x0000000000300947 */ /* 0x002ff40003800000 */
        /* <DEDUP_REMOVED lines=12> */
.L_x_887:
[----:B------:R-:W-:Y:S01]  /*09e0*/  ULDC UR6, c[0x0][0x278] ;  /* 0x00009e0000067ab9 */ /* 0x000fe20000000800 */
[----:B------:R-:W1:Y:S01]  /*09f0*/  S2R R2, SR_CTAID.Z ;  /* 0x0000000000027919 */ /* 0x000e620000002700 */
[----:B------:R-:W-:Y:S01]  /*0a00*/  IMAD.U32 R0, RZ, RZ, UR6 ;  /* 0x00000006ff007e24 */ /* 0x000fe2000f8e00ff */
[----:B------:R-:W-:Y:S01]  /*0a10*/  UMOV UR38, URZ ;  /* 0x0000003f00267c82 */ /* 0x000fe20008000000 */
[--C-:B------:R-:W-:Y:S01]  /*0a20*/  SHF.R.S32.HI R252, RZ, 0x5, R4.reuse ;  /* 0x00000005fffc7819 */ /* 0x100fe20000011404 */
[----:B------:R-:W-:Y:S01]  /*0a30*/  @UP0 UIADD3 UR14, UR9, UR14, URZ ;  /* 0x0000000e090e0290 */ /* 0x000fe2000fffe03f */
[----:B------:R-:W-:Y:S01]  /*0a40*/  SHF.R.S32.HI R3, RZ, 0x1f, R4 ;  /* 0x0000001fff037819 */ /* 0x000fe20000011404 */
[----:B------:R-:W-:Y:S01]  /*0a50*/  IMAD.U32 R12, RZ, RZ, UR17 ;  /* 0x00000011ff0c7e24 */ /* 0x000fe2000f8e00ff */
[----:B------:R-:W-:Y:S01]  /*0a60*/  IABS R0, R0 ;  /* 0x0000000000007213 */ /* 0x000fe20000000000 */
[----:B------:R-:W-:-:S03]  /*0a70*/  USHF.R.S32.HI UR19, URZ, 0x1f, UR15 ;  /* 0x0000001f3f137899 */ /* 0x000fc6000801140f */
        /* <DEDUP_REMOVED lines=9> */
[----:B------:R-:W-:Y:S01]  /*0b10*/  LOP3.LUT R2, R0, 0xfffffff8, RZ, 0xc0, !PT ;  /* 0xfffffff800027812 */ /* 0x000fe200078ec0ff */
[----:B------:R-:W-:Y:S01]  /*0b20*/  UIADD3 UR11, URZ, -UR39, URZ ;  /* 0x800000273f0b7290 */ /* 0x000fe2000fffe03f */
[----:B------:R-:W-:Y:S02]  /*0b30*/  SHF.R.S32.HI R134, RZ, 0x3, R0 ;  /* 0x00000003ff867819 */ /* 0x000fe40000011400 */
[----:B------:R-:W-:Y:S01]  /*0b40*/  LEA.HI R0, R3, R252, RZ, 0x2 ;  /* 0x000000fc03007211 */ /* 0x000fe200078f10ff */
[----:B------:R-:W-:Y:S01]  /*0b50*/  UIMAD UR11, UR11, UR10, URZ ;  /* 0x0000000a0b0b72a4 */ /* 0x000fe2000f8e023f */
[----:B------:R-:W-:Y:S01]  /*0b60*/  IMAD.IADD R33, R103, 0x1, -R2 ;  /* 0x0000000167217824 */ /* 0x000fe200078e0a02 */
[----:B------:R-:W-:Y:S01]  /*0b70*/  SHF.R.S32.HI R3, RZ, 0x1f, R5 ;  /* 0x0000001fff037819 */ /* 0x000fe20000011405 */
[----:B------:R-:W-:Y:S01]  /*0b80*/  IMAD.SHL.U32 R2, R134, 0x40, RZ ;  /* 0x0000004086027824 */ /* 0x000fe200078e00ff */
[----:B------:R-:W-:Y:S01]  /*0b90*/  UIMAD.WIDE.U32 UR38, UR39, UR11, UR38 ;  /* 0x0000000b272672a5 */ /* 0x000fe2000f8e0026 */
[----:B------:R-:W-:Y:S01]  /*0ba0*/  LOP3.LUT R0, R0, 0xffffffc, RZ, 0xc0, !PT ;  /* 0x0ffffffc00007812 */ /* 0x000fe200078ec0ff */
[----:B------:R-:W-:Y:S01]  /*0bb0*/  IMAD.SHL.U32 R28, R33, 0x8, RZ ;  /* 0x00000008211c7824 */ /* 0x000fe200078e00ff */
[----:B------:R-:W-:-:S02]  /*0bc0*/  SHF.R.S32.HI R135, RZ, 0x1f, R134 ;  /* 0x0000001fff877819 */ /* 0x000fc40000011486 */
[----:B------:R-:W-:Y:S01]  /*0bd0*/  LOP3.LUT R2, R2, 0x1c0, RZ, 0xc0, !PT ;  /* 0x000001c002027812 */ /* 0x000fe200078ec0ff */
[----:B------:R-:W-:Y:S01]  /*0be0*/  IMAD.IADD R4, R252, 0x1, -R0 ;  /* 0x00000001fc047824 */ /* 0x000fe200078e0a00 */
[----:B------:R-:W-:Y:S01]  /*0bf0*/  UMOV UR11, UR39 ;  /* 0x00000027000b7c82 */ /* 0x000fe20008000000 */
[----:B------:R-:W-:Y:S01]  /*0c00*/  LEA.HI R0, R3, R5, RZ, 0x2 ;  /* 0x0000000503007211 */ /* 0x000fe200078f10ff */
[----:B------:R-:W-:Y:S01]  /*0c10*/  UIMAD.WIDE.U32 UR38, UR11, UR7, URZ ;  /* 0x000000070b2672a5 */ /* 0x000fe2000f8e003f */
[----:B------:R-:W-:Y:S01]  /*0c20*/  LOP3.LUT R6, R2, 0x38, R28, 0xf8, !PT ;  /* 0x0000003802067812 */ /* 0x000fe200078ef81c */
[----:B------:R-:W-:Y:S01]  /*0c30*/  IMAD.WIDE R12, R12, 0x40, R134 ;  /* 0x000000400c0c7825 */ /* 0x000fe200078e0286 */
[----:B------:R-:W-:Y:S02]  /*0c40*/  SHF.R.U32.HI R3, RZ, 0x3, R2 ;  /* 0x00000003ff037819 */ /* 0x000fe40000011602 */
[----:B------:R-:W-:Y:S02]  /*0c50*/  SHF.R.S32.HI R2, RZ, 0x2, R0 ;  /* 0x00000002ff027819 */ /* 0x000fe40000011400 */
[----:B------:R-:W-:Y:S01]  /*0c60*/  UMOV UR22, UR39 ;  /* 0x0000002700167c82 */ /* 0x000fe20008000000 */
[----:B------:R-:W-:Y:S01]  /*0c70*/  LOP3.LUT R0, R0, 0x7ffffffc, RZ, 0xc0, !PT ;  /* 0x7ffffffc00007812 */ /* 0x000fe200078ec0ff */
[----:B------:R-:W-:Y:S01]  /*0c80*/  UIADD3 UR11, -UR22, URZ, URZ ;  /* 0x0000003f160b7290 */ /* 0x000fe2000fffe13f */
[----:B------:R-:W-:Y:S01]  /*0c90*/  LOP3.LUT R7, R6, R3, RZ, 0x3c, !PT ;  /* 0x0000000306077212 */ /* 0x000fe200078e3cff */
[----:B------:R-:W-:Y:S01]  /*0ca0*/  IMAD R6, R4, 0x10, R2 ;  /* 0x0000001004067824 */ /* 0x000fe200078e0202 */
[----:B------:R-:W-:Y:S01]  /*0cb0*/  LEA.HI R2, R10, R103, RZ, 0x6 ;  /* 0x000000670a027211 */ /* 0x000fe200078f30ff */
[----:B------:R-:W-:Y:S01]  /*0cc0*/  UIMAD UR7, UR10, UR11, UR7 ;  /* 0x0000000b0a0772a4 */ /* 0x000fe2000f8e0207 */
[----:B------:R-:W-:Y:S01]  /*0cd0*/  IMAD.IADD R0, R5, 0x1, -R0 ;  /* 0x0000000105007824 */ /* 0x000fe200078e0a00 */
[----:B------:R-:W-:-:S02]  /*0ce0*/  SHF.R.S32.HI R29, RZ, 0x1f, R28 ;  /* 0x0000001fff1d7819 */ /* 0x000fc4000001141c */
[----:B------:R-:W-:Y:S01]  /*0cf0*/  UISETP.GT.U32.AND UP1, UPT, UR10, UR7, UPT ;  /* 0x000000070a00728c */ /* 0x000fe2000bf24070 */
[----:B------:R-:W-:Y:S02]  /*0d00*/  IMAD.SHL.U32 R2, R2, 0x8, RZ ;  /* 0x0000000802027824 */ /* 0x000fe400078e00ff */
[----:B------:R-:W-:-:S08]  /*0d10*/  IMAD.SHL.U32 R0, R0, 0x2, RZ ;  /* 0x0000000200007824 */ /* 0x000fd000078e00ff */
        /* <DEDUP_REMOVED lines=29> */
.L_x_888:
[----:B------:R-:W-:Y:S01]  /*0ef0*/  IMAD R3, R135, UR12, RZ ;  /* 0x0000000c87037c24 */ /* 0x000fe2000f8e02ff */
[----:B------:R-:W-:Y:S01]  /*0f00*/  LOP3.LUT R7, R7, 0xfffffe00, R2, 0xf8, !PT ;  /* 0xfffffe0007077812 */ /* 0x000fe200078ef802 */
[----:B------:R-:W-:Y:S01]  /*0f10*/  IMAD R101, R6, UR24, R0 ;  /* 0x0000001806657c24 */ /* 0x000fe2000f8e0200 */
[----:B------:R-:W-:Y:S01]  /*0f20*/  IADD3 R2, P0, R28, UR20, RZ ;  /* 0x000000141c027c10 */ /* 0x000fe2000ff1e0ff */
[----:B------:R-:W-:Y:S01]  /*0f30*/  IMAD R0, R134, UR13, R3 ;  /* 0x0000000d86007c24 */ /* 0x000fe2000f8e0203 */
[----:B------:R-:W-:Y:S01]  /*0f40*/  ULDC.64 UR6, c[0x0][0x258] ;  /* 0x0000960000067ab9 */ /* 0x000fe20000000a00 */
[----:B------:R-:W-:Y:S01]  /*0f50*/  VIADD R110, R28, 0x40 ;  /* 0x000000401c6e7836 */ /* 0x000fe20000000000 */
[----:B------:R-:W-:Y:S01]  /*0f60*/  IADD3.X R3, R29, UR4, RZ, P0, !PT ;  /* 0x000000041d037c10 */ /* 0x000fe200087fe4ff */
[----:B------:R-:W-:Y:S01]  /*0f70*/  IMAD.U32 R14, RZ, RZ, UR6 ;  /* 0x00000006ff0e7e24 */ /* 0x000fe2000f8e00ff */
[----:B------:R-:W-:Y:S01]  /*0f80*/  UIMAD UR19, UR19, UR6, URZ ;  /* 0x00000006131372a4 */ /* 0x000fe2000f8e023f */
[----:B------:R-:W1:Y:S01]  /*0f90*/  S2UR UR4, SR_CgaCtaId ;  /* 0x00000000000479c3 */ /* 0x000e620000008800 */
[----:B------:R-:W-:Y:S01]  /*0fa0*/  ULDC.64 UR8, c[0x0][0x260] ;  /* 0x0000980000087ab9 */ /* 0x000fe20000000a00 */
[----:B------:R-:W-:Y:S01]  /*0fb0*/  IMAD.WIDE.U32 R14, R14, UR15, R2 ;  /* 0x0000000f0e0e7c25 */ /* 0x000fe2000f8e0002 */
[----:B------:R-:W-:Y:S01]  /*0fc0*/  UIMAD UR15, UR15, UR7, UR19 ;  /* 0x000000070f0f72a4 */ /* 0x000fe2000f8e0213 */
[C---:B------:R-:W-:Y:S01]  /*0fd0*/  IADD3 R109, R28.reuse, 0x80, RZ ;  /* 0x000000801c6d7810 */ /* 0x040fe20007ffe0ff */
[----:B------:R2:W-:Y:S01]  /*0fe0*/  STL [R1+0x7c], R110 ;  /* 0x00007c6e01007387 */ /* 0x0005e20000100800 */
[----:B------:R-:W-:Y:S01]  /*0ff0*/  ULDC.64 UR6, c[0x0][0x268] ;  /* 0x00009a0000067ab9 */ /* 0x000fe20000000a00 */
[----:B------:R-:W-:Y:S01]  /*1000*/  VIADD R108, R28, 0xc0 ;  /* 0x000000c01c6c7836 */ /* 0x000fe20000000000 */
[----:B------:R-:W-:Y:S01]  /*1010*/  MOV R34, UR6 ;  /* 0x0000000600227c02 */ /* 0x000fe20008000f00 */
[----:B------:R-:W-:Y:S01]  /*1020*/  IMAD.U32 R35, RZ, RZ, UR8 ;  /* 0x00000008ff237e24 */ /* 0x000fe2000f8e00ff */
[----:B------:R2:W-:Y:S01]  /*1030*/  STL [R1+0x78], R109 ;  /* 0x0000786d01007387 */ /* 0x0005e20000100800 */
[----:B------:R-:W-:Y:S01]  /*1040*/  IMAD.WIDE.U32 R4, R134, UR12, R28 ;  /* 0x0000000c86047c25 */ /* 0x000fe2000f8e001c */
[----:B------:R-:W-:Y:S01]  /*1050*/  UIADD3 UR35, -UR35, UR18, URZ ;  /* 0x0000001223237290 */ /* 0x000fe2000fffe13f */
[----:B------:R-:W-:Y:S01]  /*1060*/  BSSY B0, `(.L_x_889) ;  /* 0x0000049000007945 */ /* 0x000fe20003800000 */
[----:B------:R2:W-:Y:S01]  /*1070*/  STL [R1+0x80], R108 ;  /* 0x0000806c01007387 */ /* 0x0005e20000100800 */
[----:B------:R-:W-:Y:S01]  /*1080*/  UMOV UR37, 0x400 ;  /* 0x0000040000257882 */ /* 0x000fe20000000000 */
[----:B------:R-:W-:Y:S01]  /*1090*/  IADD3 R20, P1, R4, UR26, RZ ;  /* 0x0000001a04147c10 */ /* 0x000fe2000ff3e0ff */
[----:B------:R-:W-:Y:S01]  /*10a0*/  UIMAD UR34, UR14, UR8, URZ ;  /* 0x000000080e2272a4 */ /* 0x000fe2000f8e023f */
[----:B------:R2:W-:Y:S01]  /*10b0*/  STL [R1+0x9c], R35 ;  /* 0x00009c2301007387 */ /* 0x0005e20000100800 */
[----:B------:R-:W-:Y:S01]  /*10c0*/  LEA.HI R4, R10, R103, RZ, 0x4 ;  /* 0x000000670a047211 */ /* 0x000fe200078f20ff */
[----:B------:R-:W-:Y:S01]  /*10d0*/  UIADD3 UR21, UR23, -0x1, URZ ;  /* 0xffffffff17157890 */ /* 0x000fe2000fffe03f */
[----:B------:R-:W-:Y:S01]  /*10e0*/  IADD3.X R21, R5, UR25, R0, P1, !PT ;  /* 0x0000001905157c10 */ /* 0x000fe20008ffe400 */
[----:B------:R2:W-:Y:S01]  /*10f0*/  STL [R1+0xa0], R34 ;  /* 0x0000a02201007387 */ /* 0x0005e20000100800 */
[----:B------:R-:W-:Y:S01]  /*1100*/  ISETP.GE.AND P0, PT, R134, UR35, PT ;  /* 0x0000002386007c0c */ /* 0x000fe2000bf06270 */
[----:B------:R-:W-:Y:S01]  /*1110*/  UIMAD UR14, UR14, UR6, URZ ;  /* 0x000000060e0e72a4 */ /* 0x000fe2000f8e023f */
[C---:B------:R-:W-:Y:S01]  /*1120*/  LOP3.LUT R0, R4.reuse, 0xfffffff0, RZ, 0xc0, !PT ;  /* 0xfffffff004007812 */ /* 0x040fe200078ec0ff */
[----:B-1----:R-:W-:Y:S01]  /*1130*/  ULEA UR4, UR4, UR37, 0x18 ;  /* 0x0000002504047291 */ /* 0x002fe2000f8ec03f */
[----:B------:R-:W-:Y:S01]  /*1140*/  SHF.R.S32.HI R19, RZ, 0x4, R4 ;  /* 0x00000004ff137819 */ /* 0x000fe20000011404 */
[----:B------:R-:W-:Y:S01]  /*1150*/  UIMAD UR9, UR22, UR9, UR34 ;  /* 0x00000009160972a4 */ /* 0x000fe2000f8e0222 */
[----:B------:R-:W-:Y:S01]  /*1160*/  VIADD R11, R15, UR15 ;  /* 0x0000000f0f0b7c36 */ /* 0x000fe20008000000 */
[----:B------:R-:W-:Y:S01]  /*1170*/  USHF.R.S32.HI UR20, URZ, 0x1f, UR21 ;  /* 0x0000001f3f147899 */ /* 0x000fe20008011415 */
[----:B------:R-:W-:Y:S01]  /*1180*/  IMAD.IADD R18, R103, 0x1, -R0 ;  /* 0x0000000167127824 */ /* 0x000fe200078e0a00 */
[----:B------:R-:W-:Y:S01]  /*1190*/  UIMAD UR19, UR21, -0x40, UR29 ;  /* 0xffffffc0151378a4 */ /* 0x000fe2000f8e021d */
[----:B------:R-:W-:Y:S01]  /*11a0*/  LEA.HI R16, R4, R19, RZ, 0x1 ;  /* 0x0000001304107211 */ /* 0x000fe200078f08ff */
[----:B------:R-:W-:Y:S01]  /*11b0*/  UIMAD UR34, UR22, UR7, UR14 ;  /* 0x00000007162272a4 */ /* 0x000fe2000f8e020e */
[C---:B------:R-:W-:Y:S01]  /*11c0*/  VIADD R26, R134.reuse, 0x10 ;  /* 0x00000010861a7836 */ /* 0x040fe20000000000 */
[----:B------:R-:W-:Y:S01]  /*11d0*/  SHF.R.S32.HI R0, RZ, 0x1f, R18 ;  /* 0x0000001fff007819 */ /* 0x000fe20000011412 */
[C---:B------:R-:W-:Y:S01]  /*11e0*/  VIADD R30, R134.reuse, 0x30 ;  /* 0x00000030861e7836 */ /* 0x040fe20000000000 */
[----:B------:R-:W-:-:S02]  /*11f0*/  IADD3 R27, R134, 0x20, RZ ;  /* 0x00000020861b7810 */ /* 0x000fc40007ffe0ff */
[----:B------:R-:W-:Y:S02]  /*1200*/  LEA.HI R32, R0, R18, RZ, 0x3 ;  /* 0x0000001200207211 */ /* 0x000fe400078f18ff */
        /* <DEDUP_REMOVED lines=12> */
[----:B------:R-:W1:Y:S01]  /*12d0*/  @!P5 LDC.64 R6, c[0x0][0x210] ;  /* 0x00008400ff06db82 */ /* 0x000e620000000a00 */
[----:B------:R3:W-:Y:S07]  /*12e0*/  @P5 STS.128 [R210], RZ ;  /* 0x000000ffd2005388 */ /* 0x0007ee0000000c00 */
        /* <DEDUP_REMOVED lines=9> */
[----:B------:R3:W-:Y:S03]  /*1380*/  @!P5 LDGSTS.E.BYPASS.LTC128B.128 [R210], desc[UR30][R6.64] ;  /* 0x0000000006d2dfae */ /* 0x0007e6000b901d5e */
        /* <DEDUP_REMOVED lines=22> */
.L_x_890:
[----:B------:R-:W-:Y:S05]  /*14f0*/  BSYNC B0 ;  /* 0x0000000000007941 */ /* 0x000fea0003800000 */
.L_x_889:
[----:B------:R-:W-:Y:S01]  /*1500*/  ISETP.GE.AND P1, PT, R26, UR35, PT ;  /* 0x000000231a007c0c */ /* 0x000fe2000bf26270 */
[----:B------:R-:W-:Y:S01]  /*1510*/  ULEA UR6, UR23, UR36, 0x6 ;  /* 0x0000002417067291 */ /* 0x000fe2000f8e303f */
[----:B------:R-:W-:Y:S01]  /*1520*/  IMAD R0, R135, UR10, RZ ;  /* 0x0000000a87007c24 */ /* 0x000fe2000f8e02ff */
[----:B------:R-:W-:Y:S01]  /*1530*/  BSSY B0, `(.L_x_891) ;  /* 0x000003a000007945 */ /* 0x000fe20003800000 */
[----:B------:R-:W-:Y:S01]  /*1540*/  ISETP.GE.AND P5, PT, R27, UR35, PT ;  /* 0x000000231b007c0c */ /* 0x000fe2000bfa6270 */
[----:B------:R-:W-:Y:S01]  /*1550*/  UIADD3 UR6, UR6, -0x40, URZ ;  /* 0xffffffc006067890 */ /* 0x000fe2000fffe03f */
[----:B------:R-:W-:Y:S01]  /*1560*/  ISETP.GE.AND P6, PT, R30, UR35, PT ;  /* 0x000000231e007c0c */ /* 0x000fe2000bfc6270 */
[----:B------:R-:W-:Y:S01]  /*1570*/  IMAD.WIDE.U32 R22, R134, UR10, R28 ;  /* 0x0000000a86167c25 */ /* 0x000fe2000f8e001c */
[----:B------:R-:W-:Y:S02]  /*1580*/  LOP3.LUT R24, R16, 0xfffffffe, RZ, 0xc0, !PT ;  /* 0xfffffffe10187812 */ /* 0x000fe400078ec0ff */
[----:B------:R-:W-:Y:S01]  /*1590*/  LOP3.LUT R25, R32, 0xfffffff8, RZ, 0xc0, !PT ;  /* 0xfffffff820197812 */ /* 0x000fe200078ec0ff */
[----:B------:R-:W-:Y:S01]  /*15a0*/  IMAD.U32 R102, RZ, RZ, UR6 ;  /* 0x00000006ff667e24 */ /* 0x000fe2000f8e00ff */
[----:B------:R-:W-:Y:S01]  /*15b0*/  IADD3 R155, P0, R101, UR6, RZ ;  /* 0x00000006659b7c10 */ /* 0x000fe2000ff1e0ff */
[----:B------:R-:W-:Y:S01]  /*15c0*/  IMAD R31, R134, UR11, R0 ;  /* 0x0000000b861f7c24 */ /* 0x000fe2000f8e0200 */
[----:B------:R-:W-:Y:S11]  /*15d0*/  @P1 BRA `(.L_x_892) ;  /* 0x0000000000bc1947 */ /* 0x000ff60003800000 */
        /* <DEDUP_REMOVED lines=47> */
.L_x_892:
[----:B------:R-:W-:Y:S05]  /*18d0*/  BSYNC B0 ;  /* 0x0000000000007941 */ /* 0x000fea0003800000 */
.L_x_891:
        /* <DEDUP_REMOVED lines=49> */
.L_x_894:
[----:B------:R-:W-:Y:S05]  /*1bf0*/  BSYNC B0 ;  /* 0x0000000000007941 */ /* 0x000fea0003800000 */
.L_x_893:
[----:B------:R-:W-:Y:S01]  /*1c00*/  IMAD.WIDE.U32 R20, R35, UR22, R20 ;  /* 0x0000001623147c25 */ /* 0x000fe2000f8e0014 */
[----:B------:R-:W-:Y:S01]  /*1c10*/  USHF.L.U32 UR8, UR12, 0x6, URZ ;  /* 0x000000060c087899 */ /* 0x000fe2000800063f */
[----:B------:R-:W-:Y:S01]  /*1c20*/  BSSY B0, `(.L_x_895) ;  /* 0x0000034000007945 */ /* 0x000fe20003800000 */
[----:B------:R-:W-:Y:S02]  /*1c30*/  IADD3 R24, R19, -R24, RZ ;  /* 0x8000001813187210 */ /* 0x000fe40007ffe0ff */
[----:B------:R1:W-:Y:S01]  /*1c40*/  STL.64 [R1+0xb8], R20 ;  /* 0x0000b81401007387 */ /* 0x0003e20000100a00 */
[----:B------:R-:W-:Y:S01]  /*1c50*/  IADD3 R56, R18, -R25, RZ ;  /* 0x8000001912387210 */ /* 0x000fe20007ffe0ff */
[----:B------:R-:W-:Y:S06]  /*1c60*/  @P6 BRA `(.L_x_896) ;  /* 0x0000000000bc6947 */ /* 0x000fec0003800000 */
        /* <DEDUP_REMOVED lines=47> */
.L_x_896:
[----:B------:R-:W-:Y:S05]  /*1f60*/  BSYNC B0 ;  /* 0x0000000000007941 */ /* 0x000fea0003800000 */
.L_x_895:
[----:B------:R-:W-:Y:S01]  /*1f70*/  VIADD R107, R21, UR9 ;  /* 0x00000009156b7c36 */ /* 0x000fe20008000000 */
[----:B------:R-:W-:Y:S01]  /*1f80*/  USHF.L.U64.HI UR14, UR12, 0x6, UR13 ;  /* 0x000000060c0e7899 */ /* 0x000fe2000801020d */
[----:B------:R-:W-:Y:S01]  /*1f90*/  IMAD.MOV.U32 R106, RZ, RZ, R20 ;  /* 0x000000ffff6a7224 */ /* 0x000fe200078e0014 */
[----:B------:R-:W-:Y:S01]  /*1fa0*/  ISETP.GE.AND P2, PT, R134, UR19, PT ;  /* 0x0000001386007c0c */ /* 0x000fe2000bf46270 */
[----:B------:R-:W-:Y:S01]  /*1fb0*/  IMAD.U32 R100, RZ, RZ, UR8 ;  /* 0x00000008ff647e24 */ /* 0x000fe2000f8e00ff */
[----:B------:R-:W-:Y:S01]  /*1fc0*/  UIMAD UR6, UR14, UR21, URZ ;  /* 0x000000150e0672a4 */ /* 0x000fe2000f8e023f */
[----:B------:R-:W-:Y:S01]  /*1fd0*/  SHF.L.U32 R0, R56, 0x6, RZ ;  /* 0x0000000638007819 */ /* 0x000fe200000006ff */
[----:B------:R2:W-:Y:S01]  /*1fe0*/  STL.64 [R1+0xa8], R106 ;  /* 0x0000a86a01007387 */ /* 0x0005e20000100a00 */
[----:B-1-3--:R-:W-:Y:S01]  /*1ff0*/  IMAD.WIDE.U32 R2, R100, UR21, R106 ;  /* 0x0000001564027c25 */ /* 0x00afe2000f8e006a */
[----:B------:R-:W-:Y:S01]  /*2000*/  UIMAD UR6, UR20, UR8, UR6 ;  /* 0x00000008140672a4 */ /* 0x000fe2000f8e0206 */
[----:B------:R-:W-:Y:S01]  /*2010*/  BSSY B0, `(.L_x_897) ;  /* 0x000002c000007945 */ /* 0x000fe20003800000 */
[----:B------:R-:W-:-:S02]  /*2020*/  ISETP.GE.AND P1, PT, R26, UR19, PT ;  /* 0x000000131a007c0c */ /* 0x000fc4000bf26270 */
[----:B----4-:R-:W-:Y:S02]  /*2030*/  SHF.L.U32 R4, R24, 0x3, RZ ;  /* 0x0000000318047819 */ /* 0x010fe400000006ff */
[----:B------:R-:W-:Y:S01]  /*2040*/  VIADD R5, R3, UR6 ;  /* 0x0000000603057c36 */ /* 0x000fe20008000000 */
[----:B------:R-:W-:Y:S01]  /*2050*/  LOP3.LUT R0, R0, 0x1c0, RZ, 0xc0, !PT ;  /* 0x000001c000007812 */ /* 0x000fe200078ec0ff */
[----:B------:R-:W-:Y:S07]  /*2060*/  @P2 BRA `(.L_x_898) ;  /* 0x0000000000982947 */ /* 0x000fee0003800000 */
        /* <DEDUP_REMOVED lines=38> */
.L_x_898:
[----:B------:R-:W-:Y:S05]  /*22d0*/  BSYNC B0 ;  /* 0x0000000000007941 */ /* 0x000fea0003800000 */
.L_x_897:
[----:B-1-3--:R-:W-:Y:S01]  /*22e0*/  LOP3.LUT R6, R0, 0x8, R4, 0xf8, !PT ;  /* 0x0000000800067812 */ /* 0x00afe200078ef804 */
[----:B------:R-:W-:Y:S01]  /*22f0*/  USHF.L.U64.HI UR15, UR12, 0x4, UR13 ;  /* 0x000000040c0f7899 */ /* 0x000fe2000801020d */
[----:B------:R-:W-:Y:S01]  /*2300*/  SHF.R.U32.HI R0, RZ, 0x3, R0 ;  /* 0x00000003ff007819 */ /* 0x000fe20000011600 */
[----:B------:R-:W-:Y:S01]  /*2310*/  USHF.L.U32 UR35, UR12, 0x4, URZ ;  /* 0x000000040c237899 */ /* 0x000fe2000800063f */
[----:B------:R-:W-:Y:S01]  /*2320*/  IADD3 R16, P2, R22, UR28, RZ ;  /* 0x0000001c16107c10 */ /* 0x000fe2000ff5e0ff */
[----:B------:R-:W-:Y:S01]  /*2330*/  BSSY B0, `(.L_x_899) ;  /* 0x000002e000007945 */ /* 0x000fe20003800000 */
[----:B------:R-:W-:Y:S02]  /*2340*/  ISETP.GE.AND P5, PT, R27, UR19, PT ;  /* 0x000000131b007c0c */ /* 0x000fe4000bfa6270 */
[----:B------:R-:W-:Y:S02]  /*2350*/  ISETP.GE.AND P6, PT, R30, UR19, PT ;  /* 0x000000131e007c0c */ /* 0x000fe4000bfc6270 */
[----:B------:R-:W-:-:S02]  /*2360*/  LOP3.LUT R18, R6, R0, RZ, 0x3c, !PT ;  /* 0x0000000006127212 */ /* 0x000fc400078e3cff */
[----:B------:R-:W-:Y:S01]  /*2370*/  IADD3.X R17, R23, UR27, R31, P2, !PT ;  /* 0x0000001b17117c10 */ /* 0x000fe200097fe41f */
[----:B------:R-:W-:Y:S08]  /*2380*/  @P1 BRA `(.L_x_900) ;  /* 0x0000000000a01947 */ /* 0x000ff00003800000 */
[----:B------:R-:W-:Y:S01]  /*2390*/  ULDC UR6, c[0x0][0x2d0] ;  /* 0x0000b40000067ab9 */ /* 0x000fe20000000800 */
[----:B------:R-:W-:Y:S02]  /*23a0*/  IADD3 R0, P1, R2, UR35, RZ ;  /* 0x0000002302007c10 */ /* 0x000fe4000ff3e0ff */
[----:B------:R-:W-:Y:S02]  /*23b0*/  ISETP.GE.AND P2, PT, R28, UR6, PT ;  /* 0x000000061c007c0c */ /* 0x000fe4000bf46270 */
[----:B------:R-:W-:Y:S02]  /*23c0*/  ISETP.GE.AND P4, PT, R110, UR6, PT ;  /* 0x000000066e007c0c */ /* 0x000fe4000bf86270 */
[----:B------:R-:W-:Y:S02]  /*23d0*/  ISETP.GE.AND P3, PT, R109, UR6, PT ;  /* 0x000000066d007c0c */ /* 0x000fe4000bf66270 */
[----:B------:R-:W-:-:S07]  /*23e0*/  IADD3.X R10, R5, UR15, RZ, P1, !PT ;  /* 0x0000000f050a7c10 */ /* 0x000fce0008ffe4ff */
[----:B------:R-:W1:Y:S01]  /*23f0*/  @!P2 LDC.64 R6, c[0x0][0x218] ;  /* 0x00008600ff06ab82 */ /* 0x000e620000000a00 */
[----:B------:R3:W-:Y:S07]  /*2400*/  @P2 STS.128 [R210+0x8800], RZ ;  /* 0x008800ffd2002388 */ /* 0x0007ee0000000c00 */
[----:B------:R-:W4:Y:S08]  /*2410*/  @!P4 LDC.64 R8, c[0x0][0x218] ;  /* 0x00008600ff08cb82 */ /* 0x000f300000000a00 */
[----:B------:R-:W5:Y:S01]  /*2420*/  @!P3 LDC.64 R12, c[0x0][0x218] ;  /* 0x00008600ff0cbb82 */ /* 0x000f620000000a00 */
[----:B-1----:R-:W-:-:S04]  /*2430*/  @!P2 LEA R6, P1, R0, R6, 0x1 ;  /* 0x000000060006a211 */ /* 0x002fc800078208ff */
[C---:B------:R-:W-:Y:S02]  /*2440*/  @!P2 LEA.HI.X R7, R0.reuse, R7, R10, 0x1, P1 ;  /* 0x000000070007a211 */ /* 0x040fe400008f0c0a */
[----:B----4-:R-:W-:-:S03]  /*2450*/  @!P4 LEA R8, P1, R0, R8, 0x1 ;  /* 0x000000080008c211 */ /* 0x010fc600078208ff */
        /* <DEDUP_REMOVED lines=27> */
.L_x_900:
[----:B------:R-:W-:Y:S05]  /*2610*/  BSYNC B0 ;  /* 0x0000000000007941 */ /* 0x000fea0003800000 */
.L_x_899:
[----:B------:R-:W-:Y:S04]  /*2620*/  BSSY B0, `(.L_x_901) ;  /* 0x000002c000007945 */ /* 0x000fe80003800000 */
[----:B------:R-:W-:Y:S05]  /*2630*/  @P5 BRA `(.L_x_902) ;  /* 0x0000000000a85947 */ /* 0x000fea0003800000 */
[----:B------:R-:W-:Y:S01]  /*2640*/  ULDC UR6, c[0x0][0x2d0] ;  /* 0x0000b40000067ab9 */ /* 0x000fe20000000800 */
[----:B-1-3--:R-:W-:Y:S01]  /*2650*/  IMAD.U32 R6, RZ, RZ, UR12 ;  /* 0x0000000cff067e24 */ /* 0x00afe2000f8e00ff */
[----:B------:R-:W-:Y:S01]  /*2660*/  ISETP.GE.AND P4, PT, R110, UR6, PT ;  /* 0x000000066e007c0c */ /* 0x000fe2000bf86270 */
[----:B------:R-:W-:Y:S01]  /*2670*/  IMAD.U32 R12, RZ, RZ, UR13 ;  /* 0x0000000dff0c7e24 */ /* 0x000fe2000f8e00ff */
[----:B------:R-:W-:Y:S02]  /*2680*/  ISETP.GE.AND P5, PT, R28, UR6, PT ;  /* 0x000000061c007c0c */ /* 0x000fe4000bfa6270 */
[----:B------:R-:W-:Y:S02]  /*2690*/  ISETP.GE.AND P3, PT, R109, UR6, PT ;  /* 0x000000066d007c0c */ /* 0x000fe4000bf66270 */
[----:B------:R-:W-:-:S04]  /*26a0*/  LEA R0, P1, R6, R2, 0x5 ;  /* 0x0000000206007211 */ /* 0x000fc800078228ff */
[----:B------:R-:W-:-:S03]  /*26b0*/  LEA.HI.X R12, R6, R5, R12, 0x5, P1 ;  /* 0x00000005060c7211 */ /* 0x000fc600008f2c0c */
[----:B------:R-:W1:Y:S02]  /*26c0*/  @!P4 LDC.64 R8, c[0x0][0x218] ;  /* 0x00008600ff08cb82 */ /* 0x000e640000000a00 */
[----:B------:R4:W-:Y:S06]  /*26d0*/  @P5 STS.128 [R210+0x9000], RZ ;  /* 0x009000ffd2005388 */ /* 0x0009ec0000000c00 */
[----:B------:R-:W3:Y:S08]  /*26e0*/  @!P5 LDC.64 R10, c[0x0][0x218] ;  /* 0x00008600ff0adb82 */ /* 0x000ef00000000a00 */
[----:B------:R-:W5:Y:S01]  /*26f0*/  @!P3 LDC.64 R14, c[0x0][0x218] ;  /* 0x00008600ff0ebb82 */ /* 0x000f620000000a00 */
[----:B-1----:R-:W-:-:S04]  /*2700*/  @!P4 LEA R8, P1, R0, R8, 0x1 ;  /* 0x000000080008c211 */ /* 0x002fc800078208ff */
[----:B------:R-:W-:Y:S02]  /*2710*/  @!P4 LEA.HI.X R9, R0, R9, R12, 0x1, P1 ;  /* 0x000000090009c211 */ /* 0x000fe400008f0c0c */
        /* <DEDUP_REMOVED lines=28> */
.L_x_902:
[----:B------:R-:W-:Y:S05]  /*28e0*/  BSYNC B0 ;  /* 0x0000000000007941 */ /* 0x000fea0003800000 */
.L_x_901:
        /* <DEDUP_REMOVED lines=11> */
[----:B---34-:R-:W3:Y:S01]  /*29a0*/  @!P6 LDC.64 R8, c[0x0][0x218] ;  /* 0x00008600ff08eb82 */ /* 0x018ee20000000a00 */
[----:B------:R4:W-:Y:S07]  /*29b0*/  @P6 STS.128 [R210+0x9800], RZ ;  /* 0x009800ffd2006388 */ /* 0x0009ee0000000c00 */
[----:B-1----:R-:W1:Y:S08]  /*29c0*/  @!P5 LDC.64 R6, c[0x0][0x218] ;  /* 0x00008600ff06db82 */ /* 0x002e700000000a00 */
[----:B------:R-:W5:Y:S01]  /*29d0*/  @!P3 LDC.64 R10, c[0x0][0x218] ;  /* 0x00008600ff0abb82 */ /* 0x000f620000000a00 */
        /* <DEDUP_REMOVED lines=30> */
.L_x_904:
[----:B------:R-:W-:Y:S05]  /*2bc0*/  BSYNC B0 ;  /* 0x0000000000007941 */ /* 0x000fea0003800000 */
.L_x_903:
[----:B------:R-:W0:Y:S01]  /*2bd0*/  LDGDEPBAR ;  /* 0x00000000000079af */ /* 0x000e220000000000 */
[----:B------:R-:W-:Y:S01]  /*2be0*/  ISETP.GE.AND P3, PT, R134, UR19, PT ;  /* 0x0000001386007c0c */ /* 0x000fe2000bf66270 */
[----:B-1-34-:R-:W-:Y:S01]  /*2bf0*/  IMAD.WIDE.U32 R6, R34, UR22, R16 ;  /* 0x0000001622067c25 */ /* 0x01afe2000f8e0010 */
[----:B------:R-:W-:Y:S01]  /*2c00*/  UIMAD UR6, UR20, UR10, URZ ;  /* 0x0000000a140672a4 */ /* 0x000fe2000f8e023f */
[----:B------:R-:W-:Y:S01]  /*2c10*/  BSSY B0, `(.L_x_905) ;  /* 0x0000042000007945 */ /* 0x000fe20003800000 */
[----:B------:R-:W-:Y:S01]  /*2c20*/  UIMAD.WIDE.U32 UR12, UR21, UR10, URZ ;  /* 0x0000000a150c72a5 */ /* 0x000fe2000f8e003f */
[----:B------:R-:W-:Y:S01]  /*2c30*/  VIADD R8, R7, UR34 ;  /* 0x0000002207087c36 */ /* 0x000fe20008000000 */
[----:B------:R1:W-:Y:S01]  /*2c40*/  STL.64 [R1+0xb0], R6 ;  /* 0x0000b00601007387 */ /* 0x0003e20000100a00 */
[----:B------:R-:W-:Y:S01]  /*2c50*/  UIMAD UR6, UR21, UR11, UR6 ;  /* 0x0000000b150672a4 */ /* 0x000fe2000f8e0206 */
[----:B------:R-:W-:Y:S01]  /*2c60*/  IMAD.SHL.U32 R0, R33, 0x40, RZ ;  /* 0x0000004021007824 */ /* 0x000fe200078e00ff */
[----:B------:R-:W-:Y:S01]  /*2c70*/  ISETP.GE.AND P1, PT, R26, UR19, PT ;  /* 0x000000131a007c0c */ /* 0x000fe2000bf26270 */
[----:B------:R3:W-:Y:S01]  /*2c80*/  STL [R1+0x84], R8 ;  /* 0x0000840801007387 */ /* 0x0007e20000100800 */
[----:B------:R-:W-:Y:S01]  /*2c90*/  UIADD3 UR6, UR13, UR6, URZ ;  /* 0x000000060d067290 */ /* 0x000fe2000fffe03f */
[----:B------:R-:W-:Y:S01]  /*2ca0*/  IMAD.SHL.U32 R4, R134, 0x8, RZ ;  /* 0x0000000886047824 */ /* 0x000fe200078e00ff */
[----:B------:R-:W-:Y:S01]  /*2cb0*/  LOP3.LUT R0, R0, 0x1c0, RZ, 0xc0, !PT ;  /* 0x000001c000007812 */ /* 0x000fe200078ec0ff */
[----:B------:R-:W-:-:S02]  /*2cc0*/  IMAD.U32 R2, RZ, RZ, UR12 ;  /* 0x0000000cff027e24 */ /* 0x000fc4000f8e00ff */
[----:B------:R-:W-:Y:S01]  /*2cd0*/  IMAD.U32 R3, RZ, RZ, UR13 ;  /* 0x0000000dff037e24 */ /* 0x000fe2000f8e00ff */
[----:B------:R-:W-:Y:S01]  /*2ce0*/  LOP3.LUT R4, R0, 0x8, R4, 0xf8, !PT ;  /* 0x0000000800047812 */ /* 0x000fe200078ef804 */
[----:B------:R-:W-:Y:S01]  /*2cf0*/  IMAD.SHL.U32 R5, R32, 0x40, RZ ;  /* 0x0000004020057824 */ /* 0x000fe200078e00ff */
[----:B------:R-:W-:Y:S01]  /*2d00*/  SHF.R.U32.HI R0, RZ, 0x3, R0 ;  /* 0x00000003ff007819 */ /* 0x000fe20000011600 */
[----:B------:R-:W-:Y:S01]  /*2d10*/  IMAD.U32 R3, RZ, RZ, UR6 ;  /* 0x00000006ff037e24 */ /* 0x000fe2000f8e00ff */
[----:B------:R-:W-:-:S04]  /*2d20*/  DEPBAR.LE SB0, 0x0 ;  /* 0x000080000000791a */ /* 0x000fc80000000000 */
[----:B------:R-:W-:Y:S01]  /*2d30*/  BAR.SYNC.DEFER_BLOCKING 0x0 ;  /* 0x0000000000007b1d */ /* 0x000fe20000010000 */
[----:B------:R-:W-:Y:S02]  /*2d40*/  LOP3.LUT R0, R4, R0, RZ, 0x3c, !PT ;  /* 0x0000000004007212 */ /* 0x000fe400078e3cff */
[----:B------:R-:W-:Y:S02]  /*2d50*/  LOP3.LUT R5, R18, 0xfffffe00, R5, 0xf8, !PT ;  /* 0xfffffe0012057812 */ /* 0x000fe400078ef805 */
[----:B-1----:R-:W-:-:S04]  /*2d60*/  LEA R6, P2, R2, R6, 0x6 ;  /* 0x0000000602067211 */ /* 0x002fc800078430ff */
[----:B------:R-:W-:Y:S01]  /*2d70*/  LEA.HI.X R7, R2, R8, R3, 0x6, P2 ;  /* 0x0000000802077211 */ /* 0x000fe200010f3403 */
        /* <DEDUP_REMOVED lines=43> */
.L_x_906:
[----:B------:R-:W-:Y:S05]  /*3030*/  BSYNC B0 ;  /* 0x0000000000007941 */ /* 0x000fea0003800000 */
.L_x_905:
[----:B------:R2:W-:Y:S01]  /*3040*/  @P1 STS.128 [R210+0x10800], RZ ;  /* 0x010800ffd2001388 */ /* 0x0005e20000000c00 */
[----:B------:R-:W-:Y:S01]  /*3050*/  IMAD R0, R24, 0x200, R0 ;  /* 0x0000020018007824 */ /* 0x000fe200078e0200 */
[----:B------:R-:W-:Y:S01]  /*3060*/  BSSY B0, `(.L_x_907) ;  /* 0x0000035000007945 */ /* 0x000fe20003800000 */
[----:B-1--4-:R-:W-:Y:S01]  /*3070*/  IMAD R2, R252, 0x400, R5 ;  /* 0x00000400fc027824 */ /* 0x012fe200078e0205 */
[----:B------:R2:W-:Y:S01]  /*3080*/  @P1 STS.128 [R210+0x12800], RZ ;  /* 0x012800ffd2001388 */ /* 0x0005e20000000c00 */
[----:B------:R-:W-:Y:S02]  /*3090*/  ISETP.GE.AND P5, PT, R27, UR19, PT ;  /* 0x000000131b007c0c */ /* 0x000fe4000bfa6270 */
[----:B------:R-:W-:Y:S01]  /*30a0*/  ISETP.GE.AND P6, PT, R30, UR19, PT ;  /* 0x000000131e007c0c */ /* 0x000fe2000bfc6270 */
[----:B------:R2:W-:Y:S01]  /*30b0*/  @P1 STS.128 [R210+0x14800], RZ ;  /* 0x014800ffd2001388 */ /* 0x0005e20000000c00 */
[----:B------:R-:W-:Y:S02]  /*30c0*/  LEA R182, R0, UR4, 0x1 ;  /* 0x0000000400b67c11 */ /* 0x000fe4000f8e08ff */
[----:B------:R-:W-:Y:S01]  /*30d0*/  LEA R190, R2, UR4, 0x1 ;  /* 0x0000000402be7c11 */ /* 0x000fe2000f8e08ff */
[----:B------:R2:W-:Y:S01]  /*30e0*/  @P1 STS.128 [R210+0x16800], RZ ;  /* 0x016800ffd2001388 */ /* 0x0005e20000000c00 */
[----:B------:R-:W-:Y:S07]  /*30f0*/  @P1 BRA `(.L_x_908) ;  /* 0x0000000000ac1947 */ /* 0x000fee0003800000 */
        /* <DEDUP_REMOVED lines=9> */
[----:B------:R-:W1:Y:S01]  /*3190*/  @!P2 LDC.64 R2, c[0x0][0x220] ;  /* 0x00008800ff02ab82 */ /* 0x000e620000000a00 */
[----:B------:R4:W-:Y:S07]  /*31a0*/  @P2 STS.128 [R210+0x10800], RZ ;  /* 0x010800ffd2002388 */ /* 0x0009ee0000000c00 */
[----:B---3--:R-:W3:Y:S08]  /*31b0*/  @!P4 LDC.64 R8, c[0x0][0x220] ;  /* 0x00008800ff08cb82 */ /* 0x008ef00000000a00 */
        /* <DEDUP_REMOVED lines=31> */
.L_x_908:
[----:B------:R-:W-:Y:S05]  /*33b0*/  BSYNC B0 ;  /* 0x0000000000007941 */ /* 0x000fea0003800000 */
.L_x_907:
[----:B------:R1:W-:Y:S01]  /*33c0*/  @P5 STS.128 [R210+0x11000], RZ ;  /* 0x011000ffd2005388 */ /* 0x0003e20000000c00 */
[----:B------:R-:W-:Y:S03]  /*33d0*/  BSSY B0, `(.L_x_909) ;  /* 0x000002f000007945 */ /* 0x000fe60003800000 */
[----:B------:R1:W-:Y:S04]  /*33e0*/  @P5 STS.128 [R210+0x13000], RZ ;  /* 0x013000ffd2005388 */ /* 0x0003e80000000c00 */
[----:B------:R1:W-:Y:S04]  /*33f0*/  @P5 STS.128 [R210+0x15000], RZ ;  /* 0x015000ffd2005388 */ /* 0x0003e80000000c00 */
[----:B------:R1:W-:Y:S01]  /*3400*/  @P5 STS.128 [R210+0x17000], RZ ;  /* 0x017000ffd2005388 */ /* 0x0003e20000000c00 */
[----:B------:R-:W-:Y:S05]  /*3410*/  @P5 BRA `(.L_x_910) ;  /* 0x0000000000a85947 */ /* 0x000fea0003800000 */
[----:B------:R-:W-:Y:S01]  /*3420*/  ULDC UR6, c[0x0][0x2d0] ;  /* 0x0000b40000067ab9 */ /* 0x000fe20000000800 */
[----:B-1--4-:R-:W-:Y:S01]  /*3430*/  IMAD.U32 R2, RZ, RZ, UR10 ;  /* 0x0000000aff027e24 */ /* 0x012fe2000f8e00ff */
        /* <DEDUP_REMOVED lines=8> */
[----:B------:R-:W5:Y:S08]  /*34c0*/  @!P5 LDC.64 R12, c[0x0][0x220] ;  /* 0x00008800ff0cdb82 */ /* 0x000f700000000a00 */
[----:B---3--:R-:W3:Y:S01]  /*34d0*/  @!P3 LDC.64 R8, c[0x0][0x220] ;  /* 0x00008800ff08bb82 */ /* 0x008ee20000000a00 */
[----:B-1----:R-:W-:-:S04]  /*34e0*/  @!P4 LEA R10, P1, R0, R10, 0x1 ;  /* 0x0000000a000ac211 */ /* 0x002fc800078208ff */
[----:B------:R-:W-:Y:S02]  /*34f0*/  @!P4 LEA.HI.X R11, R0, R11, R2, 0x1, P1 ;  /* 0x0000000b000bc211 */ /* 0x000fe400008f0c02 */
        /* <DEDUP_REMOVED lines=28> */
.L_x_910:
[----:B------:R-:W-:Y:S05]  /*36c0*/  BSYNC B0 ;  /* 0x0000000000007941 */ /* 0x000fea0003800000 */
.L_x_909:
        /* <DEDUP_REMOVED lines=9> */
[----:B------:R-:W-:Y:S01]  /*3760*/  UIMAD UR7, UR11, 0x30, URZ ;  /* 0x000000300b0778a4 */ /* 0x000fe2000f8e023f */
[----:B------:R-:W-:Y:S01]  /*3770*/  ISETP.GE.AND P5, PT, R110, UR6, PT ;  /* 0x000000066e007c0c */ /* 0x000fe2000bfa6270 */
[----:B------:R-:W-:Y:S01]  /*3780*/  IMAD.WIDE.U32 R2, R2, 0x30, R6 ;  /* 0x0000003002027825 */ /* 0x000fe200078e0006 */
[----:B------:R-:W-:-:S03]  /*3790*/  ISETP.GE.AND P3, PT, R109, UR6, PT ;  /* 0x000000066d007c0c */ /* 0x000fc6000bf66270 */
[----:B------:R-:W-:-:S06]  /*37a0*/  VIADD R0, R3, UR7 ;  /* 0x0000000703007c36 */ /* 0x000fcc0008000000 */
[----:B------:R-:W1:Y:S01]  /*37b0*/  @!P6 LDC.64 R10, c[0x0][0x220] ;  /* 0x00008800ff0aeb82 */ /* 0x000e620000000a00 */
[----:B------:R4:W-:Y:S07]  /*37c0*/  @P6 STS.128 [R210+0x11800], RZ ;  /* 0x011800ffd2006388 */ /* 0x0009ee0000000c00 */
[----:B---3--:R-:W3:Y:S08]  /*37d0*/  @!P5 LDC.64 R8, c[0x0][0x220] ;  /* 0x00008800ff08db82 */ /* 0x008ef00000000a00 */
        /* <DEDUP_REMOVED lines=31> */
.L_x_912:
[----:B------:R-:W-:Y:S05]  /*39d0*/  BSYNC B0 ;  /* 0x0000000000007941 */ /* 0x000fea0003800000 */
.L_x_911:
[----:B-1-34-:R-:W-:Y:S01]  /*39e0*/  LDSM.16.M88.4 R8, [R190] ;  /* 0x00000000be08783b */ /* 0x01afe20000000200 */
        /* <DEDUP_REMOVED lines=8> */
[----:B------:R-:W-:Y:S02]  /*3a70*/  VIADD R194, R182, 0x8020 ;  /* 0x00008020b6c27836 */ /* 0x000fe40000000000 */
[----:B------:R-:W-:Y:S01]  /*3a80*/  IMAD.MOV.U32 R2, RZ, RZ, 0x20 ;  /* 0x00000020ff027424 */ /* 0x000fe200078e00ff */
[----:B------:R-:W3:Y:S01]  /*3a90*/  LDSM.16.M88.4 R24, [R182+0x9000] ;  /* 0x00900000b618783b */ /* 0x000ee20000000200 */
[----:B------:R-:W-:-:S02]  /*3aa0*/  IMAD R191, R4, 0x2, R190 ;  /* 0x0000000204bf7824 */ /* 0x000fc400078e02be */
[----:B------:R-:W-:Y:S01]  /*3ab0*/  @P1 VIADD R194, R0, 0xffffffe0 ;  /* 0xffffffe000c21836 */ /* 0x000fe20000000000 */
[----:B------:R-:W4:Y:S01]  /*3ac0*/  LDSM.16.M88.4 R44, [R182+0x9800] ;  /* 0x00980000b62c783b */ /* 0x000f220000000200 */
[----:B------:R-:W-:Y:S01]  /*3ad0*/  IMAD.MOV.U32 R0, RZ, RZ, 0x40 ;  /* 0x00000040ff007424 */ /* 0x000fe200078e00ff */
[----:B------:R-:W-:Y:S01]  /*3ae0*/  LOP3.LUT P1, RZ, R56, 0x4, RZ, 0xc0, !PT ;  /* 0x0000000438ff7812 */ /* 0x000fe2000782c0ff */
[----:B------:R-:W-:Y:S01]  /*3af0*/  IMAD.SHL.U32 R3, R103, 0x2, RZ ;  /* 0x0000000267037824 */ /* 0x000fe200078e00ff */
[----:B------:R-:W-:Y:S01]  /*3b00*/  LDSM.16.M88.4 R12, [R191] ;  /* 0x00000000bf0c783b */ /* 0x000fe20000000200 */
[----:B------:R-:W-:Y:S01]  /*3b10*/  VIADD R209, R194, 0x800 ;  /* 0x00000800c2d17836 */ /* 0x000fe20000000000 */
[----:B------:R-:W-:Y:S01]  /*3b20*/  SEL R2, R2, 0xffffffe0, !P1 ;  /* 0xffffffe002027807 */ /* 0x000fe20004800000 */
[----:B------:R-:W-:Y:S01]  /*3b30*/  VIADD R208, R194, 0x1000 ;  /* 0x00001000c2d07836 */ /* 0x000fe20000000000 */
[----:B------:R-:W5:Y:S01]  /*3b40*/  LDSM.16.M88.4 R52, [R194] ;  /* 0x00000000c234783b */ /* 0x000f620000000200 */
[----:B------:R-:W-:Y:S01]  /*3b50*/  SEL R0, R0, 0xffffffc0, !P2 ;  /* 0xffffffc000007807 */ /* 0x000fe20005000000 */
[----:B------:R-:W-:Y:S01]  /*3b60*/  VIADD R207, R194, 0x1800 ;  /* 0x00001800c2cf7836 */ /* 0x000fe20000000000 */
[----:B------:R-:W-:Y:S01]  /*3b70*/  LOP3.LUT R3, R3, 0x6, RZ, 0xc0, !PT ;  /* 0x0000000603037812 */ /* 0x000fe200078ec0ff */
[----:B------:R-:W5:Y:S01]  /*3b80*/  LDSM.16.M88.4 R40, [R194+0x800] ;  /* 0x00080000c228783b */ /* 0x000f620000000200 */
[----:B------:R-:W-:-:S02]  /*3b90*/  IMAD R193, R2, 0x2, R190 ;  /* 0x0000000202c17824 */ /* 0x000fc400078e02be */
[----:B------:R-:W-:Y:S01]  /*3ba0*/  IMAD.IADD R188, R182, 0x1, R0 ;  /* 0x00000001b6bc7824 */ /* 0x000fe200078e0200 */
[----:B------:R-:W5:Y:S01]  /*3bb0*/  LDSM.16.M88.4 R60, [R194+0x1000] ;  /* 0x00100000c23c783b */ /* 0x000f620000000200 */
[----:B------:R-:W-:Y:S02]  /*3bc0*/  IMAD R192, R2, 0x2, R191 ;  /* 0x0000000202c07824 */ /* 0x000fe400078e02bf */
[----:B------:R-:W-:Y:S01]  /*3bd0*/  IMAD.IADD R187, R0, 0x1, R194 ;  /* 0x0000000100bb7824 */ /* 0x000fe200078e02c2 */
[----:B------:R-:W5:Y:S01]  /*3be0*/  LDSM.16.M88.4 R84, [R194+0x1800] ;  /* 0x00180000c254783b */ /* 0x000f620000000200 */
[----:B------:R-:W-:Y:S02]  /*3bf0*/  IMAD.U32 R0, RZ, RZ, UR21 ;  /* 0x00000015ff007e24 */ /* 0x000fe4000f8e00ff */
[----:B------:R-:W-:Y:S01]  /*3c00*/  VIADD R206, R194, 0x2000 ;  /* 0x00002000c2ce7836 */ /* 0x000fe20000000000 */
[----:B------:R-:W-:Y:S01]  /*3c10*/  LDSM.16.M88.4 R80, [R188+0x8000] ;  /* 0x00800000bc50783b */ /* 0x000fe20000000200 */
[----:B------:R-:W-:-:S02]  /*3c20*/  IMAD R0, R0, 0x40, R3 ;  /* 0x0000004000007824 */ /* 0x000fc400078e0203 */
[----:B------:R-:W-:Y:S01]  /*3c30*/  VIADD R205, R194, 0x2800 ;  /* 0x00002800c2cd7836 */ /* 0x000fe20000000000 */
[C---:B-1----:R-:W-:Y:S01]  /*3c40*/  HMMA.16816.F32 R48, R8.reuse, R16, RZ ;  /* 0x000000100830723c */ /* 0x042fe200000018ff */
[----:B------:R-:W-:Y:S01]  /*3c50*/  LDSM.16.M88.4 R76, [R188+0x9000] ;  /* 0x00900000bc4c783b */ /* 0x000fe20000000200 */
[C---:B------:R-:W-:Y:S02]  /*3c60*/  VIADD R3, R0.reuse, 0x9 ;  /* 0x0000000900037836 */ /* 0x040fe40000000000 */
[C---:B------:R-:W-:Y:S01]  /*3c70*/  VIADD R7, R0.reuse, 0x1 ;  /* 0x0000000100077836 */ /* 0x040fe20000000000 */
[----:B------:R-:W-:Y:S01]  /*3c80*/  LDSM.16.M88.4 R88, [R188+0x9800] ;  /* 0x00980000bc58783b */ /* 0x000fe20000000200 */
[C---:B------:R-:W-:Y:S01]  /*3c90*/  HMMA.16816.F32 R36, R8.reuse, R18, RZ ;  /* 0x000000120824723c */ /* 0x040fe200000018ff */
[----:B------:R-:W-:Y:S01]  /*3ca0*/  ISETP.GE.AND P3, PT, R3, UR29, PT ;  /* 0x0000001d03007c0c */ /* 0x000fe2000bf66270 */
[----:B------:R-:W-:Y:S01]  /*3cb0*/  VIADD R6, R0, 0x8 ;  /* 0x0000000800067836 */ /* 0x000fe20000000000 */
[----:B------:R-:W-:Y:S01]  /*3cc0*/  LDSM.16.M88.4 R92, [R187+0x800] ;  /* 0x00080000bb5c783b */ /* 0x000fe20000000200 */
[----:B------:R-:W-:Y:S01]  /*3cd0*/  SHF.R.S32.HI R3, RZ, 0x1f, R101 ;  /* 0x0000001fff037819 */ /* 0x000fe20000011465 */
[----:B------:R-:W-:Y:S01]  /*3ce0*/  VIADD R204, R194, 0x3000 ;  /* 0x00003000c2cc7836 */ /* 0x000fe20000000000 */
[C---:B--2---:R-:W-:Y:S01]  /*3cf0*/  HMMA.16816.F32 R32, R8.reuse, R20, RZ ;  /* 0x000000140820723c */ /* 0x044fe200000018ff */
[----:B------:R-:W-:Y:S01]  /*3d00*/  LDSM.16.M88.4 R96, [R182+0xb800] ;  /* 0x00b80000b660783b */ /* 0x000fe20000000200 */
[----:B------:R-:W-:Y:S01]  /*3d10*/  LEA.HI.X.SX32 R154, R102, R3, 0x1, P0 ;  /* 0x00000003669a7211 */ /* 0x000fe200000f0eff */
[C---:B------:R-:W-:Y:S01]  /*3d20*/  VIADD R3, R0.reuse, 0x19 ;  /* 0x0000001900037836 */ /* 0x040fe20000000000 */
[C---:B------:R-:W-:Y:S01]  /*3d30*/  ISETP.GE.AND P0, PT, R0.reuse, UR29, PT ;  /* 0x0000001d00007c0c */ /* 0x040fe2000bf06270 */
[----:B------:R-:W0:Y:S01]  /*3d40*/  LDGDEPBAR ;  /* 0x00000000000079af */ /* 0x000e220000000000 */
[----:B---3--:R-:W-:Y:S01]  /*3d50*/  HMMA.16816.F32 R16, R8, R24, RZ ;  /* 0x000000180810723c */ /* 0x008fe200000018ff */
[----:B------:R-:W-:Y:S01]  /*3d60*/  ISETP.GE.AND P5, PT, R7, UR29, PT ;  /* 0x0000001d07007c0c */ /* 0x000fe2000bfa6270 */
[----:B------:R-:W-:Y:S01]  /*3d70*/  VIADD R7, R0, 0x10 ;  /* 0x0000001000077836 */ /* 0x000fe20000000000 */
[----:B------:R-:W-:Y:S01]  /*3d80*/  ISETP.GE.AND P4, PT, R6, UR29, PT ;  /* 0x0000001d06007c0c */ /* 0x000fe2000bf86270 */
[----:B------:R-:W-:-:S02]  /*3d90*/  VIADD R6, R0, 0x11 ;  /* 0x0000001100067836 */ /* 0x000fc40000000000 */
[C---:B------:R-:W-:Y:S01]  /*3da0*/  HMMA.16816.F32 R24, R8.reuse, R26, RZ ;  /* 0x0000001a0818723c */ /* 0x040fe200000018ff */
[----:B------:R-:W-:Y:S01]  /*3db0*/  ISETP.GE.AND P2, PT, R7, UR29, PT ;  /* 0x0000001d07007c0c */ /* 0x000fe2000bf46270 */
[----:B------:R-:W-:Y:S01]  /*3dc0*/  VIADD R203, R194, 0x3800 ;  /* 0x00003800c2cb7836 */ /* 0x000fe20000000000 */
[----:B------:R-:W-:Y:S01]  /*3dd0*/  ISETP.GE.AND P1, PT, R6, UR29, PT ;  /* 0x0000001d06007c0c */ /* 0x000fe2000bf26270 */
[----:B------:R-:W-:Y:S02]  /*3de0*/  VIADD R6, R0, 0x18 ;  /* 0x0000001800067836 */ /* 0x000fe40000000000 */
[----:B------:R-:W-:Y:S01]  /*3df0*/  HMMA.16816.F32 R20, R8, R22, RZ ;  /* 0x000000160814723c */ /* 0x000fe200000018ff */
[----:B------:R-:W-:Y:S02]  /*3e00*/  VIADD R202, R194, 0x4000 ;  /* 0x00004000c2ca7836 */ /* 0x000fe40000000000 */
[----:B------:R-:W-:Y:S01]  /*3e10*/  ISETP.GE.AND P6, PT, R6, UR29, PT ;  /* 0x0000001d06007c0c */ /* 0x000fe2000bfc6270 */
[----:B------:R-:W-:-:S02]  /*3e20*/  VIADD R6, R0, 0x20 ;  /* 0x0000002000067836 */ /* 0x000fc40000000000 */
[C---:B----4-:R-:W-:Y:S01]  /*3e30*/  HMMA.16816.F32 R68, R8.reuse, R44, RZ ;  /* 0x0000002c0844723c */ /* 0x050fe200000018ff */
[C---:B------:R-:W-:Y:S02]  /*3e40*/  VIADD R201, R194.reuse, 0x4800 ;  /* 0x00004800c2c97836 */ /* 0x040fe40000000000 */
[C---:B------:R-:W-:Y:S02]  /*3e50*/  VIADD R200, R194.reuse, 0x5000 ;  /* 0x00005000c2c87836 */ /* 0x040fe40000000000 */
[C---:B------:R-:W-:Y:S01]  /*3e60*/  VIADD R199, R194.reuse, 0x5800 ;  /* 0x00005800c2c77836 */ /* 0x040fe20000000000 */
[----:B------:R-:W-:Y:S01]  /*3e70*/  HMMA.16816.F32 R72, R8, R46, RZ ;  /* 0x0000002e0848723c */ /* 0x000fe200000018ff */
[----:B------:R-:W1:Y:S01]  /*3e80*/  LDSM.16.M88.4 R8, [R193] ;  /* 0x00000000c108783b */ /* 0x000e620000000200 */
[C---:B------:R-:W-:Y:S02]  /*3e90*/  VIADD R198, R194.reuse, 0x6000 ;  /* 0x00006000c2c67836 */ /* 0x040fe40000000000 */
[----:B------:R-:W-:-:S02]  /*3ea0*/  VIADD R197, R194, 0x6800 ;  /* 0x00006800c2c57836 */ /* 0x000fc40000000000 */
[----:B-----5:R-:W-:Y:S01]  /*3eb0*/  HMMA.16816.F32 R64, R12, R52, R48 ;  /* 0x000000340c40723c */ /* 0x020fe20000001830 */
[C---:B------:R-:W-:Y:S02]  /*3ec0*/  VIADD R196, R194.reuse, 0x7000 ;  /* 0x00007000c2c47836 */ /* 0x040fe40000000000 */
[----:B------:R-:W-:-:S03]  /*3ed0*/  VIADD R195, R194, 0x7800 ;  /* 0x00007800c2c37836 */ /* 0x000fc60000000000 */
[C---:B------:R-:W-:Y:S01]  /*3ee0*/  HMMA.16816.F32 R56, R12.reuse, R54, R36 ;  /* 0x000000360c38723c */ /* 0x040fe20000001824 */
[----:B------:R-:W2:Y:S05]  /*3ef0*/  LDSM.16.M88.4 R52, [R188+0x8800] ;  /* 0x00880000bc34783b */ /* 0x000eaa0000000200 */
[C---:B------:R-:W-:Y:S06]  /*3f00*/  HMMA.16816.F32 R48, R12.reuse, R40, R32 ;  /* 0x000000280c30723c */ /* 0x040fec0000001820 */
[C---:B------:R-:W-:Y:S06]  /*3f10*/  HMMA.16816.F32 R32, R12.reuse, R62, R24 ;  /* 0x0000003e0c20723c */ /* 0x040fec0000001818 */
[C---:B------:R-:W-:Y:S01]  /*3f20*/  HMMA.16816.F32 R36, R12.reuse, R60, R16 ;  /* 0x0000003c0c24723c */ /* 0x040fe20000001810 */
[----:B------:R-:W-:Y:S05]  /*3f30*/  LDSM.16.M88.4 R16, [R192] ;  /* 0x00000000c010783b */ /* 0x000fea0000000200 */
[C---:B------:R-:W-:Y:S01]  /*3f40*/  HMMA.16816.F32 R24, R12.reuse, R84, R68 ;  /* 0x000000540c18723c */ /* 0x040fe20000001844 */
[----:B------:R-:W3:Y:S05]  /*3f50*/  LDSM.16.M88.4 R68, [R187] ;  /* 0x00000000bb44783b */ /* 0x000eea0000000200 */
[C---:B------:R-:W-:Y:S06]  /*3f60*/  HMMA.16816.F32 R44, R12.reuse, R42, R20 ;  /* 0x0000002a0c2c723c */ /* 0x040fec0000001814 */
[----:B------:R-:W-:Y:S01]  /*3f70*/  HMMA.16816.F32 R20, R12, R86, R72 ;  /* 0x000000560c14723c */ /* 0x000fe20000001848 */
[----:B------:R-:W4:Y:S04]  /*3f80*/  LDSM.16.M88.4 R84, [R187+0x1000] ;  /* 0x00100000bb54783b */ /* 0x000f280000000200 */
[----:B------:R-:W-:Y:S01]  /*3f90*/  LDSM.16.M88.4 R12, [R190+0x2000] ;  /* 0x00200000be0c783b */ /* 0x000fe20000000200 */
[C---:B-1----:R-:W-:Y:S03]  /*3fa0*/  HMMA.16816.F32 R40, R8.reuse, R80, R64 ;  /* 0x000000500828723c */ /* 0x042fe60000001840 */
[----:B------:R-:W-:Y:S03]  /*3fb0*/  LDSM.16.M88.4 R72, [R182+0xb000] ;  /* 0x00b00000b648783b */ /* 0x000fe60000000200 */
[C---:B------:R-:W-:Y:S01]  /*3fc0*/  HMMA.16816.F32 R56, R8.reuse, R82, R56 ;  /* 0x000000520838723c */ /* 0x040fe20000001838 */
[----:B------:R-:W1:Y:S05]  /*3fd0*/  LDSM.16.M88.4 R80, [R187+0x1800] ;  /* 0x00180000bb50783b */ /* 0x000e6a0000000200 */
[C---:B--2---:R-:W-:Y:S06]  /*3fe0*/  HMMA.16816.F32 R48, R8.reuse, R52, R48 ;  /* 0x000000340830723c */ /* 0x044fec0000001830 */
[C---:B------:R-:W-:Y:S06]  /*3ff0*/  HMMA.16816.F32 R52, R8.reuse, R54, R44 ;  /* 0x000000360834723c */ /* 0x040fec000000182c */
        /* <DEDUP_REMOVED lines=10> */
[C---:B------:R-:W-:Y:S01]  /*40a0*/  HMMA.16816.F32 R36, R16.reuse, R92, R48 ;  /* 0x0000005c1024723c */ /* 0x040fe20000001830 */
[----:B------:R-:W-:Y:S05]  /*40b0*/  LDSM.16.M88.4 R48, [R188+0xa000] ;  /* 0x00a00000bc30783b */ /* 0x000fea0000000200 */
[C---:B------:R-:W-:Y:S01]  /*40c0*/  HMMA.16816.F32 R52, R16.reuse, R94, R52 ;  /* 0x0000005e1034723c */ /* 0x040fe20000001834 */
[----:B------:R-:W-:Y:S05]  /*40d0*/  LDSM.16.M88.4 R92, [R194+0x3800] ;  /* 0x00380000c25c783b */ /* 0x000fea0000000200 */
[C---:B----4-:R-:W-:Y:S06]  /*40e0*/  HMMA.16816.F32 R40, R16.reuse, R84, R44 ;  /* 0x000000541028723c */ /* 0x050fec000000182c */
[C---:B------:R-:W-:Y:S01]  /*40f0*/  HMMA.16816.F32 R56, R16.reuse, R86, R64 ;  /* 0x000000561038723c */ /* 0x040fe20000001840 */
[----:B------:R-:W4:Y:S04]  /*4100*/  LDSM.16.M88.4 R84, [R194+0x2800] ;  /* 0x00280000c254783b */ /* 0x000f280000000200 */
[----:B------:R-:W5:Y:S01]  /*4110*/  LDSM.16.M88.4 R64, [R194+0x3000] ;  /* 0x00300000c240783b */ /* 0x000f620000000200 */
[C---:B-1----:R-:W-:Y:S03]  /*4120*/  HMMA.16816.F32 R44, R16.reuse, R80, R60 ;  /* 0x00000050102c723c */ /* 0x042fe6000000183c */
[----:B------:R-:W-:Y:S03]  /*4130*/  LDSM.16.M88.4 R60, [R188+0xb000] ;  /* 0x00b00000bc3c783b */ /* 0x000fe60000000200 */
[----:B------:R-:W-:Y:S01]  /*4140*/  HMMA.16816.F32 R16, R16, R82, R20 ;  /* 0x000000521010723c */ /* 0x000fe20000001814 */
[----:B------:R-:W1:Y:S04]  /*4150*/  LDSM.16.M88.4 R20, [R193+0x2000] ;  /* 0x00200000c114783b */ /* 0x000e680000000200 */
[----:B------:R-:W1:Y:S01]  /*4160*/  LDSM.16.M88.4 R80, [R188+0xa800] ;  /* 0x00a80000bc50783b */ /* 0x000e620000000200 */
[C---:B--2---:R-:W-:Y:S06]  /*4170*/  HMMA.16816.F32 R24, R12.reuse, R76, R24 ;  /* 0x0000004c0c18723c */ /* 0x044fec0000001818 */
[C---:B------:R-:W-:Y:S01]  /*4180*/  HMMA.16816.F32 R32, R12.reuse, R78, R32 ;  /* 0x0000004e0c20723c */ /* 0x040fe20000001820 */
[----:B------:R-:W-:Y:S05]  /*4190*/  LDSM.16.M88.4 R76, [R187+0x3000] ;  /* 0x00300000bb4c783b */ /* 0x000fea0000000200 */
[C---:B---3--:R-:W-:Y:S06]  /*41a0*/  HMMA.16816.F32 R36, R12.reuse, R68, R36 ;  /* 0x000000440c24723c */ /* 0x048fec0000001824 */
[C---:B------:R-:W-:Y:S01]  /*41b0*/  HMMA.16816.F32 R52, R12.reuse, R70, R52 ;  /* 0x000000460c34723c */ /* 0x040fe20000001834 */
[----:B------:R-:W-:Y:S05]  /*41c0*/  LDSM.16.M88.4 R68, [R187+0x2000] ;  /* 0x00200000bb44783b */ /* 0x000fea0000000200 */
[C---:B------:R-:W-:Y:S06]  /*41d0*/  HMMA.16816.F32 R40, R12.reuse, R72, R40 ;  /* 0x000000480c28723c */ /* 0x040fec0000001828 */
[C---:B------:R-:W-:Y:S01]  /*41e0*/  HMMA.16816.F32 R56, R12.reuse, R74, R56 ;  /* 0x0000004a0c38723c */ /* 0x040fe20000001838 */
[----:B------:R-:W2:Y:S05]  /*41f0*/  LDSM.16.M88.4 R72, [R188+0xb800] ;  /* 0x00b80000bc48783b */ /* 0x000eaa0000000200 */
[C---:B------:R-:W-:Y:S06]  /*4200*/  HMMA.16816.F32 R44, R12.reuse, R96, R44 ;  /* 0x000000600c2c723c */ /* 0x040fec000000182c */
[----:B------:R-:W-:Y:S01]  /*4210*/  HMMA.16816.F32 R12, R12, R98, R16 ;  /* 0x000000620c0c723c */ /* 0x000fe20000001810 */
[----:B------:R-:W-:Y:S05]  /*4220*/  LDSM.16.M88.4 R96, [R194+0x7000] ;  /* 0x00700000c260783b */ /* 0x000fea0000000200 */
[C---:B------:R-:W-:Y:S06]  /*4230*/  HMMA.16816.F32 R24, R8.reuse, R88, R24 ;  /* 0x000000580818723c */ /* 0x040fec0000001818 */
[C---:B------:R-:W-:Y:S01]  /*4240*/  HMMA.16816.F32 R16, R8.reuse, R90, R32 ;  /* 0x0000005a0810723c */ /* 0x040fe20000001820 */
[----:B------:R-:W-:Y:S05]  /*4250*/  LDSM.16.M88.4 R88, [R182+0xc000] ;  /* 0x00c00000b658783b */ /* 0x000fea0000000200 */
[C---:B----4-:R-:W-:Y:S06]  /*4260*/  HMMA.16816.F32 R32, R8.reuse, R84, R36 ;  /* 0x000000540820723c */ /* 0x050fec0000001824 */
[C---:B------:R-:W-:Y:S01]  /*4270*/  HMMA.16816.F32 R52, R8.reuse, R86, R52 ;  /* 0x000000560834723c */ /* 0x040fe20000001834 */
[----:B------:R-:W-:Y:S05]  /*4280*/  LDSM.16.M88.4 R84, [R187+0x3800] ;  /* 0x00380000bb54783b */ /* 0x000fea0000000200 */
[C---:B-----5:R-:W-:Y:S06]  /*4290*/  HMMA.16816.F32 R40, R8.reuse, R64, R40 ;  /* 0x000000400828723c */ /* 0x060fec0000001828 */
        /* <DEDUP_REMOVED lines=12> */
[C---:B------:R-:W-:Y:S06]  /*4360*/  HMMA.16816.F32 R48, R20.reuse, R60, R40 ;  /* 0x0000003c1430723c */ /* 0x040fec0000001828 */
[C---:B------:R-:W-:Y:S06]  /*4370*/  HMMA.16816.F32 R56, R20.reuse, R62, R56 ;  /* 0x0000003e1438723c */ /* 0x040fec0000001838 */
[C---:B--2---:R-:W-:Y:S06]  /*4380*/  HMMA.16816.F32 R60, R20.reuse, R72, R44 ;  /* 0x00000048143c723c */ /* 0x044fec000000182c */
[----:B------:R-:W-:Y:S01]  /*4390*/  HMMA.16816.F32 R44, R20, R74, R36 ;  /* 0x0000004a142c723c */ /* 0x000fe20000001824 */
[----:B------:R-:W2:Y:S04]  /*43a0*/  LDSM.16.M88.4 R72, [R182+0xd000] ;  /* 0x00d00000b648783b */ /* 0x000ea80000000200 */
[----:B------:R-:W-:Y:S01]  /*43b0*/  LDSM.16.M88.4 R20, [R191+0x4000] ;  /* 0x00400000bf14783b */ /* 0x000fe20000000200 */
[C---:B---3--:R-:W-:Y:S06]  /*43c0*/  HMMA.16816.F32 R40, R8.reuse, R68, R24 ;  /* 0x000000440828723c */ /* 0x048fec0000001818 */
[C---:B------:R-:W-:Y:S01]  /*43d0*/  HMMA.16816.F32 R24, R8.reuse, R70, R12 ;  /* 0x000000460818723c */ /* 0x040fe2000000180c */
[----:B------:R-:W-:Y:S05]  /*43e0*/  LDSM.16.M88.4 R68, [R194+0x4000] ;  /* 0x00400000c244783b */ /* 0x000fea0000000200 */
[C---:B------:R-:W-:Y:S06]  /*43f0*/  HMMA.16816.F32 R12, R8.reuse, R64, R32 ;  /* 0x00000040080c723c */ /* 0x040fec0000001820 */
        /* <DEDUP_REMOVED lines=10> */
[----:B------:R-:W1:Y:S05]  /*44a0*/  LDSM.16.M88.4 R88, [R194+0x5800] ;  /* 0x00580000c258783b */ /* 0x000e6a0000000200 */
[C---:B----4-:R-:W-:Y:S01]  /*44b0*/  HMMA.16816.F32 R32, R16.reuse, R80, R12 ;  /* 0x000000501020723c */ /* 0x050fe2000000180c */
[----:B------:R-:W-:Y:S05]  /*44c0*/  LDSM.16.M88.4 R12, [R193+0x4000] ;  /* 0x00400000c10c783b */ /* 0x000fea0000000200 */
[C---:B------:R-:W-:Y:S01]  /*44d0*/  HMMA.16816.F32 R24, R16.reuse, R82, R36 ;  /* 0x000000521018723c */ /* 0x040fe20000001824 */
[----:B------:R-:W4:Y:S05]  /*44e0*/  LDSM.16.M88.4 R80, [R188+0xc000] ;  /* 0x00c00000bc50783b */ /* 0x000f2a0000000200 */
[C---:B--2---:R-:W-:Y:S06]  /*44f0*/  HMMA.16816.F32 R8, R16.reuse, R72, R48 ;  /* 0x000000481008723c */ /* 0x044fec0000001830 */
[C---:B------:R-:W-:Y:S01]  /*4500*/  HMMA.16816.F32 R48, R16.reuse, R74, R56 ;  /* 0x0000004a1030723c */ /* 0x040fe20000001838 */
[----:B------:R-:W-:Y:S05]  /*4510*/  LDSM.16.M88.4 R72, [R188+0xd800] ;  /* 0x00d80000bc48783b */ /* 0x000fea0000000200 */
[C---:B---3--:R-:W-:Y:S06]  /*4520*/  HMMA.16816.F32 R56, R16.reuse, R64, R60 ;  /* 0x000000401038723c */ /* 0x048fec000000183c */
[----:B------:R-:W-:Y:S01]  /*4530*/  HMMA.16816.F32 R60, R16, R66, R52 ;  /* 0x00000042103c723c */ /* 0x000fe20000001834 */
[----:B------:R-:W2:Y:S05]  /*4540*/  LDSM.16.M88.4 R64, [R188+0xc800] ;  /* 0x00c80000bc40783b */ /* 0x000eaa0000000200 */
[C---:B------:R-:W-:Y:S06]  /*4550*/  HMMA.16816.F32 R52, R20.reuse, R68, R44 ;  /* 0x000000441434723c */ /* 0x040fec000000182c */
[C---:B------:R-:W-:Y:S01]  /*4560*/  HMMA.16816.F32 R44, R20.reuse, R70, R40 ;  /* 0x00000046142c723c */ /* 0x040fe20000001828 */
[----:B------:R-:W3:Y:S05]  /*4570*/  LDSM.16.M88.4 R68, [R188+0xd000] ;  /* 0x00d00000bc44783b */ /* 0x000eea0000000200 */
[C---:B------:R-:W-:Y:S06]  /*4580*/  HMMA.16816.F32 R40, R20.reuse, R92, R32 ;  /* 0x0000005c1428723c */ /* 0x040fec0000001820 */
[C---:B------:R-:W-:Y:S01]  /*4590*/  HMMA.16816.F32 R36, R20.reuse, R94, R24 ;  /* 0x0000005e1424723c */ /* 0x040fe20000001818 */
[----:B------:R-:W-:Y:S05]  /*45a0*/  LDSM.16.M88.4 R92, [R187+0x5000] ;  /* 0x00500000bb5c783b */ /* 0x000fea0000000200 */
[C---:B-----5:R-:W-:Y:S01]  /*45b0*/  HMMA.16816.F32 R32, R20.reuse, R76, R8 ;  /* 0x0000004c1420723c */ /* 0x060fe20000001808 */
[----:B------:R-:W5:Y:S05]  /*45c0*/  LDSM.16.M88.4 R8, [R192+0x4000] ;  /* 0x00400000c008783b */ /* 0x000f6a0000000200 */
[C---:B------:R-:W-:Y:S01]  /*45d0*/  HMMA.16816.F32 R24, R20.reuse, R78, R48 ;  /* 0x0000004e1418723c */ /* 0x040fe20000001830 */
[----:B------:R-:W5:Y:S05]  /*45e0*/  LDSM.16.M88.4 R76, [R187+0x4800] ;  /* 0x00480000bb4c783b */ /* 0x000f6a0000000200 */
[C---:B-1----:R-:W-:Y:S06]  /*45f0*/  HMMA.16816.F32 R16, R20.reuse, R88, R56 ;  /* 0x000000581410723c */ /* 0x042fec0000001838 */
[----:B------:R-:W-:Y:S01]  /*4600*/  HMMA.16816.F32 R60, R20, R90, R60 ;  /* 0x0000005a143c723c */ /* 0x000fe2000000183c */
[----:B------:R-:W1:Y:S04]  /*4610*/  LDSM.16.M88.4 R88, [R187+0x5800] ;  /* 0x00580000bb58783b */ /* 0x000e680000000200 */
[----:B------:R-:W-:Y:S01]  /*4620*/  LDSM.16.M88.4 R20, [R190+0x6000] ;  /* 0x00600000be14783b */ /* 0x000fe20000000200 */
[C---:B----4-:R-:W-:Y:S06]  /*4630*/  HMMA.16816.F32 R56, R12.reuse, R80, R52 ;  /* 0x000000500c38723c */ /* 0x050fec0000001834 */
[C---:B------:R-:W-:Y:S01]  /*4640*/  HMMA.16816.F32 R52, R12.reuse, R82, R44 ;  /* 0x000000520c34723c */ /* 0x040fe2000000182c */
[----:B------:R-:W4:Y:S05]  /*4650*/  LDSM.16.M88.4 R80, [R182+0xe000] ;  /* 0x00e00000b650783b */ /* 0x000f2a0000000200 */
[C---:B--2---:R-:W-:Y:S06]  /*4660*/  HMMA.16816.F32 R48, R12.reuse, R64, R40 ;  /* 0x000000400c30723c */ /* 0x044fec0000001828 */
[C---:B------:R-:W-:Y:S06]  /*4670*/  HMMA.16816.F32 R44, R12.reuse, R66, R36 ;  /* 0x000000420c2c723c */ /* 0x040fec0000001824 */
[C---:B---3--:R-:W-:Y:S06]  /*4680*/  HMMA.16816.F32 R40, R12.reuse, R68, R32 ;  /* 0x000000440c28723c */ /* 0x048fec0000001820 */
[C---:B------:R-:W-:Y:S01]  /*4690*/  HMMA.16816.F32 R64, R12.reuse, R70, R24 ;  /* 0x000000460c40723c */ /* 0x040fe20000001818 */
[----:B------:R-:W2:Y:S05]  /*46a0*/  LDSM.16.M88.4 R68, [R182+0xe800] ;  /* 0x00e80000b644783b */ /* 0x000eaa0000000200 */
[C---:B------:R-:W-:Y:S01]  /*46b0*/  HMMA.16816.F32 R36, R12.reuse, R72, R16 ;  /* 0x000000480c24723c */ /* 0x040fe20000001810 */
[----:B------:R-:W-:Y:S05]  /*46c0*/  LDSM.16.M88.4 R16, [R191+0x6000] ;  /* 0x00600000bf10783b */ /* 0x000fea0000000200 */
[----:B------:R-:W-:Y:S01]  /*46d0*/  HMMA.16816.F32 R32, R12, R74, R60 ;  /* 0x0000004a0c20723c */ /* 0x000fe2000000183c */
[----:B------:R-:W3:Y:S04]  /*46e0*/  LDSM.16.M88.4 R60, [R182+0xf000] ;  /* 0x00f00000b63c783b */ /* 0x000ee80000000200 */
[----:B------:R-:W3:Y:S01]  /*46f0*/  LDSM.16.M88.4 R72, [R182+0xf800] ;  /* 0x00f80000b648783b */ /* 0x000ee20000000200 */
[C---:B-----5:R-:W-:Y:S06]  /*4700*/  HMMA.16816.F32 R24, R8.reuse, R84, R56 ;  /* 0x000000540818723c */ /* 0x060fec0000001838 */
[C---:B------:R-:W-:Y:S01]  /*4710*/  HMMA.16816.F32 R12, R8.reuse, R86, R52 ;  /* 0x00000056080c723c */ /* 0x040fe20000001834 */
[----:B------:R-:W-:Y:S05]  /*4720*/  LDSM.16.M88.4 R84, [R194+0x6800] ;  /* 0x00680000c254783b */ /* 0x000fea0000000200 */
[C---:B------:R-:W-:Y:S06]  /*4730*/  HMMA.16816.F32 R48, R8.reuse, R76, R48 ;  /* 0x0000004c0830723c */ /* 0x040fec0000001830 */
[C---:B------:R-:W-:Y:S01]  /*4740*/  HMMA.16816.F32 R44, R8.reuse, R78, R44 ;  /* 0x0000004e082c723c */ /* 0x040fe2000000182c */
[----:B------:R-:W5:Y:S05]  /*4750*/  LDSM.16.M88.4 R76, [R194+0x6000] ;  /* 0x00600000c24c783b */ /* 0x000f6a0000000200 */
[C---:B------:R-:W-:Y:S06]  /*4760*/  HMMA.16816.F32 R56, R8.reuse, R92, R40 ;  /* 0x0000005c0838723c */ /* 0x040fec0000001828 */
[C---:B-1----:R-:W-:Y:S06]  /*4770*/  HMMA.16816.F32 R52, R8.reuse, R88, R36 ;  /* 0x000000580834723c */ /* 0x042fec0000001824 */
[----:B------:R-:W-:Y:S01]  /*4780*/  HMMA.16816.F32 R40, R8, R90, R32 ;  /* 0x0000005a0828723c */ /* 0x000fe20000001820 */
[----:B------:R-:W-:Y:S05]  /*4790*/  LDSM.16.M88.4 R88, [R188+0xe000] ;  /* 0x00e00000bc58783b */ /* 0x000fea0000000200 */
[----:B----4-:R-:W-:Y:S06]  /*47a0*/  HMMA.16816.F32 R36, R20, R80, R24 ;  /* 0x000000501424723c */ /* 0x010fec0000001818 */
[----:B------:R-:W-:Y:S01]  /*47b0*/  HMMA.16816.F32 R64, R8, R94, R64 ;  /* 0x0000005e0840723c */ /* 0x000fe20000001840 */
[----:B------:R-:W-:Y:S05]  /*47c0*/  LDSM.16.M88.4 R92, [R194+0x7800] ;  /* 0x00780000c25c783b */ /* 0x000fea0000000200 */
[C---:B------:R-:W-:Y:S01]  /*47d0*/  HMMA.16816.F32 R32, R20.reuse, R82, R12 ;  /* 0x000000521420723c */ /* 0x040fe2000000180c */
[----:B------:R-:W1:Y:S04]  /*47e0*/  LDSM.16.M88.4 R12, [R193+0x6000] ;  /* 0x00600000c10c783b */ /* 0x000e680000000200 */
[----:B------:R-:W-:Y:S01]  /*47f0*/  LDSM.16.M88.4 R80, [R187+0x6000] ;  /* 0x00600000bb50783b */ /* 0x000fe20000000200 */
[C---:B--2---:R-:W-:Y:S06]  /*4800*/  HMMA.16816.F32 R8, R20.reuse, R70, R44 ;  /* 0x000000461408723c */ /* 0x044fec000000182c */
[C---:B------:R-:W-:Y:S01]  /*4810*/  HMMA.16816.F32 R24, R20.reuse, R68, R48 ;  /* 0x000000441418723c */ /* 0x040fe20000001830 */
[----:B------:R-:W2:Y:S05]  /*4820*/  LDSM.16.M88.4 R68, [R188+0xe800] ;  /* 0x00e80000bc44783b */ /* 0x000eaa0000000200 */
[C---:B---3--:R-:W-:Y:S06]  /*4830*/  HMMA.16816.F32 R44, R20.reuse, R60, R56 ;  /* 0x0000003c142c723c */ /* 0x048fec0000001838 */
[----:B------:R-:W-:Y:S06]  /*4840*/  HMMA.16816.F32 R56, R20, R74, R40 ;  /* 0x0000004a1438723c */ /* 0x000fec0000001828 */
[----:B-----5:R-:W-:Y:S06]  /*4850*/  HMMA.16816.F32 R40, R16, R76, R36 ;  /* 0x0000004c1028723c */ /* 0x020fec0000001824 */
[C---:B------:R-:W-:Y:S06]  /*4860*/  HMMA.16816.F32 R64, R20.reuse, R62, R64 ;  /* 0x0000003e1440723c */ /* 0x040fec0000001840 */
[----:B------:R-:W-:Y:S01]  /*4870*/  HMMA.16816.F32 R60, R20, R72, R52 ;  /* 0x00000048143c723c */ /* 0x000fe20000001834 */
[----:B------:R-:W-:Y:S05]  /*4880*/  LDSM.16.M88.4 R72, [R188+0xf000] ;  /* 0x00f00000bc48783b */ /* 0x000fea0000000200 */
[C---:B------:R-:W-:Y:S01]  /*4890*/  HMMA.16816.F32 R48, R16.reuse, R78, R32 ;  /* 0x0000004e1030723c */ /* 0x040fe20000001820 */
[----:B------:R-:W-:Y:S05]  /*48a0*/  LDSM.16.M88.4 R76, [R188+0xf800] ;  /* 0x00f80000bc4c783b */ /* 0x000fea0000000200 */
[C---:B------:R-:W-:Y:S01]  /*48b0*/  HMMA.16816.F32 R36, R16.reuse, R86, R8 ;  /* 0x000000561024723c */ /* 0x040fe20000001808 */
[----:B------:R-:W3:Y:S05]  /*48c0*/  LDSM.16.M88.4 R8, [R192+0x6000] ;  /* 0x00600000c008783b */ /* 0x000eea0000000200 */
[----:B------:R-:W-:Y:S01]  /*48d0*/  HMMA.16816.F32 R52, R16, R84, R24 ;  /* 0x000000541034723c */ /* 0x000fe20000001818 */
[----:B------:R-:W4:Y:S05]  /*48e0*/  LDSM.16.M88.4 R84, [R187+0x6800] ;  /* 0x00680000bb54783b */ /* 0x000f2a0000000200 */
[----:B-1----:R-:W-:Y:S06]  /*48f0*/  HMMA.16816.F32 R40, R12, R88, R40 ;  /* 0x000000580c28723c */ /* 0x002fec0000001828 */
[C---:B------:R-:W-:Y:S06]  /*4900*/  HMMA.16816.F32 R32, R16.reuse, R96, R44 ;  /* 0x000000601020723c */ /* 0x040fec000000182c */
[C---:B------:R-:W-:Y:S06]  /*4910*/  HMMA.16816.F32 R24, R16.reuse, R98, R64 ;  /* 0x000000621018723c */ /* 0x040fec0000001840 */
[C---:B------:R-:W-:Y:S06]  /*4920*/  HMMA.16816.F32 R20, R16.reuse, R92, R60 ;  /* 0x0000005c1014723c */ /* 0x040fec000000183c */
[----:B------:R-:W-:Y:S06]  /*4930*/  HMMA.16816.F32 R44, R16, R94, R56 ;  /* 0x0000005e102c723c */ /* 0x000fec0000001838 */
[C---:B------:R-:W-:Y:S06]  /*4940*/  HMMA.16816.F32 R48, R12.reuse, R90, R48 ;  /* 0x0000005a0c30723c */ /* 0x040fec0000001830 */
[C---:B--2---:R-:W-:Y:S06]  /*4950*/  HMMA.16816.F32 R52, R12.reuse, R68, R52 ;  /* 0x000000440c34723c */ /* 0x044fec0000001834 */
[----:B------:R-:W-:Y:S01]  /*4960*/  HMMA.16816.F32 R56, R12, R70, R36 ;  /* 0x000000460c38723c */ /* 0x000fe20000001824 */
[----:B------:R-:W1:Y:S04]  /*4970*/  LDSM.16.M88.4 R68, [R187+0x7000] ;  /* 0x00700000bb44783b */ /* 0x000e680000000200 */
[----:B------:R-:W2:Y:S01]  /*4980*/  LDSM.16.M88.4 R36, [R187+0x7800] ;  /* 0x00780000bb24783b */ /* 0x000ea20000000200 */
[----:B---3--:R-:W-:Y:S01]  /*4990*/  HMMA.16816.F32 R16, R8, R80, R40 ;  /* 0x000000500810723c */ /* 0x008fe20000001828 */
[----:B------:R-:W-:-:S05]  /*49a0*/  DEPBAR.LE SB0, 0x0 ;  /* 0x000080000000791a */ /* 0x000fca0000000000 */
[C---:B------:R-:W-:Y:S06]  /*49b0*/  HMMA.16816.F32 R60, R12.reuse, R72, R32 ;  /* 0x000000480c3c723c */ /* 0x040fec0000001820 */
[C---:B------:R-:W-:Y:S06]  /*49c0*/  HMMA.16816.F32 R64, R12.reuse, R74, R24 ;  /* 0x0000004a0c40723c */ /* 0x040fec0000001818 */
[C---:B------:R-:W-:Y:S06]  /*49d0*/  HMMA.16816.F32 R72, R12.reuse, R76, R20 ;  /* 0x0000004c0c48723c */ /* 0x040fec0000001814 */
[----:B------:R-:W-:Y:S01]  /*49e0*/  HMMA.16816.F32 R44, R12, R78, R44 ;  /* 0x0000004e0c2c723c */ /* 0x000fe2000000182c */
[----:B------:R-:W-:-:S02]  /*49f0*/  FSEL R41, R16, -INF , !P0 ;  /* 0xff80000010297808 */ /* 0x000fc40004000000 */
[----:B------:R-:W-:-:S03]  /*4a00*/  FSEL R30, R17, -INF , !P5 ;  /* 0xff800000111e7808 */ /* 0x000fc60006800000 */
[C---:B------:R-:W-:Y:S06]  /*4a10*/  HMMA.16816.F32 R12, R8.reuse, R82, R48 ;  /* 0x00000052080c723c */ /* 0x040fec0000001830 */
[C---:B----4-:R-:W-:Y:S01]  /*4a20*/  HMMA.16816.F32 R20, R8.reuse, R84, R52 ;  /* 0x000000540814723c */ /* 0x050fe20000001834 */
[----:B------:R-:W-:Y:S02]  /*4a30*/  FSEL R49, R18, -INF , !P0 ;  /* 0xff80000012317808 */ /* 0x000fe40004000000 */
[----:B------:R-:W-:Y:S01]  /*4a40*/  ISETP.GE.AND P0, PT, R3, UR29, PT ;  /* 0x0000001d03007c0c */ /* 0x000fe2000bf06270 */
[----:B------:R-:W-:Y:S01]  /*4a50*/  VIADD R3, R0, 0x21 ;  /* 0x0000002100037836 */ /* 0x000fe20000000000 */
[----:B------:R-:W-:Y:S01]  /*4a60*/  FSEL R48, R19, -INF , !P5 ;  /* 0xff80000013307808 */ /* 0x000fe20006800000 */
[----:B------:R-:W-:Y:S01]  /*4a70*/  HMMA.16816.F32 R32, R8, R86, R56 ;  /* 0x000000560820723c */ /* 0x000fe20000001838 */
[----:B------:R-:W-:Y:S01]  /*4a80*/  ISETP.GE.AND P5, PT, R6, UR29, PT ;  /* 0x0000001d06007c0c */ /* 0x000fe2000bfa6270 */
[----:B------:R-:W-:-:S04]  /*4a90*/  VIADD R6, R0, 0x28 ;  /* 0x0000002800067836 */ /* 0x000fc80000000000 */
[C---:B-1----:R-:W-:Y:S06]  /*4aa0*/  HMMA.16816.F32 R24, R8.reuse, R68, R60 ;  /* 0x000000440818723c */ /* 0x042fec000000183c */
[----:B------:R-:W-:Y:S01]  /*4ab0*/  FSEL R51, R14, -INF , !P4 ;  /* 0xff8000000e337808 */ /* 0x000fe20006000000 */
[----:B------:R-:W-:Y:S01]  /*4ac0*/  HMMA.16816.F32 R16, R8, R70, R64 ;  /* 0x000000460810723c */ /* 0x000fe20000001840 */
[----:B------:R-:W-:Y:S02]  /*4ad0*/  FSEL R43, R12, -INF , !P4 ;  /* 0xff8000000c2b7808 */ /* 0x000fe40006000000 */
[----:B------:R-:W-:-:S02]  /*4ae0*/  FSEL R50, R15, -INF , !P3 ;  /* 0xff8000000f327808 */ /* 0x000fc40005800000 */
[----:B------:R-:W-:Y:S02]  /*4af0*/  FSEL R40, R13, -INF , !P3 ;  /* 0xff8000000d287808 */ /* 0x000fe40005800000 */
[C---:B--2---:R-:W-:Y:S01]  /*4b00*/  HMMA.16816.F32 R12, R8.reuse, R36, R72 ;  /* 0x00000024080c723c */ /* 0x044fe20000001848 */
[----:B------:R-:W-:Y:S01]  /*4b10*/  ISETP.GE.AND P4, PT, R3, UR29, PT ;  /* 0x0000001d03007c0c */ /* 0x000fe2000bf86270 */
[----:B------:R-:W-:Y:S01]  /*4b20*/  VIADD R3, R0, 0x29 ;  /* 0x0000002900037836 */ /* 0x000fe20000000000 */
[----:B------:R-:W-:Y:S02]  /*4b30*/  FSEL R52, R22, -INF , !P2 ;  /* 0xff80000016347808 */ /* 0x000fe40005000000 */
[----:B------:R-:W-:Y:S01]  /*4b40*/  FSEL R42, R20, -INF , !P2 ;  /* 0xff800000142a7808 */ /* 0x000fe20005000000 */
[----:B------:R-:W-:Y:S01]  /*4b50*/  HMMA.16816.F32 R8, R8, R38, R44 ;  /* 0x000000260808723c */ /* 0x000fe2000000182c */
[----:B------:R-:W-:Y:S01]  /*4b60*/  ISETP.GE.AND P2, PT, R3, UR29, PT ;  /* 0x0000001d03007c0c */ /* 0x000fe2000bf46270 */
[----:B------:R-:W-:Y:S01]  /*4b70*/  VIADD R3, R0, 0x31 ;  /* 0x0000003100037836 */ /* 0x000fe20000000000 */
[----:B------:R-:W-:-:S02]  /*4b80*/  FSEL R34, R34, -INF , !P6 ;  /* 0xff80000022227808 */ /* 0x000fc40007000000 */
[----:B------:R-:W-:Y:S02]  /*4b90*/  FSEL R32, R32, -INF , !P6 ;  /* 0xff80000020207808 */ /* 0x000fe40007000000 */
[----:B------:R-:W-:Y:S01]  /*4ba0*/  ISETP.GE.AND P6, PT, R3, UR29, PT ;  /* 0x0000001d03007c0c */ /* 0x000fe2000bfc6270 */
[----:B------:R-:W-:Y:S01]  /*4bb0*/  VIADD R3, R0, 0x38 ;  /* 0x0000003800037836 */ /* 0x000fe20000000000 */
[----:B------:R-:W-:Y:S02]  /*4bc0*/  FSEL R35, R35, -INF , !P0 ;  /* 0xff80000023237808 */ /* 0x000fe40004000000 */
[----:B------:R-:W-:Y:S02]  /*4bd0*/  FSEL R33, R33, -INF , !P0 ;  /* 0xff80000021217808 */ /* 0x000fe40004000000 */
[----:B------:R-:W-:Y:S02]  /*4be0*/  ISETP.GE.AND P0, PT, R3, UR29, PT ;  /* 0x0000001d03007c0c */ /* 0x000fe4000bf06270 */
[----:B------:R-:W-:Y:S01]  /*4bf0*/  ISETP.GE.AND P3, PT, R6, UR29, PT ;  /* 0x0000001d06007c0c */ /* 0x000fe2000bf66270 */
[C---:B------:R-:W-:Y:S01]  /*4c00*/  VIADD R6, R0.reuse, 0x30 ;  /* 0x0000003000067836 */ /* 0x040fe20000000000 */
[----:B------:R-:W-:Y:S01]  /*4c10*/  FSEL R36, R23, -INF , !P1 ;  /* 0xff80000017247808 */ /* 0x000fe20004800000 */
[----:B------:R-:W-:Y:S01]  /*4c20*/  VIADD R0, R0, 0x39 ;  /* 0x0000003900007836 */ /* 0x000fe20000000000 */
[----:B------:R-:W-:-:S02]  /*4c30*/  FSEL R31, R21, -INF , !P1 ;  /* 0xff800000151f7808 */ /* 0x000fc40004800000 */
[----:B------:R-:W-:Y:S02]  /*4c40*/  FSEL R118, R26, -INF , !P5 ;  /* 0xff8000001a767808 */ /* 0x000fe40006800000 */
[----:B------:R-:W-:Y:S02]  /*4c50*/  FSEL R116, R24, -INF , !P5 ;  /* 0xff80000018747808 */ /* 0x000fe40006800000 */
[----:B------:R-:W-:Y:S02]  /*4c60*/  FSEL R149, R10, -INF , !P0 ;  /* 0xff8000000a957808 */ /* 0x000fe40004000000 */
[----:B------:R-:W-:Y:S02]  /*4c70*/  FSEL R147, R8, -INF , !P0 ;  /* 0xff80000008937808 */ /* 0x000fe40004000000 */
[----:B------:R-:W-:Y:S02]  /*4c80*/  PLOP3.LUT P0, PT, PT, PT, UP0, 0x80, 0x0 ;  /* 0x000000000000781c */ /* 0x000fe40003f0f008 */
[----:B------:R-:W-:-:S02]  /*4c90*/  ISETP.GE.AND P1, PT, R6, UR29, PT ;  /* 0x0000001d06007c0c */ /* 0x000fc4000bf26270 */
[----:B------:R-:W-:Y:S02]  /*4ca0*/  ISETP.GE.AND P5, PT, R0, UR29, PT ;  /* 0x0000001d00007c0c */ /* 0x000fe4000bfa6270 */
        /* <DEDUP_REMOVED lines=11> */
[----:B------:R-:W-:Y:S01]  /*4d60*/  FSEL R146, R9, -INF , !P5 ;  /* 0xff80000009927808 */ /* 0x000fe20006800000 */
[----:B------:R-:W-:Y:S06]  /*4d70*/  BAR.SYNC.DEFER_BLOCKING 0x0 ;  /* 0x0000000000007b1d */ /* 0x000fec0000010000 */
        /* <DEDUP_REMOVED lines=148> */
.L_x_915:
[----:B------:R-:W-:Y:S05]  /*56c0*/  BSYNC B0 ;  /* 0x0000000000007941 */ /* 0x000fea0003800000 */
.L_x_914:
[----:B------:R-:W0:Y:S02]  /*56d0*/  LDGDEPBAR ;  /* 0x00000000000079af */ /* 0x000e240000000000 */
.L_x_913:
[----:B------:R-:W-:Y:S01]  /*56e0*/  FMNMX.FTZ R132, R41, R30, !PT ;  /* 0x0000001e29847209 */ /* 0x000fe20007810000 */
[----:B------:R-:W-:Y:S01]  /*56f0*/  USHF.L.U32 UR29, UR21, 0x1, URZ ;  /* 0x00000001151d7899 */ /* 0x000fe2000800063f */
[----:B------:R-:W-:Y:S01]  /*5700*/  FMNMX.FTZ R0, R49, R48, !PT ;  /* 0x0000003031007209 */ /* 0x000fe20007810000 */
[----:B------:R-:W-:Y:S01]  /*5710*/  IMAD.WIDE.U32 R114, R105, -0x2daee0ad, RZ ;  /* 0xd2511f5369727825 */ /* 0x000fe200078e00ff */
[----:B------:R-:W-:Y:S01]  /*5720*/  FMNMX.FTZ R132, R43, R132, !PT ;  /* 0x000000842b847209 */ /* 0x000fe20007810000 */
[----:B------:R-:W-:Y:S01]  /*5730*/  ULOP3.LUT UR6, UR29, UR33, URZ, 0x3c, !UPT ;  /* 0x000000211d067292 */ /* 0x000fe2000f8e3c3f */
[----:B------:R-:W-:Y:S01]  /*5740*/  FMNMX.FTZ R0, R51, R0, !PT ;  /* 0x0000000033007209 */ /* 0x000fe20007810000 */
[----:B------:R-:W-:Y:S01]  /*5750*/  STL [R1+0xc8], R135 ;  /* 0x0000c88701007387 */ /* 0x000fe20000100800 */
[----:B------:R-:W-:Y:S01]  /*5760*/  FMNMX.FTZ R132, R40, R132, !PT ;  /* 0x0000008428847209 */ /* 0x000fe20007810000 */
[----:B------:R-:W-:Y:S01]  /*5770*/  UIADD3 UR19, UR32, -0x61c88647, URZ ;  /* 0x9e3779b920137890 */ /* 0x000fe2000fffe03f */
[----:B------:R-:W-:Y:S01]  /*5780*/  FMNMX.FTZ R0, R50, R0, !PT ;  /* 0x0000000032007209 */ /* 0x000fe20007810000 */
[----:B------:R-:W-:Y:S01]  /*5790*/  STL [R1+0xc4], R134 ;  /* 0x0000c48601007387 */ /* 0x000fe20000100800 */
[----:B------:R-:W-:Y:S01]  /*57a0*/  FMNMX.FTZ R132, R42, R132, !PT ;  /* 0x000000842a847209 */ /* 0x000fe20007810000 */
[----:B------:R-:W-:Y:S01]  /*57b0*/  UIADD3 UR13, UR33, 0x76cf5d0a, URZ ;  /* 0x76cf5d0a210d7890 */ /* 0x000fe2000fffe03f */
[----:B------:R-:W-:Y:S01]  /*57c0*/  FMNMX.FTZ R0, R52, R0, !PT ;  /* 0x0000000034007209 */ /* 0x000fe20007810000 */
[----:B------:R-:W-:Y:S01]  /*57d0*/  UIADD3 UR14, UR32, 0x3c6ef372, URZ ;  /* 0x3c6ef372200e7890 */ /* 0x000fe2000fffe03f */
[----:B------:R-:W-:Y:S01]  /*57e0*/  FMNMX.FTZ R132, R31, R132, !PT ;  /* 0x000000841f847209 */ /* 0x000fe20007810000 */
[----:B------:R-:W-:Y:S01]  /*57f0*/  UIADD3 UR12, UR32, -0x255992d5, URZ ;  /* 0xdaa66d2b200c7890 */ /* 0x000fe2000fffe03f */
[----:B------:R-:W-:Y:S01]  /*5800*/  FMNMX.FTZ R0, R36, R0, !PT ;  /* 0x0000000024007209 */ /* 0x000fe20007810000 */
[----:B------:R-:W-:Y:S01]  /*5810*/  ULDC UR36, c[0x0][0x2ec] ;  /* 0x0000bb0000247ab9 */ /* 0x000fe20000000800 */
[----:B------:R-:W-:Y:S01]  /*5820*/  FMNMX.FTZ R132, R32, R132, !PT ;  /* 0x0000008420847209 */ /* 0x000fe20007810000 */
[----:B------:R-:W-:Y:S01]  /*5830*/  UIADD3 UR11, UR33, 0x32370b8f, URZ ;  /* 0x32370b8f210b7890 */ /* 0x000fe2000fffe03f */
        /* <DEDUP_REMOVED lines=19> */
[----:B------:R-:W-:Y:S01]  /*5970*/  LOP3.LUT R6, R115, UR6, RZ, 0x3c, !PT ;  /* 0x0000000673067c12 */ /* 0x000fe2000f8e3cff */
[----:B------:R-:W-:Y:S01]  /*5980*/  UIADD3 UR6, UR33, -0x4498517b, URZ ;  /* 0xbb67ae8521067890 */ /* 0x000fe2000fffe03f */
[----:B------:R-:W-:Y:S02]  /*5990*/  FMNMX.FTZ R132, R147, R132, !PT ;  /* 0x0000008493847209 */ /* 0x000fe40007810000 */
[----:B------:R-:W-:Y:S01]  /*59a0*/  FMNMX.FTZ R0, R127, R0, !PT ;  /* 0x000000007f007209 */ /* 0x000fe20007810000 */
[----:B------:R-:W-:Y:S01]  /*59b0*/  IMAD.WIDE.U32 R6, R6, -0x326172a9, RZ ;  /* 0xcd9e8d5706067825 */ /* 0x000fe200078e00ff */
[----:B------:R-:W-:-:S02]  /*59c0*/  FMNMX.FTZ R132, R146, R132, !PT ;  /* 0x0000008492847209 */ /* 0x000fc40007810000 */
[----:B------:R-:W-:Y:S01]  /*59d0*/  LEA R183, R5, UR4, 0x1 ;  /* 0x0000000405b77c11 */ /* 0x000fe2000f8e08ff */
[----:B------:R-:W-:Y:S02]  /*59e0*/  UIADD3 UR4, UR29, 0x1, URZ ;  /* 0x000000011d047890 */ /* 0x000fe4000fffe03f */
[----:B------:R-:W2:Y:S02]  /*59f0*/  SHFL.BFLY PT, R3, R132, 0x2, 0x1f ;  /* 0x0c401f0084037f89 */ /* 0x000ea400000e0000 */
[--C-:B------:R-:W-:Y:S01]  /*5a00*/  IMAD R184, R4, 0x2, R183.reuse ;  /* 0x0000000204b87824 */ /* 0x100fe200078e02b7 */
[----:B------:R-:W-:Y:S01]  /*5a10*/  ULOP3.LUT UR4, UR4, UR33, URZ, 0x3c, !UPT ;  /* 0x0000002104047292 */ /* 0x000fe2000f8e3c3f */
[C---:B------:R-:W-:Y:S01]  /*5a20*/  IMAD R186, R2.reuse, 0x2, R183 ;  /* 0x0000000202ba7824 */ /* 0x040fe200078e02b7 */
[----:B------:R-:W-:Y:S01]  /*5a30*/  LDSM.16.MT88.4 R64, [R183+0x12000] ;  /* 0x01200000b740783b */ /* 0x000fe20000004200 */
[----:B------:R-:W-:-:S03]  /*5a40*/  IMAD R185, R2, 0x2, R184 ;  /* 0x0000000202b97824 */ /* 0x000fc600078e02b8 */
[----:B------:R-:W-:Y:S04]  /*5a50*/  LDSM.16.MT88.4 R68, [R184+0x10000] ;  /* 0x01000000b844783b */ /* 0x000fe80000004200 */
[----:B------:R-:W-:Y:S04]  /*5a60*/  LDSM.16.MT88.4 R96, [R184+0x10800] ;  /* 0x01080000b860783b */ /* 0x000fe80000004200 */
[----:B------:R-:W-:Y:S04]  /*5a70*/  LDSM.16.MT88.4 R84, [R185+0x10800] ;  /* 0x01080000b954783b */ /* 0x000fe80000004200 */
[----:B------:R-:W-:Y:S01]  /*5a80*/  LDSM.16.MT88.4 R100, [R184+0x12000] ;  /* 0x01200000b864783b */ /* 0x000fe20000004200 */
[----:B--2---:R-:W-:Y:S01]  /*5a90*/  FMNMX.FTZ R132, R132, R3, !PT ;  /* 0x0000000384847209 */ /* 0x004fe20007810000 */
[----:B------:R-:W-:-:S02]  /*5aa0*/  IMAD.U32 R3, RZ, RZ, UR17 ;  /* 0x00000011ff037e24 */ /* 0x000fc4000f8e00ff */
[----:B------:R-:W-:Y:S02]  /*5ab0*/  LDSM.16.MT88.4 R88, [R186+0x10800] ;  /* 0x01080000ba58783b */ /* 0x000fe40000004200 */
[----:B------:R-:W-:Y:S02]  /*5ac0*/  IMAD R252, R3, 0x4, R252 ;  /* 0x0000000403fc7824 */ /* 0x000fe400078e02fc */
[----:B-1-3--:R-:W1:Y:S01]  /*5ad0*/  SHFL.BFLY PT, R9, R132, 0x1, 0x1f ;  /* 0x0c201f0084097f89 */ /* 0x00ae6200000e0000 */
[----:B------:R-:W-:Y:S01]  /*5ae0*/  LOP3.LUT R3, R104, UR32, RZ, 0x3c, !PT ;  /* 0x0000002068037c12 */ /* 0x000fe2000f8e3cff */
[----:B------:R-:W-:Y:S02]  /*5af0*/  IMAD.WIDE.U32 R110, R252, -0x326172a9, RZ ;  /* 0xcd9e8d57fc6e7825 */ /* 0x000fe400078e00ff */
[----:B------:R-:W-:Y:S04]  /*5b00*/  LDSM.16.MT88.4 R104, [R186+0x12000] ;  /* 0x01200000ba68783b */ /* 0x000fe80000004200 */
[----:B------:R2:W-:Y:S01]  /*5b10*/  STL [R1+0x30], R3 ;  /* 0x0000300301007387 */ /* 0x0005e20000100800 */
[----:B------:R-:W-:-:S03]  /*5b20*/  LOP3.LUT R8, R111, R3, RZ, 0x3c, !PT ;  /* 0x000000036f087212 */ /* 0x000fc600078e3cff */
[----:B------:R-:W-:Y:S02]  /*5b30*/  LDSM.16.MT88.4 R76, [R184+0x12800] ;  /* 0x01280000b84c783b */ /* 0x000fe40000004200 */
[----:B------:R-:W-:Y:S01]  /*5b40*/  IMAD.WIDE.U32 R108, R8, -0x2daee0ad, RZ ;  /* 0xd2511f53086c7825 */ /* 0x000fe200078e00ff */
[----:B------:R-:W-:Y:S01]  /*5b50*/  LOP3.LUT R8, R7, UR19, R110, 0x96, !PT ;  /* 0x0000001307087c12 */ /* 0x000fe2000f8e966e */
[----:B------:R-:W-:Y:S04]  /*5b60*/  LDSM.16.MT88.4 R92, [R185+0x12000] ;  /* 0x01200000b95c783b */ /* 0x000fe80000004200 */
[----:B------:R-:W-:Y:S01]  /*5b70*/  LDSM.16.MT88.4 R72, [R186+0x12800] ;  /* 0x01280000ba48783b */ /* 0x000fe20000004200 */
[----:B-1----:R-:W-:Y:S01]  /*5b80*/  FMNMX.FTZ R132, R132, R9, !PT ;  /* 0x0000000984847209 */ /* 0x002fe20007810000 */
[----:B------:R-:W-:-:S02]  /*5b90*/  IMAD.WIDE.U32 R8, R8, -0x2daee0ad, RZ ;  /* 0xd2511f5308087825 */ /* 0x000fc400078e00ff */
[----:B------:R-:W-:Y:S01]  /*5ba0*/  LDSM.16.MT88.4 R80, [R183+0x12800] ;  /* 0x01280000b750783b */ /* 0x000fe20000004200 */
[C---:B------:R-:W-:Y:S01]  /*5bb0*/  FSETP.NEU.FTZ.AND P1, PT, R132.reuse, -INF , PT ;  /* 0xff8000008400780b */ /* 0x040fe20003f3d000 */
[----:B------:R-:W-:Y:S01]  /*5bc0*/  FMUL.FTZ R13, R132, UR36 ;  /* 0x00000024840d7c20 */ /* 0x000fe20008410000 */
[----:B------:R-:W-:Y:S02]  /*5bd0*/  LOP3.LUT R14, R9, UR13, R108, 0x96, !PT ;  /* 0x0000000d090e7c12 */ /* 0x000fe4000f8e966c */
[----:B--2---:R-:W-:Y:S02]  /*5be0*/  FMNMX.FTZ R3, R149, R0, !PT ;  /* 0x0000000095037209 */ /* 0x004fe40007810000 */
[----:B------:R-:W-:Y:S01]  /*5bf0*/  LOP3.LUT R0, R109, UR6, R114, 0x96, !PT ;  /* 0x000000066d007c12 */ /* 0x000fe2000f8e9672 */
[----:B------:R-:W-:Y:S01]  /*5c00*/  IMAD.WIDE.U32 R14, R14, -0x326172a9, RZ ;  /* 0xcd9e8d570e0e7825 */ /* 0x000fe200078e00ff */
[----:B------:R-:W-:Y:S01]  /*5c10*/  FMNMX.FTZ R3, R148, R3, !PT ;  /* 0x0000000394037209 */ /* 0x000fe20007810000 */
[----:B------:R-:W-:Y:S01]  /*5c20*/  UIADD3 UR6, UR33, -0x56f99767, URZ ;  /* 0xa906689921067890 */ /* 0x000fe2000fffe03f */
[----:B------:R-:W-:Y:S01]  /*5c30*/  FSEL R13, R13, RZ, P1 ;  /* 0x000000ff0d0d7208 */ /* 0x000fe20000800000 */
[----:B------:R-:W-:-:S02]  /*5c40*/  IMAD.WIDE.U32 R60, R0, -0x326172a9, RZ ;  /* 0xcd9e8d57003c7825 */ /* 0x000fc400078e00ff */
[----:B------:R-:W1:Y:S02]  /*5c50*/  SHFL.BFLY PT, R12, R3, 0x2, 0x1f ;  /* 0x0c401f00030c7f89 */ /* 0x000e6400000e0000 */
[----:B------:R-:W-:Y:S01]  /*5c60*/  FFMA.FTZ R0, R41, UR36, -R13 ;  /* 0x0000002429007c23 */ /* 0x000fe2000801080d */
[----:B------:R-:W-:Y:S02]  /*5c70*/  LOP3.LUT R6, R61, UR14, R6, 0x96, !PT ;  /* 0x0000000e3d067c12 */ /* 0x000fe4000f8e9606 */
[----:B------:R-:W-:Y:S01]  /*5c80*/  LOP3.LUT R10, R15, UR12, R60, 0x96, !PT ;  /* 0x0000000c0f0a7c12 */ /* 0x000fe2000f8e963c */
[----:B------:R2:W-:Y:S02]  /*5c90*/  MUFU.EX2 R22, R0 ;  /* 0x0000000000167308 */ /* 0x0005e40000000800 */
[----:B------:R-:W-:-:S04]  /*5ca0*/  IMAD.WIDE.U32 R6, R6, -0x2daee0ad, RZ ;  /* 0xd2511f5306067825 */ /* 0x000fc800078e00ff */
[----:B------:R-:W-:Y:S01]  /*5cb0*/  IMAD.WIDE.U32 R10, R10, -0x2daee0ad, RZ ;  /* 0xd2511f530a0a7825 */ /* 0x000fe200078e00ff */
[----:B------:R-:W-:-:S04]  /*5cc0*/  LOP3.LUT R7, R7, UR11, R8, 0x96, !PT ;  /* 0x0000000b07077c12 */ /* 0x000fc8000f8e9608 */
[----:B------:R-:W-:Y:S01]  /*5cd0*/  LOP3.LUT R8, R11, UR8, R6, 0x96, !PT ;  /* 0x000000080b087c12 */ /* 0x000fe2000f8e9606 */
[----:B------:R-:W-:-:S04]  /*5ce0*/  IMAD.WIDE.U32 R6, R7, -0x326172a9, RZ ;  /* 0xcd9e8d5707067825 */ /* 0x000fc800078e00ff */
[----:B------:R-:W-:-:S04]  /*5cf0*/  IMAD.WIDE.U32 R112, R8, -0x326172a9, RZ ;  /* 0xcd9e8d5708707825 */ /* 0x000fc800078e00ff */
[--C-:B--2---:R-:W-:Y:S01]  /*5d00*/  FFMA.FTZ R0, R30, UR36, -R13.reuse ;  /* 0x000000241e007c23 */ /* 0x104fe2000801080d */
[----:B-1----:R-:W-:Y:S01]  /*5d10*/  FMNMX.FTZ R3, R3, R12, !PT ;  /* 0x0000000c03037209 */ /* 0x002fe20007810000 */
[----:B------:R-:W-:Y:S01]  /*5d20*/  FFMA.FTZ R8, R31, UR36, -R13 ;  /* 0x000000241f087c23 */ /* 0x000fe2000801080d */
[----:B------:R-:W-:Y:S01]  /*5d30*/  LOP3.LUT R14, R7, UR10, R14, 0x96, !PT ;  /* 0x0000000a070e7c12 */ /* 0x000fe2000f8e960e */
[----:B------:R1:W-:Y:S01]  /*5d40*/  MUFU.EX2 R46, R0 ;  /* 0x00000000002e7308 */ /* 0x0003e20000000800 */
[----:B------:R-:W-:Y:S01]  /*5d50*/  LOP3.LUT R16, R113, UR7, R6, 0x96, !PT ;  /* 0x0000000771107c12 */ /* 0x000fe2000f8e9606 */
[----:B------:R-:W2:Y:S02]  /*5d60*/  SHFL.BFLY PT, R11, R3, 0x1, 0x1f ;  /* 0x0c201f00030b7f89 */ /* 0x000ea400000e0000 */
[----:B------:R-:W-:Y:S02]  /*5d70*/  IMAD.WIDE.U32 R62, R14, -0x2daee0ad, RZ ;  /* 0xd2511f530e3e7825 */ /* 0x000fe400078e00ff */
[----:B------:R-:W3:Y:S02]  /*5d80*/  LDSM.16.MT88.4 R28, [R183+0x10000] ;  /* 0x01000000b71c783b */ /* 0x000ee40000004200 */
[----:B------:R-:W-:Y:S01]  /*5d90*/  IMAD.WIDE.U32 R16, R16, -0x2daee0ad, RZ ;  /* 0xd2511f5310107825 */ /* 0x000fe200078e00ff */
[----:B------:R-:W-:Y:S01]  /*5da0*/  LOP3.LUT R14, R63, UR6, R10, 0x96, !PT ;  /* 0x000000063f0e7c12 */ /* 0x000fe2000f8e960a */
[----:B------:R4:W-:Y:S01]  /*5db0*/  MUFU.EX2 R163, R8 ;  /* 0x0000000800a37308 */ /* 0x0009e20000000800 */
[----:B------:R-:W-:-:S03]  /*5dc0*/  SHF.R.U32.HI R6, RZ, 0x10, R16 ;  /* 0x00000010ff067819 */ /* 0x000fc60000011610 */
[----:B------:R-:W-:Y:S01]  /*5dd0*/  IMAD.WIDE.U32 R14, R14, -0x326172a9, RZ ;  /* 0xcd9e8d570e0e7825 */ /* 0x000fe200078e00ff */
[----:B------:R-:W-:-:S03]  /*5de0*/  LOP3.LUT R7, R16, 0xff, RZ, 0xc0, !PT ;  /* 0x000000ff10077812 */ /* 0x000fc600078ec0ff */
[--C-:B-1----:R-:W-:Y:S01]  /*5df0*/  FFMA.FTZ R0, R43, UR36, -R13.reuse ;  /* 0x000000242b007c23 */ /* 0x102fe2000801080d */
[----:B------:R-:W-:Y:S02]  /*5e00*/  SHF.R.U32.HI R9, RZ, 0x18, R16 ;  /* 0x00000018ff097819 */ /* 0x000fe40000011610 */
[----:B------:R-:W-:Y:S01]  /*5e10*/  LOP3.LUT R19, R14, 0xff, RZ, 0xc0, !PT ;  /* 0x000000ff0e137812 */ /* 0x000fe200078ec0ff */
[----:B------:R1:W-:Y:S01]  /*5e20*/  MUFU.EX2 R23, R0 ;  /* 0x0000000000177308 */ /* 0x0003e20000000800 */
[--C-:B------:R-:W-:Y:S02]  /*5e30*/  SHF.R.U32.HI R10, RZ, 0x10, R14.reuse ;  /* 0x00000010ff0a7819 */ /* 0x100fe4000001160e */
[----:B--2---:R-:W-:Y:S02]  /*5e40*/  FMNMX.FTZ R3, R3, R11, !PT ;  /* 0x0000000b03037209 */ /* 0x004fe40007810000 */
[----:B----4-:R-:W-:Y:S01]  /*5e50*/  LOP3.LUT R8, R6, 0xff, RZ, 0xc0, !PT ;  /* 0x000000ff06087812 */ /* 0x010fe200078ec0ff */
[----:B------:R-:W-:Y:S01]  /*5e60*/  FFMA.FTZ R6, R32, UR36, -R13 ;  /* 0x0000002420067c23 */ /* 0x000fe2000801080d */
[C---:B------:R-:W-:Y:S01]  /*5e70*/  FSETP.NEU.FTZ.AND P1, PT, R3.reuse, -INF , PT ;  /* 0xff8000000300780b */ /* 0x040fe20003f3d000 */
[----:B------:R-:W-:Y:S01]  /*5e80*/  FMUL.FTZ R12, R3, UR36 ;  /* 0x00000024030c7c20 */ /* 0x000fe20008410000 */
[----:B------:R-:W-:Y:S01]  /*5e90*/  PRMT R44, R8, 0x5410, R9 ;  /* 0x00005410082c7816 */ /* 0x000fe20000000009 */
[----:B------:R2:W-:Y:S01]  /*5ea0*/  MUFU.EX2 R161, R6 ;  /* 0x0000000600a17308 */ /* 0x0005e20000000800 */
[----:B------:R-:W-:-:S02]  /*5eb0*/  SHF.R.U32.HI R9, RZ, 0x18, R14 ;  /* 0x00000018ff097819 */ /* 0x000fc4000001160e */
[----:B------:R-:W-:Y:S01]  /*5ec0*/  FSEL R12, R12, RZ, P1 ;  /* 0x000000ff0c0c7208 */ /* 0x000fe20000800000 */
[----:B-1----:R-:W-:-:S04]  /*5ed0*/  FFMA.FTZ R0, R40, UR36, -R13 ;  /* 0x0000002428007c23 */ /* 0x002fc8000801080d */
[----:B------:R-:W-:Y:S01]  /*5ee0*/  FFMA.FTZ R11, R49, UR36, -R12 ;  /* 0x00000024310b7c23 */ /* 0x000fe2000801080c */
[----:B------:R1:W4:Y:S01]  /*5ef0*/  MUFU.EX2 R151, R0 ;  /* 0x0000000000977308 */ /* 0x0003220000000800 */
[----:B--2---:R-:W-:-:S07]  /*5f00*/  FFMA.FTZ R6, R33, UR36, -R13 ;  /* 0x0000002421067c23 */ /* 0x004fce000801080d */
[----:B------:R-:W-:Y:S01]  /*5f10*/  MUFU.EX2 R114, R11 ;  /* 0x0000000b00727308 */ /* 0x000fe20000000800 */
[----:B-1----:R-:W-:-:S07]  /*5f20*/  FFMA.FTZ R0, R42, UR36, -R13 ;  /* 0x000000242a007c23 */ /* 0x002fce000801080d */
[----:B------:R-:W-:Y:S01]  /*5f30*/  MUFU.EX2 R135, R6 ;  /* 0x0000000600877308 */ /* 0x000fe20000000800 */
[----:B----4-:R-:W-:Y:S01]  /*5f40*/  F2FP.F16.F32.PACK_AB R4, R151, R23 ;  /* 0x000000179704723e */ /* 0x010fe200000000ff */
[----:B------:R-:W-:Y:S03]  /*5f50*/  LDSM.16.MT88.4 R40, [R183+0x10800] ;  /* 0x01080000b728783b */ /* 0x000fe60000004200 */
[C---:B------:R-:W-:Y:S02]  /*5f60*/  PRMT R232, R4.reuse, 0x7610, R232 ;  /* 0x0000761004e87816 */ /* 0x040fe400000000e8 */
[----:B------:R-:W-:Y:S01]  /*5f70*/  PRMT R231, R4, 0x7632, R231 ;  /* 0x0000763204e77816 */ /* 0x000fe200000000e7 */
[----:B------:R1:W-:Y:S02]  /*5f80*/  MUFU.EX2 R215, R0 ;  /* 0x0000000000d77308 */ /* 0x0003e40000000800 */
[----:B-1----:R-:W-:-:S04]  /*5f90*/  LOP3.LUT R0, R16, 0xffff, RZ, 0xc0, !PT ;  /* 0x0000ffff10007812 */ /* 0x002fc800078ec0ff */
[----:B------:R-:W-:-:S04]  /*5fa0*/  SHF.R.U32.HI R0, RZ, 0x8, R0 ;  /* 0x00000008ff007819 */ /* 0x000fc80000011600 */
[----:B------:R-:W-:Y:S02]  /*5fb0*/  PRMT R45, R7, 0x5410, R0 ;  /* 0x00005410072d7816 */ /* 0x000fe40000000000 */
[----:B------:R-:W-:Y:S02]  /*5fc0*/  LOP3.LUT R0, R17, UR20, R62, 0x96, !PT ;  /* 0x0000001411007c12 */ /* 0x000fe4000f8e963e */
[----:B------:R-:W-:Y:S02]  /*5fd0*/  LOP3.LUT R7, R14, 0xffff, RZ, 0xc0, !PT ;  /* 0x0000ffff0e077812 */ /* 0x000fe400078ec0ff */
[C---:B------:R-:W-:Y:S02]  /*5fe0*/  LOP3.LUT R6, R0.reuse, 0xffff, RZ, 0xc0, !PT ;  /* 0x0000ffff00067812 */ /* 0x040fe400078ec0ff */
[----:B------:R-:W-:Y:S02]  /*5ff0*/  SHF.R.U32.HI R8, RZ, 0x8, R7 ;  /* 0x00000008ff087819 */ /* 0x000fe40000011607 */
[----:B------:R-:W-:-:S02]  /*6000*/  LOP3.LUT R18, R0, 0xff, RZ, 0xc0, !PT ;  /* 0x000000ff00127812 */ /* 0x000fc400078ec0ff */
[----:B------:R-:W-:Y:S02]  /*6010*/  SHF.R.U32.HI R6, RZ, 0x8, R6 ;  /* 0x00000008ff067819 */ /* 0x000fe40000011606 */
[----:B------:R-:W-:Y:S01]  /*6020*/  PRMT R19, R19, 0x5410, R8 ;  /* 0x0000541013137816 */ /* 0x000fe20000000008 */
[----:B------:R-:W-:Y:S01]  /*6030*/  FFMA.FTZ R8, R48, UR36, -R12 ;  /* 0x0000002430087c23 */ /* 0x000fe2000801080c */
[----:B------:R-:W-:Y:S02]  /*6040*/  LOP3.LUT R7, R10, 0xff, RZ, 0xc0, !PT ;  /* 0x000000ff0a077812 */ /* 0x000fe400078ec0ff */
[----:B------:R-:W-:Y:S01]  /*6050*/  PRMT R21, R18, 0x5410, R6 ;  /* 0x0000541012157816 */ /* 0x000fe20000000006 */
[----:B------:R1:W2:Y:S01]  /*6060*/  MUFU.EX2 R63, R8 ;  /* 0x00000008003f7308 */ /* 0x0002a20000000800 */
[----:B------:R-:W-:Y:S02]  /*6070*/  LOP3.LUT R6, R15, UR21, R112, 0x96, !PT ;  /* 0x000000150f067c12 */ /* 0x000fe4000f8e9670 */
[----:B------:R-:W-:-:S02]  /*6080*/  PRMT R20, R7, 0x5410, R9 ;  /* 0x0000541007147816 */ /* 0x000fc40000000009 */
[--C-:B------:R-:W-:Y:S02]  /*6090*/  SHF.R.U32.HI R7, RZ, 0x10, R0.reuse ;  /* 0x00000010ff077819 */ /* 0x100fe40000011600 */
[----:B------:R-:W-:Y:S02]  /*60a0*/  SHF.R.U32.HI R9, RZ, 0x18, R0 ;  /* 0x00000018ff097819 */ /* 0x000fe40000011600 */
[C---:B------:R-:W-:Y:S02]  /*60b0*/  LOP3.LUT R0, R6.reuse, 0xffff, RZ, 0xc0, !PT ;  /* 0x0000ffff06007812 */ /* 0x040fe400078ec0ff */
[----:B------:R-:W-:Y:S02]  /*60c0*/  LOP3.LUT R7, R7, 0xff, RZ, 0xc0, !PT ;  /* 0x000000ff07077812 */ /* 0x000fe400078ec0ff */
[----:B------:R-:W-:Y:S02]  /*60d0*/  LOP3.LUT R11, R6, 0xff, RZ, 0xc0, !PT ;  /* 0x000000ff060b7812 */ /* 0x000fe400078ec0ff */
[----:B------:R-:W-:Y:S01]  /*60e0*/  SHF.R.U32.HI R0, RZ, 0x8, R0 ;  /* 0x00000008ff007819 */ /* 0x000fe20000011600 */
[----:B-1----:R-:W-:Y:S01]  /*60f0*/  FFMA.FTZ R8, R51, UR36, -R12 ;  /* 0x0000002433087c23 */ /* 0x002fe2000801080c */
[----:B------:R-:W-:-:S02]  /*6100*/  SHF.R.U32.HI R10, RZ, 0x10, R6 ;  /* 0x00000010ff0a7819 */ /* 0x000fc40000011606 */
[----:B------:R-:W-:Y:S01]  /*6110*/  PRMT R18, R7, 0x5410, R9 ;  /* 0x0000541007127816 */ /* 0x000fe20000000009 */
[----:B------:R1:W-:Y:S01]  /*6120*/  MUFU.EX2 R113, R8 ;  /* 0x0000000800717308 */ /* 0x0003e20000000800 */
[----:B------:R-:W-:Y:S02]  /*6130*/  SHF.R.U32.HI R7, RZ, 0x18, R6 ;  /* 0x00000018ff077819 */ /* 0x000fe40000011606 */
[----:B------:R-:W-:Y:S02]  /*6140*/  PRMT R11, R11, 0x5410, R0 ;  /* 0x000054100b0b7816 */ /* 0x000fe40000000000 */
[----:B------:R-:W-:Y:S02]  /*6150*/  LOP3.LUT R6, R10, 0xff, RZ, 0xc0, !PT ;  /* 0x000000ff0a067812 */ /* 0x000fe400078ec0ff */
[----:B------:R-:W-:Y:S02]  /*6160*/  F2FP.F16.F32.PACK_AB R0, R46, R22 ;  /* 0x000000162e00723e */ /* 0x000fe400000000ff */
[----:B------:R-:W-:Y:S01]  /*6170*/  PRMT R7, R6, 0x5410, R7 ;  /* 0x0000541006077816 */ /* 0x000fe20000000007 */
[----:B------:R-:W-:Y:S01]  /*6180*/  IMAD.U32 R6, RZ, RZ, UR5 ;  /* 0x00000005ff067e24 */ /* 0x000fe2000f8e00ff */
[----:B------:R-:W-:-:S02]  /*6190*/  PRMT R238, R0, 0x7610, R238 ;  /* 0x0000761000ee7816 */ /* 0x000fc400000000ee */
[----:B------:R-:W-:Y:S01]  /*61a0*/  PRMT R237, R0, 0x7632, R237 ;  /* 0x0000763200ed7816 */ /* 0x000fe200000000ed */
[--C-:B------:R-:W-:Y:S01]  /*61b0*/  FFMA.FTZ R0, R52, UR36, -R12.reuse ;  /* 0x0000002434007c23 */ /* 0x100fe2000801080c */
[----:B--2---:R-:W-:Y:S01]  /*61c0*/  F2FP.F16.F32.PACK_AB R5, R63, R114 ;  /* 0x000000723f05723e */ /* 0x004fe200000000ff */
[----:B-1----:R-:W-:Y:S02]  /*61d0*/  FFMA.FTZ R8, R50, UR36, -R12 ;  /* 0x0000002432087c23 */ /* 0x002fe4000801080c */
[----:B------:R1:W-:Y:S01]  /*61e0*/  MUFU.EX2 R239, R0 ;  /* 0x0000000000ef7308 */ /* 0x0003e20000000800 */
[C---:B------:R-:W-:Y:S02]  /*61f0*/  PRMT R236, R5.reuse, 0x7610, R236 ;  /* 0x0000761005ec7816 */ /* 0x040fe400000000ec */
[----:B------:R-:W-:Y:S01]  /*6200*/  PRMT R235, R5, 0x7632, R235 ;  /* 0x0000763205eb7816 */ /* 0x000fe200000000eb */
[----:B------:R-:W-:Y:S01]  /*6210*/  FFMA.FTZ R5, R36, UR36, -R12 ;  /* 0x0000002424057c23 */ /* 0x000fe2000801080c */
[----:B------:R-:W-:-:S03]  /*6220*/  F2FP.F16.F32.PACK_AB R9, R163, R215 ;  /* 0x000000d7a309723e */ /* 0x000fc600000000ff */
[----:B------:R2:W4:Y:S01]  /*6230*/  MUFU.EX2 R150, R8 ;  /* 0x0000000800967308 */ /* 0x0005220000000800 */
[C---:B------:R-:W-:Y:S02]  /*6240*/  PRMT R230, R9.reuse, 0x7610, R230 ;  /* 0x0000761009e67816 */ /* 0x040fe400000000e6 */
[----:B------:R-:W-:Y:S02]  /*6250*/  PRMT R229, R9, 0x7632, R229 ;  /* 0x0000763209e57816 */ /* 0x000fe400000000e5 */
[----:B------:R-:W-:-:S03]  /*6260*/  F2FP.F16.F32.PACK_AB R9, R135, R161 ;  /* 0x000000a18709723e */ /* 0x000fc600000000ff */
[----:B------:R4:W3:Y:S01]  /*6270*/  MUFU.EX2 R134, R5 ;  /* 0x0000000500867308 */ /* 0x0008e20000000800 */
[----:B-1----:R-:W-:Y:S01]  /*6280*/  LEA R0, R6, UR5, 0x10 ;  /* 0x0000000506007c11 */ /* 0x002fe2000f8e80ff */
[--C-:B------:R-:W-:Y:S01]  /*6290*/  FFMA.FTZ R6, R34, UR36, -R12.reuse ;  /* 0x0000002422067c23 */ /* 0x100fe2000801080c */
[C---:B------:R-:W-:Y:S02]  /*62a0*/  PRMT R189, R9.reuse, 0x7610, R189 ;  /* 0x0000761009bd7816 */ /* 0x040fe400000000bd */
[----:B------:R-:W-:Y:S02]  /*62b0*/  PRMT R181, R9, 0x7632, R181 ;  /* 0x0000763209b57816 */ /* 0x000fe400000000b5 */
[--C-:B------:R-:W-:Y:S01]  /*62c0*/  HSET2.LE.AND R4, R11, R0.reuse, PT ;  /* 0x000000000b047233 */ /* 0x100fe20003803000 */
[----:B------:R1:W-:Y:S01]  /*62d0*/  MUFU.EX2 R153, R6 ;  /* 0x0000000600997308 */ /* 0x0003e20000000800 */
[----:B--2---:R-:W-:Y:S01]  /*62e0*/  FFMA.FTZ R8, R35, UR36, -R12 ;  /* 0x0000002423087c23 */ /* 0x004fe2000801080c */
[----:B------:R-:W-:Y:S01]  /*62f0*/  HSET2.LE.AND R2, R18, R0, PT ;  /* 0x0000000012027233 */ /* 0x000fe20003803000 */
[----:B------:R-:W-:Y:S01]  /*6300*/  IMAD.MOV.U32 R18, RZ, RZ, R22 ;  /* 0x000000ffff127224 */ /* 0x000fe200078e0016 */
[----:B------:R-:W-:Y:S01]  /*6310*/  PRMT R9, R230, 0x5410, R229 ;  /* 0x00005410e6097816 */ /* 0x000fe200000000e5 */
[----:B------:R-:W2:Y:S01]  /*6320*/  LDSM.16.MT88.4 R32, [R186+0x10000] ;  /* 0x01000000ba20783b */ /* 0x000ea20000004200 */
[----:B------:R-:W-:-:S02]  /*6330*/  PRMT R10, R189, 0x5410, R181 ;  /* 0x00005410bd0a7816 */ /* 0x000fc400000000b5 */
[----:B------:R3:W2:Y:S01]  /*6340*/  MUFU.EX2 R162, R8 ;  /* 0x0000000800a27308 */ /* 0x0006a20000000800 */
[----:B----4-:R-:W-:Y:S02]  /*6350*/  F2FP.F16.F32.PACK_AB R5, R150, R113 ;  /* 0x000000719605723e */ /* 0x010fe400000000ff */
[--C-:B------:R-:W-:Y:S02]  /*6360*/  HSET2.LE.AND R11, R44, R0.reuse, PT ;  /* 0x000000002c0b7233 */ /* 0x100fe40003803000 */
[C---:B------:R-:W-:Y:S02]  /*6370*/  PRMT R234, R5.reuse, 0x7610, R234 ;  /* 0x0000761005ea7816 */ /* 0x040fe400000000ea */
[----:B------:R-:W-:Y:S02]  /*6380*/  PRMT R233, R5, 0x7632, R233 ;  /* 0x0000763205e97816 */ /* 0x000fe400000000e9 */
[----:B-1----:R-:W-:Y:S02]  /*6390*/  PRMT R6, R238, 0x5410, R237 ;  /* 0x00005410ee067816 */ /* 0x002fe400000000ed */
[----:B------:R-:W-:-:S02]  /*63a0*/  HSET2.LE.AND R5, R7, R0, PT ;  /* 0x0000000007057233 */ /* 0x000fc40003803000 */
[----:B------:R-:W-:Y:S02]  /*63b0*/  LOP3.LUT R4, R4, R6, RZ, 0xc0, !PT ;  /* 0x0000000604047212 */ /* 0x000fe400078ec0ff */
[--C-:B------:R-:W-:Y:S01]  /*63c0*/  HSET2.LE.AND R6, R19, R0.reuse, PT ;  /* 0x0000000013067233 */ /* 0x100fe20003803000 */
[----:B------:R-:W-:Y:S01]  /*63d0*/  IMAD.MOV.U32 R19, RZ, RZ, R23 ;  /* 0x000000ffff137224 */ /* 0x000fe200078e0017 */
[----:B------:R-:W-:Y:S02]  /*63e0*/  PRMT R7, R236, 0x5410, R235 ;  /* 0x00005410ec077816 */ /* 0x000fe400000000eb */
[----:B---3--:R-:W-:Y:S02]  /*63f0*/  PRMT R8, R232, 0x5410, R231 ;  /* 0x00005410e8087816 */ /* 0x008fe400000000e7 */
[----:B------:R-:W-:Y:S02]  /*6400*/  LOP3.LUT R5, R5, R7, RZ, 0xc0, !PT ;  /* 0x0000000705057212 */ /* 0x000fe400078ec0ff */
[----:B------:R-:W-:-:S02]  /*6410*/  HSET2.LE.AND R7, R20, R0, PT ;  /* 0x0000000014077233 */ /* 0x000fc40003803000 */
[----:B------:R-:W-:Y:S02]  /*6420*/  LOP3.LUT R6, R6, R8, RZ, 0xc0, !PT ;  /* 0x0000000806067212 */ /* 0x000fe400078ec0ff */
[----:B------:R-:W-:-:S04]  /*6430*/  PRMT R8, R234, 0x5410, R233 ;  /* 0x00005410ea087816 */ /* 0x000fc800000000e9 */
[----:B------:R-:W-:Y:S02]  /*6440*/  LOP3.LUT R7, R7, R8, RZ, 0xc0, !PT ;  /* 0x0000000807077212 */ /* 0x000fe400078ec0ff */
[----:B------:R-:W-:-:S04]  /*6450*/  F2FP.F16.F32.PACK_AB R8, R134, R239 ;  /* 0x000000ef8608723e */ /* 0x000fc800000000ff */
[C---:B------:R-:W-:Y:S01]  /*6460*/  PRMT R228, R8.reuse, 0x7610, R228 ;  /* 0x0000761008e47816 */ /* 0x040fe200000000e4 */
[----:B------:R-:W-:Y:S01]  /*6470*/  HMMA.16816.F32 R24, R4, R68, RZ ;  /* 0x000000440418723c */ /* 0x000fe200000018ff */
[----:B------:R-:W-:Y:S02]  /*6480*/  PRMT R211, R8, 0x7632, R211 ;  /* 0x0000763208d37816 */ /* 0x000fe400000000d3 */
[----:B--2---:R-:W-:-:S03]  /*6490*/  F2FP.F16.F32.PACK_AB R8, R162, R153 ;  /* 0x00000099a208723e */ /* 0x004fc600000000ff */
[C---:B------:R-:W-:Y:S01]  /*64a0*/  HMMA.16816.F32 R68, R4.reuse, R70, RZ ;  /* 0x000000460444723c */ /* 0x040fe200000018ff */
[C---:B------:R-:W-:Y:S02]  /*64b0*/  PRMT R180, R8.reuse, 0x7610, R180 ;  /* 0x0000761008b47816 */ /* 0x040fe400000000b4 */
[----:B------:R-:W-:Y:S02]  /*64c0*/  PRMT R179, R8, 0x7632, R179 ;  /* 0x0000763208b37816 */ /* 0x000fe400000000b3 */
[----:B------:R-:W-:Y:S01]  /*64d0*/  HSET2.LE.AND R8, R21, R0, PT ;  /* 0x0000000015087233 */ /* 0x000fe20003803000 */
[----:B------:R-:W-:Y:S01]  /*64e0*/  HMMA.16816.F32 R36, R4, R28, RZ ;  /* 0x0000001c0424723c */ /* 0x000fe200000018ff */
[----:B------:R-:W1:Y:S03]  /*64f0*/  LDSM.16.MT88.4 R20, [R185+0x10000] ;  /* 0x01000000b914783b */ /* 0x000e660000004200 */
[----:B------:R-:W-:-:S02]  /*6500*/  LOP3.LUT R8, R8, R9, RZ, 0xc0, !PT ;  /* 0x0000000908087212 */ /* 0x000fc400078ec0ff */
[----:B------:R-:W-:Y:S01]  /*6510*/  PRMT R9, R228, 0x5410, R211 ;  /* 0x00005410e4097816 */ /* 0x000fe200000000d3 */
[C---:B------:R-:W-:Y:S03]  /*6520*/  HMMA.16816.F32 R28, R4.reuse, R30, RZ ;  /* 0x0000001e041c723c */ /* 0x040fe600000018ff */
[----:B------:R-:W-:Y:S02]  /*6530*/  LOP3.LUT R9, R2, R9, RZ, 0xc0, !PT ;  /* 0x0000000902097212 */ /* 0x000fe400078ec0ff */
[----:B------:R-:W-:Y:S01]  /*6540*/  HSET2.LE.AND R2, R45, R0, PT ;  /* 0x000000002d027233 */ /* 0x000fe20003803000 */
[----:B------:R-:W-:Y:S04]  /*6550*/  HMMA.16816.F32 R56, R4, R32, RZ ;  /* 0x000000200438723c */ /* 0x000fe800000018ff */
[----:B------:R-:W-:-:S02]  /*6560*/  LOP3.LUT R10, R2, R10, RZ, 0xc0, !PT ;  /* 0x0000000a020a7212 */ /* 0x000fc400078ec0ff */
[----:B------:R-:W-:Y:S01]  /*6570*/  PRMT R2, R180, 0x5410, R179 ;  /* 0x00005410b4027816 */ /* 0x000fe200000000b3 */
[----:B------:R-:W-:Y:S03]  /*6580*/  HMMA.16816.F32 R52, R4, R34, RZ ;  /* 0x000000220434723c */ /* 0x000fe600000018ff */
[----:B------:R-:W-:-:S03]  /*6590*/  LOP3.LUT R11, R11, R2, RZ, 0xc0, !PT ;  /* 0x000000020b0b7212 */ /* 0x000fc600078ec0ff */
[----:B------:R-:W-:Y:S06]  /*65a0*/  HMMA.16816.F32 R32, R4, R100, RZ ;  /* 0x000000640420723c */ /* 0x000fec00000018ff */
[C---:B------:R-:W-:Y:S06]  /*65b0*/  HMMA.16816.F32 R24, R8.reuse, R96, R24 ;  /* 0x000000600818723c */ /* 0x040fec0000001818 */
[----:B------:R-:W-:Y:S01]  /*65c0*/  HMMA.16816.F32 R68, R8, R98, R68 ;  /* 0x000000620844723c */ /* 0x000fe20000001844 */
[----:B------:R-:W-:-:S05]  /*65d0*/  IMAD.MOV.U32 R97, RZ, RZ, R46 ;  /* 0x000000ffff617224 */ /* 0x000fca00078e002e */
[----:B-1----:R-:W-:Y:S01]  /*65e0*/  HMMA.16816.F32 R48, R4, R20, RZ ;  /* 0x000000140430723c */ /* 0x002fe200000018ff */
[----:B------:R-:W-:-:S05]  /*65f0*/  IMAD.MOV.U32 R99, RZ, RZ, R163 ;  /* 0x000000ffff637224 */ /* 0x000fca00078e00a3 */
[C---:B------:R-:W-:Y:S06]  /*6600*/  HMMA.16816.F32 R44, R4.reuse, R22, RZ ;  /* 0x00000016042c723c */ /* 0x040fec00000018ff */
[----:B------:R-:W-:Y:S01]  /*6610*/  IMAD.MOV.U32 R96, RZ, RZ, R27 ;  /* 0x000000ffff607224 */ /* 0x000fe200078e001b */
[----:B------:R-:W-:Y:S01]  /*6620*/  HMMA.16816.F32 R20, R4, R106, RZ ;  /* 0x0000006a0414723c */ /* 0x000fe200000018ff */
[----:B------:R-:W-:Y:S02]  /*6630*/  IMAD.MOV.U32 R160, RZ, RZ, R25 ;  /* 0x000000ffffa07224 */ /* 0x000fe400078e0019 */
[----:B------:R-:W-:-:S02]  /*6640*/  IMAD.MOV.U32 R2, RZ, RZ, R26 ;  /* 0x000000ffff027224 */ /* 0x000fc400078e001a */
[----:B------:R-:W-:Y:S01]  /*6650*/  IMAD.MOV.U32 R214, RZ, RZ, R69 ;  /* 0x000000ffffd67224 */ /* 0x000fe200078e0045 */
[----:B------:R-:W-:Y:S01]  /*6660*/  HMMA.16816.F32 R156, R8, R42, R28 ;  /* 0x0000002a089c723c */ /* 0x000fe2000000181c */
[----:B------:R-:W-:Y:S02]  /*6670*/  IMAD.MOV.U32 R106, RZ, RZ, R96 ;  /* 0x000000ffff6a7224 */ /* 0x000fe400078e0060 */
[----:B------:R-:W-:Y:S02]  /*6680*/  IMAD.MOV.U32 R96, RZ, RZ, R68 ;  /* 0x000000ffff607224 */ /* 0x000fe400078e0044 */
[----:B------:R-:W-:Y:S01]  /*6690*/  IMAD.MOV.U32 R213, RZ, RZ, R71 ;  /* 0x000000ffffd57224 */ /* 0x000fe200078e0047 */
[----:B------:R-:W-:Y:S01]  /*66a0*/  HMMA.16816.F32 R28, R4, R102, RZ ;  /* 0x00000066041c723c */ /* 0x000fe200000018ff */
[----:B------:R-:W-:Y:S01]  /*66b0*/  IMAD.MOV.U32 R212, RZ, RZ, R70 ;  /* 0x000000ffffd47224 */ /* 0x000fe200078e0046 */
[----:B------:R-:W1:Y:S01]  /*66c0*/  LDSM.16.MT88.4 R100, [R183+0x14000] ;  /* 0x01400000b764783b */ /* 0x000e620000004200 */
[----:B------:R-:W-:-:S02]  /*66d0*/  IMAD.MOV.U32 R152, RZ, RZ, R24 ;  /* 0x000000ffff987224 */ /* 0x000fc400078e0018 */
[----:B------:R-:W-:Y:S01]  /*66e0*/  IMAD.MOV.U32 R107, RZ, RZ, R162 ;  /* 0x000000ffff6b7224 */ /* 0x000fe200078e00a2 */
[C---:B------:R-:W-:Y:S06]  /*66f0*/  HMMA.16816.F32 R68, R8.reuse, R84, R48 ;  /* 0x000000540844723c */ /* 0x040fec0000001830 */
[C---:B------:R-:W-:Y:S01]  /*6700*/  HMMA.16816.F32 R244, R8.reuse, R88, R56 ;  /* 0x0000005808f4723c */ /* 0x040fe20000001838 */
[----:B------:R-:W2:Y:S05]  /*6710*/  LDSM.16.MT88.4 R56, [R184+0x14000] ;  /* 0x01400000b838783b */ /* 0x000eaa0000004200 */
[----:B------:R-:W-:Y:S06]  /*6720*/  HMMA.16816.F32 R164, R8, R40, R36 ;  /* 0x0000002808a4723c */ /* 0x000fec0000001824 */
[C---:B------:R-:W-:Y:S06]  /*6730*/  HMMA.16816.F32 R40, R4.reuse, R64, RZ ;  /* 0x000000400428723c */ /* 0x040fec00000018ff */
[----:B------:R-:W-:Y:S01]  /*6740*/  HMMA.16816.F32 R36, R4, R66, RZ ;  /* 0x000000420424723c */ /* 0x000fe200000018ff */
[----:B------:R-:W3:Y:S01]  /*6750*/  LDSM.16.MT88.4 R64, [R185+0x12800] ;  /* 0x01280000b940783b */ /* 0x000ee20000004200 */
[----:B------:R-:W-:-:S02]  /*6760*/  IMAD.MOV.U32 R51, RZ, RZ, R70 ;  /* 0x000000ffff337224 */ /* 0x000fc400078e0046 */
[----:B------:R-:W-:Y:S02]  /*6770*/  IMAD.MOV.U32 R50, RZ, RZ, R71 ;  /* 0x000000ffff327224 */ /* 0x000fe400078e0047 */
[----:B------:R-:W-:Y:S01]  /*6780*/  HMMA.16816.F32 R24, R4, R104, RZ ;  /* 0x000000680418723c */ /* 0x000fe200000018ff */
[----:B------:R-:W-:Y:S02]  /*6790*/  IMAD.MOV.U32 R49, RZ, RZ, R69 ;  /* 0x000000ffff317224 */ /* 0x000fe400078e0045 */
[----:B------:R-:W-:-:S03]  /*67a0*/  IMAD.MOV.U32 R48, RZ, RZ, R68 ;  /* 0x000000ffff307224 */ /* 0x000fc600078e0044 */
[----:B------:R-:W-:Y:S01]  /*67b0*/  HMMA.16816.F32 R216, R8, R90, R52 ;  /* 0x0000005a08d8723c */ /* 0x000fe20000001834 */
[----:B------:R-:W-:Y:S02]  /*67c0*/  IMAD.MOV.U32 R104, RZ, RZ, R161 ;  /* 0x000000ffff687224 */ /* 0x000fe400078e00a1 */
[----:B------:R-:W-:-:S03]  /*67d0*/  IMAD.MOV.U32 R105, RZ, RZ, R160 ;  /* 0x000000ffff697224 */ /* 0x000fc600078e00a0 */
[C---:B------:R-:W-:Y:S06]  /*67e0*/  HMMA.16816.F32 R248, R8.reuse, R76, R32 ;  /* 0x0000004c08f8723c */ /* 0x040fec0000001820 */
[----:B------:R-:W-:Y:S01]  /*67f0*/  HMMA.16816.F32 R224, R8, R78, R28 ;  /* 0x0000004e08e0723c */ /* 0x000fe2000000181c */
[----:B------:R-:W-:Y:S01]  /*6800*/  IMAD.MOV.U32 R76, RZ, RZ, R51 ;  /* 0x000000ffff4c7224 */ /* 0x000fe200078e0033 */
[----:B------:R-:W4:Y:S01]  /*6810*/  LDSM.16.MT88.4 R28, [R183+0x14800] ;  /* 0x01480000b71c783b */ /* 0x000f220000004200 */
[----:B------:R-:W-:-:S03]  /*6820*/  IMAD.MOV.U32 R77, RZ, RZ, R50 ;  /* 0x000000ffff4d7224 */ /* 0x000fc600078e0032 */
[----:B------:R-:W-:Y:S01]  /*6830*/  HMMA.16816.F32 R52, R4, R92, RZ ;  /* 0x0000005c0434723c */ /* 0x000fe200000018ff */
[----:B------:R-:W-:Y:S02]  /*6840*/  IMAD.MOV.U32 R79, RZ, RZ, R49 ;  /* 0x000000ffff4f7224 */ /* 0x000fe400078e0031 */
[----:B------:R-:W-:Y:S02]  /*6850*/  IMAD.MOV.U32 R78, RZ, RZ, R48 ;  /* 0x000000ffff4e7224 */ /* 0x000fe400078e0030 */
[----:B------:R-:W4:Y:S01]  /*6860*/  LDSM.16.MT88.4 R48, [R186+0x14000] ;  /* 0x01400000ba30783b */ /* 0x000f220000004200 */
[C---:B------:R-:W-:Y:S06]  /*6870*/  HMMA.16816.F32 R240, R8.reuse, R86, R44 ;  /* 0x0000005608f0723c */ /* 0x040fec000000182c */
[C---:B------:R-:W-:Y:S06]  /*6880*/  HMMA.16816.F32 R84, R8.reuse, R72, R24 ;  /* 0x000000480854723c */ /* 0x040fec0000001818 */
[----:B------:R-:W-:Y:S06]  /*6890*/  HMMA.16816.F32 R72, R8, R74, R20 ;  /* 0x0000004a0848723c */ /* 0x000fec0000001814 */
[C---:B------:R-:W-:Y:S06]  /*68a0*/  HMMA.16816.F32 R20, R4.reuse, R94, RZ ;  /* 0x0000005e0414723c */ /* 0x040fec00000018ff */
[C---:B-1----:R-:W-:Y:S06]  /*68b0*/  HMMA.16816.F32 R24, R4.reuse, R100, RZ ;  /* 0x000000640418723c */ /* 0x042fec00000018ff */
[----:B------:R-:W-:Y:S06]  /*68c0*/  HMMA.16816.F32 R32, R4, R102, RZ ;  /* 0x000000660420723c */ /* 0x000fec00000018ff */
[----:B------:R-:W-:Y:S01]  /*68d0*/  HMMA.16816.F32 R160, R8, R80, R40 ;  /* 0x0000005008a0723c */ /* 0x000fe20000001828 */
[----:B------:R-:W1:Y:S05]  /*68e0*/  LDSM.16.MT88.4 R40, [R184+0x14800] ;  /* 0x01480000b828783b */ /* 0x000e6a0000004200 */
[----:B--2---:R-:W-:Y:S01]  /*68f0*/  HMMA.16816.F32 R44, R4, R58, RZ ;  /* 0x0000003a042c723c */ /* 0x004fe200000018ff */
[----:B------:R-:W-:-:S02]  /*6900*/  IMAD.MOV.U32 R80, RZ, RZ, R18 ;  /* 0x000000ffff507224 */ /* 0x000fc400078e0012 */
[----:B------:R-:W-:-:S03]  /*6910*/  IMAD.MOV.U32 R81, RZ, RZ, R97 ;  /* 0x000000ffff517224 */ /* 0x000fc600078e0061 */
[C---:B---3--:R-:W-:Y:S01]  /*6920*/  HMMA.16816.F32 R220, R8.reuse, R64, R52 ;  /* 0x0000004008dc723c */ /* 0x048fe20000001834 */
[----:B------:R-:W-:Y:S01]  /*6930*/  IMAD.MOV.U32 R59, RZ, RZ, R2 ;  /* 0x000000ffff3b7224 */ /* 0x000fe200078e0002 */
[----:B------:R-:W-:Y:S01]  /*6940*/  LOP3.LUT R2, R115, UR4, RZ, 0x3c, !PT ;  /* 0x0000000473027c12 */ /* 0x000fe2000f8e3cff */
[----:B------:R-:W2:Y:S01]  /*6950*/  LDSM.16.MT88.4 R52, [R186+0x14800] ;  /* 0x01480000ba34783b */ /* 0x000ea20000004200 */
[----:B------:R-:W-:Y:S02]  /*6960*/  IMAD.MOV.U32 R115, RZ, RZ, R96 ;  /* 0x000000ffff737224 */ /* 0x000fe400078e0060 */
[----:B------:R-:W-:Y:S01]  /*6970*/  HMMA.16816.F32 R68, R8, R82, R36 ;  /* 0x000000520844723c */ /* 0x000fe20000001824 */
[----:B------:R-:W-:Y:S02]  /*6980*/  IMAD.MOV.U32 R58, RZ, RZ, R105 ;  /* 0x000000ffff3a7224 */ /* 0x000fe400078e0069 */
[----:B------:R-:W-:Y:S02]  /*6990*/  IMAD.MOV.U32 R64, RZ, RZ, R154 ;  /* 0x000000ffff407224 */ /* 0x000fe400078e009a */
[----:B------:R-:W-:Y:S01]  /*69a0*/  IMAD.MOV.U32 R65, RZ, RZ, R153 ;  /* 0x000000ffff417224 */ /* 0x000fe200078e0099 */
[----:B------:R-:W-:Y:S01]  /*69b0*/  HMMA.16816.F32 R36, R4, R56, RZ ;  /* 0x000000380424723c */ /* 0x000fe200000018ff */
[----:B------:R-:W-:-:S02]  /*69c0*/  IMAD.MOV.U32 R83, RZ, RZ, R19 ;  /* 0x000000ffff537224 */ /* 0x000fc400078e0013 */
[----:B------:R-:W-:-:S03]  /*69d0*/  IMAD.WIDE.U32 R18, R2, -0x326172a9, RZ ;  /* 0xcd9e8d5702127825 */ /* 0x000fc600078e00ff */
[C---:B------:R-:W-:Y:S01]  /*69e0*/  HMMA.16816.F32 R88, R8.reuse, R66, R20 ;  /* 0x000000420858723c */ /* 0x040fe20000001814 */
[----:B------:R-:W-:Y:S01]  /*69f0*/  IMAD.MOV.U32 R57, RZ, RZ, R99 ;  /* 0x000000ffff397224 */ /* 0x000fe200078e0063 */
[----:B------:R-:W-:Y:S01]  /*6a00*/  LOP3.LUT R19, R19, UR19, R110, 0x96, !PT ;  /* 0x0000001313137c12 */ /* 0x000fe2000f8e966e */
[----:B------:R-:W-:Y:S01]  /*6a10*/  IMAD.MOV.U32 R56, RZ, RZ, R106 ;  /* 0x000000ffff387224 */ /* 0x000fe200078e006a */
[----:B------:R-:W-:Y:S01]  /*6a20*/  LOP3.LUT R2, R61, UR14, R18, 0x96, !PT ;  /* 0x0000000e3d027c12 */ /* 0x000fe2000f8e9612 */
[----:B------:R-:W-:Y:S01]  /*6a30*/  IMAD.MOV.U32 R82, RZ, RZ, R155 ;  /* 0x000000ffff527224 */ /* 0x000fe200078e009b */
[----:B----4-:R-:W-:Y:S01]  /*6a40*/  HMMA.16816.F32 R92, R8, R28, R24 ;  /* 0x0000001c085c723c */ /* 0x010fe20000001818 */
[----:B------:R-:W-:-:S04]  /*6a50*/  IMAD.WIDE.U32 R18, R19, -0x2daee0ad, RZ ;  /* 0xd2511f5313127825 */ /* 0x000fc800078e00ff */
[----:B------:R-:W-:Y:S01]  /*6a60*/  IMAD.WIDE.U32 R20, R2, -0x2daee0ad, RZ ;  /* 0xd2511f5302147825 */ /* 0x000fe200078e00ff */
[----:B------:R-:W-:Y:S01]  /*6a70*/  HMMA.16816.F32 R96, R8, R30, R32 ;  /* 0x0000001e0860723c */ /* 0x000fe20000001820 */
[----:B------:R-:W-:Y:S02]  /*6a80*/  LOP3.LUT R2, R19, UR13, R108, 0x96, !PT ;  /* 0x0000000d13027c12 */ /* 0x000fe4000f8e966c */
[----:B------:R-:W-:Y:S01]  /*6a90*/  IMAD.MOV.U32 R67, RZ, RZ, R107 ;  /* 0x000000ffff437224 */ /* 0x000fe200078e006b */
[----:B------:R-:W-:Y:S01]  /*6aa0*/  LOP3.LUT R24, R21, UR11, R18, 0x96, !PT ;  /* 0x0000000b15187c12 */ /* 0x000fe2000f8e9612 */
[----:B------:R-:W-:Y:S01]  /*6ab0*/  IMAD.MOV.U32 R66, RZ, RZ, R104 ;  /* 0x000000ffff427224 */ /* 0x000fe200078e0068 */
[----:B------:R-:W-:Y:S01]  /*6ac0*/  HMMA.16816.F32 R28, R4, R48, RZ ;  /* 0x00000030041c723c */ /* 0x000fe200000018ff */
[----:B------:R-:W-:-:S04]  /*6ad0*/  IMAD.WIDE.U32 R22, R2, -0x326172a9, RZ ;  /* 0xcd9e8d5702167825 */ /* 0x000fc800078e00ff */
[----:B------:R-:W-:Y:S01]  /*6ae0*/  IMAD.WIDE.U32 R24, R24, -0x326172a9, RZ ;  /* 0xcd9e8d5718187825 */ /* 0x000fe200078e00ff */
[----:B------:R-:W-:Y:S01]  /*6af0*/  HMMA.16816.F32 R32, R4, R50, RZ ;  /* 0x000000320420723c */ /* 0x000fe200000018ff */
[----:B------:R-:W-:Y:S02]  /*6b00*/  LOP3.LUT R23, R23, UR12, R60, 0x96, !PT ;  /* 0x0000000c17177c12 */ /* 0x000fe4000f8e963c */
[C---:B------:R-:W-:Y:S01]  /*6b10*/  LOP3.LUT R48, R16.reuse, 0xffff, RZ, 0xc0, !PT ;  /* 0x0000ffff10307812 */ /* 0x040fe200078ec0ff */
[----:B------:R-:W-:Y:S01]  /*6b20*/  IMAD.MOV.U32 R61, RZ, RZ, R135 ;  /* 0x000000ffff3d7224 */ /* 0x000fe200078e0087 */
[----:B------:R-:W-:Y:S01]  /*6b30*/  LOP3.LUT R2, R25, UR10, R22, 0x96, !PT ;  /* 0x0000000a19027c12 */ /* 0x000fe2000f8e9616 */
[----:B------:R-:W-:Y:S01]  /*6b40*/  IMAD.WIDE.U32 R22, R23, -0x2daee0ad, RZ ;  /* 0xd2511f5317167825 */ /* 0x000fe200078e00ff */
[----:B-1----:R-:W-:Y:S01]  /*6b50*/  HMMA.16816.F32 R100, R8, R40, R36 ;  /* 0x000000280864723c */ /* 0x002fe20000001824 */
[----:B------:R-:W-:Y:S02]  /*6b60*/  LOP3.LUT R25, R16, 0xff, RZ, 0xc0, !PT ;  /* 0x000000ff10197812 */ /* 0x000fe400078ec0ff */
[----:B------:R-:W-:-:S02]  /*6b70*/  IMAD.WIDE.U32 R26, R2, -0x2daee0ad, RZ ;  /* 0xd2511f53021a7825 */ /* 0x000fc400078e00ff */
[----:B------:R-:W-:Y:S01]  /*6b80*/  ISETP.LE.U32.AND P2, PT, R25, UR5, PT ;  /* 0x0000000519007c0c */ /* 0x000fe2000bf43070 */
[C---:B------:R-:W-:Y:S01]  /*6b90*/  HMMA.16816.F32 R104, R8.reuse, R42, R44 ;  /* 0x0000002a0868723c */ /* 0x040fe2000000182c */
[----:B------:R-:W-:Y:S01]  /*6ba0*/  LOP3.LUT R37, R21, UR11, R18, 0x96, !PT ;  /* 0x0000000b15257c12 */ /* 0x000fe2000f8e9612 */
[----:B------:R-:W-:Y:S01]  /*6bb0*/  IMAD.MOV.U32 R39, RZ, RZ, R152 ;  /* 0x000000ffff277224 */ /* 0x000fe200078e0098 */
[----:B------:R-:W-:Y:S02]  /*6bc0*/  LOP3.LUT R18, R23, UR8, R20, 0x96, !PT ;  /* 0x0000000817127c12 */ /* 0x000fe4000f8e9614 */
[----:B------:R-:W-:Y:S02]  /*6bd0*/  LOP3.LUT R2, R27, UR6, R22, 0x96, !PT ;  /* 0x000000061b027c12 */ /* 0x000fe4000f8e9616 */
[----:B------:R-:W-:Y:S01]  /*6be0*/  LOP3.LUT R36, R19, UR13, R108, 0x96, !PT ;  /* 0x0000000d13247c12 */ /* 0x000fe2000f8e966c */
[----:B------:R-:W-:Y:S01]  /*6bf0*/  IMAD.WIDE.U32 R22, R18, -0x326172a9, RZ ;  /* 0xcd9e8d5712167825 */ /* 0x000fe200078e00ff */
[----:B--2---:R-:W-:Y:S01]  /*6c00*/  HMMA.16816.F32 R108, R8, R52, R28 ;  /* 0x00000034086c723c */ /* 0x004fe2000000181c */
[----:B------:R-:W-:-:S02]  /*6c10*/  LOP3.LUT R19, R17, UR20, R62, 0x96, !PT ;  /* 0x0000001411137c12 */ /* 0x000fc4000f8e963e */
[----:B------:R-:W-:Y:S01]  /*6c20*/  SHF.R.U32.HI R45, RZ, 0x10, R16 ;  /* 0x00000010ff2d7819 */ /* 0x000fe20000011610 */
[----:B------:R-:W-:Y:S01]  /*6c30*/  IMAD.MOV.U32 R47, RZ, RZ, R67 ;  /* 0x000000ffff2f7224 */ /* 0x000fe200078e0043 */
[----:B------:R-:W-:Y:S01]  /*6c40*/  LOP3.LUT R21, R15, UR21, R112, 0x96, !PT ;  /* 0x000000150f157c12 */ /* 0x000fe2000f8e9670 */
[----:B------:R-:W-:Y:S01]  /*6c50*/  HMMA.16816.F32 R152, R8, R54, R32 ;  /* 0x000000360898723c */ /* 0x000fe20000001820 */
[----:B------:R-:W-:Y:S01]  /*6c60*/  SHF.R.U32.HI R28, RZ, 0x18, R16 ;  /* 0x00000018ff1c7819 */ /* 0x000fe20000011610 */
[----:B------:R-:W-:Y:S01]  /*6c70*/  IMAD.WIDE.U32 R16, R2, -0x326172a9, RZ ;  /* 0xcd9e8d5702107825 */ /* 0x000fe200078e00ff */
[----:B------:R-:W-:-:S03]  /*6c80*/  LOP3.LUT R38, R14, 0xff, RZ, 0xc0, !PT ;  /* 0x000000ff0e267812 */ /* 0x000fc600078ec0ff */
[----:B------:R-:W-:Y:S01]  /*6c90*/  @!P2 HADD2 R144, -R189.H0_H0, -RZ.H0_H0 ;  /* 0xa00000ffbd90a230 */ /* 0x000fe20000000900 */
[----:B------:R-:W-:Y:S01]  /*6ca0*/  LOP3.LUT R43, R14, 0xffff, RZ, 0xc0, !PT ;  /* 0x0000ffff0e2b7812 */ /* 0x000fe200078ec0ff */
[----:B------:R-:W-:Y:S01]  /*6cb0*/  IMAD.MOV.U32 R112, RZ, RZ, R66 ;  /* 0x000000ffff707224 */ /* 0x000fe200078e0042 */
[--C-:B------:R-:W-:Y:S01]  /*6cc0*/  SHF.R.U32.HI R42, RZ, 0x10, R14.reuse ;  /* 0x00000010ff2a7819 */ /* 0x100fe2000001160e */
[----:B------:R-:W-:Y:S01]  /*6cd0*/  IMAD.MOV.U32 R55, RZ, RZ, R39 ;  /* 0x000000ffff377224 */ /* 0x000fe200078e0027 */
[----:B------:R-:W-:Y:S01]  /*6ce0*/  SHF.R.U32.HI R33, RZ, 0x18, R14 ;  /* 0x00000018ff217819 */ /* 0x000fe2000001160e */
[----:B------:R-:W-:Y:S01]  /*6cf0*/  IMAD.WIDE.U32 R14, R36, -0x326172a9, RZ ;  /* 0xcd9e8d57240e7825 */ /* 0x000fe200078e00ff */
[----:B------:R-:W-:Y:S02]  /*6d00*/  LOP3.LUT R24, R23, UR7, R24, 0x96, !PT ;  /* 0x0000000717187c12 */ /* 0x000fe4000f8e9618 */
[----:B------:R-:W-:Y:S01]  /*6d10*/  LOP3.LUT R18, R17, UR21, R22, 0x96, !PT ;  /* 0x0000001511127c12 */ /* 0x000fe2000f8e9616 */
[----:B------:R-:W-:Y:S01]  /*6d20*/  IMAD.WIDE.U32 R22, R37, -0x326172a9, RZ ;  /* 0xcd9e8d5725167825 */ /* 0x000fe200078e00ff */
[----:B------:R-:W-:-:S02]  /*6d30*/  LOP3.LUT R15, R15, UR12, R60, 0x96, !PT ;  /* 0x0000000c0f0f7c12 */ /* 0x000fc4000f8e963c */
[C---:B------:R-:W-:Y:S01]  /*6d40*/  LOP3.LUT R27, R16.reuse, 0xff, RZ, 0xc0, !PT ;  /* 0x000000ff101b7812 */ /* 0x040fe200078ec0ff */
[----:B------:R-:W-:Y:S01]  /*6d50*/  IMAD.MOV.U32 R54, RZ, RZ, R215 ;  /* 0x000000ffff367224 */ /* 0x000fe200078e00d7 */
[----:B------:R-:W-:Y:S02]  /*6d60*/  LOP3.LUT R2, R23, UR10, R14, 0x96, !PT ;  /* 0x0000000a17027c12 */ /* 0x000fe4000f8e960e */
[----:B------:R-:W-:Y:S02]  /*6d70*/  LOP3.LUT R31, R16, 0xffff, RZ, 0xc0, !PT ;  /* 0x0000ffff101f7812 */ /* 0x000fe400078ec0ff */
[--C-:B------:R-:W-:Y:S01]  /*6d80*/  SHF.R.U32.HI R30, RZ, 0x10, R16.reuse ;  /* 0x00000010ff1e7819 */ /* 0x100fe20000011610 */
[----:B------:R-:W-:Y:S01]  /*6d90*/  IMAD.WIDE.U32 R34, R2, -0x2daee0ad, RZ ;  /* 0xd2511f5302227825 */ /* 0x000fe200078e00ff */
[----:B------:R-:W-:Y:S02]  /*6da0*/  SHF.R.U32.HI R29, RZ, 0x18, R16 ;  /* 0x00000018ff1d7819 */ /* 0x000fe40000011610 */
[----:B------:R-:W-:Y:S01]  /*6db0*/  ISETP.LE.U32.AND P6, PT, R27, UR5, PT ;  /* 0x000000051b007c0c */ /* 0x000fe2000bfc3070 */
[----:B------:R-:W-:Y:S01]  /*6dc0*/  IMAD.WIDE.U32 R16, R15, -0x2daee0ad, RZ ;  /* 0xd2511f530f107825 */ /* 0x000fe200078e00ff */
[----:B------:R-:W-:-:S02]  /*6dd0*/  ISETP.LE.U32.AND P5, PT, R28, UR5, PT ;  /* 0x000000051c007c0c */ /* 0x000fc4000bfa3070 */
[----:B------:R-:W-:Y:S01]  /*6de0*/  @!P2 PRMT R189, R144, 0x5410, RZ ;  /* 0x0000541090bda816 */ /* 0x000fe200000000ff */
[----:B------:R-:W-:Y:S01]  /*6df0*/  IMAD.WIDE.U32 R14, R24, -0x2daee0ad, RZ ;  /* 0xd2511f53180e7825 */ /* 0x000fe200078e00ff */
[----:B------:R-:W-:Y:S02]  /*6e00*/  LOP3.LUT R17, R17, UR8, R20, 0x96, !PT ;  /* 0x0000000811117c12 */ /* 0x000fe4000f8e9614 */
[----:B------:R-:W-:Y:S01]  /*6e10*/  LOP3.LUT R20, R35, UR6, R16, 0x96, !PT ;  /* 0x0000000623147c12 */ /* 0x000fe2000f8e9610 */
[----:B------:R-:W-:Y:S01]  /*6e20*/  IMAD.MOV.U32 R24, RZ, RZ, R115 ;  /* 0x000000ffff187224 */ /* 0x000fe200078e0073 */
[----:B------:R-:W-:Y:S01]  /*6e30*/  LOP3.LUT R2, R15, UR20, R26, 0x96, !PT ;  /* 0x000000140f027c12 */ /* 0x000fe2000f8e961a */
[----:B------:R-:W-:Y:S01]  /*6e40*/  IMAD.WIDE.U32 R16, R17, -0x326172a9, RZ ;  /* 0xcd9e8d5711107825 */ /* 0x000fe200078e00ff */
[C---:B------:R-:W-:Y:S02]  /*6e50*/  LOP3.LUT R40, R14.reuse, 0xff, RZ, 0xc0, !PT ;  /* 0x000000ff0e287812 */ /* 0x040fe400078ec0ff */
[----:B------:R-:W-:-:S02]  /*6e60*/  LOP3.LUT R46, R14, 0xffff, RZ, 0xc0, !PT ;  /* 0x0000ffff0e2e7812 */ /* 0x000fc400078ec0ff */
[--C-:B------:R-:W-:Y:S02]  /*6e70*/  SHF.R.U32.HI R44, RZ, 0x10, R14.reuse ;  /* 0x00000010ff2c7819 */ /* 0x100fe4000001160e */
[----:B------:R-:W-:Y:S01]  /*6e80*/  SHF.R.U32.HI R35, RZ, 0x18, R14 ;  /* 0x00000018ff237819 */ /* 0x000fe2000001160e */
[----:B------:R-:W-:Y:S01]  /*6e90*/  IMAD.WIDE.U32 R14, R20, -0x326172a9, RZ ;  /* 0xcd9e8d57140e7825 */ /* 0x000fe200078e00ff */
[----:B------:R-:W-:Y:S01]  /*6ea0*/  LOP3.LUT R22, R17, UR7, R22, 0x96, !PT ;  /* 0x0000000711167c12 */ /* 0x000fe2000f8e9616 */
[----:B------:R-:W-:Y:S02]  /*6eb0*/  USHF.L.U32 UR10, UR24, 0x3, URZ ;  /* 0x00000003180a7899 */ /* 0x000fe4000800063f */
[----:B------:R-:W-:Y:S01]  /*6ec0*/  IMAD.MOV.U32 R20, RZ, RZ, R134 ;  /* 0x000000ffff147224 */ /* 0x000fe200078e0086 */
[C---:B------:R-:W-:Y:S01]  /*6ed0*/  LOP3.LUT R36, R14.reuse, 0xffff, RZ, 0xc0, !PT ;  /* 0x0000ffff0e247812 */ /* 0x040fe200078ec0ff */
[----:B------:R-:W-:Y:S01]  /*6ee0*/  ULDC.64 UR6, c[0x0][0x2a8] ;  /* 0x0000aa0000067ab9 */ /* 0x000fe20000000a00 */
[----:B------:R-:W-:-:S02]  /*6ef0*/  LOP3.LUT R41, R14, 0xff, RZ, 0xc0, !PT ;  /* 0x000000ff0e297812 */ /* 0x000fc400078ec0ff */
[--C-:B------:R-:W-:Y:S02]  /*6f00*/  SHF.R.U32.HI R37, RZ, 0x10, R14.reuse ;  /* 0x00000010ff257819 */ /* 0x100fe4000001160e */
[----:B------:R-:W-:Y:S02]  /*6f10*/  SHF.R.U32.HI R39, RZ, 0x18, R14 ;  /* 0x00000018ff277819 */ /* 0x000fe4000001160e */
[----:B------:R-:W-:Y:S02]  /*6f20*/  LOP3.LUT R14, R18, 0xffff, RZ, 0xc0, !PT ;  /* 0x0000ffff120e7812 */ /* 0x000fe400078ec0ff */
[----:B------:R-:W-:Y:S01]  /*6f30*/  LOP3.LUT R32, R15, UR21, R16, 0x96, !PT ;  /* 0x000000150f207c12 */ /* 0x000fe2000f8e9610 */
[--C-:B------:R-:W-:Y:S01]  /*6f40*/  FFMA.FTZ R16, R116, UR36, -R13.reuse ;  /* 0x0000002474107c23 */ /* 0x100fe2000801080d */
[----:B------:R-:W-:Y:S01]  /*6f50*/  FFMA.FTZ R15, R117, UR36, -R13 ;  /* 0x00000024750f7c23 */ /* 0x000fe2000801080d */
[----:B------:R-:W-:Y:S02]  /*6f60*/  SHF.R.U32.HI R14, RZ, 0x8, R14 ;  /* 0x00000008ff0e7819 */ /* 0x000fe4000001160e */
[----:B------:R-:W-:Y:S02]  /*6f70*/  MUFU.EX2 R67, R16 ;  /* 0x0000001000437308 */ /* 0x000fe40000000800 */
[----:B------:R-:W-:-:S04]  /*6f80*/  LOP3.LUT R14, R14, 0xffff, RZ, 0xc0, !PT ;  /* 0x0000ffff0e0e7812 */ /* 0x000fc800078ec0ff */
[----:B------:R-:W-:Y:S02]  /*6f90*/  ISETP.LE.U32.AND P1, PT, R14, UR5, PT ;  /* 0x000000050e007c0c */ /* 0x000fe4000bf23070 */
[----:B------:R1:W2:Y:S01]  /*6fa0*/  MUFU.EX2 R115, R15 ;  /* 0x0000000f00737308 */ /* 0x0002a20000000800 */
[----:B------:R-:W-:-:S04]  /*6fb0*/  LOP3.LUT R14, R18, 0xff, RZ, 0xc0, !PT ;  /* 0x000000ff120e7812 */ /* 0x000fc800078ec0ff */
[----:B------:R-:W-:Y:S02]  /*6fc0*/  ISETP.LE.U32.AND P4, PT, R14, UR5, PT ;  /* 0x000000050e007c0c */ /* 0x000fe4000bf83070 */
[----:B------:R-:W-:-:S04]  /*6fd0*/  SHF.R.U32.HI R14, RZ, 0x18, R18 ;  /* 0x00000018ff0e7819 */ /* 0x000fc80000011612 */
[----:B------:R-:W-:Y:S01]  /*6fe0*/  ISETP.LE.U32.AND P3, PT, R14, UR5, PT ;  /* 0x000000050e007c0c */ /* 0x000fe2000bf63070 */
[----:B-1----:R-:W-:Y:S01]  /*6ff0*/  FFMA.FTZ R15, R118, UR36, -R12 ;  /* 0x00000024760f7c23 */ /* 0x002fe2000801080c */
[----:B--2---:R-:W-:-:S03]  /*7000*/  F2FP.F16.F32.PACK_AB R14, R115, R67 ;  /* 0x00000043730e723e */ /* 0x004fc600000000ff */
[----:B------:R1:W-:Y:S01]  /*7010*/  MUFU.EX2 R62, R15 ;  /* 0x0000000f003e7308 */ /* 0x0003e20000000800 */
[C---:B------:R-:W-:Y:S02]  /*7020*/  PRMT R178, R14.reuse, 0x7610, R178 ;  /* 0x000076100eb27816 */ /* 0x040fe400000000b2 */
[----:B------:R-:W-:Y:S02]  /*7030*/  PRMT R177, R14, 0x7632, R177 ;  /* 0x000076320eb17816 */ /* 0x000fe400000000b1 */
[----:B------:R-:W-:Y:S01]  /*7040*/  SHF.R.U32.HI R14, RZ, 0x10, R18 ;  /* 0x00000010ff0e7819 */ /* 0x000fe20000011612 */
[----:B------:R-:W-:Y:S01]  /*7050*/  @!P4 HADD2 R117, -R178.H0_H0, -RZ.H0_H0 ;  /* 0xa00000ffb275c230 */ /* 0x000fe20000000900 */
[----:B------:R-:W-:Y:S01]  /*7060*/  PRMT R53, R178, 0x5410, R177 ;  /* 0x00005410b2357816 */ /* 0x000fe200000000b1 */
[----:B------:R-:W-:Y:S01]  /*7070*/  @!P1 HADD2 R116, -R177.H0_H0, -RZ.H0_H0 ;  /* 0xa00000ffb1749230 */ /* 0x000fe20000000900 */
[----:B------:R-:W-:Y:S02]  /*7080*/  LOP3.LUT R14, R14, 0xff, RZ, 0xc0, !PT ;  /* 0x000000ff0e0e7812 */ /* 0x000fe400078ec0ff */
[----:B------:R-:W-:-:S02]  /*7090*/  @!P4 PRMT R178, R117, 0x5410, RZ ;  /* 0x0000541075b2c816 */ /* 0x000fc400000000ff */
[----:B------:R-:W-:Y:S02]  /*70a0*/  ISETP.LE.U32.AND P4, PT, R14, UR5, PT ;  /* 0x000000050e007c0c */ /* 0x000fe4000bf83070 */
[----:B------:R-:W-:Y:S01]  /*70b0*/  @!P1 PRMT R177, R116, 0x5410, RZ ;  /* 0x0000541074b19816 */ /* 0x000fe200000000ff */
[----:B-1----:R-:W-:Y:S01]  /*70c0*/  FFMA.FTZ R15, R119, UR36, -R12 ;  /* 0x00000024770f7c23 */ /* 0x002fe2000801080c */
[----:B------:R-:W-:-:S03]  /*70d0*/  ISETP.LE.U32.AND P1, PT, R29, UR5, PT ;  /* 0x000000051d007c0c */ /* 0x000fc6000bf23070 */
[----:B------:R-:W1:Y:S02]  /*70e0*/  MUFU.EX2 R60, R15 ;  /* 0x0000000f003c7308 */ /* 0x000e640000000800 */
[----:B-1----:R-:W-:Y:S01]  /*70f0*/  F2FP.F16.F32.PACK_AB R14, R60, R62 ;  /* 0x0000003e3c0e723e */ /* 0x002fe200000000ff */
[----:B------:R-:W-:-:S03]  /*7100*/  FFMA.FTZ R15, R120, UR36, -R13 ;  /* 0x00000024780f7c23 */ /* 0x000fc6000801080d */
[C---:B------:R-:W-:Y:S02]  /*7110*/  PRMT R176, R14.reuse, 0x7632, R176 ;  /* 0x000076320eb07816 */ /* 0x040fe400000000b0 */
[----:B------:R1:W-:Y:S01]  /*7120*/  MUFU.EX2 R25, R15 ;  /* 0x0000000f00197308 */ /* 0x0003e20000000800 */
[----:B------:R-:W-:Y:S01]  /*7130*/  PRMT R175, R14, 0x7610, R175 ;  /* 0x000076100eaf7816 */ /* 0x000fe200000000af */
[----:B------:R-:W-:Y:S01]  /*7140*/  FFMA.FTZ R14, R121, UR36, -R13 ;  /* 0x00000024790e7c23 */ /* 0x000fe2000801080d */
[----:B------:R-:W-:Y:S02]  /*7150*/  @!P3 HADD2 R118, -R176.H0_H0, -RZ.H0_H0 ;  /* 0xa00000ffb076b230 */ /* 0x000fe40000000900 */
[----:B------:R-:W-:Y:S01]  /*7160*/  PRMT R52, R175, 0x5410, R176 ;  /* 0x00005410af347816 */ /* 0x000fe200000000b0 */
[----:B------:R-:W-:Y:S02]  /*7170*/  @!P4 HADD2 R119, -R175.H0_H0, -RZ.H0_H0 ;  /* 0xa00000ffaf77c230 */ /* 0x000fe40000000900 */
[----:B------:R2:W3:Y:S01]  /*7180*/  MUFU.EX2 R66, R14 ;  /* 0x0000000e00427308 */ /* 0x0004e20000000800 */
[----:B------:R-:W-:-:S02]  /*7190*/  @!P3 PRMT R176, R118, 0x5410, RZ ;  /* 0x0000541076b0b816 */ /* 0x000fc400000000ff */
[----:B------:R-:W-:Y:S01]  /*71a0*/  @!P4 PRMT R175, R119, 0x5410, RZ ;  /* 0x0000541077afc816 */ /* 0x000fe200000000ff */
[----:B-1----:R-:W-:-:S04]  /*71b0*/  FFMA.FTZ R15, R123, UR36, -R12 ;  /* 0x000000247b0f7c23 */ /* 0x002fc8000801080c */
[----:B------:R1:W-:Y:S01]  /*71c0*/  MUFU.EX2 R215, R15 ;  /* 0x0000000f00d77308 */ /* 0x0003e20000000800 */
[----:B--2---:R-:W-:-:S04]  /*71d0*/  LOP3.LUT R14, R30, 0xff, RZ, 0xc0, !PT ;  /* 0x000000ff1e0e7812 */ /* 0x004fc800078ec0ff */
[----:B------:R-:W-:Y:S02]  /*71e0*/  ISETP.LE.U32.AND P3, PT, R14, UR5, PT ;  /* 0x000000050e007c0c */ /* 0x000fe4000bf63070 */
[----:B------:R-:W-:-:S04]  /*71f0*/  SHF.R.U32.HI R14, RZ, 0x8, R31 ;  /* 0x00000008ff0e7819 */ /* 0x000fc8000001161f */
[----:B------:R-:W-:Y:S01]  /*7200*/  LOP3.LUT R14, R14, 0xffff, RZ, 0xc0, !PT ;  /* 0x0000ffff0e0e7812 */ /* 0x000fe200078ec0ff */
[----:B-1----:R-:W-:-:S03]  /*7210*/  FFMA.FTZ R15, R122, UR36, -R12 ;  /* 0x000000247a0f7c23 */ /* 0x002fc6000801080c */
[----:B------:R-:W-:Y:S02]  /*7220*/  ISETP.LE.U32.AND P4, PT, R14, UR5, PT ;  /* 0x000000050e007c0c */ /* 0x000fe4000bf83070 */
[----:B---3--:R-:W-:Y:S01]  /*7230*/  F2FP.F16.F32.PACK_AB R14, R66, R25 ;  /* 0x00000019420e723e */ /* 0x008fe200000000ff */
[----:B------:R-:W1:Y:S03]  /*7240*/  MUFU.EX2 R23, R15 ;  /* 0x0000000f00177308 */ /* 0x000e660000000800 */
[C---:B------:R-:W-:Y:S02]  /*7250*/  PRMT R174, R14.reuse, 0x7610, R174 ;  /* 0x000076100eae7816 */ /* 0x040fe400000000ae */
[----:B------:R-:W-:Y:S02]  /*7260*/  PRMT R173, R14, 0x7632, R173 ;  /* 0x000076320ead7816 */ /* 0x000fe400000000ad */
[----:B------:R-:W-:Y:S01]  /*7270*/  SHF.R.U32.HI R14, RZ, 0x10, R2 ;  /* 0x00000010ff0e7819 */ /* 0x000fe20000011602 */
[----:B------:R-:W-:Y:S01]  /*7280*/  @!P6 HADD2 R120, -R174.H0_H0, -RZ.H0_H0 ;  /* 0xa00000ffae78e230 */ /* 0x000fe20000000900 */
[----:B------:R-:W-:Y:S01]  /*7290*/  PRMT R51, R174, 0x5410, R173 ;  /* 0x00005410ae337816 */ /* 0x000fe200000000ad */
[----:B------:R-:W-:Y:S01]  /*72a0*/  @!P4 HADD2 R121, -R173.H0_H0, -RZ.H0_H0 ;  /* 0xa00000ffad79c230 */ /* 0x000fe20000000900 */
[----:B------:R-:W-:-:S02]  /*72b0*/  LOP3.LUT R14, R14, 0xff, RZ, 0xc0, !PT ;  /* 0x000000ff0e0e7812 */ /* 0x000fc400078ec0ff */
[----:B------:R-:W-:Y:S02]  /*72c0*/  @!P6 PRMT R174, R120, 0x5410, RZ ;  /* 0x0000541078aee816 */ /* 0x000fe400000000ff */
[----:B------:R-:W-:Y:S02]  /*72d0*/  ISETP.LE.U32.AND P6, PT, R14, UR5, PT ;  /* 0x000000050e007c0c */ /* 0x000fe4000bfc3070 */
[----:B-1----:R-:W-:Y:S01]  /*72e0*/  F2FP.F16.F32.PACK_AB R14, R23, R215 ;  /* 0x000000d7170e723e */ /* 0x002fe200000000ff */
[----:B------:R-:W-:Y:S01]  /*72f0*/  FFMA.FTZ R15, R125, UR36, -R13 ;  /* 0x000000247d0f7c23 */ /* 0x000fe2000801080d */
[----:B------:R-:W-:Y:S02]  /*7300*/  @!P4 PRMT R173, R121, 0x5410, RZ ;  /* 0x0000541079adc816 */ /* 0x000fe400000000ff */
[C---:B------:R-:W-:Y:S01]  /*7310*/  PRMT R171, R14.reuse, 0x7610, R171 ;  /* 0x000076100eab7816 */ /* 0x040fe200000000ab */
[----:B------:R1:W-:Y:S01]  /*7320*/  MUFU.EX2 R135, R15 ;  /* 0x0000000f00877308 */ /* 0x0003e20000000800 */
[----:B------:R-:W-:Y:S01]  /*7330*/  PRMT R172, R14, 0x7632, R172 ;  /* 0x000076320eac7816 */ /* 0x000fe200000000ac */
[----:B------:R-:W-:-:S02]  /*7340*/  FFMA.FTZ R14, R124, UR36, -R13 ;  /* 0x000000247c0e7c23 */ /* 0x000fc4000801080d */
[----:B------:R-:W-:Y:S01]  /*7350*/  @!P3 HADD2 R123, -R171.H0_H0, -RZ.H0_H0 ;  /* 0xa00000ffab7bb230 */ /* 0x000fe20000000900 */
[----:B------:R-:W-:Y:S01]  /*7360*/  PRMT R50, R171, 0x5410, R172 ;  /* 0x00005410ab327816 */ /* 0x000fe200000000ac */
[----:B------:R-:W-:Y:S02]  /*7370*/  @!P1 HADD2 R122, -R172.H0_H0, -RZ.H0_H0 ;  /* 0xa00000ffac7a9230 */ /* 0x000fe40000000900 */
[----:B------:R2:W3:Y:S01]  /*7380*/  MUFU.EX2 R26, R14 ;  /* 0x0000000e001a7308 */ /* 0x0004e20000000800 */
[----:B------:R-:W-:Y:S02]  /*7390*/  @!P3 PRMT R171, R123, 0x5410, RZ ;  /* 0x000054107babb816 */ /* 0x000fe400000000ff */
[----:B------:R-:W-:Y:S01]  /*73a0*/  @!P1 PRMT R172, R122, 0x5410, RZ ;  /* 0x000054107aac9816 */ /* 0x000fe200000000ff */
[----:B-1----:R-:W-:Y:S01]  /*73b0*/  IMAD.MOV.U32 R15, RZ, RZ, R24 ;  /* 0x000000ffff0f7224 */ /* 0x002fe200078e0018 */
[----:B--2---:R-:W-:-:S04]  /*73c0*/  LOP3.LUT R14, R2, 0xff, RZ, 0xc0, !PT ;  /* 0x000000ff020e7812 */ /* 0x004fc800078ec0ff */
[----:B------:R-:W-:Y:S02]  /*73d0*/  ISETP.LE.U32.AND P3, PT, R14, UR5, PT ;  /* 0x000000050e007c0c */ /* 0x000fe4000bf63070 */
[----:B------:R-:W-:Y:S02]  /*73e0*/  SHF.R.U32.HI R14, RZ, 0x18, R2 ;  /* 0x00000018ff0e7819 */ /* 0x000fe40000011602 */
[----:B------:R-:W-:Y:S02]  /*73f0*/  LOP3.LUT R2, R2, 0xffff, RZ, 0xc0, !PT ;  /* 0x0000ffff02027812 */ /* 0x000fe400078ec0ff */
[----:B------:R-:W-:Y:S01]  /*7400*/  ISETP.LE.U32.AND P4, PT, R14, UR5, PT ;  /* 0x000000050e007c0c */ /* 0x000fe2000bf83070 */
[----:B------:R-:W-:Y:S01]  /*7410*/  FFMA.FTZ R14, R126, UR36, -R12 ;  /* 0x000000247e0e7c23 */ /* 0x000fe2000801080c */
[----:B------:R-:W-:-:S03]  /*7420*/  SHF.R.U32.HI R2, RZ, 0x8, R2 ;  /* 0x00000008ff027819 */ /* 0x000fc60000011602 */
[----:B------:R1:W-:Y:S01]  /*7430*/  MUFU.EX2 R28, R14 ;  /* 0x0000000e001c7308 */ /* 0x0003e20000000800 */
[----:B------:R-:W-:-:S04]  /*7440*/  LOP3.LUT R2, R2, 0xffff, RZ, 0xc0, !PT ;  /* 0x0000ffff02027812 */ /* 0x000fc800078ec0ff */
[----:B------:R-:W-:Y:S02]  /*7450*/  ISETP.LE.U32.AND P1, PT, R2, UR5, PT ;  /* 0x0000000502007c0c */ /* 0x000fe4000bf23070 */
[----:B---3--:R-:W-:-:S04]  /*7460*/  F2FP.F16.F32.PACK_AB R2, R135, R26 ;  /* 0x0000001a8702723e */ /* 0x008fc800000000ff */
[C---:B------:R-:W-:Y:S02]  /*7470*/  PRMT R170, R2.reuse, 0x7610, R170 ;  /* 0x0000761002aa7816 */ /* 0x040fe400000000aa */
[----:B------:R-:W-:Y:S02]  /*7480*/  PRMT R169, R2, 0x7632, R169 ;  /* 0x0000763202a97816 */ /* 0x000fe400000000a9 */
[----:B------:R-:W-:Y:S01]  /*7490*/  LOP3.LUT R2, R19, 0xff, RZ, 0xc0, !PT ;  /* 0x000000ff13027812 */ /* 0x000fe200078ec0ff */
[----:B------:R-:W-:Y:S02]  /*74a0*/  @!P3 HADD2 R124, -R170.H0_H0, -RZ.H0_H0 ;  /* 0xa00000ffaa7cb230 */ /* 0x000fe40000000900 */
[----:B-1----:R-:W-:Y:S01]  /*74b0*/  FFMA.FTZ R14, R127, UR36, -R12 ;  /* 0x000000247f0e7c23 */ /* 0x002fe2000801080c */
[----:B------:R-:W-:Y:S01]  /*74c0*/  PRMT R49, R170, 0x5410, R169 ;  /* 0x00005410aa317816 */ /* 0x000fe200000000a9 */
[----:B------:R-:W-:Y:S02]  /*74d0*/  @!P1 HADD2 R125, -R169.H0_H0, -RZ.H0_H0 ;  /* 0xa00000ffa97d9230 */ /* 0x000fe40000000900 */
[----:B------:R-:W1:Y:S01]  /*74e0*/  MUFU.EX2 R134, R14 ;  /* 0x0000000e00867308 */ /* 0x000e620000000800 */
[----:B------:R-:W-:Y:S01]  /*74f0*/  @!P3 PRMT R170, R124, 0x5410, RZ ;  /* 0x000054107caab816 */ /* 0x000fe200000000ff */
[----:B------:R-:W-:Y:S01]  /*7500*/  IMAD.MOV.U32 R124, RZ, RZ, R25 ;  /* 0x000000ffff7c7224 */ /* 0x000fe200078e0019 */
[----:B------:R-:W-:-:S02]  /*7510*/  ISETP.LE.U32.AND P3, PT, R2, UR5, PT ;  /* 0x0000000502007c0c */ /* 0x000fc4000bf63070 */
[----:B------:R-:W-:Y:S01]  /*7520*/  @!P1 PRMT R169, R125, 0x5410, RZ ;  /* 0x000054107da99816 */ /* 0x000fe200000000ff */
[----:B------:R-:W-:Y:S02]  /*7530*/  IMAD.MOV.U32 R125, RZ, RZ, R20 ;  /* 0x000000ffff7d7224 */ /* 0x000fe400078e0014 */
[----:B------:R-:W-:Y:S02]  /*7540*/  IMAD.MOV.U32 R20, RZ, RZ, R54 ;  /* 0x000000ffff147224 */ /* 0x000fe400078e0036 */
[----:B------:R-:W-:-:S06]  /*7550*/  IMAD.MOV.U32 R54, RZ, RZ, R47 ;  /* 0x000000ffff367224 */ /* 0x000fcc00078e002f */
[----:B------:R-:W-:Y:S01]  /*7560*/  @!P3 HADD2 R128, -R230.H0_H0, -RZ.H0_H0 ;  /* 0xa00000ffe680b230 */ /* 0x000fe20000000900 */
[----:B-1----:R-:W-:Y:S02]  /*7570*/  F2FP.F16.F32.PACK_AB R2, R134, R28 ;  /* 0x0000001c8602723e */ /* 0x002fe400000000ff */
[----:B------:R-:W-:Y:S02]  /*7580*/  LOP3.LUT R14, R21, 0xffff, RZ, 0xc0, !PT ;  /* 0x0000ffff150e7812 */ /* 0x000fe400078ec0ff */
[C---:B------:R-:W-:Y:S02]  /*7590*/  PRMT R168, R2.reuse, 0x7632, R168 ;  /* 0x0000763202a87816 */ /* 0x040fe400000000a8 */
[----:B------:R-:W-:Y:S02]  /*75a0*/  PRMT R133, R2, 0x7610, R133 ;  /* 0x0000761002857816 */ /* 0x000fe40000000085 */
[----:B------:R-:W-:Y:S01]  /*75b0*/  @!P3 PRMT R230, R128, 0x5410, RZ ;  /* 0x0000541080e6b816 */ /* 0x000fe200000000ff */
[----:B------:R-:W-:Y:S01]  /*75c0*/  @!P4 HADD2 R126, -R168.H0_H0, -RZ.H0_H0 ;  /* 0xa00000ffa87ec230 */ /* 0x000fe20000000900 */
[----:B------:R-:W-:Y:S01]  /*75d0*/  PRMT R47, R133, 0x5410, R168 ;  /* 0x00005410852f7816 */ /* 0x000fe200000000a8 */
[----:B------:R-:W-:Y:S01]  /*75e0*/  IMAD.MOV.U32 R128, RZ, RZ, R26 ;  /* 0x000000ffff807224 */ /* 0x000fe200078e001a */
[----:B------:R-:W-:Y:S01]  /*75f0*/  SHF.R.U32.HI R2, RZ, 0x10, R19 ;  /* 0x00000010ff027819 */ /* 0x000fe20000011613 */
[----:B------:R-:W-:Y:S01]  /*7600*/  LDSM.16.MT88.4 R24, [R185+0x14800] ;  /* 0x01480000b918783b */ /* 0x000fe20000004200 */
[----:B------:R-:W-:Y:S01]  /*7610*/  @!P4 PRMT R168, R126, 0x5410, RZ ;  /* 0x000054107ea8c816 */ /* 0x000fe200000000ff */
[----:B------:R-:W-:Y:S01]  /*7620*/  IMAD.MOV.U32 R126, RZ, RZ, R28 ;  /* 0x000000ffff7e7224 */ /* 0x000fe200078e001c */
[----:B------:R-:W-:Y:S01]  /*7630*/  LOP3.LUT R2, R2, 0xff, RZ, 0xc0, !PT ;  /* 0x000000ff02027812 */ /* 0x000fe200078ec0ff */
[----:B------:R-:W1:Y:S01]  /*7640*/  LDSM.16.MT88.4 R28, [R185+0x14000] ;  /* 0x01400000b91c783b */ /* 0x000e620000004200 */
[----:B------:R-:W-:Y:S01]  /*7650*/  @!P6 HADD2 R127, -R133.H0_H0, -RZ.H0_H0 ;  /* 0xa00000ff857fe230 */ /* 0x000fe20000000900 */
[----:B------:R-:W-:-:S02]  /*7660*/  SHF.R.U32.HI R14, RZ, 0x8, R14 ;  /* 0x00000008ff0e7819 */ /* 0x000fc4000001160e */
[----:B------:R-:W-:Y:S02]  /*7670*/  ISETP.LE.U32.AND P1, PT, R2, UR5, PT ;  /* 0x0000000502007c0c */ /* 0x000fe4000bf23070 */
[----:B------:R-:W-:Y:S02]  /*7680*/  SHF.R.U32.HI R2, RZ, 0x18, R19 ;  /* 0x00000018ff027819 */ /* 0x000fe40000011613 */
[----:B------:R-:W-:Y:S02]  /*7690*/  @!P6 PRMT R133, R127, 0x5410, RZ ;  /* 0x000054107f85e816 */ /* 0x000fe400000000ff */
[----:B------:R-:W-:Y:S02]  /*76a0*/  ISETP.LE.U32.AND P6, PT, R2, UR5, PT ;  /* 0x0000000502007c0c */ /* 0x000fe4000bfc3070 */
[----:B------:R-:W-:-:S04]  /*76b0*/  LOP3.LUT R2, R19, 0xffff, RZ, 0xc0, !PT ;  /* 0x0000ffff13027812 */ /* 0x000fc800078ec0ff */
[----:B------:R-:W-:Y:S01]  /*76c0*/  SHF.R.U32.HI R2, RZ, 0x8, R2 ;  /* 0x00000008ff027819 */ /* 0x000fe20000011602 */
[----:B------:R-:W-:-:S03]  /*76d0*/  @!P1 HADD2 R130, -R228.H0_H0, -RZ.H0_H0 ;  /* 0xa00000ffe4829230 */ /* 0x000fc60000000900 */
[----:B------:R-:W-:Y:S02]  /*76e0*/  LOP3.LUT R2, R2, 0xffff, RZ, 0xc0, !PT ;  /* 0x0000ffff02027812 */ /* 0x000fe400078ec0ff */
[----:B------:R-:W-:Y:S01]  /*76f0*/  @!P1 PRMT R228, R130, 0x5410, RZ ;  /* 0x0000541082e49816 */ /* 0x000fe200000000ff */
[----:B------:R-:W-:Y:S01]  /*7700*/  @!P6 HADD2 R131, -R211.H0_H0, -RZ.H0_H0 ;  /* 0xa00000ffd383e230 */ /* 0x000fe20000000900 */
[----:B------:R-:W-:Y:S01]  /*7710*/  ISETP.LE.U32.AND P4, PT, R2, UR5, PT ;  /* 0x0000000502007c0c */ /* 0x000fe2000bf83070 */
[----:B------:R-:W-:Y:S01]  /*7720*/  IMAD.MOV.U32 R130, RZ, RZ, R125 ;  /* 0x000000ffff827224 */ /* 0x000fe200078e007d */
[----:B------:R-:W-:Y:S02]  /*7730*/  LOP3.LUT R2, R14, 0xffff, RZ, 0xc0, !PT ;  /* 0x0000ffff0e027812 */ /* 0x000fe400078ec0ff */
[----:B------:R-:W-:Y:S01]  /*7740*/  @!P6 PRMT R211, R131, 0x5410, RZ ;  /* 0x0000541083d3e816 */ /* 0x000fe200000000ff */
[----:B------:R-:W-:Y:S01]  /*7750*/  IMAD.MOV.U32 R131, RZ, RZ, R15 ;  /* 0x000000ffff837224 */ /* 0x000fe200078e000f */
[----:B------:R-:W-:Y:S01]  /*7760*/  ISETP.LE.U32.AND P3, PT, R2, UR5, PT ;  /* 0x0000000502007c0c */ /* 0x000fe2000bf63070 */
[----:B------:R-:W-:Y:S01]  /*7770*/  IMAD.WIDE.U32 R14, R22, -0x2daee0ad, RZ ;  /* 0xd2511f53160e7825 */ /* 0x000fe200078e00ff */
[----:B------:R-:W-:-:S05]  /*7780*/  LOP3.LUT R2, R21, 0xff, RZ, 0xc0, !PT ;  /* 0x000000ff15027812 */ /* 0x000fca00078ec0ff */
[----:B------:R-:W-:Y:S01]  /*7790*/  @!P4 HADD2 R129, -R229.H0_H0, -RZ.H0_H0 ;  /* 0xa00000ffe581c230 */ /* 0x000fe20000000900 */
[----:B-1----:R-:W-:Y:S04]  /*77a0*/  HMMA.16816.F32 R16, R4, R28, RZ ;  /* 0x0000001c0410723c */ /* 0x002fe800000018ff */
[----:B------:R-:W-:Y:S01]  /*77b0*/  @!P4 PRMT R229, R129, 0x5410, RZ ;  /* 0x0000541081e5c816 */ /* 0x000fe200000000ff */
[----:B------:R-:W-:Y:S01]  /*77c0*/  IMAD.MOV.U32 R129, RZ, RZ, R126 ;  /* 0x000000ffff817224 */ /* 0x000fe200078e007e */
[----:B------:R-:W-:Y:S01]  /*77d0*/  ISETP.LE.U32.AND P4, PT, R2, UR5, PT ;  /* 0x0000000502007c0c */ /* 0x000fe2000bf83070 */
[----:B------:R-:W-:Y:S01]  /*77e0*/  @!P3 HADD2 R136, -R237.H0_H0, -RZ.H0_H0 ;  /* 0xa00000ffed88b230 */ /* 0x000fe20000000900 */
[----:B------:R-:W-:Y:S02]  /*77f0*/  SHF.R.U32.HI R2, RZ, 0x18, R21 ;  /* 0x00000018ff027819 */ /* 0x000fe40000011615 */
[----:B------:R-:W-:-:S02]  /*7800*/  LOP3.LUT R28, R14, 0xffff, RZ, 0xc0, !PT ;  /* 0x0000ffff0e1c7812 */ /* 0x000fc400078ec0ff */
[----:B------:R-:W-:Y:S02]  /*7810*/  ISETP.LE.U32.AND P1, PT, R2, UR5, PT ;  /* 0x0000000502007c0c */ /* 0x000fe4000bf23070 */
[----:B------:R-:W-:Y:S02]  /*7820*/  SHF.R.U32.HI R2, RZ, 0x10, R21 ;  /* 0x00000010ff027819 */ /* 0x000fe40000011615 */
[----:B------:R-:W-:Y:S01]  /*7830*/  @!P3 PRMT R237, R136, 0x5410, RZ ;  /* 0x0000541088edb816 */ /* 0x000fe200000000ff */
[----:B------:R-:W-:Y:S01]  /*7840*/  IMAD.MOV.U32 R136, RZ, RZ, R215 ;  /* 0x000000ffff887224 */ /* 0x000fe200078e00d7 */
[----:B------:R-:W-:Y:S01]  /*7850*/  LOP3.LUT R2, R2, 0xff, RZ, 0xc0, !PT ;  /* 0x000000ff02027812 */ /* 0x000fe200078ec0ff */
[----:B------:R-:W-:Y:S01]  /*7860*/  @!P4 HADD2 R137, -R238.H0_H0, -RZ.H0_H0 ;  /* 0xa00000ffee89c230 */ /* 0x000fe20000000900 */
[----:B------:R-:W-:Y:S01]  /*7870*/  ISETP.LE.U32.AND P3, PT, R33, UR5, PT ;  /* 0x0000000521007c0c */ /* 0x000fe2000bf63070 */
[----:B------:R-:W-:Y:S01]  /*7880*/  IMAD.MOV.U32 R33, RZ, RZ, R214 ;  /* 0x000000ffff217224 */ /* 0x000fe200078e00d6 */
[----:B------:R-:W-:-:S02]  /*7890*/  ISETP.LE.U32.AND P6, PT, R2, UR5, PT ;  /* 0x0000000502007c0c */ /* 0x000fc4000bfc3070 */
[----:B------:R-:W-:Y:S01]  /*78a0*/  @!P4 PRMT R238, R137, 0x5410, RZ ;  /* 0x0000541089eec816 */ /* 0x000fe200000000ff */
[----:B------:R-:W-:Y:S01]  /*78b0*/  IMAD.MOV.U32 R137, RZ, RZ, R23 ;  /* 0x000000ffff897224 */ /* 0x000fe200078e0017 */
[----:B------:R-:W-:Y:S01]  /*78c0*/  HMMA.16816.F32 R116, R8, R24, R16 ;  /* 0x000000180874723c */ /* 0x000fe20000001810 */
[----:B------:R-:W-:Y:S01]  /*78d0*/  ISETP.LE.U32.AND P4, PT, R38, UR5, PT ;  /* 0x0000000526007c0c */ /* 0x000fe2000bf83070 */
[----:B------:R-:W-:Y:S01]  /*78e0*/  IMAD.MOV.U32 R38, RZ, RZ, R20 ;  /* 0x000000ffff267224 */ /* 0x000fe200078e0014 */
[----:B------:R-:W-:Y:S01]  /*78f0*/  LOP3.LUT R2, R15, UR20, R34, 0x96, !PT ;  /* 0x000000140f027c12 */ /* 0x000fe2000f8e9622 */
[----:B------:R-:W-:Y:S01]  /*7900*/  LDSM.16.MT88.4 R20, [R183+0x16800] ;  /* 0x01680000b714783b */ /* 0x000fe20000004200 */
[----:B------:R-:W-:Y:S01]  /*7910*/  IMAD.MOV.U32 R34, RZ, RZ, R124 ;  /* 0x000000ffff227224 */ /* 0x000fe200078e007c */
[----:B------:R-:W-:Y:S01]  /*7920*/  HMMA.16816.F32 R16, R4, R30, RZ ;  /* 0x0000001e0410723c */ /* 0x000fe200000018ff */
[----:B------:R-:W-:Y:S01]  /*7930*/  SHF.R.U32.HI R15, RZ, 0x8, R43 ;  /* 0x00000008ff0f7819 */ /* 0x000fe2000001162b */
[----:B------:R-:W-:-:S02]  /*7940*/  IMAD.MOV.U32 R43, RZ, RZ, R213 ;  /* 0x000000ffff2b7224 */ /* 0x000fc400078e00d5 */
[----:B------:R-:W-:Y:S01]  /*7950*/  @!P6 HADD2 R139, -R236.H0_H0, -RZ.H0_H0 ;  /* 0xa00000ffec8be230 */ /* 0x000fe20000000900 */
[--C-:B------:R-:W-:Y:S01]  /*7960*/  SHF.R.U32.HI R29, RZ, 0x18, R14.reuse ;  /* 0x00000018ff1d7819 */ /* 0x100fe2000001160e */
[----:B------:R-:W-:Y:S01]  /*7970*/  @!P1 HADD2 R138, -R235.H0_H0, -RZ.H0_H0 ;  /* 0xa00000ffeb8a9230 */ /* 0x000fe20000000900 */
[----:B------:R-:W-:Y:S01]  /*7980*/  LOP3.LUT R31, R14, 0xff, RZ, 0xc0, !PT ;  /* 0x000000ff0e1f7812 */ /* 0x000fe200078ec0ff */
[----:B------:R-:W-:Y:S01]  /*7990*/  @!P4 HADD2 R140, -R232.H0_H0, -RZ.H0_H0 ;  /* 0xa00000ffe88cc230 */ /* 0x000fe20000000900 */
[----:B------:R-:W-:Y:S01]  /*79a0*/  SHF.R.U32.HI R30, RZ, 0x10, R14 ;  /* 0x00000010ff1e7819 */ /* 0x000fe2000001160e */
[----:B------:R-:W-:Y:S01]  /*79b0*/  @!P3 HADD2 R141, -R233.H0_H0, -RZ.H0_H0 ;  /* 0xa00000ffe98db230 */ /* 0x000fe20000000900 */
[----:B------:R-:W-:Y:S01]  /*79c0*/  LOP3.LUT R14, R45, 0xff, RZ, 0xc0, !PT ;  /* 0x000000ff2d0e7812 */ /* 0x000fe200078ec0ff */
[----:B------:R-:W-:Y:S01]  /*79d0*/  IMAD.MOV.U32 R45, RZ, RZ, R34 ;  /* 0x000000ffff2d7224 */ /* 0x000fe200078e0022 */
[----:B------:R-:W-:Y:S01]  /*79e0*/  @!P4 PRMT R232, R140, 0x5410, RZ ;  /* 0x000054108ce8c816 */ /* 0x000fe200000000ff */
[----:B------:R-:W-:Y:S01]  /*79f0*/  IMAD.MOV.U32 R140, RZ, RZ, R212 ;  /* 0x000000ffff8c7224 */ /* 0x000fe200078e00d4 */
[----:B------:R-:W-:-:S02]  /*7a00*/  @!P6 PRMT R236, R139, 0x5410, RZ ;  /* 0x000054108bece816 */ /* 0x000fc400000000ff */
[----:B------:R-:W-:Y:S02]  /*7a10*/  ISETP.LE.U32.AND P6, PT, R14, UR5, PT ;  /* 0x000000050e007c0c */ /* 0x000fe4000bfc3070 */
[----:B------:R-:W-:Y:S01]  /*7a20*/  LOP3.LUT R14, R42, 0xff, RZ, 0xc0, !PT ;  /* 0x000000ff2a0e7812 */ /* 0x000fe200078ec0ff */
[----:B------:R-:W-:Y:S01]  /*7a30*/  IMAD.MOV.U32 R42, RZ, RZ, R66 ;  /* 0x000000ffff2a7224 */ /* 0x000fe200078e0042 */
[----:B------:R-:W-:Y:S01]  /*7a40*/  @!P1 PRMT R235, R138, 0x5410, RZ ;  /* 0x000054108aeb9816 */ /* 0x000fe200000000ff */
[----:B------:R-:W-:Y:S01]  /*7a50*/  IMAD.MOV.U32 R66, RZ, RZ, R64 ;  /* 0x000000ffff427224 */ /* 0x000fe200078e0040 */
[----:B------:R-:W-:Y:S01]  /*7a60*/  ISETP.LE.U32.AND P1, PT, R14, UR5, PT ;  /* 0x000000050e007c0c */ /* 0x000fe2000bf23070 */
[----:B------:R-:W-:Y:S01]  /*7a70*/  HMMA.16816.F32 R120, R8, R26, R16 ;  /* 0x0000001a0878723c */ /* 0x000fe20000001810 */
[----:B------:R-:W1:Y:S01]  /*7a80*/  LDSM.16.MT88.4 R24, [R183+0x16000] ;  /* 0x01600000b718783b */ /* 0x000e620000004200 */
[----:B------:R-:W-:Y:S01]  /*7a90*/  LOP3.LUT R14, R15, 0xffff, RZ, 0xc0, !PT ;  /* 0x0000ffff0f0e7812 */ /* 0x000fe200078ec0ff */
[----:B------:R-:W-:Y:S01]  /*7aa0*/  IMAD.MOV.U32 R64, RZ, RZ, R82 ;  /* 0x000000ffff407224 */ /* 0x000fe200078e0052 */
[----:B------:R-:W-:Y:S01]  /*7ab0*/  @!P3 PRMT R233, R141, 0x5410, RZ ;  /* 0x000054108de9b816 */ /* 0x000fe200000000ff */
[----:B------:R-:W-:Y:S01]  /*7ac0*/  IMAD.MOV.U32 R141, RZ, RZ, R83 ;  /* 0x000000ffff8d7224 */ /* 0x000fe200078e0053 */
[----:B------:R-:W-:-:S02]  /*7ad0*/  ISETP.LE.U32.AND P4, PT, R14, UR5, PT ;  /* 0x000000050e007c0c */ /* 0x000fc4000bf83070 */
[----:B------:R-:W-:Y:S01]  /*7ae0*/  SHF.R.U32.HI R14, RZ, 0x8, R48 ;  /* 0x00000008ff0e7819 */ /* 0x000fe20000011630 */
[----:B------:R-:W-:Y:S01]  /*7af0*/  IMAD.MOV.U32 R48, RZ, RZ, R80 ;  /* 0x000000ffff307224 */ /* 0x000fe200078e0050 */
[----:B------:R-:W-:Y:S02]  /*7b00*/  SHF.R.U32.HI R15, RZ, 0x8, R36 ;  /* 0x00000008ff0f7819 */ /* 0x000fe40000011624 */
[----:B------:R-:W-:Y:S01]  /*7b10*/  @!P1 HADD2 R142, -R234.H0_H0, -RZ.H0_H0 ;  /* 0xa00000ffea8e9230 */ /* 0x000fe20000000900 */
[----:B------:R-:W-:-:S04]  /*7b20*/  LOP3.LUT R14, R14, 0xffff, RZ, 0xc0, !PT ;  /* 0x0000ffff0e0e7812 */ /* 0x000fc800078ec0ff */
[----:B------:R-:W-:Y:S01]  /*7b30*/  @!P1 PRMT R234, R142, 0x5410, RZ ;  /* 0x000054108eea9816 */ /* 0x000fe200000000ff */
[----:B------:R-:W-:Y:S02]  /*7b40*/  IMAD.MOV.U32 R142, RZ, RZ, R38 ;  /* 0x000000ffff8e7224 */ /* 0x000fe400078e0026 */
[----:B------:R-:W-:Y:S02]  /*7b50*/  @!P4 HADD2 R143, -R231.H0_H0, -RZ.H0_H0 ;  /* 0xa00000ffe78fc230 */ /* 0x000fe40000000900 */
[----:B------:R-:W-:Y:S01]  /*7b60*/  IMAD.MOV.U32 R38, RZ, RZ, R137 ;  /* 0x000000ffff267224 */ /* 0x000fe200078e0089 */
[----:B------:R-:W-:Y:S02]  /*7b70*/  ISETP.LE.U32.AND P3, PT, R14, UR5, PT ;  /* 0x000000050e007c0c */ /* 0x000fe4000bf63070 */
[----:B------:R-:W-:Y:S02]  /*7b80*/  LOP3.LUT R14, R37, 0xff, RZ, 0xc0, !PT ;  /* 0x000000ff250e7812 */ /* 0x000fe400078ec0ff */
[----:B------:R-:W-:Y:S01]  /*7b90*/  @!P4 PRMT R231, R143, 0x5410, RZ ;  /* 0x000054108fe7c816 */ /* 0x000fe200000000ff */
[----:B------:R-:W-:Y:S01]  /*7ba0*/  IMAD.MOV.U32 R143, RZ, RZ, R33 ;  /* 0x000000ffff8f7224 */ /* 0x000fe200078e0021 */
[----:B------:R-:W-:Y:S01]  /*7bb0*/  ISETP.LE.U32.AND P4, PT, R40, UR5, PT ;  /* 0x0000000528007c0c */ /* 0x000fe2000bf83070 */
[----:B------:R-:W-:Y:S01]  /*7bc0*/  IMAD.MOV.U32 R40, RZ, RZ, R136 ;  /* 0x000000ffff287224 */ /* 0x000fe200078e0088 */
[----:B------:R-:W-:Y:S01]  /*7bd0*/  PRMT R37, R41, 0x5410, R15 ;  /* 0x0000541029257816 */ /* 0x000fe2000000000f */
[----:B------:R-:W-:Y:S01]  /*7be0*/  IMAD.MOV.U32 R144, RZ, RZ, R143 ;  /* 0x000000ffff907224 */ /* 0x000fe200078e008f */
[----:B------:R-:W-:Y:S01]  /*7bf0*/  PRMT R36, R14, 0x5410, R39 ;  /* 0x000054100e247816 */ /* 0x000fe20000000027 */
[----:B------:R-:W-:Y:S01]  /*7c00*/  IMAD.MOV.U32 R143, RZ, RZ, R76 ;  /* 0x000000ffff8f7224 */ /* 0x000fe200078e004c */
[----:B------:R-:W-:Y:S01]  /*7c10*/  SHF.R.U32.HI R15, RZ, 0x8, R28 ;  /* 0x00000008ff0f7819 */ /* 0x000fe2000001161c */
[----:B------:R-:W-:Y:S01]  /*7c20*/  @!P3 HADD2 R145, -R181.H0_H0, -RZ.H0_H0 ;  /* 0xa00000ffb591b230 */ /* 0x000fe20000000900 */
[----:B------:R-:W-:Y:S01]  /*7c30*/  LOP3.LUT R14, R30, 0xff, RZ, 0xc0, !PT ;  /* 0x000000ff1e0e7812 */ /* 0x000fe200078ec0ff */
[----:B------:R-:W-:Y:S01]  /*7c40*/  FFMA.FTZ R28, R146, UR36, -R13 ;  /* 0x00000024921c7c23 */ /* 0x000fe2000801080d */
[----:B------:R-:W-:Y:S01]  /*7c50*/  ISETP.LE.U32.AND P1, PT, R35, UR5, PT ;  /* 0x0000000523007c0c */ /* 0x000fe2000bf23070 */
[----:B------:R-:W-:Y:S01]  /*7c60*/  IMAD.MOV.U32 R41, RZ, RZ, R131 ;  /* 0x000000ffff297224 */ /* 0x000fe200078e0083 */
[----:B------:R-:W-:Y:S01]  /*7c70*/  PRMT R34, R31, 0x5410, R15 ;  /* 0x000054101f227816 */ /* 0x000fe2000000000f */
[----:B------:R-:W-:Y:S01]  /*7c80*/  IMAD.MOV.U32 R39, RZ, RZ, R129 ;  /* 0x000000ffff277224 */ /* 0x000fe200078e0081 */
[----:B-1----:R-:W-:Y:S01]  /*7c90*/  HMMA.16816.F32 R16, R4, R24, RZ ;  /* 0x000000180410723c */ /* 0x002fe200000018ff */
[----:B------:R-:W-:Y:S01]  /*7ca0*/  PRMT R35, R14, 0x5410, R29 ;  /* 0x000054100e237816 */ /* 0x000fe2000000001d */
[----:B------:R-:W-:Y:S01]  /*7cb0*/  FFMA.FTZ R29, R147, UR36, -R13 ;  /* 0x00000024931d7c23 */ /* 0x000fe2000801080d */
[----:B------:R-:W-:Y:S01]  /*7cc0*/  SHF.R.U32.HI R15, RZ, 0x8, R46 ;  /* 0x00000008ff0f7819 */ /* 0x000fe2000001162e */
[----:B------:R-:W-:Y:S01]  /*7cd0*/  IMAD.MOV.U32 R46, RZ, RZ, R142 ;  /* 0x000000ffff2e7224 */ /* 0x000fe200078e008e */
[----:B------:R-:W-:Y:S01]  /*7ce0*/  LOP3.LUT R14, R32, 0xffff, RZ, 0xc0, !PT ;  /* 0x0000ffff200e7812 */ /* 0x000fe200078ec0ff */
[----:B------:R-:W-:Y:S01]  /*7cf0*/  IMAD.MOV.U32 R142, RZ, RZ, R79 ;  /* 0x000000ffff8e7224 */ /* 0x000fe200078e004f */
[----:B------:R-:W-:Y:S01]  /*7d00*/  @!P3 PRMT R181, R145, 0x5410, RZ ;  /* 0x0000541091b5b816 */ /* 0x000fe200000000ff */
[----:B------:R-:W-:-:S02]  /*7d10*/  IMAD.MOV.U32 R145, RZ, RZ, R40 ;  /* 0x000000ffff917224 */ /* 0x000fc400078e0028 */
[----:B------:R-:W-:Y:S02]  /*7d20*/  @!P5 HADD2 R146, -R179.H0_H0, -RZ.H0_H0 ;  /* 0xa00000ffb392d230 */ /* 0x000fe40000000900 */
[----:B------:R-:W-:Y:S02]  /*7d30*/  IMAD.MOV.U32 R40, RZ, RZ, R130 ;  /* 0x000000ffff287224 */ /* 0x000fe400078e0082 */
[----:B------:R-:W-:Y:S02]  /*7d40*/  @!P6 HADD2 R147, -R180.H0_H0, -RZ.H0_H0 ;  /* 0xa00000ffb493e230 */ /* 0x000fe40000000900 */
[----:B------:R-:W-:Y:S02]  /*7d50*/  IMAD.MOV.U32 R131, RZ, RZ, R55 ;  /* 0x000000ffff837224 */ /* 0x000fe400078e0037 */
[----:B------:R-:W-:Y:S01]  /*7d60*/  IMAD.MOV.U32 R130, RZ, RZ, R58 ;  /* 0x000000ffff827224 */ /* 0x000fe200078e003a */
[----:B------:R-:W-:Y:S01]  /*7d70*/  @!P5 PRMT R179, R146, 0x5410, RZ ;  /* 0x0000541092b3d816 */ /* 0x000fe200000000ff */
[----:B------:R-:W-:Y:S01]  /*7d80*/  IMAD.MOV.U32 R129, RZ, RZ, R59 ;  /* 0x000000ffff817224 */ /* 0x000fe200078e003b */
[----:B------:R-:W-:Y:S01]  /*7d90*/  @!P6 PRMT R180, R147, 0x5410, RZ ;  /* 0x0000541093b4e816 */ /* 0x000fe200000000ff */
[----:B------:R-:W-:-:S02]  /*7da0*/  IMAD.MOV.U32 R55, RZ, RZ, R57 ;  /* 0x000000ffff377224 */ /* 0x000fc400078e0039 */
[----:B------:R-:W-:Y:S06]  /*7db0*/  HMMA.16816.F32 R124, R8, R20, R16 ;  /* 0x00000014087c723c */ /* 0x000fec0000001810 */
[----:B------:R-:W-:Y:S01]  /*7dc0*/  HMMA.16816.F32 R16, R4, R26, RZ ;  /* 0x0000001a0410723c */ /* 0x000fe200000018ff */
[----:B------:R-:W1:-:S15]  /*7dd0*/  LDSM.16.MT88.4 R24, [R184+0x16000] ;  /* 0x01600000b818783b */ /* 0x000e5e0000004200 */
[----:B------:R-:W-:-:S08]  /*7de0*/  NOP ;  /* 0x0000000000007918 */ /* 0x000fd00000000000 */
[----:B------:R-:W-:Y:S01]  /*7df0*/  HMMA.16816.F32 R212, R8, R22, R16 ;  /* 0x0000001608d4723c */ /* 0x000fe20000001810 */
[----:B------:R-:W2:Y:S06]  /*7e00*/  LDSM.16.MT88.4 R20, [R184+0x16800] ;  /* 0x01680000b814783b */ /* 0x000eac0000004200 */
[----:B------:R-:W-:Y:S01]  /*7e10*/  LOP3.LUT R16, R44, 0xff, RZ, 0xc0, !PT ;  /* 0x000000ff2c107812 */ /* 0x000fe200078ec0ff */
[----:B------:R-:W-:-:S03]  /*7e20*/  IMAD.MOV.U32 R44, RZ, RZ, R81 ;  /* 0x000000ffff2c7224 */ /* 0x000fc600078e0051 */
[----:B------:R-:W-:Y:S02]  /*7e30*/  ISETP.LE.U32.AND P2, PT, R16, UR5, PT ;  /* 0x0000000510007c0c */ /* 0x000fe4000bf43070 */
[----:B-1----:R-:W-:-:S15]  /*7e40*/  HMMA.16816.F32 R16, R4, R24, RZ ;  /* 0x000000180410723c */ /* 0x002fde00000018ff */
[----:B------:R-:W-:-:S09]  /*7e50*/  NOP ;  /* 0x0000000000007918 */ /* 0x000fd20000000000 */
[----:B--2---:R-:W-:Y:S06]  /*7e60*/  HMMA.16816.F32 R136, R8, R20, R16 ;  /* 0x000000140888723c */ /* 0x004fec0000001810 */
[----:B------:R-:W-:Y:S01]  /*7e70*/  HMMA.16816.F32 R16, R4, R26, RZ ;  /* 0x0000001a0410723c */ /* 0x000fe200000018ff */
[----:B------:R-:W-:-:S15]  /*7e80*/  LDSM.16.MT88.4 R24, [R186+0x16800] ;  /* 0x01680000ba18783b */ /* 0x000fde0000004200 */
[----:B------:R-:W-:-:S08]  /*7e90*/  NOP ;  /* 0x0000000000007918 */ /* 0x000fd00000000000 */
[----:B------:R-:W-:Y:S01]  /*7ea0*/  HMMA.16816.F32 R80, R8, R22, R16 ;  /* 0x000000160850723c */ /* 0x000fe20000001810 */
[----:B------:R-:W1:Y:S06]  /*7eb0*/  LDSM.16.MT88.4 R20, [R186+0x16000] ;  /* 0x01600000ba14783b */ /* 0x000e6c0000004200 */
[----:B------:R-:W-:Y:S02]  /*7ec0*/  SHF.R.U32.HI R17, RZ, 0x10, R32 ;  /* 0x00000010ff117819 */ /* 0x000fe40000011620 */
[----:B------:R-:W-:Y:S02]  /*7ed0*/  LOP3.LUT R16, R15, 0xffff, RZ, 0xc0, !PT ;  /* 0x0000ffff0f107812 */ /* 0x000fe400078ec0ff */
[----:B------:R-:W-:-:S02]  /*7ee0*/  SHF.R.U32.HI R15, RZ, 0x8, R14 ;  /* 0x00000008ff0f7819 */ /* 0x000fc4000001160e */
[----:B------:R-:W-:Y:S02]  /*7ef0*/  SHF.R.U32.HI R18, RZ, 0x18, R32 ;  /* 0x00000018ff127819 */ /* 0x000fe40000011620 */
[----:B------:R-:W-:Y:S02]  /*7f00*/  LOP3.LUT R14, R17, 0xff, RZ, 0xc0, !PT ;  /* 0x000000ff110e7812 */ /* 0x000fe400078ec0ff */
[----:B------:R-:W-:Y:S02]  /*7f10*/  LOP3.LUT R19, R32, 0xff, RZ, 0xc0, !PT ;  /* 0x000000ff20137812 */ /* 0x000fe400078ec0ff */
[----:B------:R-:W-:Y:S02]  /*7f20*/  PRMT R32, R14, 0x5410, R18 ;  /* 0x000054100e207816 */ /* 0x000fe40000000012 */
[----:B------:R-:W-:Y:S02]  /*7f30*/  LOP3.LUT R14, R2, 0xffff, RZ, 0xc0, !PT ;  /* 0x0000ffff020e7812 */ /* 0x000fe400078ec0ff */
[----:B------:R-:W-:-:S02]  /*7f40*/  ISETP.LE.U32.AND P3, PT, R16, UR5, PT ;  /* 0x0000000510007c0c */ /* 0x000fc4000bf63070 */
[----:B------:R-:W-:Y:S02]  /*7f50*/  SHF.R.U32.HI R16, RZ, 0x10, R2 ;  /* 0x00000010ff107819 */ /* 0x000fe40000011602 */
[----:B------:R-:W-:Y:S02]  /*7f60*/  LOP3.LUT R17, R2, 0xff, RZ, 0xc0, !PT ;  /* 0x000000ff02117812 */ /* 0x000fe400078ec0ff */
[----:B------:R-:W-:Y:S02]  /*7f70*/  SHF.R.U32.HI R14, RZ, 0x8, R14 ;  /* 0x00000008ff0e7819 */ /* 0x000fe4000001160e */
[----:B------:R-:W-:Y:S02]  /*7f80*/  PRMT R33, R19, 0x5410, R15 ;  /* 0x0000541013217816 */ /* 0x000fe4000000000f */
[----:B------:R-:W-:Y:S02]  /*7f90*/  SHF.R.U32.HI R15, RZ, 0x18, R2 ;  /* 0x00000018ff0f7819 */ /* 0x000fe40000011602 */
[----:B------:R-:W-:-:S02]  /*7fa0*/  LOP3.LUT R2, R16, 0xff, RZ, 0xc0, !PT ;  /* 0x000000ff10027812 */ /* 0x000fc400078ec0ff */
[----:B------:R-:W-:Y:S01]  /*7fb0*/  PRMT R31, R17, 0x5410, R14 ;  /* 0x00005410111f7816 */ /* 0x000fe2000000000e */
[----:B------:R-:W-:Y:S01]  /*7fc0*/  FADD.FTZ R14, R114, R63 ;  /* 0x0000003f720e7221 */ /* 0x000fe20000010000 */
[----:B------:R-:W-:Y:S01]  /*7fd0*/  PRMT R30, R2, 0x5410, R15 ;  /* 0x00005410021e7816 */ /* 0x000fe2000000000f */
[----:B------:R-:W-:Y:S01]  /*7fe0*/  FADD.FTZ R2, R48, R44 ;  /* 0x0000002c30027221 */ /* 0x000fe20000010000 */
[----:B-1----:R-:W-:Y:S01]  /*7ff0*/  HMMA.16816.F32 R16, R4, R20, RZ ;  /* 0x000000140410723c */ /* 0x002fe200000018ff */
[----:B------:R-:W-:Y:S02]  /*8000*/  IMAD.MOV.U32 R44, RZ, RZ, R140 ;  /* 0x000000ffff2c7224 */ /* 0x000fe400078e008c */
[----:B------:R-:W-:Y:S01]  /*8010*/  FADD.FTZ R13, R113, R14 ;  /* 0x0000000e710d7221 */ /* 0x000fe20000010000 */
[----:B------:R-:W-:Y:S02]  /*8020*/  IMAD.MOV.U32 R48, RZ, RZ, R43 ;  /* 0x000000ffff307224 */ /* 0x000fe400078e002b */
[----:B------:R-:W-:Y:S01]  /*8030*/  FADD.FTZ R2, R141, R2 ;  /* 0x000000028d027221 */ /* 0x000fe20000010000 */
[----:B------:R-:W-:-:S02]  /*8040*/  IMAD.MOV.U32 R140, RZ, RZ, R78 ;  /* 0x000000ffff8c7224 */ /* 0x000fc400078e004e */
[----:B------:R-:W-:Y:S01]  /*8050*/  FADD.FTZ R13, R150, R13 ;  /* 0x0000000d960d7221 */ /* 0x000fe20000010000 */
[----:B------:R-:W-:Y:S02]  /*8060*/  IMAD.MOV.U32 R43, RZ, RZ, R77 ;  /* 0x000000ffff2b7224 */ /* 0x000fe400078e004d */
[----:B------:R-:W-:Y:S01]  /*8070*/  FADD.FTZ R14, R151, R2 ;  /* 0x00000002970e7221 */ /* 0x000fe20000010000 */
[----:B------:R-:W-:Y:S02]  /*8080*/  IMAD.MOV.U32 R141, RZ, RZ, R128 ;  /* 0x000000ffff8d7224 */ /* 0x000fe400078e0080 */
[----:B------:R-:W-:Y:S01]  /*8090*/  FFMA.FTZ R2, R148, UR36, -R12 ;  /* 0x0000002494027c23 */ /* 0x000fe2000801080c */
[----:B------:R-:W-:Y:S02]  /*80a0*/  IMAD.MOV.U32 R128, RZ, RZ, R56 ;  /* 0x000000ffff807224 */ /* 0x000fe400078e0038 */
[----:B------:R-:W-:Y:S01]  /*80b0*/  FADD.FTZ R239, R239, R13 ;  /* 0x0000000defef7221 */ /* 0x000fe20000010000 */
[----:B------:R-:W-:Y:S01]  /*80c0*/  MUFU.EX2 R114, R29 ;  /* 0x0000001d00727308 */ /* 0x000fe20000000800 */
[----:B------:R-:W-:-:S02]  /*80d0*/  IMAD.MOV.U32 R148, RZ, RZ, R41 ;  /* 0x000000ffff947224 */ /* 0x000fc400078e0029 */
[----:B------:R-:W-:Y:S02]  /*80e0*/  IMAD.MOV.U32 R150, RZ, RZ, R44 ;  /* 0x000000ffff967224 */ /* 0x000fe400078e002c */
[----:B------:R-:W-:Y:S02]  /*80f0*/  IMAD.MOV.U32 R151, RZ, RZ, R48 ;  /* 0x000000ffff977224 */ /* 0x000fe400078e0030 */
[----:B------:R-:W-:Y:S01]  /*8100*/  IMAD.MOV.U32 R48, RZ, RZ, R61 ;  /* 0x000000ffff307224 */ /* 0x000fe200078e003d */
[----:B------:R-:W-:Y:S06]  /*8110*/  HMMA.16816.F32 R76, R8, R24, R16 ;  /* 0x00000018084c723c */ /* 0x000fec0000001810 */
[----:B------:R-:W-:-:S15]  /*8120*/  HMMA.16816.F32 R16, R4, R22, RZ ;  /* 0x000000160410723c */ /* 0x000fde00000018ff */
[----:B------:R-:W-:-:S09]  /*8130*/  NOP ;  /* 0x0000000000007918 */ /* 0x000fd20000000000 */
[----:B------:R-:W-:Y:S07]  /*8140*/  HMMA.16816.F32 R56, R8, R26, R16 ;  /* 0x0000001a0838723c */ /* 0x000fee0000001810 */
[----:B------:R-:W-:Y:S01]  /*8150*/  FFMA.FTZ R16, R149, UR36, -R12 ;  /* 0x0000002495107c23 */ /* 0x000fe2000801080c */
[----:B------:R-:W-:Y:S01]  /*8160*/  FADD.FTZ R27, R46, R14 ;  /* 0x0000000e2e1b7221 */ /* 0x000fe20000010000 */
[----:B------:R-:W-:Y:S01]  /*8170*/  IMAD.MOV.U32 R46, RZ, RZ, R39 ;  /* 0x000000ffff2e7224 */ /* 0x000fe200078e0027 */
[----:B------:R-:W1:Y:S01]  /*8180*/  LDSM.16.MT88.4 R12, [R185+0x16000] ;  /* 0x01600000b90c783b */ /* 0x000e620000004200 */
[----:B------:R-:W-:Y:S01]  /*8190*/  IMAD.MOV.U32 R39, RZ, RZ, R141 ;  /* 0x000000ffff277224 */ /* 0x000fe200078e008d */
[----:B------:R-:W-:Y:S01]  /*81a0*/  MUFU.EX2 R113, R16 ;  /* 0x0000001000717308 */ /* 0x000fe20000000800 */
[----:B------:R-:W-:-:S02]  /*81b0*/  IMAD.MOV.U32 R141, RZ, RZ, R142 ;  /* 0x000000ffff8d7224 */ /* 0x000fc400078e008e */
[----:B------:R-:W-:Y:S02]  /*81c0*/  IMAD.MOV.U32 R142, RZ, RZ, R143 ;  /* 0x000000ffff8e7224 */ /* 0x000fe400078e008f */
[----:B------:R-:W-:Y:S02]  /*81d0*/  IMAD.MOV.U32 R143, RZ, RZ, R43 ;  /* 0x000000ffff8f7224 */ /* 0x000fe400078e002b */
[----:B------:R-:W-:Y:S02]  /*81e0*/  IMAD.MOV.U32 R43, RZ, RZ, R115 ;  /* 0x000000ffff2b7224 */ /* 0x000fe400078e0073 */
[----:B------:R-:W-:Y:S02]  /*81f0*/  IMAD.MOV.U32 R115, RZ, RZ, R64 ;  /* 0x000000ffff737224 */ /* 0x000fe400078e0040 */
[----:B------:R-:W2:Y:S01]  /*8200*/  MUFU.EX2 R64, R28 ;  /* 0x0000001c00407308 */ /* 0x000ea20000000800 */
[----:B------:R-:W-:Y:S02]  /*8210*/  IMAD.MOV.U32 R149, RZ, RZ, R144 ;  /* 0x000000ffff957224 */ /* 0x000fe400078e0090 */
[----:B------:R-:W-:-:S02]  /*8220*/  IMAD.MOV.U32 R146, RZ, RZ, R39 ;  /* 0x000000ffff927224 */ /* 0x000fc400078e0027 */
[----:B------:R-:W-:-:S03]  /*8230*/  IMAD.MOV.U32 R147, RZ, RZ, R46 ;  /* 0x000000ffff937224 */ /* 0x000fc600078e002e */
[----:B------:R3:W4:Y:S02]  /*8240*/  MUFU.EX2 R144, R2 ;  /* 0x0000000200907308 */ /* 0x0007240000000800 */
[--C-:B---3--:R-:W-:Y:S01]  /*8250*/  HSET2.LE.AND R2, R33, R0.reuse, PT ;  /* 0x0000000021027233 */ /* 0x108fe20003803000 */
[----:B------:R-:W-:Y:S01]  /*8260*/  IMAD.MOV.U32 R33, RZ, RZ, R130 ;  /* 0x000000ffff217224 */ /* 0x000fe200078e0082 */
[C---:B-1----:R-:W-:Y:S06]  /*8270*/  HMMA.16816.F32 R20, R4.reuse, R12, RZ ;  /* 0x0000000c0414723c */ /* 0x042fec00000018ff */
[----:B------:R-:W-:Y:S01]  /*8280*/  HMMA.16816.F32 R16, R4, R14, RZ ;  /* 0x0000000e0410723c */ /* 0x000fe200000018ff */
[--C-:B------:R-:W-:Y:S01]  /*8290*/  HSET2.LE.AND R13, R34, R0.reuse, PT ;  /* 0x00000000220d7233 */ /* 0x100fe20003803000 */
[----:B------:R-:W-:Y:S01]  /*82a0*/  IMAD.MOV.U32 R34, RZ, RZ, R129 ;  /* 0x000000ffff227224 */ /* 0x000fe200078e0081 */
[----:B------:R-:W-:-:S04]  /*82b0*/  HSET2.LE.AND R12, R31, R0, PT ;  /* 0x000000001f0c7233 */ /* 0x000fc80003803000 */
[--C-:B------:R-:W-:Y:S02]  /*82c0*/  HSET2.LE.AND R6, R37, R0.reuse, PT ;  /* 0x0000000025067233 */ /* 0x100fe40003803000 */
[--C-:B------:R-:W-:Y:S02]  /*82d0*/  HSET2.LE.AND R7, R36, R0.reuse, PT ;  /* 0x0000000024077233 */ /* 0x100fe40003803000 */
[--C-:B------:R-:W-:Y:S01]  /*82e0*/  HSET2.LE.AND R5, R32, R0.reuse, PT ;  /* 0x0000000020057233 */ /* 0x100fe20003803000 */
[----:B------:R-:W-:Y:S01]  /*82f0*/  IMAD.MOV.U32 R32, RZ, RZ, R131 ;  /* 0x000000ffff207224 */ /* 0x000fe200078e0083 */
[--C-:B------:R-:W-:Y:S01]  /*8300*/  HSET2.LE.AND R14, R35, R0.reuse, PT ;  /* 0x00000000230e7233 */ /* 0x100fe20003803000 */
[----:B------:R-:W-:Y:S01]  /*8310*/  IMAD.MOV.U32 R35, RZ, RZ, R128 ;  /* 0x000000ffff237224 */ /* 0x000fe200078e0080 */
[----:B------:R-:W-:Y:S02]  /*8320*/  HSET2.LE.AND R0, R30, R0, PT ;  /* 0x000000001e007233 */ /* 0x000fe40003803000 */
[----:B------:R-:W-:-:S02]  /*8330*/  LOP3.LUT R4, R2, R53, RZ, 0xc0, !PT ;  /* 0x0000003502047212 */ /* 0x000fc400078ec0ff */
[----:B--2---:R-:W-:Y:S02]  /*8340*/  F2FP.F16.F32.PACK_AB R2, R64, R114 ;  /* 0x000000724002723e */ /* 0x004fe400000000ff */
[----:B------:R-:W-:Y:S02]  /*8350*/  LOP3.LUT R129, R0, R47, RZ, 0xc0, !PT ;  /* 0x0000002f00817212 */ /* 0x000fe400078ec0ff */
[----:B----4-:R-:W-:Y:S02]  /*8360*/  F2FP.F16.F32.PACK_AB R0, R144, R113 ;  /* 0x000000719000723e */ /* 0x010fe400000000ff */
[C---:B------:R-:W-:Y:S02]  /*8370*/  PRMT R26, R2.reuse, 0x7610, R26 ;  /* 0x00007610021a7816 */ /* 0x040fe4000000001a */
[----:B------:R-:W-:Y:S02]  /*8380*/  PRMT R25, R2, 0x7632, R25 ;  /* 0x0000763202197816 */ /* 0x000fe40000000019 */
[----:B------:R-:W-:-:S02]  /*8390*/  PRMT R24, R0, 0x7610, R24 ;  /* 0x0000761000187816 */ /* 0x000fc40000000018 */
[----:B------:R-:W-:Y:S02]  /*83a0*/  PRMT R2, R0, 0x7632, R2 ;  /* 0x0000763200027816 */ /* 0x000fe40000000002 */
[----:B------:R-:W-:Y:S02]  /*83b0*/  PRMT R0, R26, 0x5410, R25 ;  /* 0x000054101a007816 */ /* 0x000fe40000000019 */
[----:B------:R-:W-:Y:S01]  /*83c0*/  LOP3.LUT R128, R12, R49, RZ, 0xc0, !PT ;  /* 0x000000310c807212 */ /* 0x000fe200078ec0ff */
[----:B------:R-:W-:Y:S01]  /*83d0*/  IMAD.MOV.U32 R49, RZ, RZ, R62 ;  /* 0x000000ffff317224 */ /* 0x000fe200078e003e */
[----:B------:R-:W-:Y:S02]  /*83e0*/  LOP3.LUT R130, R13, R0, RZ, 0xc0, !PT ;  /* 0x000000000d827212 */ /* 0x000fe400078ec0ff */
[----:B------:R-:W-:Y:S02]  /*83f0*/  PRMT R0, R24, 0x5410, R2 ;  /* 0x0000541018007816 */ /* 0x000fe40000000002 */
[----:B------:R-:W-:-:S02]  /*8400*/  LOP3.LUT R5, R5, R52, RZ, 0xc0, !PT ;  /* 0x0000003405057212 */ /* 0x000fc400078ec0ff */
[----:B------:R-:W-:Y:S01]  /*8410*/  LOP3.LUT R131, R14, R0, RZ, 0xc0, !PT ;  /* 0x000000000e837212 */ /* 0x000fe200078ec0ff */
[----:B------:R-:W-:Y:S01]  /*8420*/  IMAD.MOV.U32 R0, RZ, RZ, R40 ;  /* 0x000000ffff007224 */ /* 0x000fe200078e0028 */
[----:B------:R-:W1:Y:S01]  /*8430*/  LDSM.16.MT88.4 R12, [R185+0x16800] ;  /* 0x01680000b90c783b */ /* 0x000e620000004200 */
[----:B------:R-:W-:Y:S01]  /*8440*/  LOP3.LUT R6, R6, R51, RZ, 0xc0, !PT ;  /* 0x0000003306067212 */ /* 0x000fe200078ec0ff */
[----:B------:R-:W-:Y:S01]  /*8450*/  IMAD.MOV.U32 R51, RZ, RZ, R54 ;  /* 0x000000ffff337224 */ /* 0x000fe200078e0036 */
[----:B------:R-:W-:Y:S01]  /*8460*/  LOP3.LUT R7, R7, R50, RZ, 0xc0, !PT ;  /* 0x0000003207077212 */ /* 0x000fe200078ec0ff */
[----:B------:R-:W-:Y:S01]  /*8470*/  IMAD.MOV.U32 R50, RZ, RZ, R55 ;  /* 0x000000ffff327224 */ /* 0x000fe200078e0037 */
[C---:B-1----:R-:W-:Y:S06]  /*8480*/  HMMA.16816.F32 R28, R8.reuse, R12, R20 ;  /* 0x0000000c081c723c */ /* 0x042fec0000001814 */
[----:B------:R-:W-:Y:S01]  /*8490*/  HMMA.16816.F32 R20, R8, R14, R16 ;  /* 0x0000000e0814723c */ /* 0x000fe20000001810 */
[----:B------:R-:W1:Y:S04]  /*84a0*/  LDSM.16.MT88.4 R8, [R183+0x11000] ;  /* 0x01100000b708783b */ /* 0x000e680000004200 */
[----:B------:R-:W2:Y:S01]  /*84b0*/  LDSM.16.MT88.4 R12, [R184+0x11000] ;  /* 0x01100000b80c783b */ /* 0x000ea20000004200 */
[C---:B-1----:R-:W-:Y:S06]  /*84c0*/  HMMA.16816.F32 R164, R4.reuse, R8, R164 ;  /* 0x0000000804a4723c */ /* 0x042fec00000018a4 */
[C---:B------:R-:W-:Y:S01]  /*84d0*/  HMMA.16816.F32 R16, R4.reuse, R10, R156 ;  /* 0x0000000a0410723c */ /* 0x040fe2000000189c */
[----:B------:R-:W1:Y:S05]  /*84e0*/  LDSM.16.MT88.4 R8, [R186+0x11000] ;  /* 0x01100000ba08783b */ /* 0x000e6a0000004200 */
[C---:B--2---:R-:W-:Y:S06]  /*84f0*/  HMMA.16816.F32 R156, R4.reuse, R12, R32 ;  /* 0x0000000c049c723c */ /* 0x044fec0000001820 */
[C---:B------:R-:W-:Y:S01]  /*8500*/  HMMA.16816.F32 R32, R4.reuse, R14, R148 ;  /* 0x0000000e0420723c */ /* 0x040fe20000001894 */
[----:B------:R-:W2:Y:S05]  /*8510*/  LDSM.16.MT88.4 R12, [R185+0x11000] ;  /* 0x01100000b90c783b */ /* 0x000eaa0000004200 */
[----:B-1----:R-:W-:Y:S07]  /*8520*/  HMMA.16816.F32 R148, R4, R8, R244 ;  /* 0x000000080494723c */ /* 0x002fee00000018f4 */
[----:B------:R-:W-:-:S02]  /*8530*/  IMAD.MOV.U32 R247, RZ, RZ, R38 ;  /* 0x000000fffff77224 */ /* 0x000fc400078e0026 */
[C---:B------:R-:W-:Y:S01]  /*8540*/  HMMA.16816.F32 R36, R4.reuse, R10, R216 ;  /* 0x0000000a0424723c */ /* 0x040fe200000018d8 */
[----:B------:R-:W1:Y:S01]  /*8550*/  LDSM.16.MT88.4 R8, [R183+0x13000] ;  /* 0x01300000b708783b */ /* 0x000e620000004200 */
[----:B------:R-:W-:Y:S02]  /*8560*/  IMAD.MOV.U32 R244, RZ, RZ, R43 ;  /* 0x000000fffff47224 */ /* 0x000fe400078e002b */
[----:B------:R-:W-:Y:S02]  /*8570*/  IMAD.MOV.U32 R245, RZ, RZ, R42 ;  /* 0x000000fffff57224 */ /* 0x000fe400078e002a */
[----:B--2---:R-:W-:Y:S01]  /*8580*/  HMMA.16816.F32 R140, R4, R12, R140 ;  /* 0x0000000c048c723c */ /* 0x004fe2000000188c */
[----:B------:R-:W-:Y:S02]  /*8590*/  IMAD.MOV.U32 R246, RZ, RZ, R45 ;  /* 0x000000fffff67224 */ /* 0x000fe400078e002d */
[----:B------:R-:W-:-:S03]  /*85a0*/  IMAD.MOV.U32 R219, RZ, RZ, R60 ;  /* 0x000000ffffdb7224 */ /* 0x000fc600078e003c */
[----:B------:R-:W-:Y:S01]  /*85b0*/  HMMA.16816.F32 R40, R4, R14, R240 ;  /* 0x0000000e0428723c */ /* 0x000fe200000018f0 */
[----:B------:R-:W2:Y:S06]  /*85c0*/  LDSM.16.MT88.4 R12, [R184+0x13000] ;  /* 0x01300000b80c783b */ /* 0x000eac0000004200 */
[----:B------:R-:W-:Y:S02]  /*85d0*/  IMAD.MOV.U32 R241, RZ, RZ, R247 ;  /* 0x000000fffff17224 */ /* 0x000fe400078e00f7 */
[----:B------:R-:W-:Y:S02]  /*85e0*/  IMAD.MOV.U32 R243, RZ, RZ, R147 ;  /* 0x000000fffff37224 */ /* 0x000fe400078e0093 */
[----:B------:R-:W-:-:S02]  /*85f0*/  IMAD.MOV.U32 R247, RZ, RZ, R144 ;  /* 0x000000fffff77224 */ /* 0x000fc400078e0090 */
[----:B------:R-:W-:Y:S02]  /*8600*/  IMAD.MOV.U32 R147, RZ, RZ, R66 ;  /* 0x000000ffff937224 */ /* 0x000fe400078e0042 */
[----:B------:R-:W-:Y:S02]  /*8610*/  IMAD.MOV.U32 R144, RZ, RZ, R65 ;  /* 0x000000ffff907224 */ /* 0x000fe400078e0041 */
[----:B------:R-:W-:Y:S02]  /*8620*/  IMAD.MOV.U32 R240, RZ, RZ, R245 ;  /* 0x000000fffff07224 */ /* 0x000fe400078e00f5 */
[----:B------:R-:W-:Y:S02]  /*8630*/  IMAD.MOV.U32 R242, RZ, RZ, R146 ;  /* 0x000000fffff27224 */ /* 0x000fe400078e0092 */
[----:B------:R-:W-:Y:S02]  /*8640*/  IMAD.MOV.U32 R245, RZ, RZ, R113 ;  /* 0x000000fffff57224 */ /* 0x000fe400078e0071 */
[----:B------:R-:W-:Y:S01]  /*8650*/  IMAD.MOV.U32 R146, RZ, RZ, R115 ;  /* 0x000000ffff927224 */ /* 0x000fe200078e0073 */
[C---:B-1----:R-:W-:Y:S01]  /*8660*/  HMMA.16816.F32 R44, R4.reuse, R8, R160 ;  /* 0x00000008042c723c */ /* 0x042fe200000018a0 */
[----:B------:R-:W1:Y:S05]  /*8670*/  LDSM.16.MT88.4 R160, [R183+0x11800] ;  /* 0x01180000b7a0783b */ /* 0x000e6a0000004200 */
[C---:B------:R-:W-:Y:S01]  /*8680*/  HMMA.16816.F32 R52, R4.reuse, R10, R68 ;  /* 0x0000000a0434723c */ /* 0x040fe20000001844 */
[----:B------:R-:W3:Y:S05]  /*8690*/  LDSM.16.MT88.4 R8, [R186+0x13000] ;  /* 0x01300000ba08783b */ /* 0x000eea0000004200 */
[----:B--2---:R-:W-:Y:S07]  /*86a0*/  HMMA.16816.F32 R60, R4, R12, R248 ;  /* 0x0000000c043c723c */ /* 0x004fee00000018f8 */
[----:B------:R-:W-:-:S02]  /*86b0*/  IMAD.MOV.U32 R250, RZ, RZ, R246 ;  /* 0x000000fffffa7224 */ /* 0x000fc400078e00f6 */
[----:B------:R-:W-:Y:S02]  /*86c0*/  IMAD.MOV.U32 R251, RZ, RZ, R145 ;  /* 0x000000fffffb7224 */ /* 0x000fe400078e0091 */
[----:B------:R-:W-:Y:S02]  /*86d0*/  IMAD.MOV.U32 R145, RZ, RZ, R67 ;  /* 0x000000ffff917224 */ /* 0x000fe400078e0043 */
[----:B------:R-:W-:Y:S02]  /*86e0*/  IMAD.MOV.U32 R246, RZ, RZ, R64 ;  /* 0x000000fffff67224 */ /* 0x000fe400078e0040 */
[----:B------:R-:W-:Y:S01]  /*86f0*/  HMMA.16816.F32 R64, R4, R14, R224 ;  /* 0x0000000e0440723c */ /* 0x000fe200000018e0 */
[----:B------:R-:W2:Y:S01]  /*8700*/  LDSM.16.MT88.4 R12, [R185+0x13000] ;  /* 0x01300000b90c783b */ /* 0x000ea20000004200 */
[----:B------:R-:W-:Y:S02]  /*8710*/  IMAD.MOV.U32 R249, RZ, RZ, R219 ;  /* 0x000000fffff97224 */ /* 0x000fe400078e00db */
[----:B------:R-:W-:-:S02]  /*8720*/  IMAD.MOV.U32 R248, RZ, RZ, R244 ;  /* 0x000000fffff87224 */ /* 0x000fc400078e00f4 */
[----:B------:R-:W-:Y:S02]  /*8730*/  IMAD.MOV.U32 R244, RZ, RZ, R114 ;  /* 0x000000fffff47224 */ /* 0x000fe400078e0072 */
[----:B------:R-:W-:Y:S01]  /*8740*/  IMAD.MOV.U32 R219, RZ, RZ, R112 ;  /* 0x000000ffffdb7224 */ /* 0x000fe200078e0070 */
[----:B-1----:R-:W-:Y:S06]  /*8750*/  HMMA.16816.F32 R164, R128, R160, R164 ;  /* 0x000000a080a4723c */ /* 0x002fec00000018a4 */
[C---:B---3--:R-:W-:Y:S06]  /*8760*/  HMMA.16816.F32 R68, R4.reuse, R8, R84 ;  /* 0x000000080444723c */ /* 0x048fec0000001854 */
[----:B------:R-:W-:Y:S01]  /*8770*/  HMMA.16816.F32 R72, R4, R10, R72 ;  /* 0x0000000a0448723c */ /* 0x000fe20000001848 */
[----:B------:R-:W1:Y:S05]  /*8780*/  LDSM.16.MT88.4 R8, [R183+0x15000] ;  /* 0x01500000b708783b */ /* 0x000e6a0000004200 */
[----:B------:R-:W-:Y:S01]  /*8790*/  HMMA.16816.F32 R160, R128, R162, R16 ;  /* 0x000000a280a0723c */ /* 0x000fe20000001810 */
[----:B------:R-:W-:-:S06]  /*87a0*/  FADD.FTZ R0, R0, R239 ;  /* 0x000000ef00007221 */ /* 0x000fcc0000010000 */
[----:B------:R-:W-:Y:S01]  /*87b0*/  IMAD.MOV.U32 R18, RZ, RZ, R48 ;  /* 0x000000ffff127224 */ /* 0x000fe200078e0030 */
[----:B--2---:R-:W-:Y:S01]  /*87c0*/  HMMA.16816.F32 R84, R4, R12, R220 ;  /* 0x0000000c0454723c */ /* 0x004fe200000018dc */
[----:B------:R-:W-:-:S05]  /*87d0*/  IMAD.MOV.U32 R19, RZ, RZ, R51 ;  /* 0x000000ffff137224 */ /* 0x000fca00078e0033 */
[C---:B------:R-:W-:Y:S01]  /*87e0*/  HMMA.16816.F32 R88, R4.reuse, R14, R88 ;  /* 0x0000000e0458723c */ /* 0x040fe20000001858 */
[----:B------:R-:W2:Y:S05]  /*87f0*/  LDSM.16.MT88.4 R12, [R184+0x15000] ;  /* 0x01500000b80c783b */ /* 0x000eaa0000004200 */
[C---:B-1----:R-:W-:Y:S06]  /*8800*/  HMMA.16816.F32 R92, R4.reuse, R8, R92 ;  /* 0x00000008045c723c */ /* 0x042fec000000185c */
[C---:B------:R-:W-:Y:S01]  /*8810*/  HMMA.16816.F32 R96, R4.reuse, R10, R96 ;  /* 0x0000000a0460723c */ /* 0x040fe20000001860 */
[----:B------:R-:W1:Y:S05]  /*8820*/  LDSM.16.MT88.4 R8, [R186+0x15000] ;  /* 0x01500000ba08783b */ /* 0x000e6a0000004200 */
[C---:B--2---:R-:W-:Y:S06]  /*8830*/  HMMA.16816.F32 R100, R4.reuse, R12, R100 ;  /* 0x0000000c0464723c */ /* 0x044fec0000001864 */
[C---:B------:R-:W-:Y:S01]  /*8840*/  HMMA.16816.F32 R104, R4.reuse, R14, R104 ;  /* 0x0000000e0468723c */ /* 0x040fe20000001868 */
[----:B------:R-:W2:Y:S05]  /*8850*/  LDSM.16.MT88.4 R12, [R185+0x15000] ;  /* 0x01500000b90c783b */ /* 0x000eaa0000004200 */
[C---:B-1----:R-:W-:Y:S06]  /*8860*/  HMMA.16816.F32 R108, R4.reuse, R8, R108 ;  /* 0x00000008046c723c */ /* 0x042fec000000186c */
[C---:B------:R-:W-:Y:S01]  /*8870*/  HMMA.16816.F32 R112, R4.reuse, R10, R152 ;  /* 0x0000000a0470723c */ /* 0x040fe20000001898 */
[----:B------:R-:W1:Y:S04]  /*8880*/  LDSM.16.MT88.4 R8, [R183+0x17000] ;  /* 0x01700000b708783b */ /* 0x000e680000004200 */
[----:B------:R-:W3:Y:S01]  /*8890*/  LDSM.16.MT88.4 R152, [R184+0x11800] ;  /* 0x01180000b898783b */ /* 0x000ee20000004200 */
[C---:B--2---:R-:W-:Y:S06]  /*88a0*/  HMMA.16816.F32 R116, R4.reuse, R12, R116 ;  /* 0x0000000c0474723c */ /* 0x044fec0000001874 */
[C---:B------:R-:W-:Y:S01]  /*88b0*/  HMMA.16816.F32 R120, R4.reuse, R14, R120 ;  /* 0x0000000e0478723c */ /* 0x040fe20000001878 */
[----:B------:R-:W2:Y:S05]  /*88c0*/  LDSM.16.MT88.4 R12, [R184+0x17000] ;  /* 0x01700000b80c783b */ /* 0x000eaa0000004200 */
[C---:B-1----:R-:W-:Y:S06]  /*88d0*/  HMMA.16816.F32 R124, R4.reuse, R8, R124 ;  /* 0x00000008047c723c */ /* 0x042fec000000187c */
[----:B------:R-:W-:Y:S01]  /*88e0*/  HMMA.16816.F32 R212, R4, R10, R212 ;  /* 0x0000000a04d4723c */ /* 0x000fe200000018d4 */
[----:B------:R-:W1:Y:S05]  /*88f0*/  LDSM.16.MT88.4 R8, [R186+0x17000] ;  /* 0x01700000ba08783b */ /* 0x000e6a0000004200 */
[C---:B---3--:R-:W-:Y:S06]  /*8900*/  HMMA.16816.F32 R156, R128.reuse, R152, R156 ;  /* 0x00000098809c723c */ /* 0x048fec000000189c */
[----:B------:R-:W-:Y:S01]  /*8910*/  HMMA.16816.F32 R152, R128, R154, R32 ;  /* 0x0000009a8098723c */ /* 0x000fe20000001820 */
[----:B------:R3:W4:Y:S04]  /*8920*/  LDL.LU.S16 R32, [R1+0x3c] ;  /* 0x00003c0001207983 */ /* 0x0007280000300600 */
[----:B------:R3:W3:Y:S01]  /*8930*/  LDL.LU.S16 R17, [R1+0x38] ;  /* 0x0000380001117983 */ /* 0x0006e20000300600 */
[C---:B--2---:R-:W-:Y:S03]  /*8940*/  HMMA.16816.F32 R220, R4.reuse, R14, R80 ;  /* 0x0000000e04dc723c */ /* 0x044fe60000001850 */
[----:B------:R2:W2:Y:S03]  /*8950*/  LDL.LU.S16 R16, [R1+0x34] ;  /* 0x0000340001107983 */ /* 0x0004a60000300600 */
[----:B------:R-:W-:Y:S01]  /*8960*/  HMMA.16816.F32 R224, R4, R12, R136 ;  /* 0x0000000c04e0723c */ /* 0x000fe20000001888 */
[----:B------:R-:W-:Y:S01]  /*8970*/  IMAD.MOV.U32 R80, RZ, RZ, R219 ;  /* 0x000000ffff507224 */ /* 0x000fe200078e00db */
[----:B------:R-:W-:Y:S01]  /*8980*/  LDSM.16.MT88.4 R136, [R185+0x11800] ;  /* 0x01180000b988783b */ /* 0x000fe20000004200 */
[----:B------:R-:W-:-:S02]  /*8990*/  IMAD.MOV.U32 R81, RZ, RZ, R146 ;  /* 0x000000ffff517224 */ /* 0x000fc400078e0092 */
[----:B------:R-:W-:Y:S02]  /*89a0*/  IMAD.MOV.U32 R82, RZ, RZ, R147 ;  /* 0x000000ffff527224 */ /* 0x000fe400078e0093 */
[----:B------:R-:W-:Y:S02]  /*89b0*/  IMAD.MOV.U32 R83, RZ, RZ, R145 ;  /* 0x000000ffff537224 */ /* 0x000fe400078e0091 */
[----:B------:R-:W-:Y:S02]  /*89c0*/  IMAD.MOV.U32 R35, RZ, RZ, R80 ;  /* 0x000000ffff237224 */ /* 0x000fe400078e0050 */
[----:B------:R-:W-:Y:S02]  /*89d0*/  IMAD.MOV.U32 R34, RZ, RZ, R81 ;  /* 0x000000ffff227224 */ /* 0x000fe400078e0051 */
[----:B------:R-:W-:Y:S01]  /*89e0*/  IMAD.MOV.U32 R33, RZ, RZ, R82 ;  /* 0x000000ffff217224 */ /* 0x000fe200078e0052 */
[C---:B-1----:R-:W-:Y:S06]  /*89f0*/  HMMA.16816.F32 R216, R4.reuse, R8, R76 ;  /* 0x0000000804d8723c */ /* 0x042fec000000184c */
[C---:B------:R-:W-:Y:S01]  /*8a00*/  HMMA.16816.F32 R12, R4.reuse, R10, R56 ;  /* 0x0000000a040c723c */ /* 0x040fe20000001838 */
[----:B------:R-:W1:Y:S04]  /*8a10*/  LDSM.16.MT88.4 R8, [R185+0x17000] ;  /* 0x01700000b908783b */ /* 0x000e680000004200 */
[----:B------:R-:W-:Y:S01]  /*8a20*/  LDSM.16.MT88.4 R56, [R186+0x13800] ;  /* 0x01380000ba38783b */ /* 0x000fe20000004200 */
[C---:B-1----:R-:W-:Y:S06]  /*8a30*/  HMMA.16816.F32 R28, R4.reuse, R8, R28 ;  /* 0x00000008041c723c */ /* 0x042fec000000181c */
[----:B------:R-:W-:Y:S01]  /*8a40*/  HMMA.16816.F32 R20, R4, R10, R20 ;  /* 0x0000000a0414723c */ /* 0x000fe20000001814 */
[----:B------:R-:W-:Y:S06]  /*8a50*/  LDSM.16.MT88.4 R8, [R185+0x17800] ;  /* 0x01780000b908783b */ /* 0x000fec0000004200 */
[----:B------:R-:W-:-:S02]  /*8a60*/  IMAD.MOV.U32 R5, RZ, RZ, R83 ;  /* 0x000000ffff057224 */ /* 0x000fc400078e0053 */
[----:B------:R-:W1:Y:S01]  /*8a70*/  LDSM.16.MT88.4 R80, [R184+0x15800] ;  /* 0x01580000b850783b */ /* 0x000e620000004200 */
[----:B------:R-:W-:Y:S01]  /*8a80*/  IMAD.MOV.U32 R7, RZ, RZ, R144 ;  /* 0x000000ffff077224 */ /* 0x000fe200078e0090 */
[----:B------:R-:W-:Y:S01]  /*8a90*/  HMMA.16816.F32 R140, R128, R136, R140 ;  /* 0x00000088808c723c */ /* 0x000fe2000000188c */
[----:B------:R-:W-:Y:S01]  /*8aa0*/  IMAD.MOV.U32 R6, RZ, RZ, R50 ;  /* 0x000000ffff067224 */ /* 0x000fe200078e0032 */
[----:B------:R-:W-:Y:S01]  /*8ab0*/  LDSM.16.MT88.4 R144, [R186+0x11800] ;  /* 0x01180000ba90783b */ /* 0x000fe20000004200 */
[----:B------:R-:W-:-:S03]  /*8ac0*/  IMAD.MOV.U32 R4, RZ, RZ, R49 ;  /* 0x000000ffff047224 */ /* 0x000fc600078e0031 */
[C---:B-1----:R-:W-:Y:S06]  /*8ad0*/  HMMA.16816.F32 R76, R128.reuse, R80, R100 ;  /* 0x00000050804c723c */ /* 0x042fec0000001864 */
[C---:B------:R-:W-:Y:S01]  /*8ae0*/  HMMA.16816.F32 R136, R128.reuse, R138, R40 ;  /* 0x0000008a8088723c */ /* 0x040fe20000001828 */
[----:B------:R-:W-:Y:S01]  /*8af0*/  LDSM.16.MT88.4 R40, [R183+0x13800] ;  /* 0x01380000b728783b */ /* 0x000fe20000004200 */
[----:B------:R-:W-:Y:S01]  /*8b00*/  FADD.FTZ R6, R6, R27 ;  /* 0x0000001b06067221 */ /* 0x000fe20000010000 */
[----:B------:R-:W-:Y:S02]  /*8b10*/  FADD.FTZ R0, R7, R0 ;  /* 0x0000000007007221 */ /* 0x000fe40000010000 */
[----:B------:R-:W-:Y:S01]  /*8b20*/  LDSM.16.MT88.4 R48, [R184+0x13800] ;  /* 0x01380000b830783b */ /* 0x000fe20000004200 */
[C---:B------:R-:W-:Y:S03]  /*8b30*/  HMMA.16816.F32 R80, R128.reuse, R82, R104 ;  /* 0x000000528050723c */ /* 0x040fe60000001868 */
[----:B------:R-:W1:Y:S03]  /*8b40*/  LDSM.16.MT88.4 R104, [R183+0x17800] ;  /* 0x01780000b768783b */ /* 0x000e660000004200 */
[C---:B-1----:R-:W-:Y:S01]  /*8b50*/  HMMA.16816.F32 R100, R128.reuse, R104, R124 ;  /* 0x000000688064723c */ /* 0x042fe2000000187c */
[----:B------:R1:W4:Y:S05]  /*8b60*/  LDL.LU.S16 R127, [R1+0x40] ;  /* 0x00004000017f7983 */ /* 0x00032a0000300600 */
[C---:B------:R-:W-:Y:S06]  /*8b70*/  HMMA.16816.F32 R148, R128.reuse, R144, R148 ;  /* 0x000000908094723c */ /* 0x040fec0000001894 */
[C---:B------:R-:W-:Y:S06]  /*8b80*/  HMMA.16816.F32 R144, R128.reuse, R146, R36 ;  /* 0x000000928090723c */ /* 0x040fec0000001824 */
[C---:B------:R-:W-:Y:S06]  /*8b90*/  HMMA.16816.F32 R36, R128.reuse, R40, R44 ;  /* 0x000000288024723c */ /* 0x040fec000000182c */
[C---:B------:R-:W-:Y:S06]  /*8ba0*/  HMMA.16816.F32 R40, R128.reuse, R42, R52 ;  /* 0x0000002a8028723c */ /* 0x040fec0000001834 */
[C---:B------:R-:W-:Y:S06]  /*8bb0*/  HMMA.16816.F32 R52, R128.reuse, R56, R68 ;  /* 0x000000388034723c */ /* 0x040fec0000001844 */
[C---:B------:R-:W-:Y:S01]  /*8bc0*/  HMMA.16816.F32 R56, R128.reuse, R58, R72 ;  /* 0x0000003a8038723c */ /* 0x040fe20000001848 */
[----:B------:R-:W1:Y:S05]  /*8bd0*/  LDSM.16.MT88.4 R72, [R183+0x15800] ;  /* 0x01580000b748783b */ /* 0x000e6a0000004200 */
[C---:B-1----:R-:W-:Y:S06]  /*8be0*/  HMMA.16816.F32 R68, R128.reuse, R72, R92 ;  /* 0x000000488044723c */ /* 0x042fec000000185c */
[C---:B------:R-:W-:Y:S01]  /*8bf0*/  HMMA.16816.F32 R72, R128.reuse, R74, R96 ;  /* 0x0000004a8048723c */ /* 0x040fe20000001860 */
[----:B------:R-:W1:Y:S05]  /*8c00*/  LDSM.16.MT88.4 R96, [R185+0x15800] ;  /* 0x01580000b960783b */ /* 0x000e6a0000004200 */
[C---:B-1----:R-:W-:Y:S06]  /*8c10*/  HMMA.16816.F32 R92, R128.reuse, R96, R116 ;  /* 0x00000060805c723c */ /* 0x042fec0000001874 */
[----:B------:R-:W-:Y:S01]  /*8c20*/  HMMA.16816.F32 R96, R128, R98, R120 ;  /* 0x000000628060723c */ /* 0x000fe20000001878 */
[----:B------:R-:W1:Y:S01]  /*8c30*/  LDSM.16.MT88.4 R120, [R186+0x17800] ;  /* 0x01780000ba78783b */ /* 0x000e620000004200 */
[----:B--2---:R-:W-:-:S02]  /*8c40*/  @!P1 HADD2 R16, -R2.H0_H0, -RZ.H0_H0 ;  /* 0xa00000ff02109230 */ /* 0x004fc40000000900 */
[----:B---3--:R-:W-:Y:S02]  /*8c50*/  @!P2 HADD2 R17, -R24.H0_H0, -RZ.H0_H0 ;  /* 0xa00000ff1811a230 */ /* 0x008fe40000000900 */
[C---:B-1----:R-:W-:Y:S06]  /*8c60*/  HMMA.16816.F32 R116, R128.reuse, R120, R216 ;  /* 0x000000788074723c */ /* 0x042fec00000018d8 */
[----:B------:R-:W-:Y:S07]  /*8c70*/  HMMA.16816.F32 R120, R128, R122, R12 ;  /* 0x0000007a8078723c */ /* 0x000fee000000180c */
[----:B------:R-:W-:Y:S01]  /*8c80*/  PRMT R12, R16, 0x7610, R12 ;  /* 0x00007610100c7816 */ /* 0x000fe2000000000c */
[----:B------:R-:W-:Y:S01]  /*8c90*/  IMAD.MOV.U32 R16, RZ, RZ, R18 ;  /* 0x000000ffff107224 */ /* 0x000fe200078e0012 */
[----:B------:R-:W-:Y:S01]  /*8ca0*/  PRMT R13, R17, 0x7610, R13 ;  /* 0x00007610110d7816 */ /* 0x000fe2000000000d */
[----:B------:R-:W-:-:S02]  /*8cb0*/  IMAD.MOV.U32 R17, RZ, RZ, R19 ;  /* 0x000000ffff117224 */ /* 0x000fc400078e0013 */
[----:B------:R-:W-:Y:S02]  /*8cc0*/  IMAD.MOV.U32 R18, RZ, RZ, R5 ;  /* 0x000000ffff127224 */ /* 0x000fe400078e0005 */
[----:B------:R-:W-:Y:S02]  /*8cd0*/  IMAD.MOV.U32 R19, RZ, RZ, R4 ;  /* 0x000000ffff137224 */ /* 0x000fe400078e0004 */
[----:B------:R-:W-:-:S04]  /*8ce0*/  FADD.FTZ R0, R17, R0 ;  /* 0x0000000011007221 */ /* 0x000fc80000010000 */
[----:B------:R-:W-:-:S04]  /*8cf0*/  FADD.FTZ R0, R19, R0 ;  /* 0x0000000013007221 */ /* 0x000fc80000010000 */
[----:B------:R-:W-:-:S04]  /*8d00*/  FADD.FTZ R0, R249, R0 ;  /* 0x00000000f9007221 */ /* 0x000fc80000010000 */
[----:B------:R-:W-:-:S04]  /*8d10*/  FADD.FTZ R0, R251, R0 ;  /* 0x00000000fb007221 */ /* 0x000fc80000010000 */
[----:B------:R-:W-:-:S04]  /*8d20*/  FADD.FTZ R0, R241, R0 ;  /* 0x00000000f1007221 */ /* 0x000fc80000010000 */
[----:B------:R-:W-:-:S04]  /*8d30*/  FADD.FTZ R0, R243, R0 ;  /* 0x00000000f3007221 */ /* 0x000fc80000010000 */
[----:B------:R-:W-:Y:S01]  /*8d40*/  FADD.FTZ R0, R134, R0 ;  /* 0x0000000086007221 */ /* 0x000fe20000010000 */
[----:B----4-:R-:W-:-:S05]  /*8d50*/  @!P4 HADD2 R127, -R26.H0_H0, -RZ.H0_H0 ;  /* 0xa00000ff1a7fc230 */ /* 0x010fca0000000900 */
[----:B------:R-:W-:Y:S02]  /*8d60*/  PRMT R15, R127, 0x7610, R15 ;  /* 0x000076107f0f7816 */ /* 0x000fe4000000000f */
[----:B------:R-:W-:Y:S07]  /*8d70*/  HMMA.16816.F32 R124, R128, R8, R28 ;  /* 0x00000008807c723c */ /* 0x000fee000000181c */
[----:B------:R-:W-:-:S04]  /*8d80*/  FADD.FTZ R8, R35, R6 ;  /* 0x0000000623087221 */ /* 0x000fc80000010000 */
[----:B------:R-:W-:-:S04]  /*8d90*/  FADD.FTZ R8, R16, R8 ;  /* 0x0000000810087221 */ /* 0x000fc80000010000 */
[----:B------:R-:W-:-:S04]  /*8da0*/  FADD.FTZ R8, R18, R8 ;  /* 0x0000000812087221 */ /* 0x000fc80000010000 */
[----:B------:R-:W-:-:S04]  /*8db0*/  FADD.FTZ R8, R248, R8 ;  /* 0x00000008f8087221 */ /* 0x000fc80000010000 */
[----:B------:R-:W-:-:S04]  /*8dc0*/  FADD.FTZ R248, R250, R8 ;  /* 0x00000008faf87221 */ /* 0x000fc80000010000 */
[----:B------:R-:W-:-:S04]  /*8dd0*/  FADD.FTZ R248, R240, R248 ;  /* 0x000000f8f0f87221 */ /* 0x000fc80000010000 */
[----:B------:R-:W-:-:S04]  /*8de0*/  FADD.FTZ R248, R242, R248 ;  /* 0x000000f8f2f87221 */ /* 0x000fc80000010000 */
[----:B------:R-:W-:Y:S02]  /*8df0*/  FADD.FTZ R248, R135, R248 ;  /* 0x000000f887f87221 */ /* 0x000fe40000010000 */
[----:B------:R1:W5:Y:S04]  /*8e00*/  LDL.LU R135, [R1+0xc8] ;  /* 0x0000c80001877983 */ /* 0x0003680000300800 */
[----:B------:R1:W5:Y:S01]  /*8e10*/  LDL.LU R134, [R1+0xc4] ;  /* 0x0000c40001867983 */ /* 0x0003620000300800 */
[C---:B------:R-:W-:Y:S06]  /*8e20*/  HMMA.16816.F32 R44, R128.reuse, R48, R60 ;  /* 0x00000030802c723c */ /* 0x040fec000000183c */
[C---:B------:R-:W-:Y:S01]  /*8e30*/  HMMA.16816.F32 R48, R128.reuse, R50, R64 ;  /* 0x000000328030723c */ /* 0x040fe20000001840 */
[----:B------:R-:W2:Y:S05]  /*8e40*/  LDSM.16.MT88.4 R64, [R185+0x13800] ;  /* 0x01380000b940783b */ /* 0x000eaa0000004200 */
[C---:B--2---:R-:W-:Y:S06]  /*8e50*/  HMMA.16816.F32 R60, R128.reuse, R64, R84 ;  /* 0x00000040803c723c */ /* 0x044fec0000001854 */
[----:B------:R-:W-:Y:S01]  /*8e60*/  HMMA.16816.F32 R64, R128, R66, R88 ;  /* 0x000000428040723c */ /* 0x000fe20000001858 */
[----:B------:R-:W2:Y:S01]  /*8e70*/  LDSM.16.MT88.4 R88, [R186+0x15800] ;  /* 0x01580000ba58783b */ /* 0x000ea20000004200 */
[----:B------:R-:W-:Y:S01]  /*8e80*/  @!P1 PRMT R2, R12, 0x5410, RZ ;  /* 0x000054100c029816 */ /* 0x000fe200000000ff */
[----:B------:R-:W-:Y:S01]  /*8e90*/  UIMAD.WIDE UR10, UR10, 0x2, URZ ;  /* 0x000000020a0a78a5 */ /* 0x000fe2000f8e023f */
[----:B------:R-:W-:-:S04]  /*8ea0*/  LEA R4, P1, R34, UR6, 0x1 ;  /* 0x0000000622047c11 */ /* 0x000fc8000f8208ff */
[----:B------:R-:W-:Y:S02]  /*8eb0*/  LEA.HI.X R5, R34, UR7, R33, 0x1, P1 ;  /* 0x0000000722057c11 */ /* 0x000fe400088f0c21 */
[----:B------:R-:W-:-:S04]  /*8ec0*/  IADD3 R6, P1, R4, UR10, RZ ;  /* 0x0000000a04067c10 */ /* 0x000fc8000ff3e0ff */
[----:B------:R-:W-:Y:S01]  /*8ed0*/  IADD3.X R7, R5, UR11, RZ, P1, !PT ;  /* 0x0000000b05077c10 */ /* 0x000fe20008ffe4ff */
[----:B------:R-:W-:Y:S01]  /*8ee0*/  @!P3 HADD2 R32, -R25.H0_H0, -RZ.H0_H0 ;  /* 0xa00000ff1920b230 */ /* 0x000fe20000000900 */
[----:B------:R-:W-:Y:S04]  /*8ef0*/  STG.E.U16 desc[UR30][R4.64], R238 ;  /* 0x000000ee04007986 */ /* 0x000fe8000c10151e */
[----:B------:R-:W-:Y:S04]  /*8f00*/  STG.E.U16 desc[UR30][R4.64+0x2], R237 ;  /* 0x000002ed04007986 */ /* 0x000fe8000c10151e */
[----:B------:R-:W-:Y:S04]  /*8f10*/  STG.E.U16 desc[UR30][R6.64], R236 ;  /* 0x000000ec06007986 */ /* 0x000fe8000c10151e */
[----:B------:R-:W-:Y:S01]  /*8f20*/  STG.E.U16 desc[UR30][R6.64+0x2], R235 ;  /* 0x000002eb06007986 */ /* 0x000fe2000c10151e */
[C---:B--2---:R-:W-:Y:S06]  /*8f30*/  HMMA.16816.F32 R84, R128.reuse, R88, R108 ;  /* 0x000000588054723c */ /* 0x044fec000000186c */
[----:B------:R-:W-:Y:S01]  /*8f40*/  HMMA.16816.F32 R88, R128, R90, R112 ;  /* 0x0000005a8058723c */ /* 0x000fe20000001870 */
[----:B------:R-:W2:Y:S01]  /*8f50*/  LDSM.16.MT88.4 R112, [R184+0x17800] ;  /* 0x01780000b870783b */ /* 0x000ea20000004200 */
[----:B------:R-:W-:-:S03]  /*8f60*/  PRMT R14, R32, 0x7610, R14 ;  /* 0x00007610200e7816 */ /* 0x000fc6000000000e */
[----:B------:R1:W-:Y:S04]  /*8f70*/  STG.E.U16 desc[UR30][R4.64+0x10], R232 ;  /* 0x000010e804007986 */ /* 0x0003e8000c10151e */
[----:B------:R1:W-:Y:S04]  /*8f80*/  STG.E.U16 desc[UR30][R4.64+0x12], R231 ;  /* 0x000012e704007986 */ /* 0x0003e8000c10151e */
[----:B------:R1:W-:Y:S04]  /*8f90*/  STG.E.U16 desc[UR30][R6.64+0x10], R234 ;  /* 0x000010ea06007986 */ /* 0x0003e8000c10151e */
[----:B------:R1:W-:Y:S04]  /*8fa0*/  STG.E.U16 desc[UR30][R6.64+0x12], R233 ;  /* 0x000012e906007986 */ /* 0x0003e8000c10151e */
[----:B------:R1:W-:Y:S04]  /*8fb0*/  STG.E.U16 desc[UR30][R4.64+0x20], R230 ;  /* 0x000020e604007986 */ /* 0x0003e8000c10151e */
[----:B------:R1:W-:Y:S04]  /*8fc0*/  STG.E.U16 desc[UR30][R4.64+0x22], R229 ;  /* 0x000022e504007986 */ /* 0x0003e8000c10151e */
[----:B------:R1:W-:Y:S04]  /*8fd0*/  STG.E.U16 desc[UR30][R6.64+0x20], R228 ;  /* 0x000020e406007986 */ /* 0x0003e8000c10151e */
[----:B------:R1:W-:Y:S01]  /*8fe0*/  STG.E.U16 desc[UR30][R6.64+0x22], R211 ;  /* 0x000022d306007986 */ /* 0x0003e2000c10151e */
[----:B------:R-:W-:-:S03]  /*8ff0*/  @!P4 PRMT R26, R15, 0x5410, RZ ;  /* 0x000054100f1ac816 */ /* 0x000fc600000000ff */
[----:B------:R1:W-:Y:S01]  /*9000*/  STG.E.U16 desc[UR30][R4.64+0x30], R189 ;  /* 0x000030bd04007986 */ /* 0x0003e2000c10151e */
[----:B------:R-:W-:-:S03]  /*9010*/  @!P3 PRMT R25, R14, 0x5410, RZ ;  /* 0x000054100e19b816 */ /* 0x000fc600000000ff */
[----:B------:R1:W-:Y:S01]  /*9020*/  STG.E.U16 desc[UR30][R4.64+0x32], R181 ;  /* 0x000032b504007986 */ /* 0x0003e2000c10151e */
[----:B------:R-:W-:-:S03]  /*9030*/  @!P2 PRMT R24, R13, 0x5410, RZ ;  /* 0x000054100d18a816 */ /* 0x000fc600000000ff */
[----:B------:R1:W-:Y:S04]  /*9040*/  STG.E.U16 desc[UR30][R6.64+0x30], R180 ;  /* 0x000030b406007986 */ /* 0x0003e8000c10151e */
        /* <DEDUP_REMOVED lines=17> */
[----:B--2---:R-:W-:Y:S01]  /*9160*/  HMMA.16816.F32 R108, R128, R112, R224 ;  /* 0x00000070806c723c */ /* 0x004fe200000018e0 */
[----:B------:R-:W-:Y:S01]  /*9170*/  FADD.FTZ R248, R244, R248 ;  /* 0x000000f8f4f87221 */ /* 0x000fe20000010000 */
[----:B------:R-:W-:-:S04]  /*9180*/  FADD.FTZ R0, R245, R0 ;  /* 0x00000000f5007221 */ /* 0x000fc80000010000 */
[----:B------:R-:W-:Y:S01]  /*9190*/  HMMA.16816.F32 R104, R128, R106, R212 ;  /* 0x0000006a8068723c */ /* 0x000fe200000018d4 */
[----:B------:R-:W-:Y:S01]  /*91a0*/  FADD.FTZ R248, R246, R248 ;  /* 0x000000f8f6f87221 */ /* 0x000fe20000010000 */
[----:B------:R-:W-:-:S04]  /*91b0*/  FADD.FTZ R243, R247, R0 ;  /* 0x00000000f7f37221 */ /* 0x000fc80000010000 */
[C---:B------:R-:W-:Y:S06]  /*91c0*/  HMMA.16816.F32 R112, R128.reuse, R114, R220 ;  /* 0x000000728070723c */ /* 0x040fec00000018dc */
[----:B------:R-:W-:Y:S01]  /*91d0*/  HMMA.16816.F32 R128, R128, R10, R20 ;  /* 0x0000000a8080723c */ /* 0x000fe20000001814 */
[----:B------:R-:W-:-:S08]  /*91e0*/  NOP ;  /* 0x0000000000007918 */ /* 0x000fd00000000000 */
[----:B------:R-:W-:-:S15]  /*91f0*/  @!P0 BRA `(.L_x_916) ;  /* 0x0000006000588947 */ /* 0x000fde0003800000 */
[----:B------:R-:W2:Y:S01]  /*9200*/  LDL R247, [R1+0xa0] ;  /* 0x0000a00001f77983 */ /* 0x000ea20000100800 */
[----:B------:R-:W-:-:S03]  /*9210*/  ULDC UR4, c[0x0][0x2d0] ;  /* 0x0000b40000047ab9 */ /* 0x000fc60000000800 */
[----:B------:R-:W3:Y:S01]  /*9220*/  LDL R246, [R1+0x9c] ;  /* 0x00009c0001f67983 */ /* 0x000ee20000100800 */
[----:B------:R-:W1:Y:S01]  /*9230*/  S2R R0, SR_TID.X ;  /* 0x0000000000007919 */ /* 0x000e620000002100 */
[----:B------:R-:W-:Y:S01]  /*9240*/  ULDC.64 UR6, c[0x0][0x220] ;  /* 0x0000880000067ab9 */ /* 0x000fe20000000a00 */
[----:B-1----:R-:W-:-:S04]  /*9250*/  SHF.R.S32.HI R6, RZ, 0x1f, R0 ;  /* 0x0000001fff067819 */ /* 0x002fc80000011400 */
[----:B------:R-:W-:-:S04]  /*9260*/  LEA.HI R6, R6, R0, RZ, 0x3 ;  /* 0x0000000006067211 */ /* 0x000fc800078f18ff */
[----:B------:R-:W-:-:S05]  /*9270*/  LOP3.LUT R6, R6, 0xfffffff8, RZ, 0xc0, !PT ;  /* 0xfffffff806067812 */ /* 0x000fca00078ec0ff */
[----:B------:R-:W-:-:S04]  /*9280*/  IMAD.IADD R6, R0, 0x1, -R6 ;  /* 0x0000000100067824 */ /* 0x000fc800078e0a06 */
[----:B------:R-:W-:-:S05]  /*9290*/  IMAD.SHL.U32 R6, R6, 0x8, RZ ;  /* 0x0000000806067824 */ /* 0x000fca00078e00ff */
[----:B------:R-:W-:Y:S02]  /*92a0*/  SHF.R.S32.HI R7, RZ, 0x1f, R6 ;  /* 0x0000001fff077819 */ /* 0x000fe40000011406 */
[----:B------:R-:W-:Y:S01]  /*92b0*/  ISETP.GE.AND P1, PT, R6, UR4, PT ;  /* 0x0000000406007c0c */ /* 0x000fe2000bf26270 */
[----:B------:R-:W-:Y:S01]  /*92c0*/  IMAD.MOV.U32 R133, RZ, RZ, R3 ;  /* 0x000000ffff857224 */ /* 0x000fe200078e0003 */
[--C-:B-----5:R-:W-:Y:S01]  /*92d0*/  SHF.R.S32.HI R233, RZ, 0x1f, R134.reuse ;  /* 0x0000001fffe97819 */ /* 0x120fe20000011486 */
[----:B------:R-:W-:Y:S01]  /*92e0*/  IMAD.U32 R0, RZ, RZ, UR25 ;  /* 0x00000019ff007e24 */ /* 0x000fe2000f8e00ff */
[----:B------:R-:W-:Y:S02]  /*92f0*/  IADD3 R238, P3, R134, 0x10, RZ ;  /* 0x0000001086ee7810 */ /* 0x000fe40007f7e0ff */
[----:B------:R-:W-:Y:S01]  /*9300*/  IADD3 R214, P4, R4, -0x80, RZ ;  /* 0xffffff8004d67810 */ /* 0x000fe20007f9e0ff */
[----:B------:R-:W-:Y:S01]  /*9310*/  IMAD.MOV.U32 R232, RZ, RZ, R134 ;  /* 0x000000ffffe87224 */ /* 0x000fe200078e0086 */
[----:B------:R-:W-:Y:S01]  /*9320*/  UIADD3 UR12, UR23, -0x2, URZ ;  /* 0xfffffffe170c7890 */ /* 0x000fe2000fffe03f */
[----:B------:R-:W-:Y:S01]  /*9330*/  UMOV UR39, URZ ;  /* 0x0000003f00277c82 */ /* 0x000fe20008000000 */
[----:B------:R-:W-:-:S03]  /*9340*/  ULDC UR4, c[0x0][0x2ec] ;  /* 0x0000bb0000047ab9 */ /* 0x000fc60000000800 */
[----:B------:R-:W1:Y:S01]  /*9350*/  @!P1 LDC.64 R2, c[0x0][0x220] ;  /* 0x00008800ff029b82 */ /* 0x000e620000000a00 */
[--C-:B--2---:R-:W-:Y:S02]  /*9360*/  IMAD.WIDE.U32 R10, R247, UR22, R6.reuse ;  /* 0x00000016f70a7c25 */ /* 0x104fe4000f8e0006 */
[----:B------:R-:W2:Y:S04]  /*9370*/  LDL.LU R247, [R1+0xc0] ;  /* 0x0000c00001f77983 */ /* 0x000ea80000300800 */
[----:B------:R-:W4:Y:S01]  /*9380*/  LDL.LU R245, [R1+0x30] ;  /* 0x0000300001f57983 */ /* 0x000f220000300800 */
[----:B---3--:R-:W-:Y:S02]  /*9390*/  IMAD.WIDE.U32 R8, R246, UR22, R6 ;  /* 0x00000016f6087c25 */ /* 0x008fe4000f8e0006 */
[----:B------:R-:W3:Y:S01]  /*93a0*/  @!P1 LDC.64 R6, c[0x0][0x220] ;  /* 0x00008800ff069b82 */ /* 0x000ee20000000a00 */
[----:B------:R-:W-:-:S04]  /*93b0*/  IADD3 R241, P0, R8, UR26, RZ ;  /* 0x0000001a08f17c10 */ /* 0x000fc8000ff1e0ff */
[----:B------:R-:W-:Y:S01]  /*93c0*/  IADD3.X R8, R0, UR9, R9, P0, !PT ;  /* 0x0000000900087c10 */ /* 0x000fe200087fe409 */
[----:B------:R-:W-:Y:S02]  /*93d0*/  ULDC.64 UR8, c[0x0][0x218] ;  /* 0x0000860000087ab9 */ /* 0x000fe40000000a00 */
[C---:B------:R-:W-:Y:S01]  /*93e0*/  LEA R242, P2, R241.reuse, UR8, 0x1 ;  /* 0x00000008f1f27c11 */ /* 0x040fe2000f8408ff */
[----:B-1----:R1:W-:Y:S03]  /*93f0*/  @!P1 STL.64 [R1+0xa0], R2 ;  /* 0x0000a00201009387 */ /* 0x0023e60000100a00 */
[----:B------:R-:W-:Y:S01]  /*9400*/  LEA.HI.X R241, R241, UR9, R8, 0x1, P2 ;  /* 0x00000009f1f17c11 */ /* 0x000fe200090f0c08 */
[----:B------:R-:W-:Y:S01]  /*9410*/  IMAD.U32 R0, RZ, RZ, UR27 ;  /* 0x0000001bff007e24 */ /* 0x000fe2000f8e00ff */
[----:B------:R-:W3:Y:S08]  /*9420*/  @!P1 LDC.64 R8, c[0x0][0x220] ;  /* 0x00008800ff089b82 */ /* 0x000ef00000000a00 */
[----:B-1----:R-:W1:Y:S01]  /*9430*/  @!P1 LDC.64 R2, c[0x0][0x220] ;  /* 0x00008800ff029b82 */ /* 0x002e620000000a00 */
[----:B------:R-:W-:Y:S01]  /*9440*/  IADD3 R231, P0, R10, UR28, RZ ;  /* 0x0000001c0ae77c10 */ /* 0x000fe2000ff1e0ff */
[----:B---3--:R-:W-:Y:S01]  /*9450*/  @!P1 STL.64 [R1+0x98], R8 ;  /* 0x0000980801009387 */ /* 0x008fe20000100a00 */
[----:B------:R-:W-:Y:S01]  /*9460*/  IADD3 R236, P2, R134, 0x20, RZ ;  /* 0x0000002086ec7810 */ /* 0x000fe20007f5e0ff */
[----:B------:R-:W-:Y:S01]  /*9470*/  IMAD.X R239, RZ, RZ, R233, P3 ;  /* 0x000000ffffef7224 */ /* 0x000fe200018e06e9 */
[----:B------:R-:W-:Y:S01]  /*9480*/  IADD3.X R215, R5, -0x1, RZ, P4, !PT ;  /* 0xffffffff05d77810 */ /* 0x000fe200027fe4ff */
[----:B------:R-:W-:Y:S01]  /*9490*/  @!P1 STL.64 [R1+0x90], R6 ;  /* 0x0000900601009387 */ /* 0x000fe20000100a00 */
[----:B------:R-:W-:Y:S01]  /*94a0*/  IADD3.X R0, R0, UR34, R11, P0, !PT ;  /* 0x0000002200007c10 */ /* 0x000fe200087fe40b */
[----:B------:R-:W-:Y:S01]  /*94b0*/  ULDC UR28, c[0x0][0x2d0] ;  /* 0x0000b400001c7ab9 */ /* 0x000fe20000000800 */
[----:B------:R-:W-:Y:S01]  /*94c0*/  ULDC.64 UR8, c[0x0][0x248] ;  /* 0x0000920000087ab9 */ /* 0x000fe20000000a00 */
[----:B-1----:R1:W-:Y:S01]  /*94d0*/  @!P1 STL.64 [R1+0x88], R2 ;  /* 0x0000880201009387 */ /* 0x0023e20000100a00 */
[----:B------:R-:W-:-:S04]  /*94e0*/  LEA R240, P0, R231, UR6, 0x1 ;  /* 0x00000006e7f07c11 */ /* 0x000fc8000f8008ff */
[----:B------:R-:W-:Y:S01]  /*94f0*/  LEA.HI.X R231, R231, UR7, R0, 0x1, P0 ;  /* 0x00000007e7e77c11 */ /* 0x000fe200080f0c00 */
[----:B------:R-:W-:Y:S01]  /*9500*/  IMAD.X R237, RZ, RZ, R233, P2 ;  /* 0x000000ffffed7224 */ /* 0x000fe200010e06e9 */
[----:B------:R-:W-:Y:S01]  /*9510*/  IADD3 R234, P0, R134, 0x30, RZ ;  /* 0x0000003086ea7810 */ /* 0x000fe20007f1e0ff */
[----:B-1----:R-:W-:Y:S01]  /*9520*/  IMAD.WIDE.U32 R2, R252, -0x326172a9, RZ ;  /* 0xcd9e8d57fc027825 */ /* 0x002fe200078e00ff */
[----:B------:R-:W-:-:S04]  /*9530*/  ULDC.64 UR6, c[0x0][0x250] ;  /* 0x0000940000067ab9 */ /* 0x000fc80000000a00 */
[----:B------:R1:W-:Y:S01]  /*9540*/  STL.64 [R1+0x70], R2 ;  /* 0x0000700201007387 */ /* 0x0003e20000100a00 */
[----:B------:R-:W-:Y:S02]  /*9550*/  IMAD.MOV.U32 R0, RZ, RZ, R132 ;  /* 0x000000ffff007224 */ /* 0x000fe400078e0084 */
[----:B------:R-:W-:Y:S01]  /*9560*/  IMAD.X R235, RZ, RZ, R233, P0 ;  /* 0x000000ffffeb7224 */ /* 0x000fe200000e06e9 */
[----:B------:R-:W-:Y:S02]  /*9570*/  UIADD3 UR34, UR23, -0x3, URZ ;  /* 0xfffffffd17227890 */ /* 0x000fe4000fffe03f */
[----:B------:R-:W-:Y:S02]  /*9580*/  USHF.L.U64.HI UR36, UR6, 0x4, UR7 ;  /* 0x0000000406247899 */ /* 0x000fe40008010207 */
[----:B------:R-:W-:Y:S01]  /*9590*/  USHF.L.U32 UR37, UR6, 0x4, URZ ;  /* 0x0000000406257899 */ /* 0x000fe2000800063f */
[----:B----4-:R-:W-:Y:S01]  /*95a0*/  LOP3.LUT R244, R3, R245, RZ, 0x3c, !PT ;  /* 0x000000f503f47212 */ /* 0x010fe200078e3cff */
[----:B--2---:R-:W-:-:S04]  /*95b0*/  IMAD.WIDE.U32 R246, R247, -0x2daee0ad, RZ ;  /* 0xd2511f53f7f67825 */ /* 0x004fc800078e00ff */
[----:B------:R-:W-:Y:S01]  /*95c0*/  IMAD.WIDE.U32 R244, R244, -0x2daee0ad, RZ ;  /* 0xd2511f53f4f47825 */ /* 0x000fe200078e00ff */
[----:B-1----:R-:W-:Y:S06]  /*95d0*/  BRA `(.L_x_917) ;  /* 0x0000000400c47947 */ /* 0x002fec0003800000 */
.L_x_919:
[----:B------:R-:W2:Y:S01]  /*95e0*/  LDL.64 R178, [R1+0xb8] ;  /* 0x0000b80001b27983 */ /* 0x000ea20000100a00 */
[----:B------:R-:W-:Y:S03]  /*95f0*/  UIADD3 UR14, UR38, -0x1, URZ ;  /* 0xffffffff260e7890 */ /* 0x000fe6000fffe03f */
[----:B------:R-:W3:Y:S01]  /*9600*/  LDL.64 R176, [R1+0xa8] ;  /* 0x0000a80001b07983 */ /* 0x000ee20000100a00 */
[----:B------:R-:W-:Y:S02]  /*9610*/  USHF.R.S32.HI UR13, URZ, 0x1f, UR14 ;  /* 0x0000001f3f0d7899 */ /* 0x000fe4000801140e */
[----:B------:R-:W-:Y:S01]  /*9620*/  UIMAD.WIDE.U32 UR20, UR14, UR8, URZ ;  /* 0x000000080e1472a5 */ /* 0x000fe2000f8e003f */
[----:B------:R1:W-:Y:S01]  /*9630*/  @P1 STS.128 [R210+0x8000], RZ ;  /* 0x008000ffd2001388 */ /* 0x0003e20000000c00 */
        /* <DEDUP_REMOVED lines=8> */
[----:B------:R-:W2:Y:S02]  /*96c0*/  @!P1 LDC.64 R172, c[0x0][0x218] ;  /* 0x00008600ffac9b82 */ /* 0x000ea40000000a00 */
[C---:B--2---:R-:W-:Y:S04]  /*96d0*/  @!P1 LEA R172, P4, R132.reuse, R172, 0x1 ;  /* 0x000000ac84ac9211 */ /* 0x044fe800078808ff */
[C---:B------:R-:W-:Y:S02]  /*96e0*/  @!P1 LEA.HI.X R173, R132.reuse, R173, R174, 0x1, P4 ;  /* 0x000000ad84ad9211 */ /* 0x040fe400020f0cae */
[----:B------:R-:W-:Y:S03]  /*96f0*/  IADD3 R132, P5, R132, UR35, RZ ;  /* 0x0000002384847c10 */ /* 0x000fe6000ffbe0ff */
        /* <DEDUP_REMOVED lines=8> */
[----:B------:R-:W-:Y:S04]  /*9780*/  @!P3 LDGSTS.E.BYPASS.LTC128B.128 [R210+0xa000], desc[UR30][R170.64+0x80] ;  /* 0x0a000080aad2bfae */ /* 0x000fe8000b901d5e */
        /* <DEDUP_REMOVED lines=9> */
[----:B------:R3:W-:Y:S01]  /*9820*/  @!P0 LDGSTS.E.BYPASS.LTC128B.128 [R210+0xe000], desc[UR30][R170.64+0x180] ;  /* 0x0e000180aad28fae */ /* 0x0007e2000b901d5e */
[----:B--2---:R-:W-:Y:S03]  /*9830*/  IADD3.X R172, R174, UR15, RZ, P5, !PT ;  /* 0x0000000faeac7c10 */ /* 0x004fe6000affe4ff */
[----:B------:R1:W-:Y:S01]  /*9840*/  @P1 STS.128 [R210+0x8800], RZ ;  /* 0x008800ffd2001388 */ /* 0x0003e20000000c00 */
[----:B---3--:R-:W2:Y:S02]  /*9850*/  @!P1 LDC.64 R170, c[0x0][0x218] ;  /* 0x00008600ffaa9b82 */ /* 0x008ea40000000a00 */
        /* <DEDUP_REMOVED lines=31> */
[----:B------:R2:W-:Y:S01]  /*9a50*/  @!P1 LDGSTS.E.BYPASS.LTC128B.128 [R210+0x9000], desc[UR30][R168.64] ;  /* 0x09000000a8d29fae */ /* 0x0005e2000b901d5e */
[----:B------:R-:W-:Y:S03]  /*9a60*/  IADD3.X R170, R170, UR15, RZ, P5, !PT ;  /* 0x0000000faaaa7c10 */ /* 0x000fe6000affe4ff */
        /* <DEDUP_REMOVED lines=15> */
[----:B--2---:R-:W2:Y:S03]  /*9b60*/  @!P1 LDC.64 R168, c[0x0][0x218] ;  /* 0x00008600ffa89b82 */ /* 0x004ea60000000a00 */
[----:B------:R1:W-:Y:S01]  /*9b70*/  @P1 STS.128 [R210+0x9800], RZ ;  /* 0x009800ffd2001388 */ /* 0x0003e20000000c00 */
[C---:B--2---:R-:W-:Y:S04]  /*9b80*/  @!P1 LEA R168, P4, R132.reuse, R168, 0x1 ;  /* 0x000000a884a89211 */ /* 0x044fe800078808ff */
[----:B------:R-:W-:Y:S05]  /*9b90*/  @!P1 LEA.HI.X R169, R132, R169, R170, 0x1, P4 ;  /* 0x000000a984a99211 */ /* 0x000fea00020f0caa */
        /* <DEDUP_REMOVED lines=21> */
.L_x_917:
[----:B------:R-:W2:Y:S01]  /*9cf0*/  LDL.64 R12, [R1+0xb0] ;  /* 0x0000b000010c7983 */ /* 0x000ea20000100a00 */
[----:B------:R-:W-:Y:S01]  /*9d00*/  UIADD3 UR38, UR12, -UR39, URZ ;  /* 0x800000270c267290 */ /* 0x000fe2000fffe03f */
[----:B------:R-:W-:Y:S04]  /*9d10*/  DEPBAR.LE SB0, 0x0 ;  /* 0x000080000000791a */ /* 0x000fe80000000000 */
[----:B------:R-:W3:Y:S01]  /*9d20*/  LDL R22, [R1+0x84] ;  /* 0x0000840001167983 */ /* 0x000ee20000100800 */
[----:B------:R-:W-:Y:S01]  /*9d30*/  USHF.R.S32.HI UR13, URZ, 0x1f, UR38 ;  /* 0x0000001f3f0d7899 */ /* 0x000fe20008011426 */
[----:B------:R-:W-:Y:S01]  /*9d40*/  IMAD.U32 R2, RZ, RZ, UR38 ;  /* 0x00000026ff027e24 */ /* 0x000fe2000f8e00ff */
[----:B------:R-:W-:Y:S01]  /*9d50*/  UIMAD.WIDE.U32 UR20, UR38, UR6, URZ ;  /* 0x00000006261472a5 */ /* 0x000fe2000f8e003f */
[----:B----4-:R-:W4:Y:S01]  /*9d60*/  LDL R32, [R1+0x7c] ;  /* 0x00007c0001207983 */ /* 0x010f220000100800 */
[----:B------:R-:W-:Y:S01]  /*9d70*/  UIMAD UR13, UR13, UR6, URZ ;  /* 0x000000060d0d72a4 */ /* 0x000fe2000f8e023f */
[----:B------:R-:W-:Y:S01]  /*9d80*/  IMAD.U32 R3, RZ, RZ, UR38 ;  /* 0x00000026ff037e24 */ /* 0x000fe2000f8e00ff */
[----:B------:R-:W-:Y:S01]  /*9d90*/  LEA R2, P0, R2, R234, 0x6 ;  /* 0x000000ea02027211 */ /* 0x000fe200078030ff */
[----:B------:R-:W5:Y:S01]  /*9da0*/  LDL R31, [R1+0xa0] ;  /* 0x0000a000011f7983 */ /* 0x000f620000100800 */
[----:B------:R-:W-:Y:S01]  /*9db0*/  UIMAD UR13, UR38, UR7, UR13 ;  /* 0x00000007260d72a4 */ /* 0x000fe2000f8e020d */
[----:B------:R-:W-:Y:S01]  /*9dc0*/  IMAD.U32 R10, RZ, RZ, UR20 ;  /* 0x00000014ff0a7e24 */ /* 0x000fe2000f8e00ff */
[----:B------:R-:W-:Y:S01]  /*9dd0*/  LEA.HI.X.SX32 R3, R3, R235, 0x6, P0 ;  /* 0x000000eb03037211 */ /* 0x000fe200000f36ff */
[----:B------:R-:W5:Y:S01]  /*9de0*/  LDL R28, [R1+0xa4] ;  /* 0x0000a400011c7983 */ /* 0x000f620000100800 */
[----:B------:R-:W-:Y:S01]  /*9df0*/  UIADD3 UR13, UR21, UR13, URZ ;  /* 0x0000000d150d7290 */ /* 0x000fe2000fffe03f */
[----:B------:R-:W-:Y:S01]  /*9e00*/  IMAD.U32 R6, RZ, RZ, UR38 ;  /* 0x00000026ff067e24 */ /* 0x000fe2000f8e00ff */
[----:B------:R-:W-:Y:S01]  /*9e10*/  UISETP.GE.AND UP0, UPT, UR38, 0x1, UPT ;  /* 0x000000012600788c */ /* 0x000fe2000bf06270 */
[----:B------:R-:W5:Y:S01]  /*9e20*/  LDL R30, [R1+0x78] ;  /* 0x00007800011e7983 */ /* 0x000f620000100800 */
[----:B------:R-:W-:Y:S02]  /*9e30*/  IMAD.U32 R7, RZ, RZ, UR38 ;  /* 0x00000026ff077e24 */ /* 0x000fe4000f8e00ff */
[----:B------:R-:W-:Y:S01]  /*9e40*/  LEA R6, P3, R6, R238, 0x6 ;  /* 0x000000ee06067211 */ /* 0x000fe200078630ff */
[----:B------:R-:W5:Y:S01]  /*9e50*/  LDL R29, [R1+0x80] ;  /* 0x00008000011d7983 */ /* 0x000f620000100800 */
[----:B------:R-:W-:Y:S02]  /*9e60*/  IMAD.U32 R4, RZ, RZ, UR38 ;  /* 0x00000026ff047e24 */ /* 0x000fe4000f8e00ff */
[----:B------:R-:W-:Y:S01]  /*9e70*/  LEA.HI.X.SX32 R7, R7, R239, 0x6, P3 ;  /* 0x000000ef07077211 */ /* 0x000fe200018f36ff */
[----:B------:R-:W5:Y:S01]  /*9e80*/  LDL R27, [R1+0x98] ;  /* 0x00009800011b7983 */ /* 0x000f620000100800 */
[----:B------:R-:W-:Y:S01]  /*9e90*/  IMAD.U32 R5, RZ, RZ, UR38 ;  /* 0x00000026ff057e24 */ /* 0x000fe2000f8e00ff */
[----:B------:R-:W-:Y:S01]  /*9ea0*/  LEA R4, P2, R4, R236, 0x6 ;  /* 0x000000ec04047211 */ /* 0x000fe200078430ff */
[----:B------:R-:W-:Y:S01]  /*9eb0*/  IMAD.U32 R8, RZ, RZ, UR38 ;  /* 0x00000026ff087e24 */ /* 0x000fe2000f8e00ff */
[----:B------:R-:W5:Y:S01]  /*9ec0*/  LDL R26, [R1+0x9c] ;  /* 0x00009c00011a7983 */ /* 0x000f620000100800 */
[----:B------:R-:W-:Y:S01]  /*9ed0*/  IMAD R7, R7, UR6, RZ ;  /* 0x0000000607077c24 */ /* 0x000fe2000f8e02ff */
[----:B------:R-:W-:Y:S01]  /*9ee0*/  LEA.HI.X.SX32 R5, R5, R237, 0x6, P2 ;  /* 0x000000ed05057211 */ /* 0x000fe200010f36ff */
[----:B------:R-:W-:Y:S01]  /*9ef0*/  IMAD.U32 R9, RZ, RZ, UR38 ;  /* 0x00000026ff097e24 */ /* 0x000fe2000f8e00ff */
[----:B------:R-:W5:Y:S01]  /*9f00*/  LDL R25, [R1+0x90] ;  /* 0x0000900001197983 */ /* 0x000f620000100800 */
[----:B------:R-:W-:Y:S01]  /*9f10*/  LEA R8, P4, R8, R232, 0x6 ;  /* 0x000000e808087211 */ /* 0x000fe200078830ff */
[C---:B------:R-:W-:Y:S02]  /*9f20*/  IMAD R7, R6.reuse, UR7, R7 ;  /* 0x0000000706077c24 */ /* 0x040fe4000f8e0207 */
[----:B------:R-:W5:Y:S01]  /*9f30*/  LDL R23, [R1+0x94] ;  /* 0x0000940001177983 */ /* 0x000f620000100800 */
[----:B------:R-:W-:Y:S01]  /*9f40*/  IMAD.WIDE.U32 R18, R6, UR6, RZ ;  /* 0x0000000606127c25 */ /* 0x000fe2000f8e00ff */
[----:B------:R-:W-:Y:S02]  /*9f50*/  LEA.HI.X.SX32 R9, R9, R233, 0x6, P4 ;  /* 0x000000e909097211 */ /* 0x000fe400020f36ff */
[----:B------:R-:W5:Y:S01]  /*9f60*/  LDL R24, [R1+0x88] ;  /* 0x0000880001187983 */ /* 0x000f620000100800 */
[----:B------:R-:W-:Y:S01]  /*9f70*/  IMAD.IADD R7, R19, 0x1, R7 ;  /* 0x0000000113077824 */ /* 0x000fe200078e0207 */
[-C--:B------:R-:W-:Y:S01]  /*9f80*/  LEA R6, P3, R18, R240.reuse, 0x1 ;  /* 0x000000f012067211 */ /* 0x080fe200078608ff */
[----:B------:R-:W-:Y:S01]  /*9f90*/  IMAD R5, R5, UR6, RZ ;  /* 0x0000000605057c24 */ /* 0x000fe2000f8e02ff */
[----:B------:R-:W-:Y:S01]  /*9fa0*/  BAR.SYNC.DEFER_BLOCKING 0x0 ;  /* 0x0000000000007b1d */ /* 0x000fe20000010000 */
[----:B------:R-:W-:Y:S01]  /*9fb0*/  IMAD.WIDE.U32 R16, R4, UR6, RZ ;  /* 0x0000000604107c25 */ /* 0x000fe2000f8e00ff */
[-C--:B------:R-:W-:Y:S03]  /*9fc0*/  LEA.HI.X R7, R18, R231.reuse, R7, 0x1, P3 ;  /* 0x000000e712077211 */ /* 0x080fe600018f0c07 */
[----:B------:R-:W-:Y:S01]  /*9fd0*/  IMAD R5, R4, UR7, R5 ;  /* 0x0000000704057c24 */ /* 0x000fe2000f8e0205 */
[-C--:B------:R-:W-:Y:S01]  /*9fe0*/  LEA R4, P2, R16, R240.reuse, 0x1 ;  /* 0x000000f010047211 */ /* 0x080fe200078408ff */
[----:B------:R-:W-:Y:S02]  /*9ff0*/  IMAD R9, R9, UR6, RZ ;  /* 0x0000000609097c24 */ /* 0x000fe4000f8e02ff */
[----:B------:R-:W-:Y:S02]  /*a000*/  IMAD.IADD R5, R17, 0x1, R5 ;  /* 0x0000000111057824 */ /* 0x000fe400078e0205 */
[----:B------:R-:W-:Y:S02]  /*a010*/  IMAD R3, R3, UR6, RZ ;  /* 0x0000000603037c24 */ /* 0x000fe4000f8e02ff */
[----:B------:R-:W-:Y:S01]  /*a020*/  IMAD R9, R8, UR7, R9 ;  /* 0x0000000708097c24 */ /* 0x000fe2000f8e0209 */
[-C--:B------:R-:W-:Y:S01]  /*a030*/  LEA.HI.X R5, R16, R231.reuse, R5, 0x1, P2 ;  /* 0x000000e710057211 */ /* 0x080fe200010f0c05 */
[----:B------:R-:W-:Y:S04]  /*a040*/  IMAD.WIDE.U32 R20, R8, UR6, RZ ;  /* 0x0000000608147c25 */ /* 0x000fe8000f8e00ff */
[----:B------:R-:W-:Y:S01]  /*a050*/  IMAD R3, R2, UR7, R3 ;  /* 0x0000000702037c24 */ /* 0x000fe2000f8e0203 */
[----:B------:R-:W-:Y:S01]  /*a060*/  LEA R8, P4, R20, R240, 0x1 ;  /* 0x000000f014087211 */ /* 0x000fe200078808ff */
[----:B------:R-:W-:Y:S01]  /*a070*/  IMAD.WIDE.U32 R14, R2, UR6, RZ ;  /* 0x00000006020e7c25 */ /* 0x000fe2000f8e00ff */
[----:B------:R-:W-:Y:S03]  /*a080*/  @P1 STS.128 [R210+0x10000], RZ ;  /* 0x010000ffd2001388 */ /* 0x000fe60000000c00 */
[----:B------:R-:W-:Y:S02]  /*a090*/  IMAD.IADD R9, R21, 0x1, R9 ;  /* 0x0000000115097824 */ /* 0x000fe400078e0209 */
[----:B------:R-:W-:Y:S02]  /*a0a0*/  IMAD.IADD R3, R15, 0x1, R3 ;  /* 0x000000010f037824 */ /* 0x000fe400078e0203 */
[----:B------:R-:W-:Y:S01]  /*a0b0*/  IMAD.U32 R11, RZ, RZ, UR21 ;  /* 0x00000015ff0b7e24 */ /* 0x000fe2000f8e00ff */
[----:B------:R-:W-:Y:S01]  /*a0c0*/  LEA.HI.X R9, R20, R231, R9, 0x1, P4 ;  /* 0x000000e714097211 */ /* 0x000fe200020f0c09 */
[----:B--2---:R-:W-:Y:S01]  /*a0d0*/  IMAD.U32 R13, RZ, RZ, UR13 ;  /* 0x0000000dff0d7e24 */ /* 0x004fe2000f8e00ff */
[----:B------:R-:W-:Y:S01]  /*a0e0*/  LEA R12, P0, R10, R12, 0x6 ;  /* 0x0000000c0a0c7211 */ /* 0x000fe200078030ff */
[----:B------:R-:W-:Y:S03]  /*a0f0*/  UIADD3 UR13, UR34, -UR39, URZ ;  /* 0x80000027220d7290 */ /* 0x000fe6000fffe03f */
[----:B------:R-:W-:Y:S02]  /*a100*/  IADD3 R11, P5, R12, UR37, RZ ;  /* 0x000000250c0b7c10 */ /* 0x000fe4000ffbe0ff */
[----:B---3--:R-:W-:Y:S02]  /*a110*/  LEA.HI.X R13, R10, R22, R13, 0x6, P0 ;  /* 0x000000160a0d7211 */ /* 0x008fe400000f340d */
[----:B------:R-:W2:Y:S01]  /*a120*/  LDL R22, [R1+0x8c] ;  /* 0x00008c0001167983 */ /* 0x000ea20000100800 */
[----:B----4-:R-:W-:Y:S02]  /*a130*/  ISETP.GE.AND P3, PT, R32, UR28, PT ;  /* 0x0000001c20007c0c */ /* 0x010fe4000bf66270 */
[----:B------:R-:W-:Y:S02]  /*a140*/  LEA R2, P0, R14, R240, 0x1 ;  /* 0x000000f00e027211 */ /* 0x000fe400078008ff */
[----:B-----5:R-:W-:Y:S02]  /*a150*/  @!P1 LEA R18, P6, R12, R31, 0x1 ;  /* 0x0000001f0c129211 */ /* 0x020fe400078c08ff */
[----:B------:R-:W-:Y:S02]  /*a160*/  LEA.HI.X R3, R14, R231, R3, 0x1, P0 ;  /* 0x000000e70e037211 */ /* 0x000fe400000f0c03 */
[----:B------:R-:W-:Y:S02]  /*a170*/  @!P1 LEA.HI.X R19, R12, R28, R13, 0x1, P6 ;  /* 0x0000001c0c139211 */ /* 0x000fe400030f0c0d */
[----:B------:R-:W-:Y:S02]  /*a180*/  IADD3.X R12, R13, UR36, RZ, P5, !PT ;  /* 0x000000240d0c7c10 */ /* 0x000fe4000affe4ff */
[----:B------:R-:W-:Y:S01]  /*a190*/  ISETP.GE.AND P2, PT, R30, UR28, PT ;  /* 0x0000001c1e007c0c */ /* 0x000fe2000bf46270 */
[----:B------:R-:W-:Y:S01]  /*a1a0*/  @!PT LDS RZ, [RZ] ;  /* 0x00000000fffff984 */ /* 0x000fe20000000800 */
[----:B------:R-:W-:Y:S01]  /*a1b0*/  @!PT LDS RZ, [RZ] ;  /* 0x00000000fffff984 */ /* 0x000fe20000000800 */
[----:B------:R-:W-:Y:S01]  /*a1c0*/  @!PT LDS RZ, [RZ] ;  /* 0x00000000fffff984 */ /* 0x000fe20000000800 */
[----:B------:R-:W-:Y:S01]  /*a1d0*/  @!P1 LDGSTS.E.BYPASS.LTC128B.128 [R210+0x10000], desc[UR30][R18.64] ;  /* 0x1000000012d29fae */ /* 0x000fe2000b901d5e */
[----:B------:R-:W-:Y:S02]  /*a1e0*/  IADD3 R10, P4, R11, UR37, RZ ;  /* 0x000000250b0a7c10 */ /* 0x000fe4000ff9e0ff */
[----:B------:R-:W-:Y:S01]  /*a1f0*/  ISETP.GE.AND P0, PT, R29, UR28, PT ;  /* 0x0000001c1d007c0c */ /* 0x000fe2000bf06270 */
[----:B------:R-:W-:Y:S01]  /*a200*/  @P3 STS.128 [R210+0x12000], RZ ;  /* 0x012000ffd2003388 */ /* 0x000fe20000000c00 */
[----:B------:R-:W-:Y:S02]  /*a210*/  IADD3 R13, P5, R10, UR37, RZ ;  /* 0x000000250a0d7c10 */ /* 0x000fe4000ffbe0ff */
[C---:B------:R-:W-:Y:S01]  /*a220*/  @!P1 LEA R16, P6, R11.reuse, R27, 0x1 ;  /* 0x0000001b0b109211 */ /* 0x040fe200078c08ff */
[----:B------:R-:W-:Y:S01]  /*a230*/  @!PT LDS RZ, [RZ] ;  /* 0x00000000fffff984 */ /* 0x000fe20000000800 */
[----:B------:R-:W-:Y:S01]  /*a240*/  @!PT LDS RZ, [RZ] ;  /* 0x00000000fffff984 */ /* 0x000fe20000000800 */
[----:B------:R-:W-:Y:S01]  /*a250*/  @!PT LDS RZ, [RZ] ;  /* 0x00000000fffff984 */ /* 0x000fe20000000800 */
[----:B------:R-:W-:Y:S03]  /*a260*/  @!P3 LDGSTS.E.BYPASS.LTC128B.128 [R210+0x12000], desc[UR30][R8.64+0x80] ;  /* 0x1200008008d2bfae */ /* 0x000fe6000b901d5e */
[----:B------:R-:W-:Y:S01]  /*a270*/  @!P1 LEA.HI.X R17, R11, R26, R12, 0x1, P6 ;  /* 0x0000001a0b119211 */ /* 0x000fe200030f0c0c */
[----:B------:R-:W-:Y:S01]  /*a280*/  @P2 STS.128 [R210+0x14000], RZ ;  /* 0x014000ffd2002388 */ /* 0x000fe20000000c00 */
[----:B------:R-:W-:Y:S02]  /*a290*/  IADD3.X R11, R12, UR36, RZ, P4, !PT ;  /* 0x000000240c0b7c10 */ /* 0x000fe4000a7fe4ff */
[C---:B------:R-:W-:Y:S01]  /*a2a0*/  @!P1 LEA R14, P6, R10.reuse, R25, 0x1 ;  /* 0x000000190a0e9211 */ /* 0x040fe200078c08ff */
[----:B------:R-:W-:Y:S01]  /*a2b0*/  @!PT LDS RZ, [RZ] ;  /* 0x00000000fffff984 */ /* 0x000fe20000000800 */
[----:B------:R-:W-:Y:S01]  /*a2c0*/  @!PT LDS RZ, [RZ] ;  /* 0x00000000fffff984 */ /* 0x000fe20000000800 */
[----:B------:R-:W-:Y:S01]  /*a2d0*/  @!PT LDS RZ, [RZ] ;  /* 0x00000000fffff984 */ /* 0x000fe20000000800 */
[----:B------:R-:W-:Y:S01]  /*a2e0*/  @!P2 LDGSTS.E.BYPASS.LTC128B.128 [R210+0x14000], desc[UR30][R8.64+0x100] ;  /* 0x1400010008d2afae */ /* 0x000fe2000b901d5e */
[----:B------:R-:W-:Y:S02]  /*a2f0*/  IADD3.X R20, R11, UR36, RZ, P5, !PT ;  /* 0x000000240b147c10 */ /* 0x000fe4000affe4ff */
[----:B------:R-:W-:Y:S01]  /*a300*/  @!P1 LEA.HI.X R15, R10, R23, R11, 0x1, P6 ;  /* 0x000000170a0f9211 */ /* 0x000fe200030f0c0b */
[----:B------:R-:W-:Y:S01]  /*a310*/  @P0 STS.128 [R210+0x16000], RZ ;  /* 0x016000ffd2000388 */ /* 0x000fe20000000c00 */
[C---:B------:R-:W-:Y:S03]  /*a320*/  @!P1 LEA R12, P4, R13.reuse, R24, 0x1 ;  /* 0x000000180d0c9211 */ /* 0x040fe600078808ff */
        /* <DEDUP_REMOVED lines=44> */
[----:B------:R-:W-:Y:S01]  /*a5f0*/  @P1 STS.128 [R210+0x11800], RZ ;  /* 0x011800ffd2001388 */ /* 0x000fe20000000c00 */
[----:B--2---:R-:W-:Y:S05]  /*a600*/  @!P1 LEA.HI.X R13, R13, R22, R20, 0x1, P4 ;  /* 0x000000160d0d9211 */ /* 0x004fea00020f0c14 */
        /* <DEDUP_REMOVED lines=20> */
[----:B-1----:R-:W4:Y:S04]  /*a750*/  LDSM.16.M88.4 R8, [R182+0x8000] ;  /* 0x00800000b608783b */ /* 0x002f280000000200 */
[----:B---3--:R-:W2:Y:S04]  /*a760*/  LDSM.16.M88.4 R16, [R182+0x8800] ;  /* 0x00880000b610783b */ /* 0x008ea80000000200 */
[----:B------:R-:W1:Y:S04]  /*a770*/  LDSM.16.M88.4 R24, [R182+0x9000] ;  /* 0x00900000b618783b */ /* 0x000e680000000200 */
[----:B------:R-:W3:Y:S04]  /*a780*/  LDSM.16.M88.4 R168, [R182+0x9800] ;  /* 0x00980000b6a8783b */ /* 0x000ee80000000200 */
[----:B------:R-:W0:Y:S04]  /*a790*/  LDGDEPBAR ;  /* 0x00000000000079af */ /* 0x000e280000000000 */
[----:B------:R-:W-:Y:S01]  /*a7a0*/  LDSM.16.M88.4 R172, [R191] ;  /* 0x00000000bfac783b */ /* 0x000fe20000000200 */
[C---:B----4-:R-:W-:Y:S06]  /*a7b0*/  HMMA.16816.F32 R4, R32.reuse, R8, RZ ;  /* 0x000000082004723c */ /* 0x050fec00000018ff */
[C---:B------:R-:W-:Y:S06]  /*a7c0*/  HMMA.16816.F32 R8, R32.reuse, R10, RZ ;  /* 0x0000000a2008723c */ /* 0x040fec00000018ff */
[C---:B--2---:R-:W-:Y:S06]  /*a7d0*/  HMMA.16816.F32 R12, R32.reuse, R16, RZ ;  /* 0x00000010200c723c */ /* 0x044fec00000018ff */
[C---:B------:R-:W-:Y:S06]  /*a7e0*/  HMMA.16816.F32 R16, R32.reuse, R18, RZ ;  /* 0x000000122010723c */ /* 0x040fec00000018ff */
[C---:B-1----:R-:W-:Y:S06]  /*a7f0*/  HMMA.16816.F32 R20, R32.reuse, R24, RZ ;  /* 0x000000182014723c */ /* 0x042fec00000018ff */
[C---:B------:R-:W-:Y:S06]  /*a800*/  HMMA.16816.F32 R24, R32.reuse, R26, RZ ;  /* 0x0000001a2018723c */ /* 0x040fec00000018ff */
[C---:B---3--:R-:W-:Y:S06]  /*a810*/  HMMA.16816.F32 R28, R32.reuse, R168, RZ ;  /* 0x000000a8201c723c */ /* 0x048fec00000018ff */
[----:B------:R-:W-:Y:S01]  /*a820*/  HMMA.16816.F32 R32, R32, R170, RZ ;  /* 0x000000aa2020723c */ /* 0x000fe200000018ff */
[----:B------:R-:W1:Y:S05]  /*a830*/  LDSM.16.M88.4 R168, [R194] ;  /* 0x00000000c2a8783b */ /* 0x000e6a0000000200 */
[C---:B-1----:R-:W-:Y:S06]  /*a840*/  HMMA.16816.F32 R4, R172.reuse, R168, R4 ;  /* 0x000000a8ac04723c */ /* 0x042fec0000001804 */
[C---:B------:R-:W-:Y:S01]  /*a850*/  HMMA.16816.F32 R8, R172.reuse, R170, R8 ;  /* 0x000000aaac08723c */ /* 0x040fe20000001808 */
        /* <DEDUP_REMOVED lines=8> */
[----:B------:R-:W-:Y:S01]  /*a8e0*/  HMMA.16816.F32 R32, R172, R170, R32 ;  /* 0x000000aaac20723c */ /* 0x000fe20000001820 */
[----:B------:R-:W-:Y:S04]  /*a8f0*/  LDSM.16.M88.4 R168, [R193] ;  /* 0x00000000c1a8783b */ /* 0x000fe80000000200 */
[----:B------:R-:W1:Y:S02]  /*a900*/  LDSM.16.M88.4 R172, [R188+0x8000] ;  /* 0x00800000bcac783b */ /* 0x000e640000000200 */
[C---:B-1----:R-:W-:Y:S06]  /*a910*/  HMMA.16816.F32 R4, R168.reuse, R172, R4 ;  /* 0x000000aca804723c */ /* 0x042fec0000001804 */
[C---:B------:R-:W-:Y:S01]  /*a920*/  HMMA.16816.F32 R8, R168.reuse, R174, R8 ;  /* 0x000000aea808723c */ /* 0x040fe20000001808 */
[----:B------:R-:W1:Y:S05]  /*a930*/  LDSM.16.M88.4 R172, [R188+0x8800] ;  /* 0x00880000bcac783b */ /* 0x000e6a0000000200 */
[C---:B-1----:R-:W-:Y:S06]  /*a940*/  HMMA.16816.F32 R12, R168.reuse, R172, R12 ;  /* 0x000000aca80c723c */ /* 0x042fec000000180c */
[C---:B------:R-:W-:Y:S01]  /*a950*/  HMMA.16816.F32 R16, R168.reuse, R174, R16 ;  /* 0x000000aea810723c */ /* 0x040fe20000001810 */
[----:B------:R-:W1:Y:S05]  /*a960*/  LDSM.16.M88.4 R172, [R188+0x9000] ;  /* 0x00900000bcac783b */ /* 0x000e6a0000000200 */
[C---:B-1----:R-:W-:Y:S06]  /*a970*/  HMMA.16816.F32 R20, R168.reuse, R172, R20 ;  /* 0x000000aca814723c */ /* 0x042fec0000001814 */
[C---:B------:R-:W-:Y:S01]  /*a980*/  HMMA.16816.F32 R24, R168.reuse, R174, R24 ;  /* 0x000000aea818723c */ /* 0x040fe20000001818 */
[----:B------:R-:W1:Y:S05]  /*a990*/  LDSM.16.M88.4 R172, [R188+0x9800] ;  /* 0x00980000bcac783b */ /* 0x000e6a0000000200 */
[C---:B-1----:R-:W-:Y:S06]  /*a9a0*/  HMMA.16816.F32 R28, R168.reuse, R172, R28 ;  /* 0x000000aca81c723c */ /* 0x042fec000000181c */
[----:B------:R-:W-:Y:S01]  /*a9b0*/  HMMA.16816.F32 R32, R168, R174, R32 ;  /* 0x000000aea820723c */ /* 0x000fe20000001820 */
[----:B------:R-:W-:Y:S04]  /*a9c0*/  LDSM.16.M88.4 R168, [R192] ;  /* 0x00000000c0a8783b */ /* 0x000fe80000000200 */
[----:B------:R-:W1:Y:S02]  /*a9d0*/  LDSM.16.M88.4 R172, [R187] ;  /* 0x00000000bbac783b */ /* 0x000e640000000200 */
        /* <DEDUP_REMOVED lines=11> */
[----:B------:R-:W-:Y:S04]  /*aa90*/  LDSM.16.M88.4 R168, [R190+0x2000] ;  /* 0x00200000bea8783b */ /* 0x000fe80000000200 */
        /* <DEDUP_REMOVED lines=13> */
[----:B------:R-:W1:Y:S02]  /*ab70*/  LDSM.16.M88.4 R172, [R206] ;  /* 0x00000000ceac783b */ /* 0x000e640000000200 */
        /* <DEDUP_REMOVED lines=138> */
[----:B------:R-:W1:Y:S01]  /*b420*/  LDSM.16.M88.4 R172, [R187+0x7800] ;  /* 0x00780000bbac783b */ /* 0x000e620000000200 */
[----:B------:R-:W-:Y:S04]  /*b430*/  DEPBAR.LE SB0, 0x0 ;  /* 0x000080000000791a */ /* 0x000fe80000000000 */
[----:B------:R-:W-:Y:S01]  /*b440*/  BAR.SYNC.DEFER_BLOCKING 0x0 ;  /* 0x0000000000007b1d */ /* 0x000fe20000010000 */
[C---:B-1----:R-:W-:Y:S06]  /*b450*/  HMMA.16816.F32 R28, R168.reuse, R172, R28 ;  /* 0x000000aca81c723c */ /* 0x042fec000000181c */
[----:B------:R-:W-:Y:S01]  /*b460*/  HMMA.16816.F32 R32, R168, R174, R32 ;  /* 0x000000aea820723c */ /* 0x000fe20000001820 */
[----:B------:R-:W-:Y:S05]  /*b470*/  IMAD.U32 R172, RZ, RZ, UR13 ;  /* 0x0000000dffac7e24 */ /* 0x000fea000f8e00ff */
[----:B------:R-:W-:Y:S05]  /*b480*/  LEA R134, P4, R172, R232, 0x6 ;  /* 0x000000e8ac867211 */ /* 0x000fea00078830ff */
[----:B------:R-:W-:Y:S01]  /*b490*/  IMAD.WIDE.U32 R168, R134, UR8, RZ ;  /* 0x0000000886a87c25 */ /* 0x000fe2000f8e00ff */
[C---:B------:R-:W-:Y:S02]  /*b4a0*/  LEA.HI.X.SX32 R135, R172.reuse, R233, 0x6, P4 ;  /* 0x000000e9ac877211 */ /* 0x040fe400020f36ff */
[----:B-----5:R-:W-:Y:S03]  /*b4b0*/  LEA R2, P4, R172, R238, 0x6 ;  /* 0x000000eeac027211 */ /* 0x020fe600078830ff */
[----:B------:R-:W-:Y:S04]  /*b4c0*/  IMAD R3, R135, UR8, RZ ;  /* 0x0000000887037c24 */ /* 0x000fe8000f8e02ff */
[----:B------:R-:W-:Y:S01]  /*b4d0*/  IMAD R134, R134, UR9, R3 ;  /* 0x0000000986867c24 */ /* 0x000fe2000f8e0203 */
[----:B------:R-:W-:Y:S02]  /*b4e0*/  LEA.HI.X.SX32 R3, R172, R239, 0x6, P4 ;  /* 0x000000efac037211 */ /* 0x000fe400020f36ff */
[CC--:B------:R-:W-:Y:S01]  /*b4f0*/  LEA R170, P4, R168.reuse, R242.reuse, 0x1 ;  /* 0x000000f2a8aa7211 */ /* 0x0c0fe200078808ff */
[----:B------:R-:W-:Y:S02]  /*b500*/  IMAD.IADD R134, R169, 0x1, R134 ;  /* 0x00000001a9867824 */ /* 0x000fe400078e0286 */
[----:B------:R-:W-:Y:S03]  /*b510*/  IMAD R3, R3, UR8, RZ ;  /* 0x0000000803037c24 */ /* 0x000fe6000f8e02ff */
[-C--:B------:R-:W-:Y:S01]  /*b520*/  LEA.HI.X R171, R168, R241.reuse, R134, 0x1, P4 ;  /* 0x000000f1a8ab7211 */ /* 0x080fe200020f0c86 */
[C---:B------:R-:W-:Y:S02]  /*b530*/  IMAD R132, R2.reuse, UR9, R3 ;  /* 0x0000000902847c24 */ /* 0x040fe4000f8e0203 */
[----:B------:R-:W-:Y:S04]  /*b540*/  IMAD.WIDE.U32 R2, R2, UR8, RZ ;  /* 0x0000000802027c25 */ /* 0x000fe8000f8e00ff */
[----:B------:R-:W-:Y:S01]  /*b550*/  IMAD.IADD R132, R3, 0x1, R132 ;  /* 0x0000000103847824 */ /* 0x000fe200078e0284 */
[C---:B------:R-:W-:Y:S04]  /*b560*/  LEA R168, P4, R2.reuse, R242, 0x1 ;  /* 0x000000f202a87211 */ /* 0x040fe800078808ff */
[----:B------:R-:W-:Y:S02]  /*b570*/  LEA.HI.X R169, R2, R241, R132, 0x1, P4 ;  /* 0x000000f102a97211 */ /* 0x000fe400020f0c84 */
        /* <DEDUP_REMOVED lines=10> */
[C---:B------:R-:W-:Y:S04]  /*b620*/  IMAD.WIDE.U32 R172, R2.reuse, UR8, RZ ;  /* 0x0000000802ac7c25 */ /* 0x040fe8000f8e00ff */
[----:B------:R-:W-:Y:S04]  /*b630*/  IMAD R3, R3, UR8, RZ ;  /* 0x0000000803037c24 */ /* 0x000fe8000f8e02ff */
[----:B------:R-:W-:Y:S01]  /*b640*/  IMAD R3, R2, UR9, R3 ;  /* 0x0000000902037c24 */ /* 0x000fe2000f8e0203 */
[C---:B------:R-:W-:Y:S03]  /*b650*/  LEA R2, P4, R172.reuse, R242, 0x1 ;  /* 0x000000f2ac027211 */ /* 0x040fe600078808ff */
[----:B------:R-:W-:Y:S05]  /*b660*/  IMAD.IADD R3, R173, 0x1, R3 ;  /* 0x00000001ad037824 */ /* 0x000fea00078e0203 */
[----:B------:R-:W-:Y:S02]  /*b670*/  LEA.HI.X R3, R172, R241, R3, 0x1, P4 ;  /* 0x000000f1ac037211 */ /* 0x000fe400020f0c03 */
[----:B------:R-:W-:Y:S11]  /*b680*/  PLOP3.LUT P4, PT, PT, PT, UP0, 0x80, 0x0 ;  /* 0x000000000000781c */ /* 0x000ff60003f8f008 */
[----:B------:R-:W-:Y:S02]  /*b690*/  @!UPT UIADD3 URZ, URZ, URZ, URZ ;  /* 0x0000003f3f3ff290 */ /* 0x000fe4000fffe03f */
[----:B------:R-:W-:Y:S05]  /*b6a0*/  @P4 BRA `(.L_x_919) ;  /* 0xffffffdc00cc4947 */ /* 0x000fea000383ffff */
.L_x_918:
[----:B------:R2:W3:Y:S01]  /*b6b0*/  LDL.S16 R217, [R1+0x68] ;  /* 0x0000680001d97983 */ /* 0x0004e20000100600 */
[----:B-1----:R-:W-:Y:S01]  /*b6c0*/  FMNMX.FTZ R3, R4, R0, !PT ;  /* 0x0000000004037209 */ /* 0x002fe20007810000 */
[----:B------:R-:W-:Y:S01]  /*b6d0*/  USHF.L.U32 UR29, UR38, 0x1, URZ ;  /* 0x00000001261d7899 */ /* 0x000fe2000800063f */
[----:B------:R-:W-:Y:S01]  /*b6e0*/  FMNMX.FTZ R2, R6, R133, !PT ;  /* 0x0000008506027209 */ /* 0x000fe20007810000 */
[----:B------:R2:W4:Y:S01]  /*b6f0*/  LDL.S16 R216, [R1+0x64] ;  /* 0x0000640001d87983 */ /* 0x0005220000100600 */
[----:B------:R-:W-:Y:S01]  /*b700*/  FMNMX.FTZ R3, R5, R3, !PT ;  /* 0x0000000305037209 */ /* 0x000fe20007810000 */
[----:B------:R-:W-:Y:S01]  /*b710*/  UIADD3 UR14, UR33, -0x4498517b, URZ ;  /* 0xbb67ae85210e7890 */ /* 0x000fe2000fffe03f */
[----:B------:R-:W-:Y:S01]  /*b720*/  FMNMX.FTZ R2, R7, R2, !PT ;  /* 0x0000000207027209 */ /* 0x000fe20007810000 */
[----:B------:R-:W-:Y:S01]  /*b730*/  ULOP3.LUT UR19, UR29, UR33, URZ, 0x3c, !UPT ;  /* 0x000000211d137292 */ /* 0x000fe2000f8e3c3f */
[----:B------:R-:W-:Y:S01]  /*b740*/  FMNMX.FTZ R132, R8, R3, !PT ;  /* 0x0000000308847209 */ /* 0x000fe20007810000 */
[----:B------:R-:W-:Y:S01]  /*b750*/  UIADD3 UR13, UR32, -0x61c88647, URZ ;  /* 0x9e3779b9200d7890 */ /* 0x000fe2000fffe03f */
[----:B------:R-:W-:Y:S01]  /*b760*/  FMNMX.FTZ R2, R10, R2, !PT ;  /* 0x000000020a027209 */ /* 0x000fe20007810000 */
[----:B------:R-:W-:Y:S01]  /*b770*/  UIADD3 UR26, UR33, 0x32370b8f, URZ ;  /* 0x32370b8f211a7890 */ /* 0x000fe2000fffe03f */
[----:B------:R-:W-:Y:S01]  /*b780*/  FMNMX.FTZ R132, R9, R132, !PT ;  /* 0x0000008409847209 */ /* 0x000fe20007810000 */
[----:B------:R-:W-:Y:S01]  /*b790*/  UIADD3 UR27, UR32, -0x255992d5, URZ ;  /* 0xdaa66d2b201b7890 */ /* 0x000fe2000fffe03f */
        /* <DEDUP_REMOVED lines=17> */
[----:B------:R-:W-:Y:S01]  /*b8b0*/  ULOP3.LUT UR29, UR29, UR33, URZ, 0x3c, !UPT ;  /* 0x000000211d1d7292 */ /* 0x000fe2000f8e3c3f */
        /* <DEDUP_REMOVED lines=15> */
[----:B------:R-:W-:Y:S03]  /*b9b0*/  FMNMX.FTZ R3, R35, R2, !PT ;  /* 0x0000000223037209 */ /* 0x000fe60007810000 */
[----:B------:R-:W1:Y:S08]  /*b9c0*/  SHFL.BFLY PT, R2, R132, 0x2, 0x1f ;  /* 0x0c401f0084027f89 */ /* 0x000e7000000e0000 */
[----:B------:R-:W5:Y:S01]  /*b9d0*/  SHFL.BFLY PT, R134, R3, 0x2, 0x1f ;  /* 0x0c401f0003867f89 */ /* 0x000f6200000e0000 */
[----:B-1----:R-:W-:Y:S02]  /*b9e0*/  FMNMX.FTZ R132, R132, R2, !PT ;  /* 0x0000000284847209 */ /* 0x002fe40007810000 */
[----:B-----5:R-:W-:Y:S05]  /*b9f0*/  FMNMX.FTZ R3, R3, R134, !PT ;  /* 0x0000008603037209 */ /* 0x020fea0007810000 */
[----:B------:R-:W1:Y:S08]  /*ba00*/  SHFL.BFLY PT, R2, R132, 0x1, 0x1f ;  /* 0x0c201f0084027f89 */ /* 0x000e7000000e0000 */
[----:B------:R-:W5:Y:S01]  /*ba10*/  SHFL.BFLY PT, R134, R3, 0x1, 0x1f ;  /* 0x0c201f0003867f89 */ /* 0x000f6200000e0000 */
[----:B-1----:R-:W-:Y:S04]  /*ba20*/  FMNMX.FTZ R132, R132, R2, !PT ;  /* 0x0000000284847209 */ /* 0x002fe80007810000 */
[C---:B------:R-:W-:Y:S01]  /*ba30*/  FSETP.NEU.FTZ.AND P2, PT, R132.reuse, -INF , PT ;  /* 0xff8000008400780b */ /* 0x040fe20003f5d000 */
[C---:B------:R-:W-:Y:S01]  /*ba40*/  FMUL.FTZ R135, R132.reuse, UR4 ;  /* 0x0000000484877c20 */ /* 0x040fe20008410000 */
[----:B-----5:R-:W-:Y:S01]  /*ba50*/  FMNMX.FTZ R3, R3, R134, !PT ;  /* 0x0000008603037209 */ /* 0x020fe20007810000 */
[----:B------:R-:W-:Y:S03]  /*ba60*/  FADD.FTZ R0, -R132, R0 ;  /* 0x0000000084007221 */ /* 0x000fe60000010100 */
[----:B------:R-:W-:Y:S01]  /*ba70*/  FSEL R135, R135, RZ, P2 ;  /* 0x000000ff87877208 */ /* 0x000fe20001000000 */
[C---:B------:R-:W-:Y:S01]  /*ba80*/  FMUL.FTZ R134, R3.reuse, UR4 ;  /* 0x0000000403867c20 */ /* 0x040fe20008410000 */
[C---:B------:R-:W-:Y:S01]  /*ba90*/  FSETP.NEU.FTZ.AND P0, PT, R3.reuse, -INF , PT ;  /* 0xff8000000300780b */ /* 0x040fe20003f1d000 */
[----:B------:R-:W-:Y:S01]  /*baa0*/  FMUL.FTZ R2, R0, UR4 ;  /* 0x0000000400027c20 */ /* 0x000fe20008410000 */
[----:B------:R-:W-:Y:S01]  /*bab0*/  FADD.FTZ R0, -R3, R133 ;  /* 0x0000008503007221 */ /* 0x000fe20000010100 */
[--C-:B------:R-:W-:Y:S01]  /*bac0*/  FFMA.FTZ R175, R12, UR4, -R135.reuse ;  /* 0x000000040caf7c23 */ /* 0x100fe20008010887 */
[--C-:B------:R-:W-:Y:S01]  /*bad0*/  FFMA.FTZ R176, R13, UR4, -R135.reuse ;  /* 0x000000040db07c23 */ /* 0x100fe20008010887 */
[--C-:B------:R-:W-:Y:S01]  /*bae0*/  FFMA.FTZ R172, R9, UR4, -R135.reuse ;  /* 0x0000000409ac7c23 */ /* 0x100fe20008010887 */
[----:B------:R-:W5:Y:S01]  /*baf0*/  LDL.64 R12, [R1+0x70] ;  /* 0x00007000010c7983 */ /* 0x000f620000100a00 */
        /* <DEDUP_REMOVED lines=12> */
[----:B------:R-:W-:Y:S01]  /*bbc0*/  FFMA.FTZ R223, R29, UR4, -R135 ;  /* 0x000000041ddf7c23 */ /* 0x000fe20008010887 */
[----:B------:R-:W-:Y:S01]  /*bbd0*/  FSEL R134, R134, RZ, P0 ;  /* 0x000000ff86867208 */ /* 0x000fe20000000000 */
[----:B------:R1:W-:Y:S01]  /*bbe0*/  MUFU.EX2 R135, R4 ;  /* 0x0000000400877308 */ /* 0x0003e20000000800 */
[----:B------:R-:W-:Y:S01]  /*bbf0*/  LOP3.LUT R5, R247, UR19, RZ, 0x3c, !PT ;  /* 0x00000013f7057c12 */ /* 0x000fe2000f8e3cff */
[----:B------:R-:W-:Y:S01]  /*bc00*/  FMUL.FTZ R0, R0, UR4 ;  /* 0x0000000400007c20 */ /* 0x000fe20008410000 */
[----:B------:R-:W-:Y:S01]  /*bc10*/  UIADD3 UR19, UR32, 0x3c6ef372, URZ ;  /* 0x3c6ef37220137890 */ /* 0x000fe2000fffe03f */
[--C-:B------:R-:W-:Y:S01]  /*bc20*/  FFMA.FTZ R6, R6, UR4, -R134.reuse ;  /* 0x0000000406067c23 */ /* 0x100fe20008010886 */
[--C-:B------:R-:W-:Y:S01]  /*bc30*/  FFMA.FTZ R133, R7, UR4, -R134.reuse ;  /* 0x0000000407857c23 */ /* 0x100fe20008010886 */
[--C-:B------:R-:W-:Y:S01]  /*bc40*/  FFMA.FTZ R181, R34, UR4, -R134.reuse ;  /* 0x0000000422b57c23 */ /* 0x100fe20008010886 */
[--C-:B------:R-:W-:Y:S03]  /*bc50*/  FFMA.FTZ R173, R14, UR4, -R134.reuse ;  /* 0x000000040ead7c23 */ /* 0x100fe60008010886 */
[----:B------:R-:W-:Y:S01]  /*bc60*/  MUFU.EX2 R189, R6 ;  /* 0x0000000600bd7308 */ /* 0x000fe20000000800 */
[--C-:B------:R-:W-:Y:S01]  /*bc70*/  FFMA.FTZ R174, R15, UR4, -R134.reuse ;  /* 0x000000040fae7c23 */ /* 0x100fe20008010886 */
[--C-:B------:R-:W-:Y:S01]  /*bc80*/  FFMA.FTZ R177, R18, UR4, -R134.reuse ;  /* 0x0000000412b17c23 */ /* 0x100fe20008010886 */
[--C-:B------:R-:W-:Y:S01]  /*bc90*/  FFMA.FTZ R178, R19, UR4, -R134.reuse ;  /* 0x0000000413b27c23 */ /* 0x100fe20008010886 */
[--C-:B------:R-:W-:Y:S01]  /*bca0*/  FFMA.FTZ R211, R22, UR4, -R134.reuse ;  /* 0x0000000416d37c23 */ /* 0x100fe20008010886 */
[--C-:B------:R-:W-:Y:S01]  /*bcb0*/  FFMA.FTZ R219, R26, UR4, -R134.reuse ;  /* 0x000000041adb7c23 */ /* 0x100fe20008010886 */
[--C-:B------:R-:W-:Y:S01]  /*bcc0*/  FFMA.FTZ R220, R27, UR4, -R134.reuse ;  /* 0x000000041bdc7c23 */ /* 0x100fe20008010886 */
[----:B------:R-:W-:Y:S03]  /*bcd0*/  FFMA.FTZ R170, R11, UR4, -R134 ;  /* 0x000000040baa7c23 */ /* 0x000fe60008010886 */
[----:B------:R-:W2:Y:S01]  /*bce0*/  MUFU.EX2 R2, R2 ;  /* 0x0000000200027308 */ /* 0x000ea20000000800 */
[----:B-1----:R-:W-:Y:S01]  /*bcf0*/  LOP3.LUT R4, R245, UR14, R246, 0x96, !PT ;  /* 0x0000000ef5047c12 */ /* 0x002fe2000f8e96f6 */
[----:B------:R-:W-:Y:S01]  /*bd00*/  UIADD3 UR14, UR33, 0x76cf5d0a, URZ ;  /* 0x76cf5d0a210e7890 */ /* 0x000fe2000fffe03f */
[--C-:B------:R-:W-:Y:S01]  /*bd10*/  FFMA.FTZ R225, R30, UR4, -R134.reuse ;  /* 0x000000041ee17c23 */ /* 0x100fe20008010886 */
[--C-:B------:R-:W-:Y:S01]  /*bd20*/  FFMA.FTZ R169, R10, UR4, -R134.reuse ;  /* 0x000000040aa97c23 */ /* 0x100fe20008010886 */
[--C-:B------:R-:W-:Y:S01]  /*bd30*/  FFMA.FTZ R212, R23, UR4, -R134.reuse ;  /* 0x0000000417d47c23 */ /* 0x100fe20008010886 */
[----:B------:R-:W-:Y:S04]  /*bd40*/  IMAD.WIDE.U32 R228, R4, -0x326172a9, RZ ;  /* 0xcd9e8d5704e47825 */ /* 0x000fe800078e00ff */
[--C-:B------:R-:W-:Y:S01]  /*bd50*/  FFMA.FTZ R226, R31, UR4, -R134.reuse ;  /* 0x000000041fe27c23 */ /* 0x100fe20008010886 */
[----:B------:R-:W1:Y:S01]  /*bd60*/  MUFU.EX2 R0, R0 ;  /* 0x0000000000007308 */ /* 0x000e620000000800 */
[----:B------:R-:W-:Y:S01]  /*bd70*/  FFMA.FTZ R134, R35, UR4, -R134 ;  /* 0x0000000423867c23 */ /* 0x000fe20008010886 */
[----:B------:R-:W-:Y:S03]  /*bd80*/  IMAD.WIDE.U32 R4, R5, -0x326172a9, RZ ;  /* 0xcd9e8d5705047825 */ /* 0x000fe600078e00ff */
[----:B------:R-:W-:Y:S05]  /*bd90*/  LOP3.LUT R7, R229, UR19, R4, 0x96, !PT ;  /* 0x00000013e5077c12 */ /* 0x000fea000f8e9604 */
[----:B------:R-:W3:Y:S01]  /*bda0*/  MUFU.EX2 R168, R168 ;  /* 0x000000a800a87308 */ /* 0x000ee20000000800 */
[C---:B--2---:R-:W-:Y:S01]  /*bdb0*/  FMUL.FTZ R32, R2.reuse, R136 ;  /* 0x0000008802207220 */ /* 0x044fe20000410000 */
[C---:B------:R-:W-:Y:S01]  /*bdc0*/  FMUL.FTZ R33, R2.reuse, R137 ;  /* 0x0000008902217220 */ /* 0x040fe20000410000 */
[C---:B------:R-:W-:Y:S01]  /*bdd0*/  FMUL.FTZ R4, R2.reuse, R164 ;  /* 0x000000a402047220 */ /* 0x040fe20000410000 */
[C---:B------:R-:W-:Y:S01]  /*bde0*/  FMUL.FTZ R16, R2.reuse, R152 ;  /* 0x0000009802107220 */ /* 0x040fe20000410000 */
[----:B------:R2:W2:Y:S01]  /*bdf0*/  LDL.S16 R164, [R1+0x6c] ;  /* 0x00006c0001a47983 */ /* 0x0004a20000100600 */
[C---:B------:R-:W-:Y:S01]  /*be00*/  FMUL.FTZ R24, R2.reuse, R144 ;  /* 0x0000009002187220 */ /* 0x040fe20000410000 */
[C---:B------:R-:W-:Y:S01]  /*be10*/  FMUL.FTZ R28, R2.reuse, R140 ;  /* 0x0000008c021c7220 */ /* 0x040fe20000410000 */
[----:B------:R-:W-:Y:S01]  /*be20*/  FMUL.FTZ R29, R2, R141 ;  /* 0x0000008d021d7220 */ /* 0x000fe20000410000 */
[----:B------:R-:W-:Y:S01]  /*be30*/  IMAD.WIDE.U32 R140, R7, -0x2daee0ad, RZ ;  /* 0xd2511f53078c7825 */ /* 0x000fe200078e00ff */
[----:B------:R3:W5:Y:S03]  /*be40*/  MUFU.EX2 R144, R133 ;  /* 0x0000008500907308 */ /* 0x0007660000000800 */
[----:B-1----:R-:W-:Y:S01]  /*be50*/  FMUL.FTZ R34, R0, R138 ;  /* 0x0000008a00227220 */ /* 0x002fe20000410000 */
        /* <DEDUP_REMOVED lines=116> */
[----:B---3--:R-:W-:Y:S01]  /*c5a0*/  F2FP.F16.F32.PACK_AB R133, R168, R135 ;  /* 0x00000087a885723e */ /* 0x008fe200000000ff */
[----:B------:R1:W-:Y:S10]  /*c5b0*/  MUFU.EX2 R149, R169 ;  /* 0x000000a900957308 */ /* 0x0003f40000000800 */
[----:B------:R3:W4:Y:S10]  /*c5c0*/  MUFU.EX2 R148, R171 ;  /* 0x000000ab00947308 */ /* 0x0007340000000800 */
[----:B------:R-:W-:Y:S01]  /*c5d0*/  MUFU.EX2 R181, R181 ;  /* 0x000000b500b57308 */ /* 0x000fe20000000800 */
[----:B-1----:R-:W-:Y:S09]  /*c5e0*/  IMAD.U32 R169, RZ, RZ, UR5 ;  /* 0x00000005ffa97e24 */ /* 0x002ff2000f8e00ff */
[----:B------:R-:W-:Y:S01]  /*c5f0*/  MUFU.EX2 R134, R134 ;  /* 0x0000008600867308 */ /* 0x000fe20000000800 */
[--C-:B-----5:R-:W-:Y:S01]  /*c600*/  LOP3.LUT R6, R5, UR13, R12.reuse, 0x96, !PT ;  /* 0x0000000d05067c12 */ /* 0x120fe2000f8e960c */
[----:B------:R-:W-:Y:S02]  /*c610*/  IMAD.MOV.U32 R160, RZ, RZ, R12 ;  /* 0x000000ffffa07224 */ /* 0x000fe400078e000c */
[C---:B------:R-:W-:Y:S01]  /*c620*/  FMUL.FTZ R5, R2.reuse, R165 ;  /* 0x000000a502057220 */ /* 0x040fe20000410000 */
[----:B------:R-:W-:Y:S02]  /*c630*/  IMAD.MOV.U32 R161, RZ, RZ, R13 ;  /* 0x000000ffffa17224 */ /* 0x000fe400078e000d */
[----:B------:R-:W-:Y:S01]  /*c640*/  FMUL.FTZ R12, R2, R156 ;  /* 0x0000009c020c7220 */ /* 0x000fe20000410000 */
[----:B------:R-:W-:Y:S04]  /*c650*/  IMAD.WIDE.U32 R136, R6, -0x2daee0ad, RZ ;  /* 0xd2511f5306887825 */ /* 0x000fe800078e00ff */
[C---:B------:R-:W-:Y:S01]  /*c660*/  FMUL.FTZ R13, R2.reuse, R157 ;  /* 0x0000009d020d7220 */ /* 0x040fe20000410000 */
[----:B------:R-:W-:Y:S01]  /*c670*/  FFMA.FTZ R2, R2, R248, R135 ;  /* 0x000000f802027223 */ /* 0x000fe20000010087 */
[C---:B------:R-:W-:Y:S01]  /*c680*/  FMUL.FTZ R6, R0.reuse, R166 ;  /* 0x000000a600067220 */ /* 0x040fe20000410000 */
[----:B------:R-:W-:Y:S01]  /*c690*/  LOP3.LUT R137, R137, UR14, R244, 0x96, !PT ;  /* 0x0000000e89897c12 */ /* 0x000fe2000f8e96f4 */
[----:B------:R-:W-:Y:S01]  /*c6a0*/  FFMA.FTZ R0, R0, R243, R189 ;  /* 0x000000f300007223 */ /* 0x000fe200000100bd */
[----:B------:R-:W-:Y:S01]  /*c6b0*/  LOP3.LUT R141, R141, UR26, R136, 0x96, !PT ;  /* 0x0000001a8d8d7c12 */ /* 0x000fe2000f8e9688 */
[----:B------:R-:W-:Y:S01]  /*c6c0*/  FADD.FTZ R135, R168, R2 ;  /* 0x00000002a8877221 */ /* 0x000fe20000010000 */
[C---:B------:R-:W-:Y:S01]  /*c6d0*/  F2FP.F16.F32.PACK_AB R2, R144.reuse, R189 ;  /* 0x000000bd9002723e */ /* 0x040fe200000000ff */
[----:B------:R-:W-:Y:S04]  /*c6e0*/  IMAD.WIDE.U32 R136, R137, -0x326172a9, RZ ;  /* 0xcd9e8d5789887825 */ /* 0x000fe800078e00ff */
[----:B------:R-:W-:Y:S01]  /*c6f0*/  FADD.FTZ R0, R144, R0 ;  /* 0x0000000090007221 */ /* 0x000fe20000010000 */
[----:B---3--:R-:W-:Y:S01]  /*c700*/  IMAD.MOV.U32 R171, RZ, RZ, R161 ;  /* 0x000000ffffab7224 */ /* 0x008fe200078e00a1 */
[----:B------:R-:W-:Y:S01]  /*c710*/  LOP3.LUT R138, R137, UR27, R228, 0x96, !PT ;  /* 0x0000001b898a7c12 */ /* 0x000fe2000f8e96e4 */
[--C-:B----4-:R-:W-:Y:S01]  /*c720*/  FADD.FTZ R137, R148, R135.reuse ;  /* 0x0000008794897221 */ /* 0x110fe20000010000 */
[----:B------:R-:W-:Y:S03]  /*c730*/  PRMT R135, R133, 0x7632, R135 ;  /* 0x0000763285877816 */ /* 0x000fe60000000087 */
[----:B------:R-:W-:Y:S05]  /*c740*/  IMAD.WIDE.U32 R138, R138, -0x2daee0ad, RZ ;  /* 0xd2511f538a8a7825 */ /* 0x000fea00078e00ff */
[----:B------:R-:W-:Y:S01]  /*c750*/  LOP3.LUT R144, R139, UR24, R140, 0x96, !PT ;  /* 0x000000188b907c12 */ /* 0x000fe2000f8e968c */
[----:B------:R-:W-:Y:S01]  /*c760*/  IMAD.WIDE.U32 R140, R141, -0x326172a9, RZ ;  /* 0xcd9e8d578d8c7825 */ /* 0x000fe200078e00ff */
[----:B------:R-:W1:Y:S03]  /*c770*/  MUFU.EX2 R139, R172 ;  /* 0x000000ac008b7308 */ /* 0x000e660000000800 */
[----:B------:R-:W-:Y:S01]  /*c780*/  IMAD.WIDE.U32 R144, R144, -0x326172a9, RZ ;  /* 0xcd9e8d5790907825 */ /* 0x000fe200078e00ff */
[----:B------:R-:W-:Y:S04]  /*c790*/  LOP3.LUT R146, R141, UR25, R136, 0x96, !PT ;  /* 0x000000198d927c12 */ /* 0x000fe8000f8e9688 */
[----:B------:R-:W-:Y:S01]  /*c7a0*/  LOP3.LUT R154, R145, UR23, R140, 0x96, !PT ;  /* 0x00000017919a7c12 */ /* 0x000fe2000f8e968c */
[----:B------:R-:W-:Y:S01]  /*c7b0*/  IMAD.WIDE.U32 R146, R146, -0x2daee0ad, RZ ;  /* 0xd2511f5392927825 */ /* 0x000fe200078e00ff */
[----:B------:R-:W3:Y:S03]  /*c7c0*/  MUFU.EX2 R141, R170 ;  /* 0x000000aa008d7308 */ /* 0x000ee60000000800 */
[----:B------:R-:W-:Y:S01]  /*c7d0*/  IMAD.WIDE.U32 R154, R154, -0x2daee0ad, RZ ;  /* 0xd2511f539a9a7825 */ /* 0x000fe200078e00ff */
[----:B------:R-:W-:Y:S03]  /*c7e0*/  LOP3.LUT R142, R147, UR22, R138, 0x96, !PT ;  /* 0x00000016938e7c12 */ /* 0x000fe6000f8e968a */
[----:B------:R-:W-:Y:S01]  /*c7f0*/  FADD.FTZ R138, R149, R0 ;  /* 0x00000000958a7221 */ /* 0x000fe20000010000 */
[C---:B-1----:R-:W-:Y:S01]  /*c800*/  F2FP.F16.F32.PACK_AB R140, R139.reuse, R148 ;  /* 0x000000948b8c723e */ /* 0x042fe200000000ff */
[----:B------:R-:W-:Y:S01]  /*c810*/  FADD.FTZ R137, R139, R137 ;  /* 0x000000898b897221 */ /* 0x000fe20000010000 */
[----:B------:R-:W-:Y:S01]  /*c820*/  IMAD.WIDE.U32 R142, R142, -0x326172a9, RZ ;  /* 0xcd9e8d578e8e7825 */ /* 0x000fe200078e00ff */
[----:B------:R-:W1:Y:S04]  /*c830*/  MUFU.EX2 R139, R175 ;  /* 0x000000af008b7308 */ /* 0x000e680000000800 */
[----:B------:R-:W-:Y:S02]  /*c840*/  LOP3.LUT R136, R143, UR21, R144, 0x96, !PT ;  /* 0x000000158f887c12 */ /* 0x000fe4000f8e9690 */
[C---:B---3--:R-:W-:Y:S04]  /*c850*/  F2FP.F16.F32.PACK_AB R147, R141.reuse, R149 ;  /* 0x000000958d93723e */ /* 0x048fe800000000ff */
[----:B------:R-:W3:Y:S01]  /*c860*/  MUFU.EX2 R145, R176 ;  /* 0x000000b000917308 */ /* 0x000ee20000000800 */
[----:B------:R-:W-:Y:S01]  /*c870*/  LOP3.LUT R0, R136, 0xff, RZ, 0xc0, !PT ;  /* 0x000000ff88007812 */ /* 0x000fe200078ec0ff */
[----:B------:R-:W-:Y:S01]  /*c880*/  FADD.FTZ R138, R141, R138 ;  /* 0x0000008a8d8a7221 */ /* 0x000fe20000010000 */
[----:B------:R-:W-:Y:S02]  /*c890*/  IMAD.MOV.U32 R170, RZ, RZ, R160 ;  /* 0x000000ffffaa7224 */ /* 0x000fe400078e00a0 */
[----:B------:R-:W-:Y:S01]  /*c8a0*/  ISETP.LE.U32.AND P0, PT, R0, UR5, PT ;  /* 0x0000000500007c0c */ /* 0x000fe2000bf03070 */
[----:B-1----:R-:W-:Y:S01]  /*c8b0*/  FADD.FTZ R137, R139, R137 ;  /* 0x000000898b897221 */ /* 0x002fe20000010000 */
[C---:B---3--:R-:W-:Y:S11]  /*c8c0*/  F2FP.F16.F32.PACK_AB R0, R145.reuse, R139 ;  /* 0x0000008b9100723e */ /* 0x048ff600000000ff */
[----:B------:R-:W-:Y:S01]  /*c8d0*/  @!P0 HADD2 R217, -R133.H0_H0, -RZ.H0_H0 ;  /* 0xa00000ff85d98230 */ /* 0x000fe20000000900 */
[----:B------:R-:W-:Y:S01]  /*c8e0*/  MUFU.EX2 R139, R174 ;  /* 0x000000ae008b7308 */ /* 0x000fe20000000800 */
[----:B------:R-:W-:Y:S01]  /*c8f0*/  FADD.FTZ R145, R145, R137 ;  /* 0x0000008991917221 */ /* 0x000fe20000010000 */
[----:B------:R-:W-:Y:S02]  /*c900*/  PRMT R137, R133, 0x5410, R135 ;  /* 0x0000541085897816 */ /* 0x000fe40000000087 */
[----:B------:R-:W-:Y:S01]  /*c910*/  @!P0 STL.S16 [R1+0x68], R217 ;  /* 0x000068d901008387 */ /* 0x000fe20000100600 */
[----:B------:R-:W-:Y:S03]  /*c920*/  PRMT R141, R217, 0x7610, R141 ;  /* 0x00007610d98d7816 */ /* 0x000fe6000000008d */
[----:B------:R3:W4:Y:S01]  /*c930*/  LDL.S16 R152, [R1+0x60] ;  /* 0x0000600001987983 */ /* 0x0007220000100600 */
[----:B------:R-:W-:Y:S02]  /*c940*/  @!P0 PRMT R133, R141, 0x5410, RZ ;  /* 0x000054108d858816 */ /* 0x000fe400000000ff */
[----:B------:R1:W5:Y:S01]  /*c950*/  MUFU.EX2 R141, R173 ;  /* 0x000000ad008d7308 */ /* 0x0003620000000800 */
[----:B------:R3:W3:Y:S04]  /*c960*/  LDL.S16 R150, [R1+0x5c] ;  /* 0x00005c0001967983 */ /* 0x0006e80000100600 */
[----:B------:R2:W-:Y:S04]  /*c970*/  STG.E.U16 desc[UR30][R214.64], R133 ;  /* 0x00000085d6007986 */ /* 0x0005e8000c10151e */
[----:B-1----:R-:W-:Y:S01]  /*c980*/  LDSM.16.MT88.4 R172, [R186+0x11800] ;  /* 0x01180000baac783b */ /* 0x002fe20000004200 */
[----:B-----5:R-:W-:Y:S02]  /*c990*/  F2FP.F16.F32.PACK_AB R153, R139, R141 ;  /* 0x0000008d8b99723e */ /* 0x020fe400000000ff */
[----:B--2---:R-:W-:Y:S04]  /*c9a0*/  LOP3.LUT R133, R136, 0xffff, RZ, 0xc0, !PT ;  /* 0x0000ffff88857812 */ /* 0x004fe800078ec0ff */
[----:B------:R-:W-:Y:S04]  /*c9b0*/  SHF.R.U32.HI R133, RZ, 0x8, R133 ;  /* 0x00000008ff857819 */ /* 0x000fe80000011685 */
[----:B------:R-:W-:Y:S04]  /*c9c0*/  LOP3.LUT R133, R133, 0xffff, RZ, 0xc0, !PT ;  /* 0x0000ffff85857812 */ /* 0x000fe800078ec0ff */
[----:B------:R-:W-:Y:S02]  /*c9d0*/  ISETP.LE.U32.AND P4, PT, R133, UR5, PT ;  /* 0x0000000585007c0c */ /* 0x000fe4000bf83070 */
[--C-:B------:R-:W-:Y:S02]  /*c9e0*/  SHF.R.U32.HI R133, RZ, 0x10, R136.reuse ;  /* 0x00000010ff857819 */ /* 0x100fe40000011688 */
[----:B------:R-:W-:Y:S02]  /*c9f0*/  SHF.R.U32.HI R136, RZ, 0x18, R136 ;  /* 0x00000018ff887819 */ /* 0x000fe40000011688 */
[----:B------:R-:W-:Y:S02]  /*ca00*/  LOP3.LUT R133, R133, 0xff, RZ, 0xc0, !PT ;  /* 0x000000ff85857812 */ /* 0x000fe400078ec0ff */
[----:B------:R-:W-:Y:S02]  /*ca10*/  ISETP.LE.U32.AND P2, PT, R136, UR5, PT ;  /* 0x0000000588007c0c */ /* 0x000fe4000bf43070 */
[----:B------:R-:W-:Y:S03]  /*ca20*/  ISETP.LE.U32.AND P3, PT, R133, UR5, PT ;  /* 0x0000000585007c0c */ /* 0x000fe6000bf63070 */
[----:B------:R-:W-:Y:S05]  /*ca30*/  @!P4 HADD2 R216, -R135.H0_H0, -RZ.H0_H0 ;  /* 0xa00000ff87d8c230 */ /* 0x000fea0000000900 */
[----:B------:R1:W-:Y:S01]  /*ca40*/  @!P4 STL.S16 [R1+0x64], R216 ;  /* 0x000064d80100c387 */ /* 0x0003e20000100600 */
[----:B------:R-:W-:Y:S04]  /*ca50*/  PRMT R133, R216, 0x7610, R133 ;  /* 0x00007610d8857816 */ /* 0x000fe80000000085 */
[----:B------:R-:W-:Y:S01]  /*ca60*/  @!P4 PRMT R135, R133, 0x5410, RZ ;  /* 0x000054108587c816 */ /* 0x000fe200000000ff */
[----:B------:R-:W-:Y:S02]  /*ca70*/  @!P3 HADD2 R164, -R2.H0_H0, -RZ.H0_H0 ;  /* 0xa00000ff02a4b230 */ /* 0x000fe40000000900 */
[----:B------:R-:W-:Y:S02]  /*ca80*/  FADD.FTZ R133, R141, R138 ;  /* 0x0000008a8d857221 */ /* 0x000fe40000010000 */
[----:B------:R2:W-:Y:S01]  /*ca90*/  STG.E.U16 desc[UR30][R214.64+0x2], R135 ;  /* 0x00000287d6007986 */ /* 0x0005e2000c10151e */
[----:B------:R-:W-:Y:S01]  /*caa0*/  PRMT R136, R164, 0x7610, R136 ;  /* 0x00007610a4887816 */ /* 0x000fe20000000088 */
[--C-:B------:R-:W-:Y:S01]  /*cab0*/  FADD.FTZ R139, R139, R133.reuse ;  /* 0x000000858b8b7221 */ /* 0x100fe20000010000 */
[----:B------:R-:W-:Y:S01]  /*cac0*/  PRMT R133, R140, 0x7610, R133 ;  /* 0x000076108c857816 */ /* 0x000fe20000000085 */
[----:B------:R-:W-:Y:S04]  /*cad0*/  @!P3 STL.S16 [R1+0x6c], R164 ;  /* 0x00006ca40100b387 */ /* 0x000fe80000100600 */
[----:B------:R3:W5:Y:S01]  /*cae0*/  LDL.S16 R148, [R1+0x54] ;  /* 0x0000540001947983 */ /* 0x0007620000100600 */
[----:B-1----:R-:W-:Y:S04]  /*caf0*/  IADD3 R216, P0, R214, UR10, RZ ;  /* 0x0000000ad6d87c10 */ /* 0x002fe8000ff1e0ff */
[----:B------:R-:W-:Y:S02]  /*cb00*/  IADD3.X R217, R215, UR11, RZ, P0, !PT ;  /* 0x0000000bd7d97c10 */ /* 0x000fe400087fe4ff */
[C---:B--2---:R-:W-:Y:S04]  /*cb10*/  PRMT R135, R2.reuse, 0x7632, R135 ;  /* 0x0000763202877816 */ /* 0x044fe80000000087 */
[----:B------:R-:W-:Y:S02]  /*cb20*/  PRMT R138, R2, 0x5410, R135 ;  /* 0x00005410028a7816 */ /* 0x000fe40000000087 */
[----:B------:R-:W-:Y:S02]  /*cb30*/  @!P3 PRMT R2, R136, 0x5410, RZ ;  /* 0x000054108802b816 */ /* 0x000fe400000000ff */
[----:B------:R2:W2:Y:S04]  /*cb40*/  LDL.S16 R136, [R1+0x48] ;  /* 0x0000480001887983 */ /* 0x0004a80000100600 */
[----:B------:R1:W-:Y:S02]  /*cb50*/  STG.E.U16 desc[UR30][R216.64], R2 ;  /* 0x00000002d8007986 */ /* 0x0003e4000c10151e */
[----:B-1----:R-:W-:Y:S04]  /*cb60*/  LOP3.LUT R2, R142, 0xff, RZ, 0xc0, !PT ;  /* 0x000000ff8e027812 */ /* 0x002fe800078ec0ff */
[----:B------:R-:W-:Y:S02]  /*cb70*/  ISETP.LE.U32.AND P0, PT, R2, UR5, PT ;  /* 0x0000000502007c0c */ /* 0x000fe4000bf03070 */
[----:B------:R-:W-:Y:S02]  /*cb80*/  PRMT R2, R140, 0x7632, R2 ;  /* 0x000076328c027816 */ /* 0x000fe40000000002 */
[----:B------:R-:W-:Y:S01]  /*cb90*/  MUFU.EX2 R140, R178 ;  /* 0x000000b2008c7308 */ /* 0x000fe20000000800 */
[----:B----4-:R-:W-:Y:S08]  /*cba0*/  @!P2 HADD2 R152, -R135.H0_H0, -RZ.H0_H0 ;  /* 0xa00000ff8798a230 */ /* 0x010ff00000000900 */
[----:B---3--:R-:W-:Y:S01]  /*cbb0*/  @!P0 HADD2 R150, -R133.H0_H0, -RZ.H0_H0 ;  /* 0xa00000ff85968230 */ /* 0x008fe20000000900 */
[----:B------:R1:W-:Y:S01]  /*cbc0*/  @!P2 STL.S16 [R1+0x60], R152 ;  /* 0x000060980100a387 */ /* 0x0003e20000100600 */
[----:B------:R-:W-:Y:S03]  /*cbd0*/  PRMT R141, R152, 0x7610, R141 ;  /* 0x00007610988d7816 */ /* 0x000fe6000000008d */
[----:B------:R3:W-:Y:S01]  /*cbe0*/  @!P0 STL.S16 [R1+0x5c], R150 ;  /* 0x00005c9601008387 */ /* 0x0007e20000100600 */
[----:B------:R-:W-:Y:S02]  /*cbf0*/  PRMT R149, R150, 0x7610, R149 ;  /* 0x0000761096957816 */ /* 0x000fe40000000095 */
[----:B------:R-:W-:Y:S01]  /*cc00*/  @!P2 PRMT R135, R141, 0x5410, RZ ;  /* 0x000054108d87a816 */ /* 0x000fe200000000ff */
[----:B------:R4:W4:Y:S01]  /*cc10*/  LDL.S16 R159, [R1+0x58] ;  /* 0x00005800019f7983 */ /* 0x0009220000100600 */
[----:B------:R-:W-:Y:S02]  /*cc20*/  PRMT R141, R133, 0x5410, R2 ;  /* 0x00005410858d7816 */ /* 0x000fe40000000002 */
[----:B------:R-:W-:Y:S01]  /*cc30*/  @!P0 PRMT R133, R149, 0x5410, RZ ;  /* 0x0000541095858816 */ /* 0x000fe200000000ff */
[----:B------:R-:W-:Y:S01]  /*cc40*/  STG.E.U16 desc[UR30][R216.64+0x2], R135 ;  /* 0x00000287d8007986 */ /* 0x000fe2000c10151e */
[----:B------:R-:W-:Y:S03]  /*cc50*/  MUFU.EX2 R149, R179 ;  /* 0x000000b300957308 */ /* 0x000fe60000000800 */
[----:B------:R3:W-:Y:S07]  /*cc60*/  STG.E.U16 desc[UR30][R214.64+0x10], R133 ;  /* 0x00001085d6007986 */ /* 0x0007ee000c10151e */
[----:B-1----:R1:W5:Y:S01]  /*cc70*/  MUFU.EX2 R152, R177 ;  /* 0x000000b100987308 */ /* 0x0023620000000800 */
[----:B---3--:R3:W3:Y:S04]  /*cc80*/  LDL.S16 R150, [R1+0x44] ;  /* 0x0000440001967983 */ /* 0x0086e80000100600 */
[----:B-1----:R-:W-:Y:S01]  /*cc90*/  LDSM.16.MT88.4 R176, [R183+0x13800] ;  /* 0x01380000b7b0783b */ /* 0x002fe20000004200 */
[----:B------:R-:W-:Y:S04]  /*cca0*/  LOP3.LUT R133, R142, 0xffff, RZ, 0xc0, !PT ;  /* 0x0000ffff8e857812 */ /* 0x000fe800078ec0ff */
[----:B------:R-:W-:Y:S04]  /*ccb0*/  SHF.R.U32.HI R133, RZ, 0x8, R133 ;  /* 0x00000008ff857819 */ /* 0x000fe80000011685 */
[----:B------:R-:W-:Y:S04]  /*ccc0*/  LOP3.LUT R133, R133, 0xffff, RZ, 0xc0, !PT ;  /* 0x0000ffff85857812 */ /* 0x000fe800078ec0ff */
[----:B------:R-:W-:Y:S02]  /*ccd0*/  ISETP.LE.U32.AND P2, PT, R133, UR5, PT ;  /* 0x0000000585007c0c */ /* 0x000fe4000bf43070 */
[--C-:B------:R-:W-:Y:S04]  /*cce0*/  SHF.R.U32.HI R133, RZ, 0x10, R142.reuse ;  /* 0x00000010ff857819 */ /* 0x100fe8000001168e */
[----:B------:R-:W-:Y:S04]  /*ccf0*/  LOP3.LUT R133, R133, 0xff, RZ, 0xc0, !PT ;  /* 0x000000ff85857812 */ /* 0x000fe800078ec0ff */
[----:B------:R-:W-:Y:S02]  /*cd00*/  ISETP.LE.U32.AND P0, PT, R133, UR5, PT ;  /* 0x0000000585007c0c */ /* 0x000fe4000bf03070 */
[----:B------:R-:W-:Y:S01]  /*cd10*/  SHF.R.U32.HI R133, RZ, 0x18, R142 ;  /* 0x00000018ff857819 */ /* 0x000fe2000001168e */
[----:B-----5:R-:W-:Y:S05]  /*cd20*/  @!P2 HADD2 R148, -R2.H0_H0, -RZ.H0_H0 ;  /* 0xa00000ff0294a230 */ /* 0x020fea0000000900 */
[----:B------:R1:W-:Y:S01]  /*cd30*/  @!P2 STL.S16 [R1+0x54], R148 ;  /* 0x000054940100a387 */ /* 0x0003e20000100600 */
[----:B------:R-:W-:Y:S04]  /*cd40*/  PRMT R135, R148, 0x7610, R135 ;  /* 0x0000761094877816 */ /* 0x000fe80000000087 */
[----:B------:R-:W-:Y:S01]  /*cd50*/  @!P2 PRMT R2, R135, 0x5410, RZ ;  /* 0x000054108702a816 */ /* 0x000fe200000000ff */
[----:B------:R-:W-:Y:S01]  /*cd60*/  FADD.FTZ R135, R152, R139 ;  /* 0x0000008b98877221 */ /* 0x000fe20000010000 */
[----:B------:R-:W-:Y:S02]  /*cd70*/  ISETP.LE.U32.AND P2, PT, R133, UR5, PT ;  /* 0x0000000585007c0c */ /* 0x000fe4000bf43070 */
[C---:B------:R-:W-:Y:S01]  /*cd80*/  PRMT R133, R147.reuse, 0x7632, R133 ;  /* 0x0000763293857816 */ /* 0x040fe20000000085 */
[----:B------:R5:W-:Y:S01]  /*cd90*/  STG.E.U16 desc[UR30][R214.64+0x12], R2 ;  /* 0x00001202d6007986 */ /* 0x000be2000c10151e */
[C---:B------:R-:W-:Y:S01]  /*cda0*/  F2FP.F16.F32.PACK_AB R152, R140.reuse, R152 ;  /* 0x000000988c98723e */ /* 0x040fe200000000ff */
[--C-:B------:R-:W-:Y:S01]  /*cdb0*/  FADD.FTZ R158, R140, R135.reuse ;  /* 0x000000878c9e7221 */ /* 0x100fe20000010000 */
[----:B------:R-:W-:Y:S01]  /*cdc0*/  PRMT R135, R0, 0x7632, R135 ;  /* 0x0000763200877816 */ /* 0x000fe20000000087 */
[----:B-1----:R-:W1:Y:S01]  /*cdd0*/  MUFU.EX2 R148, R180 ;  /* 0x000000b400947308 */ /* 0x002e620000000800 */
[----:B-----5:R-:W-:Y:S04]  /*cde0*/  PRMT R2, R147, 0x7610, R2 ;  /* 0x0000761093027816 */ /* 0x020fe80000000002 */
[----:B------:R-:W-:Y:S01]  /*cdf0*/  PRMT R140, R2, 0x5410, R133 ;  /* 0x00005410028c7816 */ /* 0x000fe20000000085 */
[----:B--2---:R-:W-:Y:S01]  /*ce00*/  @!P0 HADD2 R136, -R2.H0_H0, -RZ.H0_H0 ;  /* 0xa00000ff02888230 */ /* 0x004fe20000000900 */
[----:B-1----:R-:W-:Y:S04]  /*ce10*/  F2FP.F16.F32.PACK_AB R151, R148, R149 ;  /* 0x000000959497723e */ /* 0x002fe800000000ff */
[----:B------:R-:W-:Y:S01]  /*ce20*/  PRMT R163, R136, 0x7610, R163 ;  /* 0x0000761088a37816 */ /* 0x000fe200000000a3 */
[----:B------:R1:W-:Y:S03]  /*ce30*/  @!P0 STL.S16 [R1+0x48], R136 ;  /* 0x0000488801008387 */ /* 0x0003e60000100600 */
[----:B------:R-:W-:Y:S05]  /*ce40*/  @!P0 PRMT R2, R163, 0x5410, RZ ;  /* 0x00005410a3028816 */ /* 0x000fea00000000ff */
[----:B------:R2:W-:Y:S01]  /*ce50*/  STG.E.U16 desc[UR30][R216.64+0x10], R2 ;  /* 0x00001002d8007986 */ /* 0x0005e2000c10151e */
[----:B-1----:R-:W-:Y:S01]  /*ce60*/  FADD.FTZ R136, R149, R145 ;  /* 0x0000009195887221 */ /* 0x002fe20000010000 */
[C-C-:B------:R-:W-:Y:S01]  /*ce70*/  LOP3.LUT R145, R155.reuse, UR20, R146.reuse, 0x96, !PT ;  /* 0x000000149b917c12 */ /* 0x140fe2000f8e9692 */
[----:B------:R-:W-:Y:S01]  /*ce80*/  IMAD.MOV.U32 R149, RZ, RZ, 0x7054 ;  /* 0x00007054ff957424 */ /* 0x000fe200078e00ff */
[----:B------:R-:W-:Y:S01]  /*ce90*/  LOP3.LUT R146, R155, UR20, R146, 0x96, !PT ;  /* 0x000000149b927c12 */ /* 0x000fe2000f8e9692 */
[----:B------:R-:W-:Y:S03]  /*cea0*/  FADD.FTZ R157, R148, R136 ;  /* 0x00000088949d7221 */ /* 0x000fe60000010000 */
[----:B------:R-:W-:Y:S02]  /*ceb0*/  PRMT R169, R169, R149, UR5 ;  /* 0x00000005a9a97e16 */ /* 0x000fe40008000095 */
[----:B--2---:R-:W-:Y:S04]  /*cec0*/  LOP3.LUT R2, R145, 0xff, RZ, 0xc0, !PT ;  /* 0x000000ff91027812 */ /* 0x004fe800078ec0ff */
[----:B------:R-:W-:Y:S02]  /*ced0*/  ISETP.LE.U32.AND P0, PT, R2, UR5, PT ;  /* 0x0000000502007c0c */ /* 0x000fe4000bf03070 */
[----:B------:R-:W-:Y:S02]  /*cee0*/  LOP3.LUT R2, R143, UR21, R144, 0x96, !PT ;  /* 0x000000158f027c12 */ /* 0x000fe4000f8e9690 */
[----:B------:R-:W-:Y:S02]  /*cef0*/  PRMT R144, R0, 0x5410, R135 ;  /* 0x0000541000907816 */ /* 0x000fe40000000087 */
[----:B------:R-:W-:Y:S04]  /*cf00*/  LOP3.LUT R136, R2, 0xffff, RZ, 0xc0, !PT ;  /* 0x0000ffff02887812 */ /* 0x000fe800078ec0ff */
[----:B------:R-:W-:Y:S01]  /*cf10*/  SHF.R.U32.HI R136, RZ, 0x8, R136 ;  /* 0x00000008ff887819 */ /* 0x000fe20000011688 */
[----:B----4-:R-:W-:Y:S05]  /*cf20*/  @!P2 HADD2 R159, -R133.H0_H0, -RZ.H0_H0 ;  /* 0xa00000ff859fa230 */ /* 0x010fea0000000900 */
[----:B------:R-:W-:Y:S01]  /*cf30*/  PRMT R148, R159, 0x7610, R148 ;  /* 0x000076109f947816 */ /* 0x000fe20000000094 */
[----:B------:R1:W-:Y:S03]  /*cf40*/  @!P2 STL.S16 [R1+0x58], R159 ;  /* 0x0000589f0100a387 */ /* 0x0003e60000100600 */
[----:B------:R-:W-:Y:S05]  /*cf50*/  @!P2 PRMT R133, R148, 0x5410, RZ ;  /* 0x000054109485a816 */ /* 0x000fea00000000ff */
[----:B------:R2:W-:Y:S01]  /*cf60*/  STG.E.U16 desc[UR30][R216.64+0x12], R133 ;  /* 0x00001285d8007986 */ /* 0x0005e2000c10151e */
[----:B---3--:R-:W-:Y:S05]  /*cf70*/  @!P0 HADD2 R150, -R0.H0_H0, -RZ.H0_H0 ;  /* 0xa00000ff00968230 */ /* 0x008fea0000000900 */
[----:B------:R-:W-:Y:S01]  /*cf80*/  PRMT R139, R150, 0x7610, R139 ;  /* 0x00007610968b7816 */ /* 0x000fe2000000008b */
[----:B------:R-:W-:Y:S03]  /*cf90*/  @!P0 STL.S16 [R1+0x44], R150 ;  /* 0x0000449601008387 */ /* 0x000fe60000100600 */
[----:B------:R-:W-:Y:S01]  /*cfa0*/  @!P0 PRMT R0, R139, 0x5410, RZ ;  /* 0x000054108b008816 */ /* 0x000fe200000000ff */
[----:B-1----:R3:W4:Y:S04]  /*cfb0*/  LDL.S16 R159, [R1+0x50] ;  /* 0x00005000019f7983 */ /* 0x0027280000100600 */
[----:B------:R1:W-:Y:S04]  /*cfc0*/  STG.E.U16 desc[UR30][R214.64+0x20], R0 ;  /* 0x00002000d6007986 */ /* 0x0003e8000c10151e */
[----:B------:R3:W5:Y:S01]  /*cfd0*/  LDL.S16 R163, [R1+0x30] ;  /* 0x0000300001a37983 */ /* 0x0007620000100600 */
[----:B--2---:R-:W-:Y:S03]  /*cfe0*/  LOP3.LUT R133, R2, 0xff, RZ, 0xc0, !PT ;  /* 0x000000ff02857812 */ /* 0x004fe600078ec0ff */
[----:B------:R3:W2:Y:S01]  /*cff0*/  LDL.S16 R160, [R1+0x2c] ;  /* 0x00002c0001a07983 */ /* 0x0006a20000100600 */
[----:B------:R-:W-:Y:S02]  /*d000*/  PRMT R148, R133, 0x5410, R136 ;  /* 0x0000541085947816 */ /* 0x000fe40000000088 */
[--C-:B------:R-:W-:Y:S02]  /*d010*/  SHF.R.U32.HI R133, RZ, 0x10, R2.reuse ;  /* 0x00000010ff857819 */ /* 0x100fe40000011602 */
[----:B------:R-:W-:Y:S02]  /*d020*/  SHF.R.U32.HI R136, RZ, 0x18, R2 ;  /* 0x00000018ff887819 */ /* 0x000fe40000011602 */
[----:B------:R-:W-:Y:S02]  /*d030*/  LOP3.LUT R2, R133, 0xff, RZ, 0xc0, !PT ;  /* 0x000000ff85027812 */ /* 0x000fe400078ec0ff */
[----:B------:R-:W-:Y:S02]  /*d040*/  SHF.R.U32.HI R133, RZ, 0x18, R145 ;  /* 0x00000018ff857819 */ /* 0x000fe40000011691 */
[----:B------:R-:W-:Y:S02]  /*d050*/  PRMT R147, R2, 0x5410, R136 ;  /* 0x0000541002937816 */ /* 0x000fe40000000088 */
[----:B------:R-:W-:Y:S02]  /*d060*/  ISETP.LE.U32.AND P4, PT, R133, UR5, PT ;  /* 0x0000000585007c0c */ /* 0x000fe4000bf83070 */
[----:B------:R-:W-:Y:S02]  /*d070*/  LOP3.LUT R133, R142, 0xff, RZ, 0xc0, !PT ;  /* 0x000000ff8e857812 */ /* 0x000fe400078ec0ff */
[--C-:B------:R-:W-:Y:S02]  /*d080*/  HSET2.LE.AND R136, R148, R169.reuse, PT ;  /* 0x000000a994887233 */ /* 0x100fe40003803000 */
[----:B-1----:R-:W-:Y:S02]  /*d090*/  LOP3.LUT R0, R145, 0xffff, RZ, 0xc0, !PT ;  /* 0x0000ffff91007812 */ /* 0x002fe400078ec0ff */
[----:B------:R-:W-:Y:S02]  /*d0a0*/  LOP3.LUT R2, R154, 0xff, RZ, 0xc0, !PT ;  /* 0x000000ff9a027812 */ /* 0x000fe400078ec0ff */
[----:B------:R-:W-:Y:S02]  /*d0b0*/  SHF.R.U32.HI R0, RZ, 0x8, R0 ;  /* 0x00000008ff007819 */ /* 0x000fe40000011600 */
[----:B------:R-:W-:Y:S02]  /*d0c0*/  LOP3.LUT R136, R136, R137, RZ, 0xc0, !PT ;  /* 0x0000008988887212 */ /* 0x000fe400078ec0ff */
[----:B------:R-:W-:Y:S02]  /*d0d0*/  LOP3.LUT R0, R0, 0xffff, RZ, 0xc0, !PT ;  /* 0x0000ffff00007812 */ /* 0x000fe400078ec0ff */
[--C-:B------:R-:W-:Y:S02]  /*d0e0*/  HSET2.LE.AND R137, R147, R169.reuse, PT ;  /* 0x000000a993897233 */ /* 0x100fe40003803000 */
[----:B------:R-:W-:Y:S01]  /*d0f0*/  ISETP.LE.U32.AND P6, PT, R0, UR5, PT ;  /* 0x0000000500007c0c */ /* 0x000fe2000bfc3070 */
[----:B------:R-:W-:Y:S01]  /*d100*/  MUFU.EX2 R147, R213 ;  /* 0x000000d500937308 */ /* 0x000fe20000000800 */
[----:B------:R-:W-:Y:S02]  /*d110*/  LOP3.LUT R0, R142, 0xffff, RZ, 0xc0, !PT ;  /* 0x0000ffff8e007812 */ /* 0x000fe400078ec0ff */
[----:B------:R-:W-:Y:S02]  /*d120*/  LOP3.LUT R137, R137, R138, RZ, 0xc0, !PT ;  /* 0x0000008a89897212 */ /* 0x000fe400078ec0ff */
[----:B------:R-:W-:Y:S02]  /*d130*/  SHF.R.U32.HI R0, RZ, 0x8, R0 ;  /* 0x00000008ff007819 */ /* 0x000fe40000011600 */
[----:B------:R-:W-:Y:S02]  /*d140*/  ISETP.LE.U32.AND P3, PT, R2, UR5, PT ;  /* 0x0000000502007c0c */ /* 0x000fe4000bf63070 */
[----:B------:R-:W-:Y:S02]  /*d150*/  PRMT R133, R133, 0x5410, R0 ;  /* 0x0000541085857816 */ /* 0x000fe40000000000 */
[--C-:B------:R-:W-:Y:S02]  /*d160*/  SHF.R.U32.HI R0, RZ, 0x10, R142.reuse ;  /* 0x00000010ff007819 */ /* 0x100fe4000001168e */
[----:B------:R-:W-:Y:S02]  /*d170*/  SHF.R.U32.HI R142, RZ, 0x18, R142 ;  /* 0x00000018ff8e7819 */ /* 0x000fe4000001168e */
[----:B------:R-:W-:Y:S02]  /*d180*/  LOP3.LUT R0, R0, 0xff, RZ, 0xc0, !PT ;  /* 0x000000ff00007812 */ /* 0x000fe400078ec0ff */
[--C-:B------:R-:W-:Y:S02]  /*d190*/  HSET2.LE.AND R138, R133, R169.reuse, PT ;  /* 0x000000a9858a7233 */ /* 0x100fe40003803000 */
[----:B------:R-:W-:Y:S02]  /*d1a0*/  PRMT R139, R0, 0x5410, R142 ;  /* 0x00005410008b7816 */ /* 0x000fe4000000008e */
[----:B------:R-:W-:Y:S02]  /*d1b0*/  SHF.R.U32.HI R2, RZ, 0x10, R154 ;  /* 0x00000010ff027819 */ /* 0x000fe4000001169a */
[----:B------:R-:W-:Y:S02]  /*d1c0*/  LOP3.LUT R138, R138, R141, RZ, 0xc0, !PT ;  /* 0x0000008d8a8a7212 */ /* 0x000fe400078ec0ff */
[--C-:B------:R-:W-:Y:S02]  /*d1d0*/  HSET2.LE.AND R139, R139, R169.reuse, PT ;  /* 0x000000a98b8b7233 */ /* 0x100fe40003803000 */
[----:B------:R-:W-:Y:S02]  /*d1e0*/  LOP3.LUT R2, R2, 0xff, RZ, 0xc0, !PT ;  /* 0x000000ff02027812 */ /* 0x000fe400078ec0ff */
[----:B------:R-:W-:Y:S02]  /*d1f0*/  LOP3.LUT R0, R146, 0xffff, RZ, 0xc0, !PT ;  /* 0x0000ffff92007812 */ /* 0x000fe400078ec0ff */
[----:B------:R-:W-:Y:S02]  /*d200*/  LOP3.LUT R139, R139, R140, RZ, 0xc0, !PT ;  /* 0x0000008c8b8b7212 */ /* 0x000fe400078ec0ff */
[----:B------:R-:W1:Y:S01]  /*d210*/  LDSM.16.MT88.4 R140, [R183+0x10000] ;  /* 0x01000000b78c783b */ /* 0x000e620000004200 */
[----:B------:R-:W-:Y:S02]  /*d220*/  ISETP.LE.U32.AND P0, PT, R2, UR5, PT ;  /* 0x0000000502007c0c */ /* 0x000fe4000bf03070 */
[----:B------:R-:W-:Y:S02]  /*d230*/  PRMT R133, R151, 0x7610, R133 ;  /* 0x0000761097857816 */ /* 0x000fe40000000085 */
[----:B------:R-:W-:Y:S02]  /*d240*/  LOP3.LUT R2, R146, 0xff, RZ, 0xc0, !PT ;  /* 0x000000ff92027812 */ /* 0x000fe400078ec0ff */
[----:B------:R-:W-:Y:S04]  /*d250*/  SHF.R.U32.HI R0, RZ, 0x8, R0 ;  /* 0x00000008ff007819 */ /* 0x000fe80000011600 */
[----:B------:R-:W-:Y:S02]  /*d260*/  PRMT R148, R2, 0x5410, R0 ;  /* 0x0000541002947816 */ /* 0x000fe40000000000 */
[C---:B------:R-:W-:Y:S02]  /*d270*/  LOP3.LUT R0, R154.reuse, 0xffff, RZ, 0xc0, !PT ;  /* 0x0000ffff9a007812 */ /* 0x040fe400078ec0ff */
[----:B------:R-:W-:Y:S02]  /*d280*/  LOP3.LUT R2, R154, 0xff, RZ, 0xc0, !PT ;  /* 0x000000ff9a027812 */ /* 0x000fe400078ec0ff */
[----:B------:R-:W-:Y:S04]  /*d290*/  SHF.R.U32.HI R0, RZ, 0x8, R0 ;  /* 0x00000008ff007819 */ /* 0x000fe80000011600 */
[----:B------:R-:W-:Y:S02]  /*d2a0*/  PRMT R150, R2, 0x5410, R0 ;  /* 0x0000541002967816 */ /* 0x000fe40000000000 */
[--C-:B------:R-:W-:Y:S02]  /*d2b0*/  SHF.R.U32.HI R2, RZ, 0x18, R154.reuse ;  /* 0x00000018ff027819 */ /* 0x100fe4000001169a */
[----:B------:R-:W-:Y:S04]  /*d2c0*/  SHF.R.U32.HI R0, RZ, 0x10, R154 ;  /* 0x00000010ff007819 */ /* 0x000fe8000001169a */
[----:B------:R-:W-:Y:S04]  /*d2d0*/  LOP3.LUT R0, R0, 0xff, RZ, 0xc0, !PT ;  /* 0x000000ff00007812 */ /* 0x000fe800078ec0ff */
[--C-:B------:R-:W-:Y:S02]  /*d2e0*/  PRMT R149, R0, 0x5410, R2.reuse ;  /* 0x0000541000957816 */ /* 0x100fe40000000002 */
[----:B------:R-:W-:Y:S02]  /*d2f0*/  SHF.R.U32.HI R0, RZ, 0x10, R145 ;  /* 0x00000010ff007819 */ /* 0x000fe40000011691 */
[----:B------:R-:W-:Y:S01]  /*d300*/  MUFU.EX2 R145, R211 ;  /* 0x000000d300917308 */ /* 0x000fe20000000800 */
[C---:B------:R-:W-:Y:S01]  /*d310*/  PRMT R2, R153.reuse, 0x7632, R2 ;  /* 0x0000763299027816 */ /* 0x040fe20000000002 */
[C---:B-1----:R-:W-:Y:S05]  /*d320*/  HMMA.16816.F32 R4, R136.reuse, R140, R4 ;  /* 0x0000008c8804723c */ /* 0x042fea0000001804 */
[----:B------:R-:W-:Y:S01]  /*d330*/  LOP3.LUT R0, R0, 0xff, RZ, 0xc0, !PT ;  /* 0x000000ff00007812 */ /* 0x000fe200078ec0ff */
[C---:B------:R-:W-:Y:S01]  /*d340*/  HMMA.16816.F32 R8, R136.reuse, R142, R8 ;  /* 0x0000008e8808723c */ /* 0x040fe20000001808 */
[----:B------:R-:W1:Y:S02]  /*d350*/  LDSM.16.MT88.4 R140, [R184+0x10000] ;  /* 0x01000000b88c783b */ /* 0x000e640000004200 */
[----:B------:R-:W-:Y:S02]  /*d360*/  ISETP.LE.U32.AND P5, PT, R0, UR5, PT ;  /* 0x0000000500007c0c */ /* 0x000fe4000bfa3070 */
[--C-:B------:R-:W-:Y:S02]  /*d370*/  SHF.R.U32.HI R0, RZ, 0x10, R146.reuse ;  /* 0x00000010ff007819 */ /* 0x100fe40000011692 */
[----:B------:R-:W-:Y:S04]  /*d380*/  SHF.R.U32.HI R146, RZ, 0x18, R146 ;  /* 0x00000018ff927819 */ /* 0x000fe80000011692 */
[----:B------:R-:W-:Y:S04]  /*d390*/  LOP3.LUT R0, R0, 0xff, RZ, 0xc0, !PT ;  /* 0x000000ff00007812 */ /* 0x000fe800078ec0ff */
[----:B------:R-:W-:Y:S02]  /*d3a0*/  PRMT R146, R0, 0x5410, R146 ;  /* 0x0000541000927816 */ /* 0x000fe40000000092 */
[----:B------:R-:W-:Y:S01]  /*d3b0*/  LOP3.LUT R0, R154, 0xffff, RZ, 0xc0, !PT ;  /* 0x0000ffff9a007812 */ /* 0x000fe200078ec0ff */
[----:B------:R-:W3:Y:S01]  /*d3c0*/  MUFU.EX2 R155, R218 ;  /* 0x000000da009b7308 */ /* 0x000ee20000000800 */
[----:B------:R-:W-:Y:S02]  /*d3d0*/  SHF.R.U32.HI R154, RZ, 0x18, R154 ;  /* 0x00000018ff9a7819 */ /* 0x000fe4000001169a */
[----:B------:R-:W-:Y:S04]  /*d3e0*/  SHF.R.U32.HI R0, RZ, 0x8, R0 ;  /* 0x00000008ff007819 */ /* 0x000fe80000011600 */
[----:B------:R-:W-:Y:S04]  /*d3f0*/  LOP3.LUT R0, R0, 0xffff, RZ, 0xc0, !PT ;  /* 0x0000ffff00007812 */ /* 0x000fe800078ec0ff */
[----:B------:R-:W-:Y:S02]  /*d400*/  ISETP.LE.U32.AND P2, PT, R0, UR5, PT ;  /* 0x0000000500007c0c */ /* 0x000fe4000bf43070 */
[----:B------:R-:W-:Y:S02]  /*d410*/  PRMT R0, R153, 0x7610, R0 ;  /* 0x0000761099007816 */ /* 0x000fe40000000000 */
[----:B------:R-:W-:Y:S02]  /*d420*/  PRMT R153, R152, 0x7632, R153 ;  /* 0x0000763298997816 */ /* 0x000fe40000000099 */
[----:B---3--:R-:W-:Y:S01]  /*d430*/  F2FP.F16.F32.PACK_AB R162, R155, R147 ;  /* 0x000000939ba2723e */ /* 0x008fe200000000ff */
        /* <DEDUP_REMOVED lines=8> */
[----:B------:R-:W1:Y:S04]  /*d4c0*/  LDSM.16.MT88.4 R140, [R183+0x12000] ;  /* 0x01200000b78c783b */ /* 0x000e680000004200 */
[----:B----4-:R-:W-:Y:S05]  /*d4d0*/  @!P6 HADD2 R159, -R135.H0_H0, -RZ.H0_H0 ;  /* 0xa00000ff879fe230 */ /* 0x010fea0000000900 */
[----:B------:R3:W-:Y:S01]  /*d4e0*/  @!P6 STL.S16 [R1+0x50], R159 ;  /* 0x0000509f0100e387 */ /* 0x0007e20000100600 */
[C---:B-1----:R-:W-:Y:S03]  /*d4f0*/  HMMA.16816.F32 R36, R136.reuse, R140, R36 ;  /* 0x0000008c8824723c */ /* 0x042fe60000001824 */
[----:B------:R4:W4:Y:S01]  /*d500*/  LDL.S16 R161, [R1+0x40] ;  /* 0x0000400001a17983 */ /* 0x0009220000100600 */
[----:B------:R-:W-:Y:S01]  /*d510*/  PRMT R156, R159, 0x7610, R156 ;  /* 0x000076109f9c7816 */ /* 0x000fe2000000009c */
[----:B-----5:R-:W-:Y:S01]  /*d520*/  @!P5 HADD2 R163, -R0.H0_H0, -RZ.H0_H0 ;  /* 0xa00000ff00a3d230 */ /* 0x020fe20000000900 */
[C---:B------:R-:W-:Y:S01]  /*d530*/  HMMA.16816.F32 R40, R136.reuse, R142, R40 ;  /* 0x0000008e8828723c */ /* 0x040fe20000001828 */
[----:B------:R-:W1:Y:S04]  /*d540*/  LDSM.16.MT88.4 R140, [R184+0x12000] ;  /* 0x01200000b88c783b */ /* 0x000e680000004200 */
[----:B------:R-:W-:Y:S01]  /*d550*/  @!P6 PRMT R135, R156, 0x5410, RZ ;  /* 0x000054109c87e816 */ /* 0x000fe200000000ff */
[----:B--2---:R-:W-:Y:S01]  /*d560*/  @!P4 HADD2 R160, -R2.H0_H0, -RZ.H0_H0 ;  /* 0xa00000ff02a0c230 */ /* 0x004fe20000000900 */
[----:B------:R-:W2:Y:S03]  /*d570*/  MUFU.EX2 R156, R212 ;  /* 0x000000d4009c7308 */ /* 0x000ea60000000800 */
[----:B------:R5:W-:Y:S04]  /*d580*/  STG.E.U16 desc[UR30][R214.64+0x22], R135 ;  /* 0x00002287d6007986 */ /* 0x000be8000c10151e */
[----:B---3--:R3:W3:Y:S04]  /*d590*/  LDL.S16 R159, [R1+0x34] ;  /* 0x00003400019f7983 */ /* 0x0086e80000100600 */
[----:B------:R-:W-:Y:S01]  /*d5a0*/  @!P5 STL.S16 [R1+0x30], R163 ;  /* 0x000030a30100d387 */ /* 0x000fe20000100600 */
[----:B--2---:R-:W-:Y:S03]  /*d5b0*/  F2FP.F16.F32.PACK_AB R166, R156, R145 ;  /* 0x000000919ca6723e */ /* 0x004fe600000000ff */
[----:B------:R-:W-:Y:S01]  /*d5c0*/  @!P4 STL.S16 [R1+0x2c], R160 ;  /* 0x00002ca00100c387 */ /* 0x000fe20000100600 */
[----:B-----5:R-:W-:Y:S02]  /*d5d0*/  PRMT R135, R151, 0x7632, R135 ;  /* 0x0000763297877816 */ /* 0x020fe40000000087 */
[----:B------:R-:W-:Y:S01]  /*d5e0*/  PRMT R151, R163, 0x7610, R151 ;  /* 0x00007610a3977816 */ /* 0x000fe20000000097 */
        /* <DEDUP_REMOVED lines=19> */
[----:B------:R-:W-:Y:S01]  /*d720*/  @!P3 STL.S16 [R1+0x40], R161 ;  /* 0x000040a10100b387 */ /* 0x000fe20000100600 */
[----:B---3--:R-:W-:Y:S01]  /*d730*/  @!P2 HADD2 R159, -R135.H0_H0, -RZ.H0_H0 ;  /* 0xa00000ff879fa230 */ /* 0x008fe20000000900 */
[C---:B-1----:R-:W-:Y:S04]  /*d740*/  HMMA.16816.F32 R92, R136.reuse, R140, R92 ;  /* 0x0000008c885c723c */ /* 0x042fe8000000185c */
[----:B------:R-:W-:Y:S04]  /*d750*/  @!P2 STL.S16 [R1+0x34], R159 ;  /* 0x0000349f0100a387 */ /* 0x000fe80000100600 */
[----:B------:R2:W3:Y:S01]  /*d760*/  LDL.S16 R168, [R1+0x24] ;  /* 0x0000240001a87983 */ /* 0x0004e20000100600 */
[C---:B------:R-:W-:Y:S03]  /*d770*/  HMMA.16816.F32 R96, R136.reuse, R142, R96 ;  /* 0x0000008e8860723c */ /* 0x040fe60000001860 */
[----:B------:R-:W1:Y:S08]  /*d780*/  LDSM.16.MT88.4 R140, [R183+0x16000] ;  /* 0x01600000b78c783b */ /* 0x000e700000004200 */
[----:B------:R2:W4:Y:S01]  /*d790*/  LDL.S16 R163, [R1+0x4c] ;  /* 0x00004c0001a37983 */ /* 0x0005220000100600 */
        /* <DEDUP_REMOVED lines=11> */
[----:B------:R-:W1:Y:S06]  /*d850*/  LDSM.16.MT88.4 R140, [R183+0x10800] ;  /* 0x01080000b78c783b */ /* 0x000e6c0000004200 */
[----:B------:R-:W-:Y:S01]  /*d860*/  PRMT R139, R0, 0x5410, R2 ;  /* 0x00005410008b7816 */ /* 0x000fe20000000002 */
[----:B------:R-:W-:Y:S02]  /*d870*/  FADD.FTZ R138, R147, R157 ;  /* 0x0000009d938a7221 */ /* 0x000fe40000010000 */
[----:B------:R-:W-:Y:S01]  /*d880*/  MUFU.EX2 R157, R222 ;  /* 0x000000de009d7308 */ /* 0x000fe20000000800 */
[----:B------:R-:W-:Y:S01]  /*d890*/  @!P5 PRMT R0, R151, 0x5410, RZ ;  /* 0x000054109700d816 */ /* 0x000fe200000000ff */
[----:B------:R-:W-:Y:S01]  /*d8a0*/  FADD.FTZ R155, R155, R138 ;  /* 0x0000008a9b9b7221 */ /* 0x000fe20000010000 */
[--C-:B------:R-:W-:Y:S02]  /*d8b0*/  HSET2.LE.AND R136, R148, R169.reuse, PT ;  /* 0x000000a994887233 */ /* 0x100fe40003803000 */
[----:B------:R-:W-:Y:S01]  /*d8c0*/  PRMT R148, R160, 0x7610, R148 ;  /* 0x00007610a0947816 */ /* 0x000fe20000000094 */
[----:B------:R5:W-:Y:S01]  /*d8d0*/  STG.E.U16 desc[UR30][R216.64+0x20], R0 ;  /* 0x00002000d8007986 */ /* 0x000be2000c10151e */
[--C-:B------:R-:W-:Y:S03]  /*d8e0*/  HSET2.LE.AND R137, R146, R169.reuse, PT ;  /* 0x000000a992897233 */ /* 0x100fe60003803000 */
[----:B------:R-:W2:Y:S01]  /*d8f0*/  MUFU.EX2 R160, R221 ;  /* 0x000000dd00a07308 */ /* 0x000ea20000000800 */
[----:B------:R-:W-:Y:S02]  /*d900*/  @!P4 PRMT R2, R148, 0x5410, RZ ;  /* 0x000054109402c816 */ /* 0x000fe400000000ff */
[--C-:B------:R-:W-:Y:S02]  /*d910*/  HSET2.LE.AND R138, R150, R169.reuse, PT ;  /* 0x000000a9968a7233 */ /* 0x100fe40003803000 */
[----:B------:R-:W-:Y:S01]  /*d920*/  LOP3.LUT R137, R137, R139, RZ, 0xc0, !PT ;  /* 0x0000008b89897212 */ /* 0x000fe200078ec0ff */
[----:B------:R1:W-:Y:S01]  /*d930*/  STG.E.U16 desc[UR30][R216.64+0x22], R2 ;  /* 0x00002202d8007986 */ /* 0x0003e2000c10151e */
[----:B------:R-:W-:Y:S02]  /*d940*/  PRMT R139, R133, 0x5410, R135 ;  /* 0x00005410858b7816 */ /* 0x000fe40000000087 */
[----:B------:R-:W-:Y:S01]  /*d950*/  LOP3.LUT R136, R136, R144, RZ, 0xc0, !PT ;  /* 0x0000009088887212 */ /* 0x000fe200078ec0ff */
[----:B------:R-:W-:Y:S01]  /*d960*/  FADD.FTZ R144, R145, R158 ;  /* 0x0000009e91907221 */ /* 0x000fe20000010000 */
[----:B------:R-:W-:Y:S02]  /*d970*/  LOP3.LUT R138, R138, R139, RZ, 0xc0, !PT ;  /* 0x0000008b8a8a7212 */ /* 0x000fe400078ec0ff */
[--C-:B------:R-:W-:Y:S01]  /*d980*/  HSET2.LE.AND R139, R149, R169.reuse, PT ;  /* 0x000000a9958b7233 */ /* 0x100fe20003803000 */
[----:B------:R-:W-:Y:S01]  /*d990*/  FADD.FTZ R156, R156, R144 ;  /* 0x000000909c9c7221 */ /* 0x000fe20000010000 */
[----:B------:R-:W-:Y:S01]  /*d9a0*/  LDSM.16.MT88.4 R148, [R186+0x10800] ;  /* 0x01080000ba94783b */ /* 0x000fe20000004200 */
[----:B------:R-:W-:Y:S02]  /*d9b0*/  ISETP.LE.U32.AND P4, PT, R154, UR5, PT ;  /* 0x000000059a007c0c */ /* 0x000fe4000bf83070 */
[----:B------:R-:W3:Y:S01]  /*d9c0*/  MUFU.EX2 R154, R219 ;  /* 0x000000db009a7308 */ /* 0x000ee20000000800 */
[----:B--2---:R-:W-:Y:S04]  /*d9d0*/  F2FP.F16.F32.PACK_AB R165, R157, R160 ;  /* 0x000000a09da5723e */ /* 0x004fe800000000ff */
[----:B------:R-:W2:Y:S01]  /*d9e0*/  LDSM.16.MT88.4 R144, [R184+0x10800] ;  /* 0x01080000b890783b */ /* 0x000ea20000004200 */
[----:B-----5:R-:W-:Y:S04]  /*d9f0*/  PRMT R0, R152, 0x5410, R153 ;  /* 0x0000541098007816 */ /* 0x020fe80000000099 */
[----:B------:R-:W-:Y:S02]  /*da00*/  LOP3.LUT R139, R139, R0, RZ, 0xc0, !PT ;  /* 0x000000008b8b7212 */ /* 0x000fe400078ec0ff */
[----:B------:R-:W-:Y:S02]  /*da10*/  PRMT R0, R161, 0x7610, R0 ;  /* 0x00007610a1007816 */ /* 0x000fe40000000000 */
[----:B-1----:R-:W-:Y:S02]  /*da20*/  PRMT R2, R159, 0x7610, R2 ;  /* 0x000076109f027816 */ /* 0x002fe40000000002 */
[----:B------:R-:W-:Y:S01]  /*da30*/  @!P3 PRMT R133, R0, 0x5410, RZ ;  /* 0x000054100085b816 */ /* 0x000fe200000000ff */
[C---:B------:R-:W-:Y:S03]  /*da40*/  HMMA.16816.F32 R4, R136.reuse, R140, R4 ;  /* 0x0000008c8804723c */ /* 0x040fe60000001804 */
[----:B------:R-:W-:Y:S01]  /*da50*/  LOP3.LUT R0, R247, UR29, RZ, 0x3c, !PT ;  /* 0x0000001df7007c12 */ /* 0x000fe2000f8e3cff */
[----:B------:R1:W-:Y:S01]  /*da60*/  STG.E.U16 desc[UR30][R214.64+0x30], R133 ;  /* 0x00003085d6007986 */ /* 0x0003e2000c10151e */
[----:B------:R-:W-:Y:S01]  /*da70*/  @!P2 PRMT R135, R2, 0x5410, RZ ;  /* 0x000054100287a816 */ /* 0x000fe200000000ff */
[C---:B------:R-:W-:Y:S02]  /*da80*/  HMMA.16816.F32 R8, R136.reuse, R142, R8 ;  /* 0x0000008e8808723c */ /* 0x040fe40000001808 */
[----:B------:R-:W5:Y:S03]  /*da90*/  LDSM.16.MT88.4 R140, [R185+0x10800] ;  /* 0x01080000b98c783b */ /* 0x000f660000004200 */
[----:B------:R-:W-:Y:S06]  /*daa0*/  IMAD.WIDE.U32 R158, R0, -0x326172a9, RZ ;  /* 0xcd9e8d57009e7825 */ /* 0x000fec00078e00ff */
[----:B------:R-:W-:Y:S01]  /*dab0*/  FADD.FTZ R0, R160, R155 ;  /* 0x0000009ba0007221 */ /* 0x000fe20000010000 */
[----:B------:R5:W-:Y:S01]  /*dac0*/  STG.E.U16 desc[UR30][R214.64+0x32], R135 ;  /* 0x00003287d6007986 */ /* 0x000be2000c10151e */
[----:B------:R-:W-:Y:S02]  /*dad0*/  LOP3.LUT R2, R159, UR13, R170, 0x96, !PT ;  /* 0x0000000d9f027c12 */ /* 0x000fe4000f8e96aa */
[----:B------:R-:W-:Y:S01]  /*dae0*/  LOP3.LUT R158, R229, UR19, R158, 0x96, !PT ;  /* 0x00000013e59e7c12 */ /* 0x000fe2000f8e969e */
[----:B------:R3:W4:Y:S04]  /*daf0*/  LDL.S16 R170, [R1+0x3c] ;  /* 0x00003c0001aa7983 */ /* 0x0007280000100600 */
[----:B------:R-:W-:Y:S01]  /*db00*/  IMAD.WIDE.U32 R158, R158, -0x2daee0ad, RZ ;  /* 0xd2511f539e9e7825 */ /* 0x000fe200078e00ff */
[C---:B--2---:R-:W-:Y:S01]  /*db10*/  HMMA.16816.F32 R12, R136.reuse, R144, R12 ;  /* 0x00000090880c723c */ /* 0x044fe2000000180c */
[----:B-1----:R-:W1:Y:S05]  /*db20*/  MUFU.EX2 R133, R220 ;  /* 0x000000dc00857308 */ /* 0x002e6a0000000800 */
[C---:B------:R-:W-:Y:S01]  /*db30*/  HMMA.16816.F32 R16, R136.reuse, R146, R16 ;  /* 0x000000928810723c */ /* 0x040fe20000001810 */
[----:B------:R-:W2:Y:S05]  /*db40*/  LDSM.16.MT88.4 R144, [R183+0x12800] ;  /* 0x01280000b790783b */ /* 0x000eaa0000004200 */
[C---:B------:R-:W-:Y:S05]  /*db50*/  HMMA.16816.F32 R20, R136.reuse, R148, R20 ;  /* 0x000000948814723c */ /* 0x040fea0000001814 */
[----:B-----5:R-:W-:Y:S01]  /*db60*/  FADD.FTZ R135, R157, R0 ;  /* 0x000000009d877221 */ /* 0x020fe20000010000 */
[C---:B------:R-:W-:Y:S01]  /*db70*/  HMMA.16816.F32 R24, R136.reuse, R150, R24 ;  /* 0x000000968818723c */ /* 0x040fe20000001818 */
[----:B------:R-:W-:Y:S04]  /*db80*/  MUFU.EX2 R157, R223 ;  /* 0x000000df009d7308 */ /* 0x000fe80000000800 */
[----:B------:R-:W-:Y:S01]  /*db90*/  IMAD.WIDE.U32 R148, R2, -0x2daee0ad, RZ ;  /* 0xd2511f5302947825 */ /* 0x000fe200078e00ff */
[C---:B------:R-:W-:Y:S05]  /*dba0*/  HMMA.16816.F32 R28, R136.reuse, R140, R28 ;  /* 0x0000008c881c723c */ /* 0x040fea000000181c */
[----:B------:R-:W-:Y:S01]  /*dbb0*/  LOP3.LUT R160, R149, UR14, R244, 0x96, !PT ;  /* 0x0000000e95a07c12 */ /* 0x000fe2000f8e96f4 */
[C---:B------:R-:W-:Y:S01]  /*dbc0*/  HMMA.16816.F32 R32, R136.reuse, R142, R32 ;  /* 0x0000008e8820723c */ /* 0x040fe20000001820 */
[----:B------:R-:W-:Y:S04]  /*dbd0*/  LDSM.16.MT88.4 R140, [R186+0x12800] ;  /* 0x01280000ba8c783b */ /* 0x000fe80000004200 */
[----:B------:R-:W-:Y:S06]  /*dbe0*/  IMAD.WIDE.U32 R160, R160, -0x326172a9, RZ ;  /* 0xcd9e8d57a0a07825 */ /* 0x000fec00078e00ff */
[----:B---3--:R-:W-:Y:S01]  /*dbf0*/  FADD.FTZ R0, R154, R156 ;  /* 0x0000009c9a007221 */ /* 0x008fe20000010000 */
[----:B-1----:R-:W-:Y:S02]  /*dc00*/  F2FP.F16.F32.PACK_AB R156, R133, R154 ;  /* 0x0000009a859c723e */ /* 0x002fe400000000ff */
[----:B------:R-:W-:Y:S01]  /*dc10*/  LOP3.LUT R154, R161, UR27, R228, 0x96, !PT ;  /* 0x0000001ba19a7c12 */ /* 0x000fe2000f8e96e4 */
[----:B------:R-:W-:Y:S01]  /*dc20*/  @!P4 HADD2 R168, -R153.H0_H0, -RZ.H0_H0 ;  /* 0xa00000ff99a8c230 */ /* 0x000fe20000000900 */
[----:B------:R-:W-:Y:S01]  /*dc30*/  LOP3.LUT R159, R159, UR26, R148, 0x96, !PT ;  /* 0x0000001a9f9f7c12 */ /* 0x000fe2000f8e9694 */
[----:B------:R-:W-:Y:S01]  /*dc40*/  FADD.FTZ R164, R133, R0 ;  /* 0x0000000085a47221 */ /* 0x000fe20000010000 */
[----:B------:R-:W-:Y:S01]  /*dc50*/  PRMT R2, R162, 0x7632, R2 ;  /* 0x00007632a2027816 */ /* 0x000fe20000000002 */
[----:B------:R-:W-:Y:S01]  /*dc60*/  IMAD.WIDE.U32 R154, R154, -0x2daee0ad, RZ ;  /* 0xd2511f539a9a7825 */ /* 0x000fe200078e00ff */
[C---:B--2---:R-:W-:Y:S01]  /*dc70*/  HMMA.16816.F32 R36, R136.reuse, R144, R36 ;  /* 0x000000908824723c */ /* 0x044fe20000001824 */
[----:B------:R-:W1:Y:S02]  /*dc80*/  LDSM.16.MT88.4 R148, [R184+0x12800] ;  /* 0x01280000b894783b */ /* 0x000e640000004200 */
[----:B------:R-:W-:Y:S02]  /*dc90*/  PRMT R0, R168, 0x7610, R0 ;  /* 0x00007610a8007816 */ /* 0x000fe40000000000 */
[----:B------:R-:W-:Y:S01]  /*dca0*/  LOP3.LUT R155, R155, UR24, R158, 0x96, !PT ;  /* 0x000000189b9b7c12 */ /* 0x000fe2000f8e969e */
[C---:B------:R-:W-:Y:S03]  /*dcb0*/  HMMA.16816.F32 R40, R136.reuse, R146, R40 ;  /* 0x000000928828723c */ /* 0x040fe60000001828 */
[----:B------:R-:W2:Y:S02]  /*dcc0*/  LDSM.16.MT88.4 R144, [R185+0x12800] ;  /* 0x01280000b990783b */ /* 0x000ea40000004200 */
[----:B------:R-:W-:Y:S01]  /*dcd0*/  IMAD.WIDE.U32 R158, R159, -0x326172a9, RZ ;  /* 0xcd9e8d579f9e7825 */ /* 0x000fe200078e00ff */
[----:B------:R-:W-:Y:S02]  /*dce0*/  @!P4 PRMT R153, R0, 0x5410, RZ ;  /* 0x000054100099c816 */ /* 0x000fe400000000ff */
[----:B------:R-:W-:Y:S03]  /*dcf0*/  PRMT R189, R156, 0x7632, R189 ;  /* 0x000076329cbd7816 */ /* 0x000fe600000000bd */
[----:B------:R-:W-:Y:S01]  /*dd00*/  LOP3.LUT R160, R159, UR25, R160, 0x96, !PT ;  /* 0x000000199fa07c12 */ /* 0x000fe2000f8e96a0 */
[----:B------:R3:W-:Y:S04]  /*dd10*/  STG.E.U16 desc[UR30][R216.64+0x32], R153 ;  /* 0x00003299d8007986 */ /* 0x0007e8000c10151e */
[----:B------:R-:W-:Y:S05]  /*dd20*/  IMAD.WIDE.U32 R160, R160, -0x2daee0ad, RZ ;  /* 0xd2511f53a0a07825 */ /* 0x000fea00078e00ff */
[----:B------:R-:W-:Y:S01]  /*dd30*/  LOP3.LUT R159, R161, UR22, R154, 0x96, !PT ;  /* 0x00000016a19f7c12 */ /* 0x000fe2000f8e969a */
[----:B------:R-:W-:Y:S05]  /*dd40*/  IMAD.WIDE.U32 R154, R155, -0x326172a9, RZ ;  /* 0xcd9e8d579b9a7825 */ /* 0x000fea00078e00ff */
[----:B------:R-:W-:Y:S01]  /*dd50*/  LOP3.LUT R212, R155, UR23, R158, 0x96, !PT ;  /* 0x000000179bd47c12 */ /* 0x000fe2000f8e969e */
[----:B------:R-:W-:Y:S04]  /*dd60*/  IMAD.WIDE.U32 R158, R159, -0x326172a9, RZ ;  /* 0xcd9e8d579f9e7825 */ /* 0x000fe800078e00ff */
[----:B------:R-:W-:Y:S01]  /*dd70*/  IMAD.WIDE.U32 R212, R212, -0x2daee0ad, RZ ;  /* 0xd2511f53d4d47825 */ /* 0x000fe200078e00ff */
[C---:B-1----:R-:W-:Y:S03]  /*dd80*/  HMMA.16816.F32 R44, R136.reuse, R148, R44 ;  /* 0x00000094882c723c */ /* 0x042fe6000000182c */
[----:B---3--:R-:W-:Y:S03]  /*dd90*/  SHF.R.U32.HI R153, RZ, 0x10, R158 ;  /* 0x00000010ff997819 */ /* 0x008fe6000001169e */
[C---:B------:R-:W-:Y:S01]  /*dda0*/  HMMA.16816.F32 R48, R136.reuse, R150, R48 ;  /* 0x000000968830723c */ /* 0x040fe20000001830 */
[----:B------:R-:W1:Y:S05]  /*ddb0*/  LDSM.16.MT88.4 R148, [R183+0x14800] ;  /* 0x01480000b794783b */ /* 0x000e6a0000004200 */
        /* <DEDUP_REMOVED lines=14> */
[C---:B-1----:R-:W-:Y:S06]  /*dea0*/  HMMA.16816.F32 R92, R136.reuse, R148, R92 ;  /* 0x00000094885c723c */ /* 0x042fec000000185c */
[C---:B------:R-:W-:Y:S01]  /*deb0*/  HMMA.16816.F32 R96, R136.reuse, R150, R96 ;  /* 0x000000968860723c */ /* 0x040fe20000001860 */
[----:B------:R-:W-:Y:S05]  /*dec0*/  LDSM.16.MT88.4 R148, [R186+0x16800] ;  /* 0x01680000ba94783b */ /* 0x000fea0000004200 */
[C---:B---3--:R-:W-:Y:S06]  /*ded0*/  HMMA.16816.F32 R100, R136.reuse, R140, R100 ;  /* 0x0000008c8864723c */ /* 0x048fec0000001864 */
[C---:B------:R-:W-:Y:S01]  /*dee0*/  HMMA.16816.F32 R104, R136.reuse, R142, R104 ;  /* 0x0000008e8868723c */ /* 0x040fe20000001868 */
[----:B------:R-:W-:Y:S04]  /*def0*/  LDSM.16.MT88.4 R140, [R185+0x16800] ;  /* 0x01680000b98c783b */ /* 0x000fe80000004200 */
[----:B----4-:R-:W-:Y:S06]  /*df00*/  @!P0 HADD2 R170, -R152.H0_H0, -RZ.H0_H0 ;  /* 0xa00000ff98aa8230 */ /* 0x010fec0000000900 */
[----:B------:R-:W-:Y:S01]  /*df10*/  PRMT R133, R170, 0x7610, R133 ;  /* 0x00007610aa857816 */ /* 0x000fe20000000085 */
[----:B------:R-:W-:Y:S03]  /*df20*/  @!P0 STL.S16 [R1+0x3c], R170 ;  /* 0x00003caa01008387 */ /* 0x000fe60000100600 */
[----:B------:R-:W-:Y:S01]  /*df30*/  @!P0 PRMT R152, R133, 0x5410, RZ ;  /* 0x0000541085988816 */ /* 0x000fe200000000ff */
[----:B------:R1:W-:Y:S01]  /*df40*/  @!P4 STL.S16 [R1+0x24], R168 ;  /* 0x000024a80100c387 */ /* 0x0003e20000100600 */
[----:B------:R-:W-:Y:S03]  /*df50*/  LOP3.LUT R133, R159, UR21, R154, 0x96, !PT ;  /* 0x000000159f857c12 */ /* 0x000fe6000f8e969a */
[----:B------:R2:W-:Y:S01]  /*df60*/  STG.E.U16 desc[UR30][R216.64+0x30], R152 ;  /* 0x00003098d8007986 */ /* 0x0005e2000c10151e */
[----:B------:R-:W-:Y:S04]  /*df70*/  LOP3.LUT R0, R133, 0xff, RZ, 0xc0, !PT ;  /* 0x000000ff85007812 */ /* 0x000fe800078ec0ff */
[----:B------:R-:W-:Y:S02]  /*df80*/  ISETP.LE.U32.AND P0, PT, R0, UR5, PT ;  /* 0x0000000500007c0c */ /* 0x000fe4000bf03070 */
[----:B------:R-:W-:Y:S11]  /*df90*/  PRMT R0, R162, 0x7610, R0 ;  /* 0x00007610a2007816 */ /* 0x000ff60000000000 */
[----:B------:R-:W-:Y:S05]  /*dfa0*/  @!P0 HADD2 R163, -R0.H0_H0, -RZ.H0_H0 ;  /* 0xa00000ff00a38230 */ /* 0x000fea0000000900 */
[----:B------:R3:W-:Y:S01]  /*dfb0*/  @!P0 STL.S16 [R1+0x4c], R163 ;  /* 0x00004ca301008387 */ /* 0x0007e20000100600 */
[----:B------:R-:W-:Y:S03]  /*dfc0*/  PRMT R144, R163, 0x7610, R144 ;  /* 0x00007610a3907816 */ /* 0x000fe60000000090 */
[----:B-1----:R4:W5:Y:S01]  /*dfd0*/  LDL.S16 R168, [R1+0x20] ;  /* 0x0000200001a87983 */ /* 0x0029620000100600 */
[----:B--2---:R-:W1:Y:S03]  /*dfe0*/  MUFU.EX2 R152, R224 ;  /* 0x000000e000987308 */ /* 0x004e660000000800 */
[----:B------:R4:W2:Y:S01]  /*dff0*/  LDL.S16 R162, [R1+0x1c] ;  /* 0x00001c0001a27983 */ /* 0x0008a20000100600 */
[----:B-1----:R-:W-:Y:S01]  /*e000*/  FADD.FTZ R135, R152, R135 ;  /* 0x0000008798877221 */ /* 0x002fe20000010000 */
[C---:B------:R-:W-:Y:S02]  /*e010*/  F2FP.F16.F32.PACK_AB R167, R157.reuse, R152 ;  /* 0x000000989da7723e */ /* 0x040fe400000000ff */
[----:B------:R-:W-:Y:S01]  /*e020*/  PRMT R152, R0, 0x5410, R2 ;  /* 0x0000541000987816 */ /* 0x000fe20000000002 */
[----:B------:R-:W-:Y:S01]  /*e030*/  FADD.FTZ R157, R157, R135 ;  /* 0x000000879d9d7221 */ /* 0x000fe20000010000 */
[----:B------:R-:W-:Y:S01]  /*e040*/  @!P0 PRMT R0, R144, 0x5410, RZ ;  /* 0x0000541090008816 */ /* 0x000fe200000000ff */
[----:B---3--:R-:W1:Y:S01]  /*e050*/  MUFU.EX2 R163, R225 ;  /* 0x000000e100a37308 */ /* 0x008e620000000800 */
[----:B------:R-:W3:Y:S01]  /*e060*/  LDSM.16.MT88.4 R144, [R184+0x16800] ;  /* 0x01680000b890783b */ /* 0x000ee20000004200 */
[C---:B------:R-:W-:Y:S04]  /*e070*/  LOP3.LUT R135, R158.reuse, 0xff, RZ, 0xc0, !PT ;  /* 0x000000ff9e877812 */ /* 0x040fe800078ec0ff */
[----:B------:R-:W-:Y:S02]  /*e080*/  ISETP.LE.U32.AND P3, PT, R135, UR5, PT ;  /* 0x0000000587007c0c */ /* 0x000fe4000bf63070 */
[----:B------:R-:W-:Y:S01]  /*e090*/  LOP3.LUT R135, R158, 0xffff, RZ, 0xc0, !PT ;  /* 0x0000ffff9e877812 */ /* 0x000fe200078ec0ff */
[----:B------:R4:W-:Y:S02]  /*e0a0*/  STG.E.U16 desc[UR30][R214.64+0x40], R0 ;  /* 0x00004000d6007986 */ /* 0x0009e4000c10151e */
[----:B----4-:R-:W-:Y:S04]  /*e0b0*/  LOP3.LUT R0, R133, 0xffff, RZ, 0xc0, !PT ;  /* 0x0000ffff85007812 */ /* 0x010fe800078ec0ff */
[----:B------:R-:W-:Y:S01]  /*e0c0*/  SHF.R.U32.HI R0, RZ, 0x8, R0 ;  /* 0x00000008ff007819 */ /* 0x000fe20000011600 */
[C---:B---3--:R-:W-:Y:S03]  /*e0d0*/  HMMA.16816.F32 R108, R136.reuse, R144, R108 ;  /* 0x00000090886c723c */ /* 0x048fe6000000186c */
[----:B------:R-:W-:Y:S03]  /*e0e0*/  LOP3.LUT R0, R0, 0xffff, RZ, 0xc0, !PT ;  /* 0x0000ffff00007812 */ /* 0x000fe600078ec0ff */
[C---:B------:R-:W-:Y:S03]  /*e0f0*/  HMMA.16816.F32 R112, R136.reuse, R146, R112 ;  /* 0x000000928870723c */ /* 0x040fe60000001870 */
[----:B------:R-:W-:Y:S02]  /*e100*/  ISETP.LE.U32.AND P5, PT, R0, UR5, PT ;  /* 0x0000000500007c0c */ /* 0x000fe4000bfa3070 */
[--C-:B------:R-:W-:Y:S01]  /*e110*/  SHF.R.U32.HI R0, RZ, 0x18, R133.reuse ;  /* 0x00000018ff007819 */ /* 0x100fe20000011685 */
[C---:B------:R-:W-:Y:S03]  /*e120*/  HMMA.16816.F32 R116, R136.reuse, R148, R116 ;  /* 0x000000948874723c */ /* 0x040fe60000001874 */
[----:B------:R-:W-:Y:S02]  /*e130*/  ISETP.LE.U32.AND P4, PT, R0, UR5, PT ;  /* 0x0000000500007c0c */ /* 0x000fe4000bf83070 */
[----:B------:R-:W-:Y:S01]  /*e140*/  SHF.R.U32.HI R144, RZ, 0x10, R133 ;  /* 0x00000010ff907819 */ /* 0x000fe20000011685 */
[C---:B------:R-:W-:Y:S05]  /*e150*/  HMMA.16816.F32 R120, R136.reuse, R150, R120 ;  /* 0x000000968878723c */ /* 0x040fea0000001878 */
[----:B------:R-:W-:Y:S01]  /*e160*/  LOP3.LUT R146, R158, 0xffff, RZ, 0xc0, !PT ;  /* 0x0000ffff9e927812 */ /* 0x000fe200078ec0ff */
[C---:B------:R-:W-:Y:S05]  /*e170*/  HMMA.16816.F32 R124, R136.reuse, R140, R124 ;  /* 0x0000008c887c723c */ /* 0x040fea000000187c */
[----:B------:R-:W-:Y:S01]  /*e180*/  LOP3.LUT R0, R159, UR21, R154, 0x96, !PT ;  /* 0x000000159f007c12 */ /* 0x000fe2000f8e969a */
[----:B------:R-:W-:Y:S01]  /*e190*/  HMMA.16816.F32 R128, R136, R142, R128 ;  /* 0x0000008e8880723c */ /* 0x000fe20000001880 */
[----:B------:R-:W3:Y:S01]  /*e1a0*/  MUFU.EX2 R159, R226 ;  /* 0x000000e2009f7308 */ /* 0x000ee20000000800 */
[----:B------:R-:W-:Y:S03]  /*e1b0*/  LDSM.16.MT88.4 R136, [R186+0x11000] ;  /* 0x01100000ba88783b */ /* 0x000fe60000004200 */
[----:B------:R-:W-:Y:S02]  /*e1c0*/  SHF.R.U32.HI R145, RZ, 0x8, R135 ;  /* 0x00000008ff917819 */ /* 0x000fe40000011687 */
[----:B------:R-:W-:Y:S01]  /*e1d0*/  LOP3.LUT R144, R144, 0xff, RZ, 0xc0, !PT ;  /* 0x000000ff90907812 */ /* 0x000fe200078ec0ff */
[----:B-1----:R-:W-:Y:S03]  /*e1e0*/  FADD.FTZ R142, R163, R164 ;  /* 0x000000a4a38e7221 */ /* 0x002fe60000010000 */
[----:B------:R-:W-:Y:S02]  /*e1f0*/  LOP3.LUT R154, R158, 0xff, RZ, 0xc0, !PT ;  /* 0x000000ff9e9a7812 */ /* 0x000fe400078ec0ff */
[----:B------:R-:W-:Y:S02]  /*e200*/  SHF.R.U32.HI R135, RZ, 0x18, R158 ;  /* 0x00000018ff877819 */ /* 0x000fe4000001169e */
[----:B------:R-:W-:Y:S02]  /*e210*/  LOP3.LUT R133, R153, 0xff, RZ, 0xc0, !PT ;  /* 0x000000ff99857812 */ /* 0x000fe400078ec0ff */
[----:B------:R-:W-:Y:S02]  /*e220*/  SHF.R.U32.HI R146, RZ, 0x8, R146 ;  /* 0x00000008ff927819 */ /* 0x000fe40000011692 */
[----:B------:R-:W-:Y:S02]  /*e230*/  ISETP.LE.U32.AND P2, PT, R144, UR5, PT ;  /* 0x0000000590007c0c */ /* 0x000fe4000bf43070 */
[----:B------:R-:W-:Y:S02]  /*e240*/  PRMT R154, R154, 0x5410, R145 ;  /* 0x000054109a9a7816 */ /* 0x000fe40000000091 */
[----:B------:R-:W-:Y:S02]  /*e250*/  PRMT R155, R133, 0x5410, R135 ;  /* 0x00005410859b7816 */ /* 0x000fe40000000087 */
[C---:B------:R-:W-:Y:S02]  /*e260*/  LOP3.LUT R147, R0.reuse, 0xff, RZ, 0xc0, !PT ;  /* 0x000000ff00937812 */ /* 0x040fe400078ec0ff */
[--C-:B------:R-:W-:Y:S02]  /*e270*/  SHF.R.U32.HI R145, RZ, 0x18, R0.reuse ;  /* 0x00000018ff917819 */ /* 0x100fe40000011600 */
[----:B------:R-:W-:Y:S02]  /*e280*/  LOP3.LUT R133, R0, 0xffff, RZ, 0xc0, !PT ;  /* 0x0000ffff00857812 */ /* 0x000fe400078ec0ff */
[----:B------:R-:W-:Y:S02]  /*e290*/  SHF.R.U32.HI R135, RZ, 0x10, R0 ;  /* 0x00000010ff877819 */ /* 0x000fe40000011600 */
[----:B------:R-:W-:Y:S02]  /*e2a0*/  LOP3.LUT R0, R146, 0xffff, RZ, 0xc0, !PT ;  /* 0x0000ffff92007812 */ /* 0x000fe400078ec0ff */
[----:B------:R-:W-:Y:S02]  /*e2b0*/  SHF.R.U32.HI R144, RZ, 0x10, R158 ;  /* 0x00000010ff907819 */ /* 0x000fe4000001169e */
[----:B------:R-:W-:Y:S02]  /*e2c0*/  ISETP.LE.U32.AND P6, PT, R0, UR5, PT ;  /* 0x0000000500007c0c */ /* 0x000fe4000bfc3070 */
[----:B------:R-:W-:Y:S02]  /*e2d0*/  PRMT R0, R166, 0x7610, R0 ;  /* 0x00007610a6007816 */ /* 0x000fe40000000000 */
[----:B------:R-:W-:Y:S02]  /*e2e0*/  LOP3.LUT R148, R144, 0xff, RZ, 0xc0, !PT ;  /* 0x000000ff90947812 */ /* 0x000fe400078ec0ff */
[----:B------:R-:W-:Y:S02]  /*e2f0*/  SHF.R.U32.HI R144, RZ, 0x8, R133 ;  /* 0x00000008ff907819 */ /* 0x000fe40000011685 */
[----:B------:R-:W-:Y:S02]  /*e300*/  LOP3.LUT R133, R135, 0xff, RZ, 0xc0, !PT ;  /* 0x000000ff87857812 */ /* 0x000fe400078ec0ff */
[----:B------:R-:W-:Y:S02]  /*e310*/  PRMT R135, R147, 0x5410, R144 ;  /* 0x0000541093877816 */ /* 0x000fe40000000090 */
[----:B------:R-:W-:Y:S02]  /*e320*/  PRMT R153, R133, 0x5410, R145 ;  /* 0x0000541085997816 */ /* 0x000fe40000000091 */
[----:B------:R-:W-:Y:S01]  /*e330*/  PRMT R133, R166, 0x7632, R133 ;  /* 0x00007632a6857816 */ /* 0x000fe20000000085 */
[----:B------:R-:W1:Y:S01]  /*e340*/  LDSM.16.MT88.4 R144, [R183+0x11000] ;  /* 0x01100000b790783b */ /* 0x000e620000004200 */
[--C-:B------:R-:W-:Y:S02]  /*e350*/  HSET2.LE.AND R140, R135, R169.reuse, PT ;  /* 0x000000a9878c7233 */ /* 0x100fe40003803000 */
[----:B------:R-:W-:Y:S02]  /*e360*/  PRMT R143, R0, 0x5410, R133 ;  /* 0x00005410008f7816 */ /* 0x000fe40000000085 */
[----:B------:R-:W-:Y:S02]  /*e370*/  PRMT R135, R165, 0x7632, R135 ;  /* 0x00007632a5877816 */ /* 0x000fe40000000087 */
[--C-:B------:R-:W-:Y:S02]  /*e380*/  HSET2.LE.AND R141, R153, R169.reuse, PT ;  /* 0x000000a9998d7233 */ /* 0x100fe40003803000 */
[C---:B---3--:R-:W-:Y:S01]  /*e390*/  F2FP.F16.F32.PACK_AB R164, R159.reuse, R163 ;  /* 0x000000a39fa4723e */ /* 0x048fe200000000ff */
[----:B------:R-:W-:Y:S01]  /*e3a0*/  FADD.FTZ R159, R159, R142 ;  /* 0x0000008e9f9f7221 */ /* 0x000fe20000010000 */
[----:B------:R-:W-:Y:S02]  /*e3b0*/  ISETP.LE.U32.AND P0, PT, R148, UR5, PT ;  /* 0x0000000594007c0c */ /* 0x000fe4000bf03070 */
[----:B------:R-:W-:Y:S01]  /*e3c0*/  LOP3.LUT R141, R141, R143, RZ, 0xc0, !PT ;  /* 0x0000008f8d8d7212 */ /* 0x000fe200078ec0ff */
[----:B------:R-:W3:Y:S01]  /*e3d0*/  LDSM.16.MT88.4 R148, [R184+0x11000] ;  /* 0x01100000b894783b */ /* 0x000ee20000004200 */
[--C-:B------:R-:W-:Y:S02]  /*e3e0*/  HSET2.LE.AND R143, R155, R169.reuse, PT ;  /* 0x000000a99b8f7233 */ /* 0x100fe40003803000 */
[--C-:B------:R-:W-:Y:S02]  /*e3f0*/  HSET2.LE.AND R142, R154, R169.reuse, PT ;  /* 0x000000a99a8e7233 */ /* 0x100fe40003803000 */
[----:B------:R-:W-:Y:S02]  /*e400*/  LOP3.LUT R140, R140, R152, RZ, 0xc0, !PT ;  /* 0x000000988c8c7212 */ /* 0x000fe400078ec0ff */
[----:B------:R-:W-:Y:S01]  /*e410*/  SHF.R.U32.HI R158, RZ, 0x18, R158 ;  /* 0x00000018ff9e7819 */ /* 0x000fe2000001169e */
[----:B------:R-:W4:Y:S01]  /*e420*/  LDSM.16.MT88.4 R152, [R185+0x11000] ;  /* 0x01100000b998783b */ /* 0x000f220000004200 */
[----:B-----5:R-:W-:Y:S02]  /*e430*/  @!P5 HADD2 R168, -R2.H0_H0, -RZ.H0_H0 ;  /* 0xa00000ff02a8d230 */ /* 0x020fe40000000900 */
[----:B--2---:R-:W-:Y:S03]  /*e440*/  @!P2 HADD2 R162, -R0.H0_H0, -RZ.H0_H0 ;  /* 0xa00000ff00a2a230 */ /* 0x004fe60000000900 */
[----:B------:R-:W-:Y:S02]  /*e450*/  PRMT R161, R168, 0x7610, R161 ;  /* 0x00007610a8a17816 */ /* 0x000fe400000000a1 */
[----:B------:R-:W-:Y:S02]  /*e460*/  @!P5 STL.S16 [R1+0x20], R168 ;  /* 0x000020a80100d387 */ /* 0x000fe40000100600 */
[----:B------:R-:W-:Y:S02]  /*e470*/  @!P5 PRMT R2, R161, 0x5410, RZ ;  /* 0x00005410a102d816 */ /* 0x000fe400000000ff */
[----:B------:R2:W-:Y:S01]  /*e480*/  @!P2 STL.S16 [R1+0x1c], R162 ;  /* 0x00001ca20100a387 */ /* 0x0005e20000100600 */
[----:B------:R-:W-:Y:S01]  /*e490*/  PRMT R166, R162, 0x7610, R166 ;  /* 0x00007610a2a67816 */ /* 0x000fe200000000a6 */
[----:B------:R-:W-:Y:S02]  /*e4a0*/  MUFU.EX2 R161, R230 ;  /* 0x000000e600a17308 */ /* 0x000fe40000000800 */
[----:B------:R5:W-:Y:S01]  /*e4b0*/  STG.E.U16 desc[UR30][R214.64+0x42], R2 ;  /* 0x00004202d6007986 */ /* 0x000be2000c10151e */
[----:B------:R-:W-:Y:S02]  /*e4c0*/  @!P2 PRMT R0, R166, 0x5410, RZ ;  /* 0x00005410a600a816 */ /* 0x000fe400000000ff */
[----:B------:R-:W-:Y:S01]  /*e4d0*/  ISETP.LE.U32.AND P2, PT, R158, UR5, PT ;  /* 0x000000059e007c0c */ /* 0x000fe2000bf43070 */
[----:B------:R1:W4:Y:S04]  /*e4e0*/  LDL.S16 R166, [R1+0x18] ;  /* 0x0000180001a67983 */ /* 0x0003280000100600 */
[----:B------:R1:W4:Y:S04]  /*e4f0*/  LDL.S16 R163, [R1+0x28] ;  /* 0x0000280001a37983 */ /* 0x0003280000100600 */
[----:B------:R3:W-:Y:S01]  /*e500*/  STG.E.U16 desc[UR30][R216.64+0x40], R0 ;  /* 0x00004000d8007986 */ /* 0x0007e2000c10151e */
[----:B--2---:R-:W2:Y:S01]  /*e510*/  MUFU.EX2 R162, R227 ;  /* 0x000000e300a27308 */ /* 0x004ea20000000800 */
[----:B-----5:R-:W-:Y:S02]  /*e520*/  PRMT R2, R165, 0x7610, R2 ;  /* 0x00007610a5027816 */ /* 0x020fe40000000002 */
[----:B------:R1:W5:Y:S01]  /*e530*/  LDL.S16 R165, [R1+0x14] ;  /* 0x0000140001a57983 */ /* 0x0003620000100600 */
[----:B--2---:R-:W-:Y:S01]  /*e540*/  FADD.FTZ R157, R162, R157 ;  /* 0x0000009da29d7221 */ /* 0x004fe20000010000 */
[----:B---3--:R-:W-:Y:S03]  /*e550*/  PRMT R0, R2, 0x5410, R135 ;  /* 0x0000541002007816 */ /* 0x008fe60000000087 */
[----:B------:R-:W-:Y:S01]  /*e560*/  FADD.FTZ R248, R161, R157 ;  /* 0x0000009da1f87221 */ /* 0x000fe20000010000 */
[----:B------:R-:W-:Y:S02]  /*e570*/  PRMT R157, R156, 0x5410, R189 ;  /* 0x000054109c9d7816 */ /* 0x000fe400000000bd */
[----:B------:R-:W-:Y:S02]  /*e580*/  LOP3.LUT R142, R142, R0, RZ, 0xc0, !PT ;  /* 0x000000008e8e7212 */ /* 0x000fe400078ec0ff */
[----:B------:R-:W-:Y:S01]  /*e590*/  LOP3.LUT R143, R143, R157, RZ, 0xc0, !PT ;  /* 0x0000009d8f8f7212 */ /* 0x000fe200078ec0ff */
[----:B------:R-:W-:Y:S01]  /*e5a0*/  FADD.FTZ R157, R181, R159 ;  /* 0x0000009fb59d7221 */ /* 0x000fe20000010000 */
[----:B------:R-:W-:Y:S02]  /*e5b0*/  F2FP.F16.F32.PACK_AB R0, R161, R162 ;  /* 0x000000a2a100723e */ /* 0x000fe400000000ff */
[C---:B------:R-:W-:Y:S01]  /*e5c0*/  F2FP.F16.F32.PACK_AB R181, R134.reuse, R181 ;  /* 0x000000b586b5723e */ /* 0x040fe200000000ff */
[----:B------:R-:W-:Y:S01]  /*e5d0*/  FADD.FTZ R243, R134, R157 ;  /* 0x0000009d86f37221 */ /* 0x000fe20000010000 */
[----:B------:R-:W-:Y:S01]  /*e5e0*/  PRMT R180, R0, 0x7632, R180 ;  /* 0x0000763200b47816 */ /* 0x000fe200000000b4 */
        /* <DEDUP_REMOVED lines=34> */
[C---:B------:R-:W-:Y:S05]  /*e810*/  HMMA.16816.F32 R96, R140.reuse, R154, R96 ;  /* 0x0000009a8c60723c */ /* 0x040fea0000001860 */
[--C-:B------:R-:W-:Y:S01]  /*e820*/  SHF.R.U32.HI R153, RZ, 0x10, R212.reuse ;  /* 0x00000010ff997819 */ /* 0x100fe200000116d4 */
[C---:B-1----:R-:W-:Y:S05]  /*e830*/  HMMA.16816.F32 R100, R140.reuse, R144, R100 ;  /* 0x000000908c64723c */ /* 0x042fea0000001864 */
[C---:B------:R-:W-:Y:S01]  /*e840*/  LOP3.LUT R152, R212.reuse, 0xffff, RZ, 0xc0, !PT ;  /* 0x0000ffffd4987812 */ /* 0x040fe200078ec0ff */
[C---:B------:R-:W-:Y:S05]  /*e850*/  HMMA.16816.F32 R104, R140.reuse, R146, R104 ;  /* 0x000000928c68723c */ /* 0x040fea0000001868 */
[----:B------:R-:W-:Y:S01]  /*e860*/  SHF.R.U32.HI R155, RZ, 0x18, R212 ;  /* 0x00000018ff9b7819 */ /* 0x000fe200000116d4 */
[C---:B--2---:R-:W-:Y:S05]  /*e870*/  HMMA.16816.F32 R108, R140.reuse, R148, R108 ;  /* 0x000000948c6c723c */ /* 0x044fea000000186c */
[----:B------:R-:W-:Y:S01]  /*e880*/  LOP3.LUT R154, R212, 0xff, RZ, 0xc0, !PT ;  /* 0x000000ffd49a7812 */ /* 0x000fe200078ec0ff */
[C---:B------:R-:W-:Y:S05]  /*e890*/  HMMA.16816.F32 R112, R140.reuse, R150, R112 ;  /* 0x000000968c70723c */ /* 0x040fea0000001870 */
[----:B------:R-:W-:Y:S01]  /*e8a0*/  LOP3.LUT R153, R153, 0xff, RZ, 0xc0, !PT ;  /* 0x000000ff99997812 */ /* 0x000fe200078ec0ff */
[C---:B---3--:R-:W-:Y:S05]  /*e8b0*/  HMMA.16816.F32 R116, R140.reuse, R136, R116 ;  /* 0x000000888c74723c */ /* 0x048fea0000001874 */
[----:B------:R-:W-:Y:S01]  /*e8c0*/  SHF.R.U32.HI R152, RZ, 0x8, R152 ;  /* 0x00000008ff987819 */ /* 0x000fe20000011698 */
[C---:B------:R-:W-:Y:S05]  /*e8d0*/  HMMA.16816.F32 R120, R140.reuse, R138, R120 ;  /* 0x0000008a8c78723c */ /* 0x040fea0000001878 */
[----:B------:R-:W-:Y:S02]  /*e8e0*/  PRMT R171, R153, 0x5410, R155 ;  /* 0x0000541099ab7816 */ /* 0x000fe4000000009b */
[----:B------:R-:W-:Y:S02]  /*e8f0*/  PRMT R170, R154, 0x5410, R152 ;  /* 0x000054109aaa7816 */ /* 0x000fe40000000098 */
[----:B------:R-:W1:Y:S02]  /*e900*/  LDSM.16.MT88.4 R152, [R185+0x17000] ;  /* 0x01700000b998783b */ /* 0x000e640000004200 */
[--C-:B------:R-:W-:Y:S02]  /*e910*/  HSET2.LE.AND R171, R171, R169.reuse, PT ;  /* 0x000000a9abab7233 */ /* 0x100fe40003803000 */
[--C-:B------:R-:W-:Y:S03]  /*e920*/  HSET2.LE.AND R170, R170, R169.reuse, PT ;  /* 0x000000a9aaaa7233 */ /* 0x100fe60003803000 */
[----:B------:R-:W-:Y:S01]  /*e930*/  LOP3.LUT R171, R171, R181, RZ, 0xc0, !PT ;  /* 0x000000b5abab7212 */ /* 0x000fe200078ec0ff */
[C---:B-1----:R-:W-:Y:S06]  /*e940*/  HMMA.16816.F32 R124, R140.reuse, R152, R124 ;  /* 0x000000988c7c723c */ /* 0x042fec000000187c */
[----:B------:R-:W-:Y:S05]  /*e950*/  HMMA.16816.F32 R128, R140, R154, R128 ;  /* 0x0000009a8c80723c */ /* 0x000fea0000001880 */
[----:B------:R-:W-:Y:S02]  /*e960*/  @!P4 HADD2 R166, -R133.H0_H0, -RZ.H0_H0 ;  /* 0xa00000ff85a6c230 */ /* 0x000fe40000000900 */
[----:B------:R-:W-:Y:S03]  /*e970*/  @!P6 HADD2 R163, -R135.H0_H0, -RZ.H0_H0 ;  /* 0xa00000ff87a3e230 */ /* 0x000fe60000000900 */
[----:B------:R-:W-:Y:S01]  /*e980*/  @!P4 STL.S16 [R1+0x18], R166 ;  /* 0x000018a60100c387 */ /* 0x000fe20000100600 */
[----:B------:R-:W-:Y:S02]  /*e990*/  PRMT R157, R166, 0x7610, R157 ;  /* 0x00007610a69d7816 */ /* 0x000fe4000000009d */
[----:B------:R-:W-:Y:S02]  /*e9a0*/  PRMT R158, R163, 0x7610, R158 ;  /* 0x00007610a39e7816 */ /* 0x000fe4000000009e */
[----:B------:R-:W-:Y:S02]  /*e9b0*/  @!P4 PRMT R133, R157, 0x5410, RZ ;  /* 0x000054109d85c816 */ /* 0x000fe400000000ff */
[----:B------:R-:W-:Y:S03]  /*e9c0*/  @!P6 PRMT R135, R158, 0x5410, RZ ;  /* 0x000054109e87e816 */ /* 0x000fe600000000ff */
[----:B------:R1:W-:Y:S04]  /*e9d0*/  STG.E.U16 desc[UR30][R216.64+0x42], R133 ;  /* 0x00004285d8007986 */ /* 0x0003e8000c10151e */
[----:B------:R2:W-:Y:S01]  /*e9e0*/  STG.E.U16 desc[UR30][R214.64+0x52], R135 ;  /* 0x00005287d6007986 */ /* 0x0005e2000c10151e */
[----:B-----5:R-:W-:Y:S05]  /*e9f0*/  @!P3 HADD2 R165, -R2.H0_H0, -RZ.H0_H0 ;  /* 0xa00000ff02a5b230 */ /* 0x020fea0000000900 */
[----:B------:R-:W-:Y:S01]  /*ea00*/  @!P3 STL.S16 [R1+0x14], R165 ;  /* 0x000014a50100b387 */ /* 0x000fe20000100600 */
[----:B------:R-:W-:Y:S03]  /*ea10*/  PRMT R134, R165, 0x7610, R134 ;  /* 0x00007610a5867816 */ /* 0x000fe60000000086 */
[----:B------:R3:W4:Y:S01]  /*ea20*/  LDL.S16 R157, [R1+0x38] ;  /* 0x00003800019d7983 */ /* 0x0007220000100600 */
[----:B------:R-:W-:Y:S03]  /*ea30*/  @!P3 PRMT R2, R134, 0x5410, RZ ;  /* 0x000054108602b816 */ /* 0x000fe600000000ff */
[----:B------:R-:W-:Y:S04]  /*ea40*/  @!P6 STL.S16 [R1+0x28], R163 ;  /* 0x000028a30100e387 */ /* 0x000fe80000100600 */
[----:B------:R5:W-:Y:S01]  /*ea50*/  STG.E.U16 desc[UR30][R214.64+0x50], R2 ;  /* 0x00005002d6007986 */ /* 0x000be2000c10151e */
[----:B-1----:R-:W-:Y:S04]  /*ea60*/  LOP3.LUT R133, R213, UR20, R160, 0x96, !PT ;  /* 0x00000014d5857c12 */ /* 0x002fe8000f8e96a0 */
[----:B------:R-:W-:Y:S02]  /*ea70*/  LOP3.LUT R134, R133, 0xffff, RZ, 0xc0, !PT ;  /* 0x0000ffff85867812 */ /* 0x000fe400078ec0ff */
[----:B------:R-:W-:Y:S02]  /*ea80*/  SHF.R.U32.HI R144, RZ, 0x10, R133 ;  /* 0x00000010ff907819 */ /* 0x000fe40000011685 */
[----:B------:R-:W-:Y:S02]  /*ea90*/  SHF.R.U32.HI R134, RZ, 0x8, R134 ;  /* 0x00000008ff867819 */ /* 0x000fe40000011686 */
[----:B--2---:R-:W-:Y:S02]  /*eaa0*/  PRMT R135, R167, 0x7610, R135 ;  /* 0x00007610a7877816 */ /* 0x004fe40000000087 */
[----:B------:R-:W-:Y:S04]  /*eab0*/  LOP3.LUT R134, R134, 0xffff, RZ, 0xc0, !PT ;  /* 0x0000ffff86867812 */ /* 0x000fe800078ec0ff */
[----:B------:R-:W-:Y:S02]  /*eac0*/  ISETP.LE.U32.AND P3, PT, R134, UR5, PT ;  /* 0x0000000586007c0c */ /* 0x000fe4000bf63070 */
[----:B------:R-:W-:Y:S04]  /*ead0*/  SHF.R.U32.HI R134, RZ, 0x18, R133 ;  /* 0x00000018ff867819 */ /* 0x000fe80000011685 */
[----:B------:R-:W-:Y:S02]  /*eae0*/  ISETP.LE.U32.AND P5, PT, R134, UR5, PT ;  /* 0x0000000586007c0c */ /* 0x000fe4000bfa3070 */
[----:B-----5:R-:W-:Y:S04]  /*eaf0*/  LOP3.LUT R2, R133, 0xff, RZ, 0xc0, !PT ;  /* 0x000000ff85027812 */ /* 0x020fe800078ec0ff */
[----:B------:R-:W-:Y:S02]  /*eb00*/  ISETP.LE.U32.AND P4, PT, R2, UR5, PT ;  /* 0x0000000502007c0c */ /* 0x000fe4000bf83070 */
[----:B------:R-:W-:Y:S02]  /*eb10*/  LOP3.LUT R2, R213, UR20, R160, 0x96, !PT ;  /* 0x00000014d5027c12 */ /* 0x000fe4000f8e96a0 */
[----:B------:R-:W1:Y:S02]  /*eb20*/  LDSM.16.MT88.4 R160, [R183+0x11800] ;  /* 0x01180000b7a0783b */ /* 0x000e640000004200 */
[C---:B------:R-:W-:Y:S02]  /*eb30*/  LOP3.LUT R133, R2.reuse, 0xffff, RZ, 0xc0, !PT ;  /* 0x0000ffff02857812 */ /* 0x040fe400078ec0ff */
[--C-:B------:R-:W-:Y:S02]  /*eb40*/  SHF.R.U32.HI R134, RZ, 0x10, R2.reuse ;  /* 0x00000010ff867819 */ /* 0x100fe40000011602 */
[----:B------:R-:W-:Y:S02]  /*eb50*/  LOP3.LUT R146, R2, 0xff, RZ, 0xc0, !PT ;  /* 0x000000ff02927812 */ /* 0x000fe400078ec0ff */
[----:B------:R-:W-:Y:S02]  /*eb60*/  SHF.R.U32.HI R145, RZ, 0x18, R2 ;  /* 0x00000018ff917819 */ /* 0x000fe40000011602 */
[----:B------:R-:W-:Y:S02]  /*eb70*/  SHF.R.U32.HI R133, RZ, 0x8, R133 ;  /* 0x00000008ff857819 */ /* 0x000fe40000011685 */
[----:B------:R-:W-:Y:S02]  /*eb80*/  LOP3.LUT R134, R134, 0xff, RZ, 0xc0, !PT ;  /* 0x000000ff86867812 */ /* 0x000fe400078ec0ff */
[----:B------:R-:W-:Y:S02]  /*eb90*/  LOP3.LUT R2, R144, 0xff, RZ, 0xc0, !PT ;  /* 0x000000ff90027812 */ /* 0x000fe400078ec0ff */
[----:B------:R-:W-:Y:S02]  /*eba0*/  PRMT R133, R146, 0x5410, R133 ;  /* 0x0000541092857816 */ /* 0x000fe40000000085 */
[----:B------:R-:W-:Y:S02]  /*ebb0*/  PRMT R134, R134, 0x5410, R145 ;  /* 0x0000541086867816 */ /* 0x000fe40000000091 */
[----:B------:R-:W2:Y:S01]  /*ebc0*/  LDSM.16.MT88.4 R144, [R184+0x11800] ;  /* 0x01180000b890783b */ /* 0x000ea20000004200 */
[----:B------:R-:W-:Y:S02]  /*ebd0*/  ISETP.LE.U32.AND P6, PT, R2, UR5, PT ;  /* 0x0000000502007c0c */ /* 0x000fe4000bfc3070 */
[--C-:B------:R-:W-:Y:S02]  /*ebe0*/  HSET2.LE.AND R168, R133, R169.reuse, PT ;  /* 0x000000a985a87233 */ /* 0x100fe40003803000 */
[C---:B------:R-:W-:Y:S02]  /*ebf0*/  PRMT R133, R164.reuse, 0x7610, R133 ;  /* 0x00007610a4857816 */ /* 0x040fe40000000085 */
[----:B------:R-:W-:Y:S02]  /*ec00*/  PRMT R2, R164, 0x7632, R2 ;  /* 0x00007632a4027816 */ /* 0x000fe40000000002 */
[----:B------:R-:W-:Y:S02]  /*ec10*/  HSET2.LE.AND R169, R134, R169, PT ;  /* 0x000000a986a97233 */ /* 0x000fe40003803000 */
[----:B------:R-:W-:Y:S01]  /*ec20*/  PRMT R148, R133, 0x5410, R2 ;  /* 0x0000541085947816 */ /* 0x000fe20000000002 */
[----:B------:R-:W-:Y:S01]  /*ec30*/  @!P5 HADD2 R252, -R2.H0_H0, -RZ.H0_H0 ;  /* 0xa00000ff02fcd230 */ /* 0x000fe20000000900 */
[----:B------:R-:W-:Y:S02]  /*ec40*/  PRMT R134, R167, 0x7632, R134 ;  /* 0x00007632a7867816 */ /* 0x000fe40000000086 */
[----:B------:R-:W-:Y:S02]  /*ec50*/  LOP3.LUT R169, R169, R148, RZ, 0xc0, !PT ;  /* 0x00000094a9a97212 */ /* 0x000fe400078ec0ff */
[----:B------:R-:W-:Y:S02]  /*ec60*/  PRMT R148, R0, 0x5410, R180 ;  /* 0x0000541000947816 */ /* 0x000fe400000000b4 */
[----:B------:R-:W-:Y:S02]  /*ec70*/  @!P5 PRMT R2, R252, 0x5410, RZ ;  /* 0x00005410fc02d816 */ /* 0x000fe400000000ff */
[----:B------:R-:W-:Y:S01]  /*ec80*/  LOP3.LUT R170, R170, R148, RZ, 0xc0, !PT ;  /* 0x00000094aaaa7212 */ /* 0x000fe200078ec0ff */
[----:B----4-:R-:W-:Y:S05]  /*ec90*/  @!P0 HADD2 R157, -R156.H0_H0, -RZ.H0_H0 ;  /* 0xa00000ff9c9d8230 */ /* 0x010fea0000000900 */
[----:B------:R-:W-:Y:S01]  /*eca0*/  @!P0 STL.S16 [R1+0x38], R157 ;  /* 0x0000389d01008387 */ /* 0x000fe20000100600 */
[----:B------:R-:W-:Y:S03]  /*ecb0*/  PRMT R136, R157, 0x7610, R136 ;  /* 0x000076109d887816 */ /* 0x000fe60000000088 */
[----:B------:R3:W4:Y:S01]  /*ecc0*/  LDL.S16 R221, [R1+0x10] ;  /* 0x0000100001dd7983 */ /* 0x0007220000100600 */
[----:B------:R-:W-:Y:S02]  /*ecd0*/  @!P0 PRMT R156, R136, 0x5410, RZ ;  /* 0x00005410889c8816 */ /* 0x000fe400000000ff */
[----:B------:R-:W-:Y:S01]  /*ece0*/  PRMT R136, R135, 0x5410, R134 ;  /* 0x0000541087887816 */ /* 0x000fe20000000086 */
[----:B------:R3:W5:Y:S03]  /*ecf0*/  LDL.S16 R220, [R1+0xc] ;  /* 0x00000c0001dc7983 */ /* 0x0007660000100600 */
[----:B------:R-:W-:Y:S01]  /*ed00*/  LOP3.LUT R168, R168, R136, RZ, 0xc0, !PT ;  /* 0x00000088a8a87212 */ /* 0x000fe200078ec0ff */
[----:B------:R3:W3:Y:S04]  /*ed10*/  LDL.S16 R219, [R1+0x8] ;  /* 0x0000080001db7983 */ /* 0x0006e80000100600 */
[----:B------:R2:W3:Y:S02]  /*ed20*/  LDL.S16 R211, [R1] ;  /* 0x0000000001d37983 */ /* 0x0004e40000100600 */
[C---:B-1----:R-:W-:Y:S02]  /*ed30*/  HMMA.16816.F32 R164, R168.reuse, R160, R4 ;  /* 0x000000a0a8a4723c */ /* 0x042fe40000001804 */
[----:B------:R1:W3:Y:S04]  /*ed40*/  LDL.S16 R218, [R1+0x4] ;  /* 0x0000040001da7983 */ /* 0x0002e80000100600 */
[C---:B------:R-:W-:Y:S01]  /*ed50*/  HMMA.16816.F32 R160, R168.reuse, R162, R8 ;  /* 0x000000a2a8a0723c */ /* 0x040fe20000001808 */
[----:B------:R2:W-:Y:S04]  /*ed60*/  STG.E.U16 desc[UR30][R216.64+0x50], R156 ;  /* 0x0000509cd8007986 */ /* 0x0005e8000c10151e */
[----:B------:R-:W1:Y:S08]  /*ed70*/  LDSM.16.MT88.4 R136, [R185+0x11800] ;  /* 0x01180000b988783b */ /* 0x000e700000004200 */
[----:B------:R-:W1:Y:S08]  /*ed80*/  LDSM.16.MT88.4 R4, [R184+0x13800] ;  /* 0x01380000b804783b */ /* 0x000e700000004200 */
[----:B------:R-:W1:Y:S01]  /*ed90*/  LDSM.16.MT88.4 R8, [R186+0x13800] ;  /* 0x01380000ba08783b */ /* 0x000e620000004200 */
[C---:B--2---:R-:W-:Y:S07]  /*eda0*/  HMMA.16816.F32 R156, R168.reuse, R144, R12 ;  /* 0x00000090a89c723c */ /* 0x044fee000000180c */
[----:B------:R-:W2:Y:S01]  /*edb0*/  LDSM.16.MT88.4 R12, [R185+0x13800] ;  /* 0x01380000b90c783b */ /* 0x000ea20000004200 */
[C---:B------:R-:W-:Y:S07]  /*edc0*/  HMMA.16816.F32 R152, R168.reuse, R146, R16 ;  /* 0x00000092a898723c */ /* 0x040fee0000001810 */
[----:B------:R-:W2:Y:S01]  /*edd0*/  LDSM.16.MT88.4 R16, [R183+0x15800] ;  /* 0x01580000b710783b */ /* 0x000ea20000004200 */
[C---:B------:R-:W-:Y:S07]  /*ede0*/  HMMA.16816.F32 R148, R168.reuse, R172, R20 ;  /* 0x000000aca894723c */ /* 0x040fee0000001814 */
[----:B------:R-:W2:Y:S01]  /*edf0*/  LDSM.16.MT88.4 R20, [R184+0x15800] ;  /* 0x01580000b814783b */ /* 0x000ea20000004200 */
[C---:B------:R-:W-:Y:S06]  /*ee00*/  HMMA.16816.F32 R144, R168.reuse, R174, R24 ;  /* 0x000000aea890723c */ /* 0x040fec0000001818 */
[C---:B-1----:R-:W-:Y:S01]  /*ee10*/  HMMA.16816.F32 R140, R168.reuse, R136, R28 ;  /* 0x00000088a88c723c */ /* 0x042fe2000000181c */
[----:B------:R-:W1:Y:S05]  /*ee20*/  LDSM.16.MT88.4 R24, [R186+0x15800] ;  /* 0x01580000ba18783b */ /* 0x000e6a0000004200 */
[C---:B------:R-:W-:Y:S06]  /*ee30*/  HMMA.16816.F32 R136, R168.reuse, R138, R32 ;  /* 0x0000008aa888723c */ /* 0x040fec0000001820 */
[C---:B------:R-:W-:Y:S06]  /*ee40*/  HMMA.16816.F32 R36, R168.reuse, R176, R36 ;  /* 0x000000b0a824723c */ /* 0x040fec0000001824 */
[C---:B------:R-:W-:Y:S06]  /*ee50*/  HMMA.16816.F32 R40, R168.reuse, R178, R40 ;  /* 0x000000b2a828723c */ /* 0x040fec0000001828 */
[C---:B------:R-:W-:Y:S06]  /*ee60*/  HMMA.16816.F32 R44, R168.reuse, R4, R44 ;  /* 0x00000004a82c723c */ /* 0x040fec000000182c */
        /* <DEDUP_REMOVED lines=11> */
[C---:B------:R-:W-:Y:S06]  /*ef20*/  HMMA.16816.F32 R76, R168.reuse, R20, R76 ;  /* 0x00000014a84c723c */ /* 0x040fec000000184c */
[C---:B------:R-:W-:Y:S05]  /*ef30*/  HMMA.16816.F32 R80, R168.reuse, R22, R80 ;  /* 0x00000016a850723c */ /* 0x040fea0000001850 */
[--C-:B------:R-:W-:Y:S01]  /*ef40*/  SHF.R.U32.HI R20, RZ, 0x10, R212.reuse ;  /* 0x00000010ff147819 */ /* 0x100fe200000116d4 */
[C---:B-1----:R-:W-:Y:S05]  /*ef50*/  HMMA.16816.F32 R84, R168.reuse, R24, R84 ;  /* 0x00000018a854723c */ /* 0x042fea0000001854 */
[----:B------:R-:W-:Y:S01]  /*ef60*/  LOP3.LUT R20, R20, 0xff, RZ, 0xc0, !PT ;  /* 0x000000ff14147812 */ /* 0x000fe200078ec0ff */
[C---:B------:R-:W-:Y:S05]  /*ef70*/  HMMA.16816.F32 R88, R168.reuse, R26, R88 ;  /* 0x0000001aa858723c */ /* 0x040fea0000001858 */
[----:B------:R-:W-:Y:S01]  /*ef80*/  LOP3.LUT R21, R212, 0xffff, RZ, 0xc0, !PT ;  /* 0x0000ffffd4157812 */ /* 0x000fe200078ec0ff */
[C---:B------:R-:W-:Y:S05]  /*ef90*/  HMMA.16816.F32 R92, R168.reuse, R4, R92 ;  /* 0x00000004a85c723c */ /* 0x040fea000000185c */
[----:B------:R-:W-:Y:S01]  /*efa0*/  SHF.R.U32.HI R22, RZ, 0x18, R212 ;  /* 0x00000018ff167819 */ /* 0x000fe200000116d4 */
[C---:B------:R-:W-:Y:S01]  /*efb0*/  HMMA.16816.F32 R96, R168.reuse, R6, R96 ;  /* 0x00000006a860723c */ /* 0x040fe20000001860 */
[----:B------:R-:W1:Y:S02]  /*efc0*/  LDSM.16.MT88.4 R4, [R185+0x17800] ;  /* 0x01780000b904783b */ /* 0x000e640000004200 */
[----:B------:R-:W-:Y:S02]  /*efd0*/  ISETP.LE.U32.AND P0, PT, R22, UR5, PT ;  /* 0x0000000516007c0c */ /* 0x000fe4000bf03070 */
[----:B------:R-:W-:Y:S01]  /*efe0*/  LOP3.LUT R212, R212, 0xff, RZ, 0xc0, !PT ;  /* 0x000000ffd4d47812 */ /* 0x000fe200078ec0ff */
[C---:B------:R-:W-:Y:S06]  /*eff0*/  HMMA.16816.F32 R100, R168.reuse, R8, R100 ;  /* 0x00000008a864723c */ /* 0x040fec0000001864 */
[C---:B------:R-:W-:Y:S05]  /*f000*/  HMMA.16816.F32 R104, R168.reuse, R10, R104 ;  /* 0x0000000aa868723c */ /* 0x040fea0000001868 */
[----:B------:R-:W-:Y:S01]  /*f010*/  SHF.R.U32.HI R8, RZ, 0x8, R21 ;  /* 0x00000008ff087819 */ /* 0x000fe20000011615 */
[----:B------:R-:W-:Y:S01]  /*f020*/  @!P0 HADD2 R251, -R181.H1_H1, -RZ.H0_H0 ;  /* 0xa00000ffb5fb8230 */ /* 0x000fe20000000d00 */
[C---:B--2---:R-:W-:Y:S04]  /*f030*/  HMMA.16816.F32 R108, R168.reuse, R12, R108 ;  /* 0x0000000ca86c723c */ /* 0x044fe8000000186c */
[----:B------:R-:W-:Y:S02]  /*f040*/  LOP3.LUT R8, R8, 0xffff, RZ, 0xc0, !PT ;  /* 0x0000ffff08087812 */ /* 0x000fe400078ec0ff */
[C---:B------:R-:W-:Y:S06]  /*f050*/  HMMA.16816.F32 R112, R168.reuse, R14, R112 ;  /* 0x0000000ea870723c */ /* 0x040fec0000001870 */
[C---:B------:R-:W-:Y:S06]  /*f060*/  HMMA.16816.F32 R116, R168.reuse, R16, R116 ;  /* 0x00000010a874723c */ /* 0x040fec0000001874 */
[C---:B------:R-:W-:Y:S06]  /*f070*/  HMMA.16816.F32 R120, R168.reuse, R18, R120 ;  /* 0x00000012a878723c */ /* 0x040fec0000001878 */
[C---:B-1----:R-:W-:Y:S06]  /*f080*/  HMMA.16816.F32 R124, R168.reuse, R4, R124 ;  /* 0x00000004a87c723c */ /* 0x042fec000000187c */
[----:B------:R-:W-:Y:S05]  /*f090*/  HMMA.16816.F32 R128, R168, R6, R128 ;  /* 0x00000006a880723c */ /* 0x000fea0000001880 */
[----:B----4-:R-:W-:Y:S02]  /*f0a0*/  @!P2 HADD2 R221, -R189.H0_H0, -RZ.H0_H0 ;  /* 0xa00000ffbddda230 */ /* 0x010fe40000000900 */
[----:B-----5:R-:W-:Y:S03]  /*f0b0*/  @!P4 HADD2 R220, -R135.H0_H0, -RZ.H0_H0 ;  /* 0xa00000ff87dcc230 */ /* 0x020fe60000000900 */
[----:B------:R-:W-:Y:S01]  /*f0c0*/  @!P2 STL.S16 [R1+0x10], R221 ;  /* 0x000010dd0100a387 */ /* 0x000fe20000100600 */
[----:B------:R-:W-:Y:S01]  /*f0d0*/  PRMT R23, R221, 0x7610, R23 ;  /* 0x00007610dd177816 */ /* 0x000fe20000000017 */
[----:B---3--:R-:W-:Y:S02]  /*f0e0*/  @!P3 HADD2 R219, -R134.H0_H0, -RZ.H0_H0 ;  /* 0xa00000ff86dbb230 */ /* 0x008fe40000000900 */
[----:B------:R-:W-:Y:S01]  /*f0f0*/  @!P4 STL.S16 [R1+0xc], R220 ;  /* 0x00000cdc0100c387 */ /* 0x000fe20000100600 */
[----:B------:R-:W-:Y:S02]  /*f100*/  @!P2 PRMT R189, R23, 0x5410, RZ ;  /* 0x0000541017bda816 */ /* 0x000fe400000000ff */
[----:B------:R-:W-:Y:S01]  /*f110*/  ISETP.LE.U32.AND P2, PT, R20, UR5, PT ;  /* 0x0000000514007c0c */ /* 0x000fe2000bf43070 */
[----:B------:R-:W-:Y:S01]  /*f120*/  @!P3 STL.S16 [R1+0x8], R219 ;  /* 0x000008db0100b387 */ /* 0x000fe20000100600 */
[----:B------:R-:W-:Y:S01]  /*f130*/  PRMT R20, R220, 0x7610, R20 ;  /* 0x00007610dc147816 */ /* 0x000fe20000000014 */
[----:B------:R-:W-:Y:S01]  /*f140*/  @!P6 HADD2 R211, -R133.H0_H0, -RZ.H0_H0 ;  /* 0xa00000ff85d3e230 */ /* 0x000fe20000000900 */
[----:B------:R-:W-:Y:S01]  /*f150*/  PRMT R11, R219, 0x7610, R11 ;  /* 0x00007610db0b7816 */ /* 0x000fe2000000000b */
[----:B------:R-:W-:Y:S01]  /*f160*/  STG.E.U16 desc[UR30][R216.64+0x52], R189 ;  /* 0x000052bdd8007986 */ /* 0x000fe2000c10151e */
[----:B------:R-:W-:Y:S02]  /*f170*/  @!P4 PRMT R135, R20, 0x5410, RZ ;  /* 0x000054101487c816 */ /* 0x000fe400000000ff */
[----:B------:R-:W-:Y:S02]  /*f180*/  @!P3 PRMT R134, R11, 0x5410, RZ ;  /* 0x000054100b86b816 */ /* 0x000fe400000000ff */
[----:B------:R-:W-:Y:S01]  /*f190*/  ISETP.LE.U32.AND P4, PT, R212, UR5, PT ;  /* 0x00000005d4007c0c */ /* 0x000fe2000bf83070 */
[----:B------:R-:W-:Y:S01]  /*f1a0*/  STG.E.U16 desc[UR30][R214.64+0x60], R135 ;  /* 0x00006087d6007986 */ /* 0x000fe2000c10151e */
[----:B------:R-:W-:Y:S01]  /*f1b0*/  ISETP.LE.U32.AND P3, PT, R8, UR5, PT ;  /* 0x0000000508007c0c */ /* 0x000fe2000bf63070 */
[----:B------:R-:W-:Y:S01]  /*f1c0*/  @!P2 HADD2 R218, -R181.H0_H0, -RZ.H0_H0 ;  /* 0xa00000ffb5daa230 */ /* 0x000fe20000000900 */
[----:B------:R-:W-:Y:S01]  /*f1d0*/  PRMT R10, R211, 0x7610, R10 ;  /* 0x00007610d30a7816 */ /* 0x000fe2000000000a */
[----:B------:R-:W-:Y:S01]  /*f1e0*/  STG.E.U16 desc[UR30][R214.64+0x62], R134 ;  /* 0x00006286d6007986 */ /* 0x000fe2000c10151e */
[----:B------:R-:W-:Y:S02]  /*f1f0*/  @P0 PRMT R8, R181, 0x7632, R8 ;  /* 0x00007632b5080816 */ /* 0x000fe40000000008 */
[----:B------:R-:W-:Y:S01]  /*f200*/  @!P6 PRMT R133, R10, 0x5410, RZ ;  /* 0x000054100a85e816 */ /* 0x000fe200000000ff */
[----:B------:R-:W-:Y:S01]  /*f210*/  STG.E.U16 desc[UR30][R216.64+0x62], R2 ;  /* 0x00006202d8007986 */ /* 0x000fe2000c10151e */
[----:B------:R-:W-:Y:S02]  /*f220*/  @!P0 PRMT R8, R251, 0x5410, RZ ;  /* 0x00005410fb088816 */ /* 0x000fe400000000ff */
[----:B------:R-:W-:Y:S01]  /*f230*/  PRMT R9, R218, 0x7610, R9 ;  /* 0x00007610da097816 */ /* 0x000fe20000000009 */
[----:B------:R1:W-:Y:S01]  /*f240*/  STG.E.U16 desc[UR30][R216.64+0x60], R133 ;  /* 0x00006085d8007986 */ /* 0x0003e2000c10151e */
[----:B------:R-:W-:Y:S02]  /*f250*/  @!P4 HADD2 R250, -R0.H0_H0, -RZ.H0_H0 ;  /* 0xa00000ff00fac230 */ /* 0x000fe40000000900 */
[----:B------:R-:W-:Y:S01]  /*f260*/  @!P3 HADD2 R249, -R180.H0_H0, -RZ.H0_H0 ;  /* 0xa00000ffb4f9b230 */ /* 0x000fe20000000900 */
[----:B------:R-:W-:Y:S01]  /*f270*/  @!P2 STL.S16 [R1+0x4], R218 ;  /* 0x000004da0100a387 */ /* 0x000fe20000100600 */
[----:B------:R-:W-:Y:S02]  /*f280*/  @!P2 PRMT R181, R9, 0x5410, RZ ;  /* 0x0000541009b5a816 */ /* 0x000fe400000000ff */
[----:B------:R-:W-:Y:S01]  /*f290*/  @!P4 PRMT R0, R250, 0x5410, RZ ;  /* 0x00005410fa00c816 */ /* 0x000fe200000000ff */
[----:B------:R-:W-:Y:S01]  /*f2a0*/  @!P6 STL.S16 [R1], R211 ;  /* 0x000000d30100e387 */ /* 0x000fe20000100600 */
[----:B------:R-:W-:Y:S02]  /*f2b0*/  @!P3 PRMT R180, R249, 0x5410, RZ ;  /* 0x00005410f9b4b816 */ /* 0x000fe400000000ff */
[----:B------:R-:W-:Y:S01]  /*f2c0*/  ISETP.LT.AND P2, PT, RZ, UR38, PT ;  /* 0x00000026ff007c0c */ /* 0x000fe2000bf41270 */
[----:B------:R2:W-:Y:S04]  /*f2d0*/  STG.E.U16 desc[UR30][R214.64+0x70], R0 ;  /* 0x00007000d6007986 */ /* 0x0005e8000c10151e */
[----:B------:R3:W-:Y:S04]  /*f2e0*/  STG.E.U16 desc[UR30][R214.64+0x72], R180 ;  /* 0x000072b4d6007986 */ /* 0x0007e8000c10151e */
[----:B------:R4:W-:Y:S04]  /*f2f0*/  STG.E.U16 desc[UR30][R216.64+0x70], R181 ;  /* 0x000070b5d8007986 */ /* 0x0009e8000c10151e */
[----:B------:R4:W-:Y:S01]  /*f300*/  STG.E.U16 desc[UR30][R216.64+0x72], R8 ;  /* 0x00007208d8007986 */ /* 0x0009e2000c10151e */
[----:B-1----:R-:W-:Y:S02]  /*f310*/  IMAD.MOV.U32 R133, RZ, RZ, R3 ;  /* 0x000000ffff857224 */ /* 0x002fe400078e0003 */
[----:B--2---:R-:W-:Y:S01]  /*f320*/  IMAD.MOV.U32 R0, RZ, RZ, R132 ;  /* 0x000000ffff007224 */ /* 0x004fe200078e0084 */
[----:B---3--:R-:W-:Y:S04]  /*f330*/  IADD3 R214, P0, R214, -0x80, RZ ;  /* 0xffffff80d6d67810 */ /* 0x008fe80007f1e0ff */
[----:B------:R-:W-:Y:S01]  /*f340*/  IADD3.X R215, R215, -0x1, RZ, P0, !PT ;  /* 0xffffffffd7d77810 */ /* 0x000fe200007fe4ff */
[----:B------:R-:W-:Y:S08]  /*f350*/  @P2 BRA `(.L_x_917) ;  /* 0xffffffa800642947 */ /* 0x000ff0000383ffff */
.L_x_916:
[----:B-1----:R-:W1:Y:S01]  /*f360*/  SHFL.BFLY PT, R2, R248, 0x2, 0x1f ;  /* 0x0c401f00f8027f89 */ /* 0x002e6200000e0000 */
        /* <DEDUP_REMOVED lines=10> */
[CC--:B------:R-:W-:Y:S02]  /*f410*/  LEA.HI R6, R170.reuse, R169.reuse, RZ, 0x2 ;  /* 0x000000a9aa067211 */ /* 0x0c0fe400078f10ff */
[----:B------:R-:W-:-:S04]  /*f420*/  LEA.HI R168, R170, R169, RZ, 0x5 ;  /* 0x000000a9aaa87211 */ /* 0x000fc800078f28ff */
[----:B------:R-:W-:Y:S01]  /*f430*/  SHF.R.S32.HI R7, RZ, 0x5, R168 ;  /* 0x00000005ff077819 */ /* 0x000fe200000114a8 */
[----:B-1----:R-:W-:Y:S01]  /*f440*/  FADD.FTZ R133, R2, R5 ;  /* 0x0000000502857221 */ /* 0x002fe20000010000 */
[----:B------:R-:W-:Y:S02]  /*f450*/  MOV R2, 0x3f800000 ;  /* 0x3f80000000027802 */ /* 0x000fe40000000f00 */
[----:B------:R-:W-:Y:S01]  /*f460*/  SHF.R.S32.HI R5, RZ, 0x1f, R6 ;  /* 0x0000001fff057819 */ /* 0x000fe20000011406 */
[----:B--2--5:R-:W-:Y:S01]  /*f470*/  FADD.FTZ R134, R0, R4 ;  /* 0x0000000400867221 */ /* 0x024fe20000010000 */
[----:B------:R-:W-:Y:S02]  /*f480*/  FSETP.NE.FTZ.AND P3, PT, R133, RZ, PT ;  /* 0x000000ff8500720b */ /* 0x000fe40003f75000 */
[----:B------:R-:W-:Y:S02]  /*f490*/  MOV R4, 0x3f800000 ;  /* 0x3f80000000047802 */ /* 0x000fe40000000f00 */
[----:B------:R-:W-:-:S02]  /*f4a0*/  FSETP.NE.FTZ.AND P0, PT, R134, RZ, PT ;  /* 0x000000ff8600720b */ /* 0x000fc40003f15000 */
[----:B------:R-:W-:Y:S02]  /*f4b0*/  SHF.R.S32.HI R0, RZ, 0x2, R6 ;  /* 0x00000002ff007819 */ /* 0x000fe40000011406 */
[----:B------:R-:W-:Y:S02]  /*f4c0*/  LOP3.LUT R6, R6, 0x3ffffffc, RZ, 0xc0, !PT ;  /* 0x3ffffffc06067812 */ /* 0x000fe400078ec0ff */
[----:B------:R-:W-:Y:S02]  /*f4d0*/  LEA.HI R5, R5, R0, RZ, 0x3 ;  /* 0x0000000005057211 */ /* 0x000fe400078f18ff */
[----:B------:R-:W-:Y:S01]  /*f4e0*/  IADD3 R6, -R6, R169, RZ ;  /* 0x000000a906067210 */ /* 0x000fe20007ffe1ff */
[----:B------:R-:W1:Y:S01]  /*f4f0*/  @P3 MUFU.RCP R2, R133 ;  /* 0x0000008500023308 */ /* 0x000e620000001000 */
[----:B------:R-:W-:Y:S02]  /*f500*/  LOP3.LUT R5, R5, 0xfffffff8, RZ, 0xc0, !PT ;  /* 0xfffffff805057812 */ /* 0x000fe400078ec0ff */
[----:B------:R-:W-:-:S02]  /*f510*/  LEA R135, R7, R6, 0x9 ;  /* 0x0000000607877211 */ /* 0x000fc400078e48ff */
        /* <DEDUP_REMOVED lines=76> */
[----:B------:R-:W-:Y:S01]  /*f9e0*/  SHF.L.U32 R0, R6, 0x6, RZ ;  /* 0x0000000606007819 */ /* 0x000fe200000006ff */
[C---:B------:R-:W-:Y:S01]  /*f9f0*/  FMUL.FTZ R5, R2.reuse, R165 ;  /* 0x000000a502057220 */ /* 0x040fe20000410000 */
[C---:B------:R-:W-:Y:S01]  /*fa00*/  FMUL.FTZ R160, R2.reuse, R160 ;  /* 0x000000a002a07220 */ /* 0x040fe20000410000 */
[C---:B------:R-:W-:Y:S01]  /*fa10*/  FMUL.FTZ R7, R2.reuse, R161 ;  /* 0x000000a102077220 */ /* 0x040fe20000410000 */
[C---:B------:R-:W-:Y:S01]  /*fa20*/  FMUL.FTZ R156, R2.reuse, R156 ;  /* 0x0000009c029c7220 */ /* 0x040fe20000410000 */
[C---:B----4-:R-:W-:Y:S01]  /*fa30*/  FMUL.FTZ R8, R2.reuse, R157 ;  /* 0x0000009d02087220 */ /* 0x050fe20000410000 */
        /* <DEDUP_REMOVED lines=53> */
[----:B------:R-:W-:Y:S01]  /*fd90*/  LOP3.LUT R0, R0, 0x1c0, RZ, 0xc0, !PT ;  /* 0x000001c000007812 */ /* 0x000fe200078ec0ff */
[----:B-1----:R-:W-:Y:S01]  /*fda0*/  ULEA UR4, UR4, UR5, 0x18 ;  /* 0x0000000504047291 */ /* 0x002fe2000f8ec03f */
[----:B------:R-:W-:-:S02]  /*fdb0*/  LOP3.LUT R2, R6, 0x1, RZ, 0xc0, !PT ;  /* 0x0000000106027812 */ /* 0x000fc400078ec0ff */
[----:B------:R-:W-:Y:S02]  /*fdc0*/  LEA.HI R0, R0, R0, RZ, 0x1d ;  /* 0x0000000000007211 */ /* 0x000fe400078fe8ff */
[----:B------:R-:W-:Y:S02]  /*fdd0*/  ISETP.NE.U32.AND P4, PT, R2, 0x1, PT ;  /* 0x000000010200780c */ /* 0x000fe40003f85070 */
[----:B------:R-:W-:Y:S02]  /*fde0*/  LEA R0, R135, R0, 0x1 ;  /* 0x0000000087007211 */ /* 0x000fe400078e08ff */
[----:B------:R-:W-:Y:S02]  /*fdf0*/  MOV R6, 0x20 ;  /* 0x0000002000067802 */ /* 0x000fe40000000f00 */
[----:B------:R-:W-:Y:S02]  /*fe00*/  F2FP.F16.F32.PACK_AB R5, R5, R164 ;  /* 0x000000a40505723e */ /* 0x000fe400000000ff */
[----:B------:R-:W-:Y:S01]  /*fe10*/  LEA R0, R0, UR4, 0x1 ;  /* 0x0000000400007c11 */ /* 0x000fe2000f8e08ff */
[----:B------:R-:W-:Y:S01]  /*fe20*/  @UP0 ULDC.64 UR4, c[0x0][0x298] ;  /* 0x0000a60000040ab9 */ /* 0x000fe20000000a00 */
[----:B------:R-:W-:Y:S01]  /*fe30*/  F2FP.F16.F32.PACK_AB R24, R24, R10 ;  /* 0x0000000a1818723e */ /* 0x000fe200000000ff */
[----:B------:R-:W-:Y:S01]  /*fe40*/  @UP0 UIMAD.WIDE.U32 UR8, UR16, UR4, URZ ;  /* 0x00000004100802a5 */ /* 0x000fe2000f8e003f */
[----:B------:R-:W-:Y:S01]  /*fe50*/  SEL R6, R6, 0xffffffe0, !P1 ;  /* 0xffffffe006067807 */ /* 0x000fe20004800000 */
[----:B------:R1:W-:Y:S01]  /*fe60*/  STS [R0], R5 ;  /* 0x0000000500007388 */ /* 0x0003e20000000800 */
[----:B------:R-:W-:Y:S01]  /*fe70*/  MOV R10, 0x40 ;  /* 0x00000040000a7802 */ /* 0x000fe20000000f00 */
[----:B------:R-:W-:Y:S01]  /*fe80*/  @UP0 UIMAD UR7, UR16, UR5, UR9 ;  /* 0x00000005100702a4 */ /* 0x000fe2000f8e0209 */
[----:B------:R-:W-:-:S02]  /*fe90*/  F2FP.F16.F32.PACK_AB R4, R4, R166 ;  /* 0x000000a60404723e */ /* 0x000fc400000000ff */
[C---:B------:R-:W-:Y:S02]  /*fea0*/  IADD3 R2, R0.reuse, -0x10, RZ ;  /* 0xfffffff000027810 */ /* 0x040fe40007ffe0ff */
        /* <DEDUP_REMOVED lines=12> */
[----:B-1----:R-:W-:Y:S02]  /*ff70*/  IADD3 R5, R0, R6, RZ ;  /* 0x0000000600057210 */ /* 0x002fe40007ffe0ff */
[----:B------:R-:W-:Y:S02]  /*ff80*/  F2FP.F16.F32.PACK_AB R15, R15, R150 ;  /* 0x000000960f0f723e */ /* 0x000fe400000000ff */
[----:B------:R-:W-:Y:S01]  /*ff90*/  F2FP.F16.F32.PACK_AB R34, R34, R144 ;  /* 0x000000902222723e */ /* 0x000fe200000000ff */
[----:B------:R1:W-:Y:S01]  /*ffa0*/  STS [R5], R8 ;  /* 0x0000000805007388 */ /* 0x0003e20000000800 */
[----:B------:R-:W-:-:S02]  /*ffb0*/  F2FP.F16.F32.PACK_AB R33, R33, R146 ;  /* 0x000000922121723e */ /* 0x000fc400000000ff */
[----:B--2---:R-:W-:Y:S01]  /*ffc0*/  IADD3 R4, R6, R2, RZ ;  /* 0x0000000206047210 */ /* 0x004fe20007ffe0ff */
[----:B------:R-:W-:Y:S01]  /*ffd0*/  STS [R5+0x400], R13 ;  /* 0x0004000d05007388 */ /* 0x000fe20000000800 */
[----:B------:R-:W-:Y:S02]  /*ffe0*/  PLOP3.LUT P1, PT, PT, PT, UP0, 0x80, 0x0 ;  /* 0x000000000000781c */ /* 0x000fe40003f2f008 */
[----:B------:R-:W-:Y:S01]  /*fff0*/  F2FP.F16.F32.PACK_AB R32, R32, R140 ;  /* 0x0000008c2020723e */ /* 0x000fe200000000ff */
[----:B------:R-:W-:Y:S01]  /*10000*/  STS [R4], R12 ;  /* 0x0000000c04007388 */ /* 0x000fe20000000800 */
[----:B------:R-:W-:Y:S02]  /*10010*/  F2FP.F16.F32.PACK_AB R31, R31, R142 ;  /* 0x0000008e1f1f723e */ /* 0x000fe400000000ff */
[----:B---3--:R-:W-:Y:S01]  /*10020*/  IADD3 R7, R5, R10, RZ ;  /* 0x0000000a05077210 */ /* 0x008fe20007ffe0ff */
[----:B------:R-:W-:Y:S01]  /*10030*/  STS [R4+0x400], R11 ;  /* 0x0004000b04007388 */ /* 0x000fe20000000800 */
[----:B------:R-:W-:-:S02]  /*10040*/  F2FP.F16.F32.PACK_AB R30, R30, R136 ;  /* 0x000000881e1e723e */ /* 0x000fc400000000ff */
[----:B----4-:R-:W-:Y:S02]  /*10050*/  IADD3 R9, R0, R10, RZ ;  /* 0x0000000a00097210 */ /* 0x010fe40007ffe0ff */
[----:B------:R-:W-:Y:S02]  /*10060*/  F2FP.F16.F32.PACK_AB R29, R29, R138 ;  /* 0x0000008a1d1d723e */ /* 0x000fe400000000ff */
[----:B------:R-:W-:Y:S01]  /*10070*/  IADD3 R6, R4, R10, RZ ;  /* 0x0000000a04067210 */ /* 0x000fe20007ffe0ff */
[----:B------:R-:W-:Y:S01]  /*10080*/  STS [R9], R14 ;  /* 0x0000000e09007388 */ /* 0x000fe20000000800 */
[----:B------:R-:W-:Y:S02]  /*10090*/  F2FP.F16.F32.PACK_AB R28, R28, R35 ;  /* 0x000000231c1c723e */ /* 0x000fe400000000ff */
[----:B------:R-:W-:Y:S01]  /*100a0*/  F2FP.F16.F32.PACK_AB R27, R27, R38 ;  /* 0x000000261b1b723e */ /* 0x000fe200000000ff */
[----:B------:R2:W-:Y:S01]  /*100b0*/  STS [R9+0x400], R15 ;  /* 0x0004000f09007388 */ /* 0x0005e20000000800 */
[----:B-1----:R-:W-:-:S02]  /*100c0*/  IADD3 R8, R10, R2, RZ ;  /* 0x000000020a087210 */ /* 0x002fc40007ffe0ff */
[----:B------:R-:W-:Y:S02]  /*100d0*/  F2FP.F16.F32.PACK_AB R26, R26, R40 ;  /* 0x000000281a1a723e */ /* 0x000fe400000000ff */
        /* <DEDUP_REMOVED lines=19> */
[----:B------:R3:W-:Y:S01]  /*10210*/  STS [R0+0x2000], R28 ;  /* 0x0020001c00007388 */ /* 0x0007e20000000800 */
[----:B------:R-:W-:Y:S02]  /*10220*/  F2FP.F16.F32.PACK_AB R43, R43, R70 ;  /* 0x000000462b2b723e */ /* 0x000fe400000000ff */
[----:B------:R-:W-:Y:S01]  /*10230*/  F2FP.F16.F32.PACK_AB R42, R73, R72 ;  /* 0x00000048492a723e */ /* 0x000fe200000000ff */
[----:B------:R-:W-:Y:S01]  /*10240*/  STS [R0+0x2400], R27 ;  /* 0x0024001b00007388 */ /* 0x000fe20000000800 */
        /* <DEDUP_REMOVED lines=10> */
[----:B--2---:R-:W-:Y:S01]  /*102f0*/  F2FP.F16.F32.PACK_AB R15, R111, R110 ;  /* 0x0000006e6f0f723e */ /* 0x004fe200000000ff */
[----:B------:R2:W-:Y:S01]  /*10300*/  STS [R5+0x2400], R23 ;  /* 0x0024001705007388 */ /* 0x0005e20000000800 */
[----:B-1----:R-:W-:-:S02]  /*10310*/  F2FP.F16.F32.PACK_AB R29, R89, R88 ;  /* 0x00000058591d723e */ /* 0x002fc400000000ff */
[----:B------:R-:W-:Y:S01]  /*10320*/  F2FP.F16.F32.PACK_AB R14, R113, R112 ;  /* 0x00000070710e723e */ /* 0x000fe200000000ff */
[----:B------:R1:W-:Y:S01]  /*10330*/  STS [R4+0x2000], R22 ;  /* 0x0020001604007388 */ /* 0x0003e20000000800 */
[----:B---3--:R-:W-:-:S03]  /*10340*/  F2FP.F16.F32.PACK_AB R28, R91, R90 ;  /* 0x0000005a5b1c723e */ /* 0x008fc600000000ff */
[----:B------:R-:W-:Y:S04]  /*10350*/  STS [R4+0x2400], R21 ;  /* 0x0024001504007388 */ /* 0x000fe80000000800 */
[----:B------:R-:W-:Y:S01]  /*10360*/  STS [R9+0x2000], R20 ;  /* 0x0020001409007388 */ /* 0x000fe20000000800 */
[----:B----4-:R-:W-:-:S03]  /*10370*/  F2FP.F16.F32.PACK_AB R26, R93, R92 ;  /* 0x0000005c5d1a723e */ /* 0x010fc600000000ff */
[----:B------:R3:W-:Y:S01]  /*10380*/  STS [R9+0x2400], R19 ;  /* 0x0024001309007388 */ /* 0x0007e20000000800 */
[----:B------:R-:W-:-:S03]  /*10390*/  F2FP.F16.F32.PACK_AB R25, R95, R94 ;  /* 0x0000005e5f19723e */ /* 0x000fc600000000ff */
[----:B------:R4:W-:Y:S01]  /*103a0*/  STS [R8+0x2000], R18 ;  /* 0x0020001208007388 */ /* 0x0009e20000000800 */
[----:B------:R-:W-:-:S03]  /*103b0*/  F2FP.F16.F32.PACK_AB R24, R97, R96 ;  /* 0x000000606118723e */ /* 0x000fc600000000ff */
[----:B------:R4:W-:Y:S01]  /*103c0*/  STS [R8+0x2400], R17 ;  /* 0x0024001108007388 */ /* 0x0009e20000000800 */
[----:B--2---:R-:W-:-:S03]  /*103d0*/  F2FP.F16.F32.PACK_AB R23, R99, R98 ;  /* 0x000000626317723e */ /* 0x004fc600000000ff */
[----:B------:R2:W-:Y:S01]  /*103e0*/  STS [R7+0x2000], R16 ;  /* 0x0020001007007388 */ /* 0x0005e20000000800 */
[----:B-1----:R-:W-:Y:S02]  /*103f0*/  F2FP.F16.F32.PACK_AB R22, R101, R100 ;  /* 0x000000646516723e */ /* 0x002fe400000000ff */
[----:B---3--:R-:W-:Y:S02]  /*10400*/  F2FP.F16.F32.PACK_AB R19, R103, R102 ;  /* 0x000000666713723e */ /* 0x008fe400000000ff */
[----:B----4-:R-:W-:Y:S02]  /*10410*/  F2FP.F16.F32.PACK_AB R18, R105, R104 ;  /* 0x000000686912723e */ /* 0x010fe400000000ff */
[----:B------:R-:W-:Y:S02]  /*10420*/  F2FP.F16.F32.PACK_AB R17, R107, R106 ;  /* 0x0000006a6b11723e */ /* 0x000fe400000000ff */
[----:B--2---:R-:W-:Y:S01]  /*10430*/  F2FP.F16.F32.PACK_AB R16, R109, R108 ;  /* 0x0000006c6d10723e */ /* 0x004fe200000000ff */
        /* <DEDUP_REMOVED lines=8> */
.L_x_920:
        /* <DEDUP_REMOVED lines=24> */
.L_x_921:
[----:B------:R-:W-:Y:S01]  /*10640*/  ISETP.NE.AND P4, PT, RZ, UR6, PT ;  /* 0x00000006ff007c0c */ /* 0x000fe2000bf85270 */
[----:B------:R-:W-:Y:S01]  /*10650*/  STS [R7+0x2400], R47 ;  /* 0x0024002f07007388 */ /* 0x000fe20000000800 */
[----:B------:R-:W-:Y:S01]  /*10660*/  PLOP3.LUT P1, PT, PT, PT, PT, 0x8, 0x0 ;  /* 0x000000000000781c */ /* 0x000fe20003f2e170 */
[----:B------:R-:W1:Y:S01]  /*10670*/  S2UR UR4, SR_CTAID.X ;  /* 0x00000000000479c3 */ /* 0x000e620000002500 */
[----:B------:R-:W-:Y:S01]  /*10680*/  BSSY B0, `(.L_x_922) ;  /* 0x0000076000007945 */ /* 0x000fe20003800000 */
[----:B------:R-:W-:Y:S04]  /*10690*/  STS [R6+0x2000], R46 ;  /* 0x0020002e06007388 */ /* 0x000fe80000000800 */
[----:B------:R-:W-:Y:S04]  /*106a0*/  STS [R6+0x2400], R45 ;  /* 0x0024002d06007388 */ /* 0x000fe80000000800 */
[----:B------:R-:W-:Y:S01]  /*106b0*/  STS [R0+0x4000], R44 ;  /* 0x0040002c00007388 */ /* 0x000fe20000000800 */
[----:B------:R-:W2:Y:S01]  /*106c0*/  @!P4 LDC R27, c[0x0][0x2c4] ;  /* 0x0000b100ff1bcb82 */ /* 0x000ea20000000800 */
[----:B------:R-:W-:-:S02]  /*106d0*/  @!P4 PLOP3.LUT P1, PT, P2, PT, PT, 0x80, 0x0 ;  /* 0x000000000000c81c */ /* 0x000fc4000172f070 */
[----:B------:R-:W-:Y:S04]  /*106e0*/  STS [R0+0x4400], R43 ;  /* 0x0044002b00007388 */ /* 0x000fe80000000800 */
[----:B------:R-:W-:Y:S04]  /*106f0*/  STS [R2+0x4000], R42 ;  /* 0x0040002a02007388 */ /* 0x000fe80000000800 */
[----:B------:R-:W-:Y:S01]  /*10700*/  STS [R2+0x4400], R41 ;  /* 0x0044002902007388 */ /* 0x000fe20000000800 */
[----:B-1----:R-:W-:-:S03]  /*10710*/  UIMAD UR6, UR4, -0x40, UR18 ;  /* 0xffffffc0040678a4 */ /* 0x002fc6000f8e0212 */
[----:B------:R-:W-:Y:S04]  /*10720*/  STS [R5+0x4000], R40 ;  /* 0x0040002805007388 */ /* 0x000fe80000000800 */
[----:B------:R-:W-:Y:S04]  /*10730*/  STS [R5+0x4400], R39 ;  /* 0x0044002705007388 */ /* 0x000fe80000000800 */
[----:B------:R-:W-:Y:S01]  /*10740*/  STS [R4+0x4000], R37 ;  /* 0x0040002504007388 */ /* 0x000fe20000000800 */
[----:B--2---:R-:W1:Y:S03]  /*10750*/  @P1 LDC R27, c[0x0][0x2e4] ;  /* 0x0000b900ff1b1b82 */ /* 0x004e660000000800 */
        /* <DEDUP_REMOVED lines=16> */
[----:B------:R5:W-:Y:S01]  /*10860*/  STS [R4+0x6400], R13 ;  /* 0x0064000d04007388 */ /* 0x000be20000000800 */
[----:B--2---:R-:W-:-:S03]  /*10870*/  @P4 IMAD.MOV.U32 R0, RZ, RZ, 0x1 ;  /* 0x00000001ff004424 */ /* 0x004fc600078e00ff */
[----:B------:R2:W-:Y:S04]  /*10880*/  STS [R9+0x6000], R12 ;  /* 0x0060000c09007388 */ /* 0x0005e80000000800 */
[----:B------:R1:W-:Y:S01]  /*10890*/  STS [R9+0x6400], R11 ;  /* 0x0064000b09007388 */ /* 0x0003e20000000800 */
[----:B---3--:R-:W-:Y:S02]  /*108a0*/  LEA.HI R17, R170, R169, RZ, 0x3 ;  /* 0x000000a9aa117211 */ /* 0x008fe400078f18ff */
[----:B------:R-:W-:Y:S01]  /*108b0*/  LOP3.LUT R2, R168, 0xffffffe0, RZ, 0xc0, !PT ;  /* 0xffffffe0a8027812 */ /* 0x000fe200078ec0ff */
[----:B------:R3:W-:Y:S04]  /*108c0*/  STS [R8+0x6000], R10 ;  /* 0x0060000a08007388 */ /* 0x0007e80000000800 */
[----:B------:R3:W-:Y:S01]  /*108d0*/  STS [R8+0x6400], R33 ;  /* 0x0064002108007388 */ /* 0x0007e20000000800 */
[----:B----4-:R-:W4:Y:S01]  /*108e0*/  @P3 MUFU.LG2 R5, R133 ;  /* 0x0000008500053308 */ /* 0x010f220000000c00 */
[----:B------:R-:W-:-:S02]  /*108f0*/  IMAD.MOV.U32 R15, RZ, RZ, 0x7f800000 ;  /* 0x7f800000ff0f7424 */ /* 0x000fc400078e00ff */
[----:B------:R-:W-:Y:S04]  /*10900*/  STS [R7+0x6000], R32 ;  /* 0x0060002007007388 */ /* 0x000fe80000000800 */
[----:B------:R-:W-:Y:S01]  /*10910*/  STS [R7+0x6400], R31 ;  /* 0x0064001f07007388 */ /* 0x000fe20000000800 */
[----:B-----5:R-:W-:-:S03]  /*10920*/  SHF.R.S32.HI R4, RZ, 0x3, R17 ;  /* 0x00000003ff047819 */ /* 0x020fc60000011411 */
[----:B------:R-:W-:Y:S01]  /*10930*/  STS [R6+0x6000], R30 ;  /* 0x0060001e06007388 */ /* 0x000fe20000000800 */
[----:B--2---:R-:W2:Y:S01]  /*10940*/  @!P4 LDC R12, c[0x0][0x270] ;  /* 0x00009c00ff0ccb82 */ /* 0x004ea20000000800 */
[----:B------:R-:W-:Y:S02]  /*10950*/  ISETP.GE.AND P2, PT, R4, UR6, PT ;  /* 0x0000000604007c0c */ /* 0x000fe4000bf46270 */
[----:B------:R5:W-:Y:S01]  /*10960*/  STS [R6+0x6400], R34 ;  /* 0x0064002206007388 */ /* 0x000be20000000800 */
[----:B-1----:R-:W-:Y:S01]  /*10970*/  LEA.HI.SX32 R9, R17, 0x10, 0x1d ;  /* 0x0000001011097811 */ /* 0x002fe200078feaff */
[----:B----4-:R-:W-:Y:S01]  /*10980*/  @P3 FMUL.FTZ R5, R5, 0.69314718246459960938 ;  /* 0x3f31721805053820 */ /* 0x010fe20000410000 */
[----:B------:R-:W-:Y:S02]  /*10990*/  LEA.HI.SX32 R4, R17, 0x20, 0x1d ;  /* 0x0000002011047811 */ /* 0x000fe400078feaff */
[----:B------:R-:W-:Y:S01]  /*109a0*/  BAR.SYNC.DEFER_BLOCKING 0x0 ;  /* 0x0000000000007b1d */ /* 0x000fe20000010000 */
[----:B------:R-:W-:-:S02]  /*109b0*/  ISETP.GE.AND P1, PT, R9, UR6, PT ;  /* 0x0000000609007c0c */ /* 0x000fc4000bf26270 */
[----:B------:R-:W-:-:S05]  /*109c0*/  ISETP.GE.AND P6, PT, R4, UR6, PT ;  /* 0x0000000604007c0c */ /* 0x000fca000bfc6270 */
[----:B---3--:R-:W1:Y:S01]  /*109d0*/  @P4 LDC.64 R10, c[0x0][0x2c0] ;  /* 0x0000b000ff0a4b82 */ /* 0x008e620000000a00 */
[----:B------:R-:W3:Y:S01]  /*109e0*/  @P0 MUFU.LG2 R9, R134 ;  /* 0x0000008600090308 */ /* 0x000ee20000000c00 */
[----:B------:R-:W4:Y:S01]  /*109f0*/  S2R R13, SR_CTAID.Y ;  /* 0x00000000000d7919 */ /* 0x000f220000002600 */
[----:B------:R-:W3:Y:S05]  /*10a00*/  S2R R14, SR_TID.X ;  /* 0x00000000000e7919 */ /* 0x000eea0000002100 */
[----:B------:R-:W3:Y:S01]  /*10a10*/  @P4 LDC R8, c[0x0][0x2c0] ;  /* 0x0000b000ff084b82 */ /* 0x000ee20000000800 */
[----:B------:R-:W3:Y:S01]  /*10a20*/  S2R R18, SR_CTAID.Z ;  /* 0x0000000000127919 */ /* 0x000ee20000002700 */
[----:B--2---:R-:W-:-:S02]  /*10a30*/  @!P4 IMAD R0, R27, R12, RZ ;  /* 0x0000000c1b00c224 */ /* 0x004fc400078e02ff */
[----:B-----5:R-:W-:-:S04]  /*10a40*/  IMAD.IADD R6, R169, 0x1, -R2 ;  /* 0x00000001a9067824 */ /* 0x020fc800078e0a02 */
[----:B------:R-:W2:Y:S01]  /*10a50*/  @P3 LDC R7, c[0x0][0x2e8] ;  /* 0x0000ba00ff073b82 */ /* 0x000ea20000000800 */
[----:B------:R2:W2:Y:S01]  /*10a60*/  LDS.128 R32, [R210+0x1800] ;  /* 0x00180000d2207984 */ /* 0x0004a20000000c00 */
[----:B-1----:R-:W-:-:S06]  /*10a70*/  @P4 IMAD R2, R11, R10, RZ ;  /* 0x0000000a0b024224 */ /* 0x002fcc00078e02ff */
[----:B------:R-:W1:Y:S01]  /*10a80*/  @P0 LDC R10, c[0x0][0x2e8] ;  /* 0x0000ba00ff0a0b82 */ /* 0x000e620000000800 */
[----:B------:R-:W-:Y:S02]  /*10a90*/  @!P4 IMAD.MOV.U32 R2, RZ, RZ, R27 ;  /* 0x000000ffff02c224 */ /* 0x000fe400078e001b */
[----:B------:R-:W-:Y:S01]  /*10aa0*/  @!P4 IMAD.MOV.U32 R8, RZ, RZ, 0x1 ;  /* 0x00000001ff08c424 */ /* 0x000fe200078e00ff */
[----:B------:R-:W-:Y:S01]  /*10ab0*/  LOP3.LUT P4, RZ, R6, 0x3, RZ, 0xc0, !PT ;  /* 0x0000000306ff7812 */ /* 0x000fe2000788c0ff */
[----:B----4-:R-:W-:Y:S02]  /*10ac0*/  IMAD R0, R13, R0, RZ ;  /* 0x000000000d007224 */ /* 0x010fe400078e02ff */
[----:B---3--:R-:W-:Y:S01]  /*10ad0*/  @P0 FMUL.FTZ R6, R9, 0.69314718246459960938 ;  /* 0x3f31721809060820 */ /* 0x008fe20000410000 */
[----:B------:R-:W-:Y:S01]  /*10ae0*/  IMAD R4, R8, UR4, RZ ;  /* 0x0000000408047c24 */ /* 0x000fe2000f8e02ff */
[----:B------:R-:W-:Y:S01]  /*10af0*/  SHF.R.S32.HI R16, RZ, 0x1f, R14 ;  /* 0x0000001fff107819 */ /* 0x000fe2000001140e */
[----:B------:R-:W-:Y:S01]  /*10b00*/  IMAD.MOV.U32 R13, RZ, RZ, 0x7f800000 ;  /* 0x7f800000ff0d7424 */ /* 0x000fe200078e00ff */
[----:B------:R-:W-:Y:S01]  /*10b10*/  SEL R0, R0, RZ, !P5 ;  /* 0x000000ff00007207 */ /* 0x000fe20006800000 */
[----:B--2---:R-:W-:Y:S01]  /*10b20*/  @P3 FFMA.FTZ R15, R132, R7, R5 ;  /* 0x00000007840f3223 */ /* 0x004fe20000010005 */
[----:B------:R-:W-:-:S03]  /*10b30*/  LEA.HI R16, R16, R14, RZ, 0x3 ;  /* 0x0000000e10107211 */ /* 0x000fc600078f18ff */
[----:B------:R-:W-:Y:S02]  /*10b40*/  IMAD R2, R18, R2, R0 ;  /* 0x0000000212027224 */ /* 0x000fe400078e0200 */
[----:B------:R-:W-:Y:S01]  /*10b50*/  IMAD.SHL.U32 R0, R4, 0x40, RZ ;  /* 0x0000004004007824 */ /* 0x000fe200078e00ff */
[----:B------:R-:W-:Y:S01]  /*10b60*/  LOP3.LUT R4, R16, 0xfffffff8, RZ, 0xc0, !PT ;  /* 0xfffffff810047812 */ /* 0x000fe200078ec0ff */
[----:B-1----:R-:W-:-:S03]  /*10b70*/  @P0 FFMA.FTZ R13, R3, R10, R6 ;  /* 0x0000000a030d0223 */ /* 0x002fc60000010006 */
[----:B------:R-:W-:Y:S01]  /*10b80*/  IADD3 R12, P5, P3, R0, R20, R2 ;  /* 0x00000014000c7210 */ /* 0x000fe20007bbe002 */
[----:B------:R-:W-:Y:S01]  /*10b90*/  IMAD.IADD R14, R14, 0x1, -R4 ;  /* 0x000000010e0e7824 */ /* 0x000fe200078e0a04 */
[----:B------:R-:W-:Y:S02]  /*10ba0*/  SHF.R.S32.HI R5, RZ, 0x1f, R0 ;  /* 0x0000001fff057819 */ /* 0x000fe40000011400 */
[----:B------:R-:W-:-:S04]  /*10bb0*/  SHF.R.S32.HI R2, RZ, 0x1f, R2 ;  /* 0x0000001fff027819 */ /* 0x000fc80000011402 */
[----:B------:R-:W-:Y:S01]  /*10bc0*/  IADD3.X R9, R5, R21, R2, P5, P3 ;  /* 0x0000001505097210 */ /* 0x000fe20002fe6402 */
[----:B------:R-:W-:Y:S06]  /*10bd0*/  @P4 BRA `(.L_x_923) ;  /* 0x0000000000804947 */ /* 0x000fec0003800000 */
[----:B------:R-:W1:Y:S01]  /*10be0*/  S2R R4, SR_TID.X ;  /* 0x0000000000047919 */ /* 0x000e620000002100 */
[----:B------:R-:W-:Y:S01]  /*10bf0*/  UIMAD UR5, UR4, -0x40, UR18 ;  /* 0xffffffc0040578a4 */ /* 0x000fe2000f8e0212 */
[----:B-1----:R-:W-:-:S04]  /*10c00*/  SHF.R.S32.HI R2, RZ, 0x1f, R4 ;  /* 0x0000001fff027819 */ /* 0x002fc80000011404 */
[----:B------:R-:W-:-:S04]  /*10c10*/  LEA.HI R2, R2, R4, RZ, 0x5 ;  /* 0x0000000402027211 */ /* 0x000fc800078f28ff */
[----:B------:R-:W-:Y:S02]  /*10c20*/  LOP3.LUT R0, R2, 0xffffffe0, RZ, 0xc0, !PT ;  /* 0xffffffe002007812 */ /* 0x000fe400078ec0ff */
[--C-:B------:R-:W-:Y:S02]  /*10c30*/  SHF.R.S32.HI R3, RZ, 0x5, R2.reuse ;  /* 0x00000005ff037819 */ /* 0x100fe40000011402 */
[----:B------:R-:W-:Y:S01]  /*10c40*/  SHF.R.S32.HI R2, RZ, 0x1f, R2 ;  /* 0x0000001fff027819 */ /* 0x000fe20000011402 */
[----:B------:R-:W-:-:S03]  /*10c50*/  IMAD.IADD R0, R4, 0x1, -R0 ;  /* 0x0000000104007824 */ /* 0x000fc600078e0a00 */
[----:B------:R-:W-:Y:S02]  /*10c60*/  LEA.HI R2, R2, R3, RZ, 0x2 ;  /* 0x0000000302027211 */ /* 0x000fe400078f10ff */
[----:B------:R-:W-:Y:S02]  /*10c70*/  SHF.R.S32.HI R4, RZ, 0x1f, R0 ;  /* 0x0000001fff047819 */ /* 0x000fe40000011400 */
[----:B------:R-:W-:Y:S02]  /*10c80*/  LOP3.LUT R2, R2, 0xffffffc, RZ, 0xc0, !PT ;  /* 0x0ffffffc02027812 */ /* 0x000fe400078ec0ff */
[----:B------:R-:W-:-:S03]  /*10c90*/  LEA.HI R0, R4, R0, RZ, 0x2 ;  /* 0x0000000004007211 */ /* 0x000fc600078f10ff */
[----:B------:R-:W-:Y:S01]  /*10ca0*/  IMAD.IADD R2, R3, 0x1, -R2 ;  /* 0x0000000103027824 */ /* 0x000fe200078e0a02 */
[----:B------:R-:W-:-:S05]  /*10cb0*/  SHF.R.S32.HI R0, RZ, 0x2, R0 ;  /* 0x00000002ff007819 */ /* 0x000fca0000011400 */
[----:B------:R-:W-:-:S04]  /*10cc0*/  IMAD R0, R2, 0x10, R0 ;  /* 0x0000001002007824 */ /* 0x000fc800078e0200 */
[C---:B------:R-:W-:Y:S01]  /*10cd0*/  VIADD R2, R0.reuse, 0x8 ;  /* 0x0000000800027836 */ /* 0x040fe20000000000 */
[----:B------:R-:W-:-:S04]  /*10ce0*/  ISETP.GE.AND P5, PT, R0, UR5, PT ;  /* 0x0000000500007c0c */ /* 0x000fc8000bfa6270 */
[----:B------:R-:W-:-:S09]  /*10cf0*/  ISETP.GE.AND P4, PT, R2, UR5, PT ;  /* 0x0000000502007c0c */ /* 0x000fd2000bf86270 */
[----:B------:R-:W1:Y:S01]  /*10d00*/  @!P5 LDC.64 R6, c[0x0][0x2b0] ;  /* 0x0000ac00ff06db82 */ /* 0x000e620000000a00 */
[----:B------:R-:W-:-:S03]  /*10d10*/  @!P5 IMAD R0, R0, R8, RZ ;  /* 0x000000080000d224 */ /* 0x000fc600078e02ff */
[----:B------:R-:W-:Y:S02]  /*10d20*/  @!P4 IMAD R3, R2, R8, RZ ;  /* 0x000000080203c224 */ /* 0x000fe400078e02ff */
[CC--:B------:R-:W-:Y:S02]  /*10d30*/  @!P5 IADD3 R2, P0, R0.reuse, R12.reuse, RZ ;  /* 0x0000000c0002d210 */ /* 0x0c0fe40007f1e0ff */
[----:B------:R-:W2:Y:S02]  /*10d40*/  @!P4 LDC.64 R10, c[0x0][0x2b0] ;  /* 0x0000ac00ff0acb82 */ /* 0x000ea40000000a00 */
[----:B------:R-:W-:Y:S02]  /*10d50*/  @!P5 LEA.HI.X.SX32 R5, R0, R9, 0x1, P0 ;  /* 0x000000090005d211 */ /* 0x000fe400000f0eff */
[----:B------:R-:W-:-:S04]  /*10d60*/  @!P4 IADD3 R0, P0, R3, R12, RZ ;  /* 0x0000000c0300c210 */ /* 0x000fc80007f1e0ff */
[----:B------:R-:W-:Y:S02]  /*10d70*/  @!P4 LEA.HI.X.SX32 R3, R3, R9, 0x1, P0 ;  /* 0x000000090303c211 */ /* 0x000fe400000f0eff */
[----:B-1----:R-:W-:-:S04]  /*10d80*/  @!P5 LEA R4, P3, R2, R6, 0x2 ;  /* 0x000000060204d211 */ /* 0x002fc800078610ff */
[----:B------:R-:W-:Y:S02]  /*10d90*/  @!P5 LEA.HI.X R5, R2, R7, R5, 0x2, P3 ;  /* 0x000000070205d211 */ /* 0x000fe400018f1405 */
[----:B--2---:R-:W-:-:S03]  /*10da0*/  @!P4 LEA R2, P0, R0, R10, 0x2 ;  /* 0x0000000a0002c211 */ /* 0x004fc600078010ff */
[----:B------:R1:W-:Y:S01]  /*10db0*/  @!P5 STG.E desc[UR30][R4.64], R15 ;  /* 0x0000000f0400d986 */ /* 0x0003e2000c10191e */
[----:B------:R-:W-:-:S05]  /*10dc0*/  @!P4 LEA.HI.X R3, R0, R11, R3, 0x2, P0 ;  /* 0x0000000b0003c211 */ /* 0x000fca00000f1403 */
[----:B------:R1:W-:Y:S04]  /*10dd0*/  @!P4 STG.E desc[UR30][R2.64], R13 ;  /* 0x0000000d0200c986 */ /* 0x0003e8000c10191e */
.L_x_923:
[----:B------:R-:W-:Y:S05]  /*10de0*/  BSYNC B0 ;  /* 0x0000000000007941 */ /* 0x000fea0003800000 */
.L_x_922:
        /* <DEDUP_REMOVED lines=43> */
.L_x_925:
[----:B------:R-:W-:Y:S05]  /*110a0*/  BSYNC B0 ;  /* 0x0000000000007941 */ /* 0x000fea0003800000 */
.L_x_924:
        /* <DEDUP_REMOVED lines=27> */
.L_x_927:
[----:B------:R-:W-:Y:S05]  /*11260*/  BSYNC B0 ;  /* 0x0000000000007941 */ /* 0x000fea0003800000 */
.L_x_926:
        /* <DEDUP_REMOVED lines=27> */
.L_x_929:
[----:B------:R-:W-:Y:S05]  /*11420*/  BSYNC B0 ;  /* 0x0000000000007941 */ /* 0x000fea0003800000 */
.L_x_928:
[----:B-1----:R1:W1:Y:S04]  /*11430*/  LDS.128 R16, [R210+0x3800] ;  /* 0x00380000d2107984 */ /* 0x0022680000000c00 */
[----:B------:R1:W1:Y:S04]  /*11440*/  LDS.128 R12, [R210+0x5800] ;  /* 0x00580000d20c7984 */ /* 0x0002680000000c00 */
[----:B--234-:R-:W2:Y:S01]  /*11450*/  LDS.128 R208, [R210+0x7800] ;  /* 0x00780000d2d07984 */ /* 0x01cea20000000c00 */
        /* <DEDUP_REMOVED lines=22> */
[----:B--2---:R-:W-:Y:S01]  /*115c0*/  STG.E.128 desc[UR30][R2.64+0x180], R208 ;  /* 0x000180d002007986 */ /* 0x004fe2000c101d1e */
[----:B------:R-:W-:Y:S05]  /*115d0*/  EXIT ;  /* 0x000000000000794d */ /* 0x000fea0003800000 */
.L_x_886:
        /* <DEDUP_REMOVED lines=8> */
[----:B------:R-:W-:Y:S01]  /*11660*/  UISETP.EQ.AND UP3, UPT, UR9, URZ, UP3 ;  /* 0x0000003f0900728c */ /* 0x000fe20009f62270 */
[----:B------:R-:W-:Y:S02]  /*11670*/  IMAD.U32 R6, RZ, RZ, UR17 ;  /* 0x00000011ff067e24 */ /* 0x000fe4000f8e00ff */
[----:B------:R-:W-:Y:S01]  /*11680*/  @UP2 ULDC.64 UR4, c[0x0][0x298] ;  /* 0x0000a60000042ab9 */ /* 0x000fe20000000a00 */
[----:B------:R-:W-:Y:S01]  /*11690*/  UISETP.NE.OR UP0, UPT, UR16, -0x1, !UP3 ;  /* 0xffffffff1000788c */ /* 0x000fe2000df05670 */
[----:B------:R-:W-:Y:S01]  /*116a0*/  PLOP3.LUT P0, PT, PT, PT, UP1, 0x80, 0x0 ;  /* 0x000000000000781c */ /* 0x000fe20003f0f018 */
[----:B------:R-:W-:Y:S01]  /*116b0*/  @UP2 UIMAD.WIDE.U32 UR10, UR16, UR4, URZ ;  /* 0x00000004100a22a5 */ /* 0x000fe2000f8e003f */
[----:B------:R-:W-:Y:S01]  /*116c0*/  IMAD.IADD R0, R103, 0x1, -R0 ;  /* 0x0000000167007824 */ /* 0x000fe200078e0a00 */
[----:B------:R-:W-:Y:S01]  /*116d0*/  SHF.R.S32.HI R11, RZ, 0x1f, R10 ;  /* 0x0000001fff0b7819 */ /* 0x000fe2000001140a */
[----:B------:R-:W-:Y:S01]  /*116e0*/  @UP1 ULDC UR12, c[0x0][0x2c0] ;  /* 0x0000b000000c1ab9 */ /* 0x000fe20000000800 */
[----:B------:R-:W-:-:S02]  /*116f0*/  @UP2 UIMAD UR7, UR16, UR5, UR11 ;  /* 0x00000005100722a4 */ /* 0x000fc4000f8e020b */
[----:B------:R-:W-:Y:S01]  /*11700*/  @!UP2 USHF.R.S32.HI UR11, URZ, 0x1f, UR8 ;  /* 0x0000001f3f0ba899 */ /* 0x000fe20008011408 */
[----:B------:R-:W-:Y:S01]  /*11710*/  ISETP.NE.AND P3, PT, R0, RZ, PT ;  /* 0x000000ff0000720c */ /* 0x000fe20003f65270 */
[----:B------:R-:W-:Y:S01]  /*11720*/  @!UP2 ULDC.64 UR4, c[0x0][0x290] ;  /* 0x0000a4000004aab9 */ /* 0x000fe20000000a00 */
[----:B------:R-:W-:Y:S01]  /*11730*/  @!UP3 UMOV UR22, URZ ;  /* 0x0000003f0016bc82 */ /* 0x000fe20008000000 */
[----:B------:R-:W-:Y:S02]  /*11740*/  @!UP2 UIMAD UR9, UR11, UR4, URZ ;  /* 0x000000040b09a2a4 */ /* 0x000fe4000f8e023f */
[----:B------:R-:W-:Y:S02]  /*11750*/  @!UP2 UIMAD.WIDE.U32 UR20, UR8, UR4, URZ ;  /* 0x000000040814a2a5 */ /* 0x000fe4000f8e003f */
[----:B------:R-:W-:Y:S01]  /*11760*/  @!UP2 UIMAD UR9, UR8, UR5, UR9 ;  /* 0x000000050809a2a4 */ /* 0x000fe2000f8e0209 */
[----:B------:R-:W-:Y:S02]  /*11770*/  @!UP3 UMOV UR23, URZ ;  /* 0x0000003f0017bc82 */ /* 0x000fe40008000000 */
[----:B------:R-:W-:Y:S01]  /*11780*/  @UP1 ULDC.64 UR4, c[0x0][0x2c0] ;  /* 0x0000b00000041ab9 */ /* 0x000fe20000000a00 */
[----:B------:R-:W-:-:S02]  /*11790*/  @!UP2 UIADD3 UR7, UR21, UR9, URZ ;  /* 0x000000091507a290 */ /* 0x000fc4000fffe03f */
[----:B------:R-:W-:Y:S01]  /*117a0*/  @UP1 UIMAD UR11, UR5, UR4, URZ ;  /* 0x00000004050b12a4 */ /* 0x000fe2000f8e023f */
[----:B------:R-:W-:Y:S02]  /*117b0*/  @!UP2 UMOV UR10, UR20 ;  /* 0x00000014000aac82 */ /* 0x000fe40008000000 */
[----:B------:R-:W-:Y:S01]  /*117c0*/  @UP3 ULDC UR4, c[0x0][0x2c4] ;  /* 0x0000b10000043ab9 */ /* 0x000fe20000000800 */
[----:B------:R-:W-:Y:S01]  /*117d0*/  @UP1 UMOV UR5, 0x1 ;  /* 0x0000000100051882 */ /* 0x000fe20000000000 */
[----:B------:R-:W-:-:S04]  /*117e0*/  @!UP0 UIMAD UR16, UR8, UR4, URZ ;  /* 0x00000004081082a4 */ /* 0x000fc8000f8e023f */
[----:B------:R-:W-:-:S03]  /*117f0*/  @UP3 USHF.R.S32.HI UR4, URZ, 0x1f, UR16 ;  /* 0x0000001f3f043899 */ /* 0x000fc60008011410 */
[----:B------:R-:W-:-:S04]  /*11800*/  @UP3 UMOV UR22, UR16 ;  /* 0x0000001000163c82 */ /* 0x000fc80008000000 */
[----:B------:R-:W-:Y:S01]  /*11810*/  @UP3 UMOV UR23, UR4 ;  /* 0x0000000400173c82 */ /* 0x000fe20008000000 */
[----:B------:R-:W-:Y:S05]  /*11820*/  @P0 BRA `(.L_x_930) ;  /* 0x0000000000180947 */ /* 0x000fea0003800000 */
[----:B------:R-:W-:Y:S01]  /*11830*/  UISETP.NE.AND UP0, UPT, UR6, URZ, UPT ;  /* 0x0000003f0600728c */ /* 0x000fe2000bf05270 */
[----:B------:R-:W-:Y:S01]  /*11840*/  ULDC UR11, c[0x0][0x2c4] ;  /* 0x0000b100000b7ab9 */ /* 0x000fe20000000800 */
[----:B------:R-:W-:Y:S01]  /*11850*/  ULDC UR5, c[0x0][0x270] ;  /* 0x00009c0000057ab9 */ /* 0x000fe20000000800 */
[----:B------:R-:W-:-:S08]  /*11860*/  UMOV UR12, 0x1 ;  /* 0x00000001000c7882 */ /* 0x000fd00000000000 */
[----:B------:R-:W-:Y:S02]  /*11870*/  @UP0 ULDC UR11, c[0x0][0x2e4] ;  /* 0x0000b900000b0ab9 */ /* 0x000fe40000000800 */
[----:B------:R-:W-:-:S12]  /*11880*/  UIMAD UR5, UR11, UR5, URZ ;  /* 0x000000050b0572a4 */ /* 0x000fd8000f8e023f */
.L_x_930:
[----:B------:R-:W-:Y:S01]  /*11890*/  IMAD.SHL.U32 R0, R0, 0x8, RZ ;  /* 0x0000000800007824 */ /* 0x000fe200078e00ff */
[----:B------:R-:W-:Y:S01]  /*118a0*/  UIADD3 UR18, -UR35, UR18, URZ ;  /* 0x0000001223127290 */ /* 0x000fe2000fffe13f */
[----:B------:R-:W-:Y:S01]  /*118b0*/  IADD3 R15, R10, 0x10, RZ ;  /* 0x000000100a0f7810 */ /* 0x000fe20007ffe0ff */
[----:B------:R-:W-:Y:S01]  /*118c0*/  UIMAD UR9, UR8, UR5, URZ ;  /* 0x00000005080972a4 */ /* 0x000fe2000f8e023f */
[----:B------:R-:W-:Y:S01]  /*118d0*/  BSSY B0, `(.L_x_931) ;  /* 0x000002b000007945 */ /* 0x000fe20003800000 */
[----:B------:R-:W-:Y:S01]  /*118e0*/  USHF.R.S32.HI UR6, URZ, 0x1f, UR15 ;  /* 0x0000001f3f067899 */ /* 0x000fe2000801140f */
[----:B------:R-:W-:Y:S01]  /*118f0*/  IADD3 R2, P0, R0, UR10, RZ ;  /* 0x0000000a00027c10 */ /* 0x000fe2000ff1e0ff */
[----:B------:R-:W-:Y:S01]  /*11900*/  ULDC.64 UR4, c[0x0][0x2a0] ;  /* 0x0000a80000047ab9 */ /* 0x000fe20000000a00 */
[----:B------:R-:W-:Y:S01]  /*11910*/  USEL UR9, UR9, URZ, !UP3 ;  /* 0x0000003f09097287 */ /* 0x000fe2000d800000 */
[----:B------:R-:W-:Y:S01]  /*11920*/  ISETP.GE.AND P1, PT, R10, UR18, PT ;  /* 0x000000120a007c0c */ /* 0x000fe2000bf26270 */
[----:B------:R-:W-:Y:S01]  /*11930*/  UIMAD UR6, UR6, UR4, URZ ;  /* 0x00000004060672a4 */ /* 0x000fe2000f8e023f */
[----:B------:R-:W-:Y:S01]  /*11940*/  LEA.HI.X.SX32 R3, R0, UR7, 0x1, P0 ;  /* 0x0000000700037c11 */ /* 0x000fe200080f0eff */
[----:B------:R-:W-:Y:S01]  /*11950*/  UIMAD UR8, UR35, UR12, URZ ;  /* 0x0000000c230872a4 */ /* 0x000fe2000f8e023f */
[----:B------:R-:W-:Y:S01]  /*11960*/  IMAD.U32 R12, RZ, RZ, UR4 ;  /* 0x00000004ff0c7e24 */ /* 0x000fe2000f8e00ff */
[----:B------:R-:W-:Y:S01]  /*11970*/  UIMAD UR9, UR15, UR11, UR9 ;  /* 0x0000000b0f0972a4 */ /* 0x000fe2000f8e0209 */
[----:B------:R-:W-:Y:S01]  /*11980*/  IMAD.WIDE R6, R6, 0x40, R10 ;  /* 0x0000004006067825 */ /* 0x000fe200078e020a */
[----:B------:R-:W-:Y:S01]  /*11990*/  UIMAD UR5, UR15, UR5, UR6 ;  /* 0x000000050f0572a4 */ /* 0x000fe2000f8e0206 */
[----:B------:R-:W-:Y:S01]  /*119a0*/  ISETP.GE.AND P0, PT, R15, UR18, PT ;  /* 0x000000120f007c0c */ /* 0x000fe2000bf06270 */
[----:B------:R-:W-:Y:S01]  /*119b0*/  USHF.R.S32.HI UR4, URZ, 0x1f, UR8 ;  /* 0x0000001f3f047899 */ /* 0x000fe20008011408 */
[----:B------:R-:W-:Y:S01]  /*119c0*/  IMAD.WIDE.U32 R12, R12, UR15, R2 ;  /* 0x0000000f0c0c7c25 */ /* 0x000fe2000f8e0002 */
[----:B------:R-:W-:Y:S01]  /*119d0*/  USHF.R.S32.HI UR6, URZ, 0x1f, UR9 ;  /* 0x0000001f3f067899 */ /* 0x000fe20008011409 */
[C---:B------:R-:W-:Y:S01]  /*119e0*/  IADD3 R19, R0.reuse, 0x40, RZ ;  /* 0x0000004000137810 */ /* 0x040fe20007ffe0ff */
[----:B------:R-:W-:Y:S01]  /*119f0*/  UIADD3 UR8, UP1, UP0, UR8, UR22, UR9 ;  /* 0x0000001608087290 */ /* 0x000fe2000f83e009 */
[----:B------:R-:W-:Y:S01]  /*11a00*/  VIADD R9, R13, UR5 ;  /* 0x000000050d097c36 */ /* 0x000fe20008000000 */
[----:B------:R-:W-:Y:S01]  /*11a10*/  IADD3 R17, R0, 0xc0, RZ ;  /* 0x000000c000117810 */ /* 0x000fe20007ffe0ff */
[----:B------:R-:W-:Y:S01]  /*11a20*/  VIADD R16, R10, 0x20 ;  /* 0x000000200a107836 */ /* 0x000fe20000000000 */
[----:B------:R-:W-:Y:S01]  /*11a30*/  UIADD3.X UR22, UR4, UR23, UR6, UP1, UP0 ;  /* 0x0000001704167290 */ /* 0x000fe20008fe0406 */
[----:B------:R-:W-:Y:S01]  /*11a40*/  VIADD R18, R0, 0x80 ;  /* 0x0000008000127836 */ /* 0x000fe20000000000 */
[----:B------:R-:W-:Y:S10]  /*11a50*/  @P1 BRA `(.L_x_932) ;  /* 0x0000000000481947 */ /* 0x000ff40003800000 */
        /* <DEDUP_REMOVED lines=18> */
.L_x_932:
[----:B------:R-:W-:Y:S05]  /*11b80*/  BSYNC B0 ;  /* 0x0000000000007941 */ /* 0x000fea0003800000 */
.L_x_931:
        /* <DEDUP_REMOVED lines=25> */
.L_x_934:
[----:B------:R-:W-:Y:S05]  /*11d20*/  BSYNC B0 ;  /* 0x0000000000007941 */ /* 0x000fea0003800000 */
.L_x_933:
        /* <DEDUP_REMOVED lines=24> */
.L_x_936:
[----:B------:R-:W-:Y:S05]  /*11eb0*/  BSYNC B0 ;  /* 0x0000000000007941 */ /* 0x000fea0003800000 */
.L_x_935:
        /* <DEDUP_REMOVED lines=27> */
.L_x_938:
[----:B------:R-:W-:Y:S05]  /*12070*/  BSYNC B0 ;  /* 0x0000000000007941 */ /* 0x000fea0003800000 */
.L_x_937:
        /* <DEDUP_REMOVED lines=10> */
.L_x_940:
[----:B------:R-:W-:Y:S05]  /*12120*/  BSYNC B0 ;  /* 0x0000000000007941 */ /* 0x000fea0003800000 */
.L_x_939:
        /* <DEDUP_REMOVED lines=10> */
.L_x_942:
[----:B------:R-:W-:Y:S05]  /*121d0*/  BSYNC B0 ;  /* 0x0000000000007941 */ /* 0x000fea0003800000 */
.L_x_941:
        /* <DEDUP_REMOVED lines=10> */
.L_x_944:
[----:B------:R-:W-:Y:S05]  /*12280*/  BSYNC B0 ;  /* 0x0000000000007941 */ /* 0x000fea0003800000 */
.L_x_943:
        /* <DEDUP_REMOVED lines=10> */
.L_x_945:
        /* <DEDUP_REMOVED lines=13> */
.L_x_2404:


//--------------------- .text._ZN5flash16flash_fwd_kernelI23Flash_fwd_kernel_traitsILi256ELi64ELi64ELi4ELb0ELb0EN7cutlass6half_tE19Flash_kernel_traitsILi256ELi64ELi64ELi4ES3_EELb0ELb0ELb0ELb0ELb0ELb0ELb1ELb0EEEvNS_16Flash_fwd_paramsE --------------------------
	.section	.text._ZN5flash16flash_fwd_kernelI23Flash_fwd_kernel_traitsILi256ELi64ELi64ELi4ELb0ELb0EN7cutlass6half_tE19Flash_kernel_traitsILi256ELi64ELi64ELi4ES3_EELb0ELb0ELb0ELb0ELb0ELb0ELb1ELb0EEEvNS_16Flash_fwd_paramsE,"ax",@progbits
	.align	128
        .global         _ZN5flash16flash_fwd_kernelI23Flash_fwd_kernel_traitsILi256ELi64ELi64ELi4ELb0ELb0EN7cutlass6half_tE19Flash_kernel_traitsILi256ELi64ELi64ELi4ES3_EELb0ELb0ELb0ELb0ELb0ELb0ELb1ELb0EEEvNS_16Flash_fwd_paramsE
        .type           _ZN5flash16flash_fwd_kernelI23Flash_fwd_kernel_traitsILi256ELi64ELi64ELi4ELb0ELb0EN7cutlass6half_tE19Flash_kernel_traitsILi256ELi64ELi64ELi4ES3_EELb0ELb0ELb0ELb0ELb0ELb0ELb1ELb0EEEvNS_16Flash_fwd_paramsE,@function
        .size           _ZN5flash16flash_fwd_kernelI23Flash_fwd_kernel_traitsILi256ELi64ELi64ELi4ELb0ELb0EN7cutlass6half_tE19Flash_kernel_traitsILi256ELi64ELi64ELi4ES3_EELb0ELb0ELb0ELb0ELb0ELb0ELb1ELb0EEEvNS_16Flash_fwd_paramsE,(.L_x_2405 - _ZN5flash16flash_fwd_kernelI23Flash_fwd_kernel_traitsILi256ELi64ELi64ELi4ELb0ELb0EN7cutlass6half_tE19Flash_kernel_traitsILi256ELi64ELi64ELi4ES3_EELb0ELb0ELb0ELb0ELb0ELb0ELb1ELb0EEEvNS_16Flash_fwd_paramsE)
        .other          _ZN5flash16flash_fwd_kernelI23Flash_fwd_kernel_traitsILi256ELi64ELi64ELi4ELb0ELb0EN7cutlass6half_tE19Flash_kernel_traitsILi256ELi64ELi64ELi4ES3_EELb0ELb0ELb0ELb0ELb0ELb0ELb1ELb0EEEvNS_16Flash_fwd_paramsE,@"STO_CUDA_ENTRY STV_DEFAULT"
_ZN5flash16flash_fwd_kernelI23Flash_fwd_kernel_traitsILi256ELi64ELi64ELi4ELb0ELb0EN7cutlass6half_tE19Flash_kernel_traitsILi256ELi64ELi64ELi4ES3_EELb0ELb0ELb0ELb0ELb0ELb0ELb1ELb0EEEvNS_16Flash_fwd_paramsE:
.text._ZN5flash16flash_fwd_kernelI23Flash_fwd_kernel_traitsILi256ELi64ELi64ELi4ELb0ELb0EN7cutlass6half_tE19Flash_kernel_traitsILi256ELi64ELi64ELi4ES3_EELb0ELb0ELb0ELb0ELb0ELb0ELb1ELb0EEEvNS_16Flash_fwd_paramsE:
        /* <DEDUP_REMOVED lines=56> */
.L_x_946:
[----:B------:R-:W-:-:S05]  /*0380*/  ULDC UR8, c[0x0][0x2c8] ;  /* 0x0000b20000087ab9 */ /* 0x000fca0000000800 */
.L_x_947:
        /* <DEDUP_REMOVED lines=60> */
.L_x_949:
        /* <DEDUP_REMOVED lines=10> */
[----:B------:R-:W-:Y:S01]  /*07f0*/  LEA.HI R4, R33, R109, RZ, 0x4 ;  /* 0x0000006d21047211 */ /* 0x000fe200078f20ff */
        /* <DEDUP_REMOVED lines=60> */
.L_x_950:
[----:B------:R-:W-:Y:S01]  /*0bc0*/  IADD3 R2, P0, R134, UR30, RZ ;  /* 0x0000001e86027c10 */ /* 0x000fe2000ff1e0ff */
[----:B------:R-:W-:Y:S01]  /*0bd0*/  ULDC.64 UR6, c[0x0][0x258] ;  /* 0x0000960000067ab9 */ /* 0x000fe20000000a00 */
[----:B------:R-:W-:Y:S01]  /*0be0*/  LOP3.LUT R223, R0, 0xfffffe00, R3, 0xf8, !PT ;  /* 0xfffffe0000df7812 */ /* 0x000fe200078ef803 */
[----:B------:R-:W-:Y:S01]  /*0bf0*/  IMAD.U32 R0, RZ, RZ, UR6 ;  /* 0x00000006ff007e24 */ /* 0x000fe2000f8e00ff */
[----:B------:R-:W-:Y:S01]  /*0c00*/  IADD3.X R3, R135, UR8, RZ, P0, !PT ;  /* 0x0000000887037c10 */ /* 0x000fe200087fe4ff */
[----:B------:R-:W-:Y:S01]  /*0c10*/  UIMAD UR25, UR25, UR6, URZ ;  /* 0x00000006191972a4 */ /* 0x000fe2000f8e023f */
[----:B------:R-:W1:Y:S01]  /*0c20*/  S2UR UR15, SR_CgaCtaId ;  /* 0x00000000000f79c3 */ /* 0x000e620000008800 */
[C---:B------:R-:W-:Y:S01]  /*0c30*/  IADD3 R114, R134.reuse, 0x40, RZ ;  /* 0x0000004086727810 */ /* 0x040fe20007ffe0ff */
[----:B------:R-:W-:Y:S01]  /*0c40*/  VIADD R113, R134, 0x80 ;  /* 0x0000008086717836 */ /* 0x000fe20000000000 */
[----:B------:R-:W-:Y:S01]  /*0c50*/  ULDC.64 UR8, c[0x0][0x260] ;  /* 0x0000980000087ab9 */ /* 0x000fe20000000a00 */
[----:B------:R-:W-:Y:S01]  /*0c60*/  IMAD.WIDE.U32 R18, R0, UR14, R2 ;  /* 0x0000000e00127c25 */ /* 0x000fe2000f8e0002 */
[----:B------:R-:W-:Y:S01]  /*0c70*/  UIMAD UR14, UR14, UR7, UR25 ;  /* 0x000000070e0e72a4 */ /* 0x000fe2000f8e0219 */
[----:B------:R2:W-:Y:S01]  /*0c80*/  STL [R1+0xc], R114 ;  /* 0x00000c7201007387 */ /* 0x0005e20000100800 */
[----:B------:R-:W-:Y:S01]  /*0c90*/  UIADD3 UR28, -UR28, UR17, URZ ;  /* 0x000000111c1c7290 */ /* 0x000fe2000fffe13f */
[----:B------:R-:W-:Y:S01]  /*0ca0*/  VIADD R112, R134, 0xc0 ;  /* 0x000000c086707836 */ /* 0x000fe20000000000 */
[----:B------:R-:W-:Y:S01]  /*0cb0*/  ULDC.64 UR6, c[0x0][0x268] ;  /* 0x00009a0000067ab9 */ /* 0x000fe20000000a00 */
[----:B------:R-:W-:Y:S01]  /*0cc0*/  IMAD.U32 R35, RZ, RZ, UR8 ;  /* 0x00000008ff237e24 */ /* 0x000fe2000f8e00ff */
[----:B------:R-:W-:Y:S01]  /*0cd0*/  MOV R34, UR6 ;  /* 0x0000000600227c02 */ /* 0x000fe20008000f00 */
[----:B------:R2:W-:Y:S01]  /*0ce0*/  STL [R1+0x8], R113 ;  /* 0x0000087101007387 */ /* 0x0005e20000100800 */
[----:B------:R-:W-:Y:S01]  /*0cf0*/  LOP3.LUT R20, R4, 0xfffffff0, RZ, 0xc0, !PT ;  /* 0xfffffff004147812 */ /* 0x000fe200078ec0ff */
[----:B------:R-:W-:Y:S01]  /*0d00*/  UMOV UR30, 0x400 ;  /* 0x00000400001e7882 */ /* 0x000fe20000000000 */
[----:B------:R-:W-:Y:S01]  /*0d10*/  ISETP.GE.AND P1, PT, R16, UR28, PT ;  /* 0x0000001c10007c0c */ /* 0x000fe2000bf26270 */
[----:B------:R2:W-:Y:S01]  /*0d20*/  STL [R1+0x10], R112 ;  /* 0x0000107001007387 */ /* 0x0005e20000100800 */
[----:B------:R-:W-:Y:S01]  /*0d30*/  SHF.R.S32.HI R25, RZ, 0x4, R4 ;  /* 0x00000004ff197819 */ /* 0x000fe20000011404 */
[----:B------:R-:W-:Y:S01]  /*0d40*/  IMAD.IADD R20, R109, 0x1, -R20 ;  /* 0x000000016d147824 */ /* 0x000fe200078e0a14 */
[----:B------:R-:W-:Y:S01]  /*0d50*/  UIMAD UR29, UR4, UR8, URZ ;  /* 0x00000008041d72a4 */ /* 0x000fe2000f8e023f */
[----:B------:R2:W-:Y:S01]  /*0d60*/  STL [R1+0x54], R35 ;  /* 0x0000542301007387 */ /* 0x0005e20000100800 */
[----:B------:R-:W-:Y:S01]  /*0d70*/  LEA.HI R0, R4, R25, RZ, 0x1 ;  /* 0x0000001904007211 */ /* 0x000fe200078f08ff */
[----:B------:R-:W-:Y:S01]  /*0d80*/  UIMAD UR25, UR4, UR6, URZ ;  /* 0x00000006041972a4 */ /* 0x000fe2000f8e023f */
[----:B------:R-:W-:Y:S01]  /*0d90*/  SHF.R.S32.HI R2, RZ, 0x1f, R20 ;  /* 0x0000001fff027819 */ /* 0x000fe20000011414 */
[----:B------:R2:W-:Y:S01]  /*0da0*/  STL [R1+0x58], R34 ;  /* 0x0000582201007387 */ /* 0x0005e20000100800 */
[----:B-1----:R-:W-:Y:S01]  /*0db0*/  ULEA UR4, UR15, UR30, 0x18 ;  /* 0x0000001e0f047291 */ /* 0x002fe2000f8ec03f */
[----:B------:R-:W-:Y:S01]  /*0dc0*/  VIADD R27, R16, 0x10 ;  /* 0x00000010101b7836 */ /* 0x000fe20000000000 */
[----:B------:R-:W-:Y:S01]  /*0dd0*/  LOP3.LUT R22, R0, 0xfffffffe, RZ, 0xc0, !PT ;  /* 0xfffffffe00167812 */ /* 0x000fe200078ec0ff */
[----:B------:R-:W-:Y:S01]  /*0de0*/  VIADD R26, R16, 0x20 ;  /* 0x00000020101a7836 */ /* 0x000fe20000000000 */
[----:B------:R-:W-:Y:S01]  /*0df0*/  LEA.HI R31, R2, R20, RZ, 0x3 ;  /* 0x00000014021f7211 */ /* 0x000fe200078f18ff */
[----:B------:R-:W-:Y:S01]  /*0e00*/  IMAD R0, R17, UR12, RZ ;  /* 0x0000000c11007c24 */ /* 0x000fe2000f8e02ff */
[----:B------:R-:W-:Y:S01]  /*0e10*/  UIMAD UR9, UR18, UR9, UR29 ;  /* 0x00000009120972a4 */ /* 0x000fe2000f8e021d */
[----:B------:R-:W-:Y:S01]  /*0e20*/  VIADD R15, R19, UR14 ;  /* 0x0000000e130f7c36 */ /* 0x000fe20008000000 */
[----:B------:R-:W-:Y:S01]  /*0e30*/  UIMAD UR25, UR18, UR7, UR25 ;  /* 0x00000007121972a4 */ /* 0x000fe2000f8e0219 */
[----:B------:R-:W-:Y:S01]  /*0e40*/  BSSY B0, `(.L_x_951) ;  /* 0x0000035000007945 */ /* 0x000fe20003800000 */
[C---:B------:R-:W-:Y:S01]  /*0e50*/  VIADD R28, R16.reuse, 0x30 ;  /* 0x00000030101c7836 */ /* 0x040fe20000000000 */
[----:B------:R-:W-:Y:S01]  /*0e60*/  LOP3.LUT R23, R31, 0xfffffff8, RZ, 0xc0, !PT ;  /* 0xfffffff81f177812 */ /* 0x000fe200078ec0ff */
[----:B------:R-:W-:Y:S01]  /*0e70*/  IMAD.WIDE.U32 R10, R16, UR12, R134 ;  /* 0x0000000c100a7c25 */ /* 0x000fe2000f8e0086 */
[----:B------:R-:W-:-:S02]  /*0e80*/  ISETP.GE.AND P0, PT, R27, UR28, PT ;  /* 0x0000001c1b007c0c */ /* 0x000fc4000bf06270 */
[----:B------:R-:W-:Y:S01]  /*0e90*/  ISETP.GE.AND P5, PT, R26, UR28, PT ;  /* 0x0000001c1a007c0c */ /* 0x000fe2000bfa6270 */
[----:B------:R-:W-:Y:S01]  /*0ea0*/  IMAD R21, R16, UR13, R0 ;  /* 0x0000000d10157c24 */ /* 0x000fe2000f8e0200 */
        /* <DEDUP_REMOVED lines=46> */
.L_x_952:
[----:B------:R-:W-:Y:S05]  /*1190*/  BSYNC B0 ;  /* 0x0000000000007941 */ /* 0x000fea0003800000 */
.L_x_951:
        /* <DEDUP_REMOVED lines=14> */
[----:B-1-3--:R-:W-:Y:S01]  /*1280*/  IMAD.MOV.U32 R3, RZ, RZ, R15 ;  /* 0x000000ffff037224 */ /* 0x00afe200078e000f */
[----:B------:R-:W-:Y:S01]  /*1290*/  ISETP.GE.AND P4, PT, R134, UR8, PT ;  /* 0x0000000886007c0c */ /* 0x000fe2000bf86270 */
[----:B------:R-:W-:Y:S01]  /*12a0*/  IMAD.X R2, RZ, RZ, R13, P0 ;  /* 0x000000ffff027224 */ /* 0x000fe200000e060d */
[----:B------:R-:W-:-:S03]  /*12b0*/  ISETP.GE.AND P2, PT, R113, UR8, PT ;  /* 0x0000000871007c0c */ /* 0x000fc6000bf46270 */
[----:B------:R-:W-:Y:S02]  /*12c0*/  IMAD R10, R2, UR6, RZ ;  /* 0x00000006020a7c24 */ /* 0x000fe4000f8e02ff */
[----:B------:R-:W-:-:S04]  /*12d0*/  IMAD.MOV.U32 R2, RZ, RZ, R18 ;  /* 0x000000ffff027224 */ /* 0x000fc800078e0012 */
[----:B------:R-:W1:Y:S01]  /*12e0*/  @!P3 LDC.64 R6, c[0x0][0x210] ;  /* 0x00008400ff06bb82 */ /* 0x000e620000000a00 */
[C---:B------:R-:W-:Y:S01]  /*12f0*/  IMAD.WIDE.U32 R2, R0.reuse, UR6, R2 ;  /* 0x0000000600027c25 */ /* 0x040fe2000f8e0002 */
[----:B------:R4:W-:Y:S03]  /*1300*/  @P4 STS.128 [R223+0x800], RZ ;  /* 0x000800ffdf004388 */ /* 0x0009e60000000c00 */
[----:B------:R-:W-:-:S03]  /*1310*/  IMAD R0, R0, UR7, R10 ;  /* 0x0000000700007c24 */ /* 0x000fc6000f8e020a */
[----:B------:R-:W3:Y:S01]  /*1320*/  @!P4 LDC.64 R8, c[0x0][0x210] ;  /* 0x00008400ff08cb82 */ /* 0x000ee20000000a00 */
[----:B------:R-:W-:-:S07]  /*1330*/  IMAD.IADD R0, R3, 0x1, R0 ;  /* 0x0000000103007824 */ /* 0x000fce00078e0200 */
        /* <DEDUP_REMOVED lines=31> */
.L_x_954:
[----:B------:R-:W-:Y:S05]  /*1530*/  BSYNC B0 ;  /* 0x0000000000007941 */ /* 0x000fea0003800000 */
.L_x_953:
[----:B------:R-:W-:Y:S04]  /*1540*/  BSSY B0, `(.L_x_955) ;  /* 0x0000031000007945 */ /* 0x000fe80003800000 */
[----:B------:R-:W-:Y:S05]  /*1550*/  @P5 BRA `(.L_x_956) ;  /* 0x0000000000bc5947 */ /* 0x000fea0003800000 */
        /* <DEDUP_REMOVED lines=10> */
[----:B----4-:R-:W1:Y:S01]  /*1600*/  @!P5 LDC.64 R8, c[0x0][0x210] ;  /* 0x00008400ff08db82 */ /* 0x010e620000000a00 */
[C---:B------:R-:W-:Y:S01]  /*1610*/  IMAD.WIDE.U32 R2, R0.reuse, UR6, R2 ;  /* 0x0000000600027c25 */ /* 0x040fe2000f8e0002 */
[----:B------:R3:W-:Y:S03]  /*1620*/  @P5 STS.128 [R223+0x1000], RZ ;  /* 0x001000ffdf005388 */ /* 0x0007e60000000c00 */
[----:B------:R-:W-:-:S03]  /*1630*/  IMAD R0, R0, UR7, R10 ;  /* 0x0000000700007c24 */ /* 0x000fc6000f8e020a */
[----:B------:R-:W4:Y:S01]  /*1640*/  @!P4 LDC.64 R6, c[0x0][0x210] ;  /* 0x00008400ff06cb82 */ /* 0x000f220000000a00 */
[----:B------:R-:W-:-:S07]  /*1650*/  IMAD.IADD R0, R3, 0x1, R0 ;  /* 0x0000000103007824 */ /* 0x000fce00078e0200 */
        /* <DEDUP_REMOVED lines=31> */
.L_x_956:
[----:B------:R-:W-:Y:S05]  /*1850*/  BSYNC B0 ;  /* 0x0000000000007941 */ /* 0x000fea0003800000 */
.L_x_955:
        /* <DEDUP_REMOVED lines=49> */
.L_x_958:
[----:B------:R-:W-:Y:S05]  /*1b70*/  BSYNC B0 ;  /* 0x0000000000007941 */ /* 0x000fea0003800000 */
.L_x_957:
[----:B-1-3--:R-:W-:Y:S01]  /*1b80*/  IMAD.WIDE.U32 R2, R35, UR18, R24 ;  /* 0x0000001223027c25 */ /* 0x00afe2000f8e0018 */
[----:B------:R-:W-:Y:S01]  /*1b90*/  ULEA.HI.SX32 UR8, UR19, 0xffffffff, 0x1a ;  /* 0xffffffff13087891 */ /* 0x000fe2000f8fd23f */
[----:B----4-:R-:W-:Y:S01]  /*1ba0*/  SHF.L.U32 R5, R29, 0x3, RZ ;  /* 0x000000031d057819 */ /* 0x010fe200000006ff */
[----:B------:R-:W-:Y:S01]  /*1bb0*/  USHF.L.U32 UR15, UR12, 0x6, URZ ;  /* 0x000000060c0f7899 */ /* 0x000fe2000800063f */
[----:B------:R-:W-:Y:S01]  /*1bc0*/  VIADD R111, R3, UR9 ;  /* 0x00000009036f7c36 */ /* 0x000fe20008000000 */
[----:B------:R1:W-:Y:S01]  /*1bd0*/  STL.64 [R1+0x48], R2 ;  /* 0x0000480201007387 */ /* 0x0003e20000100a00 */
[----:B------:R-:W-:Y:S01]  /*1be0*/  IMAD.MOV.U32 R110, RZ, RZ, R2 ;  /* 0x000000ffff6e7224 */ /* 0x000fe200078e0002 */
[----:B------:R-:W-:Y:S01]  /*1bf0*/  UIMAD UR30, UR8, -0x40, UR23 ;  /* 0xffffffc0081e78a4 */ /* 0x000fe2000f8e0217 */
[----:B------:R-:W-:Y:S01]  /*1c00*/  IMAD.SHL.U32 R0, R32, 0x40, RZ ;  /* 0x0000004020007824 */ /* 0x000fe200078e00ff */
[----:B------:R-:W-:Y:S01]  /*1c10*/  USHF.L.U64.HI UR14, UR12, 0x6, UR13 ;  /* 0x000000060c0e7899 */ /* 0x000fe2000801020d */
[----:B------:R-:W-:Y:S01]  /*1c20*/  IMAD.U32 R108, RZ, RZ, UR15 ;  /* 0x0000000fff6c7e24 */ /* 0x000fe2000f8e00ff */
[----:B------:R3:W-:Y:S01]  /*1c30*/  STL.64 [R1+0x38], R110 ;  /* 0x0000386e01007387 */ /* 0x0007e20000100a00 */
[----:B------:R-:W-:Y:S01]  /*1c40*/  USHF.R.S32.HI UR31, URZ, 0x1f, UR8 ;  /* 0x0000001f3f1f7899 */ /* 0x000fe20008011408 */
[----:B------:R-:W-:Y:S01]  /*1c50*/  ISETP.GE.AND P1, PT, R16, UR30, PT ;  /* 0x0000001e10007c0c */ /* 0x000fe2000bf26270 */
[----:B------:R-:W-:Y:S01]  /*1c60*/  UIMAD UR6, UR14, UR8, URZ ;  /* 0x000000080e0672a4 */ /* 0x000fe2000f8e023f */
[----:B------:R-:W-:Y:S01]  /*1c70*/  LOP3.LUT R4, R0, 0x1c0, RZ, 0xc0, !PT ;  /* 0x000001c000047812 */ /* 0x000fe200078ec0ff */
[----:B------:R-:W-:Y:S01]  /*1c80*/  IMAD.SHL.U32 R0, R36, 0x40, RZ ;  /* 0x0000004024007824 */ /* 0x000fe200078e00ff */
[----:B------:R-:W-:Y:S01]  /*1c90*/  BSSY B0, `(.L_x_959) ;  /* 0x0000033000007945 */ /* 0x000fe20003800000 */
[----:B------:R-:W-:Y:S01]  /*1ca0*/  IMAD.SHL.U32 R6, R16, 0x8, RZ ;  /* 0x0000000810067824 */ /* 0x000fe200078e00ff */
[----:B------:R-:W-:Y:S01]  /*1cb0*/  UIMAD UR6, UR31, UR15, UR6 ;  /* 0x0000000f1f0672a4 */ /* 0x000fe2000f8e0206 */
[----:B------:R-:W-:-:S02]  /*1cc0*/  SHF.R.U32.HI R12, RZ, 0x3, R4 ;  /* 0x00000003ff0c7819 */ /* 0x000fc40000011604 */
[----:B------:R-:W-:Y:S02]  /*1cd0*/  LOP3.LUT R0, R0, 0x1c0, RZ, 0xc0, !PT ;  /* 0x000001c000007812 */ /* 0x000fe400078ec0ff */
[----:B------:R-:W-:Y:S02]  /*1ce0*/  LOP3.LUT R13, R4, 0x8, R6, 0xf8, !PT ;  /* 0x00000008040d7812 */ /* 0x000fe400078ef806 */
[----:B------:R-:W-:Y:S02]  /*1cf0*/  LOP3.LUT R4, R0, 0x8, R5, 0xf8, !PT ;  /* 0x0000000800047812 */ /* 0x000fe400078ef805 */
[----:B------:R-:W-:Y:S02]  /*1d00*/  ISETP.GE.AND P0, PT, R27, UR30, PT ;  /* 0x0000001e1b007c0c */ /* 0x000fe4000bf06270 */
[----:B------:R-:W-:Y:S01]  /*1d10*/  ISETP.GE.AND P5, PT, R26, UR30, PT ;  /* 0x0000001e1a007c0c */ /* 0x000fe2000bfa6270 */
[----:B-1----:R-:W-:Y:S01]  /*1d20*/  IMAD.WIDE.U32 R2, R108, UR8, R110 ;  /* 0x000000086c027c25 */ /* 0x002fe2000f8e006e */
[----:B------:R-:W-:-:S04]  /*1d30*/  SHF.R.U32.HI R0, RZ, 0x3, R0 ;  /* 0x00000003ff007819 */ /* 0x000fc80000011600 */
[----:B------:R-:W-:Y:S01]  /*1d40*/  IADD3 R5, R3, UR6, RZ ;  /* 0x0000000603057c10 */ /* 0x000fe2000fffe0ff */
[----:B---3--:R-:W-:Y:S06]  /*1d50*/  @P1 BRA `(.L_x_960) ;  /* 0x0000000000981947 */ /* 0x008fec0003800000 */
        /* <DEDUP_REMOVED lines=38> */
.L_x_960:
[----:B------:R-:W-:Y:S05]  /*1fc0*/  BSYNC B0 ;  /* 0x0000000000007941 */ /* 0x000fea0003800000 */
.L_x_959:
[----:B------:R-:W-:Y:S01]  /*1fd0*/  IADD3 R18, P1, R22, UR24, RZ ;  /* 0x0000001816127c10 */ /* 0x000fe2000ff3e0ff */
[----:B------:R-:W-:Y:S01]  /*1fe0*/  USHF.L.U64.HI UR28, UR12, 0x4, UR13 ;  /* 0x000000040c1c7899 */ /* 0x000fe2000801020d */
[----:B------:R-:W-:Y:S01]  /*1ff0*/  BSSY B0, `(.L_x_961) ;  /* 0x000002f000007945 */ /* 0x000fe20003800000 */
[----:B------:R-:W-:Y:S01]  /*2000*/  USHF.L.U32 UR29, UR12, 0x4, URZ ;  /* 0x000000040c1d7899 */ /* 0x000fe2000800063f */
[----:B------:R-:W-:Y:S02]  /*2010*/  LOP3.LUT R20, R13, R12, RZ, 0x3c, !PT ;  /* 0x0000000c0d147212 */ /* 0x000fe400078e3cff */
[----:B------:R-:W-:Y:S02]  /*2020*/  ISETP.GE.AND P6, PT, R28, UR30, PT ;  /* 0x0000001e1c007c0c */ /* 0x000fe4000bfc6270 */
[----:B------:R-:W-:Y:S02]  /*2030*/  LOP3.LUT R13, R4, R0, RZ, 0x3c, !PT ;  /* 0x00000000040d7212 */ /* 0x000fe400078e3cff */
        /* <DEDUP_REMOVED lines=11> */
[----:B-1----:R-:W1:Y:S01]  /*20f0*/  @!P2 LDC.64 R6, c[0x0][0x218] ;  /* 0x00008600ff06ab82 */ /* 0x002e620000000a00 */
        /* <DEDUP_REMOVED lines=30> */
.L_x_962:
[----:B------:R-:W-:Y:S05]  /*22e0*/  BSYNC B0 ;  /* 0x0000000000007941 */ /* 0x000fea0003800000 */
.L_x_961:
        /* <DEDUP_REMOVED lines=44> */
.L_x_964:
[----:B------:R-:W-:Y:S05]  /*25b0*/  BSYNC B0 ;  /* 0x0000000000007941 */ /* 0x000fea0003800000 */
.L_x_963:
        /* <DEDUP_REMOVED lines=45> */
.L_x_966:
[----:B------:R-:W-:Y:S05]  /*2890*/  BSYNC B0 ;  /* 0x0000000000007941 */ /* 0x000fea0003800000 */
.L_x_965:
[----:B------:R-:W0:Y:S01]  /*28a0*/  LDGDEPBAR ;  /* 0x00000000000079af */ /* 0x000e220000000000 */
[----:B------:R-:W-:Y:S01]  /*28b0*/  ISETP.GE.AND P2, PT, R16, UR30, PT ;  /* 0x0000001e10007c0c */ /* 0x000fe2000bf46270 */
[----:B-1-34-:R-:W-:Y:S01]  /*28c0*/  IMAD.WIDE.U32 R6, R34, UR18, R18 ;  /* 0x0000001222067c25 */ /* 0x01afe2000f8e0012 */
[----:B------:R-:W-:Y:S01]  /*28d0*/  UIMAD UR6, UR31, UR10, URZ ;  /* 0x0000000a1f0672a4 */ /* 0x000fe2000f8e023f */
[----:B------:R-:W-:Y:S01]  /*28e0*/  LEA.HI R4, R33, R109, RZ, 0x5 ;  /* 0x0000006d21047211 */ /* 0x000fe200078f28ff */
        /* <DEDUP_REMOVED lines=64> */
.L_x_968:
[----:B------:R-:W-:Y:S05]  /*2cf0*/  BSYNC B0 ;  /* 0x0000000000007941 */ /* 0x000fea0003800000 */
.L_x_967:
        /* <DEDUP_REMOVED lines=21> */
[----:B-1-3--:R-:W1:Y:S01]  /*2e50*/  @!P2 LDC.64 R8, c[0x0][0x220] ;  /* 0x00008800ff08ab82 */ /* 0x00ae620000000a00 */
        /* <DEDUP_REMOVED lines=30> */
.L_x_970:
[----:B------:R-:W-:Y:S05]  /*3040*/  BSYNC B0 ;  /* 0x0000000000007941 */ /* 0x000fea0003800000 */
.L_x_969:
        /* <DEDUP_REMOVED lines=17> */
[----:B-1-3--:R-:W1:Y:S01]  /*3160*/  @!P2 LDC.64 R8, c[0x0][0x220] ;  /* 0x00008800ff08ab82 */ /* 0x00ae620000000a00 */
        /* <DEDUP_REMOVED lines=30> */
.L_x_972:
[----:B------:R-:W-:Y:S05]  /*3350*/  BSYNC B0 ;  /* 0x0000000000007941 */ /* 0x000fea0003800000 */
.L_x_971:
        /* <DEDUP_REMOVED lines=16> */
[----:B-1-3--:R-:W1:Y:S08]  /*3460*/  @!P4 LDC.64 R8, c[0x0][0x220] ;  /* 0x00008800ff08cb82 */ /* 0x00ae700000000a00 */
[----:B------:R-:W3:Y:S01]  /*3470*/  @!P2 LDC.64 R12, c[0x0][0x220] ;  /* 0x00008800ff0cab82 */ /* 0x000ee20000000a00 */
        /* <DEDUP_REMOVED lines=30> */
.L_x_974:
[----:B------:R-:W-:Y:S05]  /*3660*/  BSYNC B0 ;  /* 0x0000000000007941 */ /* 0x000fea0003800000 */
.L_x_973:
[----:B-1234-:R-:W-:Y:S01]  /*3670*/  LDSM.16.M88.4 R8, [R203] ;  /* 0x00000000cb08783b */ /* 0x01efe20000000200 */
[----:B------:R-:W-:Y:S01]  /*3680*/  R2P PR, R32, 0x6 ;  /* 0x0000000620007804 */ /* 0x000fe20000000000 */
[----:B------:R-:W-:Y:S01]  /*3690*/  IMAD.MOV.U32 R4, RZ, RZ, 0x10 ;  /* 0x00000010ff047424 */ /* 0x000fe200078e00ff */
[----:B------:R-:W-:Y:S01]  /*36a0*/  LOP3.LUT P0, RZ, R36, 0x2, RZ, 0xc0, !PT ;  /* 0x0000000224ff7812 */ /* 0x000fe2000780c0ff */
[----:B------:R-:W1:Y:S01]  /*36b0*/  LDSM.16.M88.4 R16, [R196+0x8000] ;  /* 0x00800000c410783b */ /* 0x000e620000000200 */
[----:B------:R-:W-:Y:S01]  /*36c0*/  VIADD R0, R196, 0x8000 ;  /* 0x00008000c4007836 */ /* 0x000fe20000000000 */
[----:B------:R-:W-:Y:S01]  /*36d0*/  ULDC UR6, c[0x0][0x39c] ;  /* 0x0000e70000067ab9 */ /* 0x000fe20000000800 */
[----:B------:R-:W-:Y:S01]  /*36e0*/  SEL R4, R4, 0xfffffff0, !P0 ;  /* 0xfffffff004047807 */ /* 0x000fe20004000000 */
[----:B------:R-:W2:Y:S01]  /*36f0*/  LDSM.16.M88.4 R24, [R196+0x8800] ;  /* 0x00880000c418783b */ /* 0x000ea20000000200 */
[----:B------:R-:W-:Y:S01]  /*3700*/  VIADD R207, R196, 0x8020 ;  /* 0x00008020c4cf7836 */ /* 0x000fe20000000000 */
[----:B------:R-:W-:Y:S01]  /*3710*/  LOP3.LUT P0, RZ, R36, 0x4, RZ, 0xc0, !PT ;  /* 0x0000000424ff7812 */ /* 0x000fe2000780c0ff */
[----:B------:R-:W-:Y:S01]  /*3720*/  IMAD.MOV.U32 R2, RZ, RZ, 0x40 ;  /* 0x00000040ff027424 */ /* 0x000fe200078e00ff */
[----:B------:R-:W3:Y:S01]  /*3730*/  LDSM.16.M88.4 R32, [R196+0x9000] ;  /* 0x00900000c420783b */ /* 0x000ee20000000200 */
[----:B------:R-:W-:Y:S01]  /*3740*/  IMAD R204, R4, 0x2, R203 ;  /* 0x0000000204cc7824 */ /* 0x000fe200078e02cb */
[----:B------:R-:W-:Y:S01]  /*3750*/  @P1 IADD3 R207, R0, -0x20, RZ ;  /* 0xffffffe000cf1810 */ /* 0x000fe20007ffe0ff */
[----:B------:R-:W-:Y:S01]  /*3760*/  IMAD.MOV.U32 R0, RZ, RZ, 0x20 ;  /* 0x00000020ff007424 */ /* 0x000fe200078e00ff */
[----:B------:R-:W4:Y:S01]  /*3770*/  LDSM.16.M88.4 R28, [R196+0x9800] ;  /* 0x00980000c41c783b */ /* 0x000f220000000200 */
[----:B------:R-:W-:Y:S01]  /*3780*/  SEL R2, R2, 0xffffffc0, !P2 ;  /* 0xffffffc002027807 */ /* 0x000fe20005000000 */
[----:B------:R-:W-:Y:S01]  /*3790*/  IMAD.SHL.U32 R6, R109, 0x2, RZ ;  /* 0x000000026d067824 */ /* 0x000fe200078e00ff */
[----:B------:R-:W-:Y:S01]  /*37a0*/  UISETP.GE.AND UP0, UPT, UR23, 0x41, UPT ;  /* 0x000000411700788c */ /* 0x000fe2000bf06270 */
[----:B------:R-:W-:Y:S01]  /*37b0*/  LDSM.16.M88.4 R12, [R204] ;  /* 0x00000000cc0c783b */ /* 0x000fe20000000200 */
[----:B------:R-:W-:Y:S01]  /*37c0*/  SEL R0, R0, 0xffffffe0, !P0 ;  /* 0xffffffe000007807 */ /* 0x000fe20004000000 */
[----:B------:R-:W-:Y:S01]  /*37d0*/  IMAD.IADD R201, R2, 0x1, R207 ;  /* 0x0000000102c97824 */ /* 0x000fe200078e02cf */
[----:B------:R-:W-:Y:S01]  /*37e0*/  IADD3 R202, R196, R2, RZ ;  /* 0x00000002c4ca7210 */ /* 0x000fe20007ffe0ff */
[----:B------:R-:W5:Y:S01]  /*37f0*/  LDSM.16.M88.4 R40, [R207] ;  /* 0x00000000cf28783b */ /* 0x000f620000000200 */
[----:B------:R-:W-:Y:S01]  /*3800*/  LOP3.LUT R6, R6, 0x6, RZ, 0xc0, !PT ;  /* 0x0000000606067812 */ /* 0x000fe200078ec0ff */
[C---:B------:R-:W-:Y:S01]  /*3810*/  IMAD R206, R0.reuse, 0x2, R203 ;  /* 0x0000000200ce7824 */ /* 0x040fe200078e02cb */
[C---:B------:R-:W-:Y:S01]  /*3820*/  IADD3 R219, R207.reuse, 0x2000, RZ ;  /* 0x00002000cfdb7810 */ /* 0x040fe20007ffe0ff */
[----:B------:R-:W5:Y:S01]  /*3830*/  LDSM.16.M88.4 R56, [R207+0x800] ;  /* 0x00080000cf38783b */ /* 0x000f620000000200 */
[----:B------:R-:W-:Y:S01]  /*3840*/  IMAD R205, R0, 0x2, R204 ;  /* 0x0000000200cd7824 */ /* 0x000fe200078e02cc */
[C---:B------:R-:W-:Y:S01]  /*3850*/  IADD3 R215, R207.reuse, 0x4000, RZ ;  /* 0x00004000cfd77810 */ /* 0x040fe20007ffe0ff */
[C---:B------:R-:W-:Y:S01]  /*3860*/  VIADD R222, R207.reuse, 0x800 ;  /* 0x00000800cfde7836 */ /* 0x040fe20000000000 */
[----:B------:R-:W5:Y:S01]  /*3870*/  LDSM.16.M88.4 R64, [R207+0x1000] ;  /* 0x00100000cf40783b */ /* 0x000f620000000200 */
[C---:B------:R-:W-:Y:S01]  /*3880*/  VIADD R221, R207.reuse, 0x1000 ;  /* 0x00001000cfdd7836 */ /* 0x040fe20000000000 */
[C---:B------:R-:W-:Y:S01]  /*3890*/  IADD3 R212, R207.reuse, 0x5800, RZ ;  /* 0x00005800cfd47810 */ /* 0x040fe20007ffe0ff */
[C---:B------:R-:W-:Y:S01]  /*38a0*/  VIADD R220, R207.reuse, 0x1800 ;  /* 0x00001800cfdc7836 */ /* 0x040fe20000000000 */
[----:B------:R-:W5:Y:S01]  /*38b0*/  LDSM.16.M88.4 R68, [R207+0x1800] ;  /* 0x00180000cf44783b */ /* 0x000f620000000200 */
[C---:B------:R-:W-:Y:S01]  /*38c0*/  VIADD R218, R207.reuse, 0x2800 ;  /* 0x00002800cfda7836 */ /* 0x040fe20000000000 */
[C---:B------:R-:W-:Y:S01]  /*38d0*/  IADD3 R209, R207.reuse, 0x7000, RZ ;  /* 0x00007000cfd17810 */ /* 0x040fe20007ffe0ff */
[C---:B------:R-:W-:Y:S01]  /*38e0*/  VIADD R217, R207.reuse, 0x3000 ;  /* 0x00003000cfd97836 */ /* 0x040fe20000000000 */
[----:B------:R-:W-:Y:S01]  /*38f0*/  LDSM.16.M88.4 R20, [R206] ;  /* 0x00000000ce14783b */ /* 0x000fe20000000200 */
[----:B------:R-:W-:-:S02]  /*3900*/  VIADD R216, R207, 0x3800 ;  /* 0x00003800cfd87836 */ /* 0x000fc40000000000 */
[C---:B------:R-:W-:Y:S01]  /*3910*/  VIADD R214, R207.reuse, 0x4800 ;  /* 0x00004800cfd67836 */ /* 0x040fe20000000000 */
[C---:B-1----:R-:W-:Y:S01]  /*3920*/  HMMA.16816.F32 R36, R8.reuse, R16, RZ ;  /* 0x000000100824723c */ /* 0x042fe200000018ff */
[----:B------:R-:W1:Y:S01]  /*3930*/  LDSM.16.M88.4 R72, [R202+0x8000] ;  /* 0x00800000ca48783b */ /* 0x000e620000000200 */
[C---:B------:R-:W-:Y:S02]  /*3940*/  VIADD R213, R207.reuse, 0x5000 ;  /* 0x00005000cfd57836 */ /* 0x040fe40000000000 */
[C---:B------:R-:W-:Y:S01]  /*3950*/  VIADD R211, R207.reuse, 0x6000 ;  /* 0x00006000cfd37836 */ /* 0x040fe20000000000 */
[----:B------:R-:W1:Y:S01]  /*3960*/  LDSM.16.M88.4 R88, [R202+0x8800] ;  /* 0x00880000ca58783b */ /* 0x000e620000000200 */
[----:B------:R-:W-:Y:S01]  /*3970*/  HMMA.16816.F32 R16, R8, R18, RZ ;  /* 0x000000120810723c */ /* 0x000fe200000018ff */
[C---:B------:R-:W-:Y:S02]  /*3980*/  VIADD R210, R207.reuse, 0x6800 ;  /* 0x00006800cfd27836 */ /* 0x040fe40000000000 */
[----:B------:R-:W1:Y:S01]  /*3990*/  LDSM.16.M88.4 R76, [R202+0x9000] ;  /* 0x00900000ca4c783b */ /* 0x000e620000000200 */
[----:B------:R-:W-:-:S02]  /*39a0*/  VIADD R208, R207, 0x7800 ;  /* 0x00007800cfd07836 */ /* 0x000fc40000000000 */
[C---:B--2---:R-:W-:Y:S01]  /*39b0*/  HMMA.16816.F32 R44, R8.reuse, R24, RZ ;  /* 0x00000018082c723c */ /* 0x044fe200000018ff */
[----:B------:R-:W2:Y:S04]  /*39c0*/  LDSM.16.M88.4 R80, [R202+0x9800] ;  /* 0x00980000ca50783b */ /* 0x000ea80000000200 */
[----:B------:R-:W-:Y:S01]  /*39d0*/  LDSM.16.M88.4 R84, [R201] ;  /* 0x00000000c954783b */ /* 0x000fe20000000200 */
[C---:B------:R-:W-:Y:S03]  /*39e0*/  HMMA.16816.F32 R24, R8.reuse, R26, RZ ;  /* 0x0000001a0818723c */ /* 0x040fe600000018ff */
[----:B------:R-:W-:Y:S03]  /*39f0*/  LDSM.16.M88.4 R92, [R201+0x800] ;  /* 0x00080000c95c783b */ /* 0x000fe60000000200 */
[C---:B---3--:R-:W-:Y:S01]  /*3a00*/  HMMA.16816.F32 R48, R8.reuse, R32, RZ ;  /* 0x000000200830723c */ /* 0x048fe200000018ff */
[----:B------:R-:W-:Y:S04]  /*3a10*/  LDSM.16.M88.4 R100, [R207+0x4000] ;  /* 0x00400000cf64783b */ /* 0x000fe80000000200 */
[----:B------:R-:W-:Y:S01]  /*3a20*/  LDSM.16.M88.4 R96, [R202+0xc000] ;  /* 0x00c00000ca60783b */ /* 0x000fe20000000200 */
[C---:B------:R-:W-:Y:S03]  /*3a30*/  HMMA.16816.F32 R52, R8.reuse, R34, RZ ;  /* 0x000000220834723c */ /* 0x040fe600000018ff */
[----:B------:R-:W0:Y:S03]  /*3a40*/  LDGDEPBAR ;  /* 0x00000000000079af */ /* 0x000e260000000000 */
[C---:B----4-:R-:W-:Y:S06]  /*3a50*/  HMMA.16816.F32 R60, R8.reuse, R28, RZ ;  /* 0x0000001c083c723c */ /* 0x050fec00000018ff */
[----:B------:R-:W-:Y:S06]  /*3a60*/  HMMA.16816.F32 R8, R8, R30, RZ ;  /* 0x0000001e0808723c */ /* 0x000fec00000018ff */
[C---:B-----5:R-:W-:Y:S06]  /*3a70*/  HMMA.16816.F32 R28, R12.reuse, R40, R36 ;  /* 0x000000280c1c723c */ /* 0x060fec0000001824 */
[C---:B------:R-:W-:Y:S01]  /*3a80*/  HMMA.16816.F32 R32, R12.reuse, R42, R16 ;  /* 0x0000002a0c20723c */ /* 0x040fe20000001810 */
[----:B------:R-:W3:Y:S05]  /*3a90*/  LDSM.16.M88.4 R16, [R205] ;  /* 0x00000000cd10783b */ /* 0x000eea0000000200 */
[C---:B------:R-:W-:Y:S01]  /*3aa0*/  HMMA.16816.F32 R36, R12.reuse, R56, R44 ;  /* 0x000000380c24723c */ /* 0x040fe2000000182c */
[----:B------:R-:W4:Y:S05]  /*3ab0*/  LDSM.16.M88.4 R44, [R201+0x1000] ;  /* 0x00100000c92c783b */ /* 0x000f2a0000000200 */
[C---:B------:R-:W-:Y:S06]  /*3ac0*/  HMMA.16816.F32 R40, R12.reuse, R58, R24 ;  /* 0x0000003a0c28723c */ /* 0x040fec0000001818 */
[C---:B------:R-:W-:Y:S06]  /*3ad0*/  HMMA.16816.F32 R48, R12.reuse, R64, R48 ;  /* 0x000000400c30723c */ /* 0x040fec0000001830 */
[C---:B------:R-:W-:Y:S01]  /*3ae0*/  HMMA.16816.F32 R52, R12.reuse, R66, R52 ;  /* 0x000000420c34723c */ /* 0x040fe20000001834 */
[----:B------:R-:W-:Y:S05]  /*3af0*/  LDSM.16.M88.4 R64, [R196+0xa000] ;  /* 0x00a00000c440783b */ /* 0x000fea0000000200 */
[C---:B------:R-:W-:Y:S01]  /*3b00*/  HMMA.16816.F32 R56, R12.reuse, R68, R60 ;  /* 0x000000440c38723c */ /* 0x040fe2000000183c */
[----:B------:R-:W5:Y:S05]  /*3b10*/  LDSM.16.M88.4 R60, [R201+0x1800] ;  /* 0x00180000c93c783b */ /* 0x000f6a0000000200 */
[----:B------:R-:W-:Y:S01]  /*3b20*/  HMMA.16816.F32 R24, R12, R70, R8 ;  /* 0x000000460c18723c */ /* 0x000fe20000001808 */
[----:B------:R-:W5:Y:S04]  /*3b30*/  LDSM.16.M88.4 R12, [R203+0x2000] ;  /* 0x00200000cb0c783b */ /* 0x000f680000000200 */
[----:B------:R-:W-:Y:S01]  /*3b40*/  LDSM.16.M88.4 R68, [R196+0xb000] ;  /* 0x00b00000c444783b */ /* 0x000fe20000000200 */
[C---:B-1----:R-:W-:Y:S06]  /*3b50*/  HMMA.16816.F32 R8, R20.reuse, R72, R28 ;  /* 0x000000481408723c */ /* 0x042fec000000181c */
        /* <DEDUP_REMOVED lines=8> */
[C---:B--2---:R-:W-:Y:S06]  /*3be0*/  HMMA.16816.F32 R56, R20.reuse, R80, R56 ;  /* 0x000000501438723c */ /* 0x044fec0000001838 */
[----:B------:R-:W-:Y:S01]  /*3bf0*/  HMMA.16816.F32 R28, R20, R82, R24 ;  /* 0x00000052141c723c */ /* 0x000fe20000001818 */
[----:B------:R-:W-:Y:S05]  /*3c00*/  LDSM.16.M88.4 R80, [R202+0xa000] ;  /* 0x00a00000ca50783b */ /* 0x000fea0000000200 */
[C---:B---3--:R-:W-:Y:S01]  /*3c10*/  HMMA.16816.F32 R24, R16.reuse, R84, R8 ;  /* 0x000000541018723c */ /* 0x048fe20000001808 */
[----:B------:R-:W2:Y:S05]  /*3c20*/  LDSM.16.M88.4 R8, [R204+0x2000] ;  /* 0x00200000cc08783b */ /* 0x000eaa0000000200 */
[C---:B------:R-:W-:Y:S01]  /*3c30*/  HMMA.16816.F32 R20, R16.reuse, R86, R32 ;  /* 0x000000561014723c */ /* 0x040fe20000001820 */
[----:B------:R-:W3:Y:S05]  /*3c40*/  LDSM.16.M88.4 R84, [R207+0x2800] ;  /* 0x00280000cf54783b */ /* 0x000eea0000000200 */
[C---:B------:R-:W-:Y:S06]  /*3c50*/  HMMA.16816.F32 R36, R16.reuse, R92, R36 ;  /* 0x0000005c1024723c */ /* 0x040fec0000001824 */
[C---:B------:R-:W-:Y:S01]  /*3c60*/  HMMA.16816.F32 R40, R16.reuse, R94, R40 ;  /* 0x0000005e1028723c */ /* 0x040fe20000001828 */
[----:B------:R-:W-:Y:S05]  /*3c70*/  LDSM.16.M88.4 R92, [R202+0xa800] ;  /* 0x00a80000ca5c783b */ /* 0x000fea0000000200 */
[C---:B----4-:R-:W-:Y:S06]  /*3c80*/  HMMA.16816.F32 R48, R16.reuse, R44, R48 ;  /* 0x0000002c1030723c */ /* 0x050fec0000001830 */
[C---:B------:R-:W-:Y:S06]  /*3c90*/  HMMA.16816.F32 R52, R16.reuse, R46, R52 ;  /* 0x0000002e1034723c */ /* 0x040fec0000001834 */
[C---:B-----5:R-:W-:Y:S06]  /*3ca0*/  HMMA.16816.F32 R56, R16.reuse, R60, R56 ;  /* 0x0000003c1038723c */ /* 0x060fec0000001838 */
[----:B------:R-:W-:Y:S01]  /*3cb0*/  HMMA.16816.F32 R32, R16, R62, R28 ;  /* 0x0000003e1020723c */ /* 0x000fe2000000181c */
[----:B------:R-:W4:Y:S05]  /*3cc0*/  LDSM.16.M88.4 R60, [R207+0x3000] ;  /* 0x00300000cf3c783b */ /* 0x000f2a0000000200 */
[C---:B------:R-:W-:Y:S06]  /*3cd0*/  HMMA.16816.F32 R28, R12.reuse, R64, R24 ;  /* 0x000000400c1c723c */ /* 0x040fec0000001818 */
[C---:B------:R-:W-:Y:S01]  /*3ce0*/  HMMA.16816.F32 R24, R12.reuse, R66, R20 ;  /* 0x000000420c18723c */ /* 0x040fe20000001814 */
[----:B------:R-:W5:Y:S04]  /*3cf0*/  LDSM.16.M88.4 R64, [R207+0x3800] ;  /* 0x00380000cf40783b */ /* 0x000f680000000200 */
[----:B------:R-:W5:Y:S01]  /*3d00*/  LDSM.16.M88.4 R20, [R206+0x2000] ;  /* 0x00200000ce14783b */ /* 0x000f620000000200 */
[C---:B-1----:R-:W-:Y:S06]  /*3d10*/  HMMA.16816.F32 R16, R12.reuse, R88, R36 ;  /* 0x000000580c10723c */ /* 0x042fec0000001824 */
[C---:B------:R-:W-:Y:S01]  /*3d20*/  HMMA.16816.F32 R40, R12.reuse, R90, R40 ;  /* 0x0000005a0c28723c */ /* 0x040fe20000001828 */
[----:B------:R-:W-:Y:S05]  /*3d30*/  LDSM.16.M88.4 R88, [R201+0x2000] ;  /* 0x00200000c958783b */ /* 0x000fea0000000200 */
[C---:B------:R-:W-:Y:S06]  /*3d40*/  HMMA.16816.F32 R48, R12.reuse, R68, R48 ;  /* 0x000000440c30723c */ /* 0x040fec0000001830 */
[C---:B------:R-:W-:Y:S01]  /*3d50*/  HMMA.16816.F32 R52, R12.reuse, R70, R52 ;  /* 0x000000460c34723c */ /* 0x040fe20000001834 */
[----:B------:R-:W-:Y:S05]  /*3d60*/  LDSM.16.M88.4 R68, [R201+0x3000] ;  /* 0x00300000c944783b */ /* 0x000fea0000000200 */
[C---:B------:R-:W-:Y:S06]  /*3d70*/  HMMA.16816.F32 R56, R12.reuse, R72, R56 ;  /* 0x000000480c38723c */ /* 0x040fec0000001838 */
[----:B------:R-:W-:Y:S01]  /*3d80*/  HMMA.16816.F32 R44, R12, R74, R32 ;  /* 0x0000004a0c2c723c */ /* 0x000fe20000001820 */
[----:B------:R-:W1:Y:S05]  /*3d90*/  LDSM.16.M88.4 R72, [R202+0xb000] ;  /* 0x00b00000ca48783b */ /* 0x000e6a0000000200 */
[C---:B--2---:R-:W-:Y:S06]  /*3da0*/  HMMA.16816.F32 R36, R8.reuse, R76, R28 ;  /* 0x0000004c0824723c */ /* 0x044fec000000181c */
[C---:B---3--:R-:W-:Y:S01]  /*3db0*/  HMMA.16816.F32 R12, R8.reuse, R84, R16 ;  /* 0x00000054080c723c */ /* 0x048fe20000001810 */
[----:B------:R-:W2:Y:S05]  /*3dc0*/  LDSM.16.M88.4 R16, [R205+0x2000] ;  /* 0x00200000cd10783b */ /* 0x000eaa0000000200 */
[C---:B------:R-:W-:Y:S01]  /*3dd0*/  HMMA.16816.F32 R32, R8.reuse, R78, R24 ;  /* 0x0000004e0820723c */ /* 0x040fe20000001818 */
[----:B------:R-:W3:Y:S05]  /*3de0*/  LDSM.16.M88.4 R76, [R202+0xb800] ;  /* 0x00b80000ca4c783b */ /* 0x000eea0000000200 */
[C---:B------:R-:W-:Y:S01]  /*3df0*/  HMMA.16816.F32 R28, R8.reuse, R86, R40 ;  /* 0x00000056081c723c */ /* 0x040fe20000001828 */
[----:B------:R-:W-:Y:S05]  /*3e00*/  LDSM.16.M88.4 R84, [R196+0xc000] ;  /* 0x00c00000c454783b */ /* 0x000fea0000000200 */
[C---:B----4-:R-:W-:Y:S06]  /*3e10*/  HMMA.16816.F32 R24, R8.reuse, R60, R48 ;  /* 0x0000003c0818723c */ /* 0x050fec0000001830 */
[C---:B------:R-:W-:Y:S06]  /*3e20*/  HMMA.16816.F32 R40, R8.reuse, R62, R52 ;  /* 0x0000003e0828723c */ /* 0x040fec0000001834 */
[C---:B-----5:R-:W-:Y:S06]  /*3e30*/  HMMA.16816.F32 R60, R8.reuse, R64, R56 ;  /* 0x00000040083c723c */ /* 0x060fec0000001838 */
[----:B------:R-:W-:Y:S01]  /*3e40*/  HMMA.16816.F32 R44, R8, R66, R44 ;  /* 0x00000042082c723c */ /* 0x000fe2000000182c */
[----:B------:R-:W-:Y:S05]  /*3e50*/  LDSM.16.M88.4 R64, [R201+0x2800] ;  /* 0x00280000c940783b */ /* 0x000fea0000000200 */
[C---:B------:R-:W-:Y:S06]  /*3e60*/  HMMA.16816.F32 R8, R20.reuse, R80, R36 ;  /* 0x000000501408723c */ /* 0x040fec0000001824 */
[C---:B------:R-:W-:Y:S01]  /*3e70*/  HMMA.16816.F32 R56, R20.reuse, R92, R12 ;  /* 0x0000005c1438723c */ /* 0x040fe2000000180c */
[----:B------:R-:W4:Y:S05]  /*3e80*/  LDSM.16.M88.4 R12, [R203+0x4000] ;  /* 0x00400000cb0c783b */ /* 0x000f2a0000000200 */
[C---:B------:R-:W-:Y:S01]  /*3e90*/  HMMA.16816.F32 R48, R20.reuse, R82, R32 ;  /* 0x000000521430723c */ /* 0x040fe20000001820 */
[----:B------:R-:W5:Y:S05]  /*3ea0*/  LDSM.16.M88.4 R80, [R201+0x3800] ;  /* 0x00380000c950783b */ /* 0x000f6a0000000200 */
[----:B-1----:R-:W-:Y:S06]  /*3eb0*/  HMMA.16816.F32 R32, R20, R72, R24 ;  /* 0x000000481420723c */ /* 0x002fec0000001818 */
[----:B--2---:R-:W-:Y:S01]  /*3ec0*/  HMMA.16816.F32 R24, R16, R88, R8 ;  /* 0x000000581018723c */ /* 0x004fe20000001808 */
[----:B------:R-:W1:Y:S05]  /*3ed0*/  LDSM.16.M88.4 R8, [R204+0x4000] ;  /* 0x00400000cc08783b */ /* 0x000e6a0000000200 */
[C---:B------:R-:W-:Y:S01]  /*3ee0*/  HMMA.16816.F32 R52, R20.reuse, R94, R28 ;  /* 0x0000005e1434723c */ /* 0x040fe2000000181c */
[----:B------:R-:W-:Y:S05]  /*3ef0*/  LDSM.16.M88.4 R92, [R201+0x4000] ;  /* 0x00400000c95c783b */ /* 0x000fea0000000200 */
[C---:B------:R-:W-:Y:S06]  /*3f00*/  HMMA.16816.F32 R28, R20.reuse, R74, R40 ;  /* 0x0000004a141c723c */ /* 0x040fec0000001828 */
[C---:B---3--:R-:W-:Y:S01]  /*3f10*/  HMMA.16816.F32 R36, R20.reuse, R76, R60 ;  /* 0x0000004c1424723c */ /* 0x048fe2000000183c */
[----:B------:R-:W2:Y:S05]  /*3f20*/  LDSM.16.M88.4 R60, [R196+0xc800] ;  /* 0x00c80000c43c783b */ /* 0x000eaa0000000200 */
[----:B------:R-:W-:Y:S01]  /*3f30*/  HMMA.16816.F32 R44, R20, R78, R44 ;  /* 0x0000004e142c723c */ /* 0x000fe2000000182c */
[----:B------:R-:W3:Y:S05]  /*3f40*/  LDSM.16.M88.4 R76, [R196+0xd800] ;  /* 0x00d80000c44c783b */ /* 0x000eea0000000200 */
[----:B------:R-:W-:Y:S01]  /*3f50*/  HMMA.16816.F32 R48, R16, R90, R48 ;  /* 0x0000005a1030723c */ /* 0x000fe20000001830 */
[----:B------:R-:W-:Y:S05]  /*3f60*/  LDSM.16.M88.4 R88, [R207+0x5800] ;  /* 0x00580000cf58783b */ /* 0x000fea0000000200 */
[----:B----4-:R-:W-:Y:S01]  /*3f70*/  HMMA.16816.F32 R20, R12, R84, R24 ;  /* 0x000000540c14723c */ /* 0x010fe20000001818 */
[----:B------:R-:W-:Y:S05]  /*3f80*/  LDSM.16.M88.4 R24, [R205+0x4000] ;  /* 0x00400000cd18783b */ /* 0x000fea0000000200 */
[C---:B------:R-:W-:Y:S06]  /*3f90*/  HMMA.16816.F32 R56, R16.reuse, R64, R56 ;  /* 0x000000401038723c */ /* 0x040fec0000001838 */
[C---:B------:R-:W-:Y:S01]  /*3fa0*/  HMMA.16816.F32 R52, R16.reuse, R66, R52 ;  /* 0x000000421034723c */ /* 0x040fe20000001834 */
[----:B------:R-:W4:Y:S05]  /*3fb0*/  LDSM.16.M88.4 R64, [R196+0xd000] ;  /* 0x00d00000c440783b */ /* 0x000f2a0000000200 */
[C---:B------:R-:W-:Y:S06]  /*3fc0*/  HMMA.16816.F32 R72, R16.reuse, R68, R32 ;  /* 0x000000441048723c */ /* 0x040fec0000001820 */
[C---:B------:R-:W-:Y:S01]  /*3fd0*/  HMMA.16816.F32 R68, R16.reuse, R70, R28 ;  /* 0x000000461044723c */ /* 0x040fe2000000181c */
[----:B------:R-:W4:Y:S05]  /*3fe0*/  LDSM.16.M88.4 R28, [R206+0x4000] ;  /* 0x00400000ce1c783b */ /* 0x000f2a0000000200 */
[C---:B-----5:R-:W-:Y:S06]  /*3ff0*/  HMMA.16816.F32 R40, R16.reuse, R80, R36 ;  /* 0x000000501028723c */ /* 0x060fec0000001824 */
[----:B------:R-:W-:Y:S01]  /*4000*/  HMMA.16816.F32 R36, R16, R82, R44 ;  /* 0x000000521024723c */ /* 0x000fe2000000182c */
[----:B------:R-:W5:Y:S05]  /*4010*/  LDSM.16.M88.4 R80, [R207+0x4800] ;  /* 0x00480000cf50783b */ /* 0x000f6a0000000200 */
[----:B------:R-:W-:Y:S01]  /*4020*/  HMMA.16816.F32 R32, R12, R86, R48 ;  /* 0x000000560c20723c */ /* 0x000fe20000001830 */
[----:B------:R-:W5:Y:S05]  /*4030*/  LDSM.16.M88.4 R84, [R207+0x5000] ;  /* 0x00500000cf54783b */ /* 0x000f6a0000000200 */
[----:B-1----:R-:W-:Y:S01]  /*4040*/  HMMA.16816.F32 R16, R8, R100, R20 ;  /* 0x000000640810723c */ /* 0x002fe20000001814 */
[----:B------:R-:W-:Y:S05]  /*4050*/  LDSM.16.M88.4 R20, [R203+0x6000] ;  /* 0x00600000cb14783b */ /* 0x000fea0000000200 */
[C---:B--2---:R-:W-:Y:S06]  /*4060*/  HMMA.16816.F32 R48, R12.reuse, R60, R56 ;  /* 0x0000003c0c30723c */ /* 0x044fec0000001838 */
[C---:B------:R-:W-:Y:S06]  /*4070*/  HMMA.16816.F32 R60, R12.reuse, R62, R52 ;  /* 0x0000003e0c3c723c */ /* 0x040fec0000001834 */
[C---:B---3--:R-:W-:Y:S06]  /*4080*/  HMMA.16816.F32 R44, R12.reuse, R76, R40 ;  /* 0x0000004c0c2c723c */ /* 0x048fec0000001828 */
[C---:B----4-:R-:W-:Y:S01]  /*4090*/  HMMA.16816.F32 R56, R12.reuse, R64, R72 ;  /* 0x000000400c38723c */ /* 0x050fe20000001848 */
[----:B------:R-:W-:Y:S05]  /*40a0*/  LDSM.16.M88.4 R72, [R201+0x5000] ;  /* 0x00500000c948783b */ /* 0x000fea0000000200 */
[C---:B------:R-:W-:Y:S01]  /*40b0*/  HMMA.16816.F32 R52, R12.reuse, R66, R68 ;  /* 0x000000420c34723c */ /* 0x040fe20000001844 */
[----:B------:R-:W1:Y:S05]  /*40c0*/  LDSM.16.M88.4 R64, [R202+0xc800] ;  /* 0x00c80000ca40783b */ /* 0x000e6a0000000200 */
[----:B------:R-:W-:Y:S01]  /*40d0*/  HMMA.16816.F32 R40, R12, R78, R36 ;  /* 0x0000004e0c28723c */ /* 0x000fe20000001824 */
[----:B------:R-:W-:Y:S05]  /*40e0*/  LDSM.16.M88.4 R76, [R202+0xd800] ;  /* 0x00d80000ca4c783b */ /* 0x000fea0000000200 */
[----:B------:R-:W-:Y:S06]  /*40f0*/  HMMA.16816.F32 R32, R8, R102, R32 ;  /* 0x000000660820723c */ /* 0x000fec0000001820 */
[----:B------:R-:W-:Y:S01]  /*4100*/  HMMA.16816.F32 R12, R28, R96, R16 ;  /* 0x000000601c0c723c */ /* 0x000fe20000001810 */
[----:B------:R-:W-:Y:S05]  /*4110*/  LDSM.16.M88.4 R16, [R204+0x6000] ;  /* 0x00600000cc10783b */ /* 0x000fea0000000200 */
[C---:B-----5:R-:W-:Y:S01]  /*4120*/  HMMA.16816.F32 R36, R8.reuse, R80, R48 ;  /* 0x000000500824723c */ /* 0x060fe20000001830 */
[----:B------:R-:W2:Y:S05]  /*4130*/  LDSM.16.M88.4 R48, [R196+0xe000] ;  /* 0x00e00000c430783b */ /* 0x000eaa0000000200 */
[----:B------:R-:W-:Y:S01]  /*4140*/  HMMA.16816.F32 R60, R8, R82, R60 ;  /* 0x00000052083c723c */ /* 0x000fe2000000183c */
[----:B------:R-:W3:Y:S05]  /*4150*/  LDSM.16.M88.4 R80, [R201+0x4800] ;  /* 0x00480000c950783b */ /* 0x000eea0000000200 */
[----:B------:R-:W-:Y:S01]  /*4160*/  HMMA.16816.F32 R32, R28, R98, R32 ;  /* 0x000000621c20723c */ /* 0x000fe20000001820 */
[----:B------:R-:W-:Y:S05]  /*4170*/  LDSM.16.M88.4 R96, [R201+0x6000] ;  /* 0x00600000c960783b */ /* 0x000fea0000000200 */
[----:B------:R-:W-:Y:S06]  /*4180*/  HMMA.16816.F32 R12, R24, R92, R12 ;  /* 0x0000005c180c723c */ /* 0x000fec000000180c */
[C---:B------:R-:W-:Y:S06]  /*4190*/  HMMA.16816.F32 R68, R8.reuse, R84, R56 ;  /* 0x000000540844723c */ /* 0x040fec0000001838 */
[C---:B------:R-:W-:Y:S01]  /*41a0*/  HMMA.16816.F32 R84, R8.reuse, R86, R52 ;  /* 0x000000560854723c */ /* 0x040fe20000001834 */
[----:B------:R-:W4:Y:S05]  /*41b0*/  LDSM.16.M88.4 R52, [R207+0x6000] ;  /* 0x00600000cf34783b */ /* 0x000f2a0000000200 */
[----:B------:R-:W-:Y:S01]  /*41c0*/  HMMA.16816.F32 R100, R8, R90, R40 ;  /* 0x0000005a0864723c */ /* 0x000fe20000001828 */
[----:B------:R-:W5:Y:S05]  /*41d0*/  LDSM.16.M88.4 R40, [R202+0xd000] ;  /* 0x00d00000ca28783b */ /* 0x000f6a0000000200 */
[----:B-1----:R-:W-:Y:S06]  /*41e0*/  HMMA.16816.F32 R36, R28, R64, R36 ;  /* 0x000000401c24723c */ /* 0x002fec0000001824 */
[----:B------:R-:W-:Y:S01]  /*41f0*/  HMMA.16816.F32 R104, R8, R88, R44 ;  /* 0x000000580868723c */ /* 0x000fe2000000182c */
[----:B------:R-:W-:Y:S05]  /*4200*/  LDSM.16.M88.4 R88, [R202+0xe800] ;  /* 0x00e80000ca58783b */ /* 0x000fea0000000200 */
[----:B------:R-:W-:Y:S01]  /*4210*/  HMMA.16816.F32 R32, R24, R94, R32 ;  /* 0x0000005e1820723c */ /* 0x000fe20000001820 */
[----:B------:R-:W-:Y:S05]  /*4220*/  LDSM.16.M88.4 R92, [R207+0x7000] ;  /* 0x00700000cf5c783b */ /* 0x000fea0000000200 */
[----:B--2---:R-:W-:Y:S01]  /*4230*/  HMMA.16816.F32 R8, R20, R48, R12 ;  /* 0x000000301408723c */ /* 0x004fe2000000180c */
[----:B------:R-:W-:Y:S05]  /*4240*/  LDSM.16.M88.4 R12, [R206+0x6000] ;  /* 0x00600000ce0c783b */ /* 0x000fea0000000200 */
[----:B------:R-:W-:Y:S01]  /*4250*/  HMMA.16816.F32 R44, R28, R66, R60 ;  /* 0x000000421c2c723c */ /* 0x000fe2000000183c */
[----:B------:R-:W1:Y:S04]  /*4260*/  LDSM.16.M88.4 R64, [R202+0xe000] ;  /* 0x00e00000ca40783b */ /* 0x000e680000000200 */
[----:B------:R-:W2:Y:S01]  /*4270*/  LDSM.16.M88.4 R60, [R196+0xe800] ;  /* 0x00e80000c43c783b */ /* 0x000ea20000000200 */
[----:B---3--:R-:W-:Y:S06]  /*4280*/  HMMA.16816.F32 R56, R24, R80, R36 ;  /* 0x000000501838723c */ /* 0x008fec0000001824 */
[----:B------:R-:W-:Y:S06]  /*4290*/  HMMA.16816.F32 R36, R20, R50, R32 ;  /* 0x000000321424723c */ /* 0x000fec0000001820 */
[----:B----4-:R-:W-:Y:S01]  /*42a0*/  HMMA.16816.F32 R32, R16, R52, R8 ;  /* 0x000000341020723c */ /* 0x010fe20000001808 */
[----:B------:R-:W3:Y:S05]  /*42b0*/  LDSM.16.M88.4 R8, [R205+0x6000] ;  /* 0x00600000cd08783b */ /* 0x000eea0000000200 */
[C---:B-----5:R-:W-:Y:S06]  /*42c0*/  HMMA.16816.F32 R48, R28.reuse, R40, R68 ;  /* 0x000000281c30723c */ /* 0x060fec0000001844 */
[----:B------:R-:W-:Y:S01]  /*42d0*/  HMMA.16816.F32 R68, R28, R42, R84 ;  /* 0x0000002a1c44723c */ /* 0x000fe20000001854 */
[----:B------:R-:W4:Y:S05]  /*42e0*/  LDSM.16.M88.4 R84, [R207+0x6800] ;  /* 0x00680000cf54783b */ /* 0x000f2a0000000200 */
[----:B------:R-:W-:Y:S01]  /*42f0*/  HMMA.16816.F32 R44, R24, R82, R44 ;  /* 0x00000052182c723c */ /* 0x000fe2000000182c */
[----:B------:R-:W5:Y:S05]  /*4300*/  LDSM.16.M88.4 R80, [R196+0xf000] ;  /* 0x00f00000c450783b */ /* 0x000f6a0000000200 */
[----:B------:R-:W-:Y:S06]  /*4310*/  HMMA.16816.F32 R40, R16, R54, R36 ;  /* 0x000000361028723c */ /* 0x000fec0000001824 */
[----:B-1----:R-:W-:Y:S06]  /*4320*/  HMMA.16816.F32 R32, R12, R64, R32 ;  /* 0x000000400c20723c */ /* 0x002fec0000001820 */
[----:B--2---:R-:W-:Y:S06]  /*4330*/  HMMA.16816.F32 R36, R20, R60, R56 ;  /* 0x0000003c1424723c */ /* 0x004fec0000001838 */
[----:B------:R-:W-:Y:S06]  /*4340*/  HMMA.16816.F32 R52, R24, R72, R48 ;  /* 0x000000481834723c */ /* 0x000fec0000001830 */
[----:B------:R-:W-:Y:S01]  /*4350*/  HMMA.16816.F32 R44, R20, R62, R44 ;  /* 0x0000003e142c723c */ /* 0x000fe2000000182c */
[----:B------:R-:W1:Y:S05]  /*4360*/  LDSM.16.M88.4 R60, [R201+0x6800] ;  /* 0x00680000c93c783b */ /* 0x000e6a0000000200 */
[----:B---3--:R-:W-:Y:S06]  /*4370*/  HMMA.16816.F32 R56, R8, R96, R32 ;  /* 0x000000600838723c */ /* 0x008fec0000001820 */
[----:B----4-:R-:W-:Y:S06]  /*4380*/  HMMA.16816.F32 R32, R16, R84, R36 ;  /* 0x000000541020723c */ /* 0x010fec0000001824 */
[----:B------:R-:W-:Y:S01]  /*4390*/  HMMA.16816.F32 R48, R12, R66, R40 ;  /* 0x000000420c30723c */ /* 0x000fe20000001828 */
[----:B------:R-:W-:Y:S05]  /*43a0*/  LDSM.16.M88.4 R64, [R202+0xf000] ;  /* 0x00f00000ca40783b */ /* 0x000fea0000000200 */
[----:B------:R-:W-:Y:S01]  /*43b0*/  HMMA.16816.F32 R40, R24, R74, R68 ;  /* 0x0000004a1828723c */ /* 0x000fe20000001844 */
[----:B------:R-:W2:Y:S04]  /*43c0*/  LDSM.16.M88.4 R72, [R201+0x5800] ;  /* 0x00580000c948783b */ /* 0x000ea80000000200 */
[----:B------:R-:W-:Y:S01]  /*43d0*/  LDSM.16.M88.4 R68, [R201+0x7000] ;  /* 0x00700000c944783b */ /* 0x000fe20000000200 */
[----:B-----5:R-:W-:Y:S01]  /*43e0*/  HMMA.16816.F32 R36, R20, R80, R52 ;  /* 0x000000501424723c */ /* 0x020fe20000001834 */
[----:B------:R-:W-:-:S04]  /*43f0*/  FMUL.FTZ R2, R56, UR6 ;  /* 0x0000000638027c20 */ /* 0x000fc80008410000 */
[----:B------:R3:W-:Y:S01]  /*4400*/  MUFU.TANH R96, R2 ;  /* 0x0000000200607308 */ /* 0x0007e20000002400 */
[----:B------:R-:W-:Y:S06]  /*4410*/  HMMA.16816.F32 R44, R16, R86, R44 ;  /* 0x00000056102c723c */ /* 0x000fec000000182c */
[C---:B------:R-:W-:Y:S06]  /*4420*/  HMMA.16816.F32 R104, R28.reuse, R76, R104 ;  /* 0x0000004c1c68723c */ /* 0x040fec0000001868 */
[----:B------:R-:W-:Y:S01]  /*4430*/  HMMA.16816.F32 R100, R28, R78, R100 ;  /* 0x0000004e1c64723c */ /* 0x000fe20000001864 */
[----:B------:R-:W-:Y:S01]  /*4440*/  LDSM.16.M88.4 R76, [R207+0x7800] ;  /* 0x00780000cf4c783b */ /* 0x000fe20000000200 */
[----:B---3--:R-:W-:-:S04]  /*4450*/  FMUL.FTZ R2, R57, UR6 ;  /* 0x0000000639027c20 */ /* 0x008fc80008410000 */
[----:B------:R-:W-:Y:S01]  /*4460*/  HMMA.16816.F32 R28, R12, R88, R32 ;  /* 0x000000580c1c723c */ /* 0x000fe20000001820 */
[----:B------:R3:W-:Y:S05]  /*4470*/  MUFU.TANH R87, R2 ;  /* 0x0000000200577308 */ /* 0x0007ea0000002400 */
[----:B------:R-:W-:Y:S06]  /*4480*/  HMMA.16816.F32 R52, R8, R98, R48 ;  /* 0x000000620834723c */ /* 0x000fec0000001830 */
[----:B------:R-:W-:Y:S01]  /*4490*/  HMMA.16816.F32 R48, R20, R82, R40 ;  /* 0x000000521430723c */ /* 0x000fe20000001828 */
[----:B------:R-:W4:Y:S05]  /*44a0*/  LDSM.16.M88.4 R80, [R196+0xf800] ;  /* 0x00f80000c450783b */ /* 0x000f2a0000000200 */
[----:B------:R-:W-:Y:S01]  /*44b0*/  HMMA.16816.F32 R40, R16, R92, R36 ;  /* 0x0000005c1028723c */ /* 0x000fe20000001824 */
[----:B---3--:R-:W-:-:S04]  /*44c0*/  FMUL.FTZ R2, R58, UR6 ;  /* 0x000000063a027c20 */ /* 0x008fc80008410000 */
[----:B------:R3:W5:Y:S01]  /*44d0*/  MUFU.TANH R86, R2 ;  /* 0x0000000200567308 */ /* 0x0007620000002400 */
[----:B------:R-:W-:Y:S06]  /*44e0*/  HMMA.16816.F32 R32, R12, R90, R44 ;  /* 0x0000005a0c20723c */ /* 0x000fec000000182c */
[----:B-1----:R-:W-:Y:S06]  /*44f0*/  HMMA.16816.F32 R36, R8, R60, R28 ;  /* 0x0000003c0824723c */ /* 0x002fec000000181c */
[----:B--2---:R-:W-:Y:S01]  /*4500*/  HMMA.16816.F32 R28, R24, R72, R104 ;  /* 0x00000048181c723c */ /* 0x004fe20000001868 */
[----:B---3--:R-:W-:-:S05]  /*4510*/  FMUL.FTZ R2, R59, UR6 ;  /* 0x000000063b027c20 */ /* 0x008fca0008410000 */
[----:B------:R-:W-:Y:S01]  /*4520*/  HMMA.16816.F32 R44, R12, R64, R40 ;  /* 0x000000400c2c723c */ /* 0x000fe20000001828 */
[----:B------:R-:W1:Y:S01]  /*4530*/  LDSM.16.M88.4 R56, [R202+0xf800] ;  /* 0x00f80000ca38783b */ /* 0x000e620000000200 */
[----:B------:R2:W3:Y:S04]  /*4540*/  MUFU.TANH R85, R2 ;  /* 0x0000000200557308 */ /* 0x0004e80000002400 */
[----:B------:R-:W-:-:S12]  /*4550*/  HMMA.16816.F32 R48, R16, R94, R48 ;  /* 0x0000005e1030723c */ /* 0x000fd80000001830 */
[----:B----4-:R-:W-:Y:S01]  /*4560*/  HMMA.16816.F32 R28, R20, R80, R28 ;  /* 0x00000050141c723c */ /* 0x010fe2000000181c */
[----:B--2---:R-:W-:-:S04]  /*4570*/  FMUL.FTZ R2, R52, UR6 ;  /* 0x0000000634027c20 */ /* 0x004fc80008410000 */
[----:B------:R2:W-:Y:S07]  /*4580*/  MUFU.TANH R84, R2 ;  /* 0x0000000200547308 */ /* 0x0005ee0000002400 */
[----:B------:R-:W-:Y:S01]  /*4590*/  HMMA.16816.F32 R40, R12, R66, R48 ;  /* 0x000000420c28723c */ /* 0x000fe20000001830 */
[----:B--2---:R-:W-:-:S04]  /*45a0*/  FMUL.FTZ R2, R53, UR6 ;  /* 0x0000000635027c20 */ /* 0x004fc80008410000 */
[----:B------:R2:W-:-:S15]  /*45b0*/  MUFU.TANH R72, R2 ;  /* 0x0000000200487308 */ /* 0x0005de0000002400 */
[----:B------:R-:W-:-:S04]  /*45c0*/  NOP ;  /* 0x0000000000007918 */ /* 0x000fc80000000000 */
[----:B------:R-:W-:Y:S01]  /*45d0*/  HMMA.16816.F32 R40, R8, R70, R40 ;  /* 0x000000460828723c */ /* 0x000fe20000001828 */
[----:B--2---:R-:W-:-:S04]  /*45e0*/  FMUL.FTZ R2, R54, UR6 ;  /* 0x0000000636027c20 */ /* 0x004fc80008410000 */
[----:B------:R2:W-:-:S15]  /*45f0*/  MUFU.TANH R60, R2 ;  /* 0x00000002003c7308 */ /* 0x0005de0000002400 */
[----:B------:R-:W-:-:S04]  /*4600*/  NOP ;  /* 0x0000000000007918 */ /* 0x000fc80000000000 */
[----:B------:R-:W-:Y:S01]  /*4610*/  FMUL.FTZ R7, R41, UR6 ;  /* 0x0000000629077c20 */ /* 0x000fe20008410000 */
[----:B--2---:R-:W-:Y:S02]  /*4620*/  FMUL.FTZ R2, R55, UR6 ;  /* 0x0000000637027c20 */ /* 0x004fe40008410000 */
[----:B------:R-:W-:Y:S02]  /*4630*/  HMMA.16816.F32 R52, R8, R62, R32 ;  /* 0x0000003e0834723c */ /* 0x000fe40000001820 */
[----:B------:R2:W4:Y:S04]  /*4640*/  MUFU.TANH R61, R2 ;  /* 0x00000002003d7308 */ /* 0x0005280000002400 */
[----:B------:R-:W-:Y:S06]  /*4650*/  HMMA.16816.F32 R32, R24, R74, R100 ;  /* 0x0000004a1820723c */ /* 0x000fec0000001864 */
[----:B------:R-:W-:Y:S01]  /*4660*/  HMMA.16816.F32 R24, R16, R76, R28 ;  /* 0x0000004c1018723c */ /* 0x000fe2000000181c */
[----:B------:R-:W5:Y:S01]  /*4670*/  LDSM.16.M88.4 R28, [R201+0x7800] ;  /* 0x00780000c91c783b */ /* 0x000f620000000200 */
[----:B------:R-:W-:-:S04]  /*4680*/  DEPBAR.LE SB0, 0x0 ;  /* 0x000080000000791a */ /* 0x000fc80000000000 */
[----:B--2---:R-:W-:-:S04]  /*4690*/  FMUL.FTZ R2, R36, UR6 ;  /* 0x0000000624027c20 */ /* 0x004fc80008410000 */
[----:B------:R2:W-:Y:S08]  /*46a0*/  MUFU.TANH R116, R2 ;  /* 0x0000000200747308 */ /* 0x0005f00000002400 */
[----:B------:R-:W-:Y:S06]  /*46b0*/  HMMA.16816.F32 R20, R20, R82, R32 ;  /* 0x000000521414723c */ /* 0x000fec0000001820 */
[----:B-1----:R-:W-:Y:S01]  /*46c0*/  HMMA.16816.F32 R24, R12, R56, R24 ;  /* 0x000000380c18723c */ /* 0x002fe20000001818 */
[----:B--2---:R-:W-:-:S04]  /*46d0*/  FMUL.FTZ R2, R37, UR6 ;  /* 0x0000000625027c20 */ /* 0x004fc80008410000 */
[----:B------:R1:W-:-:S13]  /*46e0*/  MUFU.TANH R117, R2 ;  /* 0x0000000200757308 */ /* 0x0003da0000002400 */
[----:B------:R-:W-:Y:S01]  /*46f0*/  HMMA.16816.F32 R16, R16, R78, R20 ;  /* 0x0000004e1010723c */ /* 0x000fe20000001814 */
[----:B------:R2:W-:Y:S05]  /*4700*/  MUFU.TANH R21, R7 ;  /* 0x0000000700157308 */ /* 0x0005ea0000002400 */
[----:B-----5:R-:W-:Y:S01]  /*4710*/  HMMA.16816.F32 R24, R8, R28, R24 ;  /* 0x0000001c0818723c */ /* 0x020fe20000001818 */
[----:B-1----:R-:W-:-:S04]  /*4720*/  FMUL.FTZ R2, R38, UR6 ;  /* 0x0000000626027c20 */ /* 0x002fc80008410000 */
[----:B------:R1:W5:Y:S01]  /*4730*/  MUFU.TANH R140, R2 ;  /* 0x00000002008c7308 */ /* 0x0003620000002400 */
[----:B--2---:R-:W-:-:S12]  /*4740*/  FMUL.FTZ R7, R42, UR6 ;  /* 0x000000062a077c20 */ /* 0x004fd80008410000 */
[----:B------:R-:W-:Y:S01]  /*4750*/  HMMA.16816.F32 R12, R12, R58, R16 ;  /* 0x0000003a0c0c723c */ /* 0x000fe20000001810 */
[----:B------:R-:W-:Y:S01]  /*4760*/  MUFU.TANH R18, R7 ;  /* 0x0000000700127308 */ /* 0x000fe20000002400 */
[----:B-1----:R-:W-:-:S04]  /*4770*/  FMUL.FTZ R2, R39, UR6 ;  /* 0x0000000627027c20 */ /* 0x002fc80008410000 */
[----:B------:R-:W-:Y:S03]  /*4780*/  HMMA.16816.F32 R36, R8, R68, R44 ;  /* 0x000000440824723c */ /* 0x000fe6000000182c */
[----:B------:R1:W2:-:S15]  /*4790*/  MUFU.TANH R144, R2 ;  /* 0x0000000200907308 */ /* 0x00029e0000002400 */
[----:B------:R-:W-:Y:S01]  /*47a0*/  HMMA.16816.F32 R8, R8, R30, R12 ;  /* 0x0000001e0808723c */ /* 0x000fe2000000180c */
[----:B-1----:R-:W-:-:S04]  /*47b0*/  FMUL.FTZ R2, R52, UR6 ;  /* 0x0000000634027c20 */ /* 0x002fc80008410000 */
[----:B------:R1:W-:Y:S01]  /*47c0*/  MUFU.TANH R120, R2 ;  /* 0x0000000200787308 */ /* 0x0003e20000002400 */
[----:B------:R-:W-:Y:S01]  /*47d0*/  FMUL.FTZ R3, R39, UR6 ;  /* 0x0000000627037c20 */ /* 0x000fe20008410000 */
[----:B------:R-:W-:-:S06]  /*47e0*/  FMUL.FTZ R38, R38, UR6 ;  /* 0x0000000626267c20 */ /* 0x000fcc0008410000 */
[----:B------:R-:W-:Y:S08]  /*47f0*/  MUFU.TANH R20, R3 ;  /* 0x0000000300147308 */ /* 0x000ff00000002400 */
[----:B------:R-:W-:Y:S01]  /*4800*/  MUFU.TANH R38, R38 ;  /* 0x0000002600267308 */ /* 0x000fe20000002400 */
[----:B-1----:R-:W-:Y:S02]  /*4810*/  FMUL.FTZ R2, R53, UR6 ;  /* 0x0000000635027c20 */ /* 0x002fe40008410000 */
[----:B------:R-:W-:Y:S01]  /*4820*/  FMUL.FTZ R8, R8, UR6 ;  /* 0x0000000608087c20 */ /* 0x000fe20008410000 */
[----:B------:R-:W-:Y:S01]  /*4830*/  FMUL.FTZ R10, R10, UR6 ;  /* 0x000000060a0a7c20 */ /* 0x000fe20008410000 */
[----:B------:R-:W-:-:S03]  /*4840*/  FMUL.FTZ R11, R11, UR6 ;  /* 0x000000060b0b7c20 */ /* 0x000fc60008410000 */
[----:B------:R1:W-:Y:S08]  /*4850*/  MUFU.TANH R48, R2 ;  /* 0x0000000200307308 */ /* 0x0003f00000002400 */
[----:B------:R-:W-:Y:S08]  /*4860*/  MUFU.TANH R8, R8 ;  /* 0x0000000800087308 */ /* 0x000ff00000002400 */
[----:B------:R-:W-:Y:S01]  /*4870*/  MUFU.TANH R10, R10 ;  /* 0x0000000a000a7308 */ /* 0x000fe20000002400 */
[----:B-1----:R-:W-:-:S07]  /*4880*/  FMUL.FTZ R2, R54, UR6 ;  /* 0x0000000636027c20 */ /* 0x002fce0008410000 */
[----:B------:R1:W2:Y:S08]  /*4890*/  MUFU.TANH R47, R2 ;  /* 0x00000002002f7308 */ /* 0x0002b00000002400 */
[----:B------:R-:W-:Y:S01]  /*48a0*/  MUFU.TANH R11, R11 ;  /* 0x0000000b000b7308 */ /* 0x000fe20000002400 */
[----:B-1----:R-:W-:-:S07]  /*48b0*/  FMUL.FTZ R2, R55, UR6 ;  /* 0x0000000637027c20 */ /* 0x002fce0008410000 */
[----:B------:R1:W-:Y:S02]  /*48c0*/  MUFU.TANH R46, R2 ;  /* 0x00000002002e7308 */ /* 0x0003e40000002400 */
[----:B-1----:R-:W-:-:S06]  /*48d0*/  FMUL.FTZ R2, R36, UR6 ;  /* 0x0000000624027c20 */ /* 0x002fcc0008410000 */
[----:B------:R1:W2:Y:S02]  /*48e0*/  MUFU.TANH R45, R2 ;  /* 0x00000002002d7308 */ /* 0x0002a40000002400 */
[----:B-1----:R-:W-:-:S06]  /*48f0*/  FMUL.FTZ R2, R37, UR6 ;  /* 0x0000000625027c20 */ /* 0x002fcc0008410000 */
[----:B------:R1:W2:Y:S02]  /*4900*/  MUFU.TANH R37, R2 ;  /* 0x0000000200257308 */ /* 0x0002a40000002400 */
[----:B-1----:R-:W-:-:S05]  /*4910*/  MOV R2, UR8 ;  /* 0x0000000800027c02 */ /* 0x002fca0008000f00 */
[----:B------:R-:W-:Y:S02]  /*4920*/  IMAD R2, R2, 0x40, R6 ;  /* 0x0000004002027824 */ /* 0x000fe400078e0206 */
[----:B------:R-:W-:Y:S02]  /*4930*/  FMUL.FTZ R6, R40, UR6 ;  /* 0x0000000628067c20 */ /* 0x000fe40008410000 */
[C---:B------:R-:W-:Y:S01]  /*4940*/  VIADD R3, R2.reuse, 0x1 ;  /* 0x0000000102037836 */ /* 0x040fe20000000000 */
[----:B------:R-:W-:Y:S01]  /*4950*/  BAR.SYNC.DEFER_BLOCKING 0x0 ;  /* 0x0000000000007b1d */ /* 0x000fe20000010000 */
[----:B------:R-:W-:-:S03]  /*4960*/  ISETP.GE.AND P2, PT, R2, UR23, PT ;  /* 0x0000001702007c0c */ /* 0x000fc6000bf46270 */
[----:B------:R-:W-:Y:S02]  /*4970*/  ISETP.GE.AND P1, PT, R3, UR23, PT ;  /* 0x0000001703007c0c */ /* 0x000fe4000bf26270 */
[----:B------:R-:W-:Y:S01]  /*4980*/  IADD3 R3, R2, 0x9, RZ ;  /* 0x0000000902037810 */ /* 0x000fe20007ffe0ff */
[----:B------:R1:W2:Y:S01]  /*4990*/  MUFU.TANH R22, R6 ;  /* 0x0000000600167308 */ /* 0x0002a20000002400 */
[----:B------:R-:W-:Y:S02]  /*49a0*/  FSEL R35, R86, -INF , !P2 ;  /* 0xff80000056237808 */ /* 0x000fe40005000000 */
[----:B------:R-:W-:Y:S01]  /*49b0*/  ISETP.GE.AND P6, PT, R3, UR23, PT ;  /* 0x0000001703007c0c */ /* 0x000fe2000bfc6270 */
[----:B------:R-:W-:Y:S01]  /*49c0*/  VIADD R3, R2, 0x10 ;  /* 0x0000001002037836 */ /* 0x000fe20000000000 */
[----:B------:R-:W-:Y:S02]  /*49d0*/  FSEL R33, R96, -INF , !P2 ;  /* 0xff80000060217808 */ /* 0x000fe40005000000 */
[----:B---3--:R-:W-:-:S02]  /*49e0*/  FSEL R36, R85, -INF , !P1 ;  /* 0xff80000055247808 */ /* 0x008fc40004800000 */
[----:B------:R-:W-:Y:S01]  /*49f0*/  ISETP.GE.AND P5, PT, R3, UR23, PT ;  /* 0x0000001703007c0c */ /* 0x000fe2000bfa6270 */
[C---:B------:R-:W-:Y:S01]  /*4a00*/  VIADD R3, R2.reuse, 0x18 ;  /* 0x0000001802037836 */ /* 0x040fe20000000000 */
[----:B------:R-:W-:Y:S02]  /*4a10*/  FSEL R32, R87, -INF , !P1 ;  /* 0xff80000057207808 */ /* 0x000fe40004800000 */
[----:B----4-:R-:W-:Y:S02]  /*4a20*/  FSEL R31, R61, -INF , !P6 ;  /* 0xff8000003d1f7808 */ /* 0x010fe40007000000 */
[----:B------:R-:W-:Y:S02]  /*4a30*/  ISETP.GE.AND P3, PT, R3, UR23, PT ;  /* 0x0000001703007c0c */ /* 0x000fe4000bf66270 */
[C---:B------:R-:W-:Y:S01]  /*4a40*/  IADD3 R3, R2.reuse, 0x19, RZ ;  /* 0x0000001902037810 */ /* 0x040fe20007ffe0ff */
[----:B-1----:R-:W-:Y:S01]  /*4a50*/  VIADD R6, R2, 0x8 ;  /* 0x0000000802067836 */ /* 0x002fe20000000000 */
[----:B------:R-:W-:-:S02]  /*4a60*/  FSEL R30, R72, -INF , !P6 ;  /* 0xff800000481e7808 */ /* 0x000fc40007000000 */
[----:B------:R-:W-:Y:S01]  /*4a70*/  ISETP.GE.AND P2, PT, R3, UR23, PT ;  /* 0x0000001703007c0c */ /* 0x000fe2000bf46270 */
[----:B------:R-:W-:Y:S01]  /*4a80*/  VIADD R3, R2, 0x20 ;  /* 0x0000002002037836 */ /* 0x000fe20000000000 */
[----:B------:R-:W-:Y:S01]  /*4a90*/  ISETP.GE.AND P0, PT, R6, UR23, PT ;  /* 0x0000001706007c0c */ /* 0x000fe2000bf06270 */
[----:B------:R-:W-:Y:S01]  /*4aa0*/  VIADD R6, R2, 0x11 ;  /* 0x0000001102067836 */ /* 0x000fe20000000000 */
[----:B-----5:R-:W-:Y:S02]  /*4ab0*/  FSEL R140, R140, -INF , !P5 ;  /* 0xff8000008c8c7808 */ /* 0x020fe40006800000 */
[----:B------:R-:W-:Y:S01]  /*4ac0*/  ISETP.GE.AND P1, PT, R3, UR23, PT ;  /* 0x0000001703007c0c */ /* 0x000fe2000bf26270 */
[----:B------:R-:W-:Y:S01]  /*4ad0*/  VIADD R3, R2, 0x21 ;  /* 0x0000002102037836 */ /* 0x000fe20000000000 */
[----:B------:R-:W-:Y:S02]  /*4ae0*/  FSEL R44, R60, -INF , !P0 ;  /* 0xff8000003c2c7808 */ /* 0x000fe40004000000 */
[----:B------:R-:W-:-:S02]  /*4af0*/  FSEL R34, R84, -INF , !P0 ;  /* 0xff80000054227808 */ /* 0x000fc40004000000 */
[----:B------:R-:W-:Y:S01]  /*4b00*/  ISETP.GE.AND P0, PT, R3, UR23, PT ;  /* 0x0000001703007c0c */ /* 0x000fe2000bf06270 */
[----:B------:R-:W-:Y:S01]  /*4b10*/  VIADD R3, R2, 0x28 ;  /* 0x0000002802037836 */ /* 0x000fe20000000000 */
[----:B------:R-:W-:Y:S01]  /*4b20*/  ISETP.GE.AND P4, PT, R6, UR23, PT ;  /* 0x0000001706007c0c */ /* 0x000fe2000bf86270 */
[----:B------:R-:W-:Y:S01]  /*4b30*/  FMUL.FTZ R6, R43, UR6 ;  /* 0x000000062b067c20 */ /* 0x000fe20008410000 */
[----:B------:R-:W-:Y:S02]  /*4b40*/  FSEL R116, R116, -INF , !P5 ;  /* 0xff80000074747808 */ /* 0x000fe40006800000 */
[----:B------:R-:W-:Y:S01]  /*4b50*/  ISETP.GE.AND P6, PT, R3, UR23, PT ;  /* 0x0000001703007c0c */ /* 0x000fe2000bfc6270 */
[----:B------:R1:W3:Y:S01]  /*4b60*/  MUFU.TANH R17, R6 ;  /* 0x0000000600117308 */ /* 0x0002e20000002400 */
[----:B------:R-:W-:Y:S02]  /*4b70*/  IADD3 R3, R2, 0x29, RZ ;  /* 0x0000002902037810 */ /* 0x000fe40007ffe0ff */
[----:B--2---:R-:W-:-:S02]  /*4b80*/  FSEL R144, R144, -INF , !P4 ;  /* 0xff80000090907808 */ /* 0x004fc40006000000 */
[----:B------:R-:W-:Y:S01]  /*4b90*/  ISETP.GE.AND P5, PT, R3, UR23, PT ;  /* 0x0000001703007c0c */ /* 0x000fe2000bfa6270 */
[C---:B------:R-:W-:Y:S01]  /*4ba0*/  VIADD R3, R2.reuse, 0x30 ;  /* 0x0000003002037836 */ /* 0x040fe20000000000 */
[----:B------:R-:W-:Y:S02]  /*4bb0*/  FSEL R117, R117, -INF , !P4 ;  /* 0xff80000075757808 */ /* 0x000fe40006000000 */
[----:B------:R-:W-:Y:S02]  /*4bc0*/  FSEL R145, R47, -INF , !P3 ;  /* 0xff8000002f917808 */ /* 0x000fe40005800000 */
[----:B------:R-:W-:Y:S01]  /*4bd0*/  ISETP.GE.AND P4, PT, R3, UR23, PT ;  /* 0x0000001703007c0c */ /* 0x000fe2000bf86270 */
[----:B------:R-:W-:Y:S01]  /*4be0*/  VIADD R3, R2, 0x31 ;  /* 0x0000003102037836 */ /* 0x000fe20000000000 */
[----:B------:R-:W-:Y:S02]  /*4bf0*/  FSEL R120, R120, -INF , !P3 ;  /* 0xff80000078787808 */ /* 0x000fe40005800000 */
[----:B------:R-:W-:Y:S01]  /*4c00*/  FSEL R233, R38, -INF , !P1 ;  /* 0xff80000026e97808 */ /* 0x000fe20004800000 */
[----:B-1----:R-:W-:Y:S01]  /*4c10*/  FMUL.FTZ R6, R24, UR6 ;  /* 0x0000000618067c20 */ /* 0x002fe20008410000 */
[----:B------:R-:W-:Y:S01]  /*4c20*/  ISETP.GE.AND P3, PT, R3, UR23, PT ;  /* 0x0000001703007c0c */ /* 0x000fe2000bf66270 */
[C---:B------:R-:W-:Y:S01]  /*4c30*/  VIADD R3, R2.reuse, 0x38 ;  /* 0x0000003802037836 */ /* 0x040fe20000000000 */
[----:B------:R-:W-:Y:S01]  /*4c40*/  IADD3 R2, R2, 0x39, RZ ;  /* 0x0000003902027810 */ /* 0x000fe20007ffe0ff */
[----:B------:R1:W2:Y:S01]  /*4c50*/  MUFU.TANH R16, R6 ;  /* 0x0000000600107308 */ /* 0x0002a20000002400 */
[----:B------:R-:W-:-:S02]  /*4c60*/  FSEL R169, R45, -INF , !P1 ;  /* 0xff8000002da97808 */ /* 0x000fc40004800000 */
[----:B------:R-:W-:Y:S01]  /*4c70*/  ISETP.GE.AND P1, PT, R2, UR23, PT ;  /* 0x0000001702007c0c */ /* 0x000fe2000bf26270 */
[----:B------:R-:W-:Y:S01]  /*4c80*/  FMUL.FTZ R2, R9, UR6 ;  /* 0x0000000609027c20 */ /* 0x000fe20008410000 */
[----:B------:R-:W-:Y:S02]  /*4c90*/  FSEL R232, R20, -INF , !P0 ;  /* 0xff80000014e87808 */ /* 0x000fe40004000000 */
[----:B------:R-:W-:Y:S02]  /*4ca0*/  FSEL R168, R37, -INF , !P0 ;  /* 0xff80000025a87808 */ /* 0x000fe40004000000 */
[----:B------:R-:W-:Y:S01]  /*4cb0*/  PLOP3.LUT P0, PT, PT, PT, UP0, 0x80, 0x0 ;  /* 0x000000000000781c */ /* 0x000fe20003f0f008 */
[----:B------:R-:W4:Y:S01]  /*4cc0*/  MUFU.TANH R2, R2 ;  /* 0x0000000200027308 */ /* 0x000f220000002400 */
[----:B------:R-:W-:Y:S02]  /*4cd0*/  FSEL R146, R46, -INF , !P2 ;  /* 0xff8000002e927808 */ /* 0x000fe40005000000 */
[----:B------:R-:W-:-:S02]  /*4ce0*/  FSEL R133, R48, -INF , !P2 ;  /* 0xff80000030857808 */ /* 0x000fc40005000000 */
[----:B------:R-:W-:Y:S01]  /*4cf0*/  ISETP.GE.AND P2, PT, R3, UR23, PT ;  /* 0x0000001703007c0c */ /* 0x000fe2000bf46270 */
[----:B-1----:R-:W-:Y:S01]  /*4d00*/  FMUL.FTZ R6, R25, UR6 ;  /* 0x0000000619067c20 */ /* 0x002fe20008410000 */
[----:B------:R-:W-:Y:S02]  /*4d10*/  FSEL R234, R18, -INF , !P6 ;  /* 0xff80000012ea7808 */ /* 0x000fe40007000000 */
[----:B------:R-:W-:Y:S01]  /*4d20*/  FSEL R170, R22, -INF , !P6 ;  /* 0xff80000016aa7808 */ /* 0x000fe20007000000 */
[----:B------:R1:W5:Y:S01]  /*4d30*/  MUFU.TANH R12, R6 ;  /* 0x00000006000c7308 */ /* 0x0003620000002400 */
[----:B---3--:R-:W-:Y:S02]  /*4d40*/  FSEL R235, R17, -INF , !P5 ;  /* 0xff80000011eb7808 */ /* 0x008fe40006800000 */
[----:B------:R-:W-:Y:S02]  /*4d50*/  FSEL R171, R21, -INF , !P5 ;  /* 0xff80000015ab7808 */ /* 0x000fe40006800000 */
[----:B--2---:R-:W-:-:S02]  /*4d60*/  FSEL R252, R16, -INF , !P4 ;  /* 0xff80000010fc7808 */ /* 0x004fc40006000000 */
[----:B------:R-:W-:Y:S02]  /*4d70*/  FSEL R181, R10, -INF , !P2 ;  /* 0xff8000000ab57808 */ /* 0x000fe40005000000 */
[----:B------:R-:W-:Y:S02]  /*4d80*/  FSEL R175, R8, -INF , !P2 ;  /* 0xff80000008af7808 */ /* 0x000fe40005000000 */
[----:B------:R-:W-:Y:S02]  /*4d90*/  FSEL R176, R11, -INF , !P1 ;  /* 0xff8000000bb07808 */ /* 0x000fe40004800000 */
[----:B----4-:R-:W-:Y:S01]  /*4da0*/  FSEL R172, R2, -INF , !P1 ;  /* 0xff80000002ac7808 */ /* 0x010fe20004800000 */
[----:B-1----:R-:W-:Y:S01]  /*4db0*/  FMUL.FTZ R6, R26, UR6 ;  /* 0x000000061a067c20 */ /* 0x002fe20008410000 */
[----:B-----5:R-:W-:-:S03]  /*4dc0*/  FSEL R167, R12, -INF , !P3 ;  /* 0xff8000000ca77808 */ /* 0x020fc60005800000 */
[----:B------:R1:W2:Y:S02]  /*4dd0*/  MUFU.TANH R7, R6 ;  /* 0x0000000600077308 */ /* 0x0002a40000002400 */
[----:B-1----:R-:W-:Y:S01]  /*4de0*/  FMUL.FTZ R6, R27, UR6 ;  /* 0x000000061b067c20 */ /* 0x002fe20008410000 */
[----:B--2---:R-:W-:-:S05]  /*4df0*/  FSEL R174, R7, -INF , !P4 ;  /* 0xff80000007ae7808 */ /* 0x004fca0006000000 */
[----:B------:R-:W1:Y:S02]  /*4e00*/  MUFU.TANH R6, R6 ;  /* 0x0000000600067308 */ /* 0x000e640000002400 */
[----:B-1----:R-:W-:Y:S01]  /*4e10*/  FSEL R180, R6, -INF , !P3 ;  /* 0xff80000006b47808 */ /* 0x002fe20005800000 */
        /* <DEDUP_REMOVED lines=148> */
.L_x_977:
[----:B------:R-:W-:Y:S05]  /*5760*/  BSYNC B0 ;  /* 0x0000000000007941 */ /* 0x000fea0003800000 */
.L_x_976:
[----:B------:R-:W0:Y:S02]  /*5770*/  LDGDEPBAR ;  /* 0x00000000000079af */ /* 0x000e240000000000 */
.L_x_975:
[----:B-1----:R-:W-:Y:S01]  /*5780*/  FMNMX.FTZ R2, R33, R32, !PT ;  /* 0x0000002021027209 */ /* 0x002fe20007810000 */
[----:B------:R-:W-:Y:S01]  /*5790*/  ULDC UR6, c[0x0][0x2ec] ;  /* 0x0000bb0000067ab9 */ /* 0x000fe20000000800 */
[----:B------:R-:W-:Y:S01]  /*57a0*/  LEA R197, R5, UR4, 0x1 ;  /* 0x0000000405c57c11 */ /* 0x000fe2000f8e08ff */
[----:B------:R-:W-:Y:S01]  /*57b0*/  STL [R1+0x60], R135 ;  /* 0x0000608701007387 */ /* 0x000fe20000100800 */
[----:B------:R-:W-:Y:S02]  /*57c0*/  FMNMX.FTZ R2, R34, R2, !PT ;  /* 0x0000000222027209 */ /* 0x000fe40007810000 */
[----:B------:R-:W-:Y:S01]  /*57d0*/  LEA R198, R4, R197, 0x1 ;  /* 0x000000c504c67211 */ /* 0x000fe200078e08ff */
[----:B------:R-:W-:Y:S01]  /*57e0*/  IMAD R200, R0, 0x2, R197 ;  /* 0x0000000200c87824 */ /* 0x000fe200078e02c5 */
[----:B------:R-:W-:Y:S01]  /*57f0*/  FMNMX.FTZ R2, R30, R2, !PT ;  /* 0x000000021e027209 */ /* 0x000fe20007810000 */
[----:B------:R-:W-:Y:S01]  /*5800*/  LDSM.16.MT88.4 R40, [R197+0x10000] ;  /* 0x01000000c528783b */ /* 0x000fe20000004200 */
[----:B------:R-:W-:-:S02]  /*5810*/  LEA R199, R0, R198, 0x1 ;  /* 0x000000c600c77211 */ /* 0x000fc400078e08ff */
[----:B------:R-:W-:Y:S01]  /*5820*/  FMNMX.FTZ R2, R116, R2, !PT ;  /* 0x0000000274027209 */ /* 0x000fe20007810000 */
[----:B---3--:R-:W-:Y:S03]  /*5830*/  LDSM.16.MT88.4 R16, [R197+0x12000] ;  /* 0x01200000c510783b */ /* 0x008fe60000004200 */
        /* <DEDUP_REMOVED lines=13> */
[----:B------:R-:W-:Y:S01]  /*5910*/  STL [R1+0x5c], R134 ;  /* 0x00005c8601007387 */ /* 0x000fe20000100800 */
        /* <DEDUP_REMOVED lines=41> */
[--C-:B------:R-:W-:Y:S01]  /*5bb0*/  FFMA.FTZ R4, R36, UR6, -R2.reuse ;  /* 0x0000000624047c23 */ /* 0x100fe20008010802 */
[----:B------:R-:W-:Y:S01]  /*5bc0*/  LDSM.16.MT88.4 R32, [R200+0x12000] ;  /* 0x01200000c820783b */ /* 0x000fe20000004200 */
[----:B------:R1:W-:Y:S03]  /*5bd0*/  MUFU.EX2 R11, R0 ;  /* 0x00000000000b7308 */ /* 0x0003e60000000800 */
[----:B------:R-:W2:Y:S04]  /*5be0*/  LDSM.16.MT88.4 R36, [R198+0x10000] ;  /* 0x01000000c624783b */ /* 0x000ea80000004200 */
[----:B------:R-:W-:Y:S01]  /*5bf0*/  LDSM.16.MT88.4 R44, [R197+0x14000] ;  /* 0x01400000c52c783b */ /* 0x000fe20000004200 */
[----:B------:R3:W-:Y:S08]  /*5c00*/  MUFU.EX2 R183, R6 ;  /* 0x0000000600b77308 */ /* 0x0007f00000000800 */
[----:B------:R4:W4:Y:S01]  /*5c10*/  MUFU.EX2 R9, R4 ;  /* 0x0000000400097308 */ /* 0x0009220000000800 */
[----:B-1----:R-:W-:-:S02]  /*5c20*/  FFMA.FTZ R0, R31, UR6, -R2 ;  /* 0x000000061f007c23 */ /* 0x002fc40008010802 */
[----:B------:R-:W1:Y:S05]  /*5c30*/  LDSM.16.MT88.4 R28, [R199+0x12000] ;  /* 0x01200000c71c783b */ /* 0x000e6a0000004200 */
[----:B------:R2:W2:Y:S01]  /*5c40*/  MUFU.EX2 R224, R0 ;  /* 0x0000000000e07308 */ /* 0x0004a20000000800 */
[----:B---3--:R-:W-:Y:S02]  /*5c50*/  F2FP.F16.F32.PACK_AB R6, R173, R10 ;  /* 0x0000000aad06723e */ /* 0x008fe400000000ff */
[----:B----4-:R-:W-:Y:S02]  /*5c60*/  F2FP.F16.F32.PACK_AB R4, R179, R184 ;  /* 0x000000b8b304723e */ /* 0x010fe400000000ff */
[----:B------:R-:W-:Y:S01]  /*5c70*/  F2FP.F16.F32.PACK_AB R5, R9, R183 ;  /* 0x000000b70905723e */ /* 0x000fe200000000ff */
[----:B--2---:R-:W-:Y:S01]  /*5c80*/  FFMA.FTZ R0, R116, UR6, -R8 ;  /* 0x0000000674007c23 */ /* 0x004fe20008010808 */
[----:B------:R-:W-:-:S03]  /*5c90*/  F2FP.F16.F32.PACK_AB R7, R224, R11 ;  /* 0x0000000be007723e */ /* 0x000fc600000000ff */
[----:B------:R2:W-:Y:S04]  /*5ca0*/  MUFU.EX2 R166, R0 ;  /* 0x0000000000a67308 */ /* 0x0005e80000000800 */
[C---:B------:R-:W-:Y:S06]  /*5cb0*/  HMMA.16816.F32 R112, R4.reuse, R40, RZ ;  /* 0x000000280470723c */ /* 0x040fec00000018ff */
[C---:B------:R-:W-:Y:S01]  /*5cc0*/  HMMA.16816.F32 R92, R4.reuse, R42, RZ ;  /* 0x0000002a045c723c */ /* 0x040fe200000018ff */
[----:B------:R-:W3:Y:S05]  /*5cd0*/  LDSM.16.MT88.4 R40, [R200+0x16000] ;  /* 0x01600000c828783b */ /* 0x000eea0000004200 */
[----:B------:R-:W-:Y:S01]  /*5ce0*/  HMMA.16816.F32 R80, R4, R36, RZ ;  /* 0x000000240450723c */ /* 0x000fe200000018ff */
[----:B--2---:R-:W-:-:S04]  /*5cf0*/  FFMA.FTZ R0, R117, UR6, -R8 ;  /* 0x0000000675007c23 */ /* 0x004fc80008010808 */
[----:B------:R2:W4:Y:S01]  /*5d00*/  MUFU.EX2 R135, R0 ;  /* 0x0000000000877308 */ /* 0x0005220000000800 */
[C---:B------:R-:W-:Y:S01]  /*5d10*/  HMMA.16816.F32 R68, R4.reuse, R38, RZ ;  /* 0x000000260444723c */ /* 0x040fe200000018ff */
[----:B------:R-:W4:Y:S05]  /*5d20*/  LDSM.16.MT88.4 R36, [R200+0x14000] ;  /* 0x01400000c824783b */ /* 0x000f2a0000004200 */
[C---:B------:R-:W-:Y:S06]  /*5d30*/  HMMA.16816.F32 R108, R4.reuse, R16, RZ ;  /* 0x00000010046c723c */ /* 0x040fec00000018ff */
[----:B------:R-:W-:Y:S01]  /*5d40*/  HMMA.16816.F32 R128, R4, R18, RZ ;  /* 0x000000120480723c */ /* 0x000fe200000018ff */
[----:B------:R-:W-:Y:S01]  /*5d50*/  LDSM.16.MT88.4 R16, [R197+0x16000] ;  /* 0x01600000c510783b */ /* 0x000fe20000004200 */
[----:B--2---:R-:W-:-:S04]  /*5d60*/  FFMA.FTZ R0, R120, UR6, -R8 ;  /* 0x0000000678007c23 */ /* 0x004fc80008010808 */
[C---:B------:R-:W-:Y:S01]  /*5d70*/  HMMA.16816.F32 R104, R4.reuse, R12, RZ ;  /* 0x0000000c0468723c */ /* 0x040fe200000018ff */
[----:B------:R2:W-:Y:S05]  /*5d80*/  MUFU.EX2 R164, R0 ;  /* 0x0000000000a47308 */ /* 0x0005ea0000000800 */
[C---:B------:R-:W-:Y:S01]  /*5d90*/  HMMA.16816.F32 R124, R4.reuse, R14, RZ ;  /* 0x0000000e047c723c */ /* 0x040fe200000018ff */
[----:B------:R-:W4:Y:S05]  /*5da0*/  LDSM.16.MT88.4 R12, [R199+0x14000] ;  /* 0x01400000c70c783b */ /* 0x000f2a0000004200 */
[C---:B------:R-:W-:Y:S06]  /*5db0*/  HMMA.16816.F32 R100, R4.reuse, R32, RZ ;  /* 0x000000200464723c */ /* 0x040fec00000018ff */
[C---:B------:R-:W-:Y:S01]  /*5dc0*/  HMMA.16816.F32 R88, R4.reuse, R34, RZ ;  /* 0x000000220458723c */ /* 0x040fe200000018ff */
[----:B--2---:R-:W-:Y:S01]  /*5dd0*/  FFMA.FTZ R0, R133, UR6, -R8 ;  /* 0x0000000685007c23 */ /* 0x004fe20008010808 */
[----:B------:R-:W-:Y:S03]  /*5de0*/  LDSM.16.MT88.4 R32, [R199+0x16000] ;  /* 0x01600000c720783b */ /* 0x000fe60000004200 */
[----:B------:R2:W-:Y:S01]  /*5df0*/  MUFU.EX2 R133, R0 ;  /* 0x0000000000857308 */ /* 0x0005e20000000800 */
[C---:B-1----:R-:W-:Y:S06]  /*5e00*/  HMMA.16816.F32 R96, R4.reuse, R28, RZ ;  /* 0x0000001c0460723c */ /* 0x042fec00000018ff */
[C---:B------:R-:W-:Y:S01]  /*5e10*/  HMMA.16816.F32 R84, R4.reuse, R30, RZ ;  /* 0x0000001e0454723c */ /* 0x040fe200000018ff */
[----:B------:R-:W1:Y:S05]  /*5e20*/  LDSM.16.MT88.4 R28, [R198+0x16000] ;  /* 0x01600000c61c783b */ /* 0x000e6a0000004200 */
[----:B------:R-:W-:Y:S01]  /*5e30*/  HMMA.16816.F32 R76, R4, R24, RZ ;  /* 0x00000018044c723c */ /* 0x000fe200000018ff */
[----:B--2---:R-:W-:-:S05]  /*5e40*/  FFMA.FTZ R0, R140, UR6, -R2 ;  /* 0x000000068c007c23 */ /* 0x004fca0008010802 */
[C---:B------:R-:W-:Y:S01]  /*5e50*/  HMMA.16816.F32 R64, R4.reuse, R26, RZ ;  /* 0x0000001a0440723c */ /* 0x040fe200000018ff */
[----:B------:R-:W2:Y:S01]  /*5e60*/  LDSM.16.MT88.4 R24, [R197+0x10800] ;  /* 0x01080000c518783b */ /* 0x000ea20000004200 */
[----:B------:R3:W-:Y:S04]  /*5e70*/  MUFU.EX2 R182, R0 ;  /* 0x0000000000b67308 */ /* 0x0007e80000000800 */
[C---:B------:R-:W-:Y:S06]  /*5e80*/  HMMA.16816.F32 R52, R4.reuse, R20, RZ ;  /* 0x000000140434723c */ /* 0x040fec00000018ff */
[C---:B------:R-:W-:Y:S01]  /*5e90*/  HMMA.16816.F32 R60, R4.reuse, R22, RZ ;  /* 0x00000016043c723c */ /* 0x040fe200000018ff */
[----:B------:R-:W-:Y:S05]  /*5ea0*/  LDSM.16.MT88.4 R20, [R198+0x10800] ;  /* 0x01080000c614783b */ /* 0x000fea0000004200 */
[----:B------:R-:W-:Y:S01]  /*5eb0*/  HMMA.16816.F32 R72, R4, R44, RZ ;  /* 0x0000002c0448723c */ /* 0x000fe200000018ff */
[----:B---3--:R-:W-:-:S04]  /*5ec0*/  FFMA.FTZ R0, R144, UR6, -R2 ;  /* 0x0000000690007c23 */ /* 0x008fc80008010802 */
[----:B------:R3:W2:Y:S01]  /*5ed0*/  MUFU.EX2 R177, R0 ;  /* 0x0000000000b17308 */ /* 0x0006a20000000800 */
[C---:B------:R-:W-:Y:S06]  /*5ee0*/  HMMA.16816.F32 R56, R4.reuse, R46, RZ ;  /* 0x0000002e0438723c */ /* 0x040fec00000018ff */
[C---:B------:R-:W-:Y:S06]  /*5ef0*/  HMMA.16816.F32 R44, R4.reuse, R48, RZ ;  /* 0x00000030042c723c */ /* 0x040fec00000018ff */
[----:B------:R-:W-:Y:S01]  /*5f00*/  HMMA.16816.F32 R160, R4, R40, RZ ;  /* 0x0000002804a0723c */ /* 0x000fe200000018ff */
[----:B---3--:R-:W-:-:S05]  /*5f10*/  FFMA.FTZ R0, R145, UR6, -R2 ;  /* 0x0000000691007c23 */ /* 0x008fca0008010802 */
[C---:B------:R-:W-:Y:S01]  /*5f20*/  HMMA.16816.F32 R48, R4.reuse, R50, RZ ;  /* 0x000000320430723c */ /* 0x040fe200000018ff */
[----:B------:R3:W-:Y:S05]  /*5f30*/  MUFU.EX2 R178, R0 ;  /* 0x0000000000b27308 */ /* 0x0007ea0000000800 */
[C---:B----4-:R-:W-:Y:S06]  /*5f40*/  HMMA.16816.F32 R116, R4.reuse, R36, RZ ;  /* 0x000000240474723c */ /* 0x050fec00000018ff */
[C---:B------:R-:W-:Y:S01]  /*5f50*/  HMMA.16816.F32 R120, R4.reuse, R38, RZ ;  /* 0x000000260478723c */ /* 0x040fe200000018ff */
[----:B------:R-:W-:Y:S05]  /*5f60*/  LDSM.16.MT88.4 R36, [R198+0x12800] ;  /* 0x01280000c624783b */ /* 0x000fea0000004200 */
[----:B------:R-:W-:Y:S01]  /*5f70*/  HMMA.16816.F32 R136, R4, R12, RZ ;  /* 0x0000000c0488723c */ /* 0x000fe200000018ff */
[----:B---3--:R-:W-:-:S04]  /*5f80*/  FFMA.FTZ R0, R146, UR6, -R2 ;  /* 0x0000000692007c23 */ /* 0x008fc80008010802 */
[----:B------:R-:W3:Y:S01]  /*5f90*/  MUFU.EX2 R165, R0 ;  /* 0x0000000000a57308 */ /* 0x000ee20000000800 */
[C---:B------:R-:W-:Y:S01]  /*5fa0*/  HMMA.16816.F32 R140, R4.reuse, R14, RZ ;  /* 0x0000000e048c723c */ /* 0x040fe200000018ff */
[----:B------:R-:W-:Y:S05]  /*5fb0*/  LDSM.16.MT88.4 R12, [R199+0x10800] ;  /* 0x01080000c70c783b */ /* 0x000fea0000004200 */
[C---:B------:R-:W-:Y:S06]  /*5fc0*/  HMMA.16816.F32 R148, R4.reuse, R16, RZ ;  /* 0x000000100494723c */ /* 0x040fec00000018ff */
[C---:B------:R-:W-:Y:S01]  /*5fd0*/  HMMA.16816.F32 R152, R4.reuse, R18, RZ ;  /* 0x000000120498723c */ /* 0x040fe200000018ff */
[----:B------:R-:W4:Y:S05]  /*5fe0*/  LDSM.16.MT88.4 R16, [R200+0x10800] ;  /* 0x01080000c810783b */ /* 0x000f2a0000004200 */
[C---:B-1----:R-:W-:Y:S06]  /*5ff0*/  HMMA.16816.F32 R156, R4.reuse, R28, RZ ;  /* 0x0000001c049c723c */ /* 0x042fec00000018ff */
[C---:B------:R-:W-:Y:S01]  /*6000*/  HMMA.16816.F32 R144, R4.reuse, R30, RZ ;  /* 0x0000001e0490723c */ /* 0x040fe200000018ff */
[----:B------:R-:W1:Y:S05]  /*6010*/  LDSM.16.MT88.4 R28, [R197+0x12800] ;  /* 0x01280000c51c783b */ /* 0x000e6a0000004200 */
[C---:B------:R-:W-:Y:S06]  /*6020*/  HMMA.16816.F32 R40, R4.reuse, R42, RZ ;  /* 0x0000002a0428723c */ /* 0x040fec00000018ff */
[C---:B------:R-:W-:Y:S06]  /*6030*/  HMMA.16816.F32 R236, R4.reuse, R32, RZ ;  /* 0x0000002004ec723c */ /* 0x040fec00000018ff */
[----:B------:R-:W-:Y:S01]  /*6040*/  HMMA.16816.F32 R192, R4, R34, RZ ;  /* 0x0000002204c0723c */ /* 0x000fe200000018ff */
[----:B------:R-:W-:Y:S06]  /*6050*/  LDSM.16.MT88.4 R32, [R200+0x12800] ;  /* 0x01280000c820783b */ /* 0x000fec0000004200 */
[----:B------:R-:W-:-:S02]  /*6060*/  F2FP.F16.F32.PACK_AB R4, R135, R166 ;  /* 0x000000a68704723e */ /* 0x000fc400000000ff */
[----:B--2---:R-:W-:Y:S02]  /*6070*/  F2FP.F16.F32.PACK_AB R5, R177, R182 ;  /* 0x000000b6b105723e */ /* 0x004fe400000000ff */
[----:B------:R-:W-:Y:S02]  /*6080*/  F2FP.F16.F32.PACK_AB R6, R133, R164 ;  /* 0x000000a48506723e */ /* 0x000fe400000000ff */
[----:B---3--:R-:W-:-:S07]  /*6090*/  F2FP.F16.F32.PACK_AB R7, R165, R178 ;  /* 0x000000b2a507723e */ /* 0x008fce00000000ff */
[C---:B------:R-:W-:Y:S06]  /*60a0*/  HMMA.16816.F32 R188, R4.reuse, R24, R112 ;  /* 0x0000001804bc723c */ /* 0x040fec0000001870 */
[C---:B------:R-:W-:Y:S06]  /*60b0*/  HMMA.16816.F32 R240, R4.reuse, R26, R92 ;  /* 0x0000001a04f0723c */ /* 0x040fec000000185c */
[----:B----4-:R-:W-:Y:S01]  /*60c0*/  HMMA.16816.F32 R112, R4, R16, R76 ;  /* 0x000000100470723c */ /* 0x010fe2000000184c */
[----:B------:R-:W-:Y:S01]  /*60d0*/  IMAD.MOV.U32 R95, RZ, RZ, R184 ;  /* 0x000000ffff5f7224 */ /* 0x000fe200078e00b8 */
[----:B------:R-:W-:Y:S01]  /*60e0*/  MOV R94, R183 ;  /* 0x000000b7005e7202 */ /* 0x000fe20000000f00 */
[----:B------:R-:W-:Y:S01]  /*60f0*/  IMAD.MOV.U32 R93, RZ, RZ, R182 ;  /* 0x000000ffff5d7224 */ /* 0x000fe200078e00b6 */
[----:B------:R-:W-:-:S02]  /*6100*/  MOV R92, R181 ;  /* 0x000000b5005c7202 */ /* 0x000fc40000000f00 */
[C---:B------:R-:W-:Y:S01]  /*6110*/  HMMA.16816.F32 R184, R4.reuse, R18, R64 ;  /* 0x0000001204b8723c */ /* 0x040fe20000001840 */
[----:B------:R-:W-:Y:S05]  /*6120*/  LDSM.16.MT88.4 R16, [R197+0x14800] ;  /* 0x01480000c510783b */ /* 0x000fea0000004200 */
[----:B------:R-:W-:Y:S01]  /*6130*/  IMAD.MOV.U32 R25, RZ, RZ, R190 ;  /* 0x000000ffff197224 */ /* 0x000fe200078e00be */
[----:B------:R-:W-:Y:S01]  /*6140*/  MOV R24, R191 ;  /* 0x000000bf00187202 */ /* 0x000fe20000000f00 */
[----:B------:R-:W-:Y:S01]  /*6150*/  IMAD.MOV.U32 R225, RZ, RZ, R189 ;  /* 0x000000ffffe17224 */ /* 0x000fe200078e00bd */
[----:B------:R-:W-:Y:S01]  /*6160*/  MOV R0, R188 ;  /* 0x000000bc00007202 */ /* 0x000fe20000000f00 */
[----:B------:R-:W-:Y:S01]  /*6170*/  IMAD.MOV.U32 R67, RZ, RZ, R178 ;  /* 0x000000ffff437224 */ /* 0x000fe200078e00b2 */
[----:B------:R-:W-:Y:S01]  /*6180*/  HMMA.16816.F32 R188, R4, R22, R68 ;  /* 0x0000001604bc723c */ /* 0x000fe20000001844 */
[----:B------:R-:W-:Y:S01]  /*6190*/  MOV R66, R177 ;  /* 0x000000b100427202 */ /* 0x000fe20000000f00 */
[----:B------:R-:W-:-:S04]  /*61a0*/  IMAD.MOV.U32 R65, RZ, RZ, R176 ;  /* 0x000000ffff417224 */ /* 0x000fc800078e00b0 */
[C---:B-1----:R-:W-:Y:S01]  /*61b0*/  HMMA.16816.F32 R76, R4.reuse, R30, R128 ;  /* 0x0000001e044c723c */ /* 0x042fe20000001880 */
[----:B------:R-:W-:Y:S01]  /*61c0*/  IMAD.MOV.U32 R70, RZ, RZ, R25 ;  /* 0x000000ffff467224 */ /* 0x000fe200078e0019 */
[----:B------:R-:W-:Y:S01]  /*61d0*/  MOV R71, R24 ;  /* 0x0000001800477202 */ /* 0x000fe20000000f00 */
[----:B------:R-:W-:Y:S01]  /*61e0*/  IMAD.MOV.U32 R69, RZ, RZ, R180 ;  /* 0x000000ffff457224 */ /* 0x000fe200078e00b4 */
[----:B------:R-:W1:Y:S01]  /*61f0*/  LDSM.16.MT88.4 R24, [R199+0x12800] ;  /* 0x01280000c718783b */ /* 0x000e620000004200 */
[----:B------:R-:W-:Y:S01]  /*6200*/  MOV R68, R179 ;  /* 0x000000b300447202 */ /* 0x000fe20000000f00 */
[C---:B------:R-:W-:Y:S06]  /*6210*/  HMMA.16816.F32 R180, R4.reuse, R14, R60 ;  /* 0x0000000e04b4723c */ /* 0x040fec000000183c */
[C---:B------:R-:W-:Y:S01]  /*6220*/  HMMA.16816.F32 R176, R4.reuse, R12, R52 ;  /* 0x0000000c04b0723c */ /* 0x040fe20000001834 */
[----:B------:R-:W2:Y:S05]  /*6230*/  LDSM.16.MT88.4 R12, [R198+0x14800] ;  /* 0x01480000c60c783b */ /* 0x000eaa0000004200 */
[C---:B------:R-:W-:Y:S01]  /*6240*/  HMMA.16816.F32 R228, R4.reuse, R20, R80 ;  /* 0x0000001404e4723c */ /* 0x040fe20000001850 */
[----:B------:R-:W3:Y:S05]  /*6250*/  LDSM.16.MT88.4 R20, [R200+0x14800] ;  /* 0x01480000c814783b */ /* 0x000eea0000004200 */
[C---:B------:R-:W-:Y:S01]  /*6260*/  HMMA.16816.F32 R52, R4.reuse, R38, R124 ;  /* 0x000000260434723c */ /* 0x040fe2000000187c */
[----:B------:R-:W-:Y:S01]  /*6270*/  MOV R62, R78 ;  /* 0x0000004e003e7202 */ /* 0x000fe20000000f00 */
[----:B------:R-:W-:Y:S01]  /*6280*/  IMAD.MOV.U32 R61, RZ, RZ, R76 ;  /* 0x000000ffff3d7224 */ /* 0x000fe200078e004c */
[----:B------:R-:W-:Y:S01]  /*6290*/  MOV R60, R77 ;  /* 0x0000004d003c7202 */ /* 0x000fe20000000f00 */
[----:B------:R-:W-:Y:S01]  /*62a0*/  IMAD.MOV.U32 R134, RZ, RZ, R79 ;  /* 0x000000ffff867224 */ /* 0x000fe200078e004f */
[----:B------:R-:W-:Y:S01]  /*62b0*/  MOV R76, R166 ;  /* 0x000000a6004c7202 */ /* 0x000fe20000000f00 */
[C---:B------:R-:W-:Y:S01]  /*62c0*/  HMMA.16816.F32 R248, R4.reuse, R28, R108 ;  /* 0x0000001c04f8723c */ /* 0x040fe2000000186c */
[----:B------:R-:W4:Y:S01]  /*62d0*/  LDSM.16.MT88.4 R28, [R199+0x14800] ;  /* 0x01480000c71c783b */ /* 0x000f220000004200 */
[----:B------:R-:W-:Y:S01]  /*62e0*/  IMAD.MOV.U32 R79, RZ, RZ, R167 ;  /* 0x000000ffff4f7224 */ /* 0x000fe200078e00a7 */
[----:B------:R-:W-:Y:S01]  /*62f0*/  MOV R77, R164 ;  /* 0x000000a4004d7202 */ /* 0x000fe20000000f00 */
[----:B------:R-:W-:Y:S01]  /*6300*/  IMAD.MOV.U32 R78, RZ, RZ, R165 ;  /* 0x000000ffff4e7224 */ /* 0x000fe200078e00a5 */
[----:B------:R-:W-:Y:S01]  /*6310*/  MOV R80, R225 ;  /* 0x000000e100507202 */ /* 0x000fe20000000f00 */
[----:B------:R-:W-:Y:S01]  /*6320*/  IMAD.MOV.U32 R81, RZ, RZ, R0 ;  /* 0x000000ffff517224 */ /* 0x000fe200078e0000 */
[----:B------:R-:W-:Y:S01]  /*6330*/  MOV R0, R172 ;  /* 0x000000ac00007202 */ /* 0x000fe20000000f00 */
[----:B------:R-:W-:Y:S01]  /*6340*/  HMMA.16816.F32 R244, R4, R36, R104 ;  /* 0x0000002404f4723c */ /* 0x000fe20000001868 */
[----:B------:R-:W-:Y:S01]  /*6350*/  IMAD.MOV.U32 R83, RZ, RZ, R175 ;  /* 0x000000ffff537224 */ /* 0x000fe200078e00af */
[----:B------:R-:W-:Y:S01]  /*6360*/  MOV R82, R224 ;  /* 0x000000e000527202 */ /* 0x000fe20000000f00 */
[----:B------:R-:W-:-:S03]  /*6370*/  IMAD.MOV.U32 R111, RZ, RZ, R69 ;  /* 0x000000ffff6f7224 */ /* 0x000fc600078e0045 */
        /* <DEDUP_REMOVED lines=16> */
[----:B------:R-:W-:Y:S01]  /*6480*/  IMAD.MOV.U32 R97, RZ, RZ, R65 ;  /* 0x000000ffff617224 */ /* 0x000fe200078e0041 */
[----:B------:R-:W-:Y:S01]  /*6490*/  MOV R96, R66 ;  /* 0x0000004200607202 */ /* 0x000fe20000000f00 */
[C---:B------:R-:W-:Y:S01]  /*64a0*/  HMMA.16816.F32 R224, R4.reuse, R32, R100 ;  /* 0x0000002004e0723c */ /* 0x040fe20000001864 */
[----:B------:R-:W-:Y:S01]  /*64b0*/  MOV R88, R0 ;  /* 0x0000000000587202 */ /* 0x000fe20000000f00 */
[----:B------:R-:W-:Y:S01]  /*64c0*/  FFMA.FTZ R0, R169, UR6, -R8 ;  /* 0x00000006a9007c23 */ /* 0x000fe20008010808 */
[----:B------:R-:W1:Y:S01]  /*64d0*/  LDSM.16.MT88.4 R32, [R197+0x16800] ;  /* 0x01680000c520783b */ /* 0x000e620000004200 */
[----:B------:R-:W-:Y:S01]  /*64e0*/  IMAD.MOV.U32 R87, RZ, RZ, R67 ;  /* 0x000000ffff577224 */ /* 0x000fe200078e0043 */
[----:B------:R-:W-:Y:S01]  /*64f0*/  MOV R90, R78 ;  /* 0x0000004e005a7202 */ /* 0x000fe20000000f00 */
[----:B------:R4:W1:Y:S01]  /*6500*/  MUFU.EX2 R169, R0 ;  /* 0x0000000000a97308 */ /* 0x0008620000000800 */
[----:B--2---:R-:W-:Y:S01]  /*6510*/  HMMA.16816.F32 R52, R4, R14, R48 ;  /* 0x0000000e0434723c */ /* 0x004fe20000001830 */
[----:B------:R-:W-:-:S02]  /*6520*/  IMAD.MOV.U32 R91, RZ, RZ, R77 ;  /* 0x000000ffff5b7224 */ /* 0x000fc400078e004d */
[----:B------:R-:W-:Y:S02]  /*6530*/  IMAD.MOV.U32 R89, RZ, RZ, R79 ;  /* 0x000000ffff597224 */ /* 0x000fe400078e004f */
[----:B------:R-:W-:Y:S01]  /*6540*/  IMAD.MOV.U32 R99, RZ, RZ, R133 ;  /* 0x000000ffff637224 */ /* 0x000fe200078e0085 */
[C---:B------:R-:W-:Y:S06]  /*6550*/  HMMA.16816.F32 R124, R4.reuse, R16, R72 ;  /* 0x00000010047c723c */ /* 0x040fec0000001848 */
[C---:B---3--:R-:W-:Y:S01]  /*6560*/  HMMA.16816.F32 R48, R4.reuse, R22, R120 ;  /* 0x000000160430723c */ /* 0x048fe20000001878 */
[----:B------:R-:W-:Y:S01]  /*6570*/  MOV R75, R80 ;  /* 0x00000050004b7202 */ /* 0x000fe20000000f00 */
[----:B------:R-:W-:Y:S01]  /*6580*/  IMAD.MOV.U32 R74, RZ, RZ, R81 ;  /* 0x000000ffff4a7224 */ /* 0x000fe200078e0051 */
[----:B------:R-:W-:Y:S01]  /*6590*/  MOV R73, R82 ;  /* 0x0000005200497202 */ /* 0x000fe20000000f00 */
[----:B----4-:R-:W-:Y:S01]  /*65a0*/  FFMA.FTZ R0, R168, UR6, -R8 ;  /* 0x00000006a8007c23 */ /* 0x010fe20008010808 */
[----:B------:R-:W-:Y:S01]  /*65b0*/  IMAD.MOV.U32 R72, RZ, RZ, R36 ;  /* 0x000000ffff487224 */ /* 0x000fe200078e0024 */
[C---:B------:R-:W-:Y:S01]  /*65c0*/  HMMA.16816.F32 R80, R4.reuse, R12, R44 ;  /* 0x0000000c0450723c */ /* 0x040fe2000000182c */
[----:B------:R-:W-:Y:S01]  /*65d0*/  LDSM.16.MT88.4 R12, [R199+0x16800] ;  /* 0x01680000c70c783b */ /* 0x000fe20000004200 */
[----:B------:R2:W3:Y:S01]  /*65e0*/  MUFU.EX2 R120, R0 ;  /* 0x0000000000787308 */ /* 0x0004e20000000800 */
[----:B------:R-:W-:Y:S01]  /*65f0*/  IMAD.MOV.U32 R122, RZ, RZ, R73 ;  /* 0x000000ffff7a7224 */ /* 0x000fe200078e0049 */
[----:B------:R-:W-:Y:S01]  /*6600*/  MOV R121, R72 ;  /* 0x0000004800797202 */ /* 0x000fe20000000f00 */
[----:B------:R-:W4:Y:S01]  /*6610*/  LDSM.16.MT88.4 R36, [R200+0x16800] ;  /* 0x01680000c824783b */ /* 0x000f220000004200 */
[C---:B------:R-:W-:Y:S03]  /*6620*/  HMMA.16816.F32 R68, R4.reuse, R20, R116 ;  /* 0x000000140444723c */ /* 0x040fe60000001874 */
[----:B------:R-:W4:Y:S03]  /*6630*/  LDSM.16.MT88.4 R20, [R197+0x11000] ;  /* 0x01100000c514783b */ /* 0x000f260000004200 */
[C---:B------:R-:W-:Y:S01]  /*6640*/  HMMA.16816.F32 R64, R4.reuse, R28, R136 ;  /* 0x0000001c0440723c */ /* 0x040fe20000001888 */
[----:B------:R-:W-:Y:S01]  /*6650*/  IMAD.MOV.U32 R119, RZ, RZ, R76 ;  /* 0x000000ffff777224 */ /* 0x000fe200078e004c */
[----:B------:R-:W-:Y:S01]  /*6660*/  MOV R117, R62 ;  /* 0x0000003e00757202 */ /* 0x000fe20000000f00 */
[----:B------:R-:W-:Y:S01]  /*6670*/  IMAD.MOV.U32 R118, RZ, RZ, R61 ;  /* 0x000000ffff767224 */ /* 0x000fe200078e003d */
[----:B------:R-:W-:Y:S01]  /*6680*/  MOV R116, R60 ;  /* 0x0000003c00747202 */ /* 0x000fe20000000f00 */
[----:B------:R-:W-:Y:S01]  /*6690*/  IMAD.MOV.U32 R168, RZ, RZ, R119 ;  /* 0x000000ffffa87224 */ /* 0x000fe200078e0077 */
[C---:B------:R-:W-:Y:S01]  /*66a0*/  HMMA.16816.F32 R76, R4.reuse, R30, R140 ;  /* 0x0000001e044c723c */ /* 0x040fe2000000188c */
[----:B--2---:R-:W-:Y:S01]  /*66b0*/  FFMA.FTZ R0, R170, UR6, -R8 ;  /* 0x00000006aa007c23 */ /* 0x004fe20008010808 */
[----:B------:R-:W2:Y:S01]  /*66c0*/  LDSM.16.MT88.4 R28, [R200+0x11000] ;  /* 0x01100000c81c783b */ /* 0x000ea20000004200 */
[----:B------:R-:W-:Y:S01]  /*66d0*/  MOV R138, R116 ;  /* 0x00000074008a7202 */ /* 0x000fe20000000f00 */
[----:B------:R-:W-:Y:S01]  /*66e0*/  IMAD.MOV.U32 R139, RZ, RZ, R117 ;  /* 0x000000ffff8b7224 */ /* 0x000fe200078e0075 */
[----:B------:R3:W-:Y:S01]  /*66f0*/  MUFU.EX2 R9, R0 ;  /* 0x0000000000097308 */ /* 0x0007e20000000800 */
[C---:B------:R-:W-:Y:S01]  /*6700*/  HMMA.16816.F32 R100, R4.reuse, R18, R56 ;  /* 0x000000120464723c */ /* 0x040fe20000001838 */
[----:B------:R-:W-:Y:S01]  /*6710*/  MOV R137, R118 ;  /* 0x0000007600897202 */ /* 0x000fe20000000f00 */
        /* <DEDUP_REMOVED lines=13> */
[----:B------:R-:W-:-:S02]  /*67f0*/  IMAD.MOV.U32 R169, RZ, RZ, R75 ;  /* 0x000000ffffa97224 */ /* 0x000fc400078e004b */
[----:B---3--:R-:W-:Y:S01]  /*6800*/  FFMA.FTZ R0, R171, UR6, -R8 ;  /* 0x00000006ab007c23 */ /* 0x008fe20008010808 */
[----:B------:R-:W-:Y:S01]  /*6810*/  IMAD.MOV.U32 R97, RZ, RZ, R93 ;  /* 0x000000ffff617224 */ /* 0x000fe200078e005d */
[----:B------:R-:W-:Y:S01]  /*6820*/  MOV R122, R85 ;  /* 0x00000055007a7202 */ /* 0x000fe20000000f00 */
[----:B------:R-:W-:Y:S01]  /*6830*/  IMAD.MOV.U32 R143, RZ, RZ, R121 ;  /* 0x000000ffff8f7224 */ /* 0x000fe200078e0079 */
[----:B------:R1:W-:Y:S01]  /*6840*/  MUFU.EX2 R11, R0 ;  /* 0x00000000000b7308 */ /* 0x0003e20000000800 */
        /* <DEDUP_REMOVED lines=20> */
[----:B------:R1:W3:Y:S01]  /*6990*/  MUFU.EX2 R123, R0 ;  /* 0x00000000007b7308 */ /* 0x0002e20000000800 */
[----:B------:R-:W-:Y:S01]  /*69a0*/  MOV R171, R91 ;  /* 0x0000005b00ab7202 */ /* 0x000fe20000000f00 */
[----:B------:R-:W-:Y:S01]  /*69b0*/  IMAD.MOV.U32 R170, RZ, RZ, R135 ;  /* 0x000000ffffaa7224 */ /* 0x000fe200078e0087 */
[C---:B----4-:R-:W-:Y:S01]  /*69c0*/  HMMA.16816.F32 R92, R4.reuse, R36, R160 ;  /* 0x00000024045c723c */ /* 0x050fe200000018a0 */
[----:B------:R-:W-:Y:S01]  /*69d0*/  MOV R153, R233 ;  /* 0x000000e900997202 */ /* 0x000fe20000000f00 */
[----:B------:R-:W4:Y:S04]  /*69e0*/  LDSM.16.MT88.4 R16, [R198+0x11000] ;  /* 0x01100000c610783b */ /* 0x000f280000004200 */
[----:B------:R-:W-:Y:S01]  /*69f0*/  LDSM.16.MT88.4 R32, [R199+0x11000] ;  /* 0x01100000c720783b */ /* 0x000fe20000004200 */
[----:B-1----:R-:W-:Y:S01]  /*6a00*/  FFMA.FTZ R0, R232, UR6, -R2 ;  /* 0x00000006e8007c23 */ /* 0x002fe20008010802 */
[----:B---3--:R-:W-:Y:S01]  /*6a10*/  MOV R156, R123 ;  /* 0x0000007b009c7202 */ /* 0x008fe20000000f00 */
[C---:B------:R-:W-:Y:S01]  /*6a20*/  HMMA.16816.F32 R96, R4.reuse, R38, R40 ;  /* 0x000000260460723c */ /* 0x040fe20000001828 */
[----:B------:R-:W-:Y:S01]  /*6a30*/  MOV R123, R74 ;  /* 0x0000004a007b7202 */ /* 0x000fe20000000f00 */
[----:B------:R1:W3:Y:S01]  /*6a40*/  MUFU.EX2 R133, R0 ;  /* 0x0000000000857308 */ /* 0x0002e20000000800 */
[----:B------:R-:W4:Y:S03]  /*6a50*/  LDSM.16.MT88.4 R40, [R197+0x13000] ;  /* 0x01300000c528783b */ /* 0x000f260000004200 */
[----:B------:R-:W-:Y:S01]  /*6a60*/  IMAD.MOV.U32 R155, RZ, RZ, R123 ;  /* 0x000000ffff9b7224 */ /* 0x000fe200078e007b */
[C---:B------:R-:W-:Y:S01]  /*6a70*/  HMMA.16816.F32 R72, R4.reuse, R26, R144 ;  /* 0x0000001a0448723c */ /* 0x040fe20000001890 */
[----:B------:R-:W-:Y:S01]  /*6a80*/  IMAD.MOV.U32 R123, RZ, RZ, R86 ;  /* 0x000000ffff7b7224 */ /* 0x000fe200078e0056 */
[----:B------:R-:W4:Y:S04]  /*6a90*/  LDSM.16.MT88.4 R36, [R198+0x13000] ;  /* 0x01300000c624783b */ /* 0x000f280000004200 */
[----:B------:R-:W-:Y:S01]  /*6aa0*/  HMMA.16816.F32 R88, R4, R12, R236 ;  /* 0x0000000c0458723c */ /* 0x000fe200000018ec */
[----:B------:R-:W-:Y:S01]  /*6ab0*/  IMAD.MOV.U32 R158, RZ, RZ, R140 ;  /* 0x000000ffff9e7224 */ /* 0x000fe200078e008c */
[----:B------:R2:W5:Y:S01]  /*6ac0*/  LDL.LU R135, [R1+0x60] ;  /* 0x0000600001877983 */ /* 0x0005620000300800 */
[----:B-1----:R-:W-:-:S04]  /*6ad0*/  FFMA.FTZ R0, R234, UR6, -R2 ;  /* 0x00000006ea007c23 */ /* 0x002fc80008010802 */
[----:B------:R1:W2:Y:S01]  /*6ae0*/  MUFU.EX2 R24, R0 ;  /* 0x0000000000187308 */ /* 0x0002a20000000800 */
[----:B------:R-:W-:Y:S01]  /*6af0*/  HMMA.16816.F32 R84, R4, R14, R192 ;  /* 0x0000000e0454723c */ /* 0x000fe200000018c0 */
[----:B------:R-:W-:Y:S02]  /*6b00*/  IMAD.MOV.U32 R152, RZ, RZ, R155 ;  /* 0x000000ffff987224 */ /* 0x000fe400078e009b */
[----:B-1----:R-:W-:-:S04]  /*6b10*/  FFMA.FTZ R0, R235, UR6, -R2 ;  /* 0x00000006eb007c23 */ /* 0x002fc80008010802 */
[----:B---3--:R-:W-:Y:S01]  /*6b20*/  F2FP.F16.F32.PACK_AB R5, R133, R156 ;  /* 0x0000009c8505723e */ /* 0x008fe200000000ff */
[----:B------:R-:W-:Y:S01]  /*6b30*/  IMAD.MOV.U32 R232, RZ, RZ, R143 ;  /* 0x000000ffffe87224 */ /* 0x000fe200078e008f */
[----:B------:R-:W-:Y:S01]  /*6b40*/  F2FP.F16.F32.PACK_AB R6, R11, R9 ;  /* 0x000000090b06723e */ /* 0x000fe200000000ff */
[----:B------:R2:W1:Y:S01]  /*6b50*/  MUFU.EX2 R142, R0 ;  /* 0x00000000008e7308 */ /* 0x0004620000000800 */
[----:B------:R-:W-:Y:S01]  /*6b60*/  MOV R195, R154 ;  /* 0x0000009a00c37202 */ /* 0x000fe20000000f00 */
[----:B------:R-:W-:Y:S01]  /*6b70*/  IMAD.MOV.U32 R154, RZ, RZ, R148 ;  /* 0x000000ffff9a7224 */ /* 0x000fe200078e0094 */
[----:B------:R-:W-:Y:S01]  /*6b80*/  MOV R155, R149 ;  /* 0x00000095009b7202 */ /* 0x000fe20000000f00 */
[----:B------:R-:W-:Y:S01]  /*6b90*/  IMAD.MOV.U32 R234, RZ, RZ, R109 ;  /* 0x000000ffffea7224 */ /* 0x000fe200078e006d */
[----:B------:R-:W-:Y:S01]  /*6ba0*/  F2FP.F16.F32.PACK_AB R4, R195, R157 ;  /* 0x0000009dc304723e */ /* 0x000fe200000000ff */
[----:B------:R-:W-:Y:S01]  /*6bb0*/  IMAD.MOV.U32 R193, RZ, RZ, R120 ;  /* 0x000000ffffc17224 */ /* 0x000fe200078e0078 */
[----:B------:R-:W-:Y:S01]  /*6bc0*/  MOV R149, R151 ;  /* 0x0000009700957202 */ /* 0x000fe20000000f00 */
[----:B------:R-:W-:Y:S01]  /*6bd0*/  LDSM.16.MT88.4 R12, [R198+0x15000] ;  /* 0x01500000c60c783b */ /* 0x000fe20000004200 */
[----:B------:R-:W-:-:S02]  /*6be0*/  MOV R151, R170 ;  /* 0x000000aa00977202 */ /* 0x000fc40000000f00 */
[----:B--2---:R-:W-:Y:S02]  /*6bf0*/  MOV R0, R24 ;  /* 0x0000001800007202 */ /* 0x004fe40000000f00 */
[----:B------:R-:W-:Y:S01]  /*6c00*/  MOV R194, R168 ;  /* 0x000000a800c27202 */ /* 0x000fe20000000f00 */
[----:B------:R-:W-:Y:S01]  /*6c10*/  IMAD.MOV.U32 R192, RZ, RZ, R107 ;  /* 0x000000ffffc07224 */ /* 0x000fe200078e006b */
[----:B-1----:R-:W-:Y:S01]  /*6c20*/  F2FP.F16.F32.PACK_AB R7, R142, R0 ;  /* 0x000000008e07723e */ /* 0x002fe200000000ff */
        /* <DEDUP_REMOVED lines=8> */
[----:B------:R-:W1:Y:S01]  /*6cb0*/  LDSM.16.MT88.4 R24, [R200+0x13000] ;  /* 0x01300000c818783b */ /* 0x000e620000004200 */
[----:B------:R-:W-:Y:S01]  /*6cc0*/  MOV R117, R106 ;  /* 0x0000006a00757202 */ /* 0x000fe20000000f00 */
[C---:B------:R-:W-:Y:S06]  /*6cd0*/  HMMA.16816.F32 R144, R4.reuse, R20, R152 ;  /* 0x000000140490723c */ /* 0x040fec0000001898 */
[C---:B------:R-:W-:Y:S01]  /*6ce0*/  HMMA.16816.F32 R104, R4.reuse, R22, R240 ;  /* 0x000000160468723c */ /* 0x040fe200000018f0 */
[----:B------:R-:W2:Y:S05]  /*6cf0*/  LDSM.16.MT88.4 R20, [R199+0x13000] ;  /* 0x01300000c714783b */ /* 0x000eaa0000004200 */
[C---:B------:R-:W-:Y:S06]  /*6d00*/  HMMA.16816.F32 R160, R4.reuse, R28, R112 ;  /* 0x0000001c04a0723c */ /* 0x040fec0000001870 */
        /* <DEDUP_REMOVED lines=11> */
[----:B----4-:R-:W-:Y:S01]  /*6dc0*/  HMMA.16816.F32 R108, R4, R18, R188 ;  /* 0x00000012046c723c */ /* 0x010fe200000018bc */
[----:B------:R-:W-:Y:S01]  /*6dd0*/  IMAD.MOV.U32 R240, RZ, RZ, R151 ;  /* 0x000000fffff07224 */ /* 0x000fe200078e0097 */
[----:B------:R-:W-:Y:S01]  /*6de0*/  MOV R141, R120 ;  /* 0x00000078008d7202 */ /* 0x000fe20000000f00 */
[----:B------:R-:W-:Y:S01]  /*6df0*/  IMAD.MOV.U32 R149, RZ, RZ, R123 ;  /* 0x000000ffff957224 */ /* 0x000fe200078e007b */
[----:B------:R-:W-:Y:S01]  /*6e00*/  MOV R151, R122 ;  /* 0x0000007a00977202 */ /* 0x000fe20000000f00 */
[----:B------:R-:W-:-:S02]  /*6e10*/  IMAD.MOV.U32 R159, RZ, RZ, R116 ;  /* 0x000000ffff9f7224 */ /* 0x000fc400078e0074 */
[----:B------:R-:W-:Y:S01]  /*6e20*/  IMAD.MOV.U32 R188, RZ, RZ, R121 ;  /* 0x000000ffffbc7224 */ /* 0x000fe200078e0079 */
[----:B------:R-:W-:Y:S01]  /*6e30*/  MOV R189, R117 ;  /* 0x0000007500bd7202 */ /* 0x000fe20000000f00 */
[----:B------:R-:W-:Y:S01]  /*6e40*/  IMAD.MOV.U32 R186, RZ, RZ, R118 ;  /* 0x000000ffffba7224 */ /* 0x000fe200078e0076 */
[C---:B------:R-:W-:Y:S01]  /*6e50*/  HMMA.16816.F32 R120, R4.reuse, R40, R248 ;  /* 0x000000280478723c */ /* 0x040fe200000018f8 */
[----:B------:R-:W-:Y:S01]  /*6e60*/  MOV R243, R148 ;  /* 0x0000009400f37202 */ /* 0x000fe20000000f00 */
[----:B------:R-:W-:Y:S01]  /*6e70*/  IMAD.MOV.U32 R190, RZ, RZ, R168 ;  /* 0x000000ffffbe7224 */ /* 0x000fe200078e00a8 */
[----:B------:R-:W-:Y:S02]  /*6e80*/  MOV R241, R150 ;  /* 0x0000009600f17202 */ /* 0x000fe40000000f00 */
[----:B------:R-:W-:Y:S01]  /*6e90*/  MOV R150, R171 ;  /* 0x000000ab00967202 */ /* 0x000fe20000000f00 */
[----:B------:R-:W-:Y:S01]  /*6ea0*/  HMMA.16816.F32 R116, R4, R34, R180 ;  /* 0x000000220474723c */ /* 0x000fe200000018b4 */
[----:B------:R-:W-:Y:S01]  /*6eb0*/  IMAD.MOV.U32 R41, RZ, RZ, R0 ;  /* 0x000000ffff297224 */ /* 0x000fe200078e0000 */
[----:B------:R-:W-:Y:S01]  /*6ec0*/  MOV R191, R170 ;  /* 0x000000aa00bf7202 */ /* 0x000fe20000000f00 */
[----:B------:R-:W-:Y:S01]  /*6ed0*/  FFMA.FTZ R0, R252, UR6, -R8 ;  /* 0x00000006fc007c23 */ /* 0x000fe20008010808 */
[----:B------:R-:W-:-:S02]  /*6ee0*/  MOV R148, R169 ;  /* 0x000000a900947202 */ /* 0x000fc40000000f00 */
[----:B------:R-:W-:Y:S01]  /*6ef0*/  HMMA.16816.F32 R236, R4, R38, R232 ;  /* 0x0000002604ec723c */ /* 0x000fe200000018e8 */
[----:B------:R-:W-:-:S05]  /*6f00*/  MOV R182, R187 ;  /* 0x000000bb00b67202 */ /* 0x000fca0000000f00 */
[C---:B------:R-:W-:Y:S01]  /*6f10*/  HMMA.16816.F32 R152, R4.reuse, R16, R228 ;  /* 0x000000100498723c */ /* 0x040fe200000018e4 */
[----:B------:R-:W-:Y:S05]  /*6f20*/  LDSM.16.MT88.4 R16, [R197+0x15000] ;  /* 0x01500000c510783b */ /* 0x000fea0000004200 */
[C---:B------:R-:W-:Y:S01]  /*6f30*/  HMMA.16816.F32 R168, R4.reuse, R32, R176 ;  /* 0x0000002004a8723c */ /* 0x040fe200000018b0 */
[----:B------:R-:W-:Y:S05]  /*6f40*/  LDSM.16.MT88.4 R32, [R199+0x15000] ;  /* 0x01500000c720783b */ /* 0x000fea0000004200 */
[C---:B-1----:R-:W-:Y:S06]  /*6f50*/  HMMA.16816.F32 R248, R4.reuse, R24, R224 ;  /* 0x0000001804f8723c */ /* 0x042fec00000018e0 */
[C---:B------:R-:W-:Y:S01]  /*6f60*/  HMMA.16816.F32 R232, R4.reuse, R26, R172 ;  /* 0x0000001a04e8723c */ /* 0x040fe200000018ac */
[----:B------:R-:W1:Y:S05]  /*6f70*/  LDSM.16.MT88.4 R24, [R197+0x17000] ;  /* 0x01700000c518783b */ /* 0x000e6a0000004200 */
[C---:B------:R-:W-:Y:S06]  /*6f80*/  HMMA.16816.F32 R176, R4.reuse, R36, R244 ;  /* 0x0000002404b0723c */ /* 0x040fec00000018f4 */
[C---:B--2---:R-:W-:Y:S01]  /*6f90*/  HMMA.16816.F32 R244, R4.reuse, R20, R164 ;  /* 0x0000001404f4723c */ /* 0x044fe200000018a4 */
[----:B------:R2:W4:Y:S05]  /*6fa0*/  MUFU.EX2 R164, R0 ;  /* 0x0000000000a47308 */ /* 0x00052a0000000800 */
[----:B------:R-:W-:Y:S01]  /*6fb0*/  HMMA.16816.F32 R228, R4, R22, R128 ;  /* 0x0000001604e4723c */ /* 0x000fe20000001880 */
[----:B------:R-:W4:Y:S01]  /*6fc0*/  LDSM.16.MT88.4 R20, [R198+0x17000] ;  /* 0x01700000c614783b */ /* 0x000f220000004200 */
[----:B------:R-:W-:-:S05]  /*6fd0*/  IMAD.MOV.U32 R183, RZ, RZ, R188 ;  /* 0x000000ffffb77224 */ /* 0x000fca00078e00bc */
[----:B------:R-:W-:Y:S01]  /*6fe0*/  MOV R129, R189 ;  /* 0x000000bd00817202 */ /* 0x000fe20000000f00 */
[----:B---3--:R-:W-:Y:S01]  /*6ff0*/  HMMA.16816.F32 R172, R4, R30, R48 ;  /* 0x0000001e04ac723c */ /* 0x008fe20000001830 */
[----:B--2---:R-:W-:Y:S01]  /*7000*/  FFMA.FTZ R0, R182, UR6, -R8 ;  /* 0x00000006b6007c23 */ /* 0x004fe20008010808 */
[----:B------:R-:W-:-:S03]  /*7010*/  IMAD.MOV.U32 R130, RZ, RZ, R186 ;  /* 0x000000ffff827224 */ /* 0x000fc600078e00ba */
[----:B------:R2:W-:Y:S01]  /*7020*/  MUFU.EX2 R49, R0 ;  /* 0x0000000000317308 */ /* 0x0005e20000000800 */
[----:B------:R-:W-:Y:S01]  /*7030*/  HMMA.16816.F32 R184, R4, R28, R68 ;  /* 0x0000001c04b8723c */ /* 0x000fe20000001844 */
[----:B------:R-:W-:Y:S01]  /*7040*/  MOV R131, R183 ;  /* 0x000000b700837202 */ /* 0x000fe20000000f00 */
[----:B--2---:R-:W-:-:S05]  /*7050*/  FFMA.FTZ R0, R129, UR6, -R8 ;  /* 0x0000000681007c23 */ /* 0x004fca0008010808 */
[----:B------:R2:W-:Y:S01]  /*7060*/  MUFU.EX2 R69, R0 ;  /* 0x0000000000457308 */ /* 0x0005e20000000800 */
[----:B------:R-:W-:Y:S01]  /*7070*/  MOV R136, R137 ;  /* 0x0000008900887202 */ /* 0x000fe20000000f00 */
[----:B--2---:R-:W-:-:S06]  /*7080*/  FFMA.FTZ R0, R130, UR6, -R8 ;  /* 0x0000000682007c23 */ /* 0x004fcc0008010808 */
        /* <DEDUP_REMOVED lines=8> */
[----:B------:R-:W-:Y:S02]  /*7110*/  IMAD.MOV.U32 R36, RZ, RZ, R240 ;  /* 0x000000ffff247224 */ /* 0x000fe400078e00f0 */
[----:B--2---:R-:W-:Y:S01]  /*7120*/  FFMA.FTZ R0, R131, UR6, -R2 ;  /* 0x0000000683007c23 */ /* 0x004fe20008010802 */
[----:B------:R-:W-:Y:S01]  /*7130*/  IMAD.MOV.U32 R38, RZ, RZ, R242 ;  /* 0x000000ffff267224 */ /* 0x000fe200078e00f2 */
[----:B------:R-:W-:Y:S01]  /*7140*/  MOV R40, R195 ;  /* 0x000000c300287202 */ /* 0x000fe20000000f00 */
[----:B-1----:R-:W-:Y:S01]  /*7150*/  HMMA.16816.F32 R28, R4, R26, R44 ;  /* 0x0000001a041c723c */ /* 0x002fe2000000182c */
[----:B------:R-:W-:-:S05]  /*7160*/  MOV R129, R41 ;  /* 0x0000002900817202 */ /* 0x000fca0000000f00 */
[----:B------:R-:W-:Y:S01]  /*7170*/  HMMA.16816.F32 R224, R4, R18, R100 ;  /* 0x0000001204e0723c */ /* 0x000fe20000001864 */
[----:B------:R-:W1:Y:S01]  /*7180*/  MUFU.EX2 R0, R0 ;  /* 0x0000000000007308 */ /* 0x000e620000000800 */
[----:B----4-:R-:W-:Y:S01]  /*7190*/  IMAD.MOV.U32 R46, RZ, RZ, R164 ;  /* 0x000000ffff2e7224 */ /* 0x010fe200078e00a4 */
[----:B------:R-:W-:-:S03]  /*71a0*/  MOV R37, R191 ;  /* 0x000000bf00257202 */ /* 0x000fc60000000f00 */
[C---:B------:R-:W-:Y:S01]  /*71b0*/  HMMA.16816.F32 R180, R4.reuse, R32, R64 ;  /* 0x0000002004b4723c */ /* 0x040fe20000001840 */
[----:B------:R-:W-:Y:S01]  /*71c0*/  IMAD.MOV.U32 R164, RZ, RZ, R158 ;  /* 0x000000ffffa47224 */ /* 0x000fe200078e009e */
[----:B------:R2:W5:Y:S04]  /*71d0*/  LDL.LU R134, [R1+0x5c] ;  /* 0x00005c0001867983 */ /* 0x0005680000300800 */
[C---:B------:R-:W-:Y:S06]  /*71e0*/  HMMA.16816.F32 R136, R4.reuse, R42, R136 ;  /* 0x0000002a0488723c */ /* 0x040fec0000001888 */
[----:B------:R-:W-:Y:S01]  /*71f0*/  HMMA.16816.F32 R240, R4, R16, R124 ;  /* 0x0000001004f0723c */ /* 0x000fe2000000187c */
[----:B------:R-:W-:Y:S01]  /*7200*/  MOV R42, R193 ;  /* 0x000000c1002a7202 */ /* 0x000fe20000000f00 */
[----:B------:R-:W-:Y:S01]  /*7210*/  IMAD.MOV.U32 R43, RZ, RZ, R194 ;  /* 0x000000ffff2b7224 */ /* 0x000fe200078e00c2 */
[----:B-1----:R-:W-:Y:S01]  /*7220*/  MOV R45, R0 ;  /* 0x00000000002d7202 */ /* 0x002fe20000000f00 */
[----:B------:R-:W-:-:S02]  /*7230*/  FFMA.FTZ R0, R143, UR6, -R2 ;  /* 0x000000068f007c23 */ /* 0x000fc40008010802 */
        /* <DEDUP_REMOVED lines=9> */
[----:B------:R-:W1:Y:S04]  /*72d0*/  LDSM.16.MT88.4 R16, [R200+0x17000] ;  /* 0x01700000c810783b */ /* 0x000e680000004200 */
[----:B------:R-:W-:Y:S01]  /*72e0*/  MOV R83, R165 ;  /* 0x000000a500537202 */ /* 0x000fe20000000f00 */
[C---:B------:R-:W-:Y:S01]  /*72f0*/  HMMA.16816.F32 R32, R4.reuse, R34, R76 ;  /* 0x000000220420723c */ /* 0x040fe2000000184c */
[----:B------:R-:W-:Y:S01]  /*7300*/  MOV R165, R159 ;  /* 0x0000009f00a57202 */ /* 0x000fe20000000f00 */
[----:B------:R3:W4:Y:S01]  /*7310*/  MUFU.EX2 R68, R0 ;  /* 0x0000000000447308 */ /* 0x0007220000000800 */
        /* <DEDUP_REMOVED lines=8> */
[----:B------:R-:W-:Y:S01]  /*73a0*/  LDSM.16.MT88.4 R64, [R199+0x13800] ;  /* 0x01380000c740783b */ /* 0x000fe20000004200 */
[----:B------:R-:W-:Y:S01]  /*73b0*/  HMMA.16816.F32 R20, R4, R22, R72 ;  /* 0x000000160414723c */ /* 0x000fe20000001848 */
[----:B------:R-:W-:Y:S01]  /*73c0*/  MOV R79, R166 ;  /* 0x000000a6004f7202 */ /* 0x000fe20000000f00 */
[----:B------:R-:W-:-:S02]  /*73d0*/  IMAD.MOV.U32 R47, RZ, RZ, R43 ;  /* 0x000000ffff2f7224 */ /* 0x000fc400078e002b */
[----:B---3--:R-:W-:-:S03]  /*73e0*/  FFMA.FTZ R0, R151, UR6, -R2 ;  /* 0x0000000697007c23 */ /* 0x008fc60008010802 */
[----:B------:R-:W-:Y:S01]  /*73f0*/  IMAD.MOV.U32 R75, RZ, RZ, R167 ;  /* 0x000000ffff4b7224 */ /* 0x000fe200078e00a7 */
[----:B------:R-:W3:Y:S04]  /*7400*/  LDSM.16.MT88.4 R148, [R198+0x11800] ;  /* 0x01180000c694783b */ /* 0x000ee80000004200 */
[----:B------:R-:W2:Y:S01]  /*7410*/  LDSM.16.MT88.4 R164, [R199+0x11800] ;  /* 0x01180000c7a4783b */ /* 0x000ea20000004200 */
[----:B------:R4:W-:Y:S01]  /*7420*/  MUFU.EX2 R252, R0 ;  /* 0x0000000000fc7308 */ /* 0x0009e20000000800 */
[----:B------:R-:W-:Y:S01]  /*7430*/  MOV R60, R40 ;  /* 0x00000028003c7202 */ /* 0x000fe20000000f00 */
[----:B------:R-:W-:Y:S01]  /*7440*/  IMAD.MOV.U32 R61, RZ, RZ, R41 ;  /* 0x000000ffff3d7224 */ /* 0x000fe200078e0029 */
[----:B------:R-:W-:Y:S01]  /*7450*/  LDSM.16.MT88.4 R56, [R200+0x13800] ;  /* 0x01380000c838783b */ /* 0x000fe20000004200 */
[----:B------:R-:W-:-:S03]  /*7460*/  IMAD.MOV.U32 R62, RZ, RZ, R48 ;  /* 0x000000ffff3e7224 */ /* 0x000fc600078e0030 */
[----:B------:R-:W-:Y:S01]  /*7470*/  LDSM.16.MT88.4 R48, [R198+0x13800] ;  /* 0x01380000c630783b */ /* 0x000fe20000004200 */
[----:B------:R-:W-:Y:S01]  /*7480*/  FFMA.FTZ R2, R83, UR6, -R2 ;  /* 0x0000000653027c23 */ /* 0x000fe20008010802 */
[----:B------:R-:W-:Y:S01]  /*7490*/  MOV R78, R133 ;  /* 0x00000085004e7202 */ /* 0x000fe20000000f00 */
[----:B------:R-:W-:Y:S01]  /*74a0*/  IMAD.MOV.U32 R130, RZ, RZ, R156 ;  /* 0x000000ffff827224 */ /* 0x000fe200078e009c */
[----:B------:R-:W-:Y:S01]  /*74b0*/  MOV R131, R157 ;  /* 0x0000009d00837202 */ /* 0x000fe20000000f00 */
[----:B------:R-:W-:Y:S01]  /*74c0*/  HMMA.16816.F32 R188, R4, R14, R52 ;  /* 0x0000000e04bc723c */ /* 0x000fe20000001834 */
[----:B------:R-:W-:Y:S01]  /*74d0*/  IMAD.MOV.U32 R63, RZ, RZ, R11 ;  /* 0x000000ffff3f7224 */ /* 0x000fe200078e000b */
[----:B------:R-:W-:Y:S01]  /*74e0*/  MOV R76, R10 ;  /* 0x0000000a004c7202 */ /* 0x000fe20000000f00 */
[----:B------:R-:W-:Y:S01]  /*74f0*/  IMAD.MOV.U32 R77, RZ, RZ, R9 ;  /* 0x000000ffff4d7224 */ /* 0x000fe200078e0009 */
[----:B------:R-:W-:Y:S01]  /*7500*/  LDSM.16.MT88.4 R140, [R197+0x11800] ;  /* 0x01180000c58c783b */ /* 0x000fe20000004200 */
[----:B----4-:R-:W-:-:S03]  /*7510*/  MOV R0, R42 ;  /* 0x0000002a00007202 */ /* 0x010fc60000000f00 */
[----:B------:R-:W4:Y:S01]  /*7520*/  LDSM.16.MT88.4 R40, [R197+0x13800] ;  /* 0x01380000c528783b */ /* 0x000f220000004200 */
[----:B------:R-:W1:Y:S01]  /*7530*/  MUFU.EX2 R133, R2 ;  /* 0x0000000200857308 */ /* 0x000e620000000800 */
[----:B------:R-:W-:Y:S01]  /*7540*/  MOV R55, R128 ;  /* 0x0000008000377202 */ /* 0x000fe20000000f00 */
[----:B------:R-:W-:Y:S01]  /*7550*/  IMAD.MOV.U32 R54, RZ, RZ, R129 ;  /* 0x000000ffff367224 */ /* 0x000fe200078e0081 */
[----:B------:R-:W-:Y:S01]  /*7560*/  MOV R53, R130 ;  /* 0x0000008200357202 */ /* 0x000fe20000000f00 */
[----:B------:R-:W-:Y:S01]  /*7570*/  IMAD.MOV.U32 R52, RZ, RZ, R131 ;  /* 0x000000ffff347224 */ /* 0x000fe200078e0083 */
[----:B------:R-:W-:Y:S01]  /*7580*/  F2FP.F16.F32.PACK_AB R128, R44, R46 ;  /* 0x0000002e2c80723e */ /* 0x000fe200000000ff */
[----:B------:R-:W-:Y:S01]  /*7590*/  IMAD.MOV.U32 R82, RZ, RZ, R125 ;  /* 0x000000ffff527224 */ /* 0x000fe200078e007d */
[----:B------:R-:W-:Y:S01]  /*75a0*/  F2FP.F16.F32.PACK_AB R129, R68, R45 ;  /* 0x0000002d4481723e */ /* 0x000fe200000000ff */
[----:B------:R-:W-:Y:S01]  /*75b0*/  IMAD.MOV.U32 R80, RZ, RZ, R127 ;  /* 0x000000ffff507224 */ /* 0x000fe200078e007f */
[----:B------:R-:W-:Y:S01]  /*75c0*/  F2FP.F16.F32.PACK_AB R130, R62, R69 ;  /* 0x000000453e82723e */ /* 0x000fe200000000ff */
[----:B------:R-:W4:Y:S04]  /*75d0*/  LDSM.16.MT88.4 R156, [R200+0x11800] ;  /* 0x01180000c89c783b */ /* 0x000f280000004200 */
[----:B------:R-:W4:Y:S01]  /*75e0*/  LDSM.16.MT88.4 R12, [R199+0x17000] ;  /* 0x01700000c70c783b */ /* 0x000f220000004200 */
[----:B-1----:R-:W-:Y:S01]  /*75f0*/  F2FP.F16.F32.PACK_AB R131, R133, R252 ;  /* 0x000000fc8583723e */ /* 0x002fe200000000ff */
[----:B------:R-:W-:Y:S06]  /*7600*/  HMMA.16816.F32 R8, R4, R16, R92 ;  /* 0x000000100408723c */ /* 0x000fec000000185c */
[----:B---3--:R-:W-:Y:S01]  /*7610*/  HMMA.16816.F32 R152, R128, R148, R152 ;  /* 0x000000948098723c */ /* 0x008fe20000001898 */
[----:B------:R-:W-:Y:S01]  /*7620*/  MOV R95, R63 ;  /* 0x0000003f005f7202 */ /* 0x000fe20000000f00 */
[----:B------:R-:W-:-:S04]  /*7630*/  IMAD.MOV.U32 R63, RZ, RZ, R70 ;  /* 0x000000ffff3f7224 */ /* 0x000fc800078e0046 */
[----:B--2---:R-:W-:Y:S01]  /*7640*/  HMMA.16816.F32 R168, R128, R164, R168 ;  /* 0x000000a480a8723c */ /* 0x004fe200000018a8 */
[----:B------:R-:W-:-:S05]  /*7650*/  MOV R70, R39 ;  /* 0x0000002700467202 */ /* 0x000fca0000000f00 */
[C---:B------:R-:W-:Y:S06]  /*7660*/  HMMA.16816.F32 R148, R128.reuse, R150, R108 ;  /* 0x000000968094723c */ /* 0x040fec000000186c */
[----:B------:R-:W-:Y:S01]  /*7670*/  HMMA.16816.F32 R164, R128, R166, R116 ;  /* 0x000000a680a4723c */ /* 0x000fe20000001874 */
[----:B------:R-:W-:Y:S01]  /*7680*/  IMAD.MOV.U32 R111, RZ, RZ, R62 ;  /* 0x000000ffff6f7224 */ /* 0x000fe200078e003e */
[----:B------:R-:W-:Y:S01]  /*7690*/  MOV R62, R79 ;  /* 0x0000004f003e7202 */ /* 0x000fe20000000f00 */
[----:B------:R-:W-:Y:S01]  /*76a0*/  IMAD.MOV.U32 R109, RZ, RZ, R69 ;  /* 0x000000ffff6d7224 */ /* 0x000fe200078e0045 */
[----:B------:R-:W-:Y:S01]  /*76b0*/  MOV R108, R68 ;  /* 0x00000044006c7202 */ /* 0x000fe20000000f00 */
[----:B------:R-:W-:-:S02]  /*76c0*/  IMAD.MOV.U32 R79, RZ, RZ, R38 ;  /* 0x000000ffff4f7224 */ /* 0x000fc400078e0026 */
[----:B------:R-:W-:Y:S01]  /*76d0*/  MOV R117, R47 ;  /* 0x0000002f00757202 */ /* 0x000fe20000000f00 */
[----:B------:R-:W-:Y:S01]  /*76e0*/  IMAD.MOV.U32 R118, RZ, RZ, R0 ;  /* 0x000000ffff767224 */ /* 0x000fe200078e0000 */
[----:B------:R-:W-:Y:S01]  /*76f0*/  MOV R47, R61 ;  /* 0x0000003d002f7202 */ /* 0x000fe20000000f00 */
[----:B------:R-:W-:Y:S01]  /*7700*/  IMAD.MOV.U32 R68, RZ, RZ, R36 ;  /* 0x000000ffff447224 */ /* 0x000fe200078e0024 */
[----:B------:R-:W-:Y:S01]  /*7710*/  MOV R69, R37 ;  /* 0x0000002500457202 */ /* 0x000fe20000000f00 */
[----:B------:R-:W-:Y:S01]  /*7720*/  IMAD.MOV.U32 R116, RZ, RZ, R60 ;  /* 0x000000ffff747224 */ /* 0x000fe200078e003c */
[C---:B----4-:R-:W-:Y:S01]  /*7730*/  HMMA.16816.F32 R36, R128.reuse, R40, R120 ;  /* 0x000000288024723c */ /* 0x050fe20000001878 */
[----:B------:R-:W-:Y:S01]  /*7740*/  IMAD.MOV.U32 R0, RZ, RZ, R76 ;  /* 0x000000ffff007224 */ /* 0x000fe200078e004c */
[----:B------:R-:W-:Y:S01]  /*7750*/  MOV R60, R77 ;  /* 0x0000004d003c7202 */ /* 0x000fe20000000f00 */
[----:B------:R-:W-:Y:S01]  /*7760*/  IMAD.MOV.U32 R61, RZ, RZ, R78 ;  /* 0x000000ffff3d7224 */ /* 0x000fe200078e004e */
[----:B------:R-:W-:Y:S01]  /*7770*/  MOV R110, R71 ;  /* 0x00000047006e7202 */ /* 0x000fe20000000f00 */
[----:B------:R-:W-:Y:S01]  /*7780*/  IMAD.MOV.U32 R77, RZ, RZ, R82 ;  /* 0x000000ffff4d7224 */ /* 0x000fe200078e0052 */
[----:B------:R-:W-:Y:S01]  /*7790*/  HMMA.16816.F32 R40, R128, R42, R136 ;  /* 0x0000002a8028723c */ /* 0x000fe20000001888 */
[----:B------:R-:W-:Y:S01]  /*77a0*/  IMAD.MOV.U32 R71, RZ, RZ, R80 ;  /* 0x000000ffff477224 */ /* 0x000fe200078e0050 */
[----:B------:R-:W-:Y:S01]  /*77b0*/  MOV R2, R63 ;  /* 0x0000003f00027202 */ /* 0x000fe20000000f00 */
[----:B------:R-:W-:Y:S04]  /*77c0*/  LDSM.16.MT88.4 R120, [R200+0x17800] ;  /* 0x01780000c878783b */ /* 0x000fe80000004200 */
[----:B------:R-:W-:Y:S01]  /*77d0*/  IMAD.MOV.U32 R139, RZ, RZ, R44 ;  /* 0x000000ffff8b7224 */ /* 0x000fe200078e002c */
[----:B------:R-:W-:Y:S01]  /*77e0*/  MOV R138, R45 ;  /* 0x0000002d008a7202 */ /* 0x000fe20000000f00 */
[----:B------:R-:W-:Y:S01]  /*77f0*/  IMAD.MOV.U32 R137, RZ, RZ, R46 ;  /* 0x000000ffff897224 */ /* 0x000fe200078e002e */
[----:B------:R-:W-:-:S02]  /*7800*/  MOV R136, R47 ;  /* 0x0000002f00887202 */ /* 0x000fc40000000f00 */
[C---:B------:R-:W-:Y:S06]  /*7810*/  HMMA.16816.F32 R44, R128.reuse, R48, R176 ;  /* 0x00000030802c723c */ /* 0x040fec00000018b0 */
[----:B------:R-:W-:Y:S01]  /*7820*/  HMMA.16816.F32 R48, R128, R50, R236 ;  /* 0x000000328030723c */ /* 0x000fe200000018ec */
[----:B------:R-:W-:Y:S01]  /*7830*/  MOV R178, R0 ;  /* 0x0000000000b27202 */ /* 0x000fe20000000f00 */
[----:B------:R-:W-:Y:S01]  /*7840*/  IMAD.MOV.U32 R177, RZ, RZ, R60 ;  /* 0x000000ffffb17224 */ /* 0x000fe200078e003c */
[----:B------:R-:W-:Y:S01]  /*7850*/  MOV R176, R61 ;  /* 0x0000003d00b07202 */ /* 0x000fe20000000f00 */
[----:B------:R-:W-:-:S03]  /*7860*/  IMAD.MOV.U32 R0, RZ, RZ, R62 ;  /* 0x000000ffff007224 */ /* 0x000fc600078e003e */
[----:B------:R-:W-:Y:S01]  /*7870*/  IMAD.MOV.U32 R236, RZ, RZ, R52 ;  /* 0x000000ffffec7224 */ /* 0x000fe200078e0034 */
[----:B------:R-:W-:Y:S01]  /*7880*/  MOV R237, R53 ;  /* 0x0000003500ed7202 */ /* 0x000fe20000000f00 */
[----:B------:R-:W-:Y:S01]  /*7890*/  IMAD.MOV.U32 R239, RZ, RZ, R54 ;  /* 0x000000ffffef7224 */ /* 0x000fe200078e0036 */
[----:B------:R-:W-:Y:S01]  /*78a0*/  MOV R238, R55 ;  /* 0x0000003700ee7202 */ /* 0x000fe20000000f00 */
[C---:B------:R-:W-:Y:S06]  /*78b0*/  HMMA.16816.F32 R60, R128.reuse, R64, R244 ;  /* 0x00000040803c723c */ /* 0x040fec00000018f4 */
[----:B------:R-:W-:Y:S01]  /*78c0*/  HMMA.16816.F32 R52, R128, R56, R248 ;  /* 0x000000388034723c */ /* 0x000fe200000018f8 */
[----:B------:R-:W-:-:S06]  /*78d0*/  MOV R247, R71 ;  /* 0x0000004700f77202 */ /* 0x000fcc0000000f00 */
[----:B------:R-:W-:Y:S01]  /*78e0*/  MOV R249, R77 ;  /* 0x0000004d00f97202 */ /* 0x000fe20000000f00 */
[----:B------:R-:W-:Y:S01]  /*78f0*/  FADD.FTZ R2, R2, R247 ;  /* 0x000000f702027221 */ /* 0x000fe20000010000 */
[----:B------:R-:W-:-:S03]  /*7900*/  MOV R81, R126 ;  /* 0x0000007e00517202 */ /* 0x000fc60000000f00 */
[----:B------:R-:W-:Y:S01]  /*7910*/  FADD.FTZ R0, R0, R249 ;  /* 0x000000f900007221 */ /* 0x000fe20000010000 */
[----:B------:R-:W-:Y:S01]  /*7920*/  MOV R76, R81 ;  /* 0x00000051004c7202 */ /* 0x000fe20000000f00 */
[----:B------:R-:W-:Y:S02]  /*7930*/  FADD.FTZ R2, R178, R2 ;  /* 0x00000002b2027221 */ /* 0x000fe40000010000 */
[----:B------:R-:W-:Y:S01]  /*7940*/  FADD.FTZ R0, R110, R0 ;  /* 0x000000006e007221 */ /* 0x000fe20000010000 */
[----:B------:R-:W-:Y:S01]  /*7950*/  HMMA.16816.F32 R56, R128, R58, R232 ;  /* 0x0000003a8038723c */ /* 0x000fe200000018e8 */
[----:B------:R-:W-:Y:S01]  /*7960*/  MOV R119, R75 ;  /* 0x0000004b00777202 */ /* 0x000fe20000000f00 */
[----:B------:R-:W-:Y:S01]  /*7970*/  FADD.FTZ R2, R116, R2 ;  /* 0x0000000274027221 */ /* 0x000fe20000010000 */
[----:B------:R-:W-:Y:S01]  /*7980*/  MOV R83, R124 ;  /* 0x0000007c00537202 */ /* 0x000fe20000000f00 */
[----:B------:R-:W-:Y:S01]  /*7990*/  FADD.FTZ R0, R117, R0 ;  /* 0x0000000075007221 */ /* 0x000fe20000010000 */
[----:B------:R-:W-:-:S02]  /*79a0*/  IMAD.MOV.U32 R248, RZ, RZ, R76 ;  /* 0x000000fffff87224 */ /* 0x000fc400078e004c */
[----:B------:R-:W-:Y:S02]  /*79b0*/  MOV R232, R68 ;  /* 0x0000004400e87202 */ /* 0x000fe40000000f00 */
[----:B------:R-:W-:Y:S01]  /*79c0*/  MOV R234, R69 ;  /* 0x0000004500ea7202 */ /* 0x000fe20000000f00 */
[----:B------:R-:W-:Y:S01]  /*79d0*/  IMAD.MOV.U32 R235, RZ, RZ, R70 ;  /* 0x000000ffffeb7224 */ /* 0x000fe200078e0046 */
[----:B------:R-:W-:Y:S01]  /*79e0*/  MOV R247, R232 ;  /* 0x000000e800f77202 */ /* 0x000fe20000000f00 */
[----:B------:R-:W-:Y:S01]  /*79f0*/  FADD.FTZ R0, R119, R0 ;  /* 0x0000000077007221 */ /* 0x000fe20000010000 */
[----:B------:R-:W-:Y:S01]  /*7a00*/  MOV R78, R83 ;  /* 0x00000053004e7202 */ /* 0x000fe20000000f00 */
[----:B------:R-:W-:Y:S02]  /*7a10*/  IMAD.MOV.U32 R232, RZ, RZ, R234 ;  /* 0x000000ffffe87224 */ /* 0x000fe400078e00ea */
[----:B------:R-:W-:Y:S01]  /*7a20*/  FADD.FTZ R2, R118, R2 ;  /* 0x0000000276027221 */ /* 0x000fe20000010000 */
[----:B------:R-:W-:Y:S01]  /*7a30*/  IMAD.MOV.U32 R251, RZ, RZ, R79 ;  /* 0x000000fffffb7224 */ /* 0x000fe200078e004f */
[----:B------:R-:W-:Y:S01]  /*7a40*/  MOV R234, R235 ;  /* 0x000000eb00ea7202 */ /* 0x000fe20000000f00 */
[----:B------:R-:W-:Y:S01]  /*7a50*/  FADD.FTZ R0, R232, R0 ;  /* 0x00000000e8007221 */ /* 0x000fe20000010000 */
[----:B------:R-:W-:Y:S01]  /*7a60*/  MOV R235, R248 ;  /* 0x000000f800eb7202 */ /* 0x000fe20000000f00 */
[----:B------:R-:W-:Y:S01]  /*7a70*/  FADD.FTZ R2, R247, R2 ;  /* 0x00000002f7027221 */ /* 0x000fe20000010000 */
[----:B------:R-:W-:Y:S01]  /*7a80*/  MOV R250, R78 ;  /* 0x0000004e00fa7202 */ /* 0x000fe20000000f00 */
[----:B------:R-:W-:Y:S01]  /*7a90*/  IMAD.MOV.U32 R179, RZ, RZ, R95 ;  /* 0x000000ffffb37224 */ /* 0x000fe200078e005f */
[----:B------:R-:W-:Y:S01]  /*7aa0*/  MOV R249, R251 ;  /* 0x000000fb00f97202 */ /* 0x000fe20000000f00 */
[----:B------:R-:W-:Y:S01]  /*7ab0*/  FADD.FTZ R0, R235, R0 ;  /* 0x00000000eb007221 */ /* 0x000fe20000010000 */
[----:B------:R-:W-:Y:S01]  /*7ac0*/  FADD.FTZ R2, R234, R2 ;  /* 0x00000002ea027221 */ /* 0x000fe20000010000 */
[----:B------:R-:W-:Y:S01]  /*7ad0*/  IMAD.MOV.U32 R248, RZ, RZ, R250 ;  /* 0x000000fffff87224 */ /* 0x000fe200078e00fa */
[----:B------:R-:W-:Y:S01]  /*7ae0*/  MOV R250, R236 ;  /* 0x000000ec00fa7202 */ /* 0x000fe20000000f00 */
[----:B------:R-:W-:-:S02]  /*7af0*/  IMAD.MOV.U32 R251, RZ, RZ, R237 ;  /* 0x000000fffffb7224 */ /* 0x000fc400078e00ed */
[----:B------:R-:W-:Y:S01]  /*7b00*/  FADD.FTZ R0, R249, R0 ;  /* 0x00000000f9007221 */ /* 0x000fe20000010000 */
[----:B------:R-:W-:Y:S01]  /*7b10*/  FADD.FTZ R2, R248, R2 ;  /* 0x00000002f8027221 */ /* 0x000fe20000010000 */
[----:B------:R-:W-:Y:S01]  /*7b20*/  MOV R237, R176 ;  /* 0x000000b000ed7202 */ /* 0x000fe20000000f00 */
[C---:B------:R-:W-:Y:S01]  /*7b30*/  HMMA.16816.F32 R144, R128.reuse, R140, R144 ;  /* 0x0000008c8090723c */ /* 0x040fe20000001890 */
[----:B------:R-:W-:Y:S01]  /*7b40*/  MOV R236, R238 ;  /* 0x000000ee00ec7202 */ /* 0x000fe20000000f00 */
[----:B------:R-:W-:Y:S01]  /*7b50*/  FADD.FTZ R0, R251, R0 ;  /* 0x00000000fb007221 */ /* 0x000fe20000010000 */
[----:B------:R-:W-:Y:S01]  /*7b60*/  FADD.FTZ R2, R250, R2 ;  /* 0x00000002fa027221 */ /* 0x000fe20000010000 */
[----:B------:R-:W-:Y:S01]  /*7b70*/  IMAD.MOV.U32 R238, RZ, RZ, R177 ;  /* 0x000000ffffee7224 */ /* 0x000fe200078e00b1 */
[----:B------:R-:W1:Y:S01]  /*7b80*/  LDSM.16.MT88.4 R72, [R197+0x15800] ;  /* 0x01580000c548783b */ /* 0x000e620000004200 */
[----:B------:R-:W-:Y:S01]  /*7b90*/  FADD.FTZ R0, R237, R0 ;  /* 0x00000000ed007221 */ /* 0x000fe20000010000 */
[----:B------:R-:W-:Y:S01]  /*7ba0*/  FADD.FTZ R2, R236, R2 ;  /* 0x00000002ec027221 */ /* 0x000fe20000010000 */
[----:B------:R-:W-:Y:S01]  /*7bb0*/  HMMA.16816.F32 R160, R128, R156, R160 ;  /* 0x0000009c80a0723c */ /* 0x000fe200000018a0 */
[----:B------:R-:W-:Y:S01]  /*7bc0*/  MOV R177, R136 ;  /* 0x0000008800b17202 */ /* 0x000fe20000000f00 */
[----:B------:R-:W-:Y:S01]  /*7bd0*/  FADD.FTZ R0, R239, R0 ;  /* 0x00000000ef007221 */ /* 0x000fe20000010000 */
[----:B------:R-:W-:Y:S01]  /*7be0*/  MOV R176, R179 ;  /* 0x000000b300b07202 */ /* 0x000fe20000000f00 */
[----:B------:R-:W2:Y:S01]  /*7bf0*/  LDSM.16.MT88.4 R80, [R198+0x15800] ;  /* 0x01580000c650783b */ /* 0x000ea20000004200 */
[----:B------:R-:W-:Y:S01]  /*7c00*/  FADD.FTZ R2, R238, R2 ;  /* 0x00000002ee027221 */ /* 0x000fe20000010000 */
[----:B------:R-:W-:Y:S02]  /*7c10*/  HMMA.16816.F32 R16, R4, R18, R96 ;  /* 0x000000120410723c */ /* 0x000fe40000001860 */
[----:B------:R-:W-:Y:S01]  /*7c20*/  LDSM.16.MT88.4 R96, [R199+0x15800] ;  /* 0x01580000c760783b */ /* 0x000fe20000004200 */
[----:B------:R-:W-:-:S03]  /*7c30*/  MOV R179, R138 ;  /* 0x0000008a00b37202 */ /* 0x000fc60000000f00 */
[----:B------:R-:W-:Y:S01]  /*7c40*/  HMMA.16816.F32 R124, R4, R12, R88 ;  /* 0x0000000c047c723c */ /* 0x000fe20000001858 */
[----:B------:R-:W3:Y:S01]  /*7c50*/  LDSM.16.MT88.4 R88, [R200+0x15800] ;  /* 0x01580000c858783b */ /* 0x000ee20000004200 */
[----:B------:R-:W-:-:S04]  /*7c60*/  FADD.FTZ R0, R177, R0 ;  /* 0x00000000b1007221 */ /* 0x000fc80000010000 */
[C---:B------:R-:W-:Y:S01]  /*7c70*/  HMMA.16816.F32 R140, R128.reuse, R142, R104 ;  /* 0x0000008e808c723c */ /* 0x040fe20000001868 */
[----:B------:R-:W4:Y:S05]  /*7c80*/  LDSM.16.MT88.4 R104, [R197+0x17800] ;  /* 0x01780000c568783b */ /* 0x000f2a0000004200 */
[----:B------:R-:W-:Y:S01]  /*7c90*/  HMMA.16816.F32 R156, R128, R158, R112 ;  /* 0x0000009e809c723c */ /* 0x000fe20000001870 */
[----:B------:R-:W4:Y:S01]  /*7ca0*/  LDSM.16.MT88.4 R112, [R198+0x17800] ;  /* 0x01780000c670783b */ /* 0x000f220000004200 */
[----:B------:R-:W-:-:S04]  /*7cb0*/  IMAD.MOV.U32 R178, RZ, RZ, R137 ;  /* 0x000000ffffb27224 */ /* 0x000fc800078e0089 */
[----:B------:R-:W-:Y:S01]  /*7cc0*/  HMMA.16816.F32 R12, R4, R14, R84 ;  /* 0x0000000e040c723c */ /* 0x000fe20000001854 */
[----:B------:R-:W4:Y:S01]  /*7cd0*/  LDSM.16.MT88.4 R4, [R199+0x17800] ;  /* 0x01780000c704783b */ /* 0x000f220000004200 */
[----:B------:R-:W-:Y:S01]  /*7ce0*/  FADD.FTZ R2, R176, R2 ;  /* 0x00000002b0027221 */ /* 0x000fe20000010000 */
[----:B------:R-:W-:Y:S01]  /*7cf0*/  MOV R136, R139 ;  /* 0x0000008b00887202 */ /* 0x000fe20000000f00 */
[----:B------:R-:W-:Y:S02]  /*7d00*/  IMAD.MOV.U32 R137, RZ, RZ, R108 ;  /* 0x000000ffff897224 */ /* 0x000fe400078e006c */
[----:B------:R-:W-:Y:S01]  /*7d10*/  FADD.FTZ R0, R179, R0 ;  /* 0x00000000b3007221 */ /* 0x000fe20000010000 */
[----:B------:R-:W-:Y:S01]  /*7d20*/  FADD.FTZ R2, R178, R2 ;  /* 0x00000002b2027221 */ /* 0x000fe20000010000 */
[----:B------:R-:W-:Y:S02]  /*7d30*/  MOV R138, R109 ;  /* 0x0000006d008a7202 */ /* 0x000fe40000000f00 */
[----:B------:R-:W-:Y:S01]  /*7d40*/  FADD.FTZ R0, R137, R0 ;  /* 0x0000000089007221 */ /* 0x000fe20000010000 */
[----:B------:R-:W-:Y:S01]  /*7d50*/  FADD.FTZ R2, R136, R2 ;  /* 0x0000000288027221 */ /* 0x000fe20000010000 */
[----:B------:R-:W-:-:S02]  /*7d60*/  MOV R139, R111 ;  /* 0x0000006f008b7202 */ /* 0x000fc40000000f00 */
[----:B------:R-:W-:Y:S01]  /*7d70*/  FADD.FTZ R0, R252, R0 ;  /* 0x00000000fc007221 */ /* 0x000fe20000010000 */
[----:B------:R-:W-:-:S03]  /*7d80*/  FADD.FTZ R2, R138, R2 ;  /* 0x000000028a027221 */ /* 0x000fc60000010000 */
[----:B------:R-:W-:Y:S01]  /*7d90*/  FADD.FTZ R0, R133, R0 ;  /* 0x0000000085007221 */ /* 0x000fe20000010000 */
[----:B------:R-:W-:-:S04]  /*7da0*/  FADD.FTZ R2, R139, R2 ;  /* 0x000000028b027221 */ /* 0x000fc80000010000 */
[----:B------:R4:W-:Y:S04]  /*7db0*/  STL [R1+0x4], R0 ;  /* 0x0000040001007387 */ /* 0x0009e80000100800 */
[----:B------:R4:W-:Y:S01]  /*7dc0*/  STL [R1], R2 ;  /* 0x0000000201007387 */ /* 0x0009e20000100800 */
[C---:B-1----:R-:W-:Y:S06]  /*7dd0*/  HMMA.16816.F32 R68, R128.reuse, R72, R240 ;  /* 0x000000488044723c */ /* 0x042fec00000018f0 */
[C---:B--2---:R-:W-:Y:S06]  /*7de0*/  HMMA.16816.F32 R76, R128.reuse, R80, R192 ;  /* 0x00000050804c723c */ /* 0x044fec00000018c0 */
[C---:B---3--:R-:W-:Y:S06]  /*7df0*/  HMMA.16816.F32 R84, R128.reuse, R88, R184 ;  /* 0x000000588054723c */ /* 0x048fec00000018b8 */
        /* <DEDUP_REMOVED lines=17> */
[--C-:B-----5:R-:W-:Y:S01]  /*7f10*/  SHF.R.S32.HI R5, RZ, 0x1f, R134.reuse ;  /* 0x0000001fff057819 */ /* 0x120fe20000011486 */
[----:B------:R-:W-:Y:S01]  /*7f20*/  IMAD.MOV.U32 R4, RZ, RZ, R134 ;  /* 0x000000ffff047224 */ /* 0x000fe200078e0086 */
[----:B------:R-:W-:Y:S01]  /*7f30*/  ULDC UR4, c[0x0][0x2d0] ;  /* 0x0000b40000047ab9 */ /* 0x000fe20000000800 */
[----:B------:R-:W3:Y:S01]  /*7f40*/  LDL.LU R139, [R1+0x58] ;  /* 0x00005800018b7983 */ /* 0x000ee20000300800 */
[----:B------:R-:W-:Y:S01]  /*7f50*/  ISETP.GE.AND P3, PT, R134, UR4, PT ;  /* 0x0000000486007c0c */ /* 0x000fe2000bf66270 */
[----:B------:R-:W-:Y:S01]  /*7f60*/  IMAD.U32 R0, RZ, RZ, UR20 ;  /* 0x00000014ff007e24 */ /* 0x000fe2000f8e00ff */
[----:B------:R-:W-:Y:S01]  /*7f70*/  ULDC.64 UR6, c[0x0][0x218] ;  /* 0x0000860000067ab9 */ /* 0x000fe20000000a00 */
[----:B------:R-:W1:Y:S01]  /*7f80*/  S2R R2, SR_TID.X ;  /* 0x0000000000027919 */ /* 0x000e620000002100 */
[----:B------:R-:W-:Y:S01]  /*7f90*/  IMAD.MOV.U32 R134, RZ, RZ, R3 ;  /* 0x000000ffff867224 */ /* 0x000fe200078e0003 */
[----:B------:R-:W-:Y:S01]  /*7fa0*/  ULEA.HI.SX32 UR10, UR19, 0xfffffffe, 0x1a ;  /* 0xfffffffe130a7891 */ /* 0x000fe2000f8fd23f */
[----:B------:R-:W-:Y:S01]  /*7fb0*/  IMAD.MOV.U32 R133, RZ, RZ, R132 ;  /* 0x000000ffff857224 */ /* 0x000fe200078e0084 */
[----:B------:R-:W-:Y:S01]  /*7fc0*/  ULEA.HI.SX32 UR19, UR19, 0xfffffffd, 0x1a ;  /* 0xfffffffd13137891 */ /* 0x000fe2000f8fd23f */
[----:B------:R-:W-:Y:S01]  /*7fd0*/  UMOV UR20, URZ ;  /* 0x0000003f00147c82 */ /* 0x000fe20008000000 */
[----:B------:R-:W-:Y:S01]  /*7fe0*/  ULDC UR12, c[0x0][0x2d0] ;  /* 0x0000b400000c7ab9 */ /* 0x000fe20000000800 */
[----:B------:R-:W-:Y:S01]  /*7ff0*/  ULDC UR11, c[0x0][0x39c] ;  /* 0x0000e700000b7ab9 */ /* 0x000fe20000000800 */
[----:B------:R-:W-:-:S02]  /*8000*/  ULDC UR4, c[0x0][0x2ec] ;  /* 0x0000bb0000047ab9 */ /* 0x000fc40000000800 */
[----:B------:R-:W4:Y:S01]  /*8010*/  @!P3 LDC.64 R8, c[0x0][0x220] ;  /* 0x00008800ff08bb82 */ /* 0x000f220000000a00 */
[----:B-1----:R-:W-:-:S04]  /*8020*/  SHF.R.S32.HI R228, RZ, 0x1f, R2 ;  /* 0x0000001fffe47819 */ /* 0x002fc80000011402 */
[----:B------:R-:W-:-:S04]  /*8030*/  LEA.HI R228, R228, R2, RZ, 0x3 ;  /* 0x00000002e4e47211 */ /* 0x000fc800078f18ff */
[----:B------:R-:W-:-:S04]  /*8040*/  SHF.R.S32.HI R228, RZ, 0x3, R228 ;  /* 0x00000003ffe47819 */ /* 0x000fc800000114e4 */
[----:B------:R-:W-:Y:S02]  /*8050*/  SHF.R.S32.HI R229, RZ, 0x1f, R228 ;  /* 0x0000001fffe57819 */ /* 0x000fe400000114e4 */
[----:B------:R-:W-:-:S05]  /*8060*/  IADD3 R234, P2, R228, 0x30, RZ ;  /* 0x00000030e4ea7810 */ /* 0x000fca0007f5e0ff */
[----:B------:R-:W-:Y:S02]  /*8070*/  IMAD.X R235, RZ, RZ, R229, P2 ;  /* 0x000000ffffeb7224 */ /* 0x000fe400010e06e5 */
[----:B--2---:R-:W-:-:S04]  /*8080*/  IMAD.WIDE.U32 R6, R138, UR18, R4 ;  /* 0x000000128a067c25 */ /* 0x004fc8000f8e0004 */
[----:B---3--:R-:W-:Y:S01]  /*8090*/  IMAD.WIDE.U32 R4, R139, UR18, R4 ;  /* 0x000000128b047c25 */ /* 0x008fe2000f8e0004 */
[----:B------:R-:W-:-:S04]  /*80a0*/  IADD3 R237, P0, R6, UR22, RZ ;  /* 0x0000001606ed7c10 */ /* 0x000fc8000ff1e0ff */
[----:B------:R-:W-:Y:S01]  /*80b0*/  IADD3.X R6, R0, UR9, R7, P0, !PT ;  /* 0x0000000900067c10 */ /* 0x000fe200087fe407 */
[----:B------:R-:W-:Y:S01]  /*80c0*/  IMAD.U32 R0, RZ, RZ, UR21 ;  /* 0x00000015ff007e24 */ /* 0x000fe2000f8e00ff */
[----:B------:R-:W-:Y:S01]  /*80d0*/  IADD3 R227, P0, R4, UR24, RZ ;  /* 0x0000001804e37c10 */ /* 0x000fe2000ff1e0ff */
[----:B------:R-:W-:Y:S01]  /*80e0*/  ULDC.64 UR8, c[0x0][0x220] ;  /* 0x0000880000087ab9 */ /* 0x000fe20000000a00 */
[C---:B------:R-:W-:Y:S02]  /*80f0*/  LEA R238, P1, R237.reuse, UR6, 0x1 ;  /* 0x00000006edee7c11 */ /* 0x040fe4000f8208ff */
[----:B------:R-:W-:Y:S02]  /*8100*/  IADD3.X R0, R0, UR25, R5, P0, !PT ;  /* 0x0000001900007c10 */ /* 0x000fe400087fe405 */
[----:B------:R-:W1:Y:S01]  /*8110*/  @!P3 LDC.64 R4, c[0x0][0x220] ;  /* 0x00008800ff04bb82 */ /* 0x000e620000000a00 */
[----:B------:R-:W-:Y:S01]  /*8120*/  LEA.HI.X R237, R237, UR7, R6, 0x1, P1 ;  /* 0x00000007eded7c11 */ /* 0x000fe200088f0c06 */
[----:B------:R-:W-:Y:S01]  /*8130*/  ULDC.64 UR6, c[0x0][0x250] ;  /* 0x0000940000067ab9 */ /* 0x000fe20000000a00 */
[C---:B------:R-:W-:Y:S01]  /*8140*/  LEA R236, P0, R227.reuse, UR8, 0x1 ;  /* 0x00000008e3ec7c11 */ /* 0x040fe2000f8008ff */
[----:B------:R-:W-:Y:S01]  /*8150*/  USHF.L.U64.HI UR14, UR6, 0x4, UR7 ;  /* 0x00000004060e7899 */ /* 0x000fe20008010207 */
[C---:B------:R-:W-:Y:S01]  /*8160*/  IADD3 R232, P1, R228.reuse, 0x10, RZ ;  /* 0x00000010e4e87810 */ /* 0x040fe20007f3e0ff */
[----:B------:R-:W-:Y:S01]  /*8170*/  USHF.L.U32 UR15, UR6, 0x4, URZ ;  /* 0x00000004060f7899 */ /* 0x000fe2000800063f */
[----:B------:R-:W-:Y:S01]  /*8180*/  LEA.HI.X R227, R227, UR9, R0, 0x1, P0 ;  /* 0x00000009e3e37c11 */ /* 0x000fe200080f0c00 */
[----:B------:R-:W2:Y:S01]  /*8190*/  @!P3 LDC.64 R6, c[0x0][0x220] ;  /* 0x00008800ff06bb82 */ /* 0x000ea20000000a00 */
[----:B------:R-:W-:Y:S01]  /*81a0*/  IADD3 R230, P0, R228, 0x20, RZ ;  /* 0x00000020e4e67810 */ /* 0x000fe20007f1e0ff */
[----:B------:R-:W-:Y:S01]  /*81b0*/  IMAD.X R233, RZ, RZ, R229, P1 ;  /* 0x000000ffffe97224 */ /* 0x000fe200008e06e5 */
[----:B------:R-:W-:-:S03]  /*81c0*/  ULDC.64 UR8, c[0x0][0x248] ;  /* 0x0000920000087ab9 */ /* 0x000fc60000000a00 */
[----:B------:R-:W-:Y:S01]  /*81d0*/  IMAD.X R231, RZ, RZ, R229, P0 ;  /* 0x000000ffffe77224 */ /* 0x000fe200000e06e5 */
[----:B-1----:R1:W-:Y:S04]  /*81e0*/  @!P3 STL.64 [R1+0x30], R4 ;  /* 0x000030040100b387 */ /* 0x0023e80000100a00 */
[----:B----4-:R3:W-:Y:S04]  /*81f0*/  @!P3 STL.64 [R1+0x28], R8 ;  /* 0x000028080100b387 */ /* 0x0107e80000100a00 */
[----:B--2---:R3:W-:Y:S01]  /*8200*/  @!P3 STL.64 [R1+0x20], R6 ;  /* 0x000020060100b387 */ /* 0x0047e20000100a00 */
[----:B-1----:R-:W1:Y:S03]  /*8210*/  @!P3 LDC.64 R4, c[0x0][0x220] ;  /* 0x00008800ff04bb82 */ /* 0x002e660000000a00 */
[----:B-1----:R3:W-:Y:S01]  /*8220*/  @!P3 STL.64 [R1+0x18], R4 ;  /* 0x000018040100b387 */ /* 0x0027e20000100a00 */
[----:B------:R-:W-:Y:S05]  /*8230*/  BRA `(.L_x_979) ;  /* 0x0000000400c47947 */ /* 0x000fea0003800000 */
.L_x_981:
        /* <DEDUP_REMOVED lines=16> */
[----:B--2---:R-:W-:Y:S04]  /*8340*/  LEA R12, P5, R10, R242, 0x6 ;  /* 0x000000f20a0c7211 */ /* 0x004fe800078a30ff */
[----:B-1----:R-:W-:Y:S02]  /*8350*/  @!P3 LEA R18, P6, R12, R18, 0x1 ;  /* 0x000000120c12b211 */ /* 0x002fe400078c08ff */
[----:B---3--:R-:W-:Y:S02]  /*8360*/  LEA.HI.X R13, R10, R241, R13, 0x6, P5 ;  /* 0x000000f10a0d7211 */ /* 0x008fe400028f340d */
        /* <DEDUP_REMOVED lines=17> */
[C---:B------:R-:W-:Y:S03]  /*8480*/  IADD3 R13, P5, R10.reuse, UR29, RZ ;  /* 0x0000001d0a0d7c10 */ /* 0x040fe6000ffbe0ff */
[----:B------:R1:W-:Y:S01]  /*8490*/  @P1 STS.128 [R223+0xc000], RZ ;  /* 0x00c000ffdf001388 */ /* 0x0003e20000000c00 */
[----:B------:R-:W-:Y:S02]  /*84a0*/  IADD3.X R11, R15, UR28, RZ, P5, !PT ;  /* 0x0000001c0f0b7c10 */ /* 0x000fe4000affe4ff */
[----:B------:R-:W-:Y:S01]  /*84b0*/  @!P3 LEA.HI.X R15, R10, R21, R15, 0x1, P6 ;  /* 0x000000150a0fb211 */ /* 0x000fe200030f0c0f */
[----:B------:R-:W-:Y:S01]  /*84c0*/  @!PT LDS RZ, [RZ] ;  /* 0x00000000fffff984 */ /* 0x000fe20000000800 */
[----:B------:R-:W-:Y:S01]  /*84d0*/  @!PT LDS RZ, [RZ] ;  /* 0x00000000fffff984 */ /* 0x000fe20000000800 */
[----:B------:R-:W-:Y:S01]  /*84e0*/  @!PT LDS RZ, [RZ] ;  /* 0x00000000fffff984 */ /* 0x000fe20000000800 */
[----:B------:R1:W-:Y:S01]  /*84f0*/  @!P1 LDGSTS.E.BYPASS.LTC128B.128 [R223+0xc000], desc[UR26][R8.64+0x100] ;  /* 0x0c00010008df9fae */ /* 0x0003e2000b901d5a */
[C---:B------:R-:W-:Y:S03]  /*8500*/  @!P3 LEA R12, P5, R13.reuse, R22, 0x1 ;  /* 0x000000160d0cb211 */ /* 0x040fe600078a08ff */
        /* <DEDUP_REMOVED lines=68> */
.L_x_979:
[----:B------:R-:W2:Y:S01]  /*8950*/  LDL.64 R14, [R1+0x40] ;  /* 0x00004000010e7983 */ /* 0x000ea20000100a00 */
[----:B------:R-:W-:Y:S01]  /*8960*/  UIADD3 UR18, UR10, -UR20, URZ ;  /* 0x800000140a127290 */ /* 0x000fe2000fffe03f */
[----:B------:R-:W-:Y:S04]  /*8970*/  DEPBAR.LE SB0, 0x0 ;  /* 0x000080000000791a */ /* 0x000fe80000000000 */
[----:B------:R-:W4:Y:S01]  /*8980*/  LDL R13, [R1+0x50] ;  /* 0x00005000010d7983 */ /* 0x000f220000100800 */
[----:B------:R-:W-:Y:S01]  /*8990*/  USHF.R.S32.HI UR13, URZ, 0x1f, UR18 ;  /* 0x0000001f3f0d7899 */ /* 0x000fe20008011412 */
[----:B---3--:R-:W-:Y:S01]  /*89a0*/  IMAD.U32 R8, RZ, RZ, UR18 ;  /* 0x00000012ff087e24 */ /* 0x008fe2000f8e00ff */
[----:B------:R-:W-:Y:S01]  /*89b0*/  UIMAD.WIDE.U32 UR22, UR18, UR6, URZ ;  /* 0x00000006121672a5 */ /* 0x000fe2000f8e003f */
[----:B------:R-:W3:Y:S01]  /*89c0*/  LDL R31, [R1+0xc] ;  /* 0x00000c00011f7983 */ /* 0x000ee20000100800 */
[----:B------:R-:W-:Y:S01]  /*89d0*/  UIMAD UR13, UR13, UR6, URZ ;  /* 0x000000060d0d72a4 */ /* 0x000fe2000f8e023f */
[----:B------:R-:W-:Y:S01]  /*89e0*/  IMAD.U32 R6, RZ, RZ, UR18 ;  /* 0x00000012ff067e24 */ /* 0x000fe2000f8e00ff */
[----:B------:R-:W-:Y:S01]  /*89f0*/  LEA R8, P4, R8, R228, 0x6 ;  /* 0x000000e408087211 */ /* 0x000fe200078830ff */
[----:B------:R-:W5:Y:S01]  /*8a00*/  LDL R30, [R1+0x30] ;  /* 0x00003000011e7983 */ /* 0x000f620000100800 */
[----:B------:R-:W-:Y:S01]  /*8a10*/  IMAD.U32 R4, RZ, RZ, UR18 ;  /* 0x00000012ff047e24 */ /* 0x000fe2000f8e00ff */
[----:B------:R-:W-:Y:S01]  /*8a20*/  UIMAD UR13, UR18, UR7, UR13 ;  /* 0x00000007120d72a4 */ /* 0x000fe2000f8e020d */
[----:B-1----:R-:W-:Y:S01]  /*8a30*/  IMAD.U32 R2, RZ, RZ, UR18 ;  /* 0x00000012ff027e24 */ /* 0x002fe2000f8e00ff */
[----:B------:R-:W5:Y:S01]  /*8a40*/  LDL R27, [R1+0x34] ;  /* 0x00003400011b7983 */ /* 0x000f620000100800 */
[----:B------:R-:W-:Y:S01]  /*8a50*/  IMAD.U32 R7, RZ, RZ, UR18 ;  /* 0x00000012ff077e24 */ /* 0x000fe2000f8e00ff */
[----:B------:R-:W-:Y:S01]  /*8a60*/  LEA R6, P2, R6, R232, 0x6 ;  /* 0x000000e806067211 */ /* 0x000fe200078430ff */
[----:B------:R-:W-:Y:S01]  /*8a70*/  IMAD.U32 R5, RZ, RZ, UR18 ;  /* 0x00000012ff057e24 */ /* 0x000fe2000f8e00ff */
[----:B------:R-:W5:Y:S01]  /*8a80*/  LDL R29, [R1+0x8] ;  /* 0x00000800011d7983 */ /* 0x000f620000100800 */
[----:B------:R-:W-:Y:S01]  /*8a90*/  IMAD.U32 R3, RZ, RZ, UR18 ;  /* 0x00000012ff037e24 */ /* 0x000fe2000f8e00ff */
[----:B------:R-:W-:Y:S01]  /*8aa0*/  UIADD3 UR13, UR23, UR13, URZ ;  /* 0x0000000d170d7290 */ /* 0x000fe2000fffe03f */
[----:B------:R-:W-:Y:S01]  /*8ab0*/  LEA R4, P1, R4, R230, 0x6 ;  /* 0x000000e604047211 */ /* 0x000fe200078230ff */
[----:B------:R-:W5:Y:S01]  /*8ac0*/  LDL R28, [R1+0x10] ;  /* 0x00001000011c7983 */ /* 0x000f620000100800 */
[----:B------:R-:W-:Y:S01]  /*8ad0*/  IMAD.U32 R0, RZ, RZ, UR18 ;  /* 0x00000012ff007e24 */ /* 0x000fe2000f8e00ff */
[----:B------:R-:W-:Y:S01]  /*8ae0*/  LEA R2, P0, R2, R234, 0x6 ;  /* 0x000000ea02027211 */ /* 0x000fe200078030ff */
[----:B------:R-:W-:Y:S01]  /*8af0*/  IMAD.U32 R10, RZ, RZ, UR22 ;  /* 0x00000016ff0a7e24 */ /* 0x000fe2000f8e00ff */
[----:B------:R-:W5:Y:S01]  /*8b00*/  LDL R26, [R1+0x28] ;  /* 0x00002800011a7983 */ /* 0x000f620000100800 */
[----:B------:R-:W-:Y:S01]  /*8b10*/  LEA.HI.X.SX32 R9, R7, R229, 0x6, P4 ;  /* 0x000000e507097211 */ /* 0x000fe200020f36ff */
[----:B------:R-:W-:Y:S01]  /*8b20*/  IMAD.U32 R12, RZ, RZ, UR13 ;  /* 0x0000000dff0c7e24 */ /* 0x000fe2000f8e00ff */
[----:B------:R-:W-:Y:S01]  /*8b30*/  LEA.HI.X.SX32 R7, R5, R233, 0x6, P2 ;  /* 0x000000e905077211 */ /* 0x000fe200010f36ff */
[----:B------:R-:W5:Y:S01]  /*8b40*/  LDL R25, [R1+0x2c] ;  /* 0x00002c0001197983 */ /* 0x000f620000100800 */
[----:B------:R-:W-:Y:S01]  /*8b50*/  LEA.HI.X.SX32 R5, R3, R231, 0x6, P1 ;  /* 0x000000e703057211 */ /* 0x000fe200008f36ff */
[----:B------:R-:W-:Y:S01]  /*8b60*/  IMAD.U32 R11, RZ, RZ, UR23 ;  /* 0x00000017ff0b7e24 */ /* 0x000fe2000f8e00ff */
[----:B------:R-:W-:Y:S01]  /*8b70*/  LEA.HI.X.SX32 R3, R0, R235, 0x6, P0 ;  /* 0x000000eb00037211 */ /* 0x000fe200000f36ff */
[----:B------:R-:W5:Y:S01]  /*8b80*/  LDL R23, [R1+0x24] ;  /* 0x0000240001177983 */ /* 0x000f620000100800 */
[----:B------:R-:W-:Y:S01]  /*8b90*/  IMAD R7, R7, UR6, RZ ;  /* 0x0000000607077c24 */ /* 0x000fe2000f8e02ff */
[----:B------:R-:W-:Y:S01]  /*8ba0*/  UIADD3 UR13, UR19, -UR20, URZ ;  /* 0x80000014130d7290 */ /* 0x000fe2000fffe03f */
[----:B------:R-:W-:Y:S01]  /*8bb0*/  IMAD R5, R5, UR6, RZ ;  /* 0x0000000605057c24 */ /* 0x000fe2000f8e02ff */
[----:B------:R-:W5:Y:S01]  /*8bc0*/  LDL R24, [R1+0x18] ;  /* 0x0000180001187983 */ /* 0x000f620000100800 */
[C---:B------:R-:W-:Y:S02]  /*8bd0*/  IMAD R7, R6.reuse, UR7, R7 ;  /* 0x0000000706077c24 */ /* 0x040fe4000f8e0207 */
[----:B------:R-:W-:Y:S01]  /*8be0*/  IMAD.WIDE.U32 R18, R6, UR6, RZ ;  /* 0x0000000606127c25 */ /* 0x000fe2000f8e00ff */
[----:B------:R-:W5:Y:S03]  /*8bf0*/  LDL R22, [R1+0x1c] ;  /* 0x00001c0001167983 */ /* 0x000f660000100800 */
[C---:B------:R-:W-:Y:S01]  /*8c00*/  IMAD R5, R4.reuse, UR7, R5 ;  /* 0x0000000704057c24 */ /* 0x040fe2000f8e0205 */
[----:B------:R-:W-:Y:S01]  /*8c10*/  BAR.SYNC.DEFER_BLOCKING 0x0 ;  /* 0x0000000000007b1d */ /* 0x000fe20000010000 */
[----:B------:R-:W-:Y:S01]  /*8c20*/  IMAD.WIDE.U32 R16, R4, UR6, RZ ;  /* 0x0000000604107c25 */ /* 0x000fe2000f8e00ff */
[-C--:B------:R-:W-:Y:S03]  /*8c30*/  LEA R6, P2, R18, R236.reuse, 0x1 ;  /* 0x000000ec12067211 */ /* 0x080fe600078408ff */
[----:B------:R-:W-:Y:S01]  /*8c40*/  IMAD.IADD R7, R19, 0x1, R7 ;  /* 0x0000000113077824 */ /* 0x000fe200078e0207 */
[-C--:B------:R-:W-:Y:S01]  /*8c50*/  LEA R4, P1, R16, R236.reuse, 0x1 ;  /* 0x000000ec10047211 */ /* 0x080fe200078208ff */
[----:B------:R-:W-:Y:S02]  /*8c60*/  IMAD.IADD R5, R17, 0x1, R5 ;  /* 0x0000000111057824 */ /* 0x000fe400078e0205 */
[----:B------:R-:W-:Y:S01]  /*8c70*/  IMAD R0, R9, UR6, RZ ;  /* 0x0000000609007c24 */ /* 0x000fe2000f8e02ff */
[-C--:B------:R-:W-:Y:S01]  /*8c80*/  LEA.HI.X R7, R18, R227.reuse, R7, 0x1, P2 ;  /* 0x000000e312077211 */ /* 0x080fe200010f0c07 */
[----:B------:R-:W-:Y:S01]  /*8c90*/  IMAD R3, R3, UR6, RZ ;  /* 0x0000000603037c24 */ /* 0x000fe2000f8e02ff */
[-C--:B------:R-:W-:Y:S01]  /*8ca0*/  LEA.HI.X R5, R16, R227.reuse, R5, 0x1, P1 ;  /* 0x000000e310057211 */ /* 0x080fe200008f0c05 */
[C---:B------:R-:W-:Y:S02]  /*8cb0*/  IMAD R0, R8.reuse, UR7, R0 ;  /* 0x0000000708007c24 */ /* 0x040fe4000f8e0200 */
[----:B------:R-:W-:Y:S04]  /*8cc0*/  IMAD.WIDE.U32 R20, R8, UR6, RZ ;  /* 0x0000000608147c25 */ /* 0x000fe8000f8e00ff */
[----:B------:R-:W-:Y:S01]  /*8cd0*/  IMAD R3, R2, UR7, R3 ;  /* 0x0000000702037c24 */ /* 0x000fe2000f8e0203 */
[C---:B------:R-:W-:Y:S01]  /*8ce0*/  LEA R8, P4, R20.reuse, R236, 0x1 ;  /* 0x000000ec14087211 */ /* 0x040fe200078808ff */
[----:B------:R-:W-:Y:S01]  /*8cf0*/  IMAD.IADD R0, R21, 0x1, R0 ;  /* 0x0000000115007824 */ /* 0x000fe200078e0200 */
[----:B------:R-:W-:Y:S04]  /*8d00*/  @P3 STS.128 [R223+0x10000], RZ ;  /* 0x010000ffdf003388 */ /* 0x000fe80000000c00 */
[----:B------:R-:W-:Y:S02]  /*8d10*/  LEA.HI.X R9, R20, R227, R0, 0x1, P4 ;  /* 0x000000e314097211 */ /* 0x000fe400020f0c00 */
[----:B--2---:R-:W-:Y:S01]  /*8d20*/  LEA R11, P0, R10, R14, 0x6 ;  /* 0x0000000e0a0b7211 */ /* 0x004fe200078030ff */
[----:B------:R-:W-:Y:S04]  /*8d30*/  IMAD.WIDE.U32 R14, R2, UR6, RZ ;  /* 0x00000006020e7c25 */ /* 0x000fe8000f8e00ff */
[----:B------:R-:W-:Y:S01]  /*8d40*/  IMAD.IADD R3, R15, 0x1, R3 ;  /* 0x000000010f037824 */ /* 0x000fe200078e0203 */
[----:B----4-:R-:W-:Y:S02]  /*8d50*/  LEA.HI.X R12, R10, R13, R12, 0x6, P0 ;  /* 0x0000000d0a0c7211 */ /* 0x010fe400000f340c */
[----:B------:R-:W2:Y:S01]  /*8d60*/  LDL R13, [R1+0x20] ;  /* 0x00002000010d7983 */ /* 0x000ea20000100800 */
[C---:B------:R-:W-:Y:S02]  /*8d70*/  LEA R2, P0, R14.reuse, R236, 0x1 ;  /* 0x000000ec0e027211 */ /* 0x040fe400078008ff */
[----:B---3--:R-:W-:Y:S02]  /*8d80*/  ISETP.GE.AND P2, PT, R31, UR12, PT ;  /* 0x0000000c1f007c0c */ /* 0x008fe4000bf46270 */
[----:B------:R-:W-:Y:S02]  /*8d90*/  LEA.HI.X R3, R14, R227, R3, 0x1, P0 ;  /* 0x000000e30e037211 */ /* 0x000fe400000f0c03 */
[C---:B-----5:R-:W-:Y:S02]  /*8da0*/  @!P3 LEA R16, P6, R11.reuse, R30, 0x1 ;  /* 0x0000001e0b10b211 */ /* 0x060fe400078c08ff */
[C---:B------:R-:W-:Y:S02]  /*8db0*/  IADD3 R10, P5, R11.reuse, UR15, RZ ;  /* 0x0000000f0b0a7c10 */ /* 0x040fe4000ffbe0ff */
        /* <DEDUP_REMOVED lines=18> */
[----:B------:R-:W-:Y:S03]  /*8ee0*/  IADD3.X R11, R11, UR14, RZ, P4, !PT ;  /* 0x0000000e0b0b7c10 */ /* 0x000fe6000a7fe4ff */
        /* <DEDUP_REMOVED lines=32> */
[C---:B--2---:R-:W-:Y:S04]  /*90f0*/  @!P3 LEA R12, P6, R0.reuse, R13, 0x1 ;  /* 0x0000000d000cb211 */ /* 0x044fe800078c08ff */
        /* <DEDUP_REMOVED lines=52> */
[C---:B-1----:R-:W-:Y:S03]  /*9440*/  HMMA.16816.F32 R4, R32.reuse, R8, RZ ;  /* 0x000000082004723c */ /* 0x042fe600000018ff */
[----:B------:R-:W-:Y:S03]  /*9450*/  LDSM.16.M88.4 R192, [R202+0x8800] ;  /* 0x00880000cac0783b */ /* 0x000fe60000000200 */
        /* <DEDUP_REMOVED lines=13> */
[----:B------:R-:W3:Y:S05]  /*9530*/  LDSM.16.M88.4 R180, [R202+0x9000] ;  /* 0x00900000cab4783b */ /* 0x000eea0000000200 */
[C---:B------:R-:W-:Y:S06]  /*9540*/  HMMA.16816.F32 R20, R172.reuse, R184, R20 ;  /* 0x000000b8ac14723c */ /* 0x040fec0000001814 */
[C---:B------:R-:W-:Y:S01]  /*9550*/  HMMA.16816.F32 R24, R172.reuse, R186, R24 ;  /* 0x000000baac18723c */ /* 0x040fe20000001818 */
[----:B------:R-:W4:Y:S05]  /*9560*/  LDSM.16.M88.4 R184, [R202+0x9800] ;  /* 0x00980000cab8783b */ /* 0x000f2a0000000200 */
[C---:B-1----:R-:W-:Y:S06]  /*9570*/  HMMA.16816.F32 R28, R172.reuse, R136, R28 ;  /* 0x00000088ac1c723c */ /* 0x042fec000000181c */
[----:B------:R-:W-:Y:S01]  /*9580*/  HMMA.16816.F32 R32, R172, R138, R32 ;  /* 0x0000008aac20723c */ /* 0x000fe20000001820 */
[----:B------:R-:W-:Y:S04]  /*9590*/  LDSM.16.M88.4 R136, [R205] ;  /* 0x00000000cd88783b */ /* 0x000fe80000000200 */
[----:B------:R-:W1:Y:S01]  /*95a0*/  LDSM.16.M88.4 R172, [R201] ;  /* 0x00000000c9ac783b */ /* 0x000e620000000200 */
        /* <DEDUP_REMOVED lines=34> */
[----:B------:R-:W-:Y:S05]  /*97d0*/  LDSM.16.M88.4 R188, [R206+0x2000] ;  /* 0x00200000cebc783b */ /* 0x000fea0000000200 */
[C---:B-----5:R-:W-:Y:S06]  /*97e0*/  HMMA.16816.F32 R28, R176.reuse, R192, R28 ;  /* 0x000000c0b01c723c */ /* 0x060fec000000181c */
        /* <DEDUP_REMOVED lines=11> */
[----:B------:R-:W-:Y:S05]  /*98a0*/  LDSM.16.M88.4 R172, [R205+0x2000] ;  /* 0x00200000cdac783b */ /* 0x000fea0000000200 */
[C---:B--2---:R-:W-:Y:S06]  /*98b0*/  HMMA.16816.F32 R28, R136.reuse, R176, R28 ;  /* 0x000000b0881c723c */ /* 0x044fec000000181c */
[----:B------:R-:W-:Y:S01]  /*98c0*/  HMMA.16816.F32 R32, R136, R178, R32 ;  /* 0x000000b28820723c */ /* 0x000fe20000001820 */
[----:B------:R-:W1:Y:S04]  /*98d0*/  LDSM.16.M88.4 R136, [R202+0xb800] ;  /* 0x00b80000ca88783b */ /* 0x000e680000000200 */
        /* <DEDUP_REMOVED lines=13> */
[----:B------:R-:W-:Y:S01]  /*99b0*/  LDSM.16.M88.4 R188, [R196+0xc800] ;  /* 0x00c80000c4bc783b */ /* 0x000fe20000000200 */
[C---:B--2---:R-:W-:Y:S06]  /*99c0*/  HMMA.16816.F32 R4, R172.reuse, R176, R4 ;  /* 0x000000b0ac04723c */ /* 0x044fec0000001804 */
[C---:B------:R-:W-:Y:S01]  /*99d0*/  HMMA.16816.F32 R8, R172.reuse, R178, R8 ;  /* 0x000000b2ac08723c */ /* 0x040fe20000001808 */
[----:B------:R-:W1:Y:S05]  /*99e0*/  LDSM.16.M88.4 R176, [R196+0xc000] ;  /* 0x00c00000c4b0783b */ /* 0x000e6a0000000200 */
[C---:B-----5:R-:W-:Y:S06]  /*99f0*/  HMMA.16816.F32 R12, R172.reuse, R192, R12 ;  /* 0x000000c0ac0c723c */ /* 0x060fec000000180c */
        /* <DEDUP_REMOVED lines=12> */
[C---:B------:R-:W-:Y:S06]  /*9ac0*/  HMMA.16816.F32 R12, R136.reuse, R188, R12 ;  /* 0x000000bc880c723c */ /* 0x040fec000000180c */
[C---:B------:R-:W-:Y:S01]  /*9ad0*/  HMMA.16816.F32 R16, R136.reuse, R190, R16 ;  /* 0x000000be8810723c */ /* 0x040fe20000001810 */
[----:B------:R-:W5:Y:S05]  /*9ae0*/  LDSM.16.M88.4 R188, [R213] ;  /* 0x00000000d5bc783b */ /* 0x000f6a0000000200 */
[C---:B--2---:R-:W-:Y:S06]  /*9af0*/  HMMA.16816.F32 R20, R136.reuse, R192, R20 ;  /* 0x000000c08814723c */ /* 0x044fec0000001814 */
[C---:B------:R-:W-:Y:S01]  /*9b00*/  HMMA.16816.F32 R24, R136.reuse, R194, R24 ;  /* 0x000000c28818723c */ /* 0x040fe20000001818 */
[----:B------:R-:W2:Y:S05]  /*9b10*/  LDSM.16.M88.4 R192, [R212] ;  /* 0x00000000d4c0783b */ /* 0x000eaa0000000200 */
        /* <DEDUP_REMOVED lines=9> */
[----:B------:R-:W-:Y:S05]  /*9bb0*/  LDSM.16.M88.4 R176, [R202+0xd800] ;  /* 0x00d80000cab0783b */ /* 0x000fea0000000200 */
[C---:B-----5:R-:W-:Y:S06]  /*9bc0*/  HMMA.16816.F32 R20, R172.reuse, R188, R20 ;  /* 0x000000bcac14723c */ /* 0x060fec0000001814 */
[C---:B------:R-:W-:Y:S01]  /*9bd0*/  HMMA.16816.F32 R24, R172.reuse, R190, R24 ;  /* 0x000000beac18723c */ /* 0x040fe20000001818 */
[----:B------:R-:W-:Y:S05]  /*9be0*/  LDSM.16.M88.4 R188, [R205+0x4000] ;  /* 0x00400000cdbc783b */ /* 0x000fea0000000200 */
[C---:B--2---:R-:W-:Y:S06]  /*9bf0*/  HMMA.16816.F32 R28, R172.reuse, R192, R28 ;  /* 0x000000c0ac1c723c */ /* 0x044fec000000181c */
[----:B------:R-:W-:Y:S01]  /*9c00*/  HMMA.16816.F32 R32, R172, R194, R32 ;  /* 0x000000c2ac20723c */ /* 0x000fe20000001820 */
[----:B------:R-:W1:Y:S04]  /*9c10*/  LDSM.16.M88.4 R172, [R202+0xd000] ;  /* 0x00d00000caac783b */ /* 0x000e680000000200 */
[----:B------:R-:W2:Y:S01]  /*9c20*/  LDSM.16.M88.4 R192, [R201+0x4000] ;  /* 0x00400000c9c0783b */ /* 0x000ea20000000200 */
        /* <DEDUP_REMOVED lines=11> */
[----:B------:R-:W1:Y:S04]  /*9ce0*/  LDSM.16.M88.4 R136, [R201+0x5800] ;  /* 0x00580000c988783b */ /* 0x000e680000000200 */
[----:B------:R-:W5:Y:S01]  /*9cf0*/  LDSM.16.M88.4 R176, [R196+0xe000] ;  /* 0x00e00000c4b0783b */ /* 0x000f620000000200 */
        /* <DEDUP_REMOVED lines=12> */
[----:B------:R-:W-:Y:S01]  /*9dc0*/  LDSM.16.M88.4 R188, [R210] ;  /* 0x00000000d2bc783b */ /* 0x000fe20000000200 */
[C---:B-----5:R-:W-:Y:S06]  /*9dd0*/  HMMA.16816.F32 R4, R172.reuse, R176, R4 ;  /* 0x000000b0ac04723c */ /* 0x060fec0000001804 */
        /* <DEDUP_REMOVED lines=26> */
[C---:B------:R-:W-:Y:S06]  /*9f80*/  HMMA.16816.F32 R8, R172.reuse, R186, R8 ;  /* 0x000000baac08723c */ /* 0x040fec0000001808 */
[C---:B-1----:R-:W-:Y:S06]  /*9f90*/  HMMA.16816.F32 R12, R172.reuse, R176, R12 ;  /* 0x000000b0ac0c723c */ /* 0x042fec000000180c */
[C---:B------:R-:W-:Y:S06]  /*9fa0*/  HMMA.16816.F32 R16, R172.reuse, R178, R16 ;  /* 0x000000b2ac10723c */ /* 0x040fec0000001810 */
[C---:B-----5:R-:W-:Y:S06]  /*9fb0*/  HMMA.16816.F32 R20, R172.reuse, R188, R20 ;  /* 0x000000bcac14723c */ /* 0x060fec0000001814 */
[C---:B------:R-:W-:Y:S06]  /*9fc0*/  HMMA.16816.F32 R24, R172.reuse, R190, R24 ;  /* 0x000000beac18723c */ /* 0x040fec0000001818 */
[C---:B--2---:R-:W-:Y:S06]  /*9fd0*/  HMMA.16816.F32 R28, R172.reuse, R136, R28 ;  /* 0x00000088ac1c723c */ /* 0x044fec000000181c */
[----:B------:R-:W-:Y:S01]  /*9fe0*/  HMMA.16816.F32 R32, R172, R138, R32 ;  /* 0x0000008aac20723c */ /* 0x000fe20000001820 */
[----:B------:R-:W1:Y:S05]  /*9ff0*/  LDSM.16.M88.4 R136, [R201+0x6800] ;  /* 0x00680000c988783b */ /* 0x000e6a0000000200 */
[C---:B---3--:R-:W-:Y:S06]  /*a000*/  HMMA.16816.F32 R4, R180.reuse, R192, R4 ;  /* 0x000000c0b404723c */ /* 0x048fec0000001804 */
[C---:B------:R-:W-:Y:S11]  /*a010*/  HMMA.16816.F32 R8, R180.reuse, R194, R8 ;  /* 0x000000c2b408723c */ /* 0x040ff60000001808 */
[----:B------:R-:W-:Y:S07]  /*a020*/  @!UPT UIADD3 URZ, URZ, URZ, URZ ;  /* 0x0000003f3f3ff290 */ /* 0x000fee000fffe03f */
[----:B------:R-:W-:Y:S01]  /*a030*/  FMUL.FTZ R4, R4, UR11 ;  /* 0x0000000b04047c20 */ /* 0x000fe20008410000 */
[----:B------:R-:W-:Y:S01]  /*a040*/  FMUL.FTZ R6, R6, UR11 ;  /* 0x0000000b06067c20 */ /* 0x000fe20008410000 */
[----:B------:R-:W-:Y:S01]  /*a050*/  FMUL.FTZ R5, R5, UR11 ;  /* 0x0000000b05057c20 */ /* 0x000fe20008410000 */
[----:B------:R-:W-:Y:S01]  /*a060*/  FMUL.FTZ R7, R7, UR11 ;  /* 0x0000000b07077c20 */ /* 0x000fe20008410000 */
[----:B------:R-:W2:Y:S02]  /*a070*/  MUFU.TANH R172, R4 ;  /* 0x0000000400ac7308 */ /* 0x000ea40000002400 */
[----:B------:R-:W-:Y:S01]  /*a080*/  FMUL.FTZ R8, R8, UR11 ;  /* 0x0000000b08087c20 */ /* 0x000fe20008410000 */
[----:B------:R-:W-:Y:S01]  /*a090*/  FMUL.FTZ R10, R10, UR11 ;  /* 0x0000000b0a0a7c20 */ /* 0x000fe20008410000 */
[----:B------:R-:W-:Y:S01]  /*a0a0*/  FMUL.FTZ R9, R9, UR11 ;  /* 0x0000000b09097c20 */ /* 0x000fe20008410000 */
[----:B------:R-:W-:Y:S01]  /*a0b0*/  FMUL.FTZ R11, R11, UR11 ;  /* 0x0000000b0b0b7c20 */ /* 0x000fe20008410000 */
[C---:B-1----:R-:W-:Y:S04]  /*a0c0*/  HMMA.16816.F32 R12, R180.reuse, R136, R12 ;  /* 0x00000088b40c723c */ /* 0x042fe8000000180c */
[----:B------:R-:W1:Y:S02]  /*a0d0*/  MUFU.TANH R173, R6 ;  /* 0x0000000600ad7308 */ /* 0x000e640000002400 */
[C---:B------:R-:W-:Y:S08]  /*a0e0*/  HMMA.16816.F32 R16, R180.reuse, R138, R16 ;  /* 0x0000008ab410723c */ /* 0x040ff00000001810 */
[----:B------:R-:W3:Y:S10]  /*a0f0*/  MUFU.TANH R177, R5 ;  /* 0x0000000500b17308 */ /* 0x000ef40000002400 */
[----:B------:R4:W5:Y:S01]  /*a100*/  MUFU.TANH R178, R7 ;  /* 0x0000000700b27308 */ /* 0x0009620000002400 */
[----:B------:R-:W-:Y:S09]  /*a110*/  FMUL.FTZ R14, R14, UR11 ;  /* 0x0000000b0e0e7c20 */ /* 0x000ff20008410000 */
[----:B------:R-:W5:Y:S01]  /*a120*/  MUFU.TANH R137, R8 ;  /* 0x0000000800897308 */ /* 0x000f620000002400 */
[----:B------:R-:W-:Y:S01]  /*a130*/  FMUL.FTZ R15, R15, UR11 ;  /* 0x0000000b0f0f7c20 */ /* 0x000fe20008410000 */
[----:B------:R-:W-:Y:S01]  /*a140*/  FMUL.FTZ R12, R12, UR11 ;  /* 0x0000000b0c0c7c20 */ /* 0x000fe20008410000 */
[----:B------:R-:W-:Y:S01]  /*a150*/  FMUL.FTZ R13, R13, UR11 ;  /* 0x0000000b0d0d7c20 */ /* 0x000fe20008410000 */
[----:B------:R-:W-:Y:S01]  /*a160*/  FMUL.FTZ R16, R16, UR11 ;  /* 0x0000000b10107c20 */ /* 0x000fe20008410000 */
[----:B------:R-:W-:Y:S01]  /*a170*/  FMUL.FTZ R18, R18, UR11 ;  /* 0x0000000b12127c20 */ /* 0x000fe20008410000 */
[----:B------:R-:W-:Y:S04]  /*a180*/  FMUL.FTZ R17, R17, UR11 ;  /* 0x0000000b11117c20 */ /* 0x000fe80008410000 */
[----:B------:R-:W5:Y:S01]  /*a190*/  MUFU.TANH R176, R10 ;  /* 0x0000000a00b07308 */ /* 0x000f620000002400 */
[----:B----4-:R-:W4:Y:S01]  /*a1a0*/  LDSM.16.M88.4 R4, [R201+0x7000] ;  /* 0x00700000c904783b */ /* 0x010f220000000200 */
[----:B------:R-:W-:Y:S08]  /*a1b0*/  FMUL.FTZ R19, R19, UR11 ;  /* 0x0000000b13137c20 */ /* 0x000ff00008410000 */
[----:B------:R-:W5:Y:S10]  /*a1c0*/  MUFU.TANH R174, R9 ;  /* 0x0000000900ae7308 */ /* 0x000f740000002400 */
[----:B------:R2:W5:Y:S10]  /*a1d0*/  MUFU.TANH R175, R11 ;  /* 0x0000000b00af7308 */ /* 0x0005740000002400 */
[----:B------:R1:W-:Y:S10]  /*a1e0*/  MUFU.TANH R185, R16 ;  /* 0x0000001000b97308 */ /* 0x0003f40000002400 */
[----:B------:R-:W-:Y:S01]  /*a1f0*/  MUFU.TANH R179, R14 ;  /* 0x0000000e00b37308 */ /* 0x000fe20000002400 */
[----:B--2---:R-:W2:Y:S01]  /*a200*/  LDSM.16.M88.4 R8, [R201+0x7800] ;  /* 0x00780000c908783b */ /* 0x004ea20000000200 */
[----:B------:R-:W-:Y:S08]  /*a210*/  DEPBAR.LE SB0, 0x0 ;  /* 0x000080000000791a */ /* 0x000ff00000000000 */
[----:B------:R3:W-:Y:S01]  /*a220*/  MUFU.TANH R184, R15 ;  /* 0x0000000f00b87308 */ /* 0x0007e20000002400 */
[----:B------:R-:W-:Y:S01]  /*a230*/  BAR.SYNC.DEFER_BLOCKING 0x0 ;  /* 0x0000000000007b1d */ /* 0x000fe20000010000 */
[C---:B----4-:R-:W-:Y:S01]  /*a240*/  HMMA.16816.F32 R20, R180.reuse, R4, R20 ;  /* 0x00000004b414723c */ /* 0x050fe20000001814 */
[----:B-1----:R-:W-:Y:S07]  /*a250*/  IMAD.U32 R16, RZ, RZ, UR13 ;  /* 0x0000000dff107e24 */ /* 0x002fee000f8e00ff */
[----:B------:R-:W1:Y:S03]  /*a260*/  MUFU.TANH R138, R12 ;  /* 0x0000000c008a7308 */ /* 0x000e660000002400 */
[C---:B------:R-:W-:Y:S01]  /*a270*/  LEA R4, P5, R16.reuse, R228, 0x6 ;  /* 0x000000e410047211 */ /* 0x040fe200078a30ff */
[C---:B------:R-:W-:Y:S03]  /*a280*/  HMMA.16816.F32 R24, R180.reuse, R6, R24 ;  /* 0x00000006b418723c */ /* 0x040fe60000001818 */
[C---:B------:R-:W-:Y:S02]  /*a290*/  LEA R2, P4, R16.reuse, R232, 0x6 ;  /* 0x000000e810027211 */ /* 0x040fe400078830ff */
[C---:B------:R-:W-:Y:S01]  /*a2a0*/  LEA.HI.X.SX32 R5, R16.reuse, R229, 0x6, P5 ;  /* 0x000000e510057211 */ /* 0x040fe200028f36ff */
[----:B------:R4:W1:Y:S01]  /*a2b0*/  MUFU.TANH R139, R13 ;  /* 0x0000000d008b7308 */ /* 0x0008620000002400 */
[----:B------:R-:W-:Y:S04]  /*a2c0*/  LEA.HI.X.SX32 R3, R16, R233, 0x6, P4 ;  /* 0x000000e910037211 */ /* 0x000fe800020f36ff */
[----:B------:R-:W-:Y:S02]  /*a2d0*/  IMAD R5, R5, UR8, RZ ;  /* 0x0000000805057c24 */ /* 0x000fe4000f8e02ff */
[----:B------:R-:W-:Y:S03]  /*a2e0*/  IMAD R0, R3, UR8, RZ ;  /* 0x0000000803007c24 */ /* 0x000fe6000f8e02ff */
[----:B------:R-:W1:Y:S01]  /*a2f0*/  MUFU.TANH R187, R18 ;  /* 0x0000001200bb7308 */ /* 0x000e620000002400 */
[----:B---3--:R-:W-:Y:S04]  /*a300*/  IMAD.WIDE.U32 R14, R4, UR8, RZ ;  /* 0x00000008040e7c25 */ /* 0x008fe8000f8e00ff */
[----:B------:R-:W-:Y:S01]  /*a310*/  FMUL.FTZ R20, R20, UR11 ;  /* 0x0000000b14147c20 */ /* 0x000fe20008410000 */
[----:B------:R-:W-:Y:S01]  /*a320*/  FMUL.FTZ R22, R22, UR11 ;  /* 0x0000000b16167c20 */ /* 0x000fe20008410000 */
[----:B------:R-:W-:Y:S02]  /*a330*/  IMAD R5, R4, UR9, R5 ;  /* 0x0000000904057c24 */ /* 0x000fe4000f8e0205 */
[----:B------:R-:W-:Y:S01]  /*a340*/  FMUL.FTZ R21, R21, UR11 ;  /* 0x0000000b15157c20 */ /* 0x000fe20008410000 */
[----:B------:R-:W-:Y:S01]  /*a350*/  FMUL.FTZ R23, R23, UR11 ;  /* 0x0000000b17177c20 */ /* 0x000fe20008410000 */
[----:B------:R-:W3:Y:S01]  /*a360*/  MUFU.TANH R186, R17 ;  /* 0x0000001100ba7308 */ /* 0x000ee20000002400 */
[C---:B--2---:R-:W-:Y:S03]  /*a370*/  HMMA.16816.F32 R28, R180.reuse, R8, R28 ;  /* 0x00000008b41c723c */ /* 0x044fe6000000181c */
[----:B----4-:R-:W-:Y:S04]  /*a380*/  IMAD.WIDE.U32 R12, R2, UR8, RZ ;  /* 0x00000008020c7c25 */ /* 0x010fe8000f8e00ff */
[----:B------:R-:W-:Y:S01]  /*a390*/  FMUL.FTZ R24, R24, UR11 ;  /* 0x0000000b18187c20 */ /* 0x000fe20008410000 */
[----:B------:R-:W-:Y:S01]  /*a3a0*/  HMMA.16816.F32 R32, R180, R10, R32 ;  /* 0x0000000ab420723c */ /* 0x000fe20000001820 */
[----:B------:R-:W2:Y:S02]  /*a3b0*/  MUFU.TANH R188, R19 ;  /* 0x0000001300bc7308 */ /* 0x000ea40000002400 */
[----:B------:R-:W-:Y:S01]  /*a3c0*/  IMAD R2, R2, UR9, R0 ;  /* 0x0000000902027c24 */ /* 0x000fe2000f8e0200 */
[-C--:B------:R-:W-:Y:S01]  /*a3d0*/  LEA R8, P5, R14, R238.reuse, 0x1 ;  /* 0x000000ee0e087211 */ /* 0x080fe200078a08ff */
[----:B------:R-:W-:Y:S01]  /*a3e0*/  IMAD.IADD R5, R15, 0x1, R5 ;  /* 0x000000010f057824 */ /* 0x000fe200078e0205 */
[----:B------:R-:W-:Y:S05]  /*a3f0*/  LEA R6, P4, R12, R238, 0x1 ;  /* 0x000000ee0c067211 */ /* 0x000fea00078808ff */
[----:B------:R-:W4:Y:S01]  /*a400*/  MUFU.TANH R189, R20 ;  /* 0x0000001400bd7308 */ /* 0x000f220000002400 */
[----:B------:R-:W-:Y:S01]  /*a410*/  IMAD.IADD R2, R13, 0x1, R2 ;  /* 0x000000010d027824 */ /* 0x000fe200078e0202 */
[-C--:B------:R-:W-:Y:S01]  /*a420*/  LEA.HI.X R9, R14, R237.reuse, R5, 0x1, P5 ;  /* 0x000000ed0e097211 */ /* 0x080fe200028f0c05 */
[----:B------:R-:W-:Y:S01]  /*a430*/  FMUL.FTZ R26, R26, UR11 ;  /* 0x0000000b1a1a7c20 */ /* 0x000fe20008410000 */
[----:B------:R-:W-:Y:S01]  /*a440*/  LEA R4, P5, R16, R230, 0x6 ;  /* 0x000000e610047211 */ /* 0x000fe200078a30ff */
[----:B------:R-:W-:Y:S01]  /*a450*/  FMUL.FTZ R25, R25, UR11 ;  /* 0x0000000b19197c20 */ /* 0x000fe20008410000 */
[----:B------:R-:W-:Y:S04]  /*a460*/  LEA.HI.X R7, R12, R237, R2, 0x1, P4 ;  /* 0x000000ed0c077211 */ /* 0x000fe800020f0c02 */
[----:B------:R-:W4:Y:S01]  /*a470*/  MUFU.TANH R193, R22 ;  /* 0x0000001600c17308 */ /* 0x000f220000002400 */
[----:B------:R-:W-:Y:S01]  /*a480*/  LEA R2, P4, R16, R234, 0x6 ;  /* 0x000000ea10027211 */ /* 0x000fe200078830ff */
[----:B------:R-:W-:Y:S01]  /*a490*/  IMAD.WIDE.U32 R10, R4, UR8, RZ ;  /* 0x00000008040a7c25 */ /* 0x000fe2000f8e00ff */
[C---:B------:R-:W-:Y:S02]  /*a4a0*/  LEA.HI.X.SX32 R5, R16.reuse, R231, 0x6, P5 ;  /* 0x000000e710057211 */ /* 0x040fe400028f36ff */
[----:B------:R-:W-:Y:S01]  /*a4b0*/  LEA.HI.X.SX32 R3, R16, R235, 0x6, P4 ;  /* 0x000000eb10037211 */ /* 0x000fe200020f36ff */
[----:B------:R-:W-:Y:S01]  /*a4c0*/  FMUL.FTZ R27, R27, UR11 ;  /* 0x0000000b1b1b7c20 */ /* 0x000fe20008410000 */
[----:B------:R-:W-:Y:S03]  /*a4d0*/  FMUL.FTZ R28, R28, UR11 ;  /* 0x0000000b1c1c7c20 */ /* 0x000fe60008410000 */
[----:B------:R-:W4:Y:S01]  /*a4e0*/  MUFU.TANH R190, R21 ;  /* 0x0000001500be7308 */ /* 0x000f220000002400 */
[----:B------:R-:W-:Y:S01]  /*a4f0*/  IMAD R0, R5, UR8, RZ ;  /* 0x0000000805007c24 */ /* 0x000fe2000f8e02ff */
[----:B------:R-:W-:Y:S01]  /*a500*/  FMNMX.FTZ R5, R172, R133, !PT ;  /* 0x00000085ac057209 */ /* 0x000fe20007810000 */
[----:B------:R-:W-:Y:S01]  /*a510*/  IMAD R12, R3, UR8, RZ ;  /* 0x00000008030c7c24 */ /* 0x000fe2000f8e02ff */
[----:B------:R-:W-:Y:S01]  /*a520*/  FMNMX.FTZ R3, R173, R134, !PT ;  /* 0x00000086ad037209 */ /* 0x000fe20007810000 */
[----:B------:R-:W-:Y:S01]  /*a530*/  IMAD R0, R4, UR9, R0 ;  /* 0x0000000904007c24 */ /* 0x000fe2000f8e0200 */
[----:B------:R-:W-:Y:S01]  /*a540*/  FMNMX.FTZ R5, R177, R5, !PT ;  /* 0x00000005b1057209 */ /* 0x000fe20007810000 */
[----:B------:R-:W-:Y:S03]  /*a550*/  IMAD R14, R2, UR9, R12 ;  /* 0x00000009020e7c24 */ /* 0x000fe6000f8e020c */
[----:B------:R-:W4:Y:S01]  /*a560*/  MUFU.TANH R194, R23 ;  /* 0x0000001700c27308 */ /* 0x000f220000002400 */
[----:B-----5:R-:W-:Y:S01]  /*a570*/  FMNMX.FTZ R3, R178, R3, !PT ;  /* 0x00000003b2037209 */ /* 0x020fe20007810000 */
[----:B------:R-:W-:Y:S01]  /*a580*/  IMAD.WIDE.U32 R12, R2, UR8, RZ ;  /* 0x00000008020c7c25 */ /* 0x000fe2000f8e00ff */
[----:B------:R-:W-:Y:S02]  /*a590*/  FMNMX.FTZ R4, R137, R5, !PT ;  /* 0x0000000589047209 */ /* 0x000fe40007810000 */
[----:B------:R-:W-:Y:S01]  /*a5a0*/  FMNMX.FTZ R3, R176, R3, !PT ;  /* 0x00000003b0037209 */ /* 0x000fe20007810000 */
[----:B------:R-:W-:Y:S01]  /*a5b0*/  FMUL.FTZ R30, R30, UR11 ;  /* 0x0000000b1e1e7c20 */ /* 0x000fe20008410000 */
[----:B------:R-:W-:Y:S03]  /*a5c0*/  FMNMX.FTZ R5, R174, R4, !PT ;  /* 0x00000004ae057209 */ /* 0x000fe60007810000 */
[----:B------:R-:W5:Y:S01]  /*a5d0*/  MUFU.TANH R195, R24 ;  /* 0x0000001800c37308 */ /* 0x000f620000002400 */
[----:B------:R-:W-:Y:S01]  /*a5e0*/  FMNMX.FTZ R2, R175, R3, !PT ;  /* 0x00000003af027209 */ /* 0x000fe20007810000 */
[----:B------:R-:W-:Y:S01]  /*a5f0*/  FMUL.FTZ R29, R29, UR11 ;  /* 0x0000000b1d1d7c20 */ /* 0x000fe20008410000 */
[----:B-1----:R-:W-:Y:S01]  /*a600*/  FMNMX.FTZ R3, R138, R5, !PT ;  /* 0x000000058a037209 */ /* 0x002fe20007810000 */
[----:B------:R-:W-:Y:S01]  /*a610*/  IMAD.IADD R5, R11, 0x1, R0 ;  /* 0x000000010b057824 */ /* 0x000fe200078e0200 */
[----:B------:R-:W-:Y:S01]  /*a620*/  LEA R4, P4, R10, R238, 0x1 ;  /* 0x000000ee0a047211 */ /* 0x000fe200078808ff */
[----:B------:R-:W-:Y:S01]  /*a630*/  FMUL.FTZ R31, R31, UR11 ;  /* 0x0000000b1f1f7c20 */ /* 0x000fe20008410000 */
[----:B------:R-:W-:Y:S03]  /*a640*/  FMNMX.FTZ R0, R179, R2, !PT ;  /* 0x00000002b3007209 */ /* 0x000fe60007810000 */
[----:B------:R-:W1:Y:S01]  /*a650*/  MUFU.TANH R224, R26 ;  /* 0x0000001a00e07308 */ /* 0x000e620000002400 */
[----:B------:R-:W-:Y:S01]  /*a660*/  FMNMX.FTZ R11, R139, R3, !PT ;  /* 0x000000038b0b7209 */ /* 0x000fe20007810000 */
[----:B------:R-:W-:Y:S01]  /*a670*/  FMUL.FTZ R32, R32, UR11 ;  /* 0x0000000b20207c20 */ /* 0x000fe20008410000 */
[----:B------:R-:W-:Y:S01]  /*a680*/  LEA.HI.X R5, R10, R237, R5, 0x1, P4 ;  /* 0x000000ed0a057211 */ /* 0x000fe200020f0c05 */
[----:B------:R-:W-:Y:S01]  /*a690*/  FMUL.FTZ R34, R34, UR11 ;  /* 0x0000000b22227c20 */ /* 0x000fe20008410000 */
[----:B------:R-:W-:Y:S01]  /*a6a0*/  FMNMX.FTZ R10, R184, R0, !PT ;  /* 0x00000000b80a7209 */ /* 0x000fe20007810000 */
[----:B------:R-:W-:Y:S01]  /*a6b0*/  FMUL.FTZ R0, R35, UR11 ;  /* 0x0000000b23007c20 */ /* 0x000fe20008410000 */
[----:B------:R-:W-:Y:S03]  /*a6c0*/  FMNMX.FTZ R11, R185, R11, !PT ;  /* 0x0000000bb90b7209 */ /* 0x000fe60007810000 */
[----:B------:R-:W1:Y:S01]  /*a6d0*/  MUFU.TANH R192, R25 ;  /* 0x0000001900c07308 */ /* 0x000e620000002400 */
[----:B------:R-:W-:Y:S01]  /*a6e0*/  FMNMX.FTZ R10, R187, R10, !PT ;  /* 0x0000000abb0a7209 */ /* 0x000fe20007810000 */
[----:B------:R-:W-:Y:S01]  /*a6f0*/  FMUL.FTZ R33, R33, UR11 ;  /* 0x0000000b21217c20 */ /* 0x000fe20008410000 */
[----:B---3--:R-:W-:Y:S01]  /*a700*/  FMNMX.FTZ R11, R186, R11, !PT ;  /* 0x0000000bba0b7209 */ /* 0x008fe20007810000 */
[----:B------:R-:W-:Y:S01]  /*a710*/  IMAD.IADD R14, R13, 0x1, R14 ;  /* 0x000000010d0e7824 */ /* 0x000fe200078e020e */
[----:B--2---:R-:W-:Y:S02]  /*a720*/  FMNMX.FTZ R10, R188, R10, !PT ;  /* 0x0000000abc0a7209 */ /* 0x004fe40007810000 */
[----:B----4-:R-:W-:Y:S03]  /*a730*/  FMNMX.FTZ R11, R189, R11, !PT ;  /* 0x0000000bbd0b7209 */ /* 0x010fe60007810000 */
[----:B------:R-:W2:Y:S01]  /*a740*/  MUFU.TANH R191, R27 ;  /* 0x0000001b00bf7308 */ /* 0x000ea20000002400 */
[----:B------:R-:W-:Y:S02]  /*a750*/  FMNMX.FTZ R10, R193, R10, !PT ;  /* 0x0000000ac10a7209 */ /* 0x000fe40007810000 */
[----:B------:R-:W-:Y:S02]  /*a760*/  FMNMX.FTZ R11, R190, R11, !PT ;  /* 0x0000000bbe0b7209 */ /* 0x000fe40007810000 */
[----:B------:R-:W-:Y:S02]  /*a770*/  LEA R2, P4, R12, R238, 0x1 ;  /* 0x000000ee0c027211 */ /* 0x000fe400078808ff */
[----:B------:R-:W-:Y:S03]  /*a780*/  FMNMX.FTZ R10, R194, R10, !PT ;  /* 0x0000000ac20a7209 */ /* 0x000fe60007810000 */
[----:B------:R-:W3:Y:S01]  /*a790*/  MUFU.TANH R183, R28 ;  /* 0x0000001c00b77308 */ /* 0x000ee20000002400 */
[----:B-----5:R-:W-:Y:S02]  /*a7a0*/  FMNMX.FTZ R11, R195, R11, !PT ;  /* 0x0000000bc30b7209 */ /* 0x020fe40007810000 */
[----:B------:R-:W-:Y:S02]  /*a7b0*/  LEA.HI.X R3, R12, R237, R14, 0x1, P4 ;  /* 0x000000ed0c037211 */ /* 0x000fe400020f0c0e */
[----:B-1----:R-:W-:Y:S02]  /*a7c0*/  FMNMX.FTZ R10, R224, R10, !PT ;  /* 0x0000000ae00a7209 */ /* 0x002fe40007810000 */
[----:B------:R-:W-:Y:S03]  /*a7d0*/  FMNMX.FTZ R11, R192, R11, !PT ;  /* 0x0000000bc00b7209 */ /* 0x000fe60007810000 */
[----:B------:R-:W-:Y:S01]  /*a7e0*/  MUFU.TANH R226, R30 ;  /* 0x0000001e00e27308 */ /* 0x000fe20000002400 */
[----:B------:R-:W-:Y:S02]  /*a7f0*/  ISETP.LT.AND P4, PT, RZ, UR18, PT ;  /* 0x00000012ff007c0c */ /* 0x000fe4000bf81270 */
[----:B--2---:R-:W-:Y:S07]  /*a800*/  FMNMX.FTZ R10, R191, R10, !PT ;  /* 0x0000000abf0a7209 */ /* 0x004fee0007810000 */
[----:B------:R-:W1:Y:S01]  /*a810*/  MUFU.TANH R181, R29 ;  /* 0x0000001d00b57308 */ /* 0x000e620000002400 */
[----:B---3--:R-:W-:Y:S09]  /*a820*/  FMNMX.FTZ R11, R183, R11, !PT ;  /* 0x0000000bb70b7209 */ /* 0x008ff20007810000 */
[----:B------:R2:W-:Y:S10]  /*a830*/  MUFU.TANH R136, R0 ;  /* 0x0000000000887308 */ /* 0x0005f40000002400 */
[----:B------:R-:W3:Y:S01]  /*a840*/  MUFU.TANH R225, R31 ;  /* 0x0000001f00e17308 */ /* 0x000ee20000002400 */
[----:B-1----:R-:W-:Y:S09]  /*a850*/  FMNMX.FTZ R132, R181, R11, !PT ;  /* 0x0000000bb5847209 */ /* 0x002ff20007810000 */
[----:B------:R-:W1:Y:S01]  /*a860*/  MUFU.TANH R182, R32 ;  /* 0x0000002000b67308 */ /* 0x000e620000002400 */
[----:B--2---:R-:W-:Y:S09]  /*a870*/  FMNMX.FTZ R0, R226, R10, !PT ;  /* 0x0000000ae2007209 */ /* 0x004ff20007810000 */
[----:B------:R-:W2:Y:S01]  /*a880*/  MUFU.TANH R135, R34 ;  /* 0x0000002200877308 */ /* 0x000ea20000002400 */
[----:B---3--:R-:W-:Y:S09]  /*a890*/  FMNMX.FTZ R0, R225, R0, !PT ;  /* 0x00000000e1007209 */ /* 0x008ff20007810000 */
[----:B------:R-:W3:Y:S01]  /*a8a0*/  MUFU.TANH R180, R33 ;  /* 0x0000002100b47308 */ /* 0x000ee20000002400 */
[----:B-1----:R-:W-:Y:S02]  /*a8b0*/  FMNMX.FTZ R132, R182, R132, !PT ;  /* 0x00000084b6847209 */ /* 0x002fe40007810000 */
[----:B--2---:R-:W-:Y:S02]  /*a8c0*/  FMNMX.FTZ R0, R135, R0, !PT ;  /* 0x0000000087007209 */ /* 0x004fe40007810000 */
[----:B---3--:R-:W-:Y:S01]  /*a8d0*/  FMNMX.FTZ R132, R180, R132, !PT ;  /* 0x00000084b4847209 */ /* 0x008fe20007810000 */
[----:B------:R-:W-:Y:S06]  /*a8e0*/  @P4 BRA `(.L_x_981) ;  /* 0xffffffd800544947 */ /* 0x000fec000383ffff */
.L_x_980:
[----:B-1----:R-:W1:Y:S01]  /*a8f0*/  SHFL.BFLY PT, R3, R132, 0x2, 0x1f ;  /* 0x0c401f0084037f89 */ /* 0x002e6200000e0000 */
[----:B------:R-:W-:Y:S01]  /*a900*/  FMNMX.FTZ R0, R136, R0, !PT ;  /* 0x0000000088007209 */ /* 0x000fe20007810000 */
[----:B------:R-:W-:Y:S06]  /*a910*/  UIADD3 UR20, UR20, 0x1, URZ ;  /* 0x0000000114147890 */ /* 0x000fec000fffe03f */
[----:B------:R-:W-:Y:S08]  /*a920*/  LDSM.16.MT88.4 R12, [R197+0x10000] ;  /* 0x01000000c50c783b */ /* 0x000ff00000004200 */
[----:B------:R-:W2:Y:S08]  /*a930*/  SHFL.BFLY PT, R2, R0, 0x2, 0x1f ;  /* 0x0c401f0000027f89 */ /* 0x000eb000000e0000 */
[----:B------:R-:W-:Y:S08]  /*a940*/  LDSM.16.MT88.4 R20, [R198+0x10000] ;  /* 0x01000000c614783b */ /* 0x000ff00000004200 */
[----:B------:R-:W-:Y:S01]  /*a950*/  LDSM.16.MT88.4 R28, [R200+0x10000] ;  /* 0x01000000c81c783b */ /* 0x000fe20000004200 */
[----:B-1----:R-:W-:Y:S07]  /*a960*/  FMNMX.FTZ R132, R132, R3, !PT ;  /* 0x0000000384847209 */ /* 0x002fee0007810000 */
[----:B------:R-:W1:Y:S01]  /*a970*/  SHFL.BFLY PT, R4, R132, 0x1, 0x1f ;  /* 0x0c201f0084047f89 */ /* 0x000e6200000e0000 */
[----:B--2---:R-:W-:Y:S07]  /*a980*/  FMNMX.FTZ R0, R0, R2, !PT ;  /* 0x0000000200007209 */ /* 0x004fee0007810000 */
[----:B------:R-:W2:Y:S01]  /*a990*/  SHFL.BFLY PT, R3, R0, 0x1, 0x1f ;  /* 0x0c201f0000037f89 */ /* 0x000ea200000e0000 */
[----:B-1----:R-:W-:Y:S04]  /*a9a0*/  FMNMX.FTZ R132, R132, R4, !PT ;  /* 0x0000000484847209 */ /* 0x002fe80007810000 */
[C---:B------:R-:W-:Y:S01]  /*a9b0*/  FSETP.NEU.FTZ.AND P0, PT, R132.reuse, -INF , PT ;  /* 0xff8000008400780b */ /* 0x040fe20003f1d000 */
[C---:B------:R-:W-:Y:S01]  /*a9c0*/  FADD.FTZ R2, -R132.reuse, R133 ;  /* 0x0000008584027221 */ /* 0x040fe20000010100 */
[----:B------:R-:W-:Y:S01]  /*a9d0*/  FMUL.FTZ R133, R132, UR4 ;  /* 0x0000000484857c20 */ /* 0x000fe20008410000 */
[----:B--2---:R-:W-:Y:S02]  /*a9e0*/  FMNMX.FTZ R3, R0, R3, !PT ;  /* 0x0000000300037209 */ /* 0x004fe40007810000 */
[----:B------:R-:W-:Y:S02]  /*a9f0*/  FMUL.FTZ R2, R2, UR4 ;  /* 0x0000000402027c20 */ /* 0x000fe40008410000 */
[----:B------:R-:W-:Y:S02]  /*aa00*/  FSEL R133, R133, RZ, P0 ;  /* 0x000000ff85857208 */ /* 0x000fe40000000000 */
[C---:B------:R-:W-:Y:S01]  /*aa10*/  FSETP.NEU.FTZ.AND P0, PT, R3.reuse, -INF , PT ;  /* 0xff8000000300780b */ /* 0x040fe20003f1d000 */
[C---:B------:R-:W-:Y:S01]  /*aa20*/  FADD.FTZ R0, -R3.reuse, R134 ;  /* 0x0000008603007221 */ /* 0x040fe20000010100 */
[----:B------:R-:W-:Y:S01]  /*aa30*/  FMUL.FTZ R134, R3, UR4 ;  /* 0x0000000403867c20 */ /* 0x000fe20008410000 */
[--C-:B------:R-:W-:Y:S01]  /*aa40*/  FFMA.FTZ R4, R172, UR4, -R133.reuse ;  /* 0x00000004ac047c23 */ /* 0x100fe20008010885 */
[--C-:B------:R-:W-:Y:S01]  /*aa50*/  FFMA.FTZ R8, R174, UR4, -R133.reuse ;  /* 0x00000004ae087c23 */ /* 0x100fe20008010885 */
[----:B------:R-:W-:Y:S01]  /*aa60*/  FMUL.FTZ R0, R0, UR4 ;  /* 0x0000000400007c20 */ /* 0x000fe20008410000 */
[----:B------:R-:W1:Y:S01]  /*aa70*/  MUFU.EX2 R2, R2 ;  /* 0x0000000200027308 */ /* 0x000e620000000800 */
[----:B------:R-:W-:Y:S05]  /*aa80*/  FSEL R134, R134, RZ, P0 ;  /* 0x000000ff86867208 */ /* 0x000fea0000000000 */
[--C-:B------:R-:W-:Y:S04]  /*aa90*/  FFMA.FTZ R135, R135, UR4, -R134.reuse ;  /* 0x0000000487877c23 */ /* 0x100fe80008010886 */
[----:B------:R2:W-:Y:S10]  /*aaa0*/  MUFU.EX2 R172, R4 ;  /* 0x0000000400ac7308 */ /* 0x0005f40000000800 */
[----:B------:R-:W3:Y:S01]  /*aab0*/  MUFU.EX2 R0, R0 ;  /* 0x0000000000007308 */ /* 0x000ee20000000800 */
[C---:B-1----:R-:W-:Y:S01]  /*aac0*/  FMUL.FTZ R5, R2.reuse, R145 ;  /* 0x0000009102057220 */ /* 0x042fe20000410000 */
[C---:B------:R-:W-:Y:S01]  /*aad0*/  FMUL.FTZ R9, R2.reuse, R141 ;  /* 0x0000008d02097220 */ /* 0x040fe20000410000 */
[C---:B------:R-:W-:Y:S01]  /*aae0*/  FMUL.FTZ R16, R2.reuse, R148 ;  /* 0x0000009402107220 */ /* 0x040fe20000410000 */
[C---:B------:R-:W-:Y:S01]  /*aaf0*/  FMUL.FTZ R17, R2.reuse, R149 ;  /* 0x0000009502117220 */ /* 0x040fe20000410000 */
[C---:B------:R-:W-:Y:S01]  /*ab00*/  FMUL.FTZ R24, R2.reuse, R156 ;  /* 0x0000009c02187220 */ /* 0x040fe20000410000 */
[C---:B------:R-:W-:Y:S01]  /*ab10*/  FMUL.FTZ R25, R2.reuse, R157 ;  /* 0x0000009d02197220 */ /* 0x040fe20000410000 */
[C---:B------:R-:W-:Y:S03]  /*ab20*/  FMUL.FTZ R32, R2.reuse, R164 ;  /* 0x000000a402207220 */ /* 0x040fe60000410000 */
[----:B------:R1:W-:Y:S01]  /*ab30*/  MUFU.EX2 R174, R8 ;  /* 0x0000000800ae7308 */ /* 0x0003e20000000800 */
[--C-:B--2---:R-:W-:Y:S01]  /*ab40*/  FFMA.FTZ R4, R177, UR4, -R133.reuse ;  /* 0x00000004b1047c23 */ /* 0x104fe20008010885 */
[C---:B------:R-:W-:Y:S01]  /*ab50*/  FMUL.FTZ R33, R2.reuse, R165 ;  /* 0x000000a502217220 */ /* 0x040fe20000410000 */
[C---:B------:R-:W-:Y:S01]  /*ab60*/  FMUL.FTZ R36, R2.reuse, R36 ;  /* 0x0000002402247220 */ /* 0x040fe20000410000 */
[C---:B------:R-:W-:Y:S01]  /*ab70*/  FMUL.FTZ R37, R2.reuse, R37 ;  /* 0x0000002502257220 */ /* 0x040fe20000410000 */
[C---:B------:R-:W-:Y:S01]  /*ab80*/  FMUL.FTZ R40, R2.reuse, R40 ;  /* 0x0000002802287220 */ /* 0x040fe20000410000 */
[C---:B------:R-:W-:Y:S01]  /*ab90*/  FMUL.FTZ R41, R2.reuse, R41 ;  /* 0x0000002902297220 */ /* 0x040fe20000410000 */
[----:B------:R-:W-:Y:S03]  /*aba0*/  FMUL.FTZ R44, R2, R44 ;  /* 0x0000002c022c7220 */ /* 0x000fe60000410000 */
[----:B------:R2:W-:Y:S01]  /*abb0*/  MUFU.EX2 R177, R4 ;  /* 0x0000000400b17308 */ /* 0x0005e20000000800 */
        /* <DEDUP_REMOVED lines=8> */
[----:B-1----:R-:W-:Y:S01]  /*ac40*/  FMUL.FTZ R8, R2, R140 ;  /* 0x0000008c02087220 */ /* 0x002fe20000410000 */
[----:B------:R-:W-:Y:S01]  /*ac50*/  LDSM.16.MT88.4 R148, [R197+0x12000] ;  /* 0x01200000c594783b */ /* 0x000fe20000004200 */
[C---:B------:R-:W-:Y:S01]  /*ac60*/  FMUL.FTZ R34, R0.reuse, R166 ;  /* 0x000000a600227220 */ /* 0x040fe20000410000 */
[C---:B------:R-:W-:Y:S01]  /*ac70*/  FMUL.FTZ R35, R0.reuse, R167 ;  /* 0x000000a700237220 */ /* 0x040fe20000410000 */
[C---:B------:R-:W-:Y:S01]  /*ac80*/  FMUL.FTZ R38, R0.reuse, R38 ;  /* 0x0000002600267220 */ /* 0x040fe20000410000 */
[C---:B------:R-:W-:Y:S01]  /*ac90*/  FMUL.FTZ R39, R0.reuse, R39 ;  /* 0x0000002700277220 */ /* 0x040fe20000410000 */
[C---:B------:R-:W-:Y:S01]  /*aca0*/  FMUL.FTZ R42, R0.reuse, R42 ;  /* 0x0000002a002a7220 */ /* 0x040fe20000410000 */
[----:B------:R-:W-:Y:S01]  /*acb0*/  FMUL.FTZ R43, R0, R43 ;  /* 0x0000002b002b7220 */ /* 0x000fe20000410000 */
[--C-:B--2---:R-:W-:Y:S01]  /*acc0*/  FFMA.FTZ R4, R173, UR4, -R134.reuse ;  /* 0x00000004ad047c23 */ /* 0x104fe20008010886 */
[----:B------:R-:W1:Y:S01]  /*acd0*/  LDSM.16.MT88.4 R140, [R199+0x10000] ;  /* 0x01000000c78c783b */ /* 0x000e620000004200 */
[----:B------:R-:W-:Y:S01]  /*ace0*/  FMUL.FTZ R45, R2, R45 ;  /* 0x0000002d022d7220 */ /* 0x000fe20000410000 */
[C---:B------:R-:W-:Y:S01]  /*acf0*/  FMUL.FTZ R46, R0.reuse, R46 ;  /* 0x0000002e002e7220 */ /* 0x040fe20000410000 */
[----:B------:R2:W-:Y:S01]  /*ad00*/  MUFU.EX2 R252, R4 ;  /* 0x0000000400fc7308 */ /* 0x0005e20000000800 */
        /* <DEDUP_REMOVED lines=16> */
[--C-:B--2---:R-:W-:Y:S01]  /*ae10*/  FFMA.FTZ R4, R178, UR4, -R134.reuse ;  /* 0x00000004b2047c23 */ /* 0x104fe20008010886 */
[----:B------:R-:W-:Y:S01]  /*ae20*/  FMUL.FTZ R63, R0, R63 ;  /* 0x0000003f003f7220 */ /* 0x000fe20000410000 */
[C---:B------:R-:W-:Y:S01]  /*ae30*/  FMUL.FTZ R64, R2.reuse, R64 ;  /* 0x0000004002407220 */ /* 0x040fe20000410000 */
[----:B------:R-:W-:Y:S01]  /*ae40*/  FMUL.FTZ R65, R2, R65 ;  /* 0x0000004102417220 */ /* 0x000fe20000410000 */
[----:B------:R2:W3:Y:S01]  /*ae50*/  MUFU.EX2 R173, R4 ;  /* 0x0000000400ad7308 */ /* 0x0004e20000000800 */
        /* <DEDUP_REMOVED lines=16> */
[--C-:B--2---:R-:W-:Y:S01]  /*af60*/  FFMA.FTZ R4, R137, UR4, -R133.reuse ;  /* 0x0000000489047c23 */ /* 0x104fe20008010885 */
[----:B---3--:R-:W-:Y:S01]  /*af70*/  F2FP.F16.F32.PACK_AB R145, R173, R252 ;  /* 0x000000fcad91723e */ /* 0x008fe200000000ff */
[--C-:B------:R-:W-:Y:S01]  /*af80*/  FFMA.FTZ R137, R138, UR4, -R133.reuse ;  /* 0x000000048a897c23 */ /* 0x100fe20008010885 */
[C---:B------:R-:W-:Y:S01]  /*af90*/  FMUL.FTZ R82, R0.reuse, R82 ;  /* 0x0000005200527220 */ /* 0x040fe20000410000 */
[----:B------:R2:W3:Y:S01]  /*afa0*/  MUFU.EX2 R178, R4 ;  /* 0x0000000400b27308 */ /* 0x0004e20000000800 */
[----:B------:R-:W-:Y:S01]  /*afb0*/  FMUL.FTZ R83, R0, R83 ;  /* 0x0000005300537220 */ /* 0x000fe20000410000 */
[C---:B------:R-:W-:Y:S01]  /*afc0*/  FMUL.FTZ R84, R2.reuse, R84 ;  /* 0x0000005402547220 */ /* 0x040fe20000410000 */
[----:B------:R-:W-:Y:S01]  /*afd0*/  FMUL.FTZ R85, R2, R85 ;  /* 0x0000005502557220 */ /* 0x000fe20000410000 */
[C---:B------:R-:W-:Y:S01]  /*afe0*/  FMUL.FTZ R86, R0.reuse, R86 ;  /* 0x0000005600567220 */ /* 0x040fe20000410000 */
[----:B------:R-:W-:Y:S01]  /*aff0*/  FMUL.FTZ R87, R0, R87 ;  /* 0x0000005700577220 */ /* 0x000fe20000410000 */
[C---:B------:R-:W-:Y:S01]  /*b000*/  FMUL.FTZ R88, R2.reuse, R88 ;  /* 0x0000005802587220 */ /* 0x040fe20000410000 */
[----:B------:R-:W-:Y:S03]  /*b010*/  FMUL.FTZ R89, R2, R89 ;  /* 0x0000005902597220 */ /* 0x000fe60000410000 */
[----:B------:R4:W-:Y:S01]  /*b020*/  MUFU.EX2 R249, R137 ;  /* 0x0000008900f97308 */ /* 0x0009e20000000800 */
        /* <DEDUP_REMOVED lines=10> */
[C---:B------:R-:W-:Y:S01]  /*b0d0*/  FMUL.FTZ R98, R0.reuse, R98 ;  /* 0x0000006200627220 */ /* 0x040fe20000410000 */
[----:B------:R-:W-:Y:S01]  /*b0e0*/  FMUL.FTZ R99, R0, R99 ;  /* 0x0000006300637220 */ /* 0x000fe20000410000 */
[----:B------:R2:W-:Y:S01]  /*b0f0*/  MUFU.EX2 R251, R4 ;  /* 0x0000000400fb7308 */ /* 0x0005e20000000800 */
[C---:B------:R-:W-:Y:S01]  /*b100*/  FMUL.FTZ R100, R2.reuse, R100 ;  /* 0x0000006402647220 */ /* 0x040fe20000410000 */
[----:B------:R-:W-:Y:S01]  /*b110*/  FMUL.FTZ R101, R2, R101 ;  /* 0x0000006502657220 */ /* 0x000fe20000410000 */
[C---:B------:R-:W-:Y:S01]  /*b120*/  FMUL.FTZ R102, R0.reuse, R102 ;  /* 0x0000006600667220 */ /* 0x040fe20000410000 */
[--C-:B----4-:R-:W-:Y:S01]  /*b130*/  FFMA.FTZ R137, R139, UR4, -R133.reuse ;  /* 0x000000048b897c23 */ /* 0x110fe20008010885 */
        /* <DEDUP_REMOVED lines=10> */
[--C-:B------:R-:W-:Y:S01]  /*b1e0*/  FFMA.FTZ R138, R184, UR4, -R134.reuse ;  /* 0x00000004b88a7c23 */ /* 0x100fe20008010886 */
[C---:B------:R-:W-:Y:S01]  /*b1f0*/  FMUL.FTZ R112, R2.reuse, R112 ;  /* 0x0000007002707220 */ /* 0x040fe20000410000 */
[--C-:B--2---:R-:W-:Y:S01]  /*b200*/  FFMA.FTZ R4, R175, UR4, -R134.reuse ;  /* 0x00000004af047c23 */ /* 0x104fe20008010886 */
[----:B------:R-:W-:Y:S01]  /*b210*/  FMUL.FTZ R113, R2, R113 ;  /* 0x0000007102717220 */ /* 0x000fe20000410000 */
[C---:B------:R-:W-:Y:S01]  /*b220*/  FMUL.FTZ R114, R0.reuse, R114 ;  /* 0x0000007200727220 */ /* 0x040fe20000410000 */
[----:B------:R-:W-:Y:S01]  /*b230*/  FMUL.FTZ R115, R0, R115 ;  /* 0x0000007300737220 */ /* 0x000fe20000410000 */
[----:B------:R2:W4:Y:S01]  /*b240*/  MUFU.EX2 R250, R4 ;  /* 0x0000000400fa7308 */ /* 0x0005220000000800 */
[C---:B------:R-:W-:Y:S01]  /*b250*/  FMUL.FTZ R116, R2.reuse, R116 ;  /* 0x0000007402747220 */ /* 0x040fe20000410000 */
[----:B------:R-:W-:Y:S01]  /*b260*/  FMUL.FTZ R117, R2, R117 ;  /* 0x0000007502757220 */ /* 0x000fe20000410000 */
[C---:B------:R-:W-:Y:S01]  /*b270*/  FMUL.FTZ R118, R0.reuse, R118 ;  /* 0x0000007600767220 */ /* 0x040fe20000410000 */
[--C-:B---3--:R-:W-:Y:S01]  /*b280*/  FFMA.FTZ R137, R179, UR4, -R134.reuse ;  /* 0x00000004b3897c23 */ /* 0x108fe20008010886 */
[----:B------:R-:W-:Y:S01]  /*b290*/  FMUL.FTZ R119, R0, R119 ;  /* 0x0000007700777220 */ /* 0x000fe20000410000 */
[C---:B------:R-:W-:Y:S01]  /*b2a0*/  FMUL.FTZ R120, R2.reuse, R120 ;  /* 0x0000007802787220 */ /* 0x040fe20000410000 */
[----:B------:R-:W-:Y:S03]  /*b2b0*/  FMUL.FTZ R121, R2, R121 ;  /* 0x0000007902797220 */ /* 0x000fe60000410000 */
[----:B------:R3:W-:Y:S01]  /*b2c0*/  MUFU.EX2 R247, R137 ;  /* 0x0000008900f77308 */ /* 0x0007e20000000800 */
[C---:B------:R-:W-:Y:S01]  /*b2d0*/  FMUL.FTZ R122, R0.reuse, R122 ;  /* 0x0000007a007a7220 */ /* 0x040fe20000410000 */
[----:B------:R-:W-:Y:S01]  /*b2e0*/  FMUL.FTZ R123, R0, R123 ;  /* 0x0000007b007b7220 */ /* 0x000fe20000410000 */
[----:B------:R-:W-:Y:S01]  /*b2f0*/  LDSM.16.MT88.4 R156, [R198+0x10800] ;  /* 0x01080000c69c783b */ /* 0x000fe20000004200 */
[C---:B------:R-:W-:Y:S01]  /*b300*/  FMUL.FTZ R124, R2.reuse, R124 ;  /* 0x0000007c027c7220 */ /* 0x040fe20000410000 */
[----:B------:R-:W-:Y:S01]  /*b310*/  FMUL.FTZ R125, R2, R125 ;  /* 0x0000007d027d7220 */ /* 0x000fe20000410000 */
[C---:B------:R-:W-:Y:S01]  /*b320*/  FMUL.FTZ R126, R0.reuse, R126 ;  /* 0x0000007e007e7220 */ /* 0x040fe20000410000 */
[----:B------:R-:W-:Y:S03]  /*b330*/  FMUL.FTZ R127, R0, R127 ;  /* 0x0000007f007f7220 */ /* 0x000fe60000410000 */
[----:B------:R5:W1:Y:S01]  /*b340*/  MUFU.EX2 R246, R138 ;  /* 0x0000008a00f67308 */ /* 0x000a620000000800 */
[C---:B--2---:R-:W-:Y:S01]  /*b350*/  FMUL.FTZ R4, R2.reuse, R144 ;  /* 0x0000009002047220 */ /* 0x044fe20000410000 */
[----:B------:R-:W-:Y:S01]  /*b360*/  F2FP.F16.F32.PACK_AB R144, R177, R172 ;  /* 0x000000acb190723e */ /* 0x000fe200000000ff */
[----:B------:R-:W-:Y:S01]  /*b370*/  FMUL.FTZ R128, R2, R128 ;  /* 0x0000008002807220 */ /* 0x000fe20000410000 */
[----:B----4-:R-:W-:Y:S01]  /*b380*/  F2FP.F16.F32.PACK_AB R147, R250, R251 ;  /* 0x000000fbfa93723e */ /* 0x010fe200000000ff */
[----:B------:R-:W-:Y:S01]  /*b390*/  LDSM.16.MT88.4 R164, [R198+0x11800] ;  /* 0x01180000c6a4783b */ /* 0x000fe20000004200 */
[----:B------:R-:W-:Y:S01]  /*b3a0*/  FMUL.FTZ R129, R2, R129 ;  /* 0x0000008102817220 */ /* 0x000fe20000410000 */
[C---:B------:R-:W-:Y:S01]  /*b3b0*/  FMUL.FTZ R130, R0.reuse, R130 ;  /* 0x0000008200827220 */ /* 0x040fe20000410000 */
[----:B------:R-:W-:Y:S01]  /*b3c0*/  FMUL.FTZ R131, R0, R131 ;  /* 0x0000008300837220 */ /* 0x000fe20000410000 */
[--C-:B---3--:R-:W-:Y:S01]  /*b3d0*/  FFMA.FTZ R137, R185, UR4, -R133.reuse ;  /* 0x00000004b9897c23 */ /* 0x108fe20008010885 */
[----:B------:R-:W-:Y:S01]  /*b3e0*/  MUFU.EX2 R135, R135 ;  /* 0x0000008700877308 */ /* 0x000fe20000000800 */
[C---:B------:R-:W-:Y:S06]  /*b3f0*/  HMMA.16816.F32 R4, R144.reuse, R12, R4 ;  /* 0x0000000c9004723c */ /* 0x040fec0000001804 */
[C---:B------:R-:W-:Y:S03]  /*b400*/  HMMA.16816.F32 R8, R144.reuse, R14, R8 ;  /* 0x0000000e9008723c */ /* 0x040fe60000001808 */
[----:B------:R2:W-:Y:S02]  /*b410*/  MUFU.EX2 R245, R137 ;  /* 0x0000008900f57308 */ /* 0x0005e40000000800 */
[C---:B------:R-:W-:Y:S01]  /*b420*/  FMUL.FTZ R12, R2.reuse, R152 ;  /* 0x00000098020c7220 */ /* 0x040fe20000410000 */
[----:B------:R-:W-:Y:S01]  /*b430*/  FMUL.FTZ R13, R2, R153 ;  /* 0x00000099020d7220 */ /* 0x000fe20000410000 */
[C---:B------:R-:W-:Y:S01]  /*b440*/  FMUL.FTZ R14, R0.reuse, R154 ;  /* 0x0000009a000e7220 */ /* 0x040fe20000410000 */
[----:B------:R-:W-:Y:S02]  /*b450*/  FMUL.FTZ R15, R0, R155 ;  /* 0x0000009b000f7220 */ /* 0x000fe40000410000 */
[----:B------:R-:W3:Y:S01]  /*b460*/  LDSM.16.MT88.4 R152, [R198+0x12000] ;  /* 0x01200000c698783b */ /* 0x000ee20000004200 */
[--C-:B-----5:R-:W-:Y:S04]  /*b470*/  FFMA.FTZ R138, R187, UR4, -R134.reuse ;  /* 0x00000004bb8a7c23 */ /* 0x120fe80008010886 */
[C---:B------:R-:W-:Y:S01]  /*b480*/  HMMA.16816.F32 R12, R144.reuse, R20, R12 ;  /* 0x00000014900c723c */ /* 0x040fe2000000180c */
[----:B------:R-:W-:Y:S02]  /*b490*/  MUFU.EX2 R243, R138 ;  /* 0x0000008a00f37308 */ /* 0x000fe40000000800 */
[--C-:B--2---:R-:W-:Y:S03]  /*b4a0*/  FFMA.FTZ R137, R186, UR4, -R133.reuse ;  /* 0x00000004ba897c23 */ /* 0x104fe60008010885 */
[C---:B------:R-:W-:Y:S05]  /*b4b0*/  HMMA.16816.F32 R16, R144.reuse, R22, R16 ;  /* 0x000000169010723c */ /* 0x040fea0000001810 */
[----:B------:R2:W4:Y:S01]  /*b4c0*/  MUFU.EX2 R244, R137 ;  /* 0x0000008900f47308 */ /* 0x0005220000000800 */
[C---:B------:R-:W-:Y:S01]  /*b4d0*/  FMUL.FTZ R20, R2.reuse, R160 ;  /* 0x000000a002147220 */ /* 0x040fe20000410000 */
[----:B------:R-:W-:Y:S01]  /*b4e0*/  FMUL.FTZ R21, R2, R161 ;  /* 0x000000a102157220 */ /* 0x000fe20000410000 */
[C---:B------:R-:W-:Y:S03]  /*b4f0*/  FMUL.FTZ R22, R0.reuse, R162 ;  /* 0x000000a200167220 */ /* 0x040fe60000410000 */
[----:B------:R-:W-:Y:S02]  /*b500*/  FMUL.FTZ R23, R0, R163 ;  /* 0x000000a300177220 */ /* 0x000fe40000410000 */
[----:B------:R-:W-:Y:S05]  /*b510*/  LDSM.16.MT88.4 R160, [R197+0x12800] ;  /* 0x01280000c5a0783b */ /* 0x000fea0000004200 */
[C---:B------:R-:W-:Y:S03]  /*b520*/  HMMA.16816.F32 R20, R144.reuse, R28, R20 ;  /* 0x0000001c9014723c */ /* 0x040fe60000001814 */
[--C-:B--2---:R-:W-:Y:S03]  /*b530*/  FFMA.FTZ R137, R188, UR4, -R134.reuse ;  /* 0x00000004bc897c23 */ /* 0x104fe60008010886 */
[C---:B------:R-:W-:Y:S01]  /*b540*/  HMMA.16816.F32 R24, R144.reuse, R30, R24 ;  /* 0x0000001e9018723c */ /* 0x040fe20000001818 */
[----:B------:R2:W5:Y:S04]  /*b550*/  MUFU.EX2 R242, R137 ;  /* 0x0000008900f27308 */ /* 0x0005680000000800 */
[C---:B------:R-:W-:Y:S01]  /*b560*/  FMUL.FTZ R28, R2.reuse, R168 ;  /* 0x000000a8021c7220 */ /* 0x040fe20000410000 */
[----:B------:R-:W-:Y:S01]  /*b570*/  FMUL.FTZ R29, R2, R169 ;  /* 0x000000a9021d7220 */ /* 0x000fe20000410000 */
[C---:B------:R-:W-:Y:S01]  /*b580*/  FMUL.FTZ R30, R0.reuse, R170 ;  /* 0x000000aa001e7220 */ /* 0x040fe20000410000 */
[----:B------:R-:W-:Y:S02]  /*b590*/  FMUL.FTZ R31, R0, R171 ;  /* 0x000000ab001f7220 */ /* 0x000fe40000410000 */
[----:B------:R-:W-:Y:S05]  /*b5a0*/  LDSM.16.MT88.4 R168, [R200+0x11800] ;  /* 0x01180000c8a8783b */ /* 0x000fea0000004200 */
[C---:B-1----:R-:W-:Y:S03]  /*b5b0*/  HMMA.16816.F32 R28, R144.reuse, R140, R28 ;  /* 0x0000008c901c723c */ /* 0x042fe6000000181c */
[--C-:B--2---:R-:W-:Y:S03]  /*b5c0*/  FFMA.FTZ R137, R189, UR4, -R133.reuse ;  /* 0x00000004bd897c23 */ /* 0x104fe60008010885 */
[C---:B------:R-:W-:Y:S01]  /*b5d0*/  HMMA.16816.F32 R32, R144.reuse, R142, R32 ;  /* 0x0000008e9020723c */ /* 0x040fe20000001820 */
[----:B------:R-:W1:Y:S01]  /*b5e0*/  LDSM.16.MT88.4 R140, [R200+0x12000] ;  /* 0x01200000c88c783b */ /* 0x000e620000004200 */
[----:B------:R2:W-:Y:S04]  /*b5f0*/  MUFU.EX2 R241, R137 ;  /* 0x0000008900f17308 */ /* 0x0005e80000000800 */
[C---:B------:R-:W-:Y:S06]  /*b600*/  HMMA.16816.F32 R36, R144.reuse, R148, R36 ;  /* 0x000000949024723c */ /* 0x040fec0000001824 */
[C---:B------:R-:W-:Y:S01]  /*b610*/  HMMA.16816.F32 R40, R144.reuse, R150, R40 ;  /* 0x000000969028723c */ /* 0x040fe20000001828 */
[----:B------:R-:W4:Y:S05]  /*b620*/  LDSM.16.MT88.4 R148, [R199+0x12000] ;  /* 0x01200000c794783b */ /* 0x000f2a0000004200 */
[C---:B---3--:R-:W-:Y:S05]  /*b630*/  HMMA.16816.F32 R44, R144.reuse, R152, R44 ;  /* 0x00000098902c723c */ /* 0x048fea000000182c */
[--C-:B--2---:R-:W-:Y:S01]  /*b640*/  FFMA.FTZ R137, R190, UR4, -R133.reuse ;  /* 0x00000004be897c23 */ /* 0x104fe20008010885 */
[C---:B------:R-:W-:Y:S01]  /*b650*/  HMMA.16816.F32 R48, R144.reuse, R154, R48 ;  /* 0x0000009a9030723c */ /* 0x040fe20000001830 */
[----:B------:R-:W2:Y:S02]  /*b660*/  LDSM.16.MT88.4 R152, [R197+0x14000] ;  /* 0x01400000c598783b */ /* 0x000ea40000004200 */
[----:B------:R3:W-:Y:S03]  /*b670*/  MUFU.EX2 R240, R137 ;  /* 0x0000008900f07308 */ /* 0x0007e60000000800 */
[C---:B-1----:R-:W-:Y:S05]  /*b680*/  HMMA.16816.F32 R52, R144.reuse, R140, R52 ;  /* 0x0000008c9034723c */ /* 0x042fea0000001834 */
[--C-:B---3--:R-:W-:Y:S01]  /*b690*/  FFMA.FTZ R137, R193, UR4, -R134.reuse ;  /* 0x00000004c1897c23 */ /* 0x108fe20008010886 */
[C---:B------:R-:W-:Y:S01]  /*b6a0*/  HMMA.16816.F32 R56, R144.reuse, R142, R56 ;  /* 0x0000008e9038723c */ /* 0x040fe20000001838 */
[----:B------:R-:W1:Y:S02]  /*b6b0*/  LDSM.16.MT88.4 R140, [R198+0x14000] ;  /* 0x01400000c68c783b */ /* 0x000e640000004200 */
[----:B------:R3:W-:Y:S03]  /*b6c0*/  MUFU.EX2 R239, R137 ;  /* 0x0000008900ef7308 */ /* 0x0007e60000000800 */
[C---:B----4-:R-:W-:Y:S06]  /*b6d0*/  HMMA.16816.F32 R60, R144.reuse, R148, R60 ;  /* 0x00000094903c723c */ /* 0x050fec000000183c */
[C---:B------:R-:W-:Y:S01]  /*b6e0*/  HMMA.16816.F32 R64, R144.reuse, R150, R64 ;  /* 0x000000969040723c */ /* 0x040fe20000001840 */
[----:B------:R-:W4:Y:S05]  /*b6f0*/  LDSM.16.MT88.4 R148, [R200+0x14000] ;  /* 0x01400000c894783b */ /* 0x000f2a0000004200 */
[C---:B--2---:R-:W-:Y:S05]  /*b700*/  HMMA.16816.F32 R68, R144.reuse, R152, R68 ;  /* 0x000000989044723c */ /* 0x044fea0000001844 */
[--C-:B---3--:R-:W-:Y:S01]  /*b710*/  FFMA.FTZ R137, R194, UR4, -R134.reuse ;  /* 0x00000004c2897c23 */ /* 0x108fe20008010886 */
[C---:B------:R-:W-:Y:S01]  /*b720*/  HMMA.16816.F32 R72, R144.reuse, R154, R72 ;  /* 0x0000009a9048723c */ /* 0x040fe20000001848 */
[----:B------:R-:W2:Y:S02]  /*b730*/  LDSM.16.MT88.4 R152, [R199+0x14000] ;  /* 0x01400000c798783b */ /* 0x000ea40000004200 */
[----:B------:R3:W-:Y:S03]  /*b740*/  MUFU.EX2 R194, R137 ;  /* 0x0000008900c27308 */ /* 0x0007e60000000800 */
[C---:B-1----:R-:W-:Y:S05]  /*b750*/  HMMA.16816.F32 R76, R144.reuse, R140, R76 ;  /* 0x0000008c904c723c */ /* 0x042fea000000184c */
[--C-:B---3--:R-:W-:Y:S01]  /*b760*/  FFMA.FTZ R137, R195, UR4, -R133.reuse ;  /* 0x00000004c3897c23 */ /* 0x108fe20008010885 */
[----:B------:R-:W-:Y:S01]  /*b770*/  MOV R195, R174 ;  /* 0x000000ae00c37202 */ /* 0x000fe20000000f00 */
[C---:B------:R-:W-:Y:S01]  /*b780*/  HMMA.16816.F32 R80, R144.reuse, R142, R80 ;  /* 0x0000008e9050723c */ /* 0x040fe20000001850 */
[----:B------:R-:W1:Y:S01]  /*b790*/  LDSM.16.MT88.4 R140, [R197+0x16000] ;  /* 0x01600000c58c783b */ /* 0x000e620000004200 */
[----:B------:R3:W-:Y:S04]  /*b7a0*/  MUFU.EX2 R193, R137 ;  /* 0x0000008900c17308 */ /* 0x0007e80000000800 */
        /* <DEDUP_REMOVED lines=21> */
[----:B------:R3:W-:Y:S02]  /*b900*/  MUFU.EX2 R189, R137 ;  /* 0x0000008900bd7308 */ /* 0x0007e40000000800 */
[----:B------:R-:W-:Y:S01]  /*b910*/  MOV R191, R173 ;  /* 0x000000ad00bf7202 */ /* 0x000fe20000000f00 */
[C---:B-1----:R-:W-:Y:S05]  /*b920*/  HMMA.16816.F32 R124, R144.reuse, R140, R124 ;  /* 0x0000008c907c723c */ /* 0x042fea000000187c */
[--C-:B---3--:R-:W-:Y:S01]  /*b930*/  FFMA.FTZ R137, R183, UR4, -R133.reuse ;  /* 0x00000004b7897c23 */ /* 0x108fe20008010885 */
[----:B------:R-:W-:Y:S01]  /*b940*/  HMMA.16816.F32 R128, R144, R142, R128 ;  /* 0x0000008e9080723c */ /* 0x000fe20000001880 */
[----:B------:R-:W1:Y:S02]  /*b950*/  LDSM.16.MT88.4 R144, [R199+0x10800] ;  /* 0x01080000c790783b */ /* 0x000e640000004200 */
[----:B------:R3:W-:Y:S02]  /*b960*/  MUFU.EX2 R188, R137 ;  /* 0x0000008900bc7308 */ /* 0x0007e40000000800 */
[----:B------:R-:W-:Y:S02]  /*b970*/  F2FP.F16.F32.PACK_AB R140, R248, R249 ;  /* 0x000000f9f88c723e */ /* 0x000fe400000000ff */
[----:B------:R-:W-:Y:S04]  /*b980*/  F2FP.F16.F32.PACK_AB R141, R246, R247 ;  /* 0x000000f7f68d723e */ /* 0x000fe800000000ff */
[----:B------:R-:W-:Y:S02]  /*b990*/  F2FP.F16.F32.PACK_AB R142, R244, R245 ;  /* 0x000000f5f48e723e */ /* 0x000fe400000000ff */
[----:B-----5:R-:W-:Y:S01]  /*b9a0*/  F2FP.F16.F32.PACK_AB R143, R242, R243 ;  /* 0x000000f3f28f723e */ /* 0x020fe200000000ff */
[--C-:B---3--:R-:W-:Y:S06]  /*b9b0*/  FFMA.FTZ R137, R181, UR4, -R133.reuse ;  /* 0x00000004b5897c23 */ /* 0x108fec0008010885 */
[C---:B----4-:R-:W-:Y:S01]  /*b9c0*/  HMMA.16816.F32 R4, R140.reuse, R148, R4 ;  /* 0x000000948c04723c */ /* 0x050fe20000001804 */
[----:B------:R3:W4:Y:S05]  /*b9d0*/  MUFU.EX2 R187, R137 ;  /* 0x0000008900bb7308 */ /* 0x00072a0000000800 */
[C---:B------:R-:W-:Y:S01]  /*b9e0*/  HMMA.16816.F32 R8, R140.reuse, R150, R8 ;  /* 0x000000968c08723c */ /* 0x040fe20000001808 */
[----:B------:R-:W5:Y:S05]  /*b9f0*/  LDSM.16.MT88.4 R148, [R198+0x12800] ;  /* 0x01280000c694783b */ /* 0x000f6a0000004200 */
[C---:B------:R-:W-:Y:S06]  /*ba00*/  HMMA.16816.F32 R12, R140.reuse, R156, R12 ;  /* 0x0000009c8c0c723c */ /* 0x040fec000000180c */
[C---:B------:R-:W-:Y:S01]  /*ba10*/  HMMA.16816.F32 R16, R140.reuse, R158, R16 ;  /* 0x0000009e8c10723c */ /* 0x040fe20000001810 */
[----:B------:R-:W4:Y:S04]  /*ba20*/  LDSM.16.MT88.4 R156, [R200+0x12800] ;  /* 0x01280000c89c783b */ /* 0x000f280000004200 */
[--C-:B---3--:R-:W-:Y:S01]  /*ba30*/  FFMA.FTZ R137, R226, UR4, -R134.reuse ;  /* 0x00000004e2897c23 */ /* 0x108fe20008010886 */
[C---:B--2---:R-:W-:Y:S03]  /*ba40*/  HMMA.16816.F32 R20, R140.reuse, R152, R20 ;  /* 0x000000988c14723c */ /* 0x044fe60000001814 */
[----:B------:R2:W-:Y:S02]  /*ba50*/  MUFU.EX2 R186, R137 ;  /* 0x0000008900ba7308 */ /* 0x0005e40000000800 */
[----:B------:R-:W-:Y:S01]  /*ba60*/  MOV R226, R177 ;  /* 0x000000b100e27202 */ /* 0x000fe20000000f00 */
[C---:B------:R-:W-:Y:S01]  /*ba70*/  HMMA.16816.F32 R24, R140.reuse, R154, R24 ;  /* 0x0000009a8c18723c */ /* 0x040fe20000001818 */
[----:B------:R-:W3:Y:S05]  /*ba80*/  LDSM.16.MT88.4 R152, [R199+0x12800] ;  /* 0x01280000c798783b */ /* 0x000eea0000004200 */
[C---:B-1----:R-:W-:Y:S03]  /*ba90*/  HMMA.16816.F32 R28, R140.reuse, R144, R28 ;  /* 0x000000908c1c723c */ /* 0x042fe6000000181c */
[----:B------:R-:W-:Y:S03]  /*baa0*/  LDSM.16.MT88.4 R176, [R197+0x13800] ;  /* 0x01380000c5b0783b */ /* 0x000fe60000004200 */
[C---:B------:R-:W-:Y:S05]  /*bab0*/  HMMA.16816.F32 R32, R140.reuse, R146, R32 ;  /* 0x000000928c20723c */ /* 0x040fea0000001820 */
[----:B------:R-:W1:Y:S01]  /*bac0*/  LDSM.16.MT88.4 R144, [R197+0x14800] ;  /* 0x01480000c590783b */ /* 0x000e620000004200 */
[C---:B------:R-:W-:Y:S05]  /*bad0*/  HMMA.16816.F32 R36, R140.reuse, R160, R36 ;  /* 0x000000a08c24723c */ /* 0x040fea0000001824 */
[--C-:B--2---:R-:W-:Y:S01]  /*bae0*/  FFMA.FTZ R137, R225, UR4, -R134.reuse ;  /* 0x00000004e1897c23 */ /* 0x104fe20008010886 */
[C---:B------:R-:W-:Y:S01]  /*baf0*/  HMMA.16816.F32 R40, R140.reuse, R162, R40 ;  /* 0x000000a28c28723c */ /* 0x040fe20000001828 */
[----:B------:R-:W2:Y:S02]  /*bb00*/  LDL.LU R225, [R1+0x4] ;  /* 0x0000040001e17983 */ /* 0x000ea40000300800 */
[----:B------:R3:W1:Y:S02]  /*bb10*/  MUFU.EX2 R185, R137 ;  /* 0x0000008900b97308 */ /* 0x0006640000000800 */
[----:B------:R-:W1:Y:S01]  /*bb20*/  LDSM.16.MT88.4 R160, [R198+0x14800] ;  /* 0x01480000c6a0783b */ /* 0x000e620000004200 */
[C---:B-----5:R-:W-:Y:S05]  /*bb30*/  HMMA.16816.F32 R44, R140.reuse, R148, R44 ;  /* 0x000000948c2c723c */ /* 0x060fea000000182c */
[----:B------:R-:W-:Y:S01]  /*bb40*/  FFMA.FTZ R134, R136, UR4, -R134 ;  /* 0x0000000488867c23 */ /* 0x000fe20008010886 */
[C---:B------:R-:W-:Y:S01]  /*bb50*/  HMMA.16816.F32 R48, R140.reuse, R150, R48 ;  /* 0x000000968c30723c */ /* 0x040fe20000001830 */
[----:B------:R-:W5:Y:S04]  /*bb60*/  LDSM.16.MT88.4 R148, [R200+0x14800] ;  /* 0x01480000c894783b */ /* 0x000f680000004200 */
[----:B------:R-:W-:Y:S01]  /*bb70*/  MUFU.EX2 R134, R134 ;  /* 0x0000008600867308 */ /* 0x000fe20000000800 */
[C---:B----4-:R-:W-:Y:S05]  /*bb80*/  HMMA.16816.F32 R52, R140.reuse, R156, R52 ;  /* 0x0000009c8c34723c */ /* 0x050fea0000001834 */
[--C-:B---3--:R-:W-:Y:S01]  /*bb90*/  FFMA.FTZ R137, R182, UR4, -R133.reuse ;  /* 0x00000004b6897c23 */ /* 0x108fe20008010885 */
[C---:B------:R-:W-:Y:S01]  /*bba0*/  HMMA.16816.F32 R56, R140.reuse, R158, R56 ;  /* 0x0000009e8c38723c */ /* 0x040fe20000001838 */
[----:B------:R-:W3:Y:S02]  /*bbb0*/  LDSM.16.MT88.4 R156, [R199+0x14800] ;  /* 0x01480000c79c783b */ /* 0x000ee40000004200 */
[----:B------:R4:W-:Y:S02]  /*bbc0*/  MUFU.EX2 R184, R137 ;  /* 0x0000008900b87308 */ /* 0x0009e40000000800 */
[----:B------:R-:W-:Y:S01]  /*bbd0*/  FFMA.FTZ R133, R180, UR4, -R133 ;  /* 0x00000004b4857c23 */ /* 0x000fe20008010885 */
[C---:B------:R-:W-:Y:S03]  /*bbe0*/  HMMA.16816.F32 R60, R140.reuse, R152, R60 ;  /* 0x000000988c3c723c */ /* 0x040fe6000000183c */
[----:B------:R-:W-:Y:S04]  /*bbf0*/  LDSM.16.MT88.4 R180, [R198+0x13800] ;  /* 0x01380000c6b4783b */ /* 0x000fe80000004200 */
[----:B------:R-:W5:Y:S01]  /*bc00*/  MUFU.EX2 R133, R133 ;  /* 0x0000008500857308 */ /* 0x000f620000000800 */
[C---:B------:R-:W-:Y:S03]  /*bc10*/  HMMA.16816.F32 R64, R140.reuse, R154, R64 ;  /* 0x0000009a8c40723c */ /* 0x040fe60000001840 */
[----:B------:R-:W3:Y:S03]  /*bc20*/  LDSM.16.MT88.4 R152, [R197+0x16800] ;  /* 0x01680000c598783b */ /* 0x000ee60000004200 */
[C---:B-1----:R-:W-:Y:S05]  /*bc30*/  HMMA.16816.F32 R68, R140.reuse, R144, R68 ;  /* 0x000000908c44723c */ /* 0x042fea0000001844 */
[----:B------:R-:W-:Y:S01]  /*bc40*/  F2FP.F16.F32.PACK_AB R136, R187, R188 ;  /* 0x000000bcbb88723e */ /* 0x000fe200000000ff */
[C---:B------:R-:W-:Y:S01]  /*bc50*/  HMMA.16816.F32 R72, R140.reuse, R146, R72 ;  /* 0x000000928c48723c */ /* 0x040fe20000001848 */
[----:B------:R-:W1:Y:S04]  /*bc60*/  LDSM.16.MT88.4 R144, [R198+0x16800] ;  /* 0x01680000c690783b */ /* 0x000e680000004200 */
[----:B----4-:R-:W-:Y:S01]  /*bc70*/  F2FP.F16.F32.PACK_AB R137, R185, R186 ;  /* 0x000000bab989723e */ /* 0x010fe200000000ff */
[C---:B------:R-:W-:Y:S05]  /*bc80*/  HMMA.16816.F32 R76, R140.reuse, R160, R76 ;  /* 0x000000a08c4c723c */ /* 0x040fea000000184c */
[----:B-----5:R-:W-:Y:S01]  /*bc90*/  F2FP.F16.F32.PACK_AB R138, R133, R184 ;  /* 0x000000b8858a723e */ /* 0x020fe200000000ff */
[C---:B------:R-:W-:Y:S01]  /*bca0*/  HMMA.16816.F32 R80, R140.reuse, R162, R80 ;  /* 0x000000a28c50723c */ /* 0x040fe20000001850 */
[----:B------:R-:W-:Y:S04]  /*bcb0*/  LDSM.16.MT88.4 R160, [R199+0x11000] ;  /* 0x01100000c7a0783b */ /* 0x000fe80000004200 */
[----:B------:R-:W-:Y:S01]  /*bcc0*/  F2FP.F16.F32.PACK_AB R139, R134, R135 ;  /* 0x00000087868b723e */ /* 0x000fe200000000ff */
        /* <DEDUP_REMOVED lines=16> */
[----:B------:R-:W-:Y:S01]  /*bdd0*/  HMMA.16816.F32 R128, R140, R158, R128 ;  /* 0x0000009e8c80723c */ /* 0x000fe20000001880 */
[----:B------:R-:W3:Y:S06]  /*bde0*/  LDSM.16.MT88.4 R156, [R197+0x13000] ;  /* 0x01300000c59c783b */ /* 0x000eec0000004200 */
[----:B------:R-:W-:Y:S04]  /*bdf0*/  F2FP.F16.F32.PACK_AB R140, R240, R241 ;  /* 0x000000f1f08c723e */ /* 0x000fe800000000ff */
[----:B------:R-:W-:Y:S02]  /*be00*/  F2FP.F16.F32.PACK_AB R141, R194, R239 ;  /* 0x000000efc28d723e */ /* 0x000fe400000000ff */
[----:B------:R-:W-:Y:S02]  /*be10*/  F2FP.F16.F32.PACK_AB R142, R192, R193 ;  /* 0x000000c1c08e723e */ /* 0x000fe400000000ff */
[----:B------:R-:W-:Y:S07]  /*be20*/  F2FP.F16.F32.PACK_AB R143, R189, R190 ;  /* 0x000000bebd8f723e */ /* 0x000fee00000000ff */
        /* <DEDUP_REMOVED lines=33> */
[C---:B-1----:R-:W-:Y:S06]  /*c040*/  HMMA.16816.F32 R92, R140.reuse, R144, R92 ;  /* 0x000000908c5c723c */ /* 0x042fec000000185c */
[C---:B------:R-:W-:Y:S06]  /*c050*/  HMMA.16816.F32 R96, R140.reuse, R146, R96 ;  /* 0x000000928c60723c */ /* 0x040fec0000001860 */
[C---:B----4-:R-:W-:Y:S05]  /*c060*/  HMMA.16816.F32 R100, R140.reuse, R148, R100 ;  /* 0x000000948c64723c */ /* 0x050fea0000001864 */
[----:B--2---:R-:W-:Y:S01]  /*c070*/  FFMA.FTZ R0, R0, R225, R252 ;  /* 0x000000e100007223 */ /* 0x004fe200000100fc */
[C---:B------:R-:W-:Y:S01]  /*c080*/  HMMA.16816.F32 R104, R140.reuse, R150, R104 ;  /* 0x000000968c68723c */ /* 0x040fe20000001868 */
[----:B------:R-:W1:Y:S04]  /*c090*/  LDSM.16.MT88.4 R148, [R197+0x11800] ;  /* 0x01180000c594783b */ /* 0x000e680000004200 */
[----:B------:R-:W-:Y:S01]  /*c0a0*/  FADD.FTZ R0, R191, R0 ;  /* 0x00000000bf007221 */ /* 0x000fe20000010000 */
[C---:B------:R-:W-:Y:S05]  /*c0b0*/  HMMA.16816.F32 R108, R140.reuse, R160, R108 ;  /* 0x000000a08c6c723c */ /* 0x040fea000000186c */
[----:B------:R-:W-:Y:S01]  /*c0c0*/  FADD.FTZ R0, R251, R0 ;  /* 0x00000000fb007221 */ /* 0x000fe20000010000 */
[C---:B------:R-:W-:Y:S05]  /*c0d0*/  HMMA.16816.F32 R112, R140.reuse, R162, R112 ;  /* 0x000000a28c70723c */ /* 0x040fea0000001870 */
[----:B------:R-:W-:Y:S01]  /*c0e0*/  MOV R161, R172 ;  /* 0x000000ac00a17202 */ /* 0x000fe20000000f00 */
[C---:B---3--:R-:W-:Y:S01]  /*c0f0*/  HMMA.16816.F32 R116, R140.reuse, R156, R116 ;  /* 0x0000009c8c74723c */ /* 0x048fe20000001874 */
[----:B------:R-:W2:Y:S04]  /*c100*/  LDSM.16.MT88.4 R172, [R199+0x11800] ;  /* 0x01180000c7ac783b */ /* 0x000ea80000004200 */
[----:B------:R-:W-:Y:S01]  /*c110*/  FADD.FTZ R0, R250, R0 ;  /* 0x00000000fa007221 */ /* 0x000fe20000010000 */
[C---:B------:R-:W-:Y:S05]  /*c120*/  HMMA.16816.F32 R120, R140.reuse, R158, R120 ;  /* 0x0000009e8c78723c */ /* 0x040fea0000001878 */
[----:B------:R-:W-:Y:S01]  /*c130*/  FADD.FTZ R0, R247, R0 ;  /* 0x00000000f7007221 */ /* 0x000fe20000010000 */
[C---:B-----5:R-:W-:Y:S05]  /*c140*/  HMMA.16816.F32 R124, R140.reuse, R152, R124 ;  /* 0x000000988c7c723c */ /* 0x060fea000000187c */
[----:B------:R-:W-:Y:S01]  /*c150*/  FADD.FTZ R0, R246, R0 ;  /* 0x00000000f6007221 */ /* 0x000fe20000010000 */
[----:B------:R-:W-:Y:S05]  /*c160*/  HMMA.16816.F32 R128, R140, R154, R128 ;  /* 0x0000009a8c80723c */ /* 0x000fea0000001880 */
[----:B------:R-:W-:Y:S01]  /*c170*/  FADD.FTZ R0, R243, R0 ;  /* 0x00000000f3007221 */ /* 0x000fe20000010000 */
[C---:B-1----:R-:W-:Y:S01]  /*c180*/  HMMA.16816.F32 R144, R136.reuse, R148, R4 ;  /* 0x000000948890723c */ /* 0x042fe20000001804 */
[----:B------:R-:W1:Y:S04]  /*c190*/  LDSM.16.MT88.4 R4, [R200+0x13800] ;  /* 0x01380000c804783b */ /* 0x000e680000004200 */
[----:B------:R-:W-:Y:S01]  /*c1a0*/  FADD.FTZ R0, R242, R0 ;  /* 0x00000000f2007221 */ /* 0x000fe20000010000 */
[C---:B------:R-:W-:Y:S03]  /*c1b0*/  HMMA.16816.F32 R140, R136.reuse, R150, R8 ;  /* 0x00000096888c723c */ /* 0x040fe60000001808 */
[----:B------:R-:W3:Y:S02]  /*c1c0*/  LDSM.16.MT88.4 R8, [R199+0x13800] ;  /* 0x01380000c708783b */ /* 0x000ee40000004200 */
[----:B------:R-:W-:Y:S01]  /*c1d0*/  FADD.FTZ R0, R239, R0 ;  /* 0x00000000ef007221 */ /* 0x000fe20000010000 */
[C---:B------:R-:W-:Y:S05]  /*c1e0*/  HMMA.16816.F32 R152, R136.reuse, R164, R12 ;  /* 0x000000a48898723c */ /* 0x040fea000000180c */
[----:B------:R-:W-:Y:S01]  /*c1f0*/  FADD.FTZ R0, R194, R0 ;  /* 0x00000000c2007221 */ /* 0x000fe20000010000 */
[C---:B------:R-:W-:Y:S01]  /*c200*/  HMMA.16816.F32 R148, R136.reuse, R166, R16 ;  /* 0x000000a68894723c */ /* 0x040fe20000001810 */
[----:B------:R-:W-:Y:S04]  /*c210*/  LDSM.16.MT88.4 R16, [R198+0x15800] ;  /* 0x01580000c610783b */ /* 0x000fe80000004200 */
[----:B------:R-:W-:Y:S01]  /*c220*/  MOV R15, R161 ;  /* 0x000000a1000f7202 */ /* 0x000fe20000000f00 */
[----:B------:R-:W-:Y:S01]  /*c230*/  FADD.FTZ R0, R190, R0 ;  /* 0x00000000be007221 */ /* 0x000fe20000010000 */
[C---:B------:R-:W-:Y:S02]  /*c240*/  HMMA.16816.F32 R160, R136.reuse, R168, R20 ;  /* 0x000000a888a0723c */ /* 0x040fe40000001814 */
[----:B------:R-:W-:Y:S02]  /*c250*/  LDSM.16.MT88.4 R20, [R200+0x15800] ;  /* 0x01580000c814783b */ /* 0x000fe40000004200 */
[----:B------:R-:W-:Y:S02]  /*c260*/  FADD.FTZ R0, R189, R0 ;  /* 0x00000000bd007221 */ /* 0x000fe40000010000 */
[C---:B------:R-:W-:Y:S04]  /*c270*/  HMMA.16816.F32 R156, R136.reuse, R170, R24 ;  /* 0x000000aa889c723c */ /* 0x040fe80000001818 */
[----:B------:R-:W-:Y:S01]  /*c280*/  LDSM.16.MT88.4 R24, [R199+0x15800] ;  /* 0x01580000c718783b */ /* 0x000fe20000004200 */
[----:B------:R-:W-:Y:S01]  /*c290*/  FADD.FTZ R0, R186, R0 ;  /* 0x00000000ba007221 */ /* 0x000fe20000010000 */
[C---:B--2---:R-:W-:Y:S05]  /*c2a0*/  HMMA.16816.F32 R168, R136.reuse, R172, R28 ;  /* 0x000000ac88a8723c */ /* 0x044fea000000181c */
[----:B------:R-:W-:Y:S01]  /*c2b0*/  FADD.FTZ R0, R185, R0 ;  /* 0x00000000b9007221 */ /* 0x000fe20000010000 */
[C---:B------:R-:W-:Y:S01]  /*c2c0*/  HMMA.16816.F32 R164, R136.reuse, R174, R32 ;  /* 0x000000ae88a4723c */ /* 0x040fe20000001820 */
[----:B------:R-:W2:Y:S04]  /*c2d0*/  LDL.LU R31, [R1] ;  /* 0x00000000011f7983 */ /* 0x000ea80000300800 */
[----:B------:R-:W-:Y:S01]  /*c2e0*/  MOV R30, R15 ;  /* 0x0000000f001e7202 */ /* 0x000fe20000000f00 */
[C---:B------:R-:W-:Y:S01]  /*c2f0*/  HMMA.16816.F32 R36, R136.reuse, R176, R36 ;  /* 0x000000b08824723c */ /* 0x040fe20000001824 */
[----:B------:R-:W4:Y:S04]  /*c300*/  LDSM.16.MT88.4 R12, [R197+0x15800] ;  /* 0x01580000c50c783b */ /* 0x000f280000004200 */
[----:B------:R-:W-:Y:S01]  /*c310*/  FADD.FTZ R0, R135, R0 ;  /* 0x0000000087007221 */ /* 0x000fe20000010000 */
[C---:B------:R-:W-:Y:S05]  /*c320*/  HMMA.16816.F32 R40, R136.reuse, R178, R40 ;  /* 0x000000b28828723c */ /* 0x040fea0000001828 */
[----:B------:R-:W-:Y:S01]  /*c330*/  FADD.FTZ R0, R134, R0 ;  /* 0x0000000086007221 */ /* 0x000fe20000010000 */
[C---:B------:R-:W-:Y:S05]  /*c340*/  HMMA.16816.F32 R44, R136.reuse, R180, R44 ;  /* 0x000000b4882c723c */ /* 0x040fea000000182c */
[----:B------:R-:W-:Y:S01]  /*c350*/  MOV R134, R3 ;  /* 0x0000000300867202 */ /* 0x000fe20000000f00 */
        /* <DEDUP_REMOVED lines=13> */
[C---:B------:R-:W-:Y:S06]  /*c430*/  HMMA.16816.F32 R84, R136.reuse, R20, R84 ;  /* 0x000000148854723c */ /* 0x040fec0000001854 */
        /* <DEDUP_REMOVED lines=8> */
[C---:B------:R-:W-:Y:S06]  /*c4c0*/  HMMA.16816.F32 R120, R136.reuse, R14, R120 ;  /* 0x0000000e8878723c */ /* 0x040fec0000001878 */
[C---:B-----5:R-:W-:Y:S06]  /*c4d0*/  HMMA.16816.F32 R124, R136.reuse, R16, R124 ;  /* 0x00000010887c723c */ /* 0x060fec000000187c */
[----:B------:R-:W-:Y:S05]  /*c4e0*/  HMMA.16816.F32 R128, R136, R18, R128 ;  /* 0x000000128880723c */ /* 0x000fea0000001880 */
[----:B--2---:R-:W-:Y:S06]  /*c4f0*/  FFMA.FTZ R2, R2, R31, R30 ;  /* 0x0000001f02027223 */ /* 0x004fec000001001e */
[----:B------:R-:W-:Y:S04]  /*c500*/  FADD.FTZ R2, R226, R2 ;  /* 0x00000002e2027221 */ /* 0x000fe80000010000 */
        /* <DEDUP_REMOVED lines=13> */
[----:B------:R-:W-:Y:S01]  /*c5e0*/  FADD.FTZ R2, R133, R2 ;  /* 0x0000000285027221 */ /* 0x000fe20000010000 */
[----:B------:R-:W-:Y:S04]  /*c5f0*/  MOV R133, R132 ;  /* 0x0000008400857202 */ /* 0x000fe80000000f00 */
[----:B------:R1:W-:Y:S04]  /*c600*/  STL [R1], R2 ;  /* 0x0000000201007387 */ /* 0x0003e80000100800 */
[----:B------:R1:W-:Y:S01]  /*c610*/  STL [R1+0x4], R0 ;  /* 0x0000040001007387 */ /* 0x0003e20000100800 */
[----:B------:R-:W-:Y:S05]  /*c620*/  @P4 BRA `(.L_x_979) ;  /* 0xffffffc000c84947 */ /* 0x000fea000383ffff */
.L_x_978:
[----:B-1----:R-:W2:Y:S04]  /*c630*/  LDL.LU R2, [R1] ;  /* 0x0000000001027983 */ /* 0x002ea80000300800 */
[----:B------:R-:W3:Y:S01]  /*c640*/  LDL.LU R8, [R1+0x4] ;  /* 0x0000040001087983 */ /* 0x000ee20000300800 */
[----:B------:R-:W1:Y:S01]  /*c650*/  S2UR UR8, SR_CgaCtaId ;  /* 0x00000000000879c3 */ /* 0x000e620000008800 */
[----:B------:R-:W-:Y:S01]  /*c660*/  UISETP.NE.AND UP0, UPT, UR5, -0x1, UPT ;  /* 0xffffffff0500788c */ /* 0x000fe2000bf05270 */
[----:B------:R-:W-:Y:S01]  /*c670*/  IMAD.MOV.U32 R139, RZ, RZ, 0x20 ;  /* 0x00000020ff8b7424 */ /* 0x000fe200078e00ff */
[----:B------:R-:W4:Y:S01]  /*c680*/  S2R R136, SR_TID.X ;  /* 0x0000000000887919 */ /* 0x000f220000002100 */
[----:B------:R-:W-:-:S03]  /*c690*/  IMAD.MOV.U32 R133, RZ, RZ, 0x40 ;  /* 0x00000040ff857424 */ /* 0x000fc600078e00ff */
[----:B------:R-:W-:Y:S01]  /*c6a0*/  PLOP3.LUT P3, PT, PT, PT, UP0, 0x80, 0x0 ;  /* 0x000000000000781c */ /* 0x000fe20003f6f008 */
[----:B------:R-:W2:Y:S04]  /*c6b0*/  S2UR UR4, SR_CTAID.X ;  /* 0x00000000000479c3 */ /* 0x000ea80000002500 */
        /* <DEDUP_REMOVED lines=8> */
[----:B------:R-:W-:Y:S02]  /*c740*/  SHF.R.S32.HI R5, RZ, 0x2, R4 ;  /* 0x00000002ff057819 */ /* 0x000fe40000011404 */
[----:B------:R-:W-:Y:S01]  /*c750*/  SHF.R.S32.HI R178, RZ, 0x5, R7 ;  /* 0x00000005ffb27819 */ /* 0x000fe20000011407 */
[----:B--2---:R-:W1:Y:S04]  /*c760*/  SHFL.BFLY PT, R0, R2, 0x2, 0x1f ;  /* 0x0c401f0002007f89 */ /* 0x004e6800000e0000 */
[----:B---3--:R-:W2:Y:S01]  /*c770*/  SHFL.BFLY PT, R6, R8, 0x2, 0x1f ;  /* 0x0c401f0008067f89 */ /* 0x008ea200000e0000 */
[----:B-1----:R-:W-:Y:S01]  /*c780*/  FADD.FTZ R0, R0, R2 ;  /* 0x0000000200007221 */ /* 0x002fe20000010000 */
[----:B------:R-:W-:-:S02]  /*c790*/  SHF.R.S32.HI R2, RZ, 0x1f, R4 ;  /* 0x0000001fff027819 */ /* 0x000fc40000011404 */
[----:B------:R-:W-:Y:S02]  /*c7a0*/  LOP3.LUT R4, R4, 0x3ffffffc, RZ, 0xc0, !PT ;  /* 0x3ffffffc04047812 */ /* 0x000fe400078ec0ff */
[----:B------:R-:W1:Y:S01]  /*c7b0*/  SHFL.BFLY PT, R137, R0, 0x1, 0x1f ;  /* 0x0c201f0000897f89 */ /* 0x000e6200000e0000 */
[----:B------:R-:W-:Y:S02]  /*c7c0*/  LEA.HI R2, R2, R5, RZ, 0x3 ;  /* 0x0000000502027211 */ /* 0x000fe400078f18ff */
[----:B------:R-:W-:Y:S02]  /*c7d0*/  IMAD.IADD R4, R136, 0x1, -R4 ;  /* 0x0000000188047824 */ /* 0x000fe400078e0a04 */
[----:B------:R-:W-:-:S05]  /*c7e0*/  LOP3.LUT R2, R2, 0xfffffff8, RZ, 0xc0, !PT ;  /* 0xfffffff802027812 */ /* 0x000fca00078ec0ff */
[----:B------:R-:W-:Y:S02]  /*c7f0*/  IMAD.IADD R2, R5, 0x1, -R2 ;  /* 0x0000000105027824 */ /* 0x000fe400078e0a02 */
[----:B------:R-:W-:Y:S02]  /*c800*/  IMAD R5, R178, 0x200, R4 ;  /* 0x00000200b2057824 */ /* 0x000fe400078e0204 */
[----:B--2---:R-:W-:Y:S01]  /*c810*/  FADD.FTZ R4, R6, R8 ;  /* 0x0000000806047221 */ /* 0x004fe20000010000 */
[----:B------:R-:W-:-:S05]  /*c820*/  IMAD.SHL.U32 R30, R2, 0x40, RZ ;  /* 0x00000040021e7824 */ /* 0x000fca00078e00ff */
[----:B------:R-:W-:-:S04]  /*c830*/  LOP3.LUT R30, R30, 0x1c0, RZ, 0xc0, !PT ;  /* 0x000001c01e1e7812 */ /* 0x000fc800078ec0ff */
[----:B------:R-:W-:Y:S01]  /*c840*/  LEA.HI R30, R30, R30, RZ, 0x1d ;  /* 0x0000001e1e1e7211 */ /* 0x000fe200078fe8ff */
[----:B-1----:R-:W-:Y:S01]  /*c850*/  FADD.FTZ R137, R0, R137 ;  /* 0x0000008900897221 */ /* 0x002fe20000010000 */
[----:B------:R-:W-:-:S03]  /*c860*/  IMAD.MOV.U32 R0, RZ, RZ, 0x3f800000 ;  /* 0x3f800000ff007424 */ /* 0x000fc600078e00ff */
[----:B------:R-:W-:Y:S01]  /*c870*/  IMAD.U32 R30, R5, 0x2, R30 ;  /* 0x00000002051e7824 */ /* 0x000fe200078e001e */
[----:B------:R-:W-:Y:S01]  /*c880*/  FSETP.NE.FTZ.AND P0, PT, R137, RZ, PT ;  /* 0x000000ff8900720b */ /* 0x000fe20003f15000 */
[----:B------:R1:W2:Y:S03]  /*c890*/  SHFL.BFLY PT, R5, R4, 0x1, 0x1f ;  /* 0x0c201f0004057f89 */ /* 0x0002a600000e0000 */
[----:B------:R-:W-:Y:S02]  /*c8a0*/  R2P PR, R2, 0x6 ;  /* 0x0000000602007804 */ /* 0x000fe40000000000 */
[----:B------:R-:W-:-:S03]  /*c8b0*/  LEA R30, R30, UR8, 0x1 ;  /* 0x000000081e1e7c11 */ /* 0x000fc6000f8e08ff */
[----:B------:R-:W-:Y:S02]  /*c8c0*/  SEL R139, R139, 0xffffffe0, !P1 ;  /* 0xffffffe08b8b7807 */ /* 0x000fe40004800000 */
[----:B------:R-:W-:Y:S01]  /*c8d0*/  SEL R133, R133, 0xffffffc0, !P2 ;  /* 0xffffffc085857807 */ /* 0x000fe20005000000 */
[----:B------:R-:W-:Y:S06]  /*c8e0*/  @P3 BRA `(.L_x_982) ;  /* 0x00000000001c3947 */ /* 0x000fec0003800000 */
[----:B------:R-:W3:Y:S01]  /*c8f0*/  S2UR UR9, SR_CTAID.Y ;  /* 0x00000000000979c3 */ /* 0x000ee20000002600 */
[----:B------:R-:W-:Y:S01]  /*c900*/  ULDC.64 UR6, c[0x0][0x290] ;  /* 0x0000a40000067ab9 */ /* 0x000fe20000000a00 */
[----:B---3--:R-:W-:Y:S02]  /*c910*/  USHF.R.S32.HI UR8, URZ, 0x1f, UR9 ;  /* 0x0000001f3f087899 */ /* 0x008fe40008011409 */
[----:B------:R-:W-:Y:S02]  /*c920*/  UIMAD.WIDE.U32 UR12, UR9, UR6, URZ ;  /* 0x00000006090c72a5 */ /* 0x000fe4000f8e003f */
[----:B------:R-:W-:-:S04]  /*c930*/  UIMAD UR8, UR8, UR6, URZ ;  /* 0x00000006080872a4 */ /* 0x000fc8000f8e023f */
[----:B------:R-:W-:-:S04]  /*c940*/  UIMAD UR7, UR9, UR7, UR8 ;  /* 0x00000007090772a4 */ /* 0x000fc8000f8e0208 */
[----:B------:R-:W-:-:S12]  /*c950*/  UIADD3 UR10, UR13, UR7, URZ ;  /* 0x000000070d0a7290 */ /* 0x000fd8000fffe03f */
.L_x_982:
[----:B------:R-:W-:Y:S01]  /*c960*/  ULDC.U8 UR6, c[0x0][0x3d8] ;  /* 0x0000f60000067ab9 */ /* 0x000fe20000000000 */
[----:B------:R-:W-:Y:S01]  /*c970*/  ULDC.U8 UR9, c[0x0][0x3d9] ;  /* 0x0000f64000097ab9 */ /* 0x000fe20000000000 */
[----:B------:R-:W-:Y:S01]  /*c980*/  ISETP.NE.AND P2, PT, RZ, UR6, PT ;  /* 0x00000006ff007c0c */ /* 0x000fe2000bf45270 */
[----:B------:R3:W4:Y:S01]  /*c990*/  @P0 MUFU.RCP R0, R137 ;  /* 0x0000008900000308 */ /* 0x0007220000001000 */
[----:B------:R-:W-:Y:S01]  /*c9a0*/  LOP3.LUT R2, R2, 0x1, RZ, 0xc0, !PT ;  /* 0x0000000102027812 */ /* 0x000fe200078ec0ff */
[----:B------:R-:W-:Y:S01]  /*c9b0*/  UIMAD UR6, UR4, -0x40, UR17 ;  /* 0xffffffc0040678a4 */ /* 0x000fe2000f8e0211 */
[----:B------:R-:W-:Y:S01]  /*c9c0*/  ISETP.NE.OR P3, PT, RZ, UR9, !P2 ;  /* 0x00000009ff007c0c */ /* 0x000fe2000d765670 */
[----:B--2---:R-:W-:Y:S01]  /*c9d0*/  FADD.FTZ R138, R4, R5 ;  /* 0x00000005048a7221 */ /* 0x004fe20000010000 */
[----:B------:R-:W-:Y:S02]  /*c9e0*/  ISETP.NE.U32.AND P1, PT, R2, 0x1, PT ;  /* 0x000000010200780c */ /* 0x000fe40003f25070 */
[----:B-----5:R-:W-:-:S02]  /*c9f0*/  CS2R R134, SRZ ;  /* 0x0000000000867805 */ /* 0x020fc4000001ff00 */
[----:B------:R-:W-:Y:S02]  /*ca00*/  PLOP3.LUT P6, PT, PT, PT, PT, 0x8, 0x0 ;  /* 0x000000000000781c */ /* 0x000fe40003fce170 */
[----:B------:R-:W-:-:S05]  /*ca10*/  LEA.HI R177, R177, R136, RZ, 0x3 ;  /* 0x00000088b1b17211 */ /* 0x000fca00078f18ff */
[----:B------:R-:W-:Y:S06]  /*ca20*/  @P3 BRA `(.L_x_983) ;  /* 0x0000000000203947 */ /* 0x000fec0003800000 */
        /* <DEDUP_REMOVED lines=8> */
.L_x_983:
[----:B------:R-:W-:Y:S01]  /*cab0*/  FSETP.NE.FTZ.AND P5, PT, R138, RZ, PT ;  /* 0x000000ff8a00720b */ /* 0x000fe20003fb5000 */
[C---:B----4-:R-:W-:Y:S01]  /*cac0*/  FMUL.FTZ R176, R0.reuse, R144 ;  /* 0x0000009000b07220 */ /* 0x050fe20000410000 */
[----:B------:R-:W-:Y:S01]  /*cad0*/  SHF.R.S32.HI R2, RZ, 0x3, R177 ;  /* 0x00000003ff027819 */ /* 0x000fe200000114b1 */
[C---:B------:R-:W-:Y:S01]  /*cae0*/  FMUL.FTZ R145, R0.reuse, R145 ;  /* 0x0000009100917220 */ /* 0x040fe20000410000 */
[----:B------:R-:W-:Y:S01]  /*caf0*/  ISETP.NE.AND P4, PT, RZ, UR9, PT ;  /* 0x00000009ff007c0c */ /* 0x000fe2000bf85270 */
[----:B------:R-:W-:Y:S01]  /*cb00*/  FMUL.FTZ R175, R0, R140 ;  /* 0x0000008c00af7220 */ /* 0x000fe20000410000 */
[----:B------:R-:W-:Y:S01]  /*cb10*/  ISETP.GE.AND P3, PT, R2, UR6, PT ;  /* 0x0000000602007c0c */ /* 0x000fe2000bf66270 */
[C---:B------:R-:W-:Y:S01]  /*cb20*/  FMUL.FTZ R5, R0.reuse, R141 ;  /* 0x0000008d00057220 */ /* 0x040fe20000410000 */
[----:B------:R-:W-:Y:S01]  /*cb30*/  MOV R2, 0x3f800000 ;  /* 0x3f80000000027802 */ /* 0x000fe20000000f00 */
[----:B------:R-:W-:Y:S01]  /*cb40*/  FMUL.FTZ R10, R0, R161 ;  /* 0x000000a1000a7220 */ /* 0x000fe20000410000 */
[----:B------:R-:W-:Y:S01]  /*cb50*/  IADD3 R35, R30, -0x10, RZ ;  /* 0xfffffff01e237810 */ /* 0x000fe20007ffe0ff */
[C---:B------:R-:W-:Y:S01]  /*cb60*/  FMUL.FTZ R174, R0.reuse, R152 ;  /* 0x0000009800ae7220 */ /* 0x040fe20000410000 */
[----:B-1----:R-:W-:Y:S01]  /*cb70*/  LEA.HI.SX32 R4, R177, 0x10, 0x1d ;  /* 0x00000010b1047811 */ /* 0x002fe200078feaff */
[----:B------:R-:W-:Y:S01]  /*cb80*/  FMUL.FTZ R173, R0, R148 ;  /* 0x0000009400ad7220 */ /* 0x000fe20000410000 */
[----:B------:R-:W1:Y:S01]  /*cb90*/  @P5 MUFU.RCP R2, R138 ;  /* 0x0000008a00025308 */ /* 0x000e620000001000 */
[----:B------:R-:W-:Y:S01]  /*cba0*/  @P1 IADD3 R35, R30, 0x10, RZ ;  /* 0x000000101e231810 */ /* 0x000fe20007ffe0ff */
[C---:B------:R-:W-:Y:S01]  /*cbb0*/  FMUL.FTZ R8, R0.reuse, R149 ;  /* 0x0000009500087220 */ /* 0x040fe20000410000 */
[----:B------:R-:W-:Y:S01]  /*cbc0*/  PLOP3.LUT P1, PT, PT, PT, PT, 0x8, 0x0 ;  /* 0x000000000000781c */ /* 0x000fe20003f2e170 */
[C---:B------:R-:W-:Y:S01]  /*cbd0*/  FMUL.FTZ R172, R0.reuse, R160 ;  /* 0x000000a000ac7220 */ /* 0x040fe20000410000 */
[----:B------:R-:W-:Y:S01]  /*cbe0*/  @!P4 PLOP3.LUT P1, PT, P2, PT, PT, 0x80, 0x0 ;  /* 0x000000000000c81c */ /* 0x000fe2000172f070 */
        /* <DEDUP_REMOVED lines=11> */
[C---:B-1----:R-:W-:Y:S01]  /*cca0*/  FMUL.FTZ R147, R2.reuse, R147 ;  /* 0x0000009302937220 */ /* 0x042fe20000410000 */
[----:B------:R-:W-:Y:S01]  /*ccb0*/  FMUL.FTZ R6, R2, R146 ;  /* 0x0000009202067220 */ /* 0x000fe20000410000 */
[----:B------:R-:W-:Y:S01]  /*ccc0*/  LOP3.LUT R7, R7, 0xffffffe0, RZ, 0xc0, !PT ;  /* 0xffffffe007077812 */ /* 0x000fe200078ec0ff */
        /* <DEDUP_REMOVED lines=49> */
[----:B------:R-:W-:Y:S01]  /*cfe0*/  IADD3 R136, -R7, R136, RZ ;  /* 0x0000008807887210 */ /* 0x000fe20007ffe1ff */
        /* <DEDUP_REMOVED lines=63> */
[----:B------:R-:W-:Y:S01]  /*d3e0*/  F2FP.F16.F32.PACK_AB R2, R153, R174 ;  /* 0x000000ae9902723e */ /* 0x000fe200000000ff */
[----:B------:R-:W-:Y:S01]  /*d3f0*/  BSSY B0, `(.L_x_984) ;  /* 0x00000c5000007945 */ /* 0x000fe20003800000 */
[----:B------:R-:W-:Y:S01]  /*d400*/  F2FP.F16.F32.PACK_AB R9, R155, R9 ;  /* 0x000000099b09723e */ /* 0x000fe200000000ff */
[----:B------:R2:W-:Y:S01]  /*d410*/  STS [R30+0x400], R6 ;  /* 0x000400061e007388 */ /* 0x0005e20000000800 */
[----:B------:R-:W-:-:S02]  /*d420*/  F2FP.F16.F32.PACK_AB R53, R53, R68 ;  /* 0x000000443535723e */ /* 0x000fc400000000ff */
[----:B------:R-:W-:Y:S01]  /*d430*/  F2FP.F16.F32.PACK_AB R8, R8, R173 ;  /* 0x000000ad0808723e */ /* 0x000fe200000000ff */
[----:B------:R4:W-:Y:S01]  /*d440*/  STS [R35+0x400], R4 ;  /* 0x0004000423007388 */ /* 0x0009e20000000800 */
[----:B------:R-:W-:Y:S02]  /*d450*/  F2FP.F16.F32.PACK_AB R7, R151, R7 ;  /* 0x000000079707723e */ /* 0x000fe400000000ff */
[----:B------:R-:W-:Y:S01]  /*d460*/  IADD3 R68, R139, R35, RZ ;  /* 0x000000238b447210 */ /* 0x000fe20007ffe0ff */
[----:B------:R5:W-:Y:S01]  /*d470*/  STS [R35], R5 ;  /* 0x0000000523007388 */ /* 0x000be20000000800 */
[----:B------:R-:W-:Y:S02]  /*d480*/  F2FP.F16.F32.PACK_AB R10, R10, R172 ;  /* 0x000000ac0a0a723e */ /* 0x000fe400000000ff */
[----:B------:R-:W-:Y:S02]  /*d490*/  F2FP.F16.F32.PACK_AB R11, R163, R11 ;  /* 0x0000000ba30b723e */ /* 0x000fe400000000ff */
[----:B------:R-:W-:-:S02]  /*d4a0*/  F2FP.F16.F32.PACK_AB R29, R29, R161 ;  /* 0x000000a11d1d723e */ /* 0x000fc400000000ff */
[----:B------:R-:W-:Y:S02]  /*d4b0*/  F2FP.F16.F32.PACK_AB R28, R159, R28 ;  /* 0x0000001c9f1c723e */ /* 0x000fe400000000ff */
[----:B------:R-:W-:Y:S02]  /*d4c0*/  F2FP.F16.F32.PACK_AB R27, R27, R168 ;  /* 0x000000a81b1b723e */ /* 0x000fe400000000ff */
[----:B------:R-:W-:Y:S02]  /*d4d0*/  F2FP.F16.F32.PACK_AB R26, R171, R26 ;  /* 0x0000001aab1a723e */ /* 0x000fe400000000ff */
[----:B-1----:R-:W-:Y:S02]  /*d4e0*/  IADD3 R0, R30, R139, RZ ;  /* 0x0000008b1e007210 */ /* 0x002fe40007ffe0ff */
[----:B------:R-:W-:Y:S02]  /*d4f0*/  F2FP.F16.F32.PACK_AB R25, R25, R164 ;  /* 0x000000a41919723e */ /* 0x000fe400000000ff */
[----:B--2---:R-:W-:Y:S01]  /*d500*/  IADD3 R6, R133, R35, RZ ;  /* 0x0000002385067210 */ /* 0x004fe20007ffe0ff */
[----:B------:R1:W-:Y:S01]  /*d510*/  STS [R0], R2 ;  /* 0x0000000200007388 */ /* 0x0003e20000000800 */
[----:B------:R-:W-:-:S02]  /*d520*/  F2FP.F16.F32.PACK_AB R24, R167, R24 ;  /* 0x00000018a718723e */ /* 0x000fc400000000ff */
[-C--:B----4-:R-:W-:Y:S01]  /*d530*/  IADD3 R4, R30, R133.reuse, RZ ;  /* 0x000000851e047210 */ /* 0x090fe20007ffe0ff */
[----:B------:R2:W-:Y:S01]  /*d540*/  STS [R0+0x400], R9 ;  /* 0x0004000900007388 */ /* 0x0005e20000000800 */
[----:B------:R-:W-:Y:S02]  /*d550*/  F2FP.F16.F32.PACK_AB R23, R23, R160 ;  /* 0x000000a01717723e */ /* 0x000fe400000000ff */
[----:B-----5:R-:W-:Y:S01]  /*d560*/  IADD3 R5, R68, R133, RZ ;  /* 0x0000008544057210 */ /* 0x020fe20007ffe0ff */
[----:B------:R-:W-:Y:S01]  /*d570*/  STS [R68], R8 ;  /* 0x0000000844007388 */ /* 0x000fe20000000800 */
[----:B------:R-:W-:Y:S02]  /*d580*/  F2FP.F16.F32.PACK_AB R22, R39, R22 ;  /* 0x000000162716723e */ /* 0x000fe400000000ff */
[----:B------:R-:W-:Y:S01]  /*d590*/  F2FP.F16.F32.PACK_AB R21, R21, R157 ;  /* 0x0000009d1515723e */ /* 0x000fe200000000ff */
[----:B------:R4:W-:Y:S01]  /*d5a0*/  STS [R68+0x400], R7 ;  /* 0x0004000744007388 */ /* 0x0009e20000000800 */
[----:B------:R-:W-:-:S02]  /*d5b0*/  F2FP.F16.F32.PACK_AB R20, R43, R20 ;  /* 0x000000142b14723e */ /* 0x000fc400000000ff */
[----:B------:R-:W-:Y:S01]  /*d5c0*/  F2FP.F16.F32.PACK_AB R19, R19, R156 ;  /* 0x0000009c1313723e */ /* 0x000fe200000000ff */
[----:B------:R-:W-:Y:S01]  /*d5d0*/  STS [R4], R10 ;  /* 0x0000000a04007388 */ /* 0x000fe20000000800 */
[----:B------:R-:W-:Y:S02]  /*d5e0*/  F2FP.F16.F32.PACK_AB R18, R47, R18 ;  /* 0x000000122f12723e */ /* 0x000fe400000000ff */
[----:B------:R-:W-:Y:S01]  /*d5f0*/  F2FP.F16.F32.PACK_AB R17, R17, R152 ;  /* 0x000000981111723e */ /* 0x000fe200000000ff */
[----:B------:R5:W-:Y:S01]  /*d600*/  STS [R4+0x400], R11 ;  /* 0x0004000b04007388 */ /* 0x000be20000000800 */
[----:B------:R-:W-:Y:S02]  /*d610*/  F2FP.F16.F32.PACK_AB R16, R51, R16 ;  /* 0x000000103310723e */ /* 0x000fe400000000ff */
[----:B------:R-:W-:Y:S01]  /*d620*/  F2FP.F16.F32.PACK_AB R15, R15, R149 ;  /* 0x000000950f0f723e */ /* 0x000fe200000000ff */
[----:B------:R-:W-:Y:S01]  /*d630*/  STS [R6], R29 ;  /* 0x0000001d06007388 */ /* 0x000fe20000000800 */
[----:B-1----:R-:W-:-:S02]  /*d640*/  IADD3 R2, R0, R133, RZ ;  /* 0x0000008500027210 */ /* 0x002fc40007ffe0ff */
[----:B------:R-:W-:Y:S01]  /*d650*/  F2FP.F16.F32.PACK_AB R14, R55, R14 ;  /* 0x0000000e370e723e */ /* 0x000fe200000000ff */
[----:B------:R-:W-:Y:S01]  /*d660*/  STS [R6+0x400], R28 ;  /* 0x0004001c06007388 */ /* 0x000fe20000000800 */
[----:B------:R-:W-:Y:S01]  /*d670*/  F2FP.F16.F32.PACK_AB R13, R13, R148 ;  /* 0x000000940d0d723e */ /* 0x000fe200000000ff */
[----:B--2---:R-:W1:Y:S01]  /*d680*/  @!P4 LDC R9, c[0x0][0x270] ;  /* 0x00009c00ff09cb82 */ /* 0x004e620000000800 */
[----:B------:R-:W-:Y:S01]  /*d690*/  F2FP.F16.F32.PACK_AB R12, R37, R12 ;  /* 0x0000000c250c723e */ /* 0x000fe200000000ff */
[----:B------:R-:W-:Y:S01]  /*d6a0*/  STS [R2], R27 ;  /* 0x0000001b02007388 */ /* 0x000fe20000000800 */
[----:B------:R-:W-:Y:S02]  /*d6b0*/  F2FP.F16.F32.PACK_AB R57, R57, R144 ;  /* 0x000000903939723e */ /* 0x000fe400000000ff */
[----:B------:R-:W-:Y:S01]  /*d6c0*/  F2FP.F16.F32.PACK_AB R56, R34, R56 ;  /* 0x000000382238723e */ /* 0x000fe200000000ff */
[----:B------:R-:W-:Y:S01]  /*d6d0*/  STS [R2+0x400], R26 ;  /* 0x0004001a02007388 */ /* 0x000fe20000000800 */
[----:B------:R-:W-:Y:S01]  /*d6e0*/  F2FP.F16.F32.PACK_AB R55, R140, R141 ;  /* 0x0000008d8c37723e */ /* 0x000fe200000000ff */
[----:B----4-:R-:W2:Y:S01]  /*d6f0*/  @!P4 LDC R7, c[0x0][0x2c4] ;  /* 0x0000b100ff07cb82 */ /* 0x010ea20000000800 */
[----:B------:R-:W-:Y:S01]  /*d700*/  F2FP.F16.F32.PACK_AB R54, R32, R54 ;  /* 0x000000362036723e */ /* 0x000fe200000000ff */
[----:B------:R-:W-:Y:S01]  /*d710*/  STS [R5], R25 ;  /* 0x0000001905007388 */ /* 0x000fe20000000800 */
[----:B------:R-:W-:-:S02]  /*d720*/  F2FP.F16.F32.PACK_AB R52, R71, R52 ;  /* 0x000000344734723e */ /* 0x000fc400000000ff */
[----:B------:R-:W-:Y:S01]  /*d730*/  F2FP.F16.F32.PACK_AB R51, R73, R72 ;  /* 0x000000484933723e */ /* 0x000fe200000000ff */
[----:B------:R-:W-:Y:S01]  /*d740*/  STS [R5+0x400], R24 ;  /* 0x0004001805007388 */ /* 0x000fe20000000800 */
[----:B------:R-:W-:Y:S01]  /*d750*/  F2FP.F16.F32.PACK_AB R50, R75, R50 ;  /* 0x000000324b32723e */ /* 0x000fe200000000ff */
[----:B-----5:R-:W4:Y:S01]  /*d760*/  @P4 LDC.64 R10, c[0x0][0x2c0] ;  /* 0x0000b000ff0a4b82 */ /* 0x020f220000000a00 */
[----:B------:R-:W-:Y:S01]  /*d770*/  F2FP.F16.F32.PACK_AB R49, R49, R76 ;  /* 0x0000004c3131723e */ /* 0x000fe200000000ff */
[----:B------:R-:W-:Y:S01]  /*d780*/  STS [R30+0x2000], R23 ;  /* 0x002000171e007388 */ /* 0x000fe20000000800 */
[----:B------:R-:W-:Y:S02]  /*d790*/  F2FP.F16.F32.PACK_AB R48, R79, R48 ;  /* 0x000000304f30723e */ /* 0x000fe400000000ff */
[----:B------:R-:W-:Y:S01]  /*d7a0*/  F2FP.F16.F32.PACK_AB R47, R81, R80 ;  /* 0x00000050512f723e */ /* 0x000fe200000000ff */
[----:B------:R-:W-:Y:S01]  /*d7b0*/  STS [R30+0x2400], R22 ;  /* 0x002400161e007388 */ /* 0x000fe20000000800 */
[----:B------:R-:W-:Y:S01]  /*d7c0*/  F2FP.F16.F32.PACK_AB R46, R83, R46 ;  /* 0x0000002e532e723e */ /* 0x000fe200000000ff */
[----:B------:R-:W5:Y:S01]  /*d7d0*/  @P4 LDC R8, c[0x0][0x2c0] ;  /* 0x0000b000ff084b82 */ /* 0x000f620000000800 */
[----:B------:R-:W-:Y:S01]  /*d7e0*/  F2FP.F16.F32.PACK_AB R45, R45, R84 ;  /* 0x000000542d2d723e */ /* 0x000fe200000000ff */
[----:B------:R-:W-:Y:S01]  /*d7f0*/  STS [R35+0x2000], R21 ;  /* 0x0020001523007388 */ /* 0x000fe20000000800 */
[----:B------:R-:W-:-:S02]  /*d800*/  F2FP.F16.F32.PACK_AB R44, R87, R44 ;  /* 0x0000002c572c723e */ /* 0x000fc400000000ff */
[----:B------:R-:W-:Y:S01]  /*d810*/  F2FP.F16.F32.PACK_AB R43, R89, R88 ;  /* 0x00000058592b723e */ /* 0x000fe200000000ff */
[----:B------:R-:W-:Y:S01]  /*d820*/  STS [R35+0x2400], R20 ;  /* 0x0024001423007388 */ /* 0x000fe20000000800 */
[----:B------:R-:W-:Y:S01]  /*d830*/  F2FP.F16.F32.PACK_AB R42, R91, R42 ;  /* 0x0000002a5b2a723e */ /* 0x000fe200000000ff */
[----:B--2---:R-:W1:Y:S01]  /*d840*/  @P1 LDC R7, c[0x0][0x2e4] ;  /* 0x0000b900ff071b82 */ /* 0x004e620000000800 */
        /* <DEDUP_REMOVED lines=25> */
[----:B------:R-:W-:Y:S01]  /*d9e0*/  STS [R2+0x2000], R57 ;  /* 0x0020003902007388 */ /* 0x000fe20000000800 */
[----:B------:R-:W-:Y:S02]  /*d9f0*/  F2FP.F16.F32.PACK_AB R66, R127, R66 ;  /* 0x000000427f42723e */ /* 0x000fe400000000ff */
[----:B------:R-:W-:Y:S01]  /*da00*/  F2FP.F16.F32.PACK_AB R65, R65, R128 ;  /* 0x000000804141723e */ /* 0x000fe200000000ff */
[----:B------:R-:W-:Y:S01]  /*da10*/  STS [R2+0x2400], R56 ;  /* 0x0024003802007388 */ /* 0x000fe20000000800 */
[----:B------:R-:W-:Y:S02]  /*da20*/  F2FP.F16.F32.PACK_AB R67, R131, R67 ;  /* 0x000000438343723e */ /* 0x000fe400000000ff */
[----:B------:R-:W-:Y:S01]  /*da30*/  @!P4 MOV R8, 0x1 ;  /* 0x000000010008c802 */ /* 0x000fe20000000f00 */
[----:B------:R-:W-:Y:S01]  /*da40*/  STS [R5+0x2000], R55 ;  /* 0x0020003705007388 */ /* 0x000fe20000000800 */
[----:B--2---:R-:W-:-:S03]  /*da50*/  MOV R15, 0x7f800000 ;  /* 0x7f800000000f7802 */ /* 0x004fc60000000f00 */
[----:B------:R-:W-:Y:S01]  /*da60*/  STS [R5+0x2400], R54 ;  /* 0x0024003605007388 */ /* 0x000fe20000000800 */
[----:B---3--:R-:W-:-:S03]  /*da70*/  MOV R14, 0x7f800000 ;  /* 0x7f800000000e7802 */ /* 0x008fc60000000f00 */
[----:B------:R-:W-:Y:S04]  /*da80*/  STS [R30+0x4000], R53 ;  /* 0x004000351e007388 */ /* 0x000fe80000000800 */
[----:B------:R-:W-:Y:S01]  /*da90*/  STS [R30+0x4400], R52 ;  /* 0x004400341e007388 */ /* 0x000fe20000000800 */
[----:B----4-:R-:W2:Y:S03]  /*daa0*/  @P0 LDC R12, c[0x0][0x2e8] ;  /* 0x0000ba00ff0c0b82 */ /* 0x010ea60000000800 */
        /* <DEDUP_REMOVED lines=26> */
[----:B---3--:R-:W-:Y:S01]  /*dc50*/  @P4 MOV R0, 0x1 ;  /* 0x0000000100004802 */ /* 0x008fe20000000f00 */
[----:B-1----:R-:W-:Y:S01]  /*dc60*/  @!P4 IMAD R0, R7, R9, RZ ;  /* 0x000000090700c224 */ /* 0x002fe200078e02ff */
[----:B------:R-:W-:Y:S01]  /*dc70*/  SHF.R.S32.HI R9, RZ, 0x1f, R136 ;  /* 0x0000001fff097819 */ /* 0x000fe20000011488 */
[----:B------:R-:W-:Y:S03]  /*dc80*/  STS [R2+0x6000], R58 ;  /* 0x0060003a02007388 */ /* 0x000fe60000000800 */
[----:B------:R-:W-:Y:S01]  /*dc90*/  LEA.HI R9, R9, R136, RZ, 0x2 ;  /* 0x0000008809097211 */ /* 0x000fe200078f10ff */
[----:B------:R1:W-:Y:S04]  /*dca0*/  STS [R2+0x6400], R66 ;  /* 0x0064004202007388 */ /* 0x0003e80000000800 */
[----:B------:R-:W-:Y:S04]  /*dcb0*/  STS [R5+0x6000], R65 ;  /* 0x0060004105007388 */ /* 0x000fe80000000800 */
[----:B------:R3:W-:Y:S01]  /*dcc0*/  STS [R5+0x6400], R67 ;  /* 0x0064004305007388 */ /* 0x0007e20000000800 */
[----:B------:R-:W-:Y:S06]  /*dcd0*/  BAR.SYNC.DEFER_BLOCKING 0x0 ;  /* 0x0000000000007b1d */ /* 0x000fec0000010000 */
[----:B----4-:R-:W-:Y:S01]  /*dce0*/  @P0 MUFU.LG2 R6, R137 ;  /* 0x0000008900060308 */ /* 0x010fe20000000c00 */
[----:B------:R-:W4:Y:S01]  /*dcf0*/  S2R R13, SR_CTAID.Y ;  /* 0x00000000000d7919 */ /* 0x000f220000002600 */
[----:B------:R-:W5:Y:S01]  /*dd00*/  S2R R17, SR_TID.X ;  /* 0x0000000000117919 */ /* 0x000f620000002100 */
[----:B-1----:R-:W-:Y:S01]  /*dd10*/  LEA.HI.SX32 R2, R177, 0x20, 0x1d ;  /* 0x00000020b1027811 */ /* 0x002fe200078feaff */
[----:B------:R-:W1:Y:S03]  /*dd20*/  S2R R18, SR_CTAID.Z ;  /* 0x0000000000127919 */ /* 0x000e660000002700 */
[----:B------:R-:W-:Y:S01]  /*dd30*/  ISETP.GE.AND P1, PT, R2, UR6, PT ;  /* 0x0000000602007c0c */ /* 0x000fe2000bf26270 */
[----:B------:R-:W-:Y:S01]  /*dd40*/  @P4 IMAD R2, R11, R10, RZ ;  /* 0x0000000a0b024224 */ /* 0x000fe200078e02ff */
[----:B------:R-:W-:Y:S01]  /*dd50*/  @!P4 MOV R2, R7 ;  /* 0x000000070002c202 */ /* 0x000fe20000000f00 */
[----:B------:R-:W2:Y:S01]  /*dd60*/  @P5 MUFU.LG2 R11, R138 ;  /* 0x0000008a000b5308 */ /* 0x000ea20000000c00 */
[----:B---3--:R-:W-:Y:S01]  /*dd70*/  SHF.R.S32.HI R5, RZ, 0x1f, R178 ;  /* 0x0000001fff057819 */ /* 0x008fe200000114b2 */
[----:B------:R3:W3:Y:S01]  /*dd80*/  LDS.128 R32, [R223+0x1800] ;  /* 0x00180000df207984 */ /* 0x0006e20000000c00 */
[----:B--2---:R-:W-:Y:S01]  /*dd90*/  @P5 FMUL.FTZ R11, R11, 0.69314718246459960938 ;  /* 0x3f3172180b0b5820 */ /* 0x004fe20000410000 */
[----:B----4-:R-:W-:Y:S01]  /*dda0*/  IMAD R4, R13, R0, RZ ;  /* 0x000000000d047224 */ /* 0x010fe200078e02ff */
[----:B------:R-:W-:Y:S01]  /*ddb0*/  LEA.HI R0, R5, R178, RZ, 0x2 ;  /* 0x000000b205007211 */ /* 0x000fe200078f10ff */
[----:B------:R-:W2:Y:S01]  /*ddc0*/  @P5 LDC R13, c[0x0][0x2e8] ;  /* 0x0000ba00ff0d5b82 */ /* 0x000ea20000000800 */
[----:B-----5:R-:W-:-:S02]  /*ddd0*/  SHF.R.S32.HI R16, RZ, 0x1f, R17 ;  /* 0x0000001fff107819 */ /* 0x020fc40000011411 */
[----:B------:R-:W-:Y:S02]  /*dde0*/  LOP3.LUT R0, R0, 0xffffffc, RZ, 0xc0, !PT ;  /* 0x0ffffffc00007812 */ /* 0x000fe400078ec0ff */
[----:B------:R-:W-:Y:S01]  /*ddf0*/  SEL R5, R4, RZ, !P6 ;  /* 0x000000ff04057207 */ /* 0x000fe20007000000 */
[----:B------:R-:W-:Y:S01]  /*de00*/  @P0 FMUL.FTZ R4, R6, 0.69314718246459960938 ;  /* 0x3f31721806040820 */ /* 0x000fe20000410000 */
[----:B------:R-:W-:Y:S02]  /*de10*/  LOP3.LUT P6, RZ, R136, 0x3, RZ, 0xc0, !PT ;  /* 0x0000000388ff7812 */ /* 0x000fe400078cc0ff */
[----:B------:R-:W-:Y:S01]  /*de20*/  IADD3 R10, -R0, R178, RZ ;  /* 0x000000b2000a7210 */ /* 0x000fe20007ffe1ff */
[----:B------:R-:W-:Y:S01]  /*de30*/  IMAD R0, R8, UR4, RZ ;  /* 0x0000000408007c24 */ /* 0x000fe2000f8e02ff */
[----:B------:R-:W-:Y:S01]  /*de40*/  LEA.HI R16, R16, R17, RZ, 0x3 ;  /* 0x0000001110107211 */ /* 0x000fe200078f18ff */
[----:B-1----:R-:W-:Y:S02]  /*de50*/  IMAD R2, R18, R2, R5 ;  /* 0x0000000212027224 */ /* 0x002fe400078e0205 */
[----:B------:R-:W-:Y:S01]  /*de60*/  @P0 FFMA.FTZ R15, R132, R12, R4 ;  /* 0x0000000c840f0223 */ /* 0x000fe20000010004 */
[----:B------:R-:W-:-:S02]  /*de70*/  SHF.R.S32.HI R5, RZ, 0x2, R9 ;  /* 0x00000002ff057819 */ /* 0x000fc40000011409 */
[----:B------:R-:W-:Y:S02]  /*de80*/  SHF.L.U32 R0, R0, 0x6, RZ ;  /* 0x0000000600007819 */ /* 0x000fe400000006ff */
[----:B------:R-:W-:Y:S02]  /*de90*/  LOP3.LUT R4, R16, 0xfffffff8, RZ, 0xc0, !PT ;  /* 0xfffffff810047812 */ /* 0x000fe400078ec0ff */
[----:B------:R-:W-:Y:S02]  /*dea0*/  IADD3 R6, P4, P0, R0, R134, R2 ;  /* 0x0000008600067210 */ /* 0x000fe4000789e002 */
[----:B------:R-:W-:Y:S01]  /*deb0*/  SHF.R.S32.HI R7, RZ, 0x1f, R0 ;  /* 0x0000001fff077819 */ /* 0x000fe20000011400 */
[----:B--2---:R-:W-:Y:S01]  /*dec0*/  @P5 FFMA.FTZ R14, R3, R13, R11 ;  /* 0x0000000d030e5223 */ /* 0x004fe2000001000b */
[----:B------:R-:W-:Y:S02]  /*ded0*/  SHF.R.S32.HI R2, RZ, 0x1f, R2 ;  /* 0x0000001fff027819 */ /* 0x000fe40000011402 */
[----:B------:R-:W-:-:S02]  /*dee0*/  LEA R0, R10, R5, 0x4 ;  /* 0x000000050a007211 */ /* 0x000fc400078e20ff */
[----:B------:R-:W-:Y:S02]  /*def0*/  IADD3 R9, -R4, R17, RZ ;  /* 0x0000001104097210 */ /* 0x000fe40007ffe1ff */
        /* <DEDUP_REMOVED lines=20> */
.L_x_985:
[----:B------:R-:W-:Y:S05]  /*e040*/  BSYNC B0 ;  /* 0x0000000000007941 */ /* 0x000fea0003800000 */
.L_x_984:
        /* <DEDUP_REMOVED lines=43> */
.L_x_987:
[----:B------:R-:W-:Y:S05]  /*e300*/  BSYNC B0 ;  /* 0x0000000000007941 */ /* 0x000fea0003800000 */
.L_x_986:
        /* <DEDUP_REMOVED lines=27> */
.L_x_989:
[----:B------:R-:W-:Y:S05]  /*e4c0*/  BSYNC B0 ;  /* 0x0000000000007941 */ /* 0x000fea0003800000 */
.L_x_988:
        /* <DEDUP_REMOVED lines=27> */
.L_x_991:
[----:B------:R-:W-:Y:S05]  /*e680*/  BSYNC B0 ;  /* 0x0000000000007941 */ /* 0x000fea0003800000 */
.L_x_990:
        /* <DEDUP_REMOVED lines=27> */
.L_x_948:
        /* <DEDUP_REMOVED lines=19> */
[----:B------:R-:W-:Y:S01]  /*e970*/  ISETP.GE.AND P1, PT, R10, UR17, PT ;  /* 0x000000110a007c0c */ /* 0x000fe2000bf26270 */
[----:B------:R-:W-:Y:S01]  /*e980*/  UISETP.NE.AND UP0, UPT, UR10, URZ, !UP2 ;  /* 0x0000003f0a00728c */ /* 0x000fe2000d705270 */
[C---:B------:R-:W-:Y:S01]  /*e990*/  ISETP.NE.AND P3, PT, R0.reuse, RZ, PT ;  /* 0x000000ff0000720c */ /* 0x040fe20003f65270 */
[----:B------:R-:W-:Y:S01]  /*e9a0*/  UISETP.NE.AND UP3, UPT, UR10, URZ, UPT ;  /* 0x0000003f0a00728c */ /* 0x000fe2000bf65270 */
[----:B------:R-:W-:Y:S01]  /*e9b0*/  IMAD.SHL.U32 R0, R0, 0x8, RZ ;  /* 0x0000000800007824 */ /* 0x000fe200078e00ff */
[----:B------:R-:W-:Y:S01]  /*e9c0*/  @!UP4 UIMAD.WIDE.U32 UR18, UR9, UR6, URZ ;  /* 0x000000060912c2a5 */ /* 0x000fe2000f8e003f */
[--C-:B------:R-:W-:Y:S01]  /*e9d0*/  SHF.R.S32.HI R11, RZ, 0x1f, R10.reuse ;  /* 0x0000001fff0b7819 */ /* 0x100fe2000001140a */
[----:B------:R-:W-:Y:S01]  /*e9e0*/  UISETP.NE.OR UP3, UPT, UR4, URZ, !UP3 ;  /* 0x0000003f0400728c */ /* 0x000fe2000df65670 */
[C---:B------:R-:W-:Y:S01]  /*e9f0*/  VIADD R14, R10.reuse, 0x10 ;  /* 0x000000100a0e7836 */ /* 0x040fe20000000000 */
[----:B------:R-:W-:Y:S01]  /*ea00*/  @!UP4 UIMAD UR8, UR9, UR7, UR8 ;  /* 0x000000070908c2a4 */ /* 0x000fe2000f8e0208 */
[----:B------:R-:W-:Y:S01]  /*ea10*/  IADD3 R16, R10, 0x20, RZ ;  /* 0x000000200a107810 */ /* 0x000fe20007ffe0ff */
[----:B------:R-:W-:Y:S01]  /*ea20*/  UISETP.NE.OR UP1, UPT, UR5, -0x1, UP3 ;  /* 0xffffffff0500788c */ /* 0x000fe20009f25670 */
[----:B------:R-:W-:Y:S01]  /*ea30*/  IMAD.WIDE R6, R6, 0x40, R10 ;  /* 0x0000004006067825 */ /* 0x000fe200078e020a */
[----:B------:R-:W-:Y:S01]  /*ea40*/  @!UP2 ULDC UR4, c[0x0][0x2c4] ;  /* 0x0000b1000004aab9 */ /* 0x000fe20000000800 */
[----:B------:R-:W-:Y:S01]  /*ea50*/  @!UP2 ULDC UR10, c[0x0][0x270] ;  /* 0x00009c00000aaab9 */ /* 0x000fe20000000800 */
[----:B------:R-:W-:Y:S01]  /*ea60*/  @UP0 ULDC UR4, c[0x0][0x2e4] ;  /* 0x0000b90000040ab9 */ /* 0x000fe20000000800 */
[----:B------:R-:W-:Y:S01]  /*ea70*/  @UP2 ULDC.64 UR6, c[0x0][0x2c0] ;  /* 0x0000b00000062ab9 */ /* 0x000fe20000000a00 */
[----:B------:R-:W-:Y:S01]  /*ea80*/  @UP2 UMOV UR20, 0x1 ;  /* 0x0000000100142882 */ /* 0x000fe20000000000 */
[----:B------:R-:W-:Y:S01]  /*ea90*/  @UP4 UIMAD UR11, UR5, UR11, UR13 ;  /* 0x0000000b050b42a4 */ /* 0x000fe2000f8e020d */
[C---:B------:R-:W-:Y:S01]  /*eaa0*/  VIADD R19, R0.reuse, 0x40 ;  /* 0x0000004000137836 */ /* 0x040fe20000000000 */
        /* <DEDUP_REMOVED lines=50> */
.L_x_993:
[----:B------:R-:W-:Y:S05]  /*edd0*/  BSYNC B0 ;  /* 0x0000000000007941 */ /* 0x000fea0003800000 */
.L_x_992:
        /* <DEDUP_REMOVED lines=25> */
.L_x_995:
[----:B------:R-:W-:Y:S05]  /*ef70*/  BSYNC B0 ;  /* 0x0000000000007941 */ /* 0x000fea0003800000 */
.L_x_994:
        /* <DEDUP_REMOVED lines=24> */
.L_x_997:
[----:B------:R-:W-:Y:S05]  /*f100*/  BSYNC B0 ;  /* 0x0000000000007941 */ /* 0x000fea0003800000 */
.L_x_996:
        /* <DEDUP_REMOVED lines=27> */
.L_x_999:
[----:B------:R-:W-:Y:S05]  /*f2c0*/  BSYNC B0 ;  /* 0x0000000000007941 */ /* 0x000fea0003800000 */
.L_x_998:
        /* <DEDUP_REMOVED lines=10> */
.L_x_1001:
[----:B------:R-:W-:Y:S05]  /*f370*/  BSYNC B0 ;  /* 0x0000000000007941 */ /* 0x000fea0003800000 */
.L_x_1000:
        /* <DEDUP_REMOVED lines=10> */
.L_x_1003:
[----:B------:R-:W-:Y:S05]  /*f420*/  BSYNC B0 ;  /* 0x0000000000007941 */ /* 0x000fea0003800000 */
.L_x_1002:
        /* <DEDUP_REMOVED lines=10> */
.L_x_1005:
[----:B------:R-:W-:Y:S05]  /*f4d0*/  BSYNC B0 ;  /* 0x0000000000007941 */ /* 0x000fea0003800000 */
.L_x_1004:
        /* <DEDUP_REMOVED lines=10> */
.L_x_1006:
        /* <DEDUP_REMOVED lines=16> */
.L_x_2405:


//--------------------- .text._ZN5flash16flash_fwd_kernelI23Flash_fwd_kernel_traitsILi256ELi64ELi64ELi4ELb0ELb0EN7cutlass6half_tE19Flash_kernel_traitsILi256ELi64ELi64ELi4ES3_EELb1ELb0ELb0ELb1ELb0ELb0ELb0ELb1EEEvNS_16Flash_fwd_paramsE --------------------------
	.section	.text._ZN5flash16flash_fwd_kernelI23Flash_fwd_kernel_traitsILi256ELi64ELi64ELi4ELb0ELb0EN7cutlass6half_tE19Flash_kernel_traitsILi256ELi64ELi64ELi4ES3_EELb1ELb0ELb0ELb1ELb0ELb0ELb0ELb1EEEvNS_16Flash_fwd_paramsE,"ax",@progbits
	.align	128
        .global         _ZN5flash16flash_fwd_kernelI23Flash_fwd_kernel_traitsILi256ELi64ELi64ELi4ELb0ELb0EN7cutlass6half_tE19Flash_kernel_traitsILi256ELi64ELi64ELi4ES3_EELb1ELb0ELb0ELb1ELb0ELb0ELb0ELb1EEEvNS_16Flash_fwd_paramsE
        .type           _ZN5flash16flash_fwd_kernelI23Flash_fwd_kernel_traitsILi256ELi64ELi64ELi4ELb0ELb0EN7cutlass6half_tE19Flash_kernel_traitsILi256ELi64ELi64ELi4ES3_EELb1ELb0ELb0ELb1ELb0ELb0ELb0ELb1EEEvNS_16Flash_fwd_paramsE,@function
        .size           _ZN5flash16flash_fwd_kernelI23Flash_fwd_kernel_traitsILi256ELi64ELi64ELi4ELb0ELb0EN7cutlass6half_tE19Flash_kernel_traitsILi256ELi64ELi64ELi4ES3_EELb1ELb0ELb0ELb1ELb0ELb0ELb0ELb1EEEvNS_16Flash_fwd_paramsE,(.L_x_2406 - _ZN5flash16flash_fwd_kernelI23Flash_fwd_kernel_traitsILi256ELi64ELi64ELi4ELb0ELb0EN7cutlass6half_tE19Flash_kernel_traitsILi256ELi64ELi64ELi4ES3_EELb1ELb0ELb0ELb1ELb0ELb0ELb0ELb1EEEvNS_16Flash_fwd_paramsE)
        .other          _ZN5flash16flash_fwd_kernelI23Flash_fwd_kernel_traitsILi256ELi64ELi64ELi4ELb0ELb0EN7cutlass6half_tE19Flash_kernel_traitsILi256ELi64ELi64ELi4ES3_EELb1ELb0ELb0ELb1ELb0ELb0ELb0ELb1EEEvNS_16Flash_fwd_paramsE,@"STO_CUDA_ENTRY STV_DEFAULT"
_ZN5flash16flash_fwd_kernelI23Flash_fwd_kernel_traitsILi256ELi64ELi64ELi4ELb0ELb0EN7cutlass6half_tE19Flash_kernel_traitsILi256ELi64ELi64ELi4ES3_EELb1ELb0ELb0ELb1ELb0ELb0ELb0ELb1EEEvNS_16Flash_fwd_paramsE:
.text._ZN5flash16flash_fwd_kernelI23Flash_fwd_kernel_traitsILi256ELi64ELi64ELi4ELb0ELb0EN7cutlass6half_tE19Flash_kernel_traitsILi256ELi64ELi64ELi4ES3_EELb1ELb0ELb0ELb1ELb0ELb0ELb0ELb1EEEvNS_16Flash_fwd_paramsE:
        /* <DEDUP_REMOVED lines=13> */
[----:B------:R-:W-:Y:S01]  /*00d0*/  S2UR UR18, SR_CTAID.X ;  /* 0x00000000001279c3 */ /* 0x000fe20000002500 */
[----:B------:R2:W5:Y:S07]  /*00e0*/  @P2 LDG.E.64 R4, desc[UR30][R2.64] ;  /* 0x0000001e02042981 */ /* 0x00056e000c1e1b00 */
[----:B------:R-:W1:Y:S08]  /*00f0*/  S2UR UR33, SR_CTAID.Y ;  /* 0x00000000002179c3 */ /* 0x000e700000002600 */
[----:B------:R-:W4:Y:S01]  /*0100*/  S2UR UR34, SR_CTAID.Z ;  /* 0x00000000002279c3 */ /* 0x000f220000002700 */
[----:B------:R-:W-:Y:S01]  /*0110*/  UMOV UR17, 0xffffffff ;  /* 0xffffffff00117882 */ /* 0x000fe20000000000 */
[----:B------:R-:W-:-:S06]  /*0120*/  ULDC.U8 UR16, c[0x0][0x388] ;  /* 0x0000e20000107ab9 */ /* 0x000fcc0000000000 */
[----:B------:R-:W5:Y:S01]  /*0130*/  @P2 LDC R0, c[0x0][0x3b0] ;  /* 0x0000ec00ff002b82 */ /* 0x000f620000000800 */
[----:B--2---:R-:W-:Y:S02]  /*0140*/  @P2 IMAD.MOV.U32 R2, RZ, RZ, R9 ;  /* 0x000000ffff022224 */ /* 0x004fe400078e0009 */
[----:B---3--:R-:W-:-:S06]  /*0150*/  @P2 IMAD.MOV.U32 R3, RZ, RZ, R8 ;  /* 0x000000ffff032224 */ /* 0x008fcc00078e0008 */
[----:B------:R-:W2:Y:S01]  /*0160*/  @P2 LDG.E.64 R2, desc[UR30][R2.64] ;  /* 0x0000001e02022981 */ /* 0x000ea2000c1e1b00 */
[----:B------:R-:W-:Y:S02]  /*0170*/  UISETP.NE.U32.AND UP2, UPT, UR6, URZ, UPT ;  /* 0x0000003f0600728c */ /* 0x000fe4000bf45070 */
[----:B-1----:R-:W-:Y:S02]  /*0180*/  UIMAD.WIDE UR8, UR33, 0x4, UR8 ;  /* 0x00000004210878a5 */ /* 0x002fe4000f8e0208 */
[----:B------:R-:W-:Y:S02]  /*0190*/  UISETP.NE.AND.EX UP2, UPT, UR7, URZ, UPT, UP2 ;  /* 0x0000003f0700728c */ /* 0x000fe4000bf45320 */
[----:B----4-:R-:W-:Y:S01]  /*01a0*/  ULOP3.LUT UR4, UR34, UR18, UR33, 0xfe, !UPT ;  /* 0x0000001222047292 */ /* 0x010fe2000f8efe21 */
[----:B------:R-:W-:-:S03]  /*01b0*/  ULDC.U8 UR6, c[0x0][0x3c2] ;  /* 0x0000f08000067ab9 */ /* 0x000fc60000000000 */
[----:B------:R-:W-:Y:S01]  /*01c0*/  PLOP3.LUT P0, PT, PT, PT, UP2, 0x80, 0x0 ;  /* 0x000000000000781c */ /* 0x000fe20003f0f028 */
[----:B------:R-:W-:Y:S01]  /*01d0*/  UISETP.NE.AND UP3, UPT, UR6, URZ, UPT ;  /* 0x0000003f0600728c */ /* 0x000fe2000bf65270 */
[----:B------:R-:W-:Y:S01]  /*01e0*/  LOP3.LUT P3, RZ, R106, UR4, RZ, 0xfc, !PT ;  /* 0x000000046aff7c12 */ /* 0x000fe2000f86fcff */
[----:B------:R-:W-:Y:S01]  /*01f0*/  ULDC.64 UR4, c[0x0][0x300] ;  /* 0x0000c00000047ab9 */ /* 0x000fe20000000a00 */
[----:B------:R-:W-:Y:S01]  /*0200*/  ULDC.64 UR6, c[0x0][0x2f8] ;  /* 0x0000be0000067ab9 */ /* 0x000fe20000000a00 */
        /* <DEDUP_REMOVED lines=31> */
[----:B------:R-:W-:Y:S01]  /*0400*/  UMOV UR8, URZ ;  /* 0x0000003f00087c82 */ /* 0x000fe20008000000 */
[----:B------:R-:W-:Y:S01]  /*0410*/  UMOV UR9, 0xffffffff ;  /* 0xffffffff00097882 */ /* 0x000fe20000000000 */
[----:B------:R-:W-:Y:S02]  /*0420*/  SHF.R.S32.HI R30, RZ, 0x1f, R106 ;  /* 0x0000001fff1e7819 */ /* 0x000fe4000001146a */
[----:B--2---:R-:W-:Y:S02]  /*0430*/  @P0 R2UR UR17, R7 ;  /* 0x00000000071102ca */ /* 0x004fe400000e0000 */
[----:B---3--:R-:W-:Y:S02]  /*0440*/  @P0 R2UR UR19, R6 ;  /* 0x00000000061302ca */ /* 0x008fe400000e0000 */
[----:B------:R-:W-:-:S04]  /*0450*/  ISETP.NE.U32.AND P0, PT, RZ, UR4, PT ;  /* 0x00000004ff007c0c */ /* 0x000fc8000bf05070 */
[----:B------:R-:W-:-:S07]  /*0460*/  ISETP.NE.AND.EX P0, PT, RZ, UR5, PT, P0 ;  /* 0x00000005ff007c0c */ /* 0x000fce000bf05300 */
        /* <DEDUP_REMOVED lines=13> */
.L_x_1007:
[----:B------:R-:W-:-:S05]  /*0540*/  ULDC UR6, c[0x0][0x2c8] ;  /* 0x0000b20000067ab9 */ /* 0x000fca0000000800 */
.L_x_1008:
        /* <DEDUP_REMOVED lines=27> */
[----:B------:R-:W-:Y:S01]  /*0700*/  UISETP.NE.AND UP1, UPT, UR17, -0x1, UPT ;  /* 0xffffffff1100788c */ /* 0x000fe2000bf25270 */
[----:B------:R-:W-:Y:S01]  /*0710*/  LOP3.LUT R0, R6, 0xffffffe0, RZ, 0xc0, !PT ;  /* 0xffffffe006007812 */ /* 0x000fe200078ec0ff */
[----:B------:R-:W-:Y:S01]  /*0720*/  ULDC UR39, c[0x0][0x2d4] ;  /* 0x0000b50000277ab9 */ /* 0x000fe20000000800 */
[----:B------:R-:W-:Y:S01]  /*0730*/  UISETP.NE.AND UP0, UPT, UR9, -0x1, UPT ;  /* 0xffffffff0900788c */ /* 0x000fe2000bf05270 */
[----:B------:R-:W-:Y:S02]  /*0740*/  ULDC UR24, c[0x0][0x2d8] ;  /* 0x0000b60000187ab9 */ /* 0x000fe40000000800 */
[----:B------:R-:W-:Y:S01]  /*0750*/  IMAD.IADD R3, R106, 0x1, -R0 ;  /* 0x000000016a037824 */ /* 0x000fe200078e0a00 */
[----:B------:R-:W-:Y:S02]  /*0760*/  USHF.R.S32.HI UR23, URZ, 0x6, UR23 ;  /* 0x000000063f177899 */ /* 0x000fe40008011417 */
[----:B------:R-:W-:Y:S02]  /*0770*/  PLOP3.LUT P0, PT, PT, PT, UP0, 0x80, 0x0 ;  /* 0x000000000000781c */ /* 0x000fe40003f0f008 */
[----:B------:R-:W-:Y:S01]  /*0780*/  @!UP1 USHF.R.S32.HI UR11, URZ, 0x1f, UR33 ;  /* 0x0000001f3f0b9899 */ /* 0x000fe20008011421 */
[----:B------:R-:W-:Y:S01]  /*0790*/  SHF.R.S32.HI R0, RZ, 0x1f, R3 ;  /* 0x0000001fff007819 */ /* 0x000fe20000011403 */
[----:B------:R-:W-:Y:S01]  /*07a0*/  @!UP1 ULDC.64 UR4, c[0x0][0x228] ;  /* 0x00008a0000049ab9 */ /* 0x000fe20000000a00 */
[----:B------:R-:W-:Y:S01]  /*07b0*/  @UP1 ULDC.64 UR6, c[0x0][0x240] ;  /* 0x0000900000061ab9 */ /* 0x000fe20000000a00 */
[----:B------:R-:W-:-:S02]  /*07c0*/  @!UP1 UIMAD UR11, UR11, UR4, URZ ;  /* 0x000000040b0b92a4 */ /* 0x000fc4000f8e023f */
[----:B------:R-:W-:Y:S02]  /*07d0*/  @UP1 UIMAD.WIDE.U32 UR20, UR17, UR6, URZ ;  /* 0x00000006111412a5 */ /* 0x000fe4000f8e003f */
[----:B------:R-:W-:Y:S02]  /*07e0*/  @!UP1 UIMAD UR5, UR33, UR5, UR11 ;  /* 0x00000005210592a4 */ /* 0x000fe4000f8e020b */
[----:B------:R-:W-:Y:S01]  /*07f0*/  @UP0 UIADD3 UR25, UR8, UR9, URZ ;  /* 0x0000000908190290 */ /* 0x000fe2000fffe03f */
[----:B------:R-:W-:Y:S01]  /*0800*/  ULDC UR11, c[0x0][0x270] ;  /* 0x00009c00000b7ab9 */ /* 0x000fe20000000800 */
[----:B------:R-:W-:Y:S02]  /*0810*/  @UP1 UIMAD UR10, UR17, UR7, UR21 ;  /* 0x00000007110a12a4 */ /* 0x000fe4000f8e0215 */
[----:B------:R-:W-:Y:S02]  /*0820*/  UIMAD UR11, UR33, UR11, UR34 ;  /* 0x0000000b210b72a4 */ /* 0x000fe4000f8e0222 */
[----:B------:R-:W-:-:S02]  /*0830*/  @!UP1 UIMAD.WIDE.U32 UR6, UR33, UR4, URZ ;  /* 0x00000004210692a5 */ /* 0x000fc4000f8e003f */
[----:B------:R-:W-:Y:S02]  /*0840*/  UIMAD UR39, UR11, UR39, UR29 ;  /* 0x000000270b2772a4 */ /* 0x000fe4000f8e021d */
[----:B------:R-:W-:Y:S01]  /*0850*/  USHF.L.U32 UR11, UR11, 0x5, URZ ;  /* 0x000000050b0b7899 */ /* 0x000fe2000800063f */
[----:B------:R-:W-:Y:S01]  /*0860*/  @UP0 ULDC.64 UR12, c[0x0][0x248] ;  /* 0x00009200000c0ab9 */ /* 0x000fe20000000a00 */
[----:B------:R-:W-:Y:S02]  /*0870*/  UIMAD UR39, UR39, UR24, URZ ;  /* 0x00000018272772a4 */ /* 0x000fe4000f8e023f */
[----:B------:R-:W-:Y:S02]  /*0880*/  USHF.R.S32.HI UR4, URZ, 0x1f, UR11 ;  /* 0x0000001f3f047899 */ /* 0x000fe4000801140b */
[----:B------:R-:W-:Y:S01]  /*0890*/  IADD3 R116, P2, P1, R9, UR11, R3 ;  /* 0x0000000b09747c10 */ /* 0x000fe2000f95e003 */
[----:B------:R-:W-:Y:S02]  /*08a0*/  @UP0 UIMAD.WIDE.U32 UR26, UR25, UR12, URZ ;  /* 0x0000000c191a02a5 */ /* 0x000fe4000f8e003f */
[----:B------:R-:W-:-:S02]  /*08b0*/  @UP0 UIMAD UR25, UR25, UR13, URZ ;  /* 0x0000000d191902a4 */ /* 0x000fc4000f8e023f */
[----:B------:R1:W-:Y:S01]  /*08c0*/  STL [R1+0xc8], R116 ;  /* 0x0000c87401007387 */ /* 0x0003e20000100800 */
[----:B------:R-:W-:Y:S01]  /*08d0*/  IADD3.X R114, R8, UR4, R0, P2, P1 ;  /* 0x0000000408727c10 */ /* 0x000fe200097e2400 */
        /* <DEDUP_REMOVED lines=16> */
.L_x_1010:
[----:B------:R-:W-:Y:S01]  /*09e0*/  ULDC UR4, c[0x0][0x278] ;  /* 0x00009e0000047ab9 */ /* 0x000fe20000000800 */
[----:B------:R-:W2:Y:S01]  /*09f0*/  S2R R2, SR_CTAID.Z ;  /* 0x0000000000027919 */ /* 0x000ea20000002700 */
[----:B------:R-:W-:Y:S01]  /*0a00*/  IMAD.U32 R0, RZ, RZ, UR4 ;  /* 0x00000004ff007e24 */ /* 0x000fe2000f8e00ff */
[----:B------:R-:W-:Y:S01]  /*0a10*/  UMOV UR14, URZ ;  /* 0x0000003f000e7c82 */ /* 0x000fe20008000000 */
[----:B------:R-:W-:Y:S01]  /*0a20*/  SHF.R.S32.HI R4, RZ, 0x1f, R3 ;  /* 0x0000001fff047819 */ /* 0x000fe20000011403 */
[----:B------:R-:W-:Y:S01]  /*0a30*/  @UP0 UIADD3 UR9, UR8, UR9, URZ ;  /* 0x0000000908090290 */ /* 0x000fe2000fffe03f */
[----:B------:R-:W-:Y:S01]  /*0a40*/  SHF.R.S32.HI R112, RZ, 0x5, R6 ;  /* 0x00000005ff707819 */ /* 0x000fe20000011406 */
[----:B------:R-:W-:Y:S01]  /*0a50*/  IMAD.U32 R10, RZ, RZ, UR18 ;  /* 0x00000012ff0a7e24 */ /* 0x000fe2000f8e00ff */
[----:B------:R-:W-:Y:S02]  /*0a60*/  IABS R0, R0 ;  /* 0x0000000000007213 */ /* 0x000fe40000000000 */
[----:B------:R-:W-:-:S02]  /*0a70*/  LEA.HI R4, R4, R3, RZ, 0x2 ;  /* 0x0000000304047211 */ /* 0x000fc400078f10ff */
[----:B------:R-:W-:Y:S02]  /*0a80*/  R2UR UR6, R0 ;  /* 0x00000000000672ca */ /* 0x000fe400000e0000 */
[----:B------:R-:W-:-:S11]  /*0a90*/  SHF.R.S32.HI R51, RZ, 0x2, R4 ;  /* 0x00000002ff337819 */ /* 0x000fd60000011404 */
        /* <DEDUP_REMOVED lines=18> */
[----:B------:R-:W-:Y:S01]  /*0bc0*/  IMAD.SHL.U32 R48, R28, 0x8, RZ ;  /* 0x000000081c307824 */ /* 0x000fe200078e00ff */
[----:B------:R-:W-:Y:S01]  /*0bd0*/  SHF.R.U32.HI R5, RZ, 0x3, R0 ;  /* 0x00000003ff057819 */ /* 0x000fe20000011600 */
[----:B------:R-:W-:Y:S02]  /*0be0*/  UMOV UR7, UR15 ;  /* 0x0000000f00077c82 */ /* 0x000fe40008000000 */
[----:B------:R-:W-:Y:S01]  /*0bf0*/  UIMAD.WIDE.U32 UR14, UR7, UR5, URZ ;  /* 0x00000005070e72a5 */ /* 0x000fe2000f8e003f */
[----:B------:R-:W-:Y:S02]  /*0c00*/  LOP3.LUT R2, R0, 0x38, R48, 0xf8, !PT ;  /* 0x0000003800027812 */ /* 0x000fe400078ef830 */
[----:B------:R-:W-:Y:S02]  /*0c10*/  LOP3.LUT R0, R4, 0x7ffffffc, RZ, 0xc0, !PT ;  /* 0x7ffffffc04007812 */ /* 0x000fe400078ec0ff */
[----:B------:R-:W-:Y:S02]  /*0c20*/  LOP3.LUT R5, R2, R5, RZ, 0x3c, !PT ;  /* 0x0000000502057212 */ /* 0x000fe400078e3cff */
[----:B------:R-:W-:Y:S01]  /*0c30*/  UMOV UR22, UR15 ;  /* 0x0000000f00167c82 */ /* 0x000fe20008000000 */
[----:B------:R-:W-:Y:S01]  /*0c40*/  IMAD.IADD R3, R3, 0x1, -R0 ;  /* 0x0000000103037824 */ /* 0x000fe200078e0a00 */
[----:B------:R-:W-:Y:S01]  /*0c50*/  UIADD3 UR7, -UR22, URZ, URZ ;  /* 0x0000003f16077290 */ /* 0x000fe2000fffe13f */
[----:B------:R-:W-:-:S02]  /*0c60*/  SHF.R.S32.HI R0, RZ, 0x1f, R6 ;  /* 0x0000001fff007819 */ /* 0x000fc40000011406 */
[----:B------:R-:W-:Y:S01]  /*0c70*/  LEA.HI R2, R30, R106, RZ, 0x6 ;  /* 0x0000006a1e027211 */ /* 0x000fe200078f30ff */
[----:B------:R-:W-:Y:S01]  /*0c80*/  UIMAD UR5, UR6, UR7, UR5 ;  /* 0x00000007060572a4 */ /* 0x000fe2000f8e0205 */
[----:B------:R-:W-:Y:S01]  /*0c90*/  LEA.HI R0, R0, R112, RZ, 0x2 ;  /* 0x0000007000007211 */ /* 0x000fe200078f10ff */
[----:B------:R-:W-:Y:S01]  /*0ca0*/  IMAD.SHL.U32 R4, R3, 0x2, RZ ;  /* 0x0000000203047824 */ /* 0x000fe200078e00ff */
[----:B------:R-:W-:Y:S01]  /*0cb0*/  SHF.R.S32.HI R49, RZ, 0x1f, R48 ;  /* 0x0000001fff317819 */ /* 0x000fe20000011430 */
[----:B------:R-:W-:Y:S01]  /*0cc0*/  UISETP.GT.U32.AND UP1, UPT, UR6, UR5, UPT ;  /* 0x000000050600728c */ /* 0x000fe2000bf24070 */
[----:B------:R-:W-:Y:S01]  /*0cd0*/  LOP3.LUT R0, R0, 0xffffffc, RZ, 0xc0, !PT ;  /* 0x0ffffffc00007812 */ /* 0x000fe200078ec0ff */
[----:B------:R-:W-:-:S04]  /*0ce0*/  IMAD.SHL.U32 R2, R2, 0x8, RZ ;  /* 0x0000000802027824 */ /* 0x000fc800078e00ff */
[----:B------:R-:W-:Y:S01]  /*0cf0*/  IMAD.IADD R0, R112, 0x1, -R0 ;  /* 0x0000000170007824 */ /* 0x000fe200078e0a00 */
[----:B------:R-:W-:-:S03]  /*0d00*/  LOP3.LUT R213, R5, 0xfffffe00, R2, 0xf8, !PT ;  /* 0xfffffe0005d57812 */ /* 0x000fc600078ef802 */
[----:B------:R-:W-:Y:S01]  /*0d10*/  IMAD R5, R0, 0x10, R51 ;  /* 0x0000001000057824 */ /* 0x000fe200078e0233 */
[----:B------:R-:W-:Y:S02]  /*0d20*/  @!UP1 UIADD3 UR5, UR5, -UR6, URZ ;  /* 0x8000000605059290 */ /* 0x000fe4000fffe03f */
[----:B------:R-:W-:Y:S02]  /*0d30*/  @!UP1 UIADD3 UR22, UR22, 0x1, URZ ;  /* 0x0000000116169890 */ /* 0x000fe4000fffe03f */
[----:B------:R-:W-:Y:S02]  /*0d40*/  UISETP.GE.U32.AND UP2, UPT, UR5, UR6, UPT ;  /* 0x000000060500728c */ /* 0x000fe4000bf46070 */
[----:B------:R-:W-:Y:S02]  /*0d50*/  ULOP3.LUT UR6, UR34, UR4, URZ, 0x3c, !UPT ;  /* 0x0000000422067292 */ /* 0x000fe4000f8e3c3f */
[----:B------:R-:W-:Y:S02]  /*0d60*/  USHF.R.S32.HI UR5, URZ, 0x1f, UR34 ;  /* 0x0000001f3f057899 */ /* 0x000fe40008011422 */
        /* <DEDUP_REMOVED lines=25> */
.L_x_1011:
[----:B------:R-:W-:Y:S01]  /*0f00*/  ULDC.64 UR8, c[0x0][0x258] ;  /* 0x0000960000087ab9 */ /* 0x000fe20000000a00 */
[C---:B------:R-:W-:Y:S01]  /*0f10*/  IADD3 R2, P0, R48.reuse, UR20, RZ ;  /* 0x0000001430027c10 */ /* 0x040fe2000ff1e0ff */
[----:B------:R-:W-:Y:S01]  /*0f20*/  UIMAD UR15, UR5, UR8, URZ ;  /* 0x00000008050f72a4 */ /* 0x000fe2000f8e023f */
[----:B------:R-:W2:Y:S01]  /*0f30*/  S2UR UR4, SR_CgaCtaId ;  /* 0x00000000000479c3 */ /* 0x000ea20000008800 */
[C---:B------:R-:W-:Y:S01]  /*0f40*/  IADD3 R120, R48.reuse, 0x40, RZ ;  /* 0x0000004030787810 */ /* 0x040fe20007ffe0ff */
[----:B------:R-:W-:Y:S01]  /*0f50*/  IMAD.U32 R0, RZ, RZ, UR8 ;  /* 0x00000008ff007e24 */ /* 0x000fe2000f8e00ff */
[----:B------:R-:W-:Y:S01]  /*0f60*/  IADD3.X R3, R49, UR10, RZ, P0, !PT ;  /* 0x0000000a31037c10 */ /* 0x000fe200087fe4ff */
[----:B------:R-:W-:Y:S01]  /*0f70*/  UIMAD UR15, UR34, UR9, UR15 ;  /* 0x00000009220f72a4 */ /* 0x000fe2000f8e020f */
[C---:B------:R-:W-:Y:S01]  /*0f80*/  VIADD R117, R48.reuse, 0x80 ;  /* 0x0000008030757836 */ /* 0x040fe20000000000 */
[----:B------:R-:W-:Y:S01]  /*0f90*/  ULDC.64 UR10, c[0x0][0x260] ;  /* 0x00009800000a7ab9 */ /* 0x000fe20000000a00 */
[----:B------:R-:W-:Y:S01]  /*0fa0*/  ULDC.64 UR8, c[0x0][0x268] ;  /* 0x00009a0000087ab9 */ /* 0x000fe20000000a00 */
[----:B------:R-:W-:Y:S01]  /*0fb0*/  IADD3 R115, R48, 0xc0, RZ ;  /* 0x000000c030737810 */ /* 0x000fe20007ffe0ff */
[----:B------:R-:W-:Y:S01]  /*0fc0*/  IMAD.U32 R32, RZ, RZ, UR10 ;  /* 0x0000000aff207e24 */ /* 0x000fe2000f8e00ff */
[----:B------:R-:W-:Y:S01]  /*0fd0*/  MOV R31, UR8 ;  /* 0x00000008001f7c02 */ /* 0x000fe20008000f00 */
[----:B------:R3:W-:Y:S01]  /*0fe0*/  STL [R1+0x80], R120 ;  /* 0x0000807801007387 */ /* 0x0007e20000100800 */
[----:B------:R-:W-:Y:S01]  /*0ff0*/  UIADD3 UR38, -UR29, UR19, URZ ;  /* 0x000000131d267290 */ /* 0x000fe2000fffe13f */
[----:B------:R-:W-:Y:S01]  /*1000*/  IMAD.WIDE.U32 R14, R0, UR34, R2 ;  /* 0x00000022000e7c25 */ /* 0x000fe2000f8e0002 */
[----:B------:R-:W-:Y:S01]  /*1010*/  UMOV UR40, 0x400 ;  /* 0x0000040000287882 */ /* 0x000fe20000000000 */
[----:B------:R3:W-:Y:S01]  /*1020*/  STL [R1+0x74], R117 ;  /* 0x0000747501007387 */ /* 0x0007e20000100800 */
[----:B------:R-:W-:Y:S01]  /*1030*/  UIMAD UR35, UR14, UR10, URZ ;  /* 0x0000000a0e2372a4 */ /* 0x000fe2000f8e023f */
[C---:B------:R-:W-:Y:S01]  /*1040*/  VIADD R23, R168.reuse, 0x10 ;  /* 0x00000010a8177836 */ /* 0x040fe20000000000 */
[C---:B------:R-:W-:Y:S01]  /*1050*/  ISETP.GE.AND P0, PT, R168.reuse, UR38, PT ;  /* 0x00000026a8007c0c */ /* 0x040fe2000bf06270 */
[----:B------:R3:W-:Y:S01]  /*1060*/  STL [R1+0x84], R115 ;  /* 0x0000847301007387 */ /* 0x0007e20000100800 */
[----:B------:R-:W-:Y:S01]  /*1070*/  UIADD3 UR21, UR23, -0x1, URZ ;  /* 0xffffffff17157890 */ /* 0x000fe2000fffe03f */
[C---:B------:R-:W-:Y:S01]  /*1080*/  IADD3 R26, R168.reuse, 0x20, RZ ;  /* 0x00000020a81a7810 */ /* 0x040fe20007ffe0ff */
[----:B------:R-:W-:Y:S01]  /*1090*/  UIMAD UR14, UR14, UR8, URZ ;  /* 0x000000080e0e72a4 */ /* 0x000fe2000f8e023f */
[----:B------:R3:W-:Y:S01]  /*10a0*/  STL [R1+0xcc], R32 ;  /* 0x0000cc2001007387 */ /* 0x0007e20000100800 */
[----:B--2---:R-:W-:Y:S01]  /*10b0*/  ULEA UR4, UR4, UR40, 0x18 ;  /* 0x0000002804047291 */ /* 0x004fe2000f8ec03f */
[----:B------:R-:W-:Y:S01]  /*10c0*/  VIADD R13, R15, UR15 ;  /* 0x0000000f0f0d7c36 */ /* 0x000fe20008000000 */
[----:B------:R-:W-:Y:S01]  /*10d0*/  UIMAD UR11, UR22, UR11, UR35 ;  /* 0x0000000b160b72a4 */ /* 0x000fe2000f8e0223 */
[----:B------:R3:W-:Y:S01]  /*10e0*/  STL [R1+0xd0], R31 ;  /* 0x0000d01f01007387 */ /* 0x0007e20000100800 */
[----:B------:R-:W-:Y:S01]  /*10f0*/  UIMAD UR20, UR21, -0x40, UR32 ;  /* 0xffffffc0151478a4 */ /* 0x000fe2000f8e0220 */
[----:B------:R-:W-:Y:S01]  /*1100*/  BSSY B0, `(.L_x_1012) ;  /* 0x0000035000007945 */ /* 0x000fe20003800000 */
[----:B------:R-:W-:Y:S01]  /*1110*/  UIMAD UR35, UR22, UR9, UR14 ;  /* 0x00000009162372a4 */ /* 0x000fe2000f8e020e */
[----:B------:R-:W-:Y:S01]  /*1120*/  IMAD R104, R5, UR24, R4 ;  /* 0x0000001805687c24 */ /* 0x000fe2000f8e0204 */
[----:B------:R-:W-:Y:S01]  /*1130*/  ISETP.GE.AND P1, PT, R23, UR38, PT ;  /* 0x0000002617007c0c */ /* 0x000fe2000bf26270 */
[----:B------:R-:W-:Y:S01]  /*1140*/  VIADD R27, R168, 0x30 ;  /* 0x00000030a81b7836 */ /* 0x000fe20000000000 */
        /* <DEDUP_REMOVED lines=48> */
.L_x_1013:
[----:B------:R-:W-:Y:S05]  /*1450*/  BSYNC B0 ;  /* 0x0000000000007941 */ /* 0x000fea0003800000 */
.L_x_1012:
[----:B------:R-:W-:Y:S01]  /*1460*/  ULEA UR8, UR23, UR39, 0x6 ;  /* 0x0000002717087291 */ /* 0x000fe2000f8e303f */
[C---:B--2-4-:R-:W-:Y:S01]  /*1470*/  IMAD R2, R169.reuse, UR12, RZ ;  /* 0x0000000ca9027c24 */ /* 0x054fe2000f8e02ff */
[----:B------:R-:W-:Y:S01]  /*1480*/  BSSY B0, `(.L_x_1014) ;  /* 0x000003a000007945 */ /* 0x000fe20003800000 */
[----:B------:R-:W-:Y:S01]  /*1490*/  IMAD R0, R169, UR6, RZ ;  /* 0x00000006a9007c24 */ /* 0x000fe2000f8e02ff */
[----:B------:R-:W-:Y:S01]  /*14a0*/  UIADD3 UR8, UR8, -0x40, URZ ;  /* 0xffffffc008087890 */ /* 0x000fe2000fffe03f */
[----:B------:R-:W-:Y:S01]  /*14b0*/  ISETP.GE.AND P6, PT, R27, UR38, PT ;  /* 0x000000261b007c0c */ /* 0x000fe2000bfc6270 */
[----:B------:R-:W-:Y:S01]  /*14c0*/  IMAD.WIDE.U32 R24, R168, UR6, R48 ;  /* 0x00000006a8187c25 */ /* 0x000fe2000f8e0030 */
[----:B------:R-:W-:-:S03]  /*14d0*/  IADD3 R16, P5, R20, UR26, RZ ;  /* 0x0000001a14107c10 */ /* 0x000fc6000ffbe0ff */
[----:B------:R-:W-:Y:S01]  /*14e0*/  IADD3 R145, P0, R104, UR8, RZ ;  /* 0x0000000868917c10 */ /* 0x000fe2000ff1e0ff */
[C---:B------:R-:W-:Y:S01]  /*14f0*/  IMAD R22, R168.reuse, UR13, R2 ;  /* 0x0000000da8167c24 */ /* 0x040fe2000f8e0202 */
[----:B------:R-:W-:Y:S01]  /*1500*/  MOV R105, UR8 ;  /* 0x0000000800697c02 */ /* 0x000fe20008000f00 */
        /* <DEDUP_REMOVED lines=12> */
[----:B------:R-:W2:Y:S01]  /*15d0*/  @!P1 LDC.64 R6, c[0x0][0x210] ;  /* 0x00008400ff069b82 */ /* 0x000ea20000000a00 */
[----:B------:R-:W-:Y:S01]  /*15e0*/  IMAD R0, R4, UR9, R0 ;  /* 0x0000000904007c24 */ /* 0x000fe2000f8e0200 */
[----:B------:R4:W-:Y:S03]  /*15f0*/  @P1 STS.128 [R213+0x800], RZ ;  /* 0x000800ffd5001388 */ /* 0x0009e60000000c00 */
[----:B------:R-:W-:Y:S01]  /*1600*/  IMAD.IADD R0, R3, 0x1, R0 ;  /* 0x0000000103007824 */ /* 0x000fe200078e0200 */
[----:B--2---:R-:W-:-:S04]  /*1610*/  @!P1 LEA R4, P2, R2, R6, 0x1 ;  /* 0x0000000602049211 */ /* 0x004fc800078408ff */
[C---:B------:R-:W-:Y:S02]  /*1620*/  @!P1 LEA.HI.X R5, R2.reuse, R7, R0, 0x1, P2 ;  /* 0x0000000702059211 */ /* 0x040fe400010f0c00 */
[----:B------:R-:W-:Y:S01]  /*1630*/  ISETP.GE.AND P2, PT, R117, UR10, PT ;  /* 0x0000000a75007c0c */ /* 0x000fe2000bf46270 */
[----:B------:R-:W2:Y:S02]  /*1640*/  @!P3 LDC.64 R6, c[0x0][0x210] ;  /* 0x00008400ff06bb82 */ /* 0x000ea40000000a00 */
[----:B------:R-:W-:Y:S01]  /*1650*/  @!PT LDS RZ, [RZ] ;  /* 0x00000000fffff984 */ /* 0x000fe20000000800 */
[----:B------:R-:W-:Y:S01]  /*1660*/  @!PT LDS RZ, [RZ] ;  /* 0x00000000fffff984 */ /* 0x000fe20000000800 */
[----:B------:R-:W-:Y:S01]  /*1670*/  @!PT LDS RZ, [RZ] ;  /* 0x00000000fffff984 */ /* 0x000fe20000000800 */
[----:B------:R5:W-:Y:S04]  /*1680*/  @!P1 LDGSTS.E.BYPASS.LTC128B.128 [R213+0x800], desc[UR30][R4.64] ;  /* 0x0080000004d59fae */ /* 0x000be8000b901d5e */
[----:B------:R4:W-:Y:S06]  /*1690*/  @P3 STS.128 [R213+0x2800], RZ ;  /* 0x002800ffd5003388 */ /* 0x0009ec0000000c00 */
[----:B------:R-:W5:Y:S01]  /*16a0*/  @!P2 LDC.64 R8, c[0x0][0x210] ;  /* 0x00008400ff08ab82 */ /* 0x000f620000000a00 */
[----:B--2---:R-:W-:-:S04]  /*16b0*/  @!P3 LEA R6, P1, R2, R6, 0x1 ;  /* 0x000000060206b211 */ /* 0x004fc800078208ff */
        /* <DEDUP_REMOVED lines=22> */
.L_x_1015:
[----:B------:R-:W-:Y:S05]  /*1820*/  BSYNC B0 ;  /* 0x0000000000007941 */ /* 0x000fea0003800000 */
.L_x_1014:
        /* <DEDUP_REMOVED lines=49> */
.L_x_1017:
[----:B------:R-:W-:Y:S05]  /*1b40*/  BSYNC B0 ;  /* 0x0000000000007941 */ /* 0x000fea0003800000 */
.L_x_1016:
[----:B------:R-:W-:Y:S01]  /*1b50*/  IADD3.X R17, R21, UR25, R22, P5, !PT ;  /* 0x0000001915117c10 */ /* 0x000fe2000affe416 */
[----:B------:R-:W-:Y:S01]  /*1b60*/  USHF.L.U64.HI UR10, UR12, 0x6, UR13 ;  /* 0x000000060c0a7899 */ /* 0x000fe2000801020d */
[----:B------:R-:W-:Y:S01]  /*1b70*/  BSSY B0, `(.L_x_1018) ;  /* 0x0000034000007945 */ /* 0x000fe20003800000 */
[----:B------:R-:W-:Y:S01]  /*1b80*/  USHF.L.U32 UR14, UR12, 0x6, URZ ;  /* 0x000000060c0e7899 */ /* 0x000fe2000800063f */
[----:B---3--:R-:W-:-:S05]  /*1b90*/  IMAD.WIDE.U32 R32, R32, UR22, R16 ;  /* 0x0000001620207c25 */ /* 0x008fca000f8e0010 */
        /* <DEDUP_REMOVED lines=49> */
.L_x_1019:
[----:B------:R-:W-:Y:S05]  /*1eb0*/  BSYNC B0 ;  /* 0x0000000000007941 */ /* 0x000fea0003800000 */
.L_x_1018:
        /* <DEDUP_REMOVED lines=9> */
[----:B-12---:R-:W-:Y:S01]  /*1f50*/  IMAD.WIDE.U32 R2, R113, UR21, R118 ;  /* 0x0000001571027c25 */ /* 0x006fe2000f8e0076 */
[----:B------:R-:W-:-:S04]  /*1f60*/  ISETP.GE.AND P1, PT, R23, UR20, PT ;  /* 0x0000001417007c0c */ /* 0x000fc8000bf26270 */
[----:B----4-:R-:W-:Y:S02]  /*1f70*/  IADD3 R5, R3, UR8, RZ ;  /* 0x0000000803057c10 */ /* 0x010fe4000fffe0ff */
        /* <DEDUP_REMOVED lines=39> */
.L_x_1021:
[----:B------:R-:W-:Y:S05]  /*21f0*/  BSYNC B0 ;  /* 0x0000000000007941 */ /* 0x000fea0003800000 */
.L_x_1020:
[----:B------:R-:W-:Y:S01]  /*2200*/  USHF.L.U64.HI UR15, UR12, 0x4, UR13 ;  /* 0x000000040c0f7899 */ /* 0x000fe2000801020d */
[----:B------:R-:W-:Y:S01]  /*2210*/  BSSY B0, `(.L_x_1022) ;  /* 0x000002d000007945 */ /* 0x000fe20003800000 */
[----:B------:R-:W-:Y:S01]  /*2220*/  USHF.L.U32 UR38, UR12, 0x4, URZ ;  /* 0x000000040c267899 */ /* 0x000fe2000800063f */
[----:B------:R-:W-:Y:S02]  /*2230*/  ISETP.GE.AND P5, PT, R26, UR20, PT ;  /* 0x000000141a007c0c */ /* 0x000fe4000bfa6270 */
[----:B------:R-:W-:Y:S01]  /*2240*/  ISETP.GE.AND P6, PT, R27, UR20, PT ;  /* 0x000000141b007c0c */ /* 0x000fe2000bfc6270 */
[----:B------:R-:W-:-:S12]  /*2250*/  @P1 BRA `(.L_x_1023) ;  /* 0x0000000000a01947 */ /* 0x000fd80003800000 */
[----:B------:R-:W-:Y:S01]  /*2260*/  ULDC UR8, c[0x0][0x2d0] ;  /* 0x0000b40000087ab9 */ /* 0x000fe20000000800 */
[----:B------:R-:W-:Y:S02]  /*2270*/  IADD3 R0, P1, R2, UR38, RZ ;  /* 0x0000002602007c10 */ /* 0x000fe4000ff3e0ff */
[----:B------:R-:W-:Y:S02]  /*2280*/  ISETP.GE.AND P2, PT, R48, UR8, PT ;  /* 0x0000000830007c0c */ /* 0x000fe4000bf46270 */
[----:B------:R-:W-:Y:S02]  /*2290*/  ISETP.GE.AND P4, PT, R120, UR8, PT ;  /* 0x0000000878007c0c */ /* 0x000fe4000bf86270 */
[----:B------:R-:W-:Y:S02]  /*22a0*/  ISETP.GE.AND P3, PT, R117, UR8, PT ;  /* 0x0000000875007c0c */ /* 0x000fe4000bf66270 */
[----:B--2---:R-:W-:-:S07]  /*22b0*/  IADD3.X R10, R5, UR15, RZ, P1, !PT ;  /* 0x0000000f050a7c10 */ /* 0x004fce0008ffe4ff */
[----:B-1----:R-:W1:Y:S01]  /*22c0*/  @!P2 LDC.64 R6, c[0x0][0x218] ;  /* 0x00008600ff06ab82 */ /* 0x002e620000000a00 */
        /* <DEDUP_REMOVED lines=33> */
.L_x_1023:
[----:B------:R-:W-:Y:S05]  /*24e0*/  BSYNC B0 ;  /* 0x0000000000007941 */ /* 0x000fea0003800000 */
.L_x_1022:
        /* <DEDUP_REMOVED lines=44> */
.L_x_1025:
[----:B------:R-:W-:Y:S05]  /*27b0*/  BSYNC B0 ;  /* 0x0000000000007941 */ /* 0x000fea0003800000 */
.L_x_1024:
        /* <DEDUP_REMOVED lines=16> */
[C-C-:B------:R-:W-:Y:S02]  /*28c0*/  @!P6 LEA.HI.X R9, R2.reuse, R9, R0.reuse, 0x1, P1 ;  /* 0x000000090209e211 */ /* 0x140fe400008f0c00 */
        /* <DEDUP_REMOVED lines=28> */
.L_x_1027:
[----:B------:R-:W-:Y:S05]  /*2a90*/  BSYNC B0 ;  /* 0x0000000000007941 */ /* 0x000fea0003800000 */
.L_x_1026:
        /* <DEDUP_REMOVED lines=10> */
[----:B------:R-:W-:Y:S01]  /*2b40*/  @UP1 ULDC UR5, c[0x0][0x2e8] ;  /* 0x0000ba0000051ab9 */ /* 0x000fe20000000800 */
[----:B------:R-:W-:Y:S01]  /*2b50*/  @UP1 UIMAD.WIDE.U32 UR42, UR33, UR8, UR42 ;  /* 0x00000008212a12a5 */ /* 0x000fe2000f8e002a */
[----:B------:R-:W-:-:S04]  /*2b60*/  DEPBAR.LE SB0, 0x0 ;  /* 0x000080000000791a */ /* 0x000fc80000000000 */
[----:B------:R-:W-:Y:S02]  /*2b70*/  @UP1 UIMAD UR9, UR33, UR9, UR40 ;  /* 0x00000009210912a4 */ /* 0x000fe4000f8e0228 */
[----:B------:R-:W-:Y:S02]  /*2b80*/  @UP1 ULEA UR12, UP0, UR42, UR12, 0x2 ;  /* 0x0000000c2a0c1291 */ /* 0x000fe4000f80103f */
[----:B------:R-:W-:-:S04]  /*2b90*/  @UP1 UIADD3 UR9, UR43, UR9, URZ ;  /* 0x000000092b091290 */ /* 0x000fc8000fffe03f */
[----:B------:R-:W-:Y:S01]  /*2ba0*/  @UP1 ULEA.HI.X UR13, UR42, UR13, UR9, 0x2, UP0 ;  /* 0x0000000d2a0d1291 */ /* 0x000fe200080f1409 */
[----:B------:R-:W-:-:S05]  /*2bb0*/  IMAD.U32 R2, RZ, RZ, UR12 ;  /* 0x0000000cff027e24 */ /* 0x000fca000f8e00ff */
[----:B------:R-:W-:-:S05]  /*2bc0*/  IMAD.U32 R3, RZ, RZ, UR13 ;  /* 0x0000000dff037e24 */ /* 0x000fca000f8e00ff */
[----:B-12-4-:R1:W2:Y:S01]  /*2bd0*/  @P2 LDG.E R7, desc[UR30][R2.64] ;  /* 0x0000001e02072981 */ /* 0x0162a2000c1e1900 */
[----:B------:R-:W-:Y:S01]  /*2be0*/  BAR.SYNC.DEFER_BLOCKING 0x0 ;  /* 0x0000000000007b1d */ /* 0x000fe20000010000 */
[----:B------:R-:W-:Y:S01]  /*2bf0*/  ISETP.GE.AND P4, PT, R168, UR20, PT ;  /* 0x00000014a8007c0c */ /* 0x000fe2000bf86270 */
[----:B------:R-:W-:Y:S01]  /*2c00*/  UIMAD.WIDE.U32 UR8, UR21, UR6, URZ ;  /* 0x00000006150872a5 */ /* 0x000fe2000f8e003f */
[----:B------:R-:W-:-:S03]  /*2c10*/  ISETP.GE.AND P1, PT, R23, UR20, PT ;  /* 0x0000001417007c0c */ /* 0x000fc6000bf26270 */
[----:B------:R-:W-:Y:S01]  /*2c20*/  BSSY B0, `(.L_x_1028) ;  /* 0x0000058000007945 */ /* 0x000fe20003800000 */
[----:B-1----:R-:W-:-:S07]  /*2c30*/  LEA.HI R3, R30, R106, RZ, 0x4 ;  /* 0x0000006a1e037211 */ /* 0x002fce00078f20ff */
[----:B------:R1:W-:Y:S01]  /*2c40*/  @P4 STS.128 [R213+0x10000], RZ ;  /* 0x010000ffd5004388 */ /* 0x0003e20000000c00 */
[C---:B------:R-:W-:Y:S02]  /*2c50*/  LOP3.LUT R0, R3.reuse, 0xfffffff0, RZ, 0xc0, !PT ;  /* 0xfffffff003007812 */ /* 0x040fe400078ec0ff */
[----:B------:R-:W-:Y:S01]  /*2c60*/  SHF.R.S32.HI R2, RZ, 0x4, R3 ;  /* 0x00000004ff027819 */ /* 0x000fe20000011403 */
[----:B------:R1:W-:Y:S02]  /*2c70*/  @P4 STS.128 [R213+0x12000], RZ ;  /* 0x012000ffd5004388 */ /* 0x0003e40000000c00 */
[----:B------:R-:W-:Y:S01]  /*2c80*/  IMAD.IADD R0, R106, 0x1, -R0 ;  /* 0x000000016a007824 */ /* 0x000fe200078e0a00 */
[----:B------:R-:W-:Y:S01]  /*2c90*/  LEA.HI R3, R3, R2, RZ, 0x1 ;  /* 0x0000000203037211 */ /* 0x000fe200078f08ff */
[----:B------:R1:W-:Y:S03]  /*2ca0*/  @P4 STS.128 [R213+0x14000], RZ ;  /* 0x014000ffd5004388 */ /* 0x0003e60000000c00 */
[----:B------:R-:W-:Y:S01]  /*2cb0*/  SHF.R.S32.HI R4, RZ, 0x1f, R0 ;  /* 0x0000001fff047819 */ /* 0x000fe20000011400 */
[----:B------:R1:W-:Y:S01]  /*2cc0*/  @P4 STS.128 [R213+0x16000], RZ ;  /* 0x016000ffd5004388 */ /* 0x0003e20000000c00 */
[----:B------:R-:W-:-:S02]  /*2cd0*/  LOP3.LUT R3, R3, 0xfffffffe, RZ, 0xc0, !PT ;  /* 0xfffffffe03037812 */ /* 0x000fc400078ec0ff */
[----:B------:R-:W-:-:S03]  /*2ce0*/  LEA.HI R5, R4, R0, RZ, 0x3 ;  /* 0x0000000004057211 */ /* 0x000fc600078f18ff */
[----:B------:R-:W-:Y:S01]  /*2cf0*/  IMAD.IADD R12, R2, 0x1, -R3 ;  /* 0x00000001020c7824 */ /* 0x000fe200078e0a03 */
[C---:B------:R-:W-:Y:S01]  /*2d00*/  LOP3.LUT R4, R5.reuse, 0xfffffff8, RZ, 0xc0, !PT ;  /* 0xfffffff805047812 */ /* 0x040fe200078ec0ff */
[----:B------:R-:W-:Y:S02]  /*2d10*/  IMAD.SHL.U32 R5, R5, 0x40, RZ ;  /* 0x0000004005057824 */ /* 0x000fe400078e00ff */
[----:B------:R-:W-:Y:S02]  /*2d20*/  IMAD.SHL.U32 R2, R12, 0x8, RZ ;  /* 0x000000080c027824 */ /* 0x000fe400078e00ff */
[----:B------:R-:W-:Y:S02]  /*2d30*/  IMAD.IADD R50, R0, 0x1, -R4 ;  /* 0x0000000100327824 */ /* 0x000fe400078e0a04 */
[----:B------:R-:W2:Y:S01]  /*2d40*/  @P2 MUFU.RCP R4, UR5 ;  /* 0x0000000500042d08 */ /* 0x000ea20008001000 */
[----:B------:R-:W-:Y:S01]  /*2d50*/  UIMAD UR5, UR39, UR6, URZ ;  /* 0x00000006270572a4 */ /* 0x000fe2000f8e023f */
[----:B------:R-:W-:-:S03]  /*2d60*/  IMAD.SHL.U32 R0, R50, 0x40, RZ ;  /* 0x0000004032007824 */ /* 0x000fc600078e00ff */
[----:B------:R-:W-:Y:S02]  /*2d70*/  UIMAD UR5, UR21, UR7, UR5 ;  /* 0x00000007150572a4 */ /* 0x000fe4000f8e0205 */
[----:B------:R-:W-:Y:S02]  /*2d80*/  LOP3.LUT R0, R0, 0x1c0, RZ, 0xc0, !PT ;  /* 0x000001c000007812 */ /* 0x000fe400078ec0ff */
[----:B------:R-:W-:Y:S02]  /*2d90*/  UIADD3 UR5, UR9, UR5, URZ ;  /* 0x0000000509057290 */ /* 0x000fe4000fffe03f */
[----:B------:R-:W-:Y:S02]  /*2da0*/  LOP3.LUT R3, R0, 0x8, R2, 0xf8, !PT ;  /* 0x0000000800037812 */ /* 0x000fe400078ef802 */
[----:B------:R-:W-:Y:S02]  /*2db0*/  SHF.R.U32.HI R0, RZ, 0x3, R0 ;  /* 0x00000003ff007819 */ /* 0x000fe40000011600 */
[----:B------:R-:W-:-:S02]  /*2dc0*/  IADD3 R2, P3, R24, UR28, RZ ;  /* 0x0000001c18027c10 */ /* 0x000fc4000ff7e0ff */
[----:B------:R-:W-:Y:S01]  /*2dd0*/  LOP3.LUT R8, R3, R0, RZ, 0x3c, !PT ;  /* 0x0000000003087212 */ /* 0x000fe200078e3cff */
[----:B------:R-:W-:Y:S01]  /*2de0*/  IMAD.SHL.U32 R0, R28, 0x40, RZ ;  /* 0x000000401c007824 */ /* 0x000fe200078e00ff */
[----:B------:R-:W-:Y:S02]  /*2df0*/  IADD3.X R3, R25, UR27, R29, P3, !PT ;  /* 0x0000001b19037c10 */ /* 0x000fe40009ffe41d */
[----:B------:R-:W-:Y:S02]  /*2e00*/  LOP3.LUT R5, R8, 0xfffffe00, R5, 0xf8, !PT ;  /* 0xfffffe0008057812 */ /* 0x000fe400078ef805 */
[----:B------:R-:W-:Y:S01]  /*2e10*/  LOP3.LUT R0, R0, 0x1c0, RZ, 0xc0, !PT ;  /* 0x000001c000007812 */ /* 0x000fe200078ec0ff */
[----:B------:R-:W-:-:S04]  /*2e20*/  IMAD.WIDE.U32 R10, R31, UR22, R2 ;  /* 0x000000161f0a7c25 */ /* 0x000fc8000f8e0002 */
[----:B------:R-:W-:Y:S01]  /*2e30*/  VIADD R9, R11, UR35 ;  /* 0x000000230b097c36 */ /* 0x000fe20008000000 */
[----:B------:R1:W-:Y:S01]  /*2e40*/  STL.64 [R1+0xb8], R10 ;  /* 0x0000b80a01007387 */ /* 0x0003e20000100a00 */
[----:B------:R-:W-:Y:S02]  /*2e50*/  IMAD.U32 R2, RZ, RZ, UR8 ;  /* 0x00000008ff027e24 */ /* 0x000fe4000f8e00ff */
[----:B------:R-:W-:Y:S01]  /*2e60*/  IMAD.U32 R3, RZ, RZ, UR9 ;  /* 0x00000009ff037e24 */ /* 0x000fe2000f8e00ff */
[----:B------:R1:W-:Y:S01]  /*2e70*/  STL [R1+0xac], R9 ;  /* 0x0000ac0901007387 */ /* 0x0003e20000100800 */
[----:B------:R-:W-:Y:S01]  /*2e80*/  IMAD.U32 R3, RZ, RZ, UR5 ;  /* 0x00000005ff037e24 */ /* 0x000fe2000f8e00ff */
[----:B------:R-:W-:Y:S01]  /*2e90*/  LEA R6, P3, R2, R10, 0x6 ;  /* 0x0000000a02067211 */ /* 0x000fe200078630ff */
[----:B------:R-:W-:Y:S01]  /*2ea0*/  UMOV UR5, URZ ;  /* 0x0000003f00057c82 */ /* 0x000fe20008000000 */
[----:B--2---:R-:W-:Y:S01]  /*2eb0*/  @P2 FMUL.FTZ R7, R7, R4 ;  /* 0x0000000407072220 */ /* 0x004fe20000410000 */
[----:B------:R-:W-:-:S04]  /*2ec0*/  IMAD.SHL.U32 R4, R168, 0x8, RZ ;  /* 0x00000008a8047824 */ /* 0x000fc800078e00ff */
[----:B------:R-:W-:Y:S02]  /*2ed0*/  @P2 R2UR UR8, R7 ;  /* 0x00000000070822ca */ /* 0x000fe400000e0000 */
[----:B------:R-:W-:Y:S02]  /*2ee0*/  LOP3.LUT R4, R0, 0x8, R4, 0xf8, !PT ;  /* 0x0000000800047812 */ /* 0x000fe400078ef804 */
[----:B------:R-:W-:Y:S02]  /*2ef0*/  SHF.R.U32.HI R0, RZ, 0x3, R0 ;  /* 0x00000003ff007819 */ /* 0x000fe40000011600 */
[----:B------:R-:W-:Y:S02]  /*2f00*/  LEA.HI.X R7, R2, R9, R3, 0x6, P3 ;  /* 0x0000000902077211 */ /* 0x000fe400018f3403 */
[----:B------:R-:W-:-:S05]  /*2f10*/  LOP3.LUT R0, R4, R0, RZ, 0x3c, !PT ;  /* 0x0000000004007212 */ /* 0x000fca00078e3cff */
        /* <DEDUP_REMOVED lines=40> */
.L_x_1029:
[----:B------:R-:W-:Y:S05]  /*31a0*/  BSYNC B0 ;  /* 0x0000000000007941 */ /* 0x000fea0003800000 */
.L_x_1028:
[----:B------:R4:W-:Y:S01]  /*31b0*/  @P1 STS.128 [R213+0x10800], RZ ;  /* 0x010800ffd5001388 */ /* 0x0009e20000000c00 */
[----:B------:R-:W-:Y:S01]  /*31c0*/  IMAD R0, R12, 0x200, R0 ;  /* 0x000002000c007824 */ /* 0x000fe200078e0200 */
[----:B------:R-:W-:Y:S01]  /*31d0*/  BSSY B0, `(.L_x_1030) ;  /* 0x0000035000007945 */ /* 0x000fe20003800000 */
[----:B-12---:R-:W-:Y:S01]  /*31e0*/  IMAD R2, R112, 0x400, R5 ;  /* 0x0000040070027824 */ /* 0x006fe200078e0205 */
        /* <DEDUP_REMOVED lines=19> */
[----:B------:R-:W5:Y:S08]  /*3320*/  @!P4 LDC.64 R8, c[0x0][0x220] ;  /* 0x00008800ff08cb82 */ /* 0x000f700000000a00 */
[----:B------:R-:W3:Y:S01]  /*3330*/  @!P3 LDC.64 R10, c[0x0][0x220] ;  /* 0x00008800ff0abb82 */ /* 0x000ee20000000a00 */
[----:B-1----:R-:W-:-:S04]  /*3340*/  @!P2 LEA R2, P1, R0, R2, 0x1 ;  /* 0x000000020002a211 */ /* 0x002fc800078208ff */
        /* <DEDUP_REMOVED lines=14> */
[----:B---3--:R-:W-:-:S04]  /*3430*/  @!P3 LEA R2, P2, R0, R10, 0x1 ;  /* 0x0000000a0002b211 */ /* 0x008fc800078408ff */
        /* <DEDUP_REMOVED lines=14> */
.L_x_1031:
[----:B------:R-:W-:Y:S05]  /*3520*/  BSYNC B0 ;  /* 0x0000000000007941 */ /* 0x000fea0003800000 */
.L_x_1030:
        /* <DEDUP_REMOVED lines=17> */
[----:B------:R-:W3:Y:S01]  /*3640*/  @!P3 LDC.64 R8, c[0x0][0x220] ;  /* 0x00008800ff08bb82 */ /* 0x000ee20000000a00 */
[----:B-1----:R-:W-:-:S04]  /*3650*/  @!P4 LEA R10, P1, R0, R10, 0x1 ;  /* 0x0000000a000ac211 */ /* 0x002fc800078208ff */
        /* <DEDUP_REMOVED lines=29> */
.L_x_1033:
[----:B------:R-:W-:Y:S05]  /*3830*/  BSYNC B0 ;  /* 0x0000000000007941 */ /* 0x000fea0003800000 */
.L_x_1032:
        /* <DEDUP_REMOVED lines=48> */
.L_x_1035:
[----:B------:R-:W-:Y:S05]  /*3b40*/  BSYNC B0 ;  /* 0x0000000000007941 */ /* 0x000fea0003800000 */
.L_x_1034:
[----:B-12---:R-:W-:Y:S01]  /*3b50*/  LDSM.16.M88.4 R8, [R193] ;  /* 0x00000000c108783b */ /* 0x006fe20000000200 */
[----:B------:R-:W-:Y:S01]  /*3b60*/  R2P PR, R28, 0x6 ;  /* 0x000000061c007804 */ /* 0x000fe20000000000 */
[----:B------:R-:W-:Y:S01]  /*3b70*/  IMAD.MOV.U32 R4, RZ, RZ, 0x10 ;  /* 0x00000010ff047424 */ /* 0x000fe200078e00ff */
[----:B------:R-:W-:Y:S01]  /*3b80*/  LOP3.LUT P3, RZ, R50, 0x2, RZ, 0xc0, !PT ;  /* 0x0000000232ff7812 */ /* 0x000fe2000786c0ff */
[----:B------:R-:W1:Y:S01]  /*3b90*/  LDSM.16.M88.4 R20, [R185+0x8000] ;  /* 0x00800000b914783b */ /* 0x000e620000000200 */
[C---:B------:R-:W-:Y:S01]  /*3ba0*/  VIADD R0, R185.reuse, 0x8000 ;  /* 0x00008000b9007836 */ /* 0x040fe20000000000 */
[----:B------:R-:W-:Y:S01]  /*3bb0*/  SHF.L.U32 R7, R106, 0x1, RZ ;  /* 0x000000016a077819 */ /* 0x000fe200000006ff */
[----:B------:R-:W-:Y:S01]  /*3bc0*/  VIADD R197, R185, 0x8020 ;  /* 0x00008020b9c57836 */ /* 0x000fe20000000000 */
[----:B------:R-:W2:Y:S01]  /*3bd0*/  LDSM.16.M88.4 R16, [R185+0x8800] ;  /* 0x00880000b910783b */ /* 0x000ea20000000200 */
[----:B------:R-:W-:Y:S01]  /*3be0*/  SEL R4, R4, 0xfffffff0, !P3 ;  /* 0xfffffff004047807 */ /* 0x000fe20005800000 */
[----:B------:R-:W-:Y:S01]  /*3bf0*/  IMAD.MOV.U32 R2, RZ, RZ, 0x20 ;  /* 0x00000020ff027424 */ /* 0x000fe200078e00ff */
[----:B------:R-:W-:Y:S01]  /*3c00*/  LOP3.LUT R7, R7, 0x6, RZ, 0xc0, !PT ;  /* 0x0000000607077812 */ /* 0x000fe200078ec0ff */
[----:B------:R-:W5:Y:S01]  /*3c10*/  LDSM.16.M88.4 R40, [R185+0x9800] ;  /* 0x00980000b928783b */ /* 0x000f620000000200 */
[----:B------:R-:W-:Y:S01]  /*3c20*/  IMAD R3, R112, 0x10, R51 ;  /* 0x0000001070037824 */ /* 0x000fe200078e0233 */
[----:B------:R-:W-:Y:S01]  /*3c30*/  UISETP.GE.AND UP0, UPT, UR32, 0x41, UPT ;  /* 0x000000412000788c */ /* 0x000fe2000bf06270 */
[--C-:B------:R-:W-:Y:S01]  /*3c40*/  IMAD R194, R4, 0x2, R193.reuse ;  /* 0x0000000204c27824 */ /* 0x100fe200078e02c1 */
[----:B------:R-:W4:Y:S01]  /*3c50*/  LDSM.16.M88.4 R24, [R185+0x9000] ;  /* 0x00900000b918783b */ /* 0x000f220000000200 */
[----:B------:R-:W-:Y:S01]  /*3c60*/  @P1 VIADD R197, R0, 0xffffffe0 ;  /* 0xffffffe000c51836 */ /* 0x000fe20000000000 */
[----:B------:R-:W-:Y:S01]  /*3c70*/  LOP3.LUT P1, RZ, R50, 0x4, RZ, 0xc0, !PT ;  /* 0x0000000432ff7812 */ /* 0x000fe2000782c0ff */
[----:B------:R-:W-:Y:S01]  /*3c80*/  IMAD.MOV.U32 R0, RZ, RZ, 0x40 ;  /* 0x00000040ff007424 */ /* 0x000fe200078e00ff */
[----:B------:R-:W-:Y:S01]  /*3c90*/  LDSM.16.M88.4 R12, [R194] ;  /* 0x00000000c20c783b */ /* 0x000fe20000000200 */
[----:B------:R-:W-:Y:S01]  /*3ca0*/  IMAD.U32 R6, RZ, RZ, UR32 ;  /* 0x00000020ff067e24 */ /* 0x000fe2000f8e00ff */
[----:B------:R-:W-:Y:S01]  /*3cb0*/  SEL R2, R2, 0xffffffe0, !P1 ;  /* 0xffffffe002027807 */ /* 0x000fe20004800000 */
[----:B------:R-:W-:Y:S01]  /*3cc0*/  VIADD R107, R3, UR29 ;  /* 0x0000001d036b7c36 */ /* 0x000fe20008000000 */
[----:B------:R-:W4:Y:S01]  /*3cd0*/  LDSM.16.M88.4 R52, [R197] ;  /* 0x00000000c534783b */ /* 0x000f220000000200 */
[----:B------:R-:W-:Y:S01]  /*3ce0*/  SEL R0, R0, 0xffffffc0, !P2 ;  /* 0xffffffc000007807 */ /* 0x000fe20005000000 */
[C---:B------:R-:W-:Y:S01]  /*3cf0*/  VIADD R212, R197.reuse, 0x800 ;  /* 0x00000800c5d47836 */ /* 0x040fe20000000000 */
[----:B------:R-:W-:Y:S01]  /*3d00*/  IADD3 R206, R197, 0x3800, RZ ;  /* 0x00003800c5ce7810 */ /* 0x000fe20007ffe0ff */
[----:B------:R-:W4:Y:S01]  /*3d10*/  LDSM.16.M88.4 R36, [R197+0x800] ;  /* 0x00080000c524783b */ /* 0x000f220000000200 */
[----:B------:R-:W-:Y:S01]  /*3d20*/  IMAD R196, R2, 0x2, R193 ;  /* 0x0000000202c47824 */ /* 0x000fe200078e02c1 */
[----:B------:R-:W-:Y:S01]  /*3d30*/  IADD3 R3, R6, -UR19, R107 ;  /* 0x8000001306037c10 */ /* 0x000fe2000fffe06b */
[----:B------:R-:W-:Y:S01]  /*3d40*/  IMAD.IADD R191, R185, 0x1, R0 ;  /* 0x00000001b9bf7824 */ /* 0x000fe200078e0200 */
[----:B------:R-:W4:Y:S01]  /*3d50*/  LDSM.16.M88.4 R64, [R197+0x1000] ;  /* 0x00100000c540783b */ /* 0x000f220000000200 */
[----:B------:R-:W-:-:S02]  /*3d60*/  IMAD R195, R2, 0x2, R194 ;  /* 0x0000000202c37824 */ /* 0x000fc400078e02c2 */
[----:B------:R-:W-:Y:S01]  /*3d70*/  IMAD.IADD R190, R0, 0x1, R197 ;  /* 0x0000000100be7824 */ /* 0x000fe200078e02c5 */
[----:B------:R-:W4:Y:S01]  /*3d80*/  LDSM.16.M88.4 R76, [R197+0x1800] ;  /* 0x00180000c54c783b */ /* 0x000f220000000200 */
[----:B------:R-:W-:Y:S02]  /*3d90*/  IMAD.U32 R0, RZ, RZ, UR21 ;  /* 0x00000015ff007e24 */ /* 0x000fe4000f8e00ff */
[C---:B------:R-:W-:Y:S01]  /*3da0*/  VIADD R211, R197.reuse, 0x1000 ;  /* 0x00001000c5d37836 */ /* 0x040fe20000000000 */
[----:B------:R-:W-:Y:S01]  /*3db0*/  LDSM.16.M88.4 R84, [R191+0x8000] ;  /* 0x00800000bf54783b */ /* 0x000fe20000000200 */
[----:B------:R-:W-:Y:S02]  /*3dc0*/  IMAD R0, R0, 0x40, R7 ;  /* 0x0000004000007824 */ /* 0x000fe400078e0207 */
[----:B------:R-:W-:Y:S01]  /*3dd0*/  VIADD R210, R197, 0x1800 ;  /* 0x00001800c5d27836 */ /* 0x000fe20000000000 */
[C---:B-1----:R-:W-:Y:S01]  /*3de0*/  HMMA.16816.F32 R44, R8.reuse, R20, RZ ;  /* 0x00000014082c723c */ /* 0x042fe200000018ff */
[----:B------:R-:W-:Y:S01]  /*3df0*/  LDSM.16.M88.4 R80, [R191+0x8800] ;  /* 0x00880000bf50783b */ /* 0x000fe20000000200 */
[----:B------:R-:W-:Y:S01]  /*3e00*/  IMAD.IADD R7, R3, 0x1, -R0 ;  /* 0x0000000103077824 */ /* 0x000fe200078e0a00 */
[----:B------:R-:W-:Y:S01]  /*3e10*/  ISETP.GE.AND P2, PT, R0, UR32, PT ;  /* 0x0000002000007c0c */ /* 0x000fe2000bf46270 */
[C---:B------:R-:W-:Y:S01]  /*3e20*/  VIADD R209, R197.reuse, 0x2000 ;  /* 0x00002000c5d17836 */ /* 0x040fe20000000000 */
[----:B------:R-:W-:Y:S01]  /*3e30*/  LDSM.16.M88.4 R88, [R190] ;  /* 0x00000000be58783b */ /* 0x000fe20000000200 */
[----:B---3--:R-:W-:Y:S01]  /*3e40*/  HMMA.16816.F32 R32, R8, R22, RZ ;  /* 0x000000160820723c */ /* 0x008fe200000018ff */
[----:B------:R-:W-:-:S02]  /*3e50*/  VIADD R208, R197, 0x2800 ;  /* 0x00002800c5d07836 */ /* 0x000fc40000000000 */
[----:B------:R-:W-:Y:S01]  /*3e60*/  LDSM.16.M88.4 R96, [R190+0x1800] ;  /* 0x00180000be60783b */ /* 0x000fe20000000200 */
[C---:B------:R-:W-:Y:S02]  /*3e70*/  VIADD R207, R197.reuse, 0x3000 ;  /* 0x00003000c5cf7836 */ /* 0x040fe40000000000 */
[C---:B--2---:R-:W-:Y:S01]  /*3e80*/  HMMA.16816.F32 R28, R8.reuse, R16, RZ ;  /* 0x00000010081c723c */ /* 0x044fe200000018ff */
[----:B------:R-:W-:Y:S01]  /*3e90*/  LDSM.16.M88.4 R92, [R185+0xb000] ;  /* 0x00b00000b95c783b */ /* 0x000fe20000000200 */
[C---:B------:R-:W-:Y:S02]  /*3ea0*/  VIADD R205, R197.reuse, 0x4000 ;  /* 0x00004000c5cd7836 */ /* 0x040fe40000000000 */
[C---:B------:R-:W-:Y:S01]  /*3eb0*/  VIADD R204, R197.reuse, 0x4800 ;  /* 0x00004800c5cc7836 */ /* 0x040fe20000000000 */
[----:B------:R-:W-:Y:S01]  /*3ec0*/  LDSM.16.M88.4 R100, [R197+0x3000] ;  /* 0x00300000c564783b */ /* 0x000fe20000000200 */
[----:B------:R-:W-:Y:S01]  /*3ed0*/  HMMA.16816.F32 R20, R8, R18, RZ ;  /* 0x000000120814723c */ /* 0x000fe200000018ff */
[----:B------:R-:W-:-:S02]  /*3ee0*/  VIADD R203, R197, 0x5000 ;  /* 0x00005000c5cb7836 */ /* 0x000fc40000000000 */
[----:B------:R-:W-:Y:S01]  /*3ef0*/  STL [R1+0xa0], R107 ;  /* 0x0000a06b01007387 */ /* 0x000fe20000100800 */
[C---:B------:R-:W-:Y:S02]  /*3f00*/  VIADD R202, R197.reuse, 0x5800 ;  /* 0x00005800c5ca7836 */ /* 0x040fe40000000000 */
[C---:B-----5:R-:W-:Y:S01]  /*3f10*/  HMMA.16816.F32 R68, R8.reuse, R40, RZ ;  /* 0x000000280844723c */ /* 0x060fe200000018ff */
[----:B------:R-:W0:Y:S01]  /*3f20*/  LDGDEPBAR ;  /* 0x00000000000079af */ /* 0x000e220000000000 */
[C---:B------:R-:W-:Y:S02]  /*3f30*/  VIADD R201, R197.reuse, 0x6000 ;  /* 0x00006000c5c97836 */ /* 0x040fe40000000000 */
[C---:B------:R-:W-:Y:S02]  /*3f40*/  VIADD R200, R197.reuse, 0x6800 ;  /* 0x00006800c5c87836 */ /* 0x040fe40000000000 */
[----:B----4-:R-:W-:Y:S01]  /*3f50*/  HMMA.16816.F32 R16, R8, R24, RZ ;  /* 0x000000180810723c */ /* 0x010fe200000018ff */
[----:B------:R-:W-:-:S02]  /*3f60*/  VIADD R199, R197, 0x7000 ;  /* 0x00007000c5c77836 */ /* 0x000fc40000000000 */
[----:B------:R-:W-:-:S03]  /*3f70*/  VIADD R198, R197, 0x7800 ;  /* 0x00007800c5c67836 */ /* 0x000fc60000000000 */
[C---:B------:R-:W-:Y:S06]  /*3f80*/  HMMA.16816.F32 R56, R8.reuse, R26, RZ ;  /* 0x0000001a0838723c */ /* 0x040fec00000018ff */
[----:B------:R-:W-:Y:S01]  /*3f90*/  HMMA.16816.F32 R40, R8, R42, RZ ;  /* 0x0000002a0828723c */ /* 0x000fe200000018ff */
[----:B------:R-:W1:Y:S05]  /*3fa0*/  LDSM.16.M88.4 R8, [R196] ;  /* 0x00000000c408783b */ /* 0x000e6a0000000200 */
[C---:B------:R-:W-:Y:S01]  /*3fb0*/  HMMA.16816.F32 R72, R12.reuse, R52, R44 ;  /* 0x000000340c48723c */ /* 0x040fe2000000182c */
[----:B------:R-:W-:Y:S05]  /*3fc0*/  LDSM.16.M88.4 R44, [R191+0x9800] ;  /* 0x00980000bf2c783b */ /* 0x000fea0000000200 */
[C---:B------:R-:W-:Y:S06]  /*3fd0*/  HMMA.16816.F32 R60, R12.reuse, R54, R32 ;  /* 0x000000360c3c723c */ /* 0x040fec0000001820 */
[C---:B------:R-:W-:Y:S01]  /*3fe0*/  HMMA.16816.F32 R52, R12.reuse, R36, R28 ;  /* 0x000000240c34723c */ /* 0x040fe2000000181c */
[----:B------:R-:W2:Y:S05]  /*3ff0*/  LDSM.16.M88.4 R28, [R191+0x9000] ;  /* 0x00900000bf1c783b */ /* 0x000eaa0000000200 */
[C---:B------:R-:W-:Y:S01]  /*4000*/  HMMA.16816.F32 R36, R12.reuse, R38, R20 ;  /* 0x000000260c24723c */ /* 0x040fe20000001814 */
[----:B------:R-:W3:Y:S05]  /*4010*/  LDSM.16.M88.4 R20, [R195] ;  /* 0x00000000c314783b */ /* 0x000eea0000000200 */
[C---:B------:R-:W-:Y:S06]  /*4020*/  HMMA.16816.F32 R24, R12.reuse, R64, R16 ;  /* 0x000000400c18723c */ /* 0x040fec0000001810 */
[C---:B------:R-:W-:Y:S06]  /*4030*/  HMMA.16816.F32 R16, R12.reuse, R66, R56 ;  /* 0x000000420c10723c */ /* 0x040fec0000001838 */
[C---:B------:R-:W-:Y:S06]  /*4040*/  HMMA.16816.F32 R32, R12.reuse, R76, R68 ;  /* 0x0000004c0c20723c */ /* 0x040fec0000001844 */
[----:B------:R-:W-:Y:S01]  /*4050*/  HMMA.16816.F32 R40, R12, R78, R40 ;  /* 0x0000004e0c28723c */ /* 0x000fe20000001828 */
[----:B------:R-:W4:Y:S05]  /*4060*/  LDSM.16.M88.4 R76, [R190+0x800] ;  /* 0x00080000be4c783b */ /* 0x000f2a0000000200 */
[C---:B-1----:R-:W-:Y:S01]  /*4070*/  HMMA.16816.F32 R68, R8.reuse, R84, R72 ;  /* 0x000000540844723c */ /* 0x042fe20000001848 */
[----:B------:R-:W-:Y:S05]  /*4080*/  LDSM.16.M88.4 R72, [R185+0xa000] ;  /* 0x00a00000b948783b */ /* 0x000fea0000000200 */
        /* <DEDUP_REMOVED lines=9> */
[----:B------:R-:W-:Y:S06]  /*4120*/  HMMA.16816.F32 R8, R8, R46, R40 ;  /* 0x0000002e0808723c */ /* 0x000fec0000001828 */
[C---:B---3--:R-:W-:Y:S01]  /*4130*/  HMMA.16816.F32 R24, R20.reuse, R88, R68 ;  /* 0x000000581418723c */ /* 0x048fe20000001844 */
[----:B------:R-:W3:Y:S05]  /*4140*/  LDSM.16.M88.4 R68, [R185+0xb800] ;  /* 0x00b80000b944783b */ /* 0x000eea0000000200 */
[C---:B------:R-:W-:Y:S01]  /*4150*/  HMMA.16816.F32 R32, R20.reuse, R90, R64 ;  /* 0x0000005a1420723c */ /* 0x040fe20000001840 */
[----:B------:R-:W-:Y:S04]  /*4160*/  LDSM.16.M88.4 R64, [R197+0x2000] ;  /* 0x00200000c540783b */ /* 0x000fe80000000200 */
[----:B------:R-:W-:Y:S01]  /*4170*/  LDSM.16.M88.4 R88, [R191+0xa000] ;  /* 0x00a00000bf58783b */ /* 0x000fe20000000200 */
[C---:B----4-:R-:W-:Y:S03]  /*4180*/  HMMA.16816.F32 R36, R20.reuse, R76, R60 ;  /* 0x0000004c1424723c */ /* 0x050fe6000000183c */
[----:B------:R-:W-:Y:S03]  /*4190*/  LDSM.16.M88.4 R60, [R197+0x3800] ;  /* 0x00380000c53c783b */ /* 0x000fe60000000200 */
[C---:B------:R-:W-:Y:S01]  /*41a0*/  HMMA.16816.F32 R40, R20.reuse, R78, R56 ;  /* 0x0000004e1428723c */ /* 0x040fe20000001838 */
[----:B------:R-:W-:Y:S05]  /*41b0*/  LDSM.16.M88.4 R76, [R197+0x2800] ;  /* 0x00280000c54c783b */ /* 0x000fea0000000200 */
[C---:B-1----:R-:W-:Y:S06]  /*41c0*/  HMMA.16816.F32 R44, R20.reuse, R84, R52 ;  /* 0x00000054142c723c */ /* 0x042fec0000001834 */
[C---:B------:R-:W-:Y:S01]  /*41d0*/  HMMA.16816.F32 R56, R20.reuse, R86, R12 ;  /* 0x000000561438723c */ /* 0x040fe2000000180c */
[----:B------:R-:W1:Y:S04]  /*41e0*/  LDSM.16.M88.4 R12, [R194+0x2000] ;  /* 0x00200000c20c783b */ /* 0x000e680000000200 */
[----:B------:R-:W-:Y:S01]  /*41f0*/  LDSM.16.M88.4 R84, [R191+0xa800] ;  /* 0x00a80000bf54783b */ /* 0x000fe20000000200 */
        /* <DEDUP_REMOVED lines=15> */
[----:B------:R-:W3:Y:S04]  /*42f0*/  LDSM.16.M88.4 R68, [R191+0xb800] ;  /* 0x00b80000bf44783b */ /* 0x000ee80000000200 */
[----:B------:R-:W5:Y:S01]  /*4300*/  LDSM.16.M88.4 R16, [R195+0x2000] ;  /* 0x00200000c310783b */ /* 0x000f620000000200 */
[C---:B-1----:R-:W-:Y:S06]  /*4310*/  HMMA.16816.F32 R24, R12.reuse, R64, R24 ;  /* 0x000000400c18723c */ /* 0x042fec0000001818 */
[C---:B------:R-:W-:Y:S06]  /*4320*/  HMMA.16816.F32 R28, R12.reuse, R66, R28 ;  /* 0x000000420c1c723c */ /* 0x040fec000000181c */
[C---:B------:R-:W-:Y:S06]  /*4330*/  HMMA.16816.F32 R36, R12.reuse, R76, R36 ;  /* 0x0000004c0c24723c */ /* 0x040fec0000001824 */
[C---:B------:R-:W-:Y:S01]  /*4340*/  HMMA.16816.F32 R40, R12.reuse, R78, R40 ;  /* 0x0000004e0c28723c */ /* 0x040fe20000001828 */
[----:B------:R-:W1:Y:S05]  /*4350*/  LDSM.16.M88.4 R76, [R190+0x2800] ;  /* 0x00280000be4c783b */ /* 0x000e6a0000000200 */
[C---:B------:R-:W-:Y:S06]  /*4360*/  HMMA.16816.F32 R44, R12.reuse, R100, R44 ;  /* 0x000000640c2c723c */ /* 0x040fec000000182c */
[C---:B------:R-:W-:Y:S01]  /*4370*/  HMMA.16816.F32 R52, R12.reuse, R102, R56 ;  /* 0x000000660c34723c */ /* 0x040fe20000001838 */
[----:B------:R-:W-:Y:S05]  /*4380*/  LDSM.16.M88.4 R56, [R185+0xc000] ;  /* 0x00c00000b938783b */ /* 0x000fea0000000200 */
[C---:B------:R-:W-:Y:S06]  /*4390*/  HMMA.16816.F32 R32, R12.reuse, R60, R32 ;  /* 0x0000003c0c20723c */ /* 0x040fec0000001820 */
[----:B------:R-:W-:Y:S01]  /*43a0*/  HMMA.16816.F32 R20, R12, R62, R20 ;  /* 0x0000003e0c14723c */ /* 0x000fe20000001814 */
[----:B------:R-:W1:Y:S05]  /*43b0*/  LDSM.16.M88.4 R60, [R190+0x3000] ;  /* 0x00300000be3c783b */ /* 0x000e6a0000000200 */
[C---:B----4-:R-:W-:Y:S06]  /*43c0*/  HMMA.16816.F32 R12, R8.reuse, R88, R24 ;  /* 0x00000058080c723c */ /* 0x050fec0000001818 */
[C---:B------:R-:W-:Y:S01]  /*43d0*/  HMMA.16816.F32 R28, R8.reuse, R90, R28 ;  /* 0x0000005a081c723c */ /* 0x040fe2000000181c */
[----:B------:R-:W-:Y:S05]  /*43e0*/  LDSM.16.M88.4 R88, [R185+0xd800] ;  /* 0x00d80000b958783b */ /* 0x000fea0000000200 */
        /* <DEDUP_REMOVED lines=8> */
[----:B------:R-:W3:Y:S04]  /*4470*/  LDSM.16.M88.4 R8, [R193+0x4000] ;  /* 0x00400000c108783b */ /* 0x000ee80000000200 */
[----:B------:R-:W4:Y:S01]  /*4480*/  LDSM.16.M88.4 R68, [R185+0xc800] ;  /* 0x00c80000b944783b */ /* 0x000f220000000200 */
[C---:B-----5:R-:W-:Y:S03]  /*4490*/  HMMA.16816.F32 R24, R16.reuse, R80, R12 ;  /* 0x000000501018723c */ /* 0x060fe6000000180c */
[----:B------:R-:W-:Y:S03]  /*44a0*/  LDSM.16.M88.4 R12, [R194+0x4000] ;  /* 0x00400000c20c783b */ /* 0x000fe60000000200 */
[C---:B------:R-:W-:Y:S01]  /*44b0*/  HMMA.16816.F32 R20, R16.reuse, R82, R28 ;  /* 0x000000521014723c */ /* 0x040fe2000000181c */
[----:B------:R-:W5:Y:S05]  /*44c0*/  LDSM.16.M88.4 R80, [R185+0xd000] ;  /* 0x00d00000b950783b */ /* 0x000f6a0000000200 */
[C---:B-1----:R-:W-:Y:S06]  /*44d0*/  HMMA.16816.F32 R28, R16.reuse, R76, R36 ;  /* 0x0000004c101c723c */ /* 0x042fec0000001824 */
[C---:B------:R-:W-:Y:S01]  /*44e0*/  HMMA.16816.F32 R40, R16.reuse, R78, R40 ;  /* 0x0000004e1028723c */ /* 0x040fe20000001828 */
[----:B------:R-:W-:Y:S05]  /*44f0*/  LDSM.16.M88.4 R76, [R191+0xc800] ;  /* 0x00c80000bf4c783b */ /* 0x000fea0000000200 */
[C---:B------:R-:W-:Y:S06]  /*4500*/  HMMA.16816.F32 R44, R16.reuse, R60, R44 ;  /* 0x0000003c102c723c */ /* 0x040fec000000182c */
[C---:B------:R-:W-:Y:S06]  /*4510*/  HMMA.16816.F32 R52, R16.reuse, R62, R52 ;  /* 0x0000003e1034723c */ /* 0x040fec0000001834 */
[C---:B--2---:R-:W-:Y:S01]  /*4520*/  HMMA.16816.F32 R60, R16.reuse, R72, R64 ;  /* 0x00000048103c723c */ /* 0x044fe20000001840 */
[----:B------:R-:W-:Y:S05]  /*4530*/  LDSM.16.M88.4 R64, [R191+0xc000] ;  /* 0x00c00000bf40783b */ /* 0x000fea0000000200 */
[----:B------:R-:W-:Y:S01]  /*4540*/  HMMA.16816.F32 R36, R16, R74, R32 ;  /* 0x0000004a1024723c */ /* 0x000fe20000001820 */
[----:B------:R-:W-:Y:S04]  /*4550*/  LDSM.16.M88.4 R16, [R196+0x4000] ;  /* 0x00400000c410783b */ /* 0x000fe80000000200 */
[----:B------:R-:W-:Y:S01]  /*4560*/  LDSM.16.M88.4 R72, [R191+0xd000] ;  /* 0x00d00000bf48783b */ /* 0x000fe20000000200 */
[C---:B---3--:R-:W-:Y:S06]  /*4570*/  HMMA.16816.F32 R32, R8.reuse, R56, R24 ;  /* 0x000000380820723c */ /* 0x048fec0000001818 */
[C---:B------:R-:W-:Y:S06]  /*4580*/  HMMA.16816.F32 R24, R8.reuse, R58, R20 ;  /* 0x0000003a0818723c */ /* 0x040fec0000001814 */
[C---:B----4-:R-:W-:Y:S06]  /*4590*/  HMMA.16816.F32 R20, R8.reuse, R68, R28 ;  /* 0x000000440814723c */ /* 0x050fec000000181c */
[C---:B------:R-:W-:Y:S01]  /*45a0*/  HMMA.16816.F32 R28, R8.reuse, R70, R40 ;  /* 0x00000046081c723c */ /* 0x040fe20000001828 */
[----:B------:R-:W1:Y:S05]  /*45b0*/  LDSM.16.M88.4 R68, [R197+0x5800] ;  /* 0x00580000c544783b */ /* 0x000e6a0000000200 */
[C---:B-----5:R-:W-:Y:S06]  /*45c0*/  HMMA.16816.F32 R44, R8.reuse, R80, R44 ;  /* 0x00000050082c723c */ /* 0x060fec000000182c */
[C---:B------:R-:W-:Y:S01]  /*45d0*/  HMMA.16816.F32 R52, R8.reuse, R82, R52 ;  /* 0x000000520834723c */ /* 0x040fe20000001834 */
[----:B------:R-:W-:Y:S05]  /*45e0*/  LDSM.16.M88.4 R80, [R185+0xe000] ;  /* 0x00e00000b950783b */ /* 0x000fea0000000200 */
[C---:B------:R-:W-:Y:S01]  /*45f0*/  HMMA.16816.F32 R56, R8.reuse, R88, R60 ;  /* 0x000000580838723c */ /* 0x040fe2000000183c */
[----:B------:R-:W2:Y:S05]  /*4600*/  LDSM.16.M88.4 R60, [R191+0xd800] ;  /* 0x00d80000bf3c783b */ /* 0x000eaa0000000200 */
[----:B------:R-:W-:Y:S01]  /*4610*/  HMMA.16816.F32 R40, R8, R90, R36 ;  /* 0x0000005a0828723c */ /* 0x000fe20000001824 */
[----:B------:R-:W-:Y:S04]  /*4620*/  LDSM.16.M88.4 R8, [R195+0x4000] ;  /* 0x00400000c308783b */ /* 0x000fe80000000200 */
[----:B------:R-:W3:Y:S01]  /*4630*/  LDSM.16.M88.4 R88, [R190+0x4000] ;  /* 0x00400000be58783b */ /* 0x000ee20000000200 */
[C---:B------:R-:W-:Y:S06]  /*4640*/  HMMA.16816.F32 R36, R12.reuse, R84, R32 ;  /* 0x000000540c24723c */ /* 0x040fec0000001820 */
[C---:B------:R-:W-:Y:S01]  /*4650*/  HMMA.16816.F32 R32, R12.reuse, R86, R24 ;  /* 0x000000560c20723c */ /* 0x040fe20000001818 */
[----:B------:R-:W-:Y:S05]  /*4660*/  LDSM.16.M88.4 R84, [R190+0x5800] ;  /* 0x00580000be54783b */ /* 0x000fea0000000200 */
[C---:B------:R-:W-:Y:S06]  /*4670*/  HMMA.16816.F32 R24, R12.reuse, R92, R20 ;  /* 0x0000005c0c18723c */ /* 0x040fec0000001814 */
[C---:B------:R-:W-:Y:S01]  /*4680*/  HMMA.16816.F32 R20, R12.reuse, R94, R28 ;  /* 0x0000005e0c14723c */ /* 0x040fe2000000181c */
[----:B------:R-:W4:Y:S05]  /*4690*/  LDSM.16.M88.4 R92, [R190+0x4800] ;  /* 0x00480000be5c783b */ /* 0x000f2a0000000200 */
[C---:B------:R-:W-:Y:S06]  /*46a0*/  HMMA.16816.F32 R28, R12.reuse, R96, R44 ;  /* 0x000000600c1c723c */ /* 0x040fec000000182c */
[C---:B------:R-:W-:Y:S01]  /*46b0*/  HMMA.16816.F32 R44, R12.reuse, R98, R52 ;  /* 0x000000620c2c723c */ /* 0x040fe20000001834 */
[----:B------:R-:W5:Y:S05]  /*46c0*/  LDSM.16.M88.4 R96, [R190+0x5000] ;  /* 0x00500000be60783b */ /* 0x000f6a0000000200 */
[C---:B-1----:R-:W-:Y:S06]  /*46d0*/  HMMA.16816.F32 R52, R12.reuse, R68, R56 ;  /* 0x000000440c34723c */ /* 0x042fec0000001838 */
[----:B------:R-:W-:Y:S01]  /*46e0*/  HMMA.16816.F32 R56, R12, R70, R40 ;  /* 0x000000460c38723c */ /* 0x000fe20000001828 */
[----:B------:R-:W1:Y:S04]  /*46f0*/  LDSM.16.M88.4 R12, [R193+0x6000] ;  /* 0x00600000c10c783b */ /* 0x000e680000000200 */
[----:B------:R-:W-:Y:S01]  /*4700*/  LDSM.16.M88.4 R68, [R185+0xf800] ;  /* 0x00f80000b944783b */ /* 0x000fe20000000200 */
[C---:B------:R-:W-:Y:S06]  /*4710*/  HMMA.16816.F32 R40, R16.reuse, R64, R36 ;  /* 0x000000401028723c */ /* 0x040fec0000001824 */
[C---:B------:R-:W-:Y:S01]  /*4720*/  HMMA.16816.F32 R36, R16.reuse, R66, R32 ;  /* 0x000000421024723c */ /* 0x040fe20000001820 */
[----:B------:R-:W-:Y:S05]  /*4730*/  LDSM.16.M88.4 R64, [R185+0xf000] ;  /* 0x00f00000b940783b */ /* 0x000fea0000000200 */
[C---:B------:R-:W-:Y:S06]  /*4740*/  HMMA.16816.F32 R32, R16.reuse, R76, R24 ;  /* 0x0000004c1020723c */ /* 0x040fec0000001818 */
[C---:B------:R-:W-:Y:S01]  /*4750*/  HMMA.16816.F32 R24, R16.reuse, R78, R20 ;  /* 0x0000004e1018723c */ /* 0x040fe20000001814 */
[----:B------:R-:W-:Y:S05]  /*4760*/  LDSM.16.M88.4 R76, [R197+0x6000] ;  /* 0x00600000c54c783b */ /* 0x000fea0000000200 */
[C---:B------:R-:W-:Y:S06]  /*4770*/  HMMA.16816.F32 R20, R16.reuse, R72, R28 ;  /* 0x000000481014723c */ /* 0x040fec000000181c */
[C---:B------:R-:W-:Y:S01]  /*4780*/  HMMA.16816.F32 R28, R16.reuse, R74, R44 ;  /* 0x0000004a101c723c */ /* 0x040fe2000000182c */
[----:B------:R-:W1:Y:S05]  /*4790*/  LDSM.16.M88.4 R72, [R185+0xe800] ;  /* 0x00e80000b948783b */ /* 0x000e6a0000000200 */
[C---:B--2---:R-:W-:Y:S06]  /*47a0*/  HMMA.16816.F32 R44, R16.reuse, R60, R52 ;  /* 0x0000003c102c723c */ /* 0x044fec0000001834 */
[----:B------:R-:W-:Y:S01]  /*47b0*/  HMMA.16816.F32 R56, R16, R62, R56 ;  /* 0x0000003e1038723c */ /* 0x000fe20000001838 */
[----:B------:R-:W2:Y:S05]  /*47c0*/  LDSM.16.M88.4 R16, [R194+0x6000] ;  /* 0x00600000c210783b */ /* 0x000eaa0000000200 */
[C---:B---3--:R-:W-:Y:S06]  /*47d0*/  HMMA.16816.F32 R40, R8.reuse, R88, R40 ;  /* 0x000000580828723c */ /* 0x048fec0000001828 */
[C---:B------:R-:W-:Y:S01]  /*47e0*/  HMMA.16816.F32 R36, R8.reuse, R90, R36 ;  /* 0x0000005a0824723c */ /* 0x040fe20000001824 */
[----:B------:R-:W-:Y:S05]  /*47f0*/  LDSM.16.M88.4 R88, [R197+0x7800] ;  /* 0x00780000c558783b */ /* 0x000fea0000000200 */
        /* <DEDUP_REMOVED lines=8> */
[----:B------:R-:W4:Y:S04]  /*4880*/  LDSM.16.M88.4 R84, [R197+0x7000] ;  /* 0x00700000c554783b */ /* 0x000f280000000200 */
[----:B------:R-:W5:Y:S01]  /*4890*/  LDSM.16.M88.4 R8, [R196+0x6000] ;  /* 0x00600000c408783b */ /* 0x000f620000000200 */
[C---:B-1----:R-:W-:Y:S06]  /*48a0*/  HMMA.16816.F32 R52, R12.reuse, R80, R40 ;  /* 0x000000500c34723c */ /* 0x042fec0000001828 */
[C---:B------:R-:W-:Y:S01]  /*48b0*/  HMMA.16816.F32 R44, R12.reuse, R82, R36 ;  /* 0x000000520c2c723c */ /* 0x040fe20000001824 */
[----:B------:R-:W-:Y:S05]  /*48c0*/  LDSM.16.M88.4 R80, [R190+0x6000] ;  /* 0x00600000be50783b */ /* 0x000fea0000000200 */
[C---:B------:R-:W-:Y:S06]  /*48d0*/  HMMA.16816.F32 R40, R12.reuse, R72, R32 ;  /* 0x000000480c28723c */ /* 0x040fec0000001820 */
[C---:B------:R-:W-:Y:S01]  /*48e0*/  HMMA.16816.F32 R60, R12.reuse, R74, R60 ;  /* 0x0000004a0c3c723c */ /* 0x040fe2000000183c */
[----:B------:R-:W1:Y:S05]  /*48f0*/  LDSM.16.M88.4 R72, [R191+0xe800] ;  /* 0x00e80000bf48783b */ /* 0x000e6a0000000200 */
[C---:B------:R-:W-:Y:S06]  /*4900*/  HMMA.16816.F32 R36, R12.reuse, R64, R24 ;  /* 0x000000400c24723c */ /* 0x040fec0000001818 */
[C---:B------:R-:W-:Y:S06]  /*4910*/  HMMA.16816.F32 R32, R12.reuse, R66, R20 ;  /* 0x000000420c20723c */ /* 0x040fec0000001814 */
        /* <DEDUP_REMOVED lines=8> */
[C---:B----4-:R-:W-:Y:S01]  /*49a0*/  HMMA.16816.F32 R40, R16.reuse, R84, R36 ;  /* 0x000000541028723c */ /* 0x050fe20000001824 */
[----:B------:R-:W3:Y:S05]  /*49b0*/  LDSM.16.M88.4 R36, [R190+0x6800] ;  /* 0x00680000be24783b */ /* 0x000eea0000000200 */
[C---:B------:R-:W-:Y:S06]  /*49c0*/  HMMA.16816.F32 R52, R16.reuse, R86, R32 ;  /* 0x000000561034723c */ /* 0x040fec0000001820 */
[C---:B------:R-:W-:Y:S06]  /*49d0*/  HMMA.16816.F32 R56, R16.reuse, R88, R28 ;  /* 0x000000581038723c */ /* 0x040fec000000181c */
[----:B------:R-:W-:Y:S06]  /*49e0*/  HMMA.16816.F32 R32, R16, R90, R24 ;  /* 0x0000005a1020723c */ /* 0x000fec0000001818 */
[----:B-----5:R-:W-:Y:S06]  /*49f0*/  HMMA.16816.F32 R24, R8, R96, R20 ;  /* 0x000000600818723c */ /* 0x020fec0000001814 */
[----:B------:R-:W-:Y:S06]  /*4a00*/  HMMA.16816.F32 R60, R16, R94, R60 ;  /* 0x0000005e103c723c */ /* 0x000fec000000183c */
[C---:B------:R-:W-:Y:S01]  /*4a10*/  HMMA.16816.F32 R20, R8.reuse, R98, R44 ;  /* 0x000000620814723c */ /* 0x040fe2000000182c */
[----:B------:R-:W4:Y:S05]  /*4a20*/  LDSM.16.M88.4 R44, [R190+0x7000] ;  /* 0x00700000be2c783b */ /* 0x000f2a0000000200 */
[C---:B-1----:R-:W-:Y:S06]  /*4a30*/  HMMA.16816.F32 R16, R8.reuse, R72, R64 ;  /* 0x000000480810723c */ /* 0x042fec0000001840 */
[C---:B--2---:R-:W-:Y:S06]  /*4a40*/  HMMA.16816.F32 R56, R8.reuse, R76, R56 ;  /* 0x0000004c0838723c */ /* 0x044fec0000001838 */
[----:B------:R-:W-:Y:S06]  /*4a50*/  HMMA.16816.F32 R76, R8, R78, R32 ;  /* 0x0000004e084c723c */ /* 0x000fec0000001820 */
[----:B------:R-:W-:Y:S06]  /*4a60*/  HMMA.16816.F32 R32, R12, R80, R24 ;  /* 0x000000500c20723c */ /* 0x000fec0000001818 */
[----:B------:R-:W-:Y:S06]  /*4a70*/  HMMA.16816.F32 R28, R8, R74, R60 ;  /* 0x0000004a081c723c */ /* 0x000fec000000183c */
[C---:B------:R-:W-:Y:S06]  /*4a80*/  HMMA.16816.F32 R60, R12.reuse, R82, R20 ;  /* 0x000000520c3c723c */ /* 0x040fec0000001814 */
[----:B---3--:R-:W-:Y:S01]  /*4a90*/  HMMA.16816.F32 R64, R12, R36, R16 ;  /* 0x000000240c40723c */ /* 0x008fe20000001810 */
[----:B------:R-:W-:-:S02]  /*4aa0*/  VIADD R20, R0, 0x11 ;  /* 0x0000001100147836 */ /* 0x000fc40000000000 */
[C---:B------:R-:W-:Y:S02]  /*4ab0*/  VIADD R21, R0.reuse, 0x18 ;  /* 0x0000001800157836 */ /* 0x040fe40000000000 */
[C---:B------:R-:W-:Y:S01]  /*4ac0*/  VIADD R22, R0.reuse, 0x19 ;  /* 0x0000001900167836 */ /* 0x040fe20000000000 */
[C---:B------:R-:W-:Y:S01]  /*4ad0*/  HMMA.16816.F32 R40, R8.reuse, R68, R40 ;  /* 0x000000440828723c */ /* 0x040fe20000001828 */
[----:B------:R-:W-:Y:S01]  /*4ae0*/  VIADD R16, R0, 0x1 ;  /* 0x0000000100107836 */ /* 0x000fe20000000000 */
[----:B------:R-:W-:Y:S01]  /*4af0*/  ISETP.GE.AND P4, PT, R20, UR32, PT ;  /* 0x0000002014007c0c */ /* 0x000fe2000bf86270 */
[C---:B------:R-:W-:Y:S01]  /*4b00*/  VIADD R18, R0.reuse, 0x8 ;  /* 0x0000000800127836 */ /* 0x040fe20000000000 */
[----:B------:R-:W-:Y:S01]  /*4b10*/  ISETP.GE.AND P3, PT, R21, UR32, PT ;  /* 0x0000002015007c0c */ /* 0x000fe2000bf66270 */
[C---:B------:R-:W-:Y:S01]  /*4b20*/  IMAD.IADD R6, R3.reuse, 0x1, -R16 ;  /* 0x0000000103067824 */ /* 0x040fe200078e0a10 */
[----:B------:R-:W-:Y:S01]  /*4b30*/  HMMA.16816.F32 R52, R8, R70, R52 ;  /* 0x000000460834723c */ /* 0x000fe20000001834 */
[----:B------:R-:W-:Y:S01]  /*4b40*/  VIADD R19, R0, 0x10 ;  /* 0x0000001000137836 */ /* 0x000fe20000000000 */
[----:B------:R-:W-:Y:S01]  /*4b50*/  ISETP.GE.AND P1, PT, R16, UR32, PT ;  /* 0x0000002010007c0c */ /* 0x000fe2000bf26270 */
[----:B------:R-:W-:Y:S01]  /*4b60*/  IMAD.IADD R17, R3, 0x1, -R22 ;  /* 0x0000000103117824 */ /* 0x000fe200078e0a16 */
[----:B------:R-:W1:Y:S01]  /*4b70*/  LDSM.16.M88.4 R68, [R190+0x7800] ;  /* 0x00780000be44783b */ /* 0x000e620000000200 */
[----:B------:R-:W-:-:S04]  /*4b80*/  DEPBAR.LE SB0, 0x0 ;  /* 0x000080000000791a */ /* 0x000fc80000000000 */
[C---:B------:R-:W-:Y:S01]  /*4b90*/  IMAD.IADD R9, R3.reuse, 0x1, -R18 ;  /* 0x0000000103097824 */ /* 0x040fe200078e0a12 */
[----:B------:R-:W-:Y:S01]  /*4ba0*/  IABS R8, R7 ;  /* 0x0000000700087213 */ /* 0x000fe20000000000 */
[C---:B------:R-:W-:Y:S01]  /*4bb0*/  HMMA.16816.F32 R36, R12.reuse, R38, R28 ;  /* 0x000000260c24723c */ /* 0x040fe2000000181c */
[----:B------:R-:W-:Y:S01]  /*4bc0*/  IABS R7, R6 ;  /* 0x0000000600077213 */ /* 0x000fe20000000000 */
[----:B------:R-:W-:Y:S01]  /*4bd0*/  IMAD.IADD R10, R3, 0x1, -R21 ;  /* 0x00000001030a7824 */ /* 0x000fe200078e0a15 */
[----:B------:R-:W-:Y:S02]  /*4be0*/  IABS R6, R9 ;  /* 0x0000000900067213 */ /* 0x000fe40000000000 */
[----:B------:R-:W-:Y:S02]  /*4bf0*/  I2FP.F32.S32 R8, R8 ;  /* 0x0000000800087245 */ /* 0x000fe40000201400 */
[----:B------:R-:W-:Y:S01]  /*4c00*/  I2FP.F32.S32 R7, R7 ;  /* 0x0000000700077245 */ /* 0x000fe20000201400 */
[C---:B----4-:R-:W-:Y:S01]  /*4c10*/  HMMA.16816.F32 R40, R12.reuse, R44, R40 ;  /* 0x0000002c0c28723c */ /* 0x050fe20000001828 */
[----:B------:R-:W-:Y:S01]  /*4c20*/  I2FP.F32.S32 R6, R6 ;  /* 0x0000000600067245 */ /* 0x000fe20000201400 */
[----:B------:R-:W-:Y:S01]  /*4c30*/  FFMA.FTZ R27, R8, -UR5, R32 ;  /* 0x80000005081b7c23 */ /* 0x000fe20008010020 */
[----:B------:R-:W-:Y:S01]  /*4c40*/  SHF.R.S32.HI R9, RZ, 0x1f, R104 ;  /* 0x0000001fff097819 */ /* 0x000fe20000011468 */
[----:B------:R-:W-:Y:S01]  /*4c50*/  FFMA.FTZ R26, R7, -UR5, R33 ;  /* 0x80000005071a7c23 */ /* 0x000fe20008010021 */
[----:B------:R-:W-:Y:S01]  /*4c60*/  IADD3 R8, R0, 0x9, RZ ;  /* 0x0000000900087810 */ /* 0x000fe20007ffe0ff */
[----:B------:R-:W-:Y:S01]  /*4c70*/  FFMA.FTZ R33, R6, -UR5, R60 ;  /* 0x8000000506217c23 */ /* 0x000fe2000801003c */
[----:B------:R-:W-:Y:S01]  /*4c80*/  IMAD.IADD R7, R3, 0x1, -R19 ;  /* 0x0000000103077824 */ /* 0x000fe200078e0a13 */
[----:B------:R-:W-:Y:S01]  /*4c90*/  LEA.HI.X.SX32 R146, R105, R9, 0x1, P0 ;  /* 0x0000000969927211 */ /* 0x000fe200000f0eff */
[C---:B------:R-:W-:Y:S01]  /*4ca0*/  IMAD.IADD R6, R3.reuse, 0x1, -R20 ;  /* 0x0000000103067824 */ /* 0x040fe200078e0a14 */
[----:B------:R-:W-:Y:S01]  /*4cb0*/  ISETP.GE.AND P0, PT, R18, UR32, PT ;  /* 0x0000002012007c0c */ /* 0x000fe2000bf06270 */
[----:B------:R-:W-:Y:S01]  /*4cc0*/  IMAD.IADD R9, R3, 0x1, -R8 ;  /* 0x0000000103097824 */ /* 0x000fe200078e0a08 */
[----:B------:R-:W-:Y:S01]  /*4cd0*/  IABS R11, R7 ;  /* 0x00000007000b7213 */ /* 0x000fe20000000000 */
[----:B------:R-:W-:Y:S01]  /*4ce0*/  HMMA.16816.F32 R52, R12, R46, R52 ;  /* 0x0000002e0c34723c */ /* 0x000fe20000001834 */
[----:B------:R-:W-:-:S02]  /*4cf0*/  IABS R7, R6 ;  /* 0x0000000600077213 */ /* 0x000fc40000000000 */
[----:B------:R-:W-:Y:S02]  /*4d00*/  IABS R9, R9 ;  /* 0x0000000900097213 */ /* 0x000fe40000000000 */
[----:B------:R-:W-:Y:S02]  /*4d10*/  IABS R6, R10 ;  /* 0x0000000a00067213 */ /* 0x000fe40000000000 */
[----:B------:R-:W-:Y:S01]  /*4d20*/  IABS R10, R17 ;  /* 0x00000011000a7213 */ /* 0x000fe20000000000 */
[----:B------:R-:W-:Y:S01]  /*4d30*/  IMAD.MOV.U32 R17, RZ, RZ, R11 ;  /* 0x000000ffff117224 */ /* 0x000fe200078e000b */
[----:B------:R-:W-:Y:S01]  /*4d40*/  MOV R11, R7 ;  /* 0x00000007000b7202 */ /* 0x000fe20000000f00 */
[----:B------:R-:W-:Y:S01]  /*4d50*/  IMAD.MOV.U32 R7, RZ, RZ, R6 ;  /* 0x000000ffff077224 */ /* 0x000fe200078e0006 */
[----:B------:R-:W-:Y:S01]  /*4d60*/  I2FP.F32.S32 R9, R9 ;  /* 0x0000000900097245 */ /* 0x000fe20000201400 */
[----:B------:R-:W-:Y:S01]  /*4d70*/  IMAD.MOV.U32 R6, RZ, RZ, R10 ;  /* 0x000000ffff067224 */ /* 0x000fe200078e000a */
[----:B------:R-:W-:Y:S01]  /*4d80*/  I2FP.F32.S32 R10, R11 ;  /* 0x0000000b000a7245 */ /* 0x000fe20000201400 */
[----:B-1----:R-:W-:Y:S01]  /*4d90*/  HMMA.16816.F32 R56, R12, R68, R56 ;  /* 0x000000440c38723c */ /* 0x002fe20000001838 */
[----:B------:R-:W-:Y:S01]  /*4da0*/  I2FP.F32.S32 R17, R17 ;  /* 0x0000001100117245 */ /* 0x000fe20000201400 */
[----:B------:R-:W-:Y:S01]  /*4db0*/  FFMA.FTZ R32, R9, -UR5, R61 ;  /* 0x8000000509207c23 */ /* 0x000fe2000801003d */
[----:B------:R-:W-:Y:S01]  /*4dc0*/  I2FP.F32.S32 R9, R7 ;  /* 0x0000000700097245 */ /* 0x000fe20000201400 */
[----:B------:R-:W-:Y:S01]  /*4dd0*/  VIADD R7, R0, 0x20 ;  /* 0x0000002000077836 */ /* 0x000fe20000000000 */
[----:B------:R-:W-:Y:S01]  /*4de0*/  I2FP.F32.S32 R6, R6 ;  /* 0x0000000600067245 */ /* 0x000fe20000201400 */
[----:B------:R-:W-:Y:S01]  /*4df0*/  FFMA.FTZ R30, R10, -UR5, R65 ;  /* 0x800000050a1e7c23 */ /* 0x000fe20008010041 */
[----:B------:R-:W-:Y:S01]  /*4e00*/  FFMA.FTZ R31, R17, -UR5, R64 ;  /* 0x80000005111f7c23 */ /* 0x000fe20008010040 */
[----:B------:R-:W-:Y:S01]  /*4e10*/  FFMA.FTZ R29, R9, -UR5, R36 ;  /* 0x80000005091d7c23 */ /* 0x000fe20008010024 */
[----:B------:R-:W-:-:S02]  /*4e20*/  IMAD.IADD R9, R3, 0x1, -R7 ;  /* 0x0000000103097824 */ /* 0x000fc400078e0a07 */
[----:B------:R-:W-:Y:S01]  /*4e30*/  FFMA.FTZ R28, R6, -UR5, R37 ;  /* 0x80000005061c7c23 */ /* 0x000fe20008010025 */
[----:B------:R-:W-:Y:S01]  /*4e40*/  VIADD R6, R3, 0x8 ;  /* 0x0000000803067836 */ /* 0x000fe20000000000 */
[----:B------:R-:W-:Y:S02]  /*4e50*/  ISETP.GE.AND P6, PT, R8, UR32, PT ;  /* 0x0000002008007c0c */ /* 0x000fe4000bfc6270 */
[----:B------:R-:W-:Y:S01]  /*4e60*/  IABS R9, R9 ;  /* 0x0000000900097213 */ /* 0x000fe20000000000 */
[----:B------:R-:W-:Y:S01]  /*4e70*/  IMAD.IADD R16, R6, 0x1, -R16 ;  /* 0x0000000106107824 */ /* 0x000fe200078e0a10 */
[----:B------:R-:W-:Y:S01]  /*4e80*/  FSEL R44, R26, -INF , !P1 ;  /* 0xff8000001a2c7808 */ /* 0x000fe20004800000 */
[C---:B------:R-:W-:Y:S01]  /*4e90*/  IMAD.IADD R10, R6.reuse, 0x1, -R0 ;  /* 0x00000001060a7824 */ /* 0x040fe200078e0a00 */
[----:B------:R-:W-:Y:S01]  /*4ea0*/  ISETP.GE.AND P5, PT, R19, UR32, PT ;  /* 0x0000002013007c0c */ /* 0x000fe2000bfa6270 */
[C---:B------:R-:W-:Y:S01]  /*4eb0*/  IMAD.IADD R18, R6.reuse, 0x1, -R18 ;  /* 0x0000000106127824 */ /* 0x040fe200078e0a12 */
[----:B------:R-:W-:Y:S01]  /*4ec0*/  FSEL R33, R33, -INF , !P0 ;  /* 0xff80000021217808 */ /* 0x000fe20004000000 */
[----:B------:R-:W-:Y:S01]  /*4ed0*/  IMAD.MOV.U32 R11, RZ, RZ, R9 ;  /* 0x000000ffff0b7224 */ /* 0x000fe200078e0009 */
[----:B------:R-:W-:Y:S01]  /*4ee0*/  IABS R10, R10 ;  /* 0x0000000a000a7213 */ /* 0x000fe20000000000 */
[----:B------:R-:W-:Y:S01]  /*4ef0*/  IMAD.IADD R17, R6, 0x1, -R8 ;  /* 0x0000000106117824 */ /* 0x000fe200078e0a08 */
[----:B------:R-:W-:-:S02]  /*4f00*/  IABS R9, R16 ;  /* 0x0000001000097213 */ /* 0x000fc40000000000 */
[----:B------:R-:W-:Y:S02]  /*4f10*/  IABS R8, R18 ;  /* 0x0000001200087213 */ /* 0x000fe40000000000 */
[----:B------:R-:W-:Y:S02]  /*4f20*/  I2FP.F32.S32 R18, R11 ;  /* 0x0000000b00127245 */ /* 0x000fe40000201400 */
[----:B------:R-:W-:Y:S02]  /*4f30*/  IABS R16, R17 ;  /* 0x0000001100107213 */ /* 0x000fe40000000000 */
[----:B------:R-:W-:Y:S01]  /*4f40*/  MOV R11, R10 ;  /* 0x0000000a000b7202 */ /* 0x000fe20000000f00 */
[----:B------:R-:W-:Y:S02]  /*4f50*/  IMAD.MOV.U32 R10, RZ, RZ, R9 ;  /* 0x000000ffff0a7224 */ /* 0x000fe400078e0009 */
[----:B------:R-:W-:Y:S01]  /*4f60*/  FFMA.FTZ R25, R18, -UR5, R40 ;  /* 0x8000000512197c23 */ /* 0x000fe20008010028 */
[----:B------:R-:W-:Y:S01]  /*4f70*/  IMAD.MOV.U32 R9, RZ, RZ, R8 ;  /* 0x000000ffff097224 */ /* 0x000fe200078e0008 */
[----:B------:R-:W-:Y:S01]  /*4f80*/  I2FP.F32.S32 R17, R11 ;  /* 0x0000000b00117245 */ /* 0x000fe20000201400 */
[----:B------:R-:W-:Y:S01]  /*4f90*/  IMAD.MOV.U32 R8, RZ, RZ, R16 ;  /* 0x000000ffff087224 */ /* 0x000fe200078e0010 */
[----:B------:R-:W-:-:S02]  /*4fa0*/  I2FP.F32.S32 R16, R10 ;  /* 0x0000000a00107245 */ /* 0x000fc40000201400 */
[----:B------:R-:W-:Y:S01]  /*4fb0*/  I2FP.F32.S32 R11, R9 ;  /* 0x00000009000b7245 */ /* 0x000fe20000201400 */
[----:B------:R-:W-:Y:S01]  /*4fc0*/  FFMA.FTZ R10, R17, -UR5, R34 ;  /* 0x80000005110a7c23 */ /* 0x000fe20008010022 */
[----:B------:R-:W-:Y:S01]  /*4fd0*/  I2FP.F32.S32 R8, R8 ;  /* 0x0000000800087245 */ /* 0x000fe20000201400 */
[----:B------:R-:W-:Y:S01]  /*4fe0*/  FFMA.FTZ R9, R16, -UR5, R35 ;  /* 0x8000000510097c23 */ /* 0x000fe20008010023 */
[C---:B------:R-:W-:Y:S02]  /*4ff0*/  IMAD.IADD R17, R6.reuse, 0x1, -R22 ;  /* 0x0000000106117824 */ /* 0x040fe400078e0a16 */
[----:B------:R-:W-:Y:S01]  /*5000*/  FFMA.FTZ R24, R11, -UR5, R62 ;  /* 0x800000050b187c23 */ /* 0x000fe2000801003e */
[----:B------:R-:W-:Y:S02]  /*5010*/  IMAD.IADD R11, R6, 0x1, -R21 ;  /* 0x00000001060b7824 */ /* 0x000fe400078e0a15 */
[----:B------:R-:W-:Y:S01]  /*5020*/  FFMA.FTZ R23, R8, -UR5, R63 ;  /* 0x8000000508177c23 */ /* 0x000fe2000801003f */
[----:B------:R-:W-:Y:S01]  /*5030*/  FSEL R50, R9, -INF , !P1 ;  /* 0xff80000009327808 */ /* 0x000fe20004800000 */
[----:B------:R-:W-:Y:S01]  /*5040*/  IMAD.IADD R9, R6, 0x1, -R19 ;  /* 0x0000000106097824 */ /* 0x000fe200078e0a13 */
[----:B------:R-:W-:Y:S01]  /*5050*/  FSEL R46, R10, -INF , !P2 ;  /* 0xff8000000a2e7808 */ /* 0x000fe20005000000 */
[C---:B------:R-:W-:Y:S01]  /*5060*/  IMAD.IADD R8, R6.reuse, 0x1, -R20 ;  /* 0x0000000106087824 */ /* 0x040fe200078e0a14 */
[----:B------:R-:W-:Y:S01]  /*5070*/  ISETP.GE.AND P1, PT, R7, UR32, PT ;  /* 0x0000002007007c0c */ /* 0x000fe2000bf26270 */
[----:B------:R-:W-:Y:S01]  /*5080*/  IMAD.IADD R16, R6, 0x1, -R7 ;  /* 0x0000000106107824 */ /* 0x000fe200078e0a07 */
[----:B------:R-:W-:-:S02]  /*5090*/  IABS R10, R9 ;  /* 0x00000009000a7213 */ /* 0x000fc40000000000 */
[----:B------:R-:W-:Y:S02]  /*50a0*/  IABS R9, R8 ;  /* 0x0000000800097213 */ /* 0x000fe40000000000 */
[----:B------:R-:W-:Y:S02]  /*50b0*/  IABS R8, R11 ;  /* 0x0000000b00087213 */ /* 0x000fe40000000000 */
[----:B------:R-:W-:Y:S02]  /*50c0*/  IABS R7, R17 ;  /* 0x0000001100077213 */ /* 0x000fe40000000000 */
[----:B------:R-:W-:Y:S01]  /*50d0*/  IABS R11, R16 ;  /* 0x00000010000b7213 */ /* 0x000fe20000000000 */
[----:B------:R-:W-:Y:S01]  /*50e0*/  IMAD.MOV.U32 R16, RZ, RZ, R10 ;  /* 0x000000ffff107224 */ /* 0x000fe200078e000a */
[----:B------:R-:W-:Y:S01]  /*50f0*/  FSEL R40, R27, -INF , !P2 ;  /* 0xff8000001b287808 */ /* 0x000fe20005000000 */
[----:B------:R-:W-:Y:S01]  /*5100*/  IMAD.MOV.U32 R10, RZ, RZ, R9 ;  /* 0x000000ffff0a7224 */ /* 0x000fe200078e0009 */
[----:B------:R-:W-:Y:S01]  /*5110*/  MOV R9, R8 ;  /* 0x0000000800097202 */ /* 0x000fe20000000f00 */
[----:B------:R-:W-:Y:S01]  /*5120*/  IMAD.MOV.U32 R8, RZ, RZ, R7 ;  /* 0x000000ffff087224 */ /* 0x000fe200078e0007 */
[----:B------:R-:W-:Y:S01]  /*5130*/  ISETP.GE.AND P2, PT, R22, UR32, PT ;  /* 0x0000002016007c0c */ /* 0x000fe2000bf46270 */
        /* <DEDUP_REMOVED lines=9> */
[C---:B------:R-:W-:Y:S02]  /*51d0*/  VIADD R10, R0.reuse, 0x29 ;  /* 0x00000029000a7836 */ /* 0x040fe40000000000 */
[----:B------:R-:W-:Y:S01]  /*51e0*/  FFMA.FTZ R17, R7, -UR5, R42 ;  /* 0x8000000507117c23 */ /* 0x000fe2000801002a */
[----:B------:R-:W-:-:S02]  /*51f0*/  VIADD R16, R0, 0x21 ;  /* 0x0000002100107836 */ /* 0x000fc40000000000 */
        /* <DEDUP_REMOVED lines=10> */
[----:B------:R-:W-:Y:S01]  /*52a0*/  FSEL R107, R17, -INF , !P1 ;  /* 0xff800000116b7808 */ /* 0x000fe20004800000 */
[C---:B------:R-:W-:Y:S01]  /*52b0*/  IMAD.IADD R19, R3.reuse, 0x1, -R10 ;  /* 0x0000000103137824 */ /* 0x040fe200078e0a0a */
[----:B------:R-:W-:Y:S01]  /*52c0*/  ISETP.GE.AND P0, PT, R16, UR32, PT ;  /* 0x0000002010007c0c */ /* 0x000fe2000bf06270 */
[C---:B------:R-:W-:Y:S01]  /*52d0*/  IMAD.IADD R17, R3.reuse, 0x1, -R16 ;  /* 0x0000000103117824 */ /* 0x040fe200078e0a10 */
[----:B------:R-:W-:Y:S01]  /*52e0*/  FSEL R34, R32, -INF , !P6 ;  /* 0xff80000020227808 */ /* 0x000fe20007000000 */
[----:B------:R-:W-:Y:S01]  /*52f0*/  IMAD.IADD R20, R3, 0x1, -R9 ;  /* 0x0000000103147824 */ /* 0x000fe200078e0a09 */
[----:B------:R-:W-:Y:S01]  /*5300*/  FSEL R42, R23, -INF , !P6 ;  /* 0xff800000172a7808 */ /* 0x000fe20007000000 */
[----:B------:R-:W-:Y:S01]  /*5310*/  IMAD.IADD R21, R3, 0x1, -R8 ;  /* 0x0000000103157824 */ /* 0x000fe200078e0a08 */
[----:B------:R-:W-:Y:S01]  /*5320*/  FSEL R60, R18, -INF , !P2 ;  /* 0xff800000123c7808 */ /* 0x000fe20005000000 */
[C---:B------:R-:W-:Y:S01]  /*5330*/  IMAD.IADD R24, R6.reuse, 0x1, -R16 ;  /* 0x0000000106187824 */ /* 0x040fe200078e0a10 */
[----:B------:R-:W-:Y:S01]  /*5340*/  ISETP.GE.AND P6, PT, R11, UR32, PT ;  /* 0x000000200b007c0c */ /* 0x000fe2000bfc6270 */
[C---:B------:R-:W-:Y:S01]  /*5350*/  IMAD.IADD R16, R6.reuse, 0x1, -R11 ;  /* 0x0000000106107824 */ /* 0x040fe200078e0a0b */
[----:B------:R-:W-:Y:S01]  /*5360*/  FSEL R106, R25, -INF , !P1 ;  /* 0xff800000196a7808 */ /* 0x000fe20004800000 */
[C---:B------:R-:W-:Y:S01]  /*5370*/  IMAD.IADD R32, R6.reuse, 0x1, -R9 ;  /* 0x0000000106207824 */ /* 0x040fe200078e0a09 */
[----:B------:R-:W-:Y:S01]  /*5380*/  IADD3 R18, R3, -R11, RZ ;  /* 0x8000000b03127210 */ /* 0x000fe20007ffe0ff */
[C---:B------:R-:W-:Y:S01]  /*5390*/  IMAD.IADD R11, R6.reuse, 0x1, -R10 ;  /* 0x00000001060b7824 */ /* 0x040fe200078e0a0a */
[----:B------:R-:W-:Y:S01]  /*53a0*/  IADD3 R26, -R7, R6, RZ ;  /* 0x00000006071a7210 */ /* 0x000fe20007ffe1ff */
[C---:B------:R-:W-:Y:S01]  /*53b0*/  IMAD.IADD R27, R6.reuse, 0x1, -R8 ;  /* 0x00000001061b7824 */ /* 0x040fe200078e0a08 */
[----:B------:R-:W-:Y:S01]  /*53c0*/  FSEL R35, R31, -INF , !P5 ;  /* 0xff8000001f237808 */ /* 0x000fe20006800000 */
[--C-:B------:R-:W-:Y:S01]  /*53d0*/  IMAD.IADD R25, R6, 0x1, -R0.reuse ;  /* 0x0000000106197824 */ /* 0x100fe200078e0a00 */
[----:B------:R-:W-:Y:S01]  /*53e0*/  FSEL R38, R28, -INF , !P2 ;  /* 0xff8000001c267808 */ /* 0x000fe20005000000 */
[C---:B------:R-:W-:Y:S01]  /*53f0*/  IMAD.IADD R23, R3.reuse, 0x1, -R7 ;  /* 0x0000000103177824 */ /* 0x040fe200078e0a07 */
[----:B------:R-:W-:Y:S01]  /*5400*/  IABS R6, R19 ;  /* 0x0000001300067213 */ /* 0x000fe20000000000 */
[----:B------:R-:W-:Y:S01]  /*5410*/  IMAD.IADD R22, R3, 0x1, -R0 ;  /* 0x0000000103167824 */ /* 0x000fe200078e0a00 */
[----:B------:R-:W-:Y:S01]  /*5420*/  BAR.SYNC.DEFER_BLOCKING 0x0 ;  /* 0x0000000000007b1d */ /* 0x000fe20000010000 */
[----:B------:R-:W-:-:S02]  /*5430*/  ISETP.GE.AND P5, PT, R10, UR32, PT ;  /* 0x000000200a007c0c */ /* 0x000fc4000bfa6270 */
[----:B------:R-:W-:Y:S02]  /*5440*/  ISETP.GE.AND P2, PT, R7, UR32, PT ;  /* 0x0000002007007c0c */ /* 0x000fe4000bf46270 */
[----:B------:R-:W-:Y:S02]  /*5450*/  ISETP.GE.AND P1, PT, R0, UR32, PT ;  /* 0x0000002000007c0c */ /* 0x000fe4000bf26270 */
[----:B------:R-:W-:Y:S02]  /*5460*/  IABS R3, R17 ;  /* 0x0000001100037213 */ /* 0x000fe40000000000 */
[----:B------:R-:W-:Y:S02]  /*5470*/  IABS R0, R18 ;  /* 0x0000001200007213 */ /* 0x000fe40000000000 */
[----:B------:R-:W-:Y:S02]  /*5480*/  IABS R10, R20 ;  /* 0x00000014000a7213 */ /* 0x000fe40000000000 */
[----:B------:R-:W-:-:S02]  /*5490*/  IABS R7, R21 ;  /* 0x0000001500077213 */ /* 0x000fc40000000000 */
[----:B------:R-:W-:Y:S02]  /*54a0*/  FSEL R37, R29, -INF , !P3 ;  /* 0xff8000001d257808 */ /* 0x000fe40005800000 */
[----:B------:R-:W-:Y:S02]  /*54b0*/  FSEL R36, R30, -INF , !P4 ;  /* 0xff8000001e247808 */ /* 0x000fe40006000000 */
[----:B------:R-:W-:Y:S01]  /*54c0*/  ISETP.GE.AND P3, PT, R8, UR32, PT ;  /* 0x0000002008007c0c */ /* 0x000fe2000bf66270 */
[----:B------:R-:W-:Y:S01]  /*54d0*/  IMAD.MOV.U32 R8, RZ, RZ, R6 ;  /* 0x000000ffff087224 */ /* 0x000fe200078e0006 */
[----:B------:R-:W-:Y:S01]  /*54e0*/  ISETP.GE.AND P4, PT, R9, UR32, PT ;  /* 0x0000002009007c0c */ /* 0x000fe2000bf86270 */
[----:B------:R-:W-:Y:S01]  /*54f0*/  HMMA.16816.F32 R28, R12, R70, R76 ;  /* 0x000000460c1c723c */ /* 0x000fe2000000184c */
[----:B------:R-:W-:Y:S01]  /*5500*/  I2FP.F32.S32 R9, R3 ;  /* 0x0000000300097245 */ /* 0x000fe20000201400 */
        /* <DEDUP_REMOVED lines=12> */
[----:B------:R-:W-:Y:S01]  /*55d0*/  IABS R7, R11 ;  /* 0x0000000b00077213 */ /* 0x000fe20000000000 */
[----:B------:R-:W-:Y:S01]  /*55e0*/  IMAD.MOV.U32 R6, RZ, RZ, R3 ;  /* 0x000000ffff067224 */ /* 0x000fe200078e0003 */
[----:B------:R-:W-:Y:S01]  /*55f0*/  IABS R3, R24 ;  /* 0x0000001800037213 */ /* 0x000fe20000000000 */
[----:B------:R-:W-:Y:S01]  /*5600*/  IMAD.MOV.U32 R8, RZ, RZ, R0 ;  /* 0x000000ffff087224 */ /* 0x000fe200078e0000 */
[----:B------:R-:W-:Y:S01]  /*5610*/  IABS R0, R16 ;  /* 0x0000001000007213 */ /* 0x000fe20000000000 */
[----:B------:R-:W-:Y:S01]  /*5620*/  FFMA.FTZ R14, R9, -UR5, R41 ;  /* 0x80000005090e7c23 */ /* 0x000fe20008010029 */
[----:B------:R-:W-:Y:S01]  /*5630*/  I2FP.F32.S32 R9, R6 ;  /* 0x0000000600097245 */ /* 0x000fe20000201400 */
[----:B------:R-:W-:Y:S01]  /*5640*/  IMAD.MOV.U32 R6, RZ, RZ, R3 ;  /* 0x000000ffff067224 */ /* 0x000fe200078e0003 */
[----:B------:R-:W-:Y:S01]  /*5650*/  FSEL R102, R19, -INF , !P6 ;  /* 0xff80000013667808 */ /* 0x000fe20007000000 */
[----:B------:R-:W-:Y:S01]  /*5660*/  IMAD.MOV.U32 R3, RZ, RZ, R0 ;  /* 0x000000ffff037224 */ /* 0x000fe200078e0000 */
[----:B------:R-:W-:Y:S01]  /*5670*/  FSEL R100, R14, -INF , !P0 ;  /* 0xff8000000e647808 */ /* 0x000fe20004000000 */
[----:B------:R-:W-:Y:S01]  /*5680*/  IMAD.MOV.U32 R0, RZ, RZ, R7 ;  /* 0x000000ffff007224 */ /* 0x000fe200078e0007 */
[----:B------:R-:W-:Y:S01]  /*5690*/  I2FP.F32.S32 R6, R6 ;  /* 0x0000000600067245 */ /* 0x000fe20000201400 */
[----:B------:R-:W-:Y:S01]  /*56a0*/  FFMA.FTZ R13, R9, -UR5, R28 ;  /* 0x80000005090d7c23 */ /* 0x000fe2000801001c */
        /* <DEDUP_REMOVED lines=9> */
[----:B------:R-:W-:Y:S02]  /*5740*/  IABS R0, R26 ;  /* 0x0000001a00007213 */ /* 0x000fe40000000000 */
[----:B------:R-:W-:-:S02]  /*5750*/  IABS R7, R25 ;  /* 0x0000001900077213 */ /* 0x000fc40000000000 */
[----:B------:R-:W-:Y:S01]  /*5760*/  MOV R8, R6 ;  /* 0x0000000600087202 */ /* 0x000fe20000000f00 */
[----:B------:R-:W-:Y:S01]  /*5770*/  IMAD.MOV.U32 R6, RZ, RZ, R3 ;  /* 0x000000ffff067224 */ /* 0x000fe200078e0003 */
[----:B------:R-:W-:Y:S01]  /*5780*/  FSEL R101, R9, -INF , !P0 ;  /* 0xff80000009657808 */ /* 0x000fe20004000000 */
[----:B------:R-:W-:Y:S01]  /*5790*/  IMAD.MOV.U32 R3, RZ, RZ, R0 ;  /* 0x000000ffff037224 */ /* 0x000fe200078e0000 */
[----:B------:R-:W-:Y:S01]  /*57a0*/  PLOP3.LUT P0, PT, PT, PT, UP0, 0x80, 0x0 ;  /* 0x000000000000781c */ /* 0x000fe20003f0f008 */
[----:B------:R-:W-:Y:S01]  /*57b0*/  IMAD.MOV.U32 R0, RZ, RZ, R7 ;  /* 0x000000ffff007224 */ /* 0x000fe200078e0007 */
[----:B------:R-:W-:Y:S02]  /*57c0*/  I2FP.F32.S32 R8, R8 ;  /* 0x0000000800087245 */ /* 0x000fe40000201400 */
        /* <DEDUP_REMOVED lines=166> */
.L_x_1038:
[----:B------:R-:W-:Y:S05]  /*6230*/  BSYNC B0 ;  /* 0x0000000000007941 */ /* 0x000fea0003800000 */
.L_x_1037:
[----:B------:R-:W0:Y:S02]  /*6240*/  LDGDEPBAR ;  /* 0x00000000000079af */ /* 0x000e240000000000 */
.L_x_1036:
[----:B------:R-:W-:Y:S01]  /*6250*/  FMNMX.FTZ R0, R40, R44, !PT ;  /* 0x0000002c28007209 */ /* 0x000fe20007810000 */
[----:B------:R-:W-:Y:S01]  /*6260*/  USHF.L.U32 UR29, UR21, 0x1, URZ ;  /* 0x00000001151d7899 */ /* 0x000fe2000800063f */
[----:B------:R-:W-:Y:S01]  /*6270*/  STL [R1+0x110], R203 ;  /* 0x000110cb01007387 */ /* 0x000fe20000100800 */
[----:B------:R-:W-:Y:S01]  /*6280*/  IMAD.WIDE.U32 R98, R116, -0x2daee0ad, RZ ;  /* 0xd2511f5374627825 */ /* 0x000fe200078e00ff */
[----:B------:R-:W-:Y:S01]  /*6290*/  FMNMX.FTZ R0, R33, R0, !PT ;  /* 0x0000000021007209 */ /* 0x000fe20007810000 */
[----:B------:R-:W-:Y:S01]  /*62a0*/  ULOP3.LUT UR6, UR29, UR37, URZ, 0x3c, !UPT ;  /* 0x000000251d067292 */ /* 0x000fe2000f8e3c3f */
[----:B------:R-:W-:Y:S01]  /*62b0*/  STL [R1+0x10c], R202 ;  /* 0x00010cca01007387 */ /* 0x000fe20000100800 */
[----:B-1-3--:R-:W-:Y:S01]  /*62c0*/  LOP3.LUT R8, R114, UR36, RZ, 0x3c, !PT ;  /* 0x0000002472087c12 */ /* 0x00afe2000f8e3cff */
[----:B------:R-:W-:Y:S01]  /*62d0*/  UIADD3 UR20, UR36, -0x61c88647, URZ ;  /* 0x9e3779b924147890 */ /* 0x000fe2000fffe03f */
[----:B------:R-:W-:Y:S01]  /*62e0*/  FMNMX.FTZ R0, R34, R0, !PT ;  /* 0x0000000022007209 */ /* 0x000fe20007810000 */
[----:B------:R-:W-:Y:S01]  /*62f0*/  STL [R1+0x108], R201 ;  /* 0x000108c901007387 */ /* 0x000fe20000100800 */
[----:B------:R-:W-:Y:S01]  /*6300*/  UIADD3 UR13, UR37, 0x76cf5d0a, URZ ;  /* 0x76cf5d0a250d7890 */ /* 0x000fe2000fffe03f */
[----:B------:R-:W-:Y:S01]  /*6310*/  LEA R186, R5, UR4, 0x1 ;  /* 0x0000000405ba7c11 */ /* 0x000fe2000f8e08ff */
[----:B------:R-:W-:Y:S01]  /*6320*/  UIADD3 UR14, UR36, 0x3c6ef372, URZ ;  /* 0x3c6ef372240e7890 */ /* 0x000fe2000fffe03f */
[----:B------:R-:W-:Y:S01]  /*6330*/  FMNMX.FTZ R0, R35, R0, !PT ;  /* 0x0000000023007209 */ /* 0x000fe20007810000 */
[----:B------:R-:W-:Y:S01]  /*6340*/  STL [R1+0x104], R200 ;  /* 0x000104c801007387 */ /* 0x000fe20000100800 */
[----:B------:R-:W-:Y:S01]  /*6350*/  UIADD3 UR12, UR36, -0x255992d5, URZ ;  /* 0xdaa66d2b240c7890 */ /* 0x000fe2000fffe03f */
[--C-:B------:R-:W-:Y:S01]  /*6360*/  IMAD R187, R4, 0x2, R186.reuse ;  /* 0x0000000204bb7824 */ /* 0x100fe200078e02ba */
[----:B------:R-:W-:Y:S01]  /*6370*/  FMNMX.FTZ R0, R36, R0, !PT ;  /* 0x0000000024007209 */ /* 0x000fe20007810000 */
[----:B------:R-:W-:Y:S01]  /*6380*/  STL [R1+0x100], R199 ;  /* 0x000100c701007387 */ /* 0x000fe20000100800 */
[----:B------:R-:W-:Y:S01]  /*6390*/  ULDC UR33, c[0x0][0x2ec] ;  /* 0x0000bb0000217ab9 */ /* 0x000fe20000000800 */
[----:B------:R-:W-:Y:S01]  /*63a0*/  UIADD3 UR10, UR37, 0x32370b8f, URZ ;  /* 0x32370b8f250a7890 */ /* 0x000fe2000fffe03f */
[----:B------:R-:W-:Y:S01]  /*63b0*/  FMNMX.FTZ R0, R37, R0, !PT ;  /* 0x0000000025007209 */ /* 0x000fe20007810000 */
[----:B------:R-:W-:Y:S01]  /*63c0*/  STL [R1+0xfc], R198 ;  /* 0x0000fcc601007387 */ /* 0x000fe20000100800 */
[----:B------:R-:W-:Y:S01]  /*63d0*/  UIADD3 UR8, UR37, -0x126145ec, URZ ;  /* 0xed9eba1425087890 */ /* 0x000fe2000fffe03f */
[----:B------:R-:W-:Y:S01]  /*63e0*/  IMAD R188, R2, 0x2, R187 ;  /* 0x0000000202bc7824 */ /* 0x000fe200078e02bb */
[----:B------:R-:W-:Y:S01]  /*63f0*/  FMNMX.FTZ R0, R38, R0, !PT ;  /* 0x0000000026007209 */ /* 0x000fe20007810000 */
[----:B------:R-:W-:Y:S01]  /*6400*/  STL [R1+0xf8], R197 ;  /* 0x0000f8c501007387 */ /* 0x000fe20000100800 */
[----:B------:R-:W-:Y:S01]  /*6410*/  UIADD3 UR7, UR36, 0x1715609d, URZ ;  /* 0x1715609d24077890 */ /* 0x000fe2000fffe03f */
[----:B------:R-:W-:Y:S01]  /*6420*/  IMAD R189, R2, 0x2, R186 ;  /* 0x0000000202bd7824 */ /* 0x000fe200078e02ba */
[----:B------:R-:W-:Y:S01]  /*6430*/  FMNMX.FTZ R0, R106, R0, !PT ;  /* 0x000000006a007209 */ /* 0x000fe20007810000 */
[----:B------:R-:W-:Y:S01]  /*6440*/  STL [R1+0xf4], R196 ;  /* 0x0000f4c401007387 */ /* 0x000fe20000100800 */
[----:B------:R-:W-:-:S02]  /*6450*/  UIADD3 UR9, UR36, 0x78dde6e4, URZ ;  /* 0x78dde6e424097890 */ /* 0x000fc4000fffe03f */
[----:B------:R-:W-:Y:S01]  /*6460*/  FMNMX.FTZ R0, R100, R0, !PT ;  /* 0x0000000064007209 */ /* 0x000fe20007810000 */
[----:B------:R-:W-:Y:S01]  /*6470*/  STL [R1+0xf0], R195 ;  /* 0x0000f0c301007387 */ /* 0x000fe20000100800 */
[----:B------:R-:W-:Y:S02]  /*6480*/  UIADD3 UR21, UR37, 0x646e171e, URZ ;  /* 0x646e171e25157890 */ /* 0x000fe4000fffe03f */
[----:B------:R-:W-:Y:S01]  /*6490*/  FMNMX.FTZ R0, R102, R0, !PT ;  /* 0x0000000066007209 */ /* 0x000fe20007810000 */
[----:B------:R-:W-:Y:S01]  /*64a0*/  STL [R1+0xec], R194 ;  /* 0x0000ecc201007387 */ /* 0x000fe20000100800 */
[----:B------:R-:W-:Y:S02]  /*64b0*/  UIADD3 UR23, UR36, -0x4ab325aa, URZ ;  /* 0xb54cda5624177890 */ /* 0x000fe4000fffe03f */
[----:B------:R-:W-:Y:S01]  /*64c0*/  FMNMX.FTZ R0, R103, R0, !PT ;  /* 0x0000000067007209 */ /* 0x000fe20007810000 */
[----:B------:R-:W-:Y:S01]  /*64d0*/  STL [R1+0xe8], R193 ;  /* 0x0000e8c101007387 */ /* 0x000fe20000100800 */
[----:B------:R-:W-:-:S02]  /*64e0*/  UIADD3 UR4, UR29, 0x1, URZ ;  /* 0x000000011d047890 */ /* 0x000fc4000fffe03f */
[----:B------:R-:W-:Y:S01]  /*64f0*/  FMNMX.FTZ R0, R108, R0, !PT ;  /* 0x000000006c007209 */ /* 0x000fe20007810000 */
[----:B------:R-:W-:Y:S01]  /*6500*/  STL [R1+0xe4], R191 ;  /* 0x0000e4bf01007387 */ /* 0x000fe20000100800 */
[----:B------:R-:W-:Y:S02]  /*6510*/  ULOP3.LUT UR4, UR4, UR37, URZ, 0x3c, !UPT ;  /* 0x0000002504047292 */ /* 0x000fe4000f8e3c3f */
[----:B------:R-:W-:Y:S01]  /*6520*/  FMNMX.FTZ R3, R109, R0, !PT ;  /* 0x000000006d037209 */ /* 0x000fe20007810000 */
[----:B------:R-:W-:Y:S01]  /*6530*/  STL [R1+0xe0], R190 ;  /* 0x0000e0be01007387 */ /* 0x000fe20000100800 */
[----:B------:R-:W-:Y:S02]  /*6540*/  FMNMX.FTZ R0, R46, R50, !PT ;  /* 0x000000322e007209 */ /* 0x000fe40007810000 */
[----:B------:R-:W-:Y:S01]  /*6550*/  FMNMX.FTZ R6, R141, R3, !PT ;  /* 0x000000038d067209 */ /* 0x000fe20007810000 */
[----:B------:R-:W-:Y:S01]  /*6560*/  STL [R1+0xdc], R185 ;  /* 0x0000dcb901007387 */ /* 0x000fe20000100800 */
[----:B------:R-:W-:-:S02]  /*6570*/  FMNMX.FTZ R3, R39, R0, !PT ;  /* 0x0000000027037209 */ /* 0x000fc40007810000 */
[----:B------:R-:W-:Y:S01]  /*6580*/  FMNMX.FTZ R0, R140, R6, !PT ;  /* 0x000000068c007209 */ /* 0x000fe20007810000 */
[----:B------:R-:W-:Y:S01]  /*6590*/  STL [R1+0xd8], R169 ;  /* 0x0000d8a901007387 */ /* 0x000fe20000100800 */
[----:B------:R-:W-:-:S03]  /*65a0*/  FMNMX.FTZ R3, R42, R3, !PT ;  /* 0x000000032a037209 */ /* 0x000fc60007810000 */
[----:B------:R-:W1:Y:S01]  /*65b0*/  SHFL.BFLY PT, R6, R0, 0x2, 0x1f ;  /* 0x0c401f0000067f89 */ /* 0x000e6200000e0000 */
[----:B------:R-:W-:-:S03]  /*65c0*/  FMNMX.FTZ R3, R45, R3, !PT ;  /* 0x000000032d037209 */ /* 0x000fc60007810000 */
[----:B------:R-:W-:Y:S01]  /*65d0*/  STL [R1+0xd4], R168 ;  /* 0x0000d4a801007387 */ /* 0x000fe20000100800 */
[----:B------:R-:W-:-:S03]  /*65e0*/  FMNMX.FTZ R3, R47, R3, !PT ;  /* 0x000000032f037209 */ /* 0x000fc60007810000 */
[----:B------:R2:W-:Y:S01]  /*65f0*/  STL [R1+0x70], R8 ;  /* 0x0000700801007387 */ /* 0x0005e20000100800 */
[----:B------:R-:W-:-:S03]  /*6600*/  FMNMX.FTZ R3, R51, R3, !PT ;  /* 0x0000000333037209 */ /* 0x000fc60007810000 */
[----:B------:R-:W-:Y:S01]  /*6610*/  LDSM.16.MT88.4 R52, [R187+0x10000] ;  /* 0x01000000bb34783b */ /* 0x000fe20000004200 */
[----:B------:R-:W-:-:S03]  /*6620*/  FMNMX.FTZ R3, R60, R3, !PT ;  /* 0x000000033c037209 */ /* 0x000fc60007810000 */
[----:B------:R-:W-:Y:S01]  /*6630*/  LDSM.16.MT88.4 R28, [R186+0x10000] ;  /* 0x01000000ba1c783b */ /* 0x000fe20000004200 */
[----:B------:R-:W-:-:S03]  /*6640*/  FMNMX.FTZ R3, R107, R3, !PT ;  /* 0x000000036b037209 */ /* 0x000fc60007810000 */
[----:B------:R-:W-:Y:S01]  /*6650*/  LDSM.16.MT88.4 R84, [R187+0x12000] ;  /* 0x01200000bb54783b */ /* 0x000fe20000004200 */
[----:B------:R-:W-:Y:S02]  /*6660*/  FMNMX.FTZ R3, R101, R3, !PT ;  /* 0x0000000365037209 */ /* 0x000fe40007810000 */
[----:B-1----:R-:W-:Y:S01]  /*6670*/  FMNMX.FTZ R0, R0, R6, !PT ;  /* 0x0000000600007209 */ /* 0x002fe20007810000 */
[----:B------:R-:W-:Y:S01]  /*6680*/  IMAD.U32 R6, RZ, RZ, UR18 ;  /* 0x00000012ff067e24 */ /* 0x000fe2000f8e00ff */
[----:B------:R-:W-:Y:S01]  /*6690*/  FMNMX.FTZ R3, R105, R3, !PT ;  /* 0x0000000369037209 */ /* 0x000fe20007810000 */
[----:B------:R-:W-:Y:S02]  /*66a0*/  LDSM.16.MT88.4 R80, [R186+0x12000] ;  /* 0x01200000ba50783b */ /* 0x000fe40000004200 */
[----:B------:R-:W-:Y:S01]  /*66b0*/  IMAD R252, R6, 0x4, R112 ;  /* 0x0000000406fc7824 */ /* 0x000fe200078e0270 */
[----:B------:R-:W-:Y:S01]  /*66c0*/  FMNMX.FTZ R3, R104, R3, !PT ;  /* 0x0000000368037209 */ /* 0x000fe20007810000 */
[----:B------:R-:W1:Y:S01]  /*66d0*/  SHFL.BFLY PT, R132, R0, 0x1, 0x1f ;  /* 0x0c201f0000847f89 */ /* 0x000e6200000e0000 */
[----:B------:R-:W-:Y:S01]  /*66e0*/  LOP3.LUT R6, R99, UR6, RZ, 0x3c, !PT ;  /* 0x0000000663067c12 */ /* 0x000fe2000f8e3cff */
[----:B------:R-:W-:Y:S01]  /*66f0*/  IMAD.WIDE.U32 R94, R252, -0x326172a9, RZ ;  /* 0xcd9e8d57fc5e7825 */ /* 0x000fe200078e00ff */
[----:B------:R-:W-:Y:S01]  /*6700*/  FMNMX.FTZ R3, R110, R3, !PT ;  /* 0x000000036e037209 */ /* 0x000fe20007810000 */
[----:B------:R-:W-:Y:S01]  /*6710*/  UIADD3 UR6, UR37, -0x4498517b, URZ ;  /* 0xbb67ae8525067890 */ /* 0x000fe2000fffe03f */
[----:B------:R-:W-:Y:S01]  /*6720*/  LDSM.16.MT88.4 R72, [R189+0x10800] ;  /* 0x01080000bd48783b */ /* 0x000fe20000004200 */
[----:B------:R-:W-:Y:S01]  /*6730*/  IMAD.WIDE.U32 R6, R6, -0x326172a9, RZ ;  /* 0xcd9e8d5706067825 */ /* 0x000fe200078e00ff */
[----:B------:R-:W-:-:S02]  /*6740*/  FMNMX.FTZ R3, R111, R3, !PT ;  /* 0x000000036f037209 */ /* 0x000fc40007810000 */
[----:B--2---:R-:W-:Y:S01]  /*6750*/  LOP3.LUT R8, R95, R8, RZ, 0x3c, !PT ;  /* 0x000000085f087212 */ /* 0x004fe200078e3cff */
[----:B------:R-:W-:Y:S01]  /*6760*/  LDSM.16.MT88.4 R68, [R188+0x10800] ;  /* 0x01080000bc44783b */ /* 0x000fe20000004200 */
[----:B------:R-:W-:Y:S02]  /*6770*/  LOP3.LUT R12, R7, UR20, R94, 0x96, !PT ;  /* 0x00000014070c7c12 */ /* 0x000fe4000f8e965e */
[----:B------:R-:W-:Y:S01]  /*6780*/  FMNMX.FTZ R3, R143, R3, !PT ;  /* 0x000000038f037209 */ /* 0x000fe20007810000 */
[----:B------:R-:W-:Y:S01]  /*6790*/  IMAD.WIDE.U32 R92, R8, -0x2daee0ad, RZ ;  /* 0xd2511f53085c7825 */ /* 0x000fe200078e00ff */
[----:B------:R-:W-:Y:S02]  /*67a0*/  LDSM.16.MT88.4 R76, [R189+0x12000] ;  /* 0x01200000bd4c783b */ /* 0x000fe40000004200 */
[----:B------:R-:W-:Y:S01]  /*67b0*/  FMNMX.FTZ R3, R142, R3, !PT ;  /* 0x000000038e037209 */ /* 0x000fe20007810000 */
[----:B------:R-:W-:Y:S01]  /*67c0*/  IMAD.WIDE.U32 R12, R12, -0x2daee0ad, RZ ;  /* 0xd2511f530c0c7825 */ /* 0x000fe200078e00ff */
[----:B------:R-:W-:Y:S01]  /*67d0*/  LOP3.LUT R7, R93, UR6, R98, 0x96, !PT ;  /* 0x000000065d077c12 */ /* 0x000fe2000f8e9662 */
[----:B------:R-:W-:-:S02]  /*67e0*/  UIADD3 UR6, UR37, -0x56f99767, URZ ;  /* 0xa906689925067890 */ /* 0x000fc4000fffe03f */
[----:B------:R-:W2:Y:S01]  /*67f0*/  SHFL.BFLY PT, R16, R3, 0x2, 0x1f ;  /* 0x0c401f0003107f89 */ /* 0x000ea200000e0000 */
[----:B------:R-:W-:Y:S01]  /*6800*/  LOP3.LUT R14, R13, UR13, R92, 0x96, !PT ;  /* 0x0000000d0d0e7c12 */ /* 0x000fe2000f8e965c */
[----:B------:R-:W-:Y:S01]  /*6810*/  IMAD.WIDE.U32 R64, R7, -0x326172a9, RZ ;  /* 0xcd9e8d5707407825 */ /* 0x000fe200078e00ff */
[----:B-1----:R-:W-:-:S03]  /*6820*/  FMNMX.FTZ R132, R0, R132, !PT ;  /* 0x0000008400847209 */ /* 0x002fc60007810000 */
[----:B------:R-:W-:Y:S01]  /*6830*/  IMAD.WIDE.U32 R14, R14, -0x326172a9, RZ ;  /* 0xcd9e8d570e0e7825 */ /* 0x000fe200078e00ff */
[----:B------:R-:W-:-:S03]  /*6840*/  LOP3.LUT R8, R65, UR14, R6, 0x96, !PT ;  /* 0x0000000e41087c12 */ /* 0x000fc6000f8e9606 */
[C---:B------:R-:W-:Y:S01]  /*6850*/  FMUL.FTZ R0, R132.reuse, UR33 ;  /* 0x0000002184007c20 */ /* 0x040fe20008410000 */
[----:B------:R-:W-:Y:S02]  /*6860*/  FSETP.NEU.FTZ.AND P1, PT, R132, -INF , PT ;  /* 0xff8000008400780b */ /* 0x000fe40003f3d000 */
[----:B------:R-:W-:Y:S01]  /*6870*/  LOP3.LUT R10, R15, UR12, R64, 0x96, !PT ;  /* 0x0000000c0f0a7c12 */ /* 0x000fe2000f8e9640 */
[----:B------:R-:W-:Y:S01]  /*6880*/  IMAD.WIDE.U32 R8, R8, -0x2daee0ad, RZ ;  /* 0xd2511f5308087825 */ /* 0x000fe200078e00ff */
[----:B------:R-:W-:-:S03]  /*6890*/  FSEL R6, R0, RZ, P1 ;  /* 0x000000ff00067208 */ /* 0x000fc60000800000 */
[----:B------:R-:W-:Y:S01]  /*68a0*/  IMAD.WIDE.U32 R10, R10, -0x2daee0ad, RZ ;  /* 0xd2511f530a0a7825 */ /* 0x000fe200078e00ff */
[----:B------:R-:W-:-:S03]  /*68b0*/  LOP3.LUT R9, R9, UR10, R12, 0x96, !PT ;  /* 0x0000000a09097c12 */ /* 0x000fc6000f8e960c */
[----:B------:R-:W-:Y:S01]  /*68c0*/  FFMA.FTZ R0, R40, UR33, -R6 ;  /* 0x0000002128007c23 */ /* 0x000fe20008010806 */
[----:B------:R-:W-:-:S03]  /*68d0*/  LOP3.LUT R7, R11, UR8, R8, 0x96, !PT ;  /* 0x000000080b077c12 */ /* 0x000fc6000f8e9608 */
[----:B------:R1:W-:Y:S01]  /*68e0*/  MUFU.EX2 R241, R0 ;  /* 0x0000000000f17308 */ /* 0x0003e20000000800 */
[----:B------:R-:W-:Y:S01]  /*68f0*/  IMAD.WIDE.U32 R8, R9, -0x326172a9, RZ ;  /* 0xcd9e8d5709087825 */ /* 0x000fe200078e00ff */
[----:B--2---:R-:W-:-:S03]  /*6900*/  FMNMX.FTZ R3, R3, R16, !PT ;  /* 0x0000001003037209 */ /* 0x004fc60007810000 */
[----:B------:R-:W-:-:S04]  /*6910*/  IMAD.WIDE.U32 R96, R7, -0x326172a9, RZ ;  /* 0xcd9e8d5707607825 */ /* 0x000fc800078e00ff */
[----:B------:R-:W-:Y:S01]  /*6920*/  FFMA.FTZ R7, R35, UR33, -R6 ;  /* 0x0000002123077c23 */ /* 0x000fe20008010806 */
[----:B------:R-:W2:Y:S01]  /*6930*/  SHFL.BFLY PT, R11, R3, 0x1, 0x1f ;  /* 0x0c201f00030b7f89 */ /* 0x000ea200000e0000 */
[----:B------:R-:W-:Y:S02]  /*6940*/  LOP3.LUT R18, R97, UR7, R8, 0x96, !PT ;  /* 0x0000000761127c12 */ /* 0x000fe4000f8e9608 */
[----:B------:R3:W-:Y:S01]  /*6950*/  MUFU.EX2 R219, R7 ;  /* 0x0000000700db7308 */ /* 0x0007e20000000800 */
[----:B------:R-:W-:Y:S02]  /*6960*/  LOP3.LUT R8, R9, UR9, R14, 0x96, !PT ;  /* 0x0000000909087c12 */ /* 0x000fe4000f8e960e */
[----:B------:R-:W-:-:S04]  /*6970*/  IMAD.WIDE.U32 R18, R18, -0x2daee0ad, RZ ;  /* 0xd2511f5312127825 */ /* 0x000fc800078e00ff */
[----:B-1----:R-:W-:Y:S01]  /*6980*/  FFMA.FTZ R0, R44, UR33, -R6 ;  /* 0x000000212c007c23 */ /* 0x002fe20008010806 */
[----:B------:R-:W-:Y:S01]  /*6990*/  IMAD.WIDE.U32 R66, R8, -0x2daee0ad, RZ ;  /* 0xd2511f5308427825 */ /* 0x000fe200078e00ff */
[----:B------:R-:W-:Y:S02]  /*69a0*/  LOP3.LUT R8, R18, 0xff, RZ, 0xc0, !PT ;  /* 0x000000ff12087812 */ /* 0x000fe400078ec0ff */
[----:B------:R1:W4:Y:S01]  /*69b0*/  MUFU.EX2 R98, R0 ;  /* 0x0000000000627308 */ /* 0x0003220000000800 */
[----:B------:R-:W-:Y:S02]  /*69c0*/  SHF.R.U32.HI R13, RZ, 0x18, R18 ;  /* 0x00000018ff0d7819 */ /* 0x000fe40000011612 */
[----:B------:R-:W-:Y:S01]  /*69d0*/  LOP3.LUT R16, R67, UR6, R10, 0x96, !PT ;  /* 0x0000000643107c12 */ /* 0x000fe2000f8e960a */
[--C-:B------:R-:W-:Y:S01]  /*69e0*/  FFMA.FTZ R10, R38, UR33, -R6.reuse ;  /* 0x00000021260a7c23 */ /* 0x100fe20008010806 */
[----:B---3--:R-:W-:-:S03]  /*69f0*/  FFMA.FTZ R7, R37, UR33, -R6 ;  /* 0x0000002125077c23 */ /* 0x008fc60008010806 */
[----:B------:R-:W-:Y:S01]  /*6a00*/  IMAD.WIDE.U32 R16, R16, -0x326172a9, RZ ;  /* 0xcd9e8d5710107825 */ /* 0x000fe200078e00ff */
[----:B------:R-:W-:Y:S01]  /*6a10*/  MUFU.EX2 R144, R10 ;  /* 0x0000000a00907308 */ /* 0x000fe20000000800 */
[----:B--2---:R-:W-:Y:S02]  /*6a20*/  FMNMX.FTZ R3, R3, R11, !PT ;  /* 0x0000000b03037209 */ /* 0x004fe40007810000 */
[----:B------:R-:W-:Y:S02]  /*6a30*/  LOP3.LUT R12, R16, 0xff, RZ, 0xc0, !PT ;  /* 0x000000ff100c7812 */ /* 0x000fe400078ec0ff */
[----:B------:R-:W-:Y:S01]  /*6a40*/  FSETP.NEU.FTZ.AND P1, PT, R3, -INF , PT ;  /* 0xff8000000300780b */ /* 0x000fe20003f3d000 */
[----:B-1----:R-:W-:Y:S02]  /*6a50*/  FFMA.FTZ R0, R33, UR33, -R6 ;  /* 0x0000002121007c23 */ /* 0x002fe40008010806 */
[----:B------:R1:W-:Y:S01]  /*6a60*/  MUFU.EX2 R160, R7 ;  /* 0x0000000700a07308 */ /* 0x0003e20000000800 */
[----:B------:R-:W-:-:S02]  /*6a70*/  SHF.R.U32.HI R14, RZ, 0x18, R16 ;  /* 0x00000018ff0e7819 */ /* 0x000fc40000011610 */
[----:B----4-:R-:W-:-:S04]  /*6a80*/  F2FP.F16.F32.PACK_AB R5, R98, R241 ;  /* 0x000000f16205723e */ /* 0x010fc800000000ff */
[C---:B------:R-:W-:Y:S01]  /*6a90*/  PRMT R238, R5.reuse, 0x7610, R238 ;  /* 0x0000761005ee7816 */ /* 0x040fe200000000ee */
[----:B------:R2:W-:Y:S01]  /*6aa0*/  MUFU.EX2 R136, R0 ;  /* 0x0000000000887308 */ /* 0x0005e20000000800 */
[----:B------:R-:W-:Y:S01]  /*6ab0*/  PRMT R237, R5, 0x7632, R237 ;  /* 0x0000763205ed7816 */ /* 0x000fe200000000ed */
[----:B-1----:R-:W-:Y:S01]  /*6ac0*/  FMUL.FTZ R7, R3, UR33 ;  /* 0x0000002103077c20 */ /* 0x002fe20008410000 */
[----:B--2---:R-:W-:-:S05]  /*6ad0*/  FFMA.FTZ R0, R34, UR33, -R6 ;  /* 0x0000002122007c23 */ /* 0x004fca0008010806 */
[----:B------:R1:W-:Y:S02]  /*6ae0*/  MUFU.EX2 R216, R0 ;  /* 0x0000000000d87308 */ /* 0x0003e40000000800 */
[----:B-1----:R-:W-:-:S04]  /*6af0*/  LOP3.LUT R0, R18, 0xffff, RZ, 0xc0, !PT ;  /* 0x0000ffff12007812 */ /* 0x002fc800078ec0ff */
[----:B------:R-:W-:-:S04]  /*6b00*/  SHF.R.U32.HI R0, RZ, 0x8, R0 ;  /* 0x00000008ff007819 */ /* 0x000fc80000011600 */
[----:B------:R-:W-:Y:S01]  /*6b10*/  PRMT R57, R8, 0x5410, R0 ;  /* 0x0000541008397816 */ /* 0x000fe20000000000 */
[----:B------:R-:W-:Y:S01]  /*6b20*/  FFMA.FTZ R0, R36, UR33, -R6 ;  /* 0x0000002124007c23 */ /* 0x000fe20008010806 */
[----:B------:R-:W-:-:S03]  /*6b30*/  SHF.R.U32.HI R8, RZ, 0x10, R16 ;  /* 0x00000010ff087819 */ /* 0x000fc60000011610 */
[----:B------:R1:W2:Y:S01]  /*6b40*/  MUFU.EX2 R152, R0 ;  /* 0x0000000000987308 */ /* 0x0002a20000000800 */
[----:B------:R-:W-:-:S04]  /*6b50*/  LOP3.LUT R8, R8, 0xff, RZ, 0xc0, !PT ;  /* 0x000000ff08087812 */ /* 0x000fc800078ec0ff */
[----:B------:R-:W-:Y:S02]  /*6b60*/  PRMT R23, R8, 0x5410, R14 ;  /* 0x0000541008177816 */ /* 0x000fe4000000000e */
[----:B------:R-:W-:-:S04]  /*6b70*/  LOP3.LUT R8, R17, UR23, R96, 0x96, !PT ;  /* 0x0000001711087c12 */ /* 0x000fc8000f8e9660 */
[----:B------:R-:W-:Y:S02]  /*6b80*/  LOP3.LUT R20, R8, 0xff, RZ, 0xc0, !PT ;  /* 0x000000ff08147812 */ /* 0x000fe400078ec0ff */
[----:B------:R-:W-:Y:S02]  /*6b90*/  SHF.R.U32.HI R14, RZ, 0x18, R8 ;  /* 0x00000018ff0e7819 */ /* 0x000fe40000011608 */
[----:B-1----:R-:W-:-:S04]  /*6ba0*/  SHF.R.U32.HI R0, RZ, 0x10, R18 ;  /* 0x00000010ff007819 */ /* 0x002fc80000011612 */
[----:B------:R-:W-:Y:S02]  /*6bb0*/  LOP3.LUT R11, R0, 0xff, RZ, 0xc0, !PT ;  /* 0x000000ff000b7812 */ /* 0x000fe400078ec0ff */
[----:B------:R-:W-:Y:S02]  /*6bc0*/  LOP3.LUT R0, R16, 0xffff, RZ, 0xc0, !PT ;  /* 0x0000ffff10007812 */ /* 0x000fe400078ec0ff */
[----:B------:R-:W-:Y:S02]  /*6bd0*/  PRMT R56, R11, 0x5410, R13 ;  /* 0x000054100b387816 */ /* 0x000fe4000000000d */
[----:B------:R-:W-:Y:S02]  /*6be0*/  SHF.R.U32.HI R9, RZ, 0x8, R0 ;  /* 0x00000008ff097819 */ /* 0x000fe40000011600 */
[----:B------:R-:W-:Y:S02]  /*6bf0*/  FSEL R0, R7, RZ, P1 ;  /* 0x000000ff07007208 */ /* 0x000fe40000800000 */
[----:B------:R-:W-:-:S02]  /*6c00*/  LOP3.LUT R7, R19, UR21, R66, 0x96, !PT ;  /* 0x0000001513077c12 */ /* 0x000fc4000f8e9642 */
[----:B------:R-:W-:Y:S01]  /*6c10*/  PRMT R22, R12, 0x5410, R9 ;  /* 0x000054100c167816 */ /* 0x000fe20000000009 */
[--C-:B------:R-:W-:Y:S01]  /*6c20*/  FFMA.FTZ R9, R46, UR33, -R0.reuse ;  /* 0x000000212e097c23 */ /* 0x100fe20008010800 */
[--C-:B------:R-:W-:Y:S01]  /*6c30*/  SHF.R.U32.HI R12, RZ, 0x10, R7.reuse ;  /* 0x00000010ff0c7819 */ /* 0x100fe20000011607 */
[--C-:B------:R-:W-:Y:S01]  /*6c40*/  FFMA.FTZ R10, R50, UR33, -R0.reuse ;  /* 0x00000021320a7c23 */ /* 0x100fe20008010800 */
[----:B------:R-:W-:Y:S01]  /*6c50*/  LOP3.LUT R21, R7, 0xff, RZ, 0xc0, !PT ;  /* 0x000000ff07157812 */ /* 0x000fe200078ec0ff */
[----:B------:R1:W-:Y:S01]  /*6c60*/  MUFU.EX2 R97, R9 ;  /* 0x0000000900617308 */ /* 0x0003e20000000800 */
[----:B------:R-:W-:Y:S01]  /*6c70*/  SHF.R.U32.HI R15, RZ, 0x18, R7 ;  /* 0x00000018ff0f7819 */ /* 0x000fe20000011607 */
[----:B------:R-:W-:Y:S01]  /*6c80*/  FFMA.FTZ R4, R47, UR33, -R0 ;  /* 0x000000212f047c23 */ /* 0x000fe20008010800 */
[----:B------:R-:W-:Y:S02]  /*6c90*/  LOP3.LUT R11, R8, 0xffff, RZ, 0xc0, !PT ;  /* 0x0000ffff080b7812 */ /* 0x000fe400078ec0ff */
[----:B------:R-:W-:-:S03]  /*6ca0*/  SHF.R.U32.HI R13, RZ, 0x10, R8 ;  /* 0x00000010ff0d7819 */ /* 0x000fc60000011608 */
[----:B------:R3:W4:Y:S08]  /*6cb0*/  MUFU.EX2 R95, R10 ;  /* 0x0000000a005f7308 */ /* 0x0007300000000800 */
[----:B------:R4:W-:Y:S01]  /*6cc0*/  MUFU.EX2 R153, R4 ;  /* 0x0000000400997308 */ /* 0x0009e20000000800 */
[----:B-1----:R-:W-:Y:S02]  /*6cd0*/  LOP3.LUT R9, R7, 0xffff, RZ, 0xc0, !PT ;  /* 0x0000ffff07097812 */ /* 0x002fe400078ec0ff */
[----:B------:R-:W-:-:S02]  /*6ce0*/  LOP3.LUT R7, R12, 0xff, RZ, 0xc0, !PT ;  /* 0x000000ff0c077812 */ /* 0x000fc400078ec0ff */
[----:B------:R-:W-:Y:S02]  /*6cf0*/  SHF.R.U32.HI R8, RZ, 0x8, R9 ;  /* 0x00000008ff087819 */ /* 0x000fe40000011609 */
[----:B------:R-:W-:Y:S01]  /*6d00*/  PRMT R15, R7, 0x5410, R15 ;  /* 0x00005410070f7816 */ /* 0x000fe2000000000f */
[--C-:B------:R-:W-:Y:S01]  /*6d10*/  FFMA.FTZ R7, R42, UR33, -R0.reuse ;  /* 0x000000212a077c23 */ /* 0x100fe20008010800 */
[----:B---3--:R-:W-:Y:S01]  /*6d20*/  FFMA.FTZ R10, R39, UR33, -R0 ;  /* 0x00000021270a7c23 */ /* 0x008fe20008010800 */
[----:B------:R-:W-:Y:S01]  /*6d30*/  SHF.R.U32.HI R9, RZ, 0x8, R11 ;  /* 0x00000008ff097819 */ /* 0x000fe2000001160b */
[----:B------:R-:W-:Y:S01]  /*6d40*/  LDSM.16.MT88.4 R36, [R187+0x10800] ;  /* 0x01080000bb24783b */ /* 0x000fe20000004200 */
[----:B------:R1:W-:Y:S01]  /*6d50*/  MUFU.EX2 R67, R7 ;  /* 0x0000000700437308 */ /* 0x0003e20000000800 */
[----:B------:R-:W-:Y:S02]  /*6d60*/  PRMT R21, R21, 0x5410, R8 ;  /* 0x0000541015157816 */ /* 0x000fe40000000008 */
[----:B------:R-:W-:Y:S01]  /*6d70*/  PRMT R9, R20, 0x5410, R9 ;  /* 0x0000541014097816 */ /* 0x000fe20000000009 */
[----:B------:R-:W-:Y:S01]  /*6d80*/  LDSM.16.MT88.4 R40, [R186+0x10800] ;  /* 0x01080000ba28783b */ /* 0x000fe20000004200 */
[----:B--2---:R-:W-:-:S02]  /*6d90*/  F2FP.F16.F32.PACK_AB R8, R152, R219 ;  /* 0x000000db9808723e */ /* 0x004fc400000000ff */
[----:B----4-:R-:W-:Y:S01]  /*6da0*/  F2FP.F16.F32.PACK_AB R4, R216, R136 ;  /* 0x00000088d804723e */ /* 0x010fe200000000ff */
[----:B------:R-:W2:Y:S01]  /*6db0*/  MUFU.EX2 R93, R10 ;  /* 0x0000000a005d7308 */ /* 0x000ea20000000800 */
[C---:B------:R-:W-:Y:S02]  /*6dc0*/  PRMT R240, R8.reuse, 0x7610, R240 ;  /* 0x0000761008f07816 */ /* 0x040fe400000000f0 */
[----:B------:R-:W-:Y:S01]  /*6dd0*/  PRMT R239, R8, 0x7632, R239 ;  /* 0x0000763208ef7816 */ /* 0x000fe200000000ef */
[----:B------:R-:W-:Y:S01]  /*6de0*/  FFMA.FTZ R8, R51, UR33, -R0 ;  /* 0x0000002133087c23 */ /* 0x000fe20008010800 */
[----:B------:R-:W-:Y:S01]  /*6df0*/  F2FP.F16.F32.PACK_AB R5, R95, R97 ;  /* 0x000000615f05723e */ /* 0x000fe200000000ff */
[----:B------:R-:W-:Y:S01]  /*6e00*/  LDSM.16.MT88.4 R48, [R188+0x10000] ;  /* 0x01000000bc30783b */ /* 0x000fe20000004200 */
[C---:B------:R-:W-:Y:S01]  /*6e10*/  PRMT R232, R4.reuse, 0x7610, R232 ;  /* 0x0000761004e87816 */ /* 0x040fe200000000e8 */
[----:B------:R3:W-:Y:S01]  /*6e20*/  MUFU.EX2 R139, R8 ;  /* 0x00000008008b7308 */ /* 0x0007e20000000800 */
[----:B-1----:R-:W-:Y:S01]  /*6e30*/  FFMA.FTZ R7, R45, UR33, -R0 ;  /* 0x000000212d077c23 */ /* 0x002fe20008010800 */
[----:B------:R-:W-:Y:S01]  /*6e40*/  PRMT R215, R4, 0x7632, R215 ;  /* 0x0000763204d77816 */ /* 0x000fe200000000d7 */
[----:B------:R-:W1:Y:S01]  /*6e50*/  LDSM.16.MT88.4 R44, [R189+0x10000] ;  /* 0x01000000bd2c783b */ /* 0x000e620000004200 */
[----:B------:R-:W-:-:S02]  /*6e60*/  LOP3.LUT R11, R13, 0xff, RZ, 0xc0, !PT ;  /* 0x000000ff0d0b7812 */ /* 0x000fc400078ec0ff */
[C---:B------:R-:W-:Y:S02]  /*6e70*/  PRMT R236, R5.reuse, 0x7610, R236 ;  /* 0x0000761005ec7816 */ /* 0x040fe400000000ec */
[----:B------:R4:W4:Y:S01]  /*6e80*/  MUFU.EX2 R242, R7 ;  /* 0x0000000700f27308 */ /* 0x0009220000000800 */
[----:B------:R-:W-:Y:S02]  /*6e90*/  PRMT R235, R5, 0x7632, R235 ;  /* 0x0000763205eb7816 */ /* 0x000fe400000000eb */
[----:B------:R-:W-:Y:S02]  /*6ea0*/  PRMT R11, R11, 0x5410, R14 ;  /* 0x000054100b0b7816 */ /* 0x000fe4000000000e */
[----:B--2---:R-:W-:Y:S02]  /*6eb0*/  F2FP.F16.F32.PACK_AB R5, R67, R93 ;  /* 0x0000005d4305723e */ /* 0x004fe400000000ff */
[----:B---3--:R-:W-:Y:S02]  /*6ec0*/  PRMT R8, R238, 0x5410, R237 ;  /* 0x00005410ee087816 */ /* 0x008fe400000000ed */
[----:B------:R-:W-:-:S02]  /*6ed0*/  PRMT R234, R5, 0x7610, R234 ;  /* 0x0000761005ea7816 */ /* 0x000fc400000000ea */
[----:B------:R-:W-:Y:S01]  /*6ee0*/  PRMT R233, R5, 0x7632, R233 ;  /* 0x0000763205e97816 */ /* 0x000fe200000000e9 */
[----:B----4-:R-:W-:Y:S01]  /*6ef0*/  IMAD.U32 R7, RZ, RZ, UR16 ;  /* 0x00000010ff077e24 */ /* 0x010fe2000f8e00ff */
[----:B------:R-:W-:-:S04]  /*6f00*/  F2FP.F16.F32.PACK_AB R12, R153, R242 ;  /* 0x000000f2990c723e */ /* 0x000fc800000000ff */
[----:B------:R-:W-:Y:S02]  /*6f10*/  LEA R7, R7, UR16, 0x10 ;  /* 0x0000001007077c11 */ /* 0x000fe4000f8e80ff */
[C---:B------:R-:W-:Y:S02]  /*6f20*/  PRMT R214, R12.reuse, 0x7610, R214 ;  /* 0x000076100cd67816 */ /* 0x040fe400000000d6 */
[----:B------:R-:W-:Y:S02]  /*6f30*/  PRMT R192, R12, 0x7632, R192 ;  /* 0x000076320cc07816 */ /* 0x000fe400000000c0 */
[--C-:B------:R-:W-:Y:S01]  /*6f40*/  HSET2.LE.AND R4, R9, R7.reuse, PT ;  /* 0x0000000709047233 */ /* 0x100fe20003803000 */
[----:B------:R-:W-:Y:S01]  /*6f50*/  FFMA.FTZ R9, R60, UR33, -R0 ;  /* 0x000000213c097c23 */ /* 0x000fe20008010800 */
[--C-:B------:R-:W-:Y:S01]  /*6f60*/  HSET2.LE.AND R5, R11, R7.reuse, PT ;  /* 0x000000070b057233 */ /* 0x100fe20003803000 */
[----:B------:R-:W-:Y:S01]  /*6f70*/  LDSM.16.MT88.4 R60, [R188+0x12000] ;  /* 0x01200000bc3c783b */ /* 0x000fe20000004200 */
[----:B------:R-:W-:Y:S01]  /*6f80*/  HSET2.LE.AND R10, R22, R7, PT ;  /* 0x00000007160a7233 */ /* 0x000fe20003803000 */
[----:B------:R2:W3:Y:S01]  /*6f90*/  MUFU.EX2 R147, R9 ;  /* 0x0000000900937308 */ /* 0x0004e20000000800 */
[----:B------:R-:W-:-:S02]  /*6fa0*/  LOP3.LUT R8, R4, R8, RZ, 0xc0, !PT ;  /* 0x0000000804087212 */ /* 0x000fc400078ec0ff */
[----:B------:R-:W-:-:S04]  /*6fb0*/  PRMT R4, R236, 0x5410, R235 ;  /* 0x00005410ec047816 */ /* 0x000fc800000000eb */
[----:B--2---:R-:W-:Y:S02]  /*6fc0*/  LOP3.LUT R9, R5, R4, RZ, 0xc0, !PT ;  /* 0x0000000405097212 */ /* 0x004fe400078ec0ff */
[----:B------:R-:W-:Y:S02]  /*6fd0*/  PRMT R5, R232, 0x5410, R215 ;  /* 0x00005410e8057816 */ /* 0x000fe400000000d7 */
[----:B------:R-:W-:Y:S02]  /*6fe0*/  HSET2.LE.AND R4, R23, R7, PT ;  /* 0x0000000717047233 */ /* 0x000fe40003803000 */
[----:B------:R-:W-:Y:S02]  /*6ff0*/  LOP3.LUT R10, R10, R5, RZ, 0xc0, !PT ;  /* 0x000000050a0a7212 */ /* 0x000fe400078ec0ff */
[----:B------:R-:W-:Y:S02]  /*7000*/  PRMT R5, R234, 0x5410, R233 ;  /* 0x00005410ea057816 */ /* 0x000fe400000000e9 */
[----:B---3--:R-:W-:-:S02]  /*7010*/  F2FP.F16.F32.PACK_AB R2, R147, R139 ;  /* 0x0000008b9302723e */ /* 0x008fc400000000ff */
[----:B------:R-:W-:Y:S02]  /*7020*/  LOP3.LUT R11, R4, R5, RZ, 0xc0, !PT ;  /* 0x00000005040b7212 */ /* 0x000fe400078ec0ff */
[C---:B------:R-:W-:Y:S02]  /*7030*/  PRMT R182, R2.reuse, 0x7610, R182 ;  /* 0x0000761002b67816 */ /* 0x040fe400000000b6 */
[----:B------:R-:W-:Y:S02]  /*7040*/  PRMT R181, R2, 0x7632, R181 ;  /* 0x0000763202b57816 */ /* 0x000fe400000000b5 */
[----:B------:R-:W-:Y:S01]  /*7050*/  F2FP.F16.F32.PACK_AB R4, R144, R160 ;  /* 0x000000a09004723e */ /* 0x000fe200000000ff */
[----:B------:R-:W-:Y:S01]  /*7060*/  HMMA.16816.F32 R32, R8, R28, RZ ;  /* 0x0000001c0820723c */ /* 0x000fe200000018ff */
[----:B------:R-:W-:Y:S02]  /*7070*/  HSET2.LE.AND R2, R21, R7, PT ;  /* 0x0000000715027233 */ /* 0x000fe40003803000 */
[----:B------:R-:W-:-:S02]  /*7080*/  PRMT R5, R240, 0x5410, R239 ;  /* 0x00005410f0057816 */ /* 0x000fc400000000ef */
[C---:B------:R-:W-:Y:S01]  /*7090*/  PRMT R184, R4.reuse, 0x7610, R184 ;  /* 0x0000761004b87816 */ /* 0x040fe200000000b8 */
[C---:B------:R-:W-:Y:S01]  /*70a0*/  HMMA.16816.F32 R20, R8.reuse, R54, RZ ;  /* 0x000000360814723c */ /* 0x040fe200000018ff */
[----:B------:R-:W-:Y:S02]  /*70b0*/  PRMT R183, R4, 0x7632, R183 ;  /* 0x0000763204b77816 */ /* 0x000fe400000000b7 */
[----:B------:R-:W-:Y:S02]  /*70c0*/  HSET2.LE.AND R4, R15, R7, PT ;  /* 0x000000070f047233 */ /* 0x000fe40003803000 */
[----:B------:R-:W-:Y:S01]  /*70d0*/  LOP3.LUT R12, R2, R5, RZ, 0xc0, !PT ;  /* 0x00000005020c7212 */ /* 0x000fe200078ec0ff */
[----:B------:R-:W-:Y:S01]  /*70e0*/  HMMA.16816.F32 R28, R8, R30, RZ ;  /* 0x0000001e081c723c */ /* 0x000fe200000018ff */
[----:B------:R-:W-:Y:S02]  /*70f0*/  PRMT R2, R214, 0x5410, R192 ;  /* 0x00005410d6027816 */ /* 0x000fe400000000c0 */
[----:B------:R-:W-:-:S02]  /*7100*/  PRMT R5, R184, 0x5410, R183 ;  /* 0x00005410b8057816 */ /* 0x000fc400000000b7 */
[----:B------:R-:W-:Y:S01]  /*7110*/  LOP3.LUT R13, R4, R2, RZ, 0xc0, !PT ;  /* 0x00000002040d7212 */ /* 0x000fe200078ec0ff */
[----:B------:R-:W-:Y:S01]  /*7120*/  HMMA.16816.F32 R24, R8, R52, RZ ;  /* 0x000000340818723c */ /* 0x000fe200000018ff */
[--C-:B------:R-:W-:Y:S01]  /*7130*/  HSET2.LE.AND R2, R57, R7.reuse, PT ;  /* 0x0000000739027233 */ /* 0x100fe20003803000 */
[----:B------:R-:W-:Y:S01]  /*7140*/  LDSM.16.MT88.4 R52, [R186+0x12800] ;  /* 0x01280000ba34783b */ /* 0x000fe20000004200 */
[----:B------:R-:W-:-:S03]  /*7150*/  HSET2.LE.AND R4, R56, R7, PT ;  /* 0x0000000738047233 */ /* 0x000fc60003803000 */
[----:B------:R-:W-:Y:S01]  /*7160*/  LOP3.LUT R14, R2, R5, RZ, 0xc0, !PT ;  /* 0x00000005020e7212 */ /* 0x000fe200078ec0ff */
[----:B-1----:R-:W-:Y:S01]  /*7170*/  HMMA.16816.F32 R56, R8, R44, RZ ;  /* 0x0000002c0838723c */ /* 0x002fe200000018ff */
[----:B------:R-:W-:-:S04]  /*7180*/  PRMT R2, R182, 0x5410, R181 ;  /* 0x00005410b6027816 */ /* 0x000fc800000000b5 */
[----:B------:R-:W-:Y:S01]  /*7190*/  LOP3.LUT R15, R4, R2, RZ, 0xc0, !PT ;  /* 0x00000002040f7212 */ /* 0x000fe200078ec0ff */
[----:B------:R-:W-:Y:S01]  /*71a0*/  HMMA.16816.F32 R44, R8, R46, RZ ;  /* 0x0000002e082c723c */ /* 0x000fe200000018ff */
[----:B------:R-:W-:Y:S01]  /*71b0*/  LOP3.LUT R2, R99, UR4, RZ, 0x3c, !PT ;  /* 0x0000000463027c12 */ /* 0x000fe2000f8e3cff */
[----:B------:R-:W-:-:S04]  /*71c0*/  IMAD.MOV.U32 R99, RZ, RZ, R160 ;  /* 0x000000ffff637224 */ /* 0x000fc800078e00a0 */
[C---:B------:R-:W-:Y:S06]  /*71d0*/  HMMA.16816.F32 R20, R12.reuse, R38, R20 ;  /* 0x000000260c14723c */ /* 0x040fec0000001814 */
[C---:B------:R-:W-:Y:S06]  /*71e0*/  HMMA.16816.F32 R164, R12.reuse, R40, R32 ;  /* 0x000000280ca4723c */ /* 0x040fec0000001820 */
[C---:B------:R-:W-:Y:S06]  /*71f0*/  HMMA.16816.F32 R156, R12.reuse, R42, R28 ;  /* 0x0000002a0c9c723c */ /* 0x040fec000000181c */
[----:B------:R-:W-:Y:S06]  /*7200*/  HMMA.16816.F32 R88, R12, R36, R24 ;  /* 0x000000240c58723c */ /* 0x000fec0000001818 */
[----:B------:R-:W-:Y:S01]  /*7210*/  HMMA.16816.F32 R40, R8, R48, RZ ;  /* 0x000000300828723c */ /* 0x000fe200000018ff */
[----:B------:R-:W-:-:S02]  /*7220*/  IMAD.MOV.U32 R197, RZ, RZ, R21 ;  /* 0x000000ffffc57224 */ /* 0x000fc400078e0015 */
[----:B------:R-:W-:Y:S02]  /*7230*/  IMAD.MOV.U32 R196, RZ, RZ, R20 ;  /* 0x000000ffffc47224 */ /* 0x000fe400078e0014 */
[----:B------:R-:W-:Y:S01]  /*7240*/  IMAD.MOV.U32 R195, RZ, RZ, R22 ;  /* 0x000000ffffc37224 */ /* 0x000fe200078e0016 */
[----:B------:R-:W-:Y:S01]  /*7250*/  HMMA.16816.F32 R36, R8, R50, RZ ;  /* 0x000000320824723c */ /* 0x000fe200000018ff */
[----:B------:R-:W1:Y:S01]  /*7260*/  LDSM.16.MT88.4 R48, [R187+0x12800] ;  /* 0x01280000bb30783b */ /* 0x000e620000004200 */
[----:B------:R-:W-:-:S04]  /*7270*/  IMAD.MOV.U32 R194, RZ, RZ, R23 ;  /* 0x000000ffffc27224 */ /* 0x000fc800078e0017 */
[C---:B------:R-:W-:Y:S06]  /*7280*/  HMMA.16816.F32 R20, R8.reuse, R86, RZ ;  /* 0x000000560814723c */ /* 0x040fec00000018ff */
[C---:B------:R-:W-:Y:S01]  /*7290*/  HMMA.16816.F32 R32, R8.reuse, R80, RZ ;  /* 0x000000500820723c */ /* 0x040fe200000018ff */
[----:B------:R-:W-:Y:S02]  /*72a0*/  IMAD.MOV.U32 R193, RZ, RZ, R88 ;  /* 0x000000ffffc17224 */ /* 0x000fe400078e0058 */
[----:B------:R-:W-:Y:S02]  /*72b0*/  IMAD.MOV.U32 R191, RZ, RZ, R89 ;  /* 0x000000ffffbf7224 */ /* 0x000fe400078e0059 */
[----:B------:R-:W-:Y:S01]  /*72c0*/  IMAD.MOV.U32 R190, RZ, RZ, R90 ;  /* 0x000000ffffbe7224 */ /* 0x000fe200078e005a */
[----:B------:R-:W-:Y:S01]  /*72d0*/  HMMA.16816.F32 R28, R8, R82, RZ ;  /* 0x00000052081c723c */ /* 0x000fe200000018ff */
[----:B------:R-:W-:Y:S01]  /*72e0*/  LDSM.16.MT88.4 R80, [R186+0x14000] ;  /* 0x01400000ba50783b */ /* 0x000fe20000004200 */
[----:B------:R-:W-:-:S03]  /*72f0*/  IMAD.MOV.U32 R185, RZ, RZ, R91 ;  /* 0x000000ffffb97224 */ /* 0x000fc600078e005b */
[----:B------:R-:W-:Y:S01]  /*7300*/  LDSM.16.MT88.4 R88, [R189+0x12800] ;  /* 0x01280000bd58783b */ /* 0x000fe20000004200 */
[----:B------:R-:W-:Y:S06]  /*7310*/  HMMA.16816.F32 R24, R8, R84, RZ ;  /* 0x000000540818723c */ /* 0x000fec00000018ff */
[C---:B------:R-:W-:Y:S01]  /*7320*/  HMMA.16816.F32 R148, R12.reuse, R72, R56 ;  /* 0x000000480c94723c */ /* 0x040fe20000001838 */
[----:B------:R-:W2:Y:S05]  /*7330*/  LDSM.16.MT88.4 R56, [R188+0x12800] ;  /* 0x01280000bc38783b */ /* 0x000eaa0000004200 */
[C---:B------:R-:W-:Y:S01]  /*7340*/  HMMA.16816.F32 R116, R12.reuse, R74, R44 ;  /* 0x0000004a0c74723c */ /* 0x040fe2000000182c */
[----:B------:R-:W3:Y:S05]  /*7350*/  LDSM.16.MT88.4 R72, [R187+0x14000] ;  /* 0x01400000bb48783b */ /* 0x000eea0000004200 */
[C---:B-1----:R-:W-:Y:S06]  /*7360*/  HMMA.16816.F32 R20, R12.reuse, R50, R20 ;  /* 0x000000320c14723c */ /* 0x042fec0000001814 */
[C---:B------:R-:W-:Y:S06]  /*7370*/  HMMA.16816.F32 R40, R12.reuse, R68, R40 ;  /* 0x000000440c28723c */ /* 0x040fec0000001828 */
[C---:B------:R-:W-:Y:S06]  /*7380*/  HMMA.16816.F32 R32, R12.reuse, R52, R32 ;  /* 0x000000340c20723c */ /* 0x040fec0000001820 */
[----:B------:R-:W-:Y:S01]  /*7390*/  HMMA.16816.F32 R28, R12, R54, R28 ;  /* 0x000000360c1c723c */ /* 0x000fe2000000181c */
[----:B------:R-:W-:-:S02]  /*73a0*/  IMAD.MOV.U32 R218, RZ, RZ, R119 ;  /* 0x000000ffffda7224 */ /* 0x000fc400078e0077 */
[----:B------:R-:W-:Y:S02]  /*73b0*/  IMAD.MOV.U32 R123, RZ, RZ, R118 ;  /* 0x000000ffff7b7224 */ /* 0x000fe400078e0076 */
[----:B------:R-:W-:Y:S01]  /*73c0*/  IMAD.MOV.U32 R217, RZ, RZ, R116 ;  /* 0x000000ffffd97224 */ /* 0x000fe200078e0074 */
[C---:B------:R-:W-:Y:S01]  /*73d0*/  HMMA.16816.F32 R24, R12.reuse, R48, R24 ;  /* 0x000000300c18723c */ /* 0x040fe20000001818 */
[----:B------:R-:W-:Y:S01]  /*73e0*/  IMAD.MOV.U32 R5, RZ, RZ, R22 ;  /* 0x000000ffff057224 */ /* 0x000fe200078e0016 */
[----:B------:R-:W1:Y:S01]  /*73f0*/  LDSM.16.MT88.4 R48, [R187+0x14800] ;  /* 0x01480000bb30783b */ /* 0x000e620000004200 */
[----:B------:R-:W-:Y:S02]  /*7400*/  IMAD.MOV.U32 R4, RZ, RZ, R20 ;  /* 0x000000ffff047224 */ /* 0x000fe400078e0014 */
[----:B------:R-:W-:Y:S01]  /*7410*/  IMAD.MOV.U32 R53, RZ, RZ, R23 ;  /* 0x000000ffff357224 */ /* 0x000fe200078e0017 */
[----:B------:R-:W-:Y:S01]  /*7420*/  HMMA.16816.F32 R36, R12, R70, R36 ;  /* 0x000000460c24723c */ /* 0x000fe20000001824 */
[----:B------:R-:W-:Y:S01]  /*7430*/  IMAD.MOV.U32 R52, RZ, RZ, R21 ;  /* 0x000000ffff347224 */ /* 0x000fe200078e0015 */
[----:B------:R-:W4:Y:S01]  /*7440*/  LDSM.16.MT88.4 R68, [R186+0x14800] ;  /* 0x01480000ba44783b */ /* 0x000f220000004200 */
[----:B------:R-:W-:-:S02]  /*7450*/  IMAD.MOV.U32 R201, RZ, RZ, R40 ;  /* 0x000000ffffc97224 */ /* 0x000fc400078e0028 */
[----:B------:R-:W-:Y:S01]  /*7460*/  IMAD.MOV.U32 R200, RZ, RZ, R41 ;  /* 0x000000ffffc87224 */ /* 0x000fe200078e0029 */
[C---:B------:R-:W-:Y:S01]  /*7470*/  HMMA.16816.F32 R20, R8.reuse, R62, RZ ;  /* 0x0000003e0814723c */ /* 0x040fe200000018ff */
[----:B------:R-:W-:Y:S02]  /*7480*/  IMAD.MOV.U32 R199, RZ, RZ, R42 ;  /* 0x000000ffffc77224 */ /* 0x000fe400078e002a */
[----:B------:R-:W-:Y:S02]  /*7490*/  IMAD.MOV.U32 R198, RZ, RZ, R43 ;  /* 0x000000ffffc67224 */ /* 0x000fe400078e002b */
[----:B------:R-:W4:Y:S01]  /*74a0*/  LDSM.16.MT88.4 R40, [R189+0x14000] ;  /* 0x01400000bd28783b */ /* 0x000f220000004200 */
[----:B------:R-:W-:Y:S01]  /*74b0*/  HMMA.16816.F32 R44, R8, R76, RZ ;  /* 0x0000004c082c723c */ /* 0x000fe200000018ff */
[----:B------:R-:W-:Y:S02]  /*74c0*/  IMAD.MOV.U32 R138, RZ, RZ, R28 ;  /* 0x000000ffff8a7224 */ /* 0x000fe400078e001c */
[----:B------:R-:W-:-:S02]  /*74d0*/  IMAD.MOV.U32 R137, RZ, RZ, R29 ;  /* 0x000000ffff897224 */ /* 0x000fc400078e001d */
[----:B------:R-:W-:Y:S02]  /*74e0*/  IMAD.MOV.U32 R121, RZ, RZ, R34 ;  /* 0x000000ffff797224 */ /* 0x000fe400078e0022 */
[----:B------:R-:W-:Y:S02]  /*74f0*/  IMAD.MOV.U32 R77, RZ, RZ, R30 ;  /* 0x000000ffff4d7224 */ /* 0x000fe400078e001e */
[----:B------:R-:W-:Y:S02]  /*7500*/  IMAD.MOV.U32 R76, RZ, RZ, R31 ;  /* 0x000000ffff4c7224 */ /* 0x000fe400078e001f */
[----:B------:R-:W-:Y:S01]  /*7510*/  HMMA.16816.F32 R28, R8, R78, RZ ;  /* 0x0000004e081c723c */ /* 0x000fe200000018ff */
[----:B------:R-:W-:Y:S02]  /*7520*/  IMAD.MOV.U32 R155, RZ, RZ, R25 ;  /* 0x000000ffff9b7224 */ /* 0x000fe400078e0019 */
[----:B------:R-:W-:Y:S02]  /*7530*/  IMAD.MOV.U32 R154, RZ, RZ, R26 ;  /* 0x000000ffff9a7224 */ /* 0x000fe400078e001a */
[----:B------:R-:W-:-:S02]  /*7540*/  IMAD.MOV.U32 R55, RZ, RZ, R27 ;  /* 0x000000ffff377224 */ /* 0x000fc400078e001b */
[----:B--2---:R-:W-:Y:S01]  /*7550*/  HMMA.16816.F32 R244, R12, R58, R20 ;  /* 0x0000003a0cf4723c */ /* 0x004fe20000001814 */
[----:B------:R-:W-:Y:S02]  /*7560*/  IMAD.MOV.U32 R54, RZ, RZ, R24 ;  /* 0x000000ffff367224 */ /* 0x000fe400078e0018 */
[----:B------:R-:W-:Y:S02]  /*7570*/  IMAD.MOV.U32 R120, RZ, RZ, R35 ;  /* 0x000000ffff787224 */ /* 0x000fe400078e0023 */
[----:B------:R-:W-:Y:S01]  /*7580*/  IMAD.MOV.U32 R119, RZ, RZ, R32 ;  /* 0x000000ffff777224 */ /* 0x000fe200078e0020 */
[C---:B---3--:R-:W-:Y:S01]  /*7590*/  HMMA.16816.F32 R20, R8.reuse, R72, RZ ;  /* 0x000000480814723c */ /* 0x048fe200000018ff */
[----:B------:R-:W-:Y:S02]  /*75a0*/  IMAD.MOV.U32 R118, RZ, RZ, R33 ;  /* 0x000000ffff767224 */ /* 0x000fe400078e0021 */
[----:B------:R-:W-:Y:S02]  /*75b0*/  IMAD.MOV.U32 R58, RZ, RZ, R5 ;  /* 0x000000ffff3a7224 */ /* 0x000fe400078e0005 */
[----:B------:R-:W-:Y:S01]  /*75c0*/  IMAD.MOV.U32 R59, RZ, RZ, R4 ;  /* 0x000000ffff3b7224 */ /* 0x000fe200078e0004 */
[----:B------:R-:W-:Y:S01]  /*75d0*/  HMMA.16816.F32 R24, R8, R60, RZ ;  /* 0x0000003c0818723c */ /* 0x000fe200000018ff */
[----:B------:R-:W-:-:S04]  /*75e0*/  IMAD.WIDE.U32 R4, R2, -0x326172a9, RZ ;  /* 0xcd9e8d5702047825 */ /* 0x000fc800078e00ff */
[----:B------:R-:W-:Y:S01]  /*75f0*/  IMAD.MOV.U32 R122, RZ, RZ, R117 ;  /* 0x000000ffff7a7224 */ /* 0x000fe200078e0075 */
[----:B------:R-:W-:Y:S01]  /*7600*/  HMMA.16816.F32 R32, R8, R80, RZ ;  /* 0x000000500820723c */ /* 0x000fe200000018ff */
[----:B------:R-:W-:Y:S01]  /*7610*/  IMAD.MOV.U32 R117, RZ, RZ, R36 ;  /* 0x000000ffff757224 */ /* 0x000fe200078e0024 */
[----:B------:R-:W-:Y:S01]  /*7620*/  LOP3.LUT R5, R5, UR20, R94, 0x96, !PT ;  /* 0x0000001405057c12 */ /* 0x000fe2000f8e965e */
[----:B------:R-:W-:Y:S01]  /*7630*/  IMAD.MOV.U32 R116, RZ, RZ, R37 ;  /* 0x000000ffff747224 */ /* 0x000fe200078e0025 */
[----:B------:R-:W-:Y:S01]  /*7640*/  LOP3.LUT R2, R65, UR14, R4, 0x96, !PT ;  /* 0x0000000e41027c12 */ /* 0x000fe2000f8e9604 */
[----:B------:R-:W-:Y:S01]  /*7650*/  IMAD.MOV.U32 R203, RZ, RZ, R38 ;  /* 0x000000ffffcb7224 */ /* 0x000fe200078e0026 */
[----:B------:R-:W-:Y:S01]  /*7660*/  HMMA.16816.F32 R84, R12, R88, R44 ;  /* 0x000000580c54723c */ /* 0x000fe2000000182c */
[----:B------:R-:W-:Y:S01]  /*7670*/  IMAD.MOV.U32 R202, RZ, RZ, R39 ;  /* 0x000000ffffca7224 */ /* 0x000fe200078e0027 */
[----:B------:R-:W2:Y:S01]  /*7680*/  LDSM.16.MT88.4 R44, [R189+0x14800] ;  /* 0x01480000bd2c783b */ /* 0x000ea20000004200 */
[----:B------:R-:W-:-:S03]  /*7690*/  IMAD.WIDE.U32 R4, R5, -0x2daee0ad, RZ ;  /* 0xd2511f5305047825 */ /* 0x000fc600078e00ff */
[----:B------:R-:W-:Y:S01]  /*76a0*/  HMMA.16816.F32 R36, R8, R82, RZ ;  /* 0x000000520824723c */ /* 0x000fe200000018ff */
[----:B------:R-:W-:Y:S02]  /*76b0*/  IMAD.MOV.U32 R61, RZ, RZ, R155 ;  /* 0x000000ffff3d7224 */ /* 0x000fe400078e009b */
[----:B------:R-:W-:Y:S02]  /*76c0*/  IMAD.MOV.U32 R62, RZ, RZ, R154 ;  /* 0x000000ffff3e7224 */ /* 0x000fe400078e009a */
[----:B------:R-:W-:Y:S01]  /*76d0*/  IMAD.MOV.U32 R79, RZ, RZ, R153 ;  /* 0x000000ffff4f7224 */ /* 0x000fe200078e0099 */
[----:B------:R-:W-:Y:S01]  /*76e0*/  HMMA.16816.F32 R88, R12, R90, R28 ;  /* 0x0000005a0c58723c */ /* 0x000fe2000000181c */
[----:B------:R-:W-:Y:S02]  /*76f0*/  IMAD.MOV.U32 R78, RZ, RZ, R152 ;  /* 0x000000ffff4e7224 */ /* 0x000fe400078e0098 */
[----:B------:R-:W-:Y:S02]  /*7700*/  IMAD.MOV.U32 R81, RZ, RZ, R147 ;  /* 0x000000ffff517224 */ /* 0x000fe400078e0093 */
[----:B------:R-:W-:Y:S01]  /*7710*/  IMAD.MOV.U32 R80, RZ, RZ, R146 ;  /* 0x000000ffff507224 */ /* 0x000fe200078e0092 */
[----:B------:R-:W-:Y:S01]  /*7720*/  HMMA.16816.F32 R28, R8, R74, RZ ;  /* 0x0000004a081c723c */ /* 0x000fe200000018ff */
[----:B------:R-:W-:-:S02]  /*7730*/  IMAD.MOV.U32 R83, RZ, RZ, R145 ;  /* 0x000000ffff537224 */ /* 0x000fc400078e0091 */
[----:B------:R-:W-:Y:S02]  /*7740*/  IMAD.MOV.U32 R82, RZ, RZ, R144 ;  /* 0x000000ffff527224 */ /* 0x000fe400078e0090 */
[----:B------:R-:W-:Y:S01]  /*7750*/  IMAD.MOV.U32 R60, RZ, RZ, R54 ;  /* 0x000000ffff3c7224 */ /* 0x000fe200078e0036 */
[C---:B-1----:R-:W-:Y:S01]  /*7760*/  HMMA.16816.F32 R220, R12.reuse, R48, R20 ;  /* 0x000000300cdc723c */ /* 0x042fe20000001814 */
[----:B------:R-:W-:Y:S02]  /*7770*/  IMAD.MOV.U32 R63, RZ, RZ, R55 ;  /* 0x000000ffff3f7224 */ /* 0x000fe400078e0037 */
[----:B------:R-:W-:Y:S02]  /*7780*/  IMAD.MOV.U32 R94, RZ, RZ, R53 ;  /* 0x000000ffff5e7224 */ /* 0x000fe400078e0035 */
[----:B------:R-:W-:Y:S01]  /*7790*/  IMAD.MOV.U32 R65, RZ, RZ, R117 ;  /* 0x000000ffff417224 */ /* 0x000fe200078e0075 */
[----:B------:R-:W-:Y:S01]  /*77a0*/  HMMA.16816.F32 R248, R12, R56, R24 ;  /* 0x000000380cf8723c */ /* 0x000fe20000001818 */
[----:B------:R-:W-:Y:S01]  /*77b0*/  IMAD.WIDE.U32 R20, R2, -0x2daee0ad, RZ ;  /* 0xd2511f5302147825 */ /* 0x000fe200078e00ff */
[----:B------:R-:W-:-:S02]  /*77c0*/  LOP3.LUT R2, R5, UR13, R92, 0x96, !PT ;  /* 0x0000000d05027c12 */ /* 0x000fc4000f8e965c */
[----:B------:R-:W-:Y:S01]  /*77d0*/  SHF.R.U32.HI R49, RZ, 0x10, R18 ;  /* 0x00000010ff317819 */ /* 0x000fe20000011612 */
[----:B------:R-:W-:Y:S01]  /*77e0*/  IMAD.MOV.U32 R74, RZ, RZ, R79 ;  /* 0x000000ffff4a7224 */ /* 0x000fe200078e004f */
[----:B----4-:R-:W-:Y:S01]  /*77f0*/  HMMA.16816.F32 R228, R12, R68, R32 ;  /* 0x000000440ce4723c */ /* 0x010fe20000001820 */
[----:B------:R-:W-:Y:S01]  /*7800*/  LOP3.LUT R24, R21, UR10, R4, 0x96, !PT ;  /* 0x0000000a15187c12 */ /* 0x000fe2000f8e9604 */
[----:B------:R-:W-:-:S04]  /*7810*/  IMAD.WIDE.U32 R22, R2, -0x326172a9, RZ ;  /* 0xcd9e8d5702167825 */ /* 0x000fc800078e00ff */
[----:B------:R-:W-:Y:S01]  /*7820*/  HMMA.16816.F32 R32, R8, R40, RZ ;  /* 0x000000280820723c */ /* 0x000fe200000018ff */
[----:B------:R-:W-:Y:S01]  /*7830*/  IMAD.WIDE.U32 R24, R24, -0x326172a9, RZ ;  /* 0xcd9e8d5718187825 */ /* 0x000fe200078e00ff */
[----:B------:R-:W-:-:S03]  /*7840*/  LOP3.LUT R23, R23, UR12, R64, 0x96, !PT ;  /* 0x0000000c17177c12 */ /* 0x000fc6000f8e9640 */
[----:B------:R-:W-:Y:S01]  /*7850*/  IMAD.MOV.U32 R79, RZ, RZ, R137 ;  /* 0x000000ffff4f7224 */ /* 0x000fe200078e0089 */
[----:B------:R-:W-:Y:S01]  /*7860*/  LOP3.LUT R2, R25, UR9, R22, 0x96, !PT ;  /* 0x0000000919027c12 */ /* 0x000fe2000f8e9616 */
[----:B------:R-:W-:Y:S01]  /*7870*/  HMMA.16816.F32 R224, R12, R70, R36 ;  /* 0x000000460ce0723c */ /* 0x000fe20000001824 */
[----:B------:R-:W-:Y:S01]  /*7880*/  IMAD.WIDE.U32 R22, R23, -0x2daee0ad, RZ ;  /* 0xd2511f5317167825 */ /* 0x000fe200078e00ff */
[----:B------:R-:W-:Y:S02]  /*7890*/  LOP3.LUT R25, R19, UR21, R66, 0x96, !PT ;  /* 0x0000001513197c12 */ /* 0x000fe4000f8e9642 */
[----:B------:R-:W-:Y:S01]  /*78a0*/  LOP3.LUT R40, R16, 0xffff, RZ, 0xc0, !PT ;  /* 0x0000ffff10287812 */ /* 0x000fe200078ec0ff */
[----:B------:R-:W-:Y:S01]  /*78b0*/  IMAD.WIDE.U32 R26, R2, -0x2daee0ad, RZ ;  /* 0xd2511f53021a7825 */ /* 0x000fe200078e00ff */
[----:B------:R-:W-:Y:S03]  /*78c0*/  HMMA.16816.F32 R36, R8, R42, RZ ;  /* 0x0000002a0824723c */ /* 0x000fe600000018ff */
[----:B------:R-:W-:Y:S01]  /*78d0*/  IMAD.MOV.U32 R66, RZ, RZ, R116 ;  /* 0x000000ffff427224 */ /* 0x000fe200078e0074 */
[----:B------:R-:W-:Y:S01]  /*78e0*/  LOP3.LUT R2, R27, UR6, R22, 0x96, !PT ;  /* 0x000000061b027c12 */ /* 0x000fe2000f8e9616 */
[----:B------:R-:W-:Y:S01]  /*78f0*/  IMAD.MOV.U32 R70, RZ, RZ, R139 ;  /* 0x000000ffff467224 */ /* 0x000fe200078e008b */
[----:B------:R-:W-:Y:S01]  /*7900*/  HMMA.16816.F32 R160, R12, R50, R28 ;  /* 0x000000320ca0723c */ /* 0x000fe2000000181c */
[----:B------:R-:W-:-:S04]  /*7910*/  SHF.R.U32.HI R27, RZ, 0x18, R18 ;  /* 0x00000018ff1b7819 */ /* 0x000fc80000011612 */
[----:B------:R-:W-:Y:S01]  /*7920*/  ISETP.LE.U32.AND P5, PT, R27, UR16, PT ;  /* 0x000000101b007c0c */ /* 0x000fe2000bfa3070 */
[C---:B--2---:R-:W-:Y:S01]  /*7930*/  HMMA.16816.F32 R152, R12.reuse, R44, R32 ;  /* 0x0000002c0c98723c */ /* 0x044fe20000001820 */
[----:B------:R-:W-:Y:S02]  /*7940*/  LOP3.LUT R29, R21, UR10, R4, 0x96, !PT ;  /* 0x0000000a151d7c12 */ /* 0x000fe4000f8e9604 */
[----:B------:R-:W-:Y:S02]  /*7950*/  LOP3.LUT R4, R23, UR8, R20, 0x96, !PT ;  /* 0x0000000817047c12 */ /* 0x000fe4000f8e9614 */
[C---:B------:R-:W-:Y:S01]  /*7960*/  LOP3.LUT R21, R18.reuse, 0xff, RZ, 0xc0, !PT ;  /* 0x000000ff12157812 */ /* 0x040fe200078ec0ff */
[----:B------:R-:W-:Y:S01]  /*7970*/  IMAD.WIDE.U32 R22, R29, -0x326172a9, RZ ;  /* 0xcd9e8d571d167825 */ /* 0x000fe200078e00ff */
[----:B------:R-:W-:Y:S02]  /*7980*/  LOP3.LUT R51, R18, 0xffff, RZ, 0xc0, !PT ;  /* 0x0000ffff12337812 */ /* 0x000fe400078ec0ff */
[----:B------:R-:W-:Y:S01]  /*7990*/  LOP3.LUT R30, R5, UR13, R92, 0x96, !PT ;  /* 0x0000000d051e7c12 */ /* 0x000fe2000f8e965c */
[----:B------:R-:W-:Y:S01]  /*79a0*/  IMAD.WIDE.U32 R18, R4, -0x326172a9, RZ ;  /* 0xcd9e8d5704127825 */ /* 0x000fe200078e00ff */
[----:B------:R-:W-:Y:S01]  /*79b0*/  LOP3.LUT R28, R17, UR23, R96, 0x96, !PT ;  /* 0x00000017111c7c12 */ /* 0x000fe2000f8e9660 */
[----:B------:R-:W-:Y:S01]  /*79c0*/  HMMA.16816.F32 R144, R12, R46, R36 ;  /* 0x0000002e0c90723c */ /* 0x000fe20000001824 */
[----:B------:R-:W-:Y:S01]  /*79d0*/  LOP3.LUT R34, R16, 0xff, RZ, 0xc0, !PT ;  /* 0x000000ff10227812 */ /* 0x000fe200078ec0ff */
[----:B------:R-:W-:Y:S01]  /*79e0*/  IMAD.WIDE.U32 R4, R2, -0x326172a9, RZ ;  /* 0xcd9e8d5702047825 */ /* 0x000fe200078e00ff */
[----:B------:R-:W-:-:S02]  /*79f0*/  LOP3.LUT R19, R19, UR7, R24, 0x96, !PT ;  /* 0x0000000713137c12 */ /* 0x000fc4000f8e9618 */
[----:B------:R-:W-:Y:S02]  /*7a00*/  SHF.R.U32.HI R45, RZ, 0x18, R16 ;  /* 0x00000018ff2d7819 */ /* 0x000fe40000011610 */
[----:B------:R-:W-:Y:S02]  /*7a10*/  LOP3.LUT R18, R5, UR23, R18, 0x96, !PT ;  /* 0x0000001705127c12 */ /* 0x000fe4000f8e9612 */
[C---:B------:R-:W-:Y:S02]  /*7a20*/  LOP3.LUT R24, R4.reuse, 0xff, RZ, 0xc0, !PT ;  /* 0x000000ff04187812 */ /* 0x040fe400078ec0ff */
[----:B------:R-:W-:Y:S02]  /*7a30*/  LOP3.LUT R33, R4, 0xffff, RZ, 0xc0, !PT ;  /* 0x0000ffff04217812 */ /* 0x000fe400078ec0ff */
[--C-:B------:R-:W-:Y:S02]  /*7a40*/  SHF.R.U32.HI R32, RZ, 0x10, R4.reuse ;  /* 0x00000010ff207819 */ /* 0x100fe40000011604 */
[----:B------:R-:W-:Y:S01]  /*7a50*/  SHF.R.U32.HI R31, RZ, 0x18, R4 ;  /* 0x00000018ff1f7819 */ /* 0x000fe20000011604 */
[----:B------:R-:W-:Y:S01]  /*7a60*/  IMAD.WIDE.U32 R4, R30, -0x326172a9, RZ ;  /* 0xcd9e8d571e047825 */ /* 0x000fe200078e00ff */
[----:B------:R-:W-:-:S02]  /*7a70*/  SHF.R.U32.HI R39, RZ, 0x10, R16 ;  /* 0x00000010ff277819 */ /* 0x000fc40000011610 */
[----:B------:R-:W-:Y:S02]  /*7a80*/  ISETP.LE.U32.AND P2, PT, R21, UR16, PT ;  /* 0x0000001015007c0c */ /* 0x000fe4000bf43070 */
[----:B------:R-:W-:Y:S01]  /*7a90*/  LOP3.LUT R5, R5, UR12, R64, 0x96, !PT ;  /* 0x0000000c05057c12 */ /* 0x000fe2000f8e9640 */
[----:B------:R-:W-:Y:S01]  /*7aa0*/  IMAD.MOV.U32 R64, RZ, RZ, R120 ;  /* 0x000000ffff407224 */ /* 0x000fe200078e0078 */
[----:B------:R-:W-:Y:S02]  /*7ab0*/  LOP3.LUT R2, R23, UR9, R4, 0x96, !PT ;  /* 0x0000000917027c12 */ /* 0x000fe4000f8e9604 */
[----:B------:R-:W-:Y:S01]  /*7ac0*/  ISETP.LE.U32.AND P6, PT, R24, UR16, PT ;  /* 0x0000001018007c0c */ /* 0x000fe2000bfc3070 */
[----:B------:R-:W-:-:S04]  /*7ad0*/  IMAD.WIDE.U32 R16, R5, -0x2daee0ad, RZ ;  /* 0xd2511f5305107825 */ /* 0x000fc800078e00ff */
[----:B------:R-:W-:Y:S01]  /*7ae0*/  IMAD.WIDE.U32 R4, R19, -0x2daee0ad, RZ ;  /* 0xd2511f5313047825 */ /* 0x000fe200078e00ff */
[----:B------:R-:W-:-:S03]  /*7af0*/  LOP3.LUT R17, R17, UR8, R20, 0x96, !PT ;  /* 0x0000000811117c12 */ /* 0x000fc6000f8e9614 */
[----:B------:R-:W-:Y:S02]  /*7b00*/  @!P2 HADD2 R133, -R184.H0_H0, -RZ.H0_H0 ;  /* 0xa00000ffb885a230 */ /* 0x000fe40000000900 */
[----:B------:R-:W-:Y:S01]  /*7b10*/  IMAD.WIDE.U32 R20, R2, -0x2daee0ad, RZ ;  /* 0xd2511f5302147825 */ /* 0x000fe200078e00ff */
[----:B------:R-:W-:Y:S02]  /*7b20*/  LOP3.LUT R2, R5, UR21, R26, 0x96, !PT ;  /* 0x0000001505027c12 */ /* 0x000fe4000f8e961a */
[C---:B------:R-:W-:Y:S02]  /*7b30*/  LOP3.LUT R42, R4.reuse, 0xff, RZ, 0xc0, !PT ;  /* 0x000000ff042a7812 */ /* 0x040fe400078ec0ff */
[----:B------:R-:W-:Y:S01]  /*7b40*/  LOP3.LUT R19, R21, UR6, R16, 0x96, !PT ;  /* 0x0000000615137c12 */ /* 0x000fe2000f8e9610 */
[----:B------:R-:W-:Y:S01]  /*7b50*/  IMAD.WIDE.U32 R16, R17, -0x326172a9, RZ ;  /* 0xcd9e8d5711107825 */ /* 0x000fe200078e00ff */
[----:B------:R-:W-:Y:S02]  /*7b60*/  LOP3.LUT R50, R4, 0xffff, RZ, 0xc0, !PT ;  /* 0x0000ffff04327812 */ /* 0x000fe400078ec0ff */
[----:B------:R-:W-:-:S02]  /*7b70*/  SHF.R.U32.HI R46, RZ, 0x10, R4 ;  /* 0x00000010ff2e7819 */ /* 0x000fc40000011604 */
[----:B------:R-:W-:Y:S01]  /*7b80*/  SHF.R.U32.HI R36, RZ, 0x18, R4 ;  /* 0x00000018ff247819 */ /* 0x000fe20000011604 */
[----:B------:R-:W-:Y:S01]  /*7b90*/  IMAD.WIDE.U32 R4, R19, -0x326172a9, RZ ;  /* 0xcd9e8d5713047825 */ /* 0x000fe200078e00ff */
[----:B------:R-:W-:Y:S01]  /*7ba0*/  LOP3.LUT R17, R17, UR7, R22, 0x96, !PT ;  /* 0x0000000711117c12 */ /* 0x000fe2000f8e9616 */
[----:B------:R-:W-:Y:S01]  /*7bb0*/  USHF.L.U32 UR12, UR24, 0x3, URZ ;  /* 0x00000003180c7899 */ /* 0x000fe2000800063f */
[----:B------:R-:W-:Y:S01]  /*7bc0*/  @!P2 PRMT R184, R133, 0x5410, RZ ;  /* 0x0000541085b8a816 */ /* 0x000fe200000000ff */
[----:B------:R-:W-:Y:S01]  /*7bd0*/  ULDC.64 UR6, c[0x0][0x2a8] ;  /* 0x0000aa0000067ab9 */ /* 0x000fe20000000a00 */
[----:B------:R-:W-:Y:S01]  /*7be0*/  LOP3.LUT R29, R5, UR23, R16, 0x96, !PT ;  /* 0x00000017051d7c12 */ /* 0x000fe2000f8e9610 */
[----:B------:R-:W-:Y:S01]  /*7bf0*/  FFMA.FTZ R16, R106, UR33, -R6 ;  /* 0x000000216a107c23 */ /* 0x000fe20008010806 */
[C---:B------:R-:W-:Y:S02]  /*7c00*/  LOP3.LUT R37, R4.reuse, 0xffff, RZ, 0xc0, !PT ;  /* 0x0000ffff04257812 */ /* 0x040fe400078ec0ff */
[----:B------:R-:W-:Y:S01]  /*7c10*/  LOP3.LUT R44, R4, 0xff, RZ, 0xc0, !PT ;  /* 0x000000ff042c7812 */ /* 0x000fe200078ec0ff */
[----:B------:R-:W-:Y:S01]  /*7c20*/  MUFU.EX2 R73, R16 ;  /* 0x0000001000497308 */ /* 0x000fe20000000800 */
[----:B------:R-:W-:-:S02]  /*7c30*/  SHF.R.U32.HI R41, RZ, 0x10, R4 ;  /* 0x00000010ff297819 */ /* 0x000fc40000011604 */
[----:B------:R-:W-:Y:S01]  /*7c40*/  SHF.R.U32.HI R43, RZ, 0x18, R4 ;  /* 0x00000018ff2b7819 */ /* 0x000fe20000011604 */
[----:B------:R-:W-:-:S03]  /*7c50*/  IMAD.WIDE.U32 R4, R17, -0x2daee0ad, RZ ;  /* 0xd2511f5311047825 */ /* 0x000fc600078e00ff */
[C---:B------:R-:W-:Y:S02]  /*7c60*/  LOP3.LUT R35, R4.reuse, 0xffff, RZ, 0xc0, !PT ;  /* 0x0000ffff04237812 */ /* 0x040fe400078ec0ff */
[----:B------:R-:W-:Y:S02]  /*7c70*/  LOP3.LUT R38, R4, 0xff, RZ, 0xc0, !PT ;  /* 0x000000ff04267812 */ /* 0x000fe400078ec0ff */
[--C-:B------:R-:W-:Y:S02]  /*7c80*/  SHF.R.U32.HI R48, RZ, 0x10, R4.reuse ;  /* 0x00000010ff307819 */ /* 0x100fe40000011604 */
[----:B------:R-:W-:Y:S02]  /*7c90*/  SHF.R.U32.HI R47, RZ, 0x18, R4 ;  /* 0x00000018ff2f7819 */ /* 0x000fe40000011604 */
[----:B------:R-:W-:Y:S02]  /*7ca0*/  LOP3.LUT R4, R18, 0xffff, RZ, 0xc0, !PT ;  /* 0x0000ffff12047812 */ /* 0x000fe400078ec0ff */
[----:B------:R-:W-:Y:S01]  /*7cb0*/  LOP3.LUT R30, R5, UR21, R20, 0x96, !PT ;  /* 0x00000015051e7c12 */ /* 0x000fe2000f8e9614 */
[----:B------:R-:W-:Y:S01]  /*7cc0*/  FFMA.FTZ R5, R100, UR33, -R6 ;  /* 0x0000002164057c23 */ /* 0x000fe20008010806 */
[----:B------:R-:W-:Y:S01]  /*7cd0*/  SHF.R.U32.HI R4, RZ, 0x8, R4 ;  /* 0x00000008ff047819 */ /* 0x000fe20000011604 */
[----:B------:R-:W1:Y:S02]  /*7ce0*/  LDSM.16.MT88.4 R20, [R188+0x14000] ;  /* 0x01400000bc14783b */ /* 0x000e640000004200 */
[----:B------:R2:W3:Y:S01]  /*7cf0*/  MUFU.EX2 R96, R5 ;  /* 0x0000000500607308 */ /* 0x0004e20000000800 */
[----:B------:R-:W-:-:S04]  /*7d00*/  LOP3.LUT R4, R4, 0xffff, RZ, 0xc0, !PT ;  /* 0x0000ffff04047812 */ /* 0x000fc800078ec0ff */
[----:B------:R-:W-:Y:S02]  /*7d10*/  ISETP.LE.U32.AND P1, PT, R4, UR16, PT ;  /* 0x0000001004007c0c */ /* 0x000fe4000bf23070 */
[----:B------:R-:W-:-:S04]  /*7d20*/  LOP3.LUT R4, R18, 0xff, RZ, 0xc0, !PT ;  /* 0x000000ff12047812 */ /* 0x000fc800078ec0ff */
[----:B------:R-:W-:Y:S02]  /*7d30*/  ISETP.LE.U32.AND P4, PT, R4, UR16, PT ;  /* 0x0000001004007c0c */ /* 0x000fe4000bf83070 */
[----:B------:R-:W-:Y:S01]  /*7d40*/  SHF.R.U32.HI R4, RZ, 0x18, R18 ;  /* 0x00000018ff047819 */ /* 0x000fe20000011612 */
[----:B--2---:R-:W-:-:S03]  /*7d50*/  FFMA.FTZ R5, R107, UR33, -R0 ;  /* 0x000000216b057c23 */ /* 0x004fc60008010800 */
[----:B------:R-:W-:Y:S02]  /*7d60*/  ISETP.LE.U32.AND P3, PT, R4, UR16, PT ;  /* 0x0000001004007c0c */ /* 0x000fe4000bf63070 */
[----:B---3--:R-:W-:Y:S01]  /*7d70*/  F2FP.F16.F32.PACK_AB R4, R96, R73 ;  /* 0x000000496004723e */ /* 0x008fe200000000ff */
[----:B------:R2:W-:Y:S03]  /*7d80*/  MUFU.EX2 R72, R5 ;  /* 0x0000000500487308 */ /* 0x0005e60000000800 */
[C---:B------:R-:W-:Y:S02]  /*7d90*/  PRMT R180, R4.reuse, 0x7610, R180 ;  /* 0x0000761004b47816 */ /* 0x040fe400000000b4 */
[----:B------:R-:W-:Y:S02]  /*7da0*/  PRMT R179, R4, 0x7632, R179 ;  /* 0x0000763204b37816 */ /* 0x000fe400000000b3 */
[----:B------:R-:W-:-:S02]  /*7db0*/  SHF.R.U32.HI R4, RZ, 0x10, R18 ;  /* 0x00000010ff047819 */ /* 0x000fc40000011612 */
[----:B------:R-:W-:Y:S01]  /*7dc0*/  PRMT R56, R180, 0x5410, R179 ;  /* 0x00005410b4387816 */ /* 0x000fe200000000b3 */
[----:B------:R-:W-:Y:S01]  /*7dd0*/  @!P1 HADD2 R100, -R179.H0_H0, -RZ.H0_H0 ;  /* 0xa00000ffb3649230 */ /* 0x000fe20000000900 */
[----:B------:R-:W-:-:S04]  /*7de0*/  LOP3.LUT R4, R4, 0xff, RZ, 0xc0, !PT ;  /* 0x000000ff04047812 */ /* 0x000fc800078ec0ff */
[----:B------:R-:W-:Y:S01]  /*7df0*/  @!P1 PRMT R179, R100, 0x5410, RZ ;  /* 0x0000541064b39816 */ /* 0x000fe200000000ff */
[----:B--2---:R-:W-:Y:S01]  /*7e00*/  FFMA.FTZ R5, R101, UR33, -R0 ;  /* 0x0000002165057c23 */ /* 0x004fe20008010800 */
[----:B------:R-:W-:Y:S01]  /*7e10*/  @!P4 HADD2 R101, -R180.H0_H0, -RZ.H0_H0 ;  /* 0xa00000ffb465c230 */ /* 0x000fe20000000900 */
[----:B------:R-:W-:Y:S01]  /*7e20*/  ISETP.LE.U32.AND P1, PT, R31, UR16, PT ;  /* 0x000000101f007c0c */ /* 0x000fe2000bf23070 */
[----:B-1----:R-:W-:Y:S01]  /*7e30*/  HMMA.16816.F32 R16, R8, R20, RZ ;  /* 0x000000140810723c */ /* 0x002fe200000018ff */
[----:B------:R-:W1:Y:S02]  /*7e40*/  MUFU.EX2 R92, R5 ;  /* 0x00000005005c7308 */ /* 0x000e640000000800 */
[----:B------:R-:W-:Y:S02]  /*7e50*/  @!P4 PRMT R180, R101, 0x5410, RZ ;  /* 0x0000541065b4c816 */ /* 0x000fe400000000ff */
[----:B------:R-:W-:Y:S02]  /*7e60*/  ISETP.LE.U32.AND P4, PT, R4, UR16, PT ;  /* 0x0000001004007c0c */ /* 0x000fe4000bf83070 */
[----:B-1----:R-:W-:Y:S01]  /*7e70*/  F2FP.F16.F32.PACK_AB R4, R92, R72 ;  /* 0x000000485c04723e */ /* 0x002fe200000000ff */
[----:B------:R-:W-:-:S03]  /*7e80*/  FFMA.FTZ R5, R102, UR33, -R6 ;  /* 0x0000002166057c23 */ /* 0x000fc60008010806 */
[C---:B------:R-:W-:Y:S01]  /*7e90*/  PRMT R178, R4.reuse, 0x7632, R178 ;  /* 0x0000763204b27816 */ /* 0x040fe200000000b2 */
[----:B------:R1:W-:Y:S01]  /*7ea0*/  MUFU.EX2 R71, R5 ;  /* 0x0000000500477308 */ /* 0x0003e20000000800 */
[----:B------:R-:W-:Y:S01]  /*7eb0*/  PRMT R177, R4, 0x7610, R177 ;  /* 0x0000761004b17816 */ /* 0x000fe200000000b1 */
[----:B------:R-:W-:Y:S02]  /*7ec0*/  FFMA.FTZ R4, R103, UR33, -R6 ;  /* 0x0000002167047c23 */ /* 0x000fe40008010806 */
[----:B------:R-:W-:Y:S01]  /*7ed0*/  @!P3 HADD2 R102, -R178.H0_H0, -RZ.H0_H0 ;  /* 0xa00000ffb266b230 */ /* 0x000fe20000000900 */
[----:B------:R-:W-:Y:S01]  /*7ee0*/  PRMT R54, R177, 0x5410, R178 ;  /* 0x00005410b1367816 */ /* 0x000fe200000000b2 */
[----:B------:R-:W-:Y:S02]  /*7ef0*/  @!P4 HADD2 R103, -R177.H0_H0, -RZ.H0_H0 ;  /* 0xa00000ffb167c230 */ /* 0x000fe40000000900 */
[----:B------:R2:W3:Y:S01]  /*7f00*/  MUFU.EX2 R100, R4 ;  /* 0x0000000400647308 */ /* 0x0004e20000000800 */
[----:B------:R-:W-:Y:S01]  /*7f10*/  @!P3 PRMT R178, R102, 0x5410, RZ ;  /* 0x0000541066b2b816 */ /* 0x000fe200000000ff */
[----:B------:R-:W-:Y:S01]  /*7f20*/  IMAD.MOV.U32 R102, RZ, RZ, R78 ;  /* 0x000000ffff667224 */ /* 0x000fe200078e004e */
[----:B------:R-:W-:Y:S01]  /*7f30*/  @!P4 PRMT R177, R103, 0x5410, RZ ;  /* 0x0000541067b1c816 */ /* 0x000fe200000000ff */
[----:B------:R-:W-:-:S02]  /*7f40*/  IMAD.MOV.U32 R78, RZ, RZ, R138 ;  /* 0x000000ffff4e7224 */ /* 0x000fc400078e008a */
[----:B------:R-:W-:Y:S02]  /*7f50*/  IMAD.MOV.U32 R103, RZ, RZ, R80 ;  /* 0x000000ffff677224 */ /* 0x000fe400078e0050 */
        /* <DEDUP_REMOVED lines=17> */
[----:B------:R-:W-:Y:S01]  /*8070*/  @!P6 PRMT R176, R104, 0x5410, RZ ;  /* 0x0000541068b0e816 */ /* 0x000fe200000000ff */
[----:B------:R-:W-:Y:S01]  /*8080*/  IMAD.MOV.U32 R104, RZ, RZ, R83 ;  /* 0x000000ffff687224 */ /* 0x000fe200078e0053 */
[----:B------:R-:W-:Y:S02]  /*8090*/  ISETP.LE.U32.AND P6, PT, R4, UR16, PT ;  /* 0x0000001004007c0c */ /* 0x000fe4000bfc3070 */
[----:B-1----:R-:W-:Y:S01]  /*80a0*/  F2FP.F16.F32.PACK_AB R4, R75, R101 ;  /* 0x000000654b04723e */ /* 0x002fe200000000ff */
[----:B------:R-:W-:Y:S01]  /*80b0*/  FFMA.FTZ R5, R109, UR33, -R6 ;  /* 0x000000216d057c23 */ /* 0x000fe20008010806 */
[----:B------:R-:W-:Y:S01]  /*80c0*/  @!P4 PRMT R175, R105, 0x5410, RZ ;  /* 0x0000541069afc816 */ /* 0x000fe200000000ff */
[----:B------:R-:W-:Y:S01]  /*80d0*/  IMAD.MOV.U32 R105, RZ, RZ, R121 ;  /* 0x000000ffff697224 */ /* 0x000fe200078e0079 */
        /* <DEDUP_REMOVED lines=8> */
[----:B------:R-:W-:Y:S01]  /*8160*/  @!P3 PRMT R173, R107, 0x5410, RZ ;  /* 0x000054106badb816 */ /* 0x000fe200000000ff */
[----:B------:R-:W-:Y:S01]  /*8170*/  IMAD.MOV.U32 R107, RZ, RZ, R218 ;  /* 0x000000ffff6b7224 */ /* 0x000fe200078e00da */
[----:B------:R-:W-:Y:S01]  /*8180*/  @!P1 PRMT R174, R106, 0x5410, RZ ;  /* 0x000054106aae9816 */ /* 0x000fe200000000ff */
[----:B------:R-:W-:Y:S01]  /*8190*/  IMAD.MOV.U32 R106, RZ, RZ, R118 ;  /* 0x000000ffff6a7224 */ /* 0x000fe200078e0076 */
[----:B-1----:R-:W-:Y:S02]  /*81a0*/  SHF.R.U32.HI R5, RZ, 0x8, R37 ;  /* 0x00000008ff057819 */ /* 0x002fe40000011625 */
        /* <DEDUP_REMOVED lines=17> */
[----:B------:R-:W-:Y:S01]  /*82c0*/  @!P1 HADD2 R109, -R171.H0_H0, -RZ.H0_H0 ;  /* 0xa00000ffab6d9230 */ /* 0x000fe20000000900 */
[----:B------:R-:W-:Y:S01]  /*82d0*/  SHF.R.U32.HI R2, RZ, 0x8, R2 ;  /* 0x00000008ff027819 */ /* 0x000fe20000011602 */
[----:B------:R-:W1:Y:S01]  /*82e0*/  MUFU.EX2 R168, R4 ;  /* 0x0000000400a87308 */ /* 0x000e620000000800 */
[----:B------:R-:W-:Y:S01]  /*82f0*/  @!P3 PRMT R172, R108, 0x5410, RZ ;  /* 0x000054106cacb816 */ /* 0x000fe200000000ff */
[----:B------:R-:W-:Y:S01]  /*8300*/  IMAD.MOV.U32 R108, RZ, RZ, R59 ;  /* 0x000000ffff6c7224 */ /* 0x000fe200078e003b */
[----:B------:R-:W-:Y:S01]  /*8310*/  LOP3.LUT R2, R2, 0xffff, RZ, 0xc0, !PT ;  /* 0x0000ffff02027812 */ /* 0x000fe200078ec0ff */
[----:B------:R-:W-:Y:S01]  /*8320*/  IMAD.MOV.U32 R59, RZ, RZ, R82 ;  /* 0x000000ffff3b7224 */ /* 0x000fe200078e0052 */
[----:B------:R-:W-:Y:S01]  /*8330*/  @!P1 PRMT R171, R109, 0x5410, RZ ;  /* 0x000054106dab9816 */ /* 0x000fe200000000ff */
[----:B------:R-:W-:Y:S01]  /*8340*/  IMAD.MOV.U32 R109, RZ, RZ, R52 ;  /* 0x000000ffff6d7224 */ /* 0x000fe200078e0034 */
[----:B------:R-:W-:-:S02]  /*8350*/  ISETP.LE.U32.AND P3, PT, R2, UR16, PT ;  /* 0x0000001002007c0c */ /* 0x000fc4000bf63070 */
[----:B------:R-:W-:-:S04]  /*8360*/  LOP3.LUT R2, R25, 0xff, RZ, 0xc0, !PT ;  /* 0x000000ff19027812 */ /* 0x000fc800078ec0ff */
[----:B------:R-:W-:Y:S02]  /*8370*/  ISETP.LE.U32.AND P1, PT, R2, UR16, PT ;  /* 0x0000001002007c0c */ /* 0x000fe4000bf23070 */
[----:B------:R-:W-:Y:S02]  /*8380*/  SHF.R.U32.HI R2, RZ, 0x18, R25 ;  /* 0x00000018ff027819 */ /* 0x000fe40000011619 */
[----:B-1----:R-:W-:-:S03]  /*8390*/  F2FP.F16.F32.PACK_AB R4, R168, R69 ;  /* 0x00000045a804723e */ /* 0x002fc600000000ff */
[----:B------:R-:W-:Y:S01]  /*83a0*/  @!P3 HADD2 R113, -R239.H0_H0, -RZ.H0_H0 ;  /* 0xa00000ffef71b230 */ /* 0x000fe20000000900 */
[C---:B------:R-:W-:Y:S02]  /*83b0*/  PRMT R170, R4.reuse, 0x7632, R170 ;  /* 0x0000763204aa7816 */ /* 0x040fe400000000aa */
[----:B------:R-:W-:Y:S02]  /*83c0*/  PRMT R135, R4, 0x7610, R135 ;  /* 0x0000761004877816 */ /* 0x000fe40000000087 */
[----:B------:R-:W-:Y:S01]  /*83d0*/  @!P3 PRMT R239, R113, 0x5410, RZ ;  /* 0x0000541071efb816 */ /* 0x000fe200000000ff */
[----:B------:R-:W-:Y:S01]  /*83e0*/  @!P4 HADD2 R110, -R170.H0_H0, -RZ.H0_H0 ;  /* 0xa00000ffaa6ec230 */ /* 0x000fe20000000900 */
[----:B------:R-:W-:Y:S01]  /*83f0*/  PRMT R52, R135, 0x5410, R170 ;  /* 0x0000541087347816 */ /* 0x000fe200000000aa */
[----:B------:R-:W-:Y:S02]  /*8400*/  @!P6 HADD2 R111, -R135.H0_H0, -RZ.H0_H0 ;  /* 0xa00000ff876fe230 */ /* 0x000fe40000000900 */
[----:B------:R-:W-:-:S02]  /*8410*/  IMAD.MOV.U32 R113, RZ, RZ, R123 ;  /* 0x000000ffff717224 */ /* 0x000fc400078e007b */
[----:B------:R-:W-:Y:S01]  /*8420*/  @!P1 HADD2 R112, -R240.H0_H0, -RZ.H0_H0 ;  /* 0xa00000fff0709230 */ /* 0x000fe20000000900 */
[----:B------:R-:W-:Y:S01]  /*8430*/  @!P4 PRMT R170, R110, 0x5410, RZ ;  /* 0x000054106eaac816 */ /* 0x000fe200000000ff */
[----:B------:R-:W-:Y:S01]  /*8440*/  IMAD.MOV.U32 R110, RZ, RZ, R58 ;  /* 0x000000ffff6e7224 */ /* 0x000fe200078e003a */
[----:B------:R-:W-:Y:S01]  /*8450*/  ISETP.LE.U32.AND P4, PT, R2, UR16, PT ;  /* 0x0000001002007c0c */ /* 0x000fe2000bf83070 */
[----:B------:R-:W-:Y:S01]  /*8460*/  IMAD.MOV.U32 R58, RZ, RZ, R81 ;  /* 0x000000ffff3a7224 */ /* 0x000fe200078e0051 */
[----:B------:R-:W-:Y:S02]  /*8470*/  SHF.R.U32.HI R2, RZ, 0x10, R25 ;  /* 0x00000010ff027819 */ /* 0x000fe40000011619 */
[----:B------:R-:W1:Y:S01]  /*8480*/  LDSM.16.MT88.4 R24, [R188+0x14800] ;  /* 0x01480000bc18783b */ /* 0x000e620000004200 */
[----:B------:R-:W-:Y:S01]  /*8490*/  @!P6 PRMT R135, R111, 0x5410, RZ ;  /* 0x000054106f87e816 */ /* 0x000fe200000000ff */
[----:B------:R-:W-:Y:S01]  /*84a0*/  IMAD.MOV.U32 R111, RZ, RZ, R219 ;  /* 0x000000ffff6f7224 */ /* 0x000fe200078e00db */
[----:B------:R-:W-:-:S02]  /*84b0*/  LOP3.LUT R2, R2, 0xff, RZ, 0xc0, !PT ;  /* 0x000000ff02027812 */ /* 0x000fc400078ec0ff */
[----:B------:R-:W-:Y:S01]  /*84c0*/  @!P1 PRMT R240, R112, 0x5410, RZ ;  /* 0x0000541070f09816 */ /* 0x000fe200000000ff */
[----:B------:R-:W-:Y:S01]  /*84d0*/  IMAD.MOV.U32 R112, RZ, RZ, R217 ;  /* 0x000000ffff707224 */ /* 0x000fe200078e00d9 */
[----:B------:R-:W-:Y:S02]  /*84e0*/  ISETP.LE.U32.AND P6, PT, R2, UR16, PT ;  /* 0x0000001002007c0c */ /* 0x000fe4000bfc3070 */
[----:B------:R-:W-:Y:S01]  /*84f0*/  @!P4 HADD2 R115, -R192.H0_H0, -RZ.H0_H0 ;  /* 0xa00000ffc073c230 */ /* 0x000fe20000000900 */
[----:B------:R-:W-:Y:S02]  /*8500*/  LOP3.LUT R2, R28, 0xffff, RZ, 0xc0, !PT ;  /* 0x0000ffff1c027812 */ /* 0x000fe400078ec0ff */
[----:B------:R-:W-:Y:S02]  /*8510*/  SHF.R.U32.HI R4, RZ, 0x8, R40 ;  /* 0x00000008ff047819 */ /* 0x000fe40000011628 */
[----:B------:R-:W-:Y:S01]  /*8520*/  @!P4 PRMT R192, R115, 0x5410, RZ ;  /* 0x0000541073c0c816 */ /* 0x000fe200000000ff */
[----:B------:R-:W-:Y:S01]  /*8530*/  IMAD.MOV.U32 R115, RZ, RZ, R119 ;  /* 0x000000ffff737224 */ /* 0x000fe200078e0077 */
[----:B------:R-:W-:-:S03]  /*8540*/  SHF.R.U32.HI R2, RZ, 0x8, R2 ;  /* 0x00000008ff027819 */ /* 0x000fc60000011602 */
[----:B------:R-:W-:Y:S02]  /*8550*/  IMAD.MOV.U32 R40, RZ, RZ, R115 ;  /* 0x000000ffff287224 */ /* 0x000fe400078e0073 */
[----:B------:R-:W-:Y:S01]  /*8560*/  @!P6 HADD2 R114, -R214.H0_H0, -RZ.H0_H0 ;  /* 0xa00000ffd672e230 */ /* 0x000fe20000000900 */
[----:B------:R-:W-:Y:S01]  /*8570*/  LOP3.LUT R2, R2, 0xffff, RZ, 0xc0, !PT ;  /* 0x0000ffff02027812 */ /* 0x000fe200078ec0ff */
[----:B------:R-:W-:-:S03]  /*8580*/  IMAD.MOV.U32 R115, RZ, RZ, R76 ;  /* 0x000000ffff737224 */ /* 0x000fc600078e004c */
[----:B------:R-:W-:Y:S02]  /*8590*/  ISETP.LE.U32.AND P1, PT, R2, UR16, PT ;  /* 0x0000001002007c0c */ /* 0x000fe4000bf23070 */
[----:B------:R-:W-:Y:S01]  /*85a0*/  @!P6 PRMT R214, R114, 0x5410, RZ ;  /* 0x0000541072d6e816 */ /* 0x000fe200000000ff */
[----:B------:R-:W-:Y:S01]  /*85b0*/  IMAD.MOV.U32 R114, RZ, RZ, R122 ;  /* 0x000000ffff727224 */ /* 0x000fe200078e007a */
[----:B------:R-:W-:Y:S02]  /*85c0*/  LOP3.LUT R2, R28, 0xff, RZ, 0xc0, !PT ;  /* 0x000000ff1c027812 */ /* 0x000fe400078ec0ff */
[----:B------:R-:W-:Y:S02]  /*85d0*/  ISETP.LE.U32.AND P6, PT, R34, UR16, PT ;  /* 0x0000001022007c0c */ /* 0x000fe4000bfc3070 */
[----:B------:R-:W-:Y:S02]  /*85e0*/  ISETP.LE.U32.AND P3, PT, R2, UR16, PT ;  /* 0x0000001002007c0c */ /* 0x000fe4000bf63070 */
[----:B------:R-:W-:-:S02]  /*85f0*/  SHF.R.U32.HI R2, RZ, 0x10, R28 ;  /* 0x00000010ff027819 */ /* 0x000fc4000001161c */
[----:B------:R-:W-:Y:S01]  /*8600*/  PRMT R34, R44, 0x5410, R5 ;  /* 0x000054102c227816 */ /* 0x000fe20000000005 */
[----:B------:R-:W-:Y:S01]  /*8610*/  @!P1 HADD2 R124, -R237.H0_H0, -RZ.H0_H0 ;  /* 0xa00000ffed7c9230 */ /* 0x000fe20000000900 */
[----:B------:R-:W-:Y:S01]  /*8620*/  LOP3.LUT R2, R2, 0xff, RZ, 0xc0, !PT ;  /* 0x000000ff02027812 */ /* 0x000fe200078ec0ff */
[----:B-1----:R-:W-:Y:S01]  /*8630*/  HMMA.16816.F32 R116, R12, R24, R16 ;  /* 0x000000180c74723c */ /* 0x002fe20000001810 */
[----:B------:R-:W-:Y:S02]  /*8640*/  IMAD.MOV.U32 R44, RZ, RZ, R40 ;  /* 0x000000ffff2c7224 */ /* 0x000fe400078e0028 */
[----:B------:R-:W-:Y:S01]  /*8650*/  ISETP.LE.U32.AND P4, PT, R2, UR16, PT ;  /* 0x0000001002007c0c */ /* 0x000fe2000bf83070 */
[----:B------:R-:W-:Y:S01]  /*8660*/  @!P6 HADD2 R129, -R232.H0_H0, -RZ.H0_H0 ;  /* 0xa00000ffe881e230 */ /* 0x000fe20000000900 */
[----:B------:R-:W-:Y:S01]  /*8670*/  SHF.R.U32.HI R2, RZ, 0x18, R28 ;  /* 0x00000018ff027819 */ /* 0x000fe2000001161c */
[----:B------:R-:W-:Y:S01]  /*8680*/  HMMA.16816.F32 R16, R8, R22, RZ ;  /* 0x000000160810723c */ /* 0x000fe200000018ff */
[----:B------:R-:W1:Y:S01]  /*8690*/  LDSM.16.MT88.4 R20, [R186+0x16000] ;  /* 0x01600000ba14783b */ /* 0x000e620000004200 */
[----:B------:R-:W-:Y:S01]  /*86a0*/  @!P3 HADD2 R125, -R238.H0_H0, -RZ.H0_H0 ;  /* 0xa00000ffee7db230 */ /* 0x000fe20000000900 */
[----:B------:R-:W-:Y:S01]  /*86b0*/  @!P1 PRMT R237, R124, 0x5410, RZ ;  /* 0x000054107ced9816 */ /* 0x000fe200000000ff */
[----:B------:R-:W-:Y:S01]  /*86c0*/  IMAD.MOV.U32 R28, RZ, RZ, R216 ;  /* 0x000000ffff1c7224 */ /* 0x000fe200078e00d8 */
[----:B------:R-:W-:Y:S01]  /*86d0*/  @!P6 PRMT R232, R129, 0x5410, RZ ;  /* 0x0000541081e8e816 */ /* 0x000fe200000000ff */
[----:B------:R-:W-:Y:S01]  /*86e0*/  IMAD.MOV.U32 R129, RZ, RZ, R112 ;  /* 0x000000ffff817224 */ /* 0x000fe200078e0070 */
[----:B------:R-:W-:Y:S01]  /*86f0*/  @!P3 PRMT R238, R125, 0x5410, RZ ;  /* 0x000054107deeb816 */ /* 0x000fe200000000ff */
[----:B------:R-:W-:Y:S01]  /*8700*/  IMAD.MOV.U32 R112, RZ, RZ, R78 ;  /* 0x000000ffff707224 */ /* 0x000fe200078e004e */
[----:B------:R-:W-:Y:S01]  /*8710*/  ISETP.LE.U32.AND P3, PT, R2, UR16, PT ;  /* 0x0000001002007c0c */ /* 0x000fe2000bf63070 */
[----:B------:R-:W-:Y:S01]  /*8720*/  @!P4 HADD2 R126, -R236.H0_H0, -RZ.H0_H0 ;  /* 0xa00000ffec7ec230 */ /* 0x000fe20000000900 */
[----:B------:R-:W-:Y:S01]  /*8730*/  LOP3.LUT R2, R39, 0xff, RZ, 0xc0, !PT ;  /* 0x000000ff27027812 */ /* 0x000fe200078ec0ff */
[----:B------:R-:W-:-:S02]  /*8740*/  IMAD.MOV.U32 R39, RZ, RZ, R136 ;  /* 0x000000ffff277224 */ /* 0x000fc400078e0088 */
[----:B------:R-:W-:Y:S01]  /*8750*/  IMAD.MOV.U32 R40, RZ, RZ, R65 ;  /* 0x000000ffff287224 */ /* 0x000fe200078e0041 */
[----:B------:R-:W-:Y:S02]  /*8760*/  @!P4 PRMT R236, R126, 0x5410, RZ ;  /* 0x000054107eecc816 */ /* 0x000fe400000000ff */
[----:B------:R-:W-:Y:S02]  /*8770*/  ISETP.LE.U32.AND P1, PT, R2, UR16, PT ;  /* 0x0000001002007c0c */ /* 0x000fe4000bf23070 */
[----:B------:R-:W-:Y:S02]  /*8780*/  LOP3.LUT R2, R4, 0xffff, RZ, 0xc0, !PT ;  /* 0x0000ffff04027812 */ /* 0x000fe400078ec0ff */
[----:B------:R-:W-:Y:S01]  /*8790*/  LOP3.LUT R4, R41, 0xff, RZ, 0xc0, !PT ;  /* 0x000000ff29047812 */ /* 0x000fe200078ec0ff */
[----:B------:R-:W-:Y:S01]  /*87a0*/  @!P3 HADD2 R127, -R235.H0_H0, -RZ.H0_H0 ;  /* 0xa00000ffeb7fb230 */ /* 0x000fe20000000900 */
[----:B------:R-:W-:Y:S01]  /*87b0*/  ISETP.LE.U32.AND P4, PT, R2, UR16, PT ;  /* 0x0000001002007c0c */ /* 0x000fe2000bf83070 */
[----:B------:R-:W-:Y:S01]  /*87c0*/  HMMA.16816.F32 R120, R12, R26, R16 ;  /* 0x0000001a0c78723c */ /* 0x000fe20000001810 */
[----:B------:R-:W2:Y:S01]  /*87d0*/  LDSM.16.MT88.4 R24, [R186+0x16800] ;  /* 0x01680000ba18783b */ /* 0x000ea20000004200 */
[----:B------:R-:W-:Y:S01]  /*87e0*/  LOP3.LUT R2, R49, 0xff, RZ, 0xc0, !PT ;  /* 0x000000ff31027812 */ /* 0x000fe200078ec0ff */
[----:B------:R-:W-:Y:S01]  /*87f0*/  IMAD.MOV.U32 R41, RZ, RZ, R66 ;  /* 0x000000ffff297224 */ /* 0x000fe200078e0042 */
[----:B------:R-:W-:-:S02]  /*8800*/  @!P3 PRMT R235, R127, 0x5410, RZ ;  /* 0x000054107febb816 */ /* 0x000fc400000000ff */
[----:B------:R-:W-:Y:S01]  /*8810*/  ISETP.LE.U32.AND P3, PT, R45, UR16, PT ;  /* 0x000000102d007c0c */ /* 0x000fe2000bf63070 */
[----:B------:R-:W-:Y:S01]  /*8820*/  @!P1 HADD2 R130, -R234.H0_H0, -RZ.H0_H0 ;  /* 0xa00000ffea829230 */ /* 0x000fe20000000900 */
[----:B------:R-:W-:Y:S01]  /*8830*/  ISETP.LE.U32.AND P6, PT, R2, UR16, PT ;  /* 0x0000001002007c0c */ /* 0x000fe2000bfc3070 */
[----:B------:R-:W-:Y:S01]  /*8840*/  IMAD.MOV.U32 R45, RZ, RZ, R114 ;  /* 0x000000ffff2d7224 */ /* 0x000fe200078e0072 */
[----:B------:R-:W-:Y:S01]  /*8850*/  SHF.R.U32.HI R2, RZ, 0x8, R51 ;  /* 0x00000008ff027819 */ /* 0x000fe20000011633 */
[----:B------:R-:W-:Y:S01]  /*8860*/  IMAD.MOV.U32 R114, RZ, RZ, R77 ;  /* 0x000000ffff727224 */ /* 0x000fe200078e004d */
[----:B------:R-:W-:Y:S01]  /*8870*/  @!P1 PRMT R234, R130, 0x5410, RZ ;  /* 0x0000541082ea9816 */ /* 0x000fe200000000ff */
[----:B------:R-:W-:Y:S01]  /*8880*/  @!P4 HADD2 R128, -R215.H0_H0, -RZ.H0_H0 ;  /* 0xa00000ffd780c230 */ /* 0x000fe20000000900 */
[----:B------:R-:W-:Y:S02]  /*8890*/  LOP3.LUT R2, R2, 0xffff, RZ, 0xc0, !PT ;  /* 0x0000ffff02027812 */ /* 0x000fe400078ec0ff */
[----:B------:R-:W-:Y:S01]  /*88a0*/  ISETP.LE.U32.AND P1, PT, R36, UR16, PT ;  /* 0x0000001024007c0c */ /* 0x000fe2000bf23070 */
[----:B-1----:R-:W-:Y:S01]  /*88b0*/  HMMA.16816.F32 R16, R8, R20, RZ ;  /* 0x000000140810723c */ /* 0x002fe200000018ff */
[----:B------:R-:W-:Y:S01]  /*88c0*/  @!P4 PRMT R215, R128, 0x5410, RZ ;  /* 0x0000541080d7c816 */ /* 0x000fe200000000ff */
[----:B------:R-:W-:-:S02]  /*88d0*/  @!P3 HADD2 R131, -R233.H0_H0, -RZ.H0_H0 ;  /* 0xa00000ffe983b230 */ /* 0x000fc40000000900 */
[----:B------:R-:W-:Y:S01]  /*88e0*/  IMAD.MOV.U32 R128, RZ, RZ, R111 ;  /* 0x000000ffff807224 */ /* 0x000fe200078e006f */
[----:B------:R-:W-:Y:S01]  /*88f0*/  ISETP.LE.U32.AND P4, PT, R42, UR16, PT ;  /* 0x000000102a007c0c */ /* 0x000fe2000bf83070 */
[----:B------:R-:W-:Y:S01]  /*8900*/  IMAD.MOV.U32 R111, RZ, RZ, R94 ;  /* 0x000000ffff6f7224 */ /* 0x000fe200078e005e */
[----:B------:R-:W-:Y:S01]  /*8910*/  @!P3 PRMT R233, R131, 0x5410, RZ ;  /* 0x0000541083e9b816 */ /* 0x000fe200000000ff */
[----:B------:R-:W-:Y:S01]  /*8920*/  IMAD.MOV.U32 R94, RZ, RZ, R70 ;  /* 0x000000ffff5e7224 */ /* 0x000fe200078e0046 */
[----:B------:R-:W-:Y:S01]  /*8930*/  ISETP.LE.U32.AND P3, PT, R2, UR16, PT ;  /* 0x0000001002007c0c */ /* 0x000fe2000bf63070 */
[----:B------:R-:W-:Y:S01]  /*8940*/  IMAD.MOV.U32 R42, RZ, RZ, R203 ;  /* 0x000000ffff2a7224 */ /* 0x000fe200078e00cb */
[----:B------:R-:W-:Y:S01]  /*8950*/  LOP3.LUT R2, R46, 0xff, RZ, 0xc0, !PT ;  /* 0x000000ff2e027812 */ /* 0x000fe200078ec0ff */
[----:B------:R-:W-:Y:S01]  /*8960*/  IMAD.MOV.U32 R46, RZ, RZ, R105 ;  /* 0x000000ffff2e7224 */ /* 0x000fe200078e0069 */
[----:B------:R1:W5:Y:S02]  /*8970*/  LDL.LU R203, [R1+0x110] ;  /* 0x0001100001cb7983 */ /* 0x0003640000300800 */
[----:B------:R-:W-:-:S02]  /*8980*/  ISETP.LE.U32.AND P2, PT, R2, UR16, PT ;  /* 0x0000001002007c0c */ /* 0x000fc4000bf43070 */
[----:B------:R-:W-:Y:S02]  /*8990*/  SHF.R.U32.HI R2, RZ, 0x8, R35 ;  /* 0x00000008ff027819 */ /* 0x000fe40000011623 */
[----:B------:R-:W-:Y:S02]  /*89a0*/  PRMT R35, R4, 0x5410, R43 ;  /* 0x0000541004237816 */ /* 0x000fe4000000002b */
[----:B------:R-:W-:Y:S01]  /*89b0*/  PRMT R36, R38, 0x5410, R2 ;  /* 0x0000541026247816 */ /* 0x000fe20000000002 */
[----:B------:R-:W-:Y:S01]  /*89c0*/  @!P3 HADD2 R134, -R183.H0_H0, -RZ.H0_H0 ;  /* 0xa00000ffb786b230 */ /* 0x000fe20000000900 */
[----:B------:R-:W-:Y:S01]  /*89d0*/  LOP3.LUT R2, R48, 0xff, RZ, 0xc0, !PT ;  /* 0x000000ff30027812 */ /* 0x000fe200078ec0ff */
[----:B--2---:R-:W-:Y:S01]  /*89e0*/  HMMA.16816.F32 R124, R12, R24, R16 ;  /* 0x000000180c7c723c */ /* 0x004fe20000001810 */
[----:B------:R-:W-:Y:S02]  /*89f0*/  SHF.R.U32.HI R4, RZ, 0x10, R29 ;  /* 0x00000010ff047819 */ /* 0x000fe4000001161d */
[----:B------:R-:W-:Y:S01]  /*8a00*/  PRMT R33, R2, 0x5410, R47 ;  /* 0x0000541002217816 */ /* 0x000fe2000000002f */
[----:B------:R-:W-:Y:S01]  /*8a10*/  IMAD.MOV.U32 R105, RZ, RZ, R197 ;  /* 0x000000ffff697224 */ /* 0x000fe200078e00c5 */
[----:B------:R-:W-:Y:S01]  /*8a20*/  SHF.R.U32.HI R2, RZ, 0x8, R50 ;  /* 0x00000008ff027819 */ /* 0x000fe20000011632 */
[----:B------:R-:W-:Y:S01]  /*8a30*/  HMMA.16816.F32 R16, R8, R22, RZ ;  /* 0x000000160810723c */ /* 0x000fe200000018ff */
[----:B------:R-:W2:Y:S01]  /*8a40*/  LDSM.16.MT88.4 R20, [R187+0x16000] ;  /* 0x01600000bb14783b */ /* 0x000ea20000004200 */
[----:B------:R-:W-:Y:S01]  /*8a50*/  @!P3 PRMT R183, R134, 0x5410, RZ ;  /* 0x0000541086b7b816 */ /* 0x000fe200000000ff */
[----:B------:R-:W-:Y:S01]  /*8a60*/  IMAD.MOV.U32 R38, RZ, RZ, R195 ;  /* 0x000000ffff267224 */ /* 0x000fe200078e00c3 */
[----:B------:R-:W-:Y:S01]  /*8a70*/  LOP3.LUT R2, R2, 0xffff, RZ, 0xc0, !PT ;  /* 0x0000ffff02027812 */ /* 0x000fe200078ec0ff */
[----:B------:R-:W-:-:S03]  /*8a80*/  IMAD.MOV.U32 R47, RZ, RZ, R64 ;  /* 0x000000ffff2f7224 */ /* 0x000fc600078e0040 */
[----:B------:R-:W-:Y:S02]  /*8a90*/  ISETP.LE.U32.AND P3, PT, R2, UR16, PT ;  /* 0x0000001002007c0c */ /* 0x000fe4000bf63070 */
[----:B------:R-:W-:-:S04]  /*8aa0*/  LOP3.LUT R2, R29, 0xffff, RZ, 0xc0, !PT ;  /* 0x0000ffff1d027812 */ /* 0x000fc800078ec0ff */
[----:B------:R-:W-:Y:S02]  /*8ab0*/  SHF.R.U32.HI R5, RZ, 0x8, R2 ;  /* 0x00000008ff057819 */ /* 0x000fe40000011602 */
[----:B------:R-:W-:Y:S02]  /*8ac0*/  LOP3.LUT R2, R4, 0xff, RZ, 0xc0, !PT ;  /* 0x000000ff04027812 */ /* 0x000fe400078ec0ff */
[----:B------:R-:W-:-:S06]  /*8ad0*/  SHF.R.U32.HI R4, RZ, 0x10, R30 ;  /* 0x00000010ff047819 */ /* 0x000fcc000001161e */
[----:B------:R-:W-:Y:S01]  /*8ae0*/  HMMA.16816.F32 R216, R12, R26, R16 ;  /* 0x0000001a0cd8723c */ /* 0x000fe20000001810 */
[----:B------:R-:W3:Y:S05]  /*8af0*/  LDSM.16.MT88.4 R24, [R187+0x16800] ;  /* 0x01680000bb18783b */ /* 0x000eea0000004200 */
[----:B--2---:R-:W-:-:S15]  /*8b00*/  HMMA.16816.F32 R16, R8, R20, RZ ;  /* 0x000000140810723c */ /* 0x004fde00000018ff */
[----:B------:R-:W-:-:S09]  /*8b10*/  NOP ;  /* 0x0000000000007918 */ /* 0x000fd20000000000 */
[----:B---3--:R-:W-:Y:S06]  /*8b20*/  HMMA.16816.F32 R136, R12, R24, R16 ;  /* 0x000000180c88723c */ /* 0x008fec0000001810 */
[----:B------:R-:W-:Y:S01]  /*8b30*/  HMMA.16816.F32 R16, R8, R22, RZ ;  /* 0x000000160810723c */ /* 0x000fe200000018ff */
[----:B------:R-:W2:-:S15]  /*8b40*/  LDSM.16.MT88.4 R20, [R189+0x16000] ;  /* 0x01600000bd14783b */ /* 0x000e9e0000004200 */
[----:B------:R-:W-:-:S08]  /*8b50*/  NOP ;  /* 0x0000000000007918 */ /* 0x000fd00000000000 */
[----:B------:R-:W-:Y:S01]  /*8b60*/  HMMA.16816.F32 R80, R12, R26, R16 ;  /* 0x0000001a0c50723c */ /* 0x000fe20000001810 */
[----:B------:R-:W3:Y:S06]  /*8b70*/  LDSM.16.MT88.4 R24, [R189+0x16800] ;  /* 0x01680000bd18783b */ /* 0x000eec0000004200 */
[----:B------:R-:W-:Y:S01]  /*8b80*/  SHF.R.U32.HI R16, RZ, 0x18, R29 ;  /* 0x00000018ff107819 */ /* 0x000fe2000001161d */
[----:B------:R-:W-:Y:S01]  /*8b90*/  FADD.FTZ R18, R241, R98 ;  /* 0x00000062f1127221 */ /* 0x000fe20000010000 */
[----:B------:R-:W-:Y:S02]  /*8ba0*/  LOP3.LUT R17, R29, 0xff, RZ, 0xc0, !PT ;  /* 0x000000ff1d117812 */ /* 0x000fe400078ec0ff */
[----:B------:R-:W-:-:S02]  /*8bb0*/  PRMT R29, R2, 0x5410, R16 ;  /* 0x00005410021d7816 */ /* 0x000fc40000000010 */
[----:B------:R-:W-:Y:S02]  /*8bc0*/  LOP3.LUT R2, R30, 0xffff, RZ, 0xc0, !PT ;  /* 0x0000ffff1e027812 */ /* 0x000fe400078ec0ff */
[----:B------:R-:W-:Y:S02]  /*8bd0*/  PRMT R31, R17, 0x5410, R5 ;  /* 0x00005410111f7816 */ /* 0x000fe40000000005 */
[----:B------:R-:W-:Y:S02]  /*8be0*/  SHF.R.U32.HI R5, RZ, 0x8, R2 ;  /* 0x00000008ff057819 */ /* 0x000fe40000011602 */
[----:B------:R-:W-:Y:S02]  /*8bf0*/  SHF.R.U32.HI R16, RZ, 0x18, R30 ;  /* 0x00000018ff107819 */ /* 0x000fe4000001161e */
[----:B------:R-:W-:Y:S01]  /*8c00*/  LOP3.LUT R2, R4, 0xff, RZ, 0xc0, !PT ;  /* 0x000000ff04027812 */ /* 0x000fe200078ec0ff */
[----:B------:R-:W-:Y:S01]  /*8c10*/  FFMA.FTZ R4, R141, UR33, -R6 ;  /* 0x000000218d047c23 */ /* 0x000fe20008010806 */
[----:B------:R-:W-:-:S02]  /*8c20*/  LOP3.LUT R17, R30, 0xff, RZ, 0xc0, !PT ;  /* 0x000000ff1e117812 */ /* 0x000fc400078ec0ff */
[----:B------:R-:W-:Y:S01]  /*8c30*/  PRMT R32, R2, 0x5410, R16 ;  /* 0x0000541002207816 */ /* 0x000fe20000000010 */
[----:B------:R-:W-:Y:S01]  /*8c40*/  FADD.FTZ R16, R39, R18 ;  /* 0x0000001227107221 */ /* 0x000fe20000010000 */
[----:B------:R-:W-:Y:S01]  /*8c50*/  PRMT R30, R17, 0x5410, R5 ;  /* 0x00005410111e7816 */ /* 0x000fe20000000005 */
[----:B------:R-:W-:Y:S02]  /*8c60*/  IMAD.MOV.U32 R39, RZ, RZ, R113 ;  /* 0x000000ffff277224 */ /* 0x000fe400078e0071 */
[----:B------:R-:W-:Y:S01]  /*8c70*/  FADD.FTZ R2, R97, R95 ;  /* 0x0000005f61027221 */ /* 0x000fe20000010000 */
[----:B------:R-:W-:Y:S01]  /*8c80*/  FADD.FTZ R28, R28, R16 ;  /* 0x000000101c1c7221 */ /* 0x000fe20000010000 */
[----:B------:R-:W-:Y:S01]  /*8c90*/  IMAD.MOV.U32 R113, RZ, RZ, R79 ;  /* 0x000000ffff717224 */ /* 0x000fe200078e004f */
[----:B--2---:R-:W-:Y:S01]  /*8ca0*/  HMMA.16816.F32 R16, R8, R20, RZ ;  /* 0x000000140810723c */ /* 0x004fe200000018ff */
[----:B------:R-:W-:Y:S01]  /*8cb0*/  FADD.FTZ R5, R93, R2 ;  /* 0x000000025d057221 */ /* 0x000fe20000010000 */
[----:B------:R-:W-:Y:S01]  /*8cc0*/  FFMA.FTZ R2, R140, UR33, -R6 ;  /* 0x000000218c027c23 */ /* 0x000fe20008010806 */
[----:B------:R-:W-:Y:S01]  /*8cd0*/  MUFU.EX2 R93, R4 ;  /* 0x00000004005d7308 */ /* 0x000fe20000000800 */
[----:B------:R-:W-:Y:S01]  /*8ce0*/  FFMA.FTZ R6, R142, UR33, -R0 ;  /* 0x000000218e067c23 */ /* 0x000fe20008010800 */
[----:B------:R-:W-:Y:S01]  /*8cf0*/  FADD.FTZ R5, R67, R5 ;  /* 0x0000000543057221 */ /* 0x000fe20000010000 */
[----:B------:R-:W-:Y:S01]  /*8d00*/  FADD.FTZ R241, R128, R28 ;  /* 0x0000001c80f17221 */ /* 0x000fe20000010000 */
[----:B------:R-:W-:-:S15]  /*8d10*/  FFMA.FTZ R20, R143, UR33, -R0 ;  /* 0x000000218f147c23 */ /* 0x000fde0008010800 */
[----:B------:R-:W-:-:S02]  /*8d20*/  NOP ;  /* 0x0000000000007918 */ /* 0x000fc40000000000 */
[----:B---3--:R-:W-:Y:S01]  /*8d30*/  HMMA.16816.F32 R76, R12, R24, R16 ;  /* 0x000000180c4c723c */ /* 0x008fe20000001810 */
[----:B------:R-:W2:Y:S01]  /*8d40*/  MUFU.EX2 R70, R2 ;  /* 0x0000000200467308 */ /* 0x000ea20000000800 */
[----:B------:R-:W-:Y:S01]  /*8d50*/  FADD.FTZ R242, R242, R5 ;  /* 0x00000005f2f27221 */ /* 0x000fe20000010000 */
[----:B------:R-:W-:Y:S02]  /*8d60*/  @!P5 HADD2 R140, -R181.H0_H0, -RZ.H0_H0 ;  /* 0xa00000ffb58cd230 */ /* 0x000fe40000000900 */
[----:B------:R-:W-:Y:S01]  /*8d70*/  IMAD.MOV.U32 R128, RZ, RZ, R129 ;  /* 0x000000ffff807224 */ /* 0x000fe200078e0081 */
[----:B------:R-:W-:Y:S01]  /*8d80*/  HMMA.16816.F32 R16, R8, R22, RZ ;  /* 0x000000160810723c */ /* 0x000fe200000018ff */
[----:B------:R-:W-:Y:S02]  /*8d90*/  IMAD.MOV.U32 R129, RZ, RZ, R45 ;  /* 0x000000ffff817224 */ /* 0x000fe400078e002d */
[----:B------:R-:W-:Y:S01]  /*8da0*/  MUFU.EX2 R95, R20 ;  /* 0x00000014005f7308 */ /* 0x000fe20000000800 */
[----:B--2---:R-:W-:Y:S01]  /*8db0*/  F2FP.F16.F32.PACK_AB R0, R70, R93 ;  /* 0x0000005d4600723e */ /* 0x004fe200000000ff */
[----:B------:R-:W-:-:S15]  /*8dc0*/  IMAD.MOV.U32 R45, RZ, RZ, R106 ;  /* 0x000000ffff2d7224 */ /* 0x000fde00078e006a */
[----:B------:R-:W-:-:S04]  /*8dd0*/  NOP ;  /* 0x0000000000007918 */ /* 0x000fc80000000000 */
[----:B------:R-:W-:Y:S01]  /*8de0*/  HMMA.16816.F32 R48, R12, R26, R16 ;  /* 0x0000001a0c30723c */ /* 0x000fe20000001810 */
[----:B------:R-:W2:Y:S01]  /*8df0*/  LDSM.16.MT88.4 R16, [R188+0x16000] ;  /* 0x01600000bc10783b */ /* 0x000ea20000004200 */
[C---:B------:R-:W-:Y:S02]  /*8e00*/  PRMT R134, R0.reuse, 0x7610, R134 ;  /* 0x0000761000867816 */ /* 0x040fe40000000086 */
[----:B------:R-:W-:Y:S02]  /*8e10*/  PRMT R133, R0, 0x7632, R133 ;  /* 0x0000763200857816 */ /* 0x000fe40000000085 */
[----:B------:R-:W-:Y:S02]  /*8e20*/  HSET2.LE.AND R0, R31, R7, PT ;  /* 0x000000071f007233 */ /* 0x000fe40003803000 */
[----:B------:R3:W4:Y:S03]  /*8e30*/  MUFU.EX2 R31, R6 ;  /* 0x00000006001f7308 */ /* 0x0007260000000800 */
[----:B------:R-:W-:-:S02]  /*8e40*/  LOP3.LUT R4, R0, R56, RZ, 0xc0, !PT ;  /* 0x0000003800047212 */ /* 0x000fc400078ec0ff */
[--C-:B------:R-:W-:Y:S02]  /*8e50*/  HSET2.LE.AND R0, R34, R7.reuse, PT ;  /* 0x0000000722007233 */ /* 0x100fe40003803000 */
[----:B------:R-:W-:-:S05]  /*8e60*/  HSET2.LE.AND R2, R29, R7, PT ;  /* 0x000000071d027233 */ /* 0x000fca0003803000 */
[----:B------:R-:W-:Y:S02]  /*8e70*/  LOP3.LUT R5, R2, R54, RZ, 0xc0, !PT ;  /* 0x0000003602057212 */ /* 0x000fe400078ec0ff */
[----:B---3--:R-:W-:Y:S02]  /*8e80*/  LOP3.LUT R6, R0, R55, RZ, 0xc0, !PT ;  /* 0x0000003700067212 */ /* 0x008fe400078ec0ff */
[--C-:B------:R-:W-:Y:S02]  /*8e90*/  HSET2.LE.AND R0, R35, R7.reuse, PT ;  /* 0x0000000723007233 */ /* 0x100fe40003803000 */
[--C-:B------:R-:W-:Y:S01]  /*8ea0*/  HSET2.LE.AND R2, R32, R7.reuse, PT ;  /* 0x0000000720027233 */ /* 0x100fe20003803000 */
[C---:B--2---:R-:W-:Y:S06]  /*8eb0*/  HMMA.16816.F32 R24, R8.reuse, R16, RZ ;  /* 0x000000100818723c */ /* 0x044fec00000018ff */
[----:B------:R-:W-:Y:S07]  /*8ec0*/  HMMA.16816.F32 R16, R8, R18, RZ ;  /* 0x000000120810723c */ /* 0x000fee00000018ff */
[----:B------:R-:W-:-:S02]  /*8ed0*/  HSET2.LE.AND R8, R30, R7, PT ;  /* 0x000000071e087233 */ /* 0x000fc40003803000 */
[--C-:B------:R-:W-:Y:S02]  /*8ee0*/  HSET2.LE.AND R9, R36, R7.reuse, PT ;  /* 0x0000000724097233 */ /* 0x100fe40003803000 */
[----:B------:R-:W-:Y:S02]  /*8ef0*/  HSET2.LE.AND R10, R33, R7, PT ;  /* 0x00000007210a7233 */ /* 0x000fe40003803000 */
[----:B------:R-:W-:Y:S02]  /*8f00*/  LOP3.LUT R7, R0, R57, RZ, 0xc0, !PT ;  /* 0x0000003900077212 */ /* 0x000fe400078ec0ff */
[----:B----4-:R-:W-:-:S04]  /*8f10*/  F2FP.F16.F32.PACK_AB R0, R31, R95 ;  /* 0x0000005f1f00723e */ /* 0x010fc800000000ff */
[C---:B------:R-:W-:Y:S02]  /*8f20*/  PRMT R29, R0.reuse, 0x7610, R29 ;  /* 0x00007610001d7816 */ /* 0x040fe4000000001d */
[----:B------:R-:W-:Y:S02]  /*8f30*/  PRMT R28, R0, 0x7632, R28 ;  /* 0x00007632001c7816 */ /* 0x000fe4000000001c */
[----:B------:R-:W-:Y:S02]  /*8f40*/  PRMT R21, R134, 0x5410, R133 ;  /* 0x0000541086157816 */ /* 0x000fe40000000085 */
[----:B------:R-:W-:Y:S02]  /*8f50*/  PRMT R0, R29, 0x5410, R28 ;  /* 0x000054101d007816 */ /* 0x000fe4000000001c */
[----:B------:R-:W-:Y:S01]  /*8f60*/  @!P5 PRMT R181, R140, 0x5410, RZ ;  /* 0x000054108cb5d816 */ /* 0x000fe200000000ff */
[----:B------:R-:W-:Y:S01]  /*8f70*/  IMAD.MOV.U32 R140, RZ, RZ, R128 ;  /* 0x000000ffff8c7224 */ /* 0x000fe200078e0080 */
[----:B------:R-:W-:-:S02]  /*8f80*/  LOP3.LUT R128, R8, R53, RZ, 0xc0, !PT ;  /* 0x0000003508807212 */ /* 0x000fc400078ec0ff */
[----:B------:R-:W-:Y:S02]  /*8f90*/  LOP3.LUT R130, R9, R21, RZ, 0xc0, !PT ;  /* 0x0000001509827212 */ /* 0x000fe400078ec0ff */
[----:B------:R-:W-:Y:S02]  /*8fa0*/  LOP3.LUT R131, R10, R0, RZ, 0xc0, !PT ;  /* 0x000000000a837212 */ /* 0x000fe400078ec0ff */
[----:B------:R-:W2:Y:S02]  /*8fb0*/  LDSM.16.MT88.4 R8, [R188+0x16800] ;  /* 0x01680000bc08783b */ /* 0x000ea40000004200 */
[C---:B--2---:R-:W-:Y:S06]  /*8fc0*/  HMMA.16816.F32 R24, R12.reuse, R8, R24 ;  /* 0x000000080c18723c */ /* 0x044fec0000001818 */
[----:B------:R-:W-:Y:S01]  /*8fd0*/  HMMA.16816.F32 R20, R12, R10, R16 ;  /* 0x0000000a0c14723c */ /* 0x000fe20000001810 */
[----:B------:R-:W2:Y:S04]  /*8fe0*/  LDSM.16.MT88.4 R8, [R186+0x11000] ;  /* 0x01100000ba08783b */ /* 0x000ea80000004200 */
[----:B------:R-:W3:Y:S01]  /*8ff0*/  LDSM.16.MT88.4 R12, [R187+0x11000] ;  /* 0x01100000bb0c783b */ /* 0x000ee20000004200 */
[----:B------:R-:W-:-:S02]  /*9000*/  @!P3 HADD2 R142, -R133.H0_H0, -RZ.H0_H0 ;  /* 0xa00000ff858eb230 */ /* 0x000fc40000000900 */
[----:B------:R-:W-:Y:S02]  /*9010*/  IMAD.MOV.U32 R106, RZ, RZ, R196 ;  /* 0x000000ffff6a7224 */ /* 0x000fe400078e00c4 */
[----:B------:R-:W-:Y:S02]  /*9020*/  @!P6 HADD2 R141, -R182.H0_H0, -RZ.H0_H0 ;  /* 0xa00000ffb68de230 */ /* 0x000fe40000000900 */
[----:B------:R-:W-:Y:S01]  /*9030*/  @!P4 HADD2 R143, -R134.H0_H0, -RZ.H0_H0 ;  /* 0xa00000ff868fc230 */ /* 0x000fe20000000900 */
[----:B------:R-:W-:Y:S01]  /*9040*/  @!P3 PRMT R133, R142, 0x5410, RZ ;  /* 0x000054108e85b816 */ /* 0x000fe200000000ff */
[C---:B--2---:R-:W-:Y:S06]  /*9050*/  HMMA.16816.F32 R164, R4.reuse, R8, R164 ;  /* 0x0000000804a4723c */ /* 0x044fec00000018a4 */
[----:B------:R-:W-:Y:S01]  /*9060*/  HMMA.16816.F32 R16, R4, R10, R156 ;  /* 0x0000000a0410723c */ /* 0x000fe2000000189c */
[----:B------:R-:W2:Y:S01]  /*9070*/  LDSM.16.MT88.4 R8, [R189+0x11000] ;  /* 0x01100000bd08783b */ /* 0x000ea20000004200 */
[----:B------:R-:W-:-:S02]  /*9080*/  IMAD.MOV.U32 R142, RZ, RZ, R39 ;  /* 0x000000ffff8e7224 */ /* 0x000fc400078e0027 */
[----:B------:R-:W-:Y:S02]  /*9090*/  IMAD.MOV.U32 R32, RZ, RZ, R193 ;  /* 0x000000ffff207224 */ /* 0x000fe400078e00c1 */
[----:B------:R-:W-:Y:S02]  /*90a0*/  IMAD.MOV.U32 R33, RZ, RZ, R191 ;  /* 0x000000ffff217224 */ /* 0x000fe400078e00bf */
[----:B------:R-:W-:Y:S02]  /*90b0*/  IMAD.MOV.U32 R34, RZ, RZ, R190 ;  /* 0x000000ffff227224 */ /* 0x000fe400078e00be */
[----:B------:R-:W-:Y:S01]  /*90c0*/  IMAD.MOV.U32 R35, RZ, RZ, R185 ;  /* 0x000000ffff237224 */ /* 0x000fe200078e00b9 */
[----:B------:R-:W-:Y:S01]  /*90d0*/  @!P6 PRMT R182, R141, 0x5410, RZ ;  /* 0x000054108db6e816 */ /* 0x000fe200000000ff */
[----:B------:R-:W-:Y:S01]  /*90e0*/  IMAD.MOV.U32 R36, RZ, RZ, R106 ;  /* 0x000000ffff247224 */ /* 0x000fe200078e006a */
[----:B------:R-:W-:Y:S01]  /*90f0*/  @!P4 PRMT R134, R143, 0x5410, RZ ;  /* 0x000054108f86c816 */ /* 0x000fe200000000ff */
[----:B------:R-:W-:-:S02]  /*9100*/  IMAD.MOV.U32 R37, RZ, RZ, R105 ;  /* 0x000000ffff257224 */ /* 0x000fc400078e0069 */
[----:B------:R-:W-:Y:S02]  /*9110*/  IMAD.MOV.U32 R39, RZ, RZ, R194 ;  /* 0x000000ffff277224 */ /* 0x000fe400078e00c2 */
[----:B------:R-:W-:Y:S02]  /*9120*/  IMAD.MOV.U32 R141, RZ, RZ, R129 ;  /* 0x000000ffff8d7224 */ /* 0x000fe400078e0081 */
[----:B------:R-:W-:Y:S01]  /*9130*/  IMAD.MOV.U32 R143, RZ, RZ, R107 ;  /* 0x000000ffff8f7224 */ /* 0x000fe200078e006b */
[C---:B---3--:R-:W-:Y:S06]  /*9140*/  HMMA.16816.F32 R156, R4.reuse, R12, R32 ;  /* 0x0000000c049c723c */ /* 0x048fec0000001820 */
[C---:B------:R-:W-:Y:S01]  /*9150*/  HMMA.16816.F32 R32, R4.reuse, R14, R36 ;  /* 0x0000000e0420723c */ /* 0x040fe20000001824 */
[----:B------:R-:W3:Y:S05]  /*9160*/  LDSM.16.MT88.4 R12, [R188+0x11000] ;  /* 0x01100000bc0c783b */ /* 0x000eea0000004200 */
        /* <DEDUP_REMOVED lines=8> */
[----:B------:R-:W-:Y:S01]  /*91f0*/  LOP3.LUT R129, R2, R52, RZ, 0xc0, !PT ;  /* 0x0000003402817212 */ /* 0x000fe200078ec0ff */
[----:B------:R-:W-:Y:S01]  /*9200*/  IMAD.MOV.U32 R30, RZ, RZ, R70 ;  /* 0x000000ffff1e7224 */ /* 0x000fe200078e0046 */
[----:B------:R1:W5:Y:S04]  /*9210*/  LDL.LU R202, [R1+0x10c] ;  /* 0x00010c0001ca7983 */ /* 0x0003680000300800 */
[C---:B---3--:R-:W-:Y:S06]  /*9220*/  HMMA.16816.F32 R140, R4.reuse, R12, R64 ;  /* 0x0000000c048c723c */ /* 0x048fec0000001840 */
[C---:B------:R-:W-:Y:S01]  /*9230*/  HMMA.16816.F32 R40, R4.reuse, R14, R40 ;  /* 0x0000000e0428723c */ /* 0x040fe20000001828 */
[----:B------:R-:W3:Y:S05]  /*9240*/  LDSM.16.MT88.4 R12, [R187+0x13000] ;  /* 0x01300000bb0c783b */ /* 0x000eea0000004200 */
[C---:B--2---:R-:W-:Y:S01]  /*9250*/  HMMA.16816.F32 R44, R4.reuse, R8, R44 ;  /* 0x00000008042c723c */ /* 0x044fe2000000182c */
[----:B------:R-:W-:Y:S01]  /*9260*/  IMAD.MOV.U32 R0, RZ, RZ, R71 ;  /* 0x000000ffff007224 */ /* 0x000fe200078e0047 */
[----:B------:R1:W5:Y:S04]  /*9270*/  LDL.LU R201, [R1+0x108] ;  /* 0x0001080001c97983 */ /* 0x0003680000300800 */
[----:B------:R-:W-:Y:S01]  /*9280*/  HMMA.16816.F32 R52, R4, R10, R112 ;  /* 0x0000000a0434723c */ /* 0x000fe20000001870 */
[----:B------:R-:W2:Y:S01]  /*9290*/  LDSM.16.MT88.4 R8, [R189+0x13000] ;  /* 0x01300000bd08783b */ /* 0x000ea20000004200 */
[----:B------:R-:W-:-:S02]  /*92a0*/  IMAD.MOV.U32 R57, RZ, RZ, R72 ;  /* 0x000000ffff397224 */ /* 0x000fc400078e0048 */
[----:B------:R-:W-:Y:S01]  /*92b0*/  IMAD.MOV.U32 R2, RZ, RZ, R73 ;  /* 0x000000ffff027224 */ /* 0x000fe200078e0049 */
[----:B------:R1:W5:Y:S02]  /*92c0*/  LDL.LU R200, [R1+0x104] ;  /* 0x0001040001c87983 */ /* 0x0003640000300800 */
[----:B------:R-:W-:Y:S02]  /*92d0*/  IMAD.MOV.U32 R115, RZ, RZ, R74 ;  /* 0x000000ffff737224 */ /* 0x000fe400078e004a */
[----:B------:R-:W-:Y:S01]  /*92e0*/  IMAD.MOV.U32 R114, RZ, RZ, R75 ;  /* 0x000000ffff727224 */ /* 0x000fe200078e004b */
[----:B------:R1:W5:Y:S01]  /*92f0*/  LDL.LU R199, [R1+0x100] ;  /* 0x0001000001c77983 */ /* 0x0003620000300800 */
[----:B------:R-:W-:Y:S02]  /*9300*/  IMAD.MOV.U32 R113, RZ, RZ, R68 ;  /* 0x000000ffff717224 */ /* 0x000fe400078e0044 */
[----:B------:R-:W-:Y:S01]  /*9310*/  IMAD.MOV.U32 R112, RZ, RZ, R69 ;  /* 0x000000ffff707224 */ /* 0x000fe200078e0045 */
[----:B------:R1:W5:Y:S01]  /*9320*/  LDL.LU R198, [R1+0xfc] ;  /* 0x0000fc0001c67983 */ /* 0x0003620000300800 */
[----:B------:R-:W-:Y:S01]  /*9330*/  IMAD.MOV.U32 R105, RZ, RZ, R104 ;  /* 0x000000ffff697224 */ /* 0x000fe200078e0068 */
        /* <DEDUP_REMOVED lines=8> */
[----:B------:R-:W-:-:S03]  /*93c0*/  IMAD.MOV.U32 R104, RZ, RZ, R103 ;  /* 0x000000ffff687224 */ /* 0x000fc600078e0067 */
[----:B------:R1:W5:Y:S04]  /*93d0*/  LDL.LU R196, [R1+0xf4] ;  /* 0x0000f40001c47983 */ /* 0x0003680000300800 */
[----:B------:R1:W5:Y:S04]  /*93e0*/  LDL.LU R195, [R1+0xf0] ;  /* 0x0000f00001c37983 */ /* 0x0003680000300800 */
[----:B------:R1:W5:Y:S04]  /*93f0*/  LDL.LU R194, [R1+0xec] ;  /* 0x0000ec0001c27983 */ /* 0x0003680000300800 */
[----:B------:R1:W5:Y:S01]  /*9400*/  LDL.LU R193, [R1+0xe8] ;  /* 0x0000e80001c17983 */ /* 0x0003620000300800 */
[C---:B---3--:R-:W-:Y:S03]  /*9410*/  HMMA.16816.F32 R84, R4.reuse, R12, R248 ;  /* 0x0000000c0454723c */ /* 0x048fe600000018f8 */
[----:B------:R1:W5:Y:S04]  /*9420*/  LDL.LU R191, [R1+0xe4] ;  /* 0x0000e40001bf7983 */ /* 0x0003680000300800 */
[----:B------:R1:W5:Y:S01]  /*9430*/  LDL.LU R190, [R1+0xe0] ;  /* 0x0000e00001be7983 */ /* 0x0003620000300800 */
[----:B------:R-:W-:Y:S01]  /*9440*/  HMMA.16816.F32 R88, R4, R14, R244 ;  /* 0x0000000e0458723c */ /* 0x000fe200000018f4 */
[----:B------:R-:W-:-:S02]  /*9450*/  IMAD.MOV.U32 R251, RZ, RZ, R95 ;  /* 0x000000fffffb7224 */ /* 0x000fc400078e005f */
[----:B------:R-:W-:Y:S01]  /*9460*/  IMAD.MOV.U32 R250, RZ, RZ, R93 ;  /* 0x000000fffffa7224 */ /* 0x000fe200078e005d */
[----:B------:R-:W3:Y:S03]  /*9470*/  LDSM.16.MT88.4 R12, [R187+0x15000] ;  /* 0x01500000bb0c783b */ /* 0x000ee60000004200 */
[----:B------:R-:W-:Y:S01]  /*9480*/  IMAD.MOV.U32 R244, RZ, RZ, R96 ;  /* 0x000000fffff47224 */ /* 0x000fe200078e0060 */
[----:B------:R1:W5:Y:S01]  /*9490*/  LDL.LU R185, [R1+0xdc] ;  /* 0x0000dc0001b97983 */ /* 0x0003620000300800 */
[----:B------:R-:W-:Y:S02]  /*94a0*/  IMAD.MOV.U32 R245, RZ, RZ, R92 ;  /* 0x000000fffff57224 */ /* 0x000fe400078e005c */
[----:B------:R-:W-:Y:S02]  /*94b0*/  IMAD.MOV.U32 R246, RZ, RZ, R94 ;  /* 0x000000fffff67224 */ /* 0x000fe400078e005e */
[----:B------:R-:W-:Y:S01]  /*94c0*/  IMAD.MOV.U32 R247, RZ, RZ, R99 ;  /* 0x000000fffff77224 */ /* 0x000fe200078e0063 */
[C---:B--2---:R-:W-:Y:S06]  /*94d0*/  HMMA.16816.F32 R92, R4.reuse, R8, R228 ;  /* 0x00000008045c723c */ /* 0x044fec00000018e4 */
[----:B------:R-:W-:Y:S01]  /*94e0*/  HMMA.16816.F32 R96, R4, R10, R224 ;  /* 0x0000000a0460723c */ /* 0x000fe200000018e0 */
[----:B------:R-:W2:Y:S01]  /*94f0*/  LDSM.16.MT88.4 R8, [R189+0x15000] ;  /* 0x01500000bd08783b */ /* 0x000ea20000004200 */
[----:B------:R-:W-:-:S02]  /*9500*/  IMAD.MOV.U32 R248, RZ, RZ, R100 ;  /* 0x000000fffff87224 */ /* 0x000fc400078e0064 */
[----:B------:R-:W-:Y:S02]  /*9510*/  IMAD.MOV.U32 R249, RZ, RZ, R101 ;  /* 0x000000fffff97224 */ /* 0x000fe400078e0065 */
[----:B---3--:R-:W-:Y:S07]  /*9520*/  HMMA.16816.F32 R100, R4, R12, R220 ;  /* 0x0000000c0464723c */ /* 0x008fee00000018dc */
[----:B------:R-:W-:Y:S02]  /*9530*/  IMAD.MOV.U32 R222, RZ, RZ, R105 ;  /* 0x000000ffffde7224 */ /* 0x000fe400078e0069 */
[----:B------:R-:W-:-:S02]  /*9540*/  IMAD.MOV.U32 R223, RZ, RZ, R104 ;  /* 0x000000ffffdf7224 */ /* 0x000fc400078e0068 */
[C---:B------:R-:W-:Y:S01]  /*9550*/  HMMA.16816.F32 R104, R4.reuse, R14, R160 ;  /* 0x0000000e0468723c */ /* 0x040fe200000018a0 */
[----:B------:R-:W3:Y:S04]  /*9560*/  LDSM.16.MT88.4 R12, [R188+0x15000] ;  /* 0x01500000bc0c783b */ /* 0x000ee80000004200 */
[----:B------:R-:W-:Y:S01]  /*9570*/  LDSM.16.MT88.4 R160, [R186+0x11800] ;  /* 0x01180000baa0783b */ /* 0x000fe20000004200 */
[----:B--2---:R-:W-:Y:S07]  /*9580*/  HMMA.16816.F32 R108, R4, R8, R152 ;  /* 0x00000008046c723c */ /* 0x004fee0000001898 */
[----:B------:R-:W-:-:S02]  /*9590*/  IMAD.MOV.U32 R154, RZ, RZ, R245 ;  /* 0x000000ffff9a7224 */ /* 0x000fc400078e00f5 */
[----:B------:R-:W-:Y:S02]  /*95a0*/  IMAD.MOV.U32 R155, RZ, RZ, R244 ;  /* 0x000000ffff9b7224 */ /* 0x000fe400078e00f4 */
[----:B------:R-:W-:Y:S02]  /*95b0*/  IMAD.MOV.U32 R245, RZ, RZ, R248 ;  /* 0x000000fffff57224 */ /* 0x000fe400078e00f8 */
[----:B------:R-:W-:Y:S02]  /*95c0*/  IMAD.MOV.U32 R152, RZ, RZ, R246 ;  /* 0x000000ffff987224 */ /* 0x000fe400078e00f6 */
[----:B------:R-:W-:Y:S02]  /*95d0*/  IMAD.MOV.U32 R153, RZ, RZ, R247 ;  /* 0x000000ffff997224 */ /* 0x000fe400078e00f7 */
[----:B------:R-:W-:Y:S02]  /*95e0*/  IMAD.MOV.U32 R244, RZ, RZ, R249 ;  /* 0x000000fffff47224 */ /* 0x000fe400078e00f9 */
[----:B------:R-:W-:-:S02]  /*95f0*/  IMAD.MOV.U32 R248, RZ, RZ, R0 ;  /* 0x000000fffff87224 */ /* 0x000fc400078e0000 */
[----:B------:R-:W-:Y:S02]  /*9600*/  IMAD.MOV.U32 R0, RZ, RZ, R115 ;  /* 0x000000ffff007224 */ /* 0x000fe400078e0073 */
[----:B------:R-:W-:Y:S02]  /*9610*/  IMAD.MOV.U32 R246, RZ, RZ, R114 ;  /* 0x000000fffff67224 */ /* 0x000fe400078e0072 */
[----:B------:R-:W-:Y:S02]  /*9620*/  IMAD.MOV.U32 R247, RZ, RZ, R113 ;  /* 0x000000fffff77224 */ /* 0x000fe400078e0071 */
[----:B------:R-:W-:Y:S02]  /*9630*/  IMAD.MOV.U32 R249, RZ, RZ, R112 ;  /* 0x000000fffff97224 */ /* 0x000fe400078e0070 */
[C---:B------:R-:W-:Y:S01]  /*9640*/  HMMA.16816.F32 R112, R4.reuse, R10, R144 ;  /* 0x0000000a0470723c */ /* 0x040fe20000001890 */
[----:B------:R-:W2:Y:S04]  /*9650*/  LDSM.16.MT88.4 R8, [R186+0x17000] ;  /* 0x01700000ba08783b */ /* 0x000ea80000004200 */
[----:B------:R-:W-:Y:S01]  /*9660*/  LDSM.16.MT88.4 R144, [R189+0x11800] ;  /* 0x01180000bd90783b */ /* 0x000fe20000004200 */
[C---:B---3--:R-:W-:Y:S06]  /*9670*/  HMMA.16816.F32 R116, R4.reuse, R12, R116 ;  /* 0x0000000c0474723c */ /* 0x048fec0000001874 */
[C---:B------:R-:W-:Y:S01]  /*9680*/  HMMA.16816.F32 R120, R4.reuse, R14, R120 ;  /* 0x0000000e0478723c */ /* 0x040fe20000001878 */
[----:B------:R-:W3:Y:S05]  /*9690*/  LDSM.16.MT88.4 R12, [R187+0x17000] ;  /* 0x01700000bb0c783b */ /* 0x000eea0000004200 */
[C---:B--2---:R-:W-:Y:S06]  /*96a0*/  HMMA.16816.F32 R124, R4.reuse, R8, R124 ;  /* 0x00000008047c723c */ /* 0x044fec000000187c */
[C---:B------:R-:W-:Y:S01]  /*96b0*/  HMMA.16816.F32 R216, R4.reuse, R10, R216 ;  /* 0x0000000a04d8723c */ /* 0x040fe200000018d8 */
[----:B------:R-:W2:Y:S05]  /*96c0*/  LDSM.16.MT88.4 R8, [R189+0x17000] ;  /* 0x01700000bd08783b */ /* 0x000eaa0000004200 */
[C---:B---3--:R-:W-:Y:S06]  /*96d0*/  HMMA.16816.F32 R224, R4.reuse, R14, R80 ;  /* 0x0000000e04e0723c */ /* 0x048fec0000001850 */
[----:B------:R-:W-:Y:S01]  /*96e0*/  HMMA.16816.F32 R228, R4, R12, R136 ;  /* 0x0000000c04e4723c */ /* 0x000fe20000001888 */
[----:B------:R-:W-:Y:S01]  /*96f0*/  IMAD.MOV.U32 R82, RZ, RZ, R222 ;  /* 0x000000ffff527224 */ /* 0x000fe200078e00de */
[----:B------:R-:W-:Y:S01]  /*9700*/  LDSM.16.MT88.4 R136, [R188+0x11800] ;  /* 0x01180000bc88783b */ /* 0x000fe20000004200 */
[----:B------:R-:W-:-:S03]  /*9710*/  IMAD.MOV.U32 R83, RZ, RZ, R223 ;  /* 0x000000ffff537224 */ /* 0x000fc600078e00df */
[C---:B--2---:R-:W-:Y:S06]  /*9720*/  HMMA.16816.F32 R220, R4.reuse, R8, R76 ;  /* 0x0000000804dc723c */ /* 0x044fec000000184c */
[----:B------:R-:W-:Y:S01]  /*9730*/  HMMA.16816.F32 R12, R4, R10, R48 ;  /* 0x0000000a040c723c */ /* 0x000fe20000001830 */
[----:B------:R-:W2:Y:S05]  /*9740*/  LDSM.16.MT88.4 R8, [R188+0x17000] ;  /* 0x01700000bc08783b */ /* 0x000eaa0000004200 */
[C---:B------:R-:W-:Y:S01]  /*9750*/  HMMA.16816.F32 R164, R128.reuse, R160, R164 ;  /* 0x000000a080a4723c */ /* 0x040fe200000018a4 */
[----:B------:R-:W-:Y:S01]  /*9760*/  FADD.FTZ R0, R0, R242 ;  /* 0x000000f200007221 */ /* 0x000fe20000010000 */
[----:B------:R-:W-:Y:S04]  /*9770*/  LDSM.16.MT88.4 R48, [R187+0x13800] ;  /* 0x01380000bb30783b */ /* 0x000fe80000004200 */
[----:B------:R-:W-:Y:S07]  /*9780*/  HMMA.16816.F32 R160, R128, R162, R16 ;  /* 0x000000a280a0723c */ /* 0x000fee0000001810 */
[----:B------:R-:W-:-:S02]  /*9790*/  IMAD.MOV.U32 R19, RZ, RZ, R154 ;  /* 0x000000ffff137224 */ /* 0x000fc400078e009a */
[----:B------:R-:W-:Y:S01]  /*97a0*/  IMAD.MOV.U32 R18, RZ, RZ, R155 ;  /* 0x000000ffff127224 */ /* 0x000fe200078e009b */
[C---:B--2---:R-:W-:Y:S06]  /*97b0*/  HMMA.16816.F32 R24, R4.reuse, R8, R24 ;  /* 0x000000080418723c */ /* 0x044fec0000001818 */
[----:B------:R-:W-:Y:S01]  /*97c0*/  HMMA.16816.F32 R20, R4, R10, R20 ;  /* 0x0000000a0414723c */ /* 0x000fe20000001814 */
[----:B------:R-:W-:Y:S02]  /*97d0*/  IMAD.MOV.U32 R17, RZ, RZ, R58 ;  /* 0x000000ffff117224 */ /* 0x000fe400078e003a */
[----:B------:R-:W-:-:S02]  /*97e0*/  @!P1 HADD2 R243, -R28.H0_H0, -RZ.H0_H0 ;  /* 0xa00000ff1cf39230 */ /* 0x000fc40000000900 */
[----:B------:R-:W-:Y:S01]  /*97f0*/  IMAD.MOV.U32 R16, RZ, RZ, R59 ;  /* 0x000000ffff107224 */ /* 0x000fe200078e003b */
[----:B------:R-:W-:Y:S01]  /*9800*/  UIMAD.WIDE UR12, UR12, 0x2, URZ ;  /* 0x000000020c0c78a5 */ /* 0x000fe2000f8e023f */
[----:B------:R-:W-:Y:S01]  /*9810*/  LDSM.16.MT88.4 R8, [R188+0x17800] ;  /* 0x01780000bc08783b */ /* 0x000fe20000004200 */
[----:B------:R-:W-:Y:S02]  /*9820*/  IMAD.MOV.U32 R7, RZ, RZ, R152 ;  /* 0x000000ffff077224 */ /* 0x000fe400078e0098 */
[----:B------:R-:W-:Y:S02]  /*9830*/  IMAD.MOV.U32 R6, RZ, RZ, R153 ;  /* 0x000000ffff067224 */ /* 0x000fe400078e0099 */
[----:B------:R-:W2:Y:S02]  /*9840*/  LDSM.16.MT88.4 R152, [R187+0x11800] ;  /* 0x01180000bb98783b */ /* 0x000ea40000004200 */
[C---:B--2---:R-:W-:Y:S06]  /*9850*/  HMMA.16816.F32 R156, R128.reuse, R152, R156 ;  /* 0x00000098809c723c */ /* 0x044fec000000189c */
[----:B------:R-:W-:Y:S01]  /*9860*/  HMMA.16816.F32 R152, R128, R154, R32 ;  /* 0x0000009a8098723c */ /* 0x000fe20000001820 */
[----:B------:R1:W2:Y:S01]  /*9870*/  LDL.LU.S16 R34, [R1+0x78] ;  /* 0x0000780001227983 */ /* 0x0002a20000300600 */
[----:B------:R-:W-:-:S04]  /*9880*/  IMAD.MOV.U32 R5, RZ, RZ, R2 ;  /* 0x000000ffff057224 */ /* 0x000fc800078e0002 */
[C---:B------:R-:W-:Y:S01]  /*9890*/  HMMA.16816.F32 R140, R128.reuse, R136, R140 ;  /* 0x00000088808c723c */ /* 0x040fe2000000188c */
[----:B------:R-:W-:Y:S02]  /*98a0*/  IMAD.MOV.U32 R4, RZ, RZ, R57 ;  /* 0x000000ffff047224 */ /* 0x000fe400078e0039 */
[----:B------:R-:W-:Y:S02]  /*98b0*/  IMAD.MOV.U32 R2, RZ, RZ, R56 ;  /* 0x000000ffff027224 */ /* 0x000fe400078e0038 */
[----:B------:R-:W-:Y:S01]  /*98c0*/  LDSM.16.MT88.4 R56, [R189+0x13800] ;  /* 0x01380000bd38783b */ /* 0x000fe20000004200 */
[C---:B------:R-:W-:Y:S03]  /*98d0*/  HMMA.16816.F32 R136, R128.reuse, R138, R40 ;  /* 0x0000008a8088723c */ /* 0x040fe60000001828 */
[----:B------:R-:W3:Y:S03]  /*98e0*/  LDSM.16.MT88.4 R40, [R186+0x13800] ;  /* 0x01380000ba28783b */ /* 0x000ee60000004200 */
[C---:B------:R-:W-:Y:S06]  /*98f0*/  HMMA.16816.F32 R148, R128.reuse, R144, R148 ;  /* 0x000000908094723c */ /* 0x040fec0000001894 */
[C---:B------:R-:W-:Y:S06]  /*9900*/  HMMA.16816.F32 R144, R128.reuse, R146, R36 ;  /* 0x000000928090723c */ /* 0x040fec0000001824 */
[C---:B---3--:R-:W-:Y:S06]  /*9910*/  HMMA.16816.F32 R36, R128.reuse, R40, R44 ;  /* 0x000000288024723c */ /* 0x048fec000000182c */
[C---:B------:R-:W-:Y:S06]  /*9920*/  HMMA.16816.F32 R40, R128.reuse, R42, R52 ;  /* 0x0000002a8028723c */ /* 0x040fec0000001834 */
[C---:B------:R-:W-:Y:S06]  /*9930*/  HMMA.16816.F32 R52, R128.reuse, R56, R68 ;  /* 0x000000388034723c */ /* 0x040fec0000001844 */
[C---:B------:R-:W-:Y:S01]  /*9940*/  HMMA.16816.F32 R56, R128.reuse, R58, R72 ;  /* 0x0000003a8038723c */ /* 0x040fe20000001848 */
[----:B------:R-:W3:Y:S05]  /*9950*/  LDSM.16.MT88.4 R72, [R186+0x15800] ;  /* 0x01580000ba48783b */ /* 0x000eea0000004200 */
[C---:B---3--:R-:W-:Y:S06]  /*9960*/  HMMA.16816.F32 R68, R128.reuse, R72, R92 ;  /* 0x000000488044723c */ /* 0x048fec000000185c */
[C---:B------:R-:W-:Y:S01]  /*9970*/  HMMA.16816.F32 R72, R128.reuse, R74, R96 ;  /* 0x0000004a8048723c */ /* 0x040fe20000001860 */
[----:B------:R-:W3:Y:S05]  /*9980*/  LDSM.16.MT88.4 R96, [R188+0x15800] ;  /* 0x01580000bc60783b */ /* 0x000eea0000004200 */
[C---:B---3--:R-:W-:Y:S06]  /*9990*/  HMMA.16816.F32 R92, R128.reuse, R96, R116 ;  /* 0x00000060805c723c */ /* 0x048fec0000001874 */
[----:B------:R-:W-:Y:S01]  /*99a0*/  HMMA.16816.F32 R96, R128, R98, R120 ;  /* 0x000000628060723c */ /* 0x000fe20000001878 */
[----:B------:R-:W3:Y:S01]  /*99b0*/  LDSM.16.MT88.4 R120, [R189+0x17800] ;  /* 0x01780000bd78783b */ /* 0x000ee20000004200 */
[----:B------:R-:W-:Y:S01]  /*99c0*/  FADD.FTZ R2, R2, R241 ;  /* 0x000000f102027221 */ /* 0x000fe20000010000 */
[----:B------:R-:W-:-:S02]  /*99d0*/  IMAD.MOV.U32 R35, RZ, RZ, R17 ;  /* 0x000000ffff237224 */ /* 0x000fc400078e0011 */
[----:B------:R-:W-:Y:S01]  /*99e0*/  FADD.FTZ R0, R7, R0 ;  /* 0x0000000007007221 */ /* 0x000fe20000010000 */
[----:B------:R-:W-:Y:S01]  /*99f0*/  FADD.FTZ R2, R6, R2 ;  /* 0x0000000206027221 */ /* 0x000fe20000010000 */
[----:B------:R-:W-:Y:S02]  /*9a00*/  IMAD.MOV.U32 R17, RZ, RZ, R4 ;  /* 0x000000ffff117224 */ /* 0x000fe400078e0004 */
[----:B------:R-:W-:-:S04]  /*9a10*/  FADD.FTZ R0, R35, R0 ;  /* 0x0000000023007221 */ /* 0x000fc80000010000 */
[----:B------:R-:W-:-:S04]  /*9a20*/  FADD.FTZ R0, R17, R0 ;  /* 0x0000000011007221 */ /* 0x000fc80000010000 */
[----:B------:R-:W-:-:S04]  /*9a30*/  FADD.FTZ R0, R19, R0 ;  /* 0x0000000013007221 */ /* 0x000fc80000010000 */
[----:B------:R-:W-:Y:S01]  /*9a40*/  FADD.FTZ R0, R244, R0 ;  /* 0x00000000f4007221 */ /* 0x000fe20000010000 */
[C---:B---3--:R-:W-:Y:S06]  /*9a50*/  HMMA.16816.F32 R116, R128.reuse, R120, R220 ;  /* 0x000000788074723c */ /* 0x048fec00000018dc */
[----:B------:R-:W-:Y:S01]  /*9a60*/  HMMA.16816.F32 R120, R128, R122, R12 ;  /* 0x0000007a8078723c */ /* 0x000fe2000000180c */
[----:B------:R-:W-:-:S04]  /*9a70*/  FADD.FTZ R0, R246, R0 ;  /* 0x00000000f6007221 */ /* 0x000fc80000010000 */
[----:B------:R-:W-:-:S04]  /*9a80*/  FADD.FTZ R0, R249, R0 ;  /* 0x00000000f9007221 */ /* 0x000fc80000010000 */
[----:B------:R-:W-:Y:S01]  /*9a90*/  FADD.FTZ R0, R168, R0 ;  /* 0x00000000a8007221 */ /* 0x000fe20000010000 */
[----:B--2---:R-:W-:-:S05]  /*9aa0*/  @!P2 HADD2 R34, -R29.H0_H0, -RZ.H0_H0 ;  /* 0xa00000ff1d22a230 */ /* 0x004fca0000000900 */
[----:B------:R-:W-:Y:S01]  /*9ab0*/  PRMT R12, R34, 0x7610, R12 ;  /* 0x00007610220c7816 */ /* 0x000fe2000000000c */
        /* <DEDUP_REMOVED lines=12> */
[----:B------:R-:W-:Y:S01]  /*9b80*/  HMMA.16816.F32 R48, R128, R50, R64 ;  /* 0x000000328030723c */ /* 0x000fe20000001840 */
[----:B------:R-:W2:Y:S01]  /*9b90*/  LDSM.16.MT88.4 R64, [R188+0x13800] ;  /* 0x01380000bc40783b */ /* 0x000ea20000004200 */
[----:B------:R-:W-:-:S02]  /*9ba0*/  IMAD.MOV.U32 R33, RZ, RZ, R82 ;  /* 0x000000ffff217224 */ /* 0x000fc400078e0052 */
[----:B------:R-:W-:Y:S02]  /*9bb0*/  IMAD.MOV.U32 R32, RZ, RZ, R83 ;  /* 0x000000ffff207224 */ /* 0x000fe400078e0053 */
[----:B------:R-:W3:Y:S01]  /*9bc0*/  LDSM.16.MT88.4 R80, [R187+0x15800] ;  /* 0x01580000bb50783b */ /* 0x000ee20000004200 */
[C---:B--2---:R-:W-:Y:S06]  /*9bd0*/  HMMA.16816.F32 R60, R128.reuse, R64, R84 ;  /* 0x00000040803c723c */ /* 0x044fec0000001854 */
[----:B------:R-:W-:Y:S01]  /*9be0*/  HMMA.16816.F32 R64, R128, R66, R88 ;  /* 0x000000428040723c */ /* 0x000fe20000001858 */
[----:B------:R-:W2:Y:S01]  /*9bf0*/  LDSM.16.MT88.4 R88, [R189+0x15800] ;  /* 0x01580000bd58783b */ /* 0x000ea20000004200 */
[----:B------:R-:W-:-:S02]  /*9c00*/  @!P1 PRMT R28, R243, 0x5410, RZ ;  /* 0x00005410f31c9816 */ /* 0x000fc400000000ff */
[C---:B------:R-:W-:Y:S02]  /*9c10*/  LEA R4, P1, R33.reuse, UR6, 0x1 ;  /* 0x0000000621047c11 */ /* 0x040fe4000f8208ff */
[----:B---3--:R-:W-:Y:S02]  /*9c20*/  HMMA.16816.F32 R76, R128, R80, R100 ;  /* 0x00000050804c723c */ /* 0x008fe40000001864 */
[----:B------:R-:W-:-:S04]  /*9c30*/  LEA.HI.X R5, R33, UR7, R32, 0x1, P1 ;  /* 0x0000000721057c11 */ /* 0x000fc800088f0c20 */
[----:B------:R-:W-:Y:S01]  /*9c40*/  HMMA.16816.F32 R80, R128, R82, R104 ;  /* 0x000000528050723c */ /* 0x000fe20000001868 */
[----:B------:R-:W3:Y:S01]  /*9c50*/  LDSM.16.MT88.4 R104, [R186+0x17800] ;  /* 0x01780000ba68783b */ /* 0x000ee20000004200 */
[----:B------:R-:W-:-:S04]  /*9c60*/  IADD3 R6, P1, R4, UR12, RZ ;  /* 0x0000000c04067c10 */ /* 0x000fc8000ff3e0ff */
[----:B------:R-:W-:Y:S01]  /*9c70*/  IADD3.X R7, R5, UR13, RZ, P1, !PT ;  /* 0x0000000d05077c10 */ /* 0x000fe20008ffe4ff */
[----:B------:R-:W-:Y:S04]  /*9c80*/  STG.E.U16 desc[UR30][R4.64], R238 ;  /* 0x000000ee04007986 */ /* 0x000fe8000c10151e */
[----:B------:R-:W-:Y:S04]  /*9c90*/  STG.E.U16 desc[UR30][R4.64+0x2], R237 ;  /* 0x000002ed04007986 */ /* 0x000fe8000c10151e */
[----:B------:R-:W-:Y:S01]  /*9ca0*/  STG.E.U16 desc[UR30][R6.64], R236 ;  /* 0x000000ec06007986 */ /* 0x000fe2000c10151e */
[C---:B--2---:R-:W-:Y:S06]  /*9cb0*/  HMMA.16816.F32 R84, R128.reuse, R88, R108 ;  /* 0x000000588054723c */ /* 0x044fec000000186c */
[----:B------:R-:W-:Y:S01]  /*9cc0*/  HMMA.16816.F32 R88, R128, R90, R112 ;  /* 0x0000005a8058723c */ /* 0x000fe20000001870 */
[----:B------:R-:W2:Y:S04]  /*9cd0*/  LDSM.16.MT88.4 R112, [R187+0x17800] ;  /* 0x01780000bb70783b */ /* 0x000ea80000004200 */
        /* <DEDUP_REMOVED lines=30> */
[----:B---3--:R-:W-:Y:S01]  /*9ec0*/  HMMA.16816.F32 R100, R128, R104, R124 ;  /* 0x000000688064723c */ /* 0x008fe2000000187c */
[----:B------:R-:W-:Y:S01]  /*9ed0*/  FADD.FTZ R248, R250, R248 ;  /* 0x000000f8faf87221 */ /* 0x000fe20000010000 */
[----:B------:R-:W-:-:S04]  /*9ee0*/  FADD.FTZ R0, R251, R0 ;  /* 0x00000000fb007221 */ /* 0x000fc80000010000 */
[----:B--2---:R-:W-:Y:S01]  /*9ef0*/  HMMA.16816.F32 R108, R128, R112, R228 ;  /* 0x00000070806c723c */ /* 0x004fe200000018e4 */
[----:B------:R-:W-:Y:S01]  /*9f00*/  FADD.FTZ R248, R30, R248 ;  /* 0x000000f81ef87221 */ /* 0x000fe20000010000 */
[----:B------:R-:W-:-:S04]  /*9f10*/  FADD.FTZ R251, R31, R0 ;  /* 0x000000001ffb7221 */ /* 0x000fc80000010000 */
[C---:B------:R-:W-:Y:S06]  /*9f20*/  HMMA.16816.F32 R104, R128.reuse, R106, R216 ;  /* 0x0000006a8068723c */ /* 0x040fec00000018d8 */
[C---:B------:R-:W-:Y:S06]  /*9f30*/  HMMA.16816.F32 R112, R128.reuse, R114, R224 ;  /* 0x000000728070723c */ /* 0x040fec00000018e0 */
[C---:B------:R-:W-:Y:S06]  /*9f40*/  HMMA.16816.F32 R124, R128.reuse, R8, R24 ;  /* 0x00000008807c723c */ /* 0x040fec0000001818 */
[----:B------:R-:W-:Y:S01]  /*9f50*/  HMMA.16816.F32 R128, R128, R10, R20 ;  /* 0x0000000a8080723c */ /* 0x000fe20000001814 */
[----:B------:R-:W-:-:S08]  /*9f60*/  NOP ;  /* 0x0000000000007918 */ /* 0x000fd00000000000 */
[----:B-1----:R-:W-:-:S15]  /*9f70*/  @!P0 BRA `(.L_x_1039) ;  /* 0x0000006800448947 */ /* 0x002fde0003800000 */
[----:B------:R-:W2:Y:S01]  /*9f80*/  LDL.LU R249, [R1+0xcc] ;  /* 0x0000cc0001f97983 */ /* 0x000ea20000300800 */
[----:B------:R-:W1:Y:S01]  /*9f90*/  S2R R0, SR_TID.X ;  /* 0x0000000000007919 */ /* 0x000e620000002100 */
[----:B------:R-:W-:Y:S01]  /*9fa0*/  IMAD.U32 R2, RZ, RZ, UR25 ;  /* 0x00000019ff027e24 */ /* 0x000fe2000f8e00ff */
[----:B------:R-:W-:Y:S01]  /*9fb0*/  ULDC UR4, c[0x0][0x2d0] ;  /* 0x0000b40000047ab9 */ /* 0x000fe20000000800 */
[----:B------:R-:W-:Y:S01]  /*9fc0*/  ULDC.64 UR8, c[0x0][0x218] ;  /* 0x0000860000087ab9 */ /* 0x000fe20000000a00 */
[----:B------:R-:W3:Y:S01]  /*9fd0*/  LDL.LU R250, [R1+0xd0] ;  /* 0x0000d00001fa7983 */ /* 0x000ee20000300800 */
[----:B------:R-:W-:-:S03]  /*9fe0*/  ULDC.64 UR6, c[0x0][0x220] ;  /* 0x0000880000067ab9 */ /* 0x000fc60000000a00 */
[----:B------:R-:W4:Y:S01]  /*9ff0*/  LDL R30, [R1+0xa0] ;  /* 0x0000a000011e7983 */ /* 0x000f220000100800 */
[----:B-1----:R-:W-:-:S04]  /*a000*/  SHF.R.S32.HI R6, RZ, 0x1f, R0 ;  /* 0x0000001fff067819 */ /* 0x002fc80000011400 */
[----:B------:R-:W-:-:S04]  /*a010*/  LEA.HI R6, R6, R0, RZ, 0x3 ;  /* 0x0000000006067211 */ /* 0x000fc800078f18ff */
[----:B------:R-:W-:-:S05]  /*a020*/  LOP3.LUT R6, R6, 0xfffffff8, RZ, 0xc0, !PT ;  /* 0xfffffff806067812 */ /* 0x000fca00078ec0ff */
[----:B------:R-:W-:-:S04]  /*a030*/  IMAD.IADD R6, R0, 0x1, -R6 ;  /* 0x0000000100067824 */ /* 0x000fc800078e0a06 */
[----:B------:R-:W-:-:S05]  /*a040*/  IMAD.SHL.U32 R6, R6, 0x8, RZ ;  /* 0x0000000806067824 */ /* 0x000fca00078e00ff */
[--C-:B------:R-:W-:Y:S01]  /*a050*/  SHF.R.S32.HI R7, RZ, 0x1f, R6.reuse ;  /* 0x0000001fff077819 */ /* 0x100fe20000011406 */
[----:B------:R-:W-:Y:S02]  /*a060*/  IMAD.MOV.U32 R133, RZ, RZ, R3 ;  /* 0x000000ffff857224 */ /* 0x000fe400078e0003 */
[----:B--2---:R-:W-:-:S03]  /*a070*/  IMAD.WIDE.U32 R10, R249, UR22, R6 ;  /* 0x00000016f90a7c25 */ /* 0x004fc6000f8e0006 */
[----:B------:R-:W-:Y:S01]  /*a080*/  IADD3 R241, P1, R10, UR26, RZ ;  /* 0x0000001a0af17c10 */ /* 0x000fe2000ff3e0ff */
[----:B---3--:R-:W-:Y:S01]  /*a090*/  IMAD.WIDE.U32 R8, R250, UR22, R6 ;  /* 0x00000016fa087c25 */ /* 0x008fe2000f8e0006 */
[----:B------:R-:W-:Y:S01]  /*a0a0*/  LOP3.LUT R7, R0, 0x3, RZ, 0xc0, !PT ;  /* 0x0000000300077812 */ /* 0x000fe200078ec0ff */
[----:B------:R-:W2:Y:S01]  /*a0b0*/  LDL.LU R250, [R1+0xc8] ;  /* 0x0000c80001fa7983 */ /* 0x000ea20000300800 */
[----:B------:R-:W-:Y:S01]  /*a0c0*/  IADD3.X R2, R2, UR11, R11, P1, !PT ;  /* 0x0000000b02027c10 */ /* 0x000fe20008ffe40b */
[----:B------:R-:W-:Y:S01]  /*a0d0*/  IMAD.U32 R0, RZ, RZ, UR27 ;  /* 0x0000001bff007e24 */ /* 0x000fe2000f8e00ff */
[----:B------:R-:W-:Y:S01]  /*a0e0*/  LEA R243, P2, R241, UR8, 0x1 ;  /* 0x00000008f1f37c11 */ /* 0x000fe2000f8408ff */
[----:B----4-:R-:W-:Y:S01]  /*a0f0*/  IMAD R7, R7, -0x2, R30 ;  /* 0xfffffffe07077824 */ /* 0x010fe200078e021e */
[----:B------:R-:W-:Y:S01]  /*a100*/  IADD3 R240, P0, R8, UR28, RZ ;  /* 0x0000001c08f07c10 */ /* 0x000fe2000ff1e0ff */
[----:B------:R-:W3:Y:S01]  /*a110*/  LDL.LU R30, [R1+0x70] ;  /* 0x00007000011e7983 */ /* 0x000ee20000300800 */
[----:B------:R-:W-:-:S02]  /*a120*/  ISETP.GE.AND P1, PT, R6, UR4, PT ;  /* 0x0000000406007c0c */ /* 0x000fc4000bf26270 */
[--C-:B-----5:R-:W-:Y:S02]  /*a130*/  SHF.R.S32.HI R233, RZ, 0x1f, R168.reuse ;  /* 0x0000001fffe97819 */ /* 0x120fe400000114a8 */
[----:B------:R-:W-:Y:S02]  /*a140*/  IADD3 R238, P3, R168, 0x10, RZ ;  /* 0x00000010a8ee7810 */ /* 0x000fe40007f7e0ff */
[----:B------:R-:W-:Y:S01]  /*a150*/  IADD3 R214, P4, R4, -0x80, RZ ;  /* 0xffffff8004d67810 */ /* 0x000fe20007f9e0ff */
[----:B------:R-:W-:Y:S01]  /*a160*/  IMAD.MOV.U32 R232, RZ, RZ, R168 ;  /* 0x000000ffffe87224 */ /* 0x000fe200078e00a8 */
[----:B------:R-:W-:Y:S01]  /*a170*/  LEA.HI.X R241, R241, UR9, R2, 0x1, P2 ;  /* 0x00000009f1f17c11 */ /* 0x000fe200090f0c02 */
[----:B------:R-:W-:Y:S01]  /*a180*/  UMOV UR40, URZ ;  /* 0x0000003f00287c82 */ /* 0x000fe20008000000 */
[----:B------:R-:W-:Y:S01]  /*a190*/  IADD3.X R8, R0, UR35, R9, P0, !PT ;  /* 0x0000002300087c10 */ /* 0x000fe200087fe409 */
[----:B------:R-:W-:Y:S01]  /*a1a0*/  IMAD.X R239, RZ, RZ, R233, P3 ;  /* 0x000000ffffef7224 */ /* 0x000fe200018e06e9 */
[----:B------:R-:W-:Y:S01]  /*a1b0*/  IADD3.X R215, R5, -0x1, RZ, P4, !PT ;  /* 0xffffffff05d77810 */ /* 0x000fe200027fe4ff */
[----:B------:R-:W1:Y:S01]  /*a1c0*/  @!P1 LDC.64 R2, c[0x0][0x220] ;  /* 0x00008800ff029b82 */ /* 0x000e620000000a00 */
[----:B------:R-:W-:Y:S01]  /*a1d0*/  IMAD.U32 R0, RZ, RZ, UR32 ;  /* 0x00000020ff007e24 */ /* 0x000fe2000f8e00ff */
[----:B------:R-:W-:Y:S01]  /*a1e0*/  LEA R242, P0, R240, UR6, 0x1 ;  /* 0x00000006f0f27c11 */ /* 0x000fe2000f8008ff */
[----:B------:R-:W-:Y:S01]  /*a1f0*/  ULDC UR28, c[0x0][0x2d0] ;  /* 0x0000b400001c7ab9 */ /* 0x000fe20000000800 */
[----:B------:R-:W-:Y:S01]  /*a200*/  ULDC UR4, c[0x0][0x2ec] ;  /* 0x0000bb0000047ab9 */ /* 0x000fe20000000800 */
[----:B------:R-:W-:Y:S01]  /*a210*/  ULDC.64 UR8, c[0x0][0x248] ;  /* 0x0000920000087ab9 */ /* 0x000fe20000000a00 */
[----:B------:R-:W-:-:S02]  /*a220*/  IADD3 R0, R0, -UR19, R7 ;  /* 0x8000001300007c10 */ /* 0x000fc4000fffe007 */
[----:B------:R-:W-:Y:S01]  /*a230*/  LEA.HI.X R240, R240, UR7, R8, 0x1, P0 ;  /* 0x00000007f0f07c11 */ /* 0x000fe200080f0c08 */
[----:B------:R-:W4:Y:S01]  /*a240*/  @!P1 LDC.64 R6, c[0x0][0x220] ;  /* 0x00008800ff069b82 */ /* 0x000f220000000a00 */
[----:B------:R-:W-:Y:S01]  /*a250*/  UIADD3 UR32, UR32, 0x3f, URZ ;  /* 0x0000003f20207890 */ /* 0x000fe2000fffe03f */
[----:B------:R-:W-:Y:S01]  /*a260*/  STL [R1+0xa8], R0 ;  /* 0x0000a80001007387 */ /* 0x000fe20000100800 */
[----:B------:R-:W-:Y:S01]  /*a270*/  IADD3 R236, P2, R168, 0x20, RZ ;  /* 0x00000020a8ec7810 */ /* 0x000fe20007f5e0ff */
[----:B------:R-:W-:-:S04]  /*a280*/  ULDC.64 UR6, c[0x0][0x250] ;  /* 0x0000940000067ab9 */ /* 0x000fc80000000a00 */
[----:B------:R-:W4:Y:S01]  /*a290*/  @!P1 LDC.64 R8, c[0x0][0x220] ;  /* 0x00008800ff089b82 */ /* 0x000f220000000a00 */
[----:B-1----:R1:W-:Y:S07]  /*a2a0*/  @!P1 STL.64 [R1+0xa0], R2 ;  /* 0x0000a00201009387 */ /* 0x0023ee0000100a00 */
[----:B-1----:R-:W1:Y:S01]  /*a2b0*/  @!P1 LDC.64 R2, c[0x0][0x220] ;  /* 0x00008800ff029b82 */ /* 0x002e620000000a00 */
[----:B----4-:R-:W-:Y:S04]  /*a2c0*/  @!P1 STL.64 [R1+0x98], R8 ;  /* 0x0000980801009387 */ /* 0x010fe80000100a00 */
[----:B------:R-:W-:Y:S01]  /*a2d0*/  @!P1 STL.64 [R1+0x90], R6 ;  /* 0x0000900601009387 */ /* 0x000fe20000100a00 */
[----:B------:R-:W-:-:S03]  /*a2e0*/  USHF.R.S32.HI UR33, URZ, 0x1f, UR32 ;  /* 0x0000001f3f217899 */ /* 0x000fc60008011420 */
[----:B-1----:R1:W-:Y:S01]  /*a2f0*/  @!P1 STL.64 [R1+0x88], R2 ;  /* 0x0000880201009387 */ /* 0x0023e20000100a00 */
[----:B------:R-:W-:Y:S01]  /*a300*/  ULEA.HI UR33, UR33, UR32, URZ, 0x6 ;  /* 0x0000002021217291 */ /* 0x000fe2000f8f303f */
[----:B------:R-:W-:Y:S01]  /*a310*/  IADD3 R234, P0, R168, 0x30, RZ ;  /* 0x00000030a8ea7810 */ /* 0x000fe20007f1e0ff */
[----:B-1----:R-:W-:-:S05]  /*a320*/  IMAD.WIDE.U32 R2, R252, -0x326172a9, RZ ;  /* 0xcd9e8d57fc027825 */ /* 0x002fca00078e00ff */
[----:B------:R1:W-:Y:S01]  /*a330*/  STL.64 [R1+0x78], R2 ;  /* 0x0000780201007387 */ /* 0x0003e20000100a00 */
[----:B------:R-:W-:Y:S01]  /*a340*/  USHF.R.S32.HI UR33, URZ, 0x6, UR33 ;  /* 0x000000063f217899 */ /* 0x000fe20008011421 */
[----:B------:R-:W-:Y:S02]  /*a350*/  IMAD.MOV.U32 R0, RZ, RZ, R132 ;  /* 0x000000ffff007224 */ /* 0x000fe400078e0084 */
[--C-:B------:R-:W-:Y:S02]  /*a360*/  IMAD.X R237, RZ, RZ, R233.reuse, P2 ;  /* 0x000000ffffed7224 */ /* 0x100fe400010e06e9 */
[----:B------:R-:W-:Y:S01]  /*a370*/  IMAD.X R235, RZ, RZ, R233, P0 ;  /* 0x000000ffffeb7224 */ /* 0x000fe200000e06e9 */
[----:B------:R-:W-:Y:S02]  /*a380*/  UIADD3 UR29, UR33, -0x2, URZ ;  /* 0xfffffffe211d7890 */ /* 0x000fe4000fffe03f */
[----:B------:R-:W-:Y:S02]  /*a390*/  USHF.L.U64.HI UR34, UR6, 0x4, UR7 ;  /* 0x0000000406227899 */ /* 0x000fe40008010207 */
[----:B------:R-:W-:-:S02]  /*a3a0*/  USHF.L.U32 UR35, UR6, 0x4, URZ ;  /* 0x0000000406237899 */ /* 0x000fc4000800063f */
[----:B------:R-:W-:Y:S01]  /*a3b0*/  UIADD3 UR33, UR33, -0x3, URZ ;  /* 0xfffffffd21217890 */ /* 0x000fe2000fffe03f */
[----:B--2---:R-:W-:Y:S01]  /*a3c0*/  IMAD.WIDE.U32 R246, R250, -0x2daee0ad, RZ ;  /* 0xd2511f53faf67825 */ /* 0x004fe200078e00ff */
[----:B---3--:R-:W-:-:S05]  /*a3d0*/  LOP3.LUT R244, R3, R30, RZ, 0x3c, !PT ;  /* 0x0000001e03f47212 */ /* 0x008fca00078e3cff */
[----:B------:R-:W-:Y:S01]  /*a3e0*/  IMAD.WIDE.U32 R244, R244, -0x2daee0ad, RZ ;  /* 0xd2511f53f4f47825 */ /* 0x000fe200078e00ff */
[----:B-1----:R-:W-:Y:S06]  /*a3f0*/  BRA `(.L_x_1040) ;  /* 0x0000000400c47947 */ /* 0x002fec0003800000 */
.L_x_1042:
        /* <DEDUP_REMOVED lines=113> */
.L_x_1040:
[----:B------:R-:W2:Y:S01]  /*ab10*/  LDL.64 R12, [R1+0xb8] ;  /* 0x0000b800010c7983 */ /* 0x000ea20000100a00 */
[----:B------:R-:W-:Y:S01]  /*ab20*/  UIADD3 UR39, UR29, -UR40, URZ ;  /* 0x800000281d277290 */ /* 0x000fe2000fffe03f */
[----:B------:R-:W-:Y:S04]  /*ab30*/  DEPBAR.LE SB0, 0x0 ;  /* 0x000080000000791a */ /* 0x000fe80000000000 */
[----:B------:R-:W3:Y:S01]  /*ab40*/  LDL R22, [R1+0xac] ;  /* 0x0000ac0001167983 */ /* 0x000ee20000100800 */
[----:B------:R-:W-:Y:S01]  /*ab50*/  USHF.R.S32.HI UR10, URZ, 0x1f, UR39 ;  /* 0x0000001f3f0a7899 */ /* 0x000fe20008011427 */
[----:B------:R-:W-:Y:S01]  /*ab60*/  IMAD.U32 R2, RZ, RZ, UR39 ;  /* 0x00000027ff027e24 */ /* 0x000fe2000f8e00ff */
[----:B------:R-:W-:Y:S01]  /*ab70*/  UIMAD.WIDE.U32 UR20, UR39, UR6, URZ ;  /* 0x00000006271472a5 */ /* 0x000fe2000f8e003f */
[----:B------:R-:W4:Y:S01]  /*ab80*/  LDL R32, [R1+0x80] ;  /* 0x0000800001207983 */ /* 0x000f220000100800 */
        /* <DEDUP_REMOVED lines=33> */
[----:B------:R-:W-:Y:S01]  /*ada0*/  LEA R6, P3, R18, R242, 0x1 ;  /* 0x000000f212067211 */ /* 0x000fe200078608ff */
[----:B------:R-:W-:Y:S01]  /*adb0*/  IMAD R5, R5, UR6, RZ ;  /* 0x0000000605057c24 */ /* 0x000fe2000f8e02ff */
[----:B------:R-:W-:Y:S01]  /*adc0*/  BAR.SYNC.DEFER_BLOCKING 0x0 ;  /* 0x0000000000007b1d */ /* 0x000fe20000010000 */
[----:B------:R-:W-:Y:S01]  /*add0*/  IMAD.WIDE.U32 R16, R4, UR6, RZ ;  /* 0x0000000604107c25 */ /* 0x000fe2000f8e00ff */
[----:B------:R-:W-:Y:S03]  /*ade0*/  LEA.HI.X R7, R18, R240, R7, 0x1, P3 ;  /* 0x000000f012077211 */ /* 0x000fe600018f0c07 */
[----:B------:R-:W-:Y:S01]  /*adf0*/  IMAD R5, R4, UR7, R5 ;  /* 0x0000000704057c24 */ /* 0x000fe2000f8e0205 */
[----:B------:R-:W-:Y:S01]  /*ae00*/  LEA R4, P2, R16, R242, 0x1 ;  /* 0x000000f210047211 */ /* 0x000fe200078408ff */
[----:B------:R-:W-:Y:S02]  /*ae10*/  IMAD R9, R9, UR6, RZ ;  /* 0x0000000609097c24 */ /* 0x000fe4000f8e02ff */
[----:B------:R-:W-:Y:S02]  /*ae20*/  IMAD.IADD R5, R17, 0x1, R5 ;  /* 0x0000000111057824 */ /* 0x000fe400078e0205 */
[----:B------:R-:W-:Y:S02]  /*ae30*/  IMAD R3, R3, UR6, RZ ;  /* 0x0000000603037c24 */ /* 0x000fe4000f8e02ff */
[----:B------:R-:W-:Y:S01]  /*ae40*/  IMAD R9, R8, UR7, R9 ;  /* 0x0000000708097c24 */ /* 0x000fe2000f8e0209 */
[----:B------:R-:W-:Y:S01]  /*ae50*/  LEA.HI.X R5, R16, R240, R5, 0x1, P2 ;  /* 0x000000f010057211 */ /* 0x000fe200010f0c05 */
        /* <DEDUP_REMOVED lines=331> */
[C---:B------:R-:W-:Y:S01]  /*c310*/  LEA R170, P4, R168.reuse, R243, 0x1 ;  /* 0x000000f3a8aa7211 */ /* 0x040fe200078808ff */
[----:B------:R-:W-:Y:S02]  /*c320*/  IMAD.IADD R134, R169, 0x1, R134 ;  /* 0x00000001a9867824 */ /* 0x000fe400078e0286 */
[----:B------:R-:W-:Y:S03]  /*c330*/  IMAD R3, R3, UR8, RZ ;  /* 0x0000000803037c24 */ /* 0x000fe6000f8e02ff */
[----:B------:R-:W-:Y:S01]  /*c340*/  LEA.HI.X R171, R168, R241, R134, 0x1, P4 ;  /* 0x000000f1a8ab7211 */ /* 0x000fe200020f0c86 */
        /* <DEDUP_REMOVED lines=24> */
.L_x_1041:
[----:B-1----:R-:W2:Y:S01]  /*c4d0*/  LDL R2, [R1+0xa8] ;  /* 0x0000a80001027983 */ /* 0x002ea20000100800 */
[----:B------:R-:W-:Y:S01]  /*c4e0*/  IMAD.U32 R132, RZ, RZ, UR39 ;  /* 0x00000027ff847e24 */ /* 0x000fe2000f8e00ff */
[----:B------:R-:W-:Y:S02]  /*c4f0*/  UIADD3 UR22, UR36, 0x1715609d, URZ ;  /* 0x1715609d24167890 */ /* 0x000fe4000fffe03f */
[----:B------:R1:W3:Y:S01]  /*c500*/  LDL.S16 R217, [R1+0x6c] ;  /* 0x00006c0001d97983 */ /* 0x0002e20000100600 */
[----:B------:R-:W-:Y:S02]  /*c510*/  USHF.L.U32 UR32, UR39, 0x1, URZ ;  /* 0x0000000127207899 */ /* 0x000fe4000800063f */
[----:B------:R-:W-:Y:S01]  /*c520*/  UIADD3 UR10, UR37, -0x4498517b, URZ ;  /* 0xbb67ae85250a7890 */ /* 0x000fe2000fffe03f */
[----:B------:R1:W4:Y:S01]  /*c530*/  LDL.S16 R216, [R1+0x68] ;  /* 0x0000680001d87983 */ /* 0x0003220000100600 */
[----:B------:R-:W-:Y:S02]  /*c540*/  ULOP3.LUT UR14, UR32, UR37, URZ, 0x3c, !UPT ;  /* 0x00000025200e7292 */ /* 0x000fe4000f8e3c3f */
[----:B------:R-:W-:Y:S02]  /*c550*/  UIADD3 UR11, UR36, -0x61c88647, URZ ;  /* 0x9e3779b9240b7890 */ /* 0x000fe4000fffe03f */
[----:B------:R-:W-:Y:S02]  /*c560*/  UIADD3 UR27, UR37, 0x76cf5d0a, URZ ;  /* 0x76cf5d0a251b7890 */ /* 0x000fe4000fffe03f */
[----:B------:R-:W-:Y:S02]  /*c570*/  UIADD3 UR25, UR37, 0x32370b8f, URZ ;  /* 0x32370b8f25197890 */ /* 0x000fe4000fffe03f */
[----:B------:R-:W-:Y:S02]  /*c580*/  UIADD3 UR26, UR36, -0x255992d5, URZ ;  /* 0xdaa66d2b241a7890 */ /* 0x000fe4000fffe03f */
[----:B------:R-:W-:Y:S02]  /*c590*/  UIADD3 UR23, UR37, -0x126145ec, URZ ;  /* 0xed9eba1425177890 */ /* 0x000fe4000fffe03f */
[----:B------:R-:W-:Y:S02]  /*c5a0*/  UIADD3 UR24, UR36, 0x78dde6e4, URZ ;  /* 0x78dde6e424187890 */ /* 0x000fe4000fffe03f */
[----:B------:R-:W-:Y:S02]  /*c5b0*/  UIADD3 UR21, UR37, -0x56f99767, URZ ;  /* 0xa906689925157890 */ /* 0x000fe4000fffe03f */
[----:B------:R-:W-:Y:S02]  /*c5c0*/  UIADD3 UR20, UR36, -0x4ab325aa, URZ ;  /* 0xb54cda5624147890 */ /* 0x000fe4000fffe03f */
[----:B------:R-:W-:Y:S02]  /*c5d0*/  UIADD3 UR32, UR32, 0x1, URZ ;  /* 0x0000000120207890 */ /* 0x000fe4000fffe03f */
[----:B------:R-:W-:Y:S02]  /*c5e0*/  UIADD3 UR40, UR40, 0x1, URZ ;  /* 0x0000000128287890 */ /* 0x000fe4000fffe03f */
[----:B------:R-:W-:Y:S01]  /*c5f0*/  ULOP3.LUT UR32, UR32, UR37, URZ, 0x3c, !UPT ;  /* 0x0000002520207292 */ /* 0x000fe2000f8e3c3f */
[----:B--2---:R-:W-:Y:S04]  /*c600*/  IMAD R132, R132, -0x40, R2 ;  /* 0xffffffc084847824 */ /* 0x004fe800078e0202 */
[C---:B------:R-:W-:Y:S01]  /*c610*/  VIADD R135, R132.reuse, 0xffffffff ;  /* 0xffffffff84877836 */ /* 0x040fe20000000000 */
[----:B------:R-:W-:Y:S01]  /*c620*/  IABS R3, R132 ;  /* 0x0000008400037213 */ /* 0x000fe20000000000 */
[C---:B------:R-:W-:Y:S02]  /*c630*/  VIADD R134, R132.reuse, 0xfffffff8 ;  /* 0xfffffff884867836 */ /* 0x040fe40000000000 */
[----:B------:R-:W-:Y:S01]  /*c640*/  VIADD R2, R132, 0x8 ;  /* 0x0000000884027836 */ /* 0x000fe20000000000 */
[----:B------:R-:W-:Y:S01]  /*c650*/  ISETP.GE.AND P6, PT, R135, RZ, PT ;  /* 0x000000ff8700720c */ /* 0x000fe20003fc6270 */
[----:B------:R-:W-:Y:S01]  /*c660*/  IMAD.MOV.U32 R168, RZ, RZ, R3 ;  /* 0x000000ffffa87224 */ /* 0x000fe200078e0003 */
[----:B------:R-:W-:Y:S01]  /*c670*/  ISETP.GE.AND P5, PT, R134, RZ, PT ;  /* 0x000000ff8600720c */ /* 0x000fe20003fa6270 */
[----:B------:R-:W-:Y:S01]  /*c680*/  VIADD R3, R132, 0xfffffff7 ;  /* 0xfffffff784037836 */ /* 0x000fe20000000000 */
[----:B------:R-:W-:Y:S01]  /*c690*/  ISETP.GE.AND P0, PT, R2, RZ, PT ;  /* 0x000000ff0200720c */ /* 0x000fe20003f06270 */
[C---:B------:R-:W-:Y:S01]  /*c6a0*/  VIADD R171, R132.reuse, 0xfffffff0 ;  /* 0xfffffff084ab7836 */ /* 0x040fe20000000000 */
[----:B------:R-:W-:Y:S01]  /*c6b0*/  I2FP.F32.S32 R168, R168 ;  /* 0x000000a800a87245 */ /* 0x000fe20000201400 */
[C---:B------:R-:W-:Y:S01]  /*c6c0*/  VIADD R169, R132.reuse, 0xffffffe8 ;  /* 0xffffffe884a97836 */ /* 0x040fe20000000000 */
[----:B------:R-:W-:Y:S01]  /*c6d0*/  ISETP.GE.AND P4, PT, R3, RZ, PT ;  /* 0x000000ff0300720c */ /* 0x000fe20003f86270 */
[----:B------:R-:W-:Y:S01]  /*c6e0*/  VIADD R170, R132, 0xffffffef ;  /* 0xffffffef84aa7836 */ /* 0x000fe20000000000 */
[----:B------:R-:W-:Y:S01]  /*c6f0*/  ISETP.GE.AND P3, PT, R171, RZ, PT ;  /* 0x000000ffab00720c */ /* 0x000fe20003f66270 */
[C---:B------:R-:W-:Y:S01]  /*c700*/  FFMA.FTZ R10, R168.reuse, -UR5, R10 ;  /* 0x80000005a80a7c23 */ /* 0x040fe2000801000a */
[----:B------:R-:W-:Y:S01]  /*c710*/  FFMA.FTZ R4, R168, -UR5, R4 ;  /* 0x80000005a8047c23 */ /* 0x000fe20008010004 */
[C---:B------:R-:W-:Y:S01]  /*c720*/  @!P6 IADD3 R135, -R132.reuse, 0x1, RZ ;  /* 0x000000018487e810 */ /* 0x040fe20007ffe1ff */
[C---:B------:R-:W-:Y:S01]  /*c730*/  VIADD R168, R132.reuse, 0xffffffe7 ;  /* 0xffffffe784a87836 */ /* 0x040fe20000000000 */
[C---:B------:R-:W-:Y:S02]  /*c740*/  @!P5 IADD3 R134, -R132.reuse, 0x8, RZ ;  /* 0x000000088486d810 */ /* 0x040fe40007ffe1ff */
[----:B------:R-:W-:Y:S02]  /*c750*/  I2FP.F32.S32 R135, R135 ;  /* 0x0000008700877245 */ /* 0x000fe40000201400 */
[C---:B------:R-:W-:Y:S02]  /*c760*/  @!P0 IADD3 R2, -R132.reuse, -0x8, RZ ;  /* 0xfffffff884028810 */ /* 0x040fe40007ffe1ff */
[----:B------:R-:W-:Y:S01]  /*c770*/  ISETP.GE.AND P5, PT, R169, RZ, PT ;  /* 0x000000ffa900720c */ /* 0x000fe20003fa6270 */
[C---:B------:R-:W-:Y:S01]  /*c780*/  FFMA.FTZ R5, R135.reuse, -UR5, R5 ;  /* 0x8000000587057c23 */ /* 0x040fe20008010005 */
[----:B------:R-:W-:Y:S01]  /*c790*/  FFMA.FTZ R11, R135, -UR5, R11 ;  /* 0x80000005870b7c23 */ /* 0x000fe2000801000b */
[C---:B------:R-:W-:Y:S01]  /*c7a0*/  VIADD R135, R132.reuse, 0x7 ;  /* 0x0000000784877836 */ /* 0x040fe20000000000 */
[----:B------:R-:W-:Y:S02]  /*c7b0*/  I2FP.F32.S32 R134, R134 ;  /* 0x0000008600867245 */ /* 0x000fe40000201400 */
[----:B------:R-:W-:Y:S02]  /*c7c0*/  @!P4 IADD3 R3, -R132, 0x9, RZ ;  /* 0x000000098403c810 */ /* 0x000fe40007ffe1ff */
[----:B------:R-:W-:Y:S01]  /*c7d0*/  ISETP.GE.AND P0, PT, R135, RZ, PT ;  /* 0x000000ff8700720c */ /* 0x000fe20003f06270 */
[----:B------:R-:W-:Y:S01]  /*c7e0*/  FFMA.FTZ R14, R134, -UR5, R14 ;  /* 0x80000005860e7c23 */ /* 0x000fe2000801000e */
[----:B------:R-:W-:Y:S01]  /*c7f0*/  ISETP.GE.AND P2, PT, R170, RZ, PT ;  /* 0x000000ffaa00720c */ /* 0x000fe20003f46270 */
[----:B------:R-:W-:Y:S01]  /*c800*/  FFMA.FTZ R8, R134, -UR5, R8 ;  /* 0x8000000586087c23 */ /* 0x000fe20008010008 */
[----:B------:R-:W-:Y:S01]  /*c810*/  I2FP.F32.S32 R2, R2 ;  /* 0x0000000200027245 */ /* 0x000fe20000201400 */
[C---:B------:R-:W-:Y:S01]  /*c820*/  VIADD R134, R132.reuse, 0xffffffe0 ;  /* 0xffffffe084867836 */ /* 0x040fe20000000000 */
[----:B------:R-:W-:Y:S02]  /*c830*/  I2FP.F32.S32 R3, R3 ;  /* 0x0000000300037245 */ /* 0x000fe40000201400 */
[----:B------:R-:W-:Y:S01]  /*c840*/  @!P3 IADD3 R171, -R132, 0x10, RZ ;  /* 0x0000001084abb810 */ /* 0x000fe20007ffe1ff */
[----:B------:R-:W-:Y:S01]  /*c850*/  FFMA.FTZ R6, R2, -UR5, R6 ;  /* 0x8000000502067c23 */ /* 0x000fe20008010006 */
[----:B------:R-:W-:Y:S02]  /*c860*/  VIADD R2, R132, 0xffffffd8 ;  /* 0xffffffd884027836 */ /* 0x000fe40000000000 */
[C---:B------:R-:W-:Y:S01]  /*c870*/  FFMA.FTZ R9, R3.reuse, -UR5, R9 ;  /* 0x8000000503097c23 */ /* 0x040fe20008010009 */
[----:B------:R-:W-:Y:S01]  /*c880*/  FFMA.FTZ R15, R3, -UR5, R15 ;  /* 0x80000005030f7c23 */ /* 0x000fe2000801000f */
[----:B------:R-:W-:Y:S01]  /*c890*/  ISETP.GE.AND P4, PT, R168, RZ, PT ;  /* 0x000000ffa800720c */ /* 0x000fe20003f86270 */
[----:B------:R-:W-:Y:S01]  /*c8a0*/  VIADD R3, R132, 0xffffffdf ;  /* 0xffffffdf84037836 */ /* 0x000fe20000000000 */
[----:B------:R-:W-:Y:S02]  /*c8b0*/  ISETP.GE.AND P3, PT, R134, RZ, PT ;  /* 0x000000ff8600720c */ /* 0x000fe40003f66270 */
[C---:B------:R-:W-:Y:S02]  /*c8c0*/  @!P5 IADD3 R169, -R132.reuse, 0x18, RZ ;  /* 0x0000001884a9d810 */ /* 0x040fe40007ffe1ff */
[----:B------:R-:W-:Y:S02]  /*c8d0*/  @!P0 IADD3 R135, -R132, -0x7, RZ ;  /* 0xfffffff984878810 */ /* 0x000fe40007ffe1ff */
[----:B------:R-:W-:Y:S02]  /*c8e0*/  ISETP.GE.AND P0, PT, R2, RZ, PT ;  /* 0x000000ff0200720c */ /* 0x000fe40003f06270 */
[C---:B------:R-:W-:Y:S02]  /*c8f0*/  @!P2 IADD3 R170, -R132.reuse, 0x11, RZ ;  /* 0x0000001184aaa810 */ /* 0x040fe40007ffe1ff */
[----:B------:R-:W-:Y:S02]  /*c900*/  ISETP.GE.AND P2, PT, R3, RZ, PT ;  /* 0x000000ff0300720c */ /* 0x000fe40003f46270 */
[----:B------:R-:W-:Y:S02]  /*c910*/  I2FP.F32.S32 R169, R169 ;  /* 0x000000a900a97245 */ /* 0x000fe40000201400 */
[----:B------:R-:W-:Y:S02]  /*c920*/  I2FP.F32.S32 R135, R135 ;  /* 0x0000008700877245 */ /* 0x000fe40000201400 */
[C---:B------:R-:W-:Y:S01]  /*c930*/  @!P4 IADD3 R168, -R132.reuse, 0x19, RZ ;  /* 0x0000001984a8c810 */ /* 0x040fe20007ffe1ff */
[C---:B------:R-:W-:Y:S01]  /*c940*/  FFMA.FTZ R16, R169.reuse, -UR5, R16 ;  /* 0x80000005a9107c23 */ /* 0x040fe20008010010 */
[----:B------:R-:W-:Y:S01]  /*c950*/  FFMA.FTZ R22, R169, -UR5, R22 ;  /* 0x80000005a9167c23 */ /* 0x000fe20008010016 */
[----:B------:R-:W-:Y:S01]  /*c960*/  FFMA.FTZ R7, R135, -UR5, R7 ;  /* 0x8000000587077c23 */ /* 0x000fe20008010007 */
[----:B------:R-:W-:Y:S01]  /*c970*/  VIADD R135, R132, 0xffffffc8 ;  /* 0xffffffc884877836 */ /* 0x000fe20000000000 */
[----:B------:R-:W-:Y:S02]  /*c980*/  FMNMX.FTZ R169, R4, R0, !PT ;  /* 0x0000000004a97209 */ /* 0x000fe40007810000 */
[C---:B------:R-:W-:Y:S02]  /*c990*/  @!P3 IADD3 R134, -R132.reuse, 0x20, RZ ;  /* 0x000000208486b810 */ /* 0x040fe40007ffe1ff */
[----:B------:R-:W-:Y:S02]  /*c9a0*/  @!P0 IADD3 R2, -R132, 0x28, RZ ;  /* 0x0000002884028810 */ /* 0x000fe40007ffe1ff */
[----:B------:R-:W-:Y:S02]  /*c9b0*/  FMNMX.FTZ R169, R5, R169, !PT ;  /* 0x000000a905a97209 */ /* 0x000fe40007810000 */
[----:B------:R-:W-:Y:S02]  /*c9c0*/  I2FP.F32.S32 R168, R168 ;  /* 0x000000a800a87245 */ /* 0x000fe40000201400 */
[----:B------:R-:W-:Y:S02]  /*c9d0*/  ISETP.GE.AND P0, PT, R135, RZ, PT ;  /* 0x000000ff8700720c */ /* 0x000fe40003f06270 */
[----:B------:R-:W-:Y:S01]  /*c9e0*/  I2FP.F32.S32 R171, R171 ;  /* 0x000000ab00ab7245 */ /* 0x000fe20000201400 */
[----:B------:R-:W-:Y:S01]  /*c9f0*/  FFMA.FTZ R17, R168, -UR5, R17 ;  /* 0x80000005a8117c23 */ /* 0x000fe20008010011 */
[----:B------:R-:W-:Y:S01]  /*ca00*/  @!P2 IADD3 R3, -R132, 0x21, RZ ;  /* 0x000000218403a810 */ /* 0x000fe20007ffe1ff */
[----:B------:R-:W-:Y:S01]  /*ca10*/  FFMA.FTZ R23, R168, -UR5, R23 ;  /* 0x80000005a8177c23 */ /* 0x000fe20008010017 */
[----:B------:R-:W-:Y:S01]  /*ca20*/  I2FP.F32.S32 R134, R134 ;  /* 0x0000008600867245 */ /* 0x000fe20000201400 */
[C---:B------:R-:W-:Y:S01]  /*ca30*/  FFMA.FTZ R12, R171.reuse, -UR5, R12 ;  /* 0x80000005ab0c7c23 */ /* 0x040fe2000801000c */
[----:B------:R-:W-:Y:S01]  /*ca40*/  FMNMX.FTZ R169, R8, R169, !PT ;  /* 0x000000a908a97209 */ /* 0x000fe20007810000 */
[----:B------:R-:W-:Y:S01]  /*ca50*/  FFMA.FTZ R18, R171, -UR5, R18 ;  /* 0x80000005ab127c23 */ /* 0x000fe20008010012 */
[----:B------:R-:W-:Y:S01]  /*ca60*/  I2FP.F32.S32 R170, R170 ;  /* 0x000000aa00aa7245 */ /* 0x000fe20000201400 */
[C---:B------:R-:W-:Y:S01]  /*ca70*/  FFMA.FTZ R20, R134.reuse, -UR5, R20 ;  /* 0x8000000586147c23 */ /* 0x040fe20008010014 */
[----:B------:R-:W-:Y:S01]  /*ca80*/  I2FP.F32.S32 R3, R3 ;  /* 0x0000000300037245 */ /* 0x000fe20000201400 */
[----:B------:R-:W-:Y:S01]  /*ca90*/  FFMA.FTZ R26, R134, -UR5, R26 ;  /* 0x80000005861a7c23 */ /* 0x000fe2000801001a */
[----:B------:R-:W-:Y:S01]  /*caa0*/  FMNMX.FTZ R168, R6, R133, !PT ;  /* 0x0000008506a87209 */ /* 0x000fe20007810000 */
[----:B------:R-:W-:Y:S01]  /*cab0*/  VIADD R134, R132, 0xffffffd7 ;  /* 0xffffffd784867836 */ /* 0x000fe20000000000 */
[----:B------:R-:W-:Y:S01]  /*cac0*/  FMNMX.FTZ R169, R9, R169, !PT ;  /* 0x000000a909a97209 */ /* 0x000fe20007810000 */
[----:B------:R-:W-:Y:S01]  /*cad0*/  FFMA.FTZ R13, R170, -UR5, R13 ;  /* 0x80000005aa0d7c23 */ /* 0x000fe2000801000d */
[----:B------:R-:W-:Y:S01]  /*cae0*/  I2FP.F32.S32 R2, R2 ;  /* 0x0000000200027245 */ /* 0x000fe20000201400 */
[C---:B------:R-:W-:Y:S01]  /*caf0*/  FFMA.FTZ R21, R3.reuse, -UR5, R21 ;  /* 0x8000000503157c23 */ /* 0x040fe20008010015 */
[----:B------:R-:W-:Y:S01]  /*cb00*/  FFMA.FTZ R27, R3, -UR5, R27 ;  /* 0x80000005031b7c23 */ /* 0x000fe2000801001b */
[----:B------:R-:W-:Y:S01]  /*cb10*/  FMNMX.FTZ R168, R7, R168, !PT ;  /* 0x000000a807a87209 */ /* 0x000fe20007810000 */
[----:B------:R-:W-:Y:S01]  /*cb20*/  VIADD R3, R132, 0xffffffd0 ;  /* 0xffffffd084037836 */ /* 0x000fe20000000000 */
[----:B------:R-:W-:Y:S01]  /*cb30*/  FMNMX.FTZ R169, R12, R169, !PT ;  /* 0x000000a90ca97209 */ /* 0x000fe20007810000 */
[----:B------:R-:W-:Y:S01]  /*cb40*/  FFMA.FTZ R24, R2, -UR5, R24 ;  /* 0x8000000502187c23 */ /* 0x000fe20008010018 */
[----:B------:R-:W-:Y:S01]  /*cb50*/  ISETP.GE.AND P4, PT, R134, RZ, PT ;  /* 0x000000ff8600720c */ /* 0x000fe20003f86270 */
[----:B------:R-:W-:Y:S01]  /*cb60*/  FFMA.FTZ R30, R2, -UR5, R30 ;  /* 0x80000005021e7c23 */ /* 0x000fe2000801001e */
[C---:B------:R-:W-:Y:S01]  /*cb70*/  @!P0 IADD3 R135, -R132.reuse, 0x38, RZ ;  /* 0x0000003884878810 */ /* 0x040fe20007ffe1ff */
[----:B------:R-:W-:Y:S01]  /*cb80*/  VIADD R2, R132, 0xffffffcf ;  /* 0xffffffcf84027836 */ /* 0x000fe20000000000 */
[----:B------:R-:W-:Y:S01]  /*cb90*/  FMNMX.FTZ R168, R10, R168, !PT ;  /* 0x000000a80aa87209 */ /* 0x000fe20007810000 */
[----:B------:R-:W-:Y:S01]  /*cba0*/  FFMA.FTZ R19, R170, -UR5, R19 ;  /* 0x80000005aa137c23 */ /* 0x000fe20008010013 */
[----:B------:R-:W-:Y:S02]  /*cbb0*/  FMNMX.FTZ R169, R13, R169, !PT ;  /* 0x000000a90da97209 */ /* 0x000fe40007810000 */
[----:B------:R-:W-:Y:S02]  /*cbc0*/  ISETP.GE.AND P3, PT, R3, RZ, PT ;  /* 0x000000ff0300720c */ /* 0x000fe40003f66270 */
[----:B------:R-:W-:Y:S02]  /*cbd0*/  I2FP.F32.S32 R135, R135 ;  /* 0x0000008700877245 */ /* 0x000fe40000201400 */
[----:B------:R-:W-:Y:S02]  /*cbe0*/  FMNMX.FTZ R168, R11, R168, !PT ;  /* 0x000000a80ba87209 */ /* 0x000fe40007810000 */
[----:B------:R-:W-:Y:S01]  /*cbf0*/  FMNMX.FTZ R169, R16, R169, !PT ;  /* 0x000000a910a97209 */ /* 0x000fe20007810000 */
[----:B------:R-:W-:Y:S01]  /*cc00*/  FFMA.FTZ R32, R135, -UR5, R32 ;  /* 0x8000000587207c23 */ /* 0x000fe20008010020 */
[----:B------:R-:W-:Y:S01]  /*cc10*/  ISETP.GE.AND P2, PT, R2, RZ, PT ;  /* 0x000000ff0200720c */ /* 0x000fe20003f46270 */
[----:B------:R-:W-:Y:S01]  /*cc20*/  VIADD R135, R132, 0xffffffc7 ;  /* 0xffffffc784877836 */ /* 0x000fe20000000000 */
[----:B------:R-:W-:Y:S02]  /*cc30*/  FMNMX.FTZ R168, R14, R168, !PT ;  /* 0x000000a80ea87209 */ /* 0x000fe40007810000 */
[----:B------:R-:W-:Y:S02]  /*cc40*/  FMNMX.FTZ R169, R17, R169, !PT ;  /* 0x000000a911a97209 */ /* 0x000fe40007810000 */
[----:B------:R-:W-:Y:S02]  /*cc50*/  @!P4 IADD3 R134, -R132, 0x29, RZ ;  /* 0x000000298486c810 */ /* 0x000fe40007ffe1ff */
[----:B------:R-:W-:Y:S02]  /*cc60*/  FMNMX.FTZ R168, R15, R168, !PT ;  /* 0x000000a80fa87209 */ /* 0x000fe40007810000 */
[----:B------:R-:W-:Y:S02]  /*cc70*/  FMNMX.FTZ R169, R20, R169, !PT ;  /* 0x000000a914a97209 */ /* 0x000fe40007810000 */
[----:B------:R-:W-:Y:S02]  /*cc80*/  ISETP.GE.AND P0, PT, R135, RZ, PT ;  /* 0x000000ff8700720c */ /* 0x000fe40003f06270 */
[----:B------:R-:W-:Y:S02]  /*cc90*/  @!P3 IADD3 R3, -R132, 0x30, RZ ;  /* 0x000000308403b810 */ /* 0x000fe40007ffe1ff */
[----:B------:R-:W-:Y:S02]  /*cca0*/  I2FP.F32.S32 R134, R134 ;  /* 0x0000008600867245 */ /* 0x000fe40000201400 */
[----:B------:R-:W-:Y:S02]  /*ccb0*/  FMNMX.FTZ R168, R18, R168, !PT ;  /* 0x000000a812a87209 */ /* 0x000fe40007810000 */
[----:B------:R-:W-:Y:S01]  /*ccc0*/  FMNMX.FTZ R169, R21, R169, !PT ;  /* 0x000000a915a97209 */ /* 0x000fe20007810000 */
[----:B------:R-:W-:Y:S01]  /*ccd0*/  FFMA.FTZ R25, R134, -UR5, R25 ;  /* 0x8000000586197c23 */ /* 0x000fe20008010019 */
[----:B------:R-:W-:Y:S01]  /*cce0*/  @!P2 IADD3 R2, -R132, 0x31, RZ ;  /* 0x000000318402a810 */ /* 0x000fe20007ffe1ff */
        /* <DEDUP_REMOVED lines=10> */
[----:B------:R-:W-:Y:S01]  /*cd90*/  @!P0 IADD3 R135, -R132, 0x39, RZ ;  /* 0x0000003984878810 */ /* 0x000fe20007ffe1ff */
[----:B------:R-:W-:Y:S01]  /*cda0*/  FFMA.FTZ R35, R2, -UR5, R35 ;  /* 0x8000000502237c23 */ /* 0x000fe20008010023 */
        /* <DEDUP_REMOVED lines=10> */
[----:B------:R-:W-:Y:S03]  /*ce50*/  FMNMX.FTZ R3, R31, R134, !PT ;  /* 0x000000861f037209 */ /* 0x000fe60007810000 */
[----:B------:R-:W2:Y:S01]  /*ce60*/  SHFL.BFLY PT, R134, R132, 0x2, 0x1f ;  /* 0x0c401f0084867f89 */ /* 0x000ea200000e0000 */
[----:B------:R-:W-:Y:S04]  /*ce70*/  FMNMX.FTZ R2, R34, R3, !PT ;  /* 0x0000000322027209 */ /* 0x000fe80007810000 */
[----:B------:R-:W-:Y:S05]  /*ce80*/  FMNMX.FTZ R2, R35, R2, !PT ;  /* 0x0000000223027209 */ /* 0x000fea0007810000 */
[----:B------:R-:W5:Y:S01]  /*ce90*/  SHFL.BFLY PT, R3, R2, 0x2, 0x1f ;  /* 0x0c401f0002037f89 */ /* 0x000f6200000e0000 */
[----:B--2---:R-:W-:Y:S07]  /*cea0*/  FMNMX.FTZ R132, R132, R134, !PT ;  /* 0x0000008684847209 */ /* 0x004fee0007810000 */
[----:B------:R-:W2:Y:S01]  /*ceb0*/  SHFL.BFLY PT, R134, R132, 0x1, 0x1f ;  /* 0x0c201f0084867f89 */ /* 0x000ea200000e0000 */
[----:B-----5:R-:W-:Y:S07]  /*cec0*/  FMNMX.FTZ R2, R2, R3, !PT ;  /* 0x0000000302027209 */ /* 0x020fee0007810000 */
[----:B------:R-:W5:Y:S01]  /*ced0*/  SHFL.BFLY PT, R3, R2, 0x1, 0x1f ;  /* 0x0c201f0002037f89 */ /* 0x000f6200000e0000 */
[----:B--2---:R-:W-:Y:S04]  /*cee0*/  FMNMX.FTZ R132, R132, R134, !PT ;  /* 0x0000008684847209 */ /* 0x004fe80007810000 */
[C---:B------:R-:W-:Y:S01]  /*cef0*/  FSETP.NEU.FTZ.AND P0, PT, R132.reuse, -INF , PT ;  /* 0xff8000008400780b */ /* 0x040fe20003f1d000 */
[C---:B------:R-:W-:Y:S01]  /*cf00*/  FMUL.FTZ R134, R132.reuse, UR4 ;  /* 0x0000000484867c20 */ /* 0x040fe20008410000 */
[----:B------:R-:W-:Y:S04]  /*cf10*/  FADD.FTZ R0, -R132, R0 ;  /* 0x0000000084007221 */ /* 0x000fe80000010100 */
[----:B------:R-:W-:Y:S02]  /*cf20*/  FSEL R134, R134, RZ, P0 ;  /* 0x000000ff86867208 */ /* 0x000fe40000000000 */
[----:B-----5:R-:W-:Y:S01]  /*cf30*/  FMNMX.FTZ R3, R2, R3, !PT ;  /* 0x0000000302037209 */ /* 0x020fe20007810000 */
[----:B------:R-:W-:Y:S02]  /*cf40*/  FMUL.FTZ R2, R0, UR4 ;  /* 0x0000000400027c20 */ /* 0x000fe40008410000 */
[--C-:B------:R-:W-:Y:S01]  /*cf50*/  FFMA.FTZ R178, R12, UR4, -R134.reuse ;  /* 0x000000040cb27c23 */ /* 0x100fe20008010886 */
[--C-:B------:R-:W-:Y:S01]  /*cf60*/  FFMA.FTZ R179, R13, UR4, -R134.reuse ;  /* 0x000000040db37c23 */ /* 0x100fe20008010886 */
[--C-:B------:R-:W-:Y:S01]  /*cf70*/  FFMA.FTZ R175, R9, UR4, -R134.reuse ;  /* 0x0000000409af7c23 */ /* 0x100fe20008010886 */
[----:B------:R-:W2:Y:S01]  /*cf80*/  LDL.64 R12, [R1+0x78] ;  /* 0x00007800010c7983 */ /* 0x000ea20000100a00 */
[--C-:B------:R-:W-:Y:S01]  /*cf90*/  FFMA.FTZ R135, R4, UR4, -R134.reuse ;  /* 0x0000000404877c23 */ /* 0x100fe20008010886 */
[C---:B------:R-:W-:Y:S01]  /*cfa0*/  FMUL.FTZ R4, R3.reuse, UR4 ;  /* 0x0000000403047c20 */ /* 0x040fe20008410000 */
[C---:B------:R-:W-:Y:S01]  /*cfb0*/  FSETP.NEU.FTZ.AND P0, PT, R3.reuse, -INF , PT ;  /* 0xff8000000300780b */ /* 0x040fe20003f1d000 */
[----:B------:R-:W5:Y:S01]  /*cfc0*/  MUFU.EX2 R2, R2 ;  /* 0x0000000200027308 */ /* 0x000f620000000800 */
[----:B------:R-:W-:Y:S01]  /*cfd0*/  FADD.FTZ R0, -R3, R133 ;  /* 0x0000008503007221 */ /* 0x000fe20000010100 */
[--C-:B------:R-:W-:Y:S01]  /*cfe0*/  FFMA.FTZ R174, R8, UR4, -R134.reuse ;  /* 0x0000000408ae7c23 */ /* 0x100fe20008010886 */
[----:B------:R-:W-:Y:S01]  /*cff0*/  FSEL R4, R4, RZ, P0 ;  /* 0x000000ff04047208 */ /* 0x000fe20000000000 */
[----:B------:R-:W-:Y:S01]  /*d000*/  FFMA.FTZ R170, R5, UR4, -R134 ;  /* 0x0000000405aa7c23 */ /* 0x000fe20008010886 */
[----:B------:R-:W-:Y:S01]  /*d010*/  LOP3.LUT R8, R245, UR10, R246, 0x96, !PT ;  /* 0x0000000af5087c12 */ /* 0x000fe2000f8e96f6 */
[----:B------:R-:W-:Y:S01]  /*d020*/  FMUL.FTZ R0, R0, UR4 ;  /* 0x0000000400007c20 */ /* 0x000fe20008410000 */
[----:B------:R-:W-:Y:S01]  /*d030*/  LOP3.LUT R5, R247, UR14, RZ, 0x3c, !PT ;  /* 0x0000000ef7057c12 */ /* 0x000fe2000f8e3cff */
[--C-:B------:R-:W-:Y:S02]  /*d040*/  FFMA.FTZ R6, R6, UR4, -R4.reuse ;  /* 0x0000000406067c23 */ /* 0x100fe40008010804 */
[----:B------:R-:W-:Y:S01]  /*d050*/  MUFU.EX2 R133, R135 ;  /* 0x0000008700857308 */ /* 0x000fe20000000800 */
[----:B------:R-:W-:Y:S01]  /*d060*/  IMAD.WIDE.U32 R230, R8, -0x326172a9, RZ ;  /* 0xcd9e8d5708e67825 */ /* 0x000fe200078e00ff */
[----:B------:R-:W-:Y:S03]  /*d070*/  UIADD3 UR10, UR36, 0x3c6ef372, URZ ;  /* 0x3c6ef372240a7890 */ /* 0x000fe6000fffe03f */
[----:B------:R-:W-:Y:S01]  /*d080*/  FFMA.FTZ R7, R7, UR4, -R4 ;  /* 0x0000000407077c23 */ /* 0x000fe20008010804 */
[----:B------:R-:W-:Y:S04]  /*d090*/  IMAD.WIDE.U32 R8, R5, -0x326172a9, RZ ;  /* 0xcd9e8d5705087825 */ /* 0x000fe800078e00ff */
[--C-:B------:R-:W-:Y:S01]  /*d0a0*/  FFMA.FTZ R182, R16, UR4, -R134.reuse ;  /* 0x0000000410b67c23 */ /* 0x100fe20008010886 */
[----:B------:R-:W-:Y:S01]  /*d0b0*/  UIADD3 UR14, UR37, 0x646e171e, URZ ;  /* 0x646e171e250e7890 */ /* 0x000fe2000fffe03f */
[----:B------:R1:W-:Y:S01]  /*d0c0*/  MUFU.EX2 R171, R6 ;  /* 0x0000000600ab7308 */ /* 0x0003e20000000800 */
        /* <DEDUP_REMOVED lines=9> */
[----:B------:R-:W-:Y:S01]  /*d160*/  FFMA.FTZ R229, R33, UR4, -R134 ;  /* 0x0000000421e57c23 */ /* 0x000fe20008010886 */
[C---:B-----5:R-:W-:Y:S01]  /*d170*/  FMUL.FTZ R32, R2.reuse, R136 ;  /* 0x0000008802207220 */ /* 0x060fe20000410000 */
[C---:B------:R-:W-:Y:S01]  /*d180*/  FMUL.FTZ R24, R2.reuse, R144 ;  /* 0x0000009002187220 */ /* 0x040fe20000410000 */
[----:B------:R-:W-:Y:S01]  /*d190*/  FMUL.FTZ R25, R2, R145 ;  /* 0x0000009102197220 */ /* 0x000fe20000410000 */
[--C-:B------:R-:W-:Y:S01]  /*d1a0*/  FFMA.FTZ R168, R34, UR4, -R4.reuse ;  /* 0x0000000422a87c23 */ /* 0x100fe20008010804 */
[----:B------:R-:W-:Y:S03]  /*d1b0*/  FFMA.FTZ R177, R14, UR4, -R4 ;  /* 0x000000040eb17c23 */ /* 0x000fe60008010804 */
[----:B------:R5:W4:Y:S01]  /*d1c0*/  MUFU.EX2 R136, R7 ;  /* 0x0000000700887308 */ /* 0x000b220000000800 */
[----:B-1----:R-:W-:Y:S01]  /*d1d0*/  LOP3.LUT R6, R231, UR10, R8, 0x96, !PT ;  /* 0x0000000ae7067c12 */ /* 0x002fe2000f8e9608 */
[----:B------:R-:W-:Y:S01]  /*d1e0*/  FMUL.FTZ R8, R2, R160 ;  /* 0x000000a002087220 */ /* 0x000fe20000410000 */
[--C-:B------:R-:W-:Y:S01]  /*d1f0*/  FFMA.FTZ R176, R15, UR4, -R4.reuse ;  /* 0x000000040fb07c23 */ /* 0x100fe20008010804 */
[----:B------:R1:W2:Y:S01]  /*d200*/  LDL.S16 R160, [R1+0x70] ;  /* 0x0000700001a07983 */ /* 0x0002a20000100600 */
[--C-:B------:R-:W-:Y:S01]  /*d210*/  FFMA.FTZ R180, R18, UR4, -R4.reuse ;  /* 0x0000000412b47c23 */ /* 0x100fe20008010804 */
[----:B------:R-:W-:Y:S04]  /*d220*/  IMAD.WIDE.U32 R144, R6, -0x2daee0ad, RZ ;  /* 0xd2511f5306907825 */ /* 0x000fe800078e00ff */
[--C-:B------:R-:W-:Y:S01]  /*d230*/  FFMA.FTZ R181, R19, UR4, -R4.reuse ;  /* 0x0000000413b57c23 */ /* 0x100fe20008010804 */
[----:B------:R-:W1:Y:S01]  /*d240*/  MUFU.EX2 R170, R170 ;  /* 0x000000aa00aa7308 */ /* 0x000e620000000800 */
[----:B---3--:R-:W-:Y:S01]  /*d250*/  FMUL.FTZ R34, R0, R138 ;  /* 0x0000008a00227220 */ /* 0x008fe20000410000 */
        /* <DEDUP_REMOVED lines=9> */
[C---:B------:R-:W-:Y:S01]  /*d2f0*/  FMUL.FTZ R10, R0.reuse, R162 ;  /* 0x000000a2000a7220 */ /* 0x040fe20000410000 */
[----:B------:R-:W-:Y:S01]  /*d300*/  FMUL.FTZ R22, R0, R150 ;  /* 0x0000009600167220 */ /* 0x000fe20000410000 */
[----:B------:R-:W-:Y:S01]  /*d310*/  FMUL.FTZ R33, R2, R137 ;  /* 0x0000008902217220 */ /* 0x000fe20000410000 */
[C---:B------:R-:W-:Y:S01]  /*d320*/  FMUL.FTZ R6, R0.reuse, R166 ;  /* 0x000000a600067220 */ /* 0x040fe20000410000 */
[C---:B-----5:R-:W-:Y:S01]  /*d330*/  FMUL.FTZ R7, R0.reuse, R167 ;  /* 0x000000a700077220 */ /* 0x060fe20000410000 */
        /* <DEDUP_REMOVED lines=59> */
[----:B------:R-:W-:Y:S01]  /*d6f0*/  FFMA.FTZ R0, R0, R251, R171 ;  /* 0x000000fb00007223 */ /* 0x000fe200000100ab */
        /* <DEDUP_REMOVED lines=57> */
[----:B----4-:R-:W-:Y:S01]  /*da90*/  FADD.FTZ R146, R136, R0 ;  /* 0x0000000088927221 */ /* 0x010fe20000010000 */
[----:B------:R-:W3:Y:S01]  /*daa0*/  MUFU.EX2 R140, R174 ;  /* 0x000000ae008c7308 */ /* 0x000ee20000000800 */
[C---:B-1----:R-:W-:Y:S01]  /*dab0*/  F2FP.F16.F32.PACK_AB R133, R170.reuse, R133 ;  /* 0x00000085aa85723e */ /* 0x042fe200000000ff */
[----:B------:R-:W-:Y:S08]  /*dac0*/  FADD.FTZ R141, R170, R141 ;  /* 0x0000008daa8d7221 */ /* 0x000ff00000010000 */
[----:B------:R-:W-:Y:S01]  /*dad0*/  MUFU.EX2 R0, R173 ;  /* 0x000000ad00007308 */ /* 0x000fe20000000800 */
[--C-:B--2---:R-:W-:Y:S01]  /*dae0*/  LOP3.LUT R134, R9, UR11, R12.reuse, 0x96, !PT ;  /* 0x0000000b09867c12 */ /* 0x104fe2000f8e960c */
[----:B------:R-:W-:Y:S02]  /*daf0*/  IMAD.MOV.U32 R165, RZ, RZ, R13 ;  /* 0x000000ffffa57224 */ /* 0x000fe400078e000d */
[C---:B------:R-:W-:Y:S01]  /*db00*/  FMUL.FTZ R9, R2.reuse, R161 ;  /* 0x000000a102097220 */ /* 0x040fe20000410000 */
[----:B------:R-:W-:Y:S02]  /*db10*/  IMAD.MOV.U32 R164, RZ, RZ, R12 ;  /* 0x000000ffffa47224 */ /* 0x000fe400078e000c */
[----:B------:R-:W-:Y:S01]  /*db20*/  FMUL.FTZ R12, R2, R156 ;  /* 0x0000009c020c7220 */ /* 0x000fe20000410000 */
[----:B------:R-:W-:Y:S04]  /*db30*/  IMAD.WIDE.U32 R134, R134, -0x2daee0ad, RZ ;  /* 0xd2511f5386867825 */ /* 0x000fe800078e00ff */
[----:B------:R-:W-:Y:S01]  /*db40*/  FMUL.FTZ R13, R2, R157 ;  /* 0x0000009d020d7220 */ /* 0x000fe20000410000 */
[----:B------:R-:W-:Y:S01]  /*db50*/  F2FP.F16.F32.PACK_AB R2, R136, R171 ;  /* 0x000000ab8802723e */ /* 0x000fe200000000ff */
[----:B------:R-:W-:Y:S01]  /*db60*/  IMAD.MOV.U32 R161, RZ, RZ, R165 ;  /* 0x000000ffffa17224 */ /* 0x000fe200078e00a5 */
[----:B------:R-:W-:Y:S02]  /*db70*/  LOP3.LUT R135, R135, UR27, R244, 0x96, !PT ;  /* 0x0000001b87877c12 */ /* 0x000fe4000f8e96f4 */
[----:B------:R-:W-:Y:S01]  /*db80*/  LOP3.LUT R138, R145, UR25, R134, 0x96, !PT ;  /* 0x00000019918a7c12 */ /* 0x000fe2000f8e9686 */
[----:B------:R-:W-:Y:S02]  /*db90*/  IMAD.MOV.U32 R167, RZ, RZ, R161 ;  /* 0x000000ffffa77224 */ /* 0x000fe400078e00a1 */
[----:B------:R-:W-:Y:S04]  /*dba0*/  IMAD.WIDE.U32 R134, R135, -0x326172a9, RZ ;  /* 0xcd9e8d5787867825 */ /* 0x000fe800078e00ff */
[----:B------:R-:W-:Y:S01]  /*dbb0*/  IMAD.WIDE.U32 R138, R138, -0x326172a9, RZ ;  /* 0xcd9e8d578a8a7825 */ /* 0x000fe200078e00ff */
[----:B------:R-:W-:Y:S02]  /*dbc0*/  LOP3.LUT R137, R135, UR26, R230, 0x96, !PT ;  /* 0x0000001a87897c12 */ /* 0x000fe4000f8e96e6 */
[----:B------:R-:W1:Y:S03]  /*dbd0*/  MUFU.EX2 R135, R175 ;  /* 0x000000af00877308 */ /* 0x000e660000000800 */
[----:B------:R-:W-:Y:S05]  /*dbe0*/  IMAD.WIDE.U32 R136, R137, -0x2daee0ad, RZ ;  /* 0xd2511f5389887825 */ /* 0x000fea00078e00ff */
[----:B------:R-:W-:Y:S02]  /*dbf0*/  LOP3.LUT R137, R137, UR23, R144, 0x96, !PT ;  /* 0x0000001789897c12 */ /* 0x000fe4000f8e9690 */
[----:B------:R-:W-:Y:S02]  /*dc00*/  LOP3.LUT R144, R139, UR24, R134, 0x96, !PT ;  /* 0x000000188b907c12 */ /* 0x000fe4000f8e9686 */
[----:B------:R-:W2:Y:S03]  /*dc10*/  MUFU.EX2 R134, R172 ;  /* 0x000000ac00867308 */ /* 0x000ea60000000800 */
[----:B------:R-:W-:Y:S05]  /*dc20*/  IMAD.WIDE.U32 R144, R144, -0x2daee0ad, RZ ;  /* 0xd2511f5390907825 */ /* 0x000fea00078e00ff */
[----:B------:R-:W-:Y:S01]  /*dc30*/  LOP3.LUT R142, R145, UR21, R136, 0x96, !PT ;  /* 0x00000015918e7c12 */ /* 0x000fe2000f8e9688 */
[----:B------:R-:W-:Y:S04]  /*dc40*/  IMAD.WIDE.U32 R136, R137, -0x326172a9, RZ ;  /* 0xcd9e8d5789887825 */ /* 0x000fe800078e00ff */
[----:B------:R-:W-:Y:S01]  /*dc50*/  IMAD.WIDE.U32 R142, R142, -0x326172a9, RZ ;  /* 0xcd9e8d578e8e7825 */ /* 0x000fe200078e00ff */
[----:B------:R-:W-:Y:S03]  /*dc60*/  LOP3.LUT R154, R137, UR22, R138, 0x96, !PT ;  /* 0x00000016899a7c12 */ /* 0x000fe6000f8e968a */
[----:B---3--:R-:W-:Y:S01]  /*dc70*/  FADD.FTZ R137, R140, R141 ;  /* 0x0000008d8c897221 */ /* 0x008fe20000010000 */
[C---:B-1----:R-:W-:Y:S01]  /*dc80*/  F2FP.F16.F32.PACK_AB R141, R135.reuse, R140 ;  /* 0x0000008c878d723e */ /* 0x042fe200000000ff */
[----:B------:R-:W1:Y:S01]  /*dc90*/  MUFU.EX2 R138, R178 ;  /* 0x000000b2008a7308 */ /* 0x000e620000000800 */
[----:B--2---:R-:W-:Y:S01]  /*dca0*/  F2FP.F16.F32.PACK_AB R147, R0, R134 ;  /* 0x000000860093723e */ /* 0x004fe200000000ff */
[----:B------:R-:W-:Y:S01]  /*dcb0*/  FADD.FTZ R139, R135, R137 ;  /* 0x00000089878b7221 */ /* 0x000fe20000010000 */
[----:B------:R-:W-:Y:S01]  /*dcc0*/  FADD.FTZ R137, R134, R146 ;  /* 0x0000009286897221 */ /* 0x000fe20000010000 */
[----:B------:R-:W-:Y:S01]  /*dcd0*/  LOP3.LUT R135, R143, UR20, R136, 0x96, !PT ;  /* 0x000000148f877c12 */ /* 0x000fe2000f8e9688 */
[----:B------:R-:W-:Y:S01]  /*dce0*/  IMAD.WIDE.U32 R154, R154, -0x2daee0ad, RZ ;  /* 0xd2511f539a9a7825 */ /* 0x000fe200078e00ff */
[----:B------:R-:W-:Y:S03]  /*dcf0*/  PRMT R134, R133, 0x7632, R134 ;  /* 0x0000763285867816 */ /* 0x000fe60000000086 */
[----:B------:R-:W-:Y:S01]  /*dd00*/  FADD.FTZ R140, R0, R137 ;  /* 0x00000089008c7221 */ /* 0x000fe20000010000 */
[----:B------:R-:W-:Y:S01]  /*dd10*/  LOP3.LUT R0, R135, 0xff, RZ, 0xc0, !PT ;  /* 0x000000ff87007812 */ /* 0x000fe200078ec0ff */
[----:B------:R-:W2:Y:S03]  /*dd20*/  MUFU.EX2 R137, R179 ;  /* 0x000000b300897308 */ /* 0x000ea60000000800 */
[----:B------:R-:W-:Y:S01]  /*dd30*/  ISETP.LE.U32.AND P0, PT, R0, UR16, PT ;  /* 0x0000001000007c0c */ /* 0x000fe2000bf03070 */
[----:B-1----:R-:W-:Y:S11]  /*dd40*/  FADD.FTZ R139, R138, R139 ;  /* 0x0000008b8a8b7221 */ /* 0x002ff60000010000 */
[----:B------:R-:W-:Y:S01]  /*dd50*/  @!UPT UIADD3 URZ, URZ, URZ, URZ ;  /* 0x0000003f3f3ff290 */ /* 0x000fe2000fffe03f */
[----:B------:R-:W-:Y:S01]  /*dd60*/  @!P0 HADD2 R217, -R133.H0_H0, -RZ.H0_H0 ;  /* 0xa00000ff85d98230 */ /* 0x000fe20000000900 */
[C---:B--2---:R-:W-:Y:S01]  /*dd70*/  F2FP.F16.F32.PACK_AB R0, R137.reuse, R138 ;  /* 0x0000008a8900723e */ /* 0x044fe200000000ff */
[----:B------:R-:W-:Y:S01]  /*dd80*/  FADD.FTZ R146, R137, R139 ;  /* 0x0000008b89927221 */ /* 0x000fe20000010000 */
[----:B------:R-:W1:Y:S01]  /*dd90*/  MUFU.EX2 R138, R177 ;  /* 0x000000b1008a7308 */ /* 0x000e620000000800 */
[----:B------:R-:W-:Y:S01]  /*dda0*/  PRMT R137, R133, 0x5410, R134 ;  /* 0x0000541085897816 */ /* 0x000fe20000000086 */
[----:B------:R-:W-:Y:S01]  /*ddb0*/  @!P0 STL.S16 [R1+0x6c], R217 ;  /* 0x00006cd901008387 */ /* 0x000fe20000100600 */
[----:B------:R-:W-:Y:S03]  /*ddc0*/  PRMT R145, R217, 0x7610, R145 ;  /* 0x00007610d9917816 */ /* 0x000fe60000000091 */
[----:B------:R2:W3:Y:S01]  /*ddd0*/  LDL.S16 R150, [R1+0x64] ;  /* 0x0000640001967983 */ /* 0x0004e20000100600 */
[----:B------:R-:W-:Y:S03]  /*dde0*/  @!P0 PRMT R133, R145, 0x5410, RZ ;  /* 0x0000541091858816 */ /* 0x000fe600000000ff */
[----:B------:R2:W4:Y:S04]  /*ddf0*/  LDL.S16 R149, [R1+0x60] ;  /* 0x0000600001957983 */ /* 0x0005280000100600 */
[----:B------:R5:W-:Y:S02]  /*de00*/  STG.E.U16 desc[UR30][R214.64], R133 ;  /* 0x00000085d6007986 */ /* 0x000be4000c10151e */
[----:B-----5:R-:W-:Y:S04]  /*de10*/  LOP3.LUT R133, R135, 0xffff, RZ, 0xc0, !PT ;  /* 0x0000ffff87857812 */ /* 0x020fe800078ec0ff */
[----:B------:R-:W-:Y:S04]  /*de20*/  SHF.R.U32.HI R133, RZ, 0x8, R133 ;  /* 0x00000008ff857819 */ /* 0x000fe80000011685 */
[----:B------:R-:W-:Y:S04]  /*de30*/  LOP3.LUT R133, R133, 0xffff, RZ, 0xc0, !PT ;  /* 0x0000ffff85857812 */ /* 0x000fe800078ec0ff */
[----:B------:R-:W-:Y:S02]  /*de40*/  ISETP.LE.U32.AND P4, PT, R133, UR16, PT ;  /* 0x0000001085007c0c */ /* 0x000fe4000bf83070 */
[--C-:B------:R-:W-:Y:S02]  /*de50*/  SHF.R.U32.HI R133, RZ, 0x10, R135.reuse ;  /* 0x00000010ff857819 */ /* 0x100fe40000011687 */
[----:B------:R-:W-:Y:S02]  /*de60*/  SHF.R.U32.HI R135, RZ, 0x18, R135 ;  /* 0x00000018ff877819 */ /* 0x000fe40000011687 */
[----:B------:R-:W-:Y:S02]  /*de70*/  LOP3.LUT R133, R133, 0xff, RZ, 0xc0, !PT ;  /* 0x000000ff85857812 */ /* 0x000fe400078ec0ff */
[----:B------:R-:W-:Y:S01]  /*de80*/  ISETP.LE.U32.AND P2, PT, R135, UR16, PT ;  /* 0x0000001087007c0c */ /* 0x000fe2000bf43070 */
[----:B-1----:R-:W-:Y:S01]  /*de90*/  FADD.FTZ R135, R138, R140 ;  /* 0x0000008c8a877221 */ /* 0x002fe20000010000 */
[----:B------:R-:W-:Y:S02]  /*dea0*/  ISETP.LE.U32.AND P3, PT, R133, UR16, PT ;  /* 0x0000001085007c0c */ /* 0x000fe4000bf63070 */
[----:B------:R-:W1:Y:S01]  /*deb0*/  MUFU.EX2 R133, R176 ;  /* 0x000000b000857308 */ /* 0x000e620000000800 */
[----:B------:R-:W-:Y:S05]  /*dec0*/  @!P4 HADD2 R216, -R134.H0_H0, -RZ.H0_H0 ;  /* 0xa00000ff86d8c230 */ /* 0x000fea0000000900 */
[----:B------:R5:W-:Y:S01]  /*ded0*/  @!P4 STL.S16 [R1+0x68], R216 ;  /* 0x000068d80100c387 */ /* 0x000be20000100600 */
[----:B------:R-:W-:Y:S04]  /*dee0*/  PRMT R139, R216, 0x7610, R139 ;  /* 0x00007610d88b7816 */ /* 0x000fe8000000008b */
[----:B------:R-:W-:Y:S01]  /*def0*/  @!P4 PRMT R134, R139, 0x5410, RZ ;  /* 0x000054108b86c816 */ /* 0x000fe200000000ff */
[----:B------:R-:W-:Y:S04]  /*df00*/  @!P3 HADD2 R160, -R2.H0_H0, -RZ.H0_H0 ;  /* 0xa00000ff02a0b230 */ /* 0x000fe80000000900 */
[----:B------:R2:W-:Y:S01]  /*df10*/  STG.E.U16 desc[UR30][R214.64+0x2], R134 ;  /* 0x00000286d6007986 */ /* 0x0005e2000c10151e */
[----:B------:R-:W-:Y:S01]  /*df20*/  PRMT R151, R160, 0x7610, R151 ;  /* 0x00007610a0977816 */ /* 0x000fe20000000097 */
[C---:B-1----:R-:W-:Y:S01]  /*df30*/  FADD.FTZ R145, R133.reuse, R135 ;  /* 0x0000008785917221 */ /* 0x042fe20000010000 */
[----:B------:R-:W-:Y:S01]  /*df40*/  F2FP.F16.F32.PACK_AB R157, R133, R138 ;  /* 0x0000008a859d723e */ /* 0x000fe200000000ff */
[----:B------:R1:W-:Y:S01]  /*df50*/  @!P3 STL.S16 [R1+0x70], R160 ;  /* 0x000070a00100b387 */ /* 0x0003e20000100600 */
[----:B------:R-:W-:Y:S03]  /*df60*/  PRMT R133, R141, 0x7610, R133 ;  /* 0x000076108d857816 */ /* 0x000fe60000000085 */
[----:B------:R3:W4:Y:S01]  /*df70*/  LDL.S16 R139, [R1+0x54] ;  /* 0x00005400018b7983 */ /* 0x0007220000100600 */
[----:B-----5:R-:W-:Y:S04]  /*df80*/  IADD3 R216, P0, R214, UR12, RZ ;  /* 0x0000000cd6d87c10 */ /* 0x020fe8000ff1e0ff */
[----:B------:R-:W-:Y:S02]  /*df90*/  IADD3.X R217, R215, UR13, RZ, P0, !PT ;  /* 0x0000000dd7d97c10 */ /* 0x000fe400087fe4ff */
[C---:B--2---:R-:W-:Y:S01]  /*dfa0*/  PRMT R134, R2.reuse, 0x7632, R134 ;  /* 0x0000763202867816 */ /* 0x044fe20000000086 */
[----:B-1----:R-:W-:Y:S03]  /*dfb0*/  IMAD.MOV.U32 R160, RZ, RZ, R164 ;  /* 0x000000ffffa07224 */ /* 0x002fe600078e00a4 */
[----:B------:R-:W-:Y:S01]  /*dfc0*/  PRMT R138, R2, 0x5410, R134 ;  /* 0x00005410028a7816 */ /* 0x000fe20000000086 */
[----:B------:R-:W-:Y:S01]  /*dfd0*/  IMAD.U32 R164, RZ, RZ, UR16 ;  /* 0x00000010ffa47e24 */ /* 0x000fe2000f8e00ff */
[----:B------:R-:W-:Y:S01]  /*dfe0*/  @!P3 PRMT R2, R151, 0x5410, RZ ;  /* 0x000054109702b816 */ /* 0x000fe200000000ff */
[----:B------:R-:W-:Y:S01]  /*dff0*/  IMAD.MOV.U32 R166, RZ, RZ, R160 ;  /* 0x000000ffffa67224 */ /* 0x000fe200078e00a0 */
[----:B------:R1:W2:Y:S04]  /*e000*/  LDL.S16 R151, [R1+0x44] ;  /* 0x0000440001977983 */ /* 0x0002a80000100600 */
[----:B------:R5:W-:Y:S02]  /*e010*/  STG.E.U16 desc[UR30][R216.64], R2 ;  /* 0x00000002d8007986 */ /* 0x000be4000c10151e */
[----:B-----5:R-:W-:Y:S04]  /*e020*/  LOP3.LUT R2, R142, 0xff, RZ, 0xc0, !PT ;  /* 0x000000ff8e027812 */ /* 0x020fe800078ec0ff */
[----:B------:R-:W-:Y:S02]  /*e030*/  ISETP.LE.U32.AND P0, PT, R2, UR16, PT ;  /* 0x0000001002007c0c */ /* 0x000fe4000bf03070 */
[----:B------:R-:W-:Y:S04]  /*e040*/  PRMT R2, R141, 0x7632, R2 ;  /* 0x000076328d027816 */ /* 0x000fe80000000002 */
[----:B------:R-:W-:Y:S01]  /*e050*/  PRMT R141, R133, 0x5410, R2 ;  /* 0x00005410858d7816 */ /* 0x000fe20000000002 */
[----:B---3--:R-:W-:Y:S06]  /*e060*/  @!P2 HADD2 R150, -R134.H0_H0, -RZ.H0_H0 ;  /* 0xa00000ff8696a230 */ /* 0x008fec0000000900 */
[----:B----4-:R-:W-:Y:S01]  /*e070*/  @!P0 HADD2 R149, -R133.H0_H0, -RZ.H0_H0 ;  /* 0xa00000ff85958230 */ /* 0x010fe20000000900 */
[----:B------:R3:W-:Y:S01]  /*e080*/  @!P2 STL.S16 [R1+0x64], R150 ;  /* 0x000064960100a387 */ /* 0x0007e20000100600 */
[----:B------:R-:W-:Y:S03]  /*e090*/  PRMT R140, R150, 0x7610, R140 ;  /* 0x00007610968c7816 */ /* 0x000fe6000000008c */
[----:B------:R4:W-:Y:S01]  /*e0a0*/  @!P0 STL.S16 [R1+0x60], R149 ;  /* 0x0000609501008387 */ /* 0x0009e20000100600 */
[----:B------:R-:W-:Y:S02]  /*e0b0*/  PRMT R135, R149, 0x7610, R135 ;  /* 0x0000761095877816 */ /* 0x000fe40000000087 */
[----:B------:R-:W-:Y:S02]  /*e0c0*/  @!P2 PRMT R134, R140, 0x5410, RZ ;  /* 0x000054108c86a816 */ /* 0x000fe400000000ff */
[----:B------:R-:W-:Y:S01]  /*e0d0*/  @!P0 PRMT R133, R135, 0x5410, RZ ;  /* 0x0000541087858816 */ /* 0x000fe200000000ff */
[----:B------:R-:W-:Y:S02]  /*e0e0*/  MUFU.EX2 R140, R183 ;  /* 0x000000b7008c7308 */ /* 0x000fe40000000800 */
[----:B------:R5:W-:Y:S04]  /*e0f0*/  STG.E.U16 desc[UR30][R216.64+0x2], R134 ;  /* 0x00000286d8007986 */ /* 0x000be8000c10151e */
[----:B------:R1:W-:Y:S04]  /*e100*/  STG.E.U16 desc[UR30][R214.64+0x10], R133 ;  /* 0x00001085d6007986 */ /* 0x0003e8000c10151e */
[----:B------:R-:W5:Y:S01]  /*e110*/  MUFU.EX2 R135, R180 ;  /* 0x000000b400877308 */ /* 0x000f620000000800 */
[----:B---3--:R3:W3:Y:S04]  /*e120*/  LDL.S16 R150, [R1+0x5c] ;  /* 0x00005c0001967983 */ /* 0x0086e80000100600 */
[----:B----4-:R4:W4:Y:S01]  /*e130*/  LDL.S16 R149, [R1+0x40] ;  /* 0x0000400001957983 */ /* 0x0109220000100600 */
[----:B-----5:R-:W-:Y:S04]  /*e140*/  FADD.FTZ R145, R135, R145 ;  /* 0x0000009187917221 */ /* 0x020fe80000010000 */
[----:B------:R-:W5:Y:S01]  /*e150*/  MUFU.EX2 R134, R182 ;  /* 0x000000b600867308 */ /* 0x000f620000000800 */
[----:B-1----:R-:W-:Y:S04]  /*e160*/  LOP3.LUT R133, R142, 0xffff, RZ, 0xc0, !PT ;  /* 0x0000ffff8e857812 */ /* 0x002fe800078ec0ff */
[----:B------:R-:W-:Y:S04]  /*e170*/  SHF.R.U32.HI R133, RZ, 0x8, R133 ;  /* 0x00000008ff857819 */ /* 0x000fe80000011685 */
[----:B------:R-:W-:Y:S04]  /*e180*/  LOP3.LUT R133, R133, 0xffff, RZ, 0xc0, !PT ;  /* 0x0000ffff85857812 */ /* 0x000fe800078ec0ff */
[----:B------:R-:W-:Y:S01]  /*e190*/  ISETP.LE.U32.AND P2, PT, R133, UR16, PT ;  /* 0x0000001085007c0c */ /* 0x000fe2000bf43070 */
[----:B-----5:R-:W-:Y:S01]  /*e1a0*/  FADD.FTZ R146, R134, R146 ;  /* 0x0000009286927221 */ /* 0x020fe20000010000 */
[--C-:B------:R-:W-:Y:S02]  /*e1b0*/  SHF.R.U32.HI R133, RZ, 0x10, R142.reuse ;  /* 0x00000010ff857819 */ /* 0x100fe4000001168e */
[----:B------:R-:W-:Y:S02]  /*e1c0*/  F2FP.F16.F32.PACK_AB R134, R140, R134 ;  /* 0x000000868c86723e */ /* 0x000fe400000000ff */
[----:B------:R-:W-:Y:S04]  /*e1d0*/  LOP3.LUT R133, R133, 0xff, RZ, 0xc0, !PT ;  /* 0x000000ff85857812 */ /* 0x000fe800078ec0ff */
[----:B------:R-:W-:Y:S02]  /*e1e0*/  ISETP.LE.U32.AND P0, PT, R133, UR16, PT ;  /* 0x0000001085007c0c */ /* 0x000fe4000bf03070 */
[----:B------:R-:W-:Y:S01]  /*e1f0*/  SHF.R.U32.HI R133, RZ, 0x18, R142 ;  /* 0x00000018ff857819 */ /* 0x000fe2000001168e */
[----:B------:R-:W-:Y:S05]  /*e200*/  @!P2 HADD2 R139, -R2.H0_H0, -RZ.H0_H0 ;  /* 0xa00000ff028ba230 */ /* 0x000fea0000000900 */
[----:B------:R1:W-:Y:S01]  /*e210*/  @!P2 STL.S16 [R1+0x54], R139 ;  /* 0x0000548b0100a387 */ /* 0x0003e20000100600 */
[----:B------:R-:W-:Y:S04]  /*e220*/  PRMT R152, R139, 0x7610, R152 ;  /* 0x000076108b987816 */ /* 0x000fe80000000098 */
[----:B------:R-:W-:Y:S01]  /*e230*/  @!P2 PRMT R2, R152, 0x5410, RZ ;  /* 0x000054109802a816 */ /* 0x000fe200000000ff */
[----:B------:R-:W-:Y:S01]  /*e240*/  FADD.FTZ R152, R140, R146 ;  /* 0x000000928c987221 */ /* 0x000fe20000010000 */
[----:B------:R-:W-:Y:S02]  /*e250*/  ISETP.LE.U32.AND P2, PT, R133, UR16, PT ;  /* 0x0000001085007c0c */ /* 0x000fe4000bf43070 */
[----:B------:R-:W-:Y:S01]  /*e260*/  PRMT R133, R147, 0x7632, R133 ;  /* 0x0000763293857816 */ /* 0x000fe20000000085 */
[----:B------:R5:W-:Y:S01]  /*e270*/  STG.E.U16 desc[UR30][R214.64+0x12], R2 ;  /* 0x00001202d6007986 */ /* 0x000be2000c10151e */
[----:B------:R-:W-:Y:S01]  /*e280*/  LOP3.LUT R146, R155, UR14, R144, 0x96, !PT ;  /* 0x0000000e9b927c12 */ /* 0x000fe2000f8e9690 */
[----:B-1----:R1:W2:Y:S01]  /*e290*/  MUFU.EX2 R139, R181 ;  /* 0x000000b5008b7308 */ /* 0x0022a20000000800 */
[----:B-----5:R-:W-:Y:S04]  /*e2a0*/  PRMT R2, R147, 0x7610, R2 ;  /* 0x0000761093027816 */ /* 0x020fe80000000002 */
[----:B------:R-:W-:Y:S01]  /*e2b0*/  PRMT R140, R2, 0x5410, R133 ;  /* 0x00005410028c7816 */ /* 0x000fe20000000085 */
[----:B-1----:R-:W-:Y:S01]  /*e2c0*/  LDSM.16.MT88.4 R180, [R189+0x13800] ;  /* 0x01380000bdb4783b */ /* 0x002fe20000004200 */
[----:B--2---:R-:W-:Y:S01]  /*e2d0*/  @!P0 HADD2 R151, -R2.H0_H0, -RZ.H0_H0 ;  /* 0xa00000ff02978230 */ /* 0x004fe20000000900 */
[C---:B------:R-:W-:Y:S01]  /*e2e0*/  F2FP.F16.F32.PACK_AB R135, R139.reuse, R135 ;  /* 0x000000878b87723e */ /* 0x040fe200000000ff */
[----:B------:R-:W-:Y:S03]  /*e2f0*/  FADD.FTZ R156, R139, R145 ;  /* 0x000000918b9c7221 */ /* 0x000fe60000010000 */
[----:B------:R-:W-:Y:S02]  /*e300*/  PRMT R147, R151, 0x7610, R147 ;  /* 0x0000761097937816 */ /* 0x000fe40000000093 */
[----:B------:R-:W-:Y:S02]  /*e310*/  @!P0 STL.S16 [R1+0x44], R151 ;  /* 0x0000449701008387 */ /* 0x000fe40000100600 */
[----:B------:R-:W-:Y:S02]  /*e320*/  @!P0 PRMT R2, R147, 0x5410, RZ ;  /* 0x0000541093028816 */ /* 0x000fe400000000ff */
[--C-:B------:R-:W-:Y:S02]  /*e330*/  LOP3.LUT R147, R155, UR14, R144.reuse, 0x96, !PT ;  /* 0x0000000e9b937c12 */ /* 0x100fe4000f8e9690 */
[C---:B------:R-:W-:Y:S01]  /*e340*/  PRMT R144, R0.reuse, 0x7632, R144 ;  /* 0x0000763200907816 */ /* 0x040fe20000000090 */
[----:B------:R1:W-:Y:S03]  /*e350*/  STG.E.U16 desc[UR30][R216.64+0x10], R2 ;  /* 0x00001002d8007986 */ /* 0x0003e6000c10151e */
[----:B------:R-:W-:Y:S02]  /*e360*/  PRMT R145, R0, 0x5410, R144 ;  /* 0x0000541000917816 */ /* 0x000fe40000000090 */
[----:B-1----:R-:W-:Y:S04]  /*e370*/  LOP3.LUT R2, R146, 0xff, RZ, 0xc0, !PT ;  /* 0x000000ff92027812 */ /* 0x002fe800078ec0ff */
[----:B------:R-:W-:Y:S02]  /*e380*/  ISETP.LE.U32.AND P0, PT, R2, UR16, PT ;  /* 0x0000001002007c0c */ /* 0x000fe4000bf03070 */
[----:B------:R-:W-:Y:S04]  /*e390*/  LOP3.LUT R2, R143, UR20, R136, 0x96, !PT ;  /* 0x000000148f027c12 */ /* 0x000fe8000f8e9688 */
[----:B------:R-:W-:Y:S04]  /*e3a0*/  LOP3.LUT R136, R2, 0xffff, RZ, 0xc0, !PT ;  /* 0x0000ffff02887812 */ /* 0x000fe800078ec0ff */
[----:B------:R-:W-:Y:S01]  /*e3b0*/  SHF.R.U32.HI R136, RZ, 0x8, R136 ;  /* 0x00000008ff887819 */ /* 0x000fe20000011688 */
[----:B---3--:R-:W-:Y:S02]  /*e3c0*/  @!P2 HADD2 R150, -R133.H0_H0, -RZ.H0_H0 ;  /* 0xa00000ff8596a230 */ /* 0x008fe40000000900 */
[----:B----4-:R-:W-:Y:S03]  /*e3d0*/  @!P0 HADD2 R149, -R0.H0_H0, -RZ.H0_H0 ;  /* 0xa00000ff00958230 */ /* 0x010fe60000000900 */
[----:B------:R1:W-:Y:S01]  /*e3e0*/  @!P2 STL.S16 [R1+0x5c], R150 ;  /* 0x00005c960100a387 */ /* 0x0003e20000100600 */
[----:B------:R-:W-:Y:S02]  /*e3f0*/  PRMT R148, R150, 0x7610, R148 ;  /* 0x0000761096947816 */ /* 0x000fe40000000094 */
[----:B------:R-:W-:Y:S01]  /*e400*/  PRMT R139, R149, 0x7610, R139 ;  /* 0x00007610958b7816 */ /* 0x000fe2000000008b */
[----:B------:R-:W-:Y:S01]  /*e410*/  @!P0 STL.S16 [R1+0x40], R149 ;  /* 0x0000409501008387 */ /* 0x000fe20000100600 */
[----:B------:R-:W-:Y:S02]  /*e420*/  @!P2 PRMT R133, R148, 0x5410, RZ ;  /* 0x000054109485a816 */ /* 0x000fe400000000ff */
[----:B------:R-:W-:Y:S01]  /*e430*/  @!P0 PRMT R0, R139, 0x5410, RZ ;  /* 0x000054108b008816 */ /* 0x000fe200000000ff */
[----:B------:R2:W3:Y:S04]  /*e440*/  LDL.S16 R160, [R1+0x50] ;  /* 0x0000500001a07983 */ /* 0x0004e80000100600 */
[----:B------:R4:W-:Y:S04]  /*e450*/  STG.E.U16 desc[UR30][R216.64+0x12], R133 ;  /* 0x00001285d8007986 */ /* 0x0009e8000c10151e */
[----:B------:R5:W-:Y:S04]  /*e460*/  STG.E.U16 desc[UR30][R214.64+0x20], R0 ;  /* 0x00002000d6007986 */ /* 0x000be8000c10151e */
[----:B------:R2:W2:Y:S01]  /*e470*/  LDL.S16 R162, [R1+0x28] ;  /* 0x0000280001a27983 */ /* 0x0004a20000100600 */
[----:B-1----:R-:W-:Y:S05]  /*e480*/  IMAD.MOV.U32 R150, RZ, RZ, 0x7054 ;  /* 0x00007054ff967424 */ /* 0x002fea00078e00ff */
[----:B------:R-:W-:Y:S02]  /*e490*/  PRMT R164, R164, R150, UR16 ;  /* 0x00000010a4a47e16 */ /* 0x000fe40008000096 */
[----:B----4-:R-:W-:Y:S02]  /*e4a0*/  LOP3.LUT R133, R2, 0xff, RZ, 0xc0, !PT ;  /* 0x000000ff02857812 */ /* 0x010fe400078ec0ff */
[----:B-----5:R-:W-:Y:S02]  /*e4b0*/  LOP3.LUT R0, R146, 0xffff, RZ, 0xc0, !PT ;  /* 0x0000ffff92007812 */ /* 0x020fe400078ec0ff */
[----:B------:R-:W-:Y:S02]  /*e4c0*/  PRMT R149, R133, 0x5410, R136 ;  /* 0x0000541085957816 */ /* 0x000fe40000000088 */
[----:B------:R-:W-:Y:S02]  /*e4d0*/  SHF.R.U32.HI R0, RZ, 0x8, R0 ;  /* 0x00000008ff007819 */ /* 0x000fe40000011600 */
[--C-:B------:R-:W-:Y:S02]  /*e4e0*/  SHF.R.U32.HI R133, RZ, 0x10, R2.reuse ;  /* 0x00000010ff857819 */ /* 0x100fe40000011602 */
[----:B------:R-:W-:Y:S02]  /*e4f0*/  LOP3.LUT R0, R0, 0xffff, RZ, 0xc0, !PT ;  /* 0x0000ffff00007812 */ /* 0x000fe400078ec0ff */
[----:B------:R-:W-:Y:S02]  /*e500*/  SHF.R.U32.HI R136, RZ, 0x18, R2 ;  /* 0x00000018ff887819 */ /* 0x000fe40000011602 */
[----:B------:R-:W-:Y:S02]  /*e510*/  LOP3.LUT R2, R133, 0xff, RZ, 0xc0, !PT ;  /* 0x000000ff85027812 */ /* 0x000fe400078ec0ff */
[----:B------:R-:W-:Y:S02]  /*e520*/  ISETP.LE.U32.AND P6, PT, R0, UR16, PT ;  /* 0x0000001000007c0c */ /* 0x000fe4000bfc3070 */
[----:B------:R-:W-:Y:S02]  /*e530*/  SHF.R.U32.HI R133, RZ, 0x18, R146 ;  /* 0x00000018ff857819 */ /* 0x000fe40000011692 */
[C---:B------:R-:W-:Y:S02]  /*e540*/  LOP3.LUT R0, R142.reuse, 0xffff, RZ, 0xc0, !PT ;  /* 0x0000ffff8e007812 */ /* 0x040fe400078ec0ff */
[----:B------:R-:W-:Y:S02]  /*e550*/  ISETP.LE.U32.AND P4, PT, R133, UR16, PT ;  /* 0x0000001085007c0c */ /* 0x000fe4000bf83070 */
[----:B------:R-:W-:Y:S02]  /*e560*/  LOP3.LUT R133, R142, 0xff, RZ, 0xc0, !PT ;  /* 0x000000ff8e857812 */ /* 0x000fe400078ec0ff */
[----:B------:R-:W-:Y:S02]  /*e570*/  SHF.R.U32.HI R0, RZ, 0x8, R0 ;  /* 0x00000008ff007819 */ /* 0x000fe40000011600 */
[----:B------:R-:W-:Y:S02]  /*e580*/  PRMT R148, R2, 0x5410, R136 ;  /* 0x0000541002947816 */ /* 0x000fe40000000088 */
[----:B------:R-:W-:Y:S02]  /*e590*/  PRMT R133, R133, 0x5410, R0 ;  /* 0x0000541085857816 */ /* 0x000fe40000000000 */
[--C-:B------:R-:W-:Y:S02]  /*e5a0*/  SHF.R.U32.HI R0, RZ, 0x10, R142.reuse ;  /* 0x00000010ff007819 */ /* 0x100fe4000001168e */
[--C-:B------:R-:W-:Y:S02]  /*e5b0*/  HSET2.LE.AND R136, R149, R164.reuse, PT ;  /* 0x000000a495887233 */ /* 0x100fe40003803000 */
[----:B------:R-:W-:Y:S02]  /*e5c0*/  SHF.R.U32.HI R142, RZ, 0x18, R142 ;  /* 0x00000018ff8e7819 */ /* 0x000fe4000001168e */
[----:B------:R-:W-:Y:S02]  /*e5d0*/  LOP3.LUT R0, R0, 0xff, RZ, 0xc0, !PT ;  /* 0x000000ff00007812 */ /* 0x000fe400078ec0ff */
[----:B------:R-:W-:Y:S02]  /*e5e0*/  LOP3.LUT R136, R136, R137, RZ, 0xc0, !PT ;  /* 0x0000008988887212 */ /* 0x000fe400078ec0ff */
[--C-:B------:R-:W-:Y:S02]  /*e5f0*/  HSET2.LE.AND R137, R148, R164.reuse, PT ;  /* 0x000000a494897233 */ /* 0x100fe40003803000 */
[----:B------:R-:W-:Y:S01]  /*e600*/  PRMT R139, R0, 0x5410, R142 ;  /* 0x00005410008b7816 */ /* 0x000fe2000000008e */
[----:B------:R-:W-:Y:S01]  /*e610*/  MUFU.EX2 R148, R184 ;  /* 0x000000b800947308 */ /* 0x000fe20000000800 */
[----:B------:R-:W-:Y:S02]  /*e620*/  LOP3.LUT R2, R154, 0xff, RZ, 0xc0, !PT ;  /* 0x000000ff9a027812 */ /* 0x000fe400078ec0ff */
[----:B------:R-:W-:Y:S02]  /*e630*/  LOP3.LUT R137, R137, R138, RZ, 0xc0, !PT ;  /* 0x0000008a89897212 */ /* 0x000fe400078ec0ff */
[--C-:B------:R-:W-:Y:S02]  /*e640*/  HSET2.LE.AND R138, R133, R164.reuse, PT ;  /* 0x000000a4858a7233 */ /* 0x100fe40003803000 */
[--C-:B------:R-:W-:Y:S02]  /*e650*/  HSET2.LE.AND R139, R139, R164.reuse, PT ;  /* 0x000000a48b8b7233 */ /* 0x100fe40003803000 */
[----:B------:R-:W-:Y:S02]  /*e660*/  ISETP.LE.U32.AND P3, PT, R2, UR16, PT ;  /* 0x0000001002007c0c */ /* 0x000fe4000bf63070 */
[----:B------:R-:W-:Y:S02]  /*e670*/  LOP3.LUT R138, R138, R141, RZ, 0xc0, !PT ;  /* 0x0000008d8a8a7212 */ /* 0x000fe400078ec0ff */
[----:B------:R-:W-:Y:S02]  /*e680*/  LOP3.LUT R139, R139, R140, RZ, 0xc0, !PT ;  /* 0x0000008c8b8b7212 */ /* 0x000fe400078ec0ff */
[----:B------:R-:W1:Y:S01]  /*e690*/  LDSM.16.MT88.4 R140, [R186+0x10000] ;  /* 0x01000000ba8c783b */ /* 0x000e620000004200 */
[----:B------:R-:W-:Y:S02]  /*e6a0*/  PRMT R133, R134, 0x7632, R133 ;  /* 0x0000763286857816 */ /* 0x000fe40000000085 */
[----:B------:R-:W-:Y:S02]  /*e6b0*/  SHF.R.U32.HI R2, RZ, 0x10, R154 ;  /* 0x00000010ff027819 */ /* 0x000fe4000001169a */
[C---:B------:R-:W-:Y:S02]  /*e6c0*/  LOP3.LUT R0, R147.reuse, 0xffff, RZ, 0xc0, !PT ;  /* 0x0000ffff93007812 */ /* 0x040fe400078ec0ff */
[----:B------:R-:W-:Y:S02]  /*e6d0*/  LOP3.LUT R2, R2, 0xff, RZ, 0xc0, !PT ;  /* 0x000000ff02027812 */ /* 0x000fe400078ec0ff */
[----:B------:R-:W-:Y:S02]  /*e6e0*/  SHF.R.U32.HI R0, RZ, 0x8, R0 ;  /* 0x00000008ff007819 */ /* 0x000fe40000011600 */
[----:B------:R-:W-:Y:S02]  /*e6f0*/  ISETP.LE.U32.AND P0, PT, R2, UR16, PT ;  /* 0x0000001002007c0c */ /* 0x000fe4000bf03070 */
[----:B------:R-:W-:Y:S04]  /*e700*/  LOP3.LUT R2, R147, 0xff, RZ, 0xc0, !PT ;  /* 0x000000ff93027812 */ /* 0x000fe800078ec0ff */
[----:B------:R-:W-:Y:S02]  /*e710*/  PRMT R150, R2, 0x5410, R0 ;  /* 0x0000541002967816 */ /* 0x000fe40000000000 */
[C---:B------:R-:W-:Y:S02]  /*e720*/  LOP3.LUT R0, R154.reuse, 0xffff, RZ, 0xc0, !PT ;  /* 0x0000ffff9a007812 */ /* 0x040fe400078ec0ff */
[----:B------:R-:W-:Y:S02]  /*e730*/  LOP3.LUT R2, R154, 0xff, RZ, 0xc0, !PT ;  /* 0x000000ff9a027812 */ /* 0x000fe400078ec0ff */
[----:B------:R-:W-:Y:S04]  /*e740*/  SHF.R.U32.HI R0, RZ, 0x8, R0 ;  /* 0x00000008ff007819 */ /* 0x000fe80000011600 */
[----:B------:R-:W-:Y:S02]  /*e750*/  PRMT R151, R2, 0x5410, R0 ;  /* 0x0000541002977816 */ /* 0x000fe40000000000 */
[--C-:B------:R-:W-:Y:S02]  /*e760*/  SHF.R.U32.HI R0, RZ, 0x10, R154.reuse ;  /* 0x00000010ff007819 */ /* 0x100fe4000001169a */
[----:B------:R-:W-:Y:S02]  /*e770*/  SHF.R.U32.HI R2, RZ, 0x18, R154 ;  /* 0x00000018ff027819 */ /* 0x000fe4000001169a */
[----:B------:R-:W-:Y:S04]  /*e780*/  LOP3.LUT R0, R0, 0xff, RZ, 0xc0, !PT ;  /* 0x000000ff00007812 */ /* 0x000fe800078ec0ff */
[----:B------:R-:W-:Y:S02]  /*e790*/  PRMT R153, R0, 0x5410, R2 ;  /* 0x0000541000997816 */ /* 0x000fe40000000002 */
[----:B------:R-:W-:Y:S01]  /*e7a0*/  SHF.R.U32.HI R0, RZ, 0x10, R146 ;  /* 0x00000010ff007819 */ /* 0x000fe20000011692 */
[C---:B-1----:R-:W-:Y:S01]  /*e7b0*/  HMMA.16816.F32 R4, R136.reuse, R140, R4 ;  /* 0x0000008c8804723c */ /* 0x042fe20000001804 */
[----:B------:R-:W-:Y:S04]  /*e7c0*/  MUFU.EX2 R146, R218 ;  /* 0x000000da00927308 */ /* 0x000fe80000000800 */
[----:B------:R-:W-:Y:S01]  /*e7d0*/  LOP3.LUT R0, R0, 0xff, RZ, 0xc0, !PT ;  /* 0x000000ff00007812 */ /* 0x000fe200078ec0ff */
[C---:B------:R-:W-:Y:S01]  /*e7e0*/  HMMA.16816.F32 R8, R136.reuse, R142, R8 ;  /* 0x0000008e8808723c */ /* 0x040fe20000001808 */
[----:B------:R-:W1:Y:S02]  /*e7f0*/  LDSM.16.MT88.4 R140, [R187+0x10000] ;  /* 0x01000000bb8c783b */ /* 0x000e640000004200 */
[----:B------:R-:W-:Y:S02]  /*e800*/  ISETP.LE.U32.AND P5, PT, R0, UR16, PT ;  /* 0x0000001000007c0c */ /* 0x000fe4000bfa3070 */
[C---:B------:R-:W-:Y:S02]  /*e810*/  PRMT R2, R157.reuse, 0x7632, R2 ;  /* 0x000076329d027816 */ /* 0x040fe40000000002 */
[--C-:B------:R-:W-:Y:S04]  /*e820*/  SHF.R.U32.HI R0, RZ, 0x10, R147.reuse ;  /* 0x00000010ff007819 */ /* 0x100fe80000011693 */
[----:B------:R-:W-:Y:S02]  /*e830*/  SHF.R.U32.HI R147, RZ, 0x18, R147 ;  /* 0x00000018ff937819 */ /* 0x000fe40000011693 */
[----:B------:R-:W-:Y:S04]  /*e840*/  LOP3.LUT R0, R0, 0xff, RZ, 0xc0, !PT ;  /* 0x000000ff00007812 */ /* 0x000fe800078ec0ff */
[----:B------:R-:W-:Y:S02]  /*e850*/  PRMT R149, R0, 0x5410, R147 ;  /* 0x0000541000957816 */ /* 0x000fe40000000093 */
[----:B------:R-:W4:Y:S01]  /*e860*/  MUFU.EX2 R147, R219 ;  /* 0x000000db00937308 */ /* 0x000f220000000800 */
[----:B------:R-:W-:Y:S02]  /*e870*/  LOP3.LUT R0, R154, 0xffff, RZ, 0xc0, !PT ;  /* 0x0000ffff9a007812 */ /* 0x000fe400078ec0ff */
[----:B------:R-:W-:Y:S02]  /*e880*/  SHF.R.U32.HI R154, RZ, 0x18, R154 ;  /* 0x00000018ff9a7819 */ /* 0x000fe4000001169a */
[----:B------:R-:W-:Y:S04]  /*e890*/  SHF.R.U32.HI R0, RZ, 0x8, R0 ;  /* 0x00000008ff007819 */ /* 0x000fe80000011600 */
[----:B------:R-:W-:Y:S04]  /*e8a0*/  LOP3.LUT R0, R0, 0xffff, RZ, 0xc0, !PT ;  /* 0x0000ffff00007812 */ /* 0x000fe800078ec0ff */
[----:B------:R-:W-:Y:S02]  /*e8b0*/  ISETP.LE.U32.AND P2, PT, R0, UR16, PT ;  /* 0x0000001000007c0c */ /* 0x000fe4000bf43070 */
[----:B------:R-:W-:Y:S02]  /*e8c0*/  PRMT R0, R157, 0x7610, R0 ;  /* 0x000076109d007816 */ /* 0x000fe40000000000 */
[----:B----4-:R-:W-:Y:S01]  /*e8d0*/  F2FP.F16.F32.PACK_AB R159, R146, R147 ;  /* 0x00000093929f723e */ /* 0x010fe200000000ff */
        /* <DEDUP_REMOVED lines=9> */
[----:B---3--:R-:W-:Y:S05]  /*e970*/  @!P6 HADD2 R160, -R144.H0_H0, -RZ.H0_H0 ;  /* 0xa00000ff90a0e230 */ /* 0x008fea0000000900 */
[----:B------:R3:W-:Y:S01]  /*e980*/  @!P6 STL.S16 [R1+0x50], R160 ;  /* 0x000050a00100e387 */ /* 0x0007e20000100600 */
[----:B------:R-:W-:Y:S03]  /*e990*/  PRMT R158, R160, 0x7610, R158 ;  /* 0x00007610a09e7816 */ /* 0x000fe6000000009e */
[----:B------:R4:W5:Y:S01]  /*e9a0*/  LDL.S16 R161, [R1+0x3c] ;  /* 0x00003c0001a17983 */ /* 0x0009620000100600 */
[----:B------:R-:W-:Y:S01]  /*e9b0*/  @!P6 PRMT R144, R158, 0x5410, RZ ;  /* 0x000054109e90e816 */ /* 0x000fe200000000ff */
[----:B--2---:R-:W-:Y:S02]  /*e9c0*/  @!P5 HADD2 R162, -R0.H0_H0, -RZ.H0_H0 ;  /* 0xa00000ff00a2d230 */ /* 0x004fe40000000900 */
[----:B------:R4:W2:Y:S04]  /*e9d0*/  LDL.S16 R158, [R1+0x2c] ;  /* 0x00002c00019e7983 */ /* 0x0008a80000100600 */
[----:B------:R-:W-:Y:S01]  /*e9e0*/  STG.E.U16 desc[UR30][R214.64+0x22], R144 ;  /* 0x00002290d6007986 */ /* 0x000fe2000c10151e */
[C---:B-1----:R-:W-:Y:S06]  /*e9f0*/  HMMA.16816.F32 R36, R136.reuse, R140, R36 ;  /* 0x0000008c8824723c */ /* 0x042fec0000001824 */
[C---:B------:R-:W-:Y:S01]  /*ea00*/  HMMA.16816.F32 R40, R136.reuse, R142, R40 ;  /* 0x0000008e8828723c */ /* 0x040fe20000001828 */
[----:B------:R-:W1:Y:S08]  /*ea10*/  LDSM.16.MT88.4 R140, [R187+0x12000] ;  /* 0x01200000bb8c783b */ /* 0x000e700000004200 */
[----:B---3--:R4:W3:Y:S04]  /*ea20*/  LDL.S16 R160, [R1+0x30] ;  /* 0x0000300001a07983 */ /* 0x0088e80000100600 */
[----:B------:R-:W-:Y:S01]  /*ea30*/  @!P5 STL.S16 [R1+0x28], R162 ;  /* 0x000028a20100d387 */ /* 0x000fe20000100600 */
        /* <DEDUP_REMOVED lines=18> */
[----:B-----5:R-:W-:Y:S02]  /*eb60*/  @!P4 HADD2 R161, -R2.H0_H0, -RZ.H0_H0 ;  /* 0xa00000ff02a1c230 */ /* 0x020fe40000000900 */
[----:B--2---:R-:W-:Y:S03]  /*eb70*/  @!P2 HADD2 R158, -R133.H0_H0, -RZ.H0_H0 ;  /* 0xa00000ff859ea230 */ /* 0x004fe60000000900 */
[----:B------:R-:W-:Y:S01]  /*eb80*/  @!P4 STL.S16 [R1+0x3c], R161 ;  /* 0x00003ca10100c387 */ /* 0x000fe20000100600 */
[----:B---3--:R-:W-:Y:S05]  /*eb90*/  @!P3 HADD2 R160, -R134.H0_H0, -RZ.H0_H0 ;  /* 0xa00000ff86a0b230 */ /* 0x008fea0000000900 */
[----:B------:R-:W-:Y:S04]  /*eba0*/  @!P3 STL.S16 [R1+0x30], R160 ;  /* 0x000030a00100b387 */ /* 0x000fe80000100600 */
[----:B------:R-:W-:Y:S04]  /*ebb0*/  @!P2 STL.S16 [R1+0x2c], R158 ;  /* 0x00002c9e0100a387 */ /* 0x000fe80000100600 */
[----:B------:R4:W2:Y:S01]  /*ebc0*/  LDL.S16 R170, [R1+0x58] ;  /* 0x0000580001aa7983 */ /* 0x0008a20000100600 */
[C---:B-1----:R-:W-:Y:S03]  /*ebd0*/  HMMA.16816.F32 R92, R136.reuse, R140, R92 ;  /* 0x0000008c885c723c */ /* 0x042fe6000000185c */
[----:B------:R4:W3:Y:S03]  /*ebe0*/  LDL.S16 R165, [R1+0x4c] ;  /* 0x00004c0001a57983 */ /* 0x0008e60000100600 */
        /* <DEDUP_REMOVED lines=13> */
[----:B------:R-:W1:Y:S01]  /*ecc0*/  MUFU.EX2 R139, R192 ;  /* 0x000000c0008b7308 */ /* 0x000e620000000800 */
[----:B------:R-:W5:Y:S05]  /*ecd0*/  LDSM.16.MT88.4 R140, [R186+0x10800] ;  /* 0x01080000ba8c783b */ /* 0x000f6a0000004200 */
[--C-:B------:R-:W-:Y:S01]  /*ece0*/  HSET2.LE.AND R136, R150, R164.reuse, PT ;  /* 0x000000a496887233 */ /* 0x100fe20003803000 */
[----:B------:R-:W-:Y:S03]  /*ecf0*/  FADD.FTZ R138, R147, R152 ;  /* 0x00000098938a7221 */ /* 0x000fe60000010000 */
[----:B------:R-:W-:Y:S01]  /*ed00*/  PRMT R150, R162, 0x7610, R150 ;  /* 0x00007610a2967816 */ /* 0x000fe20000000096 */
[----:B------:R-:W-:Y:S01]  /*ed10*/  FADD.FTZ R155, R146, R138 ;  /* 0x0000008a929b7221 */ /* 0x000fe20000010000 */
[----:B------:R4:W4:Y:S01]  /*ed20*/  LDL.S16 R162, [R1+0x48] ;  /* 0x0000480001a27983 */ /* 0x0009220000100600 */
[----:B------:R-:W-:Y:S02]  /*ed30*/  PRMT R138, R0, 0x5410, R2 ;  /* 0x00005410008a7816 */ /* 0x000fe40000000002 */
[----:B------:R-:W-:Y:S02]  /*ed40*/  @!P5 PRMT R0, R150, 0x5410, RZ ;  /* 0x000054109600d816 */ /* 0x000fe400000000ff */
[--C-:B------:R-:W-:Y:S01]  /*ed50*/  HSET2.LE.AND R137, R149, R164.reuse, PT ;  /* 0x000000a495897233 */ /* 0x100fe20003803000 */
[----:B------:R-:W-:Y:S01]  /*ed60*/  FADD.FTZ R149, R148, R156 ;  /* 0x0000009c94957221 */ /* 0x000fe20000010000 */
[----:B-1----:R-:W-:Y:S01]  /*ed70*/  F2FP.F16.F32.PACK_AB R172, R139, R148 ;  /* 0x000000948bac723e */ /* 0x002fe200000000ff */
[----:B------:R1:W-:Y:S01]  /*ed80*/  STG.E.U16 desc[UR30][R216.64+0x20], R0 ;  /* 0x00002000d8007986 */ /* 0x0003e2000c10151e */
[----:B------:R-:W-:Y:S01]  /*ed90*/  PRMT R152, R135, 0x7632, R152 ;  /* 0x0000763287987816 */ /* 0x000fe20000000098 */
[----:B------:R-:W-:Y:S01]  /*eda0*/  FADD.FTZ R157, R139, R149 ;  /* 0x000000958b9d7221 */ /* 0x000fe20000010000 */
[----:B------:R-:W-:Y:S02]  /*edb0*/  LOP3.LUT R137, R137, R138, RZ, 0xc0, !PT ;  /* 0x0000008a89897212 */ /* 0x000fe400078ec0ff */
[--C-:B------:R-:W-:Y:S02]  /*edc0*/  HSET2.LE.AND R138, R151, R164.reuse, PT ;  /* 0x000000a4978a7233 */ /* 0x100fe40003803000 */
[----:B------:R-:W-:Y:S02]  /*edd0*/  PRMT R139, R134, 0x5410, R133 ;  /* 0x00005410868b7816 */ /* 0x000fe40000000085 */
[----:B------:R-:W-:Y:S02]  /*ede0*/  PRMT R148, R161, 0x7610, R148 ;  /* 0x00007610a1947816 */ /* 0x000fe40000000094 */
[----:B------:R-:W-:Y:S02]  /*edf0*/  LOP3.LUT R138, R138, R139, RZ, 0xc0, !PT ;  /* 0x0000008b8a8a7212 */ /* 0x000fe400078ec0ff */
[--C-:B------:R-:W-:Y:S02]  /*ee00*/  HSET2.LE.AND R139, R153, R164.reuse, PT ;  /* 0x000000a4998b7233 */ /* 0x100fe40003803000 */
[----:B------:R-:W-:Y:S01]  /*ee10*/  @!P4 PRMT R2, R148, 0x5410, RZ ;  /* 0x000054109402c816 */ /* 0x000fe200000000ff */
[----:B------:R-:W-:Y:S01]  /*ee20*/  MUFU.EX2 R153, R223 ;  /* 0x000000df00997308 */ /* 0x000fe20000000800 */
[----:B------:R-:W-:Y:S01]  /*ee30*/  ISETP.LE.U32.AND P4, PT, R154, UR16, PT ;  /* 0x000000109a007c0c */ /* 0x000fe2000bf83070 */
[----:B------:R-:W-:Y:S01]  /*ee40*/  LDSM.16.MT88.4 R148, [R188+0x10800] ;  /* 0x01080000bc94783b */ /* 0x000fe20000004200 */
[----:B------:R-:W-:Y:S02]  /*ee50*/  PRMT R154, R158, 0x7610, R154 ;  /* 0x000076109e9a7816 */ /* 0x000fe4000000009a */
[----:B------:R-:W-:Y:S02]  /*ee60*/  LOP3.LUT R136, R136, R145, RZ, 0xc0, !PT ;  /* 0x0000009188887212 */ /* 0x000fe400078ec0ff */
[----:B------:R-:W-:Y:S03]  /*ee70*/  @!P2 PRMT R133, R154, 0x5410, RZ ;  /* 0x000054109a85a816 */ /* 0x000fe600000000ff */
[----:B------:R-:W-:Y:S01]  /*ee80*/  MUFU.EX2 R158, R220 ;  /* 0x000000dc009e7308 */ /* 0x000fe20000000800 */
[----:B------:R5:W-:Y:S01]  /*ee90*/  STG.E.U16 desc[UR30][R216.64+0x22], R2 ;  /* 0x00002202d8007986 */ /* 0x000be2000c10151e */
[----:B-1----:R-:W-:Y:S03]  /*eea0*/  PRMT R0, R135, 0x5410, R152 ;  /* 0x0000541087007816 */ /* 0x002fe60000000098 */
[----:B------:R-:W-:Y:S01]  /*eeb0*/  STG.E.U16 desc[UR30][R214.64+0x32], R133 ;  /* 0x00003285d6007986 */ /* 0x000fe2000c10151e */
[----:B------:R-:W-:Y:S02]  /*eec0*/  LOP3.LUT R139, R139, R0, RZ, 0xc0, !PT ;  /* 0x000000008b8b7212 */ /* 0x000fe400078ec0ff */
[----:B------:R-:W-:Y:S01]  /*eed0*/  PRMT R0, R160, 0x7610, R0 ;  /* 0x00007610a0007816 */ /* 0x000fe20000000000 */
[----:B------:R-:W1:Y:S03]  /*eee0*/  LDSM.16.MT88.4 R144, [R187+0x10800] ;  /* 0x01080000bb90783b */ /* 0x000e660000004200 */
[----:B------:R-:W-:Y:S01]  /*eef0*/  @!P3 PRMT R134, R0, 0x5410, RZ ;  /* 0x000054100086b816 */ /* 0x000fe200000000ff */
[C---:B-----5:R-:W-:Y:S01]  /*ef00*/  HMMA.16816.F32 R4, R136.reuse, R140, R4 ;  /* 0x0000008c8804723c */ /* 0x060fe20000001804 */
[----:B------:R-:W-:Y:S03]  /*ef10*/  MUFU.EX2 R0, R221 ;  /* 0x000000dd00007308 */ /* 0x000fe60000000800 */
[----:B------:R5:W-:Y:S02]  /*ef20*/  STG.E.U16 desc[UR30][R214.64+0x30], R134 ;  /* 0x00003086d6007986 */ /* 0x000be4000c10151e */
[C---:B------:R-:W-:Y:S02]  /*ef30*/  HMMA.16816.F32 R8, R136.reuse, R142, R8 ;  /* 0x0000008e8808723c */ /* 0x040fe40000001808 */
[----:B------:R-:W2:Y:S03]  /*ef40*/  LDSM.16.MT88.4 R140, [R189+0x10800] ;  /* 0x01080000bd8c783b */ /* 0x000ea60000004200 */
[----:B------:R-:W5:Y:S02]  /*ef50*/  MUFU.EX2 R2, R222 ;  /* 0x000000de00027308 */ /* 0x000f640000000800 */
[----:B-----5:R-:W-:Y:S04]  /*ef60*/  LOP3.LUT R134, R247, UR32, RZ, 0x3c, !PT ;  /* 0x00000020f7867c12 */ /* 0x020fe8000f8e3cff */
[----:B------:R-:W-:Y:S01]  /*ef70*/  F2FP.F16.F32.PACK_AB R133, R2, R153 ;  /* 0x000000990285723e */ /* 0x000fe200000000ff */
[C---:B-1----:R-:W-:Y:S03]  /*ef80*/  HMMA.16816.F32 R12, R136.reuse, R144, R12 ;  /* 0x00000090880c723c */ /* 0x042fe6000000180c */
[----:B------:R-:W-:Y:S04]  /*ef90*/  IMAD.WIDE.U32 R160, R134, -0x326172a9, RZ ;  /* 0xcd9e8d5786a07825 */ /* 0x000fe800078e00ff */
[----:B------:R-:W-:Y:S01]  /*efa0*/  FADD.FTZ R134, R153, R155 ;  /* 0x0000009b99867221 */ /* 0x000fe20000010000 */
[C---:B------:R-:W-:Y:S01]  /*efb0*/  HMMA.16816.F32 R16, R136.reuse, R146, R16 ;  /* 0x000000928810723c */ /* 0x040fe20000001810 */
[----:B------:R-:W1:Y:S02]  /*efc0*/  LDSM.16.MT88.4 R144, [R186+0x12800] ;  /* 0x01280000ba90783b */ /* 0x000e640000004200 */
[----:B------:R-:W-:Y:S03]  /*efd0*/  LOP3.LUT R154, R161, UR11, R166, 0x96, !PT ;  /* 0x0000000ba19a7c12 */ /* 0x000fe6000f8e96a6 */
[C---:B--2---:R-:W-:Y:S05]  /*efe0*/  HMMA.16816.F32 R20, R136.reuse, R140, R20 ;  /* 0x0000008c8814723c */ /* 0x044fea0000001814 */
[----:B------:R-:W-:Y:S01]  /*eff0*/  LOP3.LUT R156, R231, UR10, R160, 0x96, !PT ;  /* 0x0000000ae79c7c12 */ /* 0x000fe2000f8e96a0 */
[C---:B------:R-:W-:Y:S01]  /*f000*/  HMMA.16816.F32 R24, R136.reuse, R142, R24 ;  /* 0x0000008e8818723c */ /* 0x040fe20000001818 */
[----:B------:R-:W2:Y:S04]  /*f010*/  LDSM.16.MT88.4 R140, [R187+0x12800] ;  /* 0x01280000bb8c783b */ /* 0x000ea80000004200 */
[----:B------:R-:W-:Y:S01]  /*f020*/  IMAD.WIDE.U32 R154, R154, -0x2daee0ad, RZ ;  /* 0xd2511f539a9a7825 */ /* 0x000fe200078e00ff */
[C---:B------:R-:W-:Y:S05]  /*f030*/  HMMA.16816.F32 R28, R136.reuse, R148, R28 ;  /* 0x00000094881c723c */ /* 0x040fea000000181c */
[----:B------:R-:W-:Y:S01]  /*f040*/  FADD.FTZ R153, R2, R134 ;  /* 0x0000008602997221 */ /* 0x000fe20000010000 */
[C---:B------:R-:W-:Y:S01]  /*f050*/  HMMA.16816.F32 R32, R136.reuse, R150, R32 ;  /* 0x000000968820723c */ /* 0x040fe20000001820 */
[----:B------:R-:W5:Y:S04]  /*f060*/  LDSM.16.MT88.4 R148, [R189+0x12800] ;  /* 0x01280000bd94783b */ /* 0x000f680000004200 */
[----:B------:R-:W-:Y:S01]  /*f070*/  FADD.FTZ R2, R158, R157 ;  /* 0x0000009d9e027221 */ /* 0x000fe20000010000 */
[----:B------:R-:W-:Y:S01]  /*f080*/  IMAD.WIDE.U32 R156, R156, -0x2daee0ad, RZ ;  /* 0xd2511f539c9c7825 */ /* 0x000fe200078e00ff */
[----:B------:R-:W-:Y:S04]  /*f090*/  LOP3.LUT R155, R155, UR27, R244, 0x96, !PT ;  /* 0x0000001b9b9b7c12 */ /* 0x000fe8000f8e96f4 */
[----:B------:R-:W-:Y:S01]  /*f0a0*/  LOP3.LUT R157, R157, UR25, R154, 0x96, !PT ;  /* 0x000000199d9d7c12 */ /* 0x000fe2000f8e969a */
[----:B------:R-:W-:Y:S04]  /*f0b0*/  IMAD.WIDE.U32 R154, R155, -0x326172a9, RZ ;  /* 0xcd9e8d579b9a7825 */ /* 0x000fe800078e00ff */
[----:B------:R-:W-:Y:S02]  /*f0c0*/  @!P0 HADD2 R170, -R135.H0_H0, -RZ.H0_H0 ;  /* 0xa00000ff87aa8230 */ /* 0x000fe40000000900 */
[----:B---3--:R-:W-:Y:S01]  /*f0d0*/  @!P4 HADD2 R165, -R152.H0_H0, -RZ.H0_H0 ;  /* 0xa00000ff98a5c230 */ /* 0x008fe20000000900 */
[C---:B------:R-:W-:Y:S01]  /*f0e0*/  F2FP.F16.F32.PACK_AB R158, R0.reuse, R158 ;  /* 0x0000009e009e723e */ /* 0x040fe200000000ff */
[C---:B-1----:R-:W-:Y:S01]  /*f0f0*/  HMMA.16816.F32 R36, R136.reuse, R144, R36 ;  /* 0x000000908824723c */ /* 0x042fe20000001824 */
[----:B------:R-:W-:Y:S02]  /*f100*/  @!P0 STL.S16 [R1+0x58], R170 ;  /* 0x000058aa01008387 */ /* 0x000fe40000100600 */
[----:B------:R-:W-:Y:S01]  /*f110*/  LOP3.LUT R160, R155, UR26, R230, 0x96, !PT ;  /* 0x0000001a9ba07c12 */ /* 0x000fe2000f8e96e6 */
[----:B------:R-:W-:Y:S01]  /*f120*/  FADD.FTZ R163, R0, R2 ;  /* 0x0000000200a37221 */ /* 0x000fe20000010000 */
[----:B------:R-:W-:Y:S01]  /*f130*/  PRMT R134, R170, 0x7610, R134 ;  /* 0x00007610aa867816 */ /* 0x000fe20000000086 */
[C---:B------:R-:W-:Y:S01]  /*f140*/  HMMA.16816.F32 R40, R136.reuse, R146, R40 ;  /* 0x000000928828723c */ /* 0x040fe20000001828 */
[----:B------:R-:W-:Y:S04]  /*f150*/  @!P4 STL.S16 [R1+0x4c], R165 ;  /* 0x00004ca50100c387 */ /* 0x000fe80000100600 */
[----:B------:R-:W-:Y:S01]  /*f160*/  IMAD.WIDE.U32 R160, R160, -0x2daee0ad, RZ ;  /* 0xd2511f53a0a07825 */ /* 0x000fe200078e00ff */
[C---:B--2---:R-:W-:Y:S01]  /*f170*/  HMMA.16816.F32 R44, R136.reuse, R140, R44 ;  /* 0x0000008c882c723c */ /* 0x044fe2000000182c */
[----:B------:R-:W1:Y:S04]  /*f180*/  LDSM.16.MT88.4 R144, [R188+0x12800] ;  /* 0x01280000bc90783b */ /* 0x000e680000004200 */
[----:B------:R-:W-:Y:S01]  /*f190*/  LOP3.LUT R155, R161, UR23, R156, 0x96, !PT ;  /* 0x00000017a19b7c12 */ /* 0x000fe2000f8e969c */
[C---:B------:R-:W-:Y:S03]  /*f1a0*/  HMMA.16816.F32 R48, R136.reuse, R142, R48 ;  /* 0x0000008e8830723c */ /* 0x040fe60000001830 */
[----:B------:R-:W2:Y:S02]  /*f1b0*/  LDSM.16.MT88.4 R140, [R186+0x14800] ;  /* 0x01480000ba8c783b */ /* 0x000ea40000004200 */
[----:B------:R-:W-:Y:S01]  /*f1c0*/  IMAD.WIDE.U32 R156, R157, -0x326172a9, RZ ;  /* 0xcd9e8d579d9c7825 */ /* 0x000fe200078e00ff */
[C---:B-----5:R-:W-:Y:S05]  /*f1d0*/  HMMA.16816.F32 R52, R136.reuse, R148, R52 ;  /* 0x000000948834723c */ /* 0x060fea0000001834 */
[----:B------:R-:W-:Y:S01]  /*f1e0*/  LOP3.LUT R154, R157, UR24, R154, 0x96, !PT ;  /* 0x000000189d9a7c12 */ /* 0x000fe2000f8e969a */
[C---:B------:R-:W-:Y:S01]  /*f1f0*/  HMMA.16816.F32 R56, R136.reuse, R150, R56 ;  /* 0x000000968838723c */ /* 0x040fe20000001838 */
[----:B------:R-:W3:Y:S04]  /*f200*/  LDSM.16.MT88.4 R148, [R187+0x14800] ;  /* 0x01480000bb94783b */ /* 0x000ee80000004200 */
[----:B------:R-:W-:Y:S01]  /*f210*/  IMAD.WIDE.U32 R166, R154, -0x2daee0ad, RZ ;  /* 0xd2511f539aa67825 */ /* 0x000fe200078e00ff */
[----:B------:R-:W-:Y:S02]  /*f220*/  @!P0 PRMT R135, R134, 0x5410, RZ ;  /* 0x0000541086878816 */ /* 0x000fe400000000ff */
[----:B------:R-:W-:Y:S03]  /*f230*/  PRMT R0, R165, 0x7610, R0 ;  /* 0x00007610a5007816 */ /* 0x000fe60000000000 */
[----:B------:R-:W-:Y:S01]  /*f240*/  LOP3.LUT R160, R167, UR21, R160, 0x96, !PT ;  /* 0x00000015a7a07c12 */ /* 0x000fe2000f8e96a0 */
[----:B------:R-:W-:Y:S01]  /*f250*/  IMAD.WIDE.U32 R154, R155, -0x326172a9, RZ ;  /* 0xcd9e8d579b9a7825 */ /* 0x000fe200078e00ff */
[----:B------:R-:W-:Y:S01]  /*f260*/  @!P4 PRMT R152, R0, 0x5410, RZ ;  /* 0x000054100098c816 */ /* 0x000fe200000000ff */
[----:B------:R5:W-:Y:S01]  /*f270*/  STG.E.U16 desc[UR30][R216.64+0x30], R135 ;  /* 0x00003087d8007986 */ /* 0x000be2000c10151e */
[----:B------:R-:W-:Y:S01]  /*f280*/  PRMT R2, R159, 0x7632, R2 ;  /* 0x000076329f027816 */ /* 0x000fe20000000002 */
[----:B------:R-:W-:Y:S01]  /*f290*/  IMAD.WIDE.U32 R160, R160, -0x326172a9, RZ ;  /* 0xcd9e8d57a0a07825 */ /* 0x000fe200078e00ff */
[----:B------:R-:W-:Y:S01]  /*f2a0*/  LOP3.LUT R171, R155, UR22, R156, 0x96, !PT ;  /* 0x000000169bab7c12 */ /* 0x000fe2000f8e969c */
[----:B------:R3:W-:Y:S01]  /*f2b0*/  STG.E.U16 desc[UR30][R216.64+0x32], R152 ;  /* 0x00003298d8007986 */ /* 0x0007e2000c10151e */
[----:B------:R-:W-:Y:S01]  /*f2c0*/  MUFU.EX2 R156, R168 ;  /* 0x000000a8009c7308 */ /* 0x000fe20000000800 */
[----:B------:R-:W-:Y:S02]  /*f2d0*/  PRMT R157, R133, 0x7632, R157 ;  /* 0x00007632859d7816 */ /* 0x000fe4000000009d */
[----:B------:R-:W-:Y:S01]  /*f2e0*/  LOP3.LUT R134, R161, UR20, R154, 0x96, !PT ;  /* 0x00000014a1867c12 */ /* 0x000fe2000f8e969a */
[C---:B-1----:R-:W-:Y:S03]  /*f2f0*/  HMMA.16816.F32 R60, R136.reuse, R144, R60 ;  /* 0x00000090883c723c */ /* 0x042fe6000000183c */
[----:B------:R-:W-:Y:S03]  /*f300*/  LOP3.LUT R0, R134, 0xff, RZ, 0xc0, !PT ;  /* 0x000000ff86007812 */ /* 0x000fe600078ec0ff */
[C---:B------:R-:W-:Y:S01]  /*f310*/  HMMA.16816.F32 R64, R136.reuse, R146, R64 ;  /* 0x000000928840723c */ /* 0x040fe20000001840 */
[----:B------:R-:W1:Y:S02]  /*f320*/  LDSM.16.MT88.4 R144, [R189+0x14800] ;  /* 0x01480000bd90783b */ /* 0x000e640000004200 */
[----:B------:R-:W-:Y:S02]  /*f330*/  ISETP.LE.U32.AND P0, PT, R0, UR16, PT ;  /* 0x0000001000007c0c */ /* 0x000fe4000bf03070 */
[----:B------:R-:W-:Y:S01]  /*f340*/  PRMT R0, R159, 0x7610, R0 ;  /* 0x000076109f007816 */ /* 0x000fe20000000000 */
[C---:B--2---:R-:W-:Y:S06]  /*f350*/  HMMA.16816.F32 R68, R136.reuse, R140, R68 ;  /* 0x0000008c8844723c */ /* 0x044fec0000001844 */
[C---:B------:R-:W-:Y:S01]  /*f360*/  HMMA.16816.F32 R72, R136.reuse, R142, R72 ;  /* 0x0000008e8848723c */ /* 0x040fe20000001848 */
[----:B------:R-:W2:Y:S01]  /*f370*/  LDSM.16.MT88.4 R140, [R188+0x14800] ;  /* 0x01480000bc8c783b */ /* 0x000ea20000004200 */
[----:B-----5:R-:W-:Y:S04]  /*f380*/  MUFU.EX2 R135, R225 ;  /* 0x000000e100877308 */ /* 0x020fe80000000800 */
[C---:B---3--:R-:W-:Y:S06]  /*f390*/  HMMA.16816.F32 R76, R136.reuse, R148, R76 ;  /* 0x00000094884c723c */ /* 0x048fec000000184c */
[----:B------:R-:W3:Y:S01]  /*f3a0*/  MUFU.EX2 R152, R224 ;  /* 0x000000e000987308 */ /* 0x000ee20000000800 */
[C---:B------:R-:W-:Y:S01]  /*f3b0*/  HMMA.16816.F32 R80, R136.reuse, R150, R80 ;  /* 0x000000968850723c */ /* 0x040fe20000001850 */
[----:B------:R-:W5:Y:S03]  /*f3c0*/  LDSM.16.MT88.4 R148, [R186+0x16800] ;  /* 0x01680000ba94783b */ /* 0x000f660000004200 */
[C---:B---3--:R-:W-:Y:S02]  /*f3d0*/  F2FP.F16.F32.PACK_AB R174, R135.reuse, R152 ;  /* 0x0000009887ae723e */ /* 0x048fe400000000ff */
[C---:B-1----:R-:W-:Y:S06]  /*f3e0*/  HMMA.16816.F32 R84, R136.reuse, R144, R84 ;  /* 0x000000908854723c */ /* 0x042fec0000001854 */
[C---:B------:R-:W-:Y:S05]  /*f3f0*/  HMMA.16816.F32 R88, R136.reuse, R146, R88 ;  /* 0x000000928858723c */ /* 0x040fea0000001858 */
[----:B------:R-:W-:Y:S01]  /*f400*/  FADD.FTZ R144, R152, R153 ;  /* 0x0000009998907221 */ /* 0x000fe20000010000 */
[C---:B--2---:R-:W-:Y:S05]  /*f410*/  HMMA.16816.F32 R92, R136.reuse, R140, R92 ;  /* 0x0000008c885c723c */ /* 0x044fea000000185c */
[----:B------:R-:W-:Y:S01]  /*f420*/  PRMT R152, R0, 0x5410, R2 ;  /* 0x0000541000987816 */ /* 0x000fe20000000002 */
[C---:B------:R-:W-:Y:S01]  /*f430*/  HMMA.16816.F32 R96, R136.reuse, R142, R96 ;  /* 0x0000008e8860723c */ /* 0x040fe20000001860 */
[----:B------:R-:W-:Y:S04]  /*f440*/  LDSM.16.MT88.4 R140, [R189+0x16800] ;  /* 0x01680000bd8c783b */ /* 0x000fe80000004200 */
[----:B------:R-:W-:Y:S01]  /*f450*/  FADD.FTZ R159, R135, R144 ;  /* 0x00000090879f7221 */ /* 0x000fe20000010000 */
[C---:B-----5:R-:W-:Y:S05]  /*f460*/  HMMA.16816.F32 R100, R136.reuse, R148, R100 ;  /* 0x000000948864723c */ /* 0x060fea0000001864 */
[C---:B------:R-:W-:Y:S01]  /*f470*/  LOP3.LUT R135, R160.reuse, 0xff, RZ, 0xc0, !PT ;  /* 0x000000ffa0877812 */ /* 0x040fe200078ec0ff */
[C---:B------:R-:W-:Y:S05]  /*f480*/  HMMA.16816.F32 R104, R136.reuse, R150, R104 ;  /* 0x000000968868723c */ /* 0x040fea0000001868 */
[----:B------:R-:W-:Y:S02]  /*f490*/  LOP3.LUT R148, R160, 0xffff, RZ, 0xc0, !PT ;  /* 0x0000ffffa0947812 */ /* 0x000fe400078ec0ff */
[----:B------:R-:W-:Y:S04]  /*f4a0*/  SHF.R.U32.HI R149, RZ, 0x10, R160 ;  /* 0x00000010ff957819 */ /* 0x000fe800000116a0 */
[----:B------:R-:W-:Y:S02]  /*f4b0*/  SHF.R.U32.HI R151, RZ, 0x8, R148 ;  /* 0x00000008ff977819 */ /* 0x000fe40000011694 */
[----:B------:R-:W-:Y:S02]  /*f4c0*/  LOP3.LUT R148, R149, 0xff, RZ, 0xc0, !PT ;  /* 0x000000ff95947812 */ /* 0x000fe400078ec0ff */
[--C-:B------:R-:W-:Y:S04]  /*f4d0*/  SHF.R.U32.HI R153, RZ, 0x18, R160.reuse ;  /* 0x00000018ff997819 */ /* 0x100fe800000116a0 */
[----:B------:R-:W-:Y:S01]  /*f4e0*/  PRMT R170, R148, 0x5410, R153 ;  /* 0x0000541094aa7816 */ /* 0x000fe20000000099 */
[----:B----4-:R-:W-:Y:S05]  /*f4f0*/  @!P0 HADD2 R162, -R0.H0_H0, -RZ.H0_H0 ;  /* 0xa00000ff00a28230 */ /* 0x010fea0000000900 */
[----:B------:R1:W-:Y:S01]  /*f500*/  @!P0 STL.S16 [R1+0x48], R162 ;  /* 0x000048a201008387 */ /* 0x0003e20000100600 */
[----:B------:R-:W-:Y:S03]  /*f510*/  PRMT R145, R162, 0x7610, R145 ;  /* 0x00007610a2917816 */ /* 0x000fe60000000091 */
[----:B------:R2:W3:Y:S01]  /*f520*/  LDL.S16 R176, [R1+0x38] ;  /* 0x0000380001b07983 */ /* 0x0004e20000100600 */
[----:B------:R-:W-:Y:S02]  /*f530*/  @!P0 PRMT R0, R145, 0x5410, RZ ;  /* 0x0000541091008816 */ /* 0x000fe400000000ff */
[----:B------:R-:W-:Y:S01]  /*f540*/  ISETP.LE.U32.AND P0, PT, R135, UR16, PT ;  /* 0x0000001087007c0c */ /* 0x000fe2000bf03070 */
[----:B------:R-:W4:Y:S01]  /*f550*/  LDSM.16.MT88.4 R144, [R187+0x16800] ;  /* 0x01680000bb90783b */ /* 0x000f220000004200 */
[----:B------:R-:W-:Y:S04]  /*f560*/  LOP3.LUT R135, R160, 0xffff, RZ, 0xc0, !PT ;  /* 0x0000ffffa0877812 */ /* 0x000fe800078ec0ff */
[----:B------:R-:W-:Y:S02]  /*f570*/  SHF.R.U32.HI R150, RZ, 0x8, R135 ;  /* 0x00000008ff967819 */ /* 0x000fe40000011687 */
[----:B------:R-:W-:Y:S01]  /*f580*/  LOP3.LUT R135, R151, 0xffff, RZ, 0xc0, !PT ;  /* 0x0000ffff97877812 */ /* 0x000fe200078ec0ff */
[----:B------:R5:W-:Y:S03]  /*f590*/  STG.E.U16 desc[UR30][R214.64+0x40], R0 ;  /* 0x00004000d6007986 */ /* 0x000be6000c10151e */
[----:B------:R-:W-:Y:S01]  /*f5a0*/  ISETP.LE.U32.AND P4, PT, R135, UR16, PT ;  /* 0x0000001087007c0c */ /* 0x000fe2000bf83070 */
[----:B------:R2:W2:Y:S01]  /*f5b0*/  LDL.S16 R175, [R1+0x34] ;  /* 0x0000340001af7983 */ /* 0x0004a20000100600 */
[----:B------:R-:W-:Y:S01]  /*f5c0*/  SHF.R.U32.HI R135, RZ, 0x10, R160 ;  /* 0x00000010ff877819 */ /* 0x000fe200000116a0 */
[----:B-1----:R-:W1:Y:S01]  /*f5d0*/  MUFU.EX2 R162, R228 ;  /* 0x000000e400a27308 */ /* 0x002e620000000800 */
[--C-:B-----5:R-:W-:Y:S04]  /*f5e0*/  SHF.R.U32.HI R0, RZ, 0x10, R134.reuse ;  /* 0x00000010ff007819 */ /* 0x120fe80000011686 */
[----:B------:R-:W-:Y:S01]  /*f5f0*/  LOP3.LUT R0, R0, 0xff, RZ, 0xc0, !PT ;  /* 0x000000ff00007812 */ /* 0x000fe200078ec0ff */
[C---:B----4-:R-:W-:Y:S04]  /*f600*/  HMMA.16816.F32 R108, R136.reuse, R144, R108 ;  /* 0x00000090886c723c */ /* 0x050fe8000000186c */
[----:B------:R-:W-:Y:S01]  /*f610*/  MUFU.EX2 R144, R226 ;  /* 0x000000e200907308 */ /* 0x000fe20000000800 */
[----:B------:R-:W-:Y:S02]  /*f620*/  ISETP.LE.U32.AND P3, PT, R0, UR16, PT ;  /* 0x0000001000007c0c */ /* 0x000fe4000bf63070 */
[----:B------:R-:W-:Y:S01]  /*f630*/  SHF.R.U32.HI R0, RZ, 0x18, R134 ;  /* 0x00000018ff007819 */ /* 0x000fe20000011686 */
[C---:B------:R-:W-:Y:S03]  /*f640*/  HMMA.16816.F32 R112, R136.reuse, R146, R112 ;  /* 0x000000928870723c */ /* 0x040fe60000001870 */
[----:B------:R-:W-:Y:S02]  /*f650*/  ISETP.LE.U32.AND P5, PT, R0, UR16, PT ;  /* 0x0000001000007c0c */ /* 0x000fe4000bfa3070 */
[----:B------:R-:W-:Y:S01]  /*f660*/  LOP3.LUT R0, R161, UR20, R154, 0x96, !PT ;  /* 0x00000014a1007c12 */ /* 0x000fe2000f8e969a */
[C---:B------:R-:W-:Y:S01]  /*f670*/  HMMA.16816.F32 R116, R136.reuse, R140, R116 ;  /* 0x0000008c8874723c */ /* 0x040fe20000001874 */
[----:B------:R-:W4:Y:S04]  /*f680*/  MUFU.EX2 R161, R229 ;  /* 0x000000e500a17308 */ /* 0x000f280000000800 */
[----:B------:R-:W-:Y:S01]  /*f690*/  LOP3.LUT R154, R160, 0xff, RZ, 0xc0, !PT ;  /* 0x000000ffa09a7812 */ /* 0x000fe200078ec0ff */
[C---:B------:R-:W-:Y:S05]  /*f6a0*/  HMMA.16816.F32 R120, R136.reuse, R142, R120 ;  /* 0x0000008e8878723c */ /* 0x040fea0000001878 */
[----:B------:R-:W-:Y:S01]  /*f6b0*/  PRMT R167, R154, 0x5410, R150 ;  /* 0x000054109aa77816 */ /* 0x000fe20000000096 */
[----:B-1----:R-:W-:Y:S01]  /*f6c0*/  FADD.FTZ R141, R162, R159 ;  /* 0x0000009fa28d7221 */ /* 0x002fe20000010000 */
[----:B------:R-:W1:Y:S01]  /*f6d0*/  LDSM.16.MT88.4 R148, [R188+0x16800] ;  /* 0x01680000bc94783b */ /* 0x000e620000004200 */
[----:B------:R-:W-:Y:S02]  /*f6e0*/  LOP3.LUT R145, R135, 0xff, RZ, 0xc0, !PT ;  /* 0x000000ff87917812 */ /* 0x000fe400078ec0ff */
[----:B------:R-:W5:Y:S01]  /*f6f0*/  MUFU.EX2 R135, R227 ;  /* 0x000000e300877308 */ /* 0x000f620000000800 */
[----:B------:R-:W-:Y:S01]  /*f700*/  LOP3.LUT R134, R134, 0xffff, RZ, 0xc0, !PT ;  /* 0x0000ffff86867812 */ /* 0x000fe200078ec0ff */
[----:B----4-:R-:W-:Y:S01]  /*f710*/  FADD.FTZ R248, R161, R141 ;  /* 0x0000008da1f87221 */ /* 0x010fe20000010000 */
[----:B------:R-:W-:Y:S02]  /*f720*/  ISETP.LE.U32.AND P2, PT, R145, UR16, PT ;  /* 0x0000001091007c0c */ /* 0x000fe4000bf43070 */
[--C-:B------:R-:W-:Y:S02]  /*f730*/  SHF.R.U32.HI R146, RZ, 0x10, R0.reuse ;  /* 0x00000010ff927819 */ /* 0x100fe40000011600 */
[----:B------:R-:W-:Y:S02]  /*f740*/  SHF.R.U32.HI R147, RZ, 0x18, R0 ;  /* 0x00000018ff937819 */ /* 0x000fe40000011600 */
[C---:B------:R-:W-:Y:S02]  /*f750*/  LOP3.LUT R145, R0.reuse, 0xffff, RZ, 0xc0, !PT ;  /* 0x0000ffff00917812 */ /* 0x040fe400078ec0ff */
[----:B------:R-:W-:Y:S02]  /*f760*/  LOP3.LUT R153, R0, 0xff, RZ, 0xc0, !PT ;  /* 0x000000ff00997812 */ /* 0x000fe400078ec0ff */
[----:B------:R-:W-:Y:S02]  /*f770*/  SHF.R.U32.HI R0, RZ, 0x8, R134 ;  /* 0x00000008ff007819 */ /* 0x000fe40000011686 */
[----:B------:R-:W-:Y:S02]  /*f780*/  LOP3.LUT R134, R146, 0xff, RZ, 0xc0, !PT ;  /* 0x000000ff92867812 */ /* 0x000fe400078ec0ff */
[----:B------:R-:W-:Y:S02]  /*f790*/  LOP3.LUT R0, R0, 0xffff, RZ, 0xc0, !PT ;  /* 0x0000ffff00007812 */ /* 0x000fe400078ec0ff */
[----:B------:R-:W-:Y:S01]  /*f7a0*/  PRMT R165, R134, 0x5410, R147 ;  /* 0x0000541086a57816 */ /* 0x000fe20000000093 */
[----:B------:R-:W-:Y:S01]  /*f7b0*/  FADD.FTZ R134, R144, R163 ;  /* 0x000000a390867221 */ /* 0x000fe20000010000 */
[----:B------:R-:W-:Y:S02]  /*f7c0*/  ISETP.LE.U32.AND P6, PT, R0, UR16, PT ;  /* 0x0000001000007c0c */ /* 0x000fe4000bfc3070 */
[C---:B-----5:R-:W-:Y:S01]  /*f7d0*/  F2FP.F16.F32.PACK_AB R173, R135.reuse, R144 ;  /* 0x0000009087ad723e */ /* 0x060fe200000000ff */
[----:B------:R-:W-:Y:S01]  /*f7e0*/  FADD.FTZ R163, R135, R134 ;  /* 0x0000008687a37221 */ /* 0x000fe20000010000 */
[----:B------:R-:W-:Y:S01]  /*f7f0*/  SHF.R.U32.HI R145, RZ, 0x8, R145 ;  /* 0x00000008ff917819 */ /* 0x000fe20000011691 */
[----:B------:R-:W4:Y:S01]  /*f800*/  MUFU.EX2 R135, R169 ;  /* 0x000000a900877308 */ /* 0x000f220000000800 */
[----:B------:R-:W-:Y:S02]  /*f810*/  PRMT R184, R173, 0x7632, R184 ;  /* 0x00007632adb87816 */ /* 0x000fe400000000b8 */
[----:B------:R-:W-:Y:S02]  /*f820*/  PRMT R153, R153, 0x5410, R145 ;  /* 0x0000541099997816 */ /* 0x000fe40000000091 */
[----:B------:R-:W5:Y:S01]  /*f830*/  LDSM.16.MT88.4 R144, [R186+0x11000] ;  /* 0x01100000ba90783b */ /* 0x000f620000004200 */
[C---:B------:R-:W-:Y:S02]  /*f840*/  PRMT R0, R172.reuse, 0x7610, R0 ;  /* 0x00007610ac007816 */ /* 0x040fe40000000000 */
[--C-:B------:R-:W-:Y:S02]  /*f850*/  HSET2.LE.AND R140, R153, R164.reuse, PT ;  /* 0x000000a4998c7233 */ /* 0x100fe40003803000 */
[----:B------:R-:W-:Y:S01]  /*f860*/  PRMT R134, R172, 0x7632, R134 ;  /* 0x00007632ac867816 */ /* 0x000fe20000000086 */
[C---:B-1----:R-:W-:Y:S03]  /*f870*/  HMMA.16816.F32 R124, R136.reuse, R148, R124 ;  /* 0x00000094887c723c */ /* 0x042fe6000000187c */
[----:B------:R-:W-:Y:S02]  /*f880*/  F2FP.F16.F32.PACK_AB R172, R161, R162 ;  /* 0x000000a2a1ac723e */ /* 0x000fe400000000ff */
[--C-:B------:R-:W-:Y:S01]  /*f890*/  HSET2.LE.AND R141, R165, R164.reuse, PT ;  /* 0x000000a4a58d7233 */ /* 0x100fe20003803000 */
[----:B------:R-:W-:Y:S01]  /*f8a0*/  HMMA.16816.F32 R128, R136, R150, R128 ;  /* 0x000000968880723c */ /* 0x000fe20000001880 */
[----:B------:R-:W-:Y:S04]  /*f8b0*/  LDSM.16.MT88.4 R136, [R189+0x11000] ;  /* 0x01100000bd88783b */ /* 0x000fe80000004200 */
[----:B------:R-:W-:Y:S01]  /*f8c0*/  FADD.FTZ R148, R156, R163 ;  /* 0x000000a39c947221 */ /* 0x000fe20000010000 */
[C---:B----4-:R-:W-:Y:S02]  /*f8d0*/  F2FP.F16.F32.PACK_AB R192, R135.reuse, R156 ;  /* 0x0000009c87c0723e */ /* 0x050fe400000000ff */
[----:B------:R-:W-:Y:S03]  /*f8e0*/  PRMT R143, R0, 0x5410, R134 ;  /* 0x00005410008f7816 */ /* 0x000fe60000000086 */
[----:B------:R-:W-:Y:S01]  /*f8f0*/  PRMT R159, R158, 0x7632, R159 ;  /* 0x000076329e9f7816 */ /* 0x000fe2000000009f */
[----:B------:R-:W-:Y:S01]  /*f900*/  FADD.FTZ R251, R135, R148 ;  /* 0x0000009487fb7221 */ /* 0x000fe20000010000 */
[----:B------:R-:W-:Y:S01]  /*f910*/  LOP3.LUT R141, R141, R143, RZ, 0xc0, !PT ;  /* 0x0000008f8d8d7212 */ /* 0x000fe200078ec0ff */
[----:B------:R-:W-:Y:S01]  /*f920*/  LDSM.16.MT88.4 R148, [R188+0x11000] ;  /* 0x01100000bc94783b */ /* 0x000fe20000004200 */
[--C-:B------:R-:W-:Y:S02]  /*f930*/  HSET2.LE.AND R143, R170, R164.reuse, PT ;  /* 0x000000a4aa8f7233 */ /* 0x100fe40003803000 */
[----:B------:R-:W-:Y:S02]  /*f940*/  LOP3.LUT R140, R140, R152, RZ, 0xc0, !PT ;  /* 0x000000988c8c7212 */ /* 0x000fe400078ec0ff */
[--C-:B------:R-:W-:Y:S02]  /*f950*/  HSET2.LE.AND R142, R167, R164.reuse, PT ;  /* 0x000000a4a78e7233 */ /* 0x100fe40003803000 */
[----:B------:R-:W-:Y:S01]  /*f960*/  PRMT R135, R133, 0x5410, R157 ;  /* 0x0000541085877816 */ /* 0x000fe2000000009d */
[----:B------:R-:W1:Y:S01]  /*f970*/  LDSM.16.MT88.4 R152, [R187+0x11000] ;  /* 0x01100000bb98783b */ /* 0x000e620000004200 */
[----:B------:R-:W-:Y:S02]  /*f980*/  SHF.R.U32.HI R160, RZ, 0x18, R160 ;  /* 0x00000018ffa07819 */ /* 0x000fe400000116a0 */
[----:B------:R-:W-:Y:S01]  /*f990*/  LOP3.LUT R142, R142, R135, RZ, 0xc0, !PT ;  /* 0x000000878e8e7212 */ /* 0x000fe200078ec0ff */
[----:B---3--:R-:W-:Y:S05]  /*f9a0*/  @!P6 HADD2 R176, -R2.H0_H0, -RZ.H0_H0 ;  /* 0xa00000ff02b0e230 */ /* 0x008fea0000000900 */
[----:B------:R-:W-:Y:S01]  /*f9b0*/  @!P6 STL.S16 [R1+0x38], R176 ;  /* 0x000038b00100e387 */ /* 0x000fe20000100600 */
[----:B------:R-:W-:Y:S03]  /*f9c0*/  PRMT R168, R176, 0x7610, R168 ;  /* 0x00007610b0a87816 */ /* 0x000fe600000000a8 */
[----:B------:R3:W4:Y:S01]  /*f9d0*/  LDL.S16 R163, [R1+0x24] ;  /* 0x0000240001a37983 */ /* 0x0007220000100600 */
[----:B------:R-:W-:Y:S03]  /*f9e0*/  @!P6 PRMT R2, R168, 0x5410, RZ ;  /* 0x00005410a802e816 */ /* 0x000fe600000000ff */
[----:B------:R3:W3:Y:S01]  /*f9f0*/  LDL.S16 R156, [R1+0x20] ;  /* 0x00002000019c7983 */ /* 0x0006e20000100600 */
[----:B--2---:R-:W-:Y:S03]  /*fa00*/  @!P3 HADD2 R175, -R0.H0_H0, -RZ.H0_H0 ;  /* 0xa00000ff00afb230 */ /* 0x004fe60000000900 */
[----:B------:R2:W2:Y:S02]  /*fa10*/  LDL.S16 R162, [R1+0x1c] ;  /* 0x00001c0001a27983 */ /* 0x0004a40000100600 */
[----:B------:R-:W-:Y:S02]  /*fa20*/  PRMT R165, R175, 0x7610, R165 ;  /* 0x00007610afa57816 */ /* 0x000fe400000000a5 */
[----:B------:R-:W-:Y:S02]  /*fa30*/  @!P3 STL.S16 [R1+0x34], R175 ;  /* 0x000034af0100b387 */ /* 0x000fe40000100600 */
[----:B------:R-:W-:Y:S02]  /*fa40*/  @!P3 PRMT R0, R165, 0x5410, RZ ;  /* 0x00005410a500b816 */ /* 0x000fe400000000ff */
[----:B------:R5:W-:Y:S01]  /*fa50*/  STG.E.U16 desc[UR30][R214.64+0x42], R2 ;  /* 0x00004202d6007986 */ /* 0x000be2000c10151e */
[----:B------:R-:W-:Y:S01]  /*fa60*/  ISETP.LE.U32.AND P3, PT, R160, UR16, PT ;  /* 0x00000010a0007c0c */ /* 0x000fe2000bf63070 */
[----:B------:R-:W-:Y:S02]  /*fa70*/  IMAD.WIDE.U32 R160, R171, -0x2daee0ad, RZ ;  /* 0xd2511f53aba07825 */ /* 0x000fe400078e00ff */
[----:B------:R1:W2:Y:S04]  /*fa80*/  LDL.S16 R165, [R1+0x10] ;  /* 0x0000100001a57983 */ /* 0x0002a80000100600 */
[----:B------:R-:W-:Y:S04]  /*fa90*/  STG.E.U16 desc[UR30][R216.64+0x40], R0 ;  /* 0x00004000d8007986 */ /* 0x000fe8000c10151e */
[----:B------:R-:W-:Y:S01]  /*faa0*/  LDSM.16.MT88.4 R176, [R186+0x13800] ;  /* 0x01380000bab0783b */ /* 0x000fe20000004200 */
[----:B-----5:R-:W-:Y:S04]  /*fab0*/  PRMT R2, R158, 0x5410, R159 ;  /* 0x000054109e027816 */ /* 0x020fe8000000009f */
[----:B------:R-:W-:Y:S07]  /*fac0*/  LOP3.LUT R143, R143, R2, RZ, 0xc0, !PT ;  /* 0x000000028f8f7212 */ /* 0x000fee00078ec0ff */
        /* <DEDUP_REMOVED lines=9> */
[C---:B------:R-:W-:Y:S06]  /*fb60*/  HMMA.16816.F32 R28, R140.reuse, R148, R28 ;  /* 0x000000948c1c723c */ /* 0x040fec000000181c */
[C---:B------:R-:W-:Y:S01]  /*fb70*/  HMMA.16816.F32 R32, R140.reuse, R150, R32 ;  /* 0x000000968c20723c */ /* 0x040fe20000001820 */
[----:B------:R-:W1:Y:S05]  /*fb80*/  LDSM.16.MT88.4 R148, [R188+0x13000] ;  /* 0x01300000bc94783b */ /* 0x000e6a0000004200 */
        /* <DEDUP_REMOVED lines=16> */
[C---:B------:R-:W-:Y:S06]  /*fc90*/  HMMA.16816.F32 R80, R140.reuse, R154, R80 ;  /* 0x0000009a8c50723c */ /* 0x040fec0000001850 */
[C---:B------:R-:W-:Y:S06]  /*fca0*/  HMMA.16816.F32 R84, R140.reuse, R136, R84 ;  /* 0x000000888c54723c */ /* 0x040fec0000001854 */
[C---:B------:R-:W-:Y:S01]  /*fcb0*/  HMMA.16816.F32 R88, R140.reuse, R138, R88 ;  /* 0x0000008a8c58723c */ /* 0x040fe20000001858 */
[----:B------:R-:W1:Y:S05]  /*fcc0*/  LDSM.16.MT88.4 R136, [R187+0x17000] ;  /* 0x01700000bb88783b */ /* 0x000e6a0000004200 */
[C---:B------:R-:W-:Y:S06]  /*fcd0*/  HMMA.16816.F32 R92, R140.reuse, R148, R92 ;  /* 0x000000948c5c723c */ /* 0x040fec000000185c */
[C---:B------:R-:W-:Y:S01]  /*fce0*/  HMMA.16816.F32 R96, R140.reuse, R150, R96 ;  /* 0x000000968c60723c */ /* 0x040fe20000001860 */
[----:B------:R-:W1:Y:S05]  /*fcf0*/  LDSM.16.MT88.4 R148, [R189+0x17000] ;  /* 0x01700000bd94783b */ /* 0x000e6a0000004200 */
[C---:B-----5:R-:W-:Y:S06]  /*fd00*/  HMMA.16816.F32 R100, R140.reuse, R144, R100 ;  /* 0x000000908c64723c */ /* 0x060fec0000001864 */
[C---:B------:R-:W-:Y:S06]  /*fd10*/  HMMA.16816.F32 R104, R140.reuse, R146, R104 ;  /* 0x000000928c68723c */ /* 0x040fec0000001868 */
[C---:B-1----:R-:W-:Y:S06]  /*fd20*/  HMMA.16816.F32 R108, R140.reuse, R136, R108 ;  /* 0x000000888c6c723c */ /* 0x042fec000000186c */
[C---:B------:R-:W-:Y:S01]  /*fd30*/  HMMA.16816.F32 R112, R140.reuse, R138, R112 ;  /* 0x0000008a8c70723c */ /* 0x040fe20000001870 */
[----:B------:R-:W-:Y:S05]  /*fd40*/  LDSM.16.MT88.4 R136, [R187+0x11800] ;  /* 0x01180000bb88783b */ /* 0x000fea0000004200 */
[C---:B------:R-:W-:Y:S06]  /*fd50*/  HMMA.16816.F32 R116, R140.reuse, R148, R116 ;  /* 0x000000948c74723c */ /* 0x040fec0000001874 */
[C---:B------:R-:W-:Y:S05]  /*fd60*/  HMMA.16816.F32 R120, R140.reuse, R150, R120 ;  /* 0x000000968c78723c */ /* 0x040fea0000001878 */
[----:B----4-:R-:W-:Y:S02]  /*fd70*/  @!P5 HADD2 R163, -R134.H0_H0, -RZ.H0_H0 ;  /* 0xa00000ff86a3d230 */ /* 0x010fe40000000900 */
[----:B---3--:R-:W-:Y:S03]  /*fd80*/  @!P0 HADD2 R156, -R133.H0_H0, -RZ.H0_H0 ;  /* 0xa00000ff859c8230 */ /* 0x008fe60000000900 */
[----:B------:R1:W-:Y:S01]  /*fd90*/  @!P5 STL.S16 [R1+0x24], R163 ;  /* 0x000024a30100d387 */ /* 0x0003e20000100600 */
[----:B------:R-:W-:Y:S01]  /*fda0*/  PRMT R0, R163, 0x7610, R0 ;  /* 0x00007610a3007816 */ /* 0x000fe20000000000 */
[----:B--2---:R-:W-:Y:S02]  /*fdb0*/  @!P4 HADD2 R162, -R157.H0_H0, -RZ.H0_H0 ;  /* 0xa00000ff9da2c230 */ /* 0x004fe40000000900 */
[----:B------:R2:W-:Y:S01]  /*fdc0*/  @!P0 STL.S16 [R1+0x20], R156 ;  /* 0x0000209c01008387 */ /* 0x0005e20000100600 */
[----:B------:R-:W-:Y:S02]  /*fdd0*/  PRMT R2, R156, 0x7610, R2 ;  /* 0x000076109c027816 */ /* 0x000fe40000000002 */
[----:B------:R-:W-:Y:S02]  /*fde0*/  @!P5 PRMT R134, R0, 0x5410, RZ ;  /* 0x000054100086d816 */ /* 0x000fe400000000ff */
[----:B------:R-:W-:Y:S02]  /*fdf0*/  LOP3.LUT R0, R161, UR14, R166, 0x96, !PT ;  /* 0x0000000ea1007c12 */ /* 0x000fe4000f8e96a6 */
[----:B------:R-:W-:Y:S01]  /*fe00*/  @!P0 PRMT R133, R2, 0x5410, RZ ;  /* 0x0000541002858816 */ /* 0x000fe200000000ff */
[----:B------:R3:W-:Y:S01]  /*fe10*/  STG.E.U16 desc[UR30][R216.64+0x42], R134 ;  /* 0x00004286d8007986 */ /* 0x0007e2000c10151e */
[----:B------:R-:W-:Y:S03]  /*fe20*/  LOP3.LUT R2, R0, 0xff, RZ, 0xc0, !PT ;  /* 0x000000ff00027812 */ /* 0x000fe600078ec0ff */
[----:B------:R4:W-:Y:S01]  /*fe30*/  STG.E.U16 desc[UR30][R214.64+0x50], R133 ;  /* 0x00005085d6007986 */ /* 0x0009e2000c10151e */
[----:B------:R-:W-:Y:S01]  /*fe40*/  ISETP.LE.U32.AND P0, PT, R2, UR16, PT ;  /* 0x0000001002007c0c */ /* 0x000fe2000bf03070 */
[----:B------:R-:W-:Y:S01]  /*fe50*/  @!P2 HADD2 R165, -R158.H0_H0, -RZ.H0_H0 ;  /* 0xa00000ff9ea5a230 */ /* 0x000fe20000000900 */
[----:B------:R-:W-:Y:S04]  /*fe60*/  SHF.R.U32.HI R2, RZ, 0x10, R0 ;  /* 0x00000010ff027819 */ /* 0x000fe80000011600 */
[----:B------:R-:W-:Y:S01]  /*fe70*/  PRMT R152, R165, 0x7610, R152 ;  /* 0x00007610a5987816 */ /* 0x000fe20000000098 */
[----:B-1----:R1:W5:Y:S01]  /*fe80*/  LDL.S16 R163, [R1+0x18] ;  /* 0x0000180001a37983 */ /* 0x0023620000100600 */
[----:B------:R-:W-:Y:S02]  /*fe90*/  LOP3.LUT R2, R2, 0xff, RZ, 0xc0, !PT ;  /* 0x000000ff02027812 */ /* 0x000fe400078ec0ff */
[----:B------:R-:W-:Y:S01]  /*fea0*/  @!P2 PRMT R158, R152, 0x5410, RZ ;  /* 0x00005410989ea816 */ /* 0x000fe200000000ff */
[----:B--2---:R1:W2:Y:S01]  /*feb0*/  LDL.S16 R156, [R1+0xc] ;  /* 0x00000c00019c7983 */ /* 0x0042a20000100600 */
[----:B------:R-:W-:Y:S02]  /*fec0*/  ISETP.LE.U32.AND P6, PT, R2, UR16, PT ;  /* 0x0000001002007c0c */ /* 0x000fe4000bfc3070 */
[----:B------:R-:W-:Y:S01]  /*fed0*/  SHF.R.U32.HI R2, RZ, 0x18, R0 ;  /* 0x00000018ff027819 */ /* 0x000fe20000011600 */
[----:B------:R1:W-:Y:S01]  /*fee0*/  @!P4 STL.S16 [R1+0x1c], R162 ;  /* 0x00001ca20100c387 */ /* 0x0003e20000100600 */
[----:B------:R-:W-:Y:S02]  /*fef0*/  SHF.R.U32.HI R152, RZ, 0x18, R160 ;  /* 0x00000018ff987819 */ /* 0x000fe400000116a0 */
[----:B------:R-:W-:Y:S02]  /*ff00*/  ISETP.LE.U32.AND P5, PT, R2, UR16, PT ;  /* 0x0000001002007c0c */ /* 0x000fe4000bfa3070 */
[----:B------:R-:W-:Y:S02]  /*ff10*/  LOP3.LUT R2, R160, 0xff, RZ, 0xc0, !PT ;  /* 0x000000ffa0027812 */ /* 0x000fe400078ec0ff */
[----:B---3--:R-:W-:Y:S02]  /*ff20*/  PRMT R134, R162, 0x7610, R134 ;  /* 0x00007610a2867816 */ /* 0x008fe40000000086 */
[----:B----4-:R-:W-:Y:S02]  /*ff30*/  LOP3.LUT R133, R161, UR14, R166, 0x96, !PT ;  /* 0x0000000ea1857c12 */ /* 0x010fe4000f8e96a6 */
[----:B------:R-:W-:Y:S02]  /*ff40*/  @!P4 PRMT R157, R134, 0x5410, RZ ;  /* 0x00005410869dc816 */ /* 0x000fe400000000ff */
[----:B------:R-:W-:Y:S02]  /*ff50*/  ISETP.LE.U32.AND P4, PT, R2, UR16, PT ;  /* 0x0000001002007c0c */ /* 0x000fe4000bf83070 */
[----:B------:R-:W-:Y:S01]  /*ff60*/  LOP3.LUT R2, R0, 0xffff, RZ, 0xc0, !PT ;  /* 0x0000ffff00027812 */ /* 0x000fe200078ec0ff */
[----:B------:R3:W-:Y:S01]  /*ff70*/  STG.E.U16 desc[UR30][R214.64+0x52], R157 ;  /* 0x0000529dd6007986 */ /* 0x0007e2000c10151e */
[----:B------:R-:W-:Y:S01]  /*ff80*/  SHF.R.U32.HI R0, RZ, 0x10, R160 ;  /* 0x00000010ff007819 */ /* 0x000fe200000116a0 */
[----:B------:R-:W-:Y:S01]  /*ff90*/  @!P5 HADD2 R252, -R184.H0_H0, -RZ.H0_H0 ;  /* 0xa00000ffb8fcd230 */ /* 0x000fe20000000900 */
[----:B------:R-:W-:Y:S01]  /*ffa0*/  SHF.R.U32.HI R134, RZ, 0x8, R2 ;  /* 0x00000008ff867819 */ /* 0x000fe20000011602 */
[----:B------:R-:W-:Y:S01]  /*ffb0*/  STG.E.U16 desc[UR30][R216.64+0x50], R158 ;  /* 0x0000509ed8007986 */ /* 0x000fe2000c10151e */
[----:B------:R-:W-:Y:S02]  /*ffc0*/  LOP3.LUT R2, R0, 0xff, RZ, 0xc0, !PT ;  /* 0x000000ff00027812 */ /* 0x000fe400078ec0ff */
[----:B------:R-:W-:Y:S01]  /*ffd0*/  LOP3.LUT R0, R134, 0xffff, RZ, 0xc0, !PT ;  /* 0x0000ffff86007812 */ /* 0x000fe200078ec0ff */
[----:B-1----:R1:W4:Y:S01]  /*ffe0*/  LDL.S16 R162, [R1+0x14] ;  /* 0x0000140001a27983 */ /* 0x0023220000100600 */
[----:B------:R-:W-:Y:S02]  /*fff0*/  SHF.R.U32.HI R134, RZ, 0x10, R160 ;  /* 0x00000010ff867819 */ /* 0x000fe400000116a0 */
[----:B------:R-:W-:Y:S01]  /*10000*/  LOP3.LUT R168, R133, 0xff, RZ, 0xc0, !PT ;  /* 0x000000ff85a87812 */ /* 0x000fe200078ec0ff */
[----:B------:R1:W-:Y:S01]  /*10010*/  @!P2 STL.S16 [R1+0x10], R165 ;  /* 0x000010a50100a387 */ /* 0x0003e20000100600 */
[----:B------:R-:W-:Y:S02]  /*10020*/  ISETP.LE.U32.AND P2, PT, R2, UR16, PT ;  /* 0x0000001002007c0c */ /* 0x000fe4000bf43070 */
[----:B------:R-:W-:Y:S02]  /*10030*/  PRMT R2, R174, 0x7632, R2 ;  /* 0x00007632ae027816 */ /* 0x000fe40000000002 */
[----:B------:R-:W-:Y:S02]  /*10040*/  LOP3.LUT R134, R134, 0xff, RZ, 0xc0, !PT ;  /* 0x000000ff86867812 */ /* 0x000fe400078ec0ff */
[----:B------:R-:W-:Y:S07]  /*10050*/  SHF.R.U32.HI R146, RZ, 0x18, R133 ;  /* 0x00000018ff927819 */ /* 0x000fee0000011685 */
[----:B------:R-:W-:Y:S01]  /*10060*/  @!P2 HADD2 R250, -R192.H0_H0, -RZ.H0_H0 ;  /* 0xa00000ffc0faa230 */ /* 0x000fe20000000900 */
[----:B---3--:R-:W-:Y:S01]  /*10070*/  LOP3.LUT R157, R160, 0xff, RZ, 0xc0, !PT ;  /* 0x000000ffa09d7812 */ /* 0x008fe200078ec0ff */
[----:B--2---:R-:W-:Y:S05]  /*10080*/  @!P3 HADD2 R156, -R159.H0_H0, -RZ.H0_H0 ;  /* 0xa00000ff9f9cb230 */ /* 0x004fea0000000900 */
[----:B------:R-:W-:Y:S01]  /*10090*/  PRMT R135, R156, 0x7610, R135 ;  /* 0x000076109c877816 */ /* 0x000fe20000000087 */
[----:B------:R2:W-:Y:S03]  /*100a0*/  @!P3 STL.S16 [R1+0xc], R156 ;  /* 0x00000c9c0100b387 */ /* 0x0005e60000100600 */
[----:B------:R-:W-:Y:S02]  /*100b0*/  @!P3 PRMT R159, R135, 0x5410, RZ ;  /* 0x00005410879fb816 */ /* 0x000fe400000000ff */
[----:B------:R-:W-:Y:S02]  /*100c0*/  ISETP.LE.U32.AND P3, PT, R0, UR16, PT ;  /* 0x0000001000007c0c */ /* 0x000fe4000bf63070 */
[----:B------:R-:W-:Y:S01]  /*100d0*/  PRMT R0, R174, 0x7610, R0 ;  /* 0x00007610ae007816 */ /* 0x000fe20000000000 */
[----:B------:R-:W-:Y:S01]  /*100e0*/  STG.E.U16 desc[UR30][R216.64+0x52], R159 ;  /* 0x0000529fd8007986 */ /* 0x000fe2000c10151e */
[----:B------:R-:W-:Y:S02]  /*100f0*/  LOP3.LUT R135, R160, 0xffff, RZ, 0xc0, !PT ;  /* 0x0000ffffa0877812 */ /* 0x000fe400078ec0ff */
[----:B------:R-:W-:Y:S01]  /*10100*/  PRMT R144, R0, 0x5410, R2 ;  /* 0x0000541000907816 */ /* 0x000fe20000000002 */
[----:B-----5:R-:W-:Y:S01]  /*10110*/  @!P0 HADD2 R163, -R0.H0_H0, -RZ.H0_H0 ;  /* 0xa00000ff00a38230 */ /* 0x020fe20000000900 */
[----:B------:R-:W-:Y:S04]  /*10120*/  SHF.R.U32.HI R135, RZ, 0x8, R135 ;  /* 0x00000008ff877819 */ /* 0x000fe80000011687 */
[----:B------:R-:W-:Y:S01]  /*10130*/  @!P0 STL.S16 [R1+0x18], R163 ;  /* 0x000018a301008387 */ /* 0x000fe20000100600 */
[----:B------:R-:W-:Y:S02]  /*10140*/  PRMT R153, R163, 0x7610, R153 ;  /* 0x00007610a3997816 */ /* 0x000fe40000000099 */
[----:B------:R-:W-:Y:S01]  /*10150*/  PRMT R157, R157, 0x5410, R135 ;  /* 0x000054109d9d7816 */ /* 0x000fe20000000087 */
[----:B------:R3:W5:Y:S01]  /*10160*/  LDL.S16 R166, [R1] ;  /* 0x0000000001a67983 */ /* 0x0007620000100600 */
[----:B------:R-:W-:Y:S01]  /*10170*/  @!P0 PRMT R0, R153, 0x5410, RZ ;  /* 0x0000541099008816 */ /* 0x000fe200000000ff */
[----:B----4-:R-:W-:Y:S01]  /*10180*/  @!P3 HADD2 R162, -R2.H0_H0, -RZ.H0_H0 ;  /* 0xa00000ff02a2b230 */ /* 0x010fe20000000900 */
[----:B------:R-:W-:Y:S01]  /*10190*/  ISETP.LE.U32.AND P0, PT, R152, UR16, PT ;  /* 0x0000001098007c0c */ /* 0x000fe2000bf03070 */
[----:B-1----:R3:W4:Y:S01]  /*101a0*/  LDL.S16 R165, [R1+0x8] ;  /* 0x0000080001a57983 */ /* 0x0027220000100600 */
[----:B--2---:R-:W-:Y:S02]  /*101b0*/  SHF.R.U32.HI R156, RZ, 0x18, R160 ;  /* 0x00000018ff9c7819 */ /* 0x004fe400000116a0 */
[----:B------:R-:W-:Y:S01]  /*101c0*/  LOP3.LUT R160, R160, 0xffff, RZ, 0xc0, !PT ;  /* 0x0000ffffa0a07812 */ /* 0x000fe200078ec0ff */
[----:B------:R3:W2:Y:S01]  /*101d0*/  LDL.S16 R158, [R1+0x4] ;  /* 0x00000400019e7983 */ /* 0x0006a20000100600 */
[----:B------:R-:W-:Y:S02]  /*101e0*/  PRMT R156, R134, 0x5410, R156 ;  /* 0x00005410869c7816 */ /* 0x000fe4000000009c */
[----:B------:R-:W-:Y:S01]  /*101f0*/  LOP3.LUT R134, R133, 0xffff, RZ, 0xc0, !PT ;  /* 0x0000ffff85867812 */ /* 0x000fe200078ec0ff */
[----:B------:R-:W1:Y:S01]  /*10200*/  LDSM.16.MT88.4 R152, [R188+0x17000] ;  /* 0x01700000bc98783b */ /* 0x000e620000004200 */
[----:B------:R-:W-:Y:S02]  /*10210*/  SHF.R.U32.HI R145, RZ, 0x8, R160 ;  /* 0x00000008ff917819 */ /* 0x000fe400000116a0 */
[----:B------:R-:W-:Y:S01]  /*10220*/  SHF.R.U32.HI R134, RZ, 0x8, R134 ;  /* 0x00000008ff867819 */ /* 0x000fe20000011686 */
[----:B------:R-:W-:Y:S01]  /*10230*/  @!P0 HADD2 R249, -R192.H1_H1, -RZ.H0_H0 ;  /* 0xa00000ffc0f98230 */ /* 0x000fe20000000d00 */
[----:B------:R-:W-:Y:S02]  /*10240*/  PRMT R167, R162, 0x7610, R167 ;  /* 0x00007610a2a77816 */ /* 0x000fe400000000a7 */
[----:B------:R-:W-:Y:S01]  /*10250*/  SHF.R.U32.HI R135, RZ, 0x10, R133 ;  /* 0x00000010ff877819 */ /* 0x000fe20000011685 */
[----:B------:R3:W-:Y:S01]  /*10260*/  STG.E.U16 desc[UR30][R214.64+0x60], R0 ;  /* 0x00006000d6007986 */ /* 0x0007e2000c10151e */
[----:B------:R-:W-:Y:S02]  /*10270*/  LOP3.LUT R133, R145, 0xffff, RZ, 0xc0, !PT ;  /* 0x0000ffff91857812 */ /* 0x000fe400078ec0ff */
[--C-:B------:R-:W-:Y:S01]  /*10280*/  PRMT R168, R168, 0x5410, R134.reuse ;  /* 0x00005410a8a87816 */ /* 0x100fe20000000086 */
[----:B------:R-:W-:Y:S01]  /*10290*/  @!P3 STL.S16 [R1+0x14], R162 ;  /* 0x000014a20100b387 */ /* 0x000fe20000100600 */
[----:B------:R-:W-:Y:S02]  /*102a0*/  PRMT R134, R173, 0x7610, R134 ;  /* 0x00007610ad867816 */ /* 0x000fe40000000086 */
[----:B------:R-:W-:Y:S01]  /*102b0*/  @!P3 PRMT R2, R167, 0x5410, RZ ;  /* 0x00005410a702b816 */ /* 0x000fe200000000ff */
[----:B------:R-:W2:Y:S01]  /*102c0*/  LDSM.16.MT88.4 R160, [R186+0x11800] ;  /* 0x01180000baa0783b */ /* 0x000ea20000004200 */
[----:B------:R-:W-:Y:S02]  /*102d0*/  ISETP.LE.U32.AND P3, PT, R133, UR16, PT ;  /* 0x0000001085007c0c */ /* 0x000fe4000bf63070 */
[----:B------:R-:W-:Y:S02]  /*102e0*/  PRMT R133, R172, 0x7610, R133 ;  /* 0x00007610ac857816 */ /* 0x000fe40000000085 */
[----:B------:R-:W-:Y:S02]  /*102f0*/  LOP3.LUT R135, R135, 0xff, RZ, 0xc0, !PT ;  /* 0x000000ff87877812 */ /* 0x000fe400078ec0ff */
[--C-:B------:R-:W-:Y:S01]  /*10300*/  HSET2.LE.AND R168, R168, R164.reuse, PT ;  /* 0x000000a4a8a87233 */ /* 0x100fe20003803000 */
[----:B------:R-:W-:Y:S01]  /*10310*/  STG.E.U16 desc[UR30][R214.64+0x62], R2 ;  /* 0x00006202d6007986 */ /* 0x000fe2000c10151e */
[----:B------:R-:W-:Y:S02]  /*10320*/  PRMT R135, R135, 0x5410, R146 ;  /* 0x0000541087877816 */ /* 0x000fe40000000092 */
[--C-:B------:R-:W-:Y:S02]  /*10330*/  HSET2.LE.AND R171, R156, R164.reuse, PT ;  /* 0x000000a49cab7233 */ /* 0x100fe40003803000 */
[----:B------:R-:W-:Y:S02]  /*10340*/  LOP3.LUT R168, R168, R144, RZ, 0xc0, !PT ;  /* 0x00000090a8a87212 */ /* 0x000fe400078ec0ff */
[--C-:B------:R-:W-:Y:S01]  /*10350*/  HSET2.LE.AND R169, R135, R164.reuse, PT ;  /* 0x000000a487a97233 */ /* 0x100fe20003803000 */
[----:B------:R-:W2:Y:S01]  /*10360*/  LDSM.16.MT88.4 R144, [R189+0x11800] ;  /* 0x01180000bd90783b */ /* 0x000ea20000004200 */
[----:B------:R-:W-:Y:S02]  /*10370*/  PRMT R135, R172, 0x7632, R135 ;  /* 0x00007632ac877816 */ /* 0x000fe40000000087 */
[----:B---3--:R-:W-:Y:S02]  /*10380*/  PRMT R0, R134, 0x5410, R184 ;  /* 0x0000541086007816 */ /* 0x008fe400000000b8 */
[----:B------:R-:W-:Y:S02]  /*10390*/  @!P5 PRMT R184, R252, 0x5410, RZ ;  /* 0x00005410fcb8d816 */ /* 0x000fe400000000ff */
[----:B------:R-:W-:Y:S01]  /*103a0*/  HSET2.LE.AND R170, R157, R164, PT ;  /* 0x000000a49daa7233 */ /* 0x000fe20003803000 */
[C---:B-1----:R-:W-:Y:S01]  /*103b0*/  HMMA.16816.F32 R124, R140.reuse, R152, R124 ;  /* 0x000000988c7c723c */ /* 0x042fe2000000187c */
[----:B------:R-:W1:Y:S02]  /*103c0*/  LDSM.16.MT88.4 R172, [R188+0x11800] ;  /* 0x01180000bcac783b */ /* 0x000e640000004200 */
[----:B------:R-:W-:Y:S02]  /*103d0*/  LOP3.LUT R169, R169, R0, RZ, 0xc0, !PT ;  /* 0x00000000a9a97212 */ /* 0x000fe400078ec0ff */
[----:B------:R-:W-:Y:S01]  /*103e0*/  PRMT R0, R133, 0x5410, R135 ;  /* 0x0000541085007816 */ /* 0x000fe20000000087 */
[----:B------:R-:W-:Y:S03]  /*103f0*/  HMMA.16816.F32 R128, R140, R154, R128 ;  /* 0x0000009a8c80723c */ /* 0x000fe60000001880 */
[----:B------:R-:W-:Y:S02]  /*10400*/  STG.E.U16 desc[UR30][R216.64+0x62], R184 ;  /* 0x000062b8d8007986 */ /* 0x000fe4000c10151e */
[----:B------:R-:W-:Y:S02]  /*10410*/  LOP3.LUT R171, R171, R192, RZ, 0xc0, !PT ;  /* 0x000000c0abab7212 */ /* 0x000fe400078ec0ff */
[----:B------:R-:W-:Y:S04]  /*10420*/  LOP3.LUT R170, R170, R0, RZ, 0xc0, !PT ;  /* 0x00000000aaaa7212 */ /* 0x000fe800078ec0ff */
[----:B------:R-:W-:Y:S02]  /*10430*/  @P0 PRMT R0, R192, 0x7632, R0 ;  /* 0x00007632c0000816 */ /* 0x000fe40000000000 */
[----:B------:R-:W-:Y:S02]  /*10440*/  @!P0 PRMT R0, R249, 0x5410, RZ ;  /* 0x00005410f9008816 */ /* 0x000fe400000000ff */
[----:B------:R-:W-:Y:S02]  /*10450*/  @!P2 PRMT R192, R250, 0x5410, RZ ;  /* 0x00005410fac0a816 */ /* 0x000fe400000000ff */
[----:B------:R-:W-:Y:S01]  /*10460*/  ISETP.LT.AND P2, PT, RZ, UR39, PT ;  /* 0x00000027ff007c0c */ /* 0x000fe2000bf41270 */
[----:B-----5:R-:W-:Y:S02]  /*10470*/  @!P6 HADD2 R166, -R134.H0_H0, -RZ.H0_H0 ;  /* 0xa00000ff86a6e230 */ /* 0x020fe40000000900 */
[----:B----4-:R-:W-:Y:S03]  /*10480*/  @!P4 HADD2 R165, -R133.H0_H0, -RZ.H0_H0 ;  /* 0xa00000ff85a5c230 */ /* 0x010fe60000000900 */
[----:B------:R-:W-:Y:S01]  /*10490*/  @!P6 STL.S16 [R1], R166 ;  /* 0x000000a60100e387 */ /* 0x000fe20000100600 */
[----:B------:R-:W-:Y:S01]  /*104a0*/  PRMT R220, R166, 0x7610, R220 ;  /* 0x00007610a6dc7816 */ /* 0x000fe200000000dc */
[----:B--2---:R-:W-:Y:S02]  /*104b0*/  @!P3 HADD2 R158, -R135.H0_H0, -RZ.H0_H0 ;  /* 0xa00000ff879eb230 */ /* 0x004fe40000000900 */
[----:B------:R2:W-:Y:S01]  /*104c0*/  @!P4 STL.S16 [R1+0x8], R165 ;  /* 0x000008a50100c387 */ /* 0x0005e20000100600 */
[----:B------:R-:W-:Y:S02]  /*104d0*/  PRMT R219, R165, 0x7610, R219 ;  /* 0x00007610a5db7816 */ /* 0x000fe400000000db */
[----:B------:R-:W-:Y:S01]  /*104e0*/  @!P6 PRMT R134, R220, 0x5410, RZ ;  /* 0x00005410dc86e816 */ /* 0x000fe200000000ff */
[----:B------:R3:W-:Y:S01]  /*104f0*/  @!P3 STL.S16 [R1+0x4], R158 ;  /* 0x0000049e0100b387 */ /* 0x0007e20000100600 */
[----:B------:R-:W-:Y:S02]  /*10500*/  @!P4 PRMT R133, R219, 0x5410, RZ ;  /* 0x00005410db85c816 */ /* 0x000fe400000000ff */
[----:B------:R-:W-:Y:S01]  /*10510*/  PRMT R218, R158, 0x7610, R218 ;  /* 0x000076109eda7816 */ /* 0x000fe200000000da */
[----:B------:R-:W-:Y:S03]  /*10520*/  STG.E.U16 desc[UR30][R216.64+0x60], R134 ;  /* 0x00006086d8007986 */ /* 0x000fe6000c10151e */
[----:B------:R-:W-:Y:S01]  /*10530*/  @!P3 PRMT R135, R218, 0x5410, RZ ;  /* 0x00005410da87b816 */ /* 0x000fe200000000ff */
[----:B------:R4:W-:Y:S04]  /*10540*/  STG.E.U16 desc[UR30][R214.64+0x70], R133 ;  /* 0x00007085d6007986 */ /* 0x0009e8000c10151e */
[----:B------:R5:W-:Y:S04]  /*10550*/  STG.E.U16 desc[UR30][R214.64+0x72], R135 ;  /* 0x00007287d6007986 */ /* 0x000be8000c10151e */
[----:B------:R1:W-:Y:S04]  /*10560*/  STG.E.U16 desc[UR30][R216.64+0x72], R0 ;  /* 0x00007200d8007986 */ /* 0x0003e8000c10151e */
[----:B------:R-:W-:Y:S01]  /*10570*/  STG.E.U16 desc[UR30][R216.64+0x70], R192 ;  /* 0x000070c0d8007986 */ /* 0x000fe2000c10151e */
[C---:B--2---:R-:W-:Y:S03]  /*10580*/  HMMA.16816.F32 R164, R168.reuse, R160, R4 ;  /* 0x000000a0a8a4723c */ /* 0x044fe60000001804 */
[----:B------:R-:W2:Y:S03]  /*10590*/  LDSM.16.MT88.4 R4, [R187+0x13800] ;  /* 0x01380000bb04783b */ /* 0x000ea60000004200 */
[C---:B------:R-:W-:Y:S05]  /*105a0*/  HMMA.16816.F32 R160, R168.reuse, R162, R8 ;  /* 0x000000a2a8a0723c */ /* 0x040fea0000001808 */
[----:B------:R-:W2:Y:S01]  /*105b0*/  LDSM.16.MT88.4 R8, [R188+0x13800] ;  /* 0x01380000bc08783b */ /* 0x000ea20000004200 */
[C---:B---3--:R-:W-:Y:S05]  /*105c0*/  HMMA.16816.F32 R156, R168.reuse, R136, R12 ;  /* 0x00000088a89c723c */ /* 0x048fea000000180c */
[----:B----4-:R-:W-:Y:S01]  /*105d0*/  IMAD.MOV.U32 R133, RZ, RZ, R3 ;  /* 0x000000ffff857224 */ /* 0x010fe200078e0003 */
[C---:B------:R-:W-:Y:S01]  /*105e0*/  HMMA.16816.F32 R152, R168.reuse, R138, R16 ;  /* 0x0000008aa898723c */ /* 0x040fe20000001810 */
[----:B------:R-:W3:Y:S04]  /*105f0*/  LDSM.16.MT88.4 R12, [R186+0x15800] ;  /* 0x01580000ba0c783b */ /* 0x000ee80000004200 */
[----:B-----5:R-:W-:Y:S01]  /*10600*/  IADD3 R214, P0, R214, -0x80, RZ ;  /* 0xffffff80d6d67810 */ /* 0x020fe20007f1e0ff */
[C---:B------:R-:W-:Y:S03]  /*10610*/  HMMA.16816.F32 R148, R168.reuse, R144, R20 ;  /* 0x00000090a894723c */ /* 0x040fe60000001814 */
[----:B------:R-:W-:Y:S02]  /*10620*/  LDSM.16.MT88.4 R16, [R189+0x15800] ;  /* 0x01580000bd10783b */ /* 0x000fe40000004200 */
[----:B------:R-:W-:Y:S01]  /*10630*/  IADD3.X R215, R215, -0x1, RZ, P0, !PT ;  /* 0xffffffffd7d77810 */ /* 0x000fe200007fe4ff */
[C---:B------:R-:W-:Y:S05]  /*10640*/  HMMA.16816.F32 R144, R168.reuse, R146, R24 ;  /* 0x00000092a890723c */ /* 0x040fea0000001818 */
[----:B------:R-:W-:Y:S01]  /*10650*/  LDSM.16.MT88.4 R20, [R188+0x15800] ;  /* 0x01580000bc14783b */ /* 0x000fe20000004200 */
[C---:B-1----:R-:W-:Y:S05]  /*10660*/  HMMA.16816.F32 R140, R168.reuse, R172, R28 ;  /* 0x000000aca88c723c */ /* 0x042fea000000181c */
[----:B------:R-:W-:Y:S01]  /*10670*/  IMAD.MOV.U32 R0, RZ, RZ, R132 ;  /* 0x000000ffff007224 */ /* 0x000fe200078e0084 */
[C---:B------:R-:W-:Y:S01]  /*10680*/  HMMA.16816.F32 R136, R168.reuse, R174, R32 ;  /* 0x000000aea888723c */ /* 0x040fe20000001820 */
[----:B------:R-:W-:Y:S05]  /*10690*/  LDSM.16.MT88.4 R24, [R186+0x17800] ;  /* 0x01780000ba18783b */ /* 0x000fea0000004200 */
[C---:B------:R-:W-:Y:S03]  /*106a0*/  HMMA.16816.F32 R36, R168.reuse, R176, R36 ;  /* 0x000000b0a824723c */ /* 0x040fe60000001824 */
[----:B------:R-:W-:Y:S03]  /*106b0*/  LDSM.16.MT88.4 R28, [R187+0x17800] ;  /* 0x01780000bb1c783b */ /* 0x000fe60000004200 */
[C---:B------:R-:W-:Y:S06]  /*106c0*/  HMMA.16816.F32 R40, R168.reuse, R178, R40 ;  /* 0x000000b2a828723c */ /* 0x040fec0000001828 */
[C---:B--2---:R-:W-:Y:S06]  /*106d0*/  HMMA.16816.F32 R44, R168.reuse, R4, R44 ;  /* 0x00000004a82c723c */ /* 0x044fec000000182c */
[C---:B------:R-:W-:Y:S01]  /*106e0*/  HMMA.16816.F32 R48, R168.reuse, R6, R48 ;  /* 0x00000006a830723c */ /* 0x040fe20000001830 */
[----:B------:R-:W1:Y:S05]  /*106f0*/  LDSM.16.MT88.4 R4, [R187+0x15800] ;  /* 0x01580000bb04783b */ /* 0x000e6a0000004200 */
[C---:B------:R-:W-:Y:S06]  /*10700*/  HMMA.16816.F32 R52, R168.reuse, R180, R52 ;  /* 0x000000b4a834723c */ /* 0x040fec0000001834 */
[C---:B------:R-:W-:Y:S06]  /*10710*/  HMMA.16816.F32 R56, R168.reuse, R182, R56 ;  /* 0x000000b6a838723c */ /* 0x040fec0000001838 */
[C---:B------:R-:W-:Y:S06]  /*10720*/  HMMA.16816.F32 R60, R168.reuse, R8, R60 ;  /* 0x00000008a83c723c */ /* 0x040fec000000183c */
[C---:B------:R-:W-:Y:S01]  /*10730*/  HMMA.16816.F32 R64, R168.reuse, R10, R64 ;  /* 0x0000000aa840723c */ /* 0x040fe20000001840 */
[----:B------:R-:W2:Y:S05]  /*10740*/  LDSM.16.MT88.4 R8, [R189+0x17800] ;  /* 0x01780000bd08783b */ /* 0x000eaa0000004200 */
[C---:B---3--:R-:W-:Y:S06]  /*10750*/  HMMA.16816.F32 R68, R168.reuse, R12, R68 ;  /* 0x0000000ca844723c */ /* 0x048fec0000001844 */
[C---:B------:R-:W-:Y:S01]  /*10760*/  HMMA.16816.F32 R72, R168.reuse, R14, R72 ;  /* 0x0000000ea848723c */ /* 0x040fe20000001848 */
[----:B------:R-:W3:Y:S05]  /*10770*/  LDSM.16.MT88.4 R12, [R188+0x17800] ;  /* 0x01780000bc0c783b */ /* 0x000eea0000004200 */
        /* <DEDUP_REMOVED lines=10> */
[C---:B--2---:R-:W-:Y:S06]  /*10820*/  HMMA.16816.F32 R116, R168.reuse, R8, R116 ;  /* 0x00000008a874723c */ /* 0x044fec0000001874 */
[C---:B------:R-:W-:Y:S06]  /*10830*/  HMMA.16816.F32 R120, R168.reuse, R10, R120 ;  /* 0x0000000aa878723c */ /* 0x040fec0000001878 */
[C---:B---3--:R-:W-:Y:S06]  /*10840*/  HMMA.16816.F32 R124, R168.reuse, R12, R124 ;  /* 0x0000000ca87c723c */ /* 0x048fec000000187c */
[----:B------:R-:W-:Y:S01]  /*10850*/  HMMA.16816.F32 R128, R168, R14, R128 ;  /* 0x0000000ea880723c */ /* 0x000fe20000001880 */
[----:B------:R-:W-:Y:S11]  /*10860*/  @!UPT UIADD3 URZ, URZ, URZ, URZ ;  /* 0x0000003f3f3ff290 */ /* 0x000ff6000fffe03f */
[----:B------:R-:W-:Y:S01]  /*10870*/  @!UPT UIADD3 URZ, URZ, URZ, URZ ;  /* 0x0000003f3f3ff290 */ /* 0x000fe2000fffe03f */
[----:B------:R-:W-:Y:S11]  /*10880*/  @P2 BRA `(.L_x_1040) ;  /* 0xffffffa000a02947 */ /* 0x000ff6000383ffff */
.L_x_1039:
[----:B------:R-:W1:Y:S01]  /*10890*/  SHFL.BFLY PT, R2, R248, 0x2, 0x1f ;  /* 0x0c401f00f8027f89 */ /* 0x000e6200000e0000 */
[----:B------:R-:W-:Y:S01]  /*108a0*/  ULDC UR4, c[0x0][0x38c] ;  /* 0x0000e30000047ab9 */ /* 0x000fe20000000800 */
[----:B------:R-:W-:Y:S01]  /*108b0*/  UMOV UR5, 0x400 ;  /* 0x0000040000057882 */ /* 0x000fe20000000000 */
[----:B------:R-:W-:Y:S01]  /*108c0*/  UISETP.NE.AND UP0, UPT, UR17, -0x1, UPT ;  /* 0xffffffff1100788c */ /* 0x000fe2000bf05270 */
[----:B------:R-:W2:Y:S01]  /*108d0*/  SHFL.BFLY PT, R0, R251, 0x2, 0x1f ;  /* 0x0c401f00fb007f89 */ /* 0x000ea200000e0000 */
[----:B-----5:R-:W3:Y:S01]  /*108e0*/  S2R R169, SR_TID.X ;  /* 0x0000000000a97919 */ /* 0x020ee20000002100 */
        /* <DEDUP_REMOVED lines=11> */
[----:B--2---:R-:W-:Y:S01]  /*109a0*/  FADD.FTZ R134, R0, R4 ;  /* 0x0000000400867221 */ /* 0x004fe20000010000 */
        /* <DEDUP_REMOVED lines=260> */
.L_x_1043:
        /* <DEDUP_REMOVED lines=24> */
.L_x_1044:
        /* <DEDUP_REMOVED lines=122> */
.L_x_1046:
[----:B------:R-:W-:Y:S05]  /*12310*/  BSYNC B0 ;  /* 0x0000000000007941 */ /* 0x000fea0003800000 */
.L_x_1045:
        /* <DEDUP_REMOVED lines=43> */
.L_x_1048:
[----:B------:R-:W-:Y:S05]  /*125d0*/  BSYNC B0 ;  /* 0x0000000000007941 */ /* 0x000fea0003800000 */
.L_x_1047:
        /* <DEDUP_REMOVED lines=27> */
.L_x_1050:
[----:B------:R-:W-:Y:S05]  /*12790*/  BSYNC B0 ;  /* 0x0000000000007941 */ /* 0x000fea0003800000 */
.L_x_1049:
        /* <DEDUP_REMOVED lines=27> */
.L_x_1052:
[----:B------:R-:W-:Y:S05]  /*12950*/  BSYNC B0 ;  /* 0x0000000000007941 */ /* 0x000fea0003800000 */
.L_x_1051:
        /* <DEDUP_REMOVED lines=27> */
.L_x_1009:
[----:B------:R-:W1:Y:S01]  /*12b10*/  S2R R2, SR_TID.X ;  /* 0x0000000000027919 */ /* 0x000e620000002100 */
[----:B------:R-:W-:Y:S01]  /*12b20*/  UISETP.NE.AND UP2, UPT, UR17, -0x1, UPT ;  /* 0xffffffff1100788c */ /* 0x000fe2000bf45270 */
[----:B------:R-:W-:Y:S01]  /*12b30*/  ULDC.U8 UR8, c[0x0][0x3d8] ;  /* 0x0000f60000087ab9 */ /* 0x000fe20000000000 */
[----:B------:R-:W-:Y:S01]  /*12b40*/  ULDC.U8 UR10, c[0x0][0x3d9] ;  /* 0x0000f640000a7ab9 */ /* 0x000fe20000000000 */
[----:B------:R-:W-:Y:S02]  /*12b50*/  UISETP.NE.AND UP3, UPT, UR8, URZ, UPT ;  /* 0x0000003f0800728c */ /* 0x000fe4000bf65270 */
[----:B------:R-:W-:Y:S02]  /*12b60*/  UISETP.NE.AND UP1, UPT, UR10, URZ, UPT ;  /* 0x0000003f0a00728c */ /* 0x000fe4000bf25270 */
[----:B------:R-:W-:-:S04]  /*12b70*/  UISETP.EQ.AND UP3, UPT, UR10, URZ, UP3 ;  /* 0x0000003f0a00728c */ /* 0x000fc80009f62270 */
[----:B------:R-:W-:Y:S01]  /*12b80*/  @!UP2 USHF.R.S32.HI UR9, URZ, 0x1f, UR33 ;  /* 0x0000001f3f09a899 */ /* 0x000fe20008011421 */
[----:B------:R-:W-:Y:S01]  /*12b90*/  PLOP3.LUT P0, PT, PT, PT, UP1, 0x80, 0x0 ;  /* 0x000000000000781c */ /* 0x000fe20003f0f018 */
[----:B------:R-:W-:Y:S01]  /*12ba0*/  @UP2 ULDC.64 UR6, c[0x0][0x298] ;  /* 0x0000a60000062ab9 */ /* 0x000fe20000000a00 */
[----:B------:R-:W-:Y:S01]  /*12bb0*/  @!UP2 ULDC.64 UR4, c[0x0][0x290] ;  /* 0x0000a4000004aab9 */ /* 0x000fe20000000a00 */
[----:B------:R-:W-:Y:S02]  /*12bc0*/  @UP2 UIMAD.WIDE.U32 UR10, UR17, UR6, URZ ;  /* 0x00000006110a22a5 */ /* 0x000fe4000f8e003f */
[----:B------:R-:W-:Y:S02]  /*12bd0*/  UISETP.NE.OR UP0, UPT, UR17, -0x1, !UP3 ;  /* 0xffffffff1100788c */ /* 0x000fe4000df05670 */
[----:B------:R-:W-:Y:S02]  /*12be0*/  @!UP2 UIMAD UR6, UR9, UR4, URZ ;  /* 0x000000040906a2a4 */ /* 0x000fe4000f8e023f */
[----:B------:R-:W-:-:S02]  /*12bf0*/  @!UP2 UIMAD.WIDE.U32 UR14, UR33, UR4, URZ ;  /* 0x00000004210ea2a5 */ /* 0x000fc4000f8e003f */
[----:B------:R-:W-:Y:S02]  /*12c00*/  @!UP2 UIMAD UR6, UR33, UR5, UR6 ;  /* 0x000000052106a2a4 */ /* 0x000fe4000f8e0206 */
[----:B------:R-:W-:Y:S01]  /*12c10*/  @UP2 UIMAD UR7, UR17, UR7, UR11 ;  /* 0x00000007110722a4 */ /* 0x000fe2000f8e020b */
[----:B------:R-:W-:Y:S01]  /*12c20*/  @UP1 ULDC.64 UR4, c[0x0][0x2c0] ;  /* 0x0000b00000041ab9 */ /* 0x000fe20000000a00 */
[----:B------:R-:W-:Y:S01]  /*12c30*/  @!UP3 UMOV UR20, URZ ;  /* 0x0000003f0014bc82 */ /* 0x000fe20008000000 */
[----:B------:R-:W-:Y:S01]  /*12c40*/  @UP1 UIMAD UR11, UR5, UR4, URZ ;  /* 0x00000004050b12a4 */ /* 0x000fe2000f8e023f */
[----:B-1----:R-:W-:Y:S02]  /*12c50*/  LEA.HI R8, R30, R2, RZ, 0x3 ;  /* 0x000000021e087211 */ /* 0x002fe400078f18ff */
[----:B------:R-:W-:Y:S01]  /*12c60*/  @UP3 ULDC UR4, c[0x0][0x2c4] ;  /* 0x0000b10000043ab9 */ /* 0x000fe20000000800 */
[----:B------:R-:W-:Y:S01]  /*12c70*/  @!UP3 UMOV UR21, URZ ;  /* 0x0000003f0015bc82 */ /* 0x000fe20008000000 */
[----:B------:R-:W-:Y:S01]  /*12c80*/  @!UP0 UIMAD UR17, UR33, UR4, URZ ;  /* 0x00000004211182a4 */ /* 0x000fe2000f8e023f */
[----:B------:R-:W-:Y:S01]  /*12c90*/  LOP3.LUT R0, R8, 0xfffffff8, RZ, 0xc0, !PT ;  /* 0xfffffff808007812 */ /* 0x000fe200078ec0ff */
[----:B------:R-:W-:Y:S01]  /*12ca0*/  @UP1 ULDC UR12, c[0x0][0x2c0] ;  /* 0x0000b000000c1ab9 */ /* 0x000fe20000000800 */
[----:B------:R-:W-:Y:S01]  /*12cb0*/  @UP1 UMOV UR9, 0x1 ;  /* 0x0000000100091882 */ /* 0x000fe20000000000 */
[----:B------:R-:W-:-:S02]  /*12cc0*/  @UP3 USHF.R.S32.HI UR4, URZ, 0x1f, UR17 ;  /* 0x0000001f3f043899 */ /* 0x000fc40008011411 */
[----:B------:R-:W-:Y:S01]  /*12cd0*/  @!UP2 UIADD3 UR7, UR15, UR6, URZ ;  /* 0x000000060f07a290 */ /* 0x000fe2000fffe03f */
[----:B------:R-:W-:Y:S01]  /*12ce0*/  IMAD.IADD R0, R2, 0x1, -R0 ;  /* 0x0000000102007824 */ /* 0x000fe200078e0a00 */
[----:B------:R-:W-:Y:S01]  /*12cf0*/  @!UP2 UMOV UR10, UR14 ;  /* 0x0000000e000aac82 */ /* 0x000fe20008000000 */
[----:B------:R-:W-:Y:S02]  /*12d00*/  @UP3 UMOV UR20, UR17 ;  /* 0x0000001100143c82 */ /* 0x000fe40008000000 */
[----:B------:R-:W-:Y:S01]  /*12d10*/  @UP3 UMOV UR21, UR4 ;  /* 0x0000000400153c82 */ /* 0x000fe20008000000 */
[----:B------:R-:W-:Y:S06]  /*12d20*/  @P0 BRA `(.L_x_1053) ;  /* 0x0000000000180947 */ /* 0x000fec0003800000 */
[----:B------:R-:W-:Y:S01]  /*12d30*/  UISETP.NE.AND UP0, UPT, UR8, URZ, UPT ;  /* 0x0000003f0800728c */ /* 0x000fe2000bf05270 */
[----:B------:R-:W-:Y:S01]  /*12d40*/  ULDC UR11, c[0x0][0x2c4] ;  /* 0x0000b100000b7ab9 */ /* 0x000fe20000000800 */
[----:B------:R-:W-:Y:S01]  /*12d50*/  ULDC UR9, c[0x0][0x270] ;  /* 0x00009c0000097ab9 */ /* 0x000fe20000000800 */
[----:B------:R-:W-:-:S08]  /*12d60*/  UMOV UR12, 0x1 ;  /* 0x00000001000c7882 */ /* 0x000fd00000000000 */
[----:B------:R-:W-:Y:S02]  /*12d70*/  @UP0 ULDC UR11, c[0x0][0x2e4] ;  /* 0x0000b900000b0ab9 */ /* 0x000fe40000000800 */
[----:B------:R-:W-:-:S12]  /*12d80*/  UIMAD UR9, UR11, UR9, URZ ;  /* 0x000000090b0972a4 */ /* 0x000fd8000f8e023f */
.L_x_1053:
[C---:B------:R-:W-:Y:S01]  /*12d90*/  ISETP.NE.AND P3, PT, R0.reuse, RZ, PT ;  /* 0x000000ff0000720c */ /* 0x040fe20003f65270 */
[----:B------:R-:W-:Y:S01]  /*12da0*/  IMAD.SHL.U32 R0, R0, 0x8, RZ ;  /* 0x0000000800007824 */ /* 0x000fe200078e00ff */
[----:B------:R-:W-:Y:S01]  /*12db0*/  USHF.R.S32.HI UR6, URZ, 0x1f, UR34 ;  /* 0x0000001f3f067899 */ /* 0x000fe20008011422 */
[----:B------:R-:W-:Y:S01]  /*12dc0*/  SHF.R.S32.HI R8, RZ, 0x3, R8 ;  /* 0x00000003ff087819 */ /* 0x000fe20000011408 */
[----:B------:R-:W-:Y:S01]  /*12dd0*/  UIADD3 UR19, -UR29, UR19, URZ ;  /* 0x000000131d137290 */ /* 0x000fe2000fffe13f */
[----:B------:R-:W-:Y:S01]  /*12de0*/  IMAD.U32 R6, RZ, RZ, UR18 ;  /* 0x00000012ff067e24 */ /* 0x000fe2000f8e00ff */
[----:B------:R-:W-:Y:S01]  /*12df0*/  ULDC.64 UR4, c[0x0][0x2a0] ;  /* 0x0000a80000047ab9 */ /* 0x000fe20000000a00 */
[----:B------:R-:W-:Y:S01]  /*12e00*/  UIMAD UR9, UR33, UR9, URZ ;  /* 0x00000009210972a4 */ /* 0x000fe2000f8e023f */
[----:B------:R-:W-:Y:S01]  /*12e10*/  IADD3 R2, P0, R0, UR10, RZ ;  /* 0x0000000a00027c10 */ /* 0x000fe2000ff1e0ff */
[----:B------:R-:W-:Y:S01]  /*12e20*/  UIMAD UR6, UR6, UR4, URZ ;  /* 0x00000004060672a4 */ /* 0x000fe2000f8e023f */
[----:B------:R-:W-:Y:S01]  /*12e30*/  ISETP.GE.AND P1, PT, R8, UR19, PT ;  /* 0x0000001308007c0c */ /* 0x000fe2000bf26270 */
[----:B------:R-:W-:Y:S01]  /*12e40*/  USEL UR9, UR9, URZ, !UP3 ;  /* 0x0000003f09097287 */ /* 0x000fe2000d800000 */
[----:B------:R-:W-:Y:S01]  /*12e50*/  LEA.HI.X.SX32 R3, R0, UR7, 0x1, P0 ;  /* 0x0000000700037c11 */ /* 0x000fe200080f0eff */
[----:B------:R-:W-:Y:S01]  /*12e60*/  UIMAD UR5, UR34, UR5, UR6 ;  /* 0x00000005220572a4 */ /* 0x000fe2000f8e0206 */
[----:B------:R-:W-:Y:S01]  /*12e70*/  IMAD.U32 R12, RZ, RZ, UR4 ;  /* 0x00000004ff0c7e24 */ /* 0x000fe2000f8e00ff */
[----:B------:R-:W-:Y:S01]  /*12e80*/  UIMAD UR6, UR29, UR12, URZ ;  /* 0x0000000c1d0672a4 */ /* 0x000fe2000f8e023f */
[----:B------:R-:W-:Y:S01]  /*12e90*/  SHF.R.S32.HI R9, RZ, 0x1f, R8 ;  /* 0x0000001fff097819 */ /* 0x000fe20000011408 */
[----:B------:R-:W-:Y:S01]  /*12ea0*/  UIMAD UR9, UR34, UR11, UR9 ;  /* 0x0000000b220972a4 */ /* 0x000fe2000f8e0209 */
[----:B------:R-:W-:Y:S01]  /*12eb0*/  IMAD.WIDE.U32 R12, R12, UR34, R2 ;  /* 0x000000220c0c7c25 */ /* 0x000fe2000f8e0002 */
[----:B------:R-:W-:Y:S01]  /*12ec0*/  USHF.R.S32.HI UR4, URZ, 0x1f, UR6 ;  /* 0x0000001f3f047899 */ /* 0x000fe20008011406 */
[----:B------:R-:W-:Y:S01]  /*12ed0*/  IADD3 R14, R8, 0x10, RZ ;  /* 0x00000010080e7810 */ /* 0x000fe20007ffe0ff */
[----:B------:R-:W-:Y:S01]  /*12ee0*/  USHF.R.S32.HI UR7, URZ, 0x1f, UR9 ;  /* 0x0000001f3f077899 */ /* 0x000fe20008011409 */
[----:B------:R-:W-:Y:S01]  /*12ef0*/  BSSY B0, `(.L_x_1054) ;  /* 0x000001d000007945 */ /* 0x000fe20003800000 */
[----:B------:R-:W-:Y:S01]  /*12f00*/  UIADD3 UR6, UP1, UP0, UR6, UR20, UR9 ;  /* 0x0000001406067290 */ /* 0x000fe2000f83e009 */
[----:B------:R-:W-:Y:S01]  /*12f10*/  IADD3 R11, R13, UR5, RZ ;  /* 0x000000050d0b7c10 */ /* 0x000fe2000fffe0ff */
[----:B------:R-:W-:Y:S01]  /*12f20*/  IMAD.WIDE R6, R6, 0x40, R8 ;  /* 0x0000004006067825 */ /* 0x000fe200078e0208 */
[----:B------:R-:W-:Y:S01]  /*12f30*/  ISETP.GE.AND P0, PT, R14, UR19, PT ;  /* 0x000000130e007c0c */ /* 0x000fe2000bf06270 */
[----:B------:R-:W-:Y:S01]  /*12f40*/  UIADD3.X UR20, UR4, UR21, UR7, UP1, UP0 ;  /* 0x0000001504147290 */ /* 0x000fe20008fe0407 */
[----:B------:R-:W-:Y:S01]  /*12f50*/  IADD3 R18, R0, 0x80, RZ ;  /* 0x0000008000127810 */ /* 0x000fe20007ffe0ff */
[----:B------:R-:W-:-:S02]  /*12f60*/  VIADD R16, R8, 0x20 ;  /* 0x0000002008107836 */ /* 0x000fc40000000000 */
[C---:B------:R-:W-:Y:S02]  /*12f70*/  VIADD R19, R0.reuse, 0x40 ;  /* 0x0000004000137836 */ /* 0x040fe40000000000 */
[----:B------:R-:W-:Y:S01]  /*12f80*/  VIADD R17, R0, 0xc0 ;  /* 0x000000c000117836 */ /* 0x000fe20000000000 */
        /* <DEDUP_REMOVED lines=19> */
.L_x_1055:
[----:B------:R-:W-:Y:S05]  /*130c0*/  BSYNC B0 ;  /* 0x0000000000007941 */ /* 0x000fea0003800000 */
.L_x_1054:
        /* <DEDUP_REMOVED lines=25> */
.L_x_1057:
[----:B------:R-:W-:Y:S05]  /*13260*/  BSYNC B0 ;  /* 0x0000000000007941 */ /* 0x000fea0003800000 */
.L_x_1056:
        /* <DEDUP_REMOVED lines=24> */
.L_x_1059:
[----:B------:R-:W-:Y:S05]  /*133f0*/  BSYNC B0 ;  /* 0x0000000000007941 */ /* 0x000fea0003800000 */
.L_x_1058:
        /* <DEDUP_REMOVED lines=27> */
.L_x_1061:
[----:B------:R-:W-:Y:S05]  /*135b0*/  BSYNC B0 ;  /* 0x0000000000007941 */ /* 0x000fea0003800000 */
.L_x_1060:
        /* <DEDUP_REMOVED lines=10> */
.L_x_1063:
[----:B------:R-:W-:Y:S05]  /*13660*/  BSYNC B0 ;  /* 0x0000000000007941 */ /* 0x000fea0003800000 */
.L_x_1062:
        /* <DEDUP_REMOVED lines=10> */
.L_x_1065:
[----:B------:R-:W-:Y:S05]  /*13710*/  BSYNC B0 ;  /* 0x0000000000007941 */ /* 0x000fea0003800000 */
.L_x_1064:
        /* <DEDUP_REMOVED lines=10> */
.L_x_1067:
[----:B------:R-:W-:Y:S05]  /*137c0*/  BSYNC B0 ;  /* 0x0000000000007941 */ /* 0x000fea0003800000 */
.L_x_1066:
        /* <DEDUP_REMOVED lines=10> */
.L_x_1068:
        /* <DEDUP_REMOVED lines=9> */
.L_x_2406:


//--------------------- .text._ZN5flash16flash_fwd_kernelI23Flash_fwd_kernel_traitsILi256ELi64ELi64ELi4ELb0ELb0EN7cutlass6half_tE19Flash_kernel_traitsILi256ELi64ELi64ELi4ES3_EELb0ELb0ELb0ELb1ELb0ELb0ELb1ELb0EEEvNS_16Flash_fwd_paramsE --------------------------
	.section	.text._ZN5flash16flash_fwd_kernelI23Flash_fwd_kernel_traitsILi256ELi64ELi64ELi4ELb0ELb0EN7cutlass6half_tE19Flash_kernel_traitsILi256ELi64ELi64ELi4ES3_EELb0ELb0ELb0ELb1ELb0ELb0ELb1ELb0EEEvNS_16Flash_fwd_paramsE,"ax",@progbits
	.align	128
        .global         _ZN5flash16flash_fwd_kernelI23Flash_fwd_kernel_traitsILi256ELi64ELi64ELi4ELb0ELb0EN7cutlass6half_tE19Flash_kernel_traitsILi256ELi64ELi64ELi4ES3_EELb0ELb0ELb0ELb1ELb0ELb0ELb1ELb0EEEvNS_16Flash_fwd_paramsE
        .type           _ZN5flash16flash_fwd_kernelI23Flash_fwd_kernel_traitsILi256ELi64ELi64ELi4ELb0ELb0EN7cutlass6half_tE19Flash_kernel_traitsILi256ELi64ELi64ELi4ES3_EELb0ELb0ELb0ELb1ELb0ELb0ELb1ELb0EEEvNS_16Flash_fwd_paramsE,@function
        .size           _ZN5flash16flash_fwd_kernelI23Flash_fwd_kernel_traitsILi256ELi64ELi64ELi4ELb0ELb0EN7cutlass6half_tE19Flash_kernel_traitsILi256ELi64ELi64ELi4ES3_EELb0ELb0ELb0ELb1ELb0ELb0ELb1ELb0EEEvNS_16Flash_fwd_paramsE,(.L_x_2407 - _ZN5flash16flash_fwd_kernelI23Flash_fwd_kernel_traitsILi256ELi64ELi64ELi4ELb0ELb0EN7cutlass6half_tE19Flash_kernel_traitsILi256ELi64ELi64ELi4ES3_EELb0ELb0ELb0ELb1ELb0ELb0ELb1ELb0EEEvNS_16Flash_fwd_paramsE)
        .other          _ZN5flash16flash_fwd_kernelI23Flash_fwd_kernel_traitsILi256ELi64ELi64ELi4ELb0ELb0EN7cutlass6half_tE19Flash_kernel_traitsILi256ELi64ELi64ELi4ES3_EELb0ELb0ELb0ELb1ELb0ELb0ELb1ELb0EEEvNS_16Flash_fwd_paramsE,@"STO_CUDA_ENTRY STV_DEFAULT"
_ZN5flash16flash_fwd_kernelI23Flash_fwd_kernel_traitsILi256ELi64ELi64ELi4ELb0ELb0EN7cutlass6half_tE19Flash_kernel_traitsILi256ELi64ELi64ELi4ES3_EELb0ELb0ELb0ELb1ELb0ELb0ELb1ELb0EEEvNS_16Flash_fwd_paramsE:
.text._ZN5flash16flash_fwd_kernelI23Flash_fwd_kernel_traitsILi256ELi64ELi64ELi4ELb0ELb0EN7cutlass6half_tE19Flash_kernel_traitsILi256ELi64ELi64ELi4ES3_EELb0ELb0ELb0ELb1ELb0ELb0ELb1ELb0EEEvNS_16Flash_fwd_paramsE:
        /* <DEDUP_REMOVED lines=56> */
.L_x_1069:
[----:B------:R-:W-:-:S05]  /*0380*/  ULDC UR7, c[0x0][0x2c8] ;  /* 0x0000b20000077ab9 */ /* 0x000fca0000000800 */
.L_x_1070:
        /* <DEDUP_REMOVED lines=58> */
.L_x_1072:
        /* <DEDUP_REMOVED lines=11> */
[--C-:B------:R-:W-:Y:S01]  /*07e0*/  SHF.R.S32.HI R19, RZ, 0x1f, R18.reuse ;  /* 0x0000001fff137819 */ /* 0x100fe20000011412 */
[----:B------:R-:W-:Y:S02]  /*07f0*/  IMAD.SHL.U32 R7, R18, 0x40, RZ ;  /* 0x0000004012077824 */ /* 0x000fe400078e00ff */
[----:B------:R-:W-:Y:S02]  /*0800*/  IMAD.IADD R5, R4, 0x1, -R5 ;  /* 0x0000000104057824 */ /* 0x000fe400078e0a05 */
[----:B------:R-:W-:Y:S01]  /*0810*/  IMAD.WIDE R24, R25, 0x40, R18 ;  /* 0x0000004019187825 */ /* 0x000fe200078e0212 */
[----:B------:R-:W-:Y:S01]  /*0820*/  LOP3.LUT R7, R7, 0x1c0, RZ, 0xc0, !PT ;  /* 0x000001c007077812 */ /* 0x000fe200078ec0ff */
[----:B------:R-:W2:Y:S02]  /*0830*/  I2F.RP R3, UR7 ;  /* 0x0000000700037d06 */ /* 0x000ea40008209400 */
[----:B------:R-:W-:-:S05]  /*0840*/  IMAD.SHL.U32 R168, R5, 0x8, RZ ;  /* 0x0000000805a87824 */ /* 0x000fca00078e00ff */
[----:B------:R-:W-:Y:S02]  /*0850*/  SHF.R.S32.HI R169, RZ, 0x1f, R168 ;  /* 0x0000001fffa97819 */ /* 0x000fe400000114a8 */
[----:B-1----:R-:W-:-:S04]  /*0860*/  IABS R2, R2 ;  /* 0x0000000200027213 */ /* 0x002fc80000000000 */
[----:B------:R-:W-:Y:S01]  /*0870*/  R2UR UR5, R2 ;  /* 0x00000000020572ca */ /* 0x000fe200000e0000 */
[----:B--2---:R-:W1:Y:S01]  /*0880*/  MUFU.RCP R0, R3 ;  /* 0x0000000300007308 */ /* 0x004e620000001000 */
[----:B------:R-:W-:Y:S01]  /*0890*/  LEA.HI R2, R13, R4, RZ, 0x6 ;  /* 0x000000040d027211 */ /* 0x000fe200078f30ff */
[----:B-1----:R-:W-:Y:S01]  /*08a0*/  VIADD R0, R0, 0xffffffe ;  /* 0x0ffffffe00007836 */ /* 0x002fe20000000000 */
[----:B------:R-:W-:-:S05]  /*08b0*/  LOP3.LUT R3, R7, 0x38, R168, 0xf8, !PT ;  /* 0x0000003807037812 */ /* 0x000fca00078ef8a8 */
[----:B------:R-:W1:Y:S02]  /*08c0*/  F2I.FTZ.U32.TRUNC.NTZ R0, R0 ;  /* 0x0000000000007305 */ /* 0x000e64000021f000 */
[----:B-1----:R-:W-:Y:S02]  /*08d0*/  R2UR UR15, R0 ;  /* 0x00000000000f72ca */ /* 0x002fe400000e0000 */
[----:B------:R-:W-:-:S04]  /*08e0*/  SHF.R.U32.HI R0, RZ, 0x3, R7 ;  /* 0x00000003ff007819 */ /* 0x000fc80000011607 */
[----:B------:R-:W-:Y:S01]  /*08f0*/  LOP3.LUT R0, R3, R0, RZ, 0x3c, !PT ;  /* 0x0000000003007212 */ /* 0x000fe200078e3cff */
[----:B------:R-:W-:-:S05]  /*0900*/  IMAD.SHL.U32 R3, R2, 0x8, RZ ;  /* 0x0000000802037824 */ /* 0x000fca00078e00ff */
[----:B------:R-:W-:Y:S01]  /*0910*/  LOP3.LUT R240, R0, 0xfffffe00, R3, 0xf8, !PT ;  /* 0xfffffe0000f07812 */ /* 0x000fe200078ef803 */
[----:B------:R-:W-:-:S04]  /*0920*/  UIADD3 UR9, URZ, -UR15, URZ ;  /* 0x8000000f3f097290 */ /* 0x000fc8000fffe03f */
[----:B------:R-:W-:-:S04]  /*0930*/  UIMAD UR9, UR9, UR7, URZ ;  /* 0x00000007090972a4 */ /* 0x000fc8000f8e023f */
        /* <DEDUP_REMOVED lines=38> */
.L_x_1073:
        /* <DEDUP_REMOVED lines=81> */
.L_x_1075:
[----:B------:R-:W-:Y:S05]  /*10b0*/  BSYNC B0 ;  /* 0x0000000000007941 */ /* 0x000fea0003800000 */
.L_x_1074:
        /* <DEDUP_REMOVED lines=54> */
.L_x_1077:
[----:B------:R-:W-:Y:S05]  /*1420*/  BSYNC B0 ;  /* 0x0000000000007941 */ /* 0x000fea0003800000 */
.L_x_1076:
        /* <DEDUP_REMOVED lines=49> */
.L_x_1079:
[----:B------:R-:W-:Y:S05]  /*1740*/  BSYNC B0 ;  /* 0x0000000000007941 */ /* 0x000fea0003800000 */
.L_x_1078:
        /* <DEDUP_REMOVED lines=48> */
.L_x_1081:
[----:B------:R-:W-:Y:S05]  /*1a50*/  BSYNC B0 ;  /* 0x0000000000007941 */ /* 0x000fea0003800000 */
.L_x_1080:
        /* <DEDUP_REMOVED lines=8> */
[----:B-1234-:R-:W-:Y:S01]  /*1ae0*/  MOV R3, UR15 ;  /* 0x0000000f00037c02 */ /* 0x01efe20008000f00 */
        /* <DEDUP_REMOVED lines=46> */
.L_x_1083:
[----:B------:R-:W-:Y:S05]  /*1dd0*/  BSYNC B0 ;  /* 0x0000000000007941 */ /* 0x000fea0003800000 */
.L_x_1082:
        /* <DEDUP_REMOVED lines=13> */
[----:B------:R-:W4:Y:S08]  /*1eb0*/  @!P4 LDC.64 R10, c[0x0][0x218] ;  /* 0x00008600ff0acb82 */ /* 0x000f300000000a00 */
[----:B-1----:R-:W1:Y:S01]  /*1ec0*/  @!P2 LDC.64 R6, c[0x0][0x218] ;  /* 0x00008600ff06ab82 */ /* 0x002e620000000a00 */
[----:B--2---:R-:W-:-:S04]  /*1ed0*/  @!P3 LEA R8, P0, R17, R8, 0x1 ;  /* 0x000000081108b211 */ /* 0x004fc800078008ff */
[----:B------:R-:W-:Y:S02]  /*1ee0*/  @!P3 LEA.HI.X R9, R17, R9, R0, 0x1, P0 ;  /* 0x000000091109b211 */ /* 0x000fe400000f0c00 */
        /* <DEDUP_REMOVED lines=28> */
.L_x_1085:
[----:B------:R-:W-:Y:S05]  /*20b0*/  BSYNC B0 ;  /* 0x0000000000007941 */ /* 0x000fea0003800000 */
.L_x_1084:
        /* <DEDUP_REMOVED lines=44> */
.L_x_1087:
[----:B------:R-:W-:Y:S05]  /*2380*/  BSYNC B0 ;  /* 0x0000000000007941 */ /* 0x000fea0003800000 */
.L_x_1086:
        /* <DEDUP_REMOVED lines=45> */
.L_x_1089:
[----:B------:R-:W-:Y:S05]  /*2660*/  BSYNC B0 ;  /* 0x0000000000007941 */ /* 0x000fea0003800000 */
.L_x_1088:
        /* <DEDUP_REMOVED lines=35> */
[----:B------:R-:W-:Y:S02]  /*28a0*/  LOP3.LUT R2, R10, 0xfffffff8, RZ, 0xc0, !PT ;  /* 0xfffffff80a027812 */ /* 0x000fe400078ec0ff */
[----:B------:R-:W-:Y:S01]  /*28b0*/  IADD3.X R245, R21, UR23, R15, P0, !PT ;  /* 0x0000001715f57c10 */ /* 0x000fe200087fe40f */
[----:B------:R-:W-:Y:S01]  /*28c0*/  IMAD.SHL.U32 R9, R8, 0x8, RZ ;  /* 0x0000000808097824 */ /* 0x000fe200078e00ff */
[----:B------:R-:W-:Y:S01]  /*28d0*/  ISETP.GE.AND P0, PT, R16, UR34, PT ;  /* 0x0000002210007c0c */ /* 0x000fe2000bf06270 */
[----:B------:R-:W-:Y:S01]  /*28e0*/  IMAD.IADD R2, R11, 0x1, -R2 ;  /* 0x000000010b027824 */ /* 0x000fe200078e0a02 */
[----:B------:R-:W-:Y:S01]  /*28f0*/  ISETP.GE.AND P5, PT, R12, UR34, PT ;  /* 0x000000220c007c0c */ /* 0x000fe2000bfa6270 */
[----:B-1----:R-:W-:-:S02]  /*2900*/  IMAD.SHL.U32 R6, R5, 0x40, RZ ;  /* 0x0000004005067824 */ /* 0x002fc400078e00ff */
[----:B------:R-:W-:Y:S01]  /*2910*/  IMAD.SHL.U32 R0, R2, 0x40, RZ ;  /* 0x0000004002007824 */ /* 0x000fe200078e00ff */
[----:B------:R1:W-:Y:S01]  /*2920*/  @P3 STS.128 [R240+0x10000], RZ ;  /* 0x010000fff0003388 */ /* 0x0003e20000000c00 */
[----:B------:R-:W-:Y:S01]  /*2930*/  IMAD.WIDE.U32 R244, R165, UR19, R244 ;  /* 0x00000013a5f47c25 */ /* 0x000fe2000f8e00f4 */
[----:B------:R-:W-:Y:S02]  /*2940*/  LOP3.LUT R6, R6, 0x1c0, RZ, 0xc0, !PT ;  /* 0x000001c006067812 */ /* 0x000fe400078ec0ff */
[----:B------:R-:W-:Y:S01]  /*2950*/  LOP3.LUT R0, R0, 0x1c0, RZ, 0xc0, !PT ;  /* 0x000001c000007812 */ /* 0x000fe200078ec0ff */
[----:B------:R1:W-:Y:S01]  /*2960*/  @P3 STS.128 [R240+0x12000], RZ ;  /* 0x012000fff0003388 */ /* 0x0003e20000000c00 */
[----:B------:R-:W-:Y:S01]  /*2970*/  LOP3.LUT R229, R6, 0x8, R229, 0xf8, !PT ;  /* 0x0000000806e57812 */ /* 0x000fe200078ef8e5 */
[----:B------:R-:W-:Y:S01]  /*2980*/  VIADD R231, R245, UR31 ;  /* 0x0000001ff5e77c36 */ /* 0x000fe20008000000 */
[----:B------:R-:W-:Y:S01]  /*2990*/  SHF.R.U32.HI R6, RZ, 0x3, R6 ;  /* 0x00000003ff067819 */ /* 0x000fe20000011606 */
[----:B------:R1:W-:Y:S01]  /*29a0*/  @P3 STS.128 [R240+0x14000], RZ ;  /* 0x014000fff0003388 */ /* 0x0003e20000000c00 */
[----:B------:R-:W-:Y:S01]  /*29b0*/  LOP3.LUT R9, R0, 0x8, R9, 0xf8, !PT ;  /* 0x0000000800097812 */ /* 0x000fe200078ef809 */
[----:B------:R-:W-:Y:S01]  /*29c0*/  IMAD.U32 R11, RZ, RZ, UR9 ;  /* 0x00000009ff0b7e24 */ /* 0x000fe2000f8e00ff */
[----:B------:R-:W-:Y:S01]  /*29d0*/  LOP3.LUT R229, R229, R6, RZ, 0x3c, !PT ;  /* 0x00000006e5e57212 */ /* 0x000fe200078e3cff */
[----:B------:R1:W-:Y:S01]  /*29e0*/  @P3 STS.128 [R240+0x16000], RZ ;  /* 0x016000fff0003388 */ /* 0x0003e20000000c00 */
[----:B------:R-:W2:Y:S01]  /*29f0*/  @P1 MUFU.RCP R6, UR5 ;  /* 0x0000000500061d08 */ /* 0x000ea20008001000 */
[----:B------:R-:W-:Y:S01]  /*2a00*/  SHF.R.U32.HI R0, RZ, 0x3, R0 ;  /* 0x00000003ff007819 */ /* 0x000fe20000011600 */
[----:B------:R-:W-:Y:S01]  /*2a10*/  UIMAD UR5, UR35, UR6, URZ ;  /* 0x00000006230572a4 */ /* 0x000fe2000f8e023f */
[----:B------:R-:W-:-:S02]  /*2a20*/  IMAD R229, R8, 0x200, R229 ;  /* 0x0000020008e57824 */ /* 0x000fc400078e02e5 */
[----:B------:R-:W-:Y:S01]  /*2a30*/  LOP3.LUT R0, R9, R0, RZ, 0x3c, !PT ;  /* 0x0000000009007212 */ /* 0x000fe200078e3cff */
[----:B------:R-:W-:Y:S01]  /*2a40*/  IMAD.SHL.U32 R9, R10, 0x40, RZ ;  /* 0x000000400a097824 */ /* 0x000fe200078e00ff */
[----:B------:R-:W-:Y:S01]  /*2a50*/  UIMAD UR5, UR10, UR7, UR5 ;  /* 0x000000070a0572a4 */ /* 0x000fe2000f8e0205 */
[----:B------:R-:W-:-:S03]  /*2a60*/  IMAD.U32 R10, RZ, RZ, UR8 ;  /* 0x00000008ff0a7e24 */ /* 0x000fc6000f8e00ff */
[----:B------:R-:W-:Y:S01]  /*2a70*/  UIADD3 UR5, UR9, UR5, URZ ;  /* 0x0000000509057290 */ /* 0x000fe2000fffe03f */
[----:B------:R-:W-:Y:S02]  /*2a80*/  LOP3.LUT R0, R0, 0xfffffe00, R9, 0xf8, !PT ;  /* 0xfffffe0000007812 */ /* 0x000fe400078ef809 */
[----:B------:R-:W-:-:S03]  /*2a90*/  LEA R16, P2, R10, R244, 0x6 ;  /* 0x000000f40a107211 */ /* 0x000fc600078430ff */
[----:B------:R-:W-:Y:S01]  /*2aa0*/  IMAD.U32 R8, RZ, RZ, UR5 ;  /* 0x00000005ff087e24 */ /* 0x000fe2000f8e00ff */
[----:B------:R-:W-:-:S04]  /*2ab0*/  UMOV UR5, URZ ;  /* 0x0000003f00057c82 */ /* 0x000fc80008000000 */
[----:B------:R-:W-:Y:S01]  /*2ac0*/  LEA.HI.X R17, R10, R231, R8, 0x6, P2 ;  /* 0x000000e70a117211 */ /* 0x000fe200010f3408 */
        /* <DEDUP_REMOVED lines=45> */
.L_x_1091:
[----:B------:R-:W-:Y:S05]  /*2da0*/  BSYNC B0 ;  /* 0x0000000000007941 */ /* 0x000fea0003800000 */
.L_x_1090:
        /* <DEDUP_REMOVED lines=52> */
.L_x_1093:
[----:B------:R-:W-:Y:S05]  /*30f0*/  BSYNC B0 ;  /* 0x0000000000007941 */ /* 0x000fea0003800000 */
.L_x_1092:
        /* <DEDUP_REMOVED lines=48> */
.L_x_1095:
[----:B------:R-:W-:Y:S05]  /*3400*/  BSYNC B0 ;  /* 0x0000000000007941 */ /* 0x000fea0003800000 */
.L_x_1094:
        /* <DEDUP_REMOVED lines=48> */
.L_x_1097:
[----:B------:R-:W-:Y:S05]  /*3710*/  BSYNC B0 ;  /* 0x0000000000007941 */ /* 0x000fea0003800000 */
.L_x_1096:
[----:B------:R-:W-:Y:S01]  /*3720*/  LDSM.16.M88.4 R20, [R230] ;  /* 0x00000000e614783b */ /* 0x000fe20000000200 */
[----:B------:R-:W-:Y:S01]  /*3730*/  R2P PR, R5, 0x6 ;  /* 0x0000000605007804 */ /* 0x000fe20000000000 */
[----:B------:R-:W-:Y:S01]  /*3740*/  IMAD.MOV.U32 R7, RZ, RZ, 0x10 ;  /* 0x00000010ff077424 */ /* 0x000fe200078e00ff */
[C---:B------:R-:W-:Y:S01]  /*3750*/  LOP3.LUT P0, RZ, R2.reuse, 0x2, RZ, 0xc0, !PT ;  /* 0x0000000202ff7812 */ /* 0x040fe2000780c0ff */
[----:B------:R-:W5:Y:S01]  /*3760*/  LDSM.16.M88.4 R44, [R229+0x8000] ;  /* 0x00800000e52c783b */ /* 0x000f620000000200 */
[----:B------:R-:W-:Y:S01]  /*3770*/  VIADD R5, R229, 0x8000 ;  /* 0x00008000e5057836 */ /* 0x000fe20000000000 */
[----:B------:R-:W-:Y:S01]  /*3780*/  ULDC UR6, c[0x0][0x39c] ;  /* 0x0000e70000067ab9 */ /* 0x000fe20000000800 */
[----:B------:R-:W-:Y:S01]  /*3790*/  SEL R7, R7, 0xfffffff0, !P0 ;  /* 0xfffffff007077807 */ /* 0x000fe20004000000 */
[----:B------:R-:W3:Y:S01]  /*37a0*/  LDSM.16.M88.4 R36, [R229+0x8800] ;  /* 0x00880000e524783b */ /* 0x000ee20000000200 */
[----:B------:R-:W-:Y:S01]  /*37b0*/  VIADD R227, R229, 0x8020 ;  /* 0x00008020e5e37836 */ /* 0x000fe20000000000 */
[----:B------:R-:W-:Y:S01]  /*37c0*/  LOP3.LUT P0, RZ, R2, 0x4, RZ, 0xc0, !PT ;  /* 0x0000000402ff7812 */ /* 0x000fe2000780c0ff */
[----:B------:R-:W-:Y:S01]  /*37d0*/  IMAD.MOV.U32 R2, RZ, RZ, 0x40 ;  /* 0x00000040ff027424 */ /* 0x000fe200078e00ff */
[----:B------:R-:W3:Y:S01]  /*37e0*/  LDSM.16.M88.4 R28, [R229+0x9000] ;  /* 0x00900000e51c783b */ /* 0x000ee20000000200 */
[----:B------:R-:W-:Y:S01]  /*37f0*/  IMAD R228, R7, 0x2, R230 ;  /* 0x0000000207e47824 */ /* 0x000fe200078e02e6 */
[----:B------:R-:W-:Y:S01]  /*3800*/  UISETP.GE.AND UP0, UPT, UR28, 0x41, UPT ;  /* 0x000000411c00788c */ /* 0x000fe2000bf06270 */
[----:B------:R-:W-:Y:S01]  /*3810*/  @P1 VIADD R227, R5, 0xffffffe0 ;  /* 0xffffffe005e31836 */ /* 0x000fe20000000000 */
[----:B-12-4-:R-:W1:Y:S01]  /*3820*/  LDSM.16.M88.4 R8, [R229+0x9800] ;  /* 0x00980000e508783b */ /* 0x016e620000000200 */
[----:B------:R-:W-:Y:S01]  /*3830*/  IMAD.MOV.U32 R5, RZ, RZ, 0x20 ;  /* 0x00000020ff057424 */ /* 0x000fe200078e00ff */
[----:B------:R-:W-:Y:S01]  /*3840*/  SEL R2, R2, 0xffffffc0, !P2 ;  /* 0xffffffc002027807 */ /* 0x000fe20005000000 */
[C---:B------:R-:W-:Y:S01]  /*3850*/  VIADD R219, R227.reuse, 0x800 ;  /* 0x00000800e3db7836 */ /* 0x040fe20000000000 */
[----:B------:R-:W-:Y:S01]  /*3860*/  LDSM.16.M88.4 R12, [R228] ;  /* 0x00000000e40c783b */ /* 0x000fe20000000200 */
[----:B------:R-:W-:Y:S01]  /*3870*/  VIADD R218, R227, 0x1000 ;  /* 0x00001000e3da7836 */ /* 0x000fe20000000000 */
[----:B------:R-:W-:Y:S01]  /*3880*/  SEL R5, R5, 0xffffffe0, !P0 ;  /* 0xffffffe005057807 */ /* 0x000fe20004000000 */
[----:B------:R-:W-:Y:S01]  /*3890*/  IMAD.IADD R223, R229, 0x1, R2 ;  /* 0x00000001e5df7824 */ /* 0x000fe200078e0202 */
[----:B------:R-:W2:Y:S01]  /*38a0*/  LDSM.16.M88.4 R56, [R227] ;  /* 0x00000000e338783b */ /* 0x000ea20000000200 */
[----:B------:R-:W-:Y:S01]  /*38b0*/  IMAD.IADD R216, R2, 0x1, R227 ;  /* 0x0000000102d87824 */ /* 0x000fe200078e02e3 */
[C---:B------:R-:W-:Y:S01]  /*38c0*/  LEA R226, R5.reuse, R230, 0x1 ;  /* 0x000000e605e27211 */ /* 0x040fe200078e08ff */
[----:B------:R-:W-:Y:S01]  /*38d0*/  IMAD R225, R5, 0x2, R228 ;  /* 0x0000000205e17824 */ /* 0x000fe200078e02e4 */
[----:B------:R-:W4:Y:S01]  /*38e0*/  LDSM.16.M88.4 R52, [R227+0x800] ;  /* 0x00080000e334783b */ /* 0x000f220000000200 */
[C---:B------:R-:W-:Y:S01]  /*38f0*/  VIADD R217, R227.reuse, 0x1800 ;  /* 0x00001800e3d97836 */ /* 0x040fe20000000000 */
[C---:B------:R-:W-:Y:S01]  /*3900*/  IADD3 R214, R227.reuse, 0x2800, RZ ;  /* 0x00002800e3d67810 */ /* 0x040fe20007ffe0ff */
[C---:B------:R-:W-:Y:S01]  /*3910*/  VIADD R215, R227.reuse, 0x2000 ;  /* 0x00002000e3d77836 */ /* 0x040fe20000000000 */
[----:B------:R-:W4:Y:S01]  /*3920*/  LDSM.16.M88.4 R16, [R227+0x1000] ;  /* 0x00100000e310783b */ /* 0x000f220000000200 */
[C---:B------:R-:W-:Y:S01]  /*3930*/  VIADD R213, R227.reuse, 0x3000 ;  /* 0x00003000e3d57836 */ /* 0x040fe20000000000 */
[C---:B------:R-:W-:Y:S01]  /*3940*/  IADD3 R208, R227.reuse, 0x5800, RZ ;  /* 0x00005800e3d07810 */ /* 0x040fe20007ffe0ff */
[C---:B------:R-:W-:Y:S01]  /*3950*/  VIADD R212, R227.reuse, 0x3800 ;  /* 0x00003800e3d47836 */ /* 0x040fe20000000000 */
[----:B------:R-:W4:Y:S01]  /*3960*/  LDSM.16.M88.4 R64, [R227+0x1800] ;  /* 0x00180000e340783b */ /* 0x000f220000000200 */
[----:B------:R-:W-:-:S02]  /*3970*/  VIADD R211, R227, 0x4000 ;  /* 0x00004000e3d37836 */ /* 0x000fc40000000000 */
[C---:B------:R-:W-:Y:S01]  /*3980*/  VIADD R210, R227.reuse, 0x4800 ;  /* 0x00004800e3d27836 */ /* 0x040fe20000000000 */
[----:B------:R-:W-:Y:S01]  /*3990*/  LDSM.16.M88.4 R72, [R226] ;  /* 0x00000000e248783b */ /* 0x000fe20000000200 */
[C---:B------:R-:W-:Y:S02]  /*39a0*/  VIADD R209, R227.reuse, 0x5000 ;  /* 0x00005000e3d17836 */ /* 0x040fe40000000000 */
[C---:B------:R-:W-:Y:S01]  /*39b0*/  VIADD R207, R227.reuse, 0x6000 ;  /* 0x00006000e3cf7836 */ /* 0x040fe20000000000 */
[C---:B-----5:R-:W-:Y:S01]  /*39c0*/  HMMA.16816.F32 R48, R20.reuse, R44, RZ ;  /* 0x0000002c1430723c */ /* 0x060fe200000018ff */
[----:B------:R-:W-:Y:S01]  /*39d0*/  LDSM.16.M88.4 R60, [R223+0x8800] ;  /* 0x00880000df3c783b */ /* 0x000fe20000000200 */
[C---:B------:R-:W-:Y:S02]  /*39e0*/  VIADD R206, R227.reuse, 0x6800 ;  /* 0x00006800e3ce7836 */ /* 0x040fe40000000000 */
[C---:B------:R-:W-:Y:S01]  /*39f0*/  VIADD R205, R227.reuse, 0x7000 ;  /* 0x00007000e3cd7836 */ /* 0x040fe20000000000 */
[----:B------:R-:W-:Y:S01]  /*3a00*/  LDSM.16.M88.4 R76, [R225] ;  /* 0x00000000e14c783b */ /* 0x000fe20000000200 */
[----:B---3--:R-:W-:Y:S01]  /*3a10*/  HMMA.16816.F32 R40, R20, R36, RZ ;  /* 0x000000241428723c */ /* 0x008fe200000018ff */
[----:B------:R-:W-:-:S02]  /*3a20*/  VIADD R204, R227, 0x7800 ;  /* 0x00007800e3cc7836 */ /* 0x000fc40000000000 */
[----:B------:R-:W-:Y:S03]  /*3a30*/  LDSM.16.M88.4 R80, [R216+0x1800] ;  /* 0x00180000d850783b */ /* 0x000fe60000000200 */
[C---:B------:R-:W-:Y:S01]  /*3a40*/  HMMA.16816.F32 R44, R20.reuse, R46, RZ ;  /* 0x0000002e142c723c */ /* 0x040fe200000018ff */
[----:B------:R-:W-:Y:S04]  /*3a50*/  LDSM.16.M88.4 R68, [R230+0x2000] ;  /* 0x00200000e644783b */ /* 0x000fe80000000200 */
[----:B------:R-:W0:Y:S01]  /*3a60*/  LDGDEPBAR ;  /* 0x00000000000079af */ /* 0x000e220000000000 */
[C---:B------:R-:W-:Y:S06]  /*3a70*/  HMMA.16816.F32 R36, R20.reuse, R38, RZ ;  /* 0x000000261424723c */ /* 0x040fec00000018ff */
[C---:B------:R-:W-:Y:S06]  /*3a80*/  HMMA.16816.F32 R32, R20.reuse, R28, RZ ;  /* 0x0000001c1420723c */ /* 0x040fec00000018ff */
[C---:B------:R-:W-:Y:S06]  /*3a90*/  HMMA.16816.F32 R28, R20.reuse, R30, RZ ;  /* 0x0000001e141c723c */ /* 0x040fec00000018ff */
[C---:B-1----:R-:W-:Y:S06]  /*3aa0*/  HMMA.16816.F32 R24, R20.reuse, R8, RZ ;  /* 0x000000081418723c */ /* 0x042fec00000018ff */
[----:B------:R-:W-:Y:S01]  /*3ab0*/  HMMA.16816.F32 R20, R20, R10, RZ ;  /* 0x0000000a1414723c */ /* 0x000fe200000018ff */
[----:B------:R-:W1:Y:S05]  /*3ac0*/  LDSM.16.M88.4 R8, [R223+0x8000] ;  /* 0x00800000df08783b */ /* 0x000e6a0000000200 */
[C---:B--2---:R-:W-:Y:S06]  /*3ad0*/  HMMA.16816.F32 R48, R12.reuse, R56, R48 ;  /* 0x000000380c30723c */ /* 0x044fec0000001830 */
[C---:B------:R-:W-:Y:S01]  /*3ae0*/  HMMA.16816.F32 R44, R12.reuse, R58, R44 ;  /* 0x0000003a0c2c723c */ /* 0x040fe2000000182c */
[----:B------:R-:W2:Y:S05]  /*3af0*/  LDSM.16.M88.4 R56, [R223+0x9000] ;  /* 0x00900000df38783b */ /* 0x000eaa0000000200 */
[C---:B----4-:R-:W-:Y:S06]  /*3b00*/  HMMA.16816.F32 R40, R12.reuse, R52, R40 ;  /* 0x000000340c28723c */ /* 0x050fec0000001828 */
[C---:B------:R-:W-:Y:S01]  /*3b10*/  HMMA.16816.F32 R36, R12.reuse, R54, R36 ;  /* 0x000000360c24723c */ /* 0x040fe20000001824 */
[----:B------:R-:W3:Y:S05]  /*3b20*/  LDSM.16.M88.4 R52, [R223+0x9800] ;  /* 0x00980000df34783b */ /* 0x000eea0000000200 */
        /* <DEDUP_REMOVED lines=30> */
[----:B------:R-:W-:Y:S06]  /*3d10*/  HMMA.16816.F32 R72, R76, R82, R72 ;  /* 0x000000524c48723c */ /* 0x000fec0000001848 */
[C---:B------:R-:W-:Y:S06]  /*3d20*/  HMMA.16816.F32 R48, R68.reuse, R64, R48 ;  /* 0x000000404430723c */ /* 0x040fec0000001830 */
[C---:B------:R-:W-:Y:S06]  /*3d30*/  HMMA.16816.F32 R44, R68.reuse, R66, R44 ;  /* 0x00000042442c723c */ /* 0x040fec000000182c */
[C---:B------:R-:W-:Y:S06]  /*3d40*/  HMMA.16816.F32 R40, R68.reuse, R60, R40 ;  /* 0x0000003c4428723c */ /* 0x040fec0000001828 */
[C---:B------:R-:W-:Y:S01]  /*3d50*/  HMMA.16816.F32 R36, R68.reuse, R62, R36 ;  /* 0x0000003e4424723c */ /* 0x040fe20000001824 */
[----:B------:R-:W1:Y:S05]  /*3d60*/  LDSM.16.M88.4 R60, [R227+0x3800] ;  /* 0x00380000e33c783b */ /* 0x000e6a0000000200 */
[C---:B--2---:R-:W-:Y:S06]  /*3d70*/  HMMA.16816.F32 R32, R68.reuse, R56, R32 ;  /* 0x000000384420723c */ /* 0x044fec0000001820 */
[C---:B------:R-:W-:Y:S01]  /*3d80*/  HMMA.16816.F32 R64, R68.reuse, R58, R28 ;  /* 0x0000003a4440723c */ /* 0x040fe2000000181c */
[----:B------:R-:W-:Y:S04]  /*3d90*/  LDSM.16.M88.4 R56, [R226+0x2000] ;  /* 0x00200000e238783b */ /* 0x000fe80000000200 */
[----:B------:R-:W-:Y:S01]  /*3da0*/  LDSM.16.M88.4 R28, [R223+0xa000] ;  /* 0x00a00000df1c783b */ /* 0x000fe20000000200 */
[C---:B---3--:R-:W-:Y:S03]  /*3db0*/  HMMA.16816.F32 R76, R68.reuse, R52, R24 ;  /* 0x00000034444c723c */ /* 0x048fe60000001818 */
[----:B------:R-:W2:Y:S03]  /*3dc0*/  LDSM.16.M88.4 R24, [R223+0xa800] ;  /* 0x00a80000df18783b */ /* 0x000ea60000000200 */
        /* <DEDUP_REMOVED lines=38> */
[C---:B-----5:R-:W-:Y:S06]  /*4030*/  HMMA.16816.F32 R32, R52.reuse, R28, R32 ;  /* 0x0000001c3420723c */ /* 0x060fec0000001820 */
        /* <DEDUP_REMOVED lines=27> */
[----:B------:R-:W5:Y:S04]  /*41f0*/  LDSM.16.M88.4 R24, [R216+0x4800] ;  /* 0x00480000d818783b */ /* 0x000f680000000200 */
[----:B------:R-:W-:Y:S01]  /*4200*/  LDSM.16.M88.4 R52, [R216+0x5800] ;  /* 0x00580000d834783b */ /* 0x000fe20000000200 */
[C---:B----4-:R-:W-:Y:S06]  /*4210*/  HMMA.16816.F32 R48, R56.reuse, R16, R48 ;  /* 0x000000103830723c */ /* 0x050fec0000001830 */
[C---:B------:R-:W-:Y:S01]  /*4220*/  HMMA.16816.F32 R44, R56.reuse, R18, R44 ;  /* 0x00000012382c723c */ /* 0x040fe2000000182c */
[----:B------:R-:W4:Y:S05]  /*4230*/  LDSM.16.M88.4 R16, [R216+0x5000] ;  /* 0x00500000d810783b */ /* 0x000f2a0000000200 */
[C---:B-1----:R-:W-:Y:S06]  /*4240*/  HMMA.16816.F32 R40, R56.reuse, R8, R40 ;  /* 0x000000083828723c */ /* 0x042fec0000001828 */
        /* <DEDUP_REMOVED lines=8> */
[----:B------:R-:W-:Y:S01]  /*42d0*/  LDSM.16.M88.4 R56, [R227+0x7800] ;  /* 0x00780000e338783b */ /* 0x000fe20000000200 */
[C---:B-----5:R-:W-:Y:S06]  /*42e0*/  HMMA.16816.F32 R48, R60.reuse, R28, R48 ;  /* 0x0000001c3c30723c */ /* 0x060fec0000001830 */
[C---:B------:R-:W-:Y:S01]  /*42f0*/  HMMA.16816.F32 R44, R60.reuse, R30, R44 ;  /* 0x0000001e3c2c723c */ /* 0x040fe2000000182c */
[----:B------:R-:W-:Y:S05]  /*4300*/  LDSM.16.M88.4 R28, [R228+0x6000] ;  /* 0x00600000e41c783b */ /* 0x000fea0000000200 */
[C---:B------:R-:W-:Y:S06]  /*4310*/  HMMA.16816.F32 R40, R60.reuse, R24, R40 ;  /* 0x000000183c28723c */ /* 0x040fec0000001828 */
        /* <DEDUP_REMOVED lines=16> */
[----:B------:R-:W-:Y:S01]  /*4420*/  HMMA.16816.F32 R64, R20, R14, R64 ;  /* 0x0000000e1440723c */ /* 0x000fe20000001840 */
[----:B------:R-:W2:Y:S05]  /*4430*/  LDSM.16.M88.4 R12, [R223+0xe000] ;  /* 0x00e00000df0c783b */ /* 0x000eaa0000000200 */
[C---:B---3--:R-:W-:Y:S06]  /*4440*/  HMMA.16816.F32 R48, R28.reuse, R24, R48 ;  /* 0x000000181c30723c */ /* 0x048fec0000001830 */
[C---:B----4-:R-:W-:Y:S06]  /*4450*/  HMMA.16816.F32 R40, R28.reuse, R52, R40 ;  /* 0x000000341c28723c */ /* 0x050fec0000001828 */
        /* <DEDUP_REMOVED lines=8> */
[----:B------:R-:W4:Y:S01]  /*44e0*/  LDSM.16.M88.4 R20, [R223+0xf000] ;  /* 0x00f00000df14783b */ /* 0x000f220000000200 */
[----:B------:R-:W-:Y:S03]  /*44f0*/  HMMA.16816.F32 R44, R28, R26, R44 ;  /* 0x0000001a1c2c723c */ /* 0x000fe6000000182c */
[----:B------:R-:W5:Y:S03]  /*4500*/  LDSM.16.M88.4 R24, [R223+0xf800] ;  /* 0x00f80000df18783b */ /* 0x000f660000000200 */
[----:B--2---:R-:W-:Y:S06]  /*4510*/  HMMA.16816.F32 R48, R60, R12, R48 ;  /* 0x0000000c3c30723c */ /* 0x004fec0000001830 */
[C---:B------:R-:W-:Y:S06]  /*4520*/  HMMA.16816.F32 R76, R28.reuse, R56, R76 ;  /* 0x000000381c4c723c */ /* 0x040fec000000184c */
[----:B------:R-:W-:Y:S01]  /*4530*/  HMMA.16816.F32 R72, R28, R58, R72 ;  /* 0x0000003a1c48723c */ /* 0x000fe20000001848 */
[----:B------:R-:W2:Y:S05]  /*4540*/  LDSM.16.M88.4 R28, [R216+0x7000] ;  /* 0x00700000d81c783b */ /* 0x000eaa0000000200 */
[----:B------:R-:W-:Y:S01]  /*4550*/  HMMA.16816.F32 R44, R60, R14, R44 ;  /* 0x0000000e3c2c723c */ /* 0x000fe2000000182c */
[----:B------:R-:W2:Y:S01]  /*4560*/  LDSM.16.M88.4 R12, [R216+0x7800] ;  /* 0x00780000d80c783b */ /* 0x000ea20000000200 */
[----:B------:R-:W-:-:S04]  /*4570*/  DEPBAR.LE SB0, 0x0 ;  /* 0x000080000000791a */ /* 0x000fc80000000000 */
[----:B-1----:R-:W-:Y:S06]  /*4580*/  HMMA.16816.F32 R48, R52, R8, R48 ;  /* 0x000000083430723c */ /* 0x002fec0000001830 */
[----:B---3--:R-:W-:Y:S01]  /*4590*/  HMMA.16816.F32 R36, R60, R18, R36 ;  /* 0x000000123c24723c */ /* 0x008fe20000001824 */
[----:B------:R-:W-:-:S05]  /*45a0*/  LOP3.LUT R9, R6, 0xffffffe0, RZ, 0xc0, !PT ;  /* 0xffffffe006097812 */ /* 0x000fca00078ec0ff */
[----:B----4-:R-:W-:Y:S01]  /*45b0*/  HMMA.16816.F32 R32, R60, R20, R32 ;  /* 0x000000143c20723c */ /* 0x010fe20000001820 */
[C---:B------:R-:W-:Y:S02]  /*45c0*/  IMAD.IADD R2, R4.reuse, 0x1, -R9 ;  /* 0x0000000104027824 */ /* 0x040fe400078e0a09 */
[----:B------:R-:W-:-:S03]  /*45d0*/  IMAD.SHL.U32 R4, R4, 0x2, RZ ;  /* 0x0000000204047824 */ /* 0x000fc600078e00ff */
[----:B------:R-:W-:Y:S01]  /*45e0*/  HMMA.16816.F32 R44, R52, R10, R44 ;  /* 0x0000000a342c723c */ /* 0x000fe2000000182c */
[----:B------:R-:W-:Y:S01]  /*45f0*/  SHF.R.S32.HI R9, RZ, 0x1f, R2 ;  /* 0x0000001fff097819 */ /* 0x000fe20000011402 */
[----:B------:R-:W-:-:S03]  /*4600*/  IMAD.U32 R21, RZ, RZ, UR28 ;  /* 0x0000001cff157e24 */ /* 0x000fc6000f8e00ff */
[----:B------:R-:W-:Y:S01]  /*4610*/  LEA.HI R9, R9, R2, RZ, 0x2 ;  /* 0x0000000209097211 */ /* 0x000fe200078f10ff */
[C---:B-----5:R-:W-:Y:S01]  /*4620*/  HMMA.16816.F32 R76, R60.reuse, R24, R76 ;  /* 0x000000183c4c723c */ /* 0x060fe2000000184c */
[----:B------:R-:W-:Y:S01]  /*4630*/  FMUL.FTZ R6, R48, UR6 ;  /* 0x0000000630067c20 */ /* 0x000fe20008410000 */
[----:B------:R-:W-:Y:S01]  /*4640*/  FMUL.FTZ R51, R51, UR6 ;  /* 0x0000000633337c20 */ /* 0x000fe20008410000 */
[----:B------:R-:W-:Y:S01]  /*4650*/  SHF.R.S32.HI R2, RZ, 0x2, R9 ;  /* 0x00000002ff027819 */ /* 0x000fe20000011409 */
[----:B------:R-:W-:Y:S01]  /*4660*/  FMUL.FTZ R8, R50, UR6 ;  /* 0x0000000632087c20 */ /* 0x000fe20008410000 */
[----:B------:R-:W-:Y:S01]  /*4670*/  LOP3.LUT R9, R4, 0x6, RZ, 0xc0, !PT ;  /* 0x0000000604097812 */ /* 0x000fe200078ec0ff */
[C---:B------:R-:W-:Y:S01]  /*4680*/  HMMA.16816.F32 R40, R60.reuse, R16, R40 ;  /* 0x000000103c28723c */ /* 0x040fe20000001828 */
[----:B------:R-:W-:Y:S01]  /*4690*/  LEA R2, R85, R2, 0x4 ;  /* 0x0000000255027211 */ /* 0x000fe200078e20ff */
[----:B------:R-:W-:Y:S01]  /*46a0*/  IMAD.U32 R4, RZ, RZ, UR10 ;  /* 0x0000000aff047e24 */ /* 0x000fe2000f8e00ff */
[----:B------:R-:W1:Y:S03]  /*46b0*/  MUFU.TANH R6, R6 ;  /* 0x0000000600067308 */ /* 0x000e660000002400 */
[----:B------:R-:W-:Y:S01]  /*46c0*/  HMMA.16816.F32 R64, R60, R22, R64 ;  /* 0x000000163c40723c */ /* 0x000fe20000001840 */
[----:B------:R-:W-:-:S02]  /*46d0*/  VIADD R2, R2, UR25 ;  /* 0x0000001902027c36 */ /* 0x000fc40008000000 */
[----:B------:R-:W-:Y:S02]  /*46e0*/  IMAD R4, R4, 0x40, R9 ;  /* 0x0000004004047824 */ /* 0x000fe400078e0209 */
[----:B------:R-:W-:Y:S01]  /*46f0*/  FMUL.FTZ R9, R49, UR6 ;  /* 0x0000000631097c20 */ /* 0x000fe20008410000 */
[----:B------:R-:W-:Y:S01]  /*4700*/  MUFU.TANH R51, R51 ;  /* 0x0000003300337308 */ /* 0x000fe20000002400 */
[C---:B------:R-:W-:Y:S01]  /*4710*/  HMMA.16816.F32 R36, R52.reuse, R70, R36 ;  /* 0x000000463424723c */ /* 0x040fe20000001824 */
[----:B------:R-:W-:Y:S01]  /*4720*/  IADD3 R21, R21, -UR18, R2 ;  /* 0x8000001215157c10 */ /* 0x000fe2000fffe002 */
[----:B------:R-:W-:Y:S01]  /*4730*/  FMUL.FTZ R45, R45, UR6 ;  /* 0x000000062d2d7c20 */ /* 0x000fe20008410000 */
[----:B------:R-:W-:Y:S02]  /*4740*/  VIADD R16, R4, 0x1 ;  /* 0x0000000104107836 */ /* 0x000fe40000000000 */
[----:B------:R-:W-:Y:S01]  /*4750*/  FMUL.FTZ R44, R44, UR6 ;  /* 0x000000062c2c7c20 */ /* 0x000fe20008410000 */
[----:B------:R-:W-:Y:S01]  /*4760*/  FMUL.FTZ R47, R47, UR6 ;  /* 0x000000062f2f7c20 */ /* 0x000fe20008410000 */
[----:B--2---:R-:W-:Y:S01]  /*4770*/  HMMA.16816.F32 R32, R52, R28, R32 ;  /* 0x0000001c3420723c */ /* 0x004fe20000001820 */
[----:B------:R-:W2:Y:S01]  /*4780*/  MUFU.TANH R9, R9 ;  /* 0x0000000900097308 */ /* 0x000ea20000002400 */
[C---:B------:R-:W-:Y:S01]  /*4790*/  IMAD.IADD R17, R21.reuse, 0x1, -R4 ;  /* 0x0000000115117824 */ /* 0x040fe200078e0a04 */
[----:B------:R-:W-:Y:S01]  /*47a0*/  ISETP.GE.AND P1, PT, R16, UR28, PT ;  /* 0x0000001c10007c0c */ /* 0x000fe2000bf26270 */
[----:B------:R-:W-:-:S02]  /*47b0*/  IMAD.IADD R24, R21, 0x1, -R16 ;  /* 0x0000000115187824 */ /* 0x000fc400078e0a10 */
[----:B------:R-:W-:Y:S01]  /*47c0*/  FMUL.FTZ R46, R46, UR6 ;  /* 0x000000062e2e7c20 */ /* 0x000fe20008410000 */
[C---:B------:R-:W-:Y:S01]  /*47d0*/  HMMA.16816.F32 R76, R52.reuse, R12, R76 ;  /* 0x0000000c344c723c */ /* 0x040fe2000000184c */
[----:B------:R-:W-:Y:S01]  /*47e0*/  IABS R17, R17 ;  /* 0x0000001100117213 */ /* 0x000fe20000000000 */
[----:B------:R-:W-:Y:S01]  /*47f0*/  VIADD R19, R21, 0x8 ;  /* 0x0000000815137836 */ /* 0x000fe20000000000 */
[----:B------:R-:W-:Y:S01]  /*4800*/  IABS R24, R24 ;  /* 0x0000001800187213 */ /* 0x000fe20000000000 */
[----:B------:R-:W-:Y:S01]  /*4810*/  MUFU.TANH R8, R8 ;  /* 0x0000000800087308 */ /* 0x000fe20000002400 */
[----:B------:R-:W-:Y:S01]  /*4820*/  I2FP.F32.S32 R17, R17 ;  /* 0x0000001100117245 */ /* 0x000fe20000201400 */
[C---:B------:R-:W-:Y:S01]  /*4830*/  HMMA.16816.F32 R40, R52.reuse, R68, R40 ;  /* 0x000000443428723c */ /* 0x040fe20000001828 */
[C---:B------:R-:W-:Y:S01]  /*4840*/  IADD3 R12, R4.reuse, 0x9, RZ ;  /* 0x00000009040c7810 */ /* 0x040fe20007ffe0ff */
[----:B------:R-:W-:Y:S01]  /*4850*/  IMAD.IADD R16, R19, 0x1, -R16 ;  /* 0x0000000113107824 */ /* 0x000fe200078e0a10 */
[----:B------:R-:W-:Y:S01]  /*4860*/  I2FP.F32.S32 R24, R24 ;  /* 0x0000001800187245 */ /* 0x000fe20000201400 */
[----:B-1----:R-:W-:Y:S01]  /*4870*/  FFMA.FTZ R17, R17, -UR5, R6 ;  /* 0x8000000511117c23 */ /* 0x002fe20008010006 */
[----:B------:R-:W-:Y:S01]  /*4880*/  VIADD R6, R4, 0x19 ;  /* 0x0000001904067836 */ /* 0x000fe20000000000 */
[----:B------:R-:W-:Y:S01]  /*4890*/  HMMA.16816.F32 R64, R52, R30, R64 ;  /* 0x0000001e3440723c */ /* 0x000fe20000001840 */
[----:B------:R-:W1:Y:S01]  /*48a0*/  MUFU.TANH R31, R45 ;  /* 0x0000002d001f7308 */ /* 0x000e620000002400 */
[----:B------:R-:W-:-:S02]  /*48b0*/  IMAD.IADD R18, R21, 0x1, -R12 ;  /* 0x0000000115127824 */ /* 0x000fc400078e0a0c */
[----:B------:R-:W-:Y:S01]  /*48c0*/  FMUL.FTZ R37, R37, UR6 ;  /* 0x0000000625257c20 */ /* 0x000fe20008410000 */
[----:B------:R-:W-:Y:S01]  /*48d0*/  FMUL.FTZ R10, R36, UR6 ;  /* 0x00000006240a7c20 */ /* 0x000fe20008410000 */
[----:B------:R-:W-:Y:S01]  /*48e0*/  IABS R16, R16 ;  /* 0x0000001000107213 */ /* 0x000fe20000000000 */
[----:B------:R-:W-:Y:S01]  /*48f0*/  HMMA.16816.F32 R72, R60, R26, R72 ;  /* 0x0000001a3c48723c */ /* 0x000fe20000001848 */
[----:B------:R-:W-:Y:S01]  /*4900*/  IABS R18, R18 ;  /* 0x0000001200127213 */ /* 0x000fe20000000000 */
[----:B------:R-:W-:Y:S01]  /*4910*/  FMUL.FTZ R20, R35, UR6 ;  /* 0x0000000623147c20 */ /* 0x000fe20008410000 */
[----:B--2---:R-:W-:Y:S01]  /*4920*/  FFMA.FTZ R35, R24, -UR5, R9 ;  /* 0x8000000518237c23 */ /* 0x004fe20008010009 */
[----:B------:R-:W-:Y:S01]  /*4930*/  MUFU.TANH R10, R10 ;  /* 0x0000000a000a7308 */ /* 0x000fe20000002400 */
[----:B------:R-:W-:Y:S01]  /*4940*/  I2FP.F32.S32 R18, R18 ;  /* 0x0000001200127245 */ /* 0x000fe20000201400 */
[C---:B------:R-:W-:Y:S02]  /*4950*/  VIADD R24, R4.reuse, 0x10 ;  /* 0x0000001004187836 */ /* 0x040fe40000000000 */
[----:B------:R-:W-:Y:S01]  /*4960*/  FMUL.FTZ R36, R33, UR6 ;  /* 0x0000000621247c20 */ /* 0x000fe20008410000 */
[----:B------:R-:W-:-:S02]  /*4970*/  VIADD R26, R4, 0x18 ;  /* 0x00000018041a7836 */ /* 0x000fc40000000000 */
[----:B------:R-:W-:Y:S01]  /*4980*/  FMUL.FTZ R32, R32, UR6 ;  /* 0x0000000620207c20 */ /* 0x000fe20008410000 */
[----:B------:R-:W-:Y:S01]  /*4990*/  IMAD.IADD R23, R19, 0x1, -R4 ;  /* 0x0000000113177824 */ /* 0x000fe200078e0a04 */
[C---:B------:R-:W-:Y:S01]  /*49a0*/  IADD3 R30, R21.reuse, -R24, RZ ;  /* 0x80000018151e7210 */ /* 0x040fe20007ffe0ff */
[----:B------:R-:W2:Y:S01]  /*49b0*/  MUFU.TANH R9, R37 ;  /* 0x0000002500097308 */ /* 0x000ea20000002400 */
[----:B-1----:R-:W-:Y:S01]  /*49c0*/  FFMA.FTZ R31, R18, -UR5, R31 ;  /* 0x80000005121f7c23 */ /* 0x002fe2000801001f */
[C---:B------:R-:W-:Y:S02]  /*49d0*/  IMAD.IADD R18, R21.reuse, 0x1, -R6 ;  /* 0x0000000115127824 */ /* 0x040fe400078e0a06 */
[----:B------:R-:W-:Y:S01]  /*49e0*/  FMUL.FTZ R40, R40, UR6 ;  /* 0x0000000628287c20 */ /* 0x000fe20008410000 */
[----:B------:R-:W-:Y:S01]  /*49f0*/  IMAD.IADD R11, R21, 0x1, -R26 ;  /* 0x00000001150b7824 */ /* 0x000fe200078e0a1a */
[----:B------:R-:W-:Y:S01]  /*4a00*/  IABS R30, R30 ;  /* 0x0000001e001e7213 */ /* 0x000fe20000000000 */
[----:B------:R-:W-:Y:S01]  /*4a10*/  FMUL.FTZ R42, R42, UR6 ;  /* 0x000000062a2a7c20 */ /* 0x000fe20008410000 */
[----:B------:R-:W-:Y:S01]  /*4a20*/  IABS R18, R18 ;  /* 0x0000001200127213 */ /* 0x000fe20000000000 */
[----:B------:R-:W-:Y:S01]  /*4a30*/  MUFU.TANH R33, R44 ;  /* 0x0000002c00217308 */ /* 0x000fe20000002400 */
[----:B------:R-:W-:Y:S01]  /*4a40*/  IABS R11, R11 ;  /* 0x0000000b000b7213 */ /* 0x000fe20000000000 */
[----:B------:R-:W-:Y:S01]  /*4a50*/  FMUL.FTZ R34, R34, UR6 ;  /* 0x0000000622227c20 */ /* 0x000fe20008410000 */
[----:B------:R-:W-:Y:S01]  /*4a60*/  I2FP.F32.S32 R18, R18 ;  /* 0x0000001200127245 */ /* 0x000fe20000201400 */
[----:B------:R-:W-:Y:S01]  /*4a70*/  HMMA.16816.F32 R72, R52, R14, R72 ;  /* 0x0000000e3448723c */ /* 0x000fe20000001848 */
[----:B------:R-:W-:Y:S01]  /*4a80*/  I2FP.F32.S32 R11, R11 ;  /* 0x0000000b000b7245 */ /* 0x000fe20000201400 */
[----:B------:R-:W-:Y:S01]  /*4a90*/  FMUL.FTZ R43, R43, UR6 ;  /* 0x000000062b2b7c20 */ /* 0x000fe20008410000 */
[----:B------:R-:W-:Y:S01]  /*4aa0*/  I2FP.F32.S32 R16, R16 ;  /* 0x0000001000107245 */ /* 0x000fe20000201400 */
[----:B------:R-:W1:Y:S01]  /*4ab0*/  MUFU.TANH R15, R40 ;  /* 0x00000028000f7308 */ /* 0x000e620000002400 */
[----:B--2---:R-:W-:Y:S01]  /*4ac0*/  FFMA.FTZ R9, R18, -UR5, R9 ;  /* 0x8000000512097c23 */ /* 0x004fe20008010009 */
[C---:B------:R-:W-:Y:S01]  /*4ad0*/  IADD3 R18, R4.reuse, 0x20, RZ ;  /* 0x0000002004127810 */ /* 0x040fe20007ffe0ff */
[----:B------:R-:W-:-:S02]  /*4ae0*/  VIADD R14, R4, 0x8 ;  /* 0x00000008040e7836 */ /* 0x000fc40000000000 */
[----:B------:R-:W-:Y:S01]  /*4af0*/  FFMA.FTZ R11, R11, -UR5, R10 ;  /* 0x800000050b0b7c23 */ /* 0x000fe2000801000a */
[----:B------:R-:W-:Y:S01]  /*4b00*/  I2FP.F32.S32 R30, R30 ;  /* 0x0000001e001e7245 */ /* 0x000fe20000201400 */
[----:B------:R-:W-:Y:S01]  /*4b10*/  FFMA.FTZ R16, R16, -UR5, R51 ;  /* 0x8000000510107c23 */ /* 0x000fe20008010033 */
[C---:B------:R-:W-:Y:S01]  /*4b20*/  IMAD.IADD R22, R21.reuse, 0x1, -R14 ;  /* 0x0000000115167824 */ /* 0x040fe200078e0a0e */
[----:B------:R-:W2:Y:S01]  /*4b30*/  MUFU.TANH R32, R32 ;  /* 0x0000002000207308 */ /* 0x000ea20000002400 */
[----:B------:R-:W-:Y:S01]  /*4b40*/  IMAD.IADD R10, R21, 0x1, -R18 ;  /* 0x00000001150a7824 */ /* 0x000fe200078e0a12 */
[----:B------:R-:W-:Y:S01]  /*4b50*/  IABS R23, R23 ;  /* 0x0000001700177213 */ /* 0x000fe20000000000 */
[----:B------:R-:W-:Y:S01]  /*4b60*/  FMUL.FTZ R38, R38, UR6 ;  /* 0x0000000626267c20 */ /* 0x000fe20008410000 */
[----:B------:R-:W-:Y:S01]  /*4b70*/  IABS R22, R22 ;  /* 0x0000001600167213 */ /* 0x000fe20000000000 */
[----:B------:R-:W-:Y:S01]  /*4b80*/  IMAD.IADD R25, R19, 0x1, -R12 ;  /* 0x0000000113197824 */ /* 0x000fe200078e0a0c */
[----:B------:R-:W-:Y:S01]  /*4b90*/  ISETP.GE.AND P6, PT, R12, UR28, PT ;  /* 0x0000001c0c007c0c */ /* 0x000fe2000bfc6270 */
[----:B------:R-:W-:Y:S01]  /*4ba0*/  FMUL.FTZ R41, R41, UR6 ;  /* 0x0000000629297c20 */ /* 0x000fe20008410000 */
[----:B------:R-:W-:Y:S01]  /*4bb0*/  I2FP.F32.S32 R22, R22 ;  /* 0x0000001600167245 */ /* 0x000fe20000201400 */
[----:B------:R-:W3:Y:S01]  /*4bc0*/  MUFU.TANH R42, R42 ;  /* 0x0000002a002a7308 */ /* 0x000ee20000002400 */
[----:B-1----:R-:W-:Y:S01]  /*4bd0*/  FFMA.FTZ R15, R30, -UR5, R15 ;  /* 0x800000051e0f7c23 */ /* 0x002fe2000801000f */
[----:B------:R-:W-:Y:S01]  /*4be0*/  IABS R12, R10 ;  /* 0x0000000a000c7213 */ /* 0x000fe20000000000 */
[----:B------:R-:W-:Y:S01]  /*4bf0*/  FMUL.FTZ R39, R39, UR6 ;  /* 0x0000000627277c20 */ /* 0x000fe20008410000 */
[----:B------:R-:W-:Y:S01]  /*4c00*/  I2FP.F32.S32 R23, R23 ;  /* 0x0000001700177245 */ /* 0x000fe20000201400 */
[----:B------:R-:W-:Y:S01]  /*4c10*/  FFMA.FTZ R33, R22, -UR5, R33 ;  /* 0x8000000516217c23 */ /* 0x000fe20008010021 */
[----:B------:R-:W-:Y:S01]  /*4c20*/  ISETP.GE.AND P5, PT, R24, UR28, PT ;  /* 0x0000001c18007c0c */ /* 0x000fe2000bfa6270 */
[----:B------:R-:W-:Y:S01]  /*4c30*/  VIADD R22, R4, 0x11 ;  /* 0x0000001104167836 */ /* 0x000fe20000000000 */
[----:B------:R-:W1:Y:S01]  /*4c40*/  MUFU.TANH R34, R34 ;  /* 0x0000002200227308 */ /* 0x000e620000002400 */
[----:B------:R-:W-:Y:S01]  /*4c50*/  FSEL R35, R35, -INF , !P1 ;  /* 0xff80000023237808 */ /* 0x000fe20004800000 */
[----:B------:R-:W-:Y:S01]  /*4c60*/  IMAD.IADD R24, R19, 0x1, -R24 ;  /* 0x0000000113187824 */ /* 0x000fe200078e0a18 */
[----:B------:R-:W-:Y:S01]  /*4c70*/  FSEL R30, R16, -INF , !P1 ;  /* 0xff800000101e7808 */ /* 0x000fe20004800000 */
[----:B------:R-:W-:Y:S01]  /*4c80*/  FFMA.FTZ R8, R23, -UR5, R8 ;  /* 0x8000000517087c23 */ /* 0x000fe20008010008 */
[----:B------:R-:W-:Y:S01]  /*4c90*/  ISETP.GE.AND P1, PT, R18, UR28, PT ;  /* 0x0000001c12007c0c */ /* 0x000fe2000bf26270 */
[----:B------:R-:W-:Y:S01]  /*4ca0*/  IMAD.IADD R18, R19, 0x1, -R18 ;  /* 0x0000000113127824 */ /* 0x000fe200078e0a12 */
[----:B------:R-:W-:Y:S01]  /*4cb0*/  I2FP.F32.S32 R191, R12 ;  /* 0x0000000c00bf7245 */ /* 0x000fe20000201400 */
[----:B------:R-:W4:Y:S01]  /*4cc0*/  MUFU.TANH R10, R47 ;  /* 0x0000002f000a7308 */ /* 0x000f220000002400 */
[----:B------:R-:W-:Y:S01]  /*4cd0*/  ISETP.GE.AND P2, PT, R4, UR28, PT ;  /* 0x0000001c04007c0c */ /* 0x000fe2000bf46270 */
[--C-:B------:R-:W-:Y:S01]  /*4ce0*/  IMAD.IADD R28, R21, 0x1, -R22.reuse ;  /* 0x00000001151c7824 */ /* 0x100fe200078e0a16 */
[----:B------:R-:W-:Y:S01]  /*4cf0*/  ISETP.GE.AND P4, PT, R22, UR28, PT ;  /* 0x0000001c16007c0c */ /* 0x000fe2000bf86270 */
[----:B------:R-:W-:Y:S01]  /*4d00*/  IMAD.IADD R22, R19, 0x1, -R22 ;  /* 0x0000000113167824 */ /* 0x000fe200078e0a16 */
[----:B------:R-:W-:Y:S01]  /*4d10*/  IABS R24, R24 ;  /* 0x0000001800187213 */ /* 0x000fe20000000000 */
[----:B--2---:R-:W-:Y:S01]  /*4d20*/  FFMA.FTZ R191, R191, -UR5, R32 ;  /* 0x80000005bfbf7c23 */ /* 0x004fe20008010020 */
[----:B------:R-:W-:Y:S01]  /*4d30*/  ISETP.GE.AND P3, PT, R26, UR28, PT ;  /* 0x0000001c1a007c0c */ /* 0x000fe2000bf66270 */
[----:B------:R-:W-:Y:S01]  /*4d40*/  MUFU.TANH R43, R43 ;  /* 0x0000002b002b7308 */ /* 0x000fe20000002400 */
[----:B------:R-:W-:Y:S01]  /*4d50*/  IABS R18, R18 ;  /* 0x0000001200127213 */ /* 0x000fe20000000000 */
[----:B------:R-:W-:Y:S01]  /*4d60*/  VIADD R44, R4, 0x21 ;  /* 0x00000021042c7836 */ /* 0x000fe20000000000 */
[----:B------:R-:W-:Y:S01]  /*4d70*/  IADD3 R26, -R26, R19, RZ ;  /* 0x000000131a1a7210 */ /* 0x000fe20007ffe1ff */
[----:B------:R-:W-:Y:S01]  /*4d80*/  FMUL.FTZ R67, R67, UR6 ;  /* 0x0000000643437c20 */ /* 0x000fe20008410000 */
[----:B------:R-:W-:Y:S01]  /*4d90*/  FSEL R37, R17, -INF , !P2 ;  /* 0xff80000011257808 */ /* 0x000fe20005000000 */
[----:B------:R-:W-:Y:S01]  /*4da0*/  VIADD R16, R4, 0x38 ;  /* 0x0000003804107836 */ /* 0x000fe20000000000 */
[----:B------:R-:W-:Y:S01]  /*4db0*/  FSEL R32, R8, -INF , !P2 ;  /* 0xff80000008207808 */ /* 0x000fe20005000000 */
[----:B------:R-:W2:Y:S01]  /*4dc0*/  MUFU.TANH R38, R38 ;  /* 0x0000002600267308 */ /* 0x000ea20000002400 */
[----:B------:R-:W-:Y:S01]  /*4dd0*/  ISETP.GE.AND P0, PT, R14, UR28, PT ;  /* 0x0000001c0e007c0c */ /* 0x000fe2000bf06270 */
[C---:B------:R-:W-:Y:S01]  /*4de0*/  IMAD.IADD R14, R19.reuse, 0x1, -R14 ;  /* 0x00000001130e7824 */ /* 0x040fe200078e0a0e */
[----:B------:R-:W-:Y:S01]  /*4df0*/  IABS R25, R25 ;  /* 0x0000001900197213 */ /* 0x000fe20000000000 */
[----:B------:R-:W-:Y:S01]  /*4e00*/  FMUL.FTZ R78, R78, UR6 ;  /* 0x000000064e4e7c20 */ /* 0x000fe20008410000 */
[----:B------:R-:W-:Y:S01]  /*4e10*/  ISETP.GE.AND P2, PT, R6, UR28, PT ;  /* 0x0000001c06007c0c */ /* 0x000fe2000bf46270 */
[----:B------:R-:W-:Y:S01]  /*4e20*/  IMAD.IADD R6, R19, 0x1, -R6 ;  /* 0x0000000113067824 */ /* 0x000fe200078e0a06 */
[----:B------:R-:W-:Y:S01]  /*4e30*/  I2FP.F32.S32 R17, R24 ;  /* 0x0000001800117245 */ /* 0x000fe20000201400 */
[----:B------:R-:W5:Y:S01]  /*4e40*/  MUFU.TANH R13, R41 ;  /* 0x00000029000d7308 */ /* 0x000f620000002400 */
[----:B------:R-:W-:Y:S01]  /*4e50*/  I2FP.F32.S32 R23, R18 ;  /* 0x0000001200177245 */ /* 0x000fe20000201400 */
[C---:B------:R-:W-:Y:S01]  /*4e60*/  VIADD R18, R4.reuse, 0x30 ;  /* 0x0000003004127836 */ /* 0x040fe20000000000 */
[----:B------:R-:W-:Y:S01]  /*4e70*/  IABS R22, R22 ;  /* 0x0000001600167213 */ /* 0x000fe20000000000 */
[----:B---3--:R-:W-:Y:S01]  /*4e80*/  FFMA.FTZ R8, R17, -UR5, R42 ;  /* 0x8000000511087c23 */ /* 0x008fe2000801002a */
[----:B------:R-:W-:Y:S01]  /*4e90*/  IABS R26, R26 ;  /* 0x0000001a001a7213 */ /* 0x000fe20000000000 */
[----:B-1----:R-:W-:Y:S01]  /*4ea0*/  FFMA.FTZ R188, R23, -UR5, R34 ;  /* 0x8000000517bc7c23 */ /* 0x002fe20008010022 */
[----:B------:R-:W-:Y:S01]  /*4eb0*/  I2FP.F32.S32 R25, R25 ;  /* 0x0000001900197245 */ /* 0x000fe20000201400 */
[----:B------:R-:W1:Y:S01]  /*4ec0*/  MUFU.TANH R46, R46 ;  /* 0x0000002e002e7308 */ /* 0x000e620000002400 */
[----:B------:R-:W-:Y:S01]  /*4ed0*/  IABS R28, R28 ;  /* 0x0000001c001c7213 */ /* 0x000fe20000000000 */
[--C-:B------:R-:W-:Y:S01]  /*4ee0*/  IMAD.IADD R34, R21, 0x1, -R44.reuse ;  /* 0x0000000115227824 */ /* 0x100fe200078e0a2c */
[----:B------:R-:W-:Y:S01]  /*4ef0*/  IABS R14, R14 ;  /* 0x0000000e000e7213 */ /* 0x000fe20000000000 */
[----:B------:R-:W-:Y:S01]  /*4f00*/  IMAD.IADD R23, R19, 0x1, -R44 ;  /* 0x0000000113177824 */ /* 0x000fe200078e0a2c */
[----:B------:R-:W-:Y:S01]  /*4f10*/  IABS R6, R6 ;  /* 0x0000000600067213 */ /* 0x000fe20000000000 */
[----:B----4-:R-:W-:Y:S01]  /*4f20*/  FFMA.FTZ R10, R25, -UR5, R10 ;  /* 0x80000005190a7c23 */ /* 0x010fe2000801000a */
[----:B------:R-:W-:Y:S01]  /*4f30*/  I2FP.F32.S32 R22, R22 ;  /* 0x0000001600167245 */ /* 0x000fe20000201400 */
[----:B------:R-:W3:Y:S01]  /*4f40*/  MUFU.TANH R12, R39 ;  /* 0x00000027000c7308 */ /* 0x000ee20000002400 */
[----:B------:R-:W-:Y:S01]  /*4f50*/  I2FP.F32.S32 R17, R26 ;  /* 0x0000001a00117245 */ /* 0x000fe20000201400 */
[----:B------:R-:W-:Y:S01]  /*4f60*/  VIADD R42, R4, 0x29 ;  /* 0x00000029042a7836 */ /* 0x000fe20000000000 */
[----:B------:R-:W-:Y:S01]  /*4f70*/  I2FP.F32.S32 R28, R28 ;  /* 0x0000001c001c7245 */ /* 0x000fe20000201400 */
[----:B------:R-:W-:Y:S01]  /*4f80*/  FMUL.FTZ R79, R79, UR6 ;  /* 0x000000064f4f7c20 */ /* 0x000fe20008410000 */
[----:B------:R-:W-:Y:S01]  /*4f90*/  I2FP.F32.S32 R27, R14 ;  /* 0x0000000e001b7245 */ /* 0x000fe20000201400 */
[----:B--2---:R-:W-:Y:S01]  /*4fa0*/  FFMA.FTZ R17, R17, -UR5, R38 ;  /* 0x8000000511117c23 */ /* 0x004fe20008010026 */
[----:B------:R-:W-:Y:S01]  /*4fb0*/  I2FP.F32.S32 R25, R6 ;  /* 0x0000000600197245 */ /* 0x000fe20000201400 */
[----:B------:R-:W2:Y:S01]  /*4fc0*/  MUFU.TANH R36, R36 ;  /* 0x0000002400247308 */ /* 0x000ea20000002400 */
[----:B------:R-:W-:Y:S01]  /*4fd0*/  FFMA.FTZ R6, R22, -UR5, R43 ;  /* 0x8000000516067c23 */ /* 0x000fe2000801002b */
[C---:B------:R-:W-:Y:S01]  /*4fe0*/  VIADD R22, R4.reuse, 0x28 ;  /* 0x0000002804167836 */ /* 0x040fe20000000000 */
[C---:B------:R-:W-:Y:S01]  /*4ff0*/  IADD3 R40, R4.reuse, 0x31, RZ ;  /* 0x0000003104287810 */ /* 0x040fe20007ffe0ff */
[----:B------:R-:W-:Y:S01]  /*5000*/  VIADD R38, R4, 0x39 ;  /* 0x0000003904267836 */ /* 0x000fe20000000000 */
[----:B------:R-:W-:Y:S01]  /*5010*/  IABS R34, R34 ;  /* 0x0000002200227213 */ /* 0x000fe20000000000 */
[----:B------:R-:W-:Y:S01]  /*5020*/  FMUL.FTZ R72, R72, UR6 ;  /* 0x0000000648487c20 */ /* 0x000fe20008410000 */
[----:B------:R-:W-:Y:S01]  /*5030*/  IABS R23, R23 ;  /* 0x0000001700177213 */ /* 0x000fe20000000000 */
[----:B------:R-:W4:Y:S01]  /*5040*/  MUFU.TANH R20, R20 ;  /* 0x0000001400147308 */ /* 0x000f220000002400 */
[----:B------:R-:W-:Y:S01]  /*5050*/  FMUL.FTZ R73, R73, UR6 ;  /* 0x0000000649497c20 */ /* 0x000fe20008410000 */
[----:B------:R-:W-:Y:S01]  /*5060*/  FMUL.FTZ R74, R74, UR6 ;  /* 0x000000064a4a7c20 */ /* 0x000fe20008410000 */
[----:B------:R-:W-:Y:S01]  /*5070*/  FMUL.FTZ R75, R75, UR6 ;  /* 0x000000064b4b7c20 */ /* 0x000fe20008410000 */
[----:B-----5:R-:W-:Y:S01]  /*5080*/  FFMA.FTZ R13, R28, -UR5, R13 ;  /* 0x800000051c0d7c23 */ /* 0x020fe2000801000d */
[----:B-1----:R-:W-:Y:S01]  /*5090*/  FFMA.FTZ R14, R27, -UR5, R46 ;  /* 0x800000051b0e7c23 */ /* 0x002fe2000801002e */
[----:B---3--:R-:W-:Y:S01]  /*50a0*/  FFMA.FTZ R12, R25, -UR5, R12 ;  /* 0x80000005190c7c23 */ /* 0x008fe2000801000c */
[----:B------:R-:W-:Y:S01]  /*50b0*/  FMUL.FTZ R64, R64, UR6 ;  /* 0x0000000640407c20 */ /* 0x000fe20008410000 */
[----:B------:R-:W1:Y:S01]  /*50c0*/  MUFU.TANH R202, R67 ;  /* 0x0000004300ca7308 */ /* 0x000e620000002400 */
[----:B------:R-:W-:Y:S01]  /*50d0*/  FMUL.FTZ R65, R65, UR6 ;  /* 0x0000000641417c20 */ /* 0x000fe20008410000 */
[----:B------:R-:W-:Y:S01]  /*50e0*/  FMUL.FTZ R66, R66, UR6 ;  /* 0x0000000642427c20 */ /* 0x000fe20008410000 */
[C---:B------:R-:W-:Y:S01]  /*50f0*/  IMAD.IADD R29, R21.reuse, 0x1, -R22 ;  /* 0x00000001151d7824 */ /* 0x040fe200078e0a16 */
[C---:B------:R-:W-:Y:S01]  /*5100*/  IADD3 R26, R21.reuse, -R40, RZ ;  /* 0x80000028151a7210 */ /* 0x040fe20007ffe0ff */
[----:B------:R-:W-:-:S02]  /*5110*/  IMAD.IADD R28, R21, 0x1, -R42 ;  /* 0x00000001151c7824 */ /* 0x000fc400078e0a2a */
[----:B------:R-:W-:Y:S01]  /*5120*/  FMUL.FTZ R76, R76, UR6 ;  /* 0x000000064c4c7c20 */ /* 0x000fe20008410000 */
[----:B------:R-:W-:Y:S02]  /*5130*/  IMAD.IADD R27, R21, 0x1, -R18 ;  /* 0x00000001151b7824 */ /* 0x000fe400078e0a12 */
[----:B------:R-:W-:Y:S01]  /*5140*/  FMUL.FTZ R77, R77, UR6 ;  /* 0x000000064d4d7c20 */ /* 0x000fe20008410000 */
[C---:B------:R-:W-:Y:S01]  /*5150*/  IMAD.IADD R25, R21.reuse, 0x1, -R16 ;  /* 0x0000000115197824 */ /* 0x040fe200078e0a10 */
[----:B------:R-:W-:Y:S01]  /*5160*/  I2FP.F32.S32 R39, R34 ;  /* 0x0000002200277245 */ /* 0x000fe20000201400 */
[----:B------:R-:W-:Y:S01]  /*5170*/  IMAD.IADD R24, R21, 0x1, -R38 ;  /* 0x0000000115187824 */ /* 0x000fe200078e0a26 */
[----:B------:R-:W-:Y:S01]  /*5180*/  I2FP.F32.S32 R23, R23 ;  /* 0x0000001700177245 */ /* 0x000fe20000201400 */
[----:B------:R-:W-:Y:S01]  /*5190*/  IMAD.IADD R21, R19, 0x1, -R42 ;  /* 0x0000000113157824 */ /* 0x000fe200078e0a2a */
[----:B------:R-:W-:Y:S01]  /*51a0*/  MUFU.TANH R189, R64 ;  /* 0x0000004000bd7308 */ /* 0x000fe20000002400 */
[----:B------:R-:W-:Y:S01]  /*51b0*/  FSEL R31, R31, -INF , !P6 ;  /* 0xff8000001f1f7808 */ /* 0x000fe20007000000 */
[----:B--2---:R-:W-:Y:S01]  /*51c0*/  FFMA.FTZ R36, R39, -UR5, R36 ;  /* 0x8000000527247c23 */ /* 0x004fe20008010024 */
[----:B------:R-:W-:Y:S01]  /*51d0*/  FSEL R10, R10, -INF , !P6 ;  /* 0xff8000000a0a7808 */ /* 0x000fe20007000000 */
[----:B----4-:R-:W-:Y:S01]  /*51e0*/  FFMA.FTZ R20, R23, -UR5, R20 ;  /* 0x8000000517147c23 */ /* 0x010fe20008010014 */
[----:B------:R-:W-:-:S02]  /*51f0*/  FSEL R13, R13, -INF , !P4 ;  /* 0xff8000000d0d7808 */ /* 0x000fc40006000000 */
[----:B------:R-:W-:Y:S01]  /*5200*/  FSEL R6, R6, -INF , !P4 ;  /* 0xff80000006067808 */ /* 0x000fe20006000000 */
[----:B------:R-:W-:Y:S01]  /*5210*/  MUFU.TANH R187, R65 ;  /* 0x0000004100bb7308 */ /* 0x000fe20000002400 */
[----:B------:R-:W-:Y:S02]  /*5220*/  FSEL R9, R9, -INF , !P2 ;  /* 0xff80000009097808 */ /* 0x000fe40005000000 */
[----:B------:R-:W-:Y:S02]  /*5230*/  FSEL R12, R12, -INF , !P2 ;  /* 0xff8000000c0c7808 */ /* 0x000fe40005000000 */
[----:B------:R-:W-:Y:S02]  /*5240*/  FSEL R33, R33, -INF , !P0 ;  /* 0xff80000021217808 */ /* 0x000fe40004000000 */
[----:B------:R-:W-:Y:S01]  /*5250*/  FSEL R14, R14, -INF , !P0 ;  /* 0xff8000000e0e7808 */ /* 0x000fe20004000000 */
[----:B------:R-:W-:Y:S01]  /*5260*/  MUFU.TANH R190, R66 ;  /* 0x0000004200be7308 */ /* 0x000fe20000002400 */
[----:B------:R-:W-:Y:S01]  /*5270*/  ISETP.GE.AND P6, PT, R22, UR28, PT ;  /* 0x0000001c16007c0c */ /* 0x000fe2000bfc6270 */
[C---:B------:R-:W-:Y:S01]  /*5280*/  IMAD.IADD R22, R19.reuse, 0x1, -R22 ;  /* 0x0000000113167824 */ /* 0x040fe200078e0a16 */
[----:B------:R-:W-:Y:S01]  /*5290*/  ISETP.GE.AND P4, PT, R18, UR28, PT ;  /* 0x0000001c12007c0c */ /* 0x000fe2000bf86270 */
[----:B------:R-:W-:Y:S01]  /*52a0*/  IMAD.IADD R18, R19, 0x1, -R18 ;  /* 0x0000000113127824 */ /* 0x000fe200078e0a12 */
[----:B------:R-:W-:-:S02]  /*52b0*/  FSEL R4, R17, -INF , !P3 ;  /* 0xff80000011047808 */ /* 0x000fc40005800000 */
[----:B------:R-:W-:Y:S01]  /*52c0*/  ISETP.GE.AND P2, PT, R16, UR28, PT ;  /* 0x0000001c10007c0c */ /* 0x000fe2000bf46270 */
[----:B------:R-:W2:Y:S01]  /*52d0*/  MUFU.TANH R201, R76 ;  /* 0x0000004c00c97308 */ /* 0x000ea20000002400 */
[----:B------:R-:W-:Y:S01]  /*52e0*/  ISETP.GE.AND P0, PT, R44, UR28, PT ;  /* 0x0000001c2c007c0c */ /* 0x000fe2000bf06270 */
[C---:B------:R-:W-:Y:S01]  /*52f0*/  IMAD.IADD R16, R19.reuse, 0x1, -R16 ;  /* 0x0000000113107824 */ /* 0x040fe200078e0a10 */
[----:B------:R-:W-:Y:S01]  /*5300*/  IADD3 R17, -R40, R19, RZ ;  /* 0x0000001328117210 */ /* 0x000fe20007ffe1ff */
[----:B------:R-:W-:Y:S01]  /*5310*/  IMAD.IADD R19, R19, 0x1, -R38 ;  /* 0x0000000113137824 */ /* 0x000fe200078e0a26 */
[----:B------:R-:W-:Y:S02]  /*5320*/  IABS R21, R21 ;  /* 0x0000001500157213 */ /* 0x000fe40000000000 */
[----:B------:R-:W-:Y:S01]  /*5330*/  FSEL R185, R36, -INF , !P0 ;  /* 0xff80000024b97808 */ /* 0x000fe20004000000 */
[----:B------:R-:W3:Y:S01]  /*5340*/  MUFU.TANH R199, R77 ;  /* 0x0000004d00c77308 */ /* 0x000ee20000002400 */
[----:B------:R-:W-:-:S02]  /*5350*/  I2FP.F32.S32 R21, R21 ;  /* 0x0000001500157245 */ /* 0x000fc40000201400 */
[----:B------:R-:W-:Y:S02]  /*5360*/  FSEL R232, R20, -INF , !P0 ;  /* 0xff80000014e87808 */ /* 0x000fe40004000000 */
[----:B------:R-:W-:Y:S01]  /*5370*/  IABS R27, R27 ;  /* 0x0000001b001b7213 */ /* 0x000fe20000000000 */
[----:B-1----:R-:W-:Y:S01]  /*5380*/  FFMA.FTZ R202, R21, -UR5, R202 ;  /* 0x8000000515ca7c23 */ /* 0x002fe200080100ca */
[----:B------:R-:W-:Y:S01]  /*5390*/  IABS R17, R17 ;  /* 0x0000001100117213 */ /* 0x000fe20000000000 */
[----:B------:R-:W-:Y:S01]  /*53a0*/  MUFU.TANH R78, R78 ;  /* 0x0000004e004e7308 */ /* 0x000fe20000002400 */
[----:B------:R-:W-:Y:S02]  /*53b0*/  PLOP3.LUT P0, PT, PT, PT, UP0, 0x80, 0x0 ;  /* 0x000000000000781c */ /* 0x000fe40003f0f008 */
[----:B------:R-:W-:Y:S02]  /*53c0*/  IABS R29, R29 ;  /* 0x0000001d001d7213 */ /* 0x000fe40000000000 */
[----:B------:R-:W-:-:S02]  /*53d0*/  IABS R28, R28 ;  /* 0x0000001c001c7213 */ /* 0x000fc40000000000 */
[----:B------:R-:W-:Y:S01]  /*53e0*/  IABS R26, R26 ;  /* 0x0000001a001a7213 */ /* 0x000fe20000000000 */
[----:B------:R-:W1:Y:S01]  /*53f0*/  MUFU.TANH R72, R72 ;  /* 0x0000004800487308 */ /* 0x000e620000002400 */
[----:B------:R-:W-:Y:S02]  /*5400*/  IABS R25, R25 ;  /* 0x0000001900197213 */ /* 0x000fe40000000000 */
[----:B------:R-:W-:Y:S02]  /*5410*/  IABS R24, R24 ;  /* 0x0000001800187213 */ /* 0x000fe40000000000 */
[----:B------:R-:W-:Y:S02]  /*5420*/  IABS R22, R22 ;  /* 0x0000001600167213 */ /* 0x000fe40000000000 */
[----:B------:R-:W-:Y:S01]  /*5430*/  IABS R18, R18 ;  /* 0x0000001200127213 */ /* 0x000fe20000000000 */
[----:B------:R-:W4:Y:S01]  /*5440*/  MUFU.TANH R73, R73 ;  /* 0x0000004900497308 */ /* 0x000f220000002400 */
[----:B------:R-:W-:-:S02]  /*5450*/  IABS R16, R16 ;  /* 0x0000001000107213 */ /* 0x000fc40000000000 */
[----:B------:R-:W-:Y:S02]  /*5460*/  IABS R19, R19 ;  /* 0x0000001300137213 */ /* 0x000fe40000000000 */
[----:B------:R-:W-:Y:S02]  /*5470*/  FSEL R191, R191, -INF , !P1 ;  /* 0xff800000bfbf7808 */ /* 0x000fe40004800000 */
[----:B------:R-:W-:Y:S01]  /*5480*/  FSEL R188, R188, -INF , !P1 ;  /* 0xff800000bcbc7808 */ /* 0x000fe20004800000 */
[----:B------:R-:W5:Y:S01]  /*5490*/  MUFU.TANH R79, R79 ;  /* 0x0000004f004f7308 */ /* 0x000f620000002400 */
[----:B------:R-:W-:Y:S02]  /*54a0*/  ISETP.GE.AND P1, PT, R38, UR28, PT ;  /* 0x0000001c26007c0c */ /* 0x000fe4000bf26270 */
[----:B------:R-:W-:Y:S02]  /*54b0*/  I2FP.F32.S32 R38, R27 ;  /* 0x0000001b00267245 */ /* 0x000fe40000201400 */
[----:B------:R-:W-:-:S02]  /*54c0*/  I2FP.F32.S32 R196, R17 ;  /* 0x0000001100c47245 */ /* 0x000fc40000201400 */
[----:B------:R-:W-:Y:S01]  /*54d0*/  I2FP.F32.S32 R34, R29 ;  /* 0x0000001d00227245 */ /* 0x000fe20000201400 */
[----:B------:R-:W5:Y:S01]  /*54e0*/  MUFU.TANH R74, R74 ;  /* 0x0000004a004a7308 */ /* 0x000f620000002400 */
[----:B------:R-:W-:Y:S01]  /*54f0*/  I2FP.F32.S32 R28, R28 ;  /* 0x0000001c001c7245 */ /* 0x000fe20000201400 */
[----:B--2---:R-:W-:Y:S01]  /*5500*/  FFMA.FTZ R201, R38, -UR5, R201 ;  /* 0x8000000526c97c23 */ /* 0x004fe200080100c9 */
[----:B------:R-:W-:Y:S01]  /*5510*/  I2FP.F32.S32 R26, R26 ;  /* 0x0000001a001a7245 */ /* 0x000fe20000201400 */
[----:B------:R-:W-:Y:S01]  /*5520*/  FFMA.FTZ R189, R34, -UR5, R189 ;  /* 0x8000000522bd7c23 */ /* 0x000fe200080100bd */
[----:B------:R-:W-:Y:S01]  /*5530*/  I2FP.F32.S32 R25, R25 ;  /* 0x0000001900197245 */ /* 0x000fe20000201400 */
[----:B------:R-:W-:Y:S01]  /*5540*/  FFMA.FTZ R187, R28, -UR5, R187 ;  /* 0x800000051cbb7c23 */ /* 0x000fe200080100bb */
[----:B------:R-:W-:Y:S01]  /*5550*/  I2FP.F32.S32 R24, R24 ;  /* 0x0000001800187245 */ /* 0x000fe20000201400 */
[----:B------:R-:W2:Y:S01]  /*5560*/  MUFU.TANH R75, R75 ;  /* 0x0000004b004b7308 */ /* 0x000ea20000002400 */
[----:B------:R-:W-:Y:S01]  /*5570*/  I2FP.F32.S32 R27, R22 ;  /* 0x00000016001b7245 */ /* 0x000fe20000201400 */
[----:B---3--:R-:W-:Y:S01]  /*5580*/  FFMA.FTZ R199, R26, -UR5, R199 ;  /* 0x800000051ac77c23 */ /* 0x008fe200080100c7 */
[----:B------:R-:W-:Y:S01]  /*5590*/  I2FP.F32.S32 R21, R18 ;  /* 0x0000001200157245 */ /* 0x000fe20000201400 */
[----:B-1----:R-:W-:Y:S01]  /*55a0*/  FFMA.FTZ R197, R25, -UR5, R72 ;  /* 0x8000000519c57c23 */ /* 0x002fe20008010048 */
[----:B------:R-:W-:Y:S01]  /*55b0*/  I2FP.F32.S32 R17, R16 ;  /* 0x0000001000117245 */ /* 0x000fe20000201400 */
[----:B----4-:R-:W-:Y:S01]  /*55c0*/  FFMA.FTZ R195, R24, -UR5, R73 ;  /* 0x8000000518c37c23 */ /* 0x010fe20008010049 */
[----:B------:R-:W-:Y:S01]  /*55d0*/  I2FP.F32.S32 R192, R19 ;  /* 0x0000001300c07245 */ /* 0x000fe20000201400 */
[----:B------:R-:W-:Y:S01]  /*55e0*/  FFMA.FTZ R190, R27, -UR5, R190 ;  /* 0x800000051bbe7c23 */ /* 0x000fe200080100be */
[----:B------:R-:W-:Y:S01]  /*55f0*/  FSEL R15, R15, -INF , !P5 ;  /* 0xff8000000f0f7808 */ /* 0x000fe20006800000 */
[----:B------:R-:W-:Y:S01]  /*5600*/  FFMA.FTZ R198, R21, -UR5, R78 ;  /* 0x8000000515c67c23 */ /* 0x000fe2000801004e */
[----:B------:R-:W-:Y:S01]  /*5610*/  FSEL R8, R8, -INF , !P5 ;  /* 0xff80000008087808 */ /* 0x000fe20006800000 */
[----:B-----5:R-:W-:Y:S01]  /*5620*/  FFMA.FTZ R196, R196, -UR5, R79 ;  /* 0x80000005c4c47c23 */ /* 0x020fe2000801004f */
[----:B------:R-:W-:Y:S01]  /*5630*/  FSEL R11, R11, -INF , !P3 ;  /* 0xff8000000b0b7808 */ /* 0x000fe20005800000 */
[----:B------:R-:W-:Y:S01]  /*5640*/  FFMA.FTZ R194, R17, -UR5, R74 ;  /* 0x8000000511c27c23 */ /* 0x000fe2000801004a */
[----:B------:R-:W-:Y:S01]  /*5650*/  ISETP.GE.AND P5, PT, R42, UR28, PT ;  /* 0x0000001c2a007c0c */ /* 0x000fe2000bfa6270 */
[----:B--2---:R-:W-:Y:S01]  /*5660*/  FFMA.FTZ R192, R192, -UR5, R75 ;  /* 0x80000005c0c07c23 */ /* 0x004fe2000801004b */
[----:B------:R-:W-:-:S02]  /*5670*/  ISETP.GE.AND P3, PT, R40, UR28, PT ;  /* 0x0000001c28007c0c */ /* 0x000fc4000bf66270 */
        /* <DEDUP_REMOVED lines=67> */
[----:B---3--:R-:W3:Y:S01]  /*5ab0*/  @!P6 LDC.64 R28, c[0x0][0x218] ;  /* 0x00008600ff1ceb82 */ /* 0x008ee20000000a00 */
[C---:B--2---:R-:W-:Y:S01]  /*5ac0*/  @!P5 LEA R42, P1, R3.reuse, R20, 0x1 ;  /* 0x00000014032ad211 */ /* 0x044fe200078208ff */
[----:B------:R-:W-:Y:S01]  /*5ad0*/  @!PT LDS RZ, [RZ] ;  /* 0x00000000fffff984 */ /* 0x000fe20000000800 */
[----:B------:R-:W-:Y:S01]  /*5ae0*/  @!PT LDS RZ, [RZ] ;  /* 0x00000000fffff984 */ /* 0x000fe20000000800 */
[----:B------:R-:W-:Y:S01]  /*5af0*/  @!PT LDS RZ, [RZ] ;  /* 0x00000000fffff984 */ /* 0x000fe20000000800 */
[----:B------:R1:W-:Y:S03]  /*5b00*/  @!P6 LDGSTS.E.BYPASS.LTC128B.128 [R240+0x8800], desc[UR26][R44.64] ;  /* 0x088000002cf0efae */ /* 0x0003e6000b901d5a */
[C---:B------:R-:W-:Y:S01]  /*5b10*/  @!P5 LEA.HI.X R43, R3.reuse, R21, R34, 0x1, P1 ;  /* 0x00000015032bd211 */ /* 0x040fe200008f0c22 */
[----:B------:R1:W-:Y:S02]  /*5b20*/  @P5 STS.128 [R240+0xa800], RZ ;  /* 0x00a800fff0005388 */ /* 0x0003e40000000c00 */
[----:B------:R-:W2:Y:S02]  /*5b30*/  @!P4 LDC.64 R24, c[0x0][0x218] ;  /* 0x00008600ff18cb82 */ /* 0x000ea40000000a00 */
[----:B------:R-:W-:Y:S01]  /*5b40*/  @!PT LDS RZ, [RZ] ;  /* 0x00000000fffff984 */ /* 0x000fe20000000800 */
[----:B------:R-:W-:Y:S01]  /*5b50*/  @!PT LDS RZ, [RZ] ;  /* 0x00000000fffff984 */ /* 0x000fe20000000800 */
[----:B------:R-:W-:Y:S01]  /*5b60*/  @!PT LDS RZ, [RZ] ;  /* 0x00000000fffff984 */ /* 0x000fe20000000800 */
[----:B------:R1:W-:Y:S01]  /*5b70*/  @!P5 LDGSTS.E.BYPASS.LTC128B.128 [R240+0xa800], desc[UR26][R42.64+0x80] ;  /* 0x0a8000802af0dfae */ /* 0x0003e2000b901d5a */
[----:B----4-:R-:W-:-:S03]  /*5b80*/  @!P4 LEA R38, P2, R3, R18, 0x1 ;  /* 0x000000120326c211 */ /* 0x010fc600078408ff */
[----:B------:R1:W-:Y:S02]  /*5b90*/  @P4 STS.128 [R240+0xc800], RZ ;  /* 0x00c800fff0004388 */ /* 0x0003e40000000c00 */
[----:B------:R-:W4:Y:S01]  /*5ba0*/  @!P5 LDC.64 R26, c[0x0][0x218] ;  /* 0x00008600ff1adb82 */ /* 0x000f220000000a00 */
[C---:B-----5:R-:W-:Y:S02]  /*5bb0*/  @!P3 LEA R40, P1, R3.reuse, R16, 0x1 ;  /* 0x000000100328b211 */ /* 0x060fe400078208ff */
[C-C-:B------:R-:W-:Y:S02]  /*5bc0*/  @!P4 LEA.HI.X R39, R3.reuse, R19, R34.reuse, 0x1, P2 ;  /* 0x000000130327c211 */ /* 0x140fe400010f0c22 */
[C---:B------:R-:W-:Y:S02]  /*5bd0*/  @!P3 LEA.HI.X R41, R3.reuse, R17, R34, 0x1, P1 ;  /* 0x000000110329b211 */ /* 0x040fe400008f0c22 */
[----:B------:R-:W-:Y:S01]  /*5be0*/  IADD3 R36, P2, R3, UR33, RZ ;  /* 0x0000002103247c10 */ /* 0x000fe2000ff5e0ff */
[----:B------:R-:W5:Y:S01]  /*5bf0*/  @!P3 LDC.64 R22, c[0x0][0x218] ;  /* 0x00008600ff16bb82 */ /* 0x000f620000000a00 */
[----:B------:R-:W-:Y:S01]  /*5c00*/  @!PT LDS RZ, [RZ] ;  /* 0x00000000fffff984 */ /* 0x000fe20000000800 */
[----:B------:R-:W-:Y:S01]  /*5c10*/  @!PT LDS RZ, [RZ] ;  /* 0x00000000fffff984 */ /* 0x000fe20000000800 */
[----:B------:R-:W-:Y:S01]  /*5c20*/  @!PT LDS RZ, [RZ] ;  /* 0x00000000fffff984 */ /* 0x000fe20000000800 */
[----:B------:R1:W-:Y:S02]  /*5c30*/  @!P4 LDGSTS.E.BYPASS.LTC128B.128 [R240+0xc800], desc[UR26][R38.64+0x100] ;  /* 0x0c80010026f0cfae */ /* 0x0003e4000b901d5a */
[----:B---3--:R-:W-:-:S02]  /*5c40*/  @!P6 LEA R28, P1, R36, R28, 0x1 ;  /* 0x0000001c241ce211 */ /* 0x008fc400078208ff */
[----:B------:R-:W-:Y:S01]  /*5c50*/  IADD3.X R34, R34, UR32, RZ, P2, !PT ;  /* 0x0000002022227c10 */ /* 0x000fe200097fe4ff */
[----:B------:R1:W-:Y:S02]  /*5c60*/  @P3 STS.128 [R240+0xe800], RZ ;  /* 0x00e800fff0003388 */ /* 0x0003e40000000c00 */
[----:B------:R-:W3:Y:S01]  /*5c70*/  @!P6 LDC.64 R20, c[0x0][0x218] ;  /* 0x00008600ff14eb82 */ /* 0x000ee20000000a00 */
[C---:B------:R-:W-:Y:S01]  /*5c80*/  @!P6 LEA.HI.X R29, R36.reuse, R29, R34, 0x1, P1 ;  /* 0x0000001d241de211 */ /* 0x040fe200008f0c22 */
[----:B------:R-:W-:Y:S01]  /*5c90*/  @!PT LDS RZ, [RZ] ;  /* 0x00000000fffff984 */ /* 0x000fe20000000800 */
[----:B------:R-:W-:Y:S01]  /*5ca0*/  @!PT LDS RZ, [RZ] ;  /* 0x00000000fffff984 */ /* 0x000fe20000000800 */
[----:B------:R-:W-:Y:S01]  /*5cb0*/  @!PT LDS RZ, [RZ] ;  /* 0x00000000fffff984 */ /* 0x000fe20000000800 */
[----:B------:R1:W-:Y:S01]  /*5cc0*/  @!P3 LDGSTS.E.BYPASS.LTC128B.128 [R240+0xe800], desc[UR26][R40.64+0x180] ;  /* 0x0e80018028f0bfae */ /* 0x0003e2000b901d5a */
[----:B--2---:R-:W-:-:S03]  /*5cd0*/  @!P4 LEA R24, P1, R36, R24, 0x1 ;  /* 0x000000182418c211 */ /* 0x004fc600078208ff */
[----:B------:R1:W-:Y:S01]  /*5ce0*/  @P6 STS.128 [R240+0x9000], RZ ;  /* 0x009000fff0006388 */ /* 0x0003e20000000c00 */
[C-C-:B------:R-:W-:Y:S01]  /*5cf0*/  @!P4 LEA.HI.X R25, R36.reuse, R25, R34.reuse, 0x1, P1 ;  /* 0x000000192419c211 */ /* 0x140fe200008f0c22 */
[----:B------:R-:W2:Y:S01]  /*5d00*/  @!P5 LDC.64 R18, c[0x0][0x218] ;  /* 0x00008600ff12db82 */ /* 0x000ea20000000a00 */
[C---:B----4-:R-:W-:Y:S01]  /*5d10*/  @!P5 LEA R26, P2, R36.reuse, R26, 0x1 ;  /* 0x0000001a241ad211 */ /* 0x050fe200078408ff */
[----:B------:R-:W-:Y:S01]  /*5d20*/  @!PT LDS RZ, [RZ] ;  /* 0x00000000fffff984 */ /* 0x000fe20000000800 */
[----:B------:R-:W-:Y:S01]  /*5d30*/  @!PT LDS RZ, [RZ] ;  /* 0x00000000fffff984 */ /* 0x000fe20000000800 */
[----:B------:R-:W-:Y:S01]  /*5d40*/  @!PT LDS RZ, [RZ] ;  /* 0x00000000fffff984 */ /* 0x000fe20000000800 */
[----:B------:R1:W-:Y:S03]  /*5d50*/  @!P6 LDGSTS.E.BYPASS.LTC128B.128 [R240+0x9000], desc[UR26][R28.64] ;  /* 0x090000001cf0efae */ /* 0x0003e6000b901d5a */
[C-C-:B------:R-:W-:Y:S01]  /*5d60*/  @!P5 LEA.HI.X R27, R36.reuse, R27, R34.reuse, 0x1, P2 ;  /* 0x0000001b241bd211 */ /* 0x140fe200010f0c22 */
[----:B------:R1:W-:Y:S01]  /*5d70*/  @P5 STS.128 [R240+0xb000], RZ ;  /* 0x00b000fff0005388 */ /* 0x0003e20000000c00 */
        /* <DEDUP_REMOVED lines=49> */
.L_x_1100:
[----:B------:R-:W-:Y:S05]  /*6090*/  BSYNC B0 ;  /* 0x0000000000007941 */ /* 0x000fea0003800000 */
.L_x_1099:
[----:B------:R-:W0:Y:S02]  /*60a0*/  LDGDEPBAR ;  /* 0x00000000000079af */ /* 0x000e240000000000 */
.L_x_1098:
        /* <DEDUP_REMOVED lines=52> */
[----:B--2---:R-:W-:Y:S01]  /*63f0*/  FMNMX.FTZ R3, R16, R3, !PT ;  /* 0x0000000310037209 */ /* 0x004fe20007810000 */
[C---:B------:R-:W-:Y:S01]  /*6400*/  FMUL.FTZ R200, R164.reuse, UR6 ;  /* 0x00000006a4c87c20 */ /* 0x040fe20008410000 */
[----:B------:R-:W-:Y:S01]  /*6410*/  FSETP.NEU.FTZ.AND P1, PT, R164, -INF , PT ;  /* 0xff800000a400780b */ /* 0x000fe20003f3d000 */
[----:B------:R-:W2:Y:S02]  /*6420*/  LDSM.16.MT88.4 R88, [R221+0x14000] ;  /* 0x01400000dd58783b */ /* 0x000ea40000004200 */
[C---:B------:R-:W-:Y:S01]  /*6430*/  FMUL.FTZ R193, R3.reuse, UR6 ;  /* 0x0000000603c17c20 */ /* 0x040fe20008410000 */
[----:B------:R-:W-:Y:S01]  /*6440*/  FSEL R200, R200, RZ, P1 ;  /* 0x000000ffc8c87208 */ /* 0x000fe20000800000 */
[----:B------:R-:W2:Y:S01]  /*6450*/  LDSM.16.MT88.4 R96, [R220+0x14000] ;  /* 0x01400000dc60783b */ /* 0x000ea20000004200 */
[----:B------:R-:W-:-:S03]  /*6460*/  FSETP.NEU.FTZ.AND P1, PT, R3, -INF , PT ;  /* 0xff8000000300780b */ /* 0x000fc60003f3d000 */
[--C-:B------:R-:W-:Y:S01]  /*6470*/  FFMA.FTZ R181, R37, UR6, -R200.reuse ;  /* 0x0000000625b57c23 */ /* 0x100fe200080108c8 */
[----:B------:R-:W-:Y:S01]  /*6480*/  FSEL R193, R193, RZ, P1 ;  /* 0x000000ffc1c17208 */ /* 0x000fe20000800000 */
[--C-:B------:R-:W-:Y:S01]  /*6490*/  FFMA.FTZ R180, R35, UR6, -R200.reuse ;  /* 0x0000000623b47c23 */ /* 0x100fe200080108c8 */
[--C-:B------:R-:W-:Y:S01]  /*64a0*/  FFMA.FTZ R179, R33, UR6, -R200.reuse ;  /* 0x0000000621b37c23 */ /* 0x100fe200080108c8 */
[--C-:B------:R-:W-:Y:S01]  /*64b0*/  FFMA.FTZ R176, R31, UR6, -R200.reuse ;  /* 0x000000061fb07c23 */ /* 0x100fe200080108c8 */
[----:B------:R-:W2:Y:S01]  /*64c0*/  LDSM.16.MT88.4 R104, [R224+0x16000] ;  /* 0x01600000e068783b */ /* 0x000ea20000004200 */
[--C-:B------:R-:W-:Y:S01]  /*64d0*/  FFMA.FTZ R182, R32, UR6, -R193.reuse ;  /* 0x0000000620b67c23 */ /* 0x100fe200080108c1 */
[--C-:B------:R-:W-:Y:S01]  /*64e0*/  FFMA.FTZ R183, R30, UR6, -R193.reuse ;  /* 0x000000061eb77c23 */ /* 0x100fe200080108c1 */
[--C-:B------:R-:W-:Y:S01]  /*64f0*/  FFMA.FTZ R178, R14, UR6, -R193.reuse ;  /* 0x000000060eb27c23 */ /* 0x100fe200080108c1 */
[--C-:B------:R-:W-:Y:S01]  /*6500*/  FFMA.FTZ R177, R10, UR6, -R193.reuse ;  /* 0x000000060ab17c23 */ /* 0x100fe200080108c1 */
[----:B------:R-:W2:Y:S01]  /*6510*/  LDSM.16.MT88.4 R112, [R222+0x16000] ;  /* 0x01600000de70783b */ /* 0x000ea20000004200 */
[----:B------:R-:W-:Y:S01]  /*6520*/  MUFU.EX2 R181, R181 ;  /* 0x000000b500b57308 */ /* 0x000fe20000000800 */
[--C-:B------:R-:W-:Y:S01]  /*6530*/  FFMA.FTZ R172, R11, UR6, -R200.reuse ;  /* 0x000000060bac7c23 */ /* 0x100fe200080108c8 */
[--C-:B------:R-:W-:Y:S01]  /*6540*/  FFMA.FTZ R167, R9, UR6, -R200.reuse ;  /* 0x0000000609a77c23 */ /* 0x100fe200080108c8 */
[----:B------:R-:W2:Y:S01]  /*6550*/  LDSM.16.MT88.4 R120, [R221+0x16000] ;  /* 0x01600000dd78783b */ /* 0x000ea20000004200 */
[--C-:B------:R-:W-:Y:S01]  /*6560*/  FFMA.FTZ R175, R8, UR6, -R193.reuse ;  /* 0x0000000608af7c23 */ /* 0x100fe200080108c1 */
[--C-:B------:R-:W-:Y:S01]  /*6570*/  FFMA.FTZ R174, R15, UR6, -R200.reuse ;  /* 0x000000060fae7c23 */ /* 0x100fe200080108c8 */
[--C-:B------:R-:W-:Y:S01]  /*6580*/  FFMA.FTZ R173, R13, UR6, -R200.reuse ;  /* 0x000000060dad7c23 */ /* 0x100fe200080108c8 */
[----:B------:R-:W2:Y:S01]  /*6590*/  LDSM.16.MT88.4 R16, [R220+0x16000] ;  /* 0x01600000dc10783b */ /* 0x000ea20000004200 */
[----:B------:R-:W3:Y:S01]  /*65a0*/  MUFU.EX2 R180, R180 ;  /* 0x000000b400b47308 */ /* 0x000ee20000000800 */
[--C-:B------:R-:W-:Y:S01]  /*65b0*/  FFMA.FTZ R170, R6, UR6, -R193.reuse ;  /* 0x0000000606aa7c23 */ /* 0x100fe200080108c1 */
[--C-:B------:R-:W-:Y:S01]  /*65c0*/  FFMA.FTZ R171, R4, UR6, -R193.reuse ;  /* 0x0000000604ab7c23 */ /* 0x100fe200080108c1 */
[----:B------:R-:W2:Y:S01]  /*65d0*/  LDSM.16.MT88.4 R8, [R222+0x10800] ;  /* 0x01080000de08783b */ /* 0x000ea20000004200 */
        /* <DEDUP_REMOVED lines=12> */
[----:B------:R-:W4:Y:S01]  /*66a0*/  MUFU.EX2 R176, R176 ;  /* 0x000000b000b07308 */ /* 0x000f220000000800 */
[----:B---3--:R-:W-:Y:S01]  /*66b0*/  F2FP.F16.F32.PACK_AB R128, R180, R181 ;  /* 0x000000b5b480723e */ /* 0x008fe200000000ff */
[--C-:B------:R-:W-:Y:S01]  /*66c0*/  FFMA.FTZ R191, R202, UR6, -R193.reuse ;  /* 0x00000006cabf7c23 */ /* 0x100fe200080108c1 */
[----:B------:R-:W-:Y:S01]  /*66d0*/  LDSM.16.MT88.4 R24, [R224+0x10800] ;  /* 0x01080000e018783b */ /* 0x000fe20000004200 */
[--C-:B------:R-:W-:Y:S01]  /*66e0*/  FFMA.FTZ R201, R201, UR6, -R200.reuse ;  /* 0x00000006c9c97c23 */ /* 0x100fe200080108c8 */
[--C-:B------:R-:W-:Y:S01]  /*66f0*/  FFMA.FTZ R202, R199, UR6, -R200.reuse ;  /* 0x00000006c7ca7c23 */ /* 0x100fe200080108c8 */
[--C-:B------:R-:W-:Y:S01]  /*6700*/  FFMA.FTZ R197, R197, UR6, -R200.reuse ;  /* 0x00000006c5c57c23 */ /* 0x100fe200080108c8 */
[----:B------:R-:W-:Y:S01]  /*6710*/  LDSM.16.MT88.4 R28, [R220+0x12800] ;  /* 0x01280000dc1c783b */ /* 0x000fe20000004200 */
[----:B------:R-:W-:Y:S01]  /*6720*/  MUFU.EX2 R182, R182 ;  /* 0x000000b600b67308 */ /* 0x000fe20000000800 */
[----:B------:R-:W-:Y:S01]  /*6730*/  FFMA.FTZ R200, R195, UR6, -R200 ;  /* 0x00000006c3c87c23 */ /* 0x000fe200080108c8 */
[--C-:B------:R-:W-:Y:S01]  /*6740*/  FFMA.FTZ R195, R198, UR6, -R193.reuse ;  /* 0x00000006c6c37c23 */ /* 0x100fe200080108c1 */
[----:B------:R-:W-:Y:S01]  /*6750*/  LDSM.16.MT88.4 R32, [R222+0x12800] ;  /* 0x01280000de20783b */ /* 0x000fe20000004200 */
[--C-:B------:R-:W-:Y:S01]  /*6760*/  FFMA.FTZ R196, R196, UR6, -R193.reuse ;  /* 0x00000006c4c47c23 */ /* 0x100fe200080108c1 */
[--C-:B------:R-:W-:Y:S01]  /*6770*/  FFMA.FTZ R194, R194, UR6, -R193.reuse ;  /* 0x00000006c2c27c23 */ /* 0x100fe200080108c1 */
[----:B------:R-:W-:Y:S01]  /*6780*/  FFMA.FTZ R193, R192, UR6, -R193 ;  /* 0x00000006c0c17c23 */ /* 0x000fe200080108c1 */
[----:B------:R-:W-:Y:S01]  /*6790*/  FADD.FTZ R180, R181, R180 ;  /* 0x000000b4b5b47221 */ /* 0x000fe20000010000 */
[----:B------:R-:W3:Y:S01]  /*67a0*/  MUFU.EX2 R183, R183 ;  /* 0x000000b700b77308 */ /* 0x000ee20000000800 */
[----:B----4-:R-:W-:-:S02]  /*67b0*/  F2FP.F16.F32.PACK_AB R130, R176, R179 ;  /* 0x000000b3b082723e */ /* 0x010fc400000000ff */
[----:B------:R-:W-:-:S04]  /*67c0*/  FADD.FTZ R179, R179, R180 ;  /* 0x000000b4b3b37221 */ /* 0x000fc80000010000 */
[----:B------:R-:W-:Y:S01]  /*67d0*/  FADD.FTZ R179, R176, R179 ;  /* 0x000000b3b0b37221 */ /* 0x000fe20000010000 */
[----:B------:R-:W-:Y:S08]  /*67e0*/  MUFU.EX2 R178, R178 ;  /* 0x000000b200b27308 */ /* 0x000ff00000000800 */
[----:B------:R-:W4:Y:S01]  /*67f0*/  MUFU.EX2 R177, R177 ;  /* 0x000000b100b17308 */ /* 0x000f220000000800 */
[----:B---3--:R-:W-:Y:S01]  /*6800*/  F2FP.F16.F32.PACK_AB R129, R183, R182 ;  /* 0x000000b6b781723e */ /* 0x008fe200000000ff */
[----:B------:R-:W-:-:S06]  /*6810*/  FADD.FTZ R183, R182, R183 ;  /* 0x000000b7b6b77221 */ /* 0x000fcc0000010000 */
[----:B------:R-:W-:Y:S08]  /*6820*/  MUFU.EX2 R174, R174 ;  /* 0x000000ae00ae7308 */ /* 0x000ff00000000800 */
[----:B------:R-:W3:Y:S01]  /*6830*/  MUFU.EX2 R173, R173 ;  /* 0x000000ad00ad7308 */ /* 0x000ee20000000800 */
[----:B----4-:R-:W-:Y:S01]  /*6840*/  F2FP.F16.F32.PACK_AB R131, R177, R178 ;  /* 0x000000b2b183723e */ /* 0x010fe200000000ff */
        /* <DEDUP_REMOVED lines=12> */
[----:B------:R-:W-:Y:S03]  /*6910*/  MUFU.EX2 R171, R171 ;  /* 0x000000ab00ab7308 */ /* 0x000fe60000000800 */
[C---:B------:R-:W-:Y:S05]  /*6920*/  HMMA.16816.F32 R44, R128.reuse, R48, RZ ;  /* 0x00000030802c723c */ /* 0x040fea00000018ff */
[----:B------:R-:W4:Y:S01]  /*6930*/  MUFU.EX2 R0, R0 ;  /* 0x0000000000007308 */ /* 0x000f220000000800 */
[C---:B------:R-:W-:Y:S06]  /*6940*/  HMMA.16816.F32 R52, R128.reuse, R56, RZ ;  /* 0x000000388034723c */ /* 0x040fec00000018ff */
[C---:B-----5:R-:W-:Y:S01]  /*6950*/  HMMA.16816.F32 R60, R128.reuse, R64, RZ ;  /* 0x00000040803c723c */ /* 0x060fe200000018ff */
[----:B------:R-:W-:Y:S05]  /*6960*/  MUFU.EX2 R184, R184 ;  /* 0x000000b800b87308 */ /* 0x000fea0000000800 */
[C---:B------:R-:W-:Y:S03]  /*6970*/  HMMA.16816.F32 R68, R128.reuse, R72, RZ ;  /* 0x000000488044723c */ /* 0x040fe600000018ff */
[----:B------:R-:W5:Y:S03]  /*6980*/  MUFU.EX2 R185, R185 ;  /* 0x000000b900b97308 */ /* 0x000f660000000800 */
[C---:B-1----:R-:W-:Y:S05]  /*6990*/  HMMA.16816.F32 R76, R128.reuse, R80, RZ ;  /* 0x00000050804c723c */ /* 0x042fea00000018ff */
[----:B------:R-:W-:Y:S01]  /*69a0*/  MUFU.EX2 R186, R186 ;  /* 0x000000ba00ba7308 */ /* 0x000fe20000000800 */
[C---:B--2---:R-:W-:Y:S06]  /*69b0*/  HMMA.16816.F32 R84, R128.reuse, R88, RZ ;  /* 0x000000588054723c */ /* 0x044fec00000018ff */
[C---:B------:R-:W-:Y:S01]  /*69c0*/  HMMA.16816.F32 R92, R128.reuse, R96, RZ ;  /* 0x00000060805c723c */ /* 0x040fe200000018ff */
[----:B------:R-:W-:Y:S05]  /*69d0*/  MUFU.EX2 R187, R187 ;  /* 0x000000bb00bb7308 */ /* 0x000fea0000000800 */
        /* <DEDUP_REMOVED lines=28> */
[C---:B------:R-:W-:Y:S06]  /*6ba0*/  HMMA.16816.F32 R120, R128.reuse, R122, RZ ;  /* 0x0000007a8078723c */ /* 0x040fec00000018ff */
[C---:B------:R-:W-:Y:S06]  /*6bb0*/  HMMA.16816.F32 R124, R128.reuse, R16, RZ ;  /* 0x00000010807c723c */ /* 0x040fec00000018ff */
[----:B------:R-:W-:Y:S01]  /*6bc0*/  HMMA.16816.F32 R128, R128, R18, RZ ;  /* 0x000000128080723c */ /* 0x000fe200000018ff */
[----:B---3--:R-:W-:Y:S01]  /*6bd0*/  F2FP.F16.F32.PACK_AB R16, R173, R174 ;  /* 0x000000aead10723e */ /* 0x008fe200000000ff */
[----:B------:R-:W-:Y:S01]  /*6be0*/  FADD.FTZ R174, R174, R179 ;  /* 0x000000b3aeae7221 */ /* 0x000fe20000010000 */
[----:B----4-:R-:W-:Y:S01]  /*6bf0*/  F2FP.F16.F32.PACK_AB R17, R170, R175 ;  /* 0x000000afaa11723e */ /* 0x010fe200000000ff */
        /* <DEDUP_REMOVED lines=26> */
[----:B------:R-:W1:Y:S05]  /*6da0*/  LDSM.16.MT88.4 R24, [R224+0x14800] ;  /* 0x01480000e018783b */ /* 0x000e6a0000004200 */
        /* <DEDUP_REMOVED lines=24> */
[C---:B--2---:R-:W-:Y:S06]  /*6f30*/  HMMA.16816.F32 R116, R16.reuse, R20, R116 ;  /* 0x000000141074723c */ /* 0x044fec0000001874 */
[C---:B------:R-:W-:Y:S01]  /*6f40*/  HMMA.16816.F32 R120, R16.reuse, R22, R120 ;  /* 0x000000161078723c */ /* 0x040fe20000001878 */
[----:B------:R-:W2:Y:S05]  /*6f50*/  LDSM.16.MT88.4 R20, [R224+0x13000] ;  /* 0x01300000e014783b */ /* 0x000eaa0000004200 */
        /* <DEDUP_REMOVED lines=15> */
[----:B------:R-:W-:-:S04]  /*7050*/  FADD.FTZ R190, R191, R190 ;  /* 0x000000bebfbe7221 */ /* 0x000fc80000010000 */
        /* <DEDUP_REMOVED lines=47> */
[----:B------:R-:W-:Y:S01]  /*7350*/  HMMA.16816.F32 R60, R16, R28, R60 ;  /* 0x0000001c103c723c */ /* 0x000fe2000000183c */
[----:B------:R-:W-:-:S05]  /*7360*/  FADD.FTZ R0, R193, R194 ;  /* 0x000000c2c1007221 */ /* 0x000fca0000010000 */
[C---:B------:R-:W-:Y:S01]  /*7370*/  HMMA.16816.F32 R64, R16.reuse, R30, R64 ;  /* 0x0000001e1040723c */ /* 0x040fe20000001840 */
[----:B------:R-:W1:Y:S04]  /*7380*/  LDSM.16.MT88.4 R28, [R221+0x11800] ;  /* 0x01180000dd1c783b */ /* 0x000e680000004200 */
[----:B------:R-:W-:Y:S01]  /*7390*/  STL [R1+0x10], R0 ;  /* 0x0000100001007387 */ /* 0x000fe20000100800 */
[C---:B-----5:R-:W-:Y:S06]  /*73a0*/  HMMA.16816.F32 R68, R16.reuse, R24, R68 ;  /* 0x000000181044723c */ /* 0x060fec0000001844 */
[C---:B------:R-:W-:Y:S01]  /*73b0*/  HMMA.16816.F32 R72, R16.reuse, R26, R72 ;  /* 0x0000001a1048723c */ /* 0x040fe20000001848 */
[----:B------:R-:W5:Y:S05]  /*73c0*/  LDSM.16.MT88.4 R24, [R220+0x11800] ;  /* 0x01180000dc18783b */ /* 0x000f6a0000004200 */
[C---:B--2---:R-:W-:Y:S06]  /*73d0*/  HMMA.16816.F32 R124, R16.reuse, R20, R124 ;  /* 0x00000014107c723c */ /* 0x044fec000000187c */
[----:B------:R-:W-:Y:S01]  /*73e0*/  HMMA.16816.F32 R128, R16, R22, R128 ;  /* 0x000000161080723c */ /* 0x000fe20000001880 */
[----:B------:R-:W2:Y:S04]  /*73f0*/  LDSM.16.MT88.4 R20, [R222+0x13800] ;  /* 0x01380000de14783b */ /* 0x000ea80000004200 */
[----:B------:R-:W2:Y:S01]  /*7400*/  LDSM.16.MT88.4 R16, [R221+0x13800] ;  /* 0x01380000dd10783b */ /* 0x000ea20000004200 */
        /* <DEDUP_REMOVED lines=28> */
[C---:B------:R-:W-:Y:S06]  /*75d0*/  HMMA.16816.F32 R72, R4.reuse, R34, R72 ;  /* 0x000000220448723c */ /* 0x040fec0000001848 */
[C---:B------:R-:W-:Y:S06]  /*75e0*/  HMMA.16816.F32 R76, R4.reuse, R28, R76 ;  /* 0x0000001c044c723c */ /* 0x040fec000000184c */
[C---:B------:R-:W-:Y:S06]  /*75f0*/  HMMA.16816.F32 R80, R4.reuse, R30, R80 ;  /* 0x0000001e0450723c */ /* 0x040fec0000001850 */
[C---:B-----5:R-:W-:Y:S06]  /*7600*/  HMMA.16816.F32 R92, R4.reuse, R24, R92 ;  /* 0x00000018045c723c */ /* 0x060fec000000185c */
[C---:B------:R-:W-:Y:S06]  /*7610*/  HMMA.16816.F32 R96, R4.reuse, R26, R96 ;  /* 0x0000001a0460723c */ /* 0x040fec0000001860 */
[C---:B--2---:R-:W-:Y:S06]  /*7620*/  HMMA.16816.F32 R100, R4.reuse, R20, R100 ;  /* 0x000000140464723c */ /* 0x044fec0000001864 */
[C---:B------:R-:W-:Y:S06]  /*7630*/  HMMA.16816.F32 R104, R4.reuse, R22, R104 ;  /* 0x000000160468723c */ /* 0x040fec0000001868 */
[C---:B------:R-:W-:Y:S06]  /*7640*/  HMMA.16816.F32 R108, R4.reuse, R16, R108 ;  /* 0x00000010046c723c */ /* 0x040fec000000186c */
[C---:B------:R-:W-:Y:S06]  /*7650*/  HMMA.16816.F32 R112, R4.reuse, R18, R112 ;  /* 0x000000120470723c */ /* 0x040fec0000001870 */
[C---:B----4-:R-:W-:Y:S06]  /*7660*/  HMMA.16816.F32 R116, R4.reuse, R12, R116 ;  /* 0x0000000c0474723c */ /* 0x050fec0000001874 */
[C---:B------:R-:W-:Y:S06]  /*7670*/  HMMA.16816.F32 R120, R4.reuse, R14, R120 ;  /* 0x0000000e0478723c */ /* 0x040fec0000001878 */
[C---:B---3--:R-:W-:Y:S06]  /*7680*/  HMMA.16816.F32 R124, R4.reuse, R8, R124 ;  /* 0x00000008047c723c */ /* 0x048fec000000187c */
[----:B------:R-:W-:Y:S07]  /*7690*/  HMMA.16816.F32 R128, R4, R10, R128 ;  /* 0x0000000a0480723c */ /* 0x000fee0000001880 */
[----:B------:R-:W-:-:S05]  /*76a0*/  FADD.FTZ R4, R200, R197 ;  /* 0x000000c5c8047221 */ /* 0x000fca0000010000 */
[----:B------:R1:W-:Y:S01]  /*76b0*/  STL [R1+0x14], R4 ;  /* 0x0000140401007387 */ /* 0x0003e20000100800 */
[----:B------:R-:W-:Y:S11]  /*76c0*/  @!P0 BRA `(.L_x_1101) ;  /* 0x0000004c00c08947 */ /* 0x000ff60003800000 */
[----:B------:R-:W2:Y:S01]  /*76d0*/  S2R R7, SR_TID.X ;  /* 0x0000000000077919 */ /* 0x000ea20000002100 */
[--C-:B------:R-:W-:Y:S01]  /*76e0*/  SHF.R.S32.HI R169, RZ, 0x1f, R168.reuse ;  /* 0x0000001fffa97819 */ /* 0x100fe200000114a8 */
[----:B------:R-:W-:Y:S01]  /*76f0*/  IMAD.U32 R6, RZ, RZ, UR21 ;  /* 0x00000015ff067e24 */ /* 0x000fe2000f8e00ff */
[----:B------:R-:W-:Y:S01]  /*7700*/  ULDC.64 UR6, c[0x0][0x218] ;  /* 0x0000860000067ab9 */ /* 0x000fe20000000a00 */
[----:B------:R-:W-:Y:S01]  /*7710*/  IMAD.U32 R0, RZ, RZ, UR23 ;  /* 0x00000017ff007e24 */ /* 0x000fe2000f8e00ff */
[----:B------:R-:W-:Y:S01]  /*7720*/  ULDC.64 UR8, c[0x0][0x220] ;  /* 0x0000880000087ab9 */ /* 0x000fe20000000a00 */
[--C-:B------:R-:W-:Y:S01]  /*7730*/  IMAD.WIDE.U32 R166, R166, UR19, R168.reuse ;  /* 0x00000013a6a67c25 */ /* 0x100fe2000f8e00a8 */
[----:B------:R-:W-:Y:S01]  /*7740*/  ULDC UR4, c[0x0][0x2d0] ;  /* 0x0000b40000047ab9 */ /* 0x000fe20000000800 */
[----:B------:R-:W-:Y:S01]  /*7750*/  UIADD3 UR14, UR28, 0x3f, URZ ;  /* 0x0000003f1c0e7890 */ /* 0x000fe2000fffe03f */
[----:B------:R-:W-:Y:S01]  /*7760*/  ISETP.GE.AND P6, PT, R168, UR4, PT ;  /* 0x00000004a8007c0c */ /* 0x000fe2000bfc6270 */
[----:B------:R-:W-:Y:S01]  /*7770*/  IMAD.WIDE.U32 R8, R165, UR19, R168 ;  /* 0x00000013a5087c25 */ /* 0x000fe2000f8e00a8 */
[----:B------:R-:W-:Y:S01]  /*7780*/  IADD3 R252, P1, R166, UR22, RZ ;  /* 0x00000016a6fc7c10 */ /* 0x000fe2000ff3e0ff */
[----:B------:R-:W-:Y:S01]  /*7790*/  USHF.R.S32.HI UR4, URZ, 0x1f, UR14 ;  /* 0x0000001f3f047899 */ /* 0x000fe2000801140e */
[----:B------:R-:W-:-:S02]  /*77a0*/  ULDC UR10, c[0x0][0x2d0] ;  /* 0x0000b400000a7ab9 */ /* 0x000fc40000000800 */
[----:B------:R-:W-:Y:S01]  /*77b0*/  IADD3.X R167, R6, UR11, R167, P1, !PT ;  /* 0x0000000b06a77c10 */ /* 0x000fe20008ffe4a7 */
[----:B------:R-:W-:Y:S01]  /*77c0*/  ULEA.HI UR14, UR4, UR14, URZ, 0x6 ;  /* 0x0000000e040e7291 */ /* 0x000fe2000f8f303f */
[----:B------:R-:W-:Y:S01]  /*77d0*/  LEA R6, P1, R252, UR6, 0x1 ;  /* 0x00000006fc067c11 */ /* 0x000fe2000f8208ff */
[----:B------:R-:W-:Y:S01]  /*77e0*/  UMOV UR11, URZ ;  /* 0x0000003f000b7c82 */ /* 0x000fe20008000000 */
[----:B------:R-:W-:Y:S01]  /*77f0*/  IADD3 R250, P0, R8, UR24, RZ ;  /* 0x0000001808fa7c10 */ /* 0x000fe2000ff1e0ff */
[----:B------:R-:W-:Y:S01]  /*7800*/  ULEA.HI.SX32 UR13, UR14, 0xfffffffe, 0x1a ;  /* 0xfffffffe0e0d7891 */ /* 0x000fe2000f8fd23f */
[----:B------:R-:W-:Y:S01]  /*7810*/  LEA.HI.X R252, R252, UR7, R167, 0x1, P1 ;  /* 0x00000007fcfc7c11 */ /* 0x000fe200088f0ca7 */
[----:B------:R3:W-:Y:S01]  /*7820*/  STL [R1], R6 ;  /* 0x0000000601007387 */ /* 0x0007e20000100800 */
[----:B------:R-:W-:Y:S01]  /*7830*/  IADD3.X R9, R0, UR31, R9, P0, !PT ;  /* 0x0000001f00097c10 */ /* 0x000fe200087fe409 */
[----:B------:R-:W-:Y:S01]  /*7840*/  IMAD.MOV.U32 R0, RZ, RZ, R3 ;  /* 0x000000ffff007224 */ /* 0x000fe200078e0003 */
[C---:B------:R-:W-:Y:S01]  /*7850*/  LEA R251, P0, R250.reuse, UR8, 0x1 ;  /* 0x00000008fafb7c11 */ /* 0x040fe2000f8008ff */
[----:B------:R-:W4:Y:S01]  /*7860*/  @!P6 LDC.64 R238, c[0x0][0x220] ;  /* 0x00008800ffeeeb82 */ /* 0x000f220000000a00 */
[----:B------:R-:W-:Y:S01]  /*7870*/  IMAD.MOV.U32 R167, RZ, RZ, R164 ;  /* 0x000000ffffa77224 */ /* 0x000fe200078e00a4 */
[----:B------:R-:W-:Y:S01]  /*7880*/  ULDC.64 UR6, c[0x0][0x250] ;  /* 0x0000940000067ab9 */ /* 0x000fe20000000a00 */
[----:B------:R-:W-:Y:S01]  /*7890*/  LEA.HI.X R250, R250, UR9, R9, 0x1, P0 ;  /* 0x00000009fafa7c11 */ /* 0x000fe200080f0c09 */
[----:B------:R-:W-:Y:S01]  /*78a0*/  USHF.L.U64.HI UR19, UR6, 0x4, UR7 ;  /* 0x0000000406137899 */ /* 0x000fe20008010207 */
[----:B--2---:R-:W-:Y:S01]  /*78b0*/  LOP3.LUT R5, R7, 0x3, RZ, 0xc0, !PT ;  /* 0x0000000307057812 */ /* 0x004fe200078ec0ff */
[----:B------:R-:W-:Y:S01]  /*78c0*/  USHF.L.U32 UR20, UR6, 0x4, URZ ;  /* 0x0000000406147899 */ /* 0x000fe2000800063f */
[----:B-1----:R-:W-:Y:S01]  /*78d0*/  SHF.R.S32.HI R4, RZ, 0x1f, R7 ;  /* 0x0000001fff047819 */ /* 0x002fe20000011407 */
[----:B------:R-:W1:Y:S01]  /*78e0*/  @!P6 LDC.64 R236, c[0x0][0x220] ;  /* 0x00008800ffeceb82 */ /* 0x000e620000000a00 */
[----:B------:R-:W-:Y:S01]  /*78f0*/  ULEA.HI.SX32 UR14, UR14, 0xfffffffd, 0x1a ;  /* 0xfffffffd0e0e7891 */ /* 0x000fe2000f8fd23f */
[----:B------:R-:W-:Y:S01]  /*7900*/  IMAD R5, R5, -0x2, R2 ;  /* 0xfffffffe05057824 */ /* 0x000fe200078e0202 */
[----:B------:R-:W-:Y:S01]  /*7910*/  LEA.HI R4, R4, R7, RZ, 0x3 ;  /* 0x0000000704047211 */ /* 0x000fe200078f18ff */
[----:B------:R-:W-:Y:S01]  /*7920*/  IMAD.U32 R2, RZ, RZ, UR28 ;  /* 0x0000001cff027e24 */ /* 0x000fe2000f8e00ff */
[----:B------:R-:W-:Y:S01]  /*7930*/  ULDC UR12, c[0x0][0x39c] ;  /* 0x0000e700000c7ab9 */ /* 0x000fe20000000800 */
[----:B------:R-:W-:Y:S01]  /*7940*/  ULDC UR4, c[0x0][0x2ec] ;  /* 0x0000bb0000047ab9 */ /* 0x000fe20000000800 */
[----:B------:R-:W-:Y:S01]  /*7950*/  ULDC.64 UR8, c[0x0][0x248] ;  /* 0x0000920000087ab9 */ /* 0x000fe20000000a00 */
[----:B------:R-:W2:Y:S01]  /*7960*/  @!P6 LDC.64 R234, c[0x0][0x220] ;  /* 0x00008800ffeaeb82 */ /* 0x000ea20000000a00 */
[----:B------:R-:W-:-:S02]  /*7970*/  IADD3 R2, R2, -UR18, R5 ;  /* 0x8000001202027c10 */ /* 0x000fc4000fffe005 */
[----:B---3--:R-:W-:-:S03]  /*7980*/  SHF.R.S32.HI R6, RZ, 0x3, R4 ;  /* 0x00000003ff067819 */ /* 0x008fc60000011404 */
[----:B------:R3:W-:Y:S01]  /*7990*/  STL [R1+0x4], R2 ;  /* 0x0000040201007387 */ /* 0x0007e20000100800 */
[----:B------:R-:W-:Y:S01]  /*79a0*/  SHF.R.S32.HI R7, RZ, 0x1f, R6 ;  /* 0x0000001fff077819 */ /* 0x000fe20000011406 */
[----:B------:R-:W1:Y:S01]  /*79b0*/  @!P6 LDC.64 R232, c[0x0][0x220] ;  /* 0x00008800ffe8eb82 */ /* 0x000e620000000a00 */
[C---:B------:R-:W-:Y:S02]  /*79c0*/  IADD3 R10, P2, R6.reuse, 0x30, RZ ;  /* 0x00000030060a7810 */ /* 0x040fe40007f5e0ff */
[C---:B------:R-:W-:Y:S01]  /*79d0*/  IADD3 R4, P1, R6.reuse, 0x10, RZ ;  /* 0x0000001006047810 */ /* 0x040fe20007f3e0ff */
[----:B------:R-:W-:Y:S02]  /*79e0*/  STL.64 [R1+0x28], R6 ;  /* 0x0000280601007387 */ /* 0x000fe40000100a00 */
[----:B------:R-:W-:Y:S02]  /*79f0*/  IMAD.X R11, RZ, RZ, R7, P2 ;  /* 0x000000ffff0b7224 */ /* 0x000fe400010e0607 */
[----:B------:R5:W-:Y:S01]  /*7a00*/  STL [R1+0x18], R4 ;  /* 0x0000180401007387 */ /* 0x000be20000100800 */
[----:B---3--:R-:W-:-:S05]  /*7a10*/  IADD3 R2, P0, R6, 0x20, RZ ;  /* 0x0000002006027810 */ /* 0x008fca0007f1e0ff */
[----:B------:R3:W-:Y:S04]  /*7a20*/  STL [R1+0x8], R2 ;  /* 0x0000080201007387 */ /* 0x0007e80000100800 */
[----:B------:R3:W-:Y:S04]  /*7a30*/  STL.64 [R1+0x20], R10 ;  /* 0x0000200a01007387 */ /* 0x0007e80000100a00 */
[----:B-----5:R3:W5:Y:S01]  /*7a40*/  LDL.64 R4, [R1+0x18] ;  /* 0x0000180001047983 */ /* 0x0207620000100a00 */
[--C-:B------:R-:W-:Y:S02]  /*7a50*/  IMAD.X R3, RZ, RZ, R7.reuse, P0 ;  /* 0x000000ffff037224 */ /* 0x100fe400000e0607 */
[----:B-----5:R-:W-:-:S05]  /*7a60*/  IMAD.X R5, RZ, RZ, R7, P1 ;  /* 0x000000ffff057224 */ /* 0x020fca00008e0607 */
[----:B------:R3:W-:Y:S04]  /*7a70*/  STL [R1+0x1c], R5 ;  /* 0x00001c0501007387 */ /* 0x0007e80000100800 */
[----:B------:R3:W-:Y:S01]  /*7a80*/  STL [R1+0xc], R3 ;  /* 0x00000c0301007387 */ /* 0x0007e20000100800 */
[----:B-12-4-:R-:W-:Y:S05]  /*7a90*/  BRA `(.L_x_1102) ;  /* 0x0000000400c07947 */ /* 0x016fea0003800000 */
.L_x_1104:
[----:B------:R-:W2:Y:S01]  /*7aa0*/  LDL.LU.64 R168, [R1+0x30] ;  /* 0x0000300001a87983 */ /* 0x000ea20000300a00 */
[----:B------:R-:W-:Y:S01]  /*7ab0*/  UIADD3 UR21, UR13, -0x1, -UR11 ;  /* 0xffffffff0d157890 */ /* 0x000fe2000fffe80b */
[----:B------:R-:W1:Y:S02]  /*7ac0*/  @!P6 LDC.64 R10, c[0x0][0x218] ;  /* 0x00008600ff0aeb82 */ /* 0x000e640000000a00 */
[----:B------:R3:W-:Y:S01]  /*7ad0*/  @P6 STS.128 [R240+0x8000], RZ ;  /* 0x008000fff0006388 */ /* 0x0007e20000000c00 */
[----:B------:R-:W-:Y:S02]  /*7ae0*/  USHF.R.S32.HI UR15, URZ, 0x1f, UR21 ;  /* 0x0000001f3f0f7899 */ /* 0x000fe40008011415 */
[----:B------:R-:W-:Y:S02]  /*7af0*/  UIMAD.WIDE.U32 UR22, UR21, UR8, URZ ;  /* 0x00000008151672a5 */ /* 0x000fe4000f8e003f */
[----:B------:R-:W-:Y:S01]  /*7b00*/  UIMAD UR15, UR15, UR8, URZ ;  /* 0x000000080f0f72a4 */ /* 0x000fe2000f8e023f */
[----:B------:R-:W4:Y:S03]  /*7b10*/  @!P6 LDC.64 R8, c[0x0][0x218] ;  /* 0x00008600ff08eb82 */ /* 0x000f260000000a00 */
[----:B------:R-:W-:Y:S01]  /*7b20*/  UIMAD UR15, UR21, UR9, UR15 ;  /* 0x00000009150f72a4 */ /* 0x000fe2000f8e020f */
[----:B------:R-:W-:Y:S02]  /*7b30*/  IMAD.U32 R20, RZ, RZ, UR22 ;  /* 0x00000016ff147e24 */ /* 0x000fe4000f8e00ff */
[----:B------:R-:W-:Y:S01]  /*7b40*/  IMAD.U32 R21, RZ, RZ, UR23 ;  /* 0x00000017ff157e24 */ /* 0x000fe2000f8e00ff */
[----:B------:R-:W-:Y:S01]  /*7b50*/  UIADD3 UR15, UR23, UR15, URZ ;  /* 0x0000000f170f7290 */ /* 0x000fe2000fffe03f */
[----:B------:R-:W3:Y:S01]  /*7b60*/  @!P6 LDC.64 R6, c[0x0][0x218] ;  /* 0x00008600ff06eb82 */ /* 0x000ee20000000a00 */
[C---:B------:R-:W-:Y:S04]  /*7b70*/  LEA R21, P1, R20.reuse, R246, 0x6 ;  /* 0x000000f614157211 */ /* 0x040fe800078230ff */
[----:B------:R-:W-:Y:S03]  /*7b80*/  IMAD.U32 R23, RZ, RZ, UR15 ;  /* 0x0000000fff177e24 */ /* 0x000fe6000f8e00ff */
[----:B------:R-:W3:Y:S02]  /*7b90*/  @!P6 LDC.64 R2, c[0x0][0x218] ;  /* 0x00008600ff02eb82 */ /* 0x000ee40000000a00 */
[----:B------:R-:W-:Y:S02]  /*7ba0*/  LEA.HI.X R12, R20, R249, R23, 0x6, P1 ;  /* 0x000000f9140c7211 */ /* 0x000fe400008f3417 */
[C---:B------:R-:W-:Y:S04]  /*7bb0*/  IADD3 R4, P1, R21.reuse, UR33, RZ ;  /* 0x0000002115047c10 */ /* 0x040fe8000ff3e0ff */
[----:B------:R-:W-:Y:S02]  /*7bc0*/  IADD3.X R16, R12, UR32, RZ, P1, !PT ;  /* 0x000000200c107c10 */ /* 0x000fe40008ffe4ff */
[C---:B-1----:R-:W-:Y:S02]  /*7bd0*/  @!P6 LEA R20, P2, R21.reuse, R10, 0x1 ;  /* 0x0000000a1514e211 */ /* 0x042fe400078408ff */
[C---:B------:R-:W-:Y:S02]  /*7be0*/  IADD3 R10, P1, R4.reuse, UR33, RZ ;  /* 0x00000021040a7c10 */ /* 0x040fe4000ff3e0ff */
[----:B------:R-:W-:Y:S02]  /*7bf0*/  @!P6 LEA.HI.X R21, R21, R11, R12, 0x1, P2 ;  /* 0x0000000b1515e211 */ /* 0x000fe400010f0c0c */
[----:B----4-:R-:W-:Y:S02]  /*7c00*/  @!P6 LEA R24, P2, R4, R8, 0x1 ;  /* 0x000000080418e211 */ /* 0x010fe400078408ff */
[----:B------:R-:W-:Y:S01]  /*7c10*/  IADD3.X R11, R16, UR32, RZ, P1, !PT ;  /* 0x00000020100b7c10 */ /* 0x000fe20008ffe4ff */
[----:B------:R-:W-:Y:S01]  /*7c20*/  @!PT LDS RZ, [RZ] ;  /* 0x00000000fffff984 */ /* 0x000fe20000000800 */
[----:B------:R-:W-:Y:S01]  /*7c30*/  @!PT LDS RZ, [RZ] ;  /* 0x00000000fffff984 */ /* 0x000fe20000000800 */
[----:B------:R-:W-:Y:S01]  /*7c40*/  @!PT LDS RZ, [RZ] ;  /* 0x00000000fffff984 */ /* 0x000fe20000000800 */
[----:B------:R1:W-:Y:S01]  /*7c50*/  @!P6 LDGSTS.E.BYPASS.LTC128B.128 [R240+0x8000], desc[UR26][R20.64] ;  /* 0x0800000014f0efae */ /* 0x0003e2000b901d5a */
[----:B------:R-:W-:Y:S02]  /*7c60*/  @!P6 LEA.HI.X R25, R4, R9, R16, 0x1, P2 ;  /* 0x000000090419e211 */ /* 0x000fe400010f0c10 */
[C---:B---3--:R-:W-:Y:S01]  /*7c70*/  @!P6 LEA R6, P2, R10.reuse, R6, 0x1 ;  /* 0x000000060a06e211 */ /* 0x048fe200078408ff */
        /* <DEDUP_REMOVED lines=49> */
[----:B--2---:R1:W-:Y:S04]  /*7f90*/  @!P5 LDGSTS.E.BYPASS.LTC128B.128 [R240+0xb000], desc[UR26][R168.64+0x80] ;  /* 0x0b000080a8f0dfae */ /* 0x0043e8000b901d5a */
        /* <DEDUP_REMOVED lines=32> */
.L_x_1102:
[----:B--2---:R-:W2:Y:S01]  /*81a0*/  LDL.64 R12, [R1+0x18] ;  /* 0x00001800010c7983 */ /* 0x004ea20000100a00 */
[----:B------:R-:W-:Y:S01]  /*81b0*/  UIADD3 UR21, UR13, -UR11, URZ ;  /* 0x8000000b0d157290 */ /* 0x000fe2000fffe03f */
[----:B------:R-:W-:Y:S04]  /*81c0*/  DEPBAR.LE SB0, 0x0 ;  /* 0x000080000000791a */ /* 0x000fe80000000000 */
[----:B------:R-:W4:Y:S01]  /*81d0*/  LDL.64 R8, [R1+0x20] ;  /* 0x0000200001087983 */ /* 0x000f220000100a00 */
[----:B------:R-:W-:Y:S01]  /*81e0*/  IMAD.U32 R34, RZ, RZ, UR21 ;  /* 0x00000015ff227e24 */ /* 0x000fe2000f8e00ff */
[----:B------:R-:W-:Y:S01]  /*81f0*/  USHF.R.S32.HI UR15, URZ, 0x1f, UR21 ;  /* 0x0000001f3f0f7899 */ /* 0x000fe20008011415 */
[----:B------:R-:W-:Y:S02]  /*8200*/  IMAD.U32 R30, RZ, RZ, UR21 ;  /* 0x00000015ff1e7e24 */ /* 0x000fe4000f8e00ff */
[----:B---3--:R-:W3:Y:S01]  /*8210*/  LDL.64 R4, [R1+0x28] ;  /* 0x0000280001047983 */ /* 0x008ee20000100a00 */
[----:B------:R-:W-:Y:S01]  /*8220*/  IMAD.U32 R3, RZ, RZ, UR21 ;  /* 0x00000015ff037e24 */ /* 0x000fe2000f8e00ff */
[----:B------:R-:W-:Y:S01]  /*8230*/  UIMAD UR15, UR15, UR6, URZ ;  /* 0x000000060f0f72a4 */ /* 0x000fe2000f8e023f */
[----:B------:R-:W-:Y:S02]  /*8240*/  IMAD.U32 R31, RZ, RZ, UR21 ;  /* 0x00000015ff1f7e24 */ /* 0x000fe4000f8e00ff */
[----:B------:R1:W-:Y:S01]  /*8250*/  STL.64 [R1+0x38], R36 ;  /* 0x0000382401007387 */ /* 0x0003e20000100a00 */
[----:B------:R-:W-:Y:S01]  /*8260*/  IMAD.U32 R28, RZ, RZ, UR21 ;  /* 0x00000015ff1c7e24 */ /* 0x000fe2000f8e00ff */
[----:B------:R-:W-:Y:S01]  /*8270*/  UIMAD.WIDE.U32 UR22, UR21, UR6, URZ ;  /* 0x00000006151672a5 */ /* 0x000fe2000f8e003f */
[----:B------:R-:W-:Y:S01]  /*8280*/  IMAD.U32 R164, RZ, RZ, UR21 ;  /* 0x00000015ffa47e24 */ /* 0x000fe2000f8e00ff */
[----:B------:R-:W-:Y:S01]  /*8290*/  BAR.SYNC.DEFER_BLOCKING 0x0 ;  /* 0x0000000000007b1d */ /* 0x000fe20000010000 */
[----:B------:R-:W-:Y:S01]  /*82a0*/  IMAD.U32 R29, RZ, RZ, UR21 ;  /* 0x00000015ff1d7e24 */ /* 0x000fe2000f8e00ff */
[----:B------:R-:W-:Y:S01]  /*82b0*/  UIMAD UR15, UR21, UR7, UR15 ;  /* 0x00000007150f72a4 */ /* 0x000fe2000f8e020f */
[----:B------:R-:W-:Y:S01]  /*82c0*/  IMAD.U32 R2, RZ, RZ, UR21 ;  /* 0x00000015ff027e24 */ /* 0x000fe2000f8e00ff */
[----:B------:R-:W-:Y:S01]  /*82d0*/  ISETP.GE.AND P5, PT, R243, UR10, PT ;  /* 0x0000000af3007c0c */ /* 0x000fe2000bfa6270 */
[----:B------:R-:W-:Y:S01]  /*82e0*/  IMAD.U32 R32, RZ, RZ, UR22 ;  /* 0x00000016ff207e24 */ /* 0x000fe2000f8e00ff */
[----:B------:R-:W-:Y:S01]  /*82f0*/  UIADD3 UR15, UR23, UR15, URZ ;  /* 0x0000000f170f7290 */ /* 0x000fe2000fffe03f */
[----:B------:R-:W-:Y:S01]  /*8300*/  IMAD.U32 R33, RZ, RZ, UR23 ;  /* 0x00000017ff217e24 */ /* 0x000fe2000f8e00ff */
[----:B------:R-:W-:Y:S01]  /*8310*/  ISETP.GE.AND P4, PT, R242, UR10, PT ;  /* 0x0000000af2007c0c */ /* 0x000fe2000bf86270 */
[----:B------:R-:W-:Y:S05]  /*8320*/  @P6 STS.128 [R240+0x10000], RZ ;  /* 0x010000fff0006388 */ /* 0x000fea0000000c00 */
[----:B-1----:R-:W2:Y:S02]  /*8330*/  LDL.64 R36, [R1+0x8] ;  /* 0x0000080001247983 */ /* 0x002ea40000100a00 */
[----:B--2---:R-:W-:Y:S02]  /*8340*/  LEA R34, P1, R34, R36, 0x6 ;  /* 0x0000002422227211 */ /* 0x004fe400078230ff */
[----:B------:R-:W-:Y:S02]  /*8350*/  LEA R14, P2, R30, R12, 0x6 ;  /* 0x0000000c1e0e7211 */ /* 0x000fe400078430ff */
[----:B------:R-:W-:Y:S02]  /*8360*/  LEA.HI.X.SX32 R35, R3, R37, 0x6, P1 ;  /* 0x0000002503237211 */ /* 0x000fe400008f36ff */
[----:B---3--:R-:W-:Y:S02]  /*8370*/  LEA R18, P3, R31, R4, 0x6 ;  /* 0x000000041f127211 */ /* 0x008fe400078630ff */
[----:B------:R-:W-:Y:S02]  /*8380*/  LEA.HI.X.SX32 R15, R28, R13, 0x6, P2 ;  /* 0x0000000d1c0f7211 */ /* 0x000fe400010f36ff */
[----:B----4-:R-:W-:Y:S02]  /*8390*/  LEA R164, P0, R164, R8, 0x6 ;  /* 0x00000008a4a47211 */ /* 0x010fe400078030ff */
[----:B------:R-:W-:Y:S01]  /*83a0*/  LEA.HI.X.SX32 R19, R29, R5, 0x6, P3 ;  /* 0x000000051d137211 */ /* 0x000fe200018f36ff */
[----:B------:R-:W-:Y:S01]  /*83b0*/  IMAD R30, R15, UR6, RZ ;  /* 0x000000060f1e7c24 */ /* 0x000fe2000f8e02ff */
[----:B------:R-:W-:Y:S01]  /*83c0*/  LEA.HI.X.SX32 R165, R2, R9, 0x6, P0 ;  /* 0x0000000902a57211 */ /* 0x000fe200000f36ff */
[----:B------:R-:W-:Y:S01]  /*83d0*/  IMAD R29, R35, UR6, RZ ;  /* 0x00000006231d7c24 */ /* 0x000fe2000f8e02ff */
[----:B------:R-:W-:Y:S01]  /*83e0*/  LEA R3, P0, R32, R244, 0x6 ;  /* 0x000000f420037211 */ /* 0x000fe200078030ff */
[----:B------:R-:W-:Y:S02]  /*83f0*/  IMAD R30, R14, UR7, R30 ;  /* 0x000000070e1e7c24 */ /* 0x000fe4000f8e021e */
[----:B------:R-:W-:Y:S02]  /*8400*/  IMAD R29, R34, UR7, R29 ;  /* 0x00000007221d7c24 */ /* 0x000fe4000f8e021d */
[----:B------:R-:W-:Y:S04]  /*8410*/  IMAD.WIDE.U32 R14, R14, UR6, RZ ;  /* 0x000000060e0e7c25 */ /* 0x000fe8000f8e00ff */
[----:B------:R-:W-:Y:S01]  /*8420*/  IMAD R28, R165, UR6, RZ ;  /* 0x00000006a51c7c24 */ /* 0x000fe2000f8e02ff */
[-C--:B------:R-:W-:Y:S01]  /*8430*/  LEA R6, P2, R14, R251.reuse, 0x1 ;  /* 0x000000fb0e067211 */ /* 0x080fe200078408ff */
[----:B------:R-:W-:Y:S04]  /*8440*/  IMAD.WIDE.U32 R34, R34, UR6, RZ ;  /* 0x0000000622227c25 */ /* 0x000fe8000f8e00ff */
[----:B------:R-:W-:Y:S01]  /*8450*/  IMAD.U32 R2, RZ, RZ, UR15 ;  /* 0x0000000fff027e24 */ /* 0x000fe2000f8e00ff */
[----:B------:R-:W-:Y:S01]  /*8460*/  UIADD3 UR15, UR14, -UR11, URZ ;  /* 0x8000000b0e0f7290 */ /* 0x000fe2000fffe03f */
[C---:B------:R-:W-:Y:S02]  /*8470*/  IMAD R28, R164.reuse, UR7, R28 ;  /* 0x00000007a41c7c24 */ /* 0x040fe4000f8e021c */
[----:B------:R-:W-:Y:S01]  /*8480*/  IMAD.WIDE.U32 R22, R164, UR6, RZ ;  /* 0x00000006a4167c25 */ /* 0x000fe2000f8e00ff */
[----:B------:R-:W-:Y:S02]  /*8490*/  LEA R164, P1, R34, R251, 0x1 ;  /* 0x000000fb22a47211 */ /* 0x000fe400078208ff */
[----:B------:R-:W-:Y:S01]  /*84a0*/  LEA.HI.X R2, R32, R231, R2, 0x6, P0 ;  /* 0x000000e720027211 */ /* 0x000fe200000f3402 */
[----:B------:R-:W-:Y:S01]  /*84b0*/  IMAD.IADD R33, R15, 0x1, R30 ;  /* 0x000000010f217824 */ /* 0x000fe200078e021e */
[----:B------:R-:W-:Y:S01]  /*84c0*/  LEA R32, P0, R22, R251, 0x1 ;  /* 0x000000fb16207211 */ /* 0x000fe200078008ff */
[----:B------:R-:W-:Y:S02]  /*84d0*/  IMAD.IADD R29, R35, 0x1, R29 ;  /* 0x00000001231d7824 */ /* 0x000fe400078e021d */
[----:B------:R-:W-:Y:S01]  /*84e0*/  IMAD.IADD R35, R23, 0x1, R28 ;  /* 0x0000000117237824 */ /* 0x000fe200078e021c */
[-C--:B------:R-:W-:Y:S01]  /*84f0*/  LEA.HI.X R7, R14, R250.reuse, R33, 0x1, P2 ;  /* 0x000000fa0e077211 */ /* 0x080fe200010f0c21 */
[----:B------:R-:W-:Y:S01]  /*8500*/  IMAD R31, R19, UR6, RZ ;  /* 0x00000006131f7c24 */ /* 0x000fe2000f8e02ff */
[----:B------:R-:W-:Y:S02]  /*8510*/  LEA.HI.X R165, R34, R250, R29, 0x1, P1 ;  /* 0x000000fa22a57211 */ /* 0x000fe400008f0c1d */
[C---:B------:R-:W-:Y:S01]  /*8520*/  @!P6 LEA R34, P2, R3.reuse, R238, 0x1 ;  /* 0x000000ee0322e211 */ /* 0x040fe200078408ff */
[----:B------:R-:W-:Y:S01]  /*8530*/  IMAD R31, R18, UR7, R31 ;  /* 0x00000007121f7c24 */ /* 0x000fe2000f8e021f */
[----:B------:R-:W-:Y:S01]  /*8540*/  LEA.HI.X R33, R22, R250, R35, 0x1, P0 ;  /* 0x000000fa16217211 */ /* 0x000fe200000f0c23 */
[----:B------:R-:W-:Y:S01]  /*8550*/  IMAD.WIDE.U32 R18, R18, UR6, RZ ;  /* 0x0000000612127c25 */ /* 0x000fe2000f8e00ff */
[C---:B------:R-:W-:Y:S02]  /*8560*/  @!P6 LEA.HI.X R35, R3.reuse, R239, R2, 0x1, P2 ;  /* 0x000000ef0323e211 */ /* 0x040fe400010f0c02 */
[----:B------:R-:W-:Y:S01]  /*8570*/  IADD3 R29, P1, R3, UR20, RZ ;  /* 0x00000014031d7c10 */ /* 0x000fe2000ff3e0ff */
[----:B------:R-:W-:Y:S01]  /*8580*/  IMAD.IADD R31, R19, 0x1, R31 ;  /* 0x00000001131f7824 */ /* 0x000fe200078e021f */
[C---:B------:R-:W-:Y:S01]  /*8590*/  LEA R10, P3, R18.reuse, R251, 0x1 ;  /* 0x000000fb120a7211 */ /* 0x040fe200078608ff */
[----:B------:R-:W-:Y:S01]  /*85a0*/  @!PT LDS RZ, [RZ] ;  /* 0x00000000fffff984 */ /* 0x000fe20000000800 */
[----:B------:R-:W-:Y:S01]  /*85b0*/  @!PT LDS RZ, [RZ] ;  /* 0x00000000fffff984 */ /* 0x000fe20000000800 */
[----:B------:R-:W-:Y:S01]  /*85c0*/  @!PT LDS RZ, [RZ] ;  /* 0x00000000fffff984 */ /* 0x000fe20000000800 */
[----:B------:R1:W-:Y:S01]  /*85d0*/  @!P6 LDGSTS.E.BYPASS.LTC128B.128 [R240+0x10000], desc[UR26][R34.64] ;  /* 0x1000000022f0efae */ /* 0x0003e2000b901d5a */
[----:B------:R-:W-:Y:S02]  /*85e0*/  @!P6 LEA R14, P2, R29, R236, 0x1 ;  /* 0x000000ec1d0ee211 */ /* 0x000fe400078408ff */
[----:B------:R-:W-:Y:S02]  /*85f0*/  LEA.HI.X R11, R18, R250, R31, 0x1, P3 ;  /* 0x000000fa120b7211 */ /* 0x000fe400018f0c1f */
[----:B------:R-:W-:Y:S01]  /*8600*/  @P5 STS.128 [R240+0x12000], RZ ;  /* 0x012000fff0005388 */ /* 0x000fe20000000c00 */
[----:B------:R-:W-:Y:S02]  /*8610*/  ISETP.GE.AND P3, PT, R241, UR10, PT ;  /* 0x0000000af1007c0c */ /* 0x000fe4000bf66270 */
[----:B------:R-:W-:Y:S02]  /*8620*/  IADD3.X R30, R2, UR19, RZ, P1, !PT ;  /* 0x00000013021e7c10 */ /* 0x000fe40008ffe4ff */
[----:B------:R-:W-:Y:S01]  /*8630*/  @!PT LDS RZ, [RZ] ;  /* 0x00000000fffff984 */ /* 0x000fe20000000800 */
[----:B------:R-:W-:Y:S01]  /*8640*/  @!PT LDS RZ, [RZ] ;  /* 0x00000000fffff984 */ /* 0x000fe20000000800 */
[----:B------:R-:W-:Y:S01]  /*8650*/  @!PT LDS RZ, [RZ] ;  /* 0x00000000fffff984 */ /* 0x000fe20000000800 */
[----:B------:R-:W-:Y:S01]  /*8660*/  @!P5 LDGSTS.E.BYPASS.LTC128B.128 [R240+0x12000], desc[UR26][R10.64+0x80] ;  /* 0x120000800af0dfae */ /* 0x000fe2000b901d5a */
[C---:B------:R-:W-:Y:S02]  /*8670*/  IADD3 R28, P0, R29.reuse, UR20, RZ ;  /* 0x000000141d1c7c10 */ /* 0x040fe4000ff1e0ff */
[----:B------:R-:W-:Y:S02]  /*8680*/  @!P6 LEA.HI.X R15, R29, R237, R30, 0x1, P2 ;  /* 0x000000ed1d0fe211 */ /* 0x000fe400010f0c1e */
[----:B------:R-:W-:Y:S01]  /*8690*/  @P4 STS.128 [R240+0x14000], RZ ;  /* 0x014000fff0004388 */ /* 0x000fe20000000c00 */
[----:B------:R-:W-:Y:S02]  /*86a0*/  @!P6 LEA R18, P2, R28, R234, 0x1 ;  /* 0x000000ea1c12e211 */ /* 0x000fe400078408ff */
        /* <DEDUP_REMOVED lines=8> */
[C---:B------:R-:W-:Y:S02]  /*8730*/  @!P6 LEA R30, P0, R2.reuse, R232, 0x1 ;  /* 0x000000e8021ee211 */ /* 0x040fe400078008ff */
[----:B------:R-:W-:Y:S02]  /*8740*/  IADD3.X R3, R29, UR19, RZ, P1, !PT ;  /* 0x000000131d037c10 */ /* 0x000fe40008ffe4ff */
[----:B------:R-:W-:Y:S01]  /*8750*/  @!PT LDS RZ, [RZ] ;  /* 0x00000000fffff984 */ /* 0x000fe20000000800 */
[----:B------:R-:W-:Y:S01]  /*8760*/  @!PT LDS RZ, [RZ] ;  /* 0x00000000fffff984 */ /* 0x000fe20000000800 */
[----:B------:R-:W-:Y:S01]  /*8770*/  @!PT LDS RZ, [RZ] ;  /* 0x00000000fffff984 */ /* 0x000fe20000000800 */
[----:B------:R-:W-:Y:S02]  /*8780*/  @!P3 LDGSTS.E.BYPASS.LTC128B.128 [R240+0x16000], desc[UR26][R10.64+0x180] ;  /* 0x160001800af0bfae */ /* 0x000fe4000b901d5a */
[----:B------:R-:W-:Y:S03]  /*8790*/  @!P6 LEA.HI.X R31, R2, R233, R3, 0x1, P0 ;  /* 0x000000e9021fe211 */ /* 0x000fe600000f0c03 */
[----:B------:R-:W-:Y:S01]  /*87a0*/  @P6 STS.128 [R240+0x10800], RZ ;  /* 0x010800fff0006388 */ /* 0x000fe20000000c00 */
[----:B-1----:R-:W-:Y:S01]  /*87b0*/  MOV R34, R8 ;  /* 0x0000000800227202 */ /* 0x002fe20000000f00 */
[----:B------:R-:W-:Y:S03]  /*87c0*/  IMAD.MOV.U32 R35, RZ, RZ, R9 ;  /* 0x000000ffff237224 */ /* 0x000fe600078e0009 */
[----:B------:R-:W-:Y:S01]  /*87d0*/  @!PT LDS RZ, [RZ] ;  /* 0x00000000fffff984 */ /* 0x000fe20000000800 */
[----:B------:R-:W-:Y:S01]  /*87e0*/  @!PT LDS RZ, [RZ] ;  /* 0x00000000fffff984 */ /* 0x000fe20000000800 */
[----:B------:R-:W-:Y:S01]  /*87f0*/  @!PT LDS RZ, [RZ] ;  /* 0x00000000fffff984 */ /* 0x000fe20000000800 */
[----:B------:R-:W-:Y:S01]  /*8800*/  @!P6 LDGSTS.E.BYPASS.LTC128B.128 [R240+0x10800], desc[UR26][R14.64] ;  /* 0x108000000ef0efae */ /* 0x000fe2000b901d5a */
[----:B------:R-:W-:Y:S02]  /*8810*/  IMAD.MOV.U32 R2, RZ, RZ, R12 ;  /* 0x000000ffff027224 */ /* 0x000fe400078e000c */
[----:B------:R-:W-:Y:S02]  /*8820*/  IMAD.MOV.U32 R3, RZ, RZ, R13 ;  /* 0x000000ffff037224 */ /* 0x000fe400078e000d */
        /* <DEDUP_REMOVED lines=49> */
[----:B------:R-:W-:Y:S01]  /*8b40*/  @!P4 LDGSTS.E.BYPASS.LTC128B.128 [R240+0x15800], desc[UR26][R32.64+0x100] ;  /* 0x1580010020f0cfae */ /* 0x000fe2000b901d5a */
[----:B-1----:R-:W-:Y:S04]  /*8b50*/  IMAD.MOV.U32 R164, RZ, RZ, R4 ;  /* 0x000000ffffa47224 */ /* 0x002fe800078e0004 */
[----:B------:R-:W-:Y:S01]  /*8b60*/  @P3 STS.128 [R240+0x17800], RZ ;  /* 0x017800fff0003388 */ /* 0x000fe20000000c00 */
[----:B------:R-:W-:Y:S04]  /*8b70*/  IMAD.MOV.U32 R165, RZ, RZ, R5 ;  /* 0x000000ffffa57224 */ /* 0x000fe800078e0005 */
[----:B------:R-:W-:Y:S01]  /*8b80*/  @!PT LDS RZ, [RZ] ;  /* 0x00000000fffff984 */ /* 0x000fe20000000800 */
[----:B------:R-:W-:Y:S01]  /*8b90*/  @!PT LDS RZ, [RZ] ;  /* 0x00000000fffff984 */ /* 0x000fe20000000800 */
[----:B------:R-:W-:Y:S01]  /*8ba0*/  @!PT LDS RZ, [RZ] ;  /* 0x00000000fffff984 */ /* 0x000fe20000000800 */
[----:B------:R1:W-:Y:S05]  /*8bb0*/  @!P3 LDGSTS.E.BYPASS.LTC128B.128 [R240+0x17800], desc[UR26][R32.64+0x180] ;  /* 0x1780018020f0bfae */ /* 0x0003ea000b901d5a */
[----:B------:R-:W-:Y:S05]  /*8bc0*/  LDSM.16.M88.4 R168, [R230] ;  /* 0x00000000e6a8783b */ /* 0x000fea0000000200 */
[----:B------:R-:W3:Y:S05]  /*8bd0*/  LDSM.16.M88.4 R172, [R229+0x8000] ;  /* 0x00800000e5ac783b */ /* 0x000eea0000000200 */
[----:B------:R-:W4:Y:S05]  /*8be0*/  LDSM.16.M88.4 R176, [R229+0x8800] ;  /* 0x00880000e5b0783b */ /* 0x000f2a0000000200 */
[----:B------:R-:W2:Y:S05]  /*8bf0*/  LDSM.16.M88.4 R180, [R229+0x9000] ;  /* 0x00900000e5b4783b */ /* 0x000eaa0000000200 */
[----:B------:R-:W1:Y:S05]  /*8c00*/  LDSM.16.M88.4 R184, [R229+0x9800] ;  /* 0x00980000e5b8783b */ /* 0x000e6a0000000200 */
[----:B------:R-:W0:Y:S05]  /*8c10*/  LDGDEPBAR ;  /* 0x00000000000079af */ /* 0x000e2a0000000000 */
[----:B------:R-:W-:Y:S05]  /*8c20*/  LDSM.16.M88.4 R188, [R228] ;  /* 0x00000000e4bc783b */ /* 0x000fea0000000200 */
[----:B------:R-:W1:Y:S05]  /*8c30*/  LDSM.16.M88.4 R192, [R227] ;  /* 0x00000000e3c0783b */ /* 0x000e6a0000000200 */
[----:B------:R-:W1:Y:S05]  /*8c40*/  LDSM.16.M88.4 R196, [R219] ;  /* 0x00000000dbc4783b */ /* 0x000e6a0000000200 */
[----:B------:R-:W1:Y:S01]  /*8c50*/  LDSM.16.M88.4 R200, [R218] ;  /* 0x00000000dac8783b */ /* 0x000e620000000200 */
[C---:B---3--:R-:W-:Y:S06]  /*8c60*/  HMMA.16816.F32 R4, R168.reuse, R172, RZ ;  /* 0x000000aca804723c */ /* 0x048fec00000018ff */
[C---:B------:R-:W-:Y:S01]  /*8c70*/  HMMA.16816.F32 R8, R168.reuse, R174, RZ ;  /* 0x000000aea808723c */ /* 0x040fe200000018ff */
[----:B------:R-:W3:Y:S05]  /*8c80*/  LDSM.16.M88.4 R172, [R217] ;  /* 0x00000000d9ac783b */ /* 0x000eea0000000200 */
[C---:B----4-:R-:W-:Y:S06]  /*8c90*/  HMMA.16816.F32 R12, R168.reuse, R176, RZ ;  /* 0x000000b0a80c723c */ /* 0x050fec00000018ff */
[C---:B------:R-:W-:Y:S01]  /*8ca0*/  HMMA.16816.F32 R16, R168.reuse, R178, RZ ;  /* 0x000000b2a810723c */ /* 0x040fe200000018ff */
[----:B------:R-:W-:Y:S05]  /*8cb0*/  LDSM.16.M88.4 R176, [R223+0x8000] ;  /* 0x00800000dfb0783b */ /* 0x000fea0000000200 */
[C---:B--2---:R-:W-:Y:S06]  /*8cc0*/  HMMA.16816.F32 R20, R168.reuse, R180, RZ ;  /* 0x000000b4a814723c */ /* 0x044fec00000018ff */
[C---:B------:R-:W-:Y:S01]  /*8cd0*/  HMMA.16816.F32 R24, R168.reuse, R182, RZ ;  /* 0x000000b6a818723c */ /* 0x040fe200000018ff */
[----:B------:R-:W-:Y:S05]  /*8ce0*/  LDSM.16.M88.4 R180, [R223+0x8800] ;  /* 0x00880000dfb4783b */ /* 0x000fea0000000200 */
[C---:B-1----:R-:W-:Y:S07]  /*8cf0*/  HMMA.16816.F32 R28, R168.reuse, R184, RZ ;  /* 0x000000b8a81c723c */ /* 0x042fee00000018ff */
[----:B------:R-:W-:Y:S04]  /*8d00*/  IMAD.MOV.U32 R184, RZ, RZ, R34 ;  /* 0x000000ffffb87224 */ /* 0x000fe800078e0022 */
[----:B------:R-:W-:Y:S02]  /*8d10*/  IMAD.MOV.U32 R185, RZ, RZ, R35 ;  /* 0x000000ffffb97224 */ /* 0x000fe400078e0023 */
[----:B------:R-:W-:Y:S01]  /*8d20*/  HMMA.16816.F32 R32, R168, R186, RZ ;  /* 0x000000baa820723c */ /* 0x000fe200000018ff */
[----:B------:R-:W1:Y:S05]  /*8d30*/  LDSM.16.M88.4 R168, [R226] ;  /* 0x00000000e2a8783b */ /* 0x000e6a0000000200 */
[C---:B------:R-:W-:Y:S06]  /*8d40*/  HMMA.16816.F32 R4, R188.reuse, R192, R4 ;  /* 0x000000c0bc04723c */ /* 0x040fec0000001804 */
[C---:B------:R-:W-:Y:S01]  /*8d50*/  HMMA.16816.F32 R8, R188.reuse, R194, R8 ;  /* 0x000000c2bc08723c */ /* 0x040fe20000001808 */
[----:B------:R-:W-:Y:S05]  /*8d60*/  LDSM.16.M88.4 R192, [R223+0x9800] ;  /* 0x00980000dfc0783b */ /* 0x000fea0000000200 */
[C---:B------:R-:W-:Y:S01]  /*8d70*/  HMMA.16816.F32 R12, R188.reuse, R196, R12 ;  /* 0x000000c4bc0c723c */ /* 0x040fe2000000180c */
[----:B------:R-:W2:Y:S05]  /*8d80*/  LDL R197, [R1] ;  /* 0x0000000001c57983 */ /* 0x000eaa0000100800 */
[----:B------:R-:W4:Y:S01]  /*8d90*/  LDL R196, [R1+0x4] ;  /* 0x0000040001c47983 */ /* 0x000f220000100800 */
[C---:B------:R-:W-:Y:S06]  /*8da0*/  HMMA.16816.F32 R16, R188.reuse, R198, R16 ;  /* 0x000000c6bc10723c */ /* 0x040fec0000001810 */
[C---:B------:R-:W-:Y:S05]  /*8db0*/  HMMA.16816.F32 R20, R188.reuse, R200, R20 ;  /* 0x000000c8bc14723c */ /* 0x040fea0000001814 */
[----:B------:R-:W-:Y:S01]  /*8dc0*/  IMAD.MOV.U32 R198, RZ, RZ, R164 ;  /* 0x000000ffffc67224 */ /* 0x000fe200078e00a4 */
[C---:B------:R-:W-:Y:S01]  /*8dd0*/  HMMA.16816.F32 R24, R188.reuse, R202, R24 ;  /* 0x000000cabc18723c */ /* 0x040fe20000001818 */
[----:B------:R-:W-:Y:S04]  /*8de0*/  MOV R164, UR15 ;  /* 0x0000000f00a47c02 */ /* 0x000fe80008000f00 */
[----:B------:R-:W-:Y:S01]  /*8df0*/  IMAD.MOV.U32 R200, RZ, RZ, R184 ;  /* 0x000000ffffc87224 */ /* 0x000fe200078e00b8 */
[C---:B---3--:R-:W-:Y:S05]  /*8e00*/  HMMA.16816.F32 R28, R188.reuse, R172, R28 ;  /* 0x000000acbc1c723c */ /* 0x048fea000000181c */
[----:B------:R-:W-:Y:S01]  /*8e10*/  IMAD.MOV.U32 R201, RZ, RZ, R185 ;  /* 0x000000ffffc97224 */ /* 0x000fe200078e00b9 */
[----:B------:R-:W-:Y:S01]  /*8e20*/  HMMA.16816.F32 R32, R188, R174, R32 ;  /* 0x000000aebc20723c */ /* 0x000fe20000001820 */
[----:B------:R-:W3:Y:S04]  /*8e30*/  LDSM.16.M88.4 R184, [R223+0x9000] ;  /* 0x00900000dfb8783b */ /* 0x000ee80000000200 */
[----:B------:R-:W-:Y:S01]  /*8e40*/  IMAD.MOV.U32 R199, RZ, RZ, R165 ;  /* 0x000000ffffc77224 */ /* 0x000fe200078e00a5 */
[C---:B-1----:R-:W-:Y:S01]  /*8e50*/  HMMA.16816.F32 R4, R168.reuse, R176, R4 ;  /* 0x000000b0a804723c */ /* 0x042fe20000001804 */
[----:B------:R-:W-:Y:S05]  /*8e60*/  LDSM.16.M88.4 R172, [R225] ;  /* 0x00000000e1ac783b */ /* 0x000fea0000000200 */
[C---:B------:R-:W-:Y:S01]  /*8e70*/  HMMA.16816.F32 R8, R168.reuse, R178, R8 ;  /* 0x000000b2a808723c */ /* 0x040fe20000001808 */
[----:B------:R-:W1:Y:S05]  /*8e80*/  LDSM.16.M88.4 R176, [R216] ;  /* 0x00000000d8b0783b */ /* 0x000e6a0000000200 */
[C---:B------:R-:W-:Y:S01]  /*8e90*/  HMMA.16816.F32 R12, R168.reuse, R180, R12 ;  /* 0x000000b4a80c723c */ /* 0x040fe2000000180c */
[----:B------:R-:W1:Y:S05]  /*8ea0*/  LDSM.16.M88.4 R188, [R216+0x800] ;  /* 0x00080000d8bc783b */ /* 0x000e6a0000000200 */
[C---:B------:R-:W-:Y:S01]  /*8eb0*/  HMMA.16816.F32 R16, R168.reuse, R182, R16 ;  /* 0x000000b6a810723c */ /* 0x040fe20000001810 */
[----:B------:R-:W1:Y:S05]  /*8ec0*/  LDSM.16.M88.4 R180, [R216+0x1000] ;  /* 0x00100000d8b4783b */ /* 0x000e6a0000000200 */
[C---:B---3--:R-:W-:Y:S06]  /*8ed0*/  HMMA.16816.F32 R20, R168.reuse, R184, R20 ;  /* 0x000000b8a814723c */ /* 0x048fec0000001814 */
[C---:B------:R-:W-:Y:S01]  /*8ee0*/  HMMA.16816.F32 R24, R168.reuse, R186, R24 ;  /* 0x000000baa818723c */ /* 0x040fe20000001818 */
[----:B------:R-:W3:Y:S05]  /*8ef0*/  LDSM.16.M88.4 R184, [R216+0x1800] ;  /* 0x00180000d8b8783b */ /* 0x000eea0000000200 */
[C---:B------:R-:W-:Y:S06]  /*8f00*/  HMMA.16816.F32 R28, R168.reuse, R192, R28 ;  /* 0x000000c0a81c723c */ /* 0x040fec000000181c */
[----:B------:R-:W-:Y:S01]  /*8f10*/  HMMA.16816.F32 R32, R168, R194, R32 ;  /* 0x000000c2a820723c */ /* 0x000fe20000001820 */
[----:B------:R-:W-:Y:S05]  /*8f20*/  LDSM.16.M88.4 R168, [R230+0x2000] ;  /* 0x00200000e6a8783b */ /* 0x000fea0000000200 */
        /* <DEDUP_REMOVED lines=10> */
[C---:B---3--:R-:W-:Y:S06]  /*8fd0*/  HMMA.16816.F32 R28, R172.reuse, R184, R28 ;  /* 0x000000b8ac1c723c */ /* 0x048fec000000181c */
[----:B------:R-:W-:Y:S01]  /*8fe0*/  HMMA.16816.F32 R32, R172, R186, R32 ;  /* 0x000000baac20723c */ /* 0x000fe20000001820 */
[----:B------:R-:W-:Y:S05]  /*8ff0*/  LDSM.16.M88.4 R172, [R228+0x2000] ;  /* 0x00200000e4ac783b */ /* 0x000fea0000000200 */
[C---:B-1----:R-:W-:Y:S01]  /*9000*/  HMMA.16816.F32 R4, R168.reuse, R176, R4 ;  /* 0x000000b0a804723c */ /* 0x042fe20000001804 */
[----:B------:R-:W-:Y:S05]  /*9010*/  LDSM.16.M88.4 R184, [R214] ;  /* 0x00000000d6b8783b */ /* 0x000fea0000000200 */
[C---:B------:R-:W-:Y:S01]  /*9020*/  HMMA.16816.F32 R8, R168.reuse, R178, R8 ;  /* 0x000000b2a808723c */ /* 0x040fe20000001808 */
[----:B------:R-:W1:Y:S05]  /*9030*/  LDSM.16.M88.4 R176, [R215] ;  /* 0x00000000d7b0783b */ /* 0x000e6a0000000200 */
[C---:B------:R-:W-:Y:S06]  /*9040*/  HMMA.16816.F32 R12, R168.reuse, R192, R12 ;  /* 0x000000c0a80c723c */ /* 0x040fec000000180c */
[C---:B------:R-:W-:Y:S01]  /*9050*/  HMMA.16816.F32 R16, R168.reuse, R194, R16 ;  /* 0x000000c2a810723c */ /* 0x040fe20000001810 */
[----:B------:R-:W3:Y:S05]  /*9060*/  LDSM.16.M88.4 R192, [R213] ;  /* 0x00000000d5c0783b */ /* 0x000eea0000000200 */
[C---:B------:R-:W-:Y:S06]  /*9070*/  HMMA.16816.F32 R20, R168.reuse, R188, R20 ;  /* 0x000000bca814723c */ /* 0x040fec0000001814 */
[C---:B------:R-:W-:Y:S01]  /*9080*/  HMMA.16816.F32 R24, R168.reuse, R190, R24 ;  /* 0x000000bea818723c */ /* 0x040fe20000001818 */
[----:B------:R-:W3:Y:S05]  /*9090*/  LDSM.16.M88.4 R188, [R212] ;  /* 0x00000000d4bc783b */ /* 0x000eea0000000200 */
[C---:B------:R-:W-:Y:S06]  /*90a0*/  HMMA.16816.F32 R28, R168.reuse, R180, R28 ;  /* 0x000000b4a81c723c */ /* 0x040fec000000181c */
[----:B------:R-:W-:Y:S01]  /*90b0*/  HMMA.16816.F32 R32, R168, R182, R32 ;  /* 0x000000b6a820723c */ /* 0x000fe20000001820 */
[----:B------:R-:W-:Y:S05]  /*90c0*/  LDSM.16.M88.4 R168, [R226+0x2000] ;  /* 0x00200000e2a8783b */ /* 0x000fea0000000200 */
[C---:B-1----:R-:W-:Y:S01]  /*90d0*/  HMMA.16816.F32 R4, R172.reuse, R176, R4 ;  /* 0x000000b0ac04723c */ /* 0x042fe20000001804 */
[----:B------:R-:W1:Y:S05]  /*90e0*/  LDSM.16.M88.4 R180, [R223+0xa000] ;  /* 0x00a00000dfb4783b */ /* 0x000e6a0000000200 */
        /* <DEDUP_REMOVED lines=17> */
[----:B------:R-:W2:Y:S05]  /*9200*/  LDSM.16.M88.4 R176, [R216+0x3000] ;  /* 0x00300000d8b0783b */ /* 0x000eaa0000000200 */
[C---:B------:R-:W-:Y:S06]  /*9210*/  HMMA.16816.F32 R20, R168.reuse, R184, R20 ;  /* 0x000000b8a814723c */ /* 0x040fec0000001814 */
[C---:B------:R-:W-:Y:S01]  /*9220*/  HMMA.16816.F32 R24, R168.reuse, R186, R24 ;  /* 0x000000baa818723c */ /* 0x040fe20000001818 */
[----:B------:R-:W4:Y:S05]  /*9230*/  LDSM.16.M88.4 R184, [R216+0x3800] ;  /* 0x00380000d8b8783b */ /* 0x000f2a0000000200 */
[C---:B---3--:R-:W-:Y:S06]  /*9240*/  HMMA.16816.F32 R28, R168.reuse, R192, R28 ;  /* 0x000000c0a81c723c */ /* 0x048fec000000181c */
        /* <DEDUP_REMOVED lines=11> */
[----:B------:R-:W2:Y:S05]  /*9300*/  LDSM.16.M88.4 R176, [R229+0xd800] ;  /* 0x00d80000e5b0783b */ /* 0x000eaa0000000200 */
[C---:B----4-:R-:W-:Y:S06]  /*9310*/  HMMA.16816.F32 R28, R172.reuse, R184, R28 ;  /* 0x000000b8ac1c723c */ /* 0x050fec000000181c */
[----:B------:R-:W-:Y:S01]  /*9320*/  HMMA.16816.F32 R32, R172, R186, R32 ;  /* 0x000000baac20723c */ /* 0x000fe20000001820 */
[----:B------:R-:W-:Y:S05]  /*9330*/  LDSM.16.M88.4 R172, [R228+0x4000] ;  /* 0x00400000e4ac783b */ /* 0x000fea0000000200 */
[C---:B-1----:R-:W-:Y:S01]  /*9340*/  HMMA.16816.F32 R4, R168.reuse, R188, R4 ;  /* 0x000000bca804723c */ /* 0x042fe20000001804 */
[----:B------:R-:W1:Y:S05]  /*9350*/  LDSM.16.M88.4 R184, [R211] ;  /* 0x00000000d3b8783b */ /* 0x000e6a0000000200 */
[C---:B------:R-:W-:Y:S01]  /*9360*/  HMMA.16816.F32 R8, R168.reuse, R190, R8 ;  /* 0x000000bea808723c */ /* 0x040fe20000001808 */
[----:B------:R-:W4:Y:S05]  /*9370*/  LDSM.16.M88.4 R188, [R210] ;  /* 0x00000000d2bc783b */ /* 0x000f2a0000000200 */
[C---:B------:R-:W-:Y:S06]  /*9380*/  HMMA.16816.F32 R12, R168.reuse, R192, R12 ;  /* 0x000000c0a80c723c */ /* 0x040fec000000180c */
[C---:B------:R-:W-:Y:S01]  /*9390*/  HMMA.16816.F32 R16, R168.reuse, R194, R16 ;  /* 0x000000c2a810723c */ /* 0x040fe20000001810 */
[----:B------:R-:W4:Y:S05]  /*93a0*/  LDSM.16.M88.4 R192, [R209] ;  /* 0x00000000d1c0783b */ /* 0x000f2a0000000200 */
[C---:B---3--:R-:W-:Y:S06]  /*93b0*/  HMMA.16816.F32 R20, R168.reuse, R180, R20 ;  /* 0x000000b4a814723c */ /* 0x048fec0000001814 */
[C---:B------:R-:W-:Y:S01]  /*93c0*/  HMMA.16816.F32 R24, R168.reuse, R182, R24 ;  /* 0x000000b6a818723c */ /* 0x040fe20000001818 */
[----:B------:R-:W3:Y:S05]  /*93d0*/  LDSM.16.M88.4 R180, [R208] ;  /* 0x00000000d0b4783b */ /* 0x000eea0000000200 */
[C---:B--2---:R-:W-:Y:S06]  /*93e0*/  HMMA.16816.F32 R28, R168.reuse, R176, R28 ;  /* 0x000000b0a81c723c */ /* 0x044fec000000181c */
[----:B------:R-:W-:Y:S01]  /*93f0*/  HMMA.16816.F32 R32, R168, R178, R32 ;  /* 0x000000b2a820723c */ /* 0x000fe20000001820 */
[----:B------:R-:W-:Y:S05]  /*9400*/  LDSM.16.M88.4 R168, [R226+0x4000] ;  /* 0x00400000e2a8783b */ /* 0x000fea0000000200 */
[C---:B-1----:R-:W-:Y:S01]  /*9410*/  HMMA.16816.F32 R4, R172.reuse, R184, R4 ;  /* 0x000000b8ac04723c */ /* 0x042fe20000001804 */
[----:B------:R-:W1:Y:S05]  /*9420*/  LDSM.16.M88.4 R176, [R223+0xc000] ;  /* 0x00c00000dfb0783b */ /* 0x000e6a0000000200 */
[C---:B------:R-:W-:Y:S01]  /*9430*/  HMMA.16816.F32 R8, R172.reuse, R186, R8 ;  /* 0x000000baac08723c */ /* 0x040fe20000001808 */
[----:B------:R-:W2:Y:S05]  /*9440*/  LDSM.16.M88.4 R184, [R223+0xc800] ;  /* 0x00c80000dfb8783b */ /* 0x000eaa0000000200 */
[C---:B----4-:R-:W-:Y:S06]  /*9450*/  HMMA.16816.F32 R12, R172.reuse, R188, R12 ;  /* 0x000000bcac0c723c */ /* 0x050fec000000180c */
[C---:B------:R-:W-:Y:S01]  /*9460*/  HMMA.16816.F32 R16, R172.reuse, R190, R16 ;  /* 0x000000beac10723c */ /* 0x040fe20000001810 */
[----:B------:R-:W4:Y:S05]  /*9470*/  LDSM.16.M88.4 R188, [R223+0xd000] ;  /* 0x00d00000dfbc783b */ /* 0x000f2a0000000200 */
        /* <DEDUP_REMOVED lines=25> */
[----:B------:R-:W4:Y:S05]  /*9610*/  LDSM.16.M88.4 R180, [R229+0xe800] ;  /* 0x00e80000e5b4783b */ /* 0x000f2a0000000200 */
[C---:B--2---:R-:W-:Y:S06]  /*9620*/  HMMA.16816.F32 R20, R172.reuse, R184, R20 ;  /* 0x000000b8ac14723c */ /* 0x044fec0000001814 */
[C---:B------:R-:W-:Y:S01]  /*9630*/  HMMA.16816.F32 R24, R172.reuse, R186, R24 ;  /* 0x000000baac18723c */ /* 0x040fe20000001818 */
[----:B------:R-:W2:Y:S05]  /*9640*/  LDSM.16.M88.4 R184, [R229+0xf800] ;  /* 0x00f80000e5b8783b */ /* 0x000eaa0000000200 */
[C---:B---3--:R-:W-:Y:S06]  /*9650*/  HMMA.16816.F32 R28, R172.reuse, R188, R28 ;  /* 0x000000bcac1c723c */ /* 0x048fec000000181c */
[----:B------:R-:W-:Y:S01]  /*9660*/  HMMA.16816.F32 R32, R172, R190, R32 ;  /* 0x000000beac20723c */ /* 0x000fe20000001820 */
[----:B------:R-:W-:Y:S05]  /*9670*/  LDSM.16.M88.4 R172, [R228+0x6000] ;  /* 0x00600000e4ac783b */ /* 0x000fea0000000200 */
[C---:B-1----:R-:W-:Y:S01]  /*9680*/  HMMA.16816.F32 R4, R168.reuse, R176, R4 ;  /* 0x000000b0a804723c */ /* 0x042fe20000001804 */
[----:B------:R-:W-:Y:S05]  /*9690*/  LDSM.16.M88.4 R188, [R205] ;  /* 0x00000000cdbc783b */ /* 0x000fea0000000200 */
[C---:B------:R-:W-:Y:S01]  /*96a0*/  HMMA.16816.F32 R8, R168.reuse, R178, R8 ;  /* 0x000000b2a808723c */ /* 0x040fe20000001808 */
[----:B------:R-:W1:Y:S05]  /*96b0*/  LDSM.16.M88.4 R176, [R207] ;  /* 0x00000000cfb0783b */ /* 0x000e6a0000000200 */
[C---:B----4-:R-:W-:Y:S06]  /*96c0*/  HMMA.16816.F32 R12, R168.reuse, R180, R12 ;  /* 0x000000b4a80c723c */ /* 0x050fec000000180c */
[C---:B------:R-:W-:Y:S01]  /*96d0*/  HMMA.16816.F32 R16, R168.reuse, R182, R16 ;  /* 0x000000b6a810723c */ /* 0x040fe20000001810 */
[----:B------:R-:W3:Y:S05]  /*96e0*/  LDSM.16.M88.4 R180, [R206] ;  /* 0x00000000ceb4783b */ /* 0x000eea0000000200 */
[C---:B------:R-:W-:Y:S06]  /*96f0*/  HMMA.16816.F32 R20, R168.reuse, R192, R20 ;  /* 0x000000c0a814723c */ /* 0x040fec0000001814 */
[C---:B------:R-:W-:Y:S01]  /*9700*/  HMMA.16816.F32 R24, R168.reuse, R194, R24 ;  /* 0x000000c2a818723c */ /* 0x040fe20000001818 */
[----:B------:R-:W4:Y:S05]  /*9710*/  LDSM.16.M88.4 R192, [R204] ;  /* 0x00000000ccc0783b */ /* 0x000f2a0000000200 */
[C---:B--2---:R-:W-:Y:S06]  /*9720*/  HMMA.16816.F32 R28, R168.reuse, R184, R28 ;  /* 0x000000b8a81c723c */ /* 0x044fec000000181c */
[----:B------:R-:W-:Y:S01]  /*9730*/  HMMA.16816.F32 R32, R168, R186, R32 ;  /* 0x000000baa820723c */ /* 0x000fe20000001820 */
[----:B------:R-:W-:Y:S05]  /*9740*/  LDSM.16.M88.4 R168, [R226+0x6000] ;  /* 0x00600000e2a8783b */ /* 0x000fea0000000200 */
[C---:B-1----:R-:W-:Y:S01]  /*9750*/  HMMA.16816.F32 R4, R172.reuse, R176, R4 ;  /* 0x000000b0ac04723c */ /* 0x042fe20000001804 */
[----:B------:R-:W1:Y:S05]  /*9760*/  LDSM.16.M88.4 R184, [R223+0xe000] ;  /* 0x00e00000dfb8783b */ /* 0x000e6a0000000200 */
[C---:B------:R-:W-:Y:S01]  /*9770*/  HMMA.16816.F32 R8, R172.reuse, R178, R8 ;  /* 0x000000b2ac08723c */ /* 0x040fe20000001808 */
[----:B------:R-:W2:Y:S05]  /*9780*/  LDSM.16.M88.4 R176, [R223+0xe800] ;  /* 0x00e80000dfb0783b */ /* 0x000eaa0000000200 */
[C---:B---3--:R-:W-:Y:S06]  /*9790*/  HMMA.16816.F32 R12, R172.reuse, R180, R12 ;  /* 0x000000b4ac0c723c */ /* 0x048fec000000180c */
[C---:B------:R-:W-:Y:S01]  /*97a0*/  HMMA.16816.F32 R16, R172.reuse, R182, R16 ;  /* 0x000000b6ac10723c */ /* 0x040fe20000001810 */
[----:B------:R-:W3:Y:S05]  /*97b0*/  LDSM.16.M88.4 R180, [R223+0xf000] ;  /* 0x00f00000dfb4783b */ /* 0x000eea0000000200 */
        /* <DEDUP_REMOVED lines=8> */
[C---:B------:R-:W-:Y:S05]  /*9840*/  HMMA.16816.F32 R8, R168.reuse, R186, R8 ;  /* 0x000000baa808723c */ /* 0x040fea0000001808 */
[----:B------:R-:W-:Y:S01]  /*9850*/  IMAD.MOV.U32 R184, RZ, RZ, R2 ;  /* 0x000000ffffb87224 */ /* 0x000fe200078e0002 */
[C---:B--2---:R-:W-:Y:S05]  /*9860*/  HMMA.16816.F32 R12, R168.reuse, R176, R12 ;  /* 0x000000b0a80c723c */ /* 0x044fea000000180c */
[----:B------:R-:W-:Y:S01]  /*9870*/  IMAD.MOV.U32 R185, RZ, RZ, R3 ;  /* 0x000000ffffb97224 */ /* 0x000fe200078e0003 */
[C---:B------:R-:W-:Y:S06]  /*9880*/  HMMA.16816.F32 R16, R168.reuse, R178, R16 ;  /* 0x000000b2a810723c */ /* 0x040fec0000001810 */
[C---:B---3--:R-:W-:Y:S06]  /*9890*/  HMMA.16816.F32 R20, R168.reuse, R180, R20 ;  /* 0x000000b4a814723c */ /* 0x048fec0000001814 */
[C---:B------:R-:W-:Y:S06]  /*98a0*/  HMMA.16816.F32 R24, R168.reuse, R182, R24 ;  /* 0x000000b6a818723c */ /* 0x040fec0000001818 */
[C---:B----4-:R-:W-:Y:S06]  /*98b0*/  HMMA.16816.F32 R28, R168.reuse, R172, R28 ;  /* 0x000000aca81c723c */ /* 0x050fec000000181c */
[----:B------:R-:W-:Y:S01]  /*98c0*/  HMMA.16816.F32 R32, R168, R174, R32 ;  /* 0x000000aea820723c */ /* 0x000fe20000001820 */
[----:B------:R-:W2:Y:S05]  /*98d0*/  LDSM.16.M88.4 R168, [R216+0x6800] ;  /* 0x00680000d8a8783b */ /* 0x000eaa0000000200 */
[C---:B-1----:R-:W-:Y:S06]  /*98e0*/  HMMA.16816.F32 R4, R188.reuse, R192, R4 ;  /* 0x000000c0bc04723c */ /* 0x042fec0000001804 */
[C---:B------:R-:W-:Y:S11]  /*98f0*/  HMMA.16816.F32 R8, R188.reuse, R194, R8 ;  /* 0x000000c2bc08723c */ /* 0x040ff60000001808 */
[----:B------:R-:W-:Y:S07]  /*9900*/  @!UPT UIADD3 URZ, URZ, URZ, URZ ;  /* 0x0000003f3f3ff290 */ /* 0x000fee000fffe03f */
[----:B------:R-:W-:Y:S01]  /*9910*/  FMUL.FTZ R2, R6, UR12 ;  /* 0x0000000c06027c20 */ /* 0x000fe20008410000 */
[----:B------:R-:W-:Y:S01]  /*9920*/  FMUL.FTZ R7, R7, UR12 ;  /* 0x0000000c07077c20 */ /* 0x000fe20008410000 */
[----:B------:R-:W-:Y:S01]  /*9930*/  FMUL.FTZ R165, R5, UR12 ;  /* 0x0000000c05a57c20 */ /* 0x000fe20008410000 */
[----:B------:R-:W-:Y:S01]  /*9940*/  FMUL.FTZ R166, R4, UR12 ;  /* 0x0000000c04a67c20 */ /* 0x000fe20008410000 */
[----:B------:R1:W3:Y:S02]  /*9950*/  MUFU.TANH R186, R2 ;  /* 0x0000000200ba7308 */ /* 0x0002e40000002400 */
[----:B------:R-:W-:Y:S01]  /*9960*/  FMUL.FTZ R187, R9, UR12 ;  /* 0x0000000c09bb7c20 */ /* 0x000fe20008410000 */
[----:B------:R-:W-:Y:S01]  /*9970*/  FMUL.FTZ R5, R10, UR12 ;  /* 0x0000000c0a057c20 */ /* 0x000fe20008410000 */
[----:B------:R-:W-:Y:S01]  /*9980*/  FMUL.FTZ R10, R11, UR12 ;  /* 0x0000000c0b0a7c20 */ /* 0x000fe20008410000 */
[C---:B--2---:R-:W-:Y:S05]  /*9990*/  HMMA.16816.F32 R12, R188.reuse, R168, R12 ;  /* 0x000000a8bc0c723c */ /* 0x044fea000000180c */
[----:B------:R2:W4:Y:S01]  /*99a0*/  MUFU.TANH R6, R166 ;  /* 0x000000a600067308 */ /* 0x0005220000002400 */
[C---:B------:R-:W-:Y:S01]  /*99b0*/  HMMA.16816.F32 R16, R188.reuse, R170, R16 ;  /* 0x000000aabc10723c */ /* 0x040fe20000001810 */
[----:B------:R-:W3:Y:S08]  /*99c0*/  LDSM.16.M88.4 R168, [R216+0x7000] ;  /* 0x00700000d8a8783b */ /* 0x000ef00000000200 */
[----:B------:R-:W4:Y:S02]  /*99d0*/  MUFU.TANH R5, R5 ;  /* 0x0000000500057308 */ /* 0x000f240000002400 */
[C---:B-1----:R-:W-:Y:S02]  /*99e0*/  LEA R2, P0, R164.reuse, R198, 0x6 ;  /* 0x000000c6a4027211 */ /* 0x042fe400078030ff */
[C---:B------:R-:W-:Y:S06]  /*99f0*/  LEA R198, P1, R164.reuse, R36, 0x6 ;  /* 0x00000024a4c67211 */ /* 0x040fec00078230ff */
[----:B------:R-:W1:Y:S01]  /*9a00*/  MUFU.TANH R165, R165 ;  /* 0x000000a500a57308 */ /* 0x000e620000002400 */
[----:B------:R-:W-:Y:S01]  /*9a10*/  LEA.HI.X.SX32 R3, R164, R199, 0x6, P0 ;  /* 0x000000c7a4037211 */ /* 0x000fe200000f36ff */
[----:B------:R-:W-:Y:S01]  /*9a20*/  IMAD.WIDE.U32 R194, R2, UR8, RZ ;  /* 0x0000000802c27c25 */ /* 0x000fe2000f8e00ff */
[----:B------:R-:W-:Y:S02]  /*9a30*/  LEA.HI.X.SX32 R199, R164, R37, 0x6, P1 ;  /* 0x00000025a4c77211 */ /* 0x000fe400008f36ff */
[----:B------:R1:W5:Y:S01]  /*9a40*/  LDL.LU.64 R36, [R1+0x38] ;  /* 0x0000380001247983 */ /* 0x0003620000300a00 */
[----:B------:R-:W-:Y:S01]  /*9a50*/  IMAD R3, R3, UR8, RZ ;  /* 0x0000000803037c24 */ /* 0x000fe2000f8e02ff */
[----:B------:R-:W-:Y:S03]  /*9a60*/  LEA R182, P0, R194, R197, 0x1 ;  /* 0x000000c5c2b67211 */ /* 0x000fe600078008ff */
[----:B------:R-:W-:Y:S01]  /*9a70*/  MUFU.TANH R10, R10 ;  /* 0x0000000a000a7308 */ /* 0x000fe20000002400 */
[----:B------:R-:W-:Y:S02]  /*9a80*/  IMAD R9, R199, UR8, RZ ;  /* 0x00000008c7097c24 */ /* 0x000fe4000f8e02ff */
[----:B--2---:R-:W-:Y:S01]  /*9a90*/  FMUL.FTZ R166, R8, UR12 ;  /* 0x0000000c08a67c20 */ /* 0x004fe20008410000 */
[----:B------:R-:W-:Y:S02]  /*9aa0*/  IMAD R3, R2, UR9, R3 ;  /* 0x0000000902037c24 */ /* 0x000fe4000f8e0203 */
[C---:B------:R-:W-:Y:S02]  /*9ab0*/  IMAD R9, R198.reuse, UR9, R9 ;  /* 0x00000009c6097c24 */ /* 0x040fe4000f8e0209 */
[----:B------:R-:W-:Y:S01]  /*9ac0*/  FMUL.FTZ R19, R19, UR12 ;  /* 0x0000000c13137c20 */ /* 0x000fe20008410000 */
[----:B------:R-:W-:Y:S01]  /*9ad0*/  IMAD.WIDE.U32 R198, R198, UR8, RZ ;  /* 0x00000008c6c67c25 */ /* 0x000fe2000f8e00ff */
[----:B------:R2:W-:Y:S03]  /*9ae0*/  MUFU.TANH R2, R7 ;  /* 0x0000000700027308 */ /* 0x0005e60000002400 */
[----:B------:R-:W-:Y:S02]  /*9af0*/  IMAD.IADD R3, R195, 0x1, R3 ;  /* 0x00000001c3037824 */ /* 0x000fe400078e0203 */
[----:B------:R-:W-:Y:S02]  /*9b00*/  IMAD.IADD R9, R199, 0x1, R9 ;  /* 0x00000001c7097824 */ /* 0x000fe400078e0209 */
[----:B------:R-:W-:Y:S03]  /*9b10*/  FMUL.FTZ R199, R13, UR12 ;  /* 0x0000000c0dc77c20 */ /* 0x000fe60008410000 */
[----:B------:R-:W1:Y:S01]  /*9b20*/  MUFU.TANH R166, R166 ;  /* 0x000000a600a67308 */ /* 0x000e620000002400 */
[----:B------:R-:W-:Y:S01]  /*9b30*/  LEA.HI.X R183, R194, R252, R3, 0x1, P0 ;  /* 0x000000fcc2b77211 */ /* 0x000fe200000f0c03 */
[----:B------:R-:W-:Y:S01]  /*9b40*/  IMAD.U32 R3, RZ, RZ, UR21 ;  /* 0x00000015ff037e24 */ /* 0x000fe2000f8e00ff */
[C---:B------:R-:W-:Y:S02]  /*9b50*/  LEA R194, P2, R164.reuse, R184, 0x6 ;  /* 0x000000b8a4c27211 */ /* 0x040fe400078430ff */
[C---:B------:R-:W-:Y:S01]  /*9b60*/  LEA R202, P0, R164.reuse, R200, 0x6 ;  /* 0x000000c8a4ca7211 */ /* 0x040fe200078030ff */
[----:B------:R-:W-:Y:S01]  /*9b70*/  IMAD R3, R3, -0x40, R196 ;  /* 0xffffffc003037824 */ /* 0x000fe200078e02c4 */
[C---:B------:R-:W-:Y:S03]  /*9b80*/  LEA.HI.X.SX32 R195, R164.reuse, R185, 0x6, P2 ;  /* 0x000000b9a4c37211 */ /* 0x040fe600010f36ff */
[----:B------:R-:W-:Y:S01]  /*9b90*/  MUFU.TANH R199, R199 ;  /* 0x000000c700c77308 */ /* 0x000fe20000002400 */
[----:B------:R-:W-:Y:S01]  /*9ba0*/  LEA.HI.X.SX32 R203, R164, R201, 0x6, P0 ;  /* 0x000000c9a4cb7211 */ /* 0x000fe200000f36ff */
[----:B------:R-:W-:Y:S01]  /*9bb0*/  IMAD.WIDE.U32 R178, R194, UR8, RZ ;  /* 0x00000008c2b27c25 */ /* 0x000fe2000f8e00ff */
[C---:B---3--:R-:W-:Y:S03]  /*9bc0*/  HMMA.16816.F32 R20, R188.reuse, R168, R20 ;  /* 0x000000a8bc14723c */ /* 0x048fe60000001814 */
[----:B------:R-:W-:Y:S01]  /*9bd0*/  IMAD R185, R195, UR8, RZ ;  /* 0x00000008c3b97c24 */ /* 0x000fe2000f8e02ff */
[-C--:B------:R-:W-:Y:S03]  /*9be0*/  LEA R184, P0, R178, R197.reuse, 0x1 ;  /* 0x000000c5b2b87211 */ /* 0x080fe600078008ff */
[----:B------:R3:W-:Y:S01]  /*9bf0*/  MUFU.TANH R164, R187 ;  /* 0x000000bb00a47308 */ /* 0x0007e20000002400 */
[----:B------:R-:W-:Y:S03]  /*9c00*/  IMAD R11, R203, UR8, RZ ;  /* 0x00000008cb0b7c24 */ /* 0x000fe6000f8e02ff */
[----:B------:R-:W-:Y:S01]  /*9c10*/  FMUL.FTZ R195, R14, UR12 ;  /* 0x0000000c0ec37c20 */ /* 0x000fe20008410000 */
[----:B------:R-:W-:Y:S01]  /*9c20*/  IMAD R185, R194, UR9, R185 ;  /* 0x00000009c2b97c24 */ /* 0x000fe2000f8e02b9 */
[C---:B------:R-:W-:Y:S03]  /*9c30*/  HMMA.16816.F32 R24, R188.reuse, R170, R24 ;  /* 0x000000aabc18723c */ /* 0x040fe60000001818 */
[----:B------:R-:W-:Y:S01]  /*9c40*/  IMAD.IADD R185, R179, 0x1, R185 ;  /* 0x00000001b3b97824 */ /* 0x000fe200078e02b9 */
[----:B------:R-:W1:Y:S01]  /*9c50*/  MUFU.TANH R195, R195 ;  /* 0x000000c300c37308 */ /* 0x000e620000002400 */
[----:B------:R-:W-:Y:S02]  /*9c60*/  IMAD R11, R202, UR9, R11 ;  /* 0x00000009ca0b7c24 */ /* 0x000fe4000f8e020b */
[----:B------:R-:W-:Y:S01]  /*9c70*/  FMUL.FTZ R14, R15, UR12 ;  /* 0x0000000c0f0e7c20 */ /* 0x000fe20008410000 */
[----:B--2---:R-:W-:Y:S03]  /*9c80*/  VIADD R7, R3, 0x8 ;  /* 0x0000000803077836 */ /* 0x004fe60000000000 */
[-C--:B------:R-:W-:Y:S01]  /*9c90*/  LEA.HI.X R185, R178, R252.reuse, R185, 0x1, P0 ;  /* 0x000000fcb2b97211 */ /* 0x080fe200000f0cb9 */
[----:B------:R-:W-:Y:S01]  /*9ca0*/  IMAD.WIDE.U32 R202, R202, UR8, RZ ;  /* 0x00000008caca7c25 */ /* 0x000fe2000f8e00ff */
[----:B------:R-:W-:Y:S01]  /*9cb0*/  ISETP.GE.AND P1, PT, R7, RZ, PT ;  /* 0x000000ff0700720c */ /* 0x000fe20003f26270 */
[----:B------:R2:W1:Y:S02]  /*9cc0*/  MUFU.TANH R200, R14 ;  /* 0x0000000e00c87308 */ /* 0x0004640000002400 */
[----:B------:R-:W-:Y:S01]  /*9cd0*/  FMUL.FTZ R15, R12, UR12 ;  /* 0x0000000c0c0f7c20 */ /* 0x000fe20008410000 */
[----:B------:R-:W-:Y:S01]  /*9ce0*/  IMAD.IADD R11, R203, 0x1, R11 ;  /* 0x00000001cb0b7824 */ /* 0x000fe200078e020b */
[CC--:B------:R-:W-:Y:S01]  /*9cf0*/  LEA R180, P0, R202.reuse, R197.reuse, 0x1 ;  /* 0x000000c5cab47211 */ /* 0x0c0fe200078008ff */
[----:B------:R-:W-:Y:S02]  /*9d00*/  VIADD R193, R3, 0xfffffff0 ;  /* 0xfffffff003c17836 */ /* 0x000fe40000000000 */
[----:B------:R-:W-:Y:S01]  /*9d10*/  FMUL.FTZ R201, R17, UR12 ;  /* 0x0000000c11c97c20 */ /* 0x000fe20008410000 */
[C---:B------:R-:W-:Y:S01]  /*9d20*/  VIADD R194, R3.reuse, 0xfffffff7 ;  /* 0xfffffff703c27836 */ /* 0x040fe20000000000 */
[-C--:B------:R-:W-:Y:S01]  /*9d30*/  LEA.HI.X R181, R202, R252.reuse, R11, 0x1, P0 ;  /* 0x000000fccab57211 */ /* 0x080fe200000f0c0b */
[C---:B------:R-:W-:Y:S01]  /*9d40*/  VIADD R11, R3.reuse, 0xffffffff ;  /* 0xffffffff030b7836 */ /* 0x040fe20000000000 */
[----:B------:R1:W1:Y:S01]  /*9d50*/  MUFU.TANH R196, R15 ;  /* 0x0000000f00c47308 */ /* 0x0002620000002400 */
[C---:B---3--:R-:W-:Y:S02]  /*9d60*/  VIADD R187, R3.reuse, 0xffffffef ;  /* 0xffffffef03bb7836 */ /* 0x048fe40000000000 */
[----:B------:R-:W-:Y:S01]  /*9d70*/  FMUL.FTZ R22, R22, UR12 ;  /* 0x0000000c16167c20 */ /* 0x000fe20008410000 */
[C---:B------:R-:W-:Y:S01]  /*9d80*/  @!P1 IADD3 R7, -R3.reuse, -0x8, RZ ;  /* 0xfffffff803079810 */ /* 0x040fe20007ffe1ff */
[----:B------:R-:W-:Y:S01]  /*9d90*/  VIADD R4, R3, 0xffffffe0 ;  /* 0xffffffe003047836 */ /* 0x000fe20000000000 */
[C---:B------:R-:W-:Y:S01]  /*9da0*/  LEA R172, P1, R198.reuse, R197, 0x1 ;  /* 0x000000c5c6ac7211 */ /* 0x040fe200078208ff */
[----:B------:R-:W-:Y:S01]  /*9db0*/  FMUL.FTZ R203, R25, UR12 ;  /* 0x0000000c19cb7c20 */ /* 0x000fe20008410000 */
[----:B------:R-:W-:Y:S02]  /*9dc0*/  ISETP.GE.AND P0, PT, R11, RZ, PT ;  /* 0x000000ff0b00720c */ /* 0x000fe40003f06270 */
[----:B------:R3:W-:Y:S01]  /*9dd0*/  MUFU.TANH R8, R22 ;  /* 0x0000001600087308 */ /* 0x0007e20000002400 */
[----:B------:R-:W-:Y:S01]  /*9de0*/  LEA.HI.X R173, R198, R252, R9, 0x1, P1 ;  /* 0x000000fcc6ad7211 */ /* 0x000fe200008f0c09 */
[----:B------:R-:W-:Y:S01]  /*9df0*/  FMUL.FTZ R198, R16, UR12 ;  /* 0x0000000c10c67c20 */ /* 0x000fe20008410000 */
[----:B------:R-:W-:Y:S01]  /*9e00*/  I2FP.F32.S32 R7, R7 ;  /* 0x0000000700077245 */ /* 0x000fe20000201400 */
[----:B------:R-:W-:Y:S01]  /*9e10*/  FMUL.FTZ R27, R27, UR12 ;  /* 0x0000000c1b1b7c20 */ /* 0x000fe20008410000 */
[----:B------:R-:W-:Y:S01]  /*9e20*/  IABS R9, R3 ;  /* 0x0000000300097213 */ /* 0x000fe20000000000 */
[----:B------:R-:W-:Y:S01]  /*9e30*/  STL.64 [R1+0x30], R172 ;  /* 0x000030ac01007387 */ /* 0x000fe20000100a00 */
[----:B------:R-:W-:Y:S01]  /*9e40*/  ISETP.GE.AND P1, PT, R194, RZ, PT ;  /* 0x000000ffc200720c */ /* 0x000fe20003f26270 */
[----:B--2---:R-:W-:Y:S01]  /*9e50*/  FFMA.FTZ R14, R7, -UR5, R186 ;  /* 0x80000005070e7c23 */ /* 0x004fe200080100ba */
[----:B------:R-:W-:Y:S02]  /*9e60*/  I2FP.F32.S32 R9, R9 ;  /* 0x0000000900097245 */ /* 0x000fe40000201400 */
[----:B------:R-:W2:Y:S01]  /*9e70*/  LDSM.16.M88.4 R172, [R216+0x7800] ;  /* 0x00780000d8ac783b */ /* 0x000ea20000000200 */
[----:B------:R-:W-:Y:S04]  /*9e80*/  DEPBAR.LE SB0, 0x0 ;  /* 0x000080000000791a */ /* 0x000fe80000000000 */
[----:B------:R-:W-:Y:S01]  /*9e90*/  @!P0 IADD3 R11, -R3, 0x1, RZ ;  /* 0x00000001030b8810 */ /* 0x000fe20007ffe1ff */
[----:B------:R-:W-:Y:S01]  /*9ea0*/  BAR.SYNC.DEFER_BLOCKING 0x0 ;  /* 0x0000000000007b1d */ /* 0x000fe20000010000 */
[----:B------:R-:W-:Y:S01]  /*9eb0*/  ISETP.GE.AND P0, PT, R193, RZ, PT ;  /* 0x000000ffc100720c */ /* 0x000fe20003f06270 */
[----:B------:R-:W-:Y:S01]  /*9ec0*/  VIADD R7, R3, 0xfffffff8 ;  /* 0xfffffff803077836 */ /* 0x000fe20000000000 */
[----:B------:R-:W-:Y:S01]  /*9ed0*/  I2FP.F32.S32 R186, R11 ;  /* 0x0000000b00ba7245 */ /* 0x000fe20000201400 */
[----:B----4-:R-:W-:Y:S01]  /*9ee0*/  FFMA.FTZ R13, R9, -UR5, R6 ;  /* 0x80000005090d7c23 */ /* 0x010fe20008010006 */
[----:B------:R-:W-:Y:S01]  /*9ef0*/  @!P1 IADD3 R194, -R3, 0x9, RZ ;  /* 0x0000000903c29810 */ /* 0x000fe20007ffe1ff */
[----:B------:R4:W2:Y:S01]  /*9f00*/  MUFU.TANH R197, R19 ;  /* 0x0000001300c57308 */ /* 0x0008a20000002400 */
[----:B------:R-:W-:Y:S01]  /*9f10*/  ISETP.GE.AND P2, PT, R7, RZ, PT ;  /* 0x000000ff0700720c */ /* 0x000fe20003f46270 */
[----:B-1----:R-:W-:Y:S01]  /*9f20*/  FMUL.FTZ R15, R18, UR12 ;  /* 0x0000000c120f7c20 */ /* 0x002fe20008410000 */
[----:B------:R-:W-:Y:S02]  /*9f30*/  VIADD R6, R3, 0xffffffe7 ;  /* 0xffffffe703067836 */ /* 0x000fe40000000000 */
[----:B------:R-:W-:Y:S01]  /*9f40*/  FFMA.FTZ R18, R9, -UR5, R5 ;  /* 0x8000000509127c23 */ /* 0x000fe20008010005 */
[C---:B------:R-:W-:Y:S01]  /*9f50*/  IADD3 R9, R3.reuse, -0x18, RZ ;  /* 0xffffffe803097810 */ /* 0x040fe20007ffe0ff */
[----:B------:R-:W-:Y:S01]  /*9f60*/  FFMA.FTZ R17, R186, -UR5, R165 ;  /* 0x80000005ba117c23 */ /* 0x000fe200080100a5 */
[C---:B------:R-:W-:Y:S01]  /*9f70*/  VIADD R165, R3.reuse, 0xffffffd8 ;  /* 0xffffffd803a57836 */ /* 0x040fe20000000000 */
[C---:B------:R-:W-:Y:S01]  /*9f80*/  @!P0 IADD3 R193, -R3.reuse, 0x10, RZ ;  /* 0x0000001003c18810 */ /* 0x040fe20007ffe1ff */
[----:B------:R1:W2:Y:S01]  /*9f90*/  MUFU.TANH R192, R15 ;  /* 0x0000000f00c07308 */ /* 0x0002a20000002400 */
[----:B------:R-:W-:Y:S01]  /*9fa0*/  ISETP.GE.AND P0, PT, R6, RZ, PT ;  /* 0x000000ff0600720c */ /* 0x000fe20003f06270 */
[----:B------:R-:W-:Y:S01]  /*9fb0*/  VIADD R5, R3, 0xffffffc8 ;  /* 0xffffffc803057836 */ /* 0x000fe20000000000 */
[----:B------:R-:W-:Y:S01]  /*9fc0*/  ISETP.GE.AND P1, PT, R9, RZ, PT ;  /* 0x000000ff0900720c */ /* 0x000fe20003f26270 */
[C---:B------:R-:W-:Y:S01]  /*9fd0*/  VIADD R11, R3.reuse, 0xffffffd0 ;  /* 0xffffffd0030b7836 */ /* 0x040fe20000000000 */
[----:B------:R-:W-:Y:S01]  /*9fe0*/  @!P2 IADD3 R7, -R3, 0x8, RZ ;  /* 0x000000080307a810 */ /* 0x000fe20007ffe1ff */
[----:B---3--:R-:W-:Y:S01]  /*9ff0*/  FMUL.FTZ R22, R21, UR12 ;  /* 0x0000000c15167c20 */ /* 0x008fe20008410000 */
[----:B------:R-:W-:Y:S01]  /*a000*/  ISETP.GE.AND P2, PT, R187, RZ, PT ;  /* 0x000000ffbb00720c */ /* 0x000fe20003f46270 */
[C---:B------:R-:W-:Y:S01]  /*a010*/  VIADD R21, R3.reuse, 0x7 ;  /* 0x0000000703157836 */ /* 0x040fe20000000000 */
[----:B------:R-:W-:Y:S01]  /*a020*/  I2FP.F32.S32 R7, R7 ;  /* 0x0000000700077245 */ /* 0x000fe20000201400 */
[----:B------:R-:W-:Y:S01]  /*a030*/  MUFU.TANH R177, R22 ;  /* 0x0000001600b17308 */ /* 0x000fe20000002400 */
[----:B------:R-:W-:Y:S03]  /*a040*/  FMUL.FTZ R202, R20, UR12 ;  /* 0x0000000c14ca7c20 */ /* 0x000fe60008410000 */
[----:B------:R-:W-:Y:S01]  /*a050*/  @!P0 IADD3 R6, -R3, 0x19, RZ ;  /* 0x0000001903068810 */ /* 0x000fe20007ffe1ff */
[----:B----4-:R-:W-:Y:S01]  /*a060*/  FFMA.FTZ R19, R7, -UR5, R166 ;  /* 0x8000000507137c23 */ /* 0x010fe200080100a6 */
[----:B------:R-:W-:Y:S01]  /*a070*/  ISETP.GE.AND P0, PT, R165, RZ, PT ;  /* 0x000000ffa500720c */ /* 0x000fe20003f06270 */
[----:B-1----:R-:W-:Y:S01]  /*a080*/  FFMA.FTZ R15, R186, -UR5, R10 ;  /* 0x80000005ba0f7c23 */ /* 0x002fe2000801000a */
[C---:B------:R-:W-:Y:S01]  /*a090*/  @!P1 IADD3 R9, -R3.reuse, 0x18, RZ ;  /* 0x0000001803099810 */ /* 0x040fe20007ffe1ff */
[C---:B------:R-:W-:Y:S01]  /*a0a0*/  VIADD R186, R3.reuse, 0xffffffdf ;  /* 0xffffffdf03ba7836 */ /* 0x040fe20000000000 */
[----:B------:R-:W-:Y:S01]  /*a0b0*/  @!P2 IADD3 R187, -R3, 0x11, RZ ;  /* 0x0000001103bba810 */ /* 0x000fe20007ffe1ff */
[----:B------:R-:W1:Y:S01]  /*a0c0*/  MUFU.TANH R198, R198 ;  /* 0x000000c600c67308 */ /* 0x000e620000002400 */
[----:B------:R-:W-:Y:S01]  /*a0d0*/  ISETP.GE.AND P2, PT, R4, RZ, PT ;  /* 0x000000ff0400720c */ /* 0x000fe20003f46270 */
[----:B------:R-:W-:Y:S01]  /*a0e0*/  FMUL.FTZ R10, R23, UR12 ;  /* 0x0000000c170a7c20 */ /* 0x000fe20008410000 */
[----:B------:R-:W-:Y:S01]  /*a0f0*/  ISETP.GE.AND P1, PT, R186, RZ, PT ;  /* 0x000000ffba00720c */ /* 0x000fe20003f26270 */
[C---:B--2---:R-:W-:Y:S06]  /*a100*/  HMMA.16816.F32 R28, R188.reuse, R172, R28 ;  /* 0x000000acbc1c723c */ /* 0x044fec000000181c */
[----:B------:R2:W-:Y:S01]  /*a110*/  MUFU.TANH R173, R10 ;  /* 0x0000000a00ad7308 */ /* 0x0005e20000002400 */
[C---:B------:R-:W-:Y:S01]  /*a120*/  @!P0 IADD3 R165, -R3.reuse, 0x28, RZ ;  /* 0x0000002803a58810 */ /* 0x040fe20007ffe1ff */
[----:B------:R-:W-:Y:S01]  /*a130*/  VIADD R23, R3, 0xffffffd7 ;  /* 0xffffffd703177836 */ /* 0x000fe20000000000 */
[----:B------:R-:W-:Y:S02]  /*a140*/  ISETP.GE.AND P0, PT, R5, RZ, PT ;  /* 0x000000ff0500720c */ /* 0x000fe40003f06270 */
[----:B------:R-:W-:Y:S01]  /*a150*/  FFMA.FTZ R195, R7, -UR5, R195 ;  /* 0x8000000507c37c23 */ /* 0x000fe200080100c3 */
[----:B------:R-:W-:Y:S03]  /*a160*/  HMMA.16816.F32 R32, R188, R174, R32 ;  /* 0x000000aebc20723c */ /* 0x000fe60000001820 */
[C---:B------:R-:W-:Y:S01]  /*a170*/  @!P2 IADD3 R4, -R3.reuse, 0x20, RZ ;  /* 0x000000200304a810 */ /* 0x040fe20007ffe1ff */
[C---:B------:R-:W-:Y:S01]  /*a180*/  VIADD R7, R3.reuse, 0xffffffc7 ;  /* 0xffffffc703077836 */ /* 0x040fe20000000000 */
[----:B------:R-:W-:Y:S01]  /*a190*/  @!P1 IADD3 R186, -R3, 0x21, RZ ;  /* 0x0000002103ba9810 */ /* 0x000fe20007ffe1ff */
[----:B------:R-:W-:Y:S01]  /*a1a0*/  FMUL.FTZ R166, R26, UR12 ;  /* 0x0000000c1aa67c20 */ /* 0x000fe20008410000 */
[----:B------:R-:W-:Y:S01]  /*a1b0*/  ISETP.GE.AND P2, PT, R23, RZ, PT ;  /* 0x000000ff1700720c */ /* 0x000fe20003f46270 */
[----:B------:R-:W-:Y:S01]  /*a1c0*/  MUFU.TANH R201, R201 ;  /* 0x000000c900c97308 */ /* 0x000fe20000002400 */
[----:B------:R-:W-:Y:S02]  /*a1d0*/  ISETP.GE.AND P1, PT, R11, RZ, PT ;  /* 0x000000ff0b00720c */ /* 0x000fe40003f26270 */
[C---:B------:R-:W-:Y:S01]  /*a1e0*/  @!P0 IADD3 R5, -R3.reuse, 0x38, RZ ;  /* 0x0000003803058810 */ /* 0x040fe20007ffe1ff */
[----:B--2---:R-:W-:Y:S01]  /*a1f0*/  VIADD R10, R3, 0xffffffcf ;  /* 0xffffffcf030a7836 */ /* 0x004fe20000000000 */
[----:B------:R-:W-:Y:S02]  /*a200*/  ISETP.GE.AND P0, PT, R21, RZ, PT ;  /* 0x000000ff1500720c */ /* 0x000fe40003f06270 */
[----:B------:R-:W-:Y:S01]  /*a210*/  I2FP.F32.S32 R165, R165 ;  /* 0x000000a500a57245 */ /* 0x000fe20000201400 */
[----:B------:R-:W-:Y:S02]  /*a220*/  FMUL.FTZ R28, R28, UR12 ;  /* 0x0000000c1c1c7c20 */ /* 0x000fe40008410000 */
[----:B------:R-:W2:Y:S01]  /*a230*/  MUFU.TANH R166, R166 ;  /* 0x000000a600a67308 */ /* 0x000ea20000002400 */
[----:B------:R-:W-:Y:S01]  /*a240*/  FMUL.FTZ R25, R30, UR12 ;  /* 0x0000000c1e197c20 */ /* 0x000fe20008410000 */
[----:B------:R-:W-:Y:S01]  /*a250*/  FMUL.FTZ R29, R29, UR12 ;  /* 0x0000000c1d1d7c20 */ /* 0x000fe20008410000 */
[----:B------:R-:W-:Y:S01]  /*a260*/  @!P2 IADD3 R23, -R3, 0x29, RZ ;  /* 0x000000290317a810 */ /* 0x000fe20007ffe1ff */
[----:B------:R-:W-:Y:S01]  /*a270*/  FMUL.FTZ R31, R31, UR12 ;  /* 0x0000000c1f1f7c20 */ /* 0x000fe20008410000 */
[----:B------:R-:W-:Y:S02]  /*a280*/  @!P1 IADD3 R11, -R3, 0x30, RZ ;  /* 0x00000030030b9810 */ /* 0x000fe40007ffe1ff */
[----:B------:R-:W-:Y:S03]  /*a290*/  ISETP.GE.AND P2, PT, R10, RZ, PT ;  /* 0x000000ff0a00720c */ /* 0x000fe60003f46270 */
[----:B------:R-:W-:Y:S01]  /*a2a0*/  MUFU.TANH R178, R27 ;  /* 0x0000001b00b27308 */ /* 0x000fe20000002400 */
[----:B------:R-:W-:Y:S01]  /*a2b0*/  ISETP.GE.AND P1, PT, R7, RZ, PT ;  /* 0x000000ff0700720c */ /* 0x000fe20003f26270 */
[----:B------:R-:W-:Y:S01]  /*a2c0*/  FMUL.FTZ R34, R34, UR12 ;  /* 0x0000000c22227c20 */ /* 0x000fe20008410000 */
[----:B------:R-:W-:Y:S01]  /*a2d0*/  @!P0 IADD3 R21, -R3, -0x7, RZ ;  /* 0xfffffff903158810 */ /* 0x000fe20007ffe1ff */
[----:B------:R-:W-:Y:S01]  /*a2e0*/  FMUL.FTZ R32, R32, UR12 ;  /* 0x0000000c20207c20 */ /* 0x000fe20008410000 */
[----:B------:R-:W-:Y:S01]  /*a2f0*/  ISETP.LT.AND P0, PT, RZ, UR21, PT ;  /* 0x00000015ff007c0c */ /* 0x000fe2000bf01270 */
[----:B------:R-:W-:Y:S01]  /*a300*/  FMUL.FTZ R35, R35, UR12 ;  /* 0x0000000c23237c20 */ /* 0x000fe20008410000 */
[----:B------:R-:W-:Y:S03]  /*a310*/  I2FP.F32.S32 R21, R21 ;  /* 0x0000001500157245 */ /* 0x000fe60000201400 */
[----:B------:R3:W4:Y:S01]  /*a320*/  MUFU.TANH R179, R202 ;  /* 0x000000ca00b37308 */ /* 0x0007220000002400 */
[----:B------:R-:W-:Y:S01]  /*a330*/  FMUL.FTZ R33, R33, UR12 ;  /* 0x0000000c21217c20 */ /* 0x000fe20008410000 */
[----:B------:R-:W-:Y:S01]  /*a340*/  @!P2 IADD3 R10, -R3, 0x31, RZ ;  /* 0x00000031030aa810 */ /* 0x000fe20007ffe1ff */
[----:B------:R-:W-:Y:S01]  /*a350*/  FFMA.FTZ R22, R21, -UR5, R2 ;  /* 0x8000000515167c23 */ /* 0x000fe20008010002 */
[----:B------:R-:W-:Y:S02]  /*a360*/  @!P1 IADD3 R7, -R3, 0x39, RZ ;  /* 0x0000003903079810 */ /* 0x000fe40007ffe1ff */
[----:B------:R-:W-:Y:S04]  /*a370*/  I2FP.F32.S32 R3, R194 ;  /* 0x000000c200037245 */ /* 0x000fe80000201400 */
[----:B------:R-:W-:Y:S01]  /*a380*/  MUFU.TANH R191, R29 ;  /* 0x0000001d00bf7308 */ /* 0x000fe20000002400 */
[----:B------:R-:W-:Y:S01]  /*a390*/  I2FP.F32.S32 R2, R193 ;  /* 0x000000c100027245 */ /* 0x000fe20000201400 */
[C---:B------:R-:W-:Y:S01]  /*a3a0*/  FFMA.FTZ R30, R3.reuse, -UR5, R164 ;  /* 0x80000005031e7c23 */ /* 0x040fe200080100a4 */
[----:B------:R-:W-:Y:S01]  /*a3b0*/  I2FP.F32.S32 R164, R187 ;  /* 0x000000bb00a47245 */ /* 0x000fe20000201400 */
[----:B------:R-:W-:Y:S01]  /*a3c0*/  FFMA.FTZ R200, R3, -UR5, R200 ;  /* 0x8000000503c87c23 */ /* 0x000fe200080100c8 */
[----:B------:R-:W-:Y:S05]  /*a3d0*/  I2FP.F32.S32 R3, R9 ;  /* 0x0000000900037245 */ /* 0x000fea0000201400 */
[----:B------:R4:W-:Y:S01]  /*a3e0*/  MUFU.TANH R193, R28 ;  /* 0x0000001c00c17308 */ /* 0x0009e20000002400 */
[----:B------:R-:W-:Y:S01]  /*a3f0*/  FFMA.FTZ R196, R2, -UR5, R196 ;  /* 0x8000000502c47c23 */ /* 0x000fe200080100c4 */
[C---:B------:R-:W-:Y:S01]  /*a400*/  FFMA.FTZ R199, R164.reuse, -UR5, R199 ;  /* 0x80000005a4c77c23 */ /* 0x040fe200080100c7 */
[----:B------:R-:W-:Y:S01]  /*a410*/  FFMA.FTZ R197, R164, -UR5, R197 ;  /* 0x80000005a4c57c23 */ /* 0x000fe200080100c5 */
[----:B------:R-:W-:Y:S01]  /*a420*/  I2FP.F32.S32 R164, R4 ;  /* 0x0000000400a47245 */ /* 0x000fe20000201400 */
[----:B------:R-:W-:Y:S01]  /*a430*/  FFMA.FTZ R192, R2, -UR5, R192 ;  /* 0x8000000502c07c23 */ /* 0x000fe200080100c0 */
[----:B------:R-:W-:Y:S01]  /*a440*/  I2FP.F32.S32 R2, R6 ;  /* 0x0000000600027245 */ /* 0x000fe20000201400 */
[C---:B-1----:R-:W-:Y:S01]  /*a450*/  FFMA.FTZ R198, R3.reuse, -UR5, R198 ;  /* 0x8000000503c67c23 */ /* 0x042fe200080100c6 */
[----:B------:R-:W-:Y:S01]  /*a460*/  FFMA.FTZ R175, R3, -UR5, R8 ;  /* 0x8000000503af7c23 */ /* 0x000fe20008010008 */
[----:B------:R-:W-:Y:S01]  /*a470*/  FMNMX.FTZ R3, R14, R0, !PT ;  /* 0x000000000e037209 */ /* 0x000fe20007810000 */
[----:B--2---:R-:W-:Y:S01]  /*a480*/  FFMA.FTZ R174, R164, -UR5, R166 ;  /* 0x80000005a4ae7c23 */ /* 0x004fe200080100a6 */
[----:B------:R-:W-:Y:S01]  /*a490*/  FFMA.FTZ R201, R2, -UR5, R201 ;  /* 0x8000000502c97c23 */ /* 0x000fe200080100c9 */
[----:B------:R1:W-:Y:S01]  /*a4a0*/  MUFU.TANH R166, R34 ;  /* 0x0000002200a67308 */ /* 0x0003e20000002400 */
[----:B------:R-:W-:Y:S01]  /*a4b0*/  FMNMX.FTZ R3, R22, R3, !PT ;  /* 0x0000000316037209 */ /* 0x000fe20007810000 */
[----:B------:R-:W-:Y:S01]  /*a4c0*/  FFMA.FTZ R173, R2, -UR5, R173 ;  /* 0x8000000502ad7c23 */ /* 0x000fe200080100ad */
[----:B------:R-:W-:Y:S01]  /*a4d0*/  I2FP.F32.S32 R2, R186 ;  /* 0x000000ba00027245 */ /* 0x000fe20000201400 */
[----:B---3--:R-:W-:Y:S01]  /*a4e0*/  FMUL.FTZ R202, R24, UR12 ;  /* 0x0000000c18ca7c20 */ /* 0x008fe20008410000 */
[----:B----4-:R-:W-:Y:S01]  /*a4f0*/  FMNMX.FTZ R28, R13, R167, !PT ;  /* 0x000000a70d1c7209 */ /* 0x010fe20007810000 */
[----:B------:R-:W-:Y:S04]  /*a500*/  FFMA.FTZ R179, R164, -UR5, R179 ;  /* 0x80000005a4b37c23 */ /* 0x000fe800080100b3 */
[----:B------:R-:W2:Y:S01]  /*a510*/  MUFU.TANH R203, R203 ;  /* 0x000000cb00cb7308 */ /* 0x000ea20000002400 */
[----:B------:R-:W-:Y:S01]  /*a520*/  FMNMX.FTZ R28, R17, R28, !PT ;  /* 0x0000001c111c7209 */ /* 0x000fe20007810000 */
[C---:B------:R-:W-:Y:S01]  /*a530*/  FFMA.FTZ R177, R2.reuse, -UR5, R177 ;  /* 0x8000000502b17c23 */ /* 0x040fe200080100b1 */
[----:B------:R-:W-:Y:S01]  /*a540*/  FFMA.FTZ R178, R2, -UR5, R178 ;  /* 0x8000000502b27c23 */ /* 0x000fe200080100b2 */
[----:B------:R-:W-:Y:S02]  /*a550*/  FMNMX.FTZ R2, R18, R3, !PT ;  /* 0x0000000312027209 */ /* 0x000fe40007810000 */
[----:B------:R-:W-:Y:S02]  /*a560*/  FMNMX.FTZ R3, R19, R28, !PT ;  /* 0x0000001c13037209 */ /* 0x000fe40007810000 */
[----:B------:R-:W-:Y:S02]  /*a570*/  FMNMX.FTZ R2, R15, R2, !PT ;  /* 0x000000020f027209 */ /* 0x000fe40007810000 */
[----:B------:R3:W4:Y:S01]  /*a580*/  MUFU.TANH R190, R31 ;  /* 0x0000001f00be7308 */ /* 0x0007220000002400 */
[----:B------:R-:W-:Y:S02]  /*a590*/  FMNMX.FTZ R3, R30, R3, !PT ;  /* 0x000000031e037209 */ /* 0x000fe40007810000 */
[----:B------:R-:W-:Y:S02]  /*a5a0*/  FMNMX.FTZ R29, R195, R2, !PT ;  /* 0x00000002c31d7209 */ /* 0x000fe40007810000 */
[----:B-1----:R-:W-:Y:S02]  /*a5b0*/  FMNMX.FTZ R34, R196, R3, !PT ;  /* 0x00000003c4227209 */ /* 0x002fe40007810000 */
[----:B------:R-:W-:Y:S03]  /*a5c0*/  I2FP.F32.S32 R28, R23 ;  /* 0x00000017001c7245 */ /* 0x000fe60000201400 */
[----:B------:R1:W1:Y:S01]  /*a5d0*/  MUFU.TANH R189, R32 ;  /* 0x0000002000bd7308 */ /* 0x0002620000002400 */
[----:B------:R-:W-:Y:S02]  /*a5e0*/  FMNMX.FTZ R29, R200, R29, !PT ;  /* 0x0000001dc81d7209 */ /* 0x000fe40007810000 */
[----:B------:R-:W-:Y:S01]  /*a5f0*/  FMNMX.FTZ R3, R199, R34, !PT ;  /* 0x00000022c7037209 */ /* 0x000fe20007810000 */
[C---:B--2---:R-:W-:Y:S01]  /*a600*/  FFMA.FTZ R203, R28.reuse, -UR5, R203 ;  /* 0x800000051ccb7c23 */ /* 0x044fe200080100cb */
[----:B------:R-:W-:Y:S02]  /*a610*/  I2FP.F32.S32 R2, R11 ;  /* 0x0000000b00027245 */ /* 0x000fe40000201400 */
[----:B------:R-:W-:Y:S03]  /*a620*/  I2FP.F32.S32 R34, R5 ;  /* 0x0000000500227245 */ /* 0x000fe60000201400 */
[----:B------:R-:W2:Y:S01]  /*a630*/  MUFU.TANH R202, R202 ;  /* 0x000000ca00ca7308 */ /* 0x000ea20000002400 */
[----:B---3--:R-:W-:Y:S01]  /*a640*/  I2FP.F32.S32 R31, R7 ;  /* 0x00000007001f7245 */ /* 0x008fe20000201400 */
[----:B----4-:R-:W-:Y:S01]  /*a650*/  FFMA.FTZ R190, R28, -UR5, R190 ;  /* 0x800000051cbe7c23 */ /* 0x010fe200080100be */
[----:B------:R-:W-:Y:S01]  /*a660*/  FMNMX.FTZ R28, R192, R29, !PT ;  /* 0x0000001dc01c7209 */ /* 0x000fe20007810000 */
[C---:B------:R-:W-:Y:S01]  /*a670*/  FFMA.FTZ R193, R2.reuse, -UR5, R193 ;  /* 0x8000000502c17c23 */ /* 0x040fe200080100c1 */
[----:B------:R-:W-:Y:S01]  /*a680*/  FFMA.FTZ R166, R2, -UR5, R166 ;  /* 0x8000000502a67c23 */ /* 0x000fe200080100a6 */
[----:B------:R-:W-:Y:S02]  /*a690*/  I2FP.F32.S32 R2, R10 ;  /* 0x0000000a00027245 */ /* 0x000fe40000201400 */
[----:B------:R-:W-:Y:S02]  /*a6a0*/  FMNMX.FTZ R28, R197, R28, !PT ;  /* 0x0000001cc51c7209 */ /* 0x000fe40007810000 */
[----:B------:R-:W3:Y:S01]  /*a6b0*/  MUFU.TANH R194, R25 ;  /* 0x0000001900c27308 */ /* 0x000ee20000002400 */
[----:B-1----:R-:W-:Y:S01]  /*a6c0*/  FMNMX.FTZ R32, R198, R3, !PT ;  /* 0x00000003c6207209 */ /* 0x002fe20007810000 */
[----:B------:R-:W-:Y:S01]  /*a6d0*/  FFMA.FTZ R191, R2, -UR5, R191 ;  /* 0x8000000502bf7c23 */ /* 0x000fe200080100bf */
[----:B------:R-:W-:Y:S01]  /*a6e0*/  FMNMX.FTZ R28, R175, R28, !PT ;  /* 0x0000001caf1c7209 */ /* 0x000fe20007810000 */
[----:B------:R-:W-:Y:S01]  /*a6f0*/  FFMA.FTZ R189, R34, -UR5, R189 ;  /* 0x8000000522bd7c23 */ /* 0x000fe200080100bd */
[----:B------:R-:W-:Y:S02]  /*a700*/  FMNMX.FTZ R32, R201, R32, !PT ;  /* 0x00000020c9207209 */ /* 0x000fe40007810000 */
[----:B------:R-:W-:Y:S01]  /*a710*/  FMNMX.FTZ R3, R173, R28, !PT ;  /* 0x0000001cad037209 */ /* 0x000fe20007810000 */
[----:B--2---:R-:W-:Y:S01]  /*a720*/  FFMA.FTZ R202, R165, -UR5, R202 ;  /* 0x80000005a5ca7c23 */ /* 0x004fe200080100ca */
[----:B------:R-:W-:Y:S01]  /*a730*/  FMNMX.FTZ R32, R179, R32, !PT ;  /* 0x00000020b3207209 */ /* 0x000fe20007810000 */
[----:B------:R-:W1:Y:S01]  /*a740*/  MUFU.TANH R186, R33 ;  /* 0x0000002100ba7308 */ /* 0x000e620000002400 */
[----:B------:R-:W-:Y:S02]  /*a750*/  FMNMX.FTZ R3, R174, R3, !PT ;  /* 0x00000003ae037209 */ /* 0x000fe40007810000 */
[----:B------:R-:W-:Y:S02]  /*a760*/  FMNMX.FTZ R29, R177, R32, !PT ;  /* 0x00000020b11d7209 */ /* 0x000fe40007810000 */
[----:B------:R-:W-:Y:S02]  /*a770*/  FMNMX.FTZ R3, R178, R3, !PT ;  /* 0x00000003b2037209 */ /* 0x000fe40007810000 */
[----:B------:R-:W-:Y:S01]  /*a780*/  FMNMX.FTZ R28, R202, R29, !PT ;  /* 0x0000001dca1c7209 */ /* 0x000fe20007810000 */
[----:B---3--:R-:W-:Y:S02]  /*a790*/  FFMA.FTZ R194, R165, -UR5, R194 ;  /* 0x80000005a5c27c23 */ /* 0x008fe400080100c2 */
[----:B------:R-:W2:Y:S01]  /*a7a0*/  MUFU.TANH R165, R35 ;  /* 0x0000002300a57308 */ /* 0x000ea20000002400 */
[----:B------:R-:W-:Y:S02]  /*a7b0*/  FMNMX.FTZ R28, R203, R28, !PT ;  /* 0x0000001ccb1c7209 */ /* 0x000fe40007810000 */
[----:B------:R-:W-:Y:S02]  /*a7c0*/  FMNMX.FTZ R3, R194, R3, !PT ;  /* 0x00000003c2037209 */ /* 0x000fe40007810000 */
[----:B------:R-:W-:Y:S02]  /*a7d0*/  FMNMX.FTZ R28, R193, R28, !PT ;  /* 0x0000001cc11c7209 */ /* 0x000fe40007810000 */
[----:B------:R-:W-:Y:S01]  /*a7e0*/  FMNMX.FTZ R3, R190, R3, !PT ;  /* 0x00000003be037209 */ /* 0x000fe20007810000 */
[----:B-1----:R-:W-:Y:S01]  /*a7f0*/  FFMA.FTZ R186, R31, -UR5, R186 ;  /* 0x800000051fba7c23 */ /* 0x002fe200080100ba */
[----:B------:R-:W-:Y:S01]  /*a800*/  FMNMX.FTZ R28, R191, R28, !PT ;  /* 0x0000001cbf1c7209 */ /* 0x000fe20007810000 */
[----:B--2---:R-:W-:Y:S01]  /*a810*/  FFMA.FTZ R165, R2, -UR5, R165 ;  /* 0x8000000502a57c23 */ /* 0x004fe200080100a5 */
[----:B------:R-:W-:Y:S02]  /*a820*/  FMNMX.FTZ R2, R166, R3, !PT ;  /* 0x00000003a6027209 */ /* 0x000fe40007810000 */
[----:B------:R-:W-:Y:S02]  /*a830*/  FMNMX.FTZ R3, R189, R28, !PT ;  /* 0x0000001cbd037209 */ /* 0x000fe40007810000 */
[----:B------:R-:W-:Y:S02]  /*a840*/  FMNMX.FTZ R5, R165, R2, !PT ;  /* 0x00000002a5057209 */ /* 0x000fe40007810000 */
[----:B------:R-:W-:Y:S01]  /*a850*/  FMNMX.FTZ R28, R186, R3, !PT ;  /* 0x00000003ba1c7209 */ /* 0x000fe20007810000 */
[----:B------:R-:W-:Y:S06]  /*a860*/  @P0 BRA `(.L_x_1104) ;  /* 0xffffffd0008c0947 */ /* 0x000fec000383ffff */
.L_x_1103:
[----:B-1----:R-:W-:Y:S01]  /*a870*/  SHFL.BFLY PT, R2, R5, 0x2, 0x1f ;  /* 0x0c401f0005027f89 */ /* 0x002fe200000e0000 */
[----:B------:R-:W-:Y:S07]  /*a880*/  UIADD3 UR11, UR11, 0x1, URZ ;  /* 0x000000010b0b7890 */ /* 0x000fee000fffe03f */
[----:B------:R-:W1:Y:S02]  /*a890*/  SHFL.BFLY PT, R3, R28, 0x2, 0x1f ;  /* 0x0c401f001c037f89 */ /* 0x000e6400000e0000 */
[----:B-1----:R-:W-:Y:S02]  /*a8a0*/  FMNMX.FTZ R7, R28, R3, !PT ;  /* 0x000000031c077209 */ /* 0x002fe40007810000 */
[----:B------:R-:W-:Y:S04]  /*a8b0*/  FMNMX.FTZ R6, R5, R2, !PT ;  /* 0x0000000205067209 */ /* 0x000fe80007810000 */
[----:B------:R-:W1:Y:S08]  /*a8c0*/  SHFL.BFLY PT, R164, R7, 0x1, 0x1f ;  /* 0x0c201f0007a47f89 */ /* 0x000e7000000e0000 */
[----:B------:R-:W2:Y:S01]  /*a8d0*/  SHFL.BFLY PT, R3, R6, 0x1, 0x1f ;  /* 0x0c201f0006037f89 */ /* 0x000ea200000e0000 */
[----:B-1----:R-:W-:Y:S02]  /*a8e0*/  FMNMX.FTZ R164, R7, R164, !PT ;  /* 0x000000a407a47209 */ /* 0x002fe40007810000 */
[----:B--2---:R-:W-:Y:S03]  /*a8f0*/  FMNMX.FTZ R3, R6, R3, !PT ;  /* 0x0000000306037209 */ /* 0x004fe60007810000 */
[C---:B------:R-:W-:Y:S01]  /*a900*/  FMUL.FTZ R168, R164.reuse, UR4 ;  /* 0x00000004a4a87c20 */ /* 0x040fe20008410000 */
[----:B------:R-:W-:Y:S01]  /*a910*/  FADD.FTZ R2, -R164, R167 ;  /* 0x000000a7a4027221 */ /* 0x000fe20000010100 */
[C---:B------:R-:W-:Y:S01]  /*a920*/  FSETP.NEU.FTZ.AND P1, PT, R3.reuse, -INF , PT ;  /* 0xff8000000300780b */ /* 0x040fe20003f3d000 */
[C---:B------:R-:W-:Y:S01]  /*a930*/  FMUL.FTZ R169, R3.reuse, UR4 ;  /* 0x0000000403a97c20 */ /* 0x040fe20008410000 */
[----:B------:R-:W-:Y:S01]  /*a940*/  FADD.FTZ R0, -R3, R0 ;  /* 0x0000000003007221 */ /* 0x000fe20000010100 */
[----:B------:R-:W-:Y:S03]  /*a950*/  FMUL.FTZ R5, R2, UR4 ;  /* 0x0000000402057c20 */ /* 0x000fe60008410000 */
[----:B------:R-:W-:Y:S01]  /*a960*/  FSEL R169, R169, RZ, P1 ;  /* 0x000000ffa9a97208 */ /* 0x000fe20000800000 */
[----:B------:R-:W-:Y:S01]  /*a970*/  FMUL.FTZ R4, R0, UR4 ;  /* 0x0000000400047c20 */ /* 0x000fe20008410000 */
[----:B------:R-:W-:Y:S01]  /*a980*/  FSETP.NEU.FTZ.AND P1, PT, R164, -INF , PT ;  /* 0xff800000a400780b */ /* 0x000fe20003f3d000 */
[----:B------:R-:W1:Y:S02]  /*a990*/  MUFU.EX2 R2, R5 ;  /* 0x0000000500027308 */ /* 0x000e640000000800 */
        /* <DEDUP_REMOVED lines=9> */
[--C-:B------:R-:W-:Y:S01]  /*aa30*/  FFMA.FTZ R183, R19, UR4, -R168.reuse ;  /* 0x0000000413b77c23 */ /* 0x100fe200080108a8 */
[----:B------:R-:W2:Y:S01]  /*aa40*/  MUFU.EX2 R0, R4 ;  /* 0x0000000400007308 */ /* 0x000ea20000000800 */
[--C-:B------:R-:W-:Y:S01]  /*aa50*/  FFMA.FTZ R188, R195, UR4, -R169.reuse ;  /* 0x00000004c3bc7c23 */ /* 0x100fe200080108a9 */
[--C-:B------:R-:W-:Y:S01]  /*aa60*/  FFMA.FTZ R195, R200, UR4, -R169.reuse ;  /* 0x00000004c8c37c23 */ /* 0x100fe200080108a9 */
[----:B------:R-:W3:Y:S01]  /*aa70*/  LDSM.16.MT88.4 R12, [R224+0x10000] ;  /* 0x01000000e00c783b */ /* 0x000ee20000004200 */
[--C-:B------:R-:W-:Y:S01]  /*aa80*/  FFMA.FTZ R192, R192, UR4, -R169.reuse ;  /* 0x00000004c0c07c23 */ /* 0x100fe200080108a9 */
[C---:B-1----:R-:W-:Y:S01]  /*aa90*/  FMUL.FTZ R5, R2.reuse, R161 ;  /* 0x000000a102057220 */ /* 0x042fe20000410000 */
[C---:B------:R-:W-:Y:S01]  /*aaa0*/  FMUL.FTZ R8, R2.reuse, R156 ;  /* 0x0000009c02087220 */ /* 0x040fe20000410000 */
[C---:B------:R-:W-:Y:S03]  /*aab0*/  FMUL.FTZ R9, R2.reuse, R157 ;  /* 0x0000009d02097220 */ /* 0x040fe60000410000 */
[----:B------:R-:W-:Y:S01]  /*aac0*/  MUFU.EX2 R185, R185 ;  /* 0x000000b900b97308 */ /* 0x000fe20000000800 */
[C---:B------:R-:W-:Y:S01]  /*aad0*/  FMUL.FTZ R16, R2.reuse, R148 ;  /* 0x0000009402107220 */ /* 0x040fe20000410000 */
[C---:B------:R-:W-:Y:S01]  /*aae0*/  FMUL.FTZ R17, R2.reuse, R149 ;  /* 0x0000009502117220 */ /* 0x040fe20000410000 */
[----:B------:R-:W1:Y:S01]  /*aaf0*/  LDSM.16.MT88.4 R28, [R221+0x10000] ;  /* 0x01000000dd1c783b */ /* 0x000e620000004200 */
[C---:B------:R-:W-:Y:S01]  /*ab00*/  FMUL.FTZ R24, R2.reuse, R140 ;  /* 0x0000008c02187220 */ /* 0x040fe20000410000 */
[C---:B------:R-:W-:Y:S01]  /*ab10*/  FMUL.FTZ R25, R2.reuse, R141 ;  /* 0x0000008d02197220 */ /* 0x040fe20000410000 */
[C---:B------:R-:W-:Y:S01]  /*ab20*/  FMUL.FTZ R32, R2.reuse, R132 ;  /* 0x0000008402207220 */ /* 0x040fe20000410000 */
[----:B------:R-:W-:Y:S03]  /*ab30*/  FMUL.FTZ R33, R2, R133 ;  /* 0x0000008502217220 */ /* 0x000fe60000410000 */
[----:B------:R-:W-:Y:S01]  /*ab40*/  MUFU.EX2 R187, R187 ;  /* 0x000000bb00bb7308 */ /* 0x000fe20000000800 */
[C---:B--2---:R-:W-:Y:S01]  /*ab50*/  FMUL.FTZ R6, R0.reuse, R162 ;  /* 0x000000a200067220 */ /* 0x044fe20000410000 */
[----:B------:R-:W-:Y:S01]  /*ab60*/  FMUL.FTZ R7, R0, R163 ;  /* 0x000000a300077220 */ /* 0x000fe20000410000 */
[----:B------:R-:W-:Y:S01]  /*ab70*/  FMUL.FTZ R4, R2, R160 ;  /* 0x000000a002047220 */ /* 0x000fe20000410000 */
[C---:B------:R-:W-:Y:S01]  /*ab80*/  FMUL.FTZ R10, R0.reuse, R158 ;  /* 0x0000009e000a7220 */ /* 0x040fe20000410000 */
[C---:B------:R-:W-:Y:S01]  /*ab90*/  FMUL.FTZ R11, R0.reuse, R159 ;  /* 0x0000009f000b7220 */ /* 0x040fe20000410000 */
[C---:B------:R-:W-:Y:S01]  /*aba0*/  FMUL.FTZ R18, R0.reuse, R150 ;  /* 0x0000009600127220 */ /* 0x040fe20000410000 */
[C---:B------:R-:W-:Y:S03]  /*abb0*/  FMUL.FTZ R19, R0.reuse, R151 ;  /* 0x0000009700137220 */ /* 0x040fe60000410000 */
[----:B------:R-:W2:Y:S01]  /*abc0*/  MUFU.EX2 R181, R181 ;  /* 0x000000b500b57308 */ /* 0x000ea20000000800 */
[----:B------:R-:W4:Y:S01]  /*abd0*/  LDSM.16.MT88.4 R156, [R220+0x10000] ;  /* 0x01000000dc9c783b */ /* 0x000f220000004200 */
[C---:B------:R-:W-:Y:S01]  /*abe0*/  FMUL.FTZ R26, R0.reuse, R142 ;  /* 0x0000008e001a7220 */ /* 0x040fe20000410000 */
[C---:B------:R-:W-:Y:S01]  /*abf0*/  FMUL.FTZ R27, R0.reuse, R143 ;  /* 0x0000008f001b7220 */ /* 0x040fe20000410000 */
[C---:B------:R-:W-:Y:S01]  /*ac00*/  FMUL.FTZ R34, R0.reuse, R134 ;  /* 0x0000008600227220 */ /* 0x040fe20000410000 */
[C---:B------:R-:W-:Y:S01]  /*ac10*/  FMUL.FTZ R35, R0.reuse, R135 ;  /* 0x0000008700237220 */ /* 0x040fe20000410000 */
[C---:B------:R-:W-:Y:S01]  /*ac20*/  FMUL.FTZ R38, R0.reuse, R38 ;  /* 0x0000002600267220 */ /* 0x040fe20000410000 */
[----:B------:R-:W-:Y:S03]  /*ac30*/  FMUL.FTZ R39, R0, R39 ;  /* 0x0000002700277220 */ /* 0x000fe60000410000 */
[----:B------:R-:W-:Y:S01]  /*ac40*/  MUFU.EX2 R180, R180 ;  /* 0x000000b400b47308 */ /* 0x000fe20000000800 */
[----:B------:R-:W4:Y:S01]  /*ac50*/  LDSM.16.MT88.4 R148, [R224+0x12000] ;  /* 0x01200000e094783b */ /* 0x000f220000004200 */
[C---:B-----5:R-:W-:Y:S01]  /*ac60*/  FMUL.FTZ R36, R2.reuse, R36 ;  /* 0x0000002402247220 */ /* 0x060fe20000410000 */
[----:B------:R-:W-:Y:S01]  /*ac70*/  FMUL.FTZ R37, R2, R37 ;  /* 0x0000002502257220 */ /* 0x000fe20000410000 */
[C---:B------:R-:W-:Y:S01]  /*ac80*/  FMUL.FTZ R42, R0.reuse, R42 ;  /* 0x0000002a002a7220 */ /* 0x040fe20000410000 */
[----:B------:R-:W-:Y:S01]  /*ac90*/  FMUL.FTZ R43, R0, R43 ;  /* 0x0000002b002b7220 */ /* 0x000fe20000410000 */
[C---:B------:R-:W-:Y:S01]  /*aca0*/  FMUL.FTZ R40, R2.reuse, R40 ;  /* 0x0000002802287220 */ /* 0x040fe20000410000 */
[----:B------:R-:W-:Y:S03]  /*acb0*/  FMUL.FTZ R41, R2, R41 ;  /* 0x0000002902297220 */ /* 0x000fe60000410000 */
[----:B------:R-:W3:Y:S01]  /*acc0*/  MUFU.EX2 R167, R167 ;  /* 0x000000a700a77308 */ /* 0x000ee20000000800 */
[----:B--2---:R-:W-:Y:S01]  /*acd0*/  F2FP.F16.F32.PACK_AB R161, R181, R185 ;  /* 0x000000b9b5a1723e */ /* 0x004fe200000000ff */
[----:B------:R-:W2:Y:S01]  /*ace0*/  LDSM.16.MT88.4 R140, [R222+0x12000] ;  /* 0x01200000de8c783b */ /* 0x000ea20000004200 */
[C---:B------:R-:W-:Y:S01]  /*acf0*/  FMUL.FTZ R46, R0.reuse, R46 ;  /* 0x0000002e002e7220 */ /* 0x040fe20000410000 */
[----:B------:R-:W-:Y:S01]  /*ad00*/  FMUL.FTZ R47, R0, R47 ;  /* 0x0000002f002f7220 */ /* 0x000fe20000410000 */
[C---:B------:R-:W-:Y:S01]  /*ad10*/  FMUL.FTZ R44, R2.reuse, R44 ;  /* 0x0000002c022c7220 */ /* 0x040fe20000410000 */
[----:B------:R-:W-:Y:S01]  /*ad20*/  FMUL.FTZ R45, R2, R45 ;  /* 0x0000002d022d7220 */ /* 0x000fe20000410000 */
[C---:B------:R-:W-:Y:S03]  /*ad30*/  FMUL.FTZ R50, R0.reuse, R50 ;  /* 0x0000003200327220 */ /* 0x040fe60000410000 */
[----:B------:R-:W1:Y:S01]  /*ad40*/  MUFU.EX2 R184, R184 ;  /* 0x000000b800b87308 */ /* 0x000e620000000800 */
[----:B------:R-:W-:Y:S01]  /*ad50*/  FMUL.FTZ R51, R0, R51 ;  /* 0x0000003300337220 */ /* 0x000fe20000410000 */
[----:B------:R-:W2:Y:S01]  /*ad60*/  LDSM.16.MT88.4 R132, [R221+0x12000] ;  /* 0x01200000dd84783b */ /* 0x000ea20000004200 */
[C---:B------:R-:W-:Y:S01]  /*ad70*/  FMUL.FTZ R48, R2.reuse, R48 ;  /* 0x0000003002307220 */ /* 0x040fe20000410000 */
[----:B------:R-:W-:Y:S01]  /*ad80*/  FMUL.FTZ R49, R2, R49 ;  /* 0x0000003102317220 */ /* 0x000fe20000410000 */
[C---:B------:R-:W-:Y:S01]  /*ad90*/  FMUL.FTZ R54, R0.reuse, R54 ;  /* 0x0000003600367220 */ /* 0x040fe20000410000 */
[----:B------:R-:W-:Y:S01]  /*ada0*/  FMUL.FTZ R55, R0, R55 ;  /* 0x0000003700377220 */ /* 0x000fe20000410000 */
[C---:B------:R-:W-:Y:S03]  /*adb0*/  FMUL.FTZ R52, R2.reuse, R52 ;  /* 0x0000003402347220 */ /* 0x040fe60000410000 */
[----:B------:R-:W-:Y:S01]  /*adc0*/  MUFU.EX2 R183, R183 ;  /* 0x000000b700b77308 */ /* 0x000fe20000000800 */
[----:B---3--:R-:W-:Y:S01]  /*add0*/  F2FP.F16.F32.PACK_AB R163, R167, R180 ;  /* 0x000000b4a7a3723e */ /* 0x008fe200000000ff */
[----:B------:R-:W-:Y:S01]  /*ade0*/  FMUL.FTZ R53, R2, R53 ;  /* 0x0000003502357220 */ /* 0x000fe20000410000 */
[C---:B------:R-:W-:Y:S01]  /*adf0*/  FMUL.FTZ R58, R0.reuse, R58 ;  /* 0x0000003a003a7220 */ /* 0x040fe20000410000 */
[----:B------:R-:W-:Y:S01]  /*ae00*/  FMUL.FTZ R59, R0, R59 ;  /* 0x0000003b003b7220 */ /* 0x000fe20000410000 */
[C---:B------:R-:W-:Y:S01]  /*ae10*/  FMUL.FTZ R56, R2.reuse, R56 ;  /* 0x0000003802387220 */ /* 0x040fe20000410000 */
[----:B------:R-:W-:Y:S01]  /*ae20*/  FMUL.FTZ R57, R2, R57 ;  /* 0x0000003902397220 */ /* 0x000fe20000410000 */
[----:B------:R-:W-:Y:S03]  /*ae30*/  FMUL.FTZ R62, R0, R62 ;  /* 0x0000003e003e7220 */ /* 0x000fe60000410000 */
[----:B------:R-:W3:Y:S01]  /*ae40*/  MUFU.EX2 R182, R182 ;  /* 0x000000b600b67308 */ /* 0x000ee20000000800 */
[----:B-1----:R-:W-:Y:S01]  /*ae50*/  F2FP.F16.F32.PACK_AB R160, R184, R187 ;  /* 0x000000bbb8a0723e */ /* 0x002fe200000000ff */
        /* <DEDUP_REMOVED lines=15> */
[----:B---3--:R-:W-:Y:S01]  /*af50*/  F2FP.F16.F32.PACK_AB R162, R182, R183 ;  /* 0x000000b7b6a2723e */ /* 0x008fe200000000ff */
[--C-:B------:R-:W-:Y:S01]  /*af60*/  FFMA.FTZ R200, R175, UR4, -R169.reuse ;  /* 0x00000004afc87c23 */ /* 0x100fe200080108a9 */
[--C-:B------:R-:W-:Y:S01]  /*af70*/  FFMA.FTZ R173, R173, UR4, -R169.reuse ;  /* 0x00000004adad7c23 */ /* 0x100fe200080108a9 */
[--C-:B------:R-:W-:Y:S01]  /*af80*/  FFMA.FTZ R174, R174, UR4, -R169.reuse ;  /* 0x00000004aeae7c23 */ /* 0x100fe200080108a9 */
[--C-:B------:R-:W-:Y:S01]  /*af90*/  FFMA.FTZ R178, R178, UR4, -R169.reuse ;  /* 0x00000004b2b27c23 */ /* 0x100fe200080108a9 */
[--C-:B------:R-:W-:Y:S01]  /*afa0*/  FFMA.FTZ R179, R179, UR4, -R168.reuse ;  /* 0x00000004b3b37c23 */ /* 0x100fe200080108a8 */
[--C-:B------:R-:W-:Y:S01]  /*afb0*/  FFMA.FTZ R177, R177, UR4, -R168.reuse ;  /* 0x00000004b1b17c23 */ /* 0x100fe200080108a8 */
[C---:B------:R-:W-:Y:S01]  /*afc0*/  HMMA.16816.F32 R4, R160.reuse, R12, R4 ;  /* 0x0000000ca004723c */ /* 0x040fe20000001804 */
[----:B------:R-:W-:Y:S04]  /*afd0*/  MUFU.EX2 R176, R173 ;  /* 0x000000ad00b07308 */ /* 0x000fe80000000800 */
[----:B------:R-:W-:Y:S01]  /*afe0*/  FMUL.FTZ R78, R0, R78 ;  /* 0x0000004e004e7220 */ /* 0x000fe20000410000 */
[C---:B------:R-:W-:Y:S05]  /*aff0*/  HMMA.16816.F32 R8, R160.reuse, R14, R8 ;  /* 0x0000000ea008723c */ /* 0x040fea0000001808 */
[----:B------:R-:W-:Y:S01]  /*b000*/  MUFU.EX2 R188, R188 ;  /* 0x000000bc00bc7308 */ /* 0x000fe20000000800 */
[C---:B------:R-:W-:Y:S01]  /*b010*/  FMUL.FTZ R12, R2.reuse, R152 ;  /* 0x00000098020c7220 */ /* 0x040fe20000410000 */
[----:B------:R-:W-:Y:S01]  /*b020*/  FMUL.FTZ R13, R2, R153 ;  /* 0x00000099020d7220 */ /* 0x000fe20000410000 */
[C---:B------:R-:W-:Y:S03]  /*b030*/  FMUL.FTZ R14, R0.reuse, R154 ;  /* 0x0000009a000e7220 */ /* 0x040fe60000410000 */
[C---:B------:R-:W-:Y:S02]  /*b040*/  FMUL.FTZ R15, R0.reuse, R155 ;  /* 0x0000009b000f7220 */ /* 0x040fe40000410000 */
[----:B------:R-:W-:Y:S02]  /*b050*/  LDSM.16.MT88.4 R152, [R224+0x12800] ;  /* 0x01280000e098783b */ /* 0x000fe40000004200 */
[----:B------:R-:W-:Y:S01]  /*b060*/  MUFU.EX2 R171, R174 ;  /* 0x000000ae00ab7308 */ /* 0x000fe20000000800 */
[----:B------:R-:W-:Y:S01]  /*b070*/  FMUL.FTZ R79, R0, R79 ;  /* 0x0000004f004f7220 */ /* 0x000fe20000410000 */
[C---:B------:R-:W-:Y:S01]  /*b080*/  FMUL.FTZ R76, R2.reuse, R76 ;  /* 0x0000004c024c7220 */ /* 0x040fe20000410000 */
[----:B------:R-:W-:Y:S01]  /*b090*/  FMUL.FTZ R77, R2, R77 ;  /* 0x0000004d024d7220 */ /* 0x000fe20000410000 */
[C---:B------:R-:W-:Y:S03]  /*b0a0*/  HMMA.16816.F32 R12, R160.reuse, R20, R12 ;  /* 0x00000014a00c723c */ /* 0x040fe6000000180c */
[C---:B------:R-:W-:Y:S03]  /*b0b0*/  FMUL.FTZ R82, R0.reuse, R82 ;  /* 0x0000005200527220 */ /* 0x040fe60000410000 */
[----:B------:R-:W-:Y:S01]  /*b0c0*/  MUFU.EX2 R172, R178 ;  /* 0x000000b200ac7308 */ /* 0x000fe20000000800 */
[----:B------:R-:W-:Y:S01]  /*b0d0*/  FMUL.FTZ R83, R0, R83 ;  /* 0x0000005300537220 */ /* 0x000fe20000410000 */
[C---:B------:R-:W-:Y:S03]  /*b0e0*/  HMMA.16816.F32 R16, R160.reuse, R22, R16 ;  /* 0x00000016a010723c */ /* 0x040fe60000001810 */
[C---:B------:R-:W-:Y:S01]  /*b0f0*/  FMUL.FTZ R20, R2.reuse, R144 ;  /* 0x0000009002147220 */ /* 0x040fe20000410000 */
[----:B------:R-:W-:Y:S03]  /*b100*/  FMUL.FTZ R21, R2, R145 ;  /* 0x0000009102157220 */ /* 0x000fe60000410000 */
[C---:B------:R-:W-:Y:S01]  /*b110*/  FMUL.FTZ R22, R0.reuse, R146 ;  /* 0x0000009200167220 */ /* 0x040fe20000410000 */
[----:B------:R-:W-:Y:S01]  /*b120*/  FMUL.FTZ R23, R0, R147 ;  /* 0x0000009300177220 */ /* 0x000fe20000410000 */
[----:B------:R-:W-:Y:S01]  /*b130*/  MUFU.EX2 R170, R179 ;  /* 0x000000b300aa7308 */ /* 0x000fe20000000800 */
[----:B------:R-:W-:Y:S01]  /*b140*/  LDSM.16.MT88.4 R144, [R222+0x10800] ;  /* 0x01080000de90783b */ /* 0x000fe20000004200 */
[C---:B------:R-:W-:Y:S01]  /*b150*/  FMUL.FTZ R80, R2.reuse, R80 ;  /* 0x0000005002507220 */ /* 0x040fe20000410000 */
[----:B------:R-:W-:Y:S01]  /*b160*/  FMUL.FTZ R81, R2, R81 ;  /* 0x0000005102517220 */ /* 0x000fe20000410000 */
[C---:B------:R-:W-:Y:S01]  /*b170*/  FMUL.FTZ R86, R0.reuse, R86 ;  /* 0x0000005600567220 */ /* 0x040fe20000410000 */
[----:B------:R-:W-:Y:S01]  /*b180*/  FMUL.FTZ R87, R0, R87 ;  /* 0x0000005700577220 */ /* 0x000fe20000410000 */
[C---:B------:R-:W-:Y:S04]  /*b190*/  HMMA.16816.F32 R20, R160.reuse, R28, R20 ;  /* 0x0000001ca014723c */ /* 0x040fe80000001814 */
[----:B------:R-:W-:Y:S01]  /*b1a0*/  MUFU.EX2 R200, R200 ;  /* 0x000000c800c87308 */ /* 0x000fe20000000800 */
[C---:B------:R-:W-:Y:S01]  /*b1b0*/  FMUL.FTZ R84, R2.reuse, R84 ;  /* 0x0000005402547220 */ /* 0x040fe20000410000 */
[----:B------:R-:W-:Y:S01]  /*b1c0*/  FMUL.FTZ R85, R2, R85 ;  /* 0x0000005502557220 */ /* 0x000fe20000410000 */
[----:B------:R-:W-:Y:S01]  /*b1d0*/  FMUL.FTZ R90, R0, R90 ;  /* 0x0000005a005a7220 */ /* 0x000fe20000410000 */
[C---:B------:R-:W-:Y:S06]  /*b1e0*/  HMMA.16816.F32 R24, R160.reuse, R30, R24 ;  /* 0x0000001ea018723c */ /* 0x040fec0000001818 */
[----:B------:R-:W1:Y:S01]  /*b1f0*/  MUFU.EX2 R195, R195 ;  /* 0x000000c300c37308 */ /* 0x000e620000000800 */
[C---:B------:R-:W-:Y:S01]  /*b200*/  FMUL.FTZ R28, R2.reuse, R136 ;  /* 0x00000088021c7220 */ /* 0x040fe20000410000 */
[----:B------:R-:W-:Y:S03]  /*b210*/  FMUL.FTZ R29, R2, R137 ;  /* 0x00000089021d7220 */ /* 0x000fe60000410000 */
[C---:B------:R-:W-:Y:S01]  /*b220*/  FMUL.FTZ R30, R0.reuse, R138 ;  /* 0x0000008a001e7220 */ /* 0x040fe20000410000 */
[C---:B------:R-:W-:Y:S02]  /*b230*/  FMUL.FTZ R31, R0.reuse, R139 ;  /* 0x0000008b001f7220 */ /* 0x040fe40000410000 */
[----:B------:R-:W3:Y:S01]  /*b240*/  LDSM.16.MT88.4 R136, [R220+0x12000] ;  /* 0x01200000dc88783b */ /* 0x000ee20000004200 */
[----:B------:R-:W-:Y:S01]  /*b250*/  FMUL.FTZ R91, R0, R91 ;  /* 0x0000005b005b7220 */ /* 0x000fe20000410000 */
[C---:B------:R-:W-:Y:S01]  /*b260*/  FMUL.FTZ R88, R2.reuse, R88 ;  /* 0x0000005802587220 */ /* 0x040fe20000410000 */
[----:B------:R-:W-:Y:S01]  /*b270*/  FMUL.FTZ R89, R2, R89 ;  /* 0x0000005902597220 */ /* 0x000fe20000410000 */
[C---:B------:R-:W-:Y:S01]  /*b280*/  FMUL.FTZ R94, R0.reuse, R94 ;  /* 0x0000005e005e7220 */ /* 0x040fe20000410000 */
[C---:B----4-:R-:W-:Y:S01]  /*b290*/  HMMA.16816.F32 R28, R160.reuse, R156, R28 ;  /* 0x0000009ca01c723c */ /* 0x050fe2000000181c */
[----:B------:R-:W-:Y:S02]  /*b2a0*/  MUFU.EX2 R157, R177 ;  /* 0x000000b1009d7308 */ /* 0x000fe40000000800 */
[----:B------:R-:W-:Y:S01]  /*b2b0*/  FMUL.FTZ R95, R0, R95 ;  /* 0x0000005f005f7220 */ /* 0x000fe20000410000 */
[C---:B------:R-:W-:Y:S01]  /*b2c0*/  FMUL.FTZ R92, R2.reuse, R92 ;  /* 0x0000005c025c7220 */ /* 0x040fe20000410000 */
[----:B------:R-:W-:Y:S01]  /*b2d0*/  FMUL.FTZ R93, R2, R93 ;  /* 0x0000005d025d7220 */ /* 0x000fe20000410000 */
[C---:B------:R-:W-:Y:S05]  /*b2e0*/  HMMA.16816.F32 R32, R160.reuse, R158, R32 ;  /* 0x0000009ea020723c */ /* 0x040fea0000001820 */
[----:B------:R-:W-:Y:S01]  /*b2f0*/  MUFU.EX2 R192, R192 ;  /* 0x000000c000c07308 */ /* 0x000fe20000000800 */
[C---:B------:R-:W-:Y:S01]  /*b300*/  FMUL.FTZ R98, R0.reuse, R98 ;  /* 0x0000006200627220 */ /* 0x040fe20000410000 */
[C---:B------:R-:W-:Y:S04]  /*b310*/  HMMA.16816.F32 R36, R160.reuse, R148, R36 ;  /* 0x00000094a024723c */ /* 0x040fe80000001824 */
[----:B------:R-:W-:Y:S02]  /*b320*/  FMUL.FTZ R99, R0, R99 ;  /* 0x0000006300637220 */ /* 0x000fe40000410000 */
        /* <DEDUP_REMOVED lines=53> */
[C---:B--2---:R-:W-:Y:S03]  /*b680*/  HMMA.16816.F32 R92, R160.reuse, R140, R92 ;  /* 0x0000008ca05c723c */ /* 0x044fe6000000185c */
[----:B------:R-:W-:Y:S01]  /*b690*/  FMUL.FTZ R129, R2, R129 ;  /* 0x0000008102817220 */ /* 0x000fe20000410000 */
[--C-:B------:R-:W-:Y:S01]  /*b6a0*/  FFMA.FTZ R197, R197, UR4, -R169.reuse ;  /* 0x00000004c5c57c23 */ /* 0x100fe200080108a9 */
[--C-:B------:R-:W-:Y:S01]  /*b6b0*/  FFMA.FTZ R196, R196, UR4, -R168.reuse ;  /* 0x00000004c4c47c23 */ /* 0x100fe200080108a8 */
[C---:B------:R-:W-:Y:S01]  /*b6c0*/  HMMA.16816.F32 R96, R160.reuse, R142, R96 ;  /* 0x0000008ea060723c */ /* 0x040fe20000001860 */
[----:B------:R-:W2:Y:S03]  /*b6d0*/  LDSM.16.MT88.4 R140, [R221+0x16000] ;  /* 0x01600000dd8c783b */ /* 0x000ea60000004200 */
[----:B------:R-:W1:Y:S01]  /*b6e0*/  MUFU.EX2 R197, R197 ;  /* 0x000000c500c57308 */ /* 0x000e620000000800 */
[--C-:B------:R-:W-:Y:S01]  /*b6f0*/  FFMA.FTZ R199, R199, UR4, -R168.reuse ;  /* 0x00000004c7c77c23 */ /* 0x100fe200080108a8 */
[C---:B----4-:R-:W-:Y:S05]  /*b700*/  HMMA.16816.F32 R100, R160.reuse, R132, R100 ;  /* 0x00000084a064723c */ /* 0x050fea0000001864 */
[--C-:B------:R-:W-:Y:S01]  /*b710*/  FFMA.FTZ R198, R198, UR4, -R168.reuse ;  /* 0x00000004c6c67c23 */ /* 0x100fe200080108a8 */
[C---:B------:R-:W-:Y:S01]  /*b720*/  HMMA.16816.F32 R104, R160.reuse, R134, R104 ;  /* 0x00000086a068723c */ /* 0x040fe20000001868 */
[----:B------:R-:W4:Y:S01]  /*b730*/  LDSM.16.MT88.4 R132, [R220+0x16000] ;  /* 0x01600000dc84783b */ /* 0x000f220000004200 */
[----:B------:R-:W-:Y:S03]  /*b740*/  MUFU.EX2 R196, R196 ;  /* 0x000000c400c47308 */ /* 0x000fe60000000800 */
[--C-:B------:R-:W-:Y:S01]  /*b750*/  FFMA.FTZ R201, R201, UR4, -R168.reuse ;  /* 0x00000004c9c97c23 */ /* 0x100fe200080108a8 */
[C---:B---3--:R-:W-:Y:S06]  /*b760*/  HMMA.16816.F32 R108, R160.reuse, R136, R108 ;  /* 0x00000088a06c723c */ /* 0x048fec000000186c */
[----:B------:R-:W3:Y:S01]  /*b770*/  MUFU.EX2 R199, R199 ;  /* 0x000000c700c77308 */ /* 0x000ee20000000800 */
[--C-:B------:R-:W-:Y:S01]  /*b780*/  FFMA.FTZ R202, R202, UR4, -R168.reuse ;  /* 0x00000004caca7c23 */ /* 0x100fe200080108a8 */
[C---:B------:R-:W-:Y:S01]  /*b790*/  HMMA.16816.F32 R112, R160.reuse, R138, R112 ;  /* 0x0000008aa070723c */ /* 0x040fe20000001870 */
[----:B------:R-:W3:Y:S02]  /*b7a0*/  LDSM.16.MT88.4 R136, [R224+0x10800] ;  /* 0x01080000e088783b */ /* 0x000ee40000004200 */
[--C-:B------:R-:W-:Y:S05]  /*b7b0*/  FFMA.FTZ R203, R203, UR4, -R168.reuse ;  /* 0x00000004cbcb7c23 */ /* 0x100fea00080108a8 */
[----:B------:R-:W-:Y:S03]  /*b7c0*/  MUFU.EX2 R198, R198 ;  /* 0x000000c600c67308 */ /* 0x000fe60000000800 */
[--C-:B------:R-:W-:Y:S01]  /*b7d0*/  FFMA.FTZ R194, R194, UR4, -R169.reuse ;  /* 0x00000004c2c27c23 */ /* 0x100fe200080108a9 */
[--C-:B------:R-:W-:Y:S01]  /*b7e0*/  FFMA.FTZ R190, R190, UR4, -R169.reuse ;  /* 0x00000004bebe7c23 */ /* 0x100fe200080108a9 */
[--C-:B------:R-:W-:Y:S01]  /*b7f0*/  FFMA.FTZ R166, R166, UR4, -R169.reuse ;  /* 0x00000004a6a67c23 */ /* 0x100fe200080108a9 */
[----:B------:R-:W-:Y:S01]  /*b800*/  FFMA.FTZ R169, R165, UR4, -R169 ;  /* 0x00000004a5a97c23 */ /* 0x000fe200080108a9 */
[--C-:B------:R-:W-:Y:S03]  /*b810*/  FFMA.FTZ R193, R193, UR4, -R168.reuse ;  /* 0x00000004c1c17c23 */ /* 0x100fe600080108a8 */
[----:B------:R-:W3:Y:S01]  /*b820*/  MUFU.EX2 R201, R201 ;  /* 0x000000c900c97308 */ /* 0x000ee20000000800 */
[--C-:B------:R-:W-:Y:S01]  /*b830*/  FFMA.FTZ R191, R191, UR4, -R168.reuse ;  /* 0x00000004bfbf7c23 */ /* 0x100fe200080108a8 */
[--C-:B------:R-:W-:Y:S01]  /*b840*/  FFMA.FTZ R189, R189, UR4, -R168.reuse ;  /* 0x00000004bdbd7c23 */ /* 0x100fe200080108a8 */
[C---:B--2---:R-:W-:Y:S03]  /*b850*/  HMMA.16816.F32 R116, R160.reuse, R140, R116 ;  /* 0x0000008ca074723c */ /* 0x044fe60000001874 */
[----:B------:R-:W-:Y:S04]  /*b860*/  FFMA.FTZ R168, R186, UR4, -R168 ;  /* 0x00000004baa87c23 */ /* 0x000fe800080108a8 */
[----:B------:R-:W-:Y:S01]  /*b870*/  MUFU.EX2 R165, R169 ;  /* 0x000000a900a57308 */ /* 0x000fe20000000800 */
[C---:B------:R-:W-:Y:S01]  /*b880*/  HMMA.16816.F32 R120, R160.reuse, R142, R120 ;  /* 0x0000008ea078723c */ /* 0x040fe20000001878 */
[----:B------:R-:W2:Y:S05]  /*b890*/  LDSM.16.MT88.4 R140, [R221+0x10800] ;  /* 0x01080000dd8c783b */ /* 0x000eaa0000004200 */
[C---:B----4-:R-:W-:Y:S03]  /*b8a0*/  HMMA.16816.F32 R124, R160.reuse, R132, R124 ;  /* 0x00000084a07c723c */ /* 0x050fe6000000187c */
[----:B------:R-:W-:Y:S03]  /*b8b0*/  MUFU.EX2 R186, R168 ;  /* 0x000000a800ba7308 */ /* 0x000fe60000000800 */
[----:B------:R-:W-:Y:S07]  /*b8c0*/  HMMA.16816.F32 R128, R160, R134, R128 ;  /* 0x00000086a080723c */ /* 0x000fee0000001880 */
[----:B------:R-:W-:Y:S01]  /*b8d0*/  MUFU.EX2 R202, R202 ;  /* 0x000000ca00ca7308 */ /* 0x000fe20000000800 */
[----:B-1----:R-:W-:Y:S03]  /*b8e0*/  F2FP.F16.F32.PACK_AB R133, R195, R188 ;  /* 0x000000bcc385723e */ /* 0x002fe600000000ff */
[----:B------:R-:W-:Y:S02]  /*b8f0*/  F2FP.F16.F32.PACK_AB R135, R197, R192 ;  /* 0x000000c0c587723e */ /* 0x000fe400000000ff */
[----:B---3--:R-:W-:Y:S04]  /*b900*/  F2FP.F16.F32.PACK_AB R132, R199, R196 ;  /* 0x000000c4c784723e */ /* 0x008fe800000000ff */
[----:B------:R-:W-:Y:S01]  /*b910*/  MUFU.EX2 R203, R203 ;  /* 0x000000cb00cb7308 */ /* 0x000fe20000000800 */
[----:B------:R-:W-:Y:S07]  /*b920*/  F2FP.F16.F32.PACK_AB R134, R201, R198 ;  /* 0x000000c6c986723e */ /* 0x000fee00000000ff */
[C---:B------:R-:W-:Y:S02]  /*b930*/  HMMA.16816.F32 R4, R132.reuse, R136, R4 ;  /* 0x000000888404723c */ /* 0x040fe40000001804 */
[----:B------:R-:W-:Y:S04]  /*b940*/  MUFU.EX2 R194, R194 ;  /* 0x000000c200c27308 */ /* 0x000fe80000000800 */
[C---:B------:R-:W-:Y:S01]  /*b950*/  HMMA.16816.F32 R8, R132.reuse, R138, R8 ;  /* 0x0000008a8408723c */ /* 0x040fe20000001808 */
[----:B------:R-:W1:Y:S05]  /*b960*/  LDSM.16.MT88.4 R136, [R222+0x12800] ;  /* 0x01280000de88783b */ /* 0x000e6a0000004200 */
[----:B------:R-:W3:Y:S01]  /*b970*/  MUFU.EX2 R190, R190 ;  /* 0x000000be00be7308 */ /* 0x000ee20000000800 */
[C---:B------:R-:W-:Y:S09]  /*b980*/  HMMA.16816.F32 R12, R132.reuse, R144, R12 ;  /* 0x00000090840c723c */ /* 0x040ff2000000180c */
[----:B------:R-:W-:Y:S01]  /*b990*/  MUFU.EX2 R166, R166 ;  /* 0x000000a600a67308 */ /* 0x000fe20000000800 */
[C---:B------:R-:W-:Y:S01]  /*b9a0*/  HMMA.16816.F32 R16, R132.reuse, R146, R16 ;  /* 0x000000928410723c */ /* 0x040fe20000001810 */
[----:B------:R-:W4:Y:S05]  /*b9b0*/  LDSM.16.MT88.4 R144, [R221+0x12800] ;  /* 0x01280000dd90783b */ /* 0x000f2a0000004200 */
[C---:B--2---:R-:W-:Y:S03]  /*b9c0*/  HMMA.16816.F32 R20, R132.reuse, R140, R20 ;  /* 0x0000008c8414723c */ /* 0x044fe60000001814 */
[----:B------:R-:W-:Y:S02]  /*b9d0*/  MUFU.EX2 R193, R193 ;  /* 0x000000c100c17308 */ /* 0x000fe40000000800 */
[----:B---3--:R-:W-:Y:S01]  /*b9e0*/  F2FP.F16.F32.PACK_AB R169, R190, R194 ;  /* 0x000000c2bea9723e */ /* 0x008fe200000000ff */
[C---:B------:R-:W-:Y:S01]  /*b9f0*/  HMMA.16816.F32 R24, R132.reuse, R142, R24 ;  /* 0x0000008e8418723c */ /* 0x040fe20000001818 */
[----:B------:R-:W2:Y:S06]  /*ba00*/  LDSM.16.MT88.4 R140, [R220+0x12800] ;  /* 0x01280000dc8c783b */ /* 0x000eac0000004200 */
[----:B------:R-:W3:Y:S01]  /*ba10*/  MUFU.EX2 R191, R191 ;  /* 0x000000bf00bf7308 */ /* 0x000ee20000000800 */
[C---:B------:R-:W-:Y:S09]  /*ba20*/  HMMA.16816.F32 R28, R132.reuse, R148, R28 ;  /* 0x00000094841c723c */ /* 0x040ff2000000181c */
[----:B------:R-:W2:Y:S01]  /*ba30*/  MUFU.EX2 R189, R189 ;  /* 0x000000bd00bd7308 */ /* 0x000ea20000000800 */
[C---:B------:R-:W-:Y:S01]  /*ba40*/  HMMA.16816.F32 R32, R132.reuse, R150, R32 ;  /* 0x000000968420723c */ /* 0x040fe20000001820 */
[----:B------:R-:W2:Y:S05]  /*ba50*/  LDSM.16.MT88.4 R148, [R224+0x14800] ;  /* 0x01480000e094783b */ /* 0x000eaa0000004200 */
[C---:B------:R-:W-:Y:S05]  /*ba60*/  HMMA.16816.F32 R36, R132.reuse, R152, R36 ;  /* 0x000000988424723c */ /* 0x040fea0000001824 */
[----:B---3--:R-:W-:Y:S01]  /*ba70*/  F2FP.F16.F32.PACK_AB R168, R191, R193 ;  /* 0x000000c1bfa8723e */ /* 0x008fe200000000ff */
        /* <DEDUP_REMOVED lines=22> */
[----:B------:R-:W3:Y:S05]  /*bbe0*/  LDSM.16.MT88.4 R144, [R220+0x16800] ;  /* 0x01680000dc90783b */ /* 0x000eea0000004200 */
[C---:B--2---:R-:W-:Y:S06]  /*bbf0*/  HMMA.16816.F32 R100, R132.reuse, R140, R100 ;  /* 0x0000008c8464723c */ /* 0x044fec0000001864 */
[C---:B------:R-:W-:Y:S01]  /*bc00*/  HMMA.16816.F32 R104, R132.reuse, R142, R104 ;  /* 0x0000008e8468723c */ /* 0x040fe20000001868 */
[----:B------:R-:W2:Y:S05]  /*bc10*/  LDSM.16.MT88.4 R140, [R224+0x11000] ;  /* 0x01100000e08c783b */ /* 0x000eaa0000004200 */
[C---:B------:R-:W-:Y:S06]  /*bc20*/  HMMA.16816.F32 R108, R132.reuse, R148, R108 ;  /* 0x00000094846c723c */ /* 0x040fec000000186c */
[C---:B------:R-:W-:Y:S01]  /*bc30*/  HMMA.16816.F32 R112, R132.reuse, R150, R112 ;  /* 0x000000968470723c */ /* 0x040fe20000001870 */
[----:B------:R-:W4:Y:S05]  /*bc40*/  LDSM.16.MT88.4 R148, [R222+0x11000] ;  /* 0x01100000de94783b */ /* 0x000f2a0000004200 */
[C---:B-1----:R-:W-:Y:S06]  /*bc50*/  HMMA.16816.F32 R116, R132.reuse, R136, R116 ;  /* 0x000000888474723c */ /* 0x042fec0000001874 */
[C---:B------:R-:W-:Y:S01]  /*bc60*/  HMMA.16816.F32 R120, R132.reuse, R138, R120 ;  /* 0x0000008a8478723c */ /* 0x040fe20000001878 */
[----:B------:R-:W1:Y:S05]  /*bc70*/  LDSM.16.MT88.4 R136, [R220+0x11000] ;  /* 0x01100000dc88783b */ /* 0x000e6a0000004200 */
[C---:B---3--:R-:W-:Y:S06]  /*bc80*/  HMMA.16816.F32 R124, R132.reuse, R144, R124 ;  /* 0x00000090847c723c */ /* 0x048fec000000187c */
        /* <DEDUP_REMOVED lines=18> */
[C---:B---3--:R-:W-:Y:S06]  /*bdb0*/  HMMA.16816.F32 R36, R132.reuse, R144, R36 ;  /* 0x000000908424723c */ /* 0x048fec0000001824 */
[C---:B------:R-:W-:Y:S01]  /*bdc0*/  HMMA.16816.F32 R40, R132.reuse, R146, R40 ;  /* 0x000000928428723c */ /* 0x040fe20000001828 */
[----:B------:R-:W-:Y:S05]  /*bdd0*/  LDSM.16.MT88.4 R144, [R221+0x15000] ;  /* 0x01500000dd90783b */ /* 0x000fea0000004200 */
[C---:B--2---:R-:W-:Y:S06]  /*bde0*/  HMMA.16816.F32 R44, R132.reuse, R140, R44 ;  /* 0x0000008c842c723c */ /* 0x044fec000000182c */
[C---:B------:R-:W-:Y:S01]  /*bdf0*/  HMMA.16816.F32 R48, R132.reuse, R142, R48 ;  /* 0x0000008e8430723c */ /* 0x040fe20000001830 */
[----:B------:R-:W2:Y:S05]  /*be00*/  LDSM.16.MT88.4 R140, [R222+0x15000] ;  /* 0x01500000de8c783b */ /* 0x000eaa0000004200 */
[C---:B----4-:R-:W-:Y:S06]  /*be10*/  HMMA.16816.F32 R52, R132.reuse, R148, R52 ;  /* 0x000000948434723c */ /* 0x050fec0000001834 */
[C---:B------:R-:W-:Y:S01]  /*be20*/  HMMA.16816.F32 R56, R132.reuse, R150, R56 ;  /* 0x000000968438723c */ /* 0x040fe20000001838 */
[----:B------:R-:W3:Y:S05]  /*be30*/  LDSM.16.MT88.4 R148, [R220+0x15000] ;  /* 0x01500000dc94783b */ /* 0x000eea0000004200 */
        /* <DEDUP_REMOVED lines=15> */
[C---:B----4-:R-:W-:Y:S06]  /*bf30*/  HMMA.16816.F32 R100, R132.reuse, R152, R100 ;  /* 0x000000988464723c */ /* 0x050fec0000001864 */
[C---:B------:R-:W-:Y:S05]  /*bf40*/  HMMA.16816.F32 R104, R132.reuse, R154, R104 ;  /* 0x0000009a8468723c */ /* 0x040fea0000001868 */
[----:B------:R-:W-:Y:S01]  /*bf50*/  MOV R152, R157 ;  /* 0x0000009d00987202 */ /* 0x000fe20000000f00 */
[C---:B-1----:R-:W-:Y:S01]  /*bf60*/  HMMA.16816.F32 R108, R132.reuse, R136, R108 ;  /* 0x00000088846c723c */ /* 0x042fe2000000186c */
[----:B------:R-:W1:Y:S04]  /*bf70*/  LDSM.16.MT88.4 R156, [R224+0x11800] ;  /* 0x01180000e09c783b */ /* 0x000e680000004200 */
[----:B------:R-:W-:Y:S01]  /*bf80*/  MOV R154, R172 ;  /* 0x000000ac009a7202 */ /* 0x000fe20000000f00 */
[C---:B------:R-:W-:Y:S03]  /*bf90*/  HMMA.16816.F32 R112, R132.reuse, R138, R112 ;  /* 0x0000008a8470723c */ /* 0x040fe60000001870 */
[----:B------:R-:W3:Y:S02]  /*bfa0*/  LDSM.16.MT88.4 R136, [R221+0x11800] ;  /* 0x01180000dd88783b */ /* 0x000ee40000004200 */
[----:B------:R-:W-:Y:S01]  /*bfb0*/  MOV R153, R176 ;  /* 0x000000b000997202 */ /* 0x000fe20000000f00 */
[C---:B--2---:R-:W-:Y:S05]  /*bfc0*/  HMMA.16816.F32 R116, R132.reuse, R140, R116 ;  /* 0x0000008c8474723c */ /* 0x044fea0000001874 */
[----:B------:R-:W2:Y:S01]  /*bfd0*/  LDSM.16.MT88.4 R172, [R220+0x11800] ;  /* 0x01180000dcac783b */ /* 0x000ea20000004200 */
[C---:B------:R-:W-:Y:S05]  /*bfe0*/  HMMA.16816.F32 R120, R132.reuse, R142, R120 ;  /* 0x0000008e8478723c */ /* 0x040fea0000001878 */
[----:B------:R-:W-:Y:S01]  /*bff0*/  MOV R155, R171 ;  /* 0x000000ab009b7202 */ /* 0x000fe20000000f00 */
[C---:B------:R-:W-:Y:S01]  /*c000*/  HMMA.16816.F32 R124, R132.reuse, R144, R124 ;  /* 0x00000090847c723c */ /* 0x040fe2000000187c */
[----:B------:R-:W4:Y:S04]  /*c010*/  LDSM.16.MT88.4 R176, [R224+0x13800] ;  /* 0x01380000e0b0783b */ /* 0x000f280000004200 */
[----:B------:R-:W-:Y:S01]  /*c020*/  F2FP.F16.F32.PACK_AB R171, R165, R166 ;  /* 0x000000a6a5ab723e */ /* 0x000fe200000000ff */
[----:B------:R-:W-:Y:S07]  /*c030*/  HMMA.16816.F32 R128, R132, R146, R128 ;  /* 0x000000928480723c */ /* 0x000fee0000001880 */
[----:B------:R-:W-:Y:S04]  /*c040*/  MOV R135, R170 ;  /* 0x000000aa00877202 */ /* 0x000fe80000000f00 */
[----:B------:R-:W-:Y:S07]  /*c050*/  F2FP.F16.F32.PACK_AB R170, R186, R189 ;  /* 0x000000bdbaaa723e */ /* 0x000fee00000000ff */
[C---:B-1----:R-:W-:Y:S06]  /*c060*/  HMMA.16816.F32 R160, R168.reuse, R156, R4 ;  /* 0x0000009ca8a0723c */ /* 0x042fec0000001804 */
[C---:B------:R-:W-:Y:S01]  /*c070*/  HMMA.16816.F32 R156, R168.reuse, R158, R8 ;  /* 0x0000009ea89c723c */ /* 0x040fe20000001808 */
[----:B------:R-:W1:Y:S04]  /*c080*/  LDSM.16.MT88.4 R8, [R222+0x13800] ;  /* 0x01380000de08783b */ /* 0x000e680000004200 */
[----:B------:R-:W-:Y:S02]  /*c090*/  MOV R6, R154 ;  /* 0x0000009a00067202 */ /* 0x000fe40000000f00 */
[----:B------:R-:W-:Y:S04]  /*c0a0*/  MOV R5, R155 ;  /* 0x0000009b00057202 */ /* 0x000fe80000000f00 */
[----:B------:R-:W-:Y:S02]  /*c0b0*/  MOV R7, R152 ;  /* 0x0000009800077202 */ /* 0x000fe40000000f00 */
[----:B------:R-:W-:Y:S02]  /*c0c0*/  MOV R4, R153 ;  /* 0x0000009900047202 */ /* 0x000fe40000000f00 */
[C---:B------:R-:W-:Y:S01]  /*c0d0*/  HMMA.16816.F32 R152, R168.reuse, R148, R12 ;  /* 0x00000094a898723c */ /* 0x040fe2000000180c */
[----:B------:R-:W1:Y:S05]  /*c0e0*/  LDSM.16.MT88.4 R12, [R221+0x13800] ;  /* 0x01380000dd0c783b */ /* 0x000e6a0000004200 */
[C---:B------:R-:W-:Y:S03]  /*c0f0*/  HMMA.16816.F32 R148, R168.reuse, R150, R16 ;  /* 0x00000096a894723c */ /* 0x040fe60000001810 */
[----:B------:R-:W1:Y:S03]  /*c100*/  LDSM.16.MT88.4 R16, [R220+0x13800] ;  /* 0x01380000dc10783b */ /* 0x000e660000004200 */
[C---:B---3--:R-:W-:Y:S05]  /*c110*/  HMMA.16816.F32 R144, R168.reuse, R136, R20 ;  /* 0x00000088a890723c */ /* 0x048fea0000001814 */
[----:B------:R-:W3:Y:S01]  /*c120*/  LDSM.16.MT88.4 R20, [R224+0x15800] ;  /* 0x01580000e014783b */ /* 0x000ee20000004200 */
[C---:B------:R-:W-:Y:S06]  /*c130*/  HMMA.16816.F32 R140, R168.reuse, R138, R24 ;  /* 0x0000008aa88c723c */ /* 0x040fec0000001818 */
[C---:B--2---:R-:W-:Y:S01]  /*c140*/  HMMA.16816.F32 R136, R168.reuse, R172, R28 ;  /* 0x000000aca888723c */ /* 0x044fe2000000181c */
[----:B------:R-:W2:Y:S04]  /*c150*/  LDL.LU R30, [R1+0x10] ;  /* 0x00001000011e7983 */ /* 0x000ea80000300800 */
[----:B------:R-:W2:Y:S02]  /*c160*/  LDL.LU R31, [R1+0x14] ;  /* 0x00001400011f7983 */ /* 0x000ea40000300800 */
[----:B------:R-:W-:Y:S02]  /*c170*/  MOV R173, R135 ;  /* 0x0000008700ad7202 */ /* 0x000fe40000000f00 */
[C---:B------:R-:W-:Y:S01]  /*c180*/  HMMA.16816.F32 R132, R168.reuse, R174, R32 ;  /* 0x000000aea884723c */ /* 0x040fe20000001820 */
[----:B------:R-:W3:Y:S05]  /*c190*/  LDSM.16.MT88.4 R24, [R222+0x15800] ;  /* 0x01580000de18783b */ /* 0x000eea0000004200 */
[C---:B----4-:R-:W-:Y:S06]  /*c1a0*/  HMMA.16816.F32 R36, R168.reuse, R176, R36 ;  /* 0x000000b0a824723c */ /* 0x050fec0000001824 */
[C---:B------:R-:W-:Y:S06]  /*c1b0*/  HMMA.16816.F32 R40, R168.reuse, R178, R40 ;  /* 0x000000b2a828723c */ /* 0x040fec0000001828 */
[C---:B-1----:R-:W-:Y:S06]  /*c1c0*/  HMMA.16816.F32 R44, R168.reuse, R8, R44 ;  /* 0x00000008a82c723c */ /* 0x042fec000000182c */
[C---:B------:R-:W-:Y:S01]  /*c1d0*/  HMMA.16816.F32 R48, R168.reuse, R10, R48 ;  /* 0x0000000aa830723c */ /* 0x040fe20000001830 */
[----:B------:R-:W1:Y:S05]  /*c1e0*/  LDSM.16.MT88.4 R8, [R221+0x15800] ;  /* 0x01580000dd08783b */ /* 0x000e6a0000004200 */
        /* <DEDUP_REMOVED lines=16> */
[C---:B------:R-:W-:Y:S06]  /*c2f0*/  HMMA.16816.F32 R100, R168.reuse, R16, R100 ;  /* 0x00000010a864723c */ /* 0x040fec0000001864 */
[C---:B------:R-:W-:Y:S06]  /*c300*/  HMMA.16816.F32 R104, R168.reuse, R18, R104 ;  /* 0x00000012a868723c */ /* 0x040fec0000001868 */
[C---:B---3--:R-:W-:Y:S06]  /*c310*/  HMMA.16816.F32 R108, R168.reuse, R20, R108 ;  /* 0x00000014a86c723c */ /* 0x048fec000000186c */
[C---:B------:R-:W-:Y:S06]  /*c320*/  HMMA.16816.F32 R112, R168.reuse, R22, R112 ;  /* 0x00000016a870723c */ /* 0x040fec0000001870 */
[C---:B------:R-:W-:Y:S06]  /*c330*/  HMMA.16816.F32 R116, R168.reuse, R24, R116 ;  /* 0x00000018a874723c */ /* 0x040fec0000001874 */
[C---:B------:R-:W-:Y:S05]  /*c340*/  HMMA.16816.F32 R120, R168.reuse, R26, R120 ;  /* 0x0000001aa878723c */ /* 0x040fea0000001878 */
[----:B--2---:R-:W-:Y:S01]  /*c350*/  FFMA.FTZ R185, R0, R30, R185 ;  /* 0x0000001e00b97223 */ /* 0x004fe200000100b9 */
[----:B------:R-:W-:Y:S05]  /*c360*/  FFMA.FTZ R187, R2, R31, R187 ;  /* 0x0000001f02bb7223 */ /* 0x000fea00000100bb */
[----:B------:R-:W-:Y:S01]  /*c370*/  FADD.FTZ R185, R181, R185 ;  /* 0x000000b9b5b97221 */ /* 0x000fe20000010000 */
[----:B------:R-:W1:Y:S01]  /*c380*/  LDSM.16.MT88.4 R28, [R220+0x17800] ;  /* 0x01780000dc1c783b */ /* 0x000e620000004200 */
[----:B------:R-:W-:Y:S02]  /*c390*/  FADD.FTZ R184, R184, R187 ;  /* 0x000000bbb8b87221 */ /* 0x000fe40000010000 */
[----:B------:R-:W-:Y:S02]  /*c3a0*/  FADD.FTZ R180, R180, R185 ;  /* 0x000000b9b4b47221 */ /* 0x000fe40000010000 */
[----:B------:R-:W-:Y:S02]  /*c3b0*/  FADD.FTZ R183, R183, R184 ;  /* 0x000000b8b7b77221 */ /* 0x000fe40000010000 */
[----:B------:R-:W-:Y:S02]  /*c3c0*/  FADD.FTZ R167, R167, R180 ;  /* 0x000000b4a7a77221 */ /* 0x000fe40000010000 */
[----:B------:R-:W-:Y:S02]  /*c3d0*/  FADD.FTZ R183, R182, R183 ;  /* 0x000000b7b6b77221 */ /* 0x000fe40000010000 */
[----:B------:R-:W-:Y:S01]  /*c3e0*/  FADD.FTZ R188, R188, R167 ;  /* 0x000000a7bcbc7221 */ /* 0x000fe20000010000 */
[----:B------:R-:W-:Y:S01]  /*c3f0*/  MOV R167, R164 ;  /* 0x000000a400a77202 */ /* 0x000fe20000000f00 */
[----:B------:R-:W-:Y:S02]  /*c400*/  FADD.FTZ R196, R196, R183 ;  /* 0x000000b7c4c47221 */ /* 0x000fe40000010000 */
        /* <DEDUP_REMOVED lines=12> */
[----:B------:R-:W-:Y:S01]  /*c4d0*/  FADD.FTZ R197, R6, R197 ;  /* 0x000000c506c57221 */ /* 0x000fe20000010000 */
[C---:B-1----:R-:W-:Y:S03]  /*c4e0*/  HMMA.16816.F32 R124, R168.reuse, R28, R124 ;  /* 0x0000001ca87c723c */ /* 0x042fe6000000187c */
[----:B------:R-:W-:Y:S01]  /*c4f0*/  FADD.FTZ R197, R194, R197 ;  /* 0x000000c5c2c57221 */ /* 0x000fe20000010000 */
[----:B------:R-:W-:Y:S02]  /*c500*/  FADD.FTZ R202, R203, R202 ;  /* 0x000000cacbca7221 */ /* 0x000fe40000010000 */
[----:B------:R-:W-:Y:S05]  /*c510*/  HMMA.16816.F32 R128, R168, R30, R128 ;  /* 0x0000001ea880723c */ /* 0x000fea0000001880 */
[----:B------:R-:W-:Y:S01]  /*c520*/  FADD.FTZ R197, R190, R197 ;  /* 0x000000c5bec57221 */ /* 0x000fe20000010000 */
[----:B------:R-:W-:Y:S05]  /*c530*/  FADD.FTZ R202, R193, R202 ;  /* 0x000000cac1ca7221 */ /* 0x000fea0000010000 */
[----:B------:R-:W-:Y:S01]  /*c540*/  FADD.FTZ R166, R166, R197 ;  /* 0x000000c5a6a67221 */ /* 0x000fe20000010000 */
[----:B------:R-:W-:Y:S03]  /*c550*/  FADD.FTZ R202, R191, R202 ;  /* 0x000000cabfca7221 */ /* 0x000fe60000010000 */
[----:B------:R-:W-:Y:S01]  /*c560*/  FADD.FTZ R0, R165, R166 ;  /* 0x000000a6a5007221 */ /* 0x000fe20000010000 */
[----:B------:R-:W-:Y:S04]  /*c570*/  FADD.FTZ R189, R189, R202 ;  /* 0x000000cabdbd7221 */ /* 0x000fe80000010000 */
[----:B------:R1:W-:Y:S01]  /*c580*/  STL [R1+0x10], R0 ;  /* 0x0000100001007387 */ /* 0x0003e20000100800 */
[----:B------:R-:W-:Y:S05]  /*c590*/  FADD.FTZ R2, R186, R189 ;  /* 0x000000bdba027221 */ /* 0x000fea0000010000 */
[----:B------:R2:W-:Y:S01]  /*c5a0*/  STL [R1+0x14], R2 ;  /* 0x0000140201007387 */ /* 0x0005e20000100800 */
[----:B-1----:R-:W-:Y:S01]  /*c5b0*/  MOV R0, R3 ;  /* 0x0000000300007202 */ /* 0x002fe20000000f00 */
[----:B------:R-:W-:Y:S06]  /*c5c0*/  @P0 BRA `(.L_x_1102) ;  /* 0xffffffb800f40947 */ /* 0x000fec000383ffff */
.L_x_1101:
[----:B------:R-:W3:Y:S04]  /*c5d0*/  LDL.LU R8, [R1+0x14] ;  /* 0x0000140001087983 */ /* 0x000ee80000300800 */
[----:B------:R-:W4:Y:S01]  /*c5e0*/  LDL.LU R6, [R1+0x10] ;  /* 0x0000100001067983 */ /* 0x000f220000300800 */
[----:B------:R-:W5:Y:S01]  /*c5f0*/  S2UR UR6, SR_CgaCtaId ;  /* 0x00000000000679c3 */ /* 0x000f620000008800 */
[----:B------:R-:W-:Y:S01]  /*c600*/  UISETP.NE.AND UP0, UPT, UR16, -0x1, UPT ;  /* 0xffffffff1000788c */ /* 0x000fe2000bf05270 */
[----:B------:R-:W-:Y:S01]  /*c610*/  IMAD.MOV.U32 R10, RZ, RZ, 0x20 ;  /* 0x00000020ff0a7424 */ /* 0x000fe200078e00ff */
[----:B--2---:R-:W2:Y:S04]  /*c620*/  S2R R2, SR_TID.X ;  /* 0x0000000000027919 */ /* 0x004ea80000002100 */
[----:B------:R-:W-:-:S05]  /*c630*/  PLOP3.LUT P0, PT, PT, PT, UP0, 0x80, 0x0 ;  /* 0x000000000000781c */ /* 0x000fca0003f0f008 */
[----:B------:R-:W-:Y:S02]  /*c640*/  @UP0 ULDC.64 UR4, c[0x0][0x298] ;  /* 0x0000a60000040ab9 */ /* 0x000fe40000000a00 */
[----:B------:R-:W-:-:S03]  /*c650*/  @UP0 UIMAD.WIDE.U32 UR8, UR16, UR4, URZ ;  /* 0x00000004100802a5 */ /* 0x000fc6000f8e003f */
[----:B------:R-:W-:Y:S01]  /*c660*/  UMOV UR4, 0x400 ;  /* 0x0000040000047882 */ /* 0x000fe20000000000 */
[----:B------:R-:W-:Y:S02]  /*c670*/  @UP0 UIMAD UR7, UR16, UR5, UR9 ;  /* 0x00000005100702a4 */ /* 0x000fe4000f8e0209 */
[----:B-----5:R-:W-:Y:S01]  /*c680*/  ULEA UR6, UR6, UR4, 0x18 ;  /* 0x0000000406067291 */ /* 0x020fe2000f8ec03f */
[----:B--2---:R-:W-:-:S04]  /*c690*/  SHF.R.S32.HI R5, RZ, 0x1f, R2 ;  /* 0x0000001fff057819 */ /* 0x004fc80000011402 */
[CC--:B------:R-:W-:Y:S02]  /*c6a0*/  LEA.HI R13, R5.reuse, R2.reuse, RZ, 0x2 ;  /* 0x00000002050d7211 */ /* 0x0c0fe400078f10ff */
[----:B------:R-:W-:Y:S02]  /*c6b0*/  LEA.HI R15, R5, R2, RZ, 0x5 ;  /* 0x00000002050f7211 */ /* 0x000fe400078f28ff */
[--C-:B------:R-:W-:Y:S02]  /*c6c0*/  SHF.R.S32.HI R9, RZ, 0x2, R13.reuse ;  /* 0x00000002ff097819 */ /* 0x100fe4000001140d */
[----:B-1----:R-:W-:Y:S02]  /*c6d0*/  SHF.R.S32.HI R4, RZ, 0x1f, R13 ;  /* 0x0000001fff047819 */ /* 0x002fe4000001140d */
        /* <DEDUP_REMOVED lines=11> */
[----:B------:R-:W-:-:S05]  /*c790*/  LEA.HI R9, R9, R9, RZ, 0x1d ;  /* 0x0000000909097211 */ /* 0x000fca00078fe8ff */
[----:B------:R-:W-:Y:S02]  /*c7a0*/  IMAD.U32 R12, R12, 0x2, R9 ;  /* 0x000000020c0c7824 */ /* 0x000fe400078e0009 */
[----:B------:R-:W-:-:S03]  /*c7b0*/  IMAD.MOV.U32 R9, RZ, RZ, 0x40 ;  /* 0x00000040ff097424 */ /* 0x000fc600078e00ff */
[----:B------:R-:W-:Y:S02]  /*c7c0*/  LEA R12, R12, UR6, 0x1 ;  /* 0x000000060c0c7c11 */ /* 0x000fe4000f8e08ff */
[----:B------:R-:W-:Y:S01]  /*c7d0*/  SEL R9, R9, 0xffffffc0, !P2 ;  /* 0xffffffc009097807 */ /* 0x000fe20005000000 */
        /* <DEDUP_REMOVED lines=14> */
.L_x_1105:
        /* <DEDUP_REMOVED lines=10> */
[----:B----4-:R-:W-:-:S04]  /*c960*/  UIMAD UR4, UR4, UR5, URZ ;  /* 0x00000005040472a4 */ /* 0x010fc8000f8e023f */
[----:B------:R-:W-:-:S04]  /*c970*/  USEL UR16, UR4, UR16, !UP0 ;  /* 0x0000001004107287 */ /* 0x000fc8000c000000 */
[----:B------:R-:W-:Y:S02]  /*c980*/  USHF.R.S32.HI UR4, URZ, 0x1f, UR16 ;  /* 0x0000001f3f047899 */ /* 0x000fe40008011410 */
[----:B------:R-:W-:-:S04]  /*c990*/  IMAD.U32 R16, RZ, RZ, UR16 ;  /* 0x00000010ff107e24 */ /* 0x000fc8000f8e00ff */
[----:B------:R-:W-:-:S07]  /*c9a0*/  MOV R17, UR4 ;  /* 0x0000000400117c02 */ /* 0x000fce0008000f00 */
.L_x_1106:
        /* <DEDUP_REMOVED lines=25> */
[----:B------:R-:W5:Y:S01]  /*cb40*/  @P5 MUFU.LG2 R7, R7 ;  /* 0x0000000700075308 */ /* 0x000f620000000c00 */
        /* <DEDUP_REMOVED lines=231> */
[----:B------:R-:W-:Y:S01]  /*d9c0*/  F2FP.F16.F32.PACK_AB R122, R123, R122 ;  /* 0x0000007a7b7a723e */ /* 0x000fe200000000ff */
[----:B-----5:R-:W-:Y:S01]  /*d9d0*/  @P5 FMUL.FTZ R7, R7, 0.69314718246459960938 ;  /* 0x3f31721807075820 */ /* 0x020fe20000410000 */
[----:B------:R-:W-:Y:S01]  /*d9e0*/  ISETP.GE.AND P0, PT, R4, UR6, PT ;  /* 0x0000000604007c0c */ /* 0x000fe2000bf06270 */
[----:B------:R-:W-:Y:S01]  /*d9f0*/  STS [R11+0x4000], R72 ;  /* 0x004000480b007388 */ /* 0x000fe20000000800 */
[----:B------:R-:W-:Y:S01]  /*da00*/  F2FP.F16.F32.PACK_AB R124, R125, R124 ;  /* 0x0000007c7d7c723e */ /* 0x000fe200000000ff */
[----:B------:R-:W5:Y:S01]  /*da10*/  @P3 LDC.64 R26, c[0x0][0x2c0] ;  /* 0x0000b000ff1a3b82 */ /* 0x000f620000000a00 */
[----:B------:R-:W-:Y:S01]  /*da20*/  F2FP.F16.F32.PACK_AB R126, R127, R126 ;  /* 0x0000007e7f7e723e */ /* 0x000fe200000000ff */
[----:B------:R-:W-:Y:S01]  /*da30*/  STS [R11+0x4400], R74 ;  /* 0x0044004a0b007388 */ /* 0x000fe20000000800 */
[----:B------:R-:W-:-:S02]  /*da40*/  F2FP.F16.F32.PACK_AB R13, R13, R128 ;  /* 0x000000800d0d723e */ /* 0x000fc400000000ff */
[----:B------:R-:W-:Y:S01]  /*da50*/  F2FP.F16.F32.PACK_AB R130, R131, R130 ;  /* 0x000000828382723e */ /* 0x000fe200000000ff */
[----:B------:R-:W-:Y:S01]  /*da60*/  STS [R15+0x4000], R76 ;  /* 0x0040004c0f007388 */ /* 0x000fe20000000800 */
[----:B------:R-:W-:Y:S01]  /*da70*/  LEA.HI.SX32 R14, R5, 0x10, 0x1d ;  /* 0x00000010050e7811 */ /* 0x000fe200078feaff */
[----:B---3--:R-:W-:Y:S02]  /*da80*/  @P4 FMUL.FTZ R6, R6, 0.69314718246459960938 ;  /* 0x3f31721806064820 */ /* 0x008fe40000410000 */
        /* <DEDUP_REMOVED lines=18> */
[----:B------:R-:W5:Y:S03]  /*dbb0*/  S2R R4, SR_TID.X ;  /* 0x0000000000047919 */ /* 0x000f660000002100 */
[----:B------:R-:W-:Y:S04]  /*dbc0*/  STS [R15+0x6000], R108 ;  /* 0x0060006c0f007388 */ /* 0x000fe80000000800 */
[----:B------:R5:W-:Y:S04]  /*dbd0*/  STS [R15+0x6400], R110 ;  /* 0x0064006e0f007388 */ /* 0x000be80000000800 */
[----:B------:R-:W-:Y:S01]  /*dbe0*/  STS [R19+0x6000], R112 ;  /* 0x0060007013007388 */ /* 0x000fe20000000800 */
[----:B-1----:R-:W1:Y:S03]  /*dbf0*/  @P3 LDC R12, c[0x0][0x2c0] ;  /* 0x0000b000ff0c3b82 */ /* 0x002e660000000800 */
[----:B------:R2:W-:Y:S04]  /*dc00*/  STS [R19+0x6400], R114 ;  /* 0x0064007213007388 */ /* 0x0005e80000000800 */
[----:B------:R-:W-:Y:S01]  /*dc10*/  STS [R21+0x6000], R116 ;  /* 0x0060007415007388 */ /* 0x000fe20000000800 */
[----:B---3--:R-:W-:Y:S01]  /*dc20*/  @P3 MOV R11, 0x1 ;  /* 0x00000001000b3802 */ /* 0x008fe20000000f00 */
[----:B----4-:R-:W-:Y:S01]  /*dc30*/  @!P3 IMAD R11, R8, R29, RZ ;  /* 0x0000001d080bb224 */ /* 0x010fe200078e02ff */
[----:B------:R-:W-:Y:S01]  /*dc40*/  MOV R8, 0x7f800000 ;  /* 0x7f80000000087802 */ /* 0x000fe20000000f00 */
[----:B------:R-:W-:Y:S04]  /*dc50*/  STS [R21+0x6400], R118 ;  /* 0x0064007615007388 */ /* 0x000fe80000000800 */
[----:B------:R-:W-:Y:S04]  /*dc60*/  STS [R23+0x6000], R120 ;  /* 0x0060007817007388 */ /* 0x000fe80000000800 */
[----:B------:R-:W-:Y:S01]  /*dc70*/  STS [R23+0x6400], R122 ;  /* 0x0064007a17007388 */ /* 0x000fe20000000800 */
[----:B-----5:R-:W-:-:S03]  /*dc80*/  SHF.R.S32.HI R15, RZ, 0x1f, R4 ;  /* 0x0000001fff0f7819 */ /* 0x020fc60000011404 */
[----:B------:R-:W-:Y:S01]  /*dc90*/  STS [R25+0x6000], R124 ;  /* 0x0060007c19007388 */ /* 0x000fe20000000800 */
[CC--:B------:R-:W-:Y:S02]  /*dca0*/  LEA.HI R14, R15.reuse, R4.reuse, RZ, 0x5 ;  /* 0x000000040f0e7211 */ /* 0x0c0fe400078f28ff */
[----:B------:R-:W-:Y:S01]  /*dcb0*/  @!P3 MOV R12, 0x1 ;  /* 0x00000001000cb802 */ /* 0x000fe20000000f00 */
[----:B------:R-:W-:Y:S01]  /*dcc0*/  STS [R25+0x6400], R126 ;  /* 0x0064007e19007388 */ /* 0x000fe20000000800 */
[----:B--2---:R-:W2:Y:S01]  /*dcd0*/  @P5 LDC R19, c[0x0][0x2e8] ;  /* 0x0000ba00ff135b82 */ /* 0x004ea20000000800 */
[----:B------:R-:W-:Y:S01]  /*dce0*/  LOP3.LUT R29, R14, 0xffffffe0, RZ, 0xc0, !PT ;  /* 0xffffffe00e1d7812 */ /* 0x000fe200078ec0ff */
[----:B------:R-:W3:Y:S01]  /*dcf0*/  S2R R10, SR_CTAID.Y ;  /* 0x00000000000a7919 */ /* 0x000ee20000002600 */
[----:B------:R-:W-:Y:S02]  /*dd00*/  LEA.HI R15, R15, R4, RZ, 0x3 ;  /* 0x000000040f0f7211 */ /* 0x000fe400078f18ff */
[----:B------:R-:W-:Y:S01]  /*dd10*/  IADD3 R29, R4, -R29, RZ ;  /* 0x8000001d041d7210 */ /* 0x000fe20007ffe0ff */
[----:B------:R-:W-:Y:S02]  /*dd20*/  STS [R9+0x6000], R13 ;  /* 0x0060000d09007388 */ /* 0x000fe40000000800 */
[----:B------:R-:W4:Y:S02]  /*dd30*/  @P4 LDC R14, c[0x0][0x2e8] ;  /* 0x0000ba00ff0e4b82 */ /* 0x000f240000000800 */
[----:B------:R5:W-:Y:S06]  /*dd40*/  STS [R9+0x6400], R130 ;  /* 0x0064008209007388 */ /* 0x000bec0000000800 */
[----:B------:R-:W-:Y:S01]  /*dd50*/  BAR.SYNC.DEFER_BLOCKING 0x0 ;  /* 0x0000000000007b1d */ /* 0x000fe20000010000 */
[----:B--2---:R-:W-:Y:S01]  /*dd60*/  @P5 FFMA.FTZ R8, R164, R19, R7 ;  /* 0x00000013a4085223 */ /* 0x004fe20000010007 */
[----:B------:R-:W-:-:S04]  /*dd70*/  LOP3.LUT R7, R15, 0xfffffff8, RZ, 0xc0, !PT ;  /* 0xfffffff80f077812 */ /* 0x000fc800078ec0ff */
[----:B------:R-:W-:Y:S01]  /*dd80*/  IADD3 R4, -R7, R4, RZ ;  /* 0x0000000407047210 */ /* 0x000fe20007ffe1ff */
[----:B---3--:R-:W-:Y:S01]  /*dd90*/  IMAD R10, R10, R11, RZ ;  /* 0x0000000b0a0a7224 */ /* 0x008fe200078e02ff */
[----:B------:R-:W-:Y:S02]  /*dda0*/  SHF.R.S32.HI R11, RZ, 0x1f, R0 ;  /* 0x0000001fff0b7819 */ /* 0x000fe40000011400 */
[----:B-----5:R-:W-:Y:S01]  /*ddb0*/  MOV R9, 0x7f800000 ;  /* 0x7f80000000097802 */ /* 0x020fe20000000f00 */
[----:B------:R2:W3:Y:S01]  /*ddc0*/  LDS.128 R20, [R240+0x1800] ;  /* 0x00180000f0147984 */ /* 0x0004e20000000c00 */
[----:B------:R-:W-:Y:S01]  /*ddd0*/  LEA.HI R11, R11, R0, RZ, 0x2 ;  /* 0x000000000b0b7211 */ /* 0x000fe200078f10ff */
[----:B----4-:R-:W-:Y:S01]  /*dde0*/  @P4 FFMA.FTZ R9, R3, R14, R6 ;  /* 0x0000000e03094223 */ /* 0x010fe20000010006 */
[----:B------:R-:W-:Y:S02]  /*ddf0*/  SEL R10, R10, RZ, !P6 ;  /* 0x000000ff0a0a7207 */ /* 0x000fe40007000000 */
[----:B------:R-:W-:-:S02]  /*de00*/  LOP3.LUT R11, R11, 0xffffffc, RZ, 0xc0, !PT ;  /* 0x0ffffffc0b0b7812 */ /* 0x000fc400078ec0ff */
[----:B------:R-:W-:Y:S01]  /*de10*/  LOP3.LUT P6, RZ, R2, 0x3, RZ, 0xc0, !PT ;  /* 0x0000000302ff7812 */ /* 0x000fe200078cc0ff */
[----:B------:R-:W-:Y:S01]  /*de20*/  IMAD R27, R24, R27, R10 ;  /* 0x0000001b181b7224 */ /* 0x000fe200078e020a */
[----:B------:R-:W-:Y:S01]  /*de30*/  IADD3 R11, R0, -R11, RZ ;  /* 0x8000000b000b7210 */ /* 0x000fe20007ffe0ff */
[----:B-1----:R-:W-:Y:S01]  /*de40*/  IMAD R0, R12, UR4, RZ ;  /* 0x000000040c007c24 */ /* 0x002fe2000f8e02ff */
[----:B------:R-:W-:-:S04]  /*de50*/  SHF.R.S32.HI R2, RZ, 0x1f, R29 ;  /* 0x0000001fff027819 */ /* 0x000fc8000001141d */
[----:B------:R-:W-:Y:S02]  /*de60*/  SHF.L.U32 R0, R0, 0x6, RZ ;  /* 0x0000000600007819 */ /* 0x000fe400000006ff */
[----:B------:R-:W-:Y:S02]  /*de70*/  LEA.HI R2, R2, R29, RZ, 0x2 ;  /* 0x0000001d02027211 */ /* 0x000fe400078f10ff */
[----:B------:R-:W-:Y:S02]  /*de80*/  SHF.R.S32.HI R13, RZ, 0x1f, R0 ;  /* 0x0000001fff0d7819 */ /* 0x000fe40000011400 */
[--C-:B------:R-:W-:Y:S02]  /*de90*/  IADD3 R0, P5, P3, R0, R16, R27.reuse ;  /* 0x0000001000007210 */ /* 0x100fe40007bbe01b */
[----:B------:R-:W-:Y:S02]  /*dea0*/  SHF.R.S32.HI R2, RZ, 0x2, R2 ;  /* 0x00000002ff027819 */ /* 0x000fe40000011402 */
        /* <DEDUP_REMOVED lines=22> */
.L_x_1108:
[----:B------:R-:W-:Y:S05]  /*e010*/  BSYNC B0 ;  /* 0x0000000000007941 */ /* 0x000fea0003800000 */
.L_x_1107:
        /* <DEDUP_REMOVED lines=40> */
.L_x_1110:
[----:B------:R-:W-:Y:S05]  /*e2a0*/  BSYNC B0 ;  /* 0x0000000000007941 */ /* 0x000fea0003800000 */
.L_x_1109:
        /* <DEDUP_REMOVED lines=27> */
.L_x_1112:
[----:B------:R-:W-:Y:S05]  /*e460*/  BSYNC B0 ;  /* 0x0000000000007941 */ /* 0x000fea0003800000 */
.L_x_1111:
        /* <DEDUP_REMOVED lines=27> */
.L_x_1114:
[----:B------:R-:W-:Y:S05]  /*e620*/  BSYNC B0 ;  /* 0x0000000000007941 */ /* 0x000fea0003800000 */
.L_x_1113:
        /* <DEDUP_REMOVED lines=27> */
.L_x_1071:
        /* <DEDUP_REMOVED lines=48> */
[----:B------:R-:W-:Y:S01]  /*eae0*/  IADD3 R2, P0, R7, UR10, RZ ;  /* 0x0000000a07027c10 */ /* 0x000fe2000ff1e0ff */
        /* <DEDUP_REMOVED lines=41> */
.L_x_1116:
[----:B------:R-:W-:Y:S05]  /*ed80*/  BSYNC B0 ;  /* 0x0000000000007941 */ /* 0x000fea0003800000 */
.L_x_1115:
        /* <DEDUP_REMOVED lines=25> */
.L_x_1118:
[----:B------:R-:W-:Y:S05]  /*ef20*/  BSYNC B0 ;  /* 0x0000000000007941 */ /* 0x000fea0003800000 */
.L_x_1117:
[----:B------:R-:W-:Y:S01]  /*ef30*/  BSSY B0, `(.L_x_1119) ;  /* 0x0000018000007945 */ /* 0x000fe20003800000 */
[----:B------:R-:W-:-:S03]  /*ef40*/  ISETP.GE.AND P0, PT, R0, UR18, PT ;  /* 0x0000001200007c0c */ /* 0x000fc6000bf06270 */
[----:B------:R-:W-:Y:S10]  /*ef50*/  @P1 BRA `(.L_x_1120) ;  /* 0x0000000000541947 */ /* 0x000ff40003800000 */
        /* <DEDUP_REMOVED lines=21> */
.L_x_1120:
[----:B------:R-:W-:Y:S05]  /*f0b0*/  BSYNC B0 ;  /* 0x0000000000007941 */ /* 0x000fea0003800000 */
.L_x_1119:
[----:B------:R-:W-:Y:S01]  /*f0c0*/  BSSY B0, `(.L_x_1121) ;  /* 0x000001a000007945 */ /* 0x000fe20003800000 */
[----:B------:R-:W-:Y:S02]  /*f0d0*/  ISETP.GE.OR P6, PT, R16, UR18, P3 ;  /* 0x0000001210007c0c */ /* 0x000fe40009fc6670 */
[----:B------:R-:W-:Y:S02]  /*f0e0*/  ISETP.GE.OR P5, PT, R3, UR18, P3 ;  /* 0x0000001203007c0c */ /* 0x000fe40009fa6670 */
[----:B------:R-:W-:Y:S02]  /*f0f0*/  ISETP.GE.OR P4, PT, R2, UR18, P3 ;  /* 0x0000001202007c0c */ /* 0x000fe40009f86670 */
[----:B------:R-:W-:Y:S01]  /*f100*/  ISETP.GE.OR P3, PT, R0, UR18, P3 ;  /* 0x0000001200007c0c */ /* 0x000fe20009f66670 */
[----:B------:R-:W-:-:S12]  /*f110*/  @P0 BRA `(.L_x_1122) ;  /* 0x0000000000500947 */ /* 0x000fd80003800000 */
[----:B-1----:R-:W-:Y:S01]  /*f120*/  IADD3 R8, P0, R14, 0x30, RZ ;  /* 0x000000300e087810 */ /* 0x002fe20007f1e0ff */
        /* <DEDUP_REMOVED lines=19> */
.L_x_1122:
[----:B------:R-:W-:Y:S05]  /*f260*/  BSYNC B0 ;  /* 0x0000000000007941 */ /* 0x000fea0003800000 */
.L_x_1121:
        /* <DEDUP_REMOVED lines=10> */
.L_x_1124:
[----:B------:R-:W-:Y:S05]  /*f310*/  BSYNC B0 ;  /* 0x0000000000007941 */ /* 0x000fea0003800000 */
.L_x_1123:
[----:B------:R-:W-:Y:S04]  /*f320*/  BSSY B0, `(.L_x_1125) ;  /* 0x000000a000007945 */ /* 0x000fe80003800000 */
[----:B------:R-:W-:Y:S05]  /*f330*/  @P5 BRA `(.L_x_1126) ;  /* 0x0000000000205947 */ /* 0x000fea0003800000 */
[----:B------:R-:W-:Y:S01]  /*f340*/  IMAD R3, R3, UR19, RZ ;  /* 0x0000001303037c24 */ /* 0x000fe2000f8e02ff */
[----:B------:R-:W-:-:S04]  /*f350*/  ULDC.64 UR4, c[0x0][0x2b0] ;  /* 0x0000ac0000047ab9 */ /* 0x000fc80000000a00 */
[----:B------:R-:W-:-:S04]  /*f360*/  IADD3 R4, P0, R3, UR6, RZ ;  /* 0x0000000603047c10 */ /* 0x000fc8000ff1e0ff */
[----:B------:R-:W-:Y:S02]  /*f370*/  LEA.HI.X.SX32 R3, R3, UR20, 0x1, P0 ;  /* 0x0000001403037c11 */ /* 0x000fe400080f0eff */
[----:B-1----:R-:W-:-:S04]  /*f380*/  LEA R6, P0, R4, UR4, 0x2 ;  /* 0x0000000404067c11 */ /* 0x002fc8000f8010ff */
[----:B------:R-:W-:Y:S01]  /*f390*/  LEA.HI.X R7, R4, UR5, R3, 0x2, P0 ;  /* 0x0000000504077c11 */ /* 0x000fe200080f1403 */
[----:B------:R-:W-:-:S05]  /*f3a0*/  IMAD.MOV.U32 R3, RZ, RZ, 0x7f800000 ;  /* 0x7f800000ff037424 */ /* 0x000fca00078e00ff */
[----:B------:R1:W-:Y:S03]  /*f3b0*/  STG.E desc[UR26][R6.64], R3 ;  /* 0x0000000306007986 */ /* 0x0003e6000c10191a */
.L_x_1126:
[----:B------:R-:W-:Y:S05]  /*f3c0*/  BSYNC B0 ;  /* 0x0000000000007941 */ /* 0x000fea0003800000 */
.L_x_1125:
        /* <DEDUP_REMOVED lines=10> */
.L_x_1128:
[----:B------:R-:W-:Y:S05]  /*f470*/  BSYNC B0 ;  /* 0x0000000000007941 */ /* 0x000fea0003800000 */
.L_x_1127:
        /* <DEDUP_REMOVED lines=10> */
.L_x_1129:
        /* <DEDUP_REMOVED lines=14> */
.L_x_2407:


//--------------------- .text._ZN5flash16flash_fwd_kernelI23Flash_fwd_kernel_traitsILi256ELi64ELi64ELi4ELb0ELb0EN7cutlass6half_tE19Flash_kernel_traitsILi256ELi64ELi64ELi4ES3_EELb1ELb0ELb1ELb0ELb0ELb1ELb0ELb0EEEvNS_16Flash_fwd_paramsE --------------------------
	.section	.text._ZN5flash16flash_fwd_kernelI23Flash_fwd_kernel_traitsILi256ELi64ELi64ELi4ELb0ELb0EN7cutlass6half_tE19Flash_kernel_traitsILi256ELi64ELi64ELi4ES3_EELb1ELb0ELb1ELb0ELb0ELb1ELb0ELb0EEEvNS_16Flash_fwd_paramsE,"ax",@progbits
	.align	128
        .global         _ZN5flash16flash_fwd_kernelI23Flash_fwd_kernel_traitsILi256ELi64ELi64ELi4ELb0ELb0EN7cutlass6half_tE19Flash_kernel_traitsILi256ELi64ELi64ELi4ES3_EELb1ELb0ELb1ELb0ELb0ELb1ELb0ELb0EEEvNS_16Flash_fwd_paramsE
        .type           _ZN5flash16flash_fwd_kernelI23Flash_fwd_kernel_traitsILi256ELi64ELi64ELi4ELb0ELb0EN7cutlass6half_tE19Flash_kernel_traitsILi256ELi64ELi64ELi4ES3_EELb1ELb0ELb1ELb0ELb0ELb1ELb0ELb0EEEvNS_16Flash_fwd_paramsE,@function
        .size           _ZN5flash16flash_fwd_kernelI23Flash_fwd_kernel_traitsILi256ELi64ELi64ELi4ELb0ELb0EN7cutlass6half_tE19Flash_kernel_traitsILi256ELi64ELi64ELi4ES3_EELb1ELb0ELb1ELb0ELb0ELb1ELb0ELb0EEEvNS_16Flash_fwd_paramsE,(.L_x_2408 - _ZN5flash16flash_fwd_kernelI23Flash_fwd_kernel_traitsILi256ELi64ELi64ELi4ELb0ELb0EN7cutlass6half_tE19Flash_kernel_traitsILi256ELi64ELi64ELi4ES3_EELb1ELb0ELb1ELb0ELb0ELb1ELb0ELb0EEEvNS_16Flash_fwd_paramsE)
        .other          _ZN5flash16flash_fwd_kernelI23Flash_fwd_kernel_traitsILi256ELi64ELi64ELi4ELb0ELb0EN7cutlass6half_tE19Flash_kernel_traitsILi256ELi64ELi64ELi4ES3_EELb1ELb0ELb1ELb0ELb0ELb1ELb0ELb0EEEvNS_16Flash_fwd_paramsE,@"STO_CUDA_ENTRY STV_DEFAULT"
_ZN5flash16flash_fwd_kernelI23Flash_fwd_kernel_traitsILi256ELi64ELi64ELi4ELb0ELb0EN7cutlass6half_tE19Flash_kernel_traitsILi256ELi64ELi64ELi4ES3_EELb1ELb0ELb1ELb0ELb0ELb1ELb0ELb0EEEvNS_16Flash_fwd_paramsE:
.text._ZN5flash16flash_fwd_kernelI23Flash_fwd_kernel_traitsILi256ELi64ELi64ELi4ELb0ELb0EN7cutlass6half_tE19Flash_kernel_traitsILi256ELi64ELi64ELi4ES3_EELb1ELb0ELb1ELb0ELb0ELb1ELb0ELb0EEEvNS_16Flash_fwd_paramsE:
        /* <DEDUP_REMOVED lines=10> */
[----:B------:R-:W-:Y:S01]  /*00a0*/  ULDC.64 UR6, c[0x0][0x2f0] ;  /* 0x0000bc0000067ab9 */ /* 0x000fe20000000a00 */
[----:B------:R-:W-:Y:S01]  /*00b0*/  ULDC.64 UR10, c[0x0][0x2f0] ;  /* 0x0000bc00000a7ab9 */ /* 0x000fe20000000a00 */
[----:B-1----:R-:W-:-:S04]  /*00c0*/  VIADD R1, R1, 0xfffffff8 ;  /* 0xfffffff801017836 */ /* 0x002fc80000000000 */
[----:B------:R-:W4:Y:S01]  /*00d0*/  @P2 LDG.E.64 R6, desc[UR28][R6.64] ;  /* 0x0000001c06062981 */ /* 0x000f22000c1e1b00 */
[----:B------:R-:W-:Y:S08]  /*00e0*/  S2UR UR24, SR_CTAID.X ;  /* 0x00000000001879c3 */ /* 0x000ff00000002500 */
[----:B------:R-:W1:Y:S01]  /*00f0*/  S2UR UR16, SR_CTAID.Y ;  /* 0x00000000001079c3 */ /* 0x000e620000002600 */
[----:B--2---:R-:W2:Y:S07]  /*0100*/  @P2 LDG.E.64 R2, desc[UR28][R4.64] ;  /* 0x0000001c04022981 */ /* 0x004eae000c1e1b00 */
[----:B------:R-:W5:Y:S01]  /*0110*/  S2UR UR8, SR_CTAID.Z ;  /* 0x00000000000879c3 */ /* 0x000f620000002700 */
[----:B------:R-:W-:-:S03]  /*0120*/  UISETP.NE.U32.AND UP2, UPT, UR6, URZ, UPT ;  /* 0x0000003f0600728c */ /* 0x000fc6000bf45070 */
[----:B------:R-:W-:Y:S01]  /*0130*/  ULDC.U8 UR6, c[0x0][0x3c2] ;  /* 0x0000f08000067ab9 */ /* 0x000fe20000000000 */
[----:B------:R-:W-:Y:S02]  /*0140*/  UISETP.NE.AND.EX UP2, UPT, UR7, URZ, UPT, UP2 ;  /* 0x0000003f0700728c */ /* 0x000fe4000bf45320 */
[----:B------:R-:W-:Y:S01]  /*0150*/  UISETP.NE.AND UP3, UPT, UR6, URZ, UPT ;  /* 0x0000003f0600728c */ /* 0x000fe2000bf65270 */
[----:B------:R-:W2:Y:S02]  /*0160*/  @P2 LDC R0, c[0x0][0x3b0] ;  /* 0x0000ec00ff002b82 */ /* 0x000ea40000000800 */
[----:B------:R-:W-:Y:S01]  /*0170*/  ULDC.64 UR6, c[0x0][0x2f8] ;  /* 0x0000be0000067ab9 */ /* 0x000fe20000000a00 */
[----:B------:R-:W-:Y:S01]  /*0180*/  PLOP3.LUT P0, PT, PT, PT, UP2, 0x80, 0x0 ;  /* 0x000000000000781c */ /* 0x000fe20003f0f028 */
[----:B-1----:R-:W-:Y:S02]  /*0190*/  UIMAD.WIDE UR10, UR16, 0x4, UR10 ;  /* 0x00000004100a78a5 */ /* 0x002fe4000f8e020a */
[----:B-----5:R-:W-:-:S04]  /*01a0*/  ULOP3.LUT UR4, UR8, UR24, UR16, 0xfe, !UPT ;  /* 0x0000001808047292 */ /* 0x020fc8000f8efe10 */
[----:B------:R-:W-:Y:S01]  /*01b0*/  IMAD.U32 R16, RZ, RZ, UR10 ;  /* 0x0000000aff107e24 */ /* 0x000fe2000f8e00ff */
[----:B------:R-:W-:Y:S01]  /*01c0*/  UIMAD.WIDE UR6, UR16, 0x4, UR6 ;  /* 0x00000004100678a5 */ /* 0x000fe2000f8e0206 */
[----:B------:R-:W-:Y:S01]  /*01d0*/  IMAD.U32 R17, RZ, RZ, UR11 ;  /* 0x0000000bff117e24 */ /* 0x000fe2000f8e00ff */
[----:B---3--:R-:W-:Y:S01]  /*01e0*/  LOP3.LUT P3, RZ, R80, UR4, RZ, 0xfc, !PT ;  /* 0x0000000450ff7c12 */ /* 0x008fe2000f86fcff */
[----:B------:R-:W-:Y:S02]  /*01f0*/  ULDC.64 UR4, c[0x0][0x300] ;  /* 0x0000c00000047ab9 */ /* 0x000fe40000000a00 */
[----:B------:R-:W-:-:S04]  /*0200*/  UISETP.NE.U32.AND UP1, UPT, UR4, URZ, UPT ;  /* 0x0000003f0400728c */ /* 0x000fc8000bf25070 */
[----:B------:R-:W-:-:S03]  /*0210*/  UISETP.NE.AND.EX UP1, UPT, UR5, URZ, UPT, UP1 ;  /* 0x0000003f0500728c */ /* 0x000fc6000bf25310 */
[----:B------:R-:W-:Y:S02]  /*0220*/  ULDC.64 UR4, c[0x0][0x2f8] ;  /* 0x0000be0000047ab9 */ /* 0x000fe40000000a00 */
[----:B------:R-:W-:Y:S01]  /*0230*/  UISETP.EQ.U32.AND UP0, UPT, UR4, URZ, UPT ;  /* 0x0000003f0400728c */ /* 0x000fe2000bf02070 */
[----:B------:R-:W1:Y:S03]  /*0240*/  @!P3 LDC.64 R10, c[0x0][0x3b8] ;  /* 0x0000ee00ff0abb82 */ /* 0x000e660000000a00 */
[----:B------:R-:W-:Y:S02]  /*0250*/  UISETP.EQ.OR.EX UP0, UPT, UR5, URZ, !UP3, UP0 ;  /* 0x0000003f0500728c */ /* 0x000fe4000df02700 */
[----:B------:R-:W-:Y:S02]  /*0260*/  @UP1 ULDC.64 UR10, c[0x0][0x300] ;  /* 0x0000c000000a1ab9 */ /* 0x000fe40000000a00 */
[----:B------:R-:W-:-:S06]  /*0270*/  @UP1 UIMAD.WIDE UR10, UR16, 0x4, UR10 ;  /* 0x00000004100a18a5 */ /* 0x000fcc000f8e020a */
[----:B------:R-:W-:Y:S02]  /*0280*/  IMAD.U32 R14, RZ, RZ, UR10 ;  /* 0x0000000aff0e7e24 */ /* 0x000fe4000f8e00ff */
[----:B------:R-:W-:Y:S01]  /*0290*/  IMAD.U32 R15, RZ, RZ, UR11 ;  /* 0x0000000bff0f7e24 */ /* 0x000fe2000f8e00ff */
[----:B----4-:R-:W-:Y:S02]  /*02a0*/  @P2 R2UR UR30, R6 ;  /* 0x00000000061e22ca */ /* 0x010fe400000e0000 */
[----:B------:R-:W-:-:S11]  /*02b0*/  @P2 R2UR UR31, R7 ;  /* 0x00000000071f22ca */ /* 0x000fd600000e0000 */
[----:B------:R-:W-:Y:S02]  /*02c0*/  IMAD.U32 R12, RZ, RZ, UR30 ;  /* 0x0000001eff0c7e24 */ /* 0x000fe4000f8e00ff */
[----:B------:R-:W-:Y:S01]  /*02d0*/  IMAD.U32 R13, RZ, RZ, UR31 ;  /* 0x0000001fff0d7e24 */ /* 0x000fe2000f8e00ff */
[----:B--2---:R-:W-:-:S04]  /*02e0*/  @P2 IADD3 R4, P1, R2, R0, RZ ;  /* 0x0000000002042210 */ /* 0x004fc80007f3e0ff */
[----:B-1----:R1:W-:Y:S01]  /*02f0*/  @!P3 STG.E.64 desc[UR28][R10.64], R12 ;  /* 0x0000000c0a00b986 */ /* 0x0023e2000c101b1c */
[----:B------:R-:W-:Y:S01]  /*0300*/  @P2 IMAD.X R5, RZ, RZ, R3, P1 ;  /* 0x000000ffff052224 */ /* 0x000fe200008e0603 */
[----:B------:R-:W-:Y:S01]  /*0310*/  PLOP3.LUT P2, PT, PT, PT, UP0, 0x80, 0x0 ;  /* 0x000000000000781c */ /* 0x000fe20003f4f008 */
[----:B------:R-:W-:Y:S01]  /*0320*/  IMAD.U32 R2, RZ, RZ, UR6 ;  /* 0x00000006ff027e24 */ /* 0x000fe2000f8e00ff */
[----:B------:R-:W-:Y:S01]  /*0330*/  PLOP3.LUT P1, PT, PT, PT, UP1, 0x80, 0x0 ;  /* 0x000000000000781c */ /* 0x000fe20003f2f018 */
[----:B------:R-:W-:Y:S01]  /*0340*/  IMAD.U32 R3, RZ, RZ, UR7 ;  /* 0x00000007ff037e24 */ /* 0x000fe2000f8e00ff */
[----:B------:R2:W-:Y:S01]  /*0350*/  @!P3 STG.E.64 desc[UR28][R10.64+0x8], R4 ;  /* 0x000008040a00b986 */ /* 0x0005e2000c101b1c */
[----:B------:R-:W-:Y:S01]  /*0360*/  UMOV UR23, 0xffffffff ;  /* 0xffffffff00177882 */ /* 0x000fe20000000000 */
[----:B------:R-:W-:Y:S02]  /*0370*/  ULDC UR6, c[0x0][0x270] ;  /* 0x00009c0000067ab9 */ /* 0x000fe40000000800 */
[----:B------:R-:W3:Y:S04]  /*0380*/  @P0 LDG.E R8, desc[UR28][R16.64] ;  /* 0x0000001c10080981 */ /* 0x000ee8000c1e1900 */
[----:B------:R4:W5:Y:S04]  /*0390*/  @P0 LDG.E R7, desc[UR28][R16.64+0x4] ;  /* 0x0000041c10070981 */ /* 0x000968000c1e1900 */
[----:B------:R-:W2:Y:S04]  /*03a0*/  @!P2 LDG.E R0, desc[UR28][R2.64] ;  /* 0x0000001c0200a981 */ /* 0x000ea8000c1e1900 */
[----:B------:R-:W2:Y:S01]  /*03b0*/  @P1 LDG.E R6, desc[UR28][R14.64] ;  /* 0x0000001c0e061981 */ /* 0x000ea2000c1e1900 */
[----:B------:R-:W-:Y:S01]  /*03c0*/  UIMAD UR7, UR16, UR6, UR8 ;  /* 0x00000006100772a4 */ /* 0x000fe2000f8e0208 */
[----:B------:R-:W-:Y:S01]  /*03d0*/  UMOV UR19, 0xffffffff ;  /* 0xffffffff00137882 */ /* 0x000fe20000000000 */
[----:B----4-:R-:W-:-:S04]  /*03e0*/  SHF.R.S32.HI R17, RZ, 0x1f, R80 ;  /* 0x0000001fff117819 */ /* 0x010fc80000011450 */
[----:B-1----:R-:W-:Y:S01]  /*03f0*/  LEA.HI R12, R17, R80, RZ, 0x5 ;  /* 0x00000050110c7211 */ /* 0x002fe200078f28ff */
[----:B------:R-:W-:Y:S01]  /*0400*/  UMOV UR18, URZ ;  /* 0x0000003f00127c82 */ /* 0x000fe20008000000 */
[----:B---3--:R-:W-:Y:S02]  /*0410*/  @P0 R2UR UR23, R8 ;  /* 0x00000000081702ca */ /* 0x008fe400000e0000 */
[----:B-----5:R-:W-:Y:S02]  /*0420*/  @P0 R2UR UR25, R7 ;  /* 0x00000000071902ca */ /* 0x020fe400000e0000 */
[----:B------:R-:W-:Y:S02]  /*0430*/  ISETP.NE.U32.AND P0, PT, RZ, UR4, PT ;  /* 0x00000004ff007c0c */ /* 0x000fe4000bf05070 */
[----:B------:R-:W-:Y:S02]  /*0440*/  LOP3.LUT R7, R12, 0xffffffe0, RZ, 0xc0, !PT ;  /* 0xffffffe00c077812 */ /* 0x000fe400078ec0ff */
[----:B--2---:R-:W-:Y:S01]  /*0450*/  @!P2 R2UR UR19, R0 ;  /* 0x000000000013a2ca */ /* 0x004fe200000e0000 */
[----:B------:R-:W-:Y:S01]  /*0460*/  USHF.L.U32 UR4, UR7, 0x5, URZ ;  /* 0x0000000507047899 */ /* 0x000fe2000800063f */
[----:B------:R-:W-:Y:S01]  /*0470*/  ISETP.NE.AND.EX P2, PT, RZ, UR5, PT, P0 ;  /* 0x00000005ff007c0c */ /* 0x000fe2000bf45300 */
[----:B------:R-:W-:Y:S01]  /*0480*/  IMAD.IADD R82, R80, 0x1, -R7 ;  /* 0x0000000150527824 */ /* 0x000fe200078e0a07 */
[----:B------:R-:W-:Y:S01]  /*0490*/  @P1 R2UR UR18, R6 ;  /* 0x00000000061212ca */ /* 0x000fe200000e0000 */
[----:B------:R-:W-:-:S02]  /*04a0*/  USHF.R.S32.HI UR5, URZ, 0x1f, UR4 ;  /* 0x0000001f3f057899 */ /* 0x000fc40008011404 */
[----:B------:R-:W-:Y:S01]  /*04b0*/  @UP2 UIADD3 UR25, UR25, -UR23, URZ ;  /* 0x8000001719192290 */ /* 0x000fe2000fffe03f */
[--C-:B------:R-:W-:Y:S02]  /*04c0*/  IADD3 R165, P1, P0, R4, UR4, R82.reuse ;  /* 0x0000000404a57c10 */ /* 0x100fe4000f83e052 */
[----:B------:R-:W-:-:S04]  /*04d0*/  SHF.R.S32.HI R4, RZ, 0x1f, R82 ;  /* 0x0000001fff047819 */ /* 0x000fc80000011452 */
[----:B------:R-:W-:Y:S01]  /*04e0*/  IADD3.X R4, R5, UR5, R4, P1, P0 ;  /* 0x0000000505047c10 */ /* 0x000fe20008fe0404 */
[----:B------:R-:W-:Y:S01]  /*04f0*/  @!UP2 ULDC UR25, c[0x0][0x2c4] ;  /* 0x0000b1000019aab9 */ /* 0x000fe20000000800 */
        /* <DEDUP_REMOVED lines=8> */
.L_x_1130:
[----:B------:R-:W-:Y:S01]  /*0580*/  ULDC UR7, c[0x0][0x2c8] ;  /* 0x0000b20000077ab9 */ /* 0x000fe20000000800 */
.L_x_1131:
        /* <DEDUP_REMOVED lines=48> */
[----:B------:R-:W-:Y:S01]  /*0890*/  LOP3.LUT P3, RZ, R80, 0x7, RZ, 0xc0, !PT ;  /* 0x0000000750ff7812 */ /* 0x000fe2000786c0ff */
[----:B------:R-:W-:Y:S01]  /*08a0*/  UISETP.NE.AND UP2, UPT, UR7, URZ, UPT ;  /* 0x0000003f0700728c */ /* 0x000fe2000bf45270 */
[----:B------:R-:W-:Y:S01]  /*08b0*/  LOP3.LUT R3, R12, 0x1ffffff8, RZ, 0xc0, !PT ;  /* 0x1ffffff80c037812 */ /* 0x000fe200078ec0ff */
[----:B------:R-:W-:Y:S01]  /*08c0*/  IMAD.U32 R11, RZ, RZ, UR24 ;  /* 0x00000018ff0b7e24 */ /* 0x000fe2000f8e00ff */
[----:B------:R-:W-:Y:S01]  /*08d0*/  SHF.R.S32.HI R12, RZ, 0x3, R12 ;  /* 0x00000003ff0c7819 */ /* 0x000fe2000001140c */
[----:B------:R-:W-:Y:S02]  /*08e0*/  BSSY B0, `(.L_x_1133) ;  /* 0x000004b000007945 */ /* 0x000fe40003800000 */
[----:B------:R-:W-:Y:S01]  /*08f0*/  @UP1 ULDC.64 UR10, c[0x0][0x298] ;  /* 0x0000a600000a1ab9 */ /* 0x000fe20000000a00 */
[----:B------:R-:W-:Y:S01]  /*0900*/  @!UP1 USHF.R.S32.HI UR9, URZ, 0x1f, UR16 ;  /* 0x0000001f3f099899 */ /* 0x000fe20008011410 */
[----:B------:R-:W-:Y:S01]  /*0910*/  IMAD.IADD R0, R80, 0x1, -R3 ;  /* 0x0000000150007824 */ /* 0x000fe200078e0a03 */
[----:B------:R-:W-:Y:S01]  /*0920*/  @UP1 UIMAD.WIDE.U32 UR12, UR23, UR10, URZ ;  /* 0x0000000a170c12a5 */ /* 0x000fe2000f8e003f */
[----:B------:R-:W-:Y:S01]  /*0930*/  ISETP.GE.AND P4, PT, R12, UR25, PT ;  /* 0x000000190c007c0c */ /* 0x000fe2000bf86270 */
[----:B------:R-:W-:Y:S01]  /*0940*/  @!UP1 ULDC.64 UR4, c[0x0][0x290] ;  /* 0x0000a40000049ab9 */ /* 0x000fe20000000a00 */
[----:B------:R-:W-:Y:S01]  /*0950*/  ULDC.U8 UR10, c[0x0][0x3d8] ;  /* 0x0000f600000a7ab9 */ /* 0x000fe20000000000 */
[----:B------:R-:W-:Y:S01]  /*0960*/  @!UP1 UIMAD UR9, UR9, UR4, URZ ;  /* 0x00000004090992a4 */ /* 0x000fe2000f8e023f */
[----:B------:R-:W-:Y:S01]  /*0970*/  IMAD.SHL.U32 R0, R0, 0x8, RZ ;  /* 0x0000000800007824 */ /* 0x000fe200078e00ff */
[----:B------:R-:W-:Y:S01]  /*0980*/  UISETP.NE.AND UP3, UPT, UR10, URZ, UPT ;  /* 0x0000003f0a00728c */ /* 0x000fe2000bf65270 */
[--C-:B------:R-:W-:Y:S01]  /*0990*/  SHF.R.S32.HI R13, RZ, 0x1f, R12.reuse ;  /* 0x0000001fff0d7819 */ /* 0x100fe2000001140c */
[----:B------:R-:W-:Y:S01]  /*09a0*/  UISETP.NE.AND UP0, UPT, UR10, URZ, !UP2 ;  /* 0x0000003f0a00728c */ /* 0x000fe2000d705270 */
[C---:B------:R-:W-:Y:S01]  /*09b0*/  VIADD R5, R12.reuse, 0x10 ;  /* 0x000000100c057836 */ /* 0x040fe20000000000 */
[----:B------:R-:W-:Y:S01]  /*09c0*/  UISETP.EQ.AND UP3, UPT, UR7, URZ, UP3 ;  /* 0x0000003f0700728c */ /* 0x000fe20009f62270 */
[C---:B------:R-:W-:Y:S01]  /*09d0*/  VIADD R4, R12.reuse, 0x20 ;  /* 0x000000200c047836 */ /* 0x040fe20000000000 */
[----:B------:R-:W-:Y:S01]  /*09e0*/  @!UP1 UIMAD UR9, UR16, UR5, UR9 ;  /* 0x00000005100992a4 */ /* 0x000fe2000f8e0209 */
[----:B------:R-:W-:Y:S01]  /*09f0*/  ISETP.GE.OR P6, PT, R12, UR25, P3 ;  /* 0x000000190c007c0c */ /* 0x000fe20009fc6670 */
[----:B------:R-:W-:Y:S01]  /*0a00*/  @!UP1 UIMAD.WIDE.U32 UR18, UR16, UR4, URZ ;  /* 0x00000004101292a5 */ /* 0x000fe2000f8e003f */
[----:B------:R-:W-:Y:S01]  /*0a10*/  ISETP.GE.OR P5, PT, R5, UR25, P3 ;  /* 0x0000001905007c0c */ /* 0x000fe20009fa6670 */
[----:B------:R-:W-:Y:S01]  /*0a20*/  @UP1 UIMAD UR11, UR23, UR11, UR13 ;  /* 0x0000000b170b12a4 */ /* 0x000fe2000f8e020d */
[----:B------:R-:W-:Y:S01]  /*0a30*/  ISETP.GE.AND P2, PT, R4, UR25, PT ;  /* 0x0000001904007c0c */ /* 0x000fe2000bf46270 */
[----:B------:R-:W-:Y:S01]  /*0a40*/  @UP2 ULDC.64 UR4, c[0x0][0x2c0] ;  /* 0x0000b00000042ab9 */ /* 0x000fe20000000a00 */
[----:B------:R-:W-:Y:S01]  /*0a50*/  USHF.R.S32.HI UR13, URZ, 0x1f, UR8 ;  /* 0x0000001f3f0d7899 */ /* 0x000fe20008011408 */
[----:B------:R-:W-:Y:S01]  /*0a60*/  IMAD.WIDE R10, R11, 0x40, R12 ;  /* 0x000000400b0a7825 */ /* 0x000fe200078e020c */
[----:B------:R-:W-:Y:S01]  /*0a70*/  @UP2 UIMAD UR15, UR5, UR4, URZ ;  /* 0x00000004050f22a4 */ /* 0x000fe2000f8e023f */
[----:B------:R-:W-:-:S02]  /*0a80*/  @!UP2 ULDC UR7, c[0x0][0x2c4] ;  /* 0x0000b1000007aab9 */ /* 0x000fc40000000800 */
[----:B------:R-:W-:Y:S01]  /*0a90*/  ULDC.64 UR4, c[0x0][0x2a0] ;  /* 0x0000a80000047ab9 */ /* 0x000fe20000000a00 */
[----:B------:R-:W-:Y:S01]  /*0aa0*/  @!UP1 UIADD3 UR11, UR19, UR9, URZ ;  /* 0x00000009130b9290 */ /* 0x000fe2000fffe03f */
[----:B------:R-:W-:Y:S01]  /*0ab0*/  IMAD.U32 R6, RZ, RZ, UR4 ;  /* 0x00000004ff067e24 */ /* 0x000fe2000f8e00ff */
[----:B------:R-:W-:Y:S01]  /*0ac0*/  @UP0 ULDC UR7, c[0x0][0x2e4] ;  /* 0x0000b90000070ab9 */ /* 0x000fe20000000800 */
[----:B------:R-:W-:Y:S01]  /*0ad0*/  @UP2 UMOV UR9, 0x1 ;  /* 0x0000000100092882 */ /* 0x000fe20000000000 */
[----:B------:R-:W-:Y:S02]  /*0ae0*/  UIMAD UR13, UR13, UR4, URZ ;  /* 0x000000040d0d72a4 */ /* 0x000fe4000f8e023f */
[----:B------:R-:W-:Y:S01]  /*0af0*/  @!UP2 UIMAD UR9, UR7, UR6, URZ ;  /* 0x000000060709a2a4 */ /* 0x000fe2000f8e023f */
[----:B------:R-:W-:Y:S01]  /*0b00*/  @UP3 ULDC UR4, c[0x0][0x2c4] ;  /* 0x0000b10000043ab9 */ /* 0x000fe20000000800 */
[----:B------:R-:W-:Y:S01]  /*0b10*/  @!UP1 UMOV UR12, UR18 ;  /* 0x00000012000c9c82 */ /* 0x000fe20008000000 */
[----:B------:R-:W-:Y:S01]  /*0b20*/  @UP3 UIMAD UR4, UR16, UR4, URZ ;  /* 0x00000004100432a4 */ /* 0x000fe2000f8e023f */
[----:B------:R-:W-:Y:S01]  /*0b30*/  IADD3 R2, P0, R0, UR12, RZ ;  /* 0x0000000c00027c10 */ /* 0x000fe2000ff1e0ff */
[----:B------:R-:W-:-:S02]  /*0b40*/  UIMAD UR9, UR16, UR9, URZ ;  /* 0x00000009100972a4 */ /* 0x000fc4000f8e023f */
[----:B------:R-:W-:Y:S01]  /*0b50*/  @UP3 USEL UR4, UR4, UR23, !UP1 ;  /* 0x0000001704043287 */ /* 0x000fe2000c800000 */
[----:B------:R-:W-:Y:S01]  /*0b60*/  LEA.HI.X.SX32 R3, R0, UR11, 0x1, P0 ;  /* 0x0000000b00037c11 */ /* 0x000fe200080f0eff */
[----:B------:R-:W-:Y:S01]  /*0b70*/  @UP2 ULDC UR10, c[0x0][0x2c0] ;  /* 0x0000b000000a2ab9 */ /* 0x000fe20000000800 */
        /* <DEDUP_REMOVED lines=9> */
[----:B------:R-:W-:Y:S01]  /*0c10*/  VIADD R2, R12, 0x30 ;  /* 0x000000300c027836 */ /* 0x000fe20000000000 */
[----:B------:R-:W-:Y:S01]  /*0c20*/  @UP3 UMOV UR12, UR4 ;  /* 0x00000004000c3c82 */ /* 0x000fe20008000000 */
[----:B------:R-:W-:Y:S01]  /*0c30*/  @!UP3 UMOV UR13, URZ ;  /* 0x0000003f000dbc82 */ /* 0x000fe20008000000 */
[----:B------:R-:W-:-:S02]  /*0c40*/  USHF.R.S32.HI UR7, URZ, 0x1f, UR6 ;  /* 0x0000001f3f077899 */ /* 0x000fc40008011406 */
[----:B------:R-:W-:Y:S01]  /*0c50*/  @UP3 USHF.R.S32.HI UR13, URZ, 0x1f, UR4 ;  /* 0x0000001f3f0d3899 */ /* 0x000fe20008011404 */
[----:B------:R-:W-:Y:S01]  /*0c60*/  VIADD R9, R7, UR5 ;  /* 0x0000000507097c36 */ /* 0x000fe20008000000 */
[----:B------:R-:W-:Y:S01]  /*0c70*/  USHF.R.S32.HI UR8, URZ, 0x1f, UR15 ;  /* 0x0000001f3f087899 */ /* 0x000fe2000801140f */
[----:B------:R-:W-:Y:S01]  /*0c80*/  ISETP.GE.AND P1, PT, R2, UR25, PT ;  /* 0x0000001902007c0c */ /* 0x000fe2000bf26270 */
        /* <DEDUP_REMOVED lines=16> */
.L_x_1134:
[----:B------:R-:W-:Y:S05]  /*0d90*/  BSYNC B0 ;  /* 0x0000000000007941 */ /* 0x000fea0003800000 */
.L_x_1133:
        /* <DEDUP_REMOVED lines=20> */
.L_x_1136:
[----:B------:R-:W-:Y:S05]  /*0ee0*/  BSYNC B0 ;  /* 0x0000000000007941 */ /* 0x000fea0003800000 */
.L_x_1135:
        /* <DEDUP_REMOVED lines=18> */
.L_x_1138:
[----:B------:R-:W-:Y:S05]  /*1010*/  BSYNC B0 ;  /* 0x0000000000007941 */ /* 0x000fea0003800000 */
.L_x_1137:
        /* <DEDUP_REMOVED lines=17> */
.L_x_1140:
[----:B------:R-:W-:Y:S05]  /*1130*/  BSYNC B0 ;  /* 0x0000000000007941 */ /* 0x000fea0003800000 */
.L_x_1139:
        /* <DEDUP_REMOVED lines=10> */
.L_x_1142:
[----:B------:R-:W-:Y:S05]  /*11e0*/  BSYNC B0 ;  /* 0x0000000000007941 */ /* 0x000fea0003800000 */
.L_x_1141:
        /* <DEDUP_REMOVED lines=10> */
.L_x_1144:
[----:B------:R-:W-:Y:S05]  /*1290*/  BSYNC B0 ;  /* 0x0000000000007941 */ /* 0x000fea0003800000 */
.L_x_1143:
        /* <DEDUP_REMOVED lines=10> */
.L_x_1146:
[----:B------:R-:W-:Y:S05]  /*1340*/  BSYNC B0 ;  /* 0x0000000000007941 */ /* 0x000fea0003800000 */
.L_x_1145:
        /* <DEDUP_REMOVED lines=10> */
.L_x_1132:
[----:B------:R-:W1:Y:S01]  /*13f0*/  LDC R5, c[0x0][0x278] ;  /* 0x00009e00ff057b82 */ /* 0x000e620000000800 */
[----:B------:R-:W2:Y:S01]  /*1400*/  S2R R0, SR_CTAID.Z ;  /* 0x0000000000007919 */ /* 0x000ea20000002700 */
[----:B------:R-:W-:Y:S01]  /*1410*/  UISETP.NE.AND UP0, UPT, UR23, -0x1, UPT ;  /* 0xffffffff1700788c */ /* 0x000fe2000bf05270 */
[----:B------:R-:W-:Y:S01]  /*1420*/  IMAD.U32 R27, RZ, RZ, UR24 ;  /* 0x00000018ff1b7e24 */ /* 0x000fe2000f8e00ff */
[----:B------:R-:W-:Y:S02]  /*1430*/  UIADD3 UR5, -UR14, UR25, URZ ;  /* 0x000000190e057290 */ /* 0x000fe4000fffe13f */
[----:B------:R-:W-:-:S04]  /*1440*/  UIADD3 UR32, UR33, -0x1, URZ ;  /* 0xffffffff21207890 */ /* 0x000fc8000fffe03f */
[----:B------:R-:W-:-:S03]  /*1450*/  UIMAD UR17, UR32, -0x40, UR15 ;  /* 0xffffffc0201178a4 */ /* 0x000fc6000f8e020f */
[----:B------:R-:W-:Y:S01]  /*1460*/  @UP0 ULDC.64 UR6, c[0x0][0x240] ;  /* 0x0000900000060ab9 */ /* 0x000fe20000000a00 */
[----:B------:R-:W-:Y:S02]  /*1470*/  @!UP0 USHF.R.S32.HI UR9, URZ, 0x1f, UR16 ;  /* 0x0000001f3f098899 */ /* 0x000fe40008011410 */
[----:B------:R-:W-:-:S04]  /*1480*/  @UP0 UIMAD.WIDE.U32 UR20, UR23, UR6, URZ ;  /* 0x00000006171402a5 */ /* 0x000fc8000f8e003f */
[----:B------:R-:W-:-:S03]  /*1490*/  @UP0 UIMAD UR4, UR23, UR7, UR21 ;  /* 0x00000007170402a4 */ /* 0x000fc6000f8e0215 */
[----:B------:R-:W-:Y:S01]  /*14a0*/  @!UP0 ULDC.64 UR6, c[0x0][0x228] ;  /* 0x00008a0000068ab9 */ /* 0x000fe20000000a00 */
[----:B-1----:R-:W-:Y:S01]  /*14b0*/  IABS R2, R5 ;  /* 0x0000000500027213 */ /* 0x002fe20000000000 */
[----:B------:R-:W-:Y:S02]  /*14c0*/  @!UP0 UIMAD UR9, UR9, UR6, URZ ;  /* 0x00000006090982a4 */ /* 0x000fe4000f8e023f */
[----:B------:R-:W-:Y:S01]  /*14d0*/  @!UP0 UIMAD.WIDE.U32 UR26, UR16, UR6, URZ ;  /* 0x00000006101a82a5 */ /* 0x000fe2000f8e003f */
[----:B------:R-:W1:Y:S01]  /*14e0*/  I2F.RP R8, R2 ;  /* 0x0000000200087306 */ /* 0x000e620000209400 */
[----:B------:R-:W-:Y:S02]  /*14f0*/  @!UP0 UIMAD UR10, UR16, UR7, UR9 ;  /* 0x00000007100a82a4 */ /* 0x000fe4000f8e0209 */
[----:B------:R-:W-:Y:S01]  /*1500*/  USHF.R.S32.HI UR9, URZ, 0x1f, UR8 ;  /* 0x0000001f3f097899 */ /* 0x000fe20008011408 */
[----:B--2---:R-:W-:Y:S01]  /*1510*/  IABS R0, R0 ;  /* 0x0000000000007213 */ /* 0x004fe20000000000 */
[----:B------:R-:W-:Y:S01]  /*1520*/  @!UP0 UIADD3 UR4, UR27, UR10, URZ ;  /* 0x0000000a1b048290 */ /* 0x000fe2000fffe03f */
[----:B------:R-:W-:Y:S01]  /*1530*/  @!UP0 UMOV UR20, UR26 ;  /* 0x0000001a00148c82 */ /* 0x000fe20008000000 */
[----:B------:R-:W-:Y:S01]  /*1540*/  ULDC.64 UR6, c[0x0][0x258] ;  /* 0x0000960000067ab9 */ /* 0x000fe20000000a00 */
[----:B------:R-:W-:Y:S01]  /*1550*/  UISETP.NE.AND UP0, UPT, UR19, -0x1, UPT ;  /* 0xffffffff1300788c */ /* 0x000fe2000bf05270 */
[----:B------:R-:W-:Y:S01]  /*1560*/  IMAD.U32 R22, RZ, RZ, UR6 ;  /* 0x00000006ff167e24 */ /* 0x000fe2000f8e00ff */
[----:B------:R-:W-:Y:S01]  /*1570*/  UIMAD UR9, UR9, UR6, URZ ;  /* 0x00000006090972a4 */ /* 0x000fe2000f8e023f */
[----:B-1----:R-:W1:Y:S03]  /*1580*/  MUFU.RCP R6, R8 ;  /* 0x0000000800067308 */ /* 0x002e660000001000 */
[----:B------:R-:W-:Y:S01]  /*1590*/  UIMAD UR7, UR8, UR7, UR9 ;  /* 0x00000007080772a4 */ /* 0x000fe2000f8e0209 */
[----:B------:R-:W-:-:S04]  /*15a0*/  UMOV UR6, 0x400 ;  /* 0x0000040000067882 */ /* 0x000fc80000000000 */
[----:B------:R-:W-:Y:S02]  /*15b0*/  @UP0 UIADD3 UR21, UR18, UR19, URZ ;  /* 0x0000001312150290 */ /* 0x000fe4000fffe03f */
[----:B------:R-:W-:Y:S01]  /*15c0*/  @UP0 UIADD3 UR19, UR18, UR19, URZ ;  /* 0x0000001312130290 */ /* 0x000fe2000fffe03f */
[----:B-1----:R-:W-:-:S04]  /*15d0*/  VIADD R6, R6, 0xffffffe ;  /* 0x0ffffffe06067836 */ /* 0x002fc80000000000 */
[----:B------:R-:W1:Y:S02]  /*15e0*/  F2I.FTZ.U32.TRUNC.NTZ R7, R6 ;  /* 0x0000000600077305 */ /* 0x000e64000021f000 */
[----:B-1----:R-:W-:Y:S02]  /*15f0*/  IMAD.MOV R3, RZ, RZ, -R7 ;  /* 0x000000ffff037224 */ /* 0x002fe400078e0a07 */
[----:B------:R-:W-:Y:S02]  /*1600*/  IMAD.MOV.U32 R6, RZ, RZ, RZ ;  /* 0x000000ffff067224 */ /* 0x000fe400078e00ff */
[----:B------:R-:W-:-:S04]  /*1610*/  IMAD R3, R3, R2, RZ ;  /* 0x0000000203037224 */ /* 0x000fc800078e02ff */
[----:B------:R-:W-:Y:S01]  /*1620*/  IMAD.HI.U32 R3, R7, R3, R6 ;  /* 0x0000000307037227 */ /* 0x000fe200078e0006 */
[----:B------:R-:W-:Y:S02]  /*1630*/  LEA.HI R7, R17, R80, RZ, 0x3 ;  /* 0x0000005011077211 */ /* 0x000fe400078f18ff */
[----:B------:R-:W-:Y:S02]  /*1640*/  LOP3.LUT R6, R5, UR8, RZ, 0x3c, !PT ;  /* 0x0000000805067c12 */ /* 0x000fe4000f8e3cff */
[----:B------:R-:W-:Y:S01]  /*1650*/  SHF.R.S32.HI R14, RZ, 0x3, R7 ;  /* 0x00000003ff0e7819 */ /* 0x000fe20000011407 */
[----:B------:R-:W-:Y:S01]  /*1660*/  IMAD.HI.U32 R11, R3, R0, RZ ;  /* 0x00000000030b7227 */ /* 0x000fe200078e00ff */
[----:B------:R-:W-:Y:S02]  /*1670*/  LOP3.LUT R7, R7, 0xfffffff8, RZ, 0xc0, !PT ;  /* 0xfffffff807077812 */ /* 0x000fe400078ec0ff */
[C---:B------:R-:W-:Y:S01]  /*1680*/  ISETP.GE.AND P0, PT, R14.reuse, UR5, PT ;  /* 0x000000050e007c0c */ /* 0x040fe2000bf06270 */
[----:B------:R-:W-:Y:S01]  /*1690*/  IMAD.MOV R3, RZ, RZ, -R11 ;  /* 0x000000ffff037224 */ /* 0x000fe200078e0a0b */
[----:B------:R-:W-:Y:S01]  /*16a0*/  SHF.R.S32.HI R15, RZ, 0x1f, R14 ;  /* 0x0000001fff0f7819 */ /* 0x000fe2000001140e */
[C---:B------:R-:W-:Y:S01]  /*16b0*/  VIADD R21, R14.reuse, 0x10 ;  /* 0x000000100e157836 */ /* 0x040fe20000000000 */
[----:B------:R-:W-:Y:S01]  /*16c0*/  ISETP.GE.AND P6, PT, R14, UR17, PT ;  /* 0x000000110e007c0c */ /* 0x000fe2000bfc6270 */
[----:B------:R-:W-:-:S02]  /*16d0*/  IMAD R3, R2, R3, R0 ;  /* 0x0000000302037224 */ /* 0x000fc400078e0200 */
[----:B------:R-:W-:Y:S01]  /*16e0*/  IMAD.IADD R0, R80, 0x1, -R7 ;  /* 0x0000000150007824 */ /* 0x000fe200078e0a07 */
[C---:B------:R-:W-:Y:S01]  /*16f0*/  ISETP.GE.AND P3, PT, R21.reuse, UR5, PT ;  /* 0x0000000515007c0c */ /* 0x040fe2000bf66270 */
[----:B------:R-:W-:Y:S01]  /*1700*/  IMAD.SHL.U32 R13, R14, 0x40, RZ ;  /* 0x000000400e0d7824 */ /* 0x000fe200078e00ff */
[----:B------:R-:W-:Y:S01]  /*1710*/  ISETP.GT.U32.AND P4, PT, R2, R3, PT ;  /* 0x000000030200720c */ /* 0x000fe20003f84070 */
[----:B------:R-:W-:Y:S01]  /*1720*/  IMAD.SHL.U32 R18, R0, 0x8, RZ ;  /* 0x0000000800127824 */ /* 0x000fe200078e00ff */
[----:B------:R-:W-:Y:S01]  /*1730*/  ISETP.GE.AND P5, PT, R21, UR17, PT ;  /* 0x0000001115007c0c */ /* 0x000fe2000bfa6270 */
[----:B------:R-:W1:Y:S01]  /*1740*/  @!P0 LDC.64 R8, c[0x0][0x240] ;  /* 0x00009000ff088b82 */ /* 0x000e620000000a00 */
[----:B------:R-:W-:Y:S01]  /*1750*/  LOP3.LUT R13, R13, 0x1c0, RZ, 0xc0, !PT ;  /* 0x000001c00d0d7812 */ /* 0x000fe200078ec0ff */
[----:B------:R-:W-:Y:S01]  /*1760*/  IMAD.WIDE R26, R27, 0x40, R14 ;  /* 0x000000401b1a7825 */ /* 0x000fe200078e020e */
[----:B------:R-:W-:Y:S02]  /*1770*/  SHF.R.S32.HI R19, RZ, 0x1f, R18 ;  /* 0x0000001fff137819 */ /* 0x000fe40000011412 */
[----:B------:R-:W-:-:S02]  /*1780*/  IADD3 R24, P2, R18, UR20, RZ ;  /* 0x0000001412187c10 */ /* 0x000fc4000ff5e0ff */
[----:B------:R-:W-:Y:S01]  /*1790*/  LOP3.LUT R7, R13, 0x38, R18, 0xf8, !PT ;  /* 0x000000380d077812 */ /* 0x000fe200078ef812 */
[----:B------:R-:W2:Y:S01]  /*17a0*/  @!P3 S2R R31, SR_CgaCtaId ;  /* 0x00000000001fb919 */ /* 0x000ea20000008800 */
[----:B------:R-:W-:Y:S01]  /*17b0*/  IADD3.X R25, R19, UR4, RZ, P2, !PT ;  /* 0x0000000413197c10 */ /* 0x000fe200097fe4ff */
[----:B------:R-:W-:Y:S01]  /*17c0*/  @!P4 IMAD.IADD R3, R3, 0x1, -R2 ;  /* 0x000000010303c824 */ /* 0x000fe200078e0a02 */
[----:B------:R-:W-:Y:S01]  /*17d0*/  SHF.R.U32.HI R10, RZ, 0x3, R13 ;  /* 0x00000003ff0a7819 */ /* 0x000fe2000001160d */
[----:B------:R-:W3:Y:S01]  /*17e0*/  S2UR UR4, SR_CgaCtaId ;  /* 0x00000000000479c3 */ /* 0x000ee20000008800 */
[----:B------:R-:W-:Y:S01]  /*17f0*/  ISETP.GE.AND P2, PT, R6, RZ, PT ;  /* 0x000000ff0600720c */ /* 0x000fe20003f46270 */
[----:B------:R-:W-:Y:S01]  /*1800*/  IMAD.WIDE.U32 R22, R22, UR8, R24 ;  /* 0x0000000816167c25 */ /* 0x000fe2000f8e0018 */
[----:B------:R-:W-:Y:S01]  /*1810*/  ISETP.GE.U32.AND P1, PT, R3, R2, PT ;  /* 0x000000020300720c */ /* 0x000fe20003f26070 */
[----:B------:R-:W-:Y:S01]  /*1820*/  @UP0 ULDC.64 UR8, c[0x0][0x248] ;  /* 0x0000920000080ab9 */ /* 0x000fe20000000a00 */
[----:B------:R-:W-:Y:S01]  /*1830*/  LOP3.LUT R10, R7, R10, RZ, 0x3c, !PT ;  /* 0x0000000a070a7212 */ /* 0x000fe200078e3cff */
[----:B------:R-:W-:Y:S01]  /*1840*/  @!P4 VIADD R11, R11, 0x1 ;  /* 0x000000010b0bc836 */ /* 0x000fe20000000000 */
[----:B------:R-:W-:Y:S01]  /*1850*/  ISETP.NE.AND P4, PT, R5, RZ, PT ;  /* 0x000000ff0500720c */ /* 0x000fe20003f85270 */
[----:B------:R-:W4:Y:S01]  /*1860*/  @!P0 LDC.64 R2, c[0x0][0x210] ;  /* 0x00008400ff028b82 */ /* 0x000f220000000a00 */
[----:B------:R-:W-:Y:S01]  /*1870*/  VIADD R29, R23, UR7 ;  /* 0x00000007171d7c36 */ /* 0x000fe20008000000 */
[----:B------:R-:W-:Y:S01]  /*1880*/  @UP0 UIMAD.WIDE.U32 UR26, UR21, UR8, URZ ;  /* 0x00000008151a02a5 */ /* 0x000fe2000f8e003f */
[----:B------:R-:W-:Y:S01]  /*1890*/  @!P0 IMAD.MOV.U32 R28, RZ, RZ, R22 ;  /* 0x000000ffff1c8224 */ /* 0x000fe200078e0016 */
[----:B------:R-:W-:Y:S01]  /*18a0*/  @UP0 UIMAD UR21, UR21, UR9, URZ ;  /* 0x00000009151502a4 */ /* 0x000fe2000f8e023f */
[----:B-1----:R-:W-:-:S02]  /*18b0*/  @!P0 IMAD R16, R27, R8, RZ ;  /* 0x000000081b108224 */ /* 0x002fc400078e02ff */
[C---:B------:R-:W-:Y:S01]  /*18c0*/  @!P0 IMAD.WIDE.U32 R24, R26.reuse, R8, R28 ;  /* 0x000000081a188225 */ /* 0x040fe200078e001c */
[----:B------:R-:W1:Y:S01]  /*18d0*/  @!P3 LDC.64 R6, c[0x0][0x240] ;  /* 0x00009000ff06bb82 */ /* 0x000e620000000a00 */
[----:B------:R-:W-:Y:S02]  /*18e0*/  @UP0 UIADD3 UR21, UR27, UR21, URZ ;  /* 0x000000151b150290 */ /* 0x000fe4000fffe03f */
[C---:B------:R-:W-:Y:S01]  /*18f0*/  @!P0 IMAD R16, R26.reuse, R9, R16 ;  /* 0x000000091a108224 */ /* 0x040fe200078e0210 */
[----:B------:R-:W-:Y:S01]  /*1900*/  LEA.HI R9, R17, R80, RZ, 0x6 ;  /* 0x0000005011097211 */ /* 0x000fe200078f30ff */
[----:B------:R-:W-:Y:S01]  /*1910*/  @P1 VIADD R11, R11, 0x1 ;  /* 0x000000010b0b1836 */ /* 0x000fe20000000000 */
[----:B------:R-:W-:Y:S01]  /*1920*/  @!P3 IADD3 R8, P1, R26, 0x10, RZ ;  /* 0x000000101a08b810 */ /* 0x000fe20007f3e0ff */
[----:B------:R-:W-:Y:S01]  /*1930*/  @!P0 IMAD.IADD R16, R25, 0x1, R16 ;  /* 0x0000000119108824 */ /* 0x000fe200078e0210 */
[----:B---3--:R-:W-:Y:S01]  /*1940*/  ULEA UR4, UR4, UR6, 0x18 ;  /* 0x0000000604047291 */ /* 0x008fe2000f8ec03f */
[----:B------:R-:W-:Y:S01]  /*1950*/  @!P2 IMAD.MOV R11, RZ, RZ, -R11 ;  /* 0x000000ffff0ba224 */ /* 0x000fe200078e0a0b */
[----:B------:R-:W-:Y:S01]  /*1960*/  @!P4 LOP3.LUT R11, RZ, R5, RZ, 0x33, !PT ;  /* 0x00000005ff0bc212 */ /* 0x000fe200078e33ff */
[----:B------:R-:W-:Y:S01]  /*1970*/  IMAD.SHL.U32 R9, R9, 0x8, RZ ;  /* 0x0000000809097824 */ /* 0x000fe200078e00ff */
[----:B------:R-:W-:Y:S01]  /*1980*/  @UP0 ULDC.64 UR6, c[0x0][0x250] ;  /* 0x0000940000060ab9 */ /* 0x000fe20000000a00 */
[----:B------:R-:W-:Y:S01]  /*1990*/  @!P3 IMAD.X R5, RZ, RZ, R27, P1 ;  /* 0x000000ffff05b224 */ /* 0x000fe200008e061b */
[----:B------:R-:W-:Y:S01]  /*19a0*/  @UP0 UIMAD.WIDE.U32 UR10, UR19, UR6, URZ ;  /* 0x00000006130a02a5 */ /* 0x000fe2000f8e003f */
[----:B------:R-:W-:Y:S01]  /*19b0*/  VIADD R13, R14, 0x20 ;  /* 0x000000200e0d7836 */ /* 0x000fe20000000000 */
[----:B----4-:R-:W-:Y:S01]  /*19c0*/  @!P0 LEA R32, P2, R24, R2, 0x1 ;  /* 0x0000000218208211 */ /* 0x010fe200078408ff */
[----:B------:R-:W-:Y:S01]  /*19d0*/  @!P3 IMAD.MOV.U32 R36, RZ, RZ, R22 ;  /* 0x000000ffff24b224 */ /* 0x000fe200078e0016 */
[----:B------:R-:W-:Y:S01]  /*19e0*/  LOP3.LUT R10, R10, 0xfffffe00, R9, 0xf8, !PT ;  /* 0xfffffe000a0a7812 */ /* 0x000fe200078ef809 */
[----:B------:R-:W-:Y:S01]  /*19f0*/  @!P3 IMAD.MOV.U32 R37, RZ, RZ, R29 ;  /* 0x000000ffff25b224 */ /* 0x000fe200078e001d */
[----:B------:R-:W-:Y:S01]  /*1a00*/  @!P0 LEA.HI.X R33, R24, R3, R16, 0x1, P2 ;  /* 0x0000000318218211 */ /* 0x000fe200010f0c10 */
[----:B------:R-:W-:Y:S01]  /*1a10*/  @UP0 UIMAD UR19, UR19, UR7, URZ ;  /* 0x00000007131302a4 */ /* 0x000fe2000f8e023f */
[----:B------:R-:W3:Y:S01]  /*1a20*/  @!P3 LDC.64 R2, c[0x0][0x210] ;  /* 0x00008400ff02bb82 */ /* 0x000ee20000000a00 */
[----:B------:R-:W-:Y:S01]  /*1a30*/  ISETP.GE.AND P2, PT, R13, UR5, PT ;  /* 0x000000050d007c0c */ /* 0x000fe2000bf46270 */
[-C--:B-1----:R-:W-:Y:S01]  /*1a40*/  @!P3 IMAD R9, R5, R6.reuse, RZ ;  /* 0x000000060509b224 */ /* 0x082fe200078e02ff */
[----:B------:R-:W-:Y:S01]  /*1a50*/  LEA R231, R10, UR4, 0x1 ;  /* 0x000000040ae77c11 */ /* 0x000fe2000f8e08ff */
[----:B------:R-:W-:Y:S01]  /*1a60*/  VIADD R5, R14, 0x30 ;  /* 0x000000300e057836 */ /* 0x000fe20000000000 */
[----:B------:R-:W-:Y:S01]  /*1a70*/  @UP0 UIADD3 UR19, UR11, UR19, URZ ;  /* 0x000000130b130290 */ /* 0x000fe2000fffe03f */
[C---:B------:R-:W-:Y:S01]  /*1a80*/  @!P3 IMAD R7, R8.reuse, R7, R9 ;  /* 0x000000070807b224 */ /* 0x040fe200078e0209 */
[----:B------:R-:W-:Y:S01]  /*1a90*/  @UP0 UMOV UR20, UR10 ;  /* 0x0000000a00140c82 */ /* 0x000fe20008000000 */
[----:B------:R-:W-:Y:S01]  /*1aa0*/  @!P3 IMAD.WIDE.U32 R36, R8, R6, R36 ;  /* 0x000000060824b225 */ /* 0x000fe200078e0024 */
[----:B------:R-:W-:Y:S01]  /*1ab0*/  ISETP.GE.AND P1, PT, R5, UR5, PT ;  /* 0x0000000505007c0c */ /* 0x000fe2000bf26270 */
[----:B------:R-:W1:Y:S02]  /*1ac0*/  @!P6 S2R R8, SR_CgaCtaId ;  /* 0x000000000008e919 */ /* 0x000e640000008800 */
[----:B------:R-:W-:Y:S01]  /*1ad0*/  @!P3 IMAD.IADD R6, R37, 0x1, R7 ;  /* 0x000000012506b824 */ /* 0x000fe200078e0207 */
[----:B------:R-:W-:Y:S01]  /*1ae0*/  @!PT LDS RZ, [RZ] ;  /* 0x00000000fffff984 */ /* 0x000fe20000000800 */
[----:B------:R-:W-:Y:S01]  /*1af0*/  @!PT LDS RZ, [RZ] ;  /* 0x00000000fffff984 */ /* 0x000fe20000000800 */
[----:B------:R-:W-:Y:S01]  /*1b00*/  @!PT LDS RZ, [RZ] ;  /* 0x00000000fffff984 */ /* 0x000fe20000000800 */
[----:B------:R-:W-:Y:S01]  /*1b10*/  @!P0 LDGSTS.E.BYPASS.LTC128B.128 [R231], desc[UR28][R32.64] ;  /* 0x0000000020e78fae */ /* 0x000fe2000b901d5c */
[----:B------:R-:W-:-:S03]  /*1b20*/  @!P2 IADD3 R24, P4, R26, 0x20, RZ ;  /* 0x000000201a18a810 */ /* 0x000fc60007f9e0ff */
[----:B------:R-:W-:Y:S04]  /*1b30*/  @!P0 LDGSTS.E.BYPASS.LTC128B.128 [R231+0x2000], desc[UR28][R32.64+0x80] ;  /* 0x0200008020e78fae */ /* 0x000fe8000b901d5c */
[----:B------:R-:W-:Y:S04]  /*1b40*/  @!P0 LDGSTS.E.BYPASS.LTC128B.128 [R231+0x4000], desc[UR28][R32.64+0x100] ;  /* 0x0400010020e78fae */ /* 0x000fe8000b901d5c */
[----:B------:R4:W-:Y:S01]  /*1b50*/  @!P0 LDGSTS.E.BYPASS.LTC128B.128 [R231+0x6000], desc[UR28][R32.64+0x180] ;  /* 0x0600018020e78fae */ /* 0x0009e2000b901d5c */
[C---:B---3--:R-:W-:Y:S01]  /*1b60*/  @!P3 LEA R34, P0, R36.reuse, R2, 0x1 ;  /* 0x000000022422b211 */ /* 0x048fe200078008ff */
[----:B------:R-:W3:Y:S03]  /*1b70*/  @!P2 S2R R25, SR_CgaCtaId ;  /* 0x000000000019a919 */ /* 0x000ee60000008800 */
[----:B------:R-:W-:-:S02]  /*1b80*/  @!P3 LEA.HI.X R35, R36, R3, R6, 0x1, P0 ;  /* 0x000000032423b211 */ /* 0x000fc400000f0c06 */
[----:B------:R-:W-:Y:S01]  /*1b90*/  @!P1 IADD3 R20, P0, R26, 0x30, RZ ;  /* 0x000000301a149810 */ /* 0x000fe20007f1e0ff */
[----:B------:R-:W3:Y:S01]  /*1ba0*/  @!P1 S2R R16, SR_CgaCtaId ;  /* 0x0000000000109919 */ /* 0x000ee20000008800 */
[----:B------:R-:W3:Y:S01]  /*1bb0*/  @!P2 LDC.64 R2, c[0x0][0x240] ;  /* 0x00009000ff02ab82 */ /* 0x000ee20000000a00 */
[----:B------:R-:W-:-:S04]  /*1bc0*/  @!P3 MOV R26, 0x400 ;  /* 0x00000400001ab802 */ /* 0x000fc80000000f00 */
[----:B--2---:R-:W-:-:S03]  /*1bd0*/  @!P3 LEA R31, R31, R26, 0x18 ;  /* 0x0000001a1f1fb211 */ /* 0x004fc600078ec0ff */
[----:B------:R-:W2:Y:S01]  /*1be0*/  @!P2 LDC.64 R6, c[0x0][0x210] ;  /* 0x00008400ff06ab82 */ /* 0x000ea20000000a00 */
[--C-:B----4-:R-:W-:Y:S01]  /*1bf0*/  @!P2 IMAD.X R33, RZ, RZ, R27.reuse, P4 ;  /* 0x000000ffff21a224 */ /* 0x110fe200020e061b */
[----:B------:R-:W-:Y:S01]  /*1c00*/  ISETP.GE.AND P4, PT, R21, UR17, PT ;  /* 0x0000001115007c0c */ /* 0x000fe2000bf86270 */
[----:B------:R-:W-:Y:S01]  /*1c10*/  @!P1 IMAD.X R27, RZ, RZ, R27, P0 ;  /* 0x000000ffff1b9224 */ /* 0x000fe200000e061b */
[----:B------:R-:W-:Y:S02]  /*1c20*/  PLOP3.LUT P0, PT, PT, PT, UP0, 0x80, 0x0 ;  /* 0x000000000000781c */ /* 0x000fe40003f0f008 */
[----:B------:R-:W-:-:S04]  /*1c30*/  @!P6 MOV R21, 0x400 ;  /* 0x000004000015e802 */ /* 0x000fc80000000f00 */
[----:B-1----:R-:W-:-:S07]  /*1c40*/  @!P6 LEA R21, R8, R21, 0x18 ;  /* 0x000000150815e211 */ /* 0x002fce00078ec0ff */
        /* <DEDUP_REMOVED lines=14> */
.L_x_1147:
        /* <DEDUP_REMOVED lines=14> */
.L_x_1148:
[----:B---3--:R-:W-:Y:S01]  /*1e10*/  @!P2 IMAD R33, R33, R2, RZ ;  /* 0x000000022121a224 */ /* 0x008fe200078e02ff */
[----:B------:R-:W1:Y:S01]  /*1e20*/  @!P1 LDC.64 R8, c[0x0][0x240] ;  /* 0x00009000ff089b82 */ /* 0x000e620000000a00 */
[----:B------:R-:W-:Y:S01]  /*1e30*/  IMAD R37, R15, UR8, RZ ;  /* 0x000000080f257c24 */ /* 0x000fe2000f8e02ff */
[----:B------:R-:W-:Y:S01]  /*1e40*/  @!P2 MOV R28, 0x400 ;  /* 0x00000400001ca802 */ /* 0x000fe20000000f00 */
[----:B------:R-:W-:Y:S01]  /*1e50*/  IMAD.WIDE.U32 R38, R14, UR8, R18 ;  /* 0x000000080e267c25 */ /* 0x000fe2000f8e0012 */
[----:B------:R-:W-:Y:S01]  /*1e60*/  @!P1 MOV R23, 0x400 ;  /* 0x0000040000179802 */ /* 0x000fe20000000f00 */
[----:B------:R-:W-:Y:S01]  /*1e70*/  ULDC.64 UR10, c[0x0][0x260] ;  /* 0x00009800000a7ab9 */ /* 0x000fe20000000a00 */
[----:B------:R-:W-:Y:S01]  /*1e80*/  @!P2 LEA R25, R25, R28, 0x18 ;  /* 0x0000001c1919a211 */ /* 0x000fe200078ec0ff */
[----:B------:R-:W-:Y:S01]  /*1e90*/  @!P2 IMAD R3, R24, R3, R33 ;  /* 0x000000031803a224 */ /* 0x000fe200078e0221 */
[----:B------:R-:W-:Y:S01]  /*1ea0*/  IADD3 R232, P0, R38, UR26, RZ ;  /* 0x0000001a26e87c10 */ /* 0x000fe2000ff1e0ff */
[----:B------:R-:W-:Y:S01]  /*1eb0*/  @!P2 IMAD.MOV.U32 R32, RZ, RZ, R22 ;  /* 0x000000ffff20a224 */ /* 0x000fe200078e0016 */
[----:B------:R-:W-:Y:S01]  /*1ec0*/  @!P1 LEA R23, R16, R23, 0x18 ;  /* 0x0000001710179211 */ /* 0x000fe200078ec0ff */
[----:B------:R-:W-:Y:S01]  /*1ed0*/  @!P2 IMAD.MOV.U32 R33, RZ, RZ, R29 ;  /* 0x000000ffff21a224 */ /* 0x000fe200078e001d */
[----:B------:R-:W-:Y:S01]  /*1ee0*/  SHF.R.S32.HI R16, RZ, 0x1f, R11 ;  /* 0x0000001fff107819 */ /* 0x000fe2000001140b */
[----:B------:R-:W-:Y:S01]  /*1ef0*/  IMAD R26, R14, UR9, R37 ;  /* 0x000000090e1a7c24 */ /* 0x000fe2000f8e0225 */
[----:B------:R-:W-:Y:S01]  /*1f00*/  USHF.L.U32 UR18, UR8, 0x6, URZ ;  /* 0x0000000608127899 */ /* 0x000fe2000800063f */
[----:B------:R-:W-:Y:S01]  /*1f10*/  @!P3 IMAD R31, R10, 0x2, R31 ;  /* 0x000000020a1fb824 */ /* 0x000fe200078e021f */
[----:B------:R-:W-:Y:S01]  /*1f20*/  USHF.L.U64.HI UR16, UR8, 0x6, UR9 ;  /* 0x0000000608107899 */ /* 0x000fe20008010209 */
[----:B------:R-:W-:Y:S01]  /*1f30*/  @!P2 IMAD.WIDE.U32 R32, R24, R2, R32 ;  /* 0x000000021820a225 */ /* 0x000fe200078e0020 */
[----:B------:R-:W-:Y:S01]  /*1f40*/  IADD3.X R233, R39, UR21, R26, P0, !PT ;  /* 0x0000001527e97c10 */ /* 0x000fe200087fe41a */
[----:B------:R-:W-:Y:S01]  /*1f50*/  USHF.R.S32.HI UR21, URZ, 0x1f, UR32 ;  /* 0x0000001f3f157899 */ /* 0x000fe20008011420 */
[----:B------:R-:W-:Y:S01]  /*1f60*/  @!PT LDS RZ, [RZ] ;  /* 0x00000000fffff984 */ /* 0x000fe20000000800 */
[----:B------:R-:W-:Y:S01]  /*1f70*/  @!PT LDS RZ, [RZ] ;  /* 0x00000000fffff984 */ /* 0x000fe20000000800 */
[----:B------:R-:W-:Y:S01]  /*1f80*/  @!PT LDS RZ, [RZ] ;  /* 0x00000000fffff984 */ /* 0x000fe20000000800 */
[----:B------:R-:W-:Y:S01]  /*1f90*/  @!P3 LDGSTS.E.BYPASS.LTC128B.128 [R31+0x800], desc[UR28][R34.64] ;  /* 0x00800000221fbfae */ /* 0x000fe2000b901d5c */
[----:B------:R-:W-:Y:S01]  /*1fa0*/  @!P2 IMAD.IADD R24, R33, 0x1, R3 ;  /* 0x000000012118a824 */ /* 0x000fe200078e0203 */
[----:B--2---:R-:W-:Y:S01]  /*1fb0*/  @!P2 LEA R28, P0, R32, R6, 0x1 ;  /* 0x00000006201ca211 */ /* 0x004fe200078008ff */
[----:B------:R-:W2:Y:S01]  /*1fc0*/  @!P1 LDC.64 R2, c[0x0][0x210] ;  /* 0x00008400ff029b82 */ /* 0x000ea20000000a00 */
[----:B------:R-:W-:Y:S01]  /*1fd0*/  @!P3 LDGSTS.E.BYPASS.LTC128B.128 [R31+0x2800], desc[UR28][R34.64+0x80] ;  /* 0x02800080221fbfae */ /* 0x000fe2000b901d5c */
[----:B------:R-:W-:Y:S01]  /*1fe0*/  @!P1 IMAD.MOV.U32 R30, RZ, RZ, R22 ;  /* 0x000000ffff1e9224 */ /* 0x000fe200078e0016 */
[----:B------:R-:W-:Y:S01]  /*1ff0*/  UIMAD.WIDE.U32 UR26, UR8, 0x20, URZ ;  /* 0x00000020081a78a5 */ /* 0x000fe2000f8e003f */
[----:B------:R-:W-:Y:S01]  /*2000*/  IMAD R22, R16, UR10, RZ ;  /* 0x0000000a10167c24 */ /* 0x000fe2000f8e02ff */
[----:B------:R-:W-:Y:S01]  /*2010*/  @!P3 LDGSTS.E.BYPASS.LTC128B.128 [R31+0x4800], desc[UR28][R34.64+0x100] ;  /* 0x04800100221fbfae */ /* 0x000fe2000b901d5c */
[----:B------:R-:W-:Y:S01]  /*2020*/  @!P2 IMAD R25, R10, 0x2, R25 ;  /* 0x000000020a19a824 */ /* 0x000fe200078e0219 */
[----:B------:R-:W-:Y:S01]  /*2030*/  UIADD3 UR13, UR15, -UR13, -UR25 ;  /* 0x8000000d0f0d7290 */ /* 0x000fe2000fffe819 */
[----:B-1----:R-:W-:Y:S01]  /*2040*/  @!P1 IMAD R27, R27, R8, RZ ;  /* 0x000000081b1b9224 */ /* 0x002fe200078e02ff */
[----:B------:R1:W-:Y:S01]  /*2050*/  @!P3 LDGSTS.E.BYPASS.LTC128B.128 [R31+0x6800], desc[UR28][R34.64+0x180] ;  /* 0x06800180221fbfae */ /* 0x0003e2000b901d5c */
[----:B------:R-:W-:Y:S01]  /*2060*/  IMAD.WIDE.U32 R232, R11, UR10, R232 ;  /* 0x0000000a0be87c25 */ /* 0x000fe2000f8e00e8 */
[----:B------:R-:W-:-:S03]  /*2070*/  UIMAD UR10, UR16, UR32, URZ ;  /* 0x00000020100a72a4 */ /* 0x000fc6000f8e023f */
[----:B------:R-:W-:Y:S01]  /*2080*/  IMAD R241, R11, UR11, R22 ;  /* 0x0000000b0bf17c24 */ /* 0x000fe2000f8e0216 */
[----:B------:R-:W-:Y:S01]  /*2090*/  UIMAD UR10, UR21, UR18, UR10 ;  /* 0x00000012150a72a4 */ /* 0x000fe2000f8e020a */
[----:B------:R-:W-:Y:S02]  /*20a0*/  @!P1 IMAD R9, R20, R9, R27 ;  /* 0x0000000914099224 */ /* 0x000fe400078e021b */
[----:B------:R-:W-:Y:S02]  /*20b0*/  IMAD.IADD R241, R233, 0x1, R241 ;  /* 0x00000001e9f17824 */ /* 0x000fe400078e02f1 */
[----:B------:R-:W-:Y:S02]  /*20c0*/  IMAD.U32 R81, RZ, RZ, UR18 ;  /* 0x00000012ff517e24 */ /* 0x000fe4000f8e00ff */
[----:B------:R-:W-:Y:S02]  /*20d0*/  IMAD.MOV.U32 R240, RZ, RZ, R232 ;  /* 0x000000fffff07224 */ /* 0x000fe400078e00e8 */
[----:B------:R-:W-:-:S02]  /*20e0*/  @!P1 IMAD R23, R10, 0x2, R23 ;  /* 0x000000020a179824 */ /* 0x000fc400078e0217 */
[----:B------:R-:W-:Y:S02]  /*20f0*/  IMAD.SHL.U32 R242, R80, 0x2, RZ ;  /* 0x0000000250f27824 */ /* 0x000fe400078e00ff */
[----:B------:R-:W-:-:S03]  /*2100*/  IMAD.U32 R236, RZ, RZ, UR15 ;  /* 0x0000000fffec7e24 */ /* 0x000fc6000f8e00ff */
[----:B------:R-:W-:Y:S01]  /*2110*/  LOP3.LUT R242, R242, 0x6, RZ, 0xc0, !PT ;  /* 0x00000006f2f27812 */ /* 0x000fe200078ec0ff */
[----:B-1----:R-:W-:Y:S01]  /*2120*/  @!P1 IMAD.MOV.U32 R31, RZ, RZ, R29 ;  /* 0x000000ffff1f9224 */ /* 0x002fe200078e001d */
[----:B------:R-:W-:Y:S01]  /*2130*/  @!P2 LEA.HI.X R29, R32, R7, R24, 0x1, P0 ;  /* 0x00000007201da211 */ /* 0x000fe200000f0c18 */
[----:B------:R-:W-:Y:S01]  /*2140*/  IMAD.U32 R24, RZ, RZ, UR8 ;  /* 0x00000008ff187e24 */ /* 0x000fe2000f8e00ff */
[----:B------:R-:W1:Y:S01]  /*2150*/  @!P6 LDC.64 R6, c[0x0][0x218] ;  /* 0x00008600ff06eb82 */ /* 0x000e620000000a00 */
[----:B------:R-:W-:Y:S02]  /*2160*/  @!P1 IMAD.WIDE.U32 R26, R20, R8, R30 ;  /* 0x00000008141a9225 */ /* 0x000fe400078e001e */
[----:B------:R-:W-:Y:S02]  /*2170*/  @!P2 LDGSTS.E.BYPASS.LTC128B.128 [R25+0x1000], desc[UR28][R28.64] ;  /* 0x010000001c19afae */ /* 0x000fe4000b901d5c */
[----:B------:R-:W-:Y:S01]  /*2180*/  @!P1 IMAD.IADD R20, R27, 0x1, R9 ;  /* 0x000000011b149824 */ /* 0x000fe200078e0209 */
[----:B--2---:R-:W-:Y:S01]  /*2190*/  @!P1 LEA R30, P3, R26, R2, 0x1 ;  /* 0x000000021a1e9211 */ /* 0x004fe200078608ff */
[----:B------:R-:W-:Y:S01]  /*21a0*/  @!P2 LDGSTS.E.BYPASS.LTC128B.128 [R25+0x3000], desc[UR28][R28.64+0x80] ;  /* 0x030000801c19afae */ /* 0x000fe2000b901d5c */
[----:B------:R-:W-:-:S02]  /*21b0*/  IMAD.WIDE.U32 R8, R81, UR32, R240 ;  /* 0x0000002051087c25 */ /* 0x000fc4000f8e00f0 */
[----:B------:R-:W-:Y:S01]  /*21c0*/  @!P1 LEA.HI.X R31, R26, R3, R20, 0x1, P3 ;  /* 0x000000031a1f9211 */ /* 0x000fe200018f0c14 */
[----:B------:R-:W-:Y:S01]  /*21d0*/  @!P2 LDGSTS.E.BYPASS.LTC128B.128 [R25+0x5000], desc[UR28][R28.64+0x100] ;  /* 0x050001001c19afae */ /* 0x000fe2000b901d5c */
[----:B------:R-:W2:Y:S01]  /*21e0*/  @!P5 LDC.64 R2, c[0x0][0x218] ;  /* 0x00008600ff02db82 */ /* 0x000ea20000000a00 */
[----:B------:R-:W-:Y:S01]  /*21f0*/  VIADD R9, R9, UR10 ;  /* 0x0000000a09097c36 */ /* 0x000fe20008000000 */
[----:B------:R-:W-:Y:S01]  /*2200*/  LEA.HI R26, R17, R80, RZ, 0x4 ;  /* 0x00000050111a7211 */ /* 0x000fe200078f20ff */
[----:B------:R3:W-:Y:S01]  /*2210*/  @!P2 LDGSTS.E.BYPASS.LTC128B.128 [R25+0x7000], desc[UR28][R28.64+0x180] ;  /* 0x070001801c19afae */ /* 0x0007e2000b901d5c */
[----:B------:R-:W-:Y:S01]  /*2220*/  ISETP.GE.AND P2, PT, R13, UR17, PT ;  /* 0x000000110d007c0c */ /* 0x000fe2000bf46270 */
[----:B------:R-:W-:Y:S01]  /*2230*/  @!P6 IMAD R27, R10, 0x2, R21 ;  /* 0x000000020a1be824 */ /* 0x000fe200078e0215 */
[----:B------:R-:W-:Y:S01]  /*2240*/  LOP3.LUT R17, R26, 0xfffffff0, RZ, 0xc0, !PT ;  /* 0xfffffff01a117812 */ /* 0x000fe200078ec0ff */
[----:B------:R-:W-:Y:S01]  /*2250*/  @!P1 LDGSTS.E.BYPASS.LTC128B.128 [R23+0x1800], desc[UR28][R30.64] ;  /* 0x018000001e179fae */ /* 0x000fe2000b901d5c */
[----:B------:R-:W-:Y:S01]  /*2260*/  IMAD.U32 R21, RZ, RZ, UR9 ;  /* 0x00000009ff157e24 */ /* 0x000fe2000f8e00ff */
[----:B------:R-:W-:Y:S01]  /*2270*/  ISETP.GE.AND P3, PT, R5, UR17, PT ;  /* 0x0000001105007c0c */ /* 0x000fe2000bf66270 */
[----:B------:R-:W-:Y:S01]  /*2280*/  USHF.L.U32 UR10, UR9, 0x5, URZ ;  /* 0x00000005090a7899 */ /* 0x000fe2000800063f */
[----:B------:R-:W-:Y:S01]  /*2290*/  @!P1 LDGSTS.E.BYPASS.LTC128B.128 [R23+0x3800], desc[UR28][R30.64+0x80] ;  /* 0x038000801e179fae */ /* 0x000fe2000b901d5c */
[----:B-1----:R-:W-:-:S02]  /*22a0*/  @!P6 LEA R32, P0, R8, R6, 0x1 ;  /* 0x000000060820e211 */ /* 0x002fc400078008ff */
[----:B------:R-:W1:Y:S02]  /*22b0*/  @!P5 S2R R6, SR_CgaCtaId ;  /* 0x000000000006d919 */ /* 0x000e640000008800 */
[----:B------:R-:W-:Y:S01]  /*22c0*/  @!P6 LEA.HI.X R33, R8, R7, R9, 0x1, P0 ;  /* 0x000000070821e211 */ /* 0x000fe200000f0c09 */
[----:B------:R-:W-:Y:S01]  /*22d0*/  IMAD.U32 R7, RZ, RZ, UR8 ;  /* 0x00000008ff077e24 */ /* 0x000fe2000f8e00ff */
[----:B------:R-:W-:Y:S01]  /*22e0*/  ISETP.GE.AND P0, PT, R5, UR17, PT ;  /* 0x0000001105007c0c */ /* 0x000fe2000bf06270 */
[----:B------:R-:W4:Y:S01]  /*22f0*/  @!P2 S2R R22, SR_CgaCtaId ;  /* 0x000000000016a919 */ /* 0x000f220000008800 */
[----:B------:R-:W-:Y:S01]  /*2300*/  IMAD.IADD R5, R80, 0x1, -R17 ;  /* 0x0000000150057824 */ /* 0x000fe200078e0a11 */
[----:B------:R-:W-:Y:S04]  /*2310*/  @!P1 LDGSTS.E.BYPASS.LTC128B.128 [R23+0x5800], desc[UR28][R30.64+0x100] ;  /* 0x058001001e179fae */ /* 0x000fe8000b901d5c */
[----:B------:R-:W-:Y:S01]  /*2320*/  @!P1 LDGSTS.E.BYPASS.LTC128B.128 [R23+0x7800], desc[UR28][R30.64+0x180] ;  /* 0x078001801e179fae */ /* 0x000fe2000b901d5c */
[----:B------:R-:W-:-:S02]  /*2330*/  ISETP.GE.AND P1, PT, R13, UR17, PT ;  /* 0x000000110d007c0c */ /* 0x000fc4000bf26270 */
[----:B------:R-:W-:Y:S01]  /*2340*/  SHF.R.S32.HI R13, RZ, 0x4, R26 ;  /* 0x00000004ff0d7819 */ /* 0x000fe2000001141a */
[----:B------:R-:W-:Y:S01]  /*2350*/  @!P6 LDGSTS.E.BYPASS.LTC128B.128 [R27+0x8000], desc[UR28][R32.64] ;  /* 0x08000000201befae */ /* 0x000fe2000b901d5c */
[----:B---3--:R-:W-:Y:S01]  /*2360*/  IMAD R25, R15, UR6, RZ ;  /* 0x000000060f197c24 */ /* 0x008fe2000f8e02ff */
[----:B------:R-:W-:Y:S01]  /*2370*/  VOTEU.ALL UP0, P0 ;  /* 0x00000000003f7886 */ /* 0x000fe20000000000 */
[----:B------:R-:W-:Y:S01]  /*2380*/  LEA.HI R28, R26, R13, RZ, 0x1 ;  /* 0x0000000d1a1c7211 */ /* 0x000fe200078f08ff */
[----:B------:R-:W-:Y:S01]  /*2390*/  @!P6 LDGSTS.E.BYPASS.LTC128B.128 [R27+0xa000], desc[UR28][R32.64+0x80] ;  /* 0x0a000080201befae */ /* 0x000fe2000b901d5c */
[----:B------:R-:W-:Y:S02]  /*23a0*/  @!P0 MOV R15, 0x400 ;  /* 0x00000400000f8802 */ /* 0x000fe40000000f00 */
[----:B------:R-:W-:Y:S01]  /*23b0*/  LOP3.LUT R28, R28, 0xfffffffe, RZ, 0xc0, !PT ;  /* 0xfffffffe1c1c7812 */ /* 0x000fe200078ec0ff */
[----:B------:R-:W-:Y:S04]  /*23c0*/  @!P6 LDGSTS.E.BYPASS.LTC128B.128 [R27+0xc000], desc[UR28][R32.64+0x100] ;  /* 0x0c000100201befae */ /* 0x000fe8000b901d5c */
[----:B------:R3:W-:Y:S01]  /*23d0*/  @!P6 LDGSTS.E.BYPASS.LTC128B.128 [R27+0xe000], desc[UR28][R32.64+0x180] ;  /* 0x0e000180201befae */ /* 0x0007e2000b901d5c */
[----:B------:R-:W-:Y:S01]  /*23e0*/  @!P5 LEA R7, P6, R7, R8, 0x4 ;  /* 0x000000080707d211 */ /* 0x000fe200078c20ff */
[----:B------:R-:W-:-:S02]  /*23f0*/  IMAD.IADD R13, R13, 0x1, -R28 ;  /* 0x000000010d0d7824 */ /* 0x000fc400078e0a1c */
[----:B------:R-:W-:Y:S01]  /*2400*/  IMAD.WIDE.U32 R28, R14, UR6, R18 ;  /* 0x000000060e1c7c25 */ /* 0x000fe2000f8e0012 */
[----:B------:R-:W-:Y:S01]  /*2410*/  @!P5 LEA.HI.X R24, R24, R9, R21, 0x4, P6 ;  /* 0x000000091818d211 */ /* 0x000fe200030f2415 */
[----:B------:R-:W5:Y:S01]  /*2420*/  @!P0 S2R R20, SR_CgaCtaId ;  /* 0x0000000000148919 */ /* 0x000f620000008800 */
[----:B--2---:R-:W-:Y:S01]  /*2430*/  @!P5 LEA R26, P6, R7, R2, 0x1 ;  /* 0x00000002071ad211 */ /* 0x004fe200078c08ff */
[----:B------:R-:W-:Y:S01]  /*2440*/  IMAD.U32 R19, RZ, RZ, UR10 ;  /* 0x0000000aff137e24 */ /* 0x000fe2000f8e00ff */
[----:B------:R-:W-:Y:S01]  /*2450*/  SHF.R.S32.HI R2, RZ, 0x1f, R5 ;  /* 0x0000001fff027819 */ /* 0x000fe20000011405 */
[----:B------:R-:W-:Y:S01]  /*2460*/  ULDC.64 UR10, c[0x0][0x268] ;  /* 0x00009a00000a7ab9 */ /* 0x000fe20000000a00 */
[----:B------:R-:W-:Y:S01]  /*2470*/  @!P5 MOV R21, 0x400 ;  /* 0x000004000015d802 */ /* 0x000fe20000000f00 */
[----:B------:R-:W-:Y:S01]  /*2480*/  IMAD R16, R16, UR10, RZ ;  /* 0x0000000a10107c24 */ /* 0x000fe2000f8e02ff */
[----:B------:R-:W-:Y:S01]  /*2490*/  LEA.HI R17, R2, R5, RZ, 0x3 ;  /* 0x0000000502117211 */ /* 0x000fe200078f18ff */
[----:B------:R-:W-:Y:S01]  /*24a0*/  IMAD R2, R14, UR7, R25 ;  /* 0x000000070e027c24 */ /* 0x000fe2000f8e0219 */
[----:B-1----:R-:W-:Y:S01]  /*24b0*/  @!P5 LEA R21, R6, R21, 0x18 ;  /* 0x000000150615d211 */ /* 0x002fe200078ec0ff */
[----:B------:R-:W-:-:S04]  /*24c0*/  IMAD.U32 R25, RZ, RZ, UR8 ;  /* 0x00000008ff197e24 */ /* 0x000fc8000f8e00ff */
[----:B------:R-:W-:Y:S01]  /*24d0*/  @!P5 IMAD R21, R10, 0x2, R21 ;  /* 0x000000020a15d824 */ /* 0x000fe200078e0215 */
[----:B---3--:R-:W-:Y:S02]  /*24e0*/  @!P5 LEA.HI.X R27, R7, R3, R24, 0x1, P6 ;  /* 0x00000003071bd211 */ /* 0x008fe400030f0c18 */
[----:B------:R-:W-:Y:S01]  /*24f0*/  @!P2 IADD3 R23, P6, R8, UR26, RZ ;  /* 0x0000001a0817ac10 */ /* 0x000fe2000ffde0ff */
[----:B------:R-:W1:Y:S01]  /*2500*/  @!P2 LDC.64 R6, c[0x0][0x218] ;  /* 0x00008600ff06ab82 */ /* 0x000e620000000a00 */
[----:B------:R-:W-:Y:S01]  /*2510*/  @!P2 MOV R3, 0x400 ;  /* 0x000004000003a802 */ /* 0x000fe20000000f00 */
[----:B------:R-:W-:Y:S01]  /*2520*/  @!P5 LDGSTS.E.BYPASS.LTC128B.128 [R21+0x8800], desc[UR28][R26.64] ;  /* 0x088000001a15dfae */ /* 0x000fe2000b901d5c */
[----:B------:R-:W-:Y:S01]  /*2530*/  @!P2 IADD3.X R18, R9, UR27, R19, P6, !PT ;  /* 0x0000001b0912ac10 */ /* 0x000fe2000b7fe413 */
[----:B------:R-:W-:Y:S01]  /*2540*/  @!P0 IMAD.WIDE.U32 R8, R25, 0x30, R8 ;  /* 0x0000003019088825 */ /* 0x000fe200078e0008 */
[----:B------:R-:W-:Y:S01]  /*2550*/  IADD3 R200, P6, R28, UR20, RZ ;  /* 0x000000141cc87c10 */ /* 0x000fe2000ffde0ff */
[----:B------:R-:W-:Y:S01]  /*2560*/  @!P5 LDGSTS.E.BYPASS.LTC128B.128 [R21+0xa800], desc[UR28][R26.64+0x80] ;  /* 0x0a8000801a15dfae */ /* 0x000fe2000b901d5c */
[----:B----4-:R-:W-:Y:S01]  /*2570*/  @!P2 LEA R19, R22, R3, 0x18 ;  /* 0x000000031613a211 */ /* 0x010fe200078ec0ff */
[----:B------:R-:W-:Y:S01]  /*2580*/  @!UP0 UIMAD UR20, UR9, 0x30, URZ ;  /* 0x00000030091488a4 */ /* 0x000fe2000f8e023f */
[----:B------:R-:W-:Y:S01]  /*2590*/  IADD3.X R201, R29, UR19, R2, P6, !PT ;  /* 0x000000131dc97c10 */ /* 0x000fe2000b7fe402 */
[----:B------:R-:W-:Y:S01]  /*25a0*/  @!P5 LDGSTS.E.BYPASS.LTC128B.128 [R21+0xc800], desc[UR28][R26.64+0x100] ;  /* 0x0c8001001a15dfae */ /* 0x000fe2000b901d5c */
[----:B------:R-:W2:Y:S01]  /*25b0*/  @!P0 LDC.64 R2, c[0x0][0x218] ;  /* 0x00008600ff028b82 */ /* 0x000ea20000000a00 */
[----:B-----5:R-:W-:Y:S01]  /*25c0*/  @!P0 LEA R15, R20, R15, 0x18 ;  /* 0x0000000f140f8211 */ /* 0x020fe200078ec0ff */
[----:B------:R-:W-:Y:S01]  /*25d0*/  @!P2 IMAD R25, R10, 0x2, R19 ;  /* 0x000000020a19a824 */ /* 0x000fe200078e0213 */
[----:B------:R3:W-:Y:S01]  /*25e0*/  @!P5 LDGSTS.E.BYPASS.LTC128B.128 [R21+0xe800], desc[UR28][R26.64+0x180] ;  /* 0x0e8001801a15dfae */ /* 0x0007e2000b901d5c */
[C---:B------:R-:W-:Y:S01]  /*25f0*/  ISETP.GE.AND P6, PT, R14.reuse, UR17, PT ;  /* 0x000000110e007c0c */ /* 0x040fe2000bfc6270 */
[----:B------:R-:W-:Y:S01]  /*2600*/  UIMAD UR19, UR21, UR6, URZ ;  /* 0x00000006151372a4 */ /* 0x000fe2000f8e023f */
[----:B------:R-:W-:Y:S01]  /*2610*/  IMAD.SHL.U32 R14, R14, 0x8, RZ ;  /* 0x000000080e0e7824 */ /* 0x000fe200078e00ff */
[----:B------:R-:W-:Y:S01]  /*2620*/  UIMAD.WIDE.U32 UR26, UR32, UR6, URZ ;  /* 0x00000006201a72a5 */ /* 0x000fe2000f8e003f */
[----:B------:R-:W-:Y:S01]  /*2630*/  IMAD.WIDE.U32 R200, R11, UR10, R200 ;  /* 0x0000000a0bc87c25 */ /* 0x000fe2000f8e00c8 */
[----:B------:R-:W-:Y:S01]  /*2640*/  UIMAD UR19, UR32, UR7, UR19 ;  /* 0x00000007201372a4 */ /* 0x000fe2000f8e0213 */
[----:B------:R-:W-:Y:S01]  /*2650*/  LOP3.LUT R24, R17, 0xfffffff8, RZ, 0xc0, !PT ;  /* 0xfffffff811187812 */ /* 0x000fe200078ec0ff */
[----:B------:R-:W-:Y:S01]  /*2660*/  USHF.L.U32 UR10, UR7, 0x5, URZ ;  /* 0x00000005070a7899 */ /* 0x000fe2000800063f */
[----:B------:R-:W-:Y:S01]  /*2670*/  IMAD R11, R11, UR11, R16 ;  /* 0x0000000b0b0b7c24 */ /* 0x000fe2000f8e0210 */
[----:B-1----:R-:W-:Y:S01]  /*2680*/  @!P2 LEA R22, P5, R23, R6, 0x1 ;  /* 0x000000061716a211 */ /* 0x002fe200078a08ff */
[----:B------:R-:W-:Y:S01]  /*2690*/  @!P0 VIADD R6, R9, UR20 ;  /* 0x0000001409068c36 */ /* 0x000fe20008000000 */
[----:B------:R-:W-:Y:S01]  /*26a0*/  UIADD3 UR19, UR27, UR19, URZ ;  /* 0x000000131b137290 */ /* 0x000fe2000fffe03f */
[----:B------:R-:W-:Y:S01]  /*26b0*/  IMAD.U32 R234, RZ, RZ, UR26 ;  /* 0x0000001affea7e24 */ /* 0x000fe2000f8e00ff */
[----:B------:R-:W-:Y:S01]  /*26c0*/  @!P2 LEA.HI.X R23, R23, R7, R18, 0x1, P5 ;  /* 0x000000071717a211 */ /* 0x000fe200028f0c12 */
[----:B------:R-:W-:Y:S01]  /*26d0*/  IMAD.SHL.U32 R7, R0, 0x40, RZ ;  /* 0x0000004000077824 */ /* 0x000fe200078e00ff */
[----:B------:R-:W-:Y:S01]  /*26e0*/  UIMAD.WIDE.U32 UR20, UR6, 0x20, URZ ;  /* 0x00000020061478a5 */ /* 0x000fe2000f8e003f */
[----:B------:R-:W-:Y:S01]  /*26f0*/  IMAD.U32 R235, RZ, RZ, UR27 ;  /* 0x0000001bffeb7e24 */ /* 0x000fe2000f8e00ff */
[----:B------:R-:W-:Y:S01]  /*2700*/  VOTEU.ALL UP0, P3 ;  /* 0x00000000003f7886 */ /* 0x000fe20001800000 */
[----:B------:R-:W-:Y:S01]  /*2710*/  @!P2 LDGSTS.E.BYPASS.LTC128B.128 [R25+0x9000], desc[UR28][R22.64] ;  /* 0x090000001619afae */ /* 0x000fe2000b901d5c */
[----:B------:R-:W-:Y:S01]  /*2720*/  LOP3.LUT R7, R7, 0x1c0, RZ, 0xc0, !PT ;  /* 0x000001c007077812 */ /* 0x000fe200078ec0ff */
[----:B------:R-:W-:Y:S01]  /*2730*/  IMAD.IADD R235, R201, 0x1, R11 ;  /* 0x00000001c9eb7824 */ /* 0x000fe200078e020b */
[----:B--2---:R-:W-:Y:S01]  /*2740*/  @!P0 LEA R20, P5, R8, R2, 0x1 ;  /* 0x0000000208148211 */ /* 0x004fe200078a08ff */
[----:B------:R-:W-:Y:S01]  /*2750*/  @!P2 LDGSTS.E.BYPASS.LTC128B.128 [R25+0xb000], desc[UR28][R22.64+0x80] ;  /* 0x0b0000801619afae */ /* 0x000fe2000b901d5c */
[----:B------:R-:W-:Y:S01]  /*2760*/  LOP3.LUT R2, R7, 0x8, R14, 0xf8, !PT ;  /* 0x0000000807027812 */ /* 0x000fe200078ef80e */
[----:B------:R-:W-:Y:S01]  /*2770*/  IMAD.IADD R5, R5, 0x1, -R24 ;  /* 0x0000000105057824 */ /* 0x000fe200078e0a18 */
[----:B------:R-:W-:Y:S01]  /*2780*/  SHF.R.U32.HI R7, RZ, 0x3, R7 ;  /* 0x00000003ff077819 */ /* 0x000fe20000011607 */
[----:B---3--:R-:W-:Y:S01]  /*2790*/  @!P0 IMAD R27, R10, 0x2, R15 ;  /* 0x000000020a1b8824 */ /* 0x008fe200078e020f */
[----:B------:R-:W-:Y:S01]  /*27a0*/  @!P0 LEA.HI.X R21, R8, R3, R6, 0x1, P5 ;  /* 0x0000000308158211 */ /* 0x000fe200028f0c06 */
[----:B------:R-:W-:Y:S01]  /*27b0*/  @!P2 LDGSTS.E.BYPASS.LTC128B.128 [R25+0xd000], desc[UR28][R22.64+0x100] ;  /* 0x0d0001001619afae */ /* 0x000fe2000b901d5c */
[----:B------:R-:W1:Y:S01]  /*27c0*/  @!P6 LDC.64 R8, c[0x0][0x220] ;  /* 0x00008800ff08eb82 */ /* 0x000e620000000a00 */
[----:B------:R-:W-:Y:S01]  /*27d0*/  IMAD.U32 R3, RZ, RZ, UR19 ;  /* 0x00000013ff037e24 */ /* 0x000fe2000f8e00ff */
[----:B------:R-:W-:Y:S01]  /*27e0*/  LEA R18, P5, R234, R200, 0x6 ;  /* 0x000000c8ea127211 */ /* 0x000fe200078a30ff */
[----:B------:R2:W-:Y:S01]  /*27f0*/  @!P2 LDGSTS.E.BYPASS.LTC128B.128 [R25+0xf000], desc[UR28][R22.64+0x180] ;  /* 0x0f0001801619afae */ /* 0x0005e2000b901d5c */
[----:B------:R-:W-:Y:S01]  /*2800*/  LOP3.LUT R2, R2, R7, RZ, 0x3c, !PT ;  /* 0x0000000702027212 */ /* 0x000fe200078e3cff */
[----:B------:R-:W-:Y:S01]  /*2810*/  IMAD.SHL.U32 R15, R13, 0x8, RZ ;  /* 0x000000080d0f7824 */ /* 0x000fe200078e00ff */
[----:B------:R-:W-:Y:S01]  /*2820*/  LEA.HI.X R19, R234, R235, R3, 0x6, P5 ;  /* 0x000000ebea137211 */ /* 0x000fe200028f3403 */
[----:B------:R-:W-:Y:S01]  /*2830*/  @!P0 LDGSTS.E.BYPASS.LTC128B.128 [R27+0x9800], desc[UR28][R20.64] ;  /* 0x09800000141b8fae */ /* 0x000fe2000b901d5c */
[----:B------:R-:W3:Y:S01]  /*2840*/  @!P4 LDC.64 R6, c[0x0][0x220] ;  /* 0x00008800ff06cb82 */ /* 0x000ee20000000a00 */
[----:B------:R-:W-:-:S02]  /*2850*/  IMAD.SHL.U32 R3, R5, 0x40, RZ ;  /* 0x0000004005037824 */ /* 0x000fc400078e00ff */
[----:B------:R-:W-:Y:S01]  /*2860*/  @!P0 LDGSTS.E.BYPASS.LTC128B.128 [R27+0xb800], desc[UR28][R20.64+0x80] ;  /* 0x0b800080141b8fae */ /* 0x000fe2000b901d5c */
[----:B------:R-:W-:Y:S02]  /*2870*/  IMAD R229, R13, 0x200, R2 ;  /* 0x000002000de57824 */ /* 0x000fe400078e0202 */
[----:B------:R-:W-:Y:S01]  /*2880*/  LOP3.LUT R2, R3, 0x1c0, RZ, 0xc0, !PT ;  /* 0x000001c003027812 */ /* 0x000fe200078ec0ff */
[----:B------:R-:W-:Y:S01]  /*2890*/  @!P0 LDGSTS.E.BYPASS.LTC128B.128 [R27+0xd800], desc[UR28][R20.64+0x100] ;  /* 0x0d800100141b8fae */ /* 0x000fe2000b901d5c */
[----:B------:R-:W4:Y:S01]  /*28a0*/  @!P1 LDC.64 R10, c[0x0][0x220] ;  /* 0x00008800ff0a9b82 */ /* 0x000f220000000a00 */
[----:B------:R-:W-:Y:S01]  /*28b0*/  IMAD.U32 R3, RZ, RZ, UR6 ;  /* 0x00000006ff037e24 */ /* 0x000fe2000f8e00ff */
[----:B------:R-:W-:Y:S01]  /*28c0*/  LOP3.LUT R15, R2, 0x8, R15, 0xf8, !PT ;  /* 0x00000008020f7812 */ /* 0x000fe200078ef80f */
[----:B------:R1:W-:Y:S01]  /*28d0*/  @!P0 LDGSTS.E.BYPASS.LTC128B.128 [R27+0xf800], desc[UR28][R20.64+0x180] ;  /* 0x0f800180141b8fae */ /* 0x0003e2000b901d5c */
[----:B------:R-:W-:Y:S01]  /*28e0*/  IMAD.U32 R16, RZ, RZ, UR6 ;  /* 0x00000006ff107e24 */ /* 0x000fe2000f8e00ff */
[----:B------:R-:W-:Y:S01]  /*28f0*/  SHF.R.U32.HI R2, RZ, 0x3, R2 ;  /* 0x00000003ff027819 */ /* 0x000fe20000011602 */
[----:B------:R-:W-:Y:S01]  /*2900*/  IMAD.U32 R13, RZ, RZ, UR7 ;  /* 0x00000007ff0d7e24 */ /* 0x000fe2000f8e00ff */
[----:B------:R-:W0:Y:S01]  /*2910*/  LDGDEPBAR ;  /* 0x00000000000079af */ /* 0x000e220000000000 */
[----:B------:R-:W-:Y:S01]  /*2920*/  @!P4 LEA R3, P0, R3, R18, 0x4 ;  /* 0x000000120303c211 */ /* 0x000fe200078020ff */
[----:B------:R-:W-:Y:S01]  /*2930*/  IMAD.U32 R14, RZ, RZ, UR6 ;  /* 0x00000006ff0e7e24 */ /* 0x000fe2000f8e00ff */
[----:B------:R-:W-:Y:S01]  /*2940*/  LOP3.LUT R2, R15, R2, RZ, 0x3c, !PT ;  /* 0x000000020f027212 */ /* 0x000fe200078e3cff */
[----:B------:R-:W-:Y:S01]  /*2950*/  IMAD.U32 R15, RZ, RZ, UR10 ;  /* 0x0000000aff0f7e24 */ /* 0x000fe2000f8e00ff */
[----:B------:R-:W-:Y:S01]  /*2960*/  @!P4 LEA.HI.X R16, R16, R19, R13, 0x4, P0 ;  /* 0x000000131010c211 */ /* 0x000fe200000f240d */
[----:B------:R-:W-:Y:S01]  /*2970*/  IMAD.SHL.U32 R17, R17, 0x40, RZ ;  /* 0x0000004011117824 */ /* 0x000fe200078e00ff */
[----:B------:R-:W-:Y:S01]  /*2980*/  @!P1 IADD3 R13, P0, R18, UR20, RZ ;  /* 0x00000014120d9c10 */ /* 0x000fe2000ff1e0ff */
[----:B--2---:R-:W-:Y:S01]  /*2990*/  @!P3 IMAD.WIDE.U32 R22, R14, 0x30, R18 ;  /* 0x000000300e16b825 */ /* 0x004fe200078e0012 */
[----:B------:R-:W-:Y:S01]  /*29a0*/  @!UP0 UIMAD UR10, UR7, 0x30, URZ ;  /* 0x00000030070a88a4 */ /* 0x000fe2000f8e023f */
[----:B------:R-:W-:Y:S01]  /*29b0*/  LEA R229, R229, UR4, 0x1 ;  /* 0x00000004e5e57c11 */ /* 0x000fe2000f8e08ff */
[----:B------:R-:W-:Y:S01]  /*29c0*/  UISETP.GT.AND UP0, UPT, UR32, UR22, UPT ;  /* 0x000000162000728c */ /* 0x000fe2000bf04270 */
[----:B------:R-:W-:-:S03]  /*29d0*/  @!P1 IADD3.X R14, R19, UR21, R15, P0, !PT ;  /* 0x00000015130e9c10 */ /* 0x000fc600087fe40f */
[----:B------:R-:W-:Y:S01]  /*29e0*/  VIADD R227, R229, 0x8020 ;  /* 0x00008020e5e37836 */ /* 0x000fe20000000000 */
[----:B-1----:R-:W-:Y:S01]  /*29f0*/  @!P6 LEA R20, P2, R18, R8, 0x1 ;  /* 0x000000081214e211 */ /* 0x002fe200078408ff */
[----:B------:R-:W-:-:S04]  /*2a00*/  DEPBAR.LE SB0, 0x0 ;  /* 0x000080000000791a */ /* 0x000fc80000000000 */
[----:B------:R-:W-:Y:S01]  /*2a10*/  BAR.SYNC.DEFER_BLOCKING 0x0 ;  /* 0x0000000000007b1d */ /* 0x000fe20000010000 */
[----:B------:R-:W-:Y:S02]  /*2a20*/  @!P6 LEA.HI.X R21, R18, R9, R19, 0x1, P2 ;  /* 0x000000091215e211 */ /* 0x000fe400010f0c13 */
[----:B---3--:R-:W-:Y:S02]  /*2a30*/  @!P4 LEA R18, P0, R3, R6, 0x1 ;  /* 0x000000060312c211 */ /* 0x008fe400078008ff */
[----:B------:R-:W-:-:S03]  /*2a40*/  SHF.R.S32.HI R6, RZ, 0x5, R12 ;  /* 0x00000005ff067819 */ /* 0x000fc6000001140c */
[----:B------:R-:W1:Y:S01]  /*2a50*/  @!P3 LDC.64 R8, c[0x0][0x220] ;  /* 0x00008800ff08bb82 */ /* 0x000e620000000a00 */
[----:B------:R-:W-:Y:S01]  /*2a60*/  @!P4 LEA.HI.X R19, R3, R7, R16, 0x1, P0 ;  /* 0x000000070313c211 */ /* 0x000fe200000f0c10 */
[----:B------:R-:W-:Y:S01]  /*2a70*/  @!P3 VIADD R7, R23, UR10 ;  /* 0x0000000a1707bc36 */ /* 0x000fe20008000000 */
[----:B------:R-:W-:Y:S01]  /*2a80*/  LOP3.LUT R3, R17, 0xfffffe00, RZ, 0xc0, !PT ;  /* 0xfffffe0011037812 */ /* 0x000fe200078ec0ff */
[----:B------:R-:W-:Y:S01]  /*2a90*/  UIADD3 UR10, UR15, 0x1, -UR25 ;  /* 0x000000010f0a7890 */ /* 0x000fe2000fffe819 */
[C---:B----4-:R-:W-:Y:S02]  /*2aa0*/  @!P1 LEA R12, P0, R13.reuse, R10, 0x1 ;  /* 0x0000000a0d0c9211 */ /* 0x050fe400078008ff */
[C---:B------:R-:W-:Y:S01]  /*2ab0*/  LEA R238, R6.reuse, UR14, 0x4 ;  /* 0x0000000e06ee7c11 */ /* 0x040fe2000f8e20ff */
[----:B------:R-:W-:Y:S01]  /*2ac0*/  UIADD3 UR10, UR10, UR12, URZ ;  /* 0x0000000c0a0a7290 */ /* 0x000fe2000fffe03f */
[----:B------:R-:W-:Y:S01]  /*2ad0*/  @!P1 LEA.HI.X R13, R13, R11, R14, 0x1, P0 ;  /* 0x0000000b0d0d9211 */ /* 0x000fe200000f0c0e */
[----:B------:R-:W-:-:S04]  /*2ae0*/  IMAD R11, R6, 0x400, R3 ;  /* 0x00000400060b7824 */ /* 0x000fc800078e0203 */
[----:B------:R-:W-:Y:S01]  /*2af0*/  IMAD.IADD R230, R2, 0x1, R11 ;  /* 0x0000000102e67824 */ /* 0x000fe200078e020b */
[----:B------:R-:W-:Y:S04]  /*2b00*/  @P6 STS.128 [R231+0x10000], RZ ;  /* 0x010000ffe7006388 */ /* 0x000fe80000000c00 */
[----:B------:R-:W-:Y:S01]  /*2b10*/  LEA R230, R230, UR4, 0x1 ;  /* 0x00000004e6e67c11 */ /* 0x000fe2000f8e08ff */
[----:B------:R-:W-:Y:S01]  /*2b20*/  @P6 STS.128 [R231+0x12000], RZ ;  /* 0x012000ffe7006388 */ /* 0x000fe20000000c00 */
[----:B-1----:R-:W-:-:S03]  /*2b30*/  @!P3 LEA R8, P0, R22, R8, 0x1 ;  /* 0x000000081608b211 */ /* 0x002fc600078008ff */
[----:B------:R-:W-:Y:S01]  /*2b40*/  @P6 STS.128 [R231+0x14000], RZ ;  /* 0x014000ffe7006388 */ /* 0x000fe20000000c00 */
[----:B------:R-:W-:Y:S01]  /*2b50*/  @!P3 LEA.HI.X R9, R22, R9, R7, 0x1, P0 ;  /* 0x000000091609b211 */ /* 0x000fe200000f0c07 */
[----:B------:R-:W-:Y:S02]  /*2b60*/  IMAD.MOV.U32 R7, RZ, RZ, 0x10 ;  /* 0x00000010ff077424 */ /* 0x000fe400078e00ff */
        /* <DEDUP_REMOVED lines=38> */
[----:B------:R-:W-:Y:S02]  /*2dd0*/  VIADD R0, R229, 0x8000 ;  /* 0x00008000e5007836 */ /* 0x000fe40000000000 */
[--C-:B------:R-:W-:Y:S01]  /*2de0*/  IMAD R228, R7, 0x2, R230.reuse ;  /* 0x0000000207e47824 */ /* 0x100fe200078e02e6 */
[----:B------:R-:W-:Y:S01]  /*2df0*/  @P3 STS.128 [R231+0x17800], RZ ;  /* 0x017800ffe7003388 */ /* 0x000fe20000000c00 */
[----:B------:R-:W-:-:S02]  /*2e00*/  IMAD R226, R5, 0x2, R230 ;  /* 0x0000000205e27824 */ /* 0x000fc400078e02e6 */
[----:B------:R-:W-:Y:S01]  /*2e10*/  IMAD R225, R5, 0x2, R228 ;  /* 0x0000000205e17824 */ /* 0x000fe200078e02e4 */
        /* <DEDUP_REMOVED lines=10> */
[----:B-1----:R-:W-:Y:S02]  /*2ec0*/  LDSM.16.M88.4 R12, [R230] ;  /* 0x00000000e60c783b */ /* 0x002fe40000000200 */
[----:B------:R-:W-:Y:S02]  /*2ed0*/  IMAD.IADD R223, R229, 0x1, R0 ;  /* 0x00000001e5df7824 */ /* 0x000fe400078e0200 */
[----:B------:R-:W1:Y:S01]  /*2ee0*/  LDSM.16.M88.4 R36, [R229+0x8000] ;  /* 0x00800000e524783b */ /* 0x000e620000000200 */
[----:B------:R-:W-:-:S03]  /*2ef0*/  IMAD.IADD R216, R0, 0x1, R227 ;  /* 0x0000000100d87824 */ /* 0x000fc600078e02e3 */
[----:B------:R-:W3:Y:S04]  /*2f00*/  LDSM.16.M88.4 R28, [R229+0x8800] ;  /* 0x00880000e51c783b */ /* 0x000ee80000000200 */
[----:B------:R-:W4:Y:S04]  /*2f10*/  LDSM.16.M88.4 R20, [R229+0x9000] ;  /* 0x00900000e514783b */ /* 0x000f280000000200 */
[----:B------:R-:W5:Y:S04]  /*2f20*/  LDSM.16.M88.4 R60, [R229+0x9800] ;  /* 0x00980000e53c783b */ /* 0x000f680000000200 */
[----:B------:R-:W-:Y:S04]  /*2f30*/  LDSM.16.M88.4 R52, [R228] ;  /* 0x00000000e434783b */ /* 0x000fe80000000200 */
[----:B------:R-:W5:Y:S04]  /*2f40*/  LDSM.16.M88.4 R16, [R227] ;  /* 0x00000000e310783b */ /* 0x000f680000000200 */
[----:B------:R-:W5:Y:S04]  /*2f50*/  LDSM.16.M88.4 R44, [R227+0x800] ;  /* 0x00080000e32c783b */ /* 0x000f680000000200 */
[----:B--2---:R-:W2:Y:S04]  /*2f60*/  LDSM.16.M88.4 R8, [R227+0x1000] ;  /* 0x00100000e308783b */ /* 0x004ea80000000200 */
[----:B------:R-:W2:Y:S04]  /*2f70*/  LDSM.16.M88.4 R56, [R227+0x1800] ;  /* 0x00180000e338783b */ /* 0x000ea80000000200 */
[----:B------:R-:W-:Y:S01]  /*2f80*/  LDSM.16.M88.4 R64, [R226] ;  /* 0x00000000e240783b */ /* 0x000fe20000000200 */
[C---:B-1----:R-:W-:Y:S03]  /*2f90*/  HMMA.16816.F32 R40, R12.reuse, R36, RZ ;  /* 0x000000240c28723c */ /* 0x042fe600000018ff */
[----:B------:R-:W1:Y:S04]  /*2fa0*/  LDSM.16.M88.4 R48, [R223+0x8000] ;  /* 0x00800000df30783b */ /* 0x000e680000000200 */
[----:B------:R-:W1:Y:S01]  /*2fb0*/  LDSM.16.M88.4 R72, [R223+0x8800] ;  /* 0x00880000df48783b */ /* 0x000e620000000200 */
[C---:B------:R-:W-:Y:S03]  /*2fc0*/  HMMA.16816.F32 R36, R12.reuse, R38, RZ ;  /* 0x000000260c24723c */ /* 0x040fe600000018ff */
[----:B------:R-:W-:Y:S03]  /*2fd0*/  LDSM.16.M88.4 R76, [R230+0x2000] ;  /* 0x00200000e64c783b */ /* 0x000fe60000000200 */
[C---:B---3--:R-:W-:Y:S01]  /*2fe0*/  HMMA.16816.F32 R32, R12.reuse, R28, RZ ;  /* 0x0000001c0c20723c */ /* 0x048fe200000018ff */
[----:B------:R-:W0:Y:S05]  /*2ff0*/  LDGDEPBAR ;  /* 0x00000000000079af */ /* 0x000e2a0000000000 */
[C---:B----4-:R-:W-:Y:S06]  /*3000*/  HMMA.16816.F32 R24, R12.reuse, R20, RZ ;  /* 0x000000140c18723c */ /* 0x050fec00000018ff */
[C---:B------:R-:W-:Y:S06]  /*3010*/  HMMA.16816.F32 R28, R12.reuse, R30, RZ ;  /* 0x0000001e0c1c723c */ /* 0x040fec00000018ff */
[C---:B------:R-:W-:Y:S06]  /*3020*/  HMMA.16816.F32 R20, R12.reuse, R22, RZ ;  /* 0x000000160c14723c */ /* 0x040fec00000018ff */
[C---:B-----5:R-:W-:Y:S06]  /*3030*/  HMMA.16816.F32 R68, R12.reuse, R60, RZ ;  /* 0x0000003c0c44723c */ /* 0x060fec00000018ff */
[----:B------:R-:W-:Y:S01]  /*3040*/  HMMA.16816.F32 R12, R12, R62, RZ ;  /* 0x0000003e0c0c723c */ /* 0x000fe200000018ff */
[----:B------:R-:W-:Y:S05]  /*3050*/  LDSM.16.M88.4 R60, [R223+0x9800] ;  /* 0x00980000df3c783b */ /* 0x000fea0000000200 */
[C---:B------:R-:W-:Y:S06]  /*3060*/  HMMA.16816.F32 R40, R52.reuse, R16, R40 ;  /* 0x000000103428723c */ /* 0x040fec0000001828 */
[C---:B------:R-:W-:Y:S01]  /*3070*/  HMMA.16816.F32 R36, R52.reuse, R18, R36 ;  /* 0x000000123424723c */ /* 0x040fe20000001824 */
[----:B------:R-:W3:Y:S05]  /*3080*/  LDSM.16.M88.4 R16, [R223+0x9000] ;  /* 0x00900000df10783b */ /* 0x000eea0000000200 */
[C---:B------:R-:W-:Y:S06]  /*3090*/  HMMA.16816.F32 R32, R52.reuse, R44, R32 ;  /* 0x0000002c3420723c */ /* 0x040fec0000001820 */
[C---:B------:R-:W-:Y:S01]  /*30a0*/  HMMA.16816.F32 R28, R52.reuse, R46, R28 ;  /* 0x0000002e341c723c */ /* 0x040fe2000000181c */
[----:B------:R-:W-:Y:S05]  /*30b0*/  LDSM.16.M88.4 R44, [R225] ;  /* 0x00000000e12c783b */ /* 0x000fea0000000200 */
[C---:B--2---:R-:W-:Y:S06]  /*30c0*/  HMMA.16816.F32 R24, R52.reuse, R8, R24 ;  /* 0x000000083418723c */ /* 0x044fec0000001818 */
[C---:B------:R-:W-:Y:S01]  /*30d0*/  HMMA.16816.F32 R20, R52.reuse, R10, R20 ;  /* 0x0000000a3414723c */ /* 0x040fe20000001814 */
[----:B------:R-:W2:Y:S05]  /*30e0*/  LDSM.16.M88.4 R8, [R216] ;  /* 0x00000000d808783b */ /* 0x000eaa0000000200 */
[C---:B------:R-:W-:Y:S06]  /*30f0*/  HMMA.16816.F32 R68, R52.reuse, R56, R68 ;  /* 0x000000383444723c */ /* 0x040fec0000001844 */
        /* <DEDUP_REMOVED lines=12> */
[C---:B------:R-:W-:Y:S06]  /*31c0*/  HMMA.16816.F32 R68, R64.reuse, R60, R68 ;  /* 0x0000003c4044723c */ /* 0x040fec0000001844 */
[----:B------:R-:W-:Y:S01]  /*31d0*/  HMMA.16816.F32 R64, R64, R62, R12 ;  /* 0x0000003e4040723c */ /* 0x000fe2000000180c */
[----:B------:R-:W3:Y:S04]  /*31e0*/  LDSM.16.M88.4 R12, [R229+0xa800] ;  /* 0x00a80000e50c783b */ /* 0x000ee80000000200 */
[----:B------:R-:W-:Y:S01]  /*31f0*/  LDSM.16.M88.4 R60, [R228+0x2000] ;  /* 0x00200000e43c783b */ /* 0x000fe20000000200 */
[C---:B--2---:R-:W-:Y:S06]  /*3200*/  HMMA.16816.F32 R40, R44.reuse, R8, R40 ;  /* 0x000000082c28723c */ /* 0x044fec0000001828 */
[C---:B------:R-:W-:Y:S01]  /*3210*/  HMMA.16816.F32 R36, R44.reuse, R10, R36 ;  /* 0x0000000a2c24723c */ /* 0x040fe20000001824 */
[----:B------:R-:W2:Y:S05]  /*3220*/  LDSM.16.M88.4 R8, [R229+0xb000] ;  /* 0x00b00000e508783b */ /* 0x000eaa0000000200 */
[C---:B----4-:R-:W-:Y:S06]  /*3230*/  HMMA.16816.F32 R32, R44.reuse, R56, R32 ;  /* 0x000000382c20723c */ /* 0x050fec0000001820 */
[C---:B------:R-:W-:Y:S01]  /*3240*/  HMMA.16816.F32 R28, R44.reuse, R58, R28 ;  /* 0x0000003a2c1c723c */ /* 0x040fe2000000181c */
[----:B------:R-:W4:Y:S05]  /*3250*/  LDSM.16.M88.4 R56, [R227+0x2000] ;  /* 0x00200000e338783b */ /* 0x000f2a0000000200 */
        /* <DEDUP_REMOVED lines=9> */
[----:B------:R-:W-:Y:S05]  /*32f0*/  LDSM.16.M88.4 R16, [R226+0x2000] ;  /* 0x00200000e210783b */ /* 0x000fea0000000200 */
[C---:B------:R-:W-:Y:S06]  /*3300*/  HMMA.16816.F32 R32, R76.reuse, R12, R32 ;  /* 0x0000000c4c20723c */ /* 0x040fec0000001820 */
[C---:B------:R-:W-:Y:S01]  /*3310*/  HMMA.16816.F32 R28, R76.reuse, R14, R28 ;  /* 0x0000000e4c1c723c */ /* 0x040fe2000000181c */
[----:B------:R-:W3:Y:S05]  /*3320*/  LDSM.16.M88.4 R12, [R223+0xa000] ;  /* 0x00a00000df0c783b */ /* 0x000eea0000000200 */
[C---:B--2---:R-:W-:Y:S06]  /*3330*/  HMMA.16816.F32 R24, R76.reuse, R8, R24 ;  /* 0x000000084c18723c */ /* 0x044fec0000001818 */
[C---:B------:R-:W-:Y:S01]  /*3340*/  HMMA.16816.F32 R20, R76.reuse, R10, R20 ;  /* 0x0000000a4c14723c */ /* 0x040fe20000001814 */
[----:B------:R-:W-:Y:S05]  /*3350*/  LDSM.16.M88.4 R8, [R223+0xa800] ;  /* 0x00a80000df08783b */ /* 0x000fea0000000200 */
[C---:B------:R-:W-:Y:S06]  /*3360*/  HMMA.16816.F32 R68, R76.reuse, R72, R68 ;  /* 0x000000484c44723c */ /* 0x040fec0000001844 */
[----:B------:R-:W-:Y:S06]  /*3370*/  HMMA.16816.F32 R64, R76, R74, R64 ;  /* 0x0000004a4c40723c */ /* 0x000fec0000001840 */
[C---:B----4-:R-:W-:Y:S06]  /*3380*/  HMMA.16816.F32 R40, R60.reuse, R56, R40 ;  /* 0x000000383c28723c */ /* 0x050fec0000001828 */
[C---:B------:R-:W-:Y:S01]  /*3390*/  HMMA.16816.F32 R36, R60.reuse, R58, R36 ;  /* 0x0000003a3c24723c */ /* 0x040fe20000001824 */
[----:B------:R-:W2:Y:S05]  /*33a0*/  LDSM.16.M88.4 R56, [R223+0xb000] ;  /* 0x00b00000df38783b */ /* 0x000eaa0000000200 */
[C---:B-1----:R-:W-:Y:S06]  /*33b0*/  HMMA.16816.F32 R24, R60.reuse, R48, R24 ;  /* 0x000000303c18723c */ /* 0x042fec0000001818 */
[C---:B------:R-:W-:Y:S01]  /*33c0*/  HMMA.16816.F32 R20, R60.reuse, R50, R20 ;  /* 0x000000323c14723c */ /* 0x040fe20000001814 */
[----:B------:R-:W1:Y:S05]  /*33d0*/  LDSM.16.M88.4 R48, [R223+0xb800] ;  /* 0x00b80000df30783b */ /* 0x000e6a0000000200 */
[C---:B------:R-:W-:Y:S06]  /*33e0*/  HMMA.16816.F32 R32, R60.reuse, R52, R32 ;  /* 0x000000343c20723c */ /* 0x040fec0000001820 */
[C---:B------:R-:W-:Y:S01]  /*33f0*/  HMMA.16816.F32 R28, R60.reuse, R54, R28 ;  /* 0x000000363c1c723c */ /* 0x040fe2000000181c */
[----:B------:R-:W-:Y:S05]  /*3400*/  LDSM.16.M88.4 R52, [R216+0x2000] ;  /* 0x00200000d834783b */ /* 0x000fea0000000200 */
[C---:B-----5:R-:W-:Y:S01]  /*3410*/  HMMA.16816.F32 R72, R60.reuse, R44, R68 ;  /* 0x0000002c3c48723c */ /* 0x060fe20000001844 */
[----:B------:R-:W4:Y:S05]  /*3420*/  LDSM.16.M88.4 R68, [R225+0x2000] ;  /* 0x00200000e144783b */ /* 0x000f2a0000000200 */
[----:B------:R-:W-:Y:S01]  /*3430*/  HMMA.16816.F32 R64, R60, R46, R64 ;  /* 0x0000002e3c40723c */ /* 0x000fe20000001840 */
[----:B------:R-:W5:Y:S04]  /*3440*/  LDSM.16.M88.4 R44, [R216+0x3000] ;  /* 0x00300000d82c783b */ /* 0x000f680000000200 */
[----:B------:R-:W-:Y:S01]  /*3450*/  LDSM.16.M88.4 R60, [R230+0x4000] ;  /* 0x00400000e63c783b */ /* 0x000fe20000000200 */
[C---:B---3--:R-:W-:Y:S06]  /*3460*/  HMMA.16816.F32 R40, R16.reuse, R12, R40 ;  /* 0x0000000c1028723c */ /* 0x048fec0000001828 */
[C---:B------:R-:W-:Y:S01]  /*3470*/  HMMA.16816.F32 R36, R16.reuse, R14, R36 ;  /* 0x0000000e1024723c */ /* 0x040fe20000001824 */
[----:B------:R-:W3:Y:S05]  /*3480*/  LDSM.16.M88.4 R12, [R216+0x2800] ;  /* 0x00280000d80c783b */ /* 0x000eea0000000200 */
[C---:B--2---:R-:W-:Y:S01]  /*3490*/  HMMA.16816.F32 R76, R16.reuse, R56, R24 ;  /* 0x00000038104c723c */ /* 0x044fe20000001818 */
[----:B------:R-:W-:Y:S05]  /*34a0*/  LDSM.16.M88.4 R24, [R229+0xc000] ;  /* 0x00c00000e518783b */ /* 0x000fea0000000200 */
[C---:B------:R-:W-:Y:S06]  /*34b0*/  HMMA.16816.F32 R32, R16.reuse, R8, R32 ;  /* 0x000000081020723c */ /* 0x040fec0000001820 */
[C---:B------:R-:W-:Y:S01]  /*34c0*/  HMMA.16816.F32 R28, R16.reuse, R10, R28 ;  /* 0x0000000a101c723c */ /* 0x040fe2000000181c */
[----:B------:R-:W2:Y:S05]  /*34d0*/  LDSM.16.M88.4 R8, [R216+0x3800] ;  /* 0x00380000d808783b */ /* 0x000eaa0000000200 */
[C---:B------:R-:W-:Y:S01]  /*34e0*/  HMMA.16816.F32 R20, R16.reuse, R58, R20 ;  /* 0x0000003a1014723c */ /* 0x040fe20000001814 */
[----:B------:R-:W-:Y:S05]  /*34f0*/  LDSM.16.M88.4 R56, [R227+0x4800] ;  /* 0x00480000e338783b */ /* 0x000fea0000000200 */
[C---:B-1----:R-:W-:Y:S06]  /*3500*/  HMMA.16816.F32 R72, R16.reuse, R48, R72 ;  /* 0x000000301048723c */ /* 0x042fec0000001848 */
[----:B------:R-:W-:Y:S01]  /*3510*/  HMMA.16816.F32 R64, R16, R50, R64 ;  /* 0x000000321040723c */ /* 0x000fe20000001840 */
[----:B------:R-:W1:Y:S04]  /*3520*/  LDSM.16.M88.4 R16, [R229+0xc800] ;  /* 0x00c80000e510783b */ /* 0x000e680000000200 */
[----:B------:R-:W1:Y:S01]  /*3530*/  LDSM.16.M88.4 R48, [R229+0xd000] ;  /* 0x00d00000e530783b */ /* 0x000e620000000200 */
[C---:B----4-:R-:W-:Y:S06]  /*3540*/  HMMA.16816.F32 R40, R68.reuse, R52, R40 ;  /* 0x000000344428723c */ /* 0x050fec0000001828 */
[C---:B------:R-:W-:Y:S01]  /*3550*/  HMMA.16816.F32 R36, R68.reuse, R54, R36 ;  /* 0x000000364424723c */ /* 0x040fe20000001824 */
[----:B------:R-:W4:Y:S05]  /*3560*/  LDSM.16.M88.4 R52, [R229+0xd800] ;  /* 0x00d80000e534783b */ /* 0x000f2a0000000200 */
[C---:B-----5:R-:W-:Y:S06]  /*3570*/  HMMA.16816.F32 R76, R68.reuse, R44, R76 ;  /* 0x0000002c444c723c */ /* 0x060fec000000184c */
[C---:B---3--:R-:W-:Y:S06]  /*3580*/  HMMA.16816.F32 R32, R68.reuse, R12, R32 ;  /* 0x0000000c4420723c */ /* 0x048fec0000001820 */
[C---:B------:R-:W-:Y:S01]  /*3590*/  HMMA.16816.F32 R28, R68.reuse, R14, R28 ;  /* 0x0000000e441c723c */ /* 0x040fe2000000181c */
[----:B------:R-:W-:Y:S05]  /*35a0*/  LDSM.16.M88.4 R12, [R227+0x4000] ;  /* 0x00400000e30c783b */ /* 0x000fea0000000200 */
[C---:B------:R-:W-:Y:S01]  /*35b0*/  HMMA.16816.F32 R44, R68.reuse, R46, R20 ;  /* 0x0000002e442c723c */ /* 0x040fe20000001814 */
[----:B------:R-:W3:Y:S05]  /*35c0*/  LDSM.16.M88.4 R20, [R228+0x4000] ;  /* 0x00400000e414783b */ /* 0x000eea0000000200 */
[C---:B--2---:R-:W-:Y:S06]  /*35d0*/  HMMA.16816.F32 R72, R68.reuse, R8, R72 ;  /* 0x000000084448723c */ /* 0x044fec0000001848 */
[----:B------:R-:W-:Y:S01]  /*35e0*/  HMMA.16816.F32 R64, R68, R10, R64 ;  /* 0x0000000a4440723c */ /* 0x000fe20000001840 */
[----:B------:R-:W2:Y:S04]  /*35f0*/  LDSM.16.M88.4 R8, [R227+0x5000] ;  /* 0x00500000e308783b */ /* 0x000ea80000000200 */
[----:B------:R-:W-:Y:S01]  /*3600*/  LDSM.16.M88.4 R68, [R226+0x4000] ;  /* 0x00400000e244783b */ /* 0x000fe20000000200 */
[C---:B------:R-:W-:Y:S06]  /*3610*/  HMMA.16816.F32 R40, R60.reuse, R24, R40 ;  /* 0x000000183c28723c */ /* 0x040fec0000001828 */
        /* <DEDUP_REMOVED lines=8> */
[C---:B----4-:R-:W-:Y:S06]  /*36a0*/  HMMA.16816.F32 R72, R60.reuse, R52, R72 ;  /* 0x000000343c48723c */ /* 0x050fec0000001848 */
[----:B------:R-:W-:Y:S01]  /*36b0*/  HMMA.16816.F32 R64, R60, R54, R64 ;  /* 0x000000363c40723c */ /* 0x000fe20000001840 */
[----:B------:R-:W-:Y:S04]  /*36c0*/  LDSM.16.M88.4 R52, [R223+0xd800] ;  /* 0x00d80000df34783b */ /* 0x000fe80000000200 */
[----:B------:R-:W-:Y:S01]  /*36d0*/  LDSM.16.M88.4 R60, [R229+0xe800] ;  /* 0x00e80000e53c783b */ /* 0x000fe20000000200 */
[C---:B---3--:R-:W-:Y:S06]  /*36e0*/  HMMA.16816.F32 R40, R20.reuse, R12, R40 ;  /* 0x0000000c1428723c */ /* 0x048fec0000001828 */
[C---:B------:R-:W-:Y:S01]  /*36f0*/  HMMA.16816.F32 R36, R20.reuse, R14, R36 ;  /* 0x0000000e1424723c */ /* 0x040fe20000001824 */
[----:B------:R-:W3:Y:S05]  /*3700*/  LDSM.16.M88.4 R12, [R223+0xc800] ;  /* 0x00c80000df0c783b */ /* 0x000eea0000000200 */
[C---:B------:R-:W-:Y:S06]  /*3710*/  HMMA.16816.F32 R32, R20.reuse, R56, R32 ;  /* 0x000000381420723c */ /* 0x040fec0000001820 */
[C---:B------:R-:W-:Y:S06]  /*3720*/  HMMA.16816.F32 R28, R20.reuse, R58, R28 ;  /* 0x0000003a141c723c */ /* 0x040fec000000181c */
[C---:B--2---:R-:W-:Y:S06]  /*3730*/  HMMA.16816.F32 R76, R20.reuse, R8, R76 ;  /* 0x00000008144c723c */ /* 0x044fec000000184c */
[C---:B------:R-:W-:Y:S01]  /*3740*/  HMMA.16816.F32 R56, R20.reuse, R10, R44 ;  /* 0x0000000a1438723c */ /* 0x040fe2000000182c */
[----:B------:R-:W-:Y:S04]  /*3750*/  LDSM.16.M88.4 R44, [R225+0x4000] ;  /* 0x00400000e12c783b */ /* 0x000fe80000000200 */
[----:B------:R-:W-:Y:S01]  /*3760*/  LDSM.16.M88.4 R8, [R216+0x4000] ;  /* 0x00400000d808783b */ /* 0x000fe20000000200 */
[C---:B-1----:R-:W-:Y:S06]  /*3770*/  HMMA.16816.F32 R72, R20.reuse, R16, R72 ;  /* 0x000000101448723c */ /* 0x042fec0000001848 */
[----:B------:R-:W-:Y:S01]  /*3780*/  HMMA.16816.F32 R64, R20, R18, R64 ;  /* 0x000000121440723c */ /* 0x000fe20000001840 */
[----:B------:R-:W1:Y:S04]  /*3790*/  LDSM.16.M88.4 R16, [R216+0x4800] ;  /* 0x00480000d810783b */ /* 0x000e680000000200 */
[----:B------:R-:W2:Y:S01]  /*37a0*/  LDSM.16.M88.4 R20, [R216+0x5000] ;  /* 0x00500000d814783b */ /* 0x000ea20000000200 */
[C---:B---3--:R-:W-:Y:S06]  /*37b0*/  HMMA.16816.F32 R32, R68.reuse, R12, R32 ;  /* 0x0000000c4420723c */ /* 0x048fec0000001820 */
[C---:B------:R-:W-:Y:S01]  /*37c0*/  HMMA.16816.F32 R28, R68.reuse, R14, R28 ;  /* 0x0000000e441c723c */ /* 0x040fe2000000181c */
[----:B------:R-:W-:Y:S05]  /*37d0*/  LDSM.16.M88.4 R12, [R229+0xe000] ;  /* 0x00e00000e50c783b */ /* 0x000fea0000000200 */
        /* <DEDUP_REMOVED lines=15> */
[----:B------:R-:W-:Y:S05]  /*38d0*/  LDSM.16.M88.4 R8, [R227+0x6000] ;  /* 0x00600000e308783b */ /* 0x000fea0000000200 */
[C---:B--2---:R-:W-:Y:S06]  /*38e0*/  HMMA.16816.F32 R76, R44.reuse, R20, R76 ;  /* 0x000000142c4c723c */ /* 0x044fec000000184c */
[----:B------:R-:W-:Y:S01]  /*38f0*/  HMMA.16816.F32 R56, R44, R22, R56 ;  /* 0x000000162c38723c */ /* 0x000fe20000001838 */
[----:B------:R-:W1:Y:S05]  /*3900*/  LDSM.16.M88.4 R20, [R227+0x6800] ;  /* 0x00680000e314783b */ /* 0x000e6a0000000200 */
[C---:B---3--:R-:W-:Y:S06]  /*3910*/  HMMA.16816.F32 R32, R48.reuse, R60, R32 ;  /* 0x0000003c3020723c */ /* 0x048fec0000001820 */
[----:B------:R-:W-:Y:S01]  /*3920*/  HMMA.16816.F32 R28, R48, R62, R28 ;  /* 0x0000003e301c723c */ /* 0x000fe2000000181c */
[----:B------:R-:W-:Y:S05]  /*3930*/  LDSM.16.M88.4 R60, [R226+0x6000] ;  /* 0x00600000e23c783b */ /* 0x000fea0000000200 */
[C---:B------:R-:W-:Y:S06]  /*3940*/  HMMA.16816.F32 R72, R44.reuse, R24, R72 ;  /* 0x000000182c48723c */ /* 0x040fec0000001848 */
[----:B------:R-:W-:Y:S01]  /*3950*/  HMMA.16816.F32 R64, R44, R26, R64 ;  /* 0x0000001a2c40723c */ /* 0x000fe20000001840 */
[----:B------:R-:W-:Y:S04]  /*3960*/  LDSM.16.M88.4 R24, [R227+0x7000] ;  /* 0x00700000e318783b */ /* 0x000fe80000000200 */
[----:B------:R-:W-:Y:S01]  /*3970*/  LDSM.16.M88.4 R44, [R227+0x7800] ;  /* 0x00780000e32c783b */ /* 0x000fe20000000200 */
[C---:B------:R-:W-:Y:S06]  /*3980*/  HMMA.16816.F32 R40, R48.reuse, R12, R40 ;  /* 0x0000000c3028723c */ /* 0x040fec0000001828 */
[C---:B------:R-:W-:Y:S01]  /*3990*/  HMMA.16816.F32 R36, R48.reuse, R14, R36 ;  /* 0x0000000e3024723c */ /* 0x040fe20000001824 */
[----:B------:R-:W2:Y:S05]  /*39a0*/  LDSM.16.M88.4 R12, [R223+0xe800] ;  /* 0x00e80000df0c783b */ /* 0x000eaa0000000200 */
[C---:B----4-:R-:W-:Y:S06]  /*39b0*/  HMMA.16816.F32 R76, R48.reuse, R52, R76 ;  /* 0x00000034304c723c */ /* 0x050fec000000184c */
[----:B------:R-:W-:Y:S01]  /*39c0*/  HMMA.16816.F32 R56, R48, R54, R56 ;  /* 0x000000363038723c */ /* 0x000fe20000001838 */
[----:B------:R-:W3:Y:S05]  /*39d0*/  LDSM.16.M88.4 R52, [R223+0xe000] ;  /* 0x00e00000df34783b */ /* 0x000eea0000000200 */
[C---:B-1----:R-:W-:Y:S06]  /*39e0*/  HMMA.16816.F32 R32, R16.reuse, R20, R32 ;  /* 0x000000141020723c */ /* 0x042fec0000001820 */
[----:B------:R-:W-:Y:S01]  /*39f0*/  HMMA.16816.F32 R28, R16, R22, R28 ;  /* 0x00000016101c723c */ /* 0x000fe2000000181c */
[----:B------:R-:W-:Y:S05]  /*3a00*/  LDSM.16.M88.4 R20, [R216+0x6000] ;  /* 0x00600000d814783b */ /* 0x000fea0000000200 */
[C---:B------:R-:W-:Y:S06]  /*3a10*/  HMMA.16816.F32 R72, R48.reuse, R68, R72 ;  /* 0x000000443048723c */ /* 0x040fec0000001848 */
[----:B------:R-:W-:Y:S01]  /*3a20*/  HMMA.16816.F32 R64, R48, R70, R64 ;  /* 0x000000463040723c */ /* 0x000fe20000001840 */
[----:B------:R-:W1:Y:S04]  /*3a30*/  LDSM.16.M88.4 R48, [R223+0xf000] ;  /* 0x00f00000df30783b */ /* 0x000e680000000200 */
[----:B------:R-:W-:Y:S01]  /*3a40*/  LDSM.16.M88.4 R68, [R223+0xf800] ;  /* 0x00f80000df44783b */ /* 0x000fe20000000200 */
[C---:B------:R-:W-:Y:S06]  /*3a50*/  HMMA.16816.F32 R40, R16.reuse, R8, R40 ;  /* 0x000000081028723c */ /* 0x040fec0000001828 */
[----:B------:R-:W-:Y:S01]  /*3a60*/  HMMA.16816.F32 R36, R16, R10, R36 ;  /* 0x0000000a1024723c */ /* 0x000fe20000001824 */
[----:B------:R-:W-:Y:S05]  /*3a70*/  LDSM.16.M88.4 R8, [R225+0x6000] ;  /* 0x00600000e108783b */ /* 0x000fea0000000200 */
[C---:B--2---:R-:W-:Y:S06]  /*3a80*/  HMMA.16816.F32 R32, R60.reuse, R12, R32 ;  /* 0x0000000c3c20723c */ /* 0x044fec0000001820 */
[----:B------:R-:W-:Y:S01]  /*3a90*/  HMMA.16816.F32 R28, R60, R14, R28 ;  /* 0x0000000e3c1c723c */ /* 0x000fe2000000181c */
[----:B------:R-:W2:Y:S05]  /*3aa0*/  LDSM.16.M88.4 R12, [R216+0x6800] ;  /* 0x00680000d80c783b */ /* 0x000eaa0000000200 */
[C---:B------:R-:W-:Y:S06]  /*3ab0*/  HMMA.16816.F32 R76, R16.reuse, R24, R76 ;  /* 0x00000018104c723c */ /* 0x040fec000000184c */
[C---:B------:R-:W-:Y:S06]  /*3ac0*/  HMMA.16816.F32 R56, R16.reuse, R26, R56 ;  /* 0x0000001a1038723c */ /* 0x040fec0000001838 */
[C---:B------:R-:W-:Y:S06]  /*3ad0*/  HMMA.16816.F32 R72, R16.reuse, R44, R72 ;  /* 0x0000002c1048723c */ /* 0x040fec0000001848 */
[----:B------:R-:W-:Y:S06]  /*3ae0*/  HMMA.16816.F32 R64, R16, R46, R64 ;  /* 0x0000002e1040723c */ /* 0x000fec0000001840 */
[----:B---3--:R-:W-:Y:S01]  /*3af0*/  HMMA.16816.F32 R40, R60, R52, R40 ;  /* 0x000000343c28723c */ /* 0x008fe20000001828 */
[----:B------:R-:W-:-:S04]  /*3b00*/  SHF.R.S32.HI R17, RZ, 0x1f, R82 ;  /* 0x0000001fff117819 */ /* 0x000fc80000011452 */
[----:B------:R-:W-:Y:S01]  /*3b10*/  LEA.HI R82, R17, R82, RZ, 0x2 ;  /* 0x0000005211527211 */ /* 0x000fe200078f10ff */
[----:B------:R-:W-:Y:S01]  /*3b20*/  IMAD.U32 R17, RZ, RZ, UR32 ;  /* 0x00000020ff117e24 */ /* 0x000fe2000f8e00ff */
[----:B------:R-:W-:Y:S02]  /*3b30*/  HMMA.16816.F32 R36, R60, R54, R36 ;  /* 0x000000363c24723c */ /* 0x000fe40000001824 */
[----:B------:R-:W-:Y:S01]  /*3b40*/  SHF.R.S32.HI R19, RZ, 0x2, R82 ;  /* 0x00000002ff137819 */ /* 0x000fe20000011452 */
[----:B------:R-:W-:-:S03]  /*3b50*/  IMAD R0, R17, 0x40, R242 ;  /* 0x0000004011007824 */ /* 0x000fc600078e02f2 */
[----:B-1----:R-:W-:Y:S01]  /*3b60*/  HMMA.16816.F32 R76, R60, R48, R76 ;  /* 0x000000303c4c723c */ /* 0x002fe2000000184c */
[----:B------:R-:W-:Y:S02]  /*3b70*/  IMAD.IADD R238, R19, 0x1, R238 ;  /* 0x0000000113ee7824 */ /* 0x000fe400078e02ee */
[----:B------:R-:W1:Y:S02]  /*3b80*/  LDSM.16.M88.4 R16, [R216+0x7000] ;  /* 0x00700000d810783b */ /* 0x000e640000000200 */
[C---:B------:R-:W-:Y:S01]  /*3b90*/  VIADD R237, R238.reuse, 0x8 ;  /* 0x00000008eeed7836 */ /* 0x040fe20000000000 */
[C---:B------:R-:W-:Y:S01]  /*3ba0*/  VIADDMNMX R239, R238.reuse, UR13, RZ, !PT ;  /* 0x0000000deeef7c46 */ /* 0x040fe2000f8001ff */
[----:B--2---:R-:W-:Y:S01]  /*3bb0*/  HMMA.16816.F32 R32, R8, R12, R32 ;  /* 0x0000000c0820723c */ /* 0x004fe20000001820 */
[--C-:B------:R-:W-:Y:S02]  /*3bc0*/  VIADDMNMX R238, R238, UR10, R236.reuse, PT ;  /* 0x0000000aeeee7c46 */ /* 0x100fe4000b8001ec */
[----:B------:R-:W-:-:S02]  /*3bd0*/  VIADDMNMX R236, R237, UR10, R236, PT ;  /* 0x0000000aedec7c46 */ /* 0x000fc4000b8001ec */
[----:B------:R-:W-:Y:S01]  /*3be0*/  VIADDMNMX R237, R237, UR13, RZ, !PT ;  /* 0x0000000deded7c46 */ /* 0x000fe2000f8001ff */
[C---:B------:R-:W-:Y:S01]  /*3bf0*/  HMMA.16816.F32 R40, R8.reuse, R20, R40 ;  /* 0x000000140828723c */ /* 0x040fe20000001828 */
[C---:B------:R-:W-:Y:S02]  /*3c00*/  ISETP.GE.AND P2, PT, R0.reuse, R238, PT ;  /* 0x000000ee0000720c */ /* 0x040fe40003f46270 */
[C---:B------:R-:W-:Y:S02]  /*3c10*/  ISETP.GE.AND P3, PT, R0.reuse, R236, PT ;  /* 0x000000ec0000720c */ /* 0x040fe40003f66270 */
[C---:B------:R-:W-:Y:S01]  /*3c20*/  ISETP.LT.OR P2, PT, R0.reuse, R239, P2 ;  /* 0x000000ef0000720c */ /* 0x040fe20001741670 */
[----:B------:R-:W-:Y:S01]  /*3c30*/  HMMA.16816.F32 R36, R8, R22, R36 ;  /* 0x000000160824723c */ /* 0x000fe20000001824 */
[C---:B------:R-:W-:Y:S01]  /*3c40*/  VIADD R20, R0.reuse, 0x1 ;  /* 0x0000000100147836 */ /* 0x040fe20000000000 */
[C---:B------:R-:W-:Y:S01]  /*3c50*/  ISETP.LT.OR P3, PT, R0.reuse, R237, P3 ;  /* 0x000000ed0000720c */ /* 0x040fe20001f61670 */
[----:B------:R-:W-:-:S03]  /*3c60*/  VIADD R21, R0, 0x8 ;  /* 0x0000000800157836 */ /* 0x000fc60000000000 */
[----:B------:R-:W-:Y:S01]  /*3c70*/  HMMA.16816.F32 R28, R8, R14, R28 ;  /* 0x0000000e081c723c */ /* 0x000fe2000000181c */
[----:B------:R-:W2:Y:S01]  /*3c80*/  LDSM.16.M88.4 R12, [R216+0x7800] ;  /* 0x00780000d80c783b */ /* 0x000ea20000000200 */
[----:B------:R-:W-:Y:S01]  /*3c90*/  ISETP.GE.AND P6, PT, R20, R238, PT ;  /* 0x000000ee1400720c */ /* 0x000fe20003fc6270 */
[----:B------:R-:W-:-:S04]  /*3ca0*/  DEPBAR.LE SB0, 0x0 ;  /* 0x000080000000791a */ /* 0x000fc80000000000 */
[C---:B------:R-:W-:Y:S01]  /*3cb0*/  ISETP.GE.AND P1, PT, R20.reuse, R236, PT ;  /* 0x000000ec1400720c */ /* 0x040fe20003f26270 */
[C---:B------:R-:W-:Y:S01]  /*3cc0*/  HMMA.16816.F32 R56, R60.reuse, R50, R56 ;  /* 0x000000323c38723c */ /* 0x040fe20000001838 */
[C---:B------:R-:W-:Y:S02]  /*3cd0*/  ISETP.LT.OR P6, PT, R20.reuse, R239, P6 ;  /* 0x000000ef1400720c */ /* 0x040fe400037c1670 */
[----:B------:R-:W-:Y:S01]  /*3ce0*/  ISETP.LT.OR P1, PT, R20, R237, P1 ;  /* 0x000000ed1400720c */ /* 0x000fe20000f21670 */
[----:B------:R-:W-:Y:S01]  /*3cf0*/  VIADD R20, R0, 0x9 ;  /* 0x0000000900147836 */ /* 0x000fe20000000000 */
[C---:B------:R-:W-:Y:S01]  /*3d00*/  ISETP.GE.AND P0, PT, R21.reuse, R238, PT ;  /* 0x000000ee1500720c */ /* 0x040fe20003f06270 */
[----:B------:R-:W-:Y:S01]  /*3d10*/  HMMA.16816.F32 R72, R60, R68, R72 ;  /* 0x000000443c48723c */ /* 0x000fe20000001848 */
[----:B------:R-:W-:Y:S02]  /*3d20*/  ISETP.GE.AND P4, PT, R21, R236, PT ;  /* 0x000000ec1500720c */ /* 0x000fe40003f86270 */
[----:B------:R-:W-:-:S02]  /*3d30*/  FSEL R40, R40, -INF , !P2 ;  /* 0xff80000028287808 */ /* 0x000fc40005000000 */
[C---:B------:R-:W-:Y:S01]  /*3d40*/  ISETP.GE.AND P5, PT, R20.reuse, R238, PT ;  /* 0x000000ee1400720c */ /* 0x040fe20003fa6270 */
[C---:B-1----:R-:W-:Y:S01]  /*3d50*/  HMMA.16816.F32 R76, R8.reuse, R16, R76 ;  /* 0x00000010084c723c */ /* 0x042fe2000000184c */
        /* <DEDUP_REMOVED lines=10> */
[----:B------:R-:W-:Y:S01]  /*3e00*/  FSEL R44, R36, -INF , !P0 ;  /* 0xff800000242c7808 */ /* 0x000fe20004000000 */
[----:B------:R-:W-:Y:S01]  /*3e10*/  HMMA.16816.F32 R56, R8, R18, R56 ;  /* 0x000000120838723c */ /* 0x000fe20000001838 */
[----:B------:R-:W-:-:S02]  /*3e20*/  ISETP.GE.AND P1, PT, R21, R238, PT ;  /* 0x000000ee1500720c */ /* 0x000fc40003f26270 */
[----:B------:R-:W-:Y:S02]  /*3e30*/  FSEL R48, R37, -INF , !P5 ;  /* 0xff80000025307808 */ /* 0x000fe40006800000 */
[----:B------:R-:W-:Y:S01]  /*3e40*/  FSEL R36, R39, -INF , !P2 ;  /* 0xff80000027247808 */ /* 0x000fe20005000000 */
[----:B------:R-:W-:Y:S01]  /*3e50*/  HMMA.16816.F32 R64, R60, R70, R64 ;  /* 0x000000463c40723c */ /* 0x000fe20000001840 */
[----:B------:R-:W-:Y:S01]  /*3e60*/  FSEL R46, R41, -INF , !P6 ;  /* 0xff800000292e7808 */ /* 0x000fe20007000000 */
[----:B------:R-:W-:Y:S01]  /*3e70*/  VIADD R18, R0, 0x20 ;  /* 0x0000002000127836 */ /* 0x000fe20000000000 */
[C---:B------:R-:W-:Y:S02]  /*3e80*/  ISETP.GE.AND P2, PT, R17.reuse, R238, PT ;  /* 0x000000ee1100720c */ /* 0x040fe40003f46270 */
[----:B------:R-:W-:Y:S01]  /*3e90*/  ISETP.GE.AND P5, PT, R17, R236, PT ;  /* 0x000000ec1100720c */ /* 0x000fe20003fa6270 */
[----:B--2---:R-:W-:Y:S01]  /*3ea0*/  HMMA.16816.F32 R72, R8, R12, R72 ;  /* 0x0000000c0848723c */ /* 0x004fe20000001848 */
[----:B------:R-:W-:-:S02]  /*3eb0*/  ISETP.GE.AND P6, PT, R20, R238, PT ;  /* 0x000000ee1400720c */ /* 0x000fc40003fc6270 */
[-C--:B------:R-:W-:Y:S02]  /*3ec0*/  ISETP.LT.OR P1, PT, R21, R239.reuse, P1 ;  /* 0x000000ef1500720c */ /* 0x080fe40000f21670 */
[----:B------:R-:W-:Y:S02]  /*3ed0*/  FSEL R42, R42, -INF , !P3 ;  /* 0xff8000002a2a7808 */ /* 0x000fe40005800000 */
[C---:B------:R-:W-:Y:S01]  /*3ee0*/  ISETP.LT.OR P2, PT, R17.reuse, R239, P2 ;  /* 0x000000ef1100720c */ /* 0x040fe20001741670 */
[C---:B------:R-:W-:Y:S01]  /*3ef0*/  VIADD R13, R0.reuse, 0x29 ;  /* 0x00000029000d7836 */ /* 0x040fe20000000000 */
[----:B------:R-:W-:Y:S01]  /*3f00*/  ISETP.LT.OR P5, PT, R17, R237, P5 ;  /* 0x000000ed1100720c */ /* 0x000fe20002fa1670 */
[----:B------:R-:W-:Y:S01]  /*3f10*/  VIADD R17, R0, 0x21 ;  /* 0x0000002100117836 */ /* 0x000fe20000000000 */
[-C--:B------:R-:W-:Y:S02]  /*3f20*/  ISETP.GE.AND P3, PT, R21, R236.reuse, PT ;  /* 0x000000ec1500720c */ /* 0x080fe40003f66270 */
[----:B------:R-:W-:-:S02]  /*3f30*/  ISETP.GE.AND P0, PT, R20, R236, PT ;  /* 0x000000ec1400720c */ /* 0x000fc40003f06270 */
[----:B------:R-:W-:Y:S02]  /*3f40*/  ISETP.LT.OR P6, PT, R20, R239, P6 ;  /* 0x000000ef1400720c */ /* 0x000fe400037c1670 */
[----:B------:R-:W-:Y:S01]  /*3f50*/  FSEL R38, R38, -INF , !P4 ;  /* 0xff80000026267808 */ /* 0x000fe20006000000 */
[----:B------:R-:W-:Y:S01]  /*3f60*/  HMMA.16816.F32 R64, R8, R14, R64 ;  /* 0x0000000e0840723c */ /* 0x000fe20000001840 */
[----:B------:R-:W-:Y:S02]  /*3f70*/  FSEL R32, R32, -INF , !P1 ;  /* 0xff80000020207808 */ /* 0x000fe40004800000 */
[C---:B------:R-:W-:Y:S02]  /*3f80*/  ISETP.GE.AND P4, PT, R16.reuse, R238, PT ;  /* 0x000000ee1000720c */ /* 0x040fe40003f86270 */
[----:B------:R-:W-:Y:S02]  /*3f90*/  ISETP.GE.AND P1, PT, R16, R236, PT ;  /* 0x000000ec1000720c */ /* 0x000fe40003f26270 */
[-C--:B------:R-:W-:Y:S01]  /*3fa0*/  ISETP.LT.OR P3, PT, R21, R237.reuse, P3 ;  /* 0x000000ed1500720c */ /* 0x080fe20001f61670 */
[----:B------:R-:W-:Y:S01]  /*3fb0*/  VIADD R11, R0, 0x30 ;  /* 0x00000030000b7836 */ /* 0x000fe20000000000 */
[----:B------:R-:W-:Y:S01]  /*3fc0*/  ISETP.LT.OR P0, PT, R20, R237, P0 ;  /* 0x000000ed1400720c */ /* 0x000fe20000701670 */
[C---:B------:R-:W-:Y:S01]  /*3fd0*/  VIADD R9, R0.reuse, 0x31 ;  /* 0x0000003100097836 */ /* 0x040fe20000000000 */
[----:B------:R-:W-:Y:S01]  /*3fe0*/  FSEL R24, R33, -INF , !P6 ;  /* 0xff80000021187808 */ /* 0x000fe20007000000 */
[----:B------:R-:W-:Y:S01]  /*3ff0*/  VIADD R8, R0, 0x38 ;  /* 0x0000003800087836 */ /* 0x000fe20000000000 */
[----:B------:R-:W-:Y:S01]  /*4000*/  FSEL R28, R28, -INF , !P2 ;  /* 0xff8000001c1c7808 */ /* 0x000fe20005000000 */
[----:B------:R-:W-:Y:S01]  /*4010*/  BAR.SYNC.DEFER_BLOCKING 0x0 ;  /* 0x0000000000007b1d */ /* 0x000fe20000010000 */
[----:B------:R-:W-:-:S02]  /*4020*/  ISETP.GE.AND P6, PT, R17, R238, PT ;  /* 0x000000ee1100720c */ /* 0x000fc40003fc6270 */
[----:B------:R-:W-:Y:S02]  /*4030*/  ISETP.GE.AND P2, PT, R17, R236, PT ;  /* 0x000000ec1100720c */ /* 0x000fe40003f46270 */
[C---:B------:R-:W-:Y:S02]  /*4040*/  ISETP.LT.OR P4, PT, R16.reuse, R239, P4 ;  /* 0x000000ef1000720c */ /* 0x040fe40002781670 */
[----:B------:R-:W-:Y:S02]  /*4050*/  ISETP.LT.OR P1, PT, R16, R237, P1 ;  /* 0x000000ed1000720c */ /* 0x000fe40000f21670 */
[----:B------:R-:W-:Y:S02]  /*4060*/  FSEL R20, R34, -INF , !P3 ;  /* 0xff80000022147808 */ /* 0x000fe40005800000 */
[----:B------:R-:W-:Y:S02]  /*4070*/  FSEL R16, R35, -INF , !P0 ;  /* 0xff80000023107808 */ /* 0x000fe40004000000 */
[----:B------:R-:W-:-:S02]  /*4080*/  ISETP.GE.AND P0, PT, R18, R238, PT ;  /* 0x000000ee1200720c */ /* 0x000fc40003f06270 */
[----:B------:R-:W-:Y:S02]  /*4090*/  ISETP.GE.AND P3, PT, R18, R236, PT ;  /* 0x000000ec1200720c */ /* 0x000fe40003f66270 */
[C---:B------:R-:W-:Y:S02]  /*40a0*/  ISETP.LT.OR P6, PT, R17.reuse, R239, P6 ;  /* 0x000000ef1100720c */ /* 0x040fe400037c1670 */
[----:B------:R-:W-:Y:S01]  /*40b0*/  ISETP.LT.OR P2, PT, R17, R237, P2 ;  /* 0x000000ed1100720c */ /* 0x000fe20001741670 */
[----:B------:R-:W-:Y:S01]  /*40c0*/  VIADD R17, R0, 0x28 ;  /* 0x0000002800117836 */ /* 0x000fe20000000000 */
[----:B------:R-:W-:Y:S01]  /*40d0*/  ISETP.LT.OR P0, PT, R18, R239, P0 ;  /* 0x000000ef1200720c */ /* 0x000fe20000701670 */
[----:B------:R-:W-:Y:S01]  /*40e0*/  VIADD R0, R0, 0x39 ;  /* 0x0000003900007836 */ /* 0x000fe20000000000 */
[----:B------:R-:W-:Y:S02]  /*40f0*/  ISETP.LT.OR P3, PT, R18, R237, P3 ;  /* 0x000000ed1200720c */ /* 0x000fe40001f61670 */
[----:B------:R-:W-:-:S02]  /*4100*/  FSEL R12, R30, -INF , !P5 ;  /* 0xff8000001e0c7808 */ /* 0x000fc40006800000 */
[----:B------:R-:W-:Y:S02]  /*4110*/  FSEL R18, R31, -INF , !P1 ;  /* 0xff8000001f127808 */ /* 0x000fe40004800000 */
[C---:B------:R-:W-:Y:S02]  /*4120*/  ISETP.GE.AND P5, PT, R17.reuse, R238, PT ;  /* 0x000000ee1100720c */ /* 0x040fe40003fa6270 */
[----:B------:R-:W-:Y:S02]  /*4130*/  ISETP.GE.AND P1, PT, R17, R236, PT ;  /* 0x000000ec1100720c */ /* 0x000fe40003f26270 */
[----:B------:R-:W-:Y:S02]  /*4140*/  FMNMX.FTZ R19, R40, R46, !PT ;  /* 0x0000002e28137209 */ /* 0x000fe40007810000 */
[----:B------:R-:W-:Y:S02]  /*4150*/  FSEL R22, R29, -INF , !P4 ;  /* 0xff8000001d167808 */ /* 0x000fe40006000000 */
[----:B------:R-:W-:-:S02]  /*4160*/  FSEL R188, R76, -INF , !P0 ;  /* 0xff8000004cbc7808 */ /* 0x000fc40004000000 */
[----:B------:R-:W-:Y:S02]  /*4170*/  ISETP.GE.AND P4, PT, R13, R238, PT ;  /* 0x000000ee0d00720c */ /* 0x000fe40003f86270 */
[----:B------:R-:W-:Y:S02]  /*4180*/  ISETP.LT.OR P5, PT, R17, R239, P5 ;  /* 0x000000ef1100720c */ /* 0x000fe40002fa1670 */
[----:B------:R-:W-:Y:S02]  /*4190*/  ISETP.GE.AND P0, PT, R13, R236, PT ;  /* 0x000000ec0d00720c */ /* 0x000fe40003f06270 */
[----:B------:R-:W-:Y:S02]  /*41a0*/  ISETP.LT.OR P1, PT, R17, R237, P1 ;  /* 0x000000ed1100720c */ /* 0x000fe40000f21670 */
[----:B------:R-:W-:Y:S02]  /*41b0*/  FMNMX.FTZ R17, R44, R19, !PT ;  /* 0x000000132c117209 */ /* 0x000fe40007810000 */
[----:B------:R-:W-:-:S02]  /*41c0*/  ISETP.LT.OR P4, PT, R13, R239, P4 ;  /* 0x000000ef0d00720c */ /* 0x000fc40002781670 */
[----:B------:R-:W-:Y:S02]  /*41d0*/  ISETP.LT.OR P0, PT, R13, R237, P0 ;  /* 0x000000ed0d00720c */ /* 0x000fe40000701670 */
[----:B------:R-:W-:Y:S02]  /*41e0*/  FMNMX.FTZ R13, R48, R17, !PT ;  /* 0x00000011300d7209 */ /* 0x000fe40007810000 */
[----:B------:R-:W-:Y:S02]  /*41f0*/  FSEL R214, R77, -INF , !P6 ;  /* 0xff8000004dd67808 */ /* 0x000fe40007000000 */
[----:B------:R-:W-:Y:S02]  /*4200*/  FMNMX.FTZ R13, R32, R13, !PT ;  /* 0x0000000d200d7209 */ /* 0x000fe40007810000 */
[----:B------:R-:W-:Y:S02]  /*4210*/  ISETP.GE.AND P6, PT, R11, R238, PT ;  /* 0x000000ee0b00720c */ /* 0x000fe40003fc6270 */
[----:B------:R-:W-:-:S02]  /*4220*/  FMNMX.FTZ R13, R24, R13, !PT ;  /* 0x0000000d180d7209 */ /* 0x000fc40007810000 */
[----:B------:R-:W-:Y:S02]  /*4230*/  FSEL R190, R56, -INF , !P5 ;  /* 0xff80000038be7808 */ /* 0x000fe40006800000 */
[----:B------:R-:W-:Y:S02]  /*4240*/  FMNMX.FTZ R13, R28, R13, !PT ;  /* 0x0000000d1c0d7209 */ /* 0x000fe40007810000 */
[----:B------:R-:W-:Y:S02]  /*4250*/  FSEL R192, R78, -INF , !P3 ;  /* 0xff8000004ec07808 */ /* 0x000fe40005800000 */
[----:B------:R-:W-:Y:S02]  /*4260*/  FMNMX.FTZ R15, R22, R13, !PT ;  /* 0x0000000d160f7209 */ /* 0x000fe40007810000 */
[----:B------:R-:W-:Y:S02]  /*4270*/  FMNMX.FTZ R13, R42, R26, !PT ;  /* 0x0000001a2a0d7209 */ /* 0x000fe40007810000 */
[----:B------:R-:W-:-:S02]  /*4280*/  FMNMX.FTZ R15, R188, R15, !PT ;  /* 0x0000000fbc0f7209 */ /* 0x000fc40007810000 */
[----:B------:R-:W-:Y:S02]  /*4290*/  FMNMX.FTZ R13, R38, R13, !PT ;  /* 0x0000000d260d7209 */ /* 0x000fe40007810000 */
[----:B------:R-:W-:Y:S02]  /*42a0*/  FMNMX.FTZ R15, R214, R15, !PT ;  /* 0x0000000fd60f7209 */ /* 0x000fe40007810000 */
[----:B------:R-:W-:Y:S02]  /*42b0*/  FSEL R212, R79, -INF , !P2 ;  /* 0xff8000004fd47808 */ /* 0x000fe40005000000 */
[----:B------:R-:W-:Y:S02]  /*42c0*/  ISETP.GE.AND P3, PT, R9, R238, PT ;  /* 0x000000ee0900720c */ /* 0x000fe40003f66270 */
[----:B------:R-:W-:Y:S02]  /*42d0*/  FSEL R244, R57, -INF , !P4 ;  /* 0xff80000039f47808 */ /* 0x000fe40006000000 */
[----:B------:R-:W-:-:S02]  /*42e0*/  ISETP.LT.OR P6, PT, R11, R239, P6 ;  /* 0x000000ef0b00720c */ /* 0x000fc400037c1670 */
[----:B------:R-:W-:Y:S02]  /*42f0*/  FMNMX.FTZ R13, R36, R13, !PT ;  /* 0x0000000d240d7209 */ /* 0x000fe40007810000 */
[----:B------:R-:W-:Y:S02]  /*4300*/  FMNMX.FTZ R15, R190, R15, !PT ;  /* 0x0000000fbe0f7209 */ /* 0x000fe40007810000 */
[----:B------:R-:W-:Y:S02]  /*4310*/  PLOP3.LUT P2, PT, PT, PT, UP0, 0x80, 0x0 ;  /* 0x000000000000781c */ /* 0x000fe40003f4f008 */
[----:B------:R-:W-:Y:S02]  /*4320*/  ISETP.GE.AND P5, PT, R8, R238, PT ;  /* 0x000000ee0800720c */ /* 0x000fe40003fa6270 */
[----:B------:R-:W-:Y:S02]  /*4330*/  ISETP.LT.OR P3, PT, R9, R239, P3 ;  /* 0x000000ef0900720c */ /* 0x000fe40001f61670 */
[----:B------:R-:W-:-:S02]  /*4340*/  FSEL R208, R72, -INF , !P6 ;  /* 0xff80000048d07808 */ /* 0x000fc40007000000 */
[----:B------:R-:W-:Y:S02]  /*4350*/  FMNMX.FTZ R13, R20, R13, !PT ;  /* 0x0000000d140d7209 */ /* 0x000fe40007810000 */
[----:B------:R-:W-:Y:S02]  /*4360*/  FMNMX.FTZ R15, R244, R15, !PT ;  /* 0x0000000ff40f7209 */ /* 0x000fe40007810000 */
[----:B------:R-:W-:Y:S02]  /*4370*/  ISETP.GE.AND P4, PT, R0, R238, PT ;  /* 0x000000ee0000720c */ /* 0x000fe40003f86270 */
[----:B------:R-:W-:Y:S02]  /*4380*/  ISETP.LT.OR P5, PT, R8, R239, P5 ;  /* 0x000000ef0800720c */ /* 0x000fe40002fa1670 */
[----:B------:R-:W-:Y:S02]  /*4390*/  FSEL R206, R73, -INF , !P3 ;  /* 0xff80000049ce7808 */ /* 0x000fe40005800000 */
[----:B------:R-:W-:-:S02]  /*43a0*/  FMNMX.FTZ R13, R16, R13, !PT ;  /* 0x0000000d100d7209 */ /* 0x000fc40007810000 */
[----:B------:R-:W-:Y:S02]  /*43b0*/  FMNMX.FTZ R15, R208, R15, !PT ;  /* 0x0000000fd00f7209 */ /* 0x000fe40007810000 */
[----:B------:R-:W-:Y:S02]  /*43c0*/  ISETP.LT.OR P4, PT, R0, R239, P4 ;  /* 0x000000ef0000720c */ /* 0x000fe40002781670 */
[----:B------:R-:W-:Y:S02]  /*43d0*/  FSEL R204, R64, -INF , !P5 ;  /* 0xff80000040cc7808 */ /* 0x000fe40006800000 */
[----:B------:R-:W-:Y:S02]  /*43e0*/  FMNMX.FTZ R13, R12, R13, !PT ;  /* 0x0000000d0c0d7209 */ /* 0x000fe40007810000 */
[----:B------:R-:W-:Y:S02]  /*43f0*/  FMNMX.FTZ R15, R206, R15, !PT ;  /* 0x0000000fce0f7209 */ /* 0x000fe40007810000 */
[----:B------:R-:W-:-:S02]  /*4400*/  FSEL R202, R65, -INF , !P4 ;  /* 0xff80000041ca7808 */ /* 0x000fc40006000000 */
        /* <DEDUP_REMOVED lines=40> */
.L_x_1149:
[----:B-1----:R-:W-:Y:S01]  /*4690*/  FMNMX.FTZ R15, R192, R13, !PT ;  /* 0x0000000dc00f7209 */ /* 0x002fe20007810000 */
[----:B------:R-:W-:Y:S01]  /*46a0*/  USHF.L.U32 UR10, UR32, 0x1, URZ ;  /* 0x00000001200a7899 */ /* 0x000fe2000800063f */
[----:B------:R-:W-:Y:S01]  /*46b0*/  FMNMX.FTZ R10, R202, R17, !PT ;  /* 0x00000011ca0a7209 */ /* 0x000fe20007810000 */
[----:B------:R-:W-:Y:S01]  /*46c0*/  IMAD.WIDE.U32 R250, R165, -0x2daee0ad, RZ ;  /* 0xd2511f53a5fa7825 */ /* 0x000fe200078e00ff */
[-C--:B------:R-:W-:Y:S01]  /*46d0*/  ISETP.GE.AND P4, PT, R11, R236.reuse, PT ;  /* 0x000000ec0b00720c */ /* 0x080fe20003f86270 */
[----:B------:R-:W-:Y:S01]  /*46e0*/  UIADD3 UR20, UR30, -0x61c88647, URZ ;  /* 0x9e3779b91e147890 */ /* 0x000fe2000fffe03f */
[----:B------:R-:W-:Y:S01]  /*46f0*/  FSEL R194, R58, -INF , !P1 ;  /* 0xff8000003ac27808 */ /* 0x000fe20004800000 */
[----:B------:R-:W1:Y:S01]  /*4700*/  SHFL.BFLY PT, R13, R10, 0x2, 0x1f ;  /* 0x0c401f000a0d7f89 */ /* 0x000e6200000e0000 */
[----:B------:R-:W-:Y:S01]  /*4710*/  FMNMX.FTZ R15, R212, R15, !PT ;  /* 0x0000000fd40f7209 */ /* 0x000fe20007810000 */
[----:B------:R-:W-:Y:S01]  /*4720*/  UIADD3 UR19, UR31, -0x4498517b, URZ ;  /* 0xbb67ae851f137890 */ /* 0x000fe2000fffe03f */
[-C--:B------:R-:W-:Y:S01]  /*4730*/  ISETP.GE.AND P3, PT, R9, R236.reuse, PT ;  /* 0x000000ec0900720c */ /* 0x080fe20003f66270 */
[----:B------:R-:W-:Y:S01]  /*4740*/  UIADD3 UR18, UR30, 0x3c6ef372, URZ ;  /* 0x3c6ef3721e127890 */ /* 0x000fe2000fffe03f */
[----:B------:R-:W-:Y:S01]  /*4750*/  ISETP.LT.OR P4, PT, R11, R237, P4 ;  /* 0x000000ed0b00720c */ /* 0x000fe20002781670 */
[----:B------:R-:W-:Y:S01]  /*4760*/  IMAD.U32 R11, RZ, RZ, UR24 ;  /* 0x00000018ff0b7e24 */ /* 0x000fe2000f8e00ff */
[----:B------:R-:W-:Y:S01]  /*4770*/  FSEL R210, R59, -INF , !P0 ;  /* 0xff8000003bd27808 */ /* 0x000fe20004000000 */
[----:B------:R-:W-:Y:S01]  /*4780*/  UIADD3 UR17, UR31, 0x76cf5d0a, URZ ;  /* 0x76cf5d0a1f117890 */ /* 0x000fe2000fffe03f */
[----:B------:R-:W-:Y:S01]  /*4790*/  FMNMX.FTZ R15, R194, R15, !PT ;  /* 0x0000000fc20f7209 */ /* 0x000fe20007810000 */
[----:B------:R-:W-:Y:S01]  /*47a0*/  UIADD3 UR15, UR31, 0x32370b8f, URZ ;  /* 0x32370b8f1f0f7890 */ /* 0x000fe2000fffe03f */
[----:B------:R-:W-:Y:S01]  /*47b0*/  ISETP.LT.OR P3, PT, R9, R237, P3 ;  /* 0x000000ed0900720c */ /* 0x000fe20001f61670 */
[----:B------:R-:W-:Y:S01]  /*47c0*/  ULDC UR34, c[0x0][0x2ec] ;  /* 0x0000bb0000227ab9 */ /* 0x000fe20000000800 */
[-C--:B------:R-:W-:Y:S01]  /*47d0*/  ISETP.GE.AND P0, PT, R8, R236.reuse, PT ;  /* 0x000000ec0800720c */ /* 0x080fe20003f06270 */
[----:B------:R-:W-:Y:S01]  /*47e0*/  UIADD3 UR16, UR30, -0x255992d5, URZ ;  /* 0xdaa66d2b1e107890 */ /* 0x000fe2000fffe03f */
[----:B------:R-:W-:Y:S01]  /*47f0*/  FSEL R198, R74, -INF , !P4 ;  /* 0xff8000004ac67808 */ /* 0x000fe20006000000 */
[----:B------:R-:W-:Y:S01]  /*4800*/  UIADD3 UR14, UR30, 0x78dde6e4, URZ ;  /* 0x78dde6e41e0e7890 */ /* 0x000fe2000fffe03f */
[----:B------:R-:W-:Y:S01]  /*4810*/  FMNMX.FTZ R9, R210, R15, !PT ;  /* 0x0000000fd2097209 */ /* 0x000fe20007810000 */
[----:B------:R-:W-:Y:S01]  /*4820*/  IMAD.IADD R224, R3, 0x1, R2 ;  /* 0x0000000103e07824 */ /* 0x000fe200078e0202 */
[----:B------:R-:W-:Y:S01]  /*4830*/  ISETP.GE.AND P1, PT, R0, R236, PT ;  /* 0x000000ec0000720c */ /* 0x000fe20003f26270 */
[----:B------:R-:W-:Y:S01]  /*4840*/  UIADD3 UR12, UR31, -0x56f99767, URZ ;  /* 0xa90668991f0c7890 */ /* 0x000fe2000fffe03f */
[----:B------:R-:W-:Y:S01]  /*4850*/  ISETP.LT.OR P0, PT, R8, R237, P0 ;  /* 0x000000ed0800720c */ /* 0x000fe20000701670 */
[----:B------:R-:W-:Y:S01]  /*4860*/  UIADD3 UR13, UR31, -0x126145ec, URZ ;  /* 0xed9eba141f0d7890 */ /* 0x000fe2000fffe03f */
[----:B------:R-:W-:Y:S01]  /*4870*/  FSEL R196, R75, -INF , !P3 ;  /* 0xff8000004bc47808 */ /* 0x000fe20005800000 */
[----:B------:R-:W-:Y:S01]  /*4880*/  UIADD3 UR21, UR30, -0x4ab325aa, URZ ;  /* 0xb54cda561e157890 */ /* 0x000fe2000fffe03f */
[----:B------:R-:W-:Y:S01]  /*4890*/  FMNMX.FTZ R9, R198, R9, !PT ;  /* 0x00000009c6097209 */ /* 0x000fe20007810000 */
[----:B------:R-:W-:Y:S01]  /*48a0*/  UIADD3 UR26, UR30, 0x1715609d, URZ ;  /* 0x1715609d1e1a7890 */ /* 0x000fe2000fffe03f */
[----:B------:R-:W-:Y:S01]  /*48b0*/  ISETP.LT.OR P1, PT, R0, R237, P1 ;  /* 0x000000ed0000720c */ /* 0x000fe20000f21670 */
[----:B------:R-:W-:Y:S01]  /*48c0*/  IMAD R0, R11, 0x4, R6 ;  /* 0x000000040b007824 */ /* 0x000fe200078e0206 */
[----:B------:R-:W-:Y:S01]  /*48d0*/  FSEL R174, R66, -INF , !P0 ;  /* 0xff80000042ae7808 */ /* 0x000fe20004000000 */
[----:B------:R-:W-:Y:S01]  /*48e0*/  IMAD.U32 R11, RZ, RZ, UR10 ;  /* 0x0000000aff0b7e24 */ /* 0x000fe2000f8e00ff */
[----:B------:R-:W-:Y:S01]  /*48f0*/  FMNMX.FTZ R9, R196, R9, !PT ;  /* 0x00000009c4097209 */ /* 0x000fe20007810000 */
[----:B------:R-:W-:Y:S01]  /*4900*/  IMAD.WIDE.U32 R248, R0, -0x326172a9, RZ ;  /* 0xcd9e8d5700f87825 */ /* 0x000fe200078e00ff */
[----:B------:R-:W-:Y:S01]  /*4910*/  FSEL R173, R67, -INF , !P1 ;  /* 0xff80000043ad7808 */ /* 0x000fe20004800000 */
[----:B------:R-:W-:Y:S01]  /*4920*/  UIADD3 UR27, UR31, 0x646e171e, URZ ;  /* 0x646e171e1f1b7890 */ /* 0x000fe2000fffe03f */
[----:B------:R-:W-:Y:S01]  /*4930*/  FMNMX.FTZ R6, R174, R9, !PT ;  /* 0x00000009ae067209 */ /* 0x000fe20007810000 */
[----:B------:R-:W-:Y:S01]  /*4940*/  UIADD3 UR10, UR10, 0x1, URZ ;  /* 0x000000010a0a7890 */ /* 0x000fe2000fffe03f */
[----:B-1----:R-:W-:Y:S01]  /*4950*/  FMNMX.FTZ R10, R10, R13, !PT ;  /* 0x0000000d0a0a7209 */ /* 0x002fe20007810000 */
[----:B------:R-:W-:Y:S01]  /*4960*/  VIADD R217, R227, 0x1800 ;  /* 0x00001800e3d97836 */ /* 0x000fe20000000000 */
[----:B------:R-:W-:Y:S01]  /*4970*/  FMNMX.FTZ R6, R173, R6, !PT ;  /* 0x00000006ad067209 */ /* 0x000fe20007810000 */
[----:B------:R-:W-:Y:S01]  /*4980*/  VIADD R213, R227, 0x3000 ;  /* 0x00003000e3d57836 */ /* 0x000fe20000000000 */
[----:B------:R-:W-:Y:S01]  /*4990*/  LOP3.LUT R167, R4, UR30, RZ, 0x3c, !PT ;  /* 0x0000001e04a77c12 */ /* 0x000fe2000f8e3cff */
[----:B------:R-:W1:Y:S01]  /*49a0*/  SHFL.BFLY PT, R9, R10, 0x1, 0x1f ;  /* 0x0c201f000a097f89 */ /* 0x000e6200000e0000 */
[----:B------:R-:W-:Y:S01]  /*49b0*/  LOP3.LUT R4, R251, UR31, R11, 0x96, !PT ;  /* 0x0000001ffb047c12 */ /* 0x000fe2000f8e960b */
[----:B------:R-:W-:Y:S01]  /*49c0*/  VIADD R211, R227, 0x4000 ;  /* 0x00004000e3d37836 */ /* 0x000fe20000000000 */
[----:B------:R-:W-:Y:S01]  /*49d0*/  LOP3.LUT R218, R249, R167, RZ, 0x3c, !PT ;  /* 0x000000a7f9da7212 */ /* 0x000fe200078e3cff */
[----:B------:R-:W2:Y:S01]  /*49e0*/  SHFL.BFLY PT, R13, R6, 0x2, 0x1f ;  /* 0x0c401f00060d7f89 */ /* 0x000ea200000e0000 */
[----:B------:R-:W-:Y:S01]  /*49f0*/  LEA R224, R224, UR4, 0x1 ;  /* 0x00000004e0e07c11 */ /* 0x000fe2000f8e08ff */
[----:B------:R-:W-:Y:S01]  /*4a00*/  IMAD.WIDE.U32 R14, R4, -0x326172a9, RZ ;  /* 0xcd9e8d57040e7825 */ /* 0x000fe200078e00ff */
[----:B------:R-:W-:-:S03]  /*4a10*/  ULDC.U8 UR4, c[0x0][0x388] ;  /* 0x0000e20000047ab9 */ /* 0x000fc60000000000 */
[----:B------:R-:W-:Y:S01]  /*4a20*/  IMAD.WIDE.U32 R218, R218, -0x2daee0ad, RZ ;  /* 0xd2511f53dada7825 */ /* 0x000fe200078e00ff */
[----:B------:R-:W-:Y:S01]  /*4a30*/  LOP3.LUT R4, R15, UR20, R248, 0x96, !PT ;  /* 0x000000140f047c12 */ /* 0x000fe2000f8e96f8 */
[----:B------:R-:W-:Y:S02]  /*4a40*/  LDSM.16.MT88.4 R156, [R224+0x10000] ;  /* 0x01000000e09c783b */ /* 0x000fe40000004200 */
[----:B------:R-:W-:Y:S01]  /*4a50*/  IMAD R222, R7, 0x2, R224 ;  /* 0x0000000207de7824 */ /* 0x000fe200078e02e0 */
[----:B------:R-:W-:Y:S01]  /*4a60*/  LOP3.LUT R246, R219, UR19, R250, 0x96, !PT ;  /* 0x00000013dbf67c12 */ /* 0x000fe2000f8e96fa */
[----:B------:R-:W-:Y:S01]  /*4a70*/  IMAD.U32 R172, RZ, RZ, UR4 ;  /* 0x00000004ffac7e24 */ /* 0x000fe2000f8e00ff */
[----:B------:R-:W-:Y:S01]  /*4a80*/  LDSM.16.MT88.4 R72, [R224+0x14000] ;  /* 0x01400000e048783b */ /* 0x000fe20000004200 */
[----:B------:R-:W-:Y:S02]  /*4a90*/  IMAD R221, R5, 0x2, R224 ;  /* 0x0000000205dd7824 */ /* 0x000fe400078e02e0 */
[----:B------:R-:W-:Y:S01]  /*4aa0*/  IMAD.WIDE.U32 R246, R246, -0x326172a9, RZ ;  /* 0xcd9e8d57f6f67825 */ /* 0x000fe200078e00ff */
[----:B------:R-:W-:Y:S01]  /*4ab0*/  LEA R172, R172, UR4, 0x10 ;  /* 0x00000004acac7c11 */ /* 0x000fe2000f8e80ff */
[----:B------:R-:W-:Y:S01]  /*4ac0*/  LDSM.16.MT88.4 R148, [R222+0x10000] ;  /* 0x01000000de94783b */ /* 0x000fe20000004200 */
[----:B-1----:R-:W-:Y:S01]  /*4ad0*/  FMNMX.FTZ R164, R10, R9, !PT ;  /* 0x000000090aa47209 */ /* 0x002fe20007810000 */
[----:B------:R-:W-:Y:S01]  /*4ae0*/  IMAD.WIDE.U32 R10, R4, -0x2daee0ad, RZ ;  /* 0xd2511f53040a7825 */ /* 0x000fe200078e00ff */
[----:B------:R-:W-:Y:S01]  /*4af0*/  LOP3.LUT R14, R247, UR18, R14, 0x96, !PT ;  /* 0x00000012f70e7c12 */ /* 0x000fe2000f8e960e */
[----:B------:R-:W-:Y:S01]  /*4b00*/  LDSM.16.MT88.4 R140, [R221+0x10000] ;  /* 0x01000000dd8c783b */ /* 0x000fe20000004200 */
[----:B--2---:R-:W-:Y:S01]  /*4b10*/  FMNMX.FTZ R13, R6, R13, !PT ;  /* 0x0000000d060d7209 */ /* 0x004fe20007810000 */
[----:B------:R-:W-:Y:S01]  /*4b20*/  FMUL.FTZ R203, R164, UR34 ;  /* 0x00000022a4cb7c20 */ /* 0x000fe20008410000 */
[----:B------:R-:W-:Y:S01]  /*4b30*/  LOP3.LUT R6, R11, UR17, R218, 0x96, !PT ;  /* 0x000000110b067c12 */ /* 0x000fe2000f8e96da */
[----:B------:R-:W-:Y:S01]  /*4b40*/  IMAD.WIDE.U32 R14, R14, -0x2daee0ad, RZ ;  /* 0xd2511f530e0e7825 */ /* 0x000fe200078e00ff */
[----:B------:R-:W-:Y:S01]  /*4b50*/  FSETP.NEU.FTZ.AND P0, PT, R164, -INF , PT ;  /* 0xff800000a400780b */ /* 0x000fe20003f1d000 */
[----:B------:R-:W1:Y:S02]  /*4b60*/  SHFL.BFLY PT, R4, R13, 0x1, 0x1f ;  /* 0x0c201f000d047f89 */ /* 0x000e6400000e0000 */
[----:B------:R-:W-:Y:S01]  /*4b70*/  IMAD.WIDE.U32 R8, R6, -0x326172a9, RZ ;  /* 0xcd9e8d5706087825 */ /* 0x000fe200078e00ff */
[----:B------:R-:W-:Y:S01]  /*4b80*/  LOP3.LUT R10, R15, UR15, R10, 0x96, !PT ;  /* 0x0000000f0f0a7c12 */ /* 0x000fe2000f8e960a */
[----:B------:R-:W-:Y:S01]  /*4b90*/  LDSM.16.MT88.4 R56, [R221+0x12000] ;  /* 0x01200000dd38783b */ /* 0x000fe20000004200 */
[----:B------:R-:W-:Y:S01]  /*4ba0*/  FSEL R203, R203, RZ, P0 ;  /* 0x000000ffcbcb7208 */ /* 0x000fe20000000000 */
[----:B------:R-:W-:Y:S01]  /*4bb0*/  IMAD R220, R5, 0x2, R222 ;  /* 0x0000000205dc7824 */ /* 0x000fe200078e02de */
[----:B------:R-:W-:Y:S01]  /*4bc0*/  LOP3.LUT R6, R9, UR16, R246, 0x96, !PT ;  /* 0x0000001009067c12 */ /* 0x000fe2000f8e96f6 */
[----:B------:R-:W-:Y:S01]  /*4bd0*/  IMAD.WIDE.U32 R10, R10, -0x326172a9, RZ ;  /* 0xcd9e8d570a0a7825 */ /* 0x000fe200078e00ff */
[----:B------:R-:W-:Y:S03]  /*4be0*/  LDSM.16.MT88.4 R80, [R222+0x14000] ;  /* 0x01400000de50783b */ /* 0x000fe60000004200 */
[--C-:B------:R-:W-:Y:S01]  /*4bf0*/  FFMA.FTZ R191, R40, UR34, -R203.reuse ;  /* 0x0000002228bf7c23 */ /* 0x100fe200080108cb */
[----:B------:R-:W-:Y:S01]  /*4c00*/  FFMA.FTZ R186, R46, UR34, -R203 ;  /* 0x000000222eba7c23 */ /* 0x000fe200080108cb */
[----:B------:R-:W-:Y:S01]  /*4c10*/  IMAD.WIDE.U32 R30, R6, -0x2daee0ad, RZ ;  /* 0xd2511f53061e7825 */ /* 0x000fe200078e00ff */
[----:B------:R-:W-:-:S03]  /*4c20*/  LOP3.LUT R8, R11, UR14, R8, 0x96, !PT ;  /* 0x0000000e0b087c12 */ /* 0x000fc6000f8e9608 */
[--C-:B------:R-:W-:Y:S01]  /*4c30*/  FFMA.FTZ R185, R44, UR34, -R203.reuse ;  /* 0x000000222cb97c23 */ /* 0x100fe200080108cb */
[----:B------:R-:W-:Y:S01]  /*4c40*/  FFMA.FTZ R180, R48, UR34, -R203 ;  /* 0x0000002230b47c23 */ /* 0x000fe200080108cb */
[----:B------:R-:W-:Y:S01]  /*4c50*/  MUFU.EX2 R191, R191 ;  /* 0x000000bf00bf7308 */ /* 0x000fe20000000800 */
[----:B------:R-:W-:Y:S01]  /*4c60*/  LOP3.LUT R14, R31, UR13, R14, 0x96, !PT ;  /* 0x0000000d1f0e7c12 */ /* 0x000fe2000f8e960e */
[----:B------:R-:W-:-:S04]  /*4c70*/  IMAD.WIDE.U32 R8, R8, -0x2daee0ad, RZ ;  /* 0xd2511f5308087825 */ /* 0x000fc800078e00ff */
[--C-:B------:R-:W-:Y:S01]  /*4c80*/  FFMA.FTZ R183, R32, UR34, -R203.reuse ;  /* 0x0000002220b77c23 */ /* 0x100fe200080108cb */
[--C-:B------:R-:W-:Y:S01]  /*4c90*/  FFMA.FTZ R178, R24, UR34, -R203.reuse ;  /* 0x0000002218b27c23 */ /* 0x100fe200080108cb */
[--C-:B------:R-:W-:Y:S01]  /*4ca0*/  FFMA.FTZ R179, R28, UR34, -R203.reuse ;  /* 0x000000221cb37c23 */ /* 0x100fe200080108cb */
[----:B------:R-:W-:Y:S01]  /*4cb0*/  IMAD.WIDE.U32 R14, R14, -0x326172a9, RZ ;  /* 0xcd9e8d570e0e7825 */ /* 0x000fe200078e00ff */
[----:B------:R-:W-:Y:S01]  /*4cc0*/  LOP3.LUT R2, R9, UR12, R30, 0x96, !PT ;  /* 0x0000000c09027c12 */ /* 0x000fe2000f8e961e */
[----:B------:R-:W2:Y:S01]  /*4cd0*/  MUFU.EX2 R186, R186 ;  /* 0x000000ba00ba7308 */ /* 0x000ea20000000800 */
[----:B-1----:R-:W-:Y:S01]  /*4ce0*/  FMNMX.FTZ R3, R13, R4, !PT ;  /* 0x000000040d037209 */ /* 0x002fe20007810000 */
[----:B------:R-:W-:Y:S01]  /*4cf0*/  FFMA.FTZ R166, R22, UR34, -R203 ;  /* 0x0000002216a67c23 */ /* 0x000fe200080108cb */
[----:B------:R-:W1:Y:S01]  /*4d00*/  LDSM.16.MT88.4 R132, [R220+0x10000] ;  /* 0x01000000dc84783b */ /* 0x000e620000004200 */
[----:B------:R-:W-:Y:S01]  /*4d10*/  IMAD.WIDE.U32 R30, R2, -0x326172a9, RZ ;  /* 0xcd9e8d57021e7825 */ /* 0x000fe200078e00ff */
[----:B------:R-:W-:-:S03]  /*4d20*/  FSETP.NEU.FTZ.AND P0, PT, R3, -INF , PT ;  /* 0xff8000000300780b */ /* 0x000fc60003f1d000 */
[----:B------:R-:W-:Y:S01]  /*4d30*/  FMUL.FTZ R175, R3, UR34 ;  /* 0x0000002203af7c20 */ /* 0x000fe20008410000 */
[----:B------:R-:W-:Y:S01]  /*4d40*/  LDSM.16.MT88.4 R48, [R222+0x12000] ;  /* 0x01200000de30783b */ /* 0x000fe20000004200 */
[----:B------:R-:W-:Y:S01]  /*4d50*/  MUFU.EX2 R185, R185 ;  /* 0x000000b900b97308 */ /* 0x000fe20000000800 */
[----:B------:R-:W-:Y:S01]  /*4d60*/  SHF.R.U32.HI R4, RZ, 0x10, R30 ;  /* 0x00000010ff047819 */ /* 0x000fe2000001161e */
[--C-:B------:R-:W-:Y:S01]  /*4d70*/  FFMA.FTZ R193, R214, UR34, -R203.reuse ;  /* 0x00000022d6c17c23 */ /* 0x100fe200080108cb */
[----:B------:R-:W-:Y:S01]  /*4d80*/  FSEL R175, R175, RZ, P0 ;  /* 0x000000ffafaf7208 */ /* 0x000fe20000000000 */
[----:B------:R-:W-:Y:S01]  /*4d90*/  LDSM.16.MT88.4 R64, [R220+0x12000] ;  /* 0x01200000dc40783b */ /* 0x000fe20000004200 */
[----:B------:R-:W-:Y:S01]  /*4da0*/  LOP3.LUT R129, R31, UR21, R14, 0x96, !PT ;  /* 0x000000151f817c12 */ /* 0x000fe2000f8e960e */
[----:B------:R-:W-:Y:S01]  /*4db0*/  FFMA.FTZ R195, R244, UR34, -R203 ;  /* 0x00000022f4c37c23 */ /* 0x000fe200080108cb */
[----:B------:R-:W-:Y:S01]  /*4dc0*/  LOP3.LUT R6, R30, 0xffff, RZ, 0xc0, !PT ;  /* 0x0000ffff1e067812 */ /* 0x000fe200078ec0ff */
[--C-:B------:R-:W-:Y:S01]  /*4dd0*/  FFMA.FTZ R187, R38, UR34, -R175.reuse ;  /* 0x0000002226bb7c23 */ /* 0x100fe200080108af */
[--C-:B------:R-:W-:Y:S01]  /*4de0*/  FFMA.FTZ R182, R36, UR34, -R175.reuse ;  /* 0x0000002224b67c23 */ /* 0x100fe200080108af */
[--C-:B------:R-:W-:Y:S01]  /*4df0*/  FFMA.FTZ R184, R42, UR34, -R175.reuse ;  /* 0x000000222ab87c23 */ /* 0x100fe200080108af */
[--C-:B------:R-:W-:Y:S01]  /*4e00*/  FFMA.FTZ R189, R26, UR34, -R175.reuse ;  /* 0x000000221abd7c23 */ /* 0x100fe200080108af */
[----:B------:R-:W-:Y:S01]  /*4e10*/  SHF.R.U32.HI R131, RZ, 0x18, R30 ;  /* 0x00000018ff837819 */ /* 0x000fe2000001161e */
[----:B------:R-:W-:Y:S01]  /*4e20*/  MUFU.EX2 R180, R180 ;  /* 0x000000b400b47308 */ /* 0x000fe20000000800 */
[----:B------:R-:W-:Y:S01]  /*4e30*/  LOP3.LUT R4, R4, 0xff, RZ, 0xc0, !PT ;  /* 0x000000ff04047812 */ /* 0x000fe200078ec0ff */
[--C-:B------:R-:W-:Y:S01]  /*4e40*/  FFMA.FTZ R177, R12, UR34, -R175.reuse ;  /* 0x000000220cb17c23 */ /* 0x100fe200080108af */
[C---:B------:R-:W-:Y:S01]  /*4e50*/  LOP3.LUT R14, R129.reuse, 0xffff, RZ, 0xc0, !PT ;  /* 0x0000ffff810e7812 */ /* 0x040fe200078ec0ff */
[----:B------:R-:W-:Y:S01]  /*4e60*/  FFMA.FTZ R181, R20, UR34, -R175 ;  /* 0x0000002214b57c23 */ /* 0x000fe200080108af */
[----:B------:R-:W-:Y:S01]  /*4e70*/  LOP3.LUT R2, R30, 0xff, RZ, 0xc0, !PT ;  /* 0x000000ff1e027812 */ /* 0x000fe200078ec0ff */
[----:B------:R-:W-:Y:S01]  /*4e80*/  LDSM.16.MT88.4 R40, [R224+0x12000] ;  /* 0x01200000e028783b */ /* 0x000fe20000004200 */
[----:B------:R-:W-:Y:S01]  /*4e90*/  SHF.R.U32.HI R5, RZ, 0x8, R6 ;  /* 0x00000008ff057819 */ /* 0x000fe20000011606 */
[----:B------:R-:W-:Y:S01]  /*4ea0*/  MUFU.EX2 R187, R187 ;  /* 0x000000bb00bb7308 */ /* 0x000fe20000000800 */
[----:B------:R-:W-:Y:S01]  /*4eb0*/  PRMT R131, R4, 0x5410, R131 ;  /* 0x0000541004837816 */ /* 0x000fe20000000083 */
[----:B------:R-:W-:Y:S01]  /*4ec0*/  LDSM.16.MT88.4 R88, [R221+0x14000] ;  /* 0x01400000dd58783b */ /* 0x000fe20000004200 */
[----:B------:R-:W-:Y:S01]  /*4ed0*/  LOP3.LUT R7, R129, 0xff, RZ, 0xc0, !PT ;  /* 0x000000ff81077812 */ /* 0x000fe200078ec0ff */
[----:B------:R-:W-:Y:S01]  /*4ee0*/  FFMA.FTZ R176, R16, UR34, -R175 ;  /* 0x0000002210b07c23 */ /* 0x000fe200080108af */
[----:B------:R-:W-:Y:S01]  /*4ef0*/  SHF.R.U32.HI R14, RZ, 0x8, R14 ;  /* 0x00000008ff0e7819 */ /* 0x000fe2000001160e */
[----:B------:R-:W-:Y:S01]  /*4f00*/  LDSM.16.MT88.4 R96, [R220+0x14000] ;  /* 0x01400000dc60783b */ /* 0x000fe20000004200 */
[----:B------:R-:W-:Y:S01]  /*4f10*/  SHF.R.U32.HI R6, RZ, 0x10, R129 ;  /* 0x00000010ff067819 */ /* 0x000fe20000011681 */
[----:B------:R-:W3:Y:S01]  /*4f20*/  MUFU.EX2 R182, R182 ;  /* 0x000000b600b67308 */ /* 0x000ee20000000800 */
[----:B------:R-:W-:Y:S01]  /*4f30*/  PRMT R9, R2, 0x5410, R5 ;  /* 0x0000541002097816 */ /* 0x000fe20000000005 */
[----:B------:R-:W-:Y:S01]  /*4f40*/  LDSM.16.MT88.4 R104, [R224+0x16000] ;  /* 0x01600000e068783b */ /* 0x000fe20000004200 */
[----:B------:R-:W-:Y:S01]  /*4f50*/  PRMT R5, R7, 0x5410, R14 ;  /* 0x0000541007057816 */ /* 0x000fe2000000000e */
[----:B------:R-:W-:Y:S01]  /*4f60*/  FFMA.FTZ R188, R188, UR34, -R203 ;  /* 0x00000022bcbc7c23 */ /* 0x000fe200080108cb */
[--C-:B------:R-:W-:Y:S01]  /*4f70*/  HSET2.LE.AND R131, R131, R172.reuse, PT ;  /* 0x000000ac83837233 */ /* 0x100fe20003803000 */
[----:B------:R-:W-:Y:S01]  /*4f80*/  LDSM.16.MT88.4 R112, [R222+0x16000] ;  /* 0x01600000de70783b */ /* 0x000fe20000004200 */
[----:B------:R-:W-:Y:S01]  /*4f90*/  SHF.R.U32.HI R129, RZ, 0x18, R129 ;  /* 0x00000018ff817819 */ /* 0x000fe20000011681 */
[----:B------:R-:W-:Y:S01]  /*4fa0*/  MUFU.EX2 R184, R184 ;  /* 0x000000b800b87308 */ /* 0x000fe20000000800 */
[----:B------:R-:W-:Y:S01]  /*4fb0*/  LOP3.LUT R6, R6, 0xff, RZ, 0xc0, !PT ;  /* 0x000000ff06067812 */ /* 0x000fe200078ec0ff */
[----:B------:R-:W-:Y:S01]  /*4fc0*/  LDSM.16.MT88.4 R120, [R221+0x16000] ;  /* 0x01600000dd78783b */ /* 0x000fe20000004200 */
[--C-:B------:R-:W-:Y:S01]  /*4fd0*/  HSET2.LE.AND R128, R5, R172.reuse, PT ;  /* 0x000000ac05807233 */ /* 0x100fe20003803000 */
[----:B------:R-:W-:Y:S01]  /*4fe0*/  FFMA.FTZ R190, R190, UR34, -R203 ;  /* 0x00000022bebe7c23 */ /* 0x000fe200080108cb */
[----:B------:R-:W-:Y:S01]  /*4ff0*/  PRMT R129, R6, 0x5410, R129 ;  /* 0x0000541006817816 */ /* 0x000fe20000000081 */
[----:B------:R-:W-:Y:S01]  /*5000*/  LDSM.16.MT88.4 R32, [R224+0x12800] ;  /* 0x01280000e020783b */ /* 0x000fe20000004200 */
[----:B--2---:R-:W-:Y:S01]  /*5010*/  F2FP.F16.F32.PACK_AB R5, R186, R191 ;  /* 0x000000bfba05723e */ /* 0x004fe200000000ff */
[----:B------:R-:W2:Y:S01]  /*5020*/  MUFU.EX2 R189, R189 ;  /* 0x000000bd00bd7308 */ /* 0x000ea20000000800 */
[----:B---3--:R-:W-:Y:S01]  /*5030*/  F2FP.F16.F32.PACK_AB R4, R182, R187 ;  /* 0x000000bbb604723e */ /* 0x008fe200000000ff */
[----:B------:R-:W-:Y:S01]  /*5040*/  LDSM.16.MT88.4 R168, [R221+0x10800] ;  /* 0x01080000dda8783b */ /* 0x000fe20000004200 */
[--C-:B------:R-:W-:Y:S01]  /*5050*/  HSET2.LE.AND R129, R129, R172.reuse, PT ;  /* 0x000000ac81817233 */ /* 0x100fe20003803000 */
[--C-:B------:R-:W-:Y:S01]  /*5060*/  FFMA.FTZ R192, R192, UR34, -R175.reuse ;  /* 0x00000022c0c07c23 */ /* 0x100fe200080108af */
[----:B------:R-:W-:Y:S01]  /*5070*/  LOP3.LUT R131, R131, R4, RZ, 0xc0, !PT ;  /* 0x0000000483837212 */ /* 0x000fe200078ec0ff */
[----:B------:R-:W-:Y:S01]  /*5080*/  FFMA.FTZ R197, R212, UR34, -R175 ;  /* 0x00000022d4c57c23 */ /* 0x000fe200080108af */
[----:B------:R-:W-:Y:S01]  /*5090*/  LOP3.LUT R4, R15, UR26, R10, 0x96, !PT ;  /* 0x0000001a0f047c12 */ /* 0x000fe2000f8e960a */
[----:B------:R-:W-:Y:S01]  /*50a0*/  MUFU.EX2 R183, R183 ;  /* 0x000000b700b77308 */ /* 0x000fe20000000800 */
[----:B------:R-:W-:Y:S01]  /*50b0*/  LOP3.LUT R128, R128, R5, RZ, 0xc0, !PT ;  /* 0x0000000580807212 */ /* 0x000fe200078ec0ff */
[----:B------:R-:W-:Y:S01]  /*50c0*/  LDSM.16.MT88.4 R12, [R220+0x16000] ;  /* 0x01600000dc0c783b */ /* 0x000fe20000004200 */
[----:B------:R-:W-:Y:S01]  /*50d0*/  HSET2.LE.AND R130, R9, R172, PT ;  /* 0x000000ac09827233 */ /* 0x000fe20003803000 */
[----:B------:R-:W-:Y:S01]  /*50e0*/  IMAD.WIDE.U32 R4, R4, -0x2daee0ad, RZ ;  /* 0xd2511f5304047825 */ /* 0x000fe200078e00ff */
[----:B------:R-:W-:-:S03]  /*50f0*/  F2FP.F16.F32.PACK_AB R7, R180, R185 ;  /* 0x000000b9b407723e */ /* 0x000fc600000000ff */
[--C-:B------:R-:W-:Y:S01]  /*5100*/  FFMA.FTZ R194, R194, UR34, -R175.reuse ;  /* 0x00000022c2c27c23 */ /* 0x100fe200080108af */
[----:B------:R-:W-:Y:S01]  /*5110*/  FFMA.FTZ R199, R210, UR34, -R175 ;  /* 0x00000022d2c77c23 */ /* 0x000fe200080108af */
[----:B------:R-:W-:Y:S01]  /*5120*/  MUFU.EX2 R178, R178 ;  /* 0x000000b200b27308 */ /* 0x000fe20000000800 */
[----:B--2---:R-:W-:Y:S01]  /*5130*/  F2FP.F16.F32.PACK_AB R2, R189, R184 ;  /* 0x000000b8bd02723e */ /* 0x004fe200000000ff */
[----:B------:R-:W-:Y:S01]  /*5140*/  LDSM.16.MT88.4 R28, [R222+0x12800] ;  /* 0x01280000de1c783b */ /* 0x000fe20000004200 */
[----:B------:R-:W-:Y:S01]  /*5150*/  LOP3.LUT R19, R4, 0xff, RZ, 0xc0, !PT ;  /* 0x000000ff04137812 */ /* 0x000fe200078ec0ff */
[--C-:B------:R-:W-:Y:S01]  /*5160*/  FFMA.FTZ R205, R208, UR34, -R203.reuse ;  /* 0x00000022d0cd7c23 */ /* 0x100fe200080108cb */
[----:B------:R-:W-:Y:S01]  /*5170*/  LOP3.LUT R129, R129, R2, RZ, 0xc0, !PT ;  /* 0x0000000281817212 */ /* 0x000fe200078ec0ff */
[--C-:B------:R-:W-:Y:S01]  /*5180*/  FFMA.FTZ R206, R206, UR34, -R203.reuse ;  /* 0x00000022cece7c23 */ /* 0x100fe200080108cb */
[----:B------:R-:W-:Y:S01]  /*5190*/  LOP3.LUT R2, R4, 0xffff, RZ, 0xc0, !PT ;  /* 0x0000ffff04027812 */ /* 0x000fe200078ec0ff */
[----:B------:R-:W-:Y:S01]  /*51a0*/  MUFU.EX2 R177, R177 ;  /* 0x000000b100b17308 */ /* 0x000fe20000000800 */
[----:B------:R-:W-:Y:S01]  /*51b0*/  LOP3.LUT R25, R5, UR27, R8, 0x96, !PT ;  /* 0x0000001b05197c12 */ /* 0x000fe2000f8e9608 */
[----:B------:R-:W-:Y:S01]  /*51c0*/  FFMA.FTZ R204, R204, UR34, -R203 ;  /* 0x00000022cccc7c23 */ /* 0x000fe200080108cb */
[----:B------:R-:W-:Y:S01]  /*51d0*/  SHF.R.U32.HI R2, RZ, 0x8, R2 ;  /* 0x00000008ff027819 */ /* 0x000fe20000011602 */
[----:B------:R-:W2:Y:S01]  /*51e0*/  LDSM.16.MT88.4 R8, [R224+0x10800] ;  /* 0x01080000e008783b */ /* 0x000ea20000004200 */
[----:B------:R-:W-:Y:S01]  /*51f0*/  SHF.R.U32.HI R20, RZ, 0x10, R4 ;  /* 0x00000010ff147819 */ /* 0x000fe20000011604 */
[--C-:B------:R-:W-:Y:S01]  /*5200*/  FFMA.FTZ R198, R198, UR34, -R175.reuse ;  /* 0x00000022c6c67c23 */ /* 0x100fe200080108af */
[----:B------:R-:W-:Y:S01]  /*5210*/  PRMT R19, R19, 0x5410, R2 ;  /* 0x0000541013137816 */ /* 0x000fe20000000002 */
[----:B------:R-:W-:Y:S01]  /*5220*/  FFMA.FTZ R2, R18, UR34, -R175 ;  /* 0x0000002212027c23 */ /* 0x000fe200080108af */
[----:B------:R-:W-:Y:S01]  /*5230*/  MUFU.EX2 R179, R179 ;  /* 0x000000b300b37308 */ /* 0x000fe20000000800 */
[----:B------:R-:W-:Y:S01]  /*5240*/  LOP3.LUT R21, R25, 0xffff, RZ, 0xc0, !PT ;  /* 0x0000ffff19157812 */ /* 0x000fe200078ec0ff */
[----:B------:R-:W-:Y:S01]  /*5250*/  FADD.FTZ R186, R191, R186 ;  /* 0x000000babfba7221 */ /* 0x000fe20000010000 */
[----:B------:R-:W-:Y:S01]  /*5260*/  SHF.R.U32.HI R17, RZ, 0x18, R4 ;  /* 0x00000018ff117819 */ /* 0x000fe20000011604 */
[----:B------:R-:W-:Y:S01]  /*5270*/  FADD.FTZ R184, R184, R189 ;  /* 0x000000bdb8b87221 */ /* 0x000fe20000010000 */
[----:B------:R-:W-:Y:S01]  /*5280*/  LOP3.LUT R20, R20, 0xff, RZ, 0xc0, !PT ;  /* 0x000000ff14147812 */ /* 0x000fe200078ec0ff */
[----:B------:R-:W-:Y:S01]  /*5290*/  FADD.FTZ R185, R185, R186 ;  /* 0x000000bab9b97221 */ /* 0x000fe20000010000 */
[----:B------:R-:W-:Y:S01]  /*52a0*/  LOP3.LUT R18, R25, 0xff, RZ, 0xc0, !PT ;  /* 0x000000ff19127812 */ /* 0x000fe200078ec0ff */
[----:B------:R-:W3:Y:S01]  /*52b0*/  MUFU.EX2 R2, R2 ;  /* 0x0000000200027308 */ /* 0x000ee20000000800 */
[----:B------:R-:W-:Y:S01]  /*52c0*/  SHF.R.U32.HI R21, RZ, 0x8, R21 ;  /* 0x00000008ff157819 */ /* 0x000fe20000011615 */
[----:B------:R-:W-:Y:S01]  /*52d0*/  FADD.FTZ R187, R187, R184 ;  /* 0x000000b8bbbb7221 */ /* 0x000fe20000010000 */
[----:B------:R-:W-:Y:S01]  /*52e0*/  SHF.R.U32.HI R22, RZ, 0x10, R25 ;  /* 0x00000010ff167819 */ /* 0x000fe20000011619 */
[----:B------:R-:W-:Y:S01]  /*52f0*/  FADD.FTZ R180, R180, R185 ;  /* 0x000000b9b4b47221 */ /* 0x000fe20000010000 */
[----:B------:R-:W-:Y:S01]  /*5300*/  LOP3.LUT R130, R130, R7, RZ, 0xc0, !PT ;  /* 0x0000000782827212 */ /* 0x000fe200078ec0ff */
[----:B------:R-:W-:Y:S01]  /*5310*/  FADD.FTZ R182, R182, R187 ;  /* 0x000000bbb6b67221 */ /* 0x000fe20000010000 */
[----:B------:R-:W-:Y:S01]  /*5320*/  PRMT R27, R20, 0x5410, R17 ;  /* 0x00005410141b7816 */ /* 0x000fe20000000011 */
[----:B------:R-:W4:Y:S01]  /*5330*/  MUFU.EX2 R166, R166 ;  /* 0x000000a600a67308 */ /* 0x000f220000000800 */
[----:B------:R-:W5:Y:S01]  /*5340*/  LDSM.16.MT88.4 R4, [R222+0x10800] ;  /* 0x01080000de04783b */ /* 0x000f620000004200 */
[----:B------:R-:W-:Y:S01]  /*5350*/  PRMT R17, R18, 0x5410, R21 ;  /* 0x0000541012117816 */ /* 0x000fe20000000015 */
[C---:B------:R-:W-:Y:S01]  /*5360*/  VIADD R212, R227.reuse, 0x3800 ;  /* 0x00003800e3d47836 */ /* 0x040fe20000000000 */
[----:B------:R-:W-:Y:S01]  /*5370*/  SHF.R.U32.HI R25, RZ, 0x18, R25 ;  /* 0x00000018ff197819 */ /* 0x000fe20000011619 */
[C---:B------:R-:W-:Y:S01]  /*5380*/  HMMA.16816.F32 R160, R128.reuse, R156, RZ ;  /* 0x0000009c80a0723c */ /* 0x040fe200000018ff */
[----:B------:R-:W-:Y:S01]  /*5390*/  LOP3.LUT R16, R22, 0xff, RZ, 0xc0, !PT ;  /* 0x000000ff16107812 */ /* 0x000fe200078ec0ff */
[C---:B------:R-:W-:Y:S01]  /*53a0*/  VIADD R210, R227.reuse, 0x4800 ;  /* 0x00004800e3d27836 */ /* 0x040fe20000000000 */
[----:B------:R-:W-:Y:S01]  /*53b0*/  MUFU.EX2 R181, R181 ;  /* 0x000000b500b57308 */ /* 0x000fe20000000800 */
[--C-:B------:R-:W-:Y:S01]  /*53c0*/  HSET2.LE.AND R24, R17, R172.reuse, PT ;  /* 0x000000ac11187233 */ /* 0x100fe20003803000 */
[C---:B------:R-:W-:Y:S01]  /*53d0*/  VIADD R209, R227.reuse, 0x5000 ;  /* 0x00005000e3d17836 */ /* 0x040fe20000000000 */
[----:B------:R-:W-:Y:S01]  /*53e0*/  PRMT R25, R16, 0x5410, R25 ;  /* 0x0000541010197816 */ /* 0x000fe20000000019 */
[C---:B------:R-:W-:Y:S01]  /*53f0*/  HMMA.16816.F32 R156, R128.reuse, R158, RZ ;  /* 0x0000009e809c723c */ /* 0x040fe200000018ff */
[--C-:B------:R-:W-:Y:S01]  /*5400*/  HSET2.LE.AND R19, R19, R172.reuse, PT ;  /* 0x000000ac13137233 */ /* 0x100fe20003803000 */
[----:B------:R-:W-:Y:S01]  /*5410*/  VIADD R208, R227, 0x5800 ;  /* 0x00005800e3d07836 */ /* 0x000fe20000000000 */
[--C-:B------:R-:W-:Y:S01]  /*5420*/  HSET2.LE.AND R27, R27, R172.reuse, PT ;  /* 0x000000ac1b1b7233 */ /* 0x100fe20003803000 */
[----:B------:R-:W2:Y:S01]  /*5430*/  MUFU.EX2 R176, R176 ;  /* 0x000000b000b07308 */ /* 0x000ea20000000800 */
[----:B---3--:R-:W-:Y:S01]  /*5440*/  F2FP.F16.F32.PACK_AB R16, R2, R177 ;  /* 0x000000b10210723e */ /* 0x008fe200000000ff */
[C---:B------:R-:W-:Y:S01]  /*5450*/  HMMA.16816.F32 R152, R128.reuse, R148, RZ ;  /* 0x000000948098723c */ /* 0x040fe200000018ff */
[----:B------:R-:W-:Y:S01]  /*5460*/  F2FP.F16.F32.PACK_AB R17, R178, R183 ;  /* 0x000000b7b211723e */ /* 0x000fe200000000ff */
[----:B------:R-:W-:Y:S01]  /*5470*/  FADD.FTZ R183, R183, R180 ;  /* 0x000000b4b7b77221 */ /* 0x000fe20000010000 */
[----:B----4-:R-:W-:Y:S01]  /*5480*/  F2FP.F16.F32.PACK_AB R26, R166, R179 ;  /* 0x000000b3a61a723e */ /* 0x010fe200000000ff */
[----:B------:R-:W-:Y:S01]  /*5490*/  VIADD R207, R227, 0x6000 ;  /* 0x00006000e3cf7836 */ /* 0x000fe20000000000 */
[----:B------:R-:W-:Y:S01]  /*54a0*/  LOP3.LUT R27, R27, R16, RZ, 0xc0, !PT ;  /* 0x000000101b1b7212 */ /* 0x000fe200078ec0ff */
[C---:B------:R-:W-:Y:S01]  /*54b0*/  HMMA.16816.F32 R148, R128.reuse, R150, RZ ;  /* 0x000000968094723c */ /* 0x040fe200000018ff */
[----:B------:R-:W-:Y:S01]  /*54c0*/  LOP3.LUT R26, R19, R26, RZ, 0xc0, !PT ;  /* 0x0000001a131a7212 */ /* 0x000fe200078ec0ff */
[----:B------:R-:W-:Y:S01]  /*54d0*/  MUFU.EX2 R188, R188 ;  /* 0x000000bc00bc7308 */ /* 0x000fe20000000800 */
[----:B------:R-:W-:Y:S01]  /*54e0*/  LOP3.LUT R24, R24, R17, RZ, 0xc0, !PT ;  /* 0x0000001118187212 */ /* 0x000fe200078ec0ff */
[----:B------:R-:W-:Y:S01]  /*54f0*/  FADD.FTZ R178, R178, R183 ;  /* 0x000000b7b2b27221 */ /* 0x000fe20000010000 */
[----:B------:R-:W3:Y:S01]  /*5500*/  LDSM.16.MT88.4 R16, [R220+0x10800] ;  /* 0x01080000dc10783b */ /* 0x000ee20000004200 */
[----:B------:R-:W-:Y:S01]  /*5510*/  HSET2.LE.AND R25, R25, R172, PT ;  /* 0x000000ac19197233 */ /* 0x000fe20003803000 */
[C---:B-1----:R-:W-:Y:S01]  /*5520*/  HMMA.16816.F32 R136, R128.reuse, R132, RZ ;  /* 0x000000848088723c */ /* 0x042fe200000018ff */
[----:B------:R-:W-:Y:S01]  /*5530*/  FADD.FTZ R179, R179, R178 ;  /* 0x000000b2b3b37221 */ /* 0x000fe20000010000 */
[----:B--2---:R-:W-:Y:S01]  /*5540*/  F2FP.F16.F32.PACK_AB R20, R176, R181 ;  /* 0x000000b5b014723e */ /* 0x004fe200000000ff */
[----:B------:R-:W1:Y:S01]  /*5550*/  MUFU.EX2 R193, R193 ;  /* 0x000000c100c17308 */ /* 0x000e620000000800 */
[----:B------:R-:W-:Y:S01]  /*5560*/  FADD.FTZ R181, R181, R182 ;  /* 0x000000b6b5b57221 */ /* 0x000fe20000010000 */
[----:B------:R-:W-:Y:S01]  /*5570*/  FADD.FTZ R179, R166, R179 ;  /* 0x000000b3a6b37221 */ /* 0x000fe20000010000 */
[----:B------:R-:W-:Y:S01]  /*5580*/  LOP3.LUT R25, R25, R20, RZ, 0xc0, !PT ;  /* 0x0000001419197212 */ /* 0x000fe200078ec0ff */
[----:B------:R-:W-:Y:S01]  /*5590*/  HMMA.16816.F32 R132, R128, R134, RZ ;  /* 0x000000868084723c */ /* 0x000fe200000018ff */
[----:B------:R-:W-:Y:S01]  /*55a0*/  LDSM.16.MT88.4 R20, [R221+0x12800] ;  /* 0x01280000dd14783b */ /* 0x000fe20000004200 */
[----:B------:R-:W-:-:S02]  /*55b0*/  FADD.FTZ R176, R176, R181 ;  /* 0x000000b5b0b07221 */ /* 0x000fc40000010000 */
[----:B------:R-:W-:Y:S02]  /*55c0*/  MUFU.EX2 R190, R190 ;  /* 0x000000be00be7308 */ /* 0x000fe40000000800 */
[----:B------:R-:W-:Y:S01]  /*55d0*/  HMMA.16816.F32 R160, R24, R8, R160 ;  /* 0x0000000818a0723c */ /* 0x000fe200000018a0 */
[----:B------:R-:W-:-:S04]  /*55e0*/  FADD.FTZ R177, R177, R176 ;  /* 0x000000b0b1b17221 */ /* 0x000fc80000010000 */
[----:B------:R-:W-:Y:S01]  /*55f0*/  FADD.FTZ R177, R2, R177 ;  /* 0x000000b102b17221 */ /* 0x000fe20000010000 */
[----:B------:R-:W-:Y:S01]  /*5600*/  HMMA.16816.F32 R156, R24, R10, R156 ;  /* 0x0000000a189c723c */ /* 0x000fe2000000189c */
[----:B------:R-:W2:Y:S01]  /*5610*/  LDSM.16.MT88.4 R8, [R224+0x14800] ;  /* 0x01480000e008783b */ /* 0x000ea20000004200 */
[----:B------:R-:W-:Y:S04]  /*5620*/  MUFU.EX2 R195, R195 ;  /* 0x000000c300c37308 */ /* 0x000fe80000000800 */
[C---:B------:R-:W-:Y:S04]  /*5630*/  HMMA.16816.F32 R144, R128.reuse, R140, RZ ;  /* 0x0000008c8090723c */ /* 0x040fe800000018ff */
[----:B------:R-:W-:Y:S02]  /*5640*/  MUFU.EX2 R192, R192 ;  /* 0x000000c000c07308 */ /* 0x000fe40000000800 */
        /* <DEDUP_REMOVED lines=32> */
[----:B------:R-:W1:Y:S05]  /*5850*/  LDSM.16.MT88.4 R12, [R220+0x12800] ;  /* 0x01280000dc0c783b */ /* 0x000e6a0000004200 */
[C---:B-----5:R-:W-:Y:S06]  /*5860*/  HMMA.16816.F32 R152, R24.reuse, R4, R152 ;  /* 0x000000041898723c */ /* 0x060fec0000001898 */
[C---:B------:R-:W-:Y:S01]  /*5870*/  HMMA.16816.F32 R148, R24.reuse, R6, R148 ;  /* 0x000000061894723c */ /* 0x040fe20000001894 */
[----:B------:R-:W5:Y:S05]  /*5880*/  LDSM.16.MT88.4 R4, [R222+0x14800] ;  /* 0x01480000de04783b */ /* 0x000f6a0000004200 */
[C---:B---3--:R-:W-:Y:S06]  /*5890*/  HMMA.16816.F32 R136, R24.reuse, R16, R136 ;  /* 0x000000101888723c */ /* 0x048fec0000001888 */
[C---:B------:R-:W-:Y:S01]  /*58a0*/  HMMA.16816.F32 R132, R24.reuse, R18, R132 ;  /* 0x000000121884723c */ /* 0x040fe20000001884 */
[----:B------:R-:W3:Y:S05]  /*58b0*/  LDSM.16.MT88.4 R16, [R221+0x14800] ;  /* 0x01480000dd10783b */ /* 0x000eea0000004200 */
[C---:B--2---:R-:W-:Y:S06]  /*58c0*/  HMMA.16816.F32 R68, R24.reuse, R8, R68 ;  /* 0x000000081844723c */ /* 0x044fec0000001844 */
[----:B------:R-:W-:Y:S01]  /*58d0*/  HMMA.16816.F32 R72, R24, R10, R72 ;  /* 0x0000000a1848723c */ /* 0x000fe20000001848 */
[----:B------:R-:W-:-:S05]  /*58e0*/  IMAD.U32 R9, RZ, RZ, UR10 ;  /* 0x0000000aff097e24 */ /* 0x000fca000f8e00ff */
[----:B-1----:R-:W-:Y:S01]  /*58f0*/  HMMA.16816.F32 R60, R24, R12, R60 ;  /* 0x0000000c183c723c */ /* 0x002fe2000000183c */
[----:B------:R-:W-:-:S05]  /*5900*/  LOP3.LUT R9, R251, UR31, R9, 0x96, !PT ;  /* 0x0000001ffb097c12 */ /* 0x000fca000f8e9609 */
[C---:B------:R-:W-:Y:S01]  /*5910*/  HMMA.16816.F32 R64, R24.reuse, R14, R64 ;  /* 0x0000000e1840723c */ /* 0x040fe20000001840 */
[----:B------:R-:W1:Y:S05]  /*5920*/  LDSM.16.MT88.4 R12, [R220+0x14800] ;  /* 0x01480000dc0c783b */ /* 0x000e6a0000004200 */
[C---:B-----5:R-:W-:Y:S06]  /*5930*/  HMMA.16816.F32 R76, R24.reuse, R4, R76 ;  /* 0x00000004184c723c */ /* 0x060fec000000184c */
[----:B------:R-:W-:Y:S01]  /*5940*/  HMMA.16816.F32 R80, R24, R6, R80 ;  /* 0x000000061850723c */ /* 0x000fe20000001850 */
[----:B------:R-:W-:-:S02]  /*5950*/  IMAD.WIDE.U32 R4, R9, -0x326172a9, RZ ;  /* 0xcd9e8d5709047825 */ /* 0x000fc400078e00ff */
[----:B------:R-:W2:Y:S03]  /*5960*/  LDSM.16.MT88.4 R8, [R224+0x16800] ;  /* 0x01680000e008783b */ /* 0x000ea60000004200 */
[----:B------:R-:W-:Y:S01]  /*5970*/  LOP3.LUT R248, R5, UR20, R248, 0x96, !PT ;  /* 0x0000001405f87c12 */ /* 0x000fe2000f8e96f8 */
[----:B---3--:R-:W-:Y:S01]  /*5980*/  HMMA.16816.F32 R84, R24, R16, R84 ;  /* 0x000000101854723c */ /* 0x008fe20000001854 */
[----:B------:R-:W-:-:S03]  /*5990*/  LOP3.LUT R4, R247, UR18, R4, 0x96, !PT ;  /* 0x00000012f7047c12 */ /* 0x000fc6000f8e9604 */
[----:B------:R-:W-:Y:S02]  /*59a0*/  IMAD.WIDE.U32 R248, R248, -0x2daee0ad, RZ ;  /* 0xd2511f53f8f87825 */ /* 0x000fe400078e00ff */
[C---:B------:R-:W-:Y:S02]  /*59b0*/  HMMA.16816.F32 R88, R24.reuse, R18, R88 ;  /* 0x000000121858723c */ /* 0x040fe40000001858 */
[----:B------:R-:W-:Y:S01]  /*59c0*/  IMAD.WIDE.U32 R16, R4, -0x2daee0ad, RZ ;  /* 0xd2511f5304107825 */ /* 0x000fe200078e00ff */
[----:B------:R-:W-:Y:S01]  /*59d0*/  LOP3.LUT R219, R249, UR17, R218, 0x96, !PT ;  /* 0x00000011f9db7c12 */ /* 0x000fe2000f8e96da */
[----:B------:R-:W3:Y:S02]  /*59e0*/  LDSM.16.MT88.4 R4, [R222+0x16800] ;  /* 0x01680000de04783b */ /* 0x000ee40000004200 */
[----:B------:R-:W-:Y:S01]  /*59f0*/  FFMA.FTZ R249, R202, UR34, -R203 ;  /* 0x00000022caf97c23 */ /* 0x000fe200080108cb */
[----:B------:R-:W-:Y:S01]  /*5a00*/  HMMA.16816.F32 R36, R24, R32, R36 ;  /* 0x000000201824723c */ /* 0x000fe20000001824 */
[----:B------:R-:W-:Y:S01]  /*5a10*/  LOP3.LUT R218, R17, UR15, R248, 0x96, !PT ;  /* 0x0000000f11da7c12 */ /* 0x000fe2000f8e96f8 */
[----:B------:R-:W-:-:S04]  /*5a20*/  IMAD.WIDE.U32 R18, R219, -0x326172a9, RZ ;  /* 0xcd9e8d57db127825 */ /* 0x000fc800078e00ff */
[--C-:B------:R-:W-:Y:S01]  /*5a30*/  FFMA.FTZ R203, R196, UR34, -R175.reuse ;  /* 0x00000022c4cb7c23 */ /* 0x100fe200080108af */
[----:B------:R-:W-:Y:S01]  /*5a40*/  FFMA.FTZ R196, R174, UR34, -R175 ;  /* 0x00000022aec47c23 */ /* 0x000fe200080108af */
[----:B------:R-:W-:Y:S01]  /*5a50*/  MUFU.EX2 R249, R249 ;  /* 0x000000f900f97308 */ /* 0x000fe20000000800 */
[----:B------:R-:W-:Y:S01]  /*5a60*/  IMAD.WIDE.U32 R218, R218, -0x326172a9, RZ ;  /* 0xcd9e8d57dada7825 */ /* 0x000fe200078e00ff */
[----:B------:R-:W-:Y:S01]  /*5a70*/  LOP3.LUT R246, R19, UR16, R246, 0x96, !PT ;  /* 0x0000001013f67c12 */ /* 0x000fe2000f8e96f6 */
[C---:B------:R-:W-:Y:S01]  /*5a80*/  HMMA.16816.F32 R40, R24.reuse, R34, R40 ;  /* 0x000000221828723c */ /* 0x040fe20000001828 */
[----:B------:R-:W5:Y:S02]  /*5a90*/  LDSM.16.MT88.4 R32, [R221+0x16800] ;  /* 0x01680000dd20783b */ /* 0x000f640000004200 */
[----:B------:R-:W-:Y:S01]  /*5aa0*/  LOP3.LUT R214, R219, UR14, R18, 0x96, !PT ;  /* 0x0000000edbd67c12 */ /* 0x000fe2000f8e9612 */
[----:B------:R-:W-:Y:S01]  /*5ab0*/  IMAD.WIDE.U32 R246, R246, -0x2daee0ad, RZ ;  /* 0xd2511f53f6f67825 */ /* 0x000fe200078e00ff */
[----:B------:R-:W4:Y:S01]  /*5ac0*/  MUFU.EX2 R203, R203 ;  /* 0x000000cb00cb7308 */ /* 0x000f220000000800 */
[----:B-1----:R-:W-:Y:S02]  /*5ad0*/  HMMA.16816.F32 R92, R24, R12, R92 ;  /* 0x0000000c185c723c */ /* 0x002fe4000000185c */
[----:B------:R-:W-:Y:S01]  /*5ae0*/  IMAD.WIDE.U32 R214, R214, -0x2daee0ad, RZ ;  /* 0xd2511f53d6d67825 */ /* 0x000fe200078e00ff */
[----:B------:R-:W-:-:S03]  /*5af0*/  LOP3.LUT R245, R247, UR13, R16, 0x96, !PT ;  /* 0x0000000df7f57c12 */ /* 0x000fc6000f8e9610 */
[----:B------:R-:W-:Y:S01]  /*5b00*/  FFMA.FTZ R247, R173, UR34, -R175 ;  /* 0x00000022adf77c23 */ /* 0x000fe200080108af */
[C---:B------:R-:W-:Y:S01]  /*5b10*/  HMMA.16816.F32 R96, R24.reuse, R14, R96 ;  /* 0x0000000e1860723c */ /* 0x040fe20000001860 */
[----:B------:R-:W-:Y:S01]  /*5b20*/  LOP3.LUT R12, R215, UR12, R246, 0x96, !PT ;  /* 0x0000000cd70c7c12 */ /* 0x000fe2000f8e96f6 */
[----:B------:R-:W-:Y:S01]  /*5b30*/  IMAD.WIDE.U32 R244, R245, -0x326172a9, RZ ;  /* 0xcd9e8d57f5f47825 */ /* 0x000fe200078e00ff */
[----:B------:R-:W-:Y:S03]  /*5b40*/  MUFU.EX2 R196, R196 ;  /* 0x000000c400c47308 */ /* 0x000fe60000000800 */
[----:B--2---:R-:W-:Y:S01]  /*5b50*/  HMMA.16816.F32 R100, R24, R8, R100 ;  /* 0x000000081864723c */ /* 0x004fe20000001864 */
[----:B------:R-:W-:Y:S01]  /*5b60*/  LOP3.LUT R218, R245, UR26, R218, 0x96, !PT ;  /* 0x0000001af5da7c12 */ /* 0x000fe2000f8e96da */
[----:B------:R-:W-:-:S03]  /*5b70*/  VIADD R215, R227, 0x2000 ;  /* 0x00002000e3d77836 */ /* 0x000fc60000000000 */
[----:B------:R-:W1:Y:S01]  /*5b80*/  MUFU.EX2 R247, R247 ;  /* 0x000000f700f77308 */ /* 0x000e620000000800 */
[C---:B------:R-:W-:Y:S01]  /*5b90*/  HMMA.16816.F32 R104, R24.reuse, R10, R104 ;  /* 0x0000000a1868723c */ /* 0x040fe20000001868 */
[----:B------:R-:W-:Y:S02]  /*5ba0*/  IMAD.WIDE.U32 R8, R12, -0x326172a9, RZ ;  /* 0xcd9e8d570c087825 */ /* 0x000fe400078e00ff */
[----:B------:R-:W2:Y:S02]  /*5bb0*/  LDSM.16.MT88.4 R12, [R224+0x11000] ;  /* 0x01100000e00c783b */ /* 0x000ea40000004200 */
[----:B------:R-:W-:Y:S01]  /*5bc0*/  IMAD.WIDE.U32 R218, R218, -0x2daee0ad, RZ ;  /* 0xd2511f53dada7825 */ /* 0x000fe200078e00ff */
[----:B------:R-:W-:Y:S01]  /*5bd0*/  LOP3.LUT R16, R9, UR21, R244, 0x96, !PT ;  /* 0x0000001509107c12 */ /* 0x000fe2000f8e96f4 */
[----:B---3--:R-:W-:Y:S01]  /*5be0*/  HMMA.16816.F32 R108, R24, R4, R108 ;  /* 0x00000004186c723c */ /* 0x008fe2000000186c */
[----:B------:R-:W-:Y:S02]  /*5bf0*/  LOP3.LUT R18, R8, 0xffff, RZ, 0xc0, !PT ;  /* 0x0000ffff08127812 */ /* 0x000fe400078ec0ff */
[----:B------:R-:W-:-:S02]  /*5c00*/  LOP3.LUT R10, R16, 0xffff, RZ, 0xc0, !PT ;  /* 0x0000ffff100a7812 */ /* 0x000fc400078ec0ff */
[----:B------:R-:W-:Y:S01]  /*5c10*/  SHF.R.U32.HI R19, RZ, 0x10, R8 ;  /* 0x00000010ff137819 */ /* 0x000fe20000011608 */
[C---:B------:R-:W-:Y:S01]  /*5c20*/  HMMA.16816.F32 R112, R24.reuse, R6, R112 ;  /* 0x000000061870723c */ /* 0x040fe20000001870 */
[----:B------:R-:W-:Y:S02]  /*5c30*/  LOP3.LUT R5, R16, 0xff, RZ, 0xc0, !PT ;  /* 0x000000ff10057812 */ /* 0x000fe400078ec0ff */
[----:B------:R-:W-:Y:S02]  /*5c40*/  SHF.R.U32.HI R10, RZ, 0x8, R10 ;  /* 0x00000008ff0a7819 */ /* 0x000fe4000001160a */
[----:B------:R-:W-:Y:S01]  /*5c50*/  LOP3.LUT R4, R8, 0xff, RZ, 0xc0, !PT ;  /* 0x000000ff08047812 */ /* 0x000fe200078ec0ff */
[----:B------:R-:W-:Y:S01]  /*5c60*/  HMMA.16816.F32 R144, R24, R168, R144 ;  /* 0x000000a81890723c */ /* 0x000fe20000001890 */
[----:B------:R-:W-:Y:S02]  /*5c70*/  PRMT R5, R5, 0x5410, R10 ;  /* 0x0000541005057816 */ /* 0x000fe4000000000a */
[----:B------:R-:W-:-:S02]  /*5c80*/  SHF.R.U32.HI R6, RZ, 0x10, R16 ;  /* 0x00000010ff067819 */ /* 0x000fc40000011610 */
[----:B------:R-:W-:Y:S01]  /*5c90*/  SHF.R.U32.HI R17, RZ, 0x18, R8 ;  /* 0x00000018ff117819 */ /* 0x000fe20000011608 */
[C---:B-----5:R-:W-:Y:S01]  /*5ca0*/  HMMA.16816.F32 R116, R24.reuse, R32, R116 ;  /* 0x000000201874723c */ /* 0x060fe20000001874 */
[----:B------:R-:W3:Y:S01]  /*5cb0*/  LDSM.16.MT88.4 R8, [R222+0x11000] ;  /* 0x01100000de08783b */ /* 0x000ee20000004200 */
[----:B------:R-:W-:Y:S02]  /*5cc0*/  SHF.R.U32.HI R169, RZ, 0x8, R18 ;  /* 0x00000008ffa97819 */ /* 0x000fe40000011612 */
[----:B------:R-:W-:Y:S02]  /*5cd0*/  LOP3.LUT R18, R19, 0xff, RZ, 0xc0, !PT ;  /* 0x000000ff13127812 */ /* 0x000fe400078ec0ff */
[----:B------:R-:W-:Y:S01]  /*5ce0*/  LOP3.LUT R19, R6, 0xff, RZ, 0xc0, !PT ;  /* 0x000000ff06137812 */ /* 0x000fe200078ec0ff */
[----:B------:R-:W-:Y:S01]  /*5cf0*/  HMMA.16816.F32 R52, R24, R20, R52 ;  /* 0x000000141834723c */ /* 0x000fe20000001834 */
[----:B------:R-:W-:Y:S02]  /*5d00*/  HSET2.LE.AND R6, R5, R172, PT ;  /* 0x000000ac05067233 */ /* 0x000fe40003803000 */
[----:B------:R-:W-:-:S02]  /*5d10*/  SHF.R.U32.HI R16, RZ, 0x18, R16 ;  /* 0x00000018ff107819 */ /* 0x000fc40000011610 */
[----:B------:R-:W-:Y:S01]  /*5d20*/  F2FP.F16.F32.PACK_AB R7, R193, R188 ;  /* 0x000000bcc107723e */ /* 0x000fe200000000ff */
[C---:B------:R-:W-:Y:S01]  /*5d30*/  HMMA.16816.F32 R56, R24.reuse, R22, R56 ;  /* 0x000000161838723c */ /* 0x040fe20000001838 */
[----:B------:R-:W-:Y:S01]  /*5d40*/  PRMT R5, R4, 0x5410, R169 ;  /* 0x0000541004057816 */ /* 0x000fe200000000a9 */
[----:B------:R-:W-:Y:S01]  /*5d50*/  LDSM.16.MT88.4 R20, [R221+0x11000] ;  /* 0x01100000dd14783b */ /* 0x000fe20000004200 */
[----:B------:R-:W-:Y:S01]  /*5d60*/  PRMT R17, R18, 0x5410, R17 ;  /* 0x0000541012117816 */ /* 0x000fe20000000011 */
[----:B------:R-:W-:Y:S01]  /*5d70*/  FADD.FTZ R188, R188, R179 ;  /* 0x000000b3bcbc7221 */ /* 0x000fe20000010000 */
[----:B------:R-:W-:Y:S01]  /*5d80*/  PRMT R19, R19, 0x5410, R16 ;  /* 0x0000541013137816 */ /* 0x000fe20000000010 */
[----:B------:R-:W-:Y:S01]  /*5d90*/  HMMA.16816.F32 R44, R24, R28, R44 ;  /* 0x0000001c182c723c */ /* 0x000fe2000000182c */
[----:B------:R-:W-:Y:S01]  /*5da0*/  LOP3.LUT R16, R6, R7, RZ, 0xc0, !PT ;  /* 0x0000000706107212 */ /* 0x000fe200078ec0ff */
[----:B------:R-:W-:Y:S01]  /*5db0*/  FADD.FTZ R193, R193, R188 ;  /* 0x000000bcc1c17221 */ /* 0x000fe20000010000 */
[----:B------:R-:W-:-:S02]  /*5dc0*/  HSET2.LE.AND R18, R5, R172, PT ;  /* 0x000000ac05127233 */ /* 0x000fc40003803000 */
[----:B------:R-:W5:Y:S01]  /*5dd0*/  LDSM.16.MT88.4 R4, [R220+0x11000] ;  /* 0x01100000dc04783b */ /* 0x000f620000004200 */
[--C-:B------:R-:W-:Y:S01]  /*5de0*/  HSET2.LE.AND R168, R19, R172.reuse, PT ;  /* 0x000000ac13a87233 */ /* 0x100fe20003803000 */
[C---:B------:R-:W-:Y:S01]  /*5df0*/  HMMA.16816.F32 R48, R24.reuse, R30, R48 ;  /* 0x0000001e1830723c */ /* 0x040fe20000001830 */
[----:B------:R-:W-:Y:S01]  /*5e00*/  HSET2.LE.AND R19, R17, R172, PT ;  /* 0x000000ac11137233 */ /* 0x000fe20003803000 */
[----:B------:R-:W-:Y:S01]  /*5e10*/  LDSM.16.MT88.4 R28, [R220+0x16800] ;  /* 0x01680000dc1c783b */ /* 0x000fe20000004200 */
[----:B----4-:R-:W-:Y:S01]  /*5e20*/  F2FP.F16.F32.PACK_AB R169, R197, R192 ;  /* 0x000000c0c5a9723e */ /* 0x010fe200000000ff */
        /* <DEDUP_REMOVED lines=10> */
[----:B------:R-:W-:Y:S01]  /*5ed0*/  LDSM.16.MT88.4 R168, [R224+0x13000] ;  /* 0x01300000e0a8783b */ /* 0x000fe20000004200 */
[----:B------:R-:W-:Y:S01]  /*5ee0*/  LOP3.LUT R214, R219, UR27, R214, 0x96, !PT ;  /* 0x0000001bdbd67c12 */ /* 0x000fe2000f8e96d6 */
[----:B------:R-:W-:Y:S01]  /*5ef0*/  FADD.FTZ R194, R194, R197 ;  /* 0x000000c5c2c27221 */ /* 0x000fe20000010000 */
[----:B------:R-:W-:Y:S01]  /*5f00*/  FADD.FTZ R190, R195, R190 ;  /* 0x000000bec3be7221 */ /* 0x000fe20000010000 */
[----:B------:R-:W-:Y:S02]  /*5f10*/  LDSM.16.MT88.4 R32, [R221+0x13000] ;  /* 0x01300000dd20783b */ /* 0x000fe40000004200 */
[----:B--2---:R-:W-:Y:S01]  /*5f20*/  HMMA.16816.F32 R160, R16, R12, R160 ;  /* 0x0000000c10a0723c */ /* 0x004fe200000018a0 */
[----:B------:R-:W-:-:S05]  /*5f30*/  FADD.FTZ R199, R199, R194 ;  /* 0x000000c2c7c77221 */ /* 0x000fca0000010000 */
[C---:B------:R-:W-:Y:S01]  /*5f40*/  HMMA.16816.F32 R156, R16.reuse, R14, R156 ;  /* 0x0000000e109c723c */ /* 0x040fe2000000189c */
[----:B------:R-:W2:Y:S05]  /*5f50*/  LDSM.16.MT88.4 R12, [R222+0x13000] ;  /* 0x01300000de0c783b */ /* 0x000eaa0000004200 */
[C---:B---3--:R-:W-:Y:S06]  /*5f60*/  HMMA.16816.F32 R152, R16.reuse, R8, R152 ;  /* 0x000000081098723c */ /* 0x048fec0000001898 */
[C---:B------:R-:W-:Y:S01]  /*5f70*/  HMMA.16816.F32 R148, R16.reuse, R10, R148 ;  /* 0x0000000a1094723c */ /* 0x040fe20000001894 */
[----:B------:R-:W3:Y:S05]  /*5f80*/  LDSM.16.MT88.4 R8, [R222+0x15000] ;  /* 0x01500000de08783b */ /* 0x000eea0000004200 */
[C---:B-----5:R-:W-:Y:S06]  /*5f90*/  HMMA.16816.F32 R136, R16.reuse, R4, R136 ;  /* 0x000000041088723c */ /* 0x060fec0000001888 */
[C---:B------:R-:W-:Y:S01]  /*5fa0*/  HMMA.16816.F32 R132, R16.reuse, R6, R132 ;  /* 0x000000061084723c */ /* 0x040fe20000001884 */
[----:B------:R-:W4:Y:S05]  /*5fb0*/  LDSM.16.MT88.4 R4, [R220+0x15000] ;  /* 0x01500000dc04783b */ /* 0x000f2a0000004200 */
[C---:B------:R-:W-:Y:S06]  /*5fc0*/  HMMA.16816.F32 R144, R16.reuse, R20, R144 ;  /* 0x000000141090723c */ /* 0x040fec0000001890 */
[C---:B------:R-:W-:Y:S01]  /*5fd0*/  HMMA.16816.F32 R140, R16.reuse, R22, R140 ;  /* 0x00000016108c723c */ /* 0x040fe2000000188c */
[----:B------:R-:W-:Y:S05]  /*5fe0*/  LDSM.16.MT88.4 R20, [R221+0x15000] ;  /* 0x01500000dd14783b */ /* 0x000fea0000004200 */
        /* <DEDUP_REMOVED lines=8> */
[----:B------:R-:W4:Y:S05]  /*6070*/  LDSM.16.MT88.4 R4, [R221+0x17000] ;  /* 0x01700000dd04783b */ /* 0x000f2a0000004200 */
[C---:B------:R-:W-:Y:S06]  /*6080*/  HMMA.16816.F32 R124, R24.reuse, R28, R124 ;  /* 0x0000001c187c723c */ /* 0x040fec000000187c */
[----:B------:R-:W-:Y:S01]  /*6090*/  HMMA.16816.F32 R128, R24, R30, R128 ;  /* 0x0000001e1880723c */ /* 0x000fe20000001880 */
[----:B------:R-:W5:Y:S04]  /*60a0*/  LDSM.16.MT88.4 R28, [R220+0x13000] ;  /* 0x01300000dc1c783b */ /* 0x000f680000004200 */
[----:B------:R-:W1:Y:S01]  /*60b0*/  LDSM.16.MT88.4 R24, [R224+0x15000] ;  /* 0x01500000e018783b */ /* 0x000e620000004200 */
[C---:B--2---:R-:W-:Y:S06]  /*60c0*/  HMMA.16816.F32 R100, R16.reuse, R12, R100 ;  /* 0x0000000c1064723c */ /* 0x044fec0000001864 */
[----:B------:R-:W-:Y:S01]  /*60d0*/  HMMA.16816.F32 R52, R16, R32, R52 ;  /* 0x000000201034723c */ /* 0x000fe20000001834 */
[----:B------:R-:W-:Y:S01]  /*60e0*/  LOP3.LUT R12, R218, 0xffff, RZ, 0xc0, !PT ;  /* 0x0000ffffda0c7812 */ /* 0x000fe200078ec0ff */
[----:B------:R-:W-:Y:S01]  /*60f0*/  VIADD R219, R227, 0x800 ;  /* 0x00000800e3db7836 */ /* 0x000fe20000000000 */
[----:B------:R-:W-:-:S03]  /*6100*/  SHF.R.U32.HI R13, RZ, 0x10, R218 ;  /* 0x00000010ff0d7819 */ /* 0x000fc600000116da */
[----:B------:R-:W-:Y:S01]  /*6110*/  HMMA.16816.F32 R88, R16, R22, R88 ;  /* 0x000000161058723c */ /* 0x000fe20000001858 */
[----:B------:R-:W-:-:S04]  /*6120*/  LOP3.LUT R33, R214, 0xffff, RZ, 0xc0, !PT ;  /* 0x0000ffffd6217812 */ /* 0x000fc800078ec0ff */
[----:B------:R-:W-:Y:S01]  /*6130*/  SHF.R.U32.HI R33, RZ, 0x8, R33 ;  /* 0x00000008ff217819 */ /* 0x000fe20000011621 */
[----:B---3--:R-:W-:Y:S01]  /*6140*/  HMMA.16816.F32 R108, R16, R8, R108 ;  /* 0x00000008106c723c */ /* 0x008fe2000000186c */
[----:B------:R-:W-:Y:S02]  /*6150*/  SHF.R.U32.HI R22, RZ, 0x8, R12 ;  /* 0x00000008ff167819 */ /* 0x000fe4000001160c */
[----:B------:R-:W-:-:S03]  /*6160*/  SHF.R.U32.HI R23, RZ, 0x18, R214 ;  /* 0x00000018ff177819 */ /* 0x000fc600000116d6 */
[C---:B------:R-:W-:Y:S01]  /*6170*/  HMMA.16816.F32 R84, R16.reuse, R20, R84 ;  /* 0x000000141054723c */ /* 0x040fe20000001854 */
[----:B------:R-:W-:Y:S02]  /*6180*/  LOP3.LUT R9, R218, 0xff, RZ, 0xc0, !PT ;  /* 0x000000ffda097812 */ /* 0x000fe400078ec0ff */
[----:B------:R-:W-:Y:S01]  /*6190*/  SHF.R.U32.HI R8, RZ, 0x18, R218 ;  /* 0x00000018ff087819 */ /* 0x000fe200000116da */
[----:B------:R-:W-:Y:S02]  /*61a0*/  VIADD R218, R227, 0x1000 ;  /* 0x00001000e3da7836 */ /* 0x000fe40000000000 */
[C---:B------:R-:W-:Y:S01]  /*61b0*/  HMMA.16816.F32 R112, R16.reuse, R10, R112 ;  /* 0x0000000a1070723c */ /* 0x040fe20000001870 */
[----:B------:R-:W-:Y:S02]  /*61c0*/  SHF.R.U32.HI R20, RZ, 0x10, R214 ;  /* 0x00000010ff147819 */ /* 0x000fe400000116d6 */
[----:B------:R-:W-:Y:S02]  /*61d0*/  PRMT R21, R9, 0x5410, R22 ;  /* 0x0000541009157816 */ /* 0x000fe40000000016 */
[----:B------:R-:W-:Y:S01]  /*61e0*/  LOP3.LUT R20, R20, 0xff, RZ, 0xc0, !PT ;  /* 0x000000ff14147812 */ /* 0x000fe200078ec0ff */
[----:B----4-:R-:W-:Y:S01]  /*61f0*/  HMMA.16816.F32 R116, R16, R4, R116 ;  /* 0x000000041074723c */ /* 0x010fe20000001874 */
[----:B------:R-:W-:Y:S01]  /*6200*/  LOP3.LUT R10, R214, 0xff, RZ, 0xc0, !PT ;  /* 0x000000ffd60a7812 */ /* 0x000fe200078ec0ff */
[----:B------:R-:W-:Y:S01]  /*6210*/  VIADD R214, R227, 0x2800 ;  /* 0x00002800e3d67836 */ /* 0x000fe20000000000 */
[----:B------:R-:W-:-:S02]  /*6220*/  LOP3.LUT R11, R13, 0xff, RZ, 0xc0, !PT ;  /* 0x000000ff0d0b7812 */ /* 0x000fc400078ec0ff */
[----:B------:R-:W-:Y:S01]  /*6230*/  PRMT R9, R10, 0x5410, R33 ;  /* 0x000054100a097816 */ /* 0x000fe20000000021 */
[C---:B-----5:R-:W-:Y:S01]  /*6240*/  HMMA.16816.F32 R60, R16.reuse, R28, R60 ;  /* 0x0000001c103c723c */ /* 0x060fe2000000183c */
[----:B------:R-:W-:Y:S02]  /*6250*/  PRMT R11, R11, 0x5410, R8 ;  /* 0x000054100b0b7816 */ /* 0x000fe40000000008 */
[----:B------:R-:W-:Y:S02]  /*6260*/  PRMT R23, R20, 0x5410, R23 ;  /* 0x0000541014177816 */ /* 0x000fe40000000017 */
[--C-:B------:R-:W-:Y:S01]  /*6270*/  HSET2.LE.AND R4, R9, R172.reuse, PT ;  /* 0x000000ac09047233 */ /* 0x100fe20003803000 */
[----:B------:R-:W-:Y:S01]  /*6280*/  HMMA.16816.F32 R64, R16, R30, R64 ;  /* 0x0000001e1040723c */ /* 0x000fe20000001840 */
[--C-:B------:R-:W-:Y:S01]  /*6290*/  HSET2.LE.AND R20, R11, R172.reuse, PT ;  /* 0x000000ac0b147233 */ /* 0x100fe20003803000 */
[----:B------:R-:W2:Y:S01]  /*62a0*/  LDSM.16.MT88.4 R28, [R220+0x17000] ;  /* 0x01700000dc1c783b */ /* 0x000ea20000004200 */
[----:B------:R-:W-:-:S02]  /*62b0*/  HSET2.LE.AND R21, R21, R172, PT ;  /* 0x000000ac15157233 */ /* 0x000fc40003803000 */
[----:B------:R-:W-:Y:S01]  /*62c0*/  HSET2.LE.AND R5, R23, R172, PT ;  /* 0x000000ac17057233 */ /* 0x000fe20003803000 */
[C---:B------:R-:W-:Y:S01]  /*62d0*/  HMMA.16816.F32 R104, R16.reuse, R14, R104 ;  /* 0x0000000e1068723c */ /* 0x040fe20000001868 */
[----:B------:R-:W3:Y:S01]  /*62e0*/  LDSM.16.MT88.4 R12, [R222+0x11800] ;  /* 0x01180000de0c783b */ /* 0x000ee20000004200 */
[----:B------:R-:W-:Y:S01]  /*62f0*/  F2FP.F16.F32.PACK_AB R23, R206, R205 ;  /* 0x000000cdce17723e */ /* 0x000fe200000000ff */
[----:B------:R-:W-:Y:S01]  /*6300*/  FADD.FTZ R205, R205, R190 ;  /* 0x000000becdcd7221 */ /* 0x000fe20000010000 */
[----:B------:R-:W-:Y:S01]  /*6310*/  F2FP.F16.F32.PACK_AB R22, R203, R198 ;  /* 0x000000c6cb16723e */ /* 0x000fe200000000ff */
[----:B------:R-:W4:Y:S01]  /*6320*/  LDSM.16.MT88.4 R8, [R221+0x11800] ;  /* 0x01180000dd08783b */ /* 0x000f220000004200 */
[C---:B------:R-:W-:Y:S01]  /*6330*/  HMMA.16816.F32 R120, R16.reuse, R6, R120 ;  /* 0x000000061078723c */ /* 0x040fe20000001878 */
[----:B------:R-:W-:Y:S01]  /*6340*/  LOP3.LUT R4, R4, R23, RZ, 0xc0, !PT ;  /* 0x0000001704047212 */ /* 0x000fe200078ec0ff */
[----:B------:R-:W-:Y:S01]  /*6350*/  FADD.FTZ R198, R198, R199 ;  /* 0x000000c7c6c67221 */ /* 0x000fe20000010000 */
[----:B------:R-:W-:Y:S01]  /*6360*/  LOP3.LUT R5, R5, R22, RZ, 0xc0, !PT ;  /* 0x0000001605057212 */ /* 0x000fe200078ec0ff */
[----:B------:R-:W-:Y:S01]  /*6370*/  LDSM.16.MT88.4 R172, [R220+0x11800] ;  /* 0x01180000dcac783b */ /* 0x000fe20000004200 */
[----:B------:R-:W-:Y:S01]  /*6380*/  FADD.FTZ R205, R206, R205 ;  /* 0x000000cdcecd7221 */ /* 0x000fe20000010000 */
[C---:B------:R-:W-:Y:S01]  /*6390*/  HMMA.16816.F32 R36, R16.reuse, R168, R36 ;  /* 0x000000a81024723c */ /* 0x040fe20000001824 */
[----:B------:R-:W-:Y:S01]  /*63a0*/  F2FP.F16.F32.PACK_AB R6, R249, R204 ;  /* 0x000000ccf906723e */ /* 0x000fe200000000ff */
[----:B------:R-:W-:Y:S01]  /*63b0*/  FADD.FTZ R203, R203, R198 ;  /* 0x000000c6cbcb7221 */ /* 0x000fe20000010000 */
[----:B-1----:R-:W-:Y:S01]  /*63c0*/  F2FP.F16.F32.PACK_AB R7, R247, R196 ;  /* 0x000000c4f707723e */ /* 0x002fe200000000ff */
[----:B------:R-:W-:Y:S01]  /*63d0*/  FADD.FTZ R204, R204, R205 ;  /* 0x000000cdcccc7221 */ /* 0x000fe20000010000 */
[----:B------:R-:W-:Y:S01]  /*63e0*/  LOP3.LUT R6, R21, R6, RZ, 0xc0, !PT ;  /* 0x0000000615067212 */ /* 0x000fe200078ec0ff */
[C---:B------:R-:W-:Y:S01]  /*63f0*/  HMMA.16816.F32 R40, R16.reuse, R170, R40 ;  /* 0x000000aa1028723c */ /* 0x040fe20000001828 */
[----:B------:R-:W-:Y:S01]  /*6400*/  LOP3.LUT R7, R20, R7, RZ, 0xc0, !PT ;  /* 0x0000000714077212 */ /* 0x000fe200078ec0ff */
[----:B------:R-:W-:Y:S01]  /*6410*/  LDSM.16.MT88.4 R168, [R224+0x13800] ;  /* 0x01380000e0a8783b */ /* 0x000fe20000004200 */
[----:B------:R-:W-:Y:S01]  /*6420*/  FADD.FTZ R196, R196, R203 ;  /* 0x000000cbc4c47221 */ /* 0x000fe20000010000 */
[----:B------:R-:W-:Y:S01]  /*6430*/  FADD.FTZ R249, R249, R204 ;  /* 0x000000ccf9f97221 */ /* 0x000fe20000010000 */
[----:B------:R-:W-:Y:S01]  /*6440*/  VIADD R206, R227, 0x6800 ;  /* 0x00006800e3ce7836 */ /* 0x000fe20000000000 */
[----:B------:R-:W-:Y:S01]  /*6450*/  HMMA.16816.F32 R56, R16, R34, R56 ;  /* 0x000000221038723c */ /* 0x000fe20000001838 */
[----:B------:R-:W-:Y:S01]  /*6460*/  LDSM.16.MT88.4 R20, [R222+0x13800] ;  /* 0x01380000de14783b */ /* 0x000fe20000004200 */
[----:B------:R-:W-:Y:S01]  /*6470*/  FADD.FTZ R247, R247, R196 ;  /* 0x000000c4f7f77221 */ /* 0x000fe20000010000 */
[----:B------:R-:W-:-:S02]  /*6480*/  VIADD R205, R227, 0x7000 ;  /* 0x00007000e3cd7836 */ /* 0x000fc40000000000 */
[----:B------:R-:W-:Y:S01]  /*6490*/  LDSM.16.MT88.4 R32, [R220+0x13800] ;  /* 0x01380000dc20783b */ /* 0x000fe20000004200 */
[----:B------:R-:W-:Y:S01]  /*64a0*/  HMMA.16816.F32 R68, R16, R24, R68 ;  /* 0x000000181044723c */ /* 0x000fe20000001844 */
[----:B------:R-:W-:-:S05]  /*64b0*/  VIADD R204, R227, 0x7800 ;  /* 0x00007800e3cc7836 */ /* 0x000fca0000000000 */
[C---:B------:R-:W-:Y:S01]  /*64c0*/  HMMA.16816.F32 R72, R16.reuse, R26, R72 ;  /* 0x0000001a1048723c */ /* 0x040fe20000001848 */
[----:B------:R-:W1:Y:S05]  /*64d0*/  LDSM.16.MT88.4 R24, [R224+0x11800] ;  /* 0x01180000e018783b */ /* 0x000e6a0000004200 */
[C---:B--2---:R-:W-:Y:S06]  /*64e0*/  HMMA.16816.F32 R124, R16.reuse, R28, R124 ;  /* 0x0000001c107c723c */ /* 0x044fec000000187c */
[----:B------:R-:W-:Y:S01]  /*64f0*/  HMMA.16816.F32 R128, R16, R30, R128 ;  /* 0x0000001e1080723c */ /* 0x000fe20000001880 */
[----:B------:R-:W2:Y:S04]  /*6500*/  LDSM.16.MT88.4 R16, [R221+0x13800] ;  /* 0x01380000dd10783b */ /* 0x000ea80000004200 */
[----:B------:R-:W-:Y:S01]  /*6510*/  LDSM.16.MT88.4 R28, [R224+0x15800] ;  /* 0x01580000e01c783b */ /* 0x000fe20000004200 */
        /* <DEDUP_REMOVED lines=30> */
[C---:B------:R-:W-:Y:S06]  /*6700*/  HMMA.16816.F32 R88, R4.reuse, R26, R88 ;  /* 0x0000001a0458723c */ /* 0x040fec0000001858 */
[C---:B-----5:R-:W-:Y:S06]  /*6710*/  HMMA.16816.F32 R100, R4.reuse, R20, R100 ;  /* 0x000000140464723c */ /* 0x060fec0000001864 */
        /* <DEDUP_REMOVED lines=9> */
[----:B------:R-:W-:Y:S01]  /*67b0*/  UIADD3 UR32, UR33, -0x2, URZ ;  /* 0xfffffffe21207890 */ /* 0x000fe2000fffe03f */
[----:B------:R-:W-:-:S04]  /*67c0*/  DEPBAR.LE SB0, 0x0 ;  /* 0x000080000000791a */ /* 0x000fc80000000000 */
[----:B------:R-:W-:Y:S02]  /*67d0*/  USHF.R.S32.HI UR10, URZ, 0x1f, UR32 ;  /* 0x0000001f3f0a7899 */ /* 0x000fe40008011420 */
        /* <DEDUP_REMOVED lines=18> */
[----:B------:R-:W-:Y:S02]  /*6900*/  IADD3.X R9, R5, UR10, RZ, P0, !PT ;  /* 0x0000000a05097c10 */ /* 0x000fe400087fe4ff */
[----:B------:R-:W-:Y:S02]  /*6910*/  IADD3 R28, P0, R10, UR35, RZ ;  /* 0x000000230a1c7c10 */ /* 0x000fe4000ff1e0ff */
[----:B------:R-:W-:Y:S01]  /*6920*/  IADD3.X R11, R9, UR10, RZ, P1, !PT ;  /* 0x0000000a090b7c10 */ /* 0x000fe20008ffe4ff */
[----:B------:R-:W-:Y:S01]  /*6930*/  @!PT LDS RZ, [RZ] ;  /* 0x00000000fffff984 */ /* 0x000fe20000000800 */
[----:B------:R-:W-:Y:S01]  /*6940*/  @!PT LDS RZ, [RZ] ;  /* 0x00000000fffff984 */ /* 0x000fe20000000800 */
[----:B------:R-:W-:Y:S01]  /*6950*/  @!PT LDS RZ, [RZ] ;  /* 0x00000000fffff984 */ /* 0x000fe20000000800 */
[----:B------:R-:W-:Y:S03]  /*6960*/  LDGSTS.E.BYPASS.LTC128B.128 [R231+0x10000], desc[UR28][R4.64] ;  /* 0x1000000004e77fae */ /* 0x000fe6000b901d5c */
[----:B------:R-:W-:Y:S01]  /*6970*/  IADD3.X R29, R11, UR10, RZ, P0, !PT ;  /* 0x0000000a0b1d7c10 */ /* 0x000fe200087fe4ff */
[----:B------:R-:W-:Y:S04]  /*6980*/  LDGSTS.E.BYPASS.LTC128B.128 [R231+0x12000], desc[UR28][R4.64+0x80] ;  /* 0x1200008004e77fae */ /* 0x000fe8000b901d5c */
        /* <DEDUP_REMOVED lines=16> */
[----:B------:R-:W1:Y:S04]  /*6a90*/  LDSM.16.M88.4 R172, [R229+0x8800] ;  /* 0x00880000e5ac783b */ /* 0x000e680000000200 */
[----:B------:R-:W4:Y:S04]  /*6aa0*/  LDSM.16.M88.4 R32, [R229+0x9000] ;  /* 0x00900000e520783b */ /* 0x000f280000000200 */
[----:B------:R-:W3:Y:S04]  /*6ab0*/  LDSM.16.M88.4 R12, [R229+0x9800] ;  /* 0x00980000e50c783b */ /* 0x000ee80000000200 */
[----:B------:R-:W-:Y:S04]  /*6ac0*/  LDSM.16.M88.4 R180, [R228] ;  /* 0x00000000e4b4783b */ /* 0x000fe80000000200 */
[----:B------:R-:W5:Y:S04]  /*6ad0*/  LDSM.16.M88.4 R184, [R227] ;  /* 0x00000000e3b8783b */ /* 0x000f680000000200 */
[----:B------:R-:W5:Y:S04]  /*6ae0*/  LDSM.16.M88.4 R20, [R219] ;  /* 0x00000000db14783b */ /* 0x000f680000000200 */
[----:B------:R-:W5:Y:S04]  /*6af0*/  LDSM.16.M88.4 R16, [R218] ;  /* 0x00000000da10783b */ /* 0x000f680000000200 */
[----:B------:R-:W5:Y:S04]  /*6b00*/  LDSM.16.M88.4 R192, [R217] ;  /* 0x00000000d9c0783b */ /* 0x000f680000000200 */
[----:B------:R-:W-:Y:S01]  /*6b10*/  LDSM.16.M88.4 R188, [R223+0x8000] ;  /* 0x00800000dfbc783b */ /* 0x000fe20000000200 */
[C---:B--2---:R-:W-:Y:S03]  /*6b20*/  HMMA.16816.F32 R8, R24.reuse, R4, RZ ;  /* 0x000000041808723c */ /* 0x044fe600000018ff */
[----:B------:R-:W-:Y:S04]  /*6b30*/  LDSM.16.M88.4 R196, [R216] ;  /* 0x00000000d8c4783b */ /* 0x000fe80000000200 */
[----:B------:R-:W0:Y:S01]  /*6b40*/  LDGDEPBAR ;  /* 0x00000000000079af */ /* 0x000e220000000000 */
[C---:B------:R-:W-:Y:S06]  /*6b50*/  HMMA.16816.F32 R4, R24.reuse, R6, RZ ;  /* 0x000000061804723c */ /* 0x040fec00000018ff */
[C---:B-1----:R-:W-:Y:S06]  /*6b60*/  HMMA.16816.F32 R176, R24.reuse, R172, RZ ;  /* 0x000000ac18b0723c */ /* 0x042fec00000018ff */
[C---:B----4-:R-:W-:Y:S06]  /*6b70*/  HMMA.16816.F32 R168, R24.reuse, R32, RZ ;  /* 0x0000002018a8723c */ /* 0x050fec00000018ff */
[C---:B------:R-:W-:Y:S06]  /*6b80*/  HMMA.16816.F32 R172, R24.reuse, R174, RZ ;  /* 0x000000ae18ac723c */ /* 0x040fec00000018ff */
[C---:B------:R-:W-:Y:S06]  /*6b90*/  HMMA.16816.F32 R32, R24.reuse, R34, RZ ;  /* 0x000000221820723c */ /* 0x040fec00000018ff */
[C---:B---3--:R-:W-:Y:S06]  /*6ba0*/  HMMA.16816.F32 R28, R24.reuse, R12, RZ ;  /* 0x0000000c181c723c */ /* 0x048fec00000018ff */
[----:B------:R-:W-:Y:S01]  /*6bb0*/  HMMA.16816.F32 R24, R24, R14, RZ ;  /* 0x0000000e1818723c */ /* 0x000fe200000018ff */
[----:B------:R-:W1:Y:S05]  /*6bc0*/  LDSM.16.M88.4 R12, [R226] ;  /* 0x00000000e20c783b */ /* 0x000e6a0000000200 */
[C---:B-----5:R-:W-:Y:S06]  /*6bd0*/  HMMA.16816.F32 R8, R180.reuse, R184, R8 ;  /* 0x000000b8b408723c */ /* 0x060fec0000001808 */
[C---:B------:R-:W-:Y:S01]  /*6be0*/  HMMA.16816.F32 R4, R180.reuse, R186, R4 ;  /* 0x000000bab404723c */ /* 0x040fe20000001804 */
        /* <DEDUP_REMOVED lines=8> */
[----:B------:R-:W-:Y:S01]  /*6c70*/  HMMA.16816.F32 R24, R180, R194, R24 ;  /* 0x000000c2b418723c */ /* 0x000fe20000001818 */
[----:B------:R-:W5:Y:S04]  /*6c80*/  LDSM.16.M88.4 R180, [R225] ;  /* 0x00000000e1b4783b */ /* 0x000f680000000200 */
        /* <DEDUP_REMOVED lines=13> */
[----:B------:R-:W4:Y:S01]  /*6d60*/  LDSM.16.M88.4 R16, [R229+0xa800] ;  /* 0x00a80000e510783b */ /* 0x000f220000000200 */
[C---:B-----5:R-:W-:Y:S06]  /*6d70*/  HMMA.16816.F32 R8, R180.reuse, R196, R8 ;  /* 0x000000c4b408723c */ /* 0x060fec0000001808 */
[C---:B------:R-:W-:Y:S01]  /*6d80*/  HMMA.16816.F32 R4, R180.reuse, R198, R4 ;  /* 0x000000c6b404723c */ /* 0x040fe20000001804 */
[----:B------:R-:W5:Y:S05]  /*6d90*/  LDSM.16.M88.4 R196, [R229+0xb000] ;  /* 0x00b00000e5c4783b */ /* 0x000f6a0000000200 */
        /* <DEDUP_REMOVED lines=16> */
[C---:B-----5:R-:W-:Y:S06]  /*6ea0*/  HMMA.16816.F32 R168, R12.reuse, R196, R168 ;  /* 0x000000c40ca8723c */ /* 0x060fec00000018a8 */
        /* <DEDUP_REMOVED lines=32> */
[C---:B-----5:R-:W-:Y:S06]  /*70b0*/  HMMA.16816.F32 R8, R180.reuse, R196, R8 ;  /* 0x000000c4b408723c */ /* 0x060fec0000001808 */
[C---:B------:R-:W-:Y:S01]  /*70c0*/  HMMA.16816.F32 R4, R180.reuse, R198, R4 ;  /* 0x000000c6b404723c */ /* 0x040fe20000001804 */
[----:B------:R-:W4:Y:S05]  /*70d0*/  LDSM.16.M88.4 R196, [R229+0xd000] ;  /* 0x00d00000e5c4783b */ /* 0x000f2a0000000200 */
[C---:B------:R-:W-:Y:S06]  /*70e0*/  HMMA.16816.F32 R176, R180.reuse, R192, R176 ;  /* 0x000000c0b4b0723c */ /* 0x040fec00000018b0 */
[C---:B------:R-:W-:Y:S01]  /*70f0*/  HMMA.16816.F32 R172, R180.reuse, R194, R172 ;  /* 0x000000c2b4ac723c */ /* 0x040fe200000018ac */
[----:B------:R-:W5:Y:S05]  /*7100*/  LDSM.16.M88.4 R192, [R229+0xd800] ;  /* 0x00d80000e5c0783b */ /* 0x000f6a0000000200 */
[C---:B-1----:R-:W-:Y:S06]  /*7110*/  HMMA.16816.F32 R168, R180.reuse, R188, R168 ;  /* 0x000000bcb4a8723c */ /* 0x042fec00000018a8 */
[C---:B------:R-:W-:Y:S01]  /*7120*/  HMMA.16816.F32 R32, R180.reuse, R190, R32 ;  /* 0x000000beb420723c */ /* 0x040fe20000001820 */
[----:B------:R-:W-:Y:S05]  /*7130*/  LDSM.16.M88.4 R188, [R211] ;  /* 0x00000000d3bc783b */ /* 0x000fea0000000200 */
[C---:B--2---:R-:W-:Y:S06]  /*7140*/  HMMA.16816.F32 R28, R180.reuse, R184, R28 ;  /* 0x000000b8b41c723c */ /* 0x044fec000000181c */
[----:B------:R-:W-:Y:S01]  /*7150*/  HMMA.16816.F32 R24, R180, R186, R24 ;  /* 0x000000bab418723c */ /* 0x000fe20000001818 */
[----:B------:R-:W-:Y:S04]  /*7160*/  LDSM.16.M88.4 R184, [R210] ;  /* 0x00000000d2b8783b */ /* 0x000fe80000000200 */
[----:B------:R-:W-:Y:S01]  /*7170*/  LDSM.16.M88.4 R180, [R209] ;  /* 0x00000000d1b4783b */ /* 0x000fe20000000200 */
[C---:B---3--:R-:W-:Y:S06]  /*7180*/  HMMA.16816.F32 R8, R12.reuse, R16, R8 ;  /* 0x000000100c08723c */ /* 0x048fec0000001808 */
[C---:B------:R-:W-:Y:S01]  /*7190*/  HMMA.16816.F32 R4, R12.reuse, R18, R4 ;  /* 0x000000120c04723c */ /* 0x040fe20000001804 */
[----:B------:R-:W1:Y:S05]  /*71a0*/  LDSM.16.M88.4 R16, [R228+0x4000] ;  /* 0x00400000e410783b */ /* 0x000e6a0000000200 */
[C---:B------:R-:W-:Y:S06]  /*71b0*/  HMMA.16816.F32 R176, R12.reuse, R20, R176 ;  /* 0x000000140cb0723c */ /* 0x040fec00000018b0 */
[C---:B------:R-:W-:Y:S01]  /*71c0*/  HMMA.16816.F32 R172, R12.reuse, R22, R172 ;  /* 0x000000160cac723c */ /* 0x040fe200000018ac */
[----:B------:R-:W2:Y:S05]  /*71d0*/  LDSM.16.M88.4 R20, [R208] ;  /* 0x00000000d014783b */ /* 0x000eaa0000000200 */
[C---:B----4-:R-:W-:Y:S06]  /*71e0*/  HMMA.16816.F32 R168, R12.reuse, R196, R168 ;  /* 0x000000c40ca8723c */ /* 0x050fec00000018a8 */
[C---:B------:R-:W-:Y:S01]  /*71f0*/  HMMA.16816.F32 R32, R12.reuse, R198, R32 ;  /* 0x000000c60c20723c */ /* 0x040fe20000001820 */
[----:B------:R-:W-:Y:S05]  /*7200*/  LDSM.16.M88.4 R196, [R223+0xc000] ;  /* 0x00c00000dfc4783b */ /* 0x000fea0000000200 */
[C---:B-----5:R-:W-:Y:S06]  /*7210*/  HMMA.16816.F32 R28, R12.reuse, R192, R28 ;  /* 0x000000c00c1c723c */ /* 0x060fec000000181c */
        /* <DEDUP_REMOVED lines=10> */
[C---:B------:R-:W-:Y:S01]  /*72c0*/  HMMA.16816.F32 R32, R16.reuse, R182, R32 ;  /* 0x000000b61020723c */ /* 0x040fe20000001820 */
[----:B------:R-:W-:Y:S05]  /*72d0*/  LDSM.16.M88.4 R180, [R225+0x4000] ;  /* 0x00400000e1b4783b */ /* 0x000fea0000000200 */
        /* <DEDUP_REMOVED lines=9> */
[----:B------:R-:W1:Y:S05]  /*7370*/  LDSM.16.M88.4 R188, [R216+0x5000] ;  /* 0x00500000d8bc783b */ /* 0x000e6a0000000200 */
[C---:B----4-:R-:W-:Y:S06]  /*7380*/  HMMA.16816.F32 R168, R12.reuse, R184, R168 ;  /* 0x000000b80ca8723c */ /* 0x050fec00000018a8 */
[C---:B------:R-:W-:Y:S01]  /*7390*/  HMMA.16816.F32 R32, R12.reuse, R186, R32 ;  /* 0x000000ba0c20723c */ /* 0x040fe20000001820 */
[----:B------:R-:W3:Y:S05]  /*73a0*/  LDSM.16.M88.4 R184, [R216+0x5800] ;  /* 0x00580000d8b8783b */ /* 0x000eea0000000200 */
[C---:B--2---:R-:W-:Y:S06]  /*73b0*/  HMMA.16816.F32 R28, R12.reuse, R16, R28 ;  /* 0x000000100c1c723c */ /* 0x044fec000000181c */
[----:B------:R-:W-:Y:S01]  /*73c0*/  HMMA.16816.F32 R24, R12, R18, R24 ;  /* 0x000000120c18723c */ /* 0x000fe20000001818 */
[----:B------:R-:W-:Y:S04]  /*73d0*/  LDSM.16.M88.4 R12, [R230+0x6000] ;  /* 0x00600000e60c783b */ /* 0x000fe80000000200 */
[----:B------:R-:W2:Y:S01]  /*73e0*/  LDSM.16.M88.4 R16, [R229+0xe000] ;  /* 0x00e00000e510783b */ /* 0x000ea20000000200 */
        /* <DEDUP_REMOVED lines=9> */
[C---:B---3--:R-:W-:Y:S06]  /*7480*/  HMMA.16816.F32 R28, R180.reuse, R184, R28 ;  /* 0x000000b8b41c723c */ /* 0x048fec000000181c */
[----:B------:R-:W-:Y:S01]  /*7490*/  HMMA.16816.F32 R24, R180, R186, R24 ;  /* 0x000000bab418723c */ /* 0x000fe20000001818 */
[----:B------:R-:W-:Y:S04]  /*74a0*/  LDSM.16.M88.4 R184, [R206] ;  /* 0x00000000ceb8783b */ /* 0x000fe80000000200 */
[----:B------:R-:W-:Y:S01]  /*74b0*/  LDSM.16.M88.4 R180, [R205] ;  /* 0x00000000cdb4783b */ /* 0x000fe20000000200 */
[C---:B--2---:R-:W-:Y:S06]  /*74c0*/  HMMA.16816.F32 R8, R12.reuse, R16, R8 ;  /* 0x000000100c08723c */ /* 0x044fec0000001808 */
[C---:B------:R-:W-:Y:S01]  /*74d0*/  HMMA.16816.F32 R4, R12.reuse, R18, R4 ;  /* 0x000000120c04723c */ /* 0x040fe20000001804 */
[----:B------:R-:W1:Y:S05]  /*74e0*/  LDSM.16.M88.4 R16, [R228+0x6000] ;  /* 0x00600000e410783b */ /* 0x000e6a0000000200 */
[C---:B----4-:R-:W-:Y:S06]  /*74f0*/  HMMA.16816.F32 R176, R12.reuse, R20, R176 ;  /* 0x000000140cb0723c */ /* 0x050fec00000018b0 */
[C---:B------:R-:W-:Y:S01]  /*7500*/  HMMA.16816.F32 R172, R12.reuse, R22, R172 ;  /* 0x000000160cac723c */ /* 0x040fe200000018ac */
[----:B------:R-:W2:Y:S05]  /*7510*/  LDSM.16.M88.4 R20, [R204] ;  /* 0x00000000cc14783b */ /* 0x000eaa0000000200 */
[C---:B------:R-:W-:Y:S06]  /*7520*/  HMMA.16816.F32 R168, R12.reuse, R196, R168 ;  /* 0x000000c40ca8723c */ /* 0x040fec00000018a8 */
[C---:B------:R-:W-:Y:S06]  /*7530*/  HMMA.16816.F32 R32, R12.reuse, R198, R32 ;  /* 0x000000c60c20723c */ /* 0x040fec0000001820 */
[C---:B-----5:R-:W-:Y:S06]  /*7540*/  HMMA.16816.F32 R28, R12.reuse, R192, R28 ;  /* 0x000000c00c1c723c */ /* 0x060fec000000181c */
[----:B------:R-:W-:Y:S01]  /*7550*/  HMMA.16816.F32 R24, R12, R194, R24 ;  /* 0x000000c20c18723c */ /* 0x000fe20000001818 */
[----:B------:R-:W-:Y:S04]  /*7560*/  LDSM.16.M88.4 R192, [R226+0x6000] ;  /* 0x00600000e2c0783b */ /* 0x000fe80000000200 */
[----:B------:R-:W3:Y:S01]  /*7570*/  LDSM.16.M88.4 R12, [R223+0xe000] ;  /* 0x00e00000df0c783b */ /* 0x000ee20000000200 */
[C---:B-1----:R-:W-:Y:S06]  /*7580*/  HMMA.16816.F32 R8, R16.reuse, R188, R8 ;  /* 0x000000bc1008723c */ /* 0x042fec0000001808 */
[C---:B------:R-:W-:Y:S01]  /*7590*/  HMMA.16816.F32 R4, R16.reuse, R190, R4 ;  /* 0x000000be1004723c */ /* 0x040fe20000001804 */
[----:B------:R-:W1:Y:S05]  /*75a0*/  LDSM.16.M88.4 R188, [R223+0xe800] ;  /* 0x00e80000dfbc783b */ /* 0x000e6a0000000200 */
        /* <DEDUP_REMOVED lines=9> */
[----:B------:R-:W2:Y:S01]  /*7640*/  LDSM.16.M88.4 R16, [R216+0x6000] ;  /* 0x00600000d810783b */ /* 0x000ea20000000200 */
[C---:B---3--:R-:W-:Y:S06]  /*7650*/  HMMA.16816.F32 R8, R192.reuse, R12, R8 ;  /* 0x0000000cc008723c */ /* 0x048fec0000001808 */
[C---:B------:R-:W-:Y:S01]  /*7660*/  HMMA.16816.F32 R4, R192.reuse, R14, R4 ;  /* 0x0000000ec004723c */ /* 0x040fe20000001804 */
[----:B------:R-:W3:Y:S05]  /*7670*/  LDSM.16.M88.4 R12, [R216+0x6800] ;  /* 0x00680000d80c783b */ /* 0x000eea0000000200 */
[C---:B-1----:R-:W-:Y:S06]  /*7680*/  HMMA.16816.F32 R176, R192.reuse, R188, R176 ;  /* 0x000000bcc0b0723c */ /* 0x042fec00000018b0 */
[C---:B------:R-:W-:Y:S06]  /*7690*/  HMMA.16816.F32 R172, R192.reuse, R190, R172 ;  /* 0x000000bec0ac723c */ /* 0x040fec00000018ac */
[C---:B----4-:R-:W-:Y:S06]  /*76a0*/  HMMA.16816.F32 R28, R192.reuse, R180, R28 ;  /* 0x000000b4c01c723c */ /* 0x050fec000000181c */
[----:B------:R-:W-:Y:S01]  /*76b0*/  HMMA.16816.F32 R168, R192, R184, R168 ;  /* 0x000000b8c0a8723c */ /* 0x000fe200000018a8 */
[----:B------:R-:W-:-:S04]  /*76c0*/  IMAD.U32 R181, RZ, RZ, UR32 ;  /* 0x00000020ffb57e24 */ /* 0x000fc8000f8e00ff */
[----:B------:R-:W-:Y:S01]  /*76d0*/  IMAD R166, R181, 0x40, R242 ;  /* 0x00000040b5a67824 */ /* 0x000fe200078e02f2 */
[----:B------:R-:W-:Y:S03]  /*76e0*/  HMMA.16816.F32 R24, R192, R182, R24 ;  /* 0x000000b6c018723c */ /* 0x000fe60000001818 */
[C---:B------:R-:W-:Y:S01]  /*76f0*/  VIADD R180, R166.reuse, 0x1 ;  /* 0x00000001a6b47836 */ /* 0x040fe20000000000 */
[C---:B------:R-:W-:Y:S01]  /*7700*/  ISETP.GE.AND P2, PT, R166.reuse, R238, PT ;  /* 0x000000eea600720c */ /* 0x040fe20003f46270 */
[C---:B------:R-:W-:Y:S01]  /*7710*/  VIADD R2, R166.reuse, 0x8 ;  /* 0x00000008a6027836 */ /* 0x040fe20000000000 */
[----:B--2---:R-:W-:Y:S01]  /*7720*/  HMMA.16816.F32 R8, R20, R16, R8 ;  /* 0x000000101408723c */ /* 0x004fe20000001808 */
[C---:B------:R-:W-:Y:S01]  /*7730*/  ISETP.GE.AND P5, PT, R166.reuse, R236, PT ;  /* 0x000000eca600720c */ /* 0x040fe20003fa6270 */
[----:B------:R-:W-:Y:S01]  /*7740*/  VIADD R181, R166, 0x9 ;  /* 0x00000009a6b57836 */ /* 0x000fe20000000000 */
[----:B------:R-:W-:-:S02]  /*7750*/  ISETP.GE.AND P1, PT, R180, R238, PT ;  /* 0x000000eeb400720c */ /* 0x000fc40003f26270 */
[----:B------:R-:W-:Y:S01]  /*7760*/  ISETP.GE.AND P4, PT, R180, R236, PT ;  /* 0x000000ecb400720c */ /* 0x000fe20003f86270 */
[C---:B------:R-:W-:Y:S01]  /*7770*/  HMMA.16816.F32 R4, R20.reuse, R18, R4 ;  /* 0x000000121404723c */ /* 0x040fe20000001804 */
[----:B------:R-:W1:Y:S01]  /*7780*/  LDSM.16.M88.4 R16, [R216+0x7000] ;  /* 0x00700000d810783b */ /* 0x000e620000000200 */
[C---:B------:R-:W-:Y:S02]  /*7790*/  ISETP.GE.AND P0, PT, R2.reuse, R238, PT ;  /* 0x000000ee0200720c */ /* 0x040fe40003f06270 */
[----:B------:R-:W-:Y:S02]  /*77a0*/  ISETP.GE.AND P3, PT, R2, R236, PT ;  /* 0x000000ec0200720c */ /* 0x000fe40003f66270 */
[C---:B------:R-:W-:Y:S01]  /*77b0*/  ISETP.LT.OR P1, PT, R180.reuse, R239, P1 ;  /* 0x000000efb400720c */ /* 0x040fe20000f21670 */
[----:B---3--:R-:W-:Y:S01]  /*77c0*/  HMMA.16816.F32 R176, R20, R12, R176 ;  /* 0x0000000c14b0723c */ /* 0x008fe200000018b0 */
[----:B------:R-:W-:Y:S01]  /*77d0*/  ISETP.LT.OR P4, PT, R180, R237, P4 ;  /* 0x000000edb400720c */ /* 0x000fe20002781670 */
[C---:B------:R-:W-:Y:S01]  /*77e0*/  VIADD R180, R166.reuse, 0x10 ;  /* 0x00000010a6b47836 */ /* 0x040fe20000000000 */
[----:B------:R-:W-:-:S02]  /*77f0*/  ISETP.LT.OR P2, PT, R166, R239, P2 ;  /* 0x000000efa600720c */ /* 0x000fc40001741670 */
[----:B------:R-:W-:Y:S01]  /*7800*/  ISETP.LT.OR P5, PT, R166, R237, P5 ;  /* 0x000000eda600720c */ /* 0x000fe20002fa1670 */
[----:B------:R-:W-:Y:S01]  /*7810*/  HMMA.16816.F32 R172, R20, R14, R172 ;  /* 0x0000000e14ac723c */ /* 0x000fe200000018ac */
[C---:B------:R-:W-:Y:S02]  /*7820*/  ISETP.LT.OR P0, PT, R2.reuse, R239, P0 ;  /* 0x000000ef0200720c */ /* 0x040fe40000701670 */
[----:B------:R-:W-:Y:S02]  /*7830*/  ISETP.LT.OR P3, PT, R2, R237, P3 ;  /* 0x000000ed0200720c */ /* 0x000fe40001f61670 */
[----:B------:R-:W-:Y:S01]  /*7840*/  FSEL R12, R8, -INF , !P2 ;  /* 0xff800000080c7808 */ /* 0x000fe20005000000 */
[----:B------:R-:W-:Y:S01]  /*7850*/  HMMA.16816.F32 R32, R192, R186, R32 ;  /* 0x000000bac020723c */ /* 0x000fe20000001820 */
[----:B------:R-:W-:Y:S01]  /*7860*/  FSEL R13, R10, -INF , !P5 ;  /* 0xff8000000a0d7808 */ /* 0x000fe20006800000 */
[----:B------:R-:W-:Y:S01]  /*7870*/  VIADD R14, R166, 0x18 ;  /* 0x00000018a60e7836 */ /* 0x000fe20000000000 */
[----:B------:R-:W-:-:S02]  /*7880*/  FSEL R2, R9, -INF , !P1 ;  /* 0xff80000009027808 */ /* 0x000fc40004800000 */
[----:B------:R-:W-:Y:S02]  /*7890*/  FSEL R15, R11, -INF , !P4 ;  /* 0xff8000000b0f7808 */ /* 0x000fe40006000000 */
[----:B------:R-:W2:Y:S01]  /*78a0*/  LDSM.16.M88.4 R8, [R216+0x7800] ;  /* 0x00780000d808783b */ /* 0x000ea20000000200 */
[----:B------:R-:W-:Y:S01]  /*78b0*/  ISETP.GE.AND P6, PT, R181, R238, PT ;  /* 0x000000eeb500720c */ /* 0x000fe20003fc6270 */
[----:B------:R-:W-:-:S04]  /*78c0*/  DEPBAR.LE SB0, 0x0 ;  /* 0x000080000000791a */ /* 0x000fc80000000000 */
[C---:B------:R-:W-:Y:S02]  /*78d0*/  ISETP.LT.OR P6, PT, R181.reuse, R239, P6 ;  /* 0x000000efb500720c */ /* 0x040fe400037c1670 */
[----:B------:R-:W-:Y:S02]  /*78e0*/  ISETP.GE.AND P2, PT, R181, R236, PT ;  /* 0x000000ecb500720c */ /* 0x000fe40003f46270 */
[C---:B------:R-:W-:Y:S02]  /*78f0*/  ISETP.GE.AND P5, PT, R180.reuse, R238, PT ;  /* 0x000000eeb400720c */ /* 0x040fe40003fa6270 */
[----:B------:R-:W-:Y:S02]  /*7900*/  ISETP.GE.AND P1, PT, R180, R236, PT ;  /* 0x000000ecb400720c */ /* 0x000fe40003f26270 */
[----:B------:R-:W-:Y:S01]  /*7910*/  FSEL R183, R6, -INF , !P3 ;  /* 0xff80000006b77808 */ /* 0x000fe20005800000 */
[----:B-1----:R-:W-:Y:S01]  /*7920*/  HMMA.16816.F32 R168, R20, R16, R168 ;  /* 0x0000001014a8723c */ /* 0x002fe200000018a8 */
[----:B------:R-:W-:Y:S01]  /*7930*/  FSEL R6, R5, -INF , !P6 ;  /* 0xff80000005067808 */ /* 0x000fe20007000000 */
[----:B------:R-:W-:Y:S01]  /*7940*/  VIADD R5, R166, 0x19 ;  /* 0x00000019a6057836 */ /* 0x000fe20000000000 */
[----:B------:R-:W-:-:S02]  /*7950*/  ISETP.LT.OR P2, PT, R181, R237, P2 ;  /* 0x000000edb500720c */ /* 0x000fc40001741670 */
[C---:B------:R-:W-:Y:S01]  /*7960*/  ISETP.LT.OR P5, PT, R180.reuse, R239, P5 ;  /* 0x000000efb400720c */ /* 0x040fe20002fa1670 */
[----:B------:R-:W-:Y:S01]  /*7970*/  HMMA.16816.F32 R16, R20, R18, R32 ;  /* 0x000000121410723c */ /* 0x000fe20000001820 */
[----:B------:R-:W-:Y:S01]  /*7980*/  ISETP.LT.OR P1, PT, R180, R237, P1 ;  /* 0x000000edb400720c */ /* 0x000fe20000f21670 */
[----:B------:R-:W-:Y:S01]  /*7990*/  VIADD R180, R166, 0x11 ;  /* 0x00000011a6b47836 */ /* 0x000fe20000000000 */
[----:B------:R-:W-:Y:S02]  /*79a0*/  FSEL R7, R7, -INF , !P2 ;  /* 0xff80000007077808 */ /* 0x000fe40005000000 */
[----:B------:R-:W-:Y:S02]  /*79b0*/  FSEL R186, R176, -INF , !P5 ;  /* 0xff800000b0ba7808 */ /* 0x000fe40006800000 */
[----:B------:R-:W-:Y:S02]  /*79c0*/  FSEL R4, R4, -INF , !P0 ;  /* 0xff80000004047808 */ /* 0x000fe40004000000 */
[----:B------:R-:W-:-:S02]  /*79d0*/  ISETP.GE.AND P2, PT, R5, R238, PT ;  /* 0x000000ee0500720c */ /* 0x000fc40003f46270 */
[CC--:B------:R-:W-:Y:S02]  /*79e0*/  ISETP.GE.AND P5, PT, R5.reuse, R236.reuse, PT ;  /* 0x000000ec0500720c */ /* 0x0c0fe40003fa6270 */
[----:B------:R-:W-:Y:S02]  /*79f0*/  ISETP.GE.AND P0, PT, R180, R236, PT ;  /* 0x000000ecb400720c */ /* 0x000fe40003f06270 */
[C---:B------:R-:W-:Y:S02]  /*7a00*/  ISETP.GE.AND P3, PT, R14.reuse, R238, PT ;  /* 0x000000ee0e00720c */ /* 0x040fe40003f66270 */
[----:B------:R-:W-:Y:S02]  /*7a10*/  ISETP.GE.AND P6, PT, R14, R236, PT ;  /* 0x000000ec0e00720c */ /* 0x000fe40003fc6270 */
[C---:B------:R-:W-:Y:S01]  /*7a20*/  ISETP.LT.OR P2, PT, R5.reuse, R239, P2 ;  /* 0x000000ef0500720c */ /* 0x040fe20001741670 */
[----:B--2---:R-:W-:Y:S01]  /*7a30*/  HMMA.16816.F32 R28, R20, R8, R28 ;  /* 0x00000008141c723c */ /* 0x004fe2000000181c */
[-C--:B------:R-:W-:Y:S01]  /*7a40*/  ISETP.LT.OR P5, PT, R5, R237.reuse, P5 ;  /* 0x000000ed0500720c */ /* 0x080fe20002fa1670 */
[----:B------:R-:W-:Y:S01]  /*7a50*/  VIADD R5, R166, 0x21 ;  /* 0x00000021a6057836 */ /* 0x000fe20000000000 */
[----:B------:R-:W-:-:S02]  /*7a60*/  ISETP.LT.OR P0, PT, R180, R237, P0 ;  /* 0x000000edb400720c */ /* 0x000fc40000701670 */
[C---:B------:R-:W-:Y:S01]  /*7a70*/  ISETP.LT.OR P3, PT, R14.reuse, R239, P3 ;  /* 0x000000ef0e00720c */ /* 0x040fe20001f61670 */
[----:B------:R-:W-:Y:S01]  /*7a80*/  HMMA.16816.F32 R24, R20, R10, R24 ;  /* 0x0000000a1418723c */ /* 0x000fe20000001818 */
[----:B------:R-:W-:Y:S01]  /*7a90*/  ISETP.LT.OR P6, PT, R14, R237, P6 ;  /* 0x000000ed0e00720c */ /* 0x000fe200037c1670 */
[C---:B------:R-:W-:Y:S01]  /*7aa0*/  VIADD R14, R166.reuse, 0x20 ;  /* 0x00000020a60e7836 */ /* 0x040fe20000000000 */
[----:B------:R-:W-:Y:S01]  /*7ab0*/  FSEL R185, R179, -INF , !P0 ;  /* 0xff800000b3b97808 */ /* 0x000fe20004000000 */
[----:B------:R-:W-:Y:S01]  /*7ac0*/  VIADD R8, R166, 0x30 ;  /* 0x00000030a6087836 */ /* 0x000fe20000000000 */
[----:B------:R-:W-:Y:S02]  /*7ad0*/  FSEL R182, R172, -INF , !P3 ;  /* 0xff800000acb67808 */ /* 0x000fe40005800000 */
[----:B------:R-:W-:Y:S02]  /*7ae0*/  FMNMX.FTZ R9, R164, R12, !PT ;  /* 0x0000000ca4097209 */ /* 0x000fe40007810000 */
[----:B------:R-:W-:-:S02]  /*7af0*/  FSEL R181, R178, -INF , !P1 ;  /* 0xff800000b2b57808 */ /* 0x000fc40004800000 */
[C---:B------:R-:W-:Y:S02]  /*7b00*/  ISETP.GE.AND P0, PT, R5.reuse, R238, PT ;  /* 0x000000ee0500720c */ /* 0x040fe40003f06270 */
[C---:B------:R-:W-:Y:S02]  /*7b10*/  ISETP.GE.AND P3, PT, R5.reuse, R236, PT ;  /* 0x000000ec0500720c */ /* 0x040fe40003f66270 */
[----:B------:R-:W-:Y:S02]  /*7b20*/  ISETP.GE.AND P1, PT, R14, R238, PT ;  /* 0x000000ee0e00720c */ /* 0x000fe40003f26270 */
[----:B------:R-:W-:Y:S02]  /*7b30*/  FMNMX.FTZ R9, R2, R9, !PT ;  /* 0x0000000902097209 */ /* 0x000fe40007810000 */
[C---:B------:R-:W-:Y:S02]  /*7b40*/  ISETP.LT.OR P0, PT, R5.reuse, R239, P0 ;  /* 0x000000ef0500720c */ /* 0x040fe40000701670 */
[----:B------:R-:W-:Y:S01]  /*7b50*/  ISETP.LT.OR P3, PT, R5, R237, P3 ;  /* 0x000000ed0500720c */ /* 0x000fe20001f61670 */
[----:B------:R-:W-:Y:S01]  /*7b60*/  VIADD R5, R166, 0x29 ;  /* 0x00000029a6057836 */ /* 0x000fe20000000000 */
[----:B------:R-:W-:-:S02]  /*7b70*/  ISETP.LT.OR P1, PT, R14, R239, P1 ;  /* 0x000000ef0e00720c */ /* 0x000fc40000f21670 */
[-C--:B------:R-:W-:Y:S02]  /*7b80*/  ISETP.GE.AND P4, PT, R180, R238.reuse, PT ;  /* 0x000000eeb400720c */ /* 0x080fe40003f86270 */
[----:B------:R-:W-:Y:S02]  /*7b90*/  FMNMX.FTZ R9, R4, R9, !PT ;  /* 0x0000000904097209 */ /* 0x000fe40007810000 */
[----:B------:R-:W-:Y:S02]  /*7ba0*/  FSEL R243, R175, -INF , !P5 ;  /* 0xff800000aff37808 */ /* 0x000fe40006800000 */
[----:B------:R-:W-:Y:S02]  /*7bb0*/  FSEL R190, R168, -INF , !P1 ;  /* 0xff800000a8be7808 */ /* 0x000fe40004800000 */
[C---:B------:R-:W-:Y:S02]  /*7bc0*/  ISETP.GE.AND P5, PT, R5.reuse, R238, PT ;  /* 0x000000ee0500720c */ /* 0x040fe40003fa6270 */
[----:B------:R-:W-:-:S02]  /*7bd0*/  ISETP.GE.AND P1, PT, R5, R236, PT ;  /* 0x000000ec0500720c */ /* 0x000fc40003f26270 */
[----:B------:R-:W-:Y:S02]  /*7be0*/  ISETP.LT.OR P4, PT, R180, R239, P4 ;  /* 0x000000efb400720c */ /* 0x000fe40002781670 */
[----:B------:R-:W-:Y:S02]  /*7bf0*/  FMNMX.FTZ R9, R6, R9, !PT ;  /* 0x0000000906097209 */ /* 0x000fe40007810000 */
[C---:B------:R-:W-:Y:S02]  /*7c00*/  ISETP.LT.OR P5, PT, R5.reuse, R239, P5 ;  /* 0x000000ef0500720c */ /* 0x040fe40002fa1670 */
[----:B------:R-:W-:Y:S02]  /*7c10*/  ISETP.LT.OR P1, PT, R5, R237, P1 ;  /* 0x000000ed0500720c */ /* 0x000fe40000f21670 */
[----:B------:R-:W-:Y:S02]  /*7c20*/  FSEL R180, R177, -INF , !P4 ;  /* 0xff800000b1b47808 */ /* 0x000fe40006000000 */
[----:B------:R-:W-:-:S02]  /*7c30*/  FMNMX.FTZ R5, R186, R9, !PT ;  /* 0x00000009ba057209 */ /* 0x000fc40007810000 */
[----:B------:R-:W-:Y:S02]  /*7c40*/  ISETP.GE.AND P4, PT, R14, R236, PT ;  /* 0x000000ec0e00720c */ /* 0x000fe40003f86270 */
[----:B------:R-:W-:Y:S02]  /*7c50*/  FMNMX.FTZ R5, R180, R5, !PT ;  /* 0x00000005b4057209 */ /* 0x000fe40007810000 */
[----:B------:R-:W-:Y:S01]  /*7c60*/  ISETP.LT.OR P4, PT, R14, R237, P4 ;  /* 0x000000ed0e00720c */ /* 0x000fe20002781670 */
[----:B------:R-:W-:Y:S01]  /*7c70*/  VIADD R14, R166, 0x28 ;  /* 0x00000028a60e7836 */ /* 0x000fe20000000000 */
[----:B------:R-:W-:Y:S02]  /*7c80*/  FSEL R184, R173, -INF , !P2 ;  /* 0xff800000adb87808 */ /* 0x000fe40005000000 */
[----:B------:R-:W-:Y:S01]  /*7c90*/  FMNMX.FTZ R9, R182, R5, !PT ;  /* 0x00000005b6097209 */ /* 0x000fe20007810000 */
[----:B------:R-:W-:Y:S01]  /*7ca0*/  VIADD R5, R166, 0x38 ;  /* 0x00000038a6057836 */ /* 0x000fe20000000000 */
[----:B------:R-:W-:-:S02]  /*7cb0*/  FSEL R189, R170, -INF , !P4 ;  /* 0xff800000aabd7808 */ /* 0x000fc40006000000 */
[----:B------:R-:W-:Y:S02]  /*7cc0*/  FSEL R188, R169, -INF , !P0 ;  /* 0xff800000a9bc7808 */ /* 0x000fe40004000000 */
[C---:B------:R-:W-:Y:S02]  /*7cd0*/  ISETP.GE.AND P4, PT, R8.reuse, R238, PT ;  /* 0x000000ee0800720c */ /* 0x040fe40003f86270 */
[----:B------:R-:W-:Y:S02]  /*7ce0*/  ISETP.GE.AND P0, PT, R8, R236, PT ;  /* 0x000000ec0800720c */ /* 0x000fe40003f06270 */
[----:B------:R-:W-:Y:S02]  /*7cf0*/  FSEL R195, R174, -INF , !P6 ;  /* 0xff800000aec37808 */ /* 0x000fe40007000000 */
[----:B------:R-:W-:Y:S02]  /*7d00*/  ISETP.GE.AND P6, PT, R14, R238, PT ;  /* 0x000000ee0e00720c */ /* 0x000fe40003fc6270 */
[----:B------:R-:W-:-:S02]  /*7d10*/  FMNMX.FTZ R10, R3, R13, !PT ;  /* 0x0000000d030a7209 */ /* 0x000fc40007810000 */
[----:B------:R-:W-:Y:S02]  /*7d20*/  FMNMX.FTZ R9, R184, R9, !PT ;  /* 0x00000009b8097209 */ /* 0x000fe40007810000 */
[C---:B------:R-:W-:Y:S02]  /*7d30*/  ISETP.LT.OR P4, PT, R8.reuse, R239, P4 ;  /* 0x000000ef0800720c */ /* 0x040fe40002781670 */
[----:B------:R-:W-:Y:S01]  /*7d40*/  ISETP.LT.OR P0, PT, R8, R237, P0 ;  /* 0x000000ed0800720c */ /* 0x000fe20000701670 */
[----:B------:R-:W-:Y:S01]  /*7d50*/  VIADD R8, R166, 0x31 ;  /* 0x00000031a6087836 */ /* 0x000fe20000000000 */
[----:B------:R-:W-:Y:S01]  /*7d60*/  ISETP.GE.AND P2, PT, R14, R236, PT ;  /* 0x000000ec0e00720c */ /* 0x000fe20003f46270 */
[----:B------:R-:W-:Y:S01]  /*7d70*/  VIADD R166, R166, 0x39 ;  /* 0x00000039a6a67836 */ /* 0x000fe20000000000 */
[----:B------:R-:W-:Y:S01]  /*7d80*/  BAR.SYNC.DEFER_BLOCKING 0x0 ;  /* 0x0000000000007b1d */ /* 0x000fe20000010000 */
[----:B------:R-:W-:Y:S02]  /*7d90*/  ISETP.LT.OR P6, PT, R14, R239, P6 ;  /* 0x000000ef0e00720c */ /* 0x000fe400037c1670 */
[----:B------:R-:W-:-:S02]  /*7da0*/  FMNMX.FTZ R10, R15, R10, !PT ;  /* 0x0000000a0f0a7209 */ /* 0x000fc40007810000 */
[----:B------:R-:W-:Y:S02]  /*7db0*/  FMNMX.FTZ R9, R190, R9, !PT ;  /* 0x00000009be097209 */ /* 0x000fe40007810000 */
[----:B------:R-:W-:Y:S02]  /*7dc0*/  ISETP.LT.OR P2, PT, R14, R237, P2 ;  /* 0x000000ed0e00720c */ /* 0x000fe40001741670 */
[----:B------:R-:W-:Y:S02]  /*7dd0*/  FSEL R187, R171, -INF , !P3 ;  /* 0xff800000abbb7808 */ /* 0x000fe40005800000 */
[----:B------:R-:W-:Y:S02]  /*7de0*/  ISETP.GE.AND P3, PT, R8, R238, PT ;  /* 0x000000ee0800720c */ /* 0x000fe40003f66270 */
[----:B------:R-:W-:Y:S02]  /*7df0*/  FSEL R194, R16, -INF , !P6 ;  /* 0xff80000010c27808 */ /* 0x000fe40007000000 */
[----:B------:R-:W-:-:S02]  /*7e00*/  FMNMX.FTZ R14, R183, R10, !PT ;  /* 0x0000000ab70e7209 */ /* 0x000fc40007810000 */
[----:B------:R-:W-:Y:S02]  /*7e10*/  FMNMX.FTZ R9, R188, R9, !PT ;  /* 0x00000009bc097209 */ /* 0x000fe40007810000 */
[----:B------:R-:W-:Y:S02]  /*7e20*/  FSEL R192, R17, -INF , !P5 ;  /* 0xff80000011c07808 */ /* 0x000fe40006800000 */
[----:B------:R-:W-:Y:S02]  /*7e30*/  FMNMX.FTZ R14, R7, R14, !PT ;  /* 0x0000000e070e7209 */ /* 0x000fe40007810000 */
[----:B------:R-:W-:Y:S02]  /*7e40*/  FMNMX.FTZ R9, R194, R9, !PT ;  /* 0x00000009c2097209 */ /* 0x000fe40007810000 */
[----:B------:R-:W-:Y:S02]  /*7e50*/  ISETP.LT.OR P3, PT, R8, R239, P3 ;  /* 0x000000ef0800720c */ /* 0x000fe40001f61670 */
[----:B------:R-:W-:-:S02]  /*7e60*/  ISETP.GE.AND P6, PT, R5, R238, PT ;  /* 0x000000ee0500720c */ /* 0x000fc40003fc6270 */
[----:B------:R-:W-:Y:S02]  /*7e70*/  FSEL R178, R28, -INF , !P4 ;  /* 0xff8000001cb27808 */ /* 0x000fe40006000000 */
[----:B------:R-:W-:Y:S02]  /*7e80*/  FMNMX.FTZ R14, R181, R14, !PT ;  /* 0x0000000eb50e7209 */ /* 0x000fe40007810000 */
[----:B------:R-:W-:Y:S02]  /*7e90*/  FMNMX.FTZ R9, R192, R9, !PT ;  /* 0x00000009c0097209 */ /* 0x000fe40007810000 */
[----:B------:R-:W-:Y:S02]  /*7ea0*/  FSEL R176, R29, -INF , !P3 ;  /* 0xff8000001db07808 */ /* 0x000fe40005800000 */
[----:B------:R-:W-:Y:S02]  /*7eb0*/  PLOP3.LUT P3, PT, PT, PT, UP0, 0x80, 0x0 ;  /* 0x000000000000781c */ /* 0x000fe40003f6f008 */
[----:B------:R-:W-:-:S02]  /*7ec0*/  ISETP.GE.AND P5, PT, R166, R238, PT ;  /* 0x000000eea600720c */ /* 0x000fc40003fa6270 */
[----:B------:R-:W-:Y:S02]  /*7ed0*/  ISETP.LT.OR P6, PT, R5, R239, P6 ;  /* 0x000000ef0500720c */ /* 0x000fe400037c1670 */
[----:B------:R-:W-:Y:S02]  /*7ee0*/  FMNMX.FTZ R14, R185, R14, !PT ;  /* 0x0000000eb90e7209 */ /* 0x000fe40007810000 */
[----:B------:R-:W-:Y:S02]  /*7ef0*/  FMNMX.FTZ R9, R178, R9, !PT ;  /* 0x00000009b2097209 */ /* 0x000fe40007810000 */
[----:B------:R-:W-:Y:S02]  /*7f00*/  ISETP.LT.OR P5, PT, R166, R239, P5 ;  /* 0x000000efa600720c */ /* 0x000fe40002fa1670 */
[----:B------:R-:W-:Y:S02]  /*7f10*/  FSEL R34, R24, -INF , !P6 ;  /* 0xff80000018227808 */ /* 0x000fe40007000000 */
[----:B------:R-:W-:-:S02]  /*7f20*/  FMNMX.FTZ R14, R195, R14, !PT ;  /* 0x0000000ec30e7209 */ /* 0x000fc40007810000 */
[----:B------:R-:W-:Y:S02]  /*7f30*/  FMNMX.FTZ R9, R176, R9, !PT ;  /* 0x00000009b0097209 */ /* 0x000fe40007810000 */
[----:B------:R-:W-:Y:S02]  /*7f40*/  FSEL R32, R25, -INF , !P5 ;  /* 0xff80000019207808 */ /* 0x000fe40006800000 */
[----:B------:R-:W-:Y:S02]  /*7f50*/  FMNMX.FTZ R14, R243, R14, !PT ;  /* 0x0000000ef30e7209 */ /* 0x000fe40007810000 */
[----:B------:R-:W-:Y:S02]  /*7f60*/  FMNMX.FTZ R9, R34, R9, !PT ;  /* 0x0000000922097209 */ /* 0x000fe40007810000 */
[----:B------:R-:W-:Y:S02]  /*7f70*/  FSEL R193, R18, -INF , !P2 ;  /* 0xff80000012c17808 */ /* 0x000fe40005000000 */
[----:B------:R-:W-:-:S02]  /*7f80*/  FMNMX.FTZ R14, R189, R14, !PT ;  /* 0x0000000ebd0e7209 */ /* 0x000fc40007810000 */
[----:B------:R-:W-:Y:S01]  /*7f90*/  FMNMX.FTZ R10, R32, R9, !PT ;  /* 0x00000009200a7209 */ /* 0x000fe20007810000 */
[----:B------:R-:W-:Y:S06]  /*7fa0*/  @!P3 BRA `(.L_x_1151) ;  /* 0x0000000000a8b947 */ /* 0x000fec0003800000 */
[----:B------:R-:W-:-:S04]  /*7fb0*/  UIADD3 UR33, UR33, -0x3, URZ ;  /* 0xfffffffd21217890 */ /* 0x000fc8000fffe03f */
[----:B------:R-:W-:Y:S02]  /*7fc0*/  USHF.R.S32.HI UR10, URZ, 0x1f, UR33 ;  /* 0x0000001f3f0a7899 */ /* 0x000fe40008011421 */
[----:B------:R-:W-:Y:S02]  /*7fd0*/  UIMAD.WIDE.U32 UR36, UR33, UR8, URZ ;  /* 0x00000008212472a5 */ /* 0x000fe4000f8e003f */
[----:B------:R-:W-:-:S04]  /*7fe0*/  UIMAD UR10, UR10, UR8, URZ ;  /* 0x000000080a0a72a4 */ /* 0x000fc8000f8e023f */
[----:B------:R-:W-:Y:S01]  /*7ff0*/  UIMAD UR10, UR33, UR9, UR10 ;  /* 0x00000009210a72a4 */ /* 0x000fe2000f8e020a */
[----:B------:R-:W-:Y:S01]  /*8000*/  IMAD.U32 R16, RZ, RZ, UR36 ;  /* 0x00000024ff107e24 */ /* 0x000fe2000f8e00ff */
[----:B------:R-:W-:Y:S01]  /*8010*/  USHF.L.U32 UR33, UR8, 0x5, URZ ;  /* 0x0000000508217899 */ /* 0x000fe2000800063f */
[----:B------:R-:W-:Y:S01]  /*8020*/  IMAD.U32 R17, RZ, RZ, UR37 ;  /* 0x00000025ff117e24 */ /* 0x000fe2000f8e00ff */
[----:B------:R-:W-:Y:S02]  /*8030*/  UIADD3 UR10, UR37, UR10, URZ ;  /* 0x0000000a250a7290 */ /* 0x000fe4000fffe03f */
[----:B------:R-:W-:-:S04]  /*8040*/  LEA R11, P2, R16, R232, 0x6 ;  /* 0x000000e8100b7211 */ /* 0x000fc800078430ff */
[----:B------:R-:W-:Y:S01]  /*8050*/  IMAD.U32 R9, RZ, RZ, UR10 ;  /* 0x0000000aff097e24 */ /* 0x000fe2000f8e00ff */
[----:B------:R-:W-:Y:S02]  /*8060*/  ULDC.64 UR10, c[0x0][0x218] ;  /* 0x00008600000a7ab9 */ /* 0x000fe40000000a00 */
[C---:B------:R-:W-:Y:S01]  /*8070*/  LEA R20, P3, R11.reuse, UR10, 0x1 ;  /* 0x0000000a0b147c11 */ /* 0x040fe2000f8608ff */
        /* <DEDUP_REMOVED lines=29> */
.L_x_1151:
[----:B------:R-:W-:Y:S01]  /*8250*/  FMNMX.FTZ R14, R187, R14, !PT ;  /* 0x0000000ebb0e7209 */ /* 0x000fe20007810000 */
[----:B------:R-:W2:Y:S01]  /*8260*/  SHFL.BFLY PT, R9, R10, 0x2, 0x1f ;  /* 0x0c401f000a097f89 */ /* 0x000ea200000e0000 */
[----:B------:R-:W-:Y:S01]  /*8270*/  ISETP.GE.AND P2, PT, R8, R236, PT ;  /* 0x000000ec0800720c */ /* 0x000fe20003f46270 */
[----:B------:R-:W-:Y:S01]  /*8280*/  IMAD.WIDE.U32 R202, R0, -0x326172a9, RZ ;  /* 0xcd9e8d5700ca7825 */ /* 0x000fe200078e00ff */
[----:B------:R-:W-:Y:S01]  /*8290*/  FSEL R191, R19, -INF , !P1 ;  /* 0xff80000013bf7808 */ /* 0x000fe20004800000 */
[----:B------:R-:W-:Y:S01]  /*82a0*/  USHF.L.U32 UR10, UR32, 0x1, URZ ;  /* 0x00000001200a7899 */ /* 0x000fe2000800063f */
[----:B------:R-:W-:Y:S01]  /*82b0*/  FMNMX.FTZ R14, R193, R14, !PT ;  /* 0x0000000ec10e7209 */ /* 0x000fe20007810000 */
[----:B------:R-:W-:Y:S01]  /*82c0*/  IMAD.WIDE.U32 R244, R165, -0x2daee0ad, RZ ;  /* 0xd2511f53a5f47825 */ /* 0x000fe200078e00ff */
[----:B------:R-:W-:Y:S02]  /*82d0*/  ISETP.GE.AND P1, PT, R5, R236, PT ;  /* 0x000000ec0500720c */ /* 0x000fe40003f26270 */
[----:B------:R-:W-:-:S02]  /*82e0*/  ISETP.LT.OR P2, PT, R8, R237, P2 ;  /* 0x000000ed0800720c */ /* 0x000fc40001741670 */
[----:B------:R-:W-:Y:S02]  /*82f0*/  FSEL R35, R30, -INF , !P0 ;  /* 0xff8000001e237808 */ /* 0x000fe40004000000 */
[----:B------:R-:W-:Y:S02]  /*8300*/  FMNMX.FTZ R14, R191, R14, !PT ;  /* 0x0000000ebf0e7209 */ /* 0x000fe40007810000 */
[----:B------:R-:W-:Y:S02]  /*8310*/  ISETP.LT.OR P1, PT, R5, R237, P1 ;  /* 0x000000ed0500720c */ /* 0x000fe40000f21670 */
[----:B------:R-:W-:Y:S02]  /*8320*/  ISETP.GE.AND P0, PT, R166, R236, PT ;  /* 0x000000eca600720c */ /* 0x000fe40003f06270 */
[----:B------:R-:W-:Y:S02]  /*8330*/  FSEL R33, R31, -INF , !P2 ;  /* 0xff8000001f217808 */ /* 0x000fe40005000000 */
[----:B------:R-:W-:-:S02]  /*8340*/  FMNMX.FTZ R14, R35, R14, !PT ;  /* 0x0000000e230e7209 */ /* 0x000fc40007810000 */
[----:B------:R-:W-:Y:S02]  /*8350*/  ISETP.LT.OR P0, PT, R166, R237, P0 ;  /* 0x000000eda600720c */ /* 0x000fe40000701670 */
[----:B------:R-:W-:Y:S02]  /*8360*/  FSEL R31, R26, -INF , !P1 ;  /* 0xff8000001a1f7808 */ /* 0x000fe40004800000 */
[----:B------:R-:W-:Y:S02]  /*8370*/  FMNMX.FTZ R8, R33, R14, !PT ;  /* 0x0000000e21087209 */ /* 0x000fe40007810000 */
[----:B------:R-:W-:Y:S02]  /*8380*/  FSEL R29, R27, -INF , !P0 ;  /* 0xff8000001b1d7808 */ /* 0x000fe40004000000 */
[----:B------:R-:W-:Y:S02]  /*8390*/  FMNMX.FTZ R8, R31, R8, !PT ;  /* 0x000000081f087209 */ /* 0x000fe40007810000 */
[----:B------:R-:W-:-:S02]  /*83a0*/  LOP3.LUT R198, R203, R167, RZ, 0x3c, !PT ;  /* 0x000000a7cbc67212 */ /* 0x000fc400078e3cff */
[----:B------:R-:W-:Y:S02]  /*83b0*/  FMNMX.FTZ R11, R29, R8, !PT ;  /* 0x000000081d0b7209 */ /* 0x000fe40007810000 */
[----:B--2---:R-:W-:Y:S01]  /*83c0*/  FMNMX.FTZ R9, R10, R9, !PT ;  /* 0x000000090a097209 */ /* 0x004fe20007810000 */
[----:B------:R-:W-:Y:S01]  /*83d0*/  IMAD.WIDE.U32 R198, R198, -0x2daee0ad, RZ ;  /* 0xd2511f53c6c67825 */ /* 0x000fe200078e00ff */
[----:B------:R-:W-:Y:S01]  /*83e0*/  MOV R5, UR10 ;  /* 0x0000000a00057c02 */ /* 0x000fe20008000f00 */
[----:B------:R-:W2:Y:S01]  /*83f0*/  SHFL.BFLY PT, R8, R11, 0x2, 0x1f ;  /* 0x0c401f000b087f89 */ /* 0x000ea200000e0000 */
[----:B------:R-:W-:Y:S01]  /*8400*/  MOV R28, 0x7054 ;  /* 0x00007054001c7802 */ /* 0x000fe20000000f00 */
[----:B------:R-:W-:Y:S01]  /*8410*/  UIADD3 UR10, UR10, 0x1, URZ ;  /* 0x000000010a0a7890 */ /* 0x000fe2000fffe03f */
[----:B------:R-:W-:Y:S01]  /*8420*/  LOP3.LUT R5, R245, UR31, R5, 0x96, !PT ;  /* 0x0000001ff5057c12 */ /* 0x000fe2000f8e9605 */
[----:B------:R-:W3:Y:S01]  /*8430*/  SHFL.BFLY PT, R174, R9, 0x1, 0x1f ;  /* 0x0c201f0009ae7f89 */ /* 0x000ee200000e0000 */
[----:B------:R-:W-:-:S03]  /*8440*/  LOP3.LUT R196, R199, UR19, R244, 0x96, !PT ;  /* 0x00000013c7c47c12 */ /* 0x000fc6000f8e96f4 */
[----:B------:R-:W-:-:S04]  /*8450*/  IMAD.WIDE.U32 R18, R5, -0x326172a9, RZ ;  /* 0xcd9e8d5705127825 */ /* 0x000fc800078e00ff */
[----:B------:R-:W-:Y:S01]  /*8460*/  IMAD.WIDE.U32 R196, R196, -0x326172a9, RZ ;  /* 0xcd9e8d57c4c47825 */ /* 0x000fe200078e00ff */
[----:B------:R-:W-:-:S04]  /*8470*/  LOP3.LUT R5, R19, UR20, R202, 0x96, !PT ;  /* 0x0000001413057c12 */ /* 0x000fc8000f8e96ca */
[----:B------:R-:W-:Y:S01]  /*8480*/  LOP3.LUT R18, R197, UR18, R18, 0x96, !PT ;  /* 0x00000012c5127c12 */ /* 0x000fe2000f8e9612 */
[----:B-1----:R-:W-:-:S04]  /*8490*/  IMAD.WIDE.U32 R20, R5, -0x2daee0ad, RZ ;  /* 0xd2511f5305147825 */ /* 0x002fc800078e00ff */
[----:B------:R-:W-:Y:S01]  /*84a0*/  IMAD.WIDE.U32 R18, R18, -0x2daee0ad, RZ ;  /* 0xd2511f5312127825 */ /* 0x000fe200078e00ff */
[----:B------:R-:W-:Y:S02]  /*84b0*/  LOP3.LUT R5, R21, UR17, R198, 0x96, !PT ;  /* 0x0000001115057c12 */ /* 0x000fe4000f8e96c6 */
[----:B--2---:R-:W-:Y:S02]  /*84c0*/  FMNMX.FTZ R8, R11, R8, !PT ;  /* 0x000000080b087209 */ /* 0x004fe40007810000 */
[----:B------:R-:W-:Y:S01]  /*84d0*/  LOP3.LUT R20, R19, UR15, R20, 0x96, !PT ;  /* 0x0000000f13147c12 */ /* 0x000fe2000f8e9614 */
[----:B------:R-:W-:Y:S01]  /*84e0*/  IMAD.WIDE.U32 R16, R5, -0x326172a9, RZ ;  /* 0xcd9e8d5705107825 */ /* 0x000fe200078e00ff */
[----:B---3--:R-:W-:Y:S01]  /*84f0*/  FMNMX.FTZ R174, R9, R174, !PT ;  /* 0x000000ae09ae7209 */ /* 0x008fe20007810000 */
[----:B------:R-:W1:Y:S02]  /*8500*/  SHFL.BFLY PT, R173, R8, 0x1, 0x1f ;  /* 0x0c201f0008ad7f89 */ /* 0x000e6400000e0000 */
[----:B------:R-:W-:Y:S01]  /*8510*/  IMAD.WIDE.U32 R20, R20, -0x326172a9, RZ ;  /* 0xcd9e8d5714147825 */ /* 0x000fe200078e00ff */
[----:B------:R-:W-:-:S03]  /*8520*/  FSETP.NEU.FTZ.AND P1, PT, R174, -INF , PT ;  /* 0xff800000ae00780b */ /* 0x000fc60003f3d000 */
[C---:B------:R-:W-:Y:S01]  /*8530*/  FMUL.FTZ R177, R174.reuse, UR34 ;  /* 0x00000022aeb17c20 */ /* 0x040fe20008410000 */
[----:B------:R-:W-:Y:S02]  /*8540*/  LOP3.LUT R5, R17, UR16, R196, 0x96, !PT ;  /* 0x0000001011057c12 */ /* 0x000fe4000f8e96c4 */
[----:B------:R-:W-:Y:S02]  /*8550*/  LOP3.LUT R16, R21, UR14, R16, 0x96, !PT ;  /* 0x0000000e15107c12 */ /* 0x000fe4000f8e9610 */
[----:B------:R-:W-:Y:S01]  /*8560*/  FSEL R177, R177, RZ, P1 ;  /* 0x000000ffb1b17208 */ /* 0x000fe20000800000 */
[----:B------:R-:W-:Y:S01]  /*8570*/  IMAD.WIDE.U32 R10, R5, -0x2daee0ad, RZ ;  /* 0xd2511f53050a7825 */ /* 0x000fe200078e00ff */
[----:B------:R-:W-:-:S03]  /*8580*/  FSEL R175, R174, RZ, P1 ;  /* 0x000000ffaeaf7208 */ /* 0x000fc60000800000 */
[----:B------:R-:W-:-:S04]  /*8590*/  IMAD.WIDE.U32 R16, R16, -0x2daee0ad, RZ ;  /* 0xd2511f5310107825 */ /* 0x000fc800078e00ff */
[--C-:B------:R-:W-:Y:S01]  /*85a0*/  FFMA.FTZ R171, R2, UR34, -R177.reuse ;  /* 0x0000002202ab7c23 */ /* 0x100fe200080108b1 */
[----:B------:R-:W-:Y:S01]  /*85b0*/  LOP3.LUT R18, R11, UR13, R18, 0x96, !PT ;  /* 0x0000000d0b127c12 */ /* 0x000fe2000f8e9612 */
[--C-:B------:R-:W-:Y:S01]  /*85c0*/  FFMA.FTZ R170, R4, UR34, -R177.reuse ;  /* 0x0000002204aa7c23 */ /* 0x100fe200080108b1 */
[--C-:B------:R-:W-:Y:S01]  /*85d0*/  FFMA.FTZ R169, R6, UR34, -R177.reuse ;  /* 0x0000002206a97c23 */ /* 0x100fe200080108b1 */
[----:B------:R-:W-:Y:S01]  /*85e0*/  LOP3.LUT R2, R17, UR12, R10, 0x96, !PT ;  /* 0x0000000c11027c12 */ /* 0x000fe2000f8e960a */
[----:B------:R-:W-:Y:S01]  /*85f0*/  FFMA.FTZ R172, R12, UR34, -R177 ;  /* 0x000000220cac7c23 */ /* 0x000fe200080108b1 */
[----:B------:R-:W-:Y:S01]  /*8600*/  IMAD.WIDE.U32 R18, R18, -0x326172a9, RZ ;  /* 0xcd9e8d5712127825 */ /* 0x000fe200078e00ff */
[----:B------:R-:W-:Y:S01]  /*8610*/  MUFU.EX2 R171, R171 ;  /* 0x000000ab00ab7308 */ /* 0x000fe20000000800 */
[----:B------:R-:W-:Y:S02]  /*8620*/  MOV R17, UR4 ;  /* 0x0000000400117c02 */ /* 0x000fe40008000f00 */
[----:B------:R-:W-:Y:S01]  /*8630*/  FADD.FTZ R175, R164, -R175 ;  /* 0x800000afa4af7221 */ /* 0x000fe20000010000 */
[----:B-1----:R-:W-:Y:S01]  /*8640*/  FMNMX.FTZ R173, R8, R173, !PT ;  /* 0x000000ad08ad7209 */ /* 0x002fe20007810000 */
[----:B------:R-:W-:Y:S01]  /*8650*/  IMAD.WIDE.U32 R10, R2, -0x326172a9, RZ ;  /* 0xcd9e8d57020a7825 */ /* 0x000fe200078e00ff */
[----:B------:R-:W-:-:S03]  /*8660*/  PRMT R28, R17, R28, UR4 ;  /* 0x00000004111c7e16 */ /* 0x000fc6000800001c */
[----:B------:R-:W-:Y:S01]  /*8670*/  FMUL.FTZ R175, R175, UR34 ;  /* 0x00000022afaf7c20 */ /* 0x000fe20008410000 */
[C---:B------:R-:W-:Y:S01]  /*8680*/  FSETP.NEU.FTZ.AND P0, PT, R173.reuse, -INF , PT ;  /* 0xff800000ad00780b */ /* 0x040fe20003f1d000 */
[----:B------:R-:W-:Y:S01]  /*8690*/  FMUL.FTZ R30, R173, UR34 ;  /* 0x00000022ad1e7c20 */ /* 0x000fe20008410000 */
[----:B------:R-:W-:Y:S01]  /*86a0*/  LOP3.LUT R8, R10, 0xffff, RZ, 0xc0, !PT ;  /* 0x0000ffff0a087812 */ /* 0x000fe200078ec0ff */
[----:B------:R-:W-:Y:S01]  /*86b0*/  MUFU.EX2 R172, R172 ;  /* 0x000000ac00ac7308 */ /* 0x000fe20000000800 */
[----:B------:R-:W-:Y:S01]  /*86c0*/  SHF.R.U32.HI R4, RZ, 0x10, R10 ;  /* 0x00000010ff047819 */ /* 0x000fe2000001160a */
[--C-:B------:R-:W-:Y:S01]  /*86d0*/  FFMA.FTZ R179, R186, UR34, -R177.reuse ;  /* 0x00000022bab37c23 */ /* 0x100fe200080108b1 */
[----:B------:R-:W-:Y:S01]  /*86e0*/  FSEL R30, R30, RZ, P0 ;  /* 0x000000ff1e1e7208 */ /* 0x000fe20000000000 */
[--C-:B------:R-:W-:Y:S01]  /*86f0*/  FFMA.FTZ R180, R180, UR34, -R177.reuse ;  /* 0x00000022b4b47c23 */ /* 0x100fe200080108b1 */
[----:B------:R-:W-:Y:S01]  /*8700*/  SHF.R.U32.HI R8, RZ, 0x8, R8 ;  /* 0x00000008ff087819 */ /* 0x000fe20000011608 */
[--C-:B------:R-:W-:Y:S01]  /*8710*/  FFMA.FTZ R184, R184, UR34, -R177.reuse ;  /* 0x00000022b8b87c23 */ /* 0x100fe200080108b1 */
[----:B------:R-:W-:Y:S01]  /*8720*/  LOP3.LUT R6, R11, UR21, R18, 0x96, !PT ;  /* 0x000000150b067c12 */ /* 0x000fe2000f8e9612 */
[--C-:B------:R-:W-:Y:S01]  /*8730*/  FFMA.FTZ R168, R13, UR34, -R30.reuse ;  /* 0x000000220da87c23 */ /* 0x100fe2000801081e */
[----:B------:R-:W-:Y:S01]  /*8740*/  LOP3.LUT R13, R10, 0xff, RZ, 0xc0, !PT ;  /* 0x000000ff0a0d7812 */ /* 0x000fe200078ec0ff */
[--C-:B------:R-:W-:Y:S01]  /*8750*/  FFMA.FTZ R166, R15, UR34, -R30.reuse ;  /* 0x000000220fa67c23 */ /* 0x100fe2000801081e */
[----:B------:R-:W-:Y:S01]  /*8760*/  LOP3.LUT R15, R4, 0xff, RZ, 0xc0, !PT ;  /* 0x000000ff040f7812 */ /* 0x000fe200078ec0ff */
[----:B------:R-:W-:Y:S01]  /*8770*/  FFMA.FTZ R183, R183, UR34, -R30 ;  /* 0x00000022b7b77c23 */ /* 0x000fe2000801081e */
[----:B------:R-:W-:Y:S01]  /*8780*/  PRMT R13, R13, 0x5410, R8 ;  /* 0x000054100d0d7816 */ /* 0x000fe20000000008 */
[----:B------:R-:W-:Y:S01]  /*8790*/  MUFU.EX2 R168, R168 ;  /* 0x000000a800a87308 */ /* 0x000fe20000000800 */
[----:B------:R-:W-:Y:S01]  /*87a0*/  LOP3.LUT R8, R6, 0xffff, RZ, 0xc0, !PT ;  /* 0x0000ffff06087812 */ /* 0x000fe200078ec0ff */
[--C-:B------:R-:W-:Y:S01]  /*87b0*/  FFMA.FTZ R186, R185, UR34, -R30.reuse ;  /* 0x00000022b9ba7c23 */ /* 0x100fe2000801081e */
[----:B------:R-:W-:Y:S01]  /*87c0*/  FSEL R4, R173, RZ, P0 ;  /* 0x000000ffad047208 */ /* 0x000fe20000000000 */
[--C-:B------:R-:W-:Y:S01]  /*87d0*/  FFMA.FTZ R182, R182, UR34, -R177.reuse ;  /* 0x00000022b6b67c23 */ /* 0x100fe200080108b1 */
[----:B------:R-:W-:Y:S01]  /*87e0*/  LOP3.LUT R5, R6, 0xff, RZ, 0xc0, !PT ;  /* 0x000000ff06057812 */ /* 0x000fe200078ec0ff */
[----:B------:R-:W-:Y:S01]  /*87f0*/  FFMA.FTZ R185, R243, UR34, -R30 ;  /* 0x00000022f3b97c23 */ /* 0x000fe2000801081e */
[----:B------:R-:W-:Y:S01]  /*8800*/  SHF.R.U32.HI R8, RZ, 0x8, R8 ;  /* 0x00000008ff087819 */ /* 0x000fe20000011608 */
[----:B------:R-:W-:Y:S01]  /*8810*/  FADD.FTZ R4, R3, -R4 ;  /* 0x8000000403047221 */ /* 0x000fe20000010000 */
[----:B------:R-:W-:Y:S01]  /*8820*/  SHF.R.U32.HI R2, RZ, 0x18, R10 ;  /* 0x00000018ff027819 */ /* 0x000fe2000001160a */
[----:B------:R-:W1:Y:S01]  /*8830*/  MUFU.EX2 R166, R166 ;  /* 0x000000a600a67308 */ /* 0x000e620000000800 */
[----:B------:R-:W-:Y:S01]  /*8840*/  FFMA.FTZ R3, R7, UR34, -R30 ;  /* 0x0000002207037c23 */ /* 0x000fe2000801081e */
[----:B------:R-:W-:Y:S01]  /*8850*/  PRMT R5, R5, 0x5410, R8 ;  /* 0x0000541005057816 */ /* 0x000fe20000000008 */
[----:B------:R-:W-:Y:S01]  /*8860*/  FMUL.FTZ R164, R4, UR34 ;  /* 0x0000002204a47c20 */ /* 0x000fe20008410000 */
[----:B------:R-:W-:Y:S01]  /*8870*/  SHF.R.U32.HI R8, RZ, 0x10, R6 ;  /* 0x00000010ff087819 */ /* 0x000fe20000011606 */
[--C-:B------:R-:W-:Y:S01]  /*8880*/  FFMA.FTZ R192, R192, UR34, -R177.reuse ;  /* 0x00000022c0c07c23 */ /* 0x100fe200080108b1 */
[----:B------:R-:W-:Y:S01]  /*8890*/  PRMT R15, R15, 0x5410, R2 ;  /* 0x000054100f0f7816 */ /* 0x000fe20000000002 */
[----:B------:R-:W-:Y:S01]  /*88a0*/  FFMA.FTZ R191, R191, UR34, -R30 ;  /* 0x00000022bfbf7c23 */ /* 0x000fe2000801081e */
[----:B------:R-:W-:Y:S01]  /*88b0*/  MUFU.EX2 R170, R170 ;  /* 0x000000aa00aa7308 */ /* 0x000fe20000000800 */
[----:B------:R-:W-:Y:S01]  /*88c0*/  SHF.R.U32.HI R7, RZ, 0x18, R6 ;  /* 0x00000018ff077819 */ /* 0x000fe20000011606 */
[----:B------:R-:W-:Y:S01]  /*88d0*/  FFMA.FTZ R190, R190, UR34, -R177 ;  /* 0x00000022bebe7c23 */ /* 0x000fe200080108b1 */
[----:B------:R-:W-:Y:S01]  /*88e0*/  LOP3.LUT R6, R8, 0xff, RZ, 0xc0, !PT ;  /* 0x000000ff08067812 */ /* 0x000fe200078ec0ff */
[----:B------:R-:W-:Y:S01]  /*88f0*/  FFMA.FTZ R189, R189, UR34, -R30 ;  /* 0x00000022bdbd7c23 */ /* 0x000fe2000801081e */
[--C-:B------:R-:W-:Y:S01]  /*8900*/  HSET2.LE.AND R4, R5, R28.reuse, PT ;  /* 0x0000001c05047233 */ /* 0x100fe20003803000 */
[----:B------:R-:W2:Y:S01]  /*8910*/  LDSM.16.MT88.4 R8, [R224+0x10000] ;  /* 0x01000000e008783b */ /* 0x000ea20000004200 */
[----:B------:R-:W-:Y:S01]  /*8920*/  PRMT R7, R6, 0x5410, R7 ;  /* 0x0000541006077816 */ /* 0x000fe20000000007 */
[----:B------:R-:W3:Y:S01]  /*8930*/  MUFU.EX2 R169, R169 ;  /* 0x000000a900a97308 */ /* 0x000ee20000000800 */
[----:B-1----:R-:W-:Y:S01]  /*8940*/  F2FP.F16.F32.PACK_AB R6, R166, R168 ;  /* 0x000000a8a606723e */ /* 0x002fe200000000ff */
[----:B------:R-:W-:Y:S01]  /*8950*/  FFMA.FTZ R178, R178, UR34, -R177 ;  /* 0x00000022b2b27c23 */ /* 0x000fe200080108b1 */
[----:B------:R-:W-:Y:S01]  /*8960*/  LOP3.LUT R18, R19, UR26, R20, 0x96, !PT ;  /* 0x0000001a13127c12 */ /* 0x000fe2000f8e9614 */
[----:B------:R-:W-:Y:S01]  /*8970*/  FFMA.FTZ R33, R33, UR34, -R30 ;  /* 0x0000002221217c23 */ /* 0x000fe2000801081e */
[----:B------:R-:W-:Y:S01]  /*8980*/  HSET2.LE.AND R5, R7, R28, PT ;  /* 0x0000001c07057233 */ /* 0x000fe20003803000 */
[----:B------:R-:W-:Y:S01]  /*8990*/  LDSM.16.MT88.4 R20, [R224+0x10800] ;  /* 0x01080000e014783b */ /* 0x000fe20000004200 */
[----:B------:R-:W-:Y:S01]  /*89a0*/  F2FP.F16.F32.PACK_AB R7, R171, R172 ;  /* 0x000000acab07723e */ /* 0x000fe200000000ff */
[----:B------:R1:W-:Y:S01]  /*89b0*/  MUFU.EX2 R2, R183 ;  /* 0x000000b700027308 */ /* 0x0003e20000000800 */
[----:B------:R-:W-:Y:S01]  /*89c0*/  IMAD.WIDE.U32 R18, R18, -0x2daee0ad, RZ ;  /* 0xd2511f5312127825 */ /* 0x000fe200078e00ff */
[----:B------:R-:W-:-:S02]  /*89d0*/  LOP3.LUT R5, R5, R6, RZ, 0xc0, !PT ;  /* 0x0000000605057212 */ /* 0x000fc400078ec0ff */
[----:B------:R-:W-:Y:S02]  /*89e0*/  LOP3.LUT R4, R4, R7, RZ, 0xc0, !PT ;  /* 0x0000000704047212 */ /* 0x000fe400078ec0ff */
[--C-:B------:R-:W-:Y:S02]  /*89f0*/  HSET2.LE.AND R6, R13, R28.reuse, PT ;  /* 0x0000001c0d067233 */ /* 0x100fe40003803000 */
[----:B------:R-:W4:Y:S01]  /*8a00*/  MUFU.EX2 R3, R3 ;  /* 0x0000000300037308 */ /* 0x000f220000000800 */
[----:B------:R-:W-:Y:S02]  /*8a10*/  HSET2.LE.AND R7, R15, R28, PT ;  /* 0x0000001c0f077233 */ /* 0x000fe40003803000 */
[----:B---3--:R-:W-:Y:S02]  /*8a20*/  F2FP.F16.F32.PACK_AB R13, R169, R170 ;  /* 0x000000aaa90d723e */ /* 0x008fe400000000ff */
[----:B------:R-:W-:Y:S02]  /*8a30*/  LOP3.LUT R16, R19, UR27, R16, 0x96, !PT ;  /* 0x0000001b13107c12 */ /* 0x000fe4000f8e9610 */
[----:B------:R-:W-:Y:S01]  /*8a40*/  LOP3.LUT R6, R6, R13, RZ, 0xc0, !PT ;  /* 0x0000000d06067212 */ /* 0x000fe200078ec0ff */
[----:B------:R-:W3:Y:S01]  /*8a50*/  MUFU.EX2 R175, R175 ;  /* 0x000000af00af7308 */ /* 0x000ee20000000800 */
[----:B------:R-:W-:Y:S01]  /*8a60*/  LOP3.LUT R25, R18, 0xff, RZ, 0xc0, !PT ;  /* 0x000000ff12197812 */ /* 0x000fe200078ec0ff */
[----:B-1----:R-:W-:Y:S01]  /*8a70*/  FFMA.FTZ R183, R181, UR34, -R30 ;  /* 0x00000022b5b77c23 */ /* 0x002fe2000801081e */
[----:B------:R-:W-:-:S05]  /*8a80*/  SHF.R.U32.HI R27, RZ, 0x18, R18 ;  /* 0x00000018ff1b7819 */ /* 0x000fca0000011612 */
[----:B------:R-:W1:Y:S01]  /*8a90*/  MUFU.EX2 R164, R164 ;  /* 0x000000a400a47308 */ /* 0x000e620000000800 */
[----:B----4-:R-:W-:-:S04]  /*8aa0*/  F2FP.F16.F32.PACK_AB R12, R3, R2 ;  /* 0x00000002030c723e */ /* 0x010fc800000000ff */
[----:B------:R-:W-:Y:S02]  /*8ab0*/  LOP3.LUT R7, R7, R12, RZ, 0xc0, !PT ;  /* 0x0000000c07077212 */ /* 0x000fe400078ec0ff */
[----:B------:R-:W4:Y:S01]  /*8ac0*/  LDSM.16.MT88.4 R12, [R222+0x10000] ;  /* 0x01000000de0c783b */ /* 0x000f220000004200 */
[----:B------:R-:W-:Y:S01]  /*8ad0*/  MUFU.EX2 R179, R179 ;  /* 0x000000b300b37308 */ /* 0x000fe20000000800 */
        /* <DEDUP_REMOVED lines=136> */
[----:B------:R-:W2:Y:S01]  /*9360*/  MUFU.EX2 R180, R180 ;  /* 0x000000b400b47308 */ /* 0x000ea20000000800 */
[-C--:B------:R-:W-:Y:S01]  /*9370*/  FMUL.FTZ R124, R124, R175.reuse ;  /* 0x000000af7c7c7220 */ /* 0x080fe20000410000 */
[----:B------:R-:W-:Y:S01]  /*9380*/  HMMA.16816.F32 R48, R4, R14, R48 ;  /* 0x0000000e0430723c */ /* 0x000fe20000001830 */
[----:B------:R-:W3:Y:S01]  /*9390*/  LDSM.16.MT88.4 R12, [R220+0x12000] ;  /* 0x01200000dc0c783b */ /* 0x000ee20000004200 */
[-C--:B------:R-:W-:Y:S01]  /*93a0*/  FMUL.FTZ R125, R125, R175.reuse ;  /* 0x000000af7d7d7220 */ /* 0x080fe20000410000 */
[-C--:B------:R-:W-:Y:S01]  /*93b0*/  FMUL.FTZ R126, R126, R164.reuse ;  /* 0x000000a47e7e7220 */ /* 0x080fe20000410000 */
[-C--:B------:R-:W-:Y:S01]  /*93c0*/  FMUL.FTZ R127, R127, R164.reuse ;  /* 0x000000a47f7f7220 */ /* 0x080fe20000410000 */
[----:B------:R-:W-:Y:S01]  /*93d0*/  FFMA.FTZ R172, R249, R175, R172 ;  /* 0x000000aff9ac7223 */ /* 0x000fe200000100ac */
[----:B------:R4:W-:Y:S01]  /*93e0*/  MUFU.EX2 R181, R184 ;  /* 0x000000b800b57308 */ /* 0x0009e20000000800 */
[----:B------:R-:W-:-:S02]  /*93f0*/  FFMA.FTZ R247, R247, R164, R168 ;  /* 0x000000a4f7f77223 */ /* 0x000fc400000100a8 */
[----:B------:R-:W-:Y:S02]  /*9400*/  FADD.FTZ R171, R171, R172 ;  /* 0x000000acabab7221 */ /* 0x000fe40000010000 */
[----:B------:R-:W-:Y:S02]  /*9410*/  FADD.FTZ R247, R166, R247 ;  /* 0x000000f7a6f77221 */ /* 0x000fe40000010000 */
[----:B------:R-:W-:Y:S01]  /*9420*/  FADD.FTZ R170, R170, R171 ;  /* 0x000000abaaaa7221 */ /* 0x000fe20000010000 */
[----:B------:R-:W-:Y:S01]  /*9430*/  MUFU.EX2 R183, R183 ;  /* 0x000000b700b77308 */ /* 0x000fe20000000800 */
[----:B--2---:R-:W-:Y:S01]  /*9440*/  F2FP.F16.F32.PACK_AB R17, R180, R179 ;  /* 0x000000b3b411723e */ /* 0x004fe200000000ff */
[----:B------:R-:W-:Y:S01]  /*9450*/  FADD.FTZ R2, R2, R247 ;  /* 0x000000f702027221 */ /* 0x000fe20000010000 */
[----:B------:R-:W-:Y:S01]  /*9460*/  FADD.FTZ R170, R169, R170 ;  /* 0x000000aaa9aa7221 */ /* 0x000fe20000010000 */
[C---:B-1----:R-:W-:Y:S02]  /*9470*/  HMMA.16816.F32 R52, R4.reuse, R8, R52 ;  /* 0x000000080434723c */ /* 0x042fe40000001834 */
[----:B------:R-:W-:Y:S01]  /*9480*/  FADD.FTZ R2, R3, R2 ;  /* 0x0000000203027221 */ /* 0x000fe20000010000 */
[----:B------:R-:W-:Y:S01]  /*9490*/  FADD.FTZ R3, R179, R170 ;  /* 0x000000aab3037221 */ /* 0x000fe20000010000 */
[----:B------:R-:W1:Y:S01]  /*94a0*/  MUFU.EX2 R186, R186 ;  /* 0x000000ba00ba7308 */ /* 0x000e620000000800 */
[--C-:B----4-:R-:W-:Y:S01]  /*94b0*/  FFMA.FTZ R184, R195, UR34, -R30.reuse ;  /* 0x00000022c3b87c23 */ /* 0x110fe2000801081e */
[--C-:B------:R-:W-:Y:S01]  /*94c0*/  FFMA.FTZ R195, R188, UR34, -R177.reuse ;  /* 0x00000022bcc37c23 */ /* 0x100fe200080108b1 */
[----:B------:R-:W-:Y:S01]  /*94d0*/  HMMA.16816.F32 R56, R4, R10, R56 ;  /* 0x0000000a0438723c */ /* 0x000fe20000001838 */
[----:B------:R-:W2:Y:S01]  /*94e0*/  LDSM.16.MT88.4 R8, [R224+0x14000] ;  /* 0x01400000e008783b */ /* 0x000ea20000004200 */
[--C-:B------:R-:W-:Y:S01]  /*94f0*/  FFMA.FTZ R188, R194, UR34, -R177.reuse ;  /* 0x00000022c2bc7c23 */ /* 0x100fe200080108b1 */
[----:B------:R-:W-:Y:S01]  /*9500*/  FFMA.FTZ R194, R187, UR34, -R30 ;  /* 0x00000022bbc27c23 */ /* 0x000fe2000801081e */
[--C-:B------:R-:W-:Y:S01]  /*9510*/  FFMA.FTZ R187, R176, UR34, -R177.reuse ;  /* 0x00000022b0bb7c23 */ /* 0x100fe200080108b1 */
[----:B------:R-:W4:Y:S01]  /*9520*/  MUFU.EX2 R182, R182 ;  /* 0x000000b600b67308 */ /* 0x000f220000000800 */
[--C-:B------:R-:W-:Y:S01]  /*9530*/  FFMA.FTZ R176, R34, UR34, -R177.reuse ;  /* 0x0000002222b07c23 */ /* 0x100fe200080108b1 */
[----:B------:R-:W-:Y:S01]  /*9540*/  FFMA.FTZ R177, R32, UR34, -R177 ;  /* 0x0000002220b17c23 */ /* 0x000fe200080108b1 */
[----:B------:R-:W-:-:S05]  /*9550*/  FADD.FTZ R3, R180, R3 ;  /* 0x00000003b4037221 */ /* 0x000fca0000010000 */
[----:B------:R-:W-:Y:S01]  /*9560*/  MUFU.EX2 R184, R184 ;  /* 0x000000b800b87308 */ /* 0x000fe20000000800 */
[----:B-1----:R-:W-:Y:S01]  /*9570*/  F2FP.F16.F32.PACK_AB R24, R186, R183 ;  /* 0x000000b7ba18723e */ /* 0x002fe200000000ff */
[C---:B---3--:R-:W-:Y:S06]  /*9580*/  HMMA.16816.F32 R60, R4.reuse, R12, R60 ;  /* 0x0000000c043c723c */ /* 0x048fec000000183c */
[----:B------:R-:W1:Y:S01]  /*9590*/  MUFU.EX2 R185, R185 ;  /* 0x000000b900b97308 */ /* 0x000e620000000800 */
[C---:B------:R-:W-:Y:S01]  /*95a0*/  HMMA.16816.F32 R64, R4.reuse, R14, R64 ;  /* 0x0000000e0440723c */ /* 0x040fe20000001840 */
[----:B------:R-:W3:Y:S06]  /*95b0*/  LDSM.16.MT88.4 R12, [R222+0x14000] ;  /* 0x01400000de0c783b */ /* 0x000eec0000004200 */
[----:B------:R-:W-:Y:S08]  /*95c0*/  MUFU.EX2 R188, R188 ;  /* 0x000000bc00bc7308 */ /* 0x000ff00000000800 */
[----:B------:R-:W-:Y:S01]  /*95d0*/  MUFU.EX2 R191, R191 ;  /* 0x000000bf00bf7308 */ /* 0x000fe20000000800 */
[C---:B--2---:R-:W-:Y:S07]  /*95e0*/  HMMA.16816.F32 R68, R4.reuse, R8, R68 ;  /* 0x000000080444723c */ /* 0x044fee0000001844 */
[----:B------:R-:W-:Y:S01]  /*95f0*/  MUFU.EX2 R190, R190 ;  /* 0x000000be00be7308 */ /* 0x000fe20000000800 */
[C---:B------:R-:W-:Y:S01]  /*9600*/  HMMA.16816.F32 R72, R4.reuse, R10, R72 ;  /* 0x0000000a0448723c */ /* 0x040fe20000001848 */
[----:B------:R-:W2:Y:S06]  /*9610*/  LDSM.16.MT88.4 R8, [R221+0x14000] ;  /* 0x01400000dd08783b */ /* 0x000eac0000004200 */
[----:B------:R-:W-:Y:S08]  /*9620*/  MUFU.EX2 R195, R195 ;  /* 0x000000c300c37308 */ /* 0x000ff00000000800 */
[----:B------:R-:W-:Y:S01]  /*9630*/  MUFU.EX2 R189, R189 ;  /* 0x000000bd00bd7308 */ /* 0x000fe20000000800 */
[C---:B---3--:R-:W-:Y:S06]  /*9640*/  HMMA.16816.F32 R76, R4.reuse, R12, R76 ;  /* 0x0000000c044c723c */ /* 0x048fec000000184c */
[C---:B------:R-:W-:Y:S01]  /*9650*/  HMMA.16816.F32 R80, R4.reuse, R14, R80 ;  /* 0x0000000e0450723c */ /* 0x040fe20000001850 */
[----:B------:R-:W3:Y:S01]  /*9660*/  LDSM.16.MT88.4 R12, [R220+0x14000] ;  /* 0x01400000dc0c783b */ /* 0x000ee20000004200 */
[----:B------:R-:W5:Y:S08]  /*9670*/  MUFU.EX2 R194, R194 ;  /* 0x000000c200c27308 */ /* 0x000f700000000800 */
[----:B------:R-:W-:Y:S08]  /*9680*/  MUFU.EX2 R178, R178 ;  /* 0x000000b200b27308 */ /* 0x000ff00000000800 */
[----:B------:R-:W-:Y:S01]  /*9690*/  MUFU.EX2 R187, R187 ;  /* 0x000000bb00bb7308 */ /* 0x000fe20000000800 */
[C---:B--2---:R-:W-:Y:S06]  /*96a0*/  HMMA.16816.F32 R84, R4.reuse, R8, R84 ;  /* 0x000000080454723c */ /* 0x044fec0000001854 */
[C---:B------:R-:W-:Y:S01]  /*96b0*/  HMMA.16816.F32 R88, R4.reuse, R10, R88 ;  /* 0x0000000a0458723c */ /* 0x040fe20000001858 */
[----:B------:R-:W2:Y:S01]  /*96c0*/  LDSM.16.MT88.4 R8, [R224+0x16000] ;  /* 0x01600000e008783b */ /* 0x000ea20000004200 */
[----:B------:R-:W-:Y:S08]  /*96d0*/  MUFU.EX2 R176, R176 ;  /* 0x000000b000b07308 */ /* 0x000ff00000000800 */
        /* <DEDUP_REMOVED lines=11> */
[----:B------:R-:W-:Y:S01]  /*9790*/  HMMA.16816.F32 R120, R4, R10, R120 ;  /* 0x0000000a0478723c */ /* 0x000fe20000001878 */
[----:B------:R-:W-:-:S02]  /*97a0*/  LOP3.LUT R9, R16, 0xffff, RZ, 0xc0, !PT ;  /* 0x0000ffff10097812 */ /* 0x000fc400078ec0ff */
[----:B------:R-:W-:Y:S02]  /*97b0*/  SHF.R.U32.HI R8, RZ, 0x10, R18 ;  /* 0x00000010ff087819 */ /* 0x000fe40000011612 */
[----:B------:R-:W-:Y:S02]  /*97c0*/  SHF.R.U32.HI R9, RZ, 0x8, R9 ;  /* 0x00000008ff097819 */ /* 0x000fe40000011609 */
[----:B------:R-:W-:Y:S01]  /*97d0*/  LOP3.LUT R10, R18, 0xffff, RZ, 0xc0, !PT ;  /* 0x0000ffff120a7812 */ /* 0x000fe200078ec0ff */
[----:B------:R-:W-:Y:S01]  /*97e0*/  FMUL.FTZ R11, R131, R164 ;  /* 0x000000a4830b7220 */ /* 0x000fe20000410000 */
[----:B------:R-:W-:Y:S02]  /*97f0*/  LOP3.LUT R18, R16, 0xff, RZ, 0xc0, !PT ;  /* 0x000000ff10127812 */ /* 0x000fe400078ec0ff */
[----:B------:R-:W-:Y:S02]  /*9800*/  SHF.R.U32.HI R10, RZ, 0x8, R10 ;  /* 0x00000008ff0a7819 */ /* 0x000fe4000001160a */
[----:B------:R-:W-:-:S02]  /*9810*/  PRMT R9, R18, 0x5410, R9 ;  /* 0x0000541012097816 */ /* 0x000fc40000000009 */
[----:B------:R-:W-:Y:S01]  /*9820*/  LOP3.LUT R18, R8, 0xff, RZ, 0xc0, !PT ;  /* 0x000000ff08127812 */ /* 0x000fe200078ec0ff */
[----:B---3--:R-:W-:Y:S01]  /*9830*/  HMMA.16816.F32 R124, R4, R12, R124 ;  /* 0x0000000c047c723c */ /* 0x008fe2000000187c */
[-C--:B------:R-:W-:Y:S01]  /*9840*/  FMUL.FTZ R8, R128, R175.reuse ;  /* 0x000000af80087220 */ /* 0x080fe20000410000 */
[----:B------:R-:W-:Y:S01]  /*9850*/  PRMT R25, R25, 0x5410, R10 ;  /* 0x0000541019197816 */ /* 0x000fe2000000000a */
[----:B------:R-:W-:Y:S01]  /*9860*/  FMUL.FTZ R10, R130, R164 ;  /* 0x000000a4820a7220 */ /* 0x000fe20000410000 */
[----:B------:R-:W-:Y:S02]  /*9870*/  PRMT R27, R18, 0x5410, R27 ;  /* 0x00005410121b7816 */ /* 0x000fe4000000001b */
[C---:B----4-:R-:W-:Y:S01]  /*9880*/  F2FP.F16.F32.PACK_AB R130, R181.reuse, R182 ;  /* 0x000000b6b582723e */ /* 0x050fe200000000ff */
[----:B------:R-:W-:Y:S01]  /*9890*/  FADD.FTZ R182, R182, R3 ;  /* 0x00000003b6b67221 */ /* 0x000fe20000010000 */
[--C-:B------:R-:W-:Y:S02]  /*98a0*/  SHF.R.U32.HI R13, RZ, 0x10, R16.reuse ;  /* 0x00000010ff0d7819 */ /* 0x100fe40000011610 */
[----:B------:R-:W-:Y:S01]  /*98b0*/  SHF.R.U32.HI R16, RZ, 0x18, R16 ;  /* 0x00000018ff107819 */ /* 0x000fe20000011610 */
[----:B------:R-:W-:Y:S01]  /*98c0*/  FADD.FTZ R181, R181, R182 ;  /* 0x000000b6b5b57221 */ /* 0x000fe20000010000 */
[----:B------:R-:W-:Y:S01]  /*98d0*/  HSET2.LE.AND R12, R9, R28, PT ;  /* 0x0000001c090c7233 */ /* 0x000fe20003803000 */
[----:B------:R-:W-:Y:S01]  /*98e0*/  FMUL.FTZ R9, R129, R175 ;  /* 0x000000af81097220 */ /* 0x000fe20000410000 */
[----:B------:R-:W-:-:S02]  /*98f0*/  LOP3.LUT R13, R13, 0xff, RZ, 0xc0, !PT ;  /* 0x000000ff0d0d7812 */ /* 0x000fc400078ec0ff */
[--C-:B------:R-:W-:Y:S02]  /*9900*/  HSET2.LE.AND R25, R25, R28.reuse, PT ;  /* 0x0000001c19197233 */ /* 0x100fe40003803000 */
[----:B------:R-:W-:Y:S02]  /*9910*/  PRMT R129, R13, 0x5410, R16 ;  /* 0x000054100d817816 */ /* 0x000fe40000000010 */
[----:B------:R-:W-:Y:S01]  /*9920*/  LOP3.LUT R128, R12, R17, RZ, 0xc0, !PT ;  /* 0x000000110c807212 */ /* 0x000fe200078ec0ff */
[----:B------:R-:W-:Y:S01]  /*9930*/  HMMA.16816.F32 R4, R4, R14, R8 ;  /* 0x0000000e0404723c */ /* 0x000fe20000001808 */
[----:B------:R-:W2:Y:S01]  /*9940*/  LDSM.16.MT88.4 R16, [R222+0x10800] ;  /* 0x01080000de10783b */ /* 0x000ea20000004200 */
[--C-:B------:R-:W-:Y:S02]  /*9950*/  HSET2.LE.AND R129, R129, R28.reuse, PT ;  /* 0x0000001c81817233 */ /* 0x100fe40003803000 */
[----:B------:R-:W-:Y:S01]  /*9960*/  HSET2.LE.AND R27, R27, R28, PT ;  /* 0x0000001c1b1b7233 */ /* 0x000fe20003803000 */
[----:B------:R-:W3:Y:S01]  /*9970*/  LDSM.16.MT88.4 R12, [R221+0x10800] ;  /* 0x01080000dd0c783b */ /* 0x000ee20000004200 */
[----:B------:R-:W-:-:S02]  /*9980*/  LOP3.LUT R130, R25, R130, RZ, 0xc0, !PT ;  /* 0x0000008219827212 */ /* 0x000fc400078ec0ff */
[----:B------:R-:W-:Y:S01]  /*9990*/  LOP3.LUT R129, R129, R24, RZ, 0xc0, !PT ;  /* 0x0000001881817212 */ /* 0x000fe200078ec0ff */
[----:B------:R-:W4:Y:S01]  /*99a0*/  LDSM.16.MT88.4 R8, [R220+0x10800] ;  /* 0x01080000dc08783b */ /* 0x000f220000004200 */
[----:B-1----:R-:W-:Y:S02]  /*99b0*/  F2FP.F16.F32.PACK_AB R24, R185, R184 ;  /* 0x000000b8b918723e */ /* 0x002fe400000000ff */
[----:B------:R-:W-:Y:S02]  /*99c0*/  MOV R164, R174 ;  /* 0x000000ae00a47202 */ /* 0x000fe40000000f00 */
[----:B------:R-:W-:Y:S02]  /*99d0*/  LOP3.LUT R131, R27, R24, RZ, 0xc0, !PT ;  /* 0x000000181b837212 */ /* 0x000fe400078ec0ff */
[----:B------:R-:W-:Y:S05]  /*99e0*/  LDSM.16.MT88.4 R24, [R224+0x12800] ;  /* 0x01280000e018783b */ /* 0x000fea0000004200 */
        /* <DEDUP_REMOVED lines=25> */
[C---:B------:R-:W-:Y:S06]  /*9b80*/  HMMA.16816.F32 R88, R128.reuse, R22, R88 ;  /* 0x000000168058723c */ /* 0x040fec0000001858 */
[C---:B--2---:R-:W-:Y:S06]  /*9b90*/  HMMA.16816.F32 R76, R128.reuse, R16, R76 ;  /* 0x00000010804c723c */ /* 0x044fec000000184c */
[----:B------:R-:W-:Y:S01]  /*9ba0*/  HMMA.16816.F32 R80, R128, R18, R80 ;  /* 0x000000128050723c */ /* 0x000fe20000001850 */
[----:B------:R-:W-:-:S04]  /*9bb0*/  MOV R17, UR10 ;  /* 0x0000000a00117c02 */ /* 0x000fc80008000f00 */
[----:B------:R-:W-:Y:S01]  /*9bc0*/  LOP3.LUT R20, R245, UR31, R17, 0x96, !PT ;  /* 0x0000001ff5147c12 */ /* 0x000fe2000f8e9611 */
[C---:B---3--:R-:W-:Y:S01]  /*9bd0*/  HMMA.16816.F32 R92, R128.reuse, R12, R92 ;  /* 0x0000000c805c723c */ /* 0x048fe2000000185c */
[----:B------:R-:W1:Y:S03]  /*9be0*/  LDSM.16.MT88.4 R16, [R222+0x16800] ;  /* 0x01680000de10783b */ /* 0x000e660000004200 */
[----:B------:R-:W-:Y:S02]  /*9bf0*/  IMAD.WIDE.U32 R20, R20, -0x326172a9, RZ ;  /* 0xcd9e8d5714147825 */ /* 0x000fe400078e00ff */
[----:B------:R-:W-:Y:S01]  /*9c00*/  HMMA.16816.F32 R96, R128, R14, R96 ;  /* 0x0000000e8060723c */ /* 0x000fe20000001860 */
[----:B------:R-:W2:Y:S02]  /*9c10*/  LDSM.16.MT88.4 R12, [R221+0x16800] ;  /* 0x01680000dd0c783b */ /* 0x000ea40000004200 */
[----:B------:R-:W-:-:S02]  /*9c20*/  LOP3.LUT R202, R21, UR20, R202, 0x96, !PT ;  /* 0x0000001415ca7c12 */ /* 0x000fc4000f8e96ca */
[----:B------:R-:W-:Y:S01]  /*9c30*/  LOP3.LUT R20, R197, UR18, R20, 0x96, !PT ;  /* 0x00000012c5147c12 */ /* 0x000fe2000f8e9614 */
[----:B----4-:R-:W-:Y:S02]  /*9c40*/  HMMA.16816.F32 R100, R128, R8, R100 ;  /* 0x000000088064723c */ /* 0x010fe40000001864 */
[----:B------:R-:W-:-:S04]  /*9c50*/  IMAD.WIDE.U32 R202, R202, -0x2daee0ad, RZ ;  /* 0xd2511f53caca7825 */ /* 0x000fc800078e00ff */
[----:B------:R-:W-:Y:S01]  /*9c60*/  IMAD.WIDE.U32 R20, R20, -0x2daee0ad, RZ ;  /* 0xd2511f5314147825 */ /* 0x000fe200078e00ff */
[C---:B------:R-:W-:Y:S01]  /*9c70*/  HMMA.16816.F32 R104, R128.reuse, R10, R104 ;  /* 0x0000000a8068723c */ /* 0x040fe20000001868 */
[----:B------:R-:W3:Y:S01]  /*9c80*/  LDSM.16.MT88.4 R8, [R220+0x16800] ;  /* 0x01680000dc08783b */ /* 0x000ee20000004200 */
[----:B------:R-:W-:Y:S02]  /*9c90*/  LOP3.LUT R198, R203, UR17, R198, 0x96, !PT ;  /* 0x00000011cbc67c12 */ /* 0x000fe4000f8e96c6 */
[----:B------:R-:W-:Y:S02]  /*9ca0*/  LOP3.LUT R199, R21, UR15, R202, 0x96, !PT ;  /* 0x0000000f15c77c12 */ /* 0x000fe4000f8e96ca */
[----:B------:R-:W-:Y:S01]  /*9cb0*/  HMMA.16816.F32 R36, R128, R24, R36 ;  /* 0x000000188024723c */ /* 0x000fe20000001824 */
[----:B------:R-:W-:-:S04]  /*9cc0*/  IMAD.WIDE.U32 R22, R198, -0x326172a9, RZ ;  /* 0xcd9e8d57c6167825 */ /* 0x000fc800078e00ff */
[----:B------:R-:W-:Y:S01]  /*9cd0*/  IMAD.WIDE.U32 R198, R199, -0x326172a9, RZ ;  /* 0xcd9e8d57c7c67825 */ /* 0x000fe200078e00ff */
[----:B------:R-:W-:Y:S01]  /*9ce0*/  LOP3.LUT R197, R23, UR16, R196, 0x96, !PT ;  /* 0x0000001017c57c12 */ /* 0x000fe2000f8e96c4 */
[C---:B------:R-:W-:Y:S01]  /*9cf0*/  HMMA.16816.F32 R40, R128.reuse, R26, R40 ;  /* 0x0000001a8028723c */ /* 0x040fe20000001828 */
[----:B------:R-:W-:Y:S02]  /*9d00*/  LDSM.16.MT88.4 R24, [R221+0x11000] ;  /* 0x01100000dd18783b */ /* 0x000fe40000004200 */
[----:B------:R-:W-:Y:S01]  /*9d10*/  LOP3.LUT R196, R199, UR14, R22, 0x96, !PT ;  /* 0x0000000ec7c47c12 */ /* 0x000fe2000f8e9616 */
[----:B------:R-:W-:Y:S02]  /*9d20*/  FFMA.FTZ R199, R29, UR34, -R30 ;  /* 0x000000221dc77c23 */ /* 0x000fe4000801081e */
[C---:B-1----:R-:W-:Y:S04]  /*9d30*/  HMMA.16816.F32 R108, R128.reuse, R16, R108 ;  /* 0x00000010806c723c */ /* 0x042fe8000000186c */
[----:B------:R-:W-:Y:S02]  /*9d40*/  MUFU.EX2 R199, R199 ;  /* 0x000000c700c77308 */ /* 0x000fe40000000800 */
[----:B------:R-:W-:Y:S01]  /*9d50*/  HMMA.16816.F32 R112, R128, R18, R112 ;  /* 0x000000128070723c */ /* 0x000fe20000001870 */
[----:B------:R-:W-:-:S04]  /*9d60*/  IMAD.WIDE.U32 R16, R197, -0x2daee0ad, RZ ;  /* 0xd2511f53c5107825 */ /* 0x000fc800078e00ff */
[----:B------:R-:W-:Y:S01]  /*9d70*/  IMAD.WIDE.U32 R196, R196, -0x2daee0ad, RZ ;  /* 0xd2511f53c4c47825 */ /* 0x000fe200078e00ff */
[----:B--2---:R-:W-:Y:S01]  /*9d80*/  HMMA.16816.F32 R116, R128, R12, R116 ;  /* 0x0000000c8074723c */ /* 0x004fe20000001874 */
[----:B------:R-:W-:-:S03]  /*9d90*/  LOP3.LUT R202, R17, UR13, R20, 0x96, !PT ;  /* 0x0000000d11ca7c12 */ /* 0x000fc6000f8e9614 */
[----:B------:R-:W-:Y:S02]  /*9da0*/  LOP3.LUT R16, R197, UR12, R16, 0x96, !PT ;  /* 0x0000000cc5107c12 */ /* 0x000fe4000f8e9610 */
[----:B------:R-:W-:Y:S01]  /*9db0*/  HMMA.16816.F32 R120, R128, R14, R120 ;  /* 0x0000000e8078723c */ /* 0x000fe20000001878 */
[----:B------:R1:W2:Y:S01]  /*9dc0*/  MUFU.EX2 R197, R192 ;  /* 0x000000c000c57308 */ /* 0x0002a20000000800 */
[----:B------:R-:W-:-:S04]  /*9dd0*/  IMAD.WIDE.U32 R202, R202, -0x326172a9, RZ ;  /* 0xcd9e8d57caca7825 */ /* 0x000fc800078e00ff */
[----:B------:R-:W-:Y:S01]  /*9de0*/  IMAD.WIDE.U32 R18, R16, -0x326172a9, RZ ;  /* 0xcd9e8d5710127825 */ /* 0x000fe200078e00ff */
[C---:B---3--:R-:W-:Y:S01]  /*9df0*/  HMMA.16816.F32 R124, R128.reuse, R8, R124 ;  /* 0x00000008807c723c */ /* 0x048fe2000000187c */
[----:B-----5:R-:W-:Y:S02]  /*9e00*/  F2FP.F16.F32.PACK_AB R16, R194, R189 ;  /* 0x000000bdc210723e */ /* 0x020fe400000000ff */
[C---:B------:R-:W-:Y:S02]  /*9e10*/  LOP3.LUT R14, R18.reuse, 0xffff, RZ, 0xc0, !PT ;  /* 0x0000ffff120e7812 */ /* 0x040fe400078ec0ff */
[--C-:B------:R-:W-:Y:S01]  /*9e20*/  SHF.R.U32.HI R13, RZ, 0x10, R18.reuse ;  /* 0x00000010ff0d7819 */ /* 0x100fe20000011612 */
[----:B------:R-:W-:Y:S01]  /*9e30*/  HMMA.16816.F32 R128, R128, R10, R4 ;  /* 0x0000000a8080723c */ /* 0x000fe20000001804 */
[----:B------:R-:W-:Y:S01]  /*9e40*/  SHF.R.U32.HI R12, RZ, 0x18, R18 ;  /* 0x00000018ff0c7819 */ /* 0x000fe20000011612 */
[----:B------:R-:W-:Y:S01]  /*9e50*/  LDSM.16.MT88.4 R4, [R222+0x11000] ;  /* 0x01100000de04783b */ /* 0x000fe20000004200 */
[----:B------:R-:W-:Y:S01]  /*9e60*/  SHF.R.U32.HI R14, RZ, 0x8, R14 ;  /* 0x00000008ff0e7819 */ /* 0x000fe2000001160e */
[--C-:B-1----:R-:W-:Y:S01]  /*9e70*/  FFMA.FTZ R192, R193, UR34, -R30.reuse ;  /* 0x00000022c1c07c23 */ /* 0x102fe2000801081e */
[----:B------:R-:W-:Y:S01]  /*9e80*/  LOP3.LUT R13, R13, 0xff, RZ, 0xc0, !PT ;  /* 0x000000ff0d0d7812 */ /* 0x000fe200078ec0ff */
[----:B------:R-:W-:Y:S01]  /*9e90*/  FFMA.FTZ R193, R35, UR34, -R30 ;  /* 0x0000002223c17c23 */ /* 0x000fe2000801081e */
[----:B------:R-:W-:-:S02]  /*9ea0*/  LOP3.LUT R17, R18, 0xff, RZ, 0xc0, !PT ;  /* 0x000000ff12117812 */ /* 0x000fc400078ec0ff */
[----:B------:R-:W-:Y:S01]  /*9eb0*/  PRMT R9, R13, 0x5410, R12 ;  /* 0x000054100d097816 */ /* 0x000fe2000000000c */
[----:B------:R-:W1:Y:S01]  /*9ec0*/  MUFU.EX2 R192, R192 ;  /* 0x000000c000c07308 */ /* 0x000e620000000800 */
[----:B------:R-:W-:Y:S02]  /*9ed0*/  PRMT R17, R17, 0x5410, R14 ;  /* 0x0000541011117816 */ /* 0x000fe4000000000e */
[----:B------:R-:W3:Y:S01]  /*9ee0*/  LDSM.16.MT88.4 R12, [R224+0x11000] ;  /* 0x01100000e00c783b */ /* 0x000ee20000004200 */
[----:B------:R-:W-:Y:S02]  /*9ef0*/  LOP3.LUT R19, R19, UR21, R202, 0x96, !PT ;  /* 0x0000001513137c12 */ /* 0x000fe4000f8e96ca */
[----:B------:R-:W-:Y:S02]  /*9f00*/  HSET2.LE.AND R9, R9, R28, PT ;  /* 0x0000001c09097233 */ /* 0x000fe40003803000 */
[----:B------:R-:W-:Y:S01]  /*9f10*/  LOP3.LUT R10, R19, 0xffff, RZ, 0xc0, !PT ;  /* 0x0000ffff130a7812 */ /* 0x000fe200078ec0ff */
[----:B------:R-:W-:Y:S01]  /*9f20*/  MUFU.EX2 R193, R193 ;  /* 0x000000c100c17308 */ /* 0x000fe20000000800 */
[----:B------:R-:W-:-:S02]  /*9f30*/  SHF.R.U32.HI R8, RZ, 0x10, R19 ;  /* 0x00000010ff087819 */ /* 0x000fc40000011613 */
[----:B------:R-:W-:Y:S02]  /*9f40*/  LOP3.LUT R21, R19, 0xff, RZ, 0xc0, !PT ;  /* 0x000000ff13157812 */ /* 0x000fe400078ec0ff */
[----:B------:R-:W-:Y:S02]  /*9f50*/  SHF.R.U32.HI R10, RZ, 0x8, R10 ;  /* 0x00000008ff0a7819 */ /* 0x000fe4000001160a */
[----:B------:R-:W-:Y:S02]  /*9f60*/  SHF.R.U32.HI R19, RZ, 0x18, R19 ;  /* 0x00000018ff137819 */ /* 0x000fe40000011613 */
[----:B------:R-:W-:Y:S02]  /*9f70*/  LOP3.LUT R8, R8, 0xff, RZ, 0xc0, !PT ;  /* 0x000000ff08087812 */ /* 0x000fe400078ec0ff */
[----:B------:R-:W-:Y:S02]  /*9f80*/  PRMT R21, R21, 0x5410, R10 ;  /* 0x0000541015157816 */ /* 0x000fe4000000000a */
[----:B------:R-:W-:-:S02]  /*9f90*/  HSET2.LE.AND R10, R17, R28, PT ;  /* 0x0000001c110a7233 */ /* 0x000fc40003803000 */
[----:B------:R-:W-:Y:S02]  /*9fa0*/  PRMT R19, R8, 0x5410, R19 ;  /* 0x0000541008137816 */ /* 0x000fe40000000013 */
[----:B--2---:R-:W-:Y:S02]  /*9fb0*/  F2FP.F16.F32.PACK_AB R11, R197, R188 ;  /* 0x000000bcc50b723e */ /* 0x004fe400000000ff */
[----:B-1----:R-:W-:Y:S02]  /*9fc0*/  F2FP.F16.F32.PACK_AB R8, R191, R192 ;  /* 0x000000c0bf08723e */ /* 0x002fe400000000ff */
[----:B------:R-:W-:Y:S02]  /*9fd0*/  LOP3.LUT R10, R10, R11, RZ, 0xc0, !PT ;  /* 0x0000000b0a0a7212 */ /* 0x000fe400078ec0ff */
[----:B------:R-:W-:Y:S02]  /*9fe0*/  LOP3.LUT R11, R9, R8, RZ, 0xc0, !PT ;  /* 0x00000008090b7212 */ /* 0x000fe400078ec0ff */
[----:B------:R-:W-:-:S02]  /*9ff0*/  HSET2.LE.AND R8, R21, R28, PT ;  /* 0x0000001c15087233 */ /* 0x000fc40003803000 */
[----:B------:R-:W-:Y:S01]  /*a000*/  HSET2.LE.AND R9, R19, R28, PT ;  /* 0x0000001c13097233 */ /* 0x000fe20003803000 */
[----:B------:R-:W1:Y:S01]  /*a010*/  LDSM.16.MT88.4 R20, [R224+0x13000] ;  /* 0x01300000e014783b */ /* 0x000e620000004200 */
[----:B------:R-:W-:Y:S01]  /*a020*/  F2FP.F16.F32.PACK_AB R17, R195, R190 ;  /* 0x000000bec311723e */ /* 0x000fe200000000ff */
[----:B------:R-:W-:Y:S02]  /*a030*/  FADD.FTZ R190, R190, R181 ;  /* 0x000000b5bebe7221 */ /* 0x000fe40000010000 */
[----:B------:R-:W-:Y:S02]  /*a040*/  LOP3.LUT R9, R9, R16, RZ, 0xc0, !PT ;  /* 0x0000001009097212 */ /* 0x000fe400078ec0ff */
[----:B------:R-:W-:Y:S01]  /*a050*/  LOP3.LUT R8, R8, R17, RZ, 0xc0, !PT ;  /* 0x0000001108087212 */ /* 0x000fe200078ec0ff */
[----:B------:R-:W-:Y:S01]  /*a060*/  FADD.FTZ R195, R195, R190 ;  /* 0x000000bec3c37221 */ /* 0x000fe20000010000 */
[----:B------:R-:W2:Y:S03]  /*a070*/  LDSM.16.MT88.4 R16, [R220+0x11000] ;  /* 0x01100000dc10783b */ /* 0x000ea60000004200 */
[----:B------:R-:W-:-:S02]  /*a080*/  FADD.FTZ R188, R188, R195 ;  /* 0x000000c3bcbc7221 */ /* 0x000fc40000010000 */
[----:B---3--:R-:W-:Y:S02]  /*a090*/  HMMA.16816.F32 R160, R8, R12, R160 ;  /* 0x0000000c08a0723c */ /* 0x008fe400000018a0 */
[----:B------:R-:W-:-:S04]  /*a0a0*/  FADD.FTZ R197, R197, R188 ;  /* 0x000000bcc5c57221 */ /* 0x000fc80000010000 */
[C---:B------:R-:W-:Y:S01]  /*a0b0*/  HMMA.16816.F32 R156, R8.reuse, R14, R156 ;  /* 0x0000000e089c723c */ /* 0x040fe2000000189c */
[----:B------:R-:W3:Y:S05]  /*a0c0*/  LDSM.16.MT88.4 R12, [R222+0x13000] ;  /* 0x01300000de0c783b */ /* 0x000eea0000004200 */
[C---:B------:R-:W-:Y:S06]  /*a0d0*/  HMMA.16816.F32 R152, R8.reuse, R4, R152 ;  /* 0x000000040898723c */ /* 0x040fec0000001898 */
[C---:B------:R-:W-:Y:S01]  /*a0e0*/  HMMA.16816.F32 R148, R8.reuse, R6, R148 ;  /* 0x000000060894723c */ /* 0x040fe20000001894 */
[----:B------:R-:W4:Y:S05]  /*a0f0*/  LDSM.16.MT88.4 R4, [R221+0x13000] ;  /* 0x01300000dd04783b */ /* 0x000f2a0000004200 */
[C---:B------:R-:W-:Y:S06]  /*a100*/  HMMA.16816.F32 R144, R8.reuse, R24, R144 ;  /* 0x000000180890723c */ /* 0x040fec0000001890 */
[C---:B-1----:R-:W-:Y:S06]  /*a110*/  HMMA.16816.F32 R36, R8.reuse, R20, R36 ;  /* 0x000000140824723c */ /* 0x042fec0000001824 */
[C---:B--2---:R-:W-:Y:S06]  /*a120*/  HMMA.16816.F32 R136, R8.reuse, R16, R136 ;  /* 0x000000100888723c */ /* 0x044fec0000001888 */
[C---:B------:R-:W-:Y:S01]  /*a130*/  HMMA.16816.F32 R132, R8.reuse, R18, R132 ;  /* 0x000000120884723c */ /* 0x040fe20000001884 */
[----:B------:R-:W1:Y:S05]  /*a140*/  LDSM.16.MT88.4 R16, [R220+0x13000] ;  /* 0x01300000dc10783b */ /* 0x000e6a0000004200 */
[C---:B---3--:R-:W-:Y:S06]  /*a150*/  HMMA.16816.F32 R44, R8.reuse, R12, R44 ;  /* 0x0000000c082c723c */ /* 0x048fec000000182c */
[C---:B------:R-:W-:Y:S01]  /*a160*/  HMMA.16816.F32 R48, R8.reuse, R14, R48 ;  /* 0x0000000e0830723c */ /* 0x040fe20000001830 */
[----:B------:R-:W2:Y:S05]  /*a170*/  LDSM.16.MT88.4 R12, [R221+0x15000] ;  /* 0x01500000dd0c783b */ /* 0x000eaa0000004200 */
[C---:B----4-:R-:W-:Y:S06]  /*a180*/  HMMA.16816.F32 R52, R8.reuse, R4, R52 ;  /* 0x000000040834723c */ /* 0x050fec0000001834 */
[C---:B------:R-:W-:Y:S01]  /*a190*/  HMMA.16816.F32 R56, R8.reuse, R6, R56 ;  /* 0x000000060838723c */ /* 0x040fe20000001838 */
[----:B------:R-:W3:Y:S05]  /*a1a0*/  LDSM.16.MT88.4 R4, [R220+0x15000] ;  /* 0x01500000dc04783b */ /* 0x000eea0000004200 */
[C---:B------:R-:W-:Y:S01]  /*a1b0*/  HMMA.16816.F32 R40, R8.reuse, R22, R40 ;  /* 0x000000160828723c */ /* 0x040fe20000001828 */
[----:B------:R-:W4:Y:S05]  /*a1c0*/  LDSM.16.MT88.4 R20, [R222+0x15000] ;  /* 0x01500000de14783b */ /* 0x000f2a0000004200 */
        /* <DEDUP_REMOVED lines=13> */
[----:B------:R-:W-:Y:S01]  /*a2a0*/  LOP3.LUT R22, R203, UR26, R198, 0x96, !PT ;  /* 0x0000001acb167c12 */ /* 0x000fe2000f8e96c6 */
[----:B------:R-:W-:-:S04]  /*a2b0*/  FFMA.FTZ R198, R31, UR34, -R30 ;  /* 0x000000221fc67c23 */ /* 0x000fc8000801081e */
[----:B------:R-:W-:Y:S01]  /*a2c0*/  IMAD.WIDE.U32 R22, R22, -0x2daee0ad, RZ ;  /* 0xd2511f5316167825 */ /* 0x000fe200078e00ff */
[----:B-1----:R-:W-:Y:S01]  /*a2d0*/  HMMA.16816.F32 R100, R8, R16, R100 ;  /* 0x000000100864723c */ /* 0x002fe20000001864 */
[----:B------:R-:W-:Y:S01]  /*a2e0*/  MUFU.EX2 R198, R198 ;  /* 0x000000c600c67308 */ /* 0x000fe20000000800 */
[----:B------:R-:W-:-:S04]  /*a2f0*/  LOP3.LUT R21, R22, 0xff, RZ, 0xc0, !PT ;  /* 0x000000ff16157812 */ /* 0x000fc800078ec0ff */
[C---:B------:R-:W-:Y:S01]  /*a300*/  HMMA.16816.F32 R104, R8.reuse, R18, R104 ;  /* 0x000000120868723c */ /* 0x040fe20000001868 */
[----:B------:R-:W1:Y:S01]  /*a310*/  LDSM.16.MT88.4 R16, [R220+0x17000] ;  /* 0x01700000dc10783b */ /* 0x000e620000004200 */
[----:B------:R-:W-:Y:S02]  /*a320*/  LOP3.LUT R20, R23, UR27, R196, 0x96, !PT ;  /* 0x0000001b17147c12 */ /* 0x000fe4000f8e96c4 */
[----:B------:R4:W5:Y:S02]  /*a330*/  MUFU.EX2 R196, R33 ;  /* 0x0000002100c47308 */ /* 0x0009640000000800 */
[C---:B--2---:R-:W-:Y:S06]  /*a340*/  HMMA.16816.F32 R108, R8.reuse, R12, R108 ;  /* 0x0000000c086c723c */ /* 0x044fec000000186c */
[----:B------:R-:W-:Y:S01]  /*a350*/  HMMA.16816.F32 R112, R8, R14, R112 ;  /* 0x0000000e0870723c */ /* 0x000fe20000001870 */
[----:B------:R-:W-:-:S02]  /*a360*/  LOP3.LUT R12, R22, 0xffff, RZ, 0xc0, !PT ;  /* 0x0000ffff160c7812 */ /* 0x000fc400078ec0ff */
[----:B------:R-:W-:Y:S02]  /*a370*/  SHF.R.U32.HI R23, RZ, 0x10, R22 ;  /* 0x00000010ff177819 */ /* 0x000fe40000011616 */
[----:B------:R-:W-:Y:S01]  /*a380*/  SHF.R.U32.HI R12, RZ, 0x8, R12 ;  /* 0x00000008ff0c7819 */ /* 0x000fe2000001160c */
[C---:B------:R-:W-:Y:S01]  /*a390*/  HMMA.16816.F32 R68, R8.reuse, R24, R68 ;  /* 0x000000180844723c */ /* 0x040fe20000001844 */
[----:B------:R-:W-:Y:S02]  /*a3a0*/  SHF.R.U32.HI R22, RZ, 0x18, R22 ;  /* 0x00000018ff167819 */ /* 0x000fe40000011616 */
[----:B------:R-:W-:Y:S01]  /*a3b0*/  PRMT R21, R21, 0x5410, R12 ;  /* 0x0000541015157816 */ /* 0x000fe2000000000c */
[----:B----4-:R-:W-:Y:S01]  /*a3c0*/  LDSM.16.MT88.4 R32, [R222+0x11800] ;  /* 0x01180000de20783b */ /* 0x010fe20000004200 */
[----:B------:R-:W-:Y:S01]  /*a3d0*/  LOP3.LUT R23, R23, 0xff, RZ, 0xc0, !PT ;  /* 0x000000ff17177812 */ /* 0x000fe200078ec0ff */
[----:B---3--:R-:W-:Y:S01]  /*a3e0*/  HMMA.16816.F32 R116, R8, R4, R116 ;  /* 0x000000040874723c */ /* 0x008fe20000001874 */
[C---:B------:R-:W-:Y:S01]  /*a3f0*/  LOP3.LUT R25, R20.reuse, 0xffff, RZ, 0xc0, !PT ;  /* 0x0000ffff14197812 */ /* 0x040fe200078ec0ff */
[----:B------:R-:W2:Y:S01]  /*a400*/  LDSM.16.MT88.4 R12, [R224+0x11800] ;  /* 0x01180000e00c783b */ /* 0x000ea20000004200 */
[----:B------:R-:W-:-:S02]  /*a410*/  LOP3.LUT R24, R20, 0xff, RZ, 0xc0, !PT ;  /* 0x000000ff14187812 */ /* 0x000fc400078ec0ff */
[----:B------:R-:W-:Y:S01]  /*a420*/  SHF.R.U32.HI R25, RZ, 0x8, R25 ;  /* 0x00000008ff197819 */ /* 0x000fe20000011619 */
[C---:B------:R-:W-:Y:S01]  /*a430*/  HMMA.16816.F32 R120, R8.reuse, R6, R120 ;  /* 0x000000060878723c */ /* 0x040fe20000001878 */
[--C-:B------:R-:W-:Y:S02]  /*a440*/  SHF.R.U32.HI R4, RZ, 0x10, R20.reuse ;  /* 0x00000010ff047819 */ /* 0x100fe40000011614 */
[----:B------:R-:W-:Y:S02]  /*a450*/  SHF.R.U32.HI R5, RZ, 0x18, R20 ;  /* 0x00000018ff057819 */ /* 0x000fe40000011614 */
[----:B------:R-:W-:Y:S01]  /*a460*/  LOP3.LUT R4, R4, 0xff, RZ, 0xc0, !PT ;  /* 0x000000ff04047812 */ /* 0x000fe200078ec0ff */
[----:B------:R-:W-:Y:S01]  /*a470*/  HMMA.16816.F32 R72, R8, R26, R72 ;  /* 0x0000001a0848723c */ /* 0x000fe20000001848 */
[----:B------:R-:W-:Y:S02]  /*a480*/  PRMT R25, R24, 0x5410, R25 ;  /* 0x0000541018197816 */ /* 0x000fe40000000019 */
[----:B------:R-:W-:-:S02]  /*a490*/  PRMT R5, R4, 0x5410, R5 ;  /* 0x0000541004057816 */ /* 0x000fc40000000005 */
[--C-:B------:R-:W-:Y:S01]  /*a4a0*/  HSET2.LE.AND R6, R21, R28.reuse, PT ;  /* 0x0000001c15067233 */ /* 0x100fe20003803000 */
[C---:B-1----:R-:W-:Y:S01]  /*a4b0*/  HMMA.16816.F32 R124, R8.reuse, R16, R124 ;  /* 0x00000010087c723c */ /* 0x042fe2000000187c */
[----:B------:R-:W-:Y:S02]  /*a4c0*/  PRMT R23, R23, 0x5410, R22 ;  /* 0x0000541017177816 */ /* 0x000fe40000000016 */
[--C-:B------:R-:W-:Y:S02]  /*a4d0*/  HSET2.LE.AND R4, R25, R28.reuse, PT ;  /* 0x0000001c19047233 */ /* 0x100fe40003803000 */
[--C-:B------:R-:W-:Y:S01]  /*a4e0*/  HSET2.LE.AND R5, R5, R28.reuse, PT ;  /* 0x0000001c05057233 */ /* 0x100fe20003803000 */
[----:B------:R-:W-:Y:S01]  /*a4f0*/  HMMA.16816.F32 R128, R8, R18, R128 ;  /* 0x000000120880723c */ /* 0x000fe20000001880 */
[C---:B------:R-:W-:Y:S01]  /*a500*/  F2FP.F16.F32.PACK_AB R21, R187.reuse, R178 ;  /* 0x000000b2bb15723e */ /* 0x040fe200000000ff */
[----:B------:R-:W1:Y:S01]  /*a510*/  LDSM.16.MT88.4 R24, [R220+0x11800] ;  /* 0x01180000dc18783b */ /* 0x000e620000004200 */
[----:B-----5:R-:W-:Y:S01]  /*a520*/  F2FP.F16.F32.PACK_AB R20, R196, R193 ;  /* 0x000000c1c414723e */ /* 0x020fe200000000ff */
[----:B------:R-:W-:Y:S01]  /*a530*/  FADD.FTZ R178, R178, R197 ;  /* 0x000000c5b2b27221 */ /* 0x000fe20000010000 */
[----:B------:R-:W-:Y:S01]  /*a540*/  HSET2.LE.AND R7, R23, R28, PT ;  /* 0x0000001c17077233 */ /* 0x000fe20003803000 */
[----:B------:R-:W-:Y:S01]  /*a550*/  LDSM.16.MT88.4 R8, [R220+0x13800] ;  /* 0x01380000dc08783b */ /* 0x000fe20000004200 */
[----:B------:R-:W-:Y:S01]  /*a560*/  LOP3.LUT R4, R4, R21, RZ, 0xc0, !PT ;  /* 0x0000001504047212 */ /* 0x000fe200078ec0ff */
[----:B------:R-:W-:Y:S01]  /*a570*/  FADD.FTZ R187, R187, R178 ;  /* 0x000000b2bbbb7221 */ /* 0x000fe20000010000 */
[----:B------:R-:W-:Y:S01]  /*a580*/  LOP3.LUT R5, R5, R20, RZ, 0xc0, !PT ;  /* 0x0000001405057212 */ /* 0x000fe200078ec0ff */
[----:B------:R-:W-:Y:S01]  /*a590*/  LDSM.16.MT88.4 R28, [R221+0x11800] ;  /* 0x01180000dd1c783b */ /* 0x000fe20000004200 */
[----:B------:R-:W-:Y:S01]  /*a5a0*/  F2FP.F16.F32.PACK_AB R17, R177, R176 ;  /* 0x000000b0b111723e */ /* 0x000fe200000000ff */
[----:B------:R-:W-:Y:S01]  /*a5b0*/  FADD.FTZ R176, R176, R187 ;  /* 0x000000bbb0b07221 */ /* 0x000fe20000010000 */
[----:B------:R-:W-:Y:S01]  /*a5c0*/  F2FP.F16.F32.PACK_AB R16, R199, R198 ;  /* 0x000000c6c710723e */ /* 0x000fe200000000ff */
[----:B------:R-:W3:Y:S01]  /*a5d0*/  LDSM.16.MT88.4 R20, [R224+0x13800] ;  /* 0x01380000e014783b */ /* 0x000ee20000004200 */
[----:B------:R-:W-:Y:S01]  /*a5e0*/  LOP3.LUT R6, R6, R17, RZ, 0xc0, !PT ;  /* 0x0000001106067212 */ /* 0x000fe200078ec0ff */
[----:B------:R-:W-:Y:S01]  /*a5f0*/  FADD.FTZ R249, R177, R176 ;  /* 0x000000b0b1f97221 */ /* 0x000fe20000010000 */
[----:B------:R-:W-:-:S02]  /*a600*/  LOP3.LUT R7, R7, R16, RZ, 0xc0, !PT ;  /* 0x0000001007077212 */ /* 0x000fc400078ec0ff */
[----:B------:R-:W-:Y:S05]  /*a610*/  LDSM.16.MT88.4 R16, [R222+0x13800] ;  /* 0x01380000de10783b */ /* 0x000fea0000004200 */
[C---:B--2---:R-:W-:Y:S06]  /*a620*/  HMMA.16816.F32 R160, R4.reuse, R12, R160 ;  /* 0x0000000c04a0723c */ /* 0x044fec00000018a0 */
[C---:B------:R-:W-:Y:S01]  /*a630*/  HMMA.16816.F32 R156, R4.reuse, R14, R156 ;  /* 0x0000000e049c723c */ /* 0x040fe2000000189c */
[----:B------:R-:W2:Y:S05]  /*a640*/  LDSM.16.MT88.4 R12, [R221+0x13800] ;  /* 0x01380000dd0c783b */ /* 0x000eaa0000004200 */
[C---:B------:R-:W-:Y:S06]  /*a650*/  HMMA.16816.F32 R152, R4.reuse, R32, R152 ;  /* 0x000000200498723c */ /* 0x040fec0000001898 */
[C---:B------:R-:W-:Y:S01]  /*a660*/  HMMA.16816.F32 R148, R4.reuse, R34, R148 ;  /* 0x000000220494723c */ /* 0x040fe20000001894 */
[----:B------:R-:W-:Y:S05]  /*a670*/  LDSM.16.MT88.4 R32, [R222+0x15800] ;  /* 0x01580000de20783b */ /* 0x000fea0000004200 */
[C---:B-1----:R-:W-:Y:S06]  /*a680*/  HMMA.16816.F32 R136, R4.reuse, R24, R136 ;  /* 0x000000180488723c */ /* 0x042fec0000001888 */
[C---:B---3--:R-:W-:Y:S06]  /*a690*/  HMMA.16816.F32 R36, R4.reuse, R20, R36 ;  /* 0x000000140424723c */ /* 0x048fec0000001824 */
[C---:B------:R-:W-:Y:S01]  /*a6a0*/  HMMA.16816.F32 R40, R4.reuse, R22, R40 ;  /* 0x000000160428723c */ /* 0x040fe20000001828 */
[----:B------:R-:W1:Y:S05]  /*a6b0*/  LDSM.16.MT88.4 R20, [R220+0x15800] ;  /* 0x01580000dc14783b */ /* 0x000e6a0000004200 */
[C---:B------:R-:W-:Y:S06]  /*a6c0*/  HMMA.16816.F32 R144, R4.reuse, R28, R144 ;  /* 0x0000001c0490723c */ /* 0x040fec0000001890 */
[C---:B--2---:R-:W-:Y:S06]  /*a6d0*/  HMMA.16816.F32 R52, R4.reuse, R12, R52 ;  /* 0x0000000c0434723c */ /* 0x044fec0000001834 */
[C---:B------:R-:W-:Y:S01]  /*a6e0*/  HMMA.16816.F32 R56, R4.reuse, R14, R56 ;  /* 0x0000000e0438723c */ /* 0x040fe20000001838 */
[----:B------:R-:W2:Y:S05]  /*a6f0*/  LDSM.16.MT88.4 R12, [R222+0x17800] ;  /* 0x01780000de0c783b */ /* 0x000eaa0000004200 */
[C---:B------:R-:W-:Y:S01]  /*a700*/  HMMA.16816.F32 R140, R4.reuse, R30, R140 ;  /* 0x0000001e048c723c */ /* 0x040fe2000000188c */
[----:B------:R-:W3:Y:S05]  /*a710*/  LDSM.16.MT88.4 R28, [R224+0x15800] ;  /* 0x01580000e01c783b */ /* 0x000eea0000004200 */
[C---:B------:R-:W-:Y:S01]  /*a720*/  HMMA.16816.F32 R132, R4.reuse, R26, R132 ;  /* 0x0000001a0484723c */ /* 0x040fe20000001884 */
[----:B------:R-:W4:Y:S05]  /*a730*/  LDSM.16.MT88.4 R24, [R221+0x15800] ;  /* 0x01580000dd18783b */ /* 0x000f2a0000004200 */
[C---:B------:R-:W-:Y:S06]  /*a740*/  HMMA.16816.F32 R44, R4.reuse, R16, R44 ;  /* 0x00000010042c723c */ /* 0x040fec000000182c */
[C---:B------:R-:W-:Y:S01]  /*a750*/  HMMA.16816.F32 R48, R4.reuse, R18, R48 ;  /* 0x000000120430723c */ /* 0x040fe20000001830 */
[----:B------:R-:W5:Y:S05]  /*a760*/  LDSM.16.MT88.4 R16, [R224+0x17800] ;  /* 0x01780000e010783b */ /* 0x000f6a0000004200 */
[C---:B------:R-:W-:Y:S06]  /*a770*/  HMMA.16816.F32 R60, R4.reuse, R8, R60 ;  /* 0x00000008043c723c */ /* 0x040fec000000183c */
[C---:B------:R-:W-:Y:S01]  /*a780*/  HMMA.16816.F32 R64, R4.reuse, R10, R64 ;  /* 0x0000000a0440723c */ /* 0x040fe20000001840 */
[----:B------:R-:W5:Y:S05]  /*a790*/  LDSM.16.MT88.4 R8, [R221+0x17800] ;  /* 0x01780000dd08783b */ /* 0x000f6a0000004200 */
[C---:B-1----:R-:W-:Y:S06]  /*a7a0*/  HMMA.16816.F32 R92, R4.reuse, R20, R92 ;  /* 0x00000014045c723c */ /* 0x042fec000000185c */
[C---:B------:R-:W-:Y:S01]  /*a7b0*/  HMMA.16816.F32 R96, R4.reuse, R22, R96 ;  /* 0x000000160460723c */ /* 0x040fe20000001860 */
[----:B------:R-:W1:Y:S05]  /*a7c0*/  LDSM.16.MT88.4 R20, [R220+0x17800] ;  /* 0x01780000dc14783b */ /* 0x000e6a0000004200 */
[C---:B--2---:R-:W-:Y:S06]  /*a7d0*/  HMMA.16816.F32 R108, R4.reuse, R12, R108 ;  /* 0x0000000c046c723c */ /* 0x044fec000000186c */
[----:B---3--:R-:W-:Y:S01]  /*a7e0*/  HMMA.16816.F32 R68, R4, R28, R68 ;  /* 0x0000001c0444723c */ /* 0x008fe20000001844 */
        /* <DEDUP_REMOVED lines=9> */
[----:B----4-:R-:W-:Y:S01]  /*a880*/  HMMA.16816.F32 R84, R4, R24, R84 ;  /* 0x000000180454723c */ /* 0x010fe20000001854 */
[----:B------:R-:W-:Y:S01]  /*a890*/  FADD.FTZ R2, R192, R3 ;  /* 0x00000003c0027221 */ /* 0x000fe20000010000 */
[----:B------:R-:W-:-:S03]  /*a8a0*/  MOV R3, R173 ;  /* 0x000000ad00037202 */ /* 0x000fc60000000f00 */
[----:B------:R-:W-:Y:S01]  /*a8b0*/  FADD.FTZ R2, R191, R2 ;  /* 0x00000002bf027221 */ /* 0x000fe20000010000 */
[----:B------:R-:W-:Y:S03]  /*a8c0*/  HMMA.16816.F32 R88, R4, R26, R88 ;  /* 0x0000001a0458723c */ /* 0x000fe60000001858 */
[----:B------:R-:W-:-:S03]  /*a8d0*/  FADD.FTZ R193, R193, R2 ;  /* 0x00000002c1c17221 */ /* 0x000fc60000010000 */
[----:B-----5:R-:W-:Y:S01]  /*a8e0*/  HMMA.16816.F32 R100, R4, R16, R100 ;  /* 0x000000100464723c */ /* 0x020fe20000001864 */
[----:B------:R-:W-:-:S04]  /*a8f0*/  FADD.FTZ R193, R196, R193 ;  /* 0x000000c1c4c17221 */ /* 0x000fc80000010000 */
[----:B------:R-:W-:Y:S01]  /*a900*/  FADD.FTZ R198, R198, R193 ;  /* 0x000000c1c6c67221 */ /* 0x000fe20000010000 */
[----:B------:R-:W-:Y:S03]  /*a910*/  HMMA.16816.F32 R104, R4, R18, R104 ;  /* 0x000000120468723c */ /* 0x000fe60000001868 */
[----:B------:R-:W-:-:S03]  /*a920*/  FADD.FTZ R247, R199, R198 ;  /* 0x000000c6c7f77221 */ /* 0x000fc60000010000 */
[C---:B------:R-:W-:Y:S06]  /*a930*/  HMMA.16816.F32 R112, R4.reuse, R14, R112 ;  /* 0x0000000e0470723c */ /* 0x040fec0000001870 */
[C---:B------:R-:W-:Y:S06]  /*a940*/  HMMA.16816.F32 R116, R4.reuse, R8, R116 ;  /* 0x000000080474723c */ /* 0x040fec0000001874 */
[C---:B------:R-:W-:Y:S06]  /*a950*/  HMMA.16816.F32 R120, R4.reuse, R10, R120 ;  /* 0x0000000a0478723c */ /* 0x040fec0000001878 */
[C---:B-1----:R-:W-:Y:S06]  /*a960*/  HMMA.16816.F32 R124, R4.reuse, R20, R124 ;  /* 0x00000014047c723c */ /* 0x042fec000000187c */
[----:B------:R-:W-:-:S15]  /*a970*/  HMMA.16816.F32 R128, R4, R22, R128 ;  /* 0x000000160480723c */ /* 0x000fde0000001880 */
[----:B------:R-:W-:-:S09]  /*a980*/  NOP ;  /* 0x0000000000007918 */ /* 0x000fd20000000000 */
.L_x_1150:
[----:B------:R-:W-:-:S06]  /*a990*/  UISETP.GT.AND UP0, UPT, UR32, UR22, UPT ;  /* 0x000000162000728c */ /* 0x000fcc000bf04270 */
[----:B------:R-:W-:-:S13]  /*a9a0*/  PLOP3.LUT P0, PT, PT, PT, UP0, 0x80, 0x0 ;  /* 0x000000000000781c */ /* 0x000fda0003f0f008 */
[----:B------:R-:W-:Y:S05]  /*a9b0*/  @!P0 BRA `(.L_x_1152) ;  /* 0x00000044004c8947 */ /* 0x000fea0003800000 */
[----:B------:R-:W-:Y:S01]  /*a9c0*/  IMAD.WIDE.U32 R4, R165, -0x2daee0ad, RZ ;  /* 0xd2511f53a5047825 */ /* 0x000fe200078e00ff */
[----:B------:R-:W-:Y:S01]  /*a9d0*/  MOV R2, UR4 ;  /* 0x0000000400027c02 */ /* 0x000fe20008000f00 */
[----:B------:R-:W-:Y:S01]  /*a9e0*/  USHF.L.U64.HI UR33, UR8, 0x5, UR9 ;  /* 0x0000000508217899 */ /* 0x000fe20008010209 */
[----:B------:R-:W-:Y:S01]  /*a9f0*/  MOV R243, 0x7054 ;  /* 0x0000705400f37802 */ /* 0x000fe20000000f00 */
[----:B------:R-:W-:Y:S01]  /*aa00*/  IMAD.WIDE.U32 R250, R0, -0x326172a9, RZ ;  /* 0xcd9e8d5700fa7825 */ /* 0x000fe200078e00ff */
[----:B------:R1:W-:Y:S01]  /*aa10*/  STL.64 [R1], R4 ;  /* 0x0000000401007387 */ /* 0x0003e20000100a00 */
[----:B------:R-:W-:Y:S01]  /*aa20*/  MOV R0, R164 ;  /* 0x000000a400007202 */ /* 0x000fe20000000f00 */
[----:B------:R-:W-:Y:S01]  /*aa30*/  USHF.L.U32 UR34, UR8, 0x5, URZ ;  /* 0x0000000508227899 */ /* 0x000fe2000800063f */
[----:B------:R-:W-:Y:S01]  /*aa40*/  PRMT R243, R2, R243, UR4 ;  /* 0x0000000402f37e16 */ /* 0x000fe200080000f3 */
[----:B------:R-:W-:Y:S01]  /*aa50*/  IMAD.MOV.U32 R2, RZ, RZ, R3 ;  /* 0x000000ffff027224 */ /* 0x000fe200078e0003 */
[----:B------:R-:W-:Y:S01]  /*aa60*/  LOP3.LUT R244, R251, R167, RZ, 0x3c, !PT ;  /* 0x000000a7fbf47212 */ /* 0x000fe200078e3cff */
[----:B------:R-:W-:Y:S01]  /*aa70*/  IMAD.MOV.U32 R234, RZ, RZ, R200 ;  /* 0x000000ffffea7224 */ /* 0x000fe200078e00c8 */
[----:B------:R-:W-:-:S02]  /*aa80*/  USHF.L.U64.HI UR36, UR6, 0x5, UR7 ;  /* 0x0000000506247899 */ /* 0x000fc40008010207 */
[----:B------:R-:W-:Y:S01]  /*aa90*/  USHF.L.U32 UR35, UR6, 0x5, URZ ;  /* 0x0000000506237899 */ /* 0x000fe2000800063f */
[----:B------:R-:W-:Y:S01]  /*aaa0*/  IMAD.WIDE.U32 R244, R244, -0x2daee0ad, RZ ;  /* 0xd2511f53f4f47825 */ /* 0x000fe200078e00ff */
[----:B------:R-:W-:Y:S02]  /*aab0*/  USHF.L.U64.HI UR37, UR6, 0x6, UR7 ;  /* 0x0000000606257899 */ /* 0x000fe40008010207 */
[----:B------:R-:W-:Y:S01]  /*aac0*/  USHF.L.U32 UR39, UR6, 0x6, URZ ;  /* 0x0000000606277899 */ /* 0x000fe2000800063f */
[----:B------:R-:W-:Y:S02]  /*aad0*/  ULDC UR4, c[0x0][0x2ec] ;  /* 0x0000bb0000047ab9 */ /* 0x000fe40000000800 */
[----:B------:R-:W-:Y:S01]  /*aae0*/  ULDC.64 UR6, c[0x0][0x218] ;  /* 0x0000860000067ab9 */ /* 0x000fe20000000a00 */
[----:B------:R-:W-:Y:S01]  /*aaf0*/  ULDC.64 UR10, c[0x0][0x220] ;  /* 0x00008800000a7ab9 */ /* 0x000fe20000000a00 */
[----:B------:R-:W-:Y:S01]  /*ab00*/  ULDC.64 UR8, c[0x0][0x248] ;  /* 0x0000920000087ab9 */ /* 0x000fe20000000a00 */
[----:B------:R-:W-:Y:S06]  /*ab10*/  BRA `(.L_x_1153) ;  /* 0x0000000000a07947 */ /* 0x000fec0003800000 */
.L_x_1155:
        /* <DEDUP_REMOVED lines=40> */
.L_x_1153:
        /* <DEDUP_REMOVED lines=25> */
[----:B------:R-:W-:Y:S01]  /*af30*/  IADD3 R14, P0, R18, UR35, RZ ;  /* 0x00000023120e7c10 */ /* 0x000fe2000ff1e0ff */
[----:B------:R-:W-:Y:S01]  /*af40*/  VIADD R248, R3, 0x9 ;  /* 0x0000000903f87836 */ /* 0x000fe20000000000 */
[C---:B------:R-:W-:Y:S01]  /*af50*/  ISETP.GE.AND P6, PT, R246.reuse, R239, PT ;  /* 0x000000eff600720c */ /* 0x040fe20003fc6270 */
[----:B------:R2:W-:Y:S01]  /*af60*/  LDGSTS.E.BYPASS.LTC128B.128 [R231+0x16000], desc[UR28][R10.64+0x180] ;  /* 0x160001800ae77fae */ /* 0x0005e2000b901d5c */
[----:B------:R-:W-:Y:S01]  /*af70*/  IADD3.X R15, R19, UR36, RZ, P0, !PT ;  /* 0x00000024130f7c10 */ /* 0x000fe200087fe4ff */
[C---:B------:R-:W-:Y:S01]  /*af80*/  VIADD R252, R3.reuse, 0x31 ;  /* 0x0000003103fc7836 */ /* 0x040fe20000000000 */
[C---:B------:R-:W-:Y:S01]  /*af90*/  ISETP.GE.AND P5, PT, R246.reuse, R237, PT ;  /* 0x000000edf600720c */ /* 0x040fe20003fa6270 */
[----:B------:R-:W-:Y:S01]  /*afa0*/  LDGSTS.E.BYPASS.LTC128B.128 [R231+0x10800], desc[UR28][R22.64] ;  /* 0x1080000016e77fae */ /* 0x000fe2000b901d5c */
[CC--:B------:R-:W-:Y:S02]  /*afb0*/  ISETP.GE.AND P0, PT, R3.reuse, R239.reuse, PT ;  /* 0x000000ef0300720c */ /* 0x0c0fe40003f06270 */
[C---:B------:R-:W-:Y:S01]  /*afc0*/  ISETP.GE.OR P6, PT, R246.reuse, R238, !P6 ;  /* 0x000000eef600720c */ /* 0x040fe200077c6670 */
[----:B------:R-:W-:Y:S01]  /*afd0*/  LDGSTS.E.BYPASS.LTC128B.128 [R231+0x12800], desc[UR28][R22.64+0x80] ;  /* 0x1280008016e77fae */ /* 0x000fe2000b901d5c */
[----:B------:R-:W-:Y:S01]  /*afe0*/  ISETP.GE.OR P5, PT, R246, R236, !P5 ;  /* 0x000000ecf600720c */ /* 0x000fe20006fa6670 */
[C---:B------:R-:W-:Y:S01]  /*aff0*/  VIADD R246, R3.reuse, 0x8 ;  /* 0x0000000803f67836 */ /* 0x040fe20000000000 */
[CC--:B------:R-:W-:Y:S01]  /*b000*/  ISETP.GE.OR P0, PT, R3.reuse, R238.reuse, !P0 ;  /* 0x000000ee0300720c */ /* 0x0c0fe20004706670 */
[----:B------:R-:W-:Y:S01]  /*b010*/  LDGSTS.E.BYPASS.LTC128B.128 [R231+0x14800], desc[UR28][R22.64+0x100] ;  /* 0x1480010016e77fae */ /* 0x000fe2000b901d5c */
[C---:B------:R-:W-:Y:S02]  /*b020*/  ISETP.GE.AND P3, PT, R248.reuse, R239, PT ;  /* 0x000000eff800720c */ /* 0x040fe40003f66270 */
[----:B------:R-:W-:Y:S01]  /*b030*/  ISETP.GE.AND P1, PT, R248, R237, PT ;  /* 0x000000edf800720c */ /* 0x000fe20003f26270 */
[----:B------:R-:W-:Y:S01]  /*b040*/  LDGSTS.E.BYPASS.LTC128B.128 [R231+0x16800], desc[UR28][R22.64+0x180] ;  /* 0x1680018016e77fae */ /* 0x000fe2000b901d5c */
[C---:B------:R-:W-:Y:S02]  /*b050*/  ISETP.GE.AND P4, PT, R246.reuse, R239, PT ;  /* 0x000000eff600720c */ /* 0x040fe40003f86270 */
[-C--:B------:R-:W-:Y:S01]  /*b060*/  ISETP.GE.AND P2, PT, R246, R237.reuse, PT ;  /* 0x000000edf600720c */ /* 0x080fe20003f46270 */
[----:B------:R-:W-:Y:S01]  /*b070*/  LDGSTS.E.BYPASS.LTC128B.128 [R231+0x11000], desc[UR28][R18.64] ;  /* 0x1100000012e77fae */ /* 0x000fe2000b901d5c */
[C---:B------:R-:W-:Y:S02]  /*b080*/  ISETP.GE.OR P3, PT, R248.reuse, R238, !P3 ;  /* 0x000000eef800720c */ /* 0x040fe40005f66670 */
[----:B------:R-:W-:Y:S01]  /*b090*/  ISETP.GE.OR P1, PT, R248, R236, !P1 ;  /* 0x000000ecf800720c */ /* 0x000fe20004f26670 */
[----:B------:R-:W-:Y:S01]  /*b0a0*/  LDGSTS.E.BYPASS.LTC128B.128 [R231+0x13000], desc[UR28][R18.64+0x80] ;  /* 0x1300008012e77fae */ /* 0x000fe2000b901d5c */
[C---:B------:R-:W-:Y:S01]  /*b0b0*/  VIADD R248, R3.reuse, 0x10 ;  /* 0x0000001003f87836 */ /* 0x040fe20000000000 */
[C---:B------:R-:W-:Y:S02]  /*b0c0*/  ISETP.GE.OR P4, PT, R246.reuse, R238, !P4 ;  /* 0x000000eef600720c */ /* 0x040fe40006786670 */
[----:B------:R-:W-:Y:S01]  /*b0d0*/  LDGSTS.E.BYPASS.LTC128B.128 [R231+0x15000], desc[UR28][R18.64+0x100] ;  /* 0x1500010012e77fae */ /* 0x000fe2000b901d5c */
[-C--:B------:R-:W-:Y:S01]  /*b0e0*/  ISETP.GE.OR P2, PT, R246, R236.reuse, !P2 ;  /* 0x000000ecf600720c */ /* 0x080fe20005746670 */
[C---:B------:R-:W-:Y:S02]  /*b0f0*/  VIADD R246, R3.reuse, 0x11 ;  /* 0x0000001103f67836 */ /* 0x040fe40000000000 */
        /* <DEDUP_REMOVED lines=8> */
[----:B------:R-:W4:Y:S04]  /*b180*/  LDSM.16.M88.4 R176, [R229+0x9000] ;  /* 0x00900000e5b0783b */ /* 0x000f280000000200 */
[----:B------:R-:W5:Y:S04]  /*b190*/  LDSM.16.M88.4 R180, [R229+0x9800] ;  /* 0x00980000e5b4783b */ /* 0x000f680000000200 */
[----:B------:R-:W0:Y:S04]  /*b1a0*/  LDGDEPBAR ;  /* 0x00000000000079af */ /* 0x000e280000000000 */
[----:B------:R-:W-:Y:S04]  /*b1b0*/  LDSM.16.M88.4 R184, [R228] ;  /* 0x00000000e4b8783b */ /* 0x000fe80000000200 */
[----:B------:R-:W5:Y:S04]  /*b1c0*/  LDSM.16.M88.4 R188, [R227] ;  /* 0x00000000e3bc783b */ /* 0x000f680000000200 */
[----:B------:R-:W5:Y:S04]  /*b1d0*/  LDSM.16.M88.4 R192, [R219] ;  /* 0x00000000dbc0783b */ /* 0x000f680000000200 */
[----:B------:R-:W-:Y:S04]  /*b1e0*/  LDSM.16.M88.4 R196, [R217] ;  /* 0x00000000d9c4783b */ /* 0x000fe80000000200 */
[----:B------:R-:W-:Y:S01]  /*b1f0*/  LDSM.16.M88.4 R200, [R226] ;  /* 0x00000000e2c8783b */ /* 0x000fe20000000200 */
[C---:B-1----:R-:W-:Y:S06]  /*b200*/  HMMA.16816.F32 R4, R164.reuse, R168, RZ ;  /* 0x000000a8a404723c */ /* 0x042fec00000018ff */
[C---:B--2---:R-:W-:Y:S01]  /*b210*/  HMMA.16816.F32 R8, R164.reuse, R170, RZ ;  /* 0x000000aaa408723c */ /* 0x044fe200000018ff */
[----:B------:R-:W1:Y:S05]  /*b220*/  LDSM.16.M88.4 R168, [R218] ;  /* 0x00000000daa8783b */ /* 0x000e6a0000000200 */
[C---:B---3--:R-:W-:Y:S06]  /*b230*/  HMMA.16816.F32 R12, R164.reuse, R172, RZ ;  /* 0x000000aca40c723c */ /* 0x048fec00000018ff */
[C---:B------:R-:W-:Y:S01]  /*b240*/  HMMA.16816.F32 R16, R164.reuse, R174, RZ ;  /* 0x000000aea410723c */ /* 0x040fe200000018ff */
[----:B------:R-:W2:Y:S05]  /*b250*/  LDSM.16.M88.4 R172, [R223+0x8000] ;  /* 0x00800000dfac783b */ /* 0x000eaa0000000200 */
[C---:B----4-:R-:W-:Y:S06]  /*b260*/  HMMA.16816.F32 R20, R164.reuse, R176, RZ ;  /* 0x000000b0a414723c */ /* 0x050fec00000018ff */
[C---:B------:R-:W-:Y:S01]  /*b270*/  HMMA.16816.F32 R24, R164.reuse, R178, RZ ;  /* 0x000000b2a418723c */ /* 0x040fe200000018ff */
[----:B------:R-:W3:Y:S05]  /*b280*/  LDSM.16.M88.4 R176, [R223+0x8800] ;  /* 0x00880000dfb0783b */ /* 0x000eea0000000200 */
[C---:B-----5:R-:W-:Y:S06]  /*b290*/  HMMA.16816.F32 R28, R164.reuse, R180, RZ ;  /* 0x000000b4a41c723c */ /* 0x060fec00000018ff */
[----:B------:R-:W-:Y:S01]  /*b2a0*/  HMMA.16816.F32 R32, R164, R182, RZ ;  /* 0x000000b6a420723c */ /* 0x000fe200000018ff */
[----:B------:R-:W4:Y:S04]  /*b2b0*/  LDSM.16.M88.4 R164, [R223+0x9000] ;  /* 0x00900000dfa4783b */ /* 0x000f280000000200 */
[----:B------:R-:W5:Y:S01]  /*b2c0*/  LDSM.16.M88.4 R180, [R223+0x9800] ;  /* 0x00980000dfb4783b */ /* 0x000f620000000200 */
        /* <DEDUP_REMOVED lines=8> */
[----:B------:R-:W-:Y:S05]  /*b350*/  LDSM.16.M88.4 R168, [R225] ;  /* 0x00000000e1a8783b */ /* 0x000fea0000000200 */
[C---:B------:R-:W-:Y:S06]  /*b360*/  HMMA.16816.F32 R28, R184.reuse, R196, R28 ;  /* 0x000000c4b81c723c */ /* 0x040fec000000181c */
[----:B------:R-:W-:Y:S01]  /*b370*/  HMMA.16816.F32 R32, R184, R198, R32 ;  /* 0x000000c6b820723c */ /* 0x000fe20000001820 */
[----:B------:R-:W1:Y:S04]  /*b380*/  LDSM.16.M88.4 R184, [R216] ;  /* 0x00000000d8b8783b */ /* 0x000e680000000200 */
        /* <DEDUP_REMOVED lines=19> */
[----:B------:R-:W-:Y:S05]  /*b4c0*/  LDSM.16.M88.4 R188, [R215] ;  /* 0x00000000d7bc783b */ /* 0x000fea0000000200 */
[C---:B--2---:R-:W-:Y:S06]  /*b4d0*/  HMMA.16816.F32 R20, R168.reuse, R172, R20 ;  /* 0x000000aca814723c */ /* 0x044fec0000001814 */
[C---:B------:R-:W-:Y:S01]  /*b4e0*/  HMMA.16816.F32 R24, R168.reuse, R174, R24 ;  /* 0x000000aea818723c */ /* 0x040fe20000001818 */
[----:B------:R-:W2:Y:S05]  /*b4f0*/  LDSM.16.M88.4 R172, [R228+0x2000] ;  /* 0x00200000e4ac783b */ /* 0x000eaa0000000200 */
[C---:B---3--:R-:W-:Y:S06]  /*b500*/  HMMA.16816.F32 R28, R168.reuse, R164, R28 ;  /* 0x000000a4a81c723c */ /* 0x048fec000000181c */
[----:B------:R-:W-:Y:S01]  /*b510*/  HMMA.16816.F32 R32, R168, R166, R32 ;  /* 0x000000a6a820723c */ /* 0x000fe20000001820 */
[----:B------:R-:W3:Y:S04]  /*b520*/  LDSM.16.M88.4 R164, [R214] ;  /* 0x00000000d6a4783b */ /* 0x000ee80000000200 */
[----:B------:R-:W5:Y:S01]  /*b530*/  LDSM.16.M88.4 R168, [R213] ;  /* 0x00000000d5a8783b */ /* 0x000f620000000200 */
[C---:B------:R-:W-:Y:S06]  /*b540*/  HMMA.16816.F32 R4, R176.reuse, R192, R4 ;  /* 0x000000c0b004723c */ /* 0x040fec0000001804 */
[C---:B------:R-:W-:Y:S01]  /*b550*/  HMMA.16816.F32 R8, R176.reuse, R194, R8 ;  /* 0x000000c2b008723c */ /* 0x040fe20000001808 */
[----:B------:R-:W5:Y:S05]  /*b560*/  LDSM.16.M88.4 R192, [R212] ;  /* 0x00000000d4c0783b */ /* 0x000f6a0000000200 */
        /* <DEDUP_REMOVED lines=26> */
[C---:B----4-:R-:W-:Y:S06]  /*b710*/  HMMA.16816.F32 R12, R180.reuse, R176, R12 ;  /* 0x000000b0b40c723c */ /* 0x050fec000000180c */
[C---:B------:R-:W-:Y:S01]  /*b720*/  HMMA.16816.F32 R16, R180.reuse, R178, R16 ;  /* 0x000000b2b410723c */ /* 0x040fe20000001810 */
[----:B------:R-:W1:Y:S05]  /*b730*/  LDSM.16.M88.4 R176, [R216+0x3800] ;  /* 0x00380000d8b0783b */ /* 0x000e6a0000000200 */
[C---:B--2---:R-:W-:Y:S06]  /*b740*/  HMMA.16816.F32 R20, R180.reuse, R188, R20 ;  /* 0x000000bcb414723c */ /* 0x044fec0000001814 */
[C---:B------:R-:W-:Y:S01]  /*b750*/  HMMA.16816.F32 R24, R180.reuse, R190, R24 ;  /* 0x000000beb418723c */ /* 0x040fe20000001818 */
[----:B------:R-:W-:Y:S05]  /*b760*/  LDSM.16.M88.4 R188, [R229+0xd000] ;  /* 0x00d00000e5bc783b */ /* 0x000fea0000000200 */
[C---:B---3--:R-:W-:Y:S06]  /*b770*/  HMMA.16816.F32 R28, R180.reuse, R164, R28 ;  /* 0x000000a4b41c723c */ /* 0x048fec000000181c */
[----:B------:R-:W-:Y:S01]  /*b780*/  HMMA.16816.F32 R32, R180, R166, R32 ;  /* 0x000000a6b420723c */ /* 0x000fe20000001820 */
[----:B------:R-:W-:Y:S04]  /*b790*/  LDSM.16.M88.4 R164, [R230+0x4000] ;  /* 0x00400000e6a4783b */ /* 0x000fe80000000200 */
[----:B------:R-:W2:Y:S01]  /*b7a0*/  LDSM.16.M88.4 R180, [R229+0xc000] ;  /* 0x00c00000e5b4783b */ /* 0x000ea20000000200 */
[C---:B-----5:R-:W-:Y:S06]  /*b7b0*/  HMMA.16816.F32 R4, R168.reuse, R196, R4 ;  /* 0x000000c4a804723c */ /* 0x060fec0000001804 */
[C---:B------:R-:W-:Y:S01]  /*b7c0*/  HMMA.16816.F32 R8, R168.reuse, R198, R8 ;  /* 0x000000c6a808723c */ /* 0x040fe20000001808 */
[----:B------:R-:W-:Y:S05]  /*b7d0*/  LDSM.16.M88.4 R196, [R228+0x4000] ;  /* 0x00400000e4c4783b */ /* 0x000fea0000000200 */
[C---:B------:R-:W-:Y:S06]  /*b7e0*/  HMMA.16816.F32 R12, R168.reuse, R200, R12 ;  /* 0x000000c8a80c723c */ /* 0x040fec000000180c */
[C---:B------:R-:W-:Y:S01]  /*b7f0*/  HMMA.16816.F32 R16, R168.reuse, R202, R16 ;  /* 0x000000caa810723c */ /* 0x040fe20000001810 */
[----:B------:R-:W3:Y:S05]  /*b800*/  LDSM.16.M88.4 R200, [R211] ;  /* 0x00000000d3c8783b */ /* 0x000eea0000000200 */
[C---:B------:R-:W-:Y:S06]  /*b810*/  HMMA.16816.F32 R20, R168.reuse, R172, R20 ;  /* 0x000000aca814723c */ /* 0x040fec0000001814 */
[C---:B------:R-:W-:Y:S01]  /*b820*/  HMMA.16816.F32 R24, R168.reuse, R174, R24 ;  /* 0x000000aea818723c */ /* 0x040fe20000001818 */
[----:B------:R-:W4:Y:S05]  /*b830*/  LDSM.16.M88.4 R172, [R210] ;  /* 0x00000000d2ac783b */ /* 0x000f2a0000000200 */
[C---:B-1----:R-:W-:Y:S06]  /*b840*/  HMMA.16816.F32 R28, R168.reuse, R176, R28 ;  /* 0x000000b0a81c723c */ /* 0x042fec000000181c */
[----:B------:R-:W-:Y:S01]  /*b850*/  HMMA.16816.F32 R32, R168, R178, R32 ;  /* 0x000000b2a820723c */ /* 0x000fe20000001820 */
[----:B------:R-:W1:Y:S04]  /*b860*/  LDSM.16.M88.4 R168, [R209] ;  /* 0x00000000d1a8783b */ /* 0x000e680000000200 */
[----:B------:R-:W5:Y:S01]  /*b870*/  LDSM.16.M88.4 R176, [R208] ;  /* 0x00000000d0b0783b */ /* 0x000f620000000200 */
        /* <DEDUP_REMOVED lines=21> */
[----:B------:R-:W1:Y:S05]  /*b9d0*/  LDSM.16.M88.4 R168, [R225+0x4000] ;  /* 0x00400000e1a8783b */ /* 0x000e6a0000000200 */
[C---:B-----5:R-:W-:Y:S06]  /*b9e0*/  HMMA.16816.F32 R28, R196.reuse, R176, R28 ;  /* 0x000000b0c41c723c */ /* 0x060fec000000181c */
[----:B------:R-:W-:Y:S01]  /*b9f0*/  HMMA.16816.F32 R32, R196, R178, R32 ;  /* 0x000000b2c420723c */ /* 0x000fe20000001820 */
[----:B------:R-:W3:Y:S04]  /*ba00*/  LDSM.16.M88.4 R176, [R216+0x5000] ;  /* 0x00500000d8b0783b */ /* 0x000ee80000000200 */
[----:B------:R-:W4:Y:S01]  /*ba10*/  LDSM.16.M88.4 R196, [R216+0x5800] ;  /* 0x00580000d8c4783b */ /* 0x000f220000000200 */
        /* <DEDUP_REMOVED lines=18> */
[----:B------:R-:W-:Y:S05]  /*bb40*/  LDSM.16.M88.4 R200, [R206] ;  /* 0x00000000cec8783b */ /* 0x000fea0000000200 */
[C---:B---3--:R-:W-:Y:S06]  /*bb50*/  HMMA.16816.F32 R20, R168.reuse, R176, R20 ;  /* 0x000000b0a814723c */ /* 0x048fec0000001814 */
[C---:B------:R-:W-:Y:S01]  /*bb60*/  HMMA.16816.F32 R24, R168.reuse, R178, R24 ;  /* 0x000000b2a818723c */ /* 0x040fe20000001818 */
[----:B------:R-:W1:Y:S05]  /*bb70*/  LDSM.16.M88.4 R176, [R207] ;  /* 0x00000000cfb0783b */ /* 0x000e6a0000000200 */
[C---:B----4-:R-:W-:Y:S06]  /*bb80*/  HMMA.16816.F32 R28, R168.reuse, R196, R28 ;  /* 0x000000c4a81c723c */ /* 0x050fec000000181c */
[----:B------:R-:W-:Y:S01]  /*bb90*/  HMMA.16816.F32 R32, R168, R198, R32 ;  /* 0x000000c6a820723c */ /* 0x000fe20000001820 */
[----:B------:R-:W3:Y:S04]  /*bba0*/  LDSM.16.M88.4 R168, [R205] ;  /* 0x00000000cda8783b */ /* 0x000ee80000000200 */
[----:B------:R-:W4:Y:S01]  /*bbb0*/  LDSM.16.M88.4 R196, [R204] ;  /* 0x00000000ccc4783b */ /* 0x000f220000000200 */
[C---:B--2---:R-:W-:Y:S06]  /*bbc0*/  HMMA.16816.F32 R4, R164.reuse, R184, R4 ;  /* 0x000000b8a404723c */ /* 0x044fec0000001804 */
[C---:B------:R-:W-:Y:S01]  /*bbd0*/  HMMA.16816.F32 R8, R164.reuse, R186, R8 ;  /* 0x000000baa408723c */ /* 0x040fe20000001808 */
[----:B------:R-:W-:Y:S05]  /*bbe0*/  LDSM.16.M88.4 R184, [R223+0xe000] ;  /* 0x00e00000dfb8783b */ /* 0x000fea0000000200 */
[C---:B-----5:R-:W-:Y:S06]  /*bbf0*/  HMMA.16816.F32 R12, R164.reuse, R188, R12 ;  /* 0x000000bca40c723c */ /* 0x060fec000000180c */
[C---:B------:R-:W-:Y:S01]  /*bc00*/  HMMA.16816.F32 R16, R164.reuse, R190, R16 ;  /* 0x000000bea410723c */ /* 0x040fe20000001810 */
[----:B------:R-:W-:Y:S05]  /*bc10*/  LDSM.16.M88.4 R188, [R223+0xe800] ;  /* 0x00e80000dfbc783b */ /* 0x000fea0000000200 */
[C---:B------:R-:W-:Y:S06]  /*bc20*/  HMMA.16816.F32 R20, R164.reuse, R180, R20 ;  /* 0x000000b4a414723c */ /* 0x040fec0000001814 */
        /* <DEDUP_REMOVED lines=10> */
[C---:B------:R-:W-:Y:S06]  /*bcd0*/  HMMA.16816.F32 R16, R172.reuse, R202, R16 ;  /* 0x000000caac10723c */ /* 0x040fec0000001810 */
[C---:B---3--:R-:W-:Y:S06]  /*bce0*/  HMMA.16816.F32 R20, R172.reuse, R168, R20 ;  /* 0x000000a8ac14723c */ /* 0x048fec0000001814 */
[C---:B------:R-:W-:Y:S01]  /*bcf0*/  HMMA.16816.F32 R24, R172.reuse, R170, R24 ;  /* 0x000000aaac18723c */ /* 0x040fe20000001818 */
[----:B------:R-:W1:Y:S05]  /*bd00*/  LDSM.16.M88.4 R168, [R225+0x6000] ;  /* 0x00600000e1a8783b */ /* 0x000e6a0000000200 */
[C---:B----4-:R-:W-:Y:S06]  /*bd10*/  HMMA.16816.F32 R28, R172.reuse, R196, R28 ;  /* 0x000000c4ac1c723c */ /* 0x050fec000000181c */
[----:B------:R-:W-:Y:S01]  /*bd20*/  HMMA.16816.F32 R32, R172, R198, R32 ;  /* 0x000000c6ac20723c */ /* 0x000fe20000001820 */
[----:B------:R-:W-:Y:S05]  /*bd30*/  LDSM.16.M88.4 R172, [R216+0x7000] ;  /* 0x00700000d8ac783b */ /* 0x000fea0000000200 */
[C---:B--2---:R-:W-:Y:S06]  /*bd40*/  HMMA.16816.F32 R4, R180.reuse, R184, R4 ;  /* 0x000000b8b404723c */ /* 0x044fec0000001804 */
[C---:B------:R-:W-:Y:S06]  /*bd50*/  HMMA.16816.F32 R8, R180.reuse, R186, R8 ;  /* 0x000000bab408723c */ /* 0x040fec0000001808 */
[C---:B------:R-:W-:Y:S06]  /*bd60*/  HMMA.16816.F32 R12, R180.reuse, R188, R12 ;  /* 0x000000bcb40c723c */ /* 0x040fec000000180c */
[C---:B------:R-:W-:Y:S06]  /*bd70*/  HMMA.16816.F32 R16, R180.reuse, R190, R16 ;  /* 0x000000beb410723c */ /* 0x040fec0000001810 */
[C---:B-----5:R-:W-:Y:S06]  /*bd80*/  HMMA.16816.F32 R20, R180.reuse, R164, R20 ;  /* 0x000000a4b414723c */ /* 0x060fec0000001814 */
[C---:B------:R-:W-:Y:S01]  /*bd90*/  HMMA.16816.F32 R24, R180.reuse, R166, R24 ;  /* 0x000000a6b418723c */ /* 0x040fe20000001818 */
[----:B------:R-:W2:Y:S05]  /*bda0*/  LDSM.16.M88.4 R164, [R216+0x6800] ;  /* 0x00680000d8a4783b */ /* 0x000eaa0000000200 */
[C---:B------:R-:W-:Y:S06]  /*bdb0*/  HMMA.16816.F32 R28, R180.reuse, R192, R28 ;  /* 0x000000c0b41c723c */ /* 0x040fec000000181c */
[----:B------:R-:W-:Y:S06]  /*bdc0*/  HMMA.16816.F32 R32, R180, R194, R32 ;  /* 0x000000c2b420723c */ /* 0x000fec0000001820 */
[C---:B-1----:R-:W-:Y:S06]  /*bdd0*/  HMMA.16816.F32 R4, R168.reuse, R176, R4 ;  /* 0x000000b0a804723c */ /* 0x042fec0000001804 */
[C---:B------:R-:W-:Y:S06]  /*bde0*/  HMMA.16816.F32 R8, R168.reuse, R178, R8 ;  /* 0x000000b2a808723c */ /* 0x040fec0000001808 */
[C---:B--2---:R-:W-:Y:S11]  /*bdf0*/  HMMA.16816.F32 R12, R168.reuse, R164, R12 ;  /* 0x000000a4a80c723c */ /* 0x044ff6000000180c */
[----:B------:R-:W-:Y:S01]  /*be00*/  @!UPT UIADD3 URZ, URZ, URZ, URZ ;  /* 0x0000003f3f3ff290 */ /* 0x000fe2000fffe03f */
[----:B------:R-:W-:Y:S02]  /*be10*/  FSEL R191, R4, -INF , !P0 ;  /* 0xff80000004bf7808 */ /* 0x000fe40004000000 */
[C---:B------:R-:W-:Y:S01]  /*be20*/  ISETP.GE.AND P0, PT, R3.reuse, R237, PT ;  /* 0x000000ed0300720c */ /* 0x040fe20003f06270 */
[C---:B------:R-:W-:Y:S01]  /*be30*/  HMMA.16816.F32 R16, R168.reuse, R166, R16 ;  /* 0x000000a6a810723c */ /* 0x040fe20000001810 */
[----:B------:R-:W1:Y:S01]  /*be40*/  LDSM.16.M88.4 R164, [R216+0x7800] ;  /* 0x00780000d8a4783b */ /* 0x000e620000000200 */
[----:B------:R-:W-:Y:S04]  /*be50*/  DEPBAR.LE SB0, 0x0 ;  /* 0x000080000000791a */ /* 0x000fe80000000000 */
[----:B------:R-:W-:Y:S01]  /*be60*/  BAR.SYNC.DEFER_BLOCKING 0x0 ;  /* 0x0000000000007b1d */ /* 0x000fe20000010000 */
[----:B------:R-:W-:Y:S01]  /*be70*/  ISETP.GE.OR P0, PT, R3, R236, !P0 ;  /* 0x000000ec0300720c */ /* 0x000fe20004706670 */
[C---:B------:R-:W-:Y:S05]  /*be80*/  HMMA.16816.F32 R20, R168.reuse, R172, R20 ;  /* 0x000000aca814723c */ /* 0x040fea0000001814 */
[----:B------:R-:W-:Y:S01]  /*be90*/  FSEL R189, R6, -INF , !P0 ;  /* 0xff80000006bd7808 */ /* 0x000fe20004000000 */
[C---:B------:R-:W-:Y:S03]  /*bea0*/  HMMA.16816.F32 R24, R168.reuse, R174, R24 ;  /* 0x000000aea818723c */ /* 0x040fe60000001818 */
[C---:B------:R-:W-:Y:S02]  /*beb0*/  ISETP.GE.AND P0, PT, R248.reuse, R239, PT ;  /* 0x000000eff800720c */ /* 0x040fe40003f06270 */
[----:B------:R-:W-:Y:S02]  /*bec0*/  FSEL R187, R7, -INF , !P5 ;  /* 0xff80000007bb7808 */ /* 0x000fe40006800000 */
[C---:B------:R-:W-:Y:S02]  /*bed0*/  ISETP.GE.AND P5, PT, R248.reuse, R237, PT ;  /* 0x000000edf800720c */ /* 0x040fe40003fa6270 */
[----:B------:R-:W-:Y:S02]  /*bee0*/  ISETP.GE.OR P0, PT, R248, R238, !P0 ;  /* 0x000000eef800720c */ /* 0x000fe40004706670 */
[----:B------:R-:W-:Y:S02]  /*bef0*/  FSEL R186, R5, -INF , !P6 ;  /* 0xff80000005ba7808 */ /* 0x000fe40007000000 */
[----:B------:R-:W-:Y:S02]  /*bf00*/  FSEL R185, R8, -INF , !P4 ;  /* 0xff80000008b97808 */ /* 0x000fe40006000000 */
[C---:B------:R-:W-:Y:S02]  /*bf10*/  ISETP.GE.AND P6, PT, R246.reuse, R239, PT ;  /* 0x000000eff600720c */ /* 0x040fe40003fc6270 */
[----:B------:R-:W-:Y:S02]  /*bf20*/  ISETP.GE.AND P4, PT, R246, R237, PT ;  /* 0x000000edf600720c */ /* 0x000fe40003f86270 */
[----:B------:R-:W-:Y:S01]  /*bf30*/  ISETP.GE.OR P5, PT, R248, R236, !P5 ;  /* 0x000000ecf800720c */ /* 0x000fe20006fa6670 */
[C---:B------:R-:W-:Y:S01]  /*bf40*/  VIADD R248, R3.reuse, 0x18 ;  /* 0x0000001803f87836 */ /* 0x040fe20000000000 */
[C---:B------:R-:W-:Y:S02]  /*bf50*/  ISETP.GE.OR P6, PT, R246.reuse, R238, !P6 ;  /* 0x000000eef600720c */ /* 0x040fe400077c6670 */
[----:B------:R-:W-:Y:S01]  /*bf60*/  ISETP.GE.OR P4, PT, R246, R236, !P4 ;  /* 0x000000ecf600720c */ /* 0x000fe20006786670 */
[----:B------:R-:W-:Y:S01]  /*bf70*/  VIADD R246, R3, 0x19 ;  /* 0x0000001903f67836 */ /* 0x000fe20000000000 */
[----:B------:R-:W-:Y:S02]  /*bf80*/  FSEL R5, R9, -INF , !P3 ;  /* 0xff80000009057808 */ /* 0x000fe40005800000 */
[----:B------:R-:W-:Y:S01]  /*bf90*/  FSEL R9, R10, -INF , !P2 ;  /* 0xff8000000a097808 */ /* 0x000fe20005000000 */
[C---:B-1----:R-:W-:Y:S03]  /*bfa0*/  HMMA.16816.F32 R28, R168.reuse, R164, R28 ;  /* 0x000000a4a81c723c */ /* 0x042fe6000000181c */
[----:B------:R-:W-:Y:S02]  /*bfb0*/  FSEL R10, R11, -INF , !P1 ;  /* 0xff8000000b0a7808 */ /* 0x000fe40004800000 */
[C---:B------:R-:W-:Y:S01]  /*bfc0*/  ISETP.GE.AND P3, PT, R248.reuse, R239, PT ;  /* 0x000000eff800720c */ /* 0x040fe20003f66270 */
[----:B------:R-:W-:Y:S03]  /*bfd0*/  HMMA.16816.F32 R32, R168, R166, R32 ;  /* 0x000000a6a820723c */ /* 0x000fe60000001820 */
[----:B------:R-:W-:Y:S02]  /*bfe0*/  ISETP.GE.AND P1, PT, R248, R237, PT ;  /* 0x000000edf800720c */ /* 0x000fe40003f26270 */
[----:B------:R-:W-:Y:S02]  /*bff0*/  FSEL R197, R12, -INF , !P0 ;  /* 0xff8000000cc57808 */ /* 0x000fe40004000000 */
        /* <DEDUP_REMOVED lines=10> */
[C---:B------:R-:W-:Y:S02]  /*c0a0*/  ISETP.GE.AND P4, PT, R248.reuse, R239, PT ;  /* 0x000000eff800720c */ /* 0x040fe40003f86270 */
[----:B------:R-:W-:Y:S02]  /*c0b0*/  ISETP.GE.AND P5, PT, R248, R237, PT ;  /* 0x000000edf800720c */ /* 0x000fe40003fa6270 */
[----:B------:R-:W-:Y:S02]  /*c0c0*/  FSEL R200, R13, -INF , !P6 ;  /* 0xff8000000dc87808 */ /* 0x000fe40007000000 */
        /* <DEDUP_REMOVED lines=21> */
[----:B------:R-:W-:Y:S01]  /*c220*/  ISETP.GE.OR P4, PT, R246, R236, !P4 ;  /* 0x000000ecf600720c */ /* 0x000fe20006786670 */
[----:B------:R-:W-:Y:S01]  /*c230*/  VIADD R246, R3, 0x30 ;  /* 0x0000003003f67836 */ /* 0x000fe20000000000 */
        /* <DEDUP_REMOVED lines=38> */
[----:B------:R-:W-:Y:S02]  /*c4a0*/  FSEL R198, R28, -INF , !P6 ;  /* 0xff8000001cc67808 */ /* 0x000fe40007000000 */
[----:B------:R-:W-:Y:S02]  /*c4b0*/  FSEL R252, R31, -INF , !P2 ;  /* 0xff8000001ffc7808 */ /* 0x000fe40005000000 */
[----:B------:R-:W-:Y:S02]  /*c4c0*/  FMNMX.FTZ R248, R178, R248, !PT ;  /* 0x000000f8b2f87209 */ /* 0x000fe40007810000 */
[----:B------:R-:W-:Y:S02]  /*c4d0*/  PLOP3.LUT P2, PT, PT, PT, UP0, 0x80, 0x0 ;  /* 0x000000000000781c */ /* 0x000fe40003f4f008 */
[----:B------:R-:W-:Y:S02]  /*c4e0*/  FSEL R190, R30, -INF , !P3 ;  /* 0xff8000001ebe7808 */ /* 0x000fe40005800000 */
[----:B------:R-:W-:Y:S02]  /*c4f0*/  FMNMX.FTZ R11, R201, R246, !PT ;  /* 0x000000f6c90b7209 */ /* 0x000fe40007810000 */
[----:B------:R-:W-:Y:S02]  /*c500*/  FSEL R194, R29, -INF , !P5 ;  /* 0xff8000001dc27808 */ /* 0x000fe40006800000 */
[C---:B------:R-:W-:Y:S02]  /*c510*/  ISETP.GE.AND P3, PT, R3.reuse, R239, PT ;  /* 0x000000ef0300720c */ /* 0x040fe40003f66270 */
[----:B------:R-:W-:Y:S02]  /*c520*/  FMNMX.FTZ R246, R198, R248, !PT ;  /* 0x000000f8c6f67209 */ /* 0x000fe40007810000 */
[----:B------:R-:W-:Y:S02]  /*c530*/  FMNMX.FTZ R14, R202, R11, !PT ;  /* 0x0000000bca0e7209 */ /* 0x000fe40007810000 */
[----:B------:R-:W-:Y:S02]  /*c540*/  ISETP.GE.OR P3, PT, R3, R238, !P3 ;  /* 0x000000ee0300720c */ /* 0x000fe40005f66670 */
[----:B------:R-:W-:Y:S02]  /*c550*/  FSEL R248, R32, -INF , !P1 ;  /* 0xff80000020f87808 */ /* 0x000fe40004800000 */
[----:B------:R-:W-:Y:S02]  /*c560*/  FMNMX.FTZ R11, R194, R246, !PT ;  /* 0x000000f6c20b7209 */ /* 0x000fe40007810000 */
[----:B------:R-:W-:Y:S02]  /*c570*/  FSEL R174, R27, -INF , !P4 ;  /* 0xff8000001bae7808 */ /* 0x000fe40006000000 */
[----:B------:R-:W-:Y:S02]  /*c580*/  FSEL R246, R33, -INF , !P3 ;  /* 0xff80000021f67808 */ /* 0x000fe40005800000 */
[----:B------:R-:W-:Y:S02]  /*c590*/  FMNMX.FTZ R13, R181, R14, !PT ;  /* 0x0000000eb50d7209 */ /* 0x000fe40007810000 */
[----:B------:R-:W-:Y:S02]  /*c5a0*/  FMNMX.FTZ R11, R248, R11, !PT ;  /* 0x0000000bf80b7209 */ /* 0x000fe40007810000 */
[----:B------:R-:W-:Y:S02]  /*c5b0*/  ISETP.GE.AND P1, PT, R3, R237, PT ;  /* 0x000000ed0300720c */ /* 0x000fe40003f26270 */
[----:B------:R-:W-:Y:S02]  /*c5c0*/  FMNMX.FTZ R13, R174, R13, !PT ;  /* 0x0000000dae0d7209 */ /* 0x000fe40007810000 */
[----:B------:R-:W-:Y:S01]  /*c5d0*/  FMNMX.FTZ R11, R246, R11, !PT ;  /* 0x0000000bf60b7209 */ /* 0x000fe20007810000 */
[----:B------:R-:W-:Y:S08]  /*c5e0*/  @P2 BRA `(.L_x_1155) ;  /* 0xffffffe4004c2947 */ /* 0x000ff0000383ffff */
.L_x_1154:
[----:B------:R-:W2:Y:S01]  /*c5f0*/  LDL.64 R32, [R1] ;  /* 0x0000000001207983 */ /* 0x000ea20000100a00 */
[----:B------:R-:W-:Y:S01]  /*c600*/  FMNMX.FTZ R13, R190, R13, !PT ;  /* 0x0000000dbe0d7209 */ /* 0x000fe20007810000 */
[----:B------:R-:W-:Y:S01]  /*c610*/  USHF.L.U32 UR32, UR38, 0x1, URZ ;  /* 0x0000000126207899 */ /* 0x000fe2000800063f */
[----:B------:R-:W-:Y:S01]  /*c620*/  FSEL R172, R34, -INF , !P0 ;  /* 0xff80000022ac7808 */ /* 0x000fe20004000000 */
[----:B------:R-:W-:Y:S01]  /*c630*/  UISETP.GT.AND UP0, UPT, UR38, UR22, UPT ;  /* 0x000000162600728c */ /* 0x000fe2000bf04270 */
[----:B------:R-:W-:Y:S01]  /*c640*/  FMNMX.FTZ R13, R252, R13, !PT ;  /* 0x0000000dfc0d7209 */ /* 0x000fe20007810000 */
[----:B------:R-:W3:Y:S01]  /*c650*/  SHFL.BFLY PT, R4, R11, 0x2, 0x1f ;  /* 0x0c401f000b047f89 */ /* 0x000ee200000e0000 */
[----:B------:R-:W-:Y:S02]  /*c660*/  ISETP.GE.OR P1, PT, R3, R236, !P1 ;  /* 0x000000ec0300720c */ /* 0x000fe40004f26670 */
[----:B------:R-:W-:Y:S05]  /*c670*/  FMNMX.FTZ R8, R172, R13, !PT ;  /* 0x0000000dac087209 */ /* 0x000fea0007810000 */
[----:B------:R-:W-:Y:S01]  /*c680*/  LDSM.16.MT88.4 R20, [R222+0x10000] ;  /* 0x01000000de14783b */ /* 0x000fe20000004200 */
[----:B------:R-:W-:Y:S04]  /*c690*/  FSEL R165, R35, -INF , !P1 ;  /* 0xff80000023a57808 */ /* 0x000fe80004800000 */
[----:B-1----:R-:W-:Y:S02]  /*c6a0*/  FMNMX.FTZ R6, R165, R8, !PT ;  /* 0x00000008a5067209 */ /* 0x002fe40007810000 */
[----:B------:R-:W-:Y:S01]  /*c6b0*/  MOV R8, UR31 ;  /* 0x0000001f00087c02 */ /* 0x000fe20008000f00 */
[----:B------:R-:W-:Y:S08]  /*c6c0*/  LDSM.16.MT88.4 R28, [R221+0x10000] ;  /* 0x01000000dd1c783b */ /* 0x000ff00000004200 */
[----:B------:R-:W1:Y:S01]  /*c6d0*/  SHFL.BFLY PT, R3, R6, 0x2, 0x1f ;  /* 0x0c401f0006037f89 */ /* 0x000e6200000e0000 */
[----:B--2---:R-:W-:Y:S01]  /*c6e0*/  LOP3.LUT R8, R33, UR32, R8, 0x96, !PT ;  /* 0x0000002021087c12 */ /* 0x004fe2000f8e9608 */
[----:B------:R-:W-:Y:S01]  /*c6f0*/  UIADD3 UR32, UR32, 0x1, URZ ;  /* 0x0000000120207890 */ /* 0x000fe2000fffe03f */
[----:B---3--:R-:W-:Y:S02]  /*c700*/  FMNMX.FTZ R7, R11, R4, !PT ;  /* 0x000000040b077209 */ /* 0x008fe40007810000 */
[----:B-1----:R-:W-:Y:S01]  /*c710*/  FMNMX.FTZ R4, R6, R3, !PT ;  /* 0x0000000306047209 */ /* 0x002fe20007810000 */
[----:B------:R-:W-:Y:S01]  /*c720*/  IMAD.WIDE.U32 R12, R8, -0x326172a9, RZ ;  /* 0xcd9e8d57080c7825 */ /* 0x000fe200078e00ff */
[----:B------:R-:W-:Y:S01]  /*c730*/  LOP3.LUT R176, R245, UR19, R32, 0x96, !PT ;  /* 0x00000013f5b07c12 */ /* 0x000fe2000f8e9620 */
[----:B------:R-:W1:Y:S08]  /*c740*/  SHFL.BFLY PT, R164, R7, 0x1, 0x1f ;  /* 0x0c201f0007a47f89 */ /* 0x000e7000000e0000 */
[----:B------:R-:W2:Y:S01]  /*c750*/  SHFL.BFLY PT, R3, R4, 0x1, 0x1f ;  /* 0x0c201f0004037f89 */ /* 0x000ea200000e0000 */
[----:B------:R-:W-:Y:S05]  /*c760*/  IMAD.WIDE.U32 R176, R176, -0x326172a9, RZ ;  /* 0xcd9e8d57b0b07825 */ /* 0x000fea00078e00ff */
[----:B------:R-:W-:Y:S02]  /*c770*/  LOP3.LUT R6, R177, UR18, R12, 0x96, !PT ;  /* 0x00000012b1067c12 */ /* 0x000fe4000f8e960c */
[----:B-1----:R-:W-:Y:S02]  /*c780*/  FMNMX.FTZ R164, R7, R164, !PT ;  /* 0x000000a407a47209 */ /* 0x002fe40007810000 */
[----:B------:R-:W-:Y:S02]  /*c790*/  LOP3.LUT R7, R13, UR20, R250, 0x96, !PT ;  /* 0x000000140d077c12 */ /* 0x000fe4000f8e96fa */
[C---:B------:R-:W-:Y:S01]  /*c7a0*/  FSETP.NEU.FTZ.AND P1, PT, R164.reuse, -INF , PT ;  /* 0xff800000a400780b */ /* 0x040fe20003f3d000 */
[----:B------:R-:W-:Y:S01]  /*c7b0*/  FMUL.FTZ R175, R164, UR4 ;  /* 0x00000004a4af7c20 */ /* 0x000fe20008410000 */
[----:B--2---:R-:W-:Y:S01]  /*c7c0*/  FMNMX.FTZ R3, R4, R3, !PT ;  /* 0x0000000304037209 */ /* 0x004fe20007810000 */
[----:B------:R-:W-:Y:S03]  /*c7d0*/  IMAD.WIDE.U32 R12, R7, -0x2daee0ad, RZ ;  /* 0xd2511f53070c7825 */ /* 0x000fe600078e00ff */
[----:B------:R-:W-:Y:S01]  /*c7e0*/  FSEL R175, R175, RZ, P1 ;  /* 0x000000ffafaf7208 */ /* 0x000fe20000800000 */
[----:B------:R-:W-:Y:S04]  /*c7f0*/  IMAD.WIDE.U32 R6, R6, -0x2daee0ad, RZ ;  /* 0xd2511f5306067825 */ /* 0x000fe800078e00ff */
[C---:B------:R-:W-:Y:S01]  /*c800*/  FMUL.FTZ R173, R3.reuse, UR4 ;  /* 0x0000000403ad7c20 */ /* 0x040fe20008410000 */
[----:B------:R-:W-:Y:S01]  /*c810*/  FSETP.NEU.FTZ.AND P0, PT, R3, -INF , PT ;  /* 0xff8000000300780b */ /* 0x000fe20003f1d000 */
[--C-:B------:R-:W-:Y:S01]  /*c820*/  FFMA.FTZ R184, R5, UR4, -R175.reuse ;  /* 0x0000000405b87c23 */ /* 0x100fe200080108af */
[----:B------:R-:W-:Y:S01]  /*c830*/  LOP3.LUT R5, R13, UR17, R244, 0x96, !PT ;  /* 0x000000110d057c12 */ /* 0x000fe2000f8e96f4 */
[--C-:B------:R-:W-:Y:S01]  /*c840*/  FFMA.FTZ R185, R185, UR4, -R175.reuse ;  /* 0x00000004b9b97c23 */ /* 0x100fe200080108af */
[----:B------:R-:W-:Y:S01]  /*c850*/  LOP3.LUT R4, R7, UR15, R12, 0x96, !PT ;  /* 0x0000000f07047c12 */ /* 0x000fe2000f8e960c */
[--C-:B------:R-:W-:Y:S01]  /*c860*/  FFMA.FTZ R191, R191, UR4, -R175.reuse ;  /* 0x00000004bfbf7c23 */ /* 0x100fe200080108af */
[----:B------:R-:W-:Y:S01]  /*c870*/  FSEL R173, R173, RZ, P0 ;  /* 0x000000ffadad7208 */ /* 0x000fe20000000000 */
[----:B------:R-:W-:Y:S01]  /*c880*/  IMAD.WIDE.U32 R12, R5, -0x326172a9, RZ ;  /* 0xcd9e8d57050c7825 */ /* 0x000fe200078e00ff */
[----:B------:R-:W-:Y:S01]  /*c890*/  FSEL R7, R164, RZ, P1 ;  /* 0x000000ffa4077208 */ /* 0x000fe20000800000 */
[----:B------:R-:W-:Y:S02]  /*c8a0*/  MUFU.EX2 R185, R185 ;  /* 0x000000b900b97308 */ /* 0x000fe40000000800 */
[----:B------:R-:W-:Y:S01]  /*c8b0*/  FFMA.FTZ R186, R186, UR4, -R175 ;  /* 0x00000004baba7c23 */ /* 0x000fe200080108af */
[----:B------:R-:W-:Y:S01]  /*c8c0*/  IMAD.WIDE.U32 R18, R4, -0x326172a9, RZ ;  /* 0xcd9e8d5704127825 */ /* 0x000fe200078e00ff */
[----:B------:R-:W-:Y:S03]  /*c8d0*/  LOP3.LUT R4, R13, UR16, R176, 0x96, !PT ;  /* 0x000000100d047c12 */ /* 0x000fe6000f8e96b0 */
[--C-:B------:R-:W-:Y:S01]  /*c8e0*/  FFMA.FTZ R167, R9, UR4, -R173.reuse ;  /* 0x0000000409a77c23 */ /* 0x100fe200080108ad */
[----:B------:R-:W-:Y:S01]  /*c8f0*/  FADD.FTZ R0, -R7, R0 ;  /* 0x0000000007007221 */ /* 0x000fe20000010100 */
[----:B------:R-:W-:Y:S01]  /*c900*/  LOP3.LUT R5, R19, UR14, R12, 0x96, !PT ;  /* 0x0000000e13057c12 */ /* 0x000fe2000f8e960c */
[----:B------:R-:W-:Y:S04]  /*c910*/  IMAD.WIDE.U32 R8, R4, -0x2daee0ad, RZ ;  /* 0xd2511f5304087825 */ /* 0x000fe800078e00ff */
[--C-:B------:R-:W-:Y:S01]  /*c920*/  FFMA.FTZ R166, R10, UR4, -R173.reuse ;  /* 0x000000040aa67c23 */ /* 0x100fe200080108ad */
[----:B------:R-:W-:Y:S01]  /*c930*/  MUFU.EX2 R191, R191 ;  /* 0x000000bf00bf7308 */ /* 0x000fe20000000800 */
[--C-:B------:R-:W-:Y:S01]  /*c940*/  FFMA.FTZ R189, R189, UR4, -R173.reuse ;  /* 0x00000004bdbd7c23 */ /* 0x100fe200080108ad */
[----:B------:R-:W-:Y:S01]  /*c950*/  IMAD.WIDE.U32 R26, R5, -0x2daee0ad, RZ ;  /* 0xd2511f53051a7825 */ /* 0x000fe200078e00ff */
[----:B------:R-:W-:Y:S02]  /*c960*/  LOP3.LUT R4, R9, UR13, R6, 0x96, !PT ;  /* 0x0000000d09047c12 */ /* 0x000fe4000f8e9606 */
[----:B------:R-:W-:Y:S01]  /*c970*/  FSEL R5, R3, RZ, P0 ;  /* 0x000000ff03057208 */ /* 0x000fe20000000000 */
[--C-:B------:R-:W-:Y:S01]  /*c980*/  FFMA.FTZ R187, R187, UR4, -R173.reuse ;  /* 0x00000004bbbb7c23 */ /* 0x100fe200080108ad */
[----:B------:R-:W-:Y:S01]  /*c990*/  LOP3.LUT R12, R27, UR12, R8, 0x96, !PT ;  /* 0x0000000c1b0c7c12 */ /* 0x000fe2000f8e9608 */
[----:B------:R-:W-:Y:S02]  /*c9a0*/  IMAD.WIDE.U32 R24, R4, -0x326172a9, RZ ;  /* 0xcd9e8d5704187825 */ /* 0x000fe400078e00ff */
[----:B------:R-:W1:Y:S01]  /*c9b0*/  MUFU.EX2 R186, R186 ;  /* 0x000000ba00ba7308 */ /* 0x000e620000000800 */
[----:B------:R-:W-:Y:S01]  /*c9c0*/  PLOP3.LUT P0, PT, PT, PT, UP0, 0x80, 0x0 ;  /* 0x000000000000781c */ /* 0x000fe20003f0f008 */
[----:B------:R-:W-:Y:S01]  /*c9d0*/  FADD.FTZ R5, -R5, R2 ;  /* 0x0000000205057221 */ /* 0x000fe20000010100 */
[----:B------:R-:W-:Y:S04]  /*c9e0*/  IMAD.WIDE.U32 R12, R12, -0x326172a9, RZ ;  /* 0xcd9e8d570c0c7825 */ /* 0x000fe800078e00ff */
[----:B------:R-:W-:Y:S01]  /*c9f0*/  FMUL.FTZ R2, R0, UR4 ;  /* 0x0000000400027c20 */ /* 0x000fe20008410000 */
[----:B------:R-:W-:Y:S01]  /*ca00*/  FFMA.FTZ R174, R174, UR4, -R173 ;  /* 0x00000004aeae7c23 */ /* 0x000fe200080108ad */
[--C-:B------:R-:W-:Y:S01]  /*ca10*/  FFMA.FTZ R188, R196, UR4, -R175.reuse ;  /* 0x00000004c4bc7c23 */ /* 0x100fe200080108af */
[----:B------:R-:W-:Y:S01]  /*ca20*/  LOP3.LUT R11, R12, 0xffff, RZ, 0xc0, !PT ;  /* 0x0000ffff0c0b7812 */ /* 0x000fe200078ec0ff */
[----:B------:R-:W-:Y:S01]  /*ca30*/  MUFU.EX2 R189, R189 ;  /* 0x000000bd00bd7308 */ /* 0x000fe20000000800 */
[----:B------:R-:W-:Y:S01]  /*ca40*/  SHF.R.U32.HI R9, RZ, 0x10, R12 ;  /* 0x00000010ff097819 */ /* 0x000fe2000001160c */
[--C-:B------:R-:W-:Y:S01]  /*ca50*/  FFMA.FTZ R196, R197, UR4, -R175.reuse ;  /* 0x00000004c5c47c23 */ /* 0x100fe200080108af */
[----:B------:R-:W-:Y:S01]  /*ca60*/  LOP3.LUT R8, R13, UR21, R24, 0x96, !PT ;  /* 0x000000150d087c12 */ /* 0x000fe2000f8e9618 */
[--C-:B------:R-:W-:Y:S01]  /*ca70*/  FFMA.FTZ R197, R200, UR4, -R175.reuse ;  /* 0x00000004c8c57c23 */ /* 0x100fe200080108af */
[----:B------:R-:W-:Y:S01]  /*ca80*/  LOP3.LUT R6, R12, 0xff, RZ, 0xc0, !PT ;  /* 0x000000ff0c067812 */ /* 0x000fe200078ec0ff */
[----:B------:R-:W-:Y:S01]  /*ca90*/  FFMA.FTZ R193, R193, UR4, -R175 ;  /* 0x00000004c1c17c23 */ /* 0x000fe200080108af */
[----:B------:R-:W-:Y:S03]  /*caa0*/  SHF.R.U32.HI R4, RZ, 0x18, R12 ;  /* 0x00000018ff047819 */ /* 0x000fe6000001160c */
[----:B------:R-:W2:Y:S01]  /*cab0*/  MUFU.EX2 R187, R187 ;  /* 0x000000bb00bb7308 */ /* 0x000ea20000000800 */
[----:B------:R-:W3:Y:S01]  /*cac0*/  LDSM.16.MT88.4 R12, [R224+0x10000] ;  /* 0x01000000e00c783b */ /* 0x000ee20000004200 */
[--C-:B------:R-:W-:Y:S01]  /*cad0*/  SHF.R.U32.HI R0, RZ, 0x10, R8.reuse ;  /* 0x00000010ff007819 */ /* 0x100fe20000011608 */
[--C-:B------:R-:W-:Y:S01]  /*cae0*/  FFMA.FTZ R192, R192, UR4, -R173.reuse ;  /* 0x00000004c0c07c23 */ /* 0x100fe200080108ad */
[----:B------:R-:W-:Y:S01]  /*caf0*/  LOP3.LUT R7, R9, 0xff, RZ, 0xc0, !PT ;  /* 0x000000ff09077812 */ /* 0x000fe200078ec0ff */
[--C-:B------:R-:W-:Y:S01]  /*cb00*/  FFMA.FTZ R195, R195, UR4, -R173.reuse ;  /* 0x00000004c3c37c23 */ /* 0x100fe200080108ad */
[----:B------:R-:W-:Y:S01]  /*cb10*/  LOP3.LUT R17, R0, 0xff, RZ, 0xc0, !PT ;  /* 0x000000ff00117812 */ /* 0x000fe200078ec0ff */
[----:B------:R-:W-:Y:S03]  /*cb20*/  FMUL.FTZ R0, R5, UR4 ;  /* 0x0000000405007c20 */ /* 0x000fe60008410000 */
[----:B------:R-:W4:Y:S01]  /*cb30*/  MUFU.EX2 R184, R184 ;  /* 0x000000b800b87308 */ /* 0x000f220000000800 */
[C---:B------:R-:W-:Y:S01]  /*cb40*/  LOP3.LUT R9, R8.reuse, 0xffff, RZ, 0xc0, !PT ;  /* 0x0000ffff08097812 */ /* 0x040fe200078ec0ff */
[--C-:B------:R-:W-:Y:S01]  /*cb50*/  FFMA.FTZ R200, R179, UR4, -R173.reuse ;  /* 0x00000004b3c87c23 */ /* 0x100fe200080108ad */
[----:B------:R-:W-:Y:S01]  /*cb60*/  LOP3.LUT R10, R8, 0xff, RZ, 0xc0, !PT ;  /* 0x000000ff080a7812 */ /* 0x000fe200078ec0ff */
[----:B------:R-:W-:Y:S01]  /*cb70*/  FFMA.FTZ R199, R199, UR4, -R173 ;  /* 0x00000004c7c77c23 */ /* 0x000fe200080108ad */
[----:B------:R-:W-:Y:S01]  /*cb80*/  SHF.R.U32.HI R11, RZ, 0x8, R11 ;  /* 0x00000008ff0b7819 */ /* 0x000fe2000001160b */
[----:B------:R-:W-:Y:S01]  /*cb90*/  FFMA.FTZ R183, R183, UR4, -R175 ;  /* 0x00000004b7b77c23 */ /* 0x000fe200080108af */
[----:B------:R-:W-:Y:S03]  /*cba0*/  SHF.R.U32.HI R9, RZ, 0x8, R9 ;  /* 0x00000008ff097819 */ /* 0x000fe60000011609 */
[----:B------:R-:W-:Y:S01]  /*cbb0*/  MUFU.EX2 R167, R167 ;  /* 0x000000a700a77308 */ /* 0x000fe20000000800 */
[----:B------:R-:W-:Y:S01]  /*cbc0*/  SHF.R.U32.HI R8, RZ, 0x18, R8 ;  /* 0x00000018ff087819 */ /* 0x000fe20000011608 */
[----:B------:R-:W-:Y:S01]  /*cbd0*/  FFMA.FTZ R181, R181, UR4, -R173 ;  /* 0x00000004b5b57c23 */ /* 0x000fe200080108ad */
[----:B------:R-:W-:Y:S01]  /*cbe0*/  PRMT R6, R6, 0x5410, R11 ;  /* 0x0000541006067816 */ /* 0x000fe2000000000b */
[----:B------:R-:W-:Y:S01]  /*cbf0*/  FFMA.FTZ R182, R182, UR4, -R175 ;  /* 0x00000004b6b67c23 */ /* 0x000fe200080108af */
[----:B------:R-:W-:Y:S01]  /*cc00*/  PRMT R10, R10, 0x5410, R9 ;  /* 0x000054100a0a7816 */ /* 0x000fe20000000009 */
[--C-:B------:R-:W-:Y:S01]  /*cc10*/  FFMA.FTZ R178, R178, UR4, -R175.reuse ;  /* 0x00000004b2b27c23 */ /* 0x100fe200080108af */
[----:B------:R-:W-:Y:S03]  /*cc20*/  PRMT R8, R17, 0x5410, R8 ;  /* 0x0000541011087816 */ /* 0x000fe60000000008 */
[----:B------:R-:W5:Y:S01]  /*cc30*/  MUFU.EX2 R166, R166 ;  /* 0x000000a600a67308 */ /* 0x000f620000000800 */
[----:B------:R-:W-:Y:S01]  /*cc40*/  PRMT R4, R7, 0x5410, R4 ;  /* 0x0000541007047816 */ /* 0x000fe20000000004 */
[--C-:B------:R-:W-:Y:S01]  /*cc50*/  FFMA.FTZ R203, R203, UR4, -R175.reuse ;  /* 0x00000004cbcb7c23 */ /* 0x100fe200080108af */
[--C-:B------:R-:W-:Y:S01]  /*cc60*/  HSET2.LE.AND R168, R10, R243.reuse, PT ;  /* 0x000000f30aa87233 */ /* 0x100fe20003803000 */
[--C-:B------:R-:W-:Y:S01]  /*cc70*/  FFMA.FTZ R198, R198, UR4, -R175.reuse ;  /* 0x00000004c6c67c23 */ /* 0x100fe200080108af */
[--C-:B------:R-:W-:Y:S01]  /*cc80*/  HSET2.LE.AND R169, R8, R243.reuse, PT ;  /* 0x000000f308a97233 */ /* 0x100fe20003803000 */
[----:B------:R-:W-:Y:S01]  /*cc90*/  FFMA.FTZ R194, R194, UR4, -R175 ;  /* 0x00000004c2c27c23 */ /* 0x000fe200080108af */
[--C-:B------:R-:W-:Y:S03]  /*cca0*/  HSET2.LE.AND R170, R6, R243.reuse, PT ;  /* 0x000000f306aa7233 */ /* 0x100fe60003803000 */
[----:B------:R-:W3:Y:S01]  /*ccb0*/  MUFU.EX2 R2, R2 ;  /* 0x0000000200027308 */ /* 0x000ee20000000800 */
[--C-:B------:R-:W-:Y:S01]  /*ccc0*/  HSET2.LE.AND R171, R4, R243.reuse, PT ;  /* 0x000000f304ab7233 */ /* 0x100fe20003803000 */
[----:B------:R-:W-:Y:S01]  /*ccd0*/  FFMA.FTZ R190, R190, UR4, -R173 ;  /* 0x00000004bebe7c23 */ /* 0x000fe200080108ad */
[----:B-1----:R-:W-:Y:S01]  /*cce0*/  F2FP.F16.F32.PACK_AB R5, R186, R191 ;  /* 0x000000bfba05723e */ /* 0x002fe200000000ff */
[--C-:B------:R-:W-:Y:S01]  /*ccf0*/  FFMA.FTZ R248, R248, UR4, -R175.reuse ;  /* 0x00000004f8f87c23 */ /* 0x100fe200080108af */
[----:B--2---:R-:W-:Y:S01]  /*cd00*/  F2FP.F16.F32.PACK_AB R4, R187, R189 ;  /* 0x000000bdbb04723e */ /* 0x004fe200000000ff */
[----:B------:R-:W-:Y:S01]  /*cd10*/  FFMA.FTZ R175, R246, UR4, -R175 ;  /* 0x00000004f6af7c23 */ /* 0x000fe200080108af */
[----:B----4-:R-:W-:Y:S03]  /*cd20*/  F2FP.F16.F32.PACK_AB R7, R184, R185 ;  /* 0x000000b9b807723e */ /* 0x010fe600000000ff */
[----:B------:R-:W1:Y:S01]  /*cd30*/  MUFU.EX2 R0, R0 ;  /* 0x0000000000007308 */ /* 0x000e620000000800 */
[----:B-----5:R-:W-:Y:S01]  /*cd40*/  F2FP.F16.F32.PACK_AB R6, R166, R167 ;  /* 0x000000a7a606723e */ /* 0x020fe200000000ff */
[----:B------:R-:W-:Y:S01]  /*cd50*/  FFMA.FTZ R246, R172, UR4, -R173 ;  /* 0x00000004acf67c23 */ /* 0x000fe200080108ad */
[----:B------:R-:W-:Y:S02]  /*cd60*/  LOP3.LUT R168, R168, R5, RZ, 0xc0, !PT ;  /* 0x00000005a8a87212 */ /* 0x000fe400078ec0ff */
[----:B------:R-:W-:Y:S02]  /*cd70*/  LOP3.LUT R169, R169, R4, RZ, 0xc0, !PT ;  /* 0x00000004a9a97212 */ /* 0x000fe400078ec0ff */
[----:B------:R-:W-:Y:S03]  /*cd80*/  LOP3.LUT R170, R170, R7, RZ, 0xc0, !PT ;  /* 0x00000007aaaa7212 */ /* 0x000fe600078ec0ff */
[----:B------:R-:W-:Y:S01]  /*cd90*/  MUFU.EX2 R180, R182 ;  /* 0x000000b600b47308 */ /* 0x000fe20000000800 */
[----:B------:R-:W-:Y:S01]  /*cda0*/  LOP3.LUT R171, R171, R6, RZ, 0xc0, !PT ;  /* 0x00000006abab7212 */ /* 0x000fe200078ec0ff */
[C---:B---3--:R-:W-:Y:S01]  /*cdb0*/  FMUL.FTZ R4, R2.reuse, R160 ;  /* 0x000000a002047220 */ /* 0x048fe20000410000 */
[C---:B------:R-:W-:Y:S01]  /*cdc0*/  FMUL.FTZ R5, R2.reuse, R161 ;  /* 0x000000a102057220 */ /* 0x040fe20000410000 */
[C---:B------:R-:W-:Y:S01]  /*cdd0*/  FMUL.FTZ R8, R2.reuse, R156 ;  /* 0x0000009c02087220 */ /* 0x040fe20000410000 */
[C---:B------:R-:W-:Y:S01]  /*cde0*/  FMUL.FTZ R9, R2.reuse, R157 ;  /* 0x0000009d02097220 */ /* 0x040fe20000410000 */
[C---:B------:R-:W-:Y:S01]  /*cdf0*/  FMUL.FTZ R16, R2.reuse, R148 ;  /* 0x0000009402107220 */ /* 0x040fe20000410000 */
[----:B------:R-:W-:Y:S01]  /*ce00*/  FMUL.FTZ R17, R2, R149 ;  /* 0x0000009502117220 */ /* 0x000fe20000410000 */
[----:B------:R-:W-:Y:S01]  /*ce10*/  MOV R160, R32 ;  /* 0x0000002000a07202 */ /* 0x000fe20000000f00 */
[C---:B-1----:R-:W-:Y:S01]  /*ce20*/  FMUL.FTZ R6, R0.reuse, R162 ;  /* 0x000000a200067220 */ /* 0x042fe20000410000 */
[C---:B------:R-:W-:Y:S01]  /*ce30*/  FMUL.FTZ R7, R0.reuse, R163 ;  /* 0x000000a300077220 */ /* 0x040fe20000410000 */
[C---:B------:R-:W-:Y:S01]  /*ce40*/  FMUL.FTZ R10, R0.reuse, R158 ;  /* 0x0000009e000a7220 */ /* 0x040fe20000410000 */
[C---:B------:R-:W-:Y:S01]  /*ce50*/  FMUL.FTZ R11, R0.reuse, R159 ;  /* 0x0000009f000b7220 */ /* 0x040fe20000410000 */
[----:B------:R-:W-:Y:S01]  /*ce60*/  MOV R162, R26 ;  /* 0x0000001a00a27202 */ /* 0x000fe20000000f00 */
[----:B------:R-:W1:Y:S01]  /*ce70*/  LDSM.16.MT88.4 R156, [R220+0x10000] ;  /* 0x01000000dc9c783b */ /* 0x000e620000004200 */
[----:B------:R-:W-:Y:S01]  /*ce80*/  MOV R163, R27 ;  /* 0x0000001b00a37202 */ /* 0x000fe20000000f00 */
[C---:B------:R-:W-:Y:S01]  /*ce90*/  FMUL.FTZ R26, R0.reuse, R142 ;  /* 0x0000008e001a7220 */ /* 0x040fe20000410000 */
        /* <DEDUP_REMOVED lines=8> */
[C---:B------:R-:W-:Y:S01]  /*cf20*/  FMUL.FTZ R15, R0.reuse, R155 ;  /* 0x0000009b000f7220 */ /* 0x040fe20000410000 */
[----:B------:R-:W-:Y:S01]  /*cf30*/  MOV R155, R19 ;  /* 0x00000013009b7202 */ /* 0x000fe20000000f00 */
[C---:B------:R-:W-:Y:S01]  /*cf40*/  FMUL.FTZ R19, R0.reuse, R151 ;  /* 0x0000009700137220 */ /* 0x040fe20000410000 */
[----:B------:R-:W-:Y:S01]  /*cf50*/  MOV R154, R18 ;  /* 0x00000012009a7202 */ /* 0x000fe20000000f00 */
[----:B------:R-:W-:Y:S03]  /*cf60*/  FMUL.FTZ R18, R0, R150 ;  /* 0x0000009600127220 */ /* 0x000fe60000410000 */
[C---:B------:R-:W-:Y:S01]  /*cf70*/  HMMA.16816.F32 R12, R168.reuse, R20, R12 ;  /* 0x00000014a80c723c */ /* 0x040fe2000000180c */
[----:B------:R-:W2:Y:S01]  /*cf80*/  LDSM.16.MT88.4 R148, [R224+0x12000] ;  /* 0x01200000e094783b */ /* 0x000ea20000004200 */
[----:B------:R-:W-:Y:S01]  /*cf90*/  MUFU.EX2 R188, R188 ;  /* 0x000000bc00bc7308 */ /* 0x000fe20000000800 */
[----:B------:R-:W-:Y:S01]  /*cfa0*/  MOV R153, R25 ;  /* 0x0000001900997202 */ /* 0x000fe20000000f00 */
[C---:B------:R-:W-:Y:S01]  /*cfb0*/  FMUL.FTZ R25, R2.reuse, R141 ;  /* 0x0000008d02197220 */ /* 0x040fe20000410000 */
[----:B------:R-:W-:Y:S01]  /*cfc0*/  MOV R161, R33 ;  /* 0x0000002100a17202 */ /* 0x000fe20000000f00 */
[C---:B------:R-:W-:Y:S06]  /*cfd0*/  HMMA.16816.F32 R16, R168.reuse, R22, R16 ;  /* 0x00000016a810723c */ /* 0x040fec0000001810 */
[----:B------:R-:W-:Y:S01]  /*cfe0*/  MUFU.EX2 R193, R193 ;  /* 0x000000c100c17308 */ /* 0x000fe20000000800 */
[C---:B------:R-:W-:Y:S01]  /*cff0*/  FMUL.FTZ R20, R2.reuse, R144 ;  /* 0x0000009002147220 */ /* 0x040fe20000410000 */
[----:B------:R-:W-:Y:S03]  /*d000*/  FMUL.FTZ R21, R2, R145 ;  /* 0x0000009102157220 */ /* 0x000fe60000410000 */
[C---:B------:R-:W-:Y:S01]  /*d010*/  FMUL.FTZ R22, R0.reuse, R146 ;  /* 0x0000009200167220 */ /* 0x040fe20000410000 */
[----:B------:R-:W-:Y:S02]  /*d020*/  FMUL.FTZ R23, R0, R147 ;  /* 0x0000009300177220 */ /* 0x000fe40000410000 */
[----:B------:R-:W-:Y:S01]  /*d030*/  LDSM.16.MT88.4 R144, [R222+0x10800] ;  /* 0x01080000de90783b */ /* 0x000fe20000004200 */
[----:B------:R-:W-:Y:S01]  /*d040*/  MOV R152, R24 ;  /* 0x0000001800987202 */ /* 0x000fe20000000f00 */
[C---:B------:R-:W-:Y:S01]  /*d050*/  FMUL.FTZ R24, R2.reuse, R140 ;  /* 0x0000008c02187220 */ /* 0x040fe20000410000 */
[C---:B------:R-:W-:Y:S01]  /*d060*/  FMUL.FTZ R32, R2.reuse, R132 ;  /* 0x0000008402207220 */ /* 0x040fe20000410000 */
[----:B------:R-:W-:Y:S01]  /*d070*/  FMUL.FTZ R33, R2, R133 ;  /* 0x0000008502217220 */ /* 0x000fe20000410000 */
[C---:B------:R-:W-:Y:S01]  /*d080*/  HMMA.16816.F32 R20, R168.reuse, R28, R20 ;  /* 0x0000001ca814723c */ /* 0x040fe20000001814 */
[----:B------:R-:W-:Y:S02]  /*d090*/  MUFU.EX2 R192, R192 ;  /* 0x000000c000c07308 */ /* 0x000fe40000000800 */
[----:B------:R-:W3:Y:S01]  /*d0a0*/  LDSM.16.MT88.4 R140, [R222+0x12000] ;  /* 0x01200000de8c783b */ /* 0x000ee20000004200 */
[C---:B------:R-:W-:Y:S01]  /*d0b0*/  FMUL.FTZ R34, R0.reuse, R134 ;  /* 0x0000008600227220 */ /* 0x040fe20000410000 */
[----:B------:R-:W-:Y:S01]  /*d0c0*/  FMUL.FTZ R35, R0, R135 ;  /* 0x0000008700237220 */ /* 0x000fe20000410000 */
[C---:B------:R-:W-:Y:S05]  /*d0d0*/  HMMA.16816.F32 R24, R168.reuse, R30, R24 ;  /* 0x0000001ea818723c */ /* 0x040fea0000001818 */
[----:B------:R-:W-:Y:S01]  /*d0e0*/  MUFU.EX2 R195, R195 ;  /* 0x000000c300c37308 */ /* 0x000fe20000000800 */
[C---:B------:R-:W-:Y:S01]  /*d0f0*/  FMUL.FTZ R28, R2.reuse, R136 ;  /* 0x00000088021c7220 */ /* 0x040fe20000410000 */
[----:B------:R-:W-:Y:S01]  /*d100*/  FMUL.FTZ R29, R2, R137 ;  /* 0x00000089021d7220 */ /* 0x000fe20000410000 */
[C---:B------:R-:W-:Y:S03]  /*d110*/  FMUL.FTZ R30, R0.reuse, R138 ;  /* 0x0000008a001e7220 */ /* 0x040fe60000410000 */
[----:B------:R-:W-:Y:S01]  /*d120*/  FMUL.FTZ R31, R0, R139 ;  /* 0x0000008b001f7220 */ /* 0x000fe20000410000 */
[----:B------:R-:W4:Y:S01]  /*d130*/  LDSM.16.MT88.4 R132, [R221+0x12000] ;  /* 0x01200000dd84783b */ /* 0x000f220000004200 */
[C---:B------:R-:W-:Y:S01]  /*d140*/  FMUL.FTZ R36, R2.reuse, R36 ;  /* 0x0000002402247220 */ /* 0x040fe20000410000 */
[----:B------:R-:W-:Y:S01]  /*d150*/  FMUL.FTZ R37, R2, R37 ;  /* 0x0000002502257220 */ /* 0x000fe20000410000 */
[C---:B------:R-:W-:Y:S01]  /*d160*/  FMUL.FTZ R38, R0.reuse, R38 ;  /* 0x0000002600267220 */ /* 0x040fe20000410000 */
[----:B------:R-:W-:Y:S02]  /*d170*/  FMUL.FTZ R39, R0, R39 ;  /* 0x0000002700277220 */ /* 0x000fe40000410000 */
[C---:B-1----:R-:W-:Y:S01]  /*d180*/  HMMA.16816.F32 R28, R168.reuse, R156, R28 ;  /* 0x0000009ca81c723c */ /* 0x042fe2000000181c */
[----:B------:R-:W-:Y:S01]  /*d190*/  MUFU.EX2 R196, R196 ;  /* 0x000000c400c47308 */ /* 0x000fe20000000800 */
[----:B------:R-:W1:Y:S01]  /*d1a0*/  LDSM.16.MT88.4 R136, [R220+0x12000] ;  /* 0x01200000dc88783b */ /* 0x000e620000004200 */
[C---:B------:R-:W-:Y:S01]  /*d1b0*/  FMUL.FTZ R40, R2.reuse, R40 ;  /* 0x0000002802287220 */ /* 0x040fe20000410000 */
[----:B------:R-:W-:Y:S01]  /*d1c0*/  FMUL.FTZ R41, R2, R41 ;  /* 0x0000002902297220 */ /* 0x000fe20000410000 */
[C---:B------:R-:W-:Y:S01]  /*d1d0*/  FMUL.FTZ R42, R0.reuse, R42 ;  /* 0x0000002a002a7220 */ /* 0x040fe20000410000 */
[C---:B------:R-:W-:Y:S05]  /*d1e0*/  HMMA.16816.F32 R32, R168.reuse, R158, R32 ;  /* 0x0000009ea820723c */ /* 0x040fea0000001820 */
[----:B------:R-:W5:Y:S01]  /*d1f0*/  MUFU.EX2 R197, R197 ;  /* 0x000000c500c57308 */ /* 0x000f620000000800 */
[----:B------:R-:W-:Y:S01]  /*d200*/  FMUL.FTZ R43, R0, R43 ;  /* 0x0000002b002b7220 */ /* 0x000fe20000410000 */
[C---:B--2---:R-:W-:Y:S04]  /*d210*/  HMMA.16816.F32 R36, R168.reuse, R148, R36 ;  /* 0x00000094a824723c */ /* 0x044fe80000001824 */
[C---:B------:R-:W-:Y:S02]  /*d220*/  FMUL.FTZ R44, R2.reuse, R44 ;  /* 0x0000002c022c7220 */ /* 0x040fe40000410000 */
[C---:B------:R-:W-:Y:S02]  /*d230*/  HMMA.16816.F32 R40, R168.reuse, R150, R40 ;  /* 0x00000096a828723c */ /* 0x040fe40000001828 */
[----:B------:R-:W-:Y:S03]  /*d240*/  MUFU.EX2 R200, R200 ;  /* 0x000000c800c87308 */ /* 0x000fe60000000800 */
[----:B------:R-:W-:Y:S01]  /*d250*/  FMUL.FTZ R45, R2, R45 ;  /* 0x0000002d022d7220 */ /* 0x000fe20000410000 */
[C---:B------:R-:W-:Y:S01]  /*d260*/  FMUL.FTZ R46, R0.reuse, R46 ;  /* 0x0000002e002e7220 */ /* 0x040fe20000410000 */
[----:B------:R-:W-:Y:S01]  /*d270*/  FMUL.FTZ R47, R0, R47 ;  /* 0x0000002f002f7220 */ /* 0x000fe20000410000 */
[C---:B------:R-:W-:Y:S04]  /*d280*/  FMUL.FTZ R48, R2.reuse, R48 ;  /* 0x0000003002307220 */ /* 0x040fe80000410000 */
[----:B------:R-:W2:Y:S01]  /*d290*/  MUFU.EX2 R199, R199 ;  /* 0x000000c700c77308 */ /* 0x000ea20000000800 */
[----:B------:R-:W-:Y:S01]  /*d2a0*/  FMUL.FTZ R49, R2, R49 ;  /* 0x0000003102317220 */ /* 0x000fe20000410000 */
[C---:B------:R-:W-:Y:S01]  /*d2b0*/  FMUL.FTZ R50, R0.reuse, R50 ;  /* 0x0000003200327220 */ /* 0x040fe20000410000 */
[----:B------:R-:W-:Y:S01]  /*d2c0*/  FMUL.FTZ R51, R0, R51 ;  /* 0x0000003300337220 */ /* 0x000fe20000410000 */
[C---:B---3--:R-:W-:Y:S03]  /*d2d0*/  HMMA.16816.F32 R44, R168.reuse, R140, R44 ;  /* 0x0000008ca82c723c */ /* 0x048fe6000000182c */
[----:B-----5:R-:W-:Y:S01]  /*d2e0*/  F2FP.F16.F32.PACK_AB R157, R197, R196 ;  /* 0x000000c4c59d723e */ /* 0x020fe200000000ff */
[C---:B------:R-:W-:Y:S01]  /*d2f0*/  FMUL.FTZ R52, R2.reuse, R52 ;  /* 0x0000003402347220 */ /* 0x040fe20000410000 */
[----:B------:R-:W-:Y:S01]  /*d300*/  FMUL.FTZ R53, R2, R53 ;  /* 0x0000003502357220 */ /* 0x000fe20000410000 */
[C---:B------:R-:W-:Y:S01]  /*d310*/  HMMA.16816.F32 R48, R168.reuse, R142, R48 ;  /* 0x0000008ea830723c */ /* 0x040fe20000001830 */
[----:B------:R-:W3:Y:S01]  /*d320*/  LDSM.16.MT88.4 R140, [R224+0x14000] ;  /* 0x01400000e08c783b */ /* 0x000ee20000004200 */
[----:B------:R-:W-:Y:S03]  /*d330*/  MUFU.EX2 R203, R203 ;  /* 0x000000cb00cb7308 */ /* 0x000fe60000000800 */
[C---:B------:R-:W-:Y:S01]  /*d340*/  FMUL.FTZ R54, R0.reuse, R54 ;  /* 0x0000003600367220 */ /* 0x040fe20000410000 */
[----:B------:R-:W-:Y:S01]  /*d350*/  FMUL.FTZ R55, R0, R55 ;  /* 0x0000003700377220 */ /* 0x000fe20000410000 */
[C---:B------:R-:W-:Y:S01]  /*d360*/  FMUL.FTZ R56, R2.reuse, R56 ;  /* 0x0000003802387220 */ /* 0x040fe20000410000 */
[----:B------:R-:W-:Y:S04]  /*d370*/  FMUL.FTZ R57, R2, R57 ;  /* 0x0000003902397220 */ /* 0x000fe80000410000 */
[----:B------:R-:W-:Y:S01]  /*d380*/  MUFU.EX2 R248, R248 ;  /* 0x000000f800f87308 */ /* 0x000fe20000000800 */
[C---:B------:R-:W-:Y:S01]  /*d390*/  FMUL.FTZ R58, R0.reuse, R58 ;  /* 0x0000003a003a7220 */ /* 0x040fe20000410000 */
[----:B------:R-:W-:Y:S01]  /*d3a0*/  FMUL.FTZ R59, R0, R59 ;  /* 0x0000003b003b7220 */ /* 0x000fe20000410000 */
[C---:B----4-:R-:W-:Y:S03]  /*d3b0*/  HMMA.16816.F32 R52, R168.reuse, R132, R52 ;  /* 0x00000084a834723c */ /* 0x050fe60000001834 */
[C---:B------:R-:W-:Y:S01]  /*d3c0*/  FMUL.FTZ R60, R2.reuse, R60 ;  /* 0x0000003c023c7220 */ /* 0x040fe20000410000 */
[----:B------:R-:W-:Y:S01]  /*d3d0*/  FMUL.FTZ R61, R2, R61 ;  /* 0x0000003d023d7220 */ /* 0x000fe20000410000 */
[C---:B------:R-:W-:Y:S01]  /*d3e0*/  FMUL.FTZ R62, R0.reuse, R62 ;  /* 0x0000003e003e7220 */ /* 0x040fe20000410000 */
[C---:B------:R-:W-:Y:S01]  /*d3f0*/  HMMA.16816.F32 R56, R168.reuse, R134, R56 ;  /* 0x00000086a838723c */ /* 0x040fe20000001838 */
[----:B------:R-:W4:Y:S01]  /*d400*/  LDSM.16.MT88.4 R132, [R222+0x14000] ;  /* 0x01400000de84783b */ /* 0x000f220000004200 */
[----:B------:R-:W-:Y:S03]  /*d410*/  MUFU.EX2 R246, R246 ;  /* 0x000000f600f67308 */ /* 0x000fe60000000800 */
[----:B------:R-:W-:Y:S01]  /*d420*/  FMUL.FTZ R63, R0, R63 ;  /* 0x0000003f003f7220 */ /* 0x000fe20000410000 */
[C---:B------:R-:W-:Y:S01]  /*d430*/  FMUL.FTZ R64, R2.reuse, R64 ;  /* 0x0000004002407220 */ /* 0x040fe20000410000 */
[----:B------:R-:W-:Y:S01]  /*d440*/  FMUL.FTZ R65, R2, R65 ;  /* 0x0000004102417220 */ /* 0x000fe20000410000 */
[C---:B------:R-:W-:Y:S04]  /*d450*/  FMUL.FTZ R66, R0.reuse, R66 ;  /* 0x0000004200427220 */ /* 0x040fe80000410000 */
[----:B------:R-:W-:Y:S01]  /*d460*/  MUFU.EX2 R198, R198 ;  /* 0x000000c600c67308 */ /* 0x000fe20000000800 */
[----:B------:R-:W-:Y:S01]  /*d470*/  FMUL.FTZ R67, R0, R67 ;  /* 0x0000004300437220 */ /* 0x000fe20000410000 */
[C---:B-1----:R-:W-:Y:S03]  /*d480*/  HMMA.16816.F32 R60, R168.reuse, R136, R60 ;  /* 0x00000088a83c723c */ /* 0x042fe6000000183c */
[C---:B------:R-:W-:Y:S01]  /*d490*/  FMUL.FTZ R68, R2.reuse, R68 ;  /* 0x0000004402447220 */ /* 0x040fe20000410000 */
[----:B------:R-:W-:Y:S01]  /*d4a0*/  FMUL.FTZ R69, R2, R69 ;  /* 0x0000004502457220 */ /* 0x000fe20000410000 */
[C---:B------:R-:W-:Y:S01]  /*d4b0*/  FMUL.FTZ R70, R0.reuse, R70 ;  /* 0x0000004600467220 */ /* 0x040fe20000410000 */
[C---:B------:R-:W-:Y:S01]  /*d4c0*/  HMMA.16816.F32 R64, R168.reuse, R138, R64 ;  /* 0x0000008aa840723c */ /* 0x040fe20000001840 */
[----:B------:R-:W1:Y:S01]  /*d4d0*/  LDSM.16.MT88.4 R136, [R221+0x14000] ;  /* 0x01400000dd88783b */ /* 0x000e620000004200 */
[----:B------:R-:W-:Y:S03]  /*d4e0*/  MUFU.EX2 R194, R194 ;  /* 0x000000c200c27308 */ /* 0x000fe60000000800 */
[----:B------:R-:W-:Y:S01]  /*d4f0*/  FMUL.FTZ R71, R0, R71 ;  /* 0x0000004700477220 */ /* 0x000fe20000410000 */
[C---:B------:R-:W-:Y:S01]  /*d500*/  FMUL.FTZ R72, R2.reuse, R72 ;  /* 0x0000004802487220 */ /* 0x040fe20000410000 */
[----:B------:R-:W-:Y:S01]  /*d510*/  FMUL.FTZ R73, R2, R73 ;  /* 0x0000004902497220 */ /* 0x000fe20000410000 */
[C---:B------:R-:W-:Y:S04]  /*d520*/  FMUL.FTZ R74, R0.reuse, R74 ;  /* 0x0000004a004a7220 */ /* 0x040fe80000410000 */
[----:B------:R-:W-:Y:S01]  /*d530*/  MUFU.EX2 R190, R190 ;  /* 0x000000be00be7308 */ /* 0x000fe20000000800 */
[----:B------:R-:W-:Y:S01]  /*d540*/  FMUL.FTZ R75, R0, R75 ;  /* 0x0000004b004b7220 */ /* 0x000fe20000410000 */
[C---:B---3--:R-:W-:Y:S03]  /*d550*/  HMMA.16816.F32 R68, R168.reuse, R140, R68 ;  /* 0x0000008ca844723c */ /* 0x048fe60000001844 */
[----:B--2---:R-:W-:Y:S01]  /*d560*/  F2FP.F16.F32.PACK_AB R156, R199, R200 ;  /* 0x000000c8c79c723e */ /* 0x004fe200000000ff */
[C---:B------:R-:W-:Y:S01]  /*d570*/  FMUL.FTZ R76, R2.reuse, R76 ;  /* 0x0000004c024c7220 */ /* 0x040fe20000410000 */
        /* <DEDUP_REMOVED lines=64> */
[----:B------:R-:W-:Y:S01]  /*d980*/  LOP3.LUT R136, R153, UR26, R154, 0x96, !PT ;  /* 0x0000001a99887c12 */ /* 0x000fe2000f8e969a */
[C---:B------:R-:W-:Y:S01]  /*d990*/  FMUL.FTZ R124, R2.reuse, R124 ;  /* 0x0000007c027c7220 */ /* 0x040fe20000410000 */
[----:B------:R-:W-:Y:S01]  /*d9a0*/  FMUL.FTZ R125, R2, R125 ;  /* 0x0000007d027d7220 */ /* 0x000fe20000410000 */
[C---:B------:R-:W-:Y:S01]  /*d9b0*/  HMMA.16816.F32 R120, R168.reuse, R142, R120 ;  /* 0x0000008ea878723c */ /* 0x040fe20000001878 */
[----:B------:R-:W1:Y:S04]  /*d9c0*/  LDSM.16.MT88.4 R140, [R224+0x10800] ;  /* 0x01080000e08c783b */ /* 0x000e680000004200 */
[----:B------:R-:W-:Y:S06]  /*d9d0*/  IMAD.WIDE.U32 R136, R136, -0x2daee0ad, RZ ;  /* 0xd2511f5388887825 */ /* 0x000fec00078e00ff */
[C---:B------:R-:W-:Y:S01]  /*d9e0*/  FMUL.FTZ R126, R0.reuse, R126 ;  /* 0x0000007e007e7220 */ /* 0x040fe20000410000 */
[----:B------:R-:W-:Y:S01]  /*d9f0*/  FMUL.FTZ R127, R0, R127 ;  /* 0x0000007f007f7220 */ /* 0x000fe20000410000 */
[----:B------:R-:W-:Y:S01]  /*da00*/  LOP3.LUT R138, R137, UR27, R162, 0x96, !PT ;  /* 0x0000001b898a7c12 */ /* 0x000fe2000f8e96a2 */
[C---:B------:R-:W-:Y:S01]  /*da10*/  FMUL.FTZ R128, R2.reuse, R128 ;  /* 0x0000008002807220 */ /* 0x040fe20000410000 */
[----:B------:R-:W-:Y:S01]  /*da20*/  SHF.R.U32.HI R149, RZ, 0x10, R136 ;  /* 0x00000010ff957819 */ /* 0x000fe20000011688 */
[----:B------:R-:W-:Y:S03]  /*da30*/  FMUL.FTZ R129, R2, R129 ;  /* 0x0000008102817220 */ /* 0x000fe60000410000 */
[C---:B---3--:R-:W-:Y:S03]  /*da40*/  HMMA.16816.F32 R124, R168.reuse, R132, R124 ;  /* 0x00000084a87c723c */ /* 0x048fe6000000187c */
[----:B------:R-:W-:Y:S01]  /*da50*/  LOP3.LUT R150, R136, 0xffff, RZ, 0xc0, !PT ;  /* 0x0000ffff88967812 */ /* 0x000fe200078ec0ff */
[----:B------:R-:W-:Y:S01]  /*da60*/  FMUL.FTZ R130, R0, R130 ;  /* 0x0000008200827220 */ /* 0x000fe20000410000 */
[----:B------:R-:W-:Y:S01]  /*da70*/  LOP3.LUT R148, R138, 0xffff, RZ, 0xc0, !PT ;  /* 0x0000ffff8a947812 */ /* 0x000fe200078ec0ff */
[----:B------:R-:W-:Y:S01]  /*da80*/  FMUL.FTZ R131, R0, R131 ;  /* 0x0000008300837220 */ /* 0x000fe20000410000 */
[----:B------:R-:W-:Y:S01]  /*da90*/  SHF.R.U32.HI R151, RZ, 0x10, R138 ;  /* 0x00000010ff977819 */ /* 0x000fe2000001168a */
[----:B------:R-:W-:Y:S03]  /*daa0*/  FFMA.FTZ R191, R2, R249, R191 ;  /* 0x000000f902bf7223 */ /* 0x000fe600000100bf */
[----:B------:R-:W-:Y:S01]  /*dab0*/  LOP3.LUT R137, R136, 0xff, RZ, 0xc0, !PT ;  /* 0x000000ff88897812 */ /* 0x000fe200078ec0ff */
[----:B------:R-:W-:Y:S01]  /*dac0*/  FFMA.FTZ R189, R0, R247, R189 ;  /* 0x000000f700bd7223 */ /* 0x000fe200000100bd */
[----:B------:R-:W-:Y:S03]  /*dad0*/  HMMA.16816.F32 R128, R168, R134, R128 ;  /* 0x00000086a880723c */ /* 0x000fe60000001880 */
[----:B------:R-:W-:Y:S01]  /*dae0*/  LOP3.LUT R149, R149, 0xff, RZ, 0xc0, !PT ;  /* 0x000000ff95957812 */ /* 0x000fe200078ec0ff */
[----:B------:R-:W-:Y:S01]  /*daf0*/  FADD.FTZ R186, R186, R191 ;  /* 0x000000bfbaba7221 */ /* 0x000fe20000010000 */
[----:B------:R-:W-:Y:S01]  /*db00*/  SHF.R.U32.HI R136, RZ, 0x18, R136 ;  /* 0x00000018ff887819 */ /* 0x000fe20000011688 */
[----:B------:R-:W-:Y:S01]  /*db10*/  FADD.FTZ R0, R187, R189 ;  /* 0x000000bdbb007221 */ /* 0x000fe20000010000 */
[----:B------:R-:W-:Y:S04]  /*db20*/  SHF.R.U32.HI R150, RZ, 0x8, R150 ;  /* 0x00000008ff967819 */ /* 0x000fe80000011696 */
[----:B------:R-:W-:Y:S01]  /*db30*/  SHF.R.U32.HI R148, RZ, 0x8, R148 ;  /* 0x00000008ff947819 */ /* 0x000fe20000011694 */
[----:B------:R-:W-:Y:S01]  /*db40*/  FADD.FTZ R167, R167, R0 ;  /* 0x00000000a7a77221 */ /* 0x000fe20000010000 */
[----:B------:R-:W-:Y:S02]  /*db50*/  LOP3.LUT R151, R151, 0xff, RZ, 0xc0, !PT ;  /* 0x000000ff97977812 */ /* 0x000fe400078ec0ff */
[----:B------:R-:W-:Y:S01]  /*db60*/  LOP3.LUT R139, R138, 0xff, RZ, 0xc0, !PT ;  /* 0x000000ff8a8b7812 */ /* 0x000fe200078ec0ff */
[----:B------:R-:W-:Y:S01]  /*db70*/  FADD.FTZ R167, R166, R167 ;  /* 0x000000a7a6a77221 */ /* 0x000fe20000010000 */
[----:B------:R-:W-:Y:S02]  /*db80*/  SHF.R.U32.HI R152, RZ, 0x18, R138 ;  /* 0x00000018ff987819 */ /* 0x000fe4000001168a */
[----:B------:R-:W-:Y:S01]  /*db90*/  PRMT R154, R149, 0x5410, R136 ;  /* 0x00005410959a7816 */ /* 0x000fe20000000088 */
[----:B------:R-:W-:Y:S01]  /*dba0*/  FADD.FTZ R200, R200, R167 ;  /* 0x000000a7c8c87221 */ /* 0x000fe20000010000 */
[----:B------:R-:W-:Y:S02]  /*dbb0*/  PRMT R138, R137, 0x5410, R150 ;  /* 0x00005410898a7816 */ /* 0x000fe40000000096 */
[----:B------:R-:W-:Y:S01]  /*dbc0*/  PRMT R136, R139, 0x5410, R148 ;  /* 0x000054108b887816 */ /* 0x000fe20000000094 */
[----:B------:R-:W-:Y:S01]  /*dbd0*/  FADD.FTZ R199, R199, R200 ;  /* 0x000000c8c7c77221 */ /* 0x000fe20000010000 */
[----:B------:R-:W-:Y:S02]  /*dbe0*/  PRMT R152, R151, 0x5410, R152 ;  /* 0x0000541097987816 */ /* 0x000fe40000000098 */
[----:B------:R-:W2:Y:S01]  /*dbf0*/  LDSM.16.MT88.4 R148, [R221+0x10800] ;  /* 0x01080000dd94783b */ /* 0x000ea20000004200 */
[--C-:B------:R-:W-:Y:S02]  /*dc00*/  HSET2.LE.AND R139, R154, R243.reuse, PT ;  /* 0x000000f39a8b7233 */ /* 0x100fe40003803000 */
[--C-:B------:R-:W-:Y:S02]  /*dc10*/  HSET2.LE.AND R137, R152, R243.reuse, PT ;  /* 0x000000f398897233 */ /* 0x100fe40003803000 */
[--C-:B------:R-:W-:Y:S02]  /*dc20*/  HSET2.LE.AND R138, R138, R243.reuse, PT ;  /* 0x000000f38a8a7233 */ /* 0x100fe40003803000 */
[--C-:B------:R-:W-:Y:S01]  /*dc30*/  HSET2.LE.AND R136, R136, R243.reuse, PT ;  /* 0x000000f388887233 */ /* 0x100fe20003803000 */
[----:B------:R-:W3:Y:S01]  /*dc40*/  LDSM.16.MT88.4 R152, [R220+0x10800] ;  /* 0x01080000dc98783b */ /* 0x000ee20000004200 */
[----:B------:R-:W-:Y:S02]  /*dc50*/  F2FP.F16.F32.PACK_AB R133, R193, R188 ;  /* 0x000000bcc185723e */ /* 0x000fe400000000ff */
[----:B------:R-:W-:Y:S01]  /*dc60*/  F2FP.F16.F32.PACK_AB R132, R195, R192 ;  /* 0x000000c0c384723e */ /* 0x000fe200000000ff */
[----:B------:R-:W-:Y:S01]  /*dc70*/  FADD.FTZ R192, R192, R199 ;  /* 0x000000c7c0c07221 */ /* 0x000fe20000010000 */
[----:B------:R-:W-:Y:S02]  /*dc80*/  LOP3.LUT R138, R138, R133, RZ, 0xc0, !PT ;  /* 0x000000858a8a7212 */ /* 0x000fe400078ec0ff */
[----:B------:R-:W-:Y:S01]  /*dc90*/  LOP3.LUT R139, R139, R132, RZ, 0xc0, !PT ;  /* 0x000000848b8b7212 */ /* 0x000fe200078ec0ff */
[----:B------:R-:W-:Y:S01]  /*dca0*/  FADD.FTZ R195, R195, R192 ;  /* 0x000000c0c3c37221 */ /* 0x000fe20000010000 */
[----:B------:R-:W-:Y:S01]  /*dcb0*/  LOP3.LUT R136, R136, R157, RZ, 0xc0, !PT ;  /* 0x0000009d88887212 */ /* 0x000fe200078ec0ff */
[----:B------:R-:W4:Y:S01]  /*dcc0*/  LDSM.16.MT88.4 R132, [R224+0x12800] ;  /* 0x01280000e084783b */ /* 0x000f220000004200 */
[----:B------:R-:W-:Y:S02]  /*dcd0*/  LOP3.LUT R137, R137, R156, RZ, 0xc0, !PT ;  /* 0x0000009c89897212 */ /* 0x000fe400078ec0ff */
[----:B------:R-:W-:Y:S02]  /*dce0*/  MOV R170, R160 ;  /* 0x000000a000aa7202 */ /* 0x000fe40000000f00 */
[----:B------:R-:W-:Y:S02]  /*dcf0*/  MOV R171, R161 ;  /* 0x000000a100ab7202 */ /* 0x000fe40000000f00 */
[----:B------:R-:W-:Y:S01]  /*dd00*/  MOV R2, R3 ;  /* 0x0000000300027202 */ /* 0x000fe20000000f00 */
[C---:B-1----:R-:W-:Y:S01]  /*dd10*/  HMMA.16816.F32 R4, R136.reuse, R140, R4 ;  /* 0x0000008c8804723c */ /* 0x042fe20000001804 */
[----:B------:R-:W-:Y:S05]  /*dd20*/  LDSM.16.MT88.4 R156, [R221+0x12800] ;  /* 0x01280000dd9c783b */ /* 0x000fea0000004200 */
[C---:B------:R-:W-:Y:S03]  /*dd30*/  HMMA.16816.F32 R8, R136.reuse, R142, R8 ;  /* 0x0000008e8808723c */ /* 0x040fe60000001808 */
[----:B------:R-:W1:Y:S03]  /*dd40*/  LDSM.16.MT88.4 R140, [R222+0x12800] ;  /* 0x01280000de8c783b */ /* 0x000e660000004200 */
[C---:B------:R-:W-:Y:S05]  /*dd50*/  HMMA.16816.F32 R12, R136.reuse, R144, R12 ;  /* 0x00000090880c723c */ /* 0x040fea000000180c */
[----:B------:R-:W5:Y:S01]  /*dd60*/  LDSM.16.MT88.4 R160, [R220+0x12800] ;  /* 0x01280000dca0783b */ /* 0x000f620000004200 */
[C---:B------:R-:W-:Y:S06]  /*dd70*/  HMMA.16816.F32 R16, R136.reuse, R146, R16 ;  /* 0x000000928810723c */ /* 0x040fec0000001810 */
[C---:B--2---:R-:W-:Y:S01]  /*dd80*/  HMMA.16816.F32 R20, R136.reuse, R148, R20 ;  /* 0x000000948814723c */ /* 0x044fe20000001814 */
[----:B------:R-:W2:Y:S05]  /*dd90*/  LDSM.16.MT88.4 R144, [R224+0x14800] ;  /* 0x01480000e090783b */ /* 0x000eaa0000004200 */
[C---:B------:R-:W-:Y:S05]  /*dda0*/  HMMA.16816.F32 R24, R136.reuse, R150, R24 ;  /* 0x000000968818723c */ /* 0x040fea0000001818 */
[----:B------:R-:W-:Y:S01]  /*ddb0*/  MOV R148, R170 ;  /* 0x000000aa00947202 */ /* 0x000fe20000000f00 */
[C---:B---3--:R-:W-:Y:S05]  /*ddc0*/  HMMA.16816.F32 R28, R136.reuse, R152, R28 ;  /* 0x00000098881c723c */ /* 0x048fea000000181c */
[----:B------:R-:W-:Y:S01]  /*ddd0*/  MOV R149, R171 ;  /* 0x000000ab00957202 */ /* 0x000fe20000000f00 */
[C---:B------:R-:W-:Y:S01]  /*dde0*/  HMMA.16816.F32 R32, R136.reuse, R154, R32 ;  /* 0x0000009a8820723c */ /* 0x040fe20000001820 */
[----:B------:R-:W3:Y:S04]  /*ddf0*/  LDSM.16.MT88.4 R168, [R222+0x14800] ;  /* 0x01480000dea8783b */ /* 0x000ee80000004200 */
[----:B------:R-:W-:Y:S01]  /*de00*/  MOV R152, R148 ;  /* 0x0000009400987202 */ /* 0x000fe20000000f00 */
[C---:B----4-:R-:W-:Y:S05]  /*de10*/  HMMA.16816.F32 R36, R136.reuse, R132, R36 ;  /* 0x000000848824723c */ /* 0x050fea0000001824 */
[----:B------:R-:W-:Y:S01]  /*de20*/  MOV R153, R149 ;  /* 0x0000009500997202 */ /* 0x000fe20000000f00 */
[C---:B------:R-:W-:Y:S01]  /*de30*/  HMMA.16816.F32 R40, R136.reuse, R134, R40 ;  /* 0x000000868828723c */ /* 0x040fe20000001828 */
[----:B------:R-:W4:Y:S04]  /*de40*/  LDSM.16.MT88.4 R148, [R221+0x14800] ;  /* 0x01480000dd94783b */ /* 0x000f280000004200 */
[----:B------:R-:W-:Y:S01]  /*de50*/  MOV R132, R152 ;  /* 0x0000009800847202 */ /* 0x000fe20000000f00 */
[C---:B-1----:R-:W-:Y:S05]  /*de60*/  HMMA.16816.F32 R44, R136.reuse, R140, R44 ;  /* 0x0000008c882c723c */ /* 0x042fea000000182c */
[----:B------:R-:W-:Y:S01]  /*de70*/  MOV R133, R153 ;  /* 0x0000009900857202 */ /* 0x000fe20000000f00 */
[C---:B------:R-:W-:Y:S01]  /*de80*/  HMMA.16816.F32 R48, R136.reuse, R142, R48 ;  /* 0x0000008e8830723c */ /* 0x040fe20000001830 */
[----:B------:R-:W1:Y:S01]  /*de90*/  LDSM.16.MT88.4 R152, [R220+0x14800] ;  /* 0x01480000dc98783b */ /* 0x000e620000004200 */
[----:B------:R-:W-:Y:S01]  /*dea0*/  MOV R140, UR32 ;  /* 0x00000020008c7c02 */ /* 0x000fe20008000f00 */
[----:B------:R-:W-:Y:S03]  /*deb0*/  UMOV UR32, UR38 ;  /* 0x0000002600207c82 */ /* 0x000fe60008000000 */
[C---:B------:R-:W-:Y:S01]  /*dec0*/  HMMA.16816.F32 R52, R136.reuse, R156, R52 ;  /* 0x0000009c8834723c */ /* 0x040fe20000001834 */
[----:B------:R-:W3:Y:S04]  /*ded0*/  MUFU.EX2 R156, R183 ;  /* 0x000000b7009c7308 */ /* 0x000ee80000000800 */
[----:B------:R-:W-:Y:S01]  /*dee0*/  MOV R142, R132 ;  /* 0x00000084008e7202 */ /* 0x000fe20000000f00 */
[C---:B------:R-:W-:Y:S05]  /*def0*/  HMMA.16816.F32 R56, R136.reuse, R158, R56 ;  /* 0x0000009e8838723c */ /* 0x040fea0000001838 */
[----:B------:R3:W4:Y:S01]  /*df00*/  MUFU.EX2 R158, R181 ;  /* 0x000000b5009e7308 */ /* 0x0007220000000800 */
[----:B------:R-:W-:Y:S01]  /*df10*/  MOV R143, R133 ;  /* 0x00000085008f7202 */ /* 0x000fe20000000f00 */
[C---:B-----5:R-:W-:Y:S01]  /*df20*/  HMMA.16816.F32 R60, R136.reuse, R160, R60 ;  /* 0x000000a0883c723c */ /* 0x060fe2000000183c */
[----:B------:R-:W5:Y:S03]  /*df30*/  LDSM.16.MT88.4 R132, [R224+0x16800] ;  /* 0x01680000e084783b */ /* 0x000f660000004200 */
[----:B------:R-:W-:Y:S02]  /*df40*/  LOP3.LUT R140, R143, UR31, R140, 0x96, !PT ;  /* 0x0000001f8f8c7c12 */ /* 0x000fe4000f8e968c */
[C---:B------:R-:W-:Y:S06]  /*df50*/  HMMA.16816.F32 R64, R136.reuse, R162, R64 ;  /* 0x000000a28840723c */ /* 0x040fec0000001840 */
[C---:B--2---:R-:W-:Y:S05]  /*df60*/  HMMA.16816.F32 R68, R136.reuse, R144, R68 ;  /* 0x000000908844723c */ /* 0x044fea0000001844 */
[----:B---3--:R-:W-:Y:S01]  /*df70*/  MOV R181, R156 ;  /* 0x0000009c00b57202 */ /* 0x008fe20000000f00 */
[C---:B------:R-:W-:Y:S05]  /*df80*/  HMMA.16816.F32 R72, R136.reuse, R146, R72 ;  /* 0x000000928848723c */ /* 0x040fea0000001848 */
[----:B----4-:R-:W-:Y:S01]  /*df90*/  MOV R182, R158 ;  /* 0x0000009e00b67202 */ /* 0x010fe20000000f00 */
[C---:B------:R-:W-:Y:S06]  /*dfa0*/  HMMA.16816.F32 R76, R136.reuse, R168, R76 ;  /* 0x000000a8884c723c */ /* 0x040fec000000184c */
[C---:B------:R-:W-:Y:S06]  /*dfb0*/  HMMA.16816.F32 R80, R136.reuse, R170, R80 ;  /* 0x000000aa8850723c */ /* 0x040fec0000001850 */
[C---:B------:R-:W-:Y:S06]  /*dfc0*/  HMMA.16816.F32 R84, R136.reuse, R148, R84 ;  /* 0x000000948854723c */ /* 0x040fec0000001854 */
[C---:B------:R-:W-:Y:S05]  /*dfd0*/  HMMA.16816.F32 R88, R136.reuse, R150, R88 ;  /* 0x000000968858723c */ /* 0x040fea0000001858 */
[----:B------:R-:W-:Y:S01]  /*dfe0*/  IMAD.WIDE.U32 R148, R140, -0x326172a9, RZ ;  /* 0xcd9e8d578c947825 */ /* 0x000fe200078e00ff */
[C---:B-1----:R-:W-:Y:S01]  /*dff0*/  HMMA.16816.F32 R92, R136.reuse, R152, R92 ;  /* 0x00000098885c723c */ /* 0x042fe2000000185c */
[----:B------:R-:W1:Y:S04]  /*e000*/  LDSM.16.MT88.4 R140, [R222+0x16800] ;  /* 0x01680000de8c783b */ /* 0x000e680000004200 */
[----:B------:R-:W-:Y:S01]  /*e010*/  LOP3.LUT R144, R149, UR20, R250, 0x96, !PT ;  /* 0x0000001495907c12 */ /* 0x000fe2000f8e96fa */
[C---:B------:R-:W-:Y:S05]  /*e020*/  HMMA.16816.F32 R96, R136.reuse, R154, R96 ;  /* 0x0000009a8860723c */ /* 0x040fea0000001860 */
[----:B------:R-:W-:Y:S01]  /*e030*/  LOP3.LUT R148, R177, UR18, R148, 0x96, !PT ;  /* 0x00000012b1947c12 */ /* 0x000fe2000f8e9694 */
[C---:B-----5:R-:W-:Y:S05]  /*e040*/  HMMA.16816.F32 R100, R136.reuse, R132, R100 ;  /* 0x000000848864723c */ /* 0x060fea0000001864 */
[----:B------:R-:W-:Y:S01]  /*e050*/  IMAD.WIDE.U32 R144, R144, -0x2daee0ad, RZ ;  /* 0xd2511f5390907825 */ /* 0x000fe200078e00ff */
[C---:B------:R-:W-:Y:S05]  /*e060*/  HMMA.16816.F32 R104, R136.reuse, R134, R104 ;  /* 0x000000868868723c */ /* 0x040fea0000001868 */
[----:B------:R-:W-:Y:S01]  /*e070*/  IMAD.WIDE.U32 R148, R148, -0x2daee0ad, RZ ;  /* 0xd2511f5394947825 */ /* 0x000fe200078e00ff */
[----:B------:R-:W-:Y:S05]  /*e080*/  LOP3.LUT R150, R145, UR17, R244, 0x96, !PT ;  /* 0x0000001191967c12 */ /* 0x000fea000f8e96f4 */
[----:B------:R-:W-:Y:S01]  /*e090*/  LOP3.LUT R168, R149, UR15, R144, 0x96, !PT ;  /* 0x0000000f95a87c12 */ /* 0x000fe2000f8e9690 */
[----:B------:R-:W-:Y:S01]  /*e0a0*/  IMAD.WIDE.U32 R150, R150, -0x326172a9, RZ ;  /* 0xcd9e8d5796967825 */ /* 0x000fe200078e00ff */
[----:B------:R-:W2:Y:S03]  /*e0b0*/  LDSM.16.MT88.4 R144, [R221+0x16800] ;  /* 0x01680000dd90783b */ /* 0x000ea60000004200 */
[----:B------:R-:W-:Y:S01]  /*e0c0*/  IMAD.WIDE.U32 R168, R168, -0x326172a9, RZ ;  /* 0xcd9e8d57a8a87825 */ /* 0x000fe200078e00ff */
[----:B------:R-:W-:Y:S04]  /*e0d0*/  LOP3.LUT R176, R151, UR16, R176, 0x96, !PT ;  /* 0x0000001097b07c12 */ /* 0x000fe8000f8e96b0 */
[----:B------:R-:W-:Y:S01]  /*e0e0*/  LOP3.LUT R170, R169, UR14, R150, 0x96, !PT ;  /* 0x0000000ea9aa7c12 */ /* 0x000fe2000f8e9696 */
[----:B------:R-:W-:Y:S01]  /*e0f0*/  IMAD.WIDE.U32 R176, R176, -0x2daee0ad, RZ ;  /* 0xd2511f53b0b07825 */ /* 0x000fe200078e00ff */
[C---:B-1----:R-:W-:Y:S03]  /*e100*/  HMMA.16816.F32 R108, R136.reuse, R140, R108 ;  /* 0x0000008c886c723c */ /* 0x042fe6000000186c */
[----:B------:R-:W-:Y:S03]  /*e110*/  IMAD.WIDE.U32 R170, R170, -0x2daee0ad, RZ ;  /* 0xd2511f53aaaa7825 */ /* 0x000fe600078e00ff */
[C---:B------:R-:W-:Y:S05]  /*e120*/  HMMA.16816.F32 R112, R136.reuse, R142, R112 ;  /* 0x0000008e8870723c */ /* 0x040fea0000001870 */
[----:B------:R-:W-:Y:S01]  /*e130*/  LOP3.LUT R132, R171, UR12, R176, 0x96, !PT ;  /* 0x0000000cab847c12 */ /* 0x000fe2000f8e96b0 */
[--C-:B------:R-:W-:Y:S01]  /*e140*/  FFMA.FTZ R141, R201, UR4, -R173.reuse ;  /* 0x00000004c98d7c23 */ /* 0x100fe200080108ad */
[----:B------:R-:W-:Y:S01]  /*e150*/  LOP3.LUT R176, R177, UR13, R148, 0x96, !PT ;  /* 0x0000000db1b07c12 */ /* 0x000fe2000f8e9694 */
[--C-:B------:R-:W-:Y:S02]  /*e160*/  FFMA.FTZ R201, R202, UR4, -R173.reuse ;  /* 0x00000004cac97c23 */ /* 0x100fe400080108ad */
[----:B------:R1:W-:Y:S01]  /*e170*/  MUFU.EX2 R183, R141 ;  /* 0x0000008d00b77308 */ /* 0x0003e20000000800 */
[----:B------:R-:W-:Y:S04]  /*e180*/  IMAD.WIDE.U32 R156, R132, -0x326172a9, RZ ;  /* 0xcd9e8d57849c7825 */ /* 0x000fe800078e00ff */
[--C-:B------:R-:W-:Y:S01]  /*e190*/  FFMA.FTZ R202, R252, UR4, -R173.reuse ;  /* 0x00000004fcca7c23 */ /* 0x100fe200080108ad */
[----:B------:R-:W3:Y:S01]  /*e1a0*/  LDSM.16.MT88.4 R132, [R220+0x16800] ;  /* 0x01680000dc84783b */ /* 0x000ee20000004200 */
[----:B------:R-:W-:Y:S01]  /*e1b0*/  FFMA.FTZ R173, R165, UR4, -R173 ;  /* 0x00000004a5ad7c23 */ /* 0x000fe200080108ad */
[----:B------:R-:W-:Y:S01]  /*e1c0*/  IMAD.WIDE.U32 R176, R176, -0x326172a9, RZ ;  /* 0xcd9e8d57b0b07825 */ /* 0x000fe200078e00ff */
[C---:B------:R-:W-:Y:S02]  /*e1d0*/  LOP3.LUT R149, R156.reuse, 0xffff, RZ, 0xc0, !PT ;  /* 0x0000ffff9c957812 */ /* 0x040fe400078ec0ff */
[----:B------:R-:W-:Y:S01]  /*e1e0*/  LOP3.LUT R142, R156, 0xff, RZ, 0xc0, !PT ;  /* 0x000000ff9c8e7812 */ /* 0x000fe200078ec0ff */
[----:B------:R-:W-:Y:S01]  /*e1f0*/  MUFU.EX2 R252, R175 ;  /* 0x000000af00fc7308 */ /* 0x000fe20000000800 */
[----:B------:R-:W-:Y:S02]  /*e200*/  SHF.R.U32.HI R149, RZ, 0x8, R149 ;  /* 0x00000008ff957819 */ /* 0x000fe40000011695 */
[----:B------:R-:W-:Y:S01]  /*e210*/  LOP3.LUT R143, R157, UR21, R176, 0x96, !PT ;  /* 0x000000159d8f7c12 */ /* 0x000fe2000f8e96b0 */
[C---:B--2---:R-:W-:Y:S03]  /*e220*/  HMMA.16816.F32 R116, R136.reuse, R144, R116 ;  /* 0x000000908874723c */ /* 0x044fe60000001874 */
[----:B------:R-:W-:Y:S03]  /*e230*/  PRMT R142, R142, 0x5410, R149 ;  /* 0x000054108e8e7816 */ /* 0x000fe60000000095 */
[----:B------:R-:W2:Y:S01]  /*e240*/  MUFU.EX2 R201, R201 ;  /* 0x000000c900c97308 */ /* 0x000ea20000000800 */
[----:B------:R-:W4:Y:S01]  /*e250*/  LDSM.16.MT88.4 R148, [R224+0x11000] ;  /* 0x01100000e094783b */ /* 0x000f220000004200 */
[C---:B------:R-:W-:Y:S03]  /*e260*/  HMMA.16816.F32 R120, R136.reuse, R146, R120 ;  /* 0x000000928878723c */ /* 0x040fe60000001878 */
[--C-:B------:R-:W-:Y:S05]  /*e270*/  SHF.R.U32.HI R140, RZ, 0x10, R156.reuse ;  /* 0x00000010ff8c7819 */ /* 0x100fea000001169c */
[----:B------:R5:W-:Y:S03]  /*e280*/  MUFU.EX2 R165, R173 ;  /* 0x000000ad00a57308 */ /* 0x000be60000000800 */
[C---:B------:R-:W-:Y:S02]  /*e290*/  LOP3.LUT R153, R143.reuse, 0xffff, RZ, 0xc0, !PT ;  /* 0x0000ffff8f997812 */ /* 0x040fe400078ec0ff */
[----:B------:R-:W-:Y:S02]  /*e2a0*/  LOP3.LUT R145, R140, 0xff, RZ, 0xc0, !PT ;  /* 0x000000ff8c917812 */ /* 0x000fe400078ec0ff */
[----:B------:R-:W-:Y:S03]  /*e2b0*/  SHF.R.U32.HI R153, RZ, 0x8, R153 ;  /* 0x00000008ff997819 */ /* 0x000fe60000011699 */
[----:B------:R-:W4:Y:S01]  /*e2c0*/  MUFU.EX2 R202, R202 ;  /* 0x000000ca00ca7308 */ /* 0x000f220000000800 */
[----:B------:R-:W-:Y:S02]  /*e2d0*/  LOP3.LUT R140, R143, 0xff, RZ, 0xc0, !PT ;  /* 0x000000ff8f8c7812 */ /* 0x000fe400078ec0ff */
[----:B------:R-:W-:Y:S02]  /*e2e0*/  SHF.R.U32.HI R158, RZ, 0x10, R143 ;  /* 0x00000010ff9e7819 */ /* 0x000fe4000001168f */
[----:B------:R-:W-:Y:S02]  /*e2f0*/  PRMT R140, R140, 0x5410, R153 ;  /* 0x000054108c8c7816 */ /* 0x000fe40000000099 */
[----:B------:R-:W4:Y:S01]  /*e300*/  LDSM.16.MT88.4 R152, [R222+0x11000] ;  /* 0x01100000de98783b */ /* 0x000f220000004200 */
[----:B------:R-:W-:Y:S01]  /*e310*/  SHF.R.U32.HI R156, RZ, 0x18, R156 ;  /* 0x00000018ff9c7819 */ /* 0x000fe2000001169c */
[C---:B---3--:R-:W-:Y:S03]  /*e320*/  HMMA.16816.F32 R124, R136.reuse, R132, R124 ;  /* 0x00000084887c723c */ /* 0x048fe6000000187c */
[----:B------:R-:W-:Y:S02]  /*e330*/  SHF.R.U32.HI R143, RZ, 0x18, R143 ;  /* 0x00000018ff8f7819 */ /* 0x000fe4000001168f */
[----:B------:R-:W-:Y:S01]  /*e340*/  LOP3.LUT R158, R158, 0xff, RZ, 0xc0, !PT ;  /* 0x000000ff9e9e7812 */ /* 0x000fe200078ec0ff */
[----:B------:R-:W-:Y:S01]  /*e350*/  HMMA.16816.F32 R128, R136, R134, R128 ;  /* 0x000000868880723c */ /* 0x000fe20000001880 */
[----:B------:R-:W-:Y:S04]  /*e360*/  LDSM.16.MT88.4 R132, [R222+0x13000] ;  /* 0x01300000de84783b */ /* 0x000fe80000004200 */
[----:B------:R-:W-:Y:S02]  /*e370*/  PRMT R156, R145, 0x5410, R156 ;  /* 0x00005410919c7816 */ /* 0x000fe4000000009c */
[--C-:B------:R-:W-:Y:S02]  /*e380*/  HSET2.LE.AND R142, R142, R243.reuse, PT ;  /* 0x000000f38e8e7233 */ /* 0x100fe40003803000 */
[----:B------:R-:W3:Y:S02]  /*e390*/  LDSM.16.MT88.4 R144, [R221+0x11000] ;  /* 0x01100000dd90783b */ /* 0x000ee40000004200 */
[----:B-1----:R-:W-:Y:S02]  /*e3a0*/  F2FP.F16.F32.PACK_AB R141, R179, R181 ;  /* 0x000000b5b38d723e */ /* 0x002fe400000000ff */
[----:B------:R-:W-:Y:S02]  /*e3b0*/  PRMT R158, R158, 0x5410, R143 ;  /* 0x000054109e9e7816 */ /* 0x000fe4000000008f */
[----:B------:R-:W-:Y:S02]  /*e3c0*/  LOP3.LUT R142, R142, R141, RZ, 0xc0, !PT ;  /* 0x0000008d8e8e7212 */ /* 0x000fe400078ec0ff */
[--C-:B------:R-:W-:Y:S01]  /*e3d0*/  HSET2.LE.AND R143, R156, R243.reuse, PT ;  /* 0x000000f39c8f7233 */ /* 0x100fe20003803000 */
[----:B------:R-:W-:Y:S01]  /*e3e0*/  LDSM.16.MT88.4 R136, [R221+0x13000] ;  /* 0x01300000dd88783b */ /* 0x000fe20000004200 */
[--C-:B------:R-:W-:Y:S02]  /*e3f0*/  HSET2.LE.AND R141, R158, R243.reuse, PT ;  /* 0x000000f39e8d7233 */ /* 0x100fe40003803000 */
[--C-:B------:R-:W-:Y:S02]  /*e400*/  HSET2.LE.AND R140, R140, R243.reuse, PT ;  /* 0x000000f38c8c7233 */ /* 0x100fe40003803000 */
[----:B------:R-:W-:Y:S02]  /*e410*/  F2FP.F16.F32.PACK_AB R156, R178, R182 ;  /* 0x000000b6b29c723e */ /* 0x000fe400000000ff */
[----:B------:R-:W-:Y:S01]  /*e420*/  F2FP.F16.F32.PACK_AB R157, R203, R180 ;  /* 0x000000b4cb9d723e */ /* 0x000fe200000000ff */
[----:B-----5:R-:W-:Y:S01]  /*e430*/  LDSM.16.MT88.4 R172, [R220+0x11800] ;  /* 0x01180000dcac783b */ /* 0x020fe20000004200 */
[----:B--2---:R-:W-:Y:S02]  /*e440*/  F2FP.F16.F32.PACK_AB R160, R201, R183 ;  /* 0x000000b7c9a0723e */ /* 0x004fe400000000ff */
[----:B------:R-:W-:Y:S02]  /*e450*/  LOP3.LUT R143, R143, R156, RZ, 0xc0, !PT ;  /* 0x0000009c8f8f7212 */ /* 0x000fe400078ec0ff */
[----:B------:R-:W-:Y:S02]  /*e460*/  LOP3.LUT R140, R140, R157, RZ, 0xc0, !PT ;  /* 0x0000009d8c8c7212 */ /* 0x000fe400078ec0ff */
[----:B------:R-:W-:Y:S01]  /*e470*/  LOP3.LUT R141, R141, R160, RZ, 0xc0, !PT ;  /* 0x000000a08d8d7212 */ /* 0x000fe200078ec0ff */
[----:B------:R-:W1:Y:S06]  /*e480*/  LDSM.16.MT88.4 R156, [R220+0x11000] ;  /* 0x01100000dc9c783b */ /* 0x000e6c0000004200 */
[C---:B----4-:R-:W-:Y:S02]  /*e490*/  HMMA.16816.F32 R4, R140.reuse, R148, R4 ;  /* 0x000000948c04723c */ /* 0x050fe40000001804 */
[----:B------:R-:W2:Y:S04]  /*e4a0*/  LDSM.16.MT88.4 R160, [R224+0x13000] ;  /* 0x01300000e0a0783b */ /* 0x000ea80000004200 */
[C---:B------:R-:W-:Y:S04]  /*e4b0*/  HMMA.16816.F32 R8, R140.reuse, R150, R8 ;  /* 0x000000968c08723c */ /* 0x040fe80000001808 */
[----:B------:R-:W4:Y:S02]  /*e4c0*/  LDSM.16.MT88.4 R148, [R220+0x13000] ;  /* 0x01300000dc94783b */ /* 0x000f240000004200 */
[C---:B------:R-:W-:Y:S06]  /*e4d0*/  HMMA.16816.F32 R12, R140.reuse, R152, R12 ;  /* 0x000000988c0c723c */ /* 0x040fec000000180c */
        /* <DEDUP_REMOVED lines=14> */
[C---:B------:R-:W-:Y:S06]  /*e5c0*/  HMMA.16816.F32 R52, R140.reuse, R136, R52 ;  /* 0x000000888c34723c */ /* 0x040fec0000001834 */
[C---:B------:R-:W-:Y:S01]  /*e5d0*/  HMMA.16816.F32 R56, R140.reuse, R138, R56 ;  /* 0x0000008a8c38723c */ /* 0x040fe20000001838 */
[----:B------:R-:W5:Y:S05]  /*e5e0*/  LDSM.16.MT88.4 R136, [R222+0x17000] ;  /* 0x01700000de88783b */ /* 0x000f6a0000004200 */
[C---:B----4-:R-:W-:Y:S06]  /*e5f0*/  HMMA.16816.F32 R60, R140.reuse, R148, R60 ;  /* 0x000000948c3c723c */ /* 0x050fec000000183c */
[C---:B------:R-:W-:Y:S01]  /*e600*/  HMMA.16816.F32 R64, R140.reuse, R150, R64 ;  /* 0x000000968c40723c */ /* 0x040fe20000001840 */
[----:B------:R-:W-:Y:S05]  /*e610*/  LDSM.16.MT88.4 R148, [R222+0x11800] ;  /* 0x01180000de94783b */ /* 0x000fea0000004200 */
[C---:B---3--:R-:W-:Y:S06]  /*e620*/  HMMA.16816.F32 R68, R140.reuse, R144, R68 ;  /* 0x000000908c44723c */ /* 0x048fec0000001844 */
[C---:B------:R-:W-:Y:S01]  /*e630*/  HMMA.16816.F32 R72, R140.reuse, R146, R72 ;  /* 0x000000928c48723c */ /* 0x040fe20000001848 */
[----:B------:R-:W3:Y:S05]  /*e640*/  LDSM.16.MT88.4 R144, [R221+0x17000] ;  /* 0x01700000dd90783b */ /* 0x000eea0000004200 */
[C---:B------:R-:W-:Y:S06]  /*e650*/  HMMA.16816.F32 R76, R140.reuse, R152, R76 ;  /* 0x000000988c4c723c */ /* 0x040fec000000184c */
[C---:B------:R-:W-:Y:S05]  /*e660*/  HMMA.16816.F32 R80, R140.reuse, R154, R80 ;  /* 0x0000009a8c50723c */ /* 0x040fea0000001850 */
[----:B------:R-:W-:Y:S01]  /*e670*/  LOP3.LUT R152, R177, UR26, R168, 0x96, !PT ;  /* 0x0000001ab1987c12 */ /* 0x000fe2000f8e96a8 */
[C---:B-1----:R-:W-:Y:S05]  /*e680*/  HMMA.16816.F32 R84, R140.reuse, R156, R84 ;  /* 0x0000009c8c54723c */ /* 0x042fea0000001854 */
[----:B------:R-:W-:Y:S01]  /*e690*/  MOV R155, R179 ;  /* 0x000000b3009b7202 */ /* 0x000fe20000000f00 */
[C---:B------:R-:W-:Y:S01]  /*e6a0*/  HMMA.16816.F32 R88, R140.reuse, R158, R88 ;  /* 0x0000009e8c58723c */ /* 0x040fe20000001858 */
[----:B------:R-:W-:Y:S04]  /*e6b0*/  LDSM.16.MT88.4 R156, [R224+0x11800] ;  /* 0x01180000e09c783b */ /* 0x000fe80000004200 */
[----:B------:R-:W-:Y:S01]  /*e6c0*/  IMAD.WIDE.U32 R152, R152, -0x2daee0ad, RZ ;  /* 0xd2511f5398987825 */ /* 0x000fe200078e00ff */
[C---:B--2---:R-:W-:Y:S05]  /*e6d0*/  HMMA.16816.F32 R92, R140.reuse, R160, R92 ;  /* 0x000000a08c5c723c */ /* 0x044fea000000185c */
[----:B------:R-:W-:Y:S01]  /*e6e0*/  LOP3.LUT R170, R153, UR27, R170, 0x96, !PT ;  /* 0x0000001b99aa7c12 */ /* 0x000fe2000f8e96aa */
[C---:B------:R-:W-:Y:S05]  /*e6f0*/  HMMA.16816.F32 R96, R140.reuse, R162, R96 ;  /* 0x000000a28c60723c */ /* 0x040fea0000001860 */
[----:B------:R-:W-:Y:S01]  /*e700*/  MOV R161, R178 ;  /* 0x000000b200a17202 */ /* 0x000fe20000000f00 */
[C---:B-----5:R-:W-:Y:S01]  /*e710*/  HMMA.16816.F32 R100, R140.reuse, R132, R100 ;  /* 0x000000848c64723c */ /* 0x060fe20000001864 */
[----:B------:R-:W-:Y:S04]  /*e720*/  LDSM.16.MT88.4 R176, [R224+0x13800] ;  /* 0x01380000e0b0783b */ /* 0x000fe80000004200 */
[----:B------:R-:W-:Y:S01]  /*e730*/  LOP3.LUT R168, R170, 0xff, RZ, 0xc0, !PT ;  /* 0x000000ffaaa87812 */ /* 0x000fe200078ec0ff */
[C---:B------:R-:W-:Y:S03]  /*e740*/  HMMA.16816.F32 R104, R140.reuse, R134, R104 ;  /* 0x000000868c68723c */ /* 0x040fe60000001868 */
[----:B------:R-:W1:Y:S02]  /*e750*/  LDSM.16.MT88.4 R132, [R220+0x17000] ;  /* 0x01700000dc84783b */ /* 0x000e640000004200 */
[----:B------:R-:W-:Y:S01]  /*e760*/  LOP3.LUT R154, R152, 0xffff, RZ, 0xc0, !PT ;  /* 0x0000ffff989a7812 */ /* 0x000fe200078ec0ff */
[C---:B------:R-:W-:Y:S05]  /*e770*/  HMMA.16816.F32 R108, R140.reuse, R136, R108 ;  /* 0x000000888c6c723c */ /* 0x040fea000000186c */
[----:B------:R-:W-:Y:S01]  /*e780*/  LOP3.LUT R153, R170, 0xffff, RZ, 0xc0, !PT ;  /* 0x0000ffffaa997812 */ /* 0x000fe200078ec0ff */
[C---:B------:R-:W-:Y:S05]  /*e790*/  HMMA.16816.F32 R112, R140.reuse, R138, R112 ;  /* 0x0000008a8c70723c */ /* 0x040fea0000001870 */
[--C-:B------:R-:W-:Y:S01]  /*e7a0*/  SHF.R.U32.HI R137, RZ, 0x18, R170.reuse ;  /* 0x00000018ff897819 */ /* 0x100fe200000116aa */
[C---:B---3--:R-:W-:Y:S05]  /*e7b0*/  HMMA.16816.F32 R116, R140.reuse, R144, R116 ;  /* 0x000000908c74723c */ /* 0x048fea0000001874 */
[----:B------:R-:W-:Y:S01]  /*e7c0*/  SHF.R.U32.HI R138, RZ, 0x10, R170 ;  /* 0x00000010ff8a7819 */ /* 0x000fe200000116aa */
[C---:B------:R-:W-:Y:S05]  /*e7d0*/  HMMA.16816.F32 R120, R140.reuse, R146, R120 ;  /* 0x000000928c78723c */ /* 0x040fea0000001878 */
[----:B------:R-:W-:Y:S02]  /*e7e0*/  LOP3.LUT R138, R138, 0xff, RZ, 0xc0, !PT ;  /* 0x000000ff8a8a7812 */ /* 0x000fe400078ec0ff */
[----:B------:R-:W-:Y:S04]  /*e7f0*/  SHF.R.U32.HI R153, RZ, 0x8, R153 ;  /* 0x00000008ff997819 */ /* 0x000fe80000011699 */
[----:B------:R-:W-:Y:S02]  /*e800*/  SHF.R.U32.HI R136, RZ, 0x10, R152 ;  /* 0x00000010ff887819 */ /* 0x000fe40000011698 */
[----:B------:R-:W-:Y:S02]  /*e810*/  PRMT R138, R138, 0x5410, R137 ;  /* 0x000054108a8a7816 */ /* 0x000fe40000000089 */
[----:B------:R-:W-:Y:S02]  /*e820*/  LOP3.LUT R139, R152, 0xff, RZ, 0xc0, !PT ;  /* 0x000000ff988b7812 */ /* 0x000fe400078ec0ff */
[----:B------:R-:W-:Y:S01]  /*e830*/  SHF.R.U32.HI R154, RZ, 0x8, R154 ;  /* 0x00000008ff9a7819 */ /* 0x000fe2000001169a */
[C---:B-1----:R-:W-:Y:S03]  /*e840*/  HMMA.16816.F32 R124, R140.reuse, R132, R124 ;  /* 0x000000848c7c723c */ /* 0x042fe6000000187c */
[----:B------:R-:W-:Y:S02]  /*e850*/  PRMT R168, R168, 0x5410, R153 ;  /* 0x00005410a8a87816 */ /* 0x000fe40000000099 */
[----:B------:R-:W-:Y:S01]  /*e860*/  LOP3.LUT R153, R136, 0xff, RZ, 0xc0, !PT ;  /* 0x000000ff88997812 */ /* 0x000fe200078ec0ff */
[----:B------:R-:W-:Y:S05]  /*e870*/  HMMA.16816.F32 R128, R140, R134, R128 ;  /* 0x000000868c80723c */ /* 0x000fea0000001880 */
[----:B------:R-:W-:Y:S02]  /*e880*/  SHF.R.U32.HI R152, RZ, 0x18, R152 ;  /* 0x00000018ff987819 */ /* 0x000fe40000011698 */
[----:B------:R-:W-:Y:S04]  /*e890*/  PRMT R170, R139, 0x5410, R154 ;  /* 0x000054108baa7816 */ /* 0x000fe8000000009a */
[--C-:B------:R-:W-:Y:S02]  /*e8a0*/  HSET2.LE.AND R169, R138, R243.reuse, PT ;  /* 0x000000f38aa97233 */ /* 0x100fe40003803000 */
[----:B------:R-:W-:Y:S01]  /*e8b0*/  PRMT R152, R153, 0x5410, R152 ;  /* 0x0000541099987816 */ /* 0x000fe20000000098 */
[----:B------:R-:W1:Y:S01]  /*e8c0*/  LDSM.16.MT88.4 R136, [R221+0x11800] ;  /* 0x01180000dd88783b */ /* 0x000e620000004200 */
[--C-:B------:R-:W-:Y:S02]  /*e8d0*/  HSET2.LE.AND R168, R168, R243.reuse, PT ;  /* 0x000000f3a8a87233 */ /* 0x100fe40003803000 */
[----:B------:R-:W-:Y:S02]  /*e8e0*/  F2FP.F16.F32.PACK_AB R145, R194, R198 ;  /* 0x000000c6c291723e */ /* 0x000fe400000000ff */
[----:B------:R-:W-:Y:S02]  /*e8f0*/  F2FP.F16.F32.PACK_AB R144, R202, R190 ;  /* 0x000000beca90723e */ /* 0x000fe400000000ff */
[----:B------:R-:W-:Y:S02]  /*e900*/  LOP3.LUT R168, R168, R145, RZ, 0xc0, !PT ;  /* 0x00000091a8a87212 */ /* 0x000fe400078ec0ff */
[----:B------:R-:W-:Y:S02]  /*e910*/  LOP3.LUT R169, R169, R144, RZ, 0xc0, !PT ;  /* 0x00000090a9a97212 */ /* 0x000fe400078ec0ff */
[--C-:B------:R-:W-:Y:S02]  /*e920*/  HSET2.LE.AND R171, R152, R243.reuse, PT ;  /* 0x000000f398ab7233 */ /* 0x100fe40003803000 */
[----:B------:R-:W-:Y:S02]  /*e930*/  HSET2.LE.AND R170, R170, R243, PT ;  /* 0x000000f3aaaa7233 */ /* 0x000fe40003803000 */
[----:B------:R-:W-:Y:S02]  /*e940*/  F2FP.F16.F32.PACK_AB R145, R252, R248 ;  /* 0x000000f8fc91723e */ /* 0x000fe400000000ff */
[----:B------:R-:W-:Y:S02]  /*e950*/  F2FP.F16.F32.PACK_AB R144, R165, R246 ;  /* 0x000000f6a590723e */ /* 0x000fe400000000ff */
[----:B------:R-:W-:Y:S02]  /*e960*/  LOP3.LUT R170, R170, R145, RZ, 0xc0, !PT ;  /* 0x00000091aaaa7212 */ /* 0x000fe400078ec0ff */
[----:B------:R-:W-:Y:S02]  /*e970*/  LOP3.LUT R171, R171, R144, RZ, 0xc0, !PT ;  /* 0x00000090abab7212 */ /* 0x000fe400078ec0ff */
[----:B------:R-:W-:Y:S02]  /*e980*/  MOV R132, R161 ;  /* 0x000000a100847202 */ /* 0x000fe40000000f00 */
[----:B------:R-:W-:Y:S02]  /*e990*/  MOV R142, R182 ;  /* 0x000000b6008e7202 */ /* 0x000fe40000000f00 */
[----:B------:R-:W-:Y:S01]  /*e9a0*/  MOV R143, R181 ;  /* 0x000000b5008f7202 */ /* 0x000fe20000000f00 */
[C---:B------:R-:W-:Y:S01]  /*e9b0*/  HMMA.16816.F32 R160, R168.reuse, R156, R4 ;  /* 0x0000009ca8a0723c */ /* 0x040fe20000001804 */
[----:B------:R-:W-:Y:S04]  /*e9c0*/  LDSM.16.MT88.4 R4, [R221+0x13800] ;  /* 0x01380000dd04783b */ /* 0x000fe80000004200 */
[----:B------:R-:W-:Y:S01]  /*e9d0*/  MOV R134, R183 ;  /* 0x000000b700867202 */ /* 0x000fe20000000f00 */
[C---:B------:R-:W-:Y:S03]  /*e9e0*/  HMMA.16816.F32 R156, R168.reuse, R158, R8 ;  /* 0x0000009ea89c723c */ /* 0x040fe60000001808 */
[----:B------:R-:W-:Y:S02]  /*e9f0*/  LDSM.16.MT88.4 R8, [R220+0x13800] ;  /* 0x01380000dc08783b */ /* 0x000fe40000004200 */
[----:B------:R-:W-:Y:S02]  /*ea00*/  MOV R133, R155 ;  /* 0x0000009b00857202 */ /* 0x000fe40000000f00 */
[C---:B------:R-:W-:Y:S04]  /*ea10*/  HMMA.16816.F32 R152, R168.reuse, R148, R12 ;  /* 0x00000094a898723c */ /* 0x040fe8000000180c */
[----:B------:R-:W-:Y:S01]  /*ea20*/  LDSM.16.MT88.4 R12, [R224+0x15800] ;  /* 0x01580000e00c783b */ /* 0x000fe20000004200 */
[----:B------:R-:W-:Y:S01]  /*ea30*/  MOV R135, R180 ;  /* 0x000000b400877202 */ /* 0x000fe20000000f00 */
[C---:B------:R-:W-:Y:S06]  /*ea40*/  HMMA.16816.F32 R148, R168.reuse, R150, R16 ;  /* 0x00000096a894723c */ /* 0x040fec0000001810 */
[C---:B-1----:R-:W-:Y:S01]  /*ea50*/  HMMA.16816.F32 R144, R168.reuse, R136, R20 ;  /* 0x00000088a890723c */ /* 0x042fe20000001814 */
[----:B------:R-:W1:Y:S06]  /*ea60*/  LDSM.16.MT88.4 R180, [R222+0x13800] ;  /* 0x01380000deb4783b */ /* 0x000e6c0000004200 */
[----:B------:R-:W-:Y:S02]  /*ea70*/  MOV R22, R142 ;  /* 0x0000008e00167202 */ /* 0x000fe40000000f00 */
[----:B------:R-:W2:Y:S02]  /*ea80*/  LDSM.16.MT88.4 R16, [R222+0x15800] ;  /* 0x01580000de10783b */ /* 0x000ea40000004200 */
[----:B------:R-:W-:Y:S02]  /*ea90*/  MOV R23, R143 ;  /* 0x0000008f00177202 */ /* 0x000fe40000000f00 */
[C---:B------:R-:W-:Y:S06]  /*eaa0*/  HMMA.16816.F32 R140, R168.reuse, R138, R24 ;  /* 0x0000008aa88c723c */ /* 0x040fec0000001818 */
[C---:B------:R-:W-:Y:S05]  /*eab0*/  HMMA.16816.F32 R136, R168.reuse, R172, R28 ;  /* 0x000000aca888723c */ /* 0x040fea000000181c */
[----:B------:R-:W-:Y:S02]  /*eac0*/  MOV R26, R22 ;  /* 0x00000016001a7202 */ /* 0x000fe40000000f00 */
[----:B------:R-:W-:Y:S04]  /*ead0*/  MOV R30, R134 ;  /* 0x00000086001e7202 */ /* 0x000fe80000000f00 */
[----:B------:R-:W-:Y:S02]  /*eae0*/  MOV R31, R135 ;  /* 0x00000087001f7202 */ /* 0x000fe40000000f00 */
[----:B------:R-:W-:Y:S02]  /*eaf0*/  MOV R173, R132 ;  /* 0x0000008400ad7202 */ /* 0x000fe40000000f00 */
[----:B------:R-:W-:Y:S02]  /*eb00*/  MOV R172, R133 ;  /* 0x0000008500ac7202 */ /* 0x000fe40000000f00 */
[C---:B------:R-:W-:Y:S03]  /*eb10*/  HMMA.16816.F32 R132, R168.reuse, R174, R32 ;  /* 0x000000aea884723c */ /* 0x040fe60000001820 */
[----:B------:R-:W-:Y:S02]  /*eb20*/  MOV R27, R23 ;  /* 0x00000017001b7202 */ /* 0x000fe40000000f00 */
[----:B------:R-:W3:Y:S01]  /*eb30*/  LDSM.16.MT88.4 R20, [R221+0x15800] ;  /* 0x01580000dd14783b */ /* 0x000ee20000004200 */
[C---:B------:R-:W-:Y:S05]  /*eb40*/  HMMA.16816.F32 R36, R168.reuse, R176, R36 ;  /* 0x000000b0a824723c */ /* 0x040fea0000001824 */
[----:B------:R-:W-:Y:S01]  /*eb50*/  MOV R28, R26 ;  /* 0x0000001a001c7202 */ /* 0x000fe20000000f00 */
[C---:B------:R-:W-:Y:S05]  /*eb60*/  HMMA.16816.F32 R40, R168.reuse, R178, R40 ;  /* 0x000000b2a828723c */ /* 0x040fea0000001828 */
[----:B------:R-:W-:Y:S01]  /*eb70*/  MOV R29, R27 ;  /* 0x0000001b001d7202 */ /* 0x000fe20000000f00 */
[C---:B-1----:R-:W-:Y:S01]  /*eb80*/  HMMA.16816.F32 R44, R168.reuse, R180, R44 ;  /* 0x000000b4a82c723c */ /* 0x042fe2000000182c */
[----:B------:R-:W1:Y:S04]  /*eb90*/  LDSM.16.MT88.4 R24, [R220+0x15800] ;  /* 0x01580000dc18783b */ /* 0x000e680000004200 */
[----:B------:R-:W-:Y:S01]  /*eba0*/  MOV R35, R28 ;  /* 0x0000001c00237202 */ /* 0x000fe20000000f00 */
[C---:B------:R-:W-:Y:S05]  /*ebb0*/  HMMA.16816.F32 R48, R168.reuse, R182, R48 ;  /* 0x000000b6a830723c */ /* 0x040fea0000001830 */
[----:B------:R-:W-:Y:S01]  /*ebc0*/  MOV R34, R29 ;  /* 0x0000001d00227202 */ /* 0x000fe20000000f00 */
[C---:B------:R-:W-:Y:S05]  /*ebd0*/  HMMA.16816.F32 R52, R168.reuse, R4, R52 ;  /* 0x00000004a834723c */ /* 0x040fea0000001834 */
[----:B------:R-:W-:Y:S01]  /*ebe0*/  MOV R33, R30 ;  /* 0x0000001e00217202 */ /* 0x000fe20000000f00 */
[C---:B------:R-:W-:Y:S01]  /*ebf0*/  HMMA.16816.F32 R56, R168.reuse, R6, R56 ;  /* 0x00000006a838723c */ /* 0x040fe20000001838 */
[----:B------:R-:W-:Y:S04]  /*ec00*/  LDSM.16.MT88.4 R4, [R222+0x17800] ;  /* 0x01780000de04783b */ /* 0x000fe80000004200 */
[----:B------:R-:W-:Y:S01]  /*ec10*/  MOV R32, R31 ;  /* 0x0000001f00207202 */ /* 0x000fe20000000f00 */
[C---:B------:R-:W-:Y:S03]  /*ec20*/  HMMA.16816.F32 R60, R168.reuse, R8, R60 ;  /* 0x00000008a83c723c */ /* 0x040fe6000000183c */
[----:B------:R-:W4:Y:S02]  /*ec30*/  LDSM.16.MT88.4 R28, [R224+0x17800] ;  /* 0x01780000e01c783b */ /* 0x000f240000004200 */
[----:B------:R-:W-:Y:S01]  /*ec40*/  FADD.FTZ R0, R33, R195 ;  /* 0x000000c321007221 */ /* 0x000fe20000010000 */
[C---:B------:R-:W-:Y:S05]  /*ec50*/  HMMA.16816.F32 R64, R168.reuse, R10, R64 ;  /* 0x0000000aa840723c */ /* 0x040fea0000001840 */
[----:B------:R-:W5:Y:S01]  /*ec60*/  LDSM.16.MT88.4 R8, [R221+0x17800] ;  /* 0x01780000dd08783b */ /* 0x000f620000004200 */
[C---:B------:R-:W-:Y:S05]  /*ec70*/  HMMA.16816.F32 R68, R168.reuse, R12, R68 ;  /* 0x0000000ca844723c */ /* 0x040fea0000001844 */
[----:B------:R-:W-:Y:S01]  /*ec80*/  FADD.FTZ R0, R201, R0 ;  /* 0x00000000c9007221 */ /* 0x000fe20000010000 */
[C---:B------:R-:W-:Y:S01]  /*ec90*/  HMMA.16816.F32 R72, R168.reuse, R14, R72 ;  /* 0x0000000ea848723c */ /* 0x040fe20000001848 */
[----:B------:R-:W5:Y:S04]  /*eca0*/  LDSM.16.MT88.4 R12, [R220+0x17800] ;  /* 0x01780000dc0c783b */ /* 0x000f680000004200 */
[----:B------:R-:W-:Y:S01]  /*ecb0*/  FADD.FTZ R0, R35, R0 ;  /* 0x0000000023007221 */ /* 0x000fe20000010000 */
[C---:B--2---:R-:W-:Y:S06]  /*ecc0*/  HMMA.16816.F32 R76, R168.reuse, R16, R76 ;  /* 0x00000010a84c723c */ /* 0x044fec000000184c */
[C---:B------:R-:W-:Y:S05]  /*ecd0*/  HMMA.16816.F32 R80, R168.reuse, R18, R80 ;  /* 0x00000012a850723c */ /* 0x040fea0000001850 */
[----:B------:R-:W-:Y:S01]  /*ece0*/  FADD.FTZ R17, R185, R186 ;  /* 0x000000bab9117221 */ /* 0x000fe20000010000 */
[C---:B---3--:R-:W-:Y:S05]  /*ecf0*/  HMMA.16816.F32 R84, R168.reuse, R20, R84 ;  /* 0x00000014a854723c */ /* 0x048fea0000001854 */
[----:B------:R-:W-:Y:S01]  /*ed00*/  FADD.FTZ R17, R184, R17 ;  /* 0x00000011b8117221 */ /* 0x000fe20000010000 */
[C---:B------:R-:W-:Y:S05]  /*ed10*/  HMMA.16816.F32 R88, R168.reuse, R22, R88 ;  /* 0x00000016a858723c */ /* 0x040fea0000001858 */
[----:B------:R-:W-:Y:S01]  /*ed20*/  FADD.FTZ R196, R196, R17 ;  /* 0x00000011c4c47221 */ /* 0x000fe20000010000 */
[C---:B-1----:R-:W-:Y:S05]  /*ed30*/  HMMA.16816.F32 R92, R168.reuse, R24, R92 ;  /* 0x00000018a85c723c */ /* 0x042fea000000185c */
[----:B------:R-:W-:Y:S01]  /*ed40*/  FADD.FTZ R197, R197, R196 ;  /* 0x000000c4c5c57221 */ /* 0x000fe20000010000 */
[C---:B------:R-:W-:Y:S05]  /*ed50*/  HMMA.16816.F32 R96, R168.reuse, R26, R96 ;  /* 0x0000001aa860723c */ /* 0x040fea0000001860 */
[----:B------:R-:W-:Y:S01]  /*ed60*/  FADD.FTZ R188, R188, R197 ;  /* 0x000000c5bcbc7221 */ /* 0x000fe20000010000 */
[C---:B----4-:R-:W-:Y:S05]  /*ed70*/  HMMA.16816.F32 R100, R168.reuse, R28, R100 ;  /* 0x0000001ca864723c */ /* 0x050fea0000001864 */
[----:B------:R-:W-:Y:S01]  /*ed80*/  FADD.FTZ R188, R193, R188 ;  /* 0x000000bcc1bc7221 */ /* 0x000fe20000010000 */
[C---:B------:R-:W-:Y:S05]  /*ed90*/  HMMA.16816.F32 R104, R168.reuse, R30, R104 ;  /* 0x0000001ea868723c */ /* 0x040fea0000001868 */
[----:B------:R-:W-:Y:S01]  /*eda0*/  FADD.FTZ R188, R32, R188 ;  /* 0x000000bc20bc7221 */ /* 0x000fe20000010000 */
[C---:B------:R-:W-:Y:S05]  /*edb0*/  HMMA.16816.F32 R108, R168.reuse, R4, R108 ;  /* 0x00000004a86c723c */ /* 0x040fea000000186c */
[----:B------:R-:W-:Y:S01]  /*edc0*/  FADD.FTZ R203, R203, R188 ;  /* 0x000000bccbcb7221 */ /* 0x000fe20000010000 */
[C---:B------:R-:W-:Y:S05]  /*edd0*/  HMMA.16816.F32 R112, R168.reuse, R6, R112 ;  /* 0x00000006a870723c */ /* 0x040fea0000001870 */
[----:B------:R-:W-:Y:S01]  /*ede0*/  FADD.FTZ R203, R34, R203 ;  /* 0x000000cb22cb7221 */ /* 0x000fe20000010000 */
[C---:B-----5:R-:W-:Y:S05]  /*edf0*/  HMMA.16816.F32 R116, R168.reuse, R8, R116 ;  /* 0x00000008a874723c */ /* 0x060fea0000001874 */
[----:B------:R-:W-:Y:S01]  /*ee00*/  FADD.FTZ R7, R172, R203 ;  /* 0x000000cbac077221 */ /* 0x000fe20000010000 */
[C---:B------:R-:W-:Y:S05]  /*ee10*/  HMMA.16816.F32 R120, R168.reuse, R10, R120 ;  /* 0x0000000aa878723c */ /* 0x040fea0000001878 */
[----:B------:R-:W-:Y:S01]  /*ee20*/  FADD.FTZ R5, R173, R0 ;  /* 0x00000000ad057221 */ /* 0x000fe20000010000 */
[C---:B------:R-:W-:Y:S05]  /*ee30*/  HMMA.16816.F32 R124, R168.reuse, R12, R124 ;  /* 0x0000000ca87c723c */ /* 0x040fea000000187c */
[----:B------:R-:W-:Y:S01]  /*ee40*/  MOV R0, R164 ;  /* 0x000000a400007202 */ /* 0x000fe20000000f00 */
        /* <DEDUP_REMOVED lines=8> */
[----:B------:R-:W-:Y:S01]  /*eed0*/  FADD.FTZ R247, R165, R246 ;  /* 0x000000f6a5f77221 */ /* 0x000fe20000010000 */
[----:B------:R-:W-:Y:S06]  /*eee0*/  @P0 BRA `(.L_x_1153) ;  /* 0xffffffbc00ac0947 */ /* 0x000fec000383ffff */
.L_x_1152:
[----:B------:R-:W1:Y:S01]  /*eef0*/  SHFL.BFLY PT, R2, R249, 0x2, 0x1f ;  /* 0x0c401f00f9027f89 */ /* 0x000e6200000e0000 */
[----:B------:R-:W-:Y:S01]  /*ef00*/  MOV R9, 0x3f800000 ;  /* 0x3f80000000097802 */ /* 0x000fe20000000f00 */
[----:B------:R-:W-:Y:S01]  /*ef10*/  ULDC UR4, c[0x0][0x38c] ;  /* 0x0000e30000047ab9 */ /* 0x000fe20000000800 */
[----:B------:R-:W-:Y:S01]  /*ef20*/  MOV R10, 0x3f800000 ;  /* 0x3f800000000a7802 */ /* 0x000fe20000000f00 */
[----:B------:R-:W2:Y:S01]  /*ef30*/  SHFL.BFLY PT, R0, R247, 0x2, 0x1f ;  /* 0x0c401f00f7007f89 */ /* 0x000ea200000e0000 */
[----:B------:R-:W-:Y:S01]  /*ef40*/  UMOV UR6, 0x400 ;  /* 0x0000040000067882 */ /* 0x000fe20000000000 */
[----:B------:R-:W-:Y:S01]  /*ef50*/  UISETP.NE.AND UP0, UPT, UR23, -0x1, UPT ;  /* 0xffffffff1700788c */ /* 0x000fe2000bf05270 */
[----:B------:R-:W3:Y:S01]  /*ef60*/  S2R R5, SR_TID.X ;  /* 0x0000000000057919 */ /* 0x000ee20000002100 */
[----:B-1----:R-:W-:Y:S01]  /*ef70*/  FADD.FTZ R11, R2, R249 ;  /* 0x000000f9020b7221 */ /* 0x002fe20000010000 */
[----:B--2---:R-:W-:-:S04]  /*ef80*/  FADD.FTZ R7, R0, R247 ;  /* 0x000000f700077221 */ /* 0x004fc80000010000 */
[----:B------:R-:W1:Y:S04]  /*ef90*/  SHFL.BFLY PT, R4, R11, 0x1, 0x1f ;  /* 0x0c201f000b047f89 */ /* 0x000e6800000e0000 */
[----:B------:R-:W2:Y:S01]  /*efa0*/  SHFL.BFLY PT, R2, R7, 0x1, 0x1f ;  /* 0x0c201f0007027f89 */ /* 0x000ea200000e0000 */
[----:B---3--:R-:W-:-:S04]  /*efb0*/  SHF.R.S32.HI R0, RZ, 0x1f, R5 ;  /* 0x0000001fff007819 */ /* 0x008fc80000011405 */
[CC--:B------:R-:W-:Y:S02]  /*efc0*/  LEA.HI R8, R0.reuse, R5.reuse, RZ, 0x2 ;  /* 0x0000000500087211 */ /* 0x0c0fe400078f10ff */
[----:B------:R-:W-:Y:S02]  /*efd0*/  LEA.HI R0, R0, R5, RZ, 0x5 ;  /* 0x0000000500007211 */ /* 0x000fe400078f28ff */
[----:B------:R-:W-:Y:S01]  /*efe0*/  SHF.R.S32.HI R6, RZ, 0x1f, R8 ;  /* 0x0000001fff067819 */ /* 0x000fe20000011408 */
[----:B-1----:R-:W-:Y:S01]  /*eff0*/  FADD.FTZ R4, R11, R4 ;  /* 0x000000040b047221 */ /* 0x002fe20000010000 */
[----:B--2---:R-:W-:-:S04]  /*f000*/  FADD.FTZ R2, R7, R2 ;  /* 0x0000000207027221 */ /* 0x004fc80000010000 */
[----:B------:R-:W-:Y:S02]  /*f010*/  FSETP.NE.FTZ.AND P4, PT, R4, RZ, PT ;  /* 0x000000ff0400720b */ /* 0x000fe40003f95000 */
[----:B------:R-:W-:Y:S02]  /*f020*/  SHF.R.S32.HI R7, RZ, 0x2, R8 ;  /* 0x00000002ff077819 */ /* 0x000fe40000011408 */
[----:B------:R-:W-:Y:S02]  /*f030*/  FSETP.NE.FTZ.AND P3, PT, R2, RZ, PT ;  /* 0x000000ff0200720b */ /* 0x000fe40003f75000 */
[----:B------:R-:W-:Y:S02]  /*f040*/  LEA.HI R6, R6, R7, RZ, 0x3 ;  /* 0x0000000706067211 */ /* 0x000fe400078f18ff */
[----:B------:R-:W-:Y:S02]  /*f050*/  LOP3.LUT R8, R8, 0x3ffffffc, RZ, 0xc0, !PT ;  /* 0x3ffffffc08087812 */ /* 0x000fe400078ec0ff */
[----:B------:R-:W-:-:S02]  /*f060*/  LOP3.LUT R6, R6, 0xfffffff8, RZ, 0xc0, !PT ;  /* 0xfffffff806067812 */ /* 0x000fc400078ec0ff */
[----:B------:R-:W-:Y:S01]  /*f070*/  IADD3 R8, -R8, R5, RZ ;  /* 0x0000000508087210 */ /* 0x000fe20007ffe1ff */
[----:B------:R-:W1:Y:S01]  /*f080*/  @P4 MUFU.RCP R9, R4 ;  /* 0x0000000400094308 */ /* 0x000e620000001000 */
[----:B------:R-:W-:Y:S02]  /*f090*/  IADD3 R6, R7, -R6, RZ ;  /* 0x8000000607067210 */ /* 0x000fe40007ffe0ff */
[----:B------:R-:W-:Y:S02]  /*f0a0*/  SHF.R.S32.HI R7, RZ, 0x5, R0 ;  /* 0x00000005ff077819 */ /* 0x000fe40000011400 */
[----:B------:R-:W-:Y:S02]  /*f0b0*/  R2P PR, R6, 0x6 ;  /* 0x0000000606007804 */ /* 0x000fe40000000000 */
[----:B------:R-:W-:Y:S01]  /*f0c0*/  LEA R8, R7, R8, 0x9 ;  /* 0x0000000807087211 */ /* 0x000fe200078e48ff */
[----:B------:R-:W2:Y:S01]  /*f0d0*/  @P3 MUFU.RCP R10, R2 ;  /* 0x00000002000a3308 */ /* 0x000ea20000001000 */
[----:B-1----:R-:W-:-:S04]  /*f0e0*/  FMUL.FTZ R9, R9, UR4 ;  /* 0x0000000409097c20 */ /* 0x002fc80008410000 */
[C---:B------:R-:W-:Y:S01]  /*f0f0*/  FMUL.FTZ R160, R9.reuse, R160 ;  /* 0x000000a009a07220 */ /* 0x040fe20000410000 */
[C---:B------:R-:W-:Y:S01]  /*f100*/  FMUL.FTZ R161, R9.reuse, R161 ;  /* 0x000000a109a17220 */ /* 0x040fe20000410000 */
[C---:B------:R-:W-:Y:S01]  /*f110*/  FMUL.FTZ R156, R9.reuse, R156 ;  /* 0x0000009c099c7220 */ /* 0x040fe20000410000 */
[C---:B------:R-:W-:Y:S01]  /*f120*/  FMUL.FTZ R157, R9.reuse, R157 ;  /* 0x0000009d099d7220 */ /* 0x040fe20000410000 */
        /* <DEDUP_REMOVED lines=68> */
[C---:B------:R-:W-:Y:S01]  /*f570*/  SHF.L.U32 R10, R6.reuse, 0x6, RZ ;  /* 0x00000006060a7819 */ /* 0x040fe200000006ff */
[----:B-1----:R-:W-:Y:S01]  /*f580*/  ULEA UR4, UR4, UR6, 0x18 ;  /* 0x0000000604047291 */ /* 0x002fe2000f8ec03f */
[----:B------:R-:W-:Y:S01]  /*f590*/  LOP3.LUT R6, R6, 0x1, RZ, 0xc0, !PT ;  /* 0x0000000106067812 */ /* 0x000fe200078ec0ff */
[C---:B------:R-:W-:Y:S01]  /*f5a0*/  FMUL.FTZ R148, R9.reuse, R148 ;  /* 0x0000009409947220 */ /* 0x040fe20000410000 */
[----:B------:R-:W-:Y:S01]  /*f5b0*/  LOP3.LUT R10, R10, 0x1c0, RZ, 0xc0, !PT ;  /* 0x000001c00a0a7812 */ /* 0x000fe200078ec0ff */
[C---:B------:R-:W-:Y:S01]  /*f5c0*/  FMUL.FTZ R149, R9.reuse, R149 ;  /* 0x0000009509957220 */ /* 0x040fe20000410000 */
[----:B------:R-:W-:Y:S01]  /*f5d0*/  ISETP.NE.U32.AND P0, PT, R6, 0x1, PT ;  /* 0x000000010600780c */ /* 0x000fe20003f05070 */
[C---:B------:R-:W-:Y:S01]  /*f5e0*/  FMUL.FTZ R144, R9.reuse, R144 ;  /* 0x0000009009907220 */ /* 0x040fe20000410000 */
[----:B------:R-:W-:Y:S01]  /*f5f0*/  LEA.HI R11, R10, R10, RZ, 0x1d ;  /* 0x0000000a0a0b7211 */ /* 0x000fe200078fe8ff */
[C---:B------:R-:W-:Y:S01]  /*f600*/  FMUL.FTZ R145, R9.reuse, R145 ;  /* 0x0000009109917220 */ /* 0x040fe20000410000 */
[----:B------:R-:W-:Y:S01]  /*f610*/  MOV R6, 0x20 ;  /* 0x0000002000067802 */ /* 0x000fe20000000f00 */
[C---:B------:R-:W-:Y:S01]  /*f620*/  FMUL.FTZ R140, R9.reuse, R140 ;  /* 0x0000008c098c7220 */ /* 0x040fe20000410000 */
[----:B------:R-:W-:Y:S01]  /*f630*/  LEA R8, R8, R11, 0x1 ;  /* 0x0000000b08087211 */ /* 0x000fe200078e08ff */
[C---:B------:R-:W-:Y:S01]  /*f640*/  FMUL.FTZ R141, R9.reuse, R141 ;  /* 0x0000008d098d7220 */ /* 0x040fe20000410000 */
[----:B------:R-:W-:Y:S01]  /*f650*/  SEL R6, R6, 0xffffffe0, !P1 ;  /* 0xffffffe006067807 */ /* 0x000fe20004800000 */
[C---:B------:R-:W-:Y:S01]  /*f660*/  FMUL.FTZ R136, R9.reuse, R136 ;  /* 0x0000008809887220 */ /* 0x040fe20000410000 */
[----:B------:R-:W-:Y:S01]  /*f670*/  LEA R11, R8, UR4, 0x1 ;  /* 0x00000004080b7c11 */ /* 0x000fe2000f8e08ff */
[C---:B------:R-:W-:Y:S01]  /*f680*/  FMUL.FTZ R137, R9.reuse, R137 ;  /* 0x0000008909897220 */ /* 0x040fe20000410000 */
[----:B------:R-:W-:Y:S01]  /*f690*/  MOV R8, 0x40 ;  /* 0x0000004000087802 */ /* 0x000fe20000000f00 */
[----:B------:R-:W-:Y:S01]  /*f6a0*/  FMUL.FTZ R132, R9, R132 ;  /* 0x0000008409847220 */ /* 0x000fe20000410000 */
[----:B------:R-:W-:Y:S01]  /*f6b0*/  IADD3 R13, R11, -0x10, RZ ;  /* 0xfffffff00b0d7810 */ /* 0x000fe20007ffe0ff */
[----:B------:R-:W-:Y:S01]  /*f6c0*/  FMUL.FTZ R133, R9, R133 ;  /* 0x0000008509857220 */ /* 0x000fe20000410000 */
[----:B------:R-:W-:Y:S01]  /*f6d0*/  @P0 IADD3 R13, R11, 0x10, RZ ;  /* 0x000000100b0d0810 */ /* 0x000fe20007ffe0ff */
[----:B------:R-:W-:Y:S01]  /*f6e0*/  FMUL.FTZ R36, R9, R36 ;  /* 0x0000002409247220 */ /* 0x000fe20000410000 */
[----:B------:R-:W-:Y:S01]  /*f6f0*/  F2FP.F16.F32.PACK_AB R160, R161, R160 ;  /* 0x000000a0a1a0723e */ /* 0x000fe200000000ff */
[----:B------:R-:W-:Y:S01]  /*f700*/  FMUL.FTZ R37, R9, R37 ;  /* 0x0000002509257220 */ /* 0x000fe20000410000 */
[----:B------:R-:W-:Y:S01]  /*f710*/  F2FP.F16.F32.PACK_AB R162, R163, R162 ;  /* 0x000000a2a3a2723e */ /* 0x000fe200000000ff */
[C---:B------:R-:W-:Y:S01]  /*f720*/  FMUL.FTZ R40, R9.reuse, R40 ;  /* 0x0000002809287220 */ /* 0x040fe20000410000 */
[----:B------:R-:W-:Y:S01]  /*f730*/  SEL R8, R8, 0xffffffc0, !P2 ;  /* 0xffffffc008087807 */ /* 0x000fe20005000000 */
[----:B------:R-:W-:Y:S01]  /*f740*/  FMUL.FTZ R41, R9, R41 ;  /* 0x0000002909297220 */ /* 0x000fe20000410000 */
[----:B------:R-:W-:Y:S01]  /*f750*/  F2FP.F16.F32.PACK_AB R156, R157, R156 ;  /* 0x0000009c9d9c723e */ /* 0x000fe200000000ff */
[----:B------:R-:W-:Y:S01]  /*f760*/  FMUL.FTZ R44, R9, R44 ;  /* 0x0000002c092c7220 */ /* 0x000fe20000410000 */
[----:B------:R-:W-:Y:S01]  /*f770*/  F2FP.F16.F32.PACK_AB R158, R159, R158 ;  /* 0x0000009e9f9e723e */ /* 0x000fe200000000ff */
        /* <DEDUP_REMOVED lines=52> */
[C---:B------:R-:W-:Y:S01]  /*fac0*/  FMUL.FTZ R72, R9.reuse, R72 ;  /* 0x0000004809487220 */ /* 0x040fe20000410000 */
[----:B------:R-:W-:Y:S01]  /*fad0*/  FMUL.FTZ R73, R9, R73 ;  /* 0x0000004909497220 */ /* 0x000fe20000410000 */
[----:B------:R1:W-:Y:S01]  /*fae0*/  STS [R23+0x400], R138 ;  /* 0x0004008a17007388 */ /* 0x0003e20000000800 */
[----:B------:R-:W-:Y:S01]  /*faf0*/  F2FP.F16.F32.PACK_AB R52, R53, R52 ;  /* 0x000000343534723e */ /* 0x000fe200000000ff */
[----:B------:R-:W-:Y:S01]  /*fb00*/  FMUL.FTZ R76, R9, R76 ;  /* 0x0000004c094c7220 */ /* 0x000fe20000410000 */
[----:B------:R-:W-:Y:S01]  /*fb10*/  F2FP.F16.F32.PACK_AB R54, R55, R54 ;  /* 0x000000363736723e */ /* 0x000fe200000000ff */
[----:B------:R1:W-:Y:S01]  /*fb20*/  STS [R25], R132 ;  /* 0x0000008419007388 */ /* 0x0003e20000000800 */
[----:B------:R-:W-:Y:S01]  /*fb30*/  FMUL.FTZ R77, R9, R77 ;  /* 0x0000004d094d7220 */ /* 0x000fe20000410000 */
[----:B------:R-:W-:Y:S01]  /*fb40*/  F2FP.F16.F32.PACK_AB R56, R57, R56 ;  /* 0x000000383938723e */ /* 0x000fe200000000ff */
[----:B------:R-:W-:Y:S01]  /*fb50*/  FMUL.FTZ R80, R9, R80 ;  /* 0x0000005009507220 */ /* 0x000fe20000410000 */
[----:B------:R1:W-:Y:S01]  /*fb60*/  STS [R25+0x400], R134 ;  /* 0x0004008619007388 */ /* 0x0003e20000000800 */
[----:B------:R-:W-:Y:S01]  /*fb70*/  F2FP.F16.F32.PACK_AB R58, R59, R58 ;  /* 0x0000003a3b3a723e */ /* 0x000fe200000000ff */
[----:B------:R-:W-:Y:S01]  /*fb80*/  FMUL.FTZ R81, R9, R81 ;  /* 0x0000005109517220 */ /* 0x000fe20000410000 */
[----:B------:R-:W-:Y:S01]  /*fb90*/  F2FP.F16.F32.PACK_AB R60, R61, R60 ;  /* 0x0000003c3d3c723e */ /* 0x000fe200000000ff */
[----:B------:R1:W-:Y:S01]  /*fba0*/  STS [R11+0x2000], R36 ;  /* 0x002000240b007388 */ /* 0x0003e20000000800 */
[----:B------:R-:W-:Y:S01]  /*fbb0*/  F2FP.F16.F32.PACK_AB R62, R63, R62 ;  /* 0x0000003e3f3e723e */ /* 0x000fe200000000ff */
[C---:B------:R-:W-:Y:S01]  /*fbc0*/  FMUL.FTZ R84, R9.reuse, R84 ;  /* 0x0000005409547220 */ /* 0x040fe20000410000 */
[----:B------:R-:W-:Y:S01]  /*fbd0*/  FMUL.FTZ R85, R9, R85 ;  /* 0x0000005509557220 */ /* 0x000fe20000410000 */
[----:B------:R1:W-:Y:S01]  /*fbe0*/  STS [R11+0x2400], R38 ;  /* 0x002400260b007388 */ /* 0x0003e20000000800 */
[----:B------:R-:W-:Y:S01]  /*fbf0*/  F2FP.F16.F32.PACK_AB R64, R65, R64 ;  /* 0x000000404140723e */ /* 0x000fe200000000ff */
[----:B------:R-:W-:Y:S01]  /*fc00*/  FMUL.FTZ R88, R9, R88 ;  /* 0x0000005809587220 */ /* 0x000fe20000410000 */
[----:B------:R-:W-:Y:S01]  /*fc10*/  F2FP.F16.F32.PACK_AB R66, R67, R66 ;  /* 0x000000424342723e */ /* 0x000fe200000000ff */
[----:B------:R1:W-:Y:S01]  /*fc20*/  STS [R13+0x2000], R40 ;  /* 0x002000280d007388 */ /* 0x0003e20000000800 */
        /* <DEDUP_REMOVED lines=78> */
[----:B------:R1:W-:Y:S04]  /*10110*/  STS [R19+0x4000], R84 ;  /* 0x0040005413007388 */ /* 0x0003e80000000800 */
[----:B------:R1:W-:Y:S04]  /*10120*/  STS [R19+0x4400], R86 ;  /* 0x0044005613007388 */ /* 0x0003e80000000800 */
[----:B------:R1:W-:Y:S04]  /*10130*/  STS [R21+0x4000], R88 ;  /* 0x0040005815007388 */ /* 0x0003e80000000800 */
[----:B------:R1:W-:Y:S01]  /*10140*/  STS [R21+0x4400], R90 ;  /* 0x0044005a15007388 */ /* 0x0003e20000000800 */
[----:B------:R-:W2:Y:S03]  /*10150*/  S2R R6, SR_TID.X ;  /* 0x0000000000067919 */ /* 0x000ea60000002100 */
[----:B------:R1:W-:Y:S04]  /*10160*/  STS [R23+0x4000], R92 ;  /* 0x0040005c17007388 */ /* 0x0003e80000000800 */
[----:B------:R1:W-:Y:S01]  /*10170*/  STS [R23+0x4400], R94 ;  /* 0x0044005e17007388 */ /* 0x0003e20000000800 */
[----:B------:R-:W-:Y:S05]  /*10180*/  @P0 BRA `(.L_x_1156) ;  /* 0x00000000001c0947 */ /* 0x000fea0003800000 */
[----:B------:R-:W3:Y:S01]  /*10190*/  S2UR UR8, SR_CTAID.Y ;  /* 0x00000000000879c3 */ /* 0x000ee20000002600 */
[----:B------:R-:W-:Y:S01]  /*101a0*/  ULDC.64 UR6, c[0x0][0x290] ;  /* 0x0000a40000067ab9 */ /* 0x000fe20000000a00 */
[----:B---3--:R-:W-:Y:S02]  /*101b0*/  USHF.R.S32.HI UR4, URZ, 0x1f, UR8 ;  /* 0x0000001f3f047899 */ /* 0x008fe40008011408 */
[----:B------:R-:W-:Y:S02]  /*101c0*/  UIMAD.WIDE.U32 UR10, UR8, UR6, URZ ;  /* 0x00000006080a72a5 */ /* 0x000fe4000f8e003f */
[----:B------:R-:W-:-:S04]  /*101d0*/  UIMAD UR4, UR4, UR6, URZ ;  /* 0x00000006040472a4 */ /* 0x000fc8000f8e023f */
[----:B------:R-:W-:-:S04]  /*101e0*/  UIMAD UR4, UR8, UR7, UR4 ;  /* 0x00000007080472a4 */ /* 0x000fc8000f8e0204 */
[----:B------:R-:W-:-:S12]  /*101f0*/  UIADD3 UR9, UR11, UR4, URZ ;  /* 0x000000040b097290 */ /* 0x000fd8000fffe03f */
.L_x_1156:
[----:B------:R-:W-:Y:S01]  /*10200*/  ULDC.U8 UR6, c[0x0][0x3d9] ;  /* 0x0000f64000067ab9 */ /* 0x000fe20000000000 */
[----:B------:R-:W-:Y:S01]  /*10210*/  STS [R25+0x4000], R96 ;  /* 0x0040006019007388 */ /* 0x000fe20000000800 */
[----:B------:R-:W-:Y:S01]  /*10220*/  ISETP.NE.AND P1, PT, RZ, UR6, PT ;  /* 0x00000006ff007c0c */ /* 0x000fe2000bf25270 */
[----:B------:R-:W-:Y:S01]  /*10230*/  ULDC.U8 UR8, c[0x0][0x3d8] ;  /* 0x0000f60000087ab9 */ /* 0x000fe20000000000 */
[----:B--2---:R-:W-:Y:S01]  /*10240*/  SHF.R.S32.HI R27, RZ, 0x1f, R6 ;  /* 0x0000001fff1b7819 */ /* 0x004fe20000011406 */
[----:B------:R-:W-:Y:S01]  /*10250*/  STS [R25+0x4400], R98 ;  /* 0x0044006219007388 */ /* 0x000fe20000000800 */
[----:B------:R-:W-:Y:S01]  /*10260*/  ISETP.NE.AND P0, PT, RZ, UR8, PT ;  /* 0x00000008ff007c0c */ /* 0x000fe2000bf05270 */
[----:B------:R-:W2:Y:S01]  /*10270*/  @P4 MUFU.LG2 R4, R4 ;  /* 0x0000000400044308 */ /* 0x000ea20000000c00 */
[----:B------:R-:W-:Y:S01]  /*10280*/  LEA.HI R10, R27, R6, RZ, 0x3 ;  /* 0x000000061b0a7211 */ /* 0x000fe200078f18ff */
[----:B------:R-:W-:Y:S01]  /*10290*/  STS [R11+0x6000], R100 ;  /* 0x006000640b007388 */ /* 0x000fe20000000800 */
[----:B------:R-:W-:Y:S01]  /*102a0*/  ISETP.EQ.AND P0, PT, RZ, UR6, P0 ;  /* 0x00000006ff007c0c */ /* 0x000fe20008702270 */
[----:B------:R-:W3:Y:S01]  /*102b0*/  S2UR UR4, SR_CTAID.X ;  /* 0x00000000000479c3 */ /* 0x000ee20000002500 */
[----:B------:R-:W-:Y:S01]  /*102c0*/  LOP3.LUT R0, R0, 0xffffffe0, RZ, 0xc0, !PT ;  /* 0xffffffe000007812 */ /* 0x000fe200078ec0ff */
[----:B------:R-:W-:Y:S01]  /*102d0*/  STS [R11+0x6400], R102 ;  /* 0x006400660b007388 */ /* 0x000fe20000000800 */
[----:B------:R-:W-:-:S02]  /*102e0*/  SHF.R.S32.HI R24, RZ, 0x3, R10 ;  /* 0x00000003ff187819 */ /* 0x000fc4000001140a */
[----:B------:R-:W-:Y:S01]  /*102f0*/  LEA.HI R27, R27, R6, RZ, 0x5 ;  /* 0x000000061b1b7211 */ /* 0x000fe200078f28ff */
[----:B------:R-:W-:Y:S01]  /*10300*/  STS [R13+0x6000], R104 ;  /* 0x006000680d007388 */ /* 0x000fe20000000800 */
[----:B------:R-:W-:Y:S01]  /*10310*/  IMAD.IADD R5, R5, 0x1, -R0 ;  /* 0x0000000105057824 */ /* 0x000fe200078e0a00 */
[----:B------:R-:W4:Y:S01]  /*10320*/  @P1 LDC.64 R8, c[0x0][0x2c0] ;  /* 0x0000b000ff081b82 */ /* 0x000f220000000a00 */
[----:B------:R-:W-:Y:S01]  /*10330*/  LOP3.LUT R27, R27, 0xffffffe0, RZ, 0xc0, !PT ;  /* 0xffffffe01b1b7812 */ /* 0x000fe200078ec0ff */
[----:B------:R1:W-:Y:S01]  /*10340*/  STS [R13+0x6400], R106 ;  /* 0x0064006a0d007388 */ /* 0x0003e20000000800 */
[----:B------:R-:W-:Y:S01]  /*10350*/  VIADD R14, R24, 0x10 ;  /* 0x00000010180e7836 */ /* 0x000fe20000000000 */
[----:B------:R-:W-:Y:S02]  /*10360*/  @!P0 PLOP3.LUT P6, PT, PT, PT, PT, 0x8, 0x0 ;  /* 0x000000000000881c */ /* 0x000fe40003fce170 */
[----:B------:R-:W-:Y:S04]  /*10370*/  STS [R15+0x6000], R108 ;  /* 0x0060006c0f007388 */ /* 0x000fe80000000800 */
[----:B------:R5:W-:Y:S04]  /*10380*/  STS [R15+0x6400], R110 ;  /* 0x0064006e0f007388 */ /* 0x000be80000000800 */
[----:B------:R-:W-:Y:S04]  /*10390*/  STS [R17+0x6000], R112 ;  /* 0x0060007011007388 */ /* 0x000fe80000000800 */
[----:B------:R2:W-:Y:S04]  /*103a0*/  STS [R17+0x6400], R114 ;  /* 0x0064007211007388 */ /* 0x0005e80000000800 */
[----:B------:R-:W-:Y:S04]  /*103b0*/  STS [R19+0x6000], R116 ;  /* 0x0060007413007388 */ /* 0x000fe80000000800 */
[----:B------:R4:W-:Y:S01]  /*103c0*/  STS [R19+0x6400], R118 ;  /* 0x0064007613007388 */ /* 0x0009e20000000800 */
[----:B-1----:R-:W1:Y:S03]  /*103d0*/  @P1 LDC R13, c[0x0][0x2c0] ;  /* 0x0000b000ff0d1b82 */ /* 0x002e660000000800 */
[----:B------:R-:W-:Y:S04]  /*103e0*/  STS [R21+0x6000], R120 ;  /* 0x0060007815007388 */ /* 0x000fe80000000800 */
[----:B------:R3:W-:Y:S01]  /*103f0*/  STS [R21+0x6400], R122 ;  /* 0x0064007a15007388 */ /* 0x0007e20000000800 */
[----:B-----5:R-:W1:Y:S03]  /*10400*/  @P4 LDC R15, c[0x0][0x2e8] ;  /* 0x0000ba00ff0f4b82 */ /* 0x020e660000000800 */
[----:B------:R-:W-:Y:S04]  /*10410*/  STS [R23+0x6000], R124 ;  /* 0x0060007c17007388 */ /* 0x000fe80000000800 */
[----:B------:R5:W-:Y:S01]  /*10420*/  STS [R23+0x6400], R126 ;  /* 0x0064007e17007388 */ /* 0x000be20000000800 */
[----:B--2---:R-:W-:Y:S01]  /*10430*/  @P1 IMAD.MOV.U32 R17, RZ, RZ, 0x1 ;  /* 0x00000001ff111424 */ /* 0x004fe200078e00ff */
[----:B------:R-:W2:Y:S01]  /*10440*/  S2R R12, SR_CTAID.Y ;  /* 0x00000000000c7919 */ /* 0x000ea20000002600 */
[----:B------:R-:W1:Y:S01]  /*10450*/  S2R R26, SR_CTAID.Z ;  /* 0x00000000001a7919 */ /* 0x000e620000002700 */
[----:B----4-:R-:W-:Y:S01]  /*10460*/  @P1 IMAD R19, R9, R8, RZ ;  /* 0x0000000809131224 */ /* 0x010fe200078e02ff */
[----:B------:R4:W-:Y:S04]  /*10470*/  STS [R25+0x6000], R128 ;  /* 0x0060008019007388 */ /* 0x0009e80000000800 */
[----:B------:R4:W-:Y:S01]  /*10480*/  STS [R25+0x6400], R130 ;  /* 0x0064008219007388 */ /* 0x0009e20000000800 */
[----:B---3--:R-:W-:-:S02]  /*10490*/  @!P0 CS2R R20, SRZ ;  /* 0x0000000000148805 */ /* 0x008fc4000001ff00 */
[----:B-----5:R-:W-:Y:S01]  /*104a0*/  LOP3.LUT R23, R10, 0xfffffff8, RZ, 0xc0, !PT ;  /* 0xfffffff80a177812 */ /* 0x020fe200078ec0ff */
        /* <DEDUP_REMOVED lines=8> */
.L_x_1157:
[----:B------:R-:W-:Y:S05]  /*10530*/  @P1 BRA `(.L_x_1158) ;  /* 0x0000000000181947 */ /* 0x000fea0003800000 */
[----:B------:R-:W3:Y:S01]  /*10540*/  LDC R19, c[0x0][0x2c4] ;  /* 0x0000b100ff137b82 */ /* 0x000ee20000000800 */
[----:B------:R-:W-:Y:S02]  /*10550*/  ISETP.NE.AND P0, PT, RZ, UR8, PT ;  /* 0x00000008ff007c0c */ /* 0x000fe4000bf05270 */
[----:B-1----:R-:W-:-:S05]  /*10560*/  MOV R13, 0x1 ;  /* 0x00000001000d7802 */ /* 0x002fca0000000f00 */
[----:B------:R-:W1:Y:S08]  /*10570*/  LDC R0, c[0x0][0x270] ;  /* 0x00009c00ff007b82 */ /* 0x000e700000000800 */
[----:B---3--:R-:W1:Y:S02]  /*10580*/  @P0 LDC R19, c[0x0][0x2e4] ;  /* 0x0000b900ff130b82 */ /* 0x008e640000000800 */
[----:B-1----:R-:W-:-:S07]  /*10590*/  IMAD R17, R19, R0, RZ ;  /* 0x0000000013117224 */ /* 0x002fce00078e02ff */
.L_x_1158:
[----:B------:R-:W-:Y:S01]  /*105a0*/  BAR.SYNC.DEFER_BLOCKING 0x0 ;  /* 0x0000000000007b1d */ /* 0x000fe20000010000 */
[----:B------:R-:W-:Y:S01]  /*105b0*/  LOP3.LUT P5, RZ, R5, 0x3, RZ, 0xc0, !PT ;  /* 0x0000000305ff7812 */ /* 0x000fe200078ac0ff */
[----:B--2---:R-:W-:Y:S01]  /*105c0*/  IMAD R17, R12, R17, RZ ;  /* 0x000000110c117224 */ /* 0x004fe200078e02ff */
[----:B------:R-:W-:Y:S01]  /*105d0*/  SHF.R.S32.HI R18, RZ, 0x1f, R7 ;  /* 0x0000001fff127819 */ /* 0x000fe20000011407 */
[----:B------:R-:W-:Y:S01]  /*105e0*/  VIADD R5, R24, 0x30 ;  /* 0x0000003018057836 */ /* 0x000fe20000000000 */
[----:B------:R-:W-:-:S03]  /*105f0*/  ISETP.GE.AND P2, PT, R14, UR5, PT ;  /* 0x000000050e007c0c */ /* 0x000fc6000bf46270 */
[----:B------:R-:W2:Y:S01]  /*10600*/  @P3 LDC R16, c[0x0][0x2e8] ;  /* 0x0000ba00ff103b82 */ /* 0x000ea20000000800 */
[----:B------:R-:W3:Y:S01]  /*10610*/  @P3 MUFU.LG2 R2, R2 ;  /* 0x0000000200023308 */ /* 0x000ee20000000c00 */
[C---:B------:R-:W-:Y:S01]  /*10620*/  IMAD.IADD R0, R6.reuse, 0x1, -R27 ;  /* 0x0000000106007824 */ /* 0x040fe200078e0a1b */
[----:B------:R-:W-:Y:S01]  /*10630*/  SEL R17, R17, RZ, !P6 ;  /* 0x000000ff11117207 */ /* 0x000fe20007000000 */
[----:B------:R-:W-:Y:S02]  /*10640*/  IMAD.IADD R6, R6, 0x1, -R23 ;  /* 0x0000000106067824 */ /* 0x000fe400078e0a17 */
[----:B------:R-:W-:Y:S01]  /*10650*/  @P4 FMUL.FTZ R23, R4, 0.69314718246459960938 ;  /* 0x3f31721804174820 */ /* 0x000fe20000410000 */
[----:B------:R-:W-:Y:S01]  /*10660*/  ISETP.GE.AND P0, PT, R5, UR5, PT ;  /* 0x0000000505007c0c */ /* 0x000fe2000bf06270 */
[----:B-1----:R-:W-:Y:S01]  /*10670*/  IMAD R4, R13, UR4, RZ ;  /* 0x000000040d047c24 */ /* 0x002fe2000f8e02ff */
[----:B------:R-:W-:Y:S01]  /*10680*/  LEA.HI R18, R18, R7, RZ, 0x2 ;  /* 0x0000000712127211 */ /* 0x000fe200078f10ff */
[----:B------:R-:W-:Y:S01]  /*10690*/  IMAD R17, R26, R19, R17 ;  /* 0x000000131a117224 */ /* 0x000fe200078e0211 */
[----:B------:R-:W-:Y:S01]  /*106a0*/  SHF.R.S32.HI R5, RZ, 0x1f, R0 ;  /* 0x0000001fff057819 */ /* 0x000fe20000011400 */
[----:B------:R-:W-:Y:S01]  /*106b0*/  IMAD.SHL.U32 R4, R4, 0x40, RZ ;  /* 0x0000004004047824 */ /* 0x000fe200078e00ff */
[----:B------:R-:W-:Y:S01]  /*106c0*/  LOP3.LUT R18, R18, 0xffffffc, RZ, 0xc0, !PT ;  /* 0x0ffffffc12127812 */ /* 0x000fe200078ec0ff */
[----:B------:R-:W-:Y:S01]  /*106d0*/  IMAD.MOV.U32 R12, RZ, RZ, 0x7f800000 ;  /* 0x7f800000ff0c7424 */ /* 0x000fe200078e00ff */
[----:B------:R-:W-:Y:S01]  /*106e0*/  LEA.HI R5, R5, R0, RZ, 0x2 ;  /* 0x0000000005057211 */ /* 0x000fe200078f10ff */
[----:B------:R-:W-:Y:S01]  /*106f0*/  @P4 FFMA.FTZ R12, R164, R15, R23 ;  /* 0x0000000fa40c4223 */ /* 0x000fe20000010017 */
[----:B------:R-:W-:Y:S01]  /*10700*/  IADD3 R18, R7, -R18, RZ ;  /* 0x8000001207127210 */ /* 0x000fe20007ffe0ff */
[----:B------:R-:W-:Y:S01]  /*10710*/  VIADD R14, R24, 0x20 ;  /* 0x00000020180e7836 */ /* 0x000fe20000000000 */
[----:B------:R1:W1:Y:S01]  /*10720*/  LDS.128 R8, [R231+0x1800] ;  /* 0x00180000e7087984 */ /* 0x0002620000000c00 */
[----:B------:R-:W-:Y:S01]  /*10730*/  SHF.R.S32.HI R15, RZ, 0x2, R5 ;  /* 0x00000002ff0f7819 */ /* 0x000fe20000011405 */
[----:B---3--:R-:W-:Y:S01]  /*10740*/  @P3 FMUL.FTZ R2, R2, 0.69314718246459960938 ;  /* 0x3f31721802023820 */ /* 0x008fe20000410000 */
[--C-:B------:R-:W-:Y:S01]  /*10750*/  IADD3 R7, P6, P4, R4, R20, R17.reuse ;  /* 0x0000001404077210 */ /* 0x100fe20007cde011 */
[----:B------:R-:W-:Y:S01]  /*10760*/  BSSY B0, `(.L_x_1159) ;  /* 0x000001c000007945 */ /* 0x000fe20003800000 */
[----:B------:R-:W-:Y:S01]  /*10770*/  SHF.R.S32.HI R5, RZ, 0x1f, R4 ;  /* 0x0000001fff057819 */ /* 0x000fe20000011404 */
[----:B------:R-:W-:Y:S01]  /*10780*/  IMAD.MOV.U32 R0, RZ, RZ, 0x7f800000 ;  /* 0x7f800000ff007424 */ /* 0x000fe200078e00ff */
[----:B------:R-:W-:Y:S01]  /*10790*/  SHF.R.S32.HI R20, RZ, 0x1f, R17 ;  /* 0x0000001fff147819 */ /* 0x000fe20000011411 */
[----:B--2---:R-:W-:Y:S01]  /*107a0*/  @P3 FFMA.FTZ R0, R3, R16, R2 ;  /* 0x0000001003003223 */ /* 0x004fe20000010002 */
[----:B------:R-:W-:Y:S01]  /*107b0*/  ISETP.GE.AND P1, PT, R14, UR5, PT ;  /* 0x000000050e007c0c */ /* 0x000fe2000bf26270 */
[----:B------:R-:W-:Y:S01]  /*107c0*/  IMAD.SHL.U32 R6, R6, 0x8, RZ ;  /* 0x0000000806067824 */ /* 0x000fe200078e00ff */
[----:B------:R-:W-:-:S02]  /*107d0*/  LEA R18, R18, R15, 0x4 ;  /* 0x0000000f12127211 */ /* 0x000fc400078e20ff */
[----:B------:R-:W-:Y:S01]  /*107e0*/  IADD3.X R20, R5, R21, R20, P6, P4 ;  /* 0x0000001505147210 */ /* 0x000fe200037e8414 */
[----:B------:R-:W-:Y:S08]  /*107f0*/  @P5 BRA `(.L_x_1160) ;  /* 0x0000000000485947 */ /* 0x000ff00003800000 */
[----:B------:R-:W-:Y:S01]  /*10800*/  UIMAD UR6, UR4, -0x40, UR25 ;  /* 0xffffffc0040678a4 */ /* 0x000fe2000f8e0219 */
[----:B------:R-:W-:-:S05]  /*10810*/  VIADD R14, R18, 0x8 ;  /* 0x00000008120e7836 */ /* 0x000fca0000000000 */
[----:B------:R-:W-:Y:S02]  /*10820*/  ISETP.GE.AND P6, PT, R18, UR6, PT ;  /* 0x0000000612007c0c */ /* 0x000fe4000bfc6270 */
[----:B------:R-:W-:-:S11]  /*10830*/  ISETP.GE.AND P5, PT, R14, UR6, PT ;  /* 0x000000060e007c0c */ /* 0x000fd6000bfa6270 */
[----:B------:R-:W2:Y:S01]  /*10840*/  @!P6 LDC.64 R4, c[0x0][0x2b0] ;  /* 0x0000ac00ff04eb82 */ /* 0x000ea20000000a00 */
[-C--:B------:R-:W-:Y:S02]  /*10850*/  @!P6 IMAD R18, R18, R13.reuse, RZ ;  /* 0x0000000d1212e224 */ /* 0x080fe400078e02ff */
[----:B------:R-:W-:-:S03]  /*10860*/  @!P5 IMAD R14, R14, R13, RZ ;  /* 0x0000000d0e0ed224 */ /* 0x000fc600078e02ff */
[-C--:B------:R-:W-:Y:S02]  /*10870*/  @!P6 IADD3 R13, P4, R18, R7.reuse, RZ ;  /* 0x00000007120de210 */ /* 0x080fe40007f9e0ff */
[----:B------:R-:W3:Y:S01]  /*10880*/  @!P5 LDC.64 R2, c[0x0][0x2b0] ;  /* 0x0000ac00ff02db82 */ /* 0x000ee20000000a00 */
[----:B------:R-:W-:Y:S02]  /*10890*/  @!P5 IADD3 R7, P3, R14, R7, RZ ;  /* 0x000000070e07d210 */ /* 0x000fe40007f7e0ff */
        /* <DEDUP_REMOVED lines=8> */
.L_x_1160:
[----:B------:R-:W-:Y:S05]  /*10920*/  BSYNC B0 ;  /* 0x0000000000007941 */ /* 0x000fea0003800000 */
.L_x_1159:
[----:B--2---:R-:W-:Y:S01]  /*10930*/  SHF.R.S32.HI R0, RZ, 0x1f, R6 ;  /* 0x0000001fff007819 */ /* 0x004fe20000011406 */
[----:B------:R-:W-:Y:S01]  /*10940*/  ULDC.64 UR6, c[0x0][0x2a0] ;  /* 0x0000a80000067ab9 */ /* 0x000fe20000000a00 */
[----:B------:R-:W-:Y:S01]  /*10950*/  SHF.R.S32.HI R29, RZ, 0x1f, R26 ;  /* 0x0000001fff1d7819 */ /* 0x000fe2000001141a */
[----:B------:R2:W3:Y:S01]  /*10960*/  LDS.128 R20, [R231] ;  /* 0x00000000e7147984 */ /* 0x0004e20000000c00 */
[----:B------:R-:W-:Y:S01]  /*10970*/  IADD3 R6, P3, R6, UR10, RZ ;  /* 0x0000000a06067c10 */ /* 0x000fe2000ff7e0ff */
[----:B------:R-:W-:Y:S01]  /*10980*/  IMAD.U32 R3, RZ, RZ, UR24 ;  /* 0x00000018ff037e24 */ /* 0x000fe2000f8e00ff */
[----:B----4-:R-:W-:Y:S01]  /*10990*/  SHF.R.S32.HI R25, RZ, 0x1f, R24 ;  /* 0x0000001fff197819 */ /* 0x010fe20000011418 */
[----:B------:R-:W-:Y:S01]  /*109a0*/  IMAD R29, R29, UR6, RZ ;  /* 0x000000061d1d7c24 */ /* 0x000fe2000f8e02ff */
[----:B------:R-:W-:Y:S01]  /*109b0*/  IADD3.X R7, R0, UR9, RZ, P3, !PT ;  /* 0x0000000900077c10 */ /* 0x000fe20009ffe4ff */
[----:B------:R2:W4:Y:S01]  /*109c0*/  LDS.128 R16, [R231+0x2000] ;  /* 0x00200000e7107984 */ /* 0x0005220000000c00 */
        /* <DEDUP_REMOVED lines=18> */
[----:B---3--:R3:W-:Y:S04]  /*10af0*/  STG.E.128 desc[UR28][R2.64], R20 ;  /* 0x0000001402007986 */ /* 0x0087e8000c101d1c */
[----:B----4-:R3:W-:Y:S04]  /*10b00*/  STG.E.128 desc[UR28][R2.64+0x80], R16 ;  /* 0x0000801002007986 */ /* 0x0107e8000c101d1c */
[----:B-1----:R3:W-:Y:S04]  /*10b10*/  STG.E.128 desc[UR28][R2.64+0x100], R12 ;  /* 0x0001000c02007986 */ /* 0x0027e8000c101d1c */
[----:B------:R3:W-:Y:S02]  /*10b20*/  STG.E.128 desc[UR28][R2.64+0x180], R4 ;  /* 0x0001800402007986 */ /* 0x0007e4000c101d1c */
.L_x_1162:
[----:B------:R-:W-:Y:S05]  /*10b30*/  BSYNC B0 ;  /* 0x0000000000007941 */ /* 0x000fea0003800000 */
.L_x_1161:
[----:B---3--:R3:W2:Y:S01]  /*10b40*/  LDS.128 R20, [R231+0x800] ;  /* 0x00080000e7147984 */ /* 0x0086a20000000c00 */
[----:B------:R-:W-:Y:S03]  /*10b50*/  BSSY B0, `(.L_x_1163) ;  /* 0x0000015000007945 */ /* 0x000fe60003800000 */
[----:B----4-:R3:W4:Y:S04]  /*10b60*/  LDS.128 R16, [R231+0x2800] ;  /* 0x00280000e7107984 */ /* 0x0107280000000c00 */
[----:B-1----:R3:W1:Y:S04]  /*10b70*/  LDS.128 R12, [R231+0x4800] ;  /* 0x00480000e70c7984 */ /* 0x0026680000000c00 */
        /* <DEDUP_REMOVED lines=17> */
[----:B------:R2:W-:Y:S02]  /*10c90*/  STG.E.128 desc[UR28][R2.64+0x180], R4 ;  /* 0x0001800402007986 */ /* 0x0005e4000c101d1c */
.L_x_1164:
[----:B------:R-:W-:Y:S05]  /*10ca0*/  BSYNC B0 ;  /* 0x0000000000007941 */ /* 0x000fea0003800000 */
.L_x_1163:
        /* <DEDUP_REMOVED lines=22> */
.L_x_1166:
[----:B------:R-:W-:Y:S05]  /*10e10*/  BSYNC B0 ;  /* 0x0000000000007941 */ /* 0x000fea0003800000 */
.L_x_1165:
        /* <DEDUP_REMOVED lines=21> */
.L_x_1167:
        /* <DEDUP_REMOVED lines=9> */
.L_x_2408:


//--------------------- .text._ZN5flash16flash_fwd_kernelI23Flash_fwd_kernel_traitsILi256ELi64ELi64ELi4ELb0ELb0EN7cutlass6half_tE19Flash_kernel_traitsILi256ELi64ELi64ELi4ES3_EELb0ELb0ELb1ELb0ELb0ELb1ELb1ELb0EEEvNS_16Flash_fwd_paramsE --------------------------
	.section	.text._ZN5flash16flash_fwd_kernelI23Flash_fwd_kernel_traitsILi256ELi64ELi64ELi4ELb0ELb0EN7cutlass6half_tE19Flash_kernel_traitsILi256ELi64ELi64ELi4ES3_EELb0ELb0ELb1ELb0ELb0ELb1ELb1ELb0EEEvNS_16Flash_fwd_paramsE,"ax",@progbits
	.align	128
        .global         _ZN5flash16flash_fwd_kernelI23Flash_fwd_kernel_traitsILi256ELi64ELi64ELi4ELb0ELb0EN7cutlass6half_tE19Flash_kernel_traitsILi256ELi64ELi64ELi4ES3_EELb0ELb0ELb1ELb0ELb0ELb1ELb1ELb0EEEvNS_16Flash_fwd_paramsE
        .type           _ZN5flash16flash_fwd_kernelI23Flash_fwd_kernel_traitsILi256ELi64ELi64ELi4ELb0ELb0EN7cutlass6half_tE19Flash_kernel_traitsILi256ELi64ELi64ELi4ES3_EELb0ELb0ELb1ELb0ELb0ELb1ELb1ELb0EEEvNS_16Flash_fwd_paramsE,@function
        .size           _ZN5flash16flash_fwd_kernelI23Flash_fwd_kernel_traitsILi256ELi64ELi64ELi4ELb0ELb0EN7cutlass6half_tE19Flash_kernel_traitsILi256ELi64ELi64ELi4ES3_EELb0ELb0ELb1ELb0ELb0ELb1ELb1ELb0EEEvNS_16Flash_fwd_paramsE,(.L_x_2409 - _ZN5flash16flash_fwd_kernelI23Flash_fwd_kernel_traitsILi256ELi64ELi64ELi4ELb0ELb0EN7cutlass6half_tE19Flash_kernel_traitsILi256ELi64ELi64ELi4ES3_EELb0ELb0ELb1ELb0ELb0ELb1ELb1ELb0EEEvNS_16Flash_fwd_paramsE)
        .other          _ZN5flash16flash_fwd_kernelI23Flash_fwd_kernel_traitsILi256ELi64ELi64ELi4ELb0ELb0EN7cutlass6half_tE19Flash_kernel_traitsILi256ELi64ELi64ELi4ES3_EELb0ELb0ELb1ELb0ELb0ELb1ELb1ELb0EEEvNS_16Flash_fwd_paramsE,@"STO_CUDA_ENTRY STV_DEFAULT"
_ZN5flash16flash_fwd_kernelI23Flash_fwd_kernel_traitsILi256ELi64ELi64ELi4ELb0ELb0EN7cutlass6half_tE19Flash_kernel_traitsILi256ELi64ELi64ELi4ES3_EELb0ELb0ELb1ELb0ELb0ELb1ELb1ELb0EEEvNS_16Flash_fwd_paramsE:
.text._ZN5flash16flash_fwd_kernelI23Flash_fwd_kernel_traitsILi256ELi64ELi64ELi4ELb0ELb0EN7cutlass6half_tE19Flash_kernel_traitsILi256ELi64ELi64ELi4ES3_EELb0ELb0ELb1ELb0ELb0ELb1ELb1ELb0EEEvNS_16Flash_fwd_paramsE:
        /* <DEDUP_REMOVED lines=55> */
.L_x_1168:
[----:B------:R-:W-:-:S03]  /*0370*/  ULDC UR6, c[0x0][0x2c8] ;  /* 0x0000b20000067ab9 */ /* 0x000fc60000000800 */
.L_x_1169:
        /* <DEDUP_REMOVED lines=130> */
.L_x_1172:
[----:B------:R-:W-:Y:S05]  /*0ba0*/  BSYNC B0 ;  /* 0x0000000000007941 */ /* 0x000fea0003800000 */
.L_x_1171:
        /* <DEDUP_REMOVED lines=20> */
.L_x_1174:
[----:B------:R-:W-:Y:S05]  /*0cf0*/  BSYNC B0 ;  /* 0x0000000000007941 */ /* 0x000fea0003800000 */
.L_x_1173:
        /* <DEDUP_REMOVED lines=18> */
.L_x_1176:
[----:B------:R-:W-:Y:S05]  /*0e20*/  BSYNC B0 ;  /* 0x0000000000007941 */ /* 0x000fea0003800000 */
.L_x_1175:
        /* <DEDUP_REMOVED lines=17> */
.L_x_1178:
[----:B------:R-:W-:Y:S05]  /*0f40*/  BSYNC B0 ;  /* 0x0000000000007941 */ /* 0x000fea0003800000 */
.L_x_1177:
        /* <DEDUP_REMOVED lines=10> */
.L_x_1180:
[----:B------:R-:W-:Y:S05]  /*0ff0*/  BSYNC B0 ;  /* 0x0000000000007941 */ /* 0x000fea0003800000 */
.L_x_1179:
        /* <DEDUP_REMOVED lines=10> */
.L_x_1182:
[----:B------:R-:W-:Y:S05]  /*10a0*/  BSYNC B0 ;  /* 0x0000000000007941 */ /* 0x000fea0003800000 */
.L_x_1181:
        /* <DEDUP_REMOVED lines=10> */
.L_x_1184:
[----:B------:R-:W-:Y:S05]  /*1150*/  BSYNC B0 ;  /* 0x0000000000007941 */ /* 0x000fea0003800000 */
.L_x_1183:
        /* <DEDUP_REMOVED lines=10> */
.L_x_1170:
[----:B------:R-:W1:Y:S01]  /*1200*/  LDC R18, c[0x0][0x278] ;  /* 0x00009e00ff127b82 */ /* 0x000e620000000800 */
[----:B------:R-:W-:Y:S01]  /*1210*/  SHF.R.S32.HI R13, RZ, 0x1f, R4 ;  /* 0x0000001fff0d7819 */ /* 0x000fe20000011404 */
[----:B------:R-:W-:Y:S01]  /*1220*/  UIADD3 UR5, -UR22, UR15, URZ ;  /* 0x0000000f16057290 */ /* 0x000fe2000fffe13f */
[----:B------:R-:W2:Y:S01]  /*1230*/  S2R R28, SR_CTAID.Z ;  /* 0x00000000001c7919 */ /* 0x000ea20000002700 */
[----:B------:R-:W-:Y:S01]  /*1240*/  UIADD3 UR16, UR17, -0x1, URZ ;  /* 0xffffffff11107890 */ /* 0x000fe2000fffe03f */
[----:B------:R-:W-:Y:S01]  /*1250*/  LEA.HI R7, R13, R4, RZ, 0x3 ;  /* 0x000000040d077211 */ /* 0x000fe200078f18ff */
[----:B------:R-:W-:Y:S01]  /*1260*/  UISETP.NE.AND UP0, UPT, UR13, -0x1, UPT ;  /* 0xffffffff0d00788c */ /* 0x000fe2000bf05270 */
[----:B------:R-:W-:Y:S01]  /*1270*/  IMAD.U32 R21, RZ, RZ, UR14 ;  /* 0x0000000eff157e24 */ /* 0x000fe2000f8e00ff */
[----:B------:R-:W-:Y:S01]  /*1280*/  UIMAD UR24, UR16, -0x40, UR23 ;  /* 0xffffffc0101878a4 */ /* 0x000fe2000f8e0217 */
[----:B------:R-:W-:Y:S02]  /*1290*/  SHF.R.S32.HI R14, RZ, 0x3, R7 ;  /* 0x00000003ff0e7819 */ /* 0x000fe40000011407 */
[----:B------:R-:W-:-:S02]  /*12a0*/  LOP3.LUT R7, R7, 0xfffffff8, RZ, 0xc0, !PT ;  /* 0xfffffff807077812 */ /* 0x000fc400078ec0ff */
[C---:B------:R-:W-:Y:S01]  /*12b0*/  ISETP.GE.AND P3, PT, R14.reuse, UR5, PT ;  /* 0x000000050e007c0c */ /* 0x040fe2000bf66270 */
[C---:B------:R-:W-:Y:S01]  /*12c0*/  VIADD R0, R14.reuse, 0x10 ;  /* 0x000000100e007836 */ /* 0x040fe20000000000 */
[----:B------:R-:W-:Y:S01]  /*12d0*/  SHF.R.S32.HI R15, RZ, 0x1f, R14 ;  /* 0x0000001fff0f7819 */ /* 0x000fe2000001140e */
[----:B------:R-:W-:Y:S01]  /*12e0*/  IMAD.SHL.U32 R27, R14, 0x40, RZ ;  /* 0x000000400e1b7824 */ /* 0x000fe200078e00ff */
[----:B------:R-:W-:Y:S01]  /*12f0*/  @UP0 ULDC.64 UR6, c[0x0][0x240] ;  /* 0x0000900000060ab9 */ /* 0x000fe20000000a00 */
[----:B------:R-:W-:Y:S01]  /*1300*/  @!UP0 USHF.R.S32.HI UR27, URZ, 0x1f, UR25 ;  /* 0x0000001f3f1b8899 */ /* 0x000fe20008011419 */
[C---:B------:R-:W-:Y:S01]  /*1310*/  ISETP.GE.AND P2, PT, R0.reuse, UR5, PT ;  /* 0x0000000500007c0c */ /* 0x040fe2000bf46270 */
[----:B------:R-:W-:Y:S01]  /*1320*/  @UP0 UIMAD.WIDE.U32 UR10, UR13, UR6, URZ ;  /* 0x000000060d0a02a5 */ /* 0x000fe2000f8e003f */
[----:B------:R-:W-:Y:S01]  /*1330*/  ISETP.GE.AND P5, PT, R0, UR24, PT ;  /* 0x0000001800007c0c */ /* 0x000fe2000bfa6270 */
[----:B------:R-:W-:Y:S01]  /*1340*/  VIADD R12, R14, 0x20 ;  /* 0x000000200e0c7836 */ /* 0x000fe20000000000 */
[----:B------:R-:W-:Y:S01]  /*1350*/  ISETP.GE.AND P4, PT, R0, UR24, PT ;  /* 0x0000001800007c0c */ /* 0x000fe2000bf86270 */
[----:B------:R-:W-:Y:S01]  /*1360*/  IMAD.IADD R0, R4, 0x1, -R7 ;  /* 0x0000000104007824 */ /* 0x000fe200078e0a07 */
[----:B-1----:R-:W-:Y:S01]  /*1370*/  IABS R5, R18 ;  /* 0x0000001200057213 */ /* 0x002fe20000000000 */
[----:B------:R-:W-:Y:S01]  /*1380*/  @UP0 UIMAD UR4, UR13, UR7, UR11 ;  /* 0x000000070d0402a4 */ /* 0x000fe2000f8e020b */
[----:B------:R-:W-:Y:S01]  /*1390*/  LOP3.LUT R27, R27, 0x1c0, RZ, 0xc0, !PT ;  /* 0x000001c01b1b7812 */ /* 0x000fe200078ec0ff */
[----:B------:R-:W-:Y:S01]  /*13a0*/  IMAD.SHL.U32 R16, R0, 0x8, RZ ;  /* 0x0000000800107824 */ /* 0x000fe200078e00ff */
[----:B------:R-:W1:Y:S01]  /*13b0*/  I2F.RP R3, R5 ;  /* 0x0000000500037306 */ /* 0x000e620000209400 */
[----:B------:R-:W-:Y:S01]  /*13c0*/  @!UP0 ULDC.64 UR6, c[0x0][0x228] ;  /* 0x00008a0000068ab9 */ /* 0x000fe20000000a00 */
[----:B------:R-:W-:Y:S01]  /*13d0*/  USHF.R.S32.HI UR11, URZ, 0x1f, UR8 ;  /* 0x0000001f3f0b7899 */ /* 0x000fe20008011408 */
[----:B------:R-:W3:Y:S01]  /*13e0*/  @!P2 S2R R25, SR_CgaCtaId ;  /* 0x000000000019a919 */ /* 0x000ee20000008800 */
[--C-:B------:R-:W-:Y:S01]  /*13f0*/  LOP3.LUT R6, R27, 0x38, R16.reuse, 0xf8, !PT ;  /* 0x000000381b067812 */ /* 0x100fe200078ef810 */
[----:B------:R-:W-:Y:S01]  /*1400*/  @!UP0 UIMAD UR27, UR27, UR6, URZ ;  /* 0x000000061b1b82a4 */ /* 0x000fe2000f8e023f */
[----:B------:R-:W-:Y:S01]  /*1410*/  SHF.R.U32.HI R27, RZ, 0x3, R27 ;  /* 0x00000003ff1b7819 */ /* 0x000fe2000001161b */
[----:B------:R-:W-:Y:S01]  /*1420*/  @!UP0 UIMAD.WIDE.U32 UR28, UR25, UR6, URZ ;  /* 0x00000006191c82a5 */ /* 0x000fe2000f8e003f */
[----:B------:R-:W-:Y:S01]  /*1430*/  @!P2 MOV R2, 0x400 ;  /* 0x000004000002a802 */ /* 0x000fe20000000f00 */
[----:B------:R-:W-:Y:S01]  /*1440*/  @!UP0 UIMAD UR27, UR25, UR7, UR27 ;  /* 0x00000007191b82a4 */ /* 0x000fe2000f8e021b */
[----:B------:R-:W-:Y:S01]  /*1450*/  LOP3.LUT R27, R6, R27, RZ, 0x3c, !PT ;  /* 0x0000001b061b7212 */ /* 0x000fe200078e3cff */
[----:B------:R-:W4:Y:S01]  /*1460*/  @!P3 LDC.64 R10, c[0x0][0x210] ;  /* 0x00008400ff0abb82 */ /* 0x000f220000000a00 */
[----:B------:R-:W-:Y:S01]  /*1470*/  SHF.R.S32.HI R17, RZ, 0x1f, R16 ;  /* 0x0000001fff117819 */ /* 0x000fe20000011410 */
[----:B------:R-:W-:Y:S01]  /*1480*/  @!UP0 UIADD3 UR4, UR29, UR27, URZ ;  /* 0x0000001b1d048290 */ /* 0x000fe2000fffe03f */
[----:B------:R-:W-:Y:S01]  /*1490*/  ISETP.GE.AND P1, PT, R12, UR5, PT ;  /* 0x000000050c007c0c */ /* 0x000fe2000bf26270 */
[----:B-1----:R-:W1:Y:S01]  /*14a0*/  MUFU.RCP R3, R3 ;  /* 0x0000000300037308 */ /* 0x002e620000001000 */
[----:B------:R-:W-:Y:S01]  /*14b0*/  @!UP0 UMOV UR10, UR28 ;  /* 0x0000001c000a8c82 */ /* 0x000fe20008000000 */
[----:B------:R-:W-:Y:S01]  /*14c0*/  ULDC.64 UR6, c[0x0][0x258] ;  /* 0x0000960000067ab9 */ /* 0x000fe20000000a00 */
[----:B------:R-:W-:Y:S01]  /*14d0*/  IADD3 R30, P0, R16, UR10, RZ ;  /* 0x0000000a101e7c10 */ /* 0x000fe2000ff1e0ff */
[----:B------:R-:W5:Y:S01]  /*14e0*/  @!P3 LDC.64 R6, c[0x0][0x240] ;  /* 0x00009000ff06bb82 */ /* 0x000f620000000a00 */
[----:B------:R-:W-:Y:S01]  /*14f0*/  UIMAD UR11, UR11, UR6, URZ ;  /* 0x000000060b0b72a4 */ /* 0x000fe2000f8e023f */
[----:B------:R-:W-:Y:S01]  /*1500*/  MOV R22, UR6 ;  /* 0x0000000600167c02 */ /* 0x000fe20008000f00 */
[----:B------:R-:W-:Y:S01]  /*1510*/  IMAD.WIDE R20, R21, 0x40, R14 ;  /* 0x0000004015147825 */ /* 0x000fe200078e020e */
[----:B------:R-:W-:Y:S01]  /*1520*/  IADD3.X R31, R17, UR4, RZ, P0, !PT ;  /* 0x00000004111f7c10 */ /* 0x000fe200087fe4ff */
[----:B------:R-:W-:Y:S01]  /*1530*/  UIMAD UR7, UR8, UR7, UR11 ;  /* 0x00000007080772a4 */ /* 0x000fe2000f8e020b */
[----:B--2---:R-:W-:Y:S01]  /*1540*/  IABS R28, R28 ;  /* 0x0000001c001c7213 */ /* 0x004fe20000000000 */
[----:B------:R-:W-:Y:S01]  /*1550*/  UMOV UR6, 0x400 ;  /* 0x0000040000067882 */ /* 0x000fe20000000000 */
[----:B------:R-:W2:Y:S01]  /*1560*/  @!P2 LDC.64 R8, c[0x0][0x240] ;  /* 0x00009000ff08ab82 */ /* 0x000ea20000000a00 */
[----:B------:R-:W-:Y:S01]  /*1570*/  IMAD.WIDE.U32 R22, R22, UR8, R30 ;  /* 0x0000000816167c25 */ /* 0x000fe2000f8e001e */
[----:B------:R-:W2:Y:S01]  /*1580*/  @!P1 S2R R24, SR_CgaCtaId ;  /* 0x0000000000189919 */ /* 0x000ea20000008800 */
[----:B------:R-:W-:Y:S01]  /*1590*/  LEA.HI R32, R13, R4, RZ, 0x6 ;  /* 0x000000040d207211 */ /* 0x000fe200078f30ff */
[----:B------:R-:W-:Y:S01]  /*15a0*/  UISETP.NE.AND UP0, UPT, UR9, -0x1, UPT ;  /* 0xffffffff0900788c */ /* 0x000fe2000bf05270 */
[----:B-1----:R-:W-:Y:S01]  /*15b0*/  VIADD R3, R3, 0xffffffe ;  /* 0x0ffffffe03037836 */ /* 0x002fe20000000000 */
[----:B------:R-:W-:Y:S01]  /*15c0*/  @!P2 IADD3 R26, P0, R20, 0x10, RZ ;  /* 0x00000010141aa810 */ /* 0x000fe20007f1e0ff */
[----:B------:R-:W-:Y:S01]  /*15d0*/  VIADD R23, R23, UR7 ;  /* 0x0000000717177c36 */ /* 0x000fe20008000000 */
[----:B---3--:R-:W-:Y:S01]  /*15e0*/  @!P2 LEA R25, R25, R2, 0x18 ;  /* 0x000000021919a211 */ /* 0x008fe200078ec0ff */
[----:B------:R-:W1:Y:S01]  /*15f0*/  S2UR UR4, SR_CgaCtaId ;  /* 0x00000000000479c3 */ /* 0x000e620000008800 */
[----:B------:R-:W-:Y:S01]  /*1600*/  IMAD.SHL.U32 R32, R32, 0x8, RZ ;  /* 0x0000000820207824 */ /* 0x000fe200078e00ff */
[----:B------:R-:W3:Y:S01]  /*1610*/  F2I.FTZ.U32.TRUNC.NTZ R3, R3 ;  /* 0x0000000300037305 */ /* 0x000ee2000021f000 */
[----:B------:R-:W-:-:S02]  /*1620*/  @!P2 IMAD.X R31, RZ, RZ, R21, P0 ;  /* 0x000000ffff1fa224 */ /* 0x000fc400000e0615 */
[--C-:B------:R-:W-:Y:S01]  /*1630*/  @!P2 IMAD.MOV.U32 R33, RZ, RZ, R23.reuse ;  /* 0x000000ffff21a224 */ /* 0x100fe200078e0017 */
[----:B------:R-:W-:Y:S01]  /*1640*/  @UP0 UIADD3 UR7, UR26, UR9, URZ ;  /* 0x000000091a070290 */ /* 0x000fe2000fffe03f */
[-C--:B-----5:R-:W-:Y:S01]  /*1650*/  @!P3 IMAD R30, R21, R6.reuse, RZ ;  /* 0x00000006151eb224 */ /* 0x0a0fe200078e02ff */
[----:B------:R-:W-:Y:S01]  /*1660*/  @UP0 ULDC.64 UR10, c[0x0][0x248] ;  /* 0x00009200000a0ab9 */ /* 0x000fe20000000a00 */
[----:B------:R-:W-:-:S04]  /*1670*/  @!P3 IMAD.WIDE.U32 R36, R20, R6, R22 ;  /* 0x000000061424b225 */ /* 0x000fc800078e0016 */
[----:B------:R-:W-:Y:S01]  /*1680*/  @!P3 IMAD R30, R20, R7, R30 ;  /* 0x00000007141eb224 */ /* 0x000fe200078e021e */
[----:B----4-:R-:W-:Y:S01]  /*1690*/  @!P3 LEA R34, P0, R36, R10, 0x1 ;  /* 0x0000000a2422b211 */ /* 0x010fe200078008ff */
[----:B------:R-:W4:Y:S01]  /*16a0*/  @!P2 LDC.64 R6, c[0x0][0x210] ;  /* 0x00008400ff06ab82 */ /* 0x000f220000000a00 */
[----:B------:R-:W-:Y:S01]  /*16b0*/  LOP3.LUT R10, R27, 0xfffffe00, R32, 0xf8, !PT ;  /* 0xfffffe001b0a7812 */ /* 0x000fe200078ef820 */
[--C-:B---3--:R-:W-:Y:S01]  /*16c0*/  IMAD.MOV R2, RZ, RZ, -R3.reuse ;  /* 0x000000ffff027224 */ /* 0x108fe200078e0a03 */
[----:B------:R-:W-:Y:S01]  /*16d0*/  @!P1 MOV R27, 0x400 ;  /* 0x00000400001b9802 */ /* 0x000fe20000000f00 */
[----:B--2---:R-:W-:Y:S02]  /*16e0*/  @!P2 IMAD R31, R31, R8, RZ ;  /* 0x000000081f1fa224 */ /* 0x004fe400078e02ff */
[----:B------:R-:W-:Y:S02]  /*16f0*/  IMAD R19, R2, R5, RZ ;  /* 0x0000000502137224 */ /* 0x000fe400078e02ff */
[----:B------:R-:W-:Y:S01]  /*1700*/  IMAD.MOV.U32 R2, RZ, RZ, RZ ;  /* 0x000000ffff027224 */ /* 0x000fe200078e00ff */
[----:B-1----:R-:W-:Y:S01]  /*1710*/  ULEA UR4, UR4, UR6, 0x18 ;  /* 0x0000000604047291 */ /* 0x002fe2000f8ec03f */
[----:B------:R-:W-:Y:S01]  /*1720*/  @!P2 IMAD.MOV.U32 R32, RZ, RZ, R22 ;  /* 0x000000ffff20a224 */ /* 0x000fe200078e0016 */
[----:B------:R-:W-:Y:S01]  /*1730*/  @!P1 LEA R27, R24, R27, 0x18 ;  /* 0x0000001b181b9211 */ /* 0x000fe200078ec0ff */
[----:B------:R-:W-:Y:S01]  /*1740*/  IMAD.HI.U32 R19, R3, R19, R2 ;  /* 0x0000001303137227 */ /* 0x000fe200078e0002 */
[----:B------:R-:W-:Y:S01]  /*1750*/  @UP0 UIADD3 UR6, UR26, UR9, URZ ;  /* 0x000000091a060290 */ /* 0x000fe2000fffe03f */
[----:B------:R-:W1:Y:S01]  /*1760*/  @!P1 LDC.64 R2, c[0x0][0x240] ;  /* 0x00009000ff029b82 */ /* 0x000e620000000a00 */
[----:B------:R-:W-:Y:S01]  /*1770*/  LEA R239, R10, UR4, 0x1 ;  /* 0x000000040aef7c11 */ /* 0x000fe2000f8e08ff */
[----:B------:R-:W-:Y:S01]  /*1780*/  @!P3 IMAD.IADD R30, R37, 0x1, R30 ;  /* 0x00000001251eb824 */ /* 0x000fe200078e021e */
[----:B------:R-:W-:Y:S01]  /*1790*/  @UP0 UIMAD.WIDE.U32 UR30, UR6, UR10, URZ ;  /* 0x0000000a061e02a5 */ /* 0x000fe2000f8e003f */
[----:B------:R-:W-:Y:S01]  /*17a0*/  IMAD.HI.U32 R19, R19, R28, RZ ;  /* 0x0000001c13137227 */ /* 0x000fe200078e00ff */
[----:B------:R-:W-:-:S02]  /*17b0*/  @UP0 UIMAD UR6, UR6, UR11, URZ ;  /* 0x0000000b060602a4 */ /* 0x000fc4000f8e023f */
[----:B------:R-:W-:Y:S01]  /*17c0*/  @!P3 LEA.HI.X R35, R36, R11, R30, 0x1, P0 ;  /* 0x0000000b2423b211 */ /* 0x000fe200000f0c1e */
[----:B------:R-:W-:Y:S01]  /*17d0*/  IMAD.MOV R29, RZ, RZ, -R19 ;  /* 0x000000ffff1d7224 */ /* 0x000fe200078e0a13 */
[----:B------:R-:W-:Y:S01]  /*17e0*/  @!P1 IADD3 R11, P0, R20, 0x20, RZ ;  /* 0x00000020140b9810 */ /* 0x000fe20007f1e0ff */
[C---:B------:R-:W-:Y:S02]  /*17f0*/  @!P2 IMAD R31, R26.reuse, R9, R31 ;  /* 0x000000091a1fa224 */ /* 0x040fe400078e021f */
[C---:B------:R-:W-:Y:S01]  /*1800*/  IMAD R28, R5.reuse, R29, R28 ;  /* 0x0000001d051c7224 */ /* 0x040fe200078e021c */
[----:B------:R-:W-:Y:S01]  /*1810*/  @!PT LDS RZ, [RZ] ;  /* 0x00000000fffff984 */ /* 0x000fe20000000800 */
[----:B------:R-:W-:Y:S01]  /*1820*/  @!PT LDS RZ, [RZ] ;  /* 0x00000000fffff984 */ /* 0x000fe20000000800 */
[----:B------:R-:W-:Y:S01]  /*1830*/  @!PT LDS RZ, [RZ] ;  /* 0x00000000fffff984 */ /* 0x000fe20000000800 */
[----:B------:R2:W-:Y:S01]  /*1840*/  @!P3 LDGSTS.E.BYPASS.LTC128B.128 [R239], desc[UR20][R34.64] ;  /* 0x0000000022efbfae */ /* 0x0005e2000b901d54 */
[----:B------:R-:W-:Y:S01]  /*1850*/  @!P2 IMAD.WIDE.U32 R32, R26, R8, R32 ;  /* 0x000000081a20a225 */ /* 0x000fe200078e0020 */
[----:B------:R-:W-:Y:S01]  /*1860*/  @!P1 IADD3.X R29, RZ, R21, RZ, P0, !PT ;  /* 0x00000015ff1d9210 */ /* 0x000fe200007fe4ff */
[----:B------:R-:W3:Y:S01]  /*1870*/  @!P1 LDC.64 R8, c[0x0][0x210] ;  /* 0x00008400ff089b82 */ /* 0x000ee20000000a00 */
[----:B------:R-:W-:Y:S01]  /*1880*/  ISETP.GT.U32.AND P6, PT, R5, R28, PT ;  /* 0x0000001c0500720c */ /* 0x000fe20003fc4070 */
[----:B------:R2:W-:Y:S01]  /*1890*/  @!P3 LDGSTS.E.BYPASS.LTC128B.128 [R239+0x2000], desc[UR20][R34.64+0x80] ;  /* 0x0200008022efbfae */ /* 0x0005e2000b901d54 */
[----:B------:R-:W-:Y:S01]  /*18a0*/  @!P2 IMAD.IADD R26, R33, 0x1, R31 ;  /* 0x00000001211aa824 */ /* 0x000fe200078e021f */
[----:B----4-:R-:W-:Y:S01]  /*18b0*/  @!P2 LEA R30, P0, R32, R6, 0x1 ;  /* 0x00000006201ea211 */ /* 0x010fe200078008ff */
[----:B------:R-:W-:Y:S01]  /*18c0*/  @!P2 IMAD R25, R10, 0x2, R25 ;  /* 0x000000020a19a824 */ /* 0x000fe200078e0219 */
[----:B------:R2:W-:Y:S01]  /*18d0*/  @!P3 LDGSTS.E.BYPASS.LTC128B.128 [R239+0x4000], desc[UR20][R34.64+0x100] ;  /* 0x0400010022efbfae */ /* 0x0005e2000b901d54 */
[----:B------:R-:W-:Y:S01]  /*18e0*/  @!P1 MOV R33, R23 ;  /* 0x0000001700219202 */ /* 0x000fe20000000f00 */
[----:B-1----:R-:W-:Y:S01]  /*18f0*/  @!P1 IMAD R24, R29, R2, RZ ;  /* 0x000000021d189224 */ /* 0x002fe200078e02ff */
[----:B------:R-:W-:Y:S01]  /*1900*/  @!P2 LEA.HI.X R31, R32, R7, R26, 0x1, P0 ;  /* 0x00000007201fa211 */ /* 0x000fe200000f0c1a */
[----:B------:R2:W-:Y:S01]  /*1910*/  @!P3 LDGSTS.E.BYPASS.LTC128B.128 [R239+0x6000], desc[UR20][R34.64+0x180] ;  /* 0x0600018022efbfae */ /* 0x0005e2000b901d54 */
[----:B------:R-:W-:-:S02]  /*1920*/  @!P1 IMAD.MOV.U32 R32, RZ, RZ, R22 ;  /* 0x000000ffff209224 */ /* 0x000fc400078e0016 */
[C---:B------:R-:W-:Y:S01]  /*1930*/  @!P1 IMAD R3, R11.reuse, R3, R24 ;  /* 0x000000030b039224 */ /* 0x040fe200078e0218 */
[----:B------:R2:W-:Y:S01]  /*1940*/  @!P2 LDGSTS.E.BYPASS.LTC128B.128 [R25+0x800], desc[UR20][R30.64] ;  /* 0x008000001e19afae */ /* 0x0005e2000b901d54 */
[----:B------:R-:W-:Y:S02]  /*1950*/  @!P6 IMAD.IADD R28, R28, 0x1, -R5 ;  /* 0x000000011c1ce824 */ /* 0x000fe400078e0a05 */
[----:B------:R-:W-:Y:S01]  /*1960*/  @!P1 IMAD.WIDE.U32 R32, R11, R2, R32 ;  /* 0x000000020b209225 */ /* 0x000fe200078e0020 */
[----:B------:R2:W-:Y:S01]  /*1970*/  @!P2 LDGSTS.E.BYPASS.LTC128B.128 [R25+0x2800], desc[UR20][R30.64+0x80] ;  /* 0x028000801e19afae */ /* 0x0005e2000b901d54 */
[----:B------:R-:W-:Y:S01]  /*1980*/  LOP3.LUT R2, R18, UR8, RZ, 0x3c, !PT ;  /* 0x0000000812027c12 */ /* 0x000fe2000f8e3cff */
[----:B------:R-:W-:Y:S01]  /*1990*/  @UP0 ULDC.64 UR8, c[0x0][0x250] ;  /* 0x0000940000080ab9 */ /* 0x000fe20000000a00 */
[----:B------:R-:W-:Y:S01]  /*19a0*/  ISETP.GE.U32.AND P3, PT, R28, R5, PT ;  /* 0x000000051c00720c */ /* 0x000fe20003f66070 */
[----:B------:R-:W-:Y:S01]  /*19b0*/  VIADD R5, R14, 0x30 ;  /* 0x000000300e057836 */ /* 0x000fe20000000000 */
[----:B------:R2:W-:Y:S01]  /*19c0*/  @!P2 LDGSTS.E.BYPASS.LTC128B.128 [R25+0x4800], desc[UR20][R30.64+0x100] ;  /* 0x048001001e19afae */ /* 0x0005e2000b901d54 */
[----:B------:R-:W-:Y:S01]  /*19d0*/  @!P6 VIADD R19, R19, 0x1 ;  /* 0x000000011313e836 */ /* 0x000fe20000000000 */
[----:B---3--:R-:W-:Y:S01]  /*19e0*/  @!P1 LEA R28, P6, R32, R8, 0x1 ;  /* 0x00000008201c9211 */ /* 0x008fe200078c08ff */
[----:B------:R-:W-:Y:S01]  /*19f0*/  @!P1 IMAD.IADD R6, R33, 0x1, R3 ;  /* 0x0000000121069824 */ /* 0x000fe200078e0203 */
[----:B------:R-:W-:Y:S01]  /*1a00*/  ISETP.GE.AND P0, PT, R5, UR5, PT ;  /* 0x0000000505007c0c */ /* 0x000fe2000bf06270 */
[----:B------:R-:W-:Y:S01]  /*1a10*/  @!P1 IMAD R27, R10, 0x2, R27 ;  /* 0x000000020a1b9824 */ /* 0x000fe200078e021b */
[----:B------:R2:W-:Y:S01]  /*1a20*/  @!P2 LDGSTS.E.BYPASS.LTC128B.128 [R25+0x6800], desc[UR20][R30.64+0x180] ;  /* 0x068001801e19afae */ /* 0x0005e2000b901d54 */
[----:B------:R-:W-:Y:S01]  /*1a30*/  ISETP.GE.AND P2, PT, R2, RZ, PT ;  /* 0x000000ff0200720c */ /* 0x000fe20003f46270 */
[----:B------:R-:W-:Y:S01]  /*1a40*/  @UP0 UIMAD.WIDE.U32 UR28, UR7, UR8, URZ ;  /* 0x00000008071c02a5 */ /* 0x000fe2000f8e003f */
[----:B------:R-:W-:Y:S01]  /*1a50*/  @!P1 LEA.HI.X R29, R32, R9, R6, 0x1, P6 ;  /* 0x00000009201d9211 */ /* 0x000fe200030f0c06 */
[----:B------:R-:W-:Y:S01]  /*1a60*/  @UP0 UIMAD UR7, UR7, UR9, URZ ;  /* 0x00000009070702a4 */ /* 0x000fe2000f8e023f */
[----:B------:R-:W-:Y:S01]  /*1a70*/  @P3 VIADD R19, R19, 0x1 ;  /* 0x0000000113133836 */ /* 0x000fe20000000000 */
[----:B------:R-:W-:-:S02]  /*1a80*/  ISETP.NE.AND P3, PT, R18, RZ, PT ;  /* 0x000000ff1200720c */ /* 0x000fc40003f65270 */
[----:B------:R2:W-:Y:S01]  /*1a90*/  @!P1 LDGSTS.E.BYPASS.LTC128B.128 [R27+0x1000], desc[UR20][R28.64] ;  /* 0x010000001c1b9fae */ /* 0x0005e2000b901d54 */
[----:B------:R-:W-:Y:S01]  /*1aa0*/  @UP0 UIADD3 UR27, UR29, UR7, URZ ;  /* 0x000000071d1b0290 */ /* 0x000fe2000fffe03f */
[----:B------:R-:W-:Y:S01]  /*1ab0*/  MOV R11, R19 ;  /* 0x00000013000b7202 */ /* 0x000fe20000000f00 */
[----:B------:R-:W1:Y:S01]  /*1ac0*/  @!P0 LDC.64 R6, c[0x0][0x240] ;  /* 0x00009000ff068b82 */ /* 0x000e620000000a00 */
[----:B------:R2:W-:Y:S01]  /*1ad0*/  @!P1 LDGSTS.E.BYPASS.LTC128B.128 [R27+0x3000], desc[UR20][R28.64+0x80] ;  /* 0x030000801c1b9fae */ /* 0x0005e2000b901d54 */
[----:B------:R-:W-:Y:S01]  /*1ae0*/  ISETP.GE.AND P6, PT, R14, UR24, PT ;  /* 0x000000180e007c0c */ /* 0x000fe2000bfc6270 */
[----:B------:R-:W-:Y:S01]  /*1af0*/  @UP0 UIADD3 UR29, UR31, UR6, URZ ;  /* 0x000000061f1d0290 */ /* 0x000fe2000fffe03f */
[----:B------:R-:W-:Y:S01]  /*1b00*/  @!P2 IMAD.MOV R11, RZ, RZ, -R11 ;  /* 0x000000ffff0ba224 */ /* 0x000fe200078e0a0b */
[----:B------:R2:W-:Y:S01]  /*1b10*/  @!P1 LDGSTS.E.BYPASS.LTC128B.128 [R27+0x5000], desc[UR20][R28.64+0x100] ;  /* 0x050001001c1b9fae */ /* 0x0005e2000b901d54 */
[----:B------:R-:W-:Y:S02]  /*1b20*/  ISETP.GE.AND P2, PT, R12, UR24, PT ;  /* 0x000000180c007c0c */ /* 0x000fe4000bf46270 */
[----:B------:R-:W3:Y:S01]  /*1b30*/  @!P0 LDC.64 R2, c[0x0][0x210] ;  /* 0x00008400ff028b82 */ /* 0x000ee20000000a00 */
[----:B------:R2:W-:Y:S01]  /*1b40*/  @!P1 LDGSTS.E.BYPASS.LTC128B.128 [R27+0x7000], desc[UR20][R28.64+0x180] ;  /* 0x070001801c1b9fae */ /* 0x0005e2000b901d54 */
[----:B------:R-:W-:Y:S01]  /*1b50*/  @!P0 IADD3 R9, P1, R20, 0x30, RZ ;  /* 0x0000003014098810 */ /* 0x000fe20007f3e0ff */
[----:B------:R-:W-:Y:S01]  /*1b60*/  @!P0 IMAD.MOV.U32 R20, RZ, RZ, R22 ;  /* 0x000000ffff148224 */ /* 0x000fe200078e0016 */
[----:B------:R-:W-:Y:S01]  /*1b70*/  @!P3 LOP3.LUT R11, RZ, R18, RZ, 0x33, !PT ;  /* 0x00000012ff0bb212 */ /* 0x000fe200078e33ff */
[----:B------:R-:W4:Y:S02]  /*1b80*/  @!P0 S2R R8, SR_CgaCtaId ;  /* 0x0000000000088919 */ /* 0x000f240000008800 */
[----:B------:R-:W-:Y:S01]  /*1b90*/  @!P0 IMAD.X R21, RZ, RZ, R21, P1 ;  /* 0x000000ffff158224 */ /* 0x000fe200008e0615 */
[----:B------:R-:W-:-:S03]  /*1ba0*/  PLOP3.LUT P1, PT, PT, PT, UP0, 0x80, 0x0 ;  /* 0x000000000000781c */ /* 0x000fc60003f2f008 */
[-C--:B-1----:R-:W-:Y:S02]  /*1bb0*/  @!P0 IMAD R18, R21, R6.reuse, RZ ;  /* 0x0000000615128224 */ /* 0x082fe400078e02ff */
[----:B------:R-:W-:Y:S02]  /*1bc0*/  @!P0 IMAD.MOV.U32 R21, RZ, RZ, R23 ;  /* 0x000000ffff158224 */ /* 0x000fe400078e0017 */
[C---:B------:R-:W-:Y:S02]  /*1bd0*/  @!P0 IMAD R18, R9.reuse, R7, R18 ;  /* 0x0000000709128224 */ /* 0x040fe400078e0212 */
[----:B------:R-:W-:-:S04]  /*1be0*/  @!P0 IMAD.WIDE.U32 R20, R9, R6, R20 ;  /* 0x0000000609148225 */ /* 0x000fc800078e0014 */
[----:B--2-4-:R-:W-:Y:S05]  /*1bf0*/  @P1 BRA `(.L_x_1185) ;  /* 0x0000000000341947 */ /* 0x014fea0003800000 */
        /* <DEDUP_REMOVED lines=13> */
.L_x_1185:
[----:B------:R-:W-:Y:S01]  /*1cd0*/  @!P0 MOV R7, 0x400 ;  /* 0x0000040000078802 */ /* 0x000fe20000000f00 */
        /* <DEDUP_REMOVED lines=14> */
.L_x_1186:
[----:B------:R-:W-:Y:S01]  /*1dc0*/  @!P0 IMAD.IADD R6, R21, 0x1, R18 ;  /* 0x0000000115068824 */ /* 0x000fe200078e0212 */
[----:B---3--:R-:W-:Y:S01]  /*1dd0*/  @!P0 LEA R32, P1, R20, R2, 0x1 ;  /* 0x0000000214208211 */ /* 0x008fe200078208ff */
[----:B------:R-:W-:Y:S01]  /*1de0*/  IMAD R9, R15, UR10, RZ ;  /* 0x0000000a0f097c24 */ /* 0x000fe2000f8e02ff */
[----:B------:R-:W-:Y:S01]  /*1df0*/  @!P0 LEA R7, R8, R7, 0x18 ;  /* 0x0000000708078211 */ /* 0x000fe200078ec0ff */
[----:B------:R-:W-:Y:S01]  /*1e00*/  IMAD.WIDE.U32 R18, R14, UR10, R16 ;  /* 0x0000000a0e127c25 */ /* 0x000fe2000f8e0010 */
[----:B------:R-:W-:Y:S01]  /*1e10*/  @!P0 LEA.HI.X R33, R20, R3, R6, 0x1, P1 ;  /* 0x0000000314218211 */ /* 0x000fe200008f0c06 */
[----:B------:R-:W-:Y:S01]  /*1e20*/  ULDC.64 UR6, c[0x0][0x260] ;  /* 0x0000980000067ab9 */ /* 0x000fe20000000a00 */
[----:B------:R-:W1:Y:S01]  /*1e30*/  @!P6 S2R R6, SR_CgaCtaId ;  /* 0x000000000006e919 */ /* 0x000e620000008800 */
[----:B------:R-:W-:Y:S01]  /*1e40*/  IMAD R9, R14, UR11, R9 ;  /* 0x0000000b0e097c24 */ /* 0x000fe2000f8e0209 */
[----:B------:R-:W-:Y:S01]  /*1e50*/  IADD3 R240, P1, R18, UR30, RZ ;  /* 0x0000001e12f07c10 */ /* 0x000fe2000ff3e0ff */
[----:B------:R-:W-:Y:S01]  /*1e60*/  USHF.L.U64.HI UR26, UR10, 0x6, UR11 ;  /* 0x000000060a1a7899 */ /* 0x000fe2000801020b */
[----:B------:R-:W-:Y:S01]  /*1e70*/  SHF.R.S32.HI R18, RZ, 0x1f, R11 ;  /* 0x0000001fff127819 */ /* 0x000fe2000001140b */
[----:B------:R-:W-:Y:S01]  /*1e80*/  USHF.R.S32.HI UR25, URZ, 0x1f, UR16 ;  /* 0x0000001f3f197899 */ /* 0x000fe20008011410 */
[----:B------:R-:W-:Y:S01]  /*1e90*/  IADD3.X R241, R19, UR29, R9, P1, !PT ;  /* 0x0000001d13f17c10 */ /* 0x000fe20008ffe409 */
[----:B------:R-:W-:Y:S01]  /*1ea0*/  USHF.L.U32 UR29, UR10, 0x6, URZ ;  /* 0x000000060a1d7899 */ /* 0x000fe2000800063f */
[----:B------:R-:W2:Y:S01]  /*1eb0*/  @!P6 LDC.64 R8, c[0x0][0x218] ;  /* 0x00008600ff08eb82 */ /* 0x000ea20000000a00 */
[----:B------:R-:W-:Y:S01]  /*1ec0*/  IMAD R2, R18, UR6, RZ ;  /* 0x0000000612027c24 */ /* 0x000fe2000f8e02ff */
[----:B------:R-:W3:Y:S01]  /*1ed0*/  @!P5 S2R R25, SR_CgaCtaId ;  /* 0x000000000019d919 */ /* 0x000ee20000008800 */
[----:B------:R-:W-:Y:S01]  /*1ee0*/  IMAD.WIDE.U32 R240, R11, UR6, R240 ;  /* 0x000000060bf07c25 */ /* 0x000fe2000f8e00f0 */
[----:B------:R-:W-:Y:S01]  /*1ef0*/  UIMAD UR6, UR26, UR16, URZ ;  /* 0x000000101a0672a4 */ /* 0x000fe2000f8e023f */
[----:B------:R-:W-:Y:S01]  /*1f00*/  ISETP.GE.AND P1, PT, R5, UR24, PT ;  /* 0x0000001805007c0c */ /* 0x000fe2000bf26270 */
[----:B------:R-:W4:Y:S01]  /*1f10*/  @!P2 S2R R19, SR_CgaCtaId ;  /* 0x000000000013a919 */ /* 0x000f220000008800 */
[----:B------:R-:W-:Y:S01]  /*1f20*/  IMAD R249, R11, UR7, R2 ;  /* 0x000000070bf97c24 */ /* 0x000fe2000f8e0202 */
[----:B------:R-:W-:Y:S01]  /*1f30*/  UIMAD UR6, UR25, UR29, UR6 ;  /* 0x0000001d190672a4 */ /* 0x000fe2000f8e0206 */
[----:B------:R-:W-:Y:S01]  /*1f40*/  IMAD.U32 R3, RZ, RZ, UR29 ;  /* 0x0000001dff037e24 */ /* 0x000fe2000f8e00ff */
[----:B------:R-:W-:Y:S01]  /*1f50*/  LEA.HI R22, R13, R4, RZ, 0x4 ;  /* 0x000000040d167211 */ /* 0x000fe200078f20ff */
[----:B------:R-:W-:Y:S01]  /*1f60*/  IMAD.IADD R249, R241, 0x1, R249 ;  /* 0x00000001f1f97824 */ /* 0x000fe200078e02f9 */
[----:B------:R-:W-:Y:S01]  /*1f70*/  ISETP.GE.AND P3, PT, R12, UR24, PT ;  /* 0x000000180c007c0c */ /* 0x000fe2000bf66270 */
[----:B------:R-:W-:Y:S01]  /*1f80*/  IMAD.MOV.U32 R248, RZ, RZ, R240 ;  /* 0x000000fffff87224 */ /* 0x000fe200078e00f0 */
[----:B------:R-:W-:Y:S01]  /*1f90*/  SHF.R.S32.HI R27, RZ, 0x4, R22 ;  /* 0x00000004ff1b7819 */ /* 0x000fe20000011416 */
[----:B------:R-:W-:Y:S01]  /*1fa0*/  @!P0 IMAD R24, R10, 0x2, R7 ;  /* 0x000000020a188824 */ /* 0x000fe200078e0207 */
[----:B------:R-:W-:Y:S01]  /*1fb0*/  @!P6 MOV R7, 0x400 ;  /* 0x000004000007e802 */ /* 0x000fe20000000f00 */
[----:B------:R-:W-:Y:S01]  /*1fc0*/  IMAD.WIDE.U32 R20, R3, UR16, R248 ;  /* 0x0000001003147c25 */ /* 0x000fe2000f8e00f8 */
[----:B------:R-:W5:Y:S01]  /*1fd0*/  @!P1 S2R R2, SR_CgaCtaId ;  /* 0x0000000000029919 */ /* 0x000f620000008800 */
[----:B------:R-:W-:Y:S01]  /*1fe0*/  LEA.HI R12, R22, R27, RZ, 0x1 ;  /* 0x0000001b160c7211 */ /* 0x000fe200078f08ff */
[----:B------:R-:W-:Y:S01]  /*1ff0*/  UIMAD.WIDE.U32 UR30, UR10, 0x20, URZ ;  /* 0x000000200a1e78a5 */ /* 0x000fe2000f8e003f */
[----:B------:R-:W-:Y:S01]  /*2000*/  VIADD R23, R21, UR6 ;  /* 0x0000000615177c36 */ /* 0x000fe20008000000 */
[----:B------:R-:W-:Y:S01]  /*2010*/  @!PT LDS RZ, [RZ] ;  /* 0x00000000fffff984 */ /* 0x000fe20000000800 */
[----:B------:R-:W-:Y:S01]  /*2020*/  @!PT LDS RZ, [RZ] ;  /* 0x00000000fffff984 */ /* 0x000fe20000000800 */
[----:B------:R-:W-:Y:S01]  /*2030*/  @!PT LDS RZ, [RZ] ;  /* 0x00000000fffff984 */ /* 0x000fe20000000800 */
[----:B------:R-:W-:Y:S01]  /*2040*/  @!P0 LDGSTS.E.BYPASS.LTC128B.128 [R24+0x1800], desc[UR20][R32.64] ;  /* 0x0180000020188fae */ /* 0x000fe2000b901d54 */
[----:B------:R-:W-:Y:S01]  /*2050*/  @!P5 MOV R28, 0x400 ;  /* 0x00000400001cd802 */ /* 0x000fe20000000f00 */
[----:B------:R-:W-:Y:S01]  /*2060*/  USHF.L.U32 UR6, UR11, 0x5, URZ ;  /* 0x000000050b067899 */ /* 0x000fe2000800063f */
[----:B-1----:R-:W-:Y:S01]  /*2070*/  @!P6 LEA R21, R6, R7, 0x18 ;  /* 0x000000070615e211 */ /* 0x002fe200078ec0ff */
[----:B------:R-:W-:Y:S01]  /*2080*/  @!P0 LDGSTS.E.BYPASS.LTC128B.128 [R24+0x3800], desc[UR20][R32.64+0x80] ;  /* 0x0380008020188fae */ /* 0x000fe2000b901d54 */
[----:B------:R-:W1:Y:S01]  /*2090*/  @!P5 LDC.64 R6, c[0x0][0x218] ;  /* 0x00008600ff06db82 */ /* 0x000e620000000a00 */
[----:B------:R-:W-:Y:S01]  /*20a0*/  LOP3.LUT R12, R12, 0xfffffffe, RZ, 0xc0, !PT ;  /* 0xfffffffe0c0c7812 */ /* 0x000fe200078ec0ff */
[----:B------:R-:W-:Y:S01]  /*20b0*/  IMAD.WIDE.U32 R16, R14, UR8, R16 ;  /* 0x000000080e107c25 */ /* 0x000fe2000f8e0010 */
[----:B------:R-:W-:Y:S01]  /*20c0*/  @!P0 LDGSTS.E.BYPASS.LTC128B.128 [R24+0x5800], desc[UR20][R32.64+0x100] ;  /* 0x0580010020188fae */ /* 0x000fe2000b901d54 */
[----:B------:R-:W-:Y:S01]  /*20d0*/  VOTEU.ALL UP0, P1 ;  /* 0x00000000003f7886 */ /* 0x000fe20000800000 */
[----:B------:R-:W-:Y:S01]  /*20e0*/  @!P2 MOV R26, 0x400 ;  /* 0x00000400001aa802 */ /* 0x000fe20000000f00 */
[----:B------:R-:W-:Y:S01]  /*20f0*/  @!P6 IMAD R29, R10, 0x2, R21 ;  /* 0x000000020a1de824 */ /* 0x000fe200078e0215 */
[----:B------:R5:W-:Y:S01]  /*2100*/  @!P0 LDGSTS.E.BYPASS.LTC128B.128 [R24+0x7800], desc[UR20][R32.64+0x180] ;  /* 0x0780018020188fae */ /* 0x000be2000b901d54 */
[C---:B--2---:R-:W-:Y:S01]  /*2110*/  @!P6 LEA R30, P0, R20.reuse, R8, 0x1 ;  /* 0x00000008141ee211 */ /* 0x044fe200078008ff */
[----:B------:R-:W-:Y:S01]  /*2120*/  IMAD.U32 R8, RZ, RZ, UR10 ;  /* 0x0000000aff087e24 */ /* 0x000fe2000f8e00ff */
[----:B---3--:R-:W-:Y:S01]  /*2130*/  @!P5 LEA R21, R25, R28, 0x18 ;  /* 0x0000001c1915d211 */ /* 0x008fe200078ec0ff */
[----:B------:R-:W-:Y:S01]  /*2140*/  IMAD.IADD R12, R27, 0x1, -R12 ;  /* 0x000000011b0c7824 */ /* 0x000fe200078e0a0c */
[----:B------:R-:W-:Y:S01]  /*2150*/  @!P6 LEA.HI.X R31, R20, R9, R23, 0x1, P0 ;  /* 0x00000009141fe211 */ /* 0x000fe200000f0c17 */
[----:B------:R-:W-:Y:S01]  /*2160*/  IMAD.U32 R9, RZ, RZ, UR10 ;  /* 0x0000000aff097e24 */ /* 0x000fe2000f8e00ff */
[----:B------:R-:W-:Y:S01]  /*2170*/  ISETP.GE.AND P0, PT, R5, UR24, PT ;  /* 0x0000001805007c0c */ /* 0x000fe2000bf06270 */
[----:B------:R-:W-:Y:S01]  /*2180*/  IMAD.SHL.U32 R250, R4, 0x2, RZ ;  /* 0x0000000204fa7824 */ /* 0x000fe200078e00ff */
[----:B------:R-:W-:Y:S01]  /*2190*/  LOP3.LUT R5, R22, 0xfffffff0, RZ, 0xc0, !PT ;  /* 0xfffffff016057812 */ /* 0x000fe200078ec0ff */
[----:B------:R-:W-:Y:S01]  /*21a0*/  @!P6 LDGSTS.E.BYPASS.LTC128B.128 [R29+0x8000], desc[UR20][R30.64] ;  /* 0x080000001e1defae */ /* 0x000fe2000b901d54 */
[----:B------:R-:W-:Y:S01]  /*21b0*/  @!P1 MOV R27, 0x400 ;  /* 0x00000400001b9802 */ /* 0x000fe20000000f00 */
[----:B------:R-:W-:Y:S01]  /*21c0*/  IMAD.U32 R246, RZ, RZ, UR23 ;  /* 0x00000017fff67e24 */ /* 0x000fe2000f8e00ff */
[----:B----4-:R-:W-:Y:S01]  /*21d0*/  @!P2 LEA R19, R19, R26, 0x18 ;  /* 0x0000001a1313a211 */ /* 0x010fe200078ec0ff */
[----:B------:R-:W-:Y:S01]  /*21e0*/  @!P6 LDGSTS.E.BYPASS.LTC128B.128 [R29+0xa000], desc[UR20][R30.64+0x80] ;  /* 0x0a0000801e1defae */ /* 0x000fe2000b901d54 */
[----:B------:R-:W-:Y:S01]  /*21f0*/  LEA.HI R92, R13, R4, RZ, 0x5 ;  /* 0x000000040d5c7211 */ /* 0x000fe200078f28ff */
[----:B------:R-:W-:Y:S01]  /*2200*/  UIADD3 UR19, UR23, -UR19, -UR15 ;  /* 0x8000001317137290 */ /* 0x000fe2000fffe80f */
[----:B-----5:R-:W-:Y:S01]  /*2210*/  @!P1 LEA R27, R2, R27, 0x18 ;  /* 0x0000001b021b9211 */ /* 0x020fe200078ec0ff */
[----:B------:R-:W-:Y:S01]  /*2220*/  @!P6 LDGSTS.E.BYPASS.LTC128B.128 [R29+0xc000], desc[UR20][R30.64+0x100] ;  /* 0x0c0001001e1defae */ /* 0x000fe2000b901d54 */
[----:B------:R-:W-:Y:S01]  /*2230*/  @!P2 IMAD R19, R10, 0x2, R19 ;  /* 0x000000020a13a824 */ /* 0x000fe200078e0213 */
[----:B------:R-:W-:-:S02]  /*2240*/  LOP3.LUT R250, R250, 0x6, RZ, 0xc0, !PT ;  /* 0x00000006fafa7812 */ /* 0x000fc400078ec0ff */
[----:B------:R1:W-:Y:S01]  /*2250*/  @!P6 LDGSTS.E.BYPASS.LTC128B.128 [R29+0xe000], desc[UR20][R30.64+0x180] ;  /* 0x0e0001801e1defae */ /* 0x0003e2000b901d54 */
[----:B------:R-:W-:Y:S01]  /*2260*/  @!P5 LEA R22, P6, R9, R20, 0x4 ;  /* 0x000000140916d211 */ /* 0x000fe200078c20ff */
[----:B------:R-:W-:Y:S02]  /*2270*/  @!P1 IMAD R27, R10, 0x2, R27 ;  /* 0x000000020a1b9824 */ /* 0x000fe400078e021b */
[----:B------:R-:W-:Y:S02]  /*2280*/  IMAD.IADD R24, R4, 0x1, -R5 ;  /* 0x0000000104187824 */ /* 0x000fe400078e0a05 */
[----:B------:R-:W-:-:S03]  /*2290*/  IMAD.U32 R5, RZ, RZ, UR11 ;  /* 0x0000000bff057e24 */ /* 0x000fc6000f8e00ff */
[----:B------:R-:W-:Y:S02]  /*22a0*/  SHF.R.S32.HI R9, RZ, 0x1f, R24 ;  /* 0x0000001fff097819 */ /* 0x000fe40000011418 */
[----:B------:R-:W-:Y:S02]  /*22b0*/  @!P5 LEA.HI.X R25, R8, R23, R5, 0x4, P6 ;  /* 0x000000170819d211 */ /* 0x000fe400030f2405 */
[----:B------:R-:W-:Y:S02]  /*22c0*/  LEA.HI R5, R9, R24, RZ, 0x3 ;  /* 0x0000001809057211 */ /* 0x000fe400078f18ff */
[----:B------:R-:W2:Y:S03]  /*22d0*/  @!P2 LDC.64 R8, c[0x0][0x218] ;  /* 0x00008600ff08ab82 */ /* 0x000ea60000000a00 */
[----:B------:R-:W-:-:S05]  /*22e0*/  IMAD.SHL.U32 R93, R5, 0x40, RZ ;  /* 0x00000040055d7824 */ /* 0x000fca00078e00ff */
[----:B------:R-:W-:Y:S02]  /*22f0*/  LOP3.LUT R93, R93, 0xfffffe00, RZ, 0xc0, !PT ;  /* 0xfffffe005d5d7812 */ /* 0x000fe400078ec0ff */
[----:B-1----:R-:W-:Y:S01]  /*2300*/  @!P5 LEA R30, P6, R22, R6, 0x1 ;  /* 0x00000006161ed211 */ /* 0x002fe200078c08ff */
[----:B------:R-:W-:Y:S01]  /*2310*/  IMAD.SHL.U32 R6, R14, 0x8, RZ ;  /* 0x000000080e067824 */ /* 0x000fe200078e00ff */
[----:B------:R-:W-:Y:S02]  /*2320*/  LOP3.LUT R29, R5, 0xfffffff8, RZ, 0xc0, !PT ;  /* 0xfffffff8051d7812 */ /* 0x000fe400078ec0ff */
[----:B------:R-:W-:Y:S01]  /*2330*/  @!P5 LEA.HI.X R31, R22, R7, R25, 0x1, P6 ;  /* 0x00000007161fd211 */ /* 0x000fe200030f0c19 */
[----:B------:R-:W-:Y:S02]  /*2340*/  @!P5 IMAD R22, R10, 0x2, R21 ;  /* 0x000000020a16d824 */ /* 0x000fe400078e0215 */
[----:B------:R-:W-:Y:S02]  /*2350*/  IMAD.SHL.U32 R25, R0, 0x40, RZ ;  /* 0x0000004000197824 */ /* 0x000fe400078e00ff */
[----:B------:R-:W-:Y:S01]  /*2360*/  IMAD R21, R15, UR8, RZ ;  /* 0x000000080f157c24 */ /* 0x000fe2000f8e02ff */
[----:B------:R-:W-:Y:S01]  /*2370*/  @!P5 LDGSTS.E.BYPASS.LTC128B.128 [R22+0x8800], desc[UR20][R30.64] ;  /* 0x088000001e16dfae */ /* 0x000fe2000b901d54 */
[----:B------:R-:W-:Y:S01]  /*2380*/  IMAD.U32 R7, RZ, RZ, UR6 ;  /* 0x00000006ff077e24 */ /* 0x000fe2000f8e00ff */
[----:B------:R-:W-:Y:S01]  /*2390*/  @!P2 IADD3 R15, P6, R20, UR30, RZ ;  /* 0x0000001e140fac10 */ /* 0x000fe2000ffde0ff */
[----:B------:R-:W-:Y:S01]  /*23a0*/  IMAD R21, R14, UR9, R21 ;  /* 0x000000090e157c24 */ /* 0x000fe2000f8e0215 */
[----:B------:R-:W-:Y:S01]  /*23b0*/  @!P5 LDGSTS.E.BYPASS.LTC128B.128 [R22+0xa800], desc[UR20][R30.64+0x80] ;  /* 0x0a8000801e16dfae */ /* 0x000fe2000b901d54 */
[----:B------:R-:W-:Y:S01]  /*23c0*/  LOP3.LUT R25, R25, 0x1c0, RZ, 0xc0, !PT ;  /* 0x000001c019197812 */ /* 0x000fe200078ec0ff */
[----:B------:R-:W-:Y:S01]  /*23d0*/  IMAD.IADD R2, R24, 0x1, -R29 ;  /* 0x0000000118027824 */ /* 0x000fe200078e0a1d */
[----:B------:R-:W-:Y:S01]  /*23e0*/  ULDC.64 UR6, c[0x0][0x268] ;  /* 0x00009a0000067ab9 */ /* 0x000fe20000000a00 */
[----:B------:R-:W-:Y:S01]  /*23f0*/  @!P5 LDGSTS.E.BYPASS.LTC128B.128 [R22+0xc800], desc[UR20][R30.64+0x100] ;  /* 0x0c8001001e16dfae */ /* 0x000fe2000b901d54 */
[----:B------:R-:W-:Y:S01]  /*2400*/  LOP3.LUT R237, R25, 0x8, R6, 0xf8, !PT ;  /* 0x0000000819ed7812 */ /* 0x000fe200078ef806 */
[----:B------:R-:W-:-:S02]  /*2410*/  IMAD R18, R18, UR6, RZ ;  /* 0x0000000612127c24 */ /* 0x000fc4000f8e02ff */
[----:B------:R1:W-:Y:S01]  /*2420*/  @!P5 LDGSTS.E.BYPASS.LTC128B.128 [R22+0xe800], desc[UR20][R30.64+0x180] ;  /* 0x0e8001801e16dfae */ /* 0x0003e2000b901d54 */
[----:B------:R-:W-:Y:S01]  /*2430*/  ISETP.GE.AND P5, PT, R14, UR24, PT ;  /* 0x000000180e007c0c */ /* 0x000fe2000bfa6270 */
[----:B------:R-:W-:Y:S01]  /*2440*/  UIMAD UR24, UR25, UR8, URZ ;  /* 0x00000008191872a4 */ /* 0x000fe2000f8e023f */
[----:B------:R-:W-:Y:S01]  /*2450*/  @!P2 IADD3.X R14, R23, UR31, R7, P6, !PT ;  /* 0x0000001f170eac10 */ /* 0x000fe2000b7fe407 */
[----:B------:R-:W-:Y:S01]  /*2460*/  @!UP0 UIMAD UR25, UR11, 0x30, URZ ;  /* 0x000000300b1988a4 */ /* 0x000fe2000f8e023f */
[----:B------:R-:W3:Y:S01]  /*2470*/  @!P1 LDC.64 R6, c[0x0][0x218] ;  /* 0x00008600ff069b82 */ /* 0x000ee20000000a00 */
[C---:B--2---:R-:W-:Y:S01]  /*2480*/  @!P2 LEA R24, P6, R15.reuse, R8, 0x1 ;  /* 0x000000080f18a211 */ /* 0x044fe200078c08ff */
[----:B------:R-:W-:Y:S01]  /*2490*/  UIMAD.WIDE.U32 UR30, UR16, UR8, URZ ;  /* 0x00000008101e72a5 */ /* 0x000fe2000f8e003f */
[----:B------:R-:W-:Y:S01]  /*24a0*/  SHF.R.U32.HI R8, RZ, 0x3, R25 ;  /* 0x00000003ff087819 */ /* 0x000fe20000011619 */
[----:B------:R-:W-:Y:S01]  /*24b0*/  UIMAD UR24, UR16, UR9, UR24 ;  /* 0x00000009101872a4 */ /* 0x000fe2000f8e0218 */
[----:B------:R-:W-:Y:S01]  /*24c0*/  @!P2 LEA.HI.X R25, R15, R9, R14, 0x1, P6 ;  /* 0x000000090f19a211 */ /* 0x000fe200030f0c0e */
[----:B------:R-:W-:Y:S01]  /*24d0*/  IMAD.U32 R9, RZ, RZ, UR10 ;  /* 0x0000000aff097e24 */ /* 0x000fe2000f8e00ff */
[----:B------:R-:W-:Y:S01]  /*24e0*/  IADD3 R166, P6, R16, UR28, RZ ;  /* 0x0000001c10a67c10 */ /* 0x000fe2000ffde0ff */
[----:B------:R-:W-:Y:S01]  /*24f0*/  UIADD3 UR24, UR31, UR24, URZ ;  /* 0x000000181f187290 */ /* 0x000fe2000fffe03f */
[----:B------:R-:W-:Y:S01]  /*2500*/  LOP3.LUT R237, R237, R8, RZ, 0x3c, !PT ;  /* 0x00000008eded7212 */ /* 0x000fe200078e3cff */
[----:B------:R-:W-:Y:S01]  /*2510*/  @!P2 LDGSTS.E.BYPASS.LTC128B.128 [R19+0x9000], desc[UR20][R24.64] ;  /* 0x090000001813afae */ /* 0x000fe2000b901d54 */
[----:B------:R-:W-:Y:S01]  /*2520*/  IADD3.X R167, R17, UR27, R21, P6, !PT ;  /* 0x0000001b11a77c10 */ /* 0x000fe2000b7fe415 */
[----:B------:R-:W-:Y:S01]  /*2530*/  IMAD.U32 R242, RZ, RZ, UR30 ;  /* 0x0000001efff27e24 */ /* 0x000fe2000f8e00ff */
[----:B------:R-:W-:Y:S01]  /*2540*/  VOTEU.ALL UP0, P0 ;  /* 0x00000000003f7886 */ /* 0x000fe20000000000 */
[----:B------:R-:W-:Y:S01]  /*2550*/  @!P2 LDGSTS.E.BYPASS.LTC128B.128 [R19+0xb000], desc[UR20][R24.64+0x80] ;  /* 0x0b0000801813afae */ /* 0x000fe2000b901d54 */
[----:B------:R-:W-:-:S02]  /*2560*/  IMAD.U32 R243, RZ, RZ, UR31 ;  /* 0x0000001ffff37e24 */ /* 0x000fc4000f8e00ff */
[C---:B------:R-:W-:Y:S01]  /*2570*/  IMAD.WIDE.U32 R166, R11.reuse, UR6, R166 ;  /* 0x000000060ba67c25 */ /* 0x040fe2000f8e00a6 */
[----:B------:R-:W-:Y:S01]  /*2580*/  @!P2 LDGSTS.E.BYPASS.LTC128B.128 [R19+0xd000], desc[UR20][R24.64+0x100] ;  /* 0x0d0001001813afae */ /* 0x000fe2000b901d54 */
[----:B------:R-:W-:Y:S02]  /*2590*/  USHF.L.U32 UR6, UR9, 0x5, URZ ;  /* 0x0000000509067899 */ /* 0x000fe4000800063f */
[----:B------:R-:W-:Y:S01]  /*25a0*/  IMAD R11, R11, UR7, R18 ;  /* 0x000000070b0b7c24 */ /* 0x000fe2000f8e0212 */
[----:B------:R2:W-:Y:S01]  /*25b0*/  @!P2 LDGSTS.E.BYPASS.LTC128B.128 [R19+0xf000], desc[UR20][R24.64+0x180] ;  /* 0x0f0001801813afae */ /* 0x0005e2000b901d54 */
[----:B-1----:R-:W-:Y:S01]  /*25c0*/  @!P1 IMAD.MOV.U32 R22, RZ, RZ, R20 ;  /* 0x000000ffff169224 */ /* 0x002fe200078e0014 */
[----:B------:R-:W-:Y:S01]  /*25d0*/  LEA R20, P2, R242, R166, 0x6 ;  /* 0x000000a6f2147211 */ /* 0x000fe200078430ff */
[----:B------:R-:W-:Y:S01]  /*25e0*/  IMAD.U32 R15, RZ, RZ, UR24 ;  /* 0x00000018ff0f7e24 */ /* 0x000fe2000f8e00ff */
[----:B------:R-:W-:Y:S01]  /*25f0*/  UIADD3 UR7, UR23, 0x1, -UR15 ;  /* 0x0000000117077890 */ /* 0x000fe2000fffe80f */
[----:B------:R-:W-:-:S02]  /*2600*/  @!P1 IMAD.WIDE.U32 R22, R9, 0x30, R22 ;  /* 0x0000003009169825 */ /* 0x000fc400078e0016 */
[----:B------:R-:W1:Y:S02]  /*2610*/  @!P5 LDC.64 R8, c[0x0][0x220] ;  /* 0x00008800ff08db82 */ /* 0x000e640000000a00 */
[----:B------:R-:W-:Y:S01]  /*2620*/  @!P1 VIADD R10, R23, UR25 ;  /* 0x00000019170a9c36 */ /* 0x000fe20008000000 */
[C---:B---3--:R-:W-:Y:S01]  /*2630*/  @!P1 LEA R28, P6, R22.reuse, R6, 0x1 ;  /* 0x00000006161c9211 */ /* 0x048fe200078c08ff */
[----:B------:R-:W-:Y:S01]  /*2640*/  IMAD.IADD R243, R167, 0x1, R11 ;  /* 0x00000001a7f37824 */ /* 0x000fe200078e020b */
[----:B------:R-:W-:Y:S01]  /*2650*/  UIMAD.WIDE.U32 UR24, UR8, 0x20, URZ ;  /* 0x00000020081878a5 */ /* 0x000fe2000f8e003f */
[----:B------:R-:W-:Y:S01]  /*2660*/  IMAD.U32 R11, RZ, RZ, UR8 ;  /* 0x00000008ff0b7e24 */ /* 0x000fe2000f8e00ff */
[----:B------:R-:W-:Y:S01]  /*2670*/  @!P1 LEA.HI.X R29, R22, R7, R10, 0x1, P6 ;  /* 0x00000007161d9211 */ /* 0x000fe200030f0c0a */
[----:B------:R-:W-:Y:S01]  /*2680*/  IMAD.U32 R10, RZ, RZ, UR8 ;  /* 0x00000008ff0a7e24 */ /* 0x000fe2000f8e00ff */
[----:B------:R-:W3:Y:S01]  /*2690*/  @!P4 LDC.64 R6, c[0x0][0x220] ;  /* 0x00008800ff06cb82 */ /* 0x000ee20000000a00 */
[----:B------:R-:W-:Y:S01]  /*26a0*/  LEA.HI.X R21, R242, R243, R15, 0x6, P2 ;  /* 0x000000f3f2157211 */ /* 0x000fe200010f340f */
[----:B------:R-:W-:Y:S01]  /*26b0*/  IMAD.U32 R17, RZ, RZ, UR9 ;  /* 0x00000009ff117e24 */ /* 0x000fe2000f8e00ff */
[----:B------:R-:W-:Y:S01]  /*26c0*/  @!P1 LDGSTS.E.BYPASS.LTC128B.128 [R27+0x9800], desc[UR20][R28.64] ;  /* 0x098000001c1b9fae */ /* 0x000fe2000b901d54 */
[----:B------:R-:W-:Y:S01]  /*26d0*/  @!P4 LEA R16, P2, R11, R20, 0x4 ;  /* 0x000000140b10c211 */ /* 0x000fe200078420ff */
[----:B------:R-:W-:Y:S01]  /*26e0*/  IMAD.U32 R15, RZ, RZ, UR6 ;  /* 0x00000006ff0f7e24 */ /* 0x000fe2000f8e00ff */
[----:B------:R-:W-:Y:S01]  /*26f0*/  @!UP0 UIMAD UR6, UR9, 0x30, URZ ;  /* 0x00000030090688a4 */ /* 0x000fe2000f8e023f */
[----:B------:R-:W-:Y:S01]  /*2700*/  @!P1 LDGSTS.E.BYPASS.LTC128B.128 [R27+0xb800], desc[UR20][R28.64+0x80] ;  /* 0x0b8000801c1b9fae */ /* 0x000fe2000b901d54 */
[----:B------:R-:W-:Y:S01]  /*2710*/  @!P4 LEA.HI.X R17, R10, R21, R17, 0x4, P2 ;  /* 0x000000150a11c211 */ /* 0x000fe200010f2411 */
[----:B------:R-:W-:Y:S01]  /*2720*/  IMAD.U32 R18, RZ, RZ, UR8 ;  /* 0x00000008ff127e24 */ /* 0x000fe2000f8e00ff */
[----:B------:R-:W4:Y:S01]  /*2730*/  @!P3 LDC.64 R10, c[0x0][0x220] ;  /* 0x00008800ff0abb82 */ /* 0x000f220000000a00 */
[----:B------:R-:W-:Y:S01]  /*2740*/  @!P1 LDGSTS.E.BYPASS.LTC128B.128 [R27+0xd800], desc[UR20][R28.64+0x100] ;  /* 0x0d8001001c1b9fae */ /* 0x000fe2000b901d54 */
[----:B------:R-:W-:Y:S01]  /*2750*/  IMAD R237, R12, 0x200, R237 ;  /* 0x000002000ced7824 */ /* 0x000fe200078e02ed */
[----:B------:R-:W-:Y:S01]  /*2760*/  UISETP.GT.AND UP0, UPT, UR16, UR12, UPT ;  /* 0x0000000c1000728c */ /* 0x000fe2000bf04270 */
[----:B--2---:R-:W-:Y:S01]  /*2770*/  @!P0 IMAD.WIDE.U32 R18, R18, 0x30, R20 ;  /* 0x0000003012128825 */ /* 0x004fe200078e0014 */
[----:B------:R-:W-:Y:S01]  /*2780*/  @!P1 LDGSTS.E.BYPASS.LTC128B.128 [R27+0xf800], desc[UR20][R28.64+0x180] ;  /* 0x0f8001801c1b9fae */ /* 0x000fe2000b901d54 */
[----:B-1----:R-:W-:-:S02]  /*2790*/  @!P5 LEA R22, P6, R20, R8, 0x1 ;  /* 0x000000081416d211 */ /* 0x002fc400078c08ff */
[C---:B------:R-:W-:Y:S01]  /*27a0*/  @!P3 IADD3 R14, P1, R20.reuse, UR24, RZ ;  /* 0x00000018140ebc10 */ /* 0x040fe2000ff3e0ff */
[----:B------:R-:W0:Y:S01]  /*27b0*/  LDGDEPBAR ;  /* 0x00000000000079af */ /* 0x000e220000000000 */
[----:B------:R-:W-:Y:S01]  /*27c0*/  @!P5 LEA.HI.X R23, R20, R9, R21, 0x1, P6 ;  /* 0x000000091417d211 */ /* 0x000fe200030f0c15 */
[----:B------:R-:W-:Y:S01]  /*27d0*/  IMAD.SHL.U32 R12, R12, 0x8, RZ ;  /* 0x000000080c0c7824 */ /* 0x000fe200078e00ff */
[----:B------:R-:W1:Y:S01]  /*27e0*/  @!P0 LDC.64 R8, c[0x0][0x220] ;  /* 0x00008800ff088b82 */ /* 0x000e620000000a00 */
[----:B------:R-:W-:Y:S01]  /*27f0*/  @!P3 IADD3.X R15, R21, UR25, R15, P1, !PT ;  /* 0x00000019150fbc10 */ /* 0x000fe20008ffe40f */
[----:B------:R-:W-:Y:S01]  /*2800*/  ULDC UR24, c[0x0][0x39c] ;  /* 0x0000e70000187ab9 */ /* 0x000fe20000000800 */
[C---:B---3--:R-:W-:Y:S01]  /*2810*/  @!P4 LEA R20, P1, R16.reuse, R6, 0x1 ;  /* 0x000000061014c211 */ /* 0x048fe200078208ff */
[----:B------:R-:W-:Y:S01]  /*2820*/  IMAD.U32 R244, RZ, RZ, UR7 ;  /* 0x00000007fff47e24 */ /* 0x000fe2000f8e00ff */
[----:B------:R-:W-:Y:S02]  /*2830*/  SHF.R.S32.HI R6, RZ, 0x5, R92 ;  /* 0x00000005ff067819 */ /* 0x000fe4000001145c */
[----:B------:R-:W-:Y:S01]  /*2840*/  @!P4 LEA.HI.X R21, R16, R7, R17, 0x1, P1 ;  /* 0x000000071015c211 */ /* 0x000fe200008f0c11 */
[----:B------:R-:W-:Y:S01]  /*2850*/  IMAD.SHL.U32 R7, R2, 0x40, RZ ;  /* 0x0000004002077824 */ /* 0x000fe200078e00ff */
[----:B------:R-:W-:-:S02]  /*2860*/  LEA R237, R237, UR4, 0x1 ;  /* 0x00000004eded7c11 */ /* 0x000fc4000f8e08ff */
[----:B------:R-:W-:Y:S02]  /*2870*/  LEA R247, R6, UR22, 0x4 ;  /* 0x0000001606f77c11 */ /* 0x000fe4000f8e20ff */
[----:B------:R-:W-:Y:S01]  /*2880*/  LOP3.LUT R7, R7, 0x1c0, RZ, 0xc0, !PT ;  /* 0x000001c007077812 */ /* 0x000fe200078ec0ff */
[----:B------:R-:W-:-:S03]  /*2890*/  VIADD R235, R237, 0x8020 ;  /* 0x00008020edeb7836 */ /* 0x000fc60000000000 */
[----:B------:R-:W-:Y:S02]  /*28a0*/  LOP3.LUT R12, R7, 0x8, R12, 0xf8, !PT ;  /* 0x00000008070c7812 */ /* 0x000fe400078ef80c */
[----:B------:R-:W-:Y:S01]  /*28b0*/  SHF.R.U32.HI R5, RZ, 0x3, R7 ;  /* 0x00000003ff057819 */ /* 0x000fe20000011607 */
[----:B------:R-:W-:Y:S01]  /*28c0*/  IMAD R7, R6, 0x400, R93 ;  /* 0x0000040006077824 */ /* 0x000fe200078e025d */
[----:B------:R-:W-:-:S04]  /*28d0*/  DEPBAR.LE SB0, 0x0 ;  /* 0x000080000000791a */ /* 0x000fc80000000000 */
[----:B------:R-:W-:Y:S06]  /*28e0*/  BAR.SYNC.DEFER_BLOCKING 0x0 ;  /* 0x0000000000007b1d */ /* 0x000fec0000010000 */
        /* <DEDUP_REMOVED lines=11> */
[----:B----4-:R-:W-:-:S03]  /*29a0*/  @!P3 LEA R10, P5, R14, R10, 0x1 ;  /* 0x0000000a0e0ab211 */ /* 0x010fc600078a08ff */
[----:B------:R-:W-:Y:S01]  /*29b0*/  @P4 STS.128 [R239+0x10800], RZ ;  /* 0x010800ffef004388 */ /* 0x000fe20000000c00 */
[----:B------:R-:W-:Y:S02]  /*29c0*/  R2P PR, R2, 0x6 ;  /* 0x0000000602007804 */ /* 0x000fe40000000000 */
[----:B------:R-:W-:Y:S01]  /*29d0*/  LOP3.LUT R2, R12, R5, RZ, 0x3c, !PT ;  /* 0x000000050c027212 */ /* 0x000fe200078e3cff */
[----:B------:R-:W-:Y:S01]  /*29e0*/  @P4 STS.128 [R239+0x12800], RZ ;  /* 0x012800ffef004388 */ /* 0x000fe20000000c00 */
[----:B------:R-:W-:Y:S01]  /*29f0*/  @!P3 LEA.HI.X R11, R14, R11, R15, 0x1, P5 ;  /* 0x0000000b0e0bb211 */ /* 0x000fe200028f0c0f */
[----:B------:R-:W-:Y:S01]  /*2a00*/  @!P0 VIADD R5, R19, UR6 ;  /* 0x0000000613058c36 */ /* 0x000fe20008000000 */
[----:B-1----:R-:W-:Y:S01]  /*2a10*/  @!P0 LEA R8, P5, R18, R8, 0x1 ;  /* 0x0000000812088211 */ /* 0x002fe200078a08ff */
[----:B------:R-:W-:Y:S01]  /*2a20*/  @P4 STS.128 [R239+0x14800], RZ ;  /* 0x014800ffef004388 */ /* 0x000fe20000000c00 */
[----:B------:R-:W-:Y:S01]  /*2a30*/  IMAD.IADD R238, R2, 0x1, R7 ;  /* 0x0000000102ee7824 */ /* 0x000fe200078e0207 */
[----:B------:R-:W-:Y:S01]  /*2a40*/  UIADD3 UR6, UR7, UR18, URZ ;  /* 0x0000001207067290 */ /* 0x000fe2000fffe03f */
[----:B------:R-:W-:Y:S01]  /*2a50*/  @!P0 LEA.HI.X R9, R18, R9, R5, 0x1, P5 ;  /* 0x0000000912098211 */ /* 0x000fe200028f0c05 */
[----:B------:R-:W-:Y:S01]  /*2a60*/  @P4 STS.128 [R239+0x16800], RZ ;  /* 0x016800ffef004388 */ /* 0x000fe20000000c00 */
[----:B------:R-:W-:Y:S01]  /*2a70*/  IMAD.MOV.U32 R7, RZ, RZ, 0x10 ;  /* 0x00000010ff077424 */ /* 0x000fe200078e00ff */
[----:B------:R-:W-:Y:S01]  /*2a80*/  LEA R238, R238, UR4, 0x1 ;  /* 0x00000004eeee7c11 */ /* 0x000fe2000f8e08ff */
[----:B------:R-:W-:Y:S01]  /*2a90*/  IMAD.MOV.U32 R5, RZ, RZ, 0x20 ;  /* 0x00000020ff057424 */ /* 0x000fe200078e00ff */
[----:B------:R-:W-:Y:S01]  /*2aa0*/  @!PT LDS RZ, [RZ] ;  /* 0x00000000fffff984 */ /* 0x000fe20000000800 */
[----:B------:R-:W-:Y:S01]  /*2ab0*/  @!PT LDS RZ, [RZ] ;  /* 0x00000000fffff984 */ /* 0x000fe20000000800 */
[----:B------:R-:W-:Y:S01]  /*2ac0*/  @!PT LDS RZ, [RZ] ;  /* 0x00000000fffff984 */ /* 0x000fe20000000800 */
[----:B------:R-:W-:Y:S02]  /*2ad0*/  @!P4 LDGSTS.E.BYPASS.LTC128B.128 [R239+0x10800], desc[UR20][R20.64] ;  /* 0x1080000014efcfae */ /* 0x000fe4000b901d54 */
[----:B------:R-:W-:-:S02]  /*2ae0*/  SEL R7, R7, 0xfffffff0, !P1 ;  /* 0xfffffff007077807 */ /* 0x000fc40004800000 */
[----:B------:R-:W-:Y:S01]  /*2af0*/  @!P4 LDGSTS.E.BYPASS.LTC128B.128 [R239+0x12800], desc[UR20][R20.64+0x80] ;  /* 0x1280008014efcfae */ /* 0x000fe2000b901d54 */
[----:B------:R-:W-:Y:S02]  /*2b00*/  SEL R5, R5, 0xffffffe0, !P2 ;  /* 0xffffffe005057807 */ /* 0x000fe40005000000 */
[----:B------:R-:W-:Y:S01]  /*2b10*/  R2P PR, R0, 0x6 ;  /* 0x0000000600007804 */ /* 0x000fe20000000000 */
[----:B------:R-:W-:Y:S01]  /*2b20*/  @!P4 LDGSTS.E.BYPASS.LTC128B.128 [R239+0x14800], desc[UR20][R20.64+0x100] ;  /* 0x1480010014efcfae */ /* 0x000fe2000b901d54 */
[----:B------:R-:W-:Y:S02]  /*2b30*/  VIADD R0, R237, 0x8000 ;  /* 0x00008000ed007836 */ /* 0x000fe40000000000 */
[--C-:B------:R-:W-:Y:S01]  /*2b40*/  IMAD R236, R7, 0x2, R238.reuse ;  /* 0x0000000207ec7824 */ /* 0x100fe200078e02ee */
[----:B------:R1:W-:Y:S01]  /*2b50*/  @!P4 LDGSTS.E.BYPASS.LTC128B.128 [R239+0x16800], desc[UR20][R20.64+0x180] ;  /* 0x1680018014efcfae */ /* 0x0003e2000b901d54 */
[C---:B------:R-:W-:Y:S02]  /*2b60*/  IMAD R234, R5.reuse, 0x2, R238 ;  /* 0x0000000205ea7824 */ /* 0x040fe400078e02ee */
[----:B------:R-:W-:Y:S01]  /*2b70*/  IMAD R233, R5, 0x2, R236 ;  /* 0x0000000205e97824 */ /* 0x000fe200078e02ec */
[----:B------:R-:W-:Y:S04]  /*2b80*/  @P3 STS.128 [R239+0x11000], RZ ;  /* 0x011000ffef003388 */ /* 0x000fe80000000c00 */
[----:B------:R-:W-:Y:S01]  /*2b90*/  @P3 STS.128 [R239+0x13000], RZ ;  /* 0x013000ffef003388 */ /* 0x000fe20000000c00 */
[----:B------:R-:W-:-:S02]  /*2ba0*/  @P1 VIADD R235, R0, 0xffffffe0 ;  /* 0xffffffe000eb1836 */ /* 0x000fc40000000000 */
[----:B------:R-:W-:Y:S01]  /*2bb0*/  IMAD.MOV.U32 R0, RZ, RZ, 0x40 ;  /* 0x00000040ff007424 */ /* 0x000fe200078e00ff */
[----:B------:R-:W-:Y:S04]  /*2bc0*/  @P3 STS.128 [R239+0x15000], RZ ;  /* 0x015000ffef003388 */ /* 0x000fe80000000c00 */
[----:B------:R-:W-:Y:S01]  /*2bd0*/  @P3 STS.128 [R239+0x17000], RZ ;  /* 0x017000ffef003388 */ /* 0x000fe20000000c00 */
[----:B------:R-:W-:-:S03]  /*2be0*/  SEL R0, R0, 0xffffffc0, !P2 ;  /* 0xffffffc000007807 */ /* 0x000fc60005000000 */
[----:B------:R-:W-:Y:S01]  /*2bf0*/  @!PT LDS RZ, [RZ] ;  /* 0x00000000fffff984 */ /* 0x000fe20000000800 */
[----:B------:R-:W-:Y:S01]  /*2c00*/  @!PT LDS RZ, [RZ] ;  /* 0x00000000fffff984 */ /* 0x000fe20000000800 */
[----:B------:R-:W-:Y:S01]  /*2c10*/  @!PT LDS RZ, [RZ] ;  /* 0x00000000fffff984 */ /* 0x000fe20000000800 */
[----:B------:R-:W-:Y:S02]  /*2c20*/  @!P3 LDGSTS.E.BYPASS.LTC128B.128 [R239+0x11000], desc[UR20][R10.64] ;  /* 0x110000000aefbfae */ /* 0x000fe4000b901d54 */
[----:B------:R-:W-:Y:S02]  /*2c30*/  IMAD.IADD R231, R237, 0x1, R0 ;  /* 0x00000001ede77824 */ /* 0x000fe400078e0200 */
[----:B------:R-:W-:Y:S01]  /*2c40*/  @!P3 LDGSTS.E.BYPASS.LTC128B.128 [R239+0x13000], desc[UR20][R10.64+0x80] ;  /* 0x130000800aefbfae */ /* 0x000fe2000b901d54 */
[----:B------:R-:W-:-:S03]  /*2c50*/  IMAD.IADD R224, R0, 0x1, R235 ;  /* 0x0000000100e07824 */ /* 0x000fc600078e02eb */
        /* <DEDUP_REMOVED lines=14> */
[----:B-1----:R-:W1:Y:S04]  /*2d40*/  LDSM.16.M88.4 R20, [R237+0x8000] ;  /* 0x00800000ed14783b */ /* 0x002e680000000200 */
[----:B------:R-:W-:Y:S04]  /*2d50*/  LDSM.16.M88.4 R12, [R236] ;  /* 0x00000000ec0c783b */ /* 0x000fe80000000200 */
[----:B------:R-:W-:Y:S04]  /*2d60*/  LDSM.16.M88.4 R36, [R235] ;  /* 0x00000000eb24783b */ /* 0x000fe80000000200 */
[----:B------:R-:W3:Y:S04]  /*2d70*/  LDSM.16.M88.4 R56, [R237+0x8800] ;  /* 0x00880000ed38783b */ /* 0x000ee80000000200 */
[----:B------:R-:W-:Y:S04]  /*2d80*/  LDSM.16.M88.4 R80, [R234] ;  /* 0x00000000ea50783b */ /* 0x000fe80000000200 */
[----:B------:R-:W-:Y:S04]  /*2d90*/  LDSM.16.M88.4 R84, [R231+0x8000] ;  /* 0x00800000e754783b */ /* 0x000fe80000000200 */
[----:B------:R-:W4:Y:S04]  /*2da0*/  LDSM.16.M88.4 R48, [R237+0x9000] ;  /* 0x00900000ed30783b */ /* 0x000f280000000200 */
[----:B------:R-:W5:Y:S04]  /*2db0*/  LDSM.16.M88.4 R16, [R237+0x9800] ;  /* 0x00980000ed10783b */ /* 0x000f680000000200 */
[----:B------:R-:W5:Y:S04]  /*2dc0*/  LDSM.16.M88.4 R28, [R235+0x800] ;  /* 0x00080000eb1c783b */ /* 0x000f680000000200 */
[----:B--2---:R-:W-:Y:S01]  /*2dd0*/  LDSM.16.M88.4 R8, [R233] ;  /* 0x00000000e908783b */ /* 0x004fe20000000200 */
[C---:B-1----:R-:W-:Y:S03]  /*2de0*/  HMMA.16816.F32 R24, R32.reuse, R20, RZ ;  /* 0x000000142018723c */ /* 0x042fe600000018ff */
[----:B------:R-:W1:Y:S04]  /*2df0*/  LDSM.16.M88.4 R76, [R224] ;  /* 0x00000000e04c783b */ /* 0x000e680000000200 */
[----:B------:R-:W2:Y:S01]  /*2e00*/  LDSM.16.M88.4 R72, [R235+0x1000] ;  /* 0x00100000eb48783b */ /* 0x000ea20000000200 */
[C---:B------:R-:W-:Y:S03]  /*2e10*/  HMMA.16816.F32 R20, R32.reuse, R22, RZ ;  /* 0x000000162014723c */ /* 0x040fe600000018ff */
[----:B------:R-:W2:Y:S03]  /*2e20*/  LDSM.16.M88.4 R68, [R235+0x1800] ;  /* 0x00180000eb44783b */ /* 0x000ea60000000200 */
[C---:B---3--:R-:W-:Y:S01]  /*2e30*/  HMMA.16816.F32 R60, R32.reuse, R56, RZ ;  /* 0x00000038203c723c */ /* 0x048fe200000018ff */
[----:B------:R-:W3:Y:S04]  /*2e40*/  LDSM.16.M88.4 R40, [R231+0x8800] ;  /* 0x00880000e728783b */ /* 0x000ee80000000200 */
[----:B------:R-:W-:Y:S01]  /*2e50*/  LDSM.16.M88.4 R88, [R237+0xa000] ;  /* 0x00a00000ed58783b */ /* 0x000fe20000000200 */
[----:B------:R-:W-:Y:S03]  /*2e60*/  HMMA.16816.F32 R56, R32, R58, RZ ;  /* 0x0000003a2038723c */ /* 0x000fe600000018ff */
[----:B------:R-:W-:Y:S03]  /*2e70*/  LDSM.16.M88.4 R64, [R231+0x9000] ;  /* 0x00900000e740783b */ /* 0x000fe60000000200 */
[C---:B------:R-:W-:Y:S01]  /*2e80*/  HMMA.16816.F32 R24, R12.reuse, R36, R24 ;  /* 0x000000240c18723c */ /* 0x040fe20000001818 */
[----:B------:R-:W0:Y:S05]  /*2e90*/  LDGDEPBAR ;  /* 0x00000000000079af */ /* 0x000e2a0000000000 */
[----:B------:R-:W-:Y:S01]  /*2ea0*/  HMMA.16816.F32 R20, R12, R38, R20 ;  /* 0x000000260c14723c */ /* 0x000fe20000001814 */
[----:B------:R-:W-:Y:S05]  /*2eb0*/  LDSM.16.M88.4 R36, [R231+0x9800] ;  /* 0x00980000e724783b */ /* 0x000fea0000000200 */
[C---:B----4-:R-:W-:Y:S06]  /*2ec0*/  HMMA.16816.F32 R52, R32.reuse, R48, RZ ;  /* 0x000000302034723c */ /* 0x050fec00000018ff */
[----:B------:R-:W-:Y:S06]  /*2ed0*/  HMMA.16816.F32 R48, R32, R50, RZ ;  /* 0x000000322030723c */ /* 0x000fec00000018ff */
[----:B------:R-:W-:Y:S06]  /*2ee0*/  HMMA.16816.F32 R24, R80, R84, R24 ;  /* 0x000000545018723c */ /* 0x000fec0000001818 */
[----:B-----5:R-:W-:Y:S06]  /*2ef0*/  HMMA.16816.F32 R44, R32, R16, RZ ;  /* 0x00000010202c723c */ /* 0x020fec00000018ff */
[----:B------:R-:W-:Y:S01]  /*2f00*/  HMMA.16816.F32 R20, R80, R86, R20 ;  /* 0x000000565014723c */ /* 0x000fe20000001814 */
[----:B------:R-:W-:Y:S05]  /*2f10*/  LDSM.16.M88.4 R84, [R235+0x2000] ;  /* 0x00200000eb54783b */ /* 0x000fea0000000200 */
[----:B------:R-:W-:Y:S01]  /*2f20*/  HMMA.16816.F32 R32, R32, R18, RZ ;  /* 0x000000122020723c */ /* 0x000fe200000018ff */
[----:B------:R-:W-:Y:S05]  /*2f30*/  LDSM.16.M88.4 R16, [R224+0x800] ;  /* 0x00080000e010783b */ /* 0x000fea0000000200 */
[C---:B------:R-:W-:Y:S06]  /*2f40*/  HMMA.16816.F32 R60, R12.reuse, R28, R60 ;  /* 0x0000001c0c3c723c */ /* 0x040fec000000183c */
[----:B------:R-:W-:Y:S01]  /*2f50*/  HMMA.16816.F32 R56, R12, R30, R56 ;  /* 0x0000001e0c38723c */ /* 0x000fe20000001838 */
[----:B------:R-:W4:Y:S05]  /*2f60*/  LDSM.16.M88.4 R28, [R238+0x2000] ;  /* 0x00200000ee1c783b */ /* 0x000f2a0000000200 */
[----:B-1----:R-:W-:Y:S06]  /*2f70*/  HMMA.16816.F32 R24, R8, R76, R24 ;  /* 0x0000004c0818723c */ /* 0x002fec0000001818 */
[C---:B--2---:R-:W-:Y:S06]  /*2f80*/  HMMA.16816.F32 R52, R12.reuse, R72, R52 ;  /* 0x000000480c34723c */ /* 0x044fec0000001834 */
[C---:B------:R-:W-:Y:S01]  /*2f90*/  HMMA.16816.F32 R48, R12.reuse, R74, R48 ;  /* 0x0000004a0c30723c */ /* 0x040fe20000001830 */
[----:B------:R-:W-:Y:S05]  /*2fa0*/  LDSM.16.M88.4 R72, [R224+0x1000] ;  /* 0x00100000e048783b */ /* 0x000fea0000000200 */
[----:B------:R-:W-:Y:S06]  /*2fb0*/  HMMA.16816.F32 R44, R12, R68, R44 ;  /* 0x000000440c2c723c */ /* 0x000fec000000182c */
[----:B------:R-:W-:Y:S01]  /*2fc0*/  HMMA.16816.F32 R20, R8, R78, R20 ;  /* 0x0000004e0814723c */ /* 0x000fe20000001814 */
[----:B------:R-:W-:Y:S05]  /*2fd0*/  LDSM.16.M88.4 R76, [R231+0xa000] ;  /* 0x00a00000e74c783b */ /* 0x000fea0000000200 */
[----:B------:R-:W-:Y:S01]  /*2fe0*/  HMMA.16816.F32 R12, R12, R70, R32 ;  /* 0x000000460c0c723c */ /* 0x000fe20000001820 */
[----:B------:R-:W-:Y:S04]  /*2ff0*/  LDSM.16.M88.4 R68, [R224+0x1800] ;  /* 0x00180000e044783b */ /* 0x000fe80000000200 */
[----:B------:R-:W-:Y:S01]  /*3000*/  LDSM.16.M88.4 R32, [R237+0xa800] ;  /* 0x00a80000ed20783b */ /* 0x000fe20000000200 */
[C---:B---3--:R-:W-:Y:S06]  /*3010*/  HMMA.16816.F32 R60, R80.reuse, R40, R60 ;  /* 0x00000028503c723c */ /* 0x048fec000000183c */
[----:B------:R-:W-:Y:S01]  /*3020*/  HMMA.16816.F32 R56, R80, R42, R56 ;  /* 0x0000002a5038723c */ /* 0x000fe20000001838 */
[----:B------:R-:W1:Y:S05]  /*3030*/  LDSM.16.M88.4 R40, [R236+0x2000] ;  /* 0x00200000ec28783b */ /* 0x000e6a0000000200 */
[----:B----4-:R-:W-:Y:S06]  /*3040*/  HMMA.16816.F32 R24, R28, R88, R24 ;  /* 0x000000581c18723c */ /* 0x010fec0000001818 */
[C---:B------:R-:W-:Y:S06]  /*3050*/  HMMA.16816.F32 R52, R80.reuse, R64, R52 ;  /* 0x000000405034723c */ /* 0x040fec0000001834 */
        /* <DEDUP_REMOVED lines=8> */
[C---:B------:R-:W-:Y:S06]  /*30e0*/  HMMA.16816.F32 R60, R8.reuse, R16, R60 ;  /* 0x00000010083c723c */ /* 0x040fec000000183c */
[----:B------:R-:W-:Y:S01]  /*30f0*/  HMMA.16816.F32 R56, R8, R18, R56 ;  /* 0x000000120838723c */ /* 0x000fe20000001838 */
[----:B------:R-:W2:Y:S05]  /*3100*/  LDSM.16.M88.4 R16, [R234+0x2000] ;  /* 0x00200000ea10783b */ /* 0x000eaa0000000200 */
[C---:B-1----:R-:W-:Y:S06]  /*3110*/  HMMA.16816.F32 R24, R40.reuse, R84, R24 ;  /* 0x000000542818723c */ /* 0x042fec0000001818 */
[----:B------:R-:W-:Y:S01]  /*3120*/  HMMA.16816.F32 R20, R40, R86, R20 ;  /* 0x000000562814723c */ /* 0x000fe20000001814 */
[----:B------:R-:W-:Y:S05]  /*3130*/  LDSM.16.M88.4 R84, [R237+0xc000] ;  /* 0x00c00000ed54783b */ /* 0x000fea0000000200 */
[C---:B------:R-:W-:Y:S06]  /*3140*/  HMMA.16816.F32 R52, R8.reuse, R72, R52 ;  /* 0x000000480834723c */ /* 0x040fec0000001834 */
[C---:B------:R-:W-:Y:S01]  /*3150*/  HMMA.16816.F32 R48, R8.reuse, R74, R48 ;  /* 0x0000004a0830723c */ /* 0x040fe20000001830 */
[----:B------:R-:W-:Y:S05]  /*3160*/  LDSM.16.M88.4 R72, [R235+0x3000] ;  /* 0x00300000eb48783b */ /* 0x000fea0000000200 */
[C---:B------:R-:W-:Y:S06]  /*3170*/  HMMA.16816.F32 R44, R8.reuse, R68, R44 ;  /* 0x00000044082c723c */ /* 0x040fec000000182c */
[----:B------:R-:W-:Y:S01]  /*3180*/  HMMA.16816.F32 R80, R8, R70, R80 ;  /* 0x000000460850723c */ /* 0x000fe20000001850 */
[----:B------:R-:W-:Y:S04]  /*3190*/  LDSM.16.M88.4 R68, [R235+0x3800] ;  /* 0x00380000eb44783b */ /* 0x000fe80000000200 */
[----:B------:R-:W-:Y:S01]  /*31a0*/  LDSM.16.M88.4 R8, [R231+0xa800] ;  /* 0x00a80000e708783b */ /* 0x000fe20000000200 */
[C---:B------:R-:W-:Y:S06]  /*31b0*/  HMMA.16816.F32 R60, R28.reuse, R32, R60 ;  /* 0x000000201c3c723c */ /* 0x040fec000000183c */
[----:B------:R-:W-:Y:S01]  /*31c0*/  HMMA.16816.F32 R56, R28, R34, R56 ;  /* 0x000000221c38723c */ /* 0x000fe20000001838 */
[----:B------:R-:W1:Y:S05]  /*31d0*/  LDSM.16.M88.4 R32, [R233+0x2000] ;  /* 0x00200000e920783b */ /* 0x000e6a0000000200 */
[C---:B--2---:R-:W-:Y:S06]  /*31e0*/  HMMA.16816.F32 R24, R16.reuse, R76, R24 ;  /* 0x0000004c1018723c */ /* 0x044fec0000001818 */
        /* <DEDUP_REMOVED lines=95> */
[----:B------:R-:W1:Y:S05]  /*37e0*/  LDSM.16.M88.4 R8, [R233+0x6000] ;  /* 0x00600000e908783b */ /* 0x000e6a0000000200 */
[C---:B------:R-:W-:Y:S06]  /*37f0*/  HMMA.16816.F32 R44, R84.reuse, R88, R44 ;  /* 0x00000058542c723c */ /* 0x040fec000000182c */
[----:B------:R-:W-:Y:S06]  /*3800*/  HMMA.16816.F32 R80, R84, R90, R80 ;  /* 0x0000005a5450723c */ /* 0x000fec0000001850 */
[C---:B--2---:R-:W-:Y:S06]  /*3810*/  HMMA.16816.F32 R24, R12.reuse, R28, R24 ;  /* 0x0000001c0c18723c */ /* 0x044fec0000001818 */
[----:B------:R-:W-:Y:S01]  /*3820*/  HMMA.16816.F32 R20, R12, R30, R20 ;  /* 0x0000001e0c14723c */ /* 0x000fe20000001814 */
[----:B------:R-:W2:Y:S05]  /*3830*/  LDSM.16.M88.4 R28, [R235+0x7800] ;  /* 0x00780000eb1c783b */ /* 0x000eaa0000000200 */
[C---:B------:R-:W-:Y:S06]  /*3840*/  HMMA.16816.F32 R52, R76.reuse, R68, R52 ;  /* 0x000000444c34723c */ /* 0x040fec0000001834 */
[----:B------:R-:W-:Y:S06]  /*3850*/  HMMA.16816.F32 R48, R76, R70, R48 ;  /* 0x000000464c30723c */ /* 0x000fec0000001830 */
[C---:B-1----:R-:W-:Y:S06]  /*3860*/  HMMA.16816.F32 R24, R8.reuse, R16, R24 ;  /* 0x000000100818723c */ /* 0x042fec0000001818 */
[----:B------:R-:W-:Y:S01]  /*3870*/  HMMA.16816.F32 R20, R8, R18, R20 ;  /* 0x000000120814723c */ /* 0x000fe20000001814 */
[----:B------:R-:W1:Y:S05]  /*3880*/  LDSM.16.M88.4 R16, [R231+0xf000] ;  /* 0x00f00000e710783b */ /* 0x000e6a0000000200 */
[C---:B------:R-:W-:Y:S06]  /*3890*/  HMMA.16816.F32 R44, R76.reuse, R64, R44 ;  /* 0x000000404c2c723c */ /* 0x040fec000000182c */
[C---:B------:R-:W-:Y:S06]  /*38a0*/  HMMA.16816.F32 R60, R76.reuse, R72, R60 ;  /* 0x000000484c3c723c */ /* 0x040fec000000183c */
[C---:B------:R-:W-:Y:S01]  /*38b0*/  HMMA.16816.F32 R72, R76.reuse, R74, R56 ;  /* 0x0000004a4c48723c */ /* 0x040fe20000001838 */
[----:B------:R-:W3:Y:S01]  /*38c0*/  LDSM.16.M88.4 R56, [R231+0xe800] ;  /* 0x00e80000e738783b */ /* 0x000ee20000000200 */
[----:B------:R-:W-:Y:S01]  /*38d0*/  FMUL.FTZ R0, R24, UR24 ;  /* 0x0000001818007c20 */ /* 0x000fe20008410000 */
[----:B------:R-:W-:Y:S01]  /*38e0*/  FMUL.FTZ R24, R25, UR24 ;  /* 0x0000001819187c20 */ /* 0x000fe20008410000 */
[----:B------:R-:W-:Y:S01]  /*38f0*/  FMUL.FTZ R25, R26, UR24 ;  /* 0x000000181a197c20 */ /* 0x000fe20008410000 */
[----:B------:R-:W-:Y:S01]  /*3900*/  FMUL.FTZ R26, R27, UR24 ;  /* 0x000000181b1a7c20 */ /* 0x000fe20008410000 */
[----:B------:R-:W-:Y:S01]  /*3910*/  HMMA.16816.F32 R80, R76, R66, R80 ;  /* 0x000000424c50723c */ /* 0x000fe20000001850 */
[----:B------:R-:W-:Y:S01]  /*3920*/  LOP3.LUT R27, R92, 0xffffffe0, RZ, 0xc0, !PT ;  /* 0xffffffe05c1b7812 */ /* 0x000fe200078ec0ff */
[----:B------:R-:W-:Y:S01]  /*3930*/  FMUL.FTZ R20, R20, UR24 ;  /* 0x0000001814147c20 */ /* 0x000fe20008410000 */
[----:B------:R-:W4:Y:S01]  /*3940*/  MUFU.TANH R0, R0 ;  /* 0x0000000000007308 */ /* 0x000f220000002400 */
[----:B------:R-:W-:Y:S01]  /*3950*/  FMUL.FTZ R21, R21, UR24 ;  /* 0x0000001815157c20 */ /* 0x000fe20008410000 */
[----:B------:R-:W-:Y:S01]  /*3960*/  FMUL.FTZ R22, R22, UR24 ;  /* 0x0000001816167c20 */ /* 0x000fe20008410000 */
[----:B------:R-:W-:Y:S01]  /*3970*/  HMMA.16816.F32 R52, R40, R32, R52 ;  /* 0x000000202834723c */ /* 0x000fe20000001834 */
[----:B------:R-:W-:-:S04]  /*3980*/  IMAD.IADD R27, R4, 0x1, -R27 ;  /* 0x00000001041b7824 */ /* 0x000fc800078e0a1b */
[----:B------:R-:W-:Y:S01]  /*3990*/  MUFU.TANH R6, R22 ;  /* 0x0000001600067308 */ /* 0x000fe20000002400 */
[C---:B------:R-:W-:Y:S06]  /*39a0*/  HMMA.16816.F32 R48, R40.reuse, R34, R48 ;  /* 0x000000222830723c */ /* 0x040fec0000001830 */
[C---:B--2---:R-:W-:Y:S01]  /*39b0*/  HMMA.16816.F32 R44, R40.reuse, R28, R44 ;  /* 0x0000001c282c723c */ /* 0x044fe2000000182c */
[----:B------:R-:W-:Y:S05]  /*39c0*/  MUFU.TANH R29, R21 ;  /* 0x00000015001d7308 */ /* 0x000fea0000002400 */
[----:B------:R-:W-:Y:S01]  /*39d0*/  HMMA.16816.F32 R60, R40, R36, R60 ;  /* 0x00000024283c723c */ /* 0x000fe2000000183c */
[----:B------:R-:W-:-:S02]  /*39e0*/  SHF.R.S32.HI R28, RZ, 0x1f, R27 ;  /* 0x0000001fff1c7819 */ /* 0x000fc4000001141b */
[----:B------:R-:W2:Y:S02]  /*39f0*/  MUFU.TANH R25, R25 ;  /* 0x0000001900197308 */ /* 0x000ea40000002400 */
[----:B------:R-:W-:Y:S01]  /*3a00*/  LEA.HI R28, R28, R27, RZ, 0x2 ;  /* 0x0000001b1c1c7211 */ /* 0x000fe200078f10ff */
[----:B------:R-:W-:Y:S01]  /*3a10*/  HMMA.16816.F32 R72, R40, R38, R72 ;  /* 0x000000262848723c */ /* 0x000fe20000001848 */
[----:B------:R-:W5:Y:S01]  /*3a20*/  LDSM.16.M88.4 R36, [R224+0x6800] ;  /* 0x00680000e024783b */ /* 0x000f620000000200 */
[----:B------:R-:W-:-:S03]  /*3a30*/  IMAD.U32 R27, RZ, RZ, UR16 ;  /* 0x00000010ff1b7e24 */ /* 0x000fc6000f8e00ff */
[----:B------:R-:W2:Y:S01]  /*3a40*/  MUFU.TANH R24, R24 ;  /* 0x0000001800187308 */ /* 0x000ea20000002400 */
[----:B------:R-:W-:Y:S06]  /*3a50*/  HMMA.16816.F32 R80, R40, R30, R80 ;  /* 0x0000001e2850723c */ /* 0x000fec0000001850 */
[C---:B-1----:R-:W-:Y:S01]  /*3a60*/  HMMA.16816.F32 R52, R12.reuse, R16, R52 ;  /* 0x000000100c34723c */ /* 0x042fe20000001834 */
[----:B------:R1:W-:Y:S05]  /*3a70*/  MUFU.TANH R31, R20 ;  /* 0x00000014001f7308 */ /* 0x0003ea0000002400 */
[C---:B------:R-:W-:Y:S01]  /*3a80*/  HMMA.16816.F32 R48, R12.reuse, R18, R48 ;  /* 0x000000120c30723c */ /* 0x040fe20000001830 */
[----:B------:R-:W4:Y:S02]  /*3a90*/  LDSM.16.M88.4 R16, [R224+0x7000] ;  /* 0x00700000e010783b */ /* 0x000f240000000200 */
[----:B------:R-:W2:Y:S03]  /*3aa0*/  MUFU.TANH R26, R26 ;  /* 0x0000001a001a7308 */ /* 0x000ea60000002400 */
[----:B---3--:R-:W-:Y:S01]  /*3ab0*/  HMMA.16816.F32 R60, R12, R56, R60 ;  /* 0x000000380c3c723c */ /* 0x008fe2000000183c */
[----:B-1----:R-:W-:Y:S01]  /*3ac0*/  SHF.R.S32.HI R20, RZ, 0x2, R28 ;  /* 0x00000002ff147819 */ /* 0x002fe2000001141c */
[----:B------:R-:W-:-:S04]  /*3ad0*/  FMUL.FTZ R28, R23, UR24 ;  /* 0x00000018171c7c20 */ /* 0x000fc80008410000 */
[----:B------:R-:W-:Y:S01]  /*3ae0*/  HMMA.16816.F32 R72, R12, R58, R72 ;  /* 0x0000003a0c48723c */ /* 0x000fe20000001848 */
[----:B------:R-:W-:Y:S01]  /*3af0*/  IMAD.IADD R247, R20, 0x1, R247 ;  /* 0x0000000114f77824 */ /* 0x000fe200078e02f7 */
[----:B------:R1:W3:Y:S01]  /*3b00*/  MUFU.TANH R4, R28 ;  /* 0x0000001c00047308 */ /* 0x0002e20000002400 */
[----:B------:R-:W2:Y:S02]  /*3b10*/  LDSM.16.M88.4 R20, [R231+0xf800] ;  /* 0x00f80000e714783b */ /* 0x000ea40000000200 */
[C---:B------:R-:W-:Y:S01]  /*3b20*/  VIADD R245, R247.reuse, 0x8 ;  /* 0x00000008f7f57836 */ /* 0x040fe20000000000 */
[C---:B------:R-:W-:Y:S02]  /*3b30*/  VIADDMNMX R246, R247.reuse, UR6, R246, PT ;  /* 0x00000006f7f67c46 */ /* 0x040fe4000b8001f6 */
[----:B------:R-:W-:Y:S02]  /*3b40*/  VIADDMNMX R247, R247, UR19, RZ, !PT ;  /* 0x00000013f7f77c46 */ /* 0x000fe4000f8001ff */
[----:B------:R-:W-:-:S02]  /*3b50*/  IADD3 R244, R245, UR18, R244 ;  /* 0x00000012f5f47c10 */ /* 0x000fc4000fffe0f4 */
[----:B------:R-:W-:Y:S02]  /*3b60*/  VIADDMNMX R245, R245, UR19, RZ, !PT ;  /* 0x00000013f5f57c46 */ /* 0x000fe4000f8001ff */
[----:B------:R-:W-:-:S04]  /*3b70*/  VIMNMX R244, R244, UR23, PT ;  /* 0x00000017f4f47c48 */ /* 0x000fc8000bfe0100 */
[----:B-----5:R-:W-:Y:S01]  /*3b80*/  HMMA.16816.F32 R60, R8, R36, R60 ;  /* 0x00000024083c723c */ /* 0x020fe2000000183c */
[----:B-1----:R-:W-:-:S05]  /*3b90*/  IMAD R28, R27, 0x40, R250 ;  /* 0x000000401b1c7824 */ /* 0x002fca00078e02fa */
[C---:B------:R-:W-:Y:S01]  /*3ba0*/  HMMA.16816.F32 R72, R8.reuse, R38, R72 ;  /* 0x000000260848723c */ /* 0x040fe20000001848 */
[C---:B------:R-:W-:Y:S01]  /*3bb0*/  VIADD R27, R28.reuse, 0x8 ;  /* 0x000000081c1b7836 */ /* 0x040fe20000000000 */
[CC--:B------:R-:W-:Y:S01]  /*3bc0*/  ISETP.GE.AND P6, PT, R28.reuse, R246.reuse, PT ;  /* 0x000000f61c00720c */ /* 0x0c0fe20003fc6270 */
[C---:B------:R-:W-:Y:S02]  /*3bd0*/  VIADD R30, R28.reuse, 0x1 ;  /* 0x000000011c1e7836 */ /* 0x040fe40000000000 */
[C---:B------:R-:W-:Y:S01]  /*3be0*/  VIADD R40, R28.reuse, 0x18 ;  /* 0x000000181c287836 */ /* 0x040fe20000000000 */
[C---:B------:R-:W-:Y:S01]  /*3bf0*/  ISETP.GE.AND P5, PT, R27.reuse, R246, PT ;  /* 0x000000f61b00720c */ /* 0x040fe20003fa6270 */
[----:B----4-:R-:W-:Y:S01]  /*3c00*/  HMMA.16816.F32 R52, R8, R16, R52 ;  /* 0x000000100834723c */ /* 0x010fe20000001834 */
[C---:B------:R-:W-:Y:S01]  /*3c10*/  ISETP.GE.AND P3, PT, R27.reuse, R244, PT ;  /* 0x000000f41b00720c */ /* 0x040fe20003f66270 */
[----:B------:R-:W-:Y:S01]  /*3c20*/  VIADD R39, R28, 0x19 ;  /* 0x000000191c277836 */ /* 0x000fe20000000000 */
[----:B------:R-:W-:-:S02]  /*3c30*/  ISETP.LT.OR P5, PT, R27, R247, P5 ;  /* 0x000000f71b00720c */ /* 0x000fc40002fa1670 */
[----:B------:R-:W-:Y:S01]  /*3c40*/  ISETP.LT.OR P3, PT, R27, R245, P3 ;  /* 0x000000f51b00720c */ /* 0x000fe20001f61670 */
[C---:B------:R-:W-:Y:S01]  /*3c50*/  VIADD R27, R28.reuse, 0x9 ;  /* 0x000000091c1b7836 */ /* 0x040fe20000000000 */
[CC--:B------:R-:W-:Y:S01]  /*3c60*/  ISETP.LT.OR P6, PT, R28.reuse, R247.reuse, P6 ;  /* 0x000000f71c00720c */ /* 0x0c0fe200037c1670 */
[----:B------:R-:W-:Y:S01]  /*3c70*/  VIADD R16, R28, 0x10 ;  /* 0x000000101c107836 */ /* 0x000fe20000000000 */
[-C--:B------:R-:W-:Y:S01]  /*3c80*/  ISETP.GE.AND P0, PT, R30, R246.reuse, PT ;  /* 0x000000f61e00720c */ /* 0x080fe20003f06270 */
[----:B------:R-:W-:Y:S01]  /*3c90*/  VIADD R17, R28, 0x11 ;  /* 0x000000111c117836 */ /* 0x000fe20000000000 */
[C---:B------:R-:W-:Y:S01]  /*3ca0*/  ISETP.GE.AND P1, PT, R27.reuse, R246, PT ;  /* 0x000000f61b00720c */ /* 0x040fe20003f26270 */
[----:B------:R-:W-:Y:S01]  /*3cb0*/  HMMA.16816.F32 R48, R8, R18, R48 ;  /* 0x000000120830723c */ /* 0x000fe20000001830 */
[-C--:B------:R-:W-:Y:S01]  /*3cc0*/  ISETP.GE.AND P2, PT, R27, R244.reuse, PT ;  /* 0x000000f41b00720c */ /* 0x080fe20003f46270 */
[----:B------:R-:W-:Y:S01]  /*3cd0*/  FMUL.FTZ R32, R63, UR24 ;  /* 0x000000183f207c20 */ /* 0x000fe20008410000 */
[C---:B------:R-:W-:Y:S01]  /*3ce0*/  ISETP.LT.OR P1, PT, R27.reuse, R247, P1 ;  /* 0x000000f71b00720c */ /* 0x040fe20000f21670 */
[----:B------:R-:W-:Y:S01]  /*3cf0*/  FMUL.FTZ R35, R60, UR24 ;  /* 0x000000183c237c20 */ /* 0x000fe20008410000 */
[-C--:B------:R-:W-:Y:S01]  /*3d00*/  ISETP.LT.OR P2, PT, R27, R245.reuse, P2 ;  /* 0x000000f51b00720c */ /* 0x080fe20001741670 */
[----:B------:R-:W-:Y:S01]  /*3d10*/  FMUL.FTZ R36, R72, UR24 ;  /* 0x0000001848247c20 */ /* 0x000fe20008410000 */
[----:B------:R-:W-:Y:S01]  /*3d20*/  FSEL R27, R0, -INF , !P6 ;  /* 0xff800000001b7808 */ /* 0x000fe20007000000 */
[----:B------:R-:W-:Y:S01]  /*3d30*/  FMUL.FTZ R33, R61, UR24 ;  /* 0x000000183d217c20 */ /* 0x000fe20008410000 */
[-C--:B------:R-:W-:Y:S01]  /*3d40*/  ISETP.GE.AND P6, PT, R28, R244.reuse, PT ;  /* 0x000000f41c00720c */ /* 0x080fe20003fc6270 */
[C---:B--2---:R-:W-:Y:S01]  /*3d50*/  HMMA.16816.F32 R44, R12.reuse, R20, R44 ;  /* 0x000000140c2c723c */ /* 0x044fe2000000182c */
[----:B------:R-:W-:Y:S01]  /*3d60*/  ISETP.GE.AND P4, PT, R30, R244, PT ;  /* 0x000000f41e00720c */ /* 0x000fe20003f86270 */
[----:B------:R-:W1:Y:S01]  /*3d70*/  MUFU.TANH R32, R32 ;  /* 0x0000002000207308 */ /* 0x000e620000002400 */
[----:B------:R-:W-:Y:S01]  /*3d80*/  ISETP.LT.OR P6, PT, R28, R245, P6 ;  /* 0x000000f51c00720c */ /* 0x000fe200037c1670 */
[----:B------:R-:W-:Y:S01]  /*3d90*/  FMUL.FTZ R34, R62, UR24 ;  /* 0x000000183e227c20 */ /* 0x000fe20008410000 */
[C---:B------:R-:W-:Y:S01]  /*3da0*/  ISETP.LT.OR P0, PT, R30.reuse, R247, P0 ;  /* 0x000000f71e00720c */ /* 0x040fe20000701670 */
[----:B------:R-:W-:Y:S01]  /*3db0*/  HMMA.16816.F32 R80, R12, R22, R80 ;  /* 0x000000160c50723c */ /* 0x000fe20000001850 */
[----:B------:R-:W-:Y:S01]  /*3dc0*/  ISETP.LT.OR P4, PT, R30, R245, P4 ;  /* 0x000000f51e00720c */ /* 0x000fe20002781670 */
[----:B------:R-:W-:Y:S01]  /*3dd0*/  FMUL.FTZ R38, R75, UR24 ;  /* 0x000000184b267c20 */ /* 0x000fe20008410000 */
[----:B------:R-:W-:Y:S01]  /*3de0*/  FSEL R30, R25, -INF , !P6 ;  /* 0xff800000191e7808 */ /* 0x000fe20007000000 */
[----:B------:R-:W2:Y:S01]  /*3df0*/  MUFU.TANH R36, R36 ;  /* 0x0000002400247308 */ /* 0x000ea20000002400 */
[----:B------:R-:W-:Y:S01]  /*3e00*/  FSEL R25, R24, -INF , !P0 ;  /* 0xff80000018197808 */ /* 0x000fe20004000000 */
[----:B------:R-:W-:Y:S01]  /*3e10*/  FMUL.FTZ R73, R73, UR24 ;  /* 0x0000001849497c20 */ /* 0x000fe20008410000 */
[----:B------:R-:W-:Y:S01]  /*3e20*/  FSEL R26, R26, -INF , !P4 ;  /* 0xff8000001a1a7808 */ /* 0x000fe20006000000 */
[----:B------:R-:W-:Y:S01]  /*3e30*/  FMUL.FTZ R54, R54, UR24 ;  /* 0x0000001836367c20 */ /* 0x000fe20008410000 */
[----:B------:R-:W-:Y:S01]  /*3e40*/  FSEL R31, R31, -INF , !P5 ;  /* 0xff8000001f1f7808 */ /* 0x000fe20006800000 */
[----:B------:R-:W-:Y:S01]  /*3e50*/  FMUL.FTZ R55, R55, UR24 ;  /* 0x0000001837377c20 */ /* 0x000fe20008410000 */
[-C--:B------:R-:W-:Y:S01]  /*3e60*/  ISETP.GE.AND P6, PT, R16, R246.reuse, PT ;  /* 0x000000f61000720c */ /* 0x080fe20003fc6270 */
[----:B------:R-:W4:Y:S01]  /*3e70*/  MUFU.TANH R35, R35 ;  /* 0x0000002300237308 */ /* 0x000f220000002400 */
[C---:B------:R-:W-:Y:S01]  /*3e80*/  ISETP.GE.AND P0, PT, R17.reuse, R246, PT ;  /* 0x000000f61100720c */ /* 0x040fe20003f06270 */
[----:B------:R-:W-:Y:S01]  /*3e90*/  FMUL.FTZ R37, R74, UR24 ;  /* 0x000000184a257c20 */ /* 0x000fe20008410000 */
[-C--:B------:R-:W-:Y:S01]  /*3ea0*/  ISETP.GE.AND P4, PT, R16, R244.reuse, PT ;  /* 0x000000f41000720c */ /* 0x080fe20003f86270 */
[C---:B------:R-:W-:Y:S01]  /*3eb0*/  VIADD R12, R28.reuse, 0x20 ;  /* 0x000000201c0c7836 */ /* 0x040fe20000000000 */
[----:B------:R-:W-:Y:S01]  /*3ec0*/  ISETP.GE.AND P5, PT, R17, R244, PT ;  /* 0x000000f41100720c */ /* 0x000fe20003fa6270 */
[----:B------:R-:W-:Y:S01]  /*3ed0*/  VIADD R13, R28, 0x21 ;  /* 0x000000211c0d7836 */ /* 0x000fe20000000000 */
[C---:B------:R-:W-:Y:S01]  /*3ee0*/  ISETP.LT.OR P6, PT, R16.reuse, R247, P6 ;  /* 0x000000f71000720c */ /* 0x040fe200037c1670 */
[----:B------:R-:W5:Y:S01]  /*3ef0*/  MUFU.TANH R33, R33 ;  /* 0x0000002100217308 */ /* 0x000f620000002400 */
[----:B------:R-:W-:Y:S01]  /*3f00*/  ISETP.LT.OR P4, PT, R16, R245, P4 ;  /* 0x000000f51000720c */ /* 0x000fe20002781670 */
[----:B------:R-:W-:Y:S01]  /*3f10*/  FMUL.FTZ R49, R49, UR24 ;  /* 0x0000001831317c20 */ /* 0x000fe20008410000 */
[C---:B------:R-:W-:Y:S01]  /*3f20*/  ISETP.LT.OR P0, PT, R17.reuse, R247, P0 ;  /* 0x000000f71100720c */ /* 0x040fe20000701670 */
[----:B------:R-:W-:Y:S01]  /*3f30*/  FMUL.FTZ R50, R50, UR24 ;  /* 0x0000001832327c20 */ /* 0x000fe20008410000 */
[----:B------:R-:W-:Y:S01]  /*3f40*/  ISETP.LT.OR P5, PT, R17, R245, P5 ;  /* 0x000000f51100720c */ /* 0x000fe20002fa1670 */
[----:B------:R-:W-:Y:S01]  /*3f50*/  FMUL.FTZ R53, R53, UR24 ;  /* 0x0000001835357c20 */ /* 0x000fe20008410000 */
[----:B------:R-:W5:Y:S01]  /*3f60*/  LDSM.16.M88.4 R16, [R224+0x7800] ;  /* 0x00780000e010783b */ /* 0x000f620000000200 */
[----:B------:R-:W5:Y:S01]  /*3f70*/  MUFU.TANH R34, R34 ;  /* 0x0000002200227308 */ /* 0x000f620000002400 */
[----:B------:R-:W-:Y:S01]  /*3f80*/  FSEL R24, R6, -INF , !P3 ;  /* 0xff80000006187808 */ /* 0x000fe20005800000 */
[----:B------:R-:W-:Y:S01]  /*3f90*/  FMUL.FTZ R48, R48, UR24 ;  /* 0x0000001830307c20 */ /* 0x000fe20008410000 */
[----:B------:R-:W-:Y:S01]  /*3fa0*/  ISETP.GE.AND P3, PT, R40, R246, PT ;  /* 0x000000f62800720c */ /* 0x000fe20003f66270 */
[----:B------:R-:W-:Y:S01]  /*3fb0*/  VIADD R14, R28, 0x29 ;  /* 0x000000291c0e7836 */ /* 0x000fe20000000000 */
[----:B---3--:R-:W-:Y:S01]  /*3fc0*/  FSEL R20, R4, -INF , !P2 ;  /* 0xff80000004147808 */ /* 0x008fe20005000000 */
[----:B------:R-:W-:Y:S01]  /*3fd0*/  FMUL.FTZ R52, R52, UR24 ;  /* 0x0000001834347c20 */ /* 0x000fe20008410000 */
[----:B------:R-:W-:Y:S01]  /*3fe0*/  ISETP.LT.OR P3, PT, R40, R247, P3 ;  /* 0x000000f72800720c */ /* 0x000fe20001f61670 */
[----:B------:R-:W3:Y:S01]  /*3ff0*/  MUFU.TANH R0, R73 ;  /* 0x0000004900007308 */ /* 0x000ee20000002400 */
[----:B------:R-:W-:Y:S01]  /*4000*/  FSEL R29, R29, -INF , !P1 ;  /* 0xff8000001d1d7808 */ /* 0x000fe20004800000 */
[----:B------:R-:W-:Y:S01]  /*4010*/  FMUL.FTZ R51, R51, UR24 ;  /* 0x0000001833337c20 */ /* 0x000fe20008410000 */
[----:B-1----:R-:W-:Y:S01]  /*4020*/  FSEL R4, R32, -INF , !P5 ;  /* 0xff80000020047808 */ /* 0x002fe20006800000 */
[----:B------:R-:W-:-:S04]  /*4030*/  DEPBAR.LE SB0, 0x0 ;  /* 0x000080000000791a */ /* 0x000fc80000000000 */
[----:B------:R-:W1:Y:S01]  /*4040*/  MUFU.TANH R182, R54 ;  /* 0x0000003600b67308 */ /* 0x000e620000002400 */
[----:B--2---:R-:W-:Y:S02]  /*4050*/  FSEL R15, R36, -INF , !P3 ;  /* 0xff800000240f7808 */ /* 0x004fe40005800000 */
[----:B------:R-:W-:Y:S02]  /*4060*/  ISETP.GE.AND P1, PT, R39, R246, PT ;  /* 0x000000f62700720c */ /* 0x000fe40003f26270 */
[----:B----4-:R-:W-:Y:S02]  /*4070*/  FSEL R21, R35, -INF , !P6 ;  /* 0xff80000023157808 */ /* 0x010fe40007000000 */
[-C--:B------:R-:W-:Y:S01]  /*4080*/  ISETP.GE.AND P5, PT, R12, R244.reuse, PT ;  /* 0x000000f40c00720c */ /* 0x080fe20003fa6270 */
[----:B------:R-:W2:Y:S01]  /*4090*/  MUFU.TANH R180, R55 ;  /* 0x0000003700b47308 */ /* 0x000ea20000002400 */
[-C--:B------:R-:W-:Y:S02]  /*40a0*/  ISETP.GE.AND P3, PT, R13, R244.reuse, PT ;  /* 0x000000f40d00720c */ /* 0x080fe40003f66270 */
[----:B------:R-:W-:-:S02]  /*40b0*/  ISETP.GE.AND P6, PT, R39, R244, PT ;  /* 0x000000f42700720c */ /* 0x000fc40003fc6270 */
[----:B-----5:R-:W-:Y:S02]  /*40c0*/  FSEL R23, R33, -INF , !P0 ;  /* 0xff80000021177808 */ /* 0x020fe40004000000 */
[----:B------:R-:W-:Y:S01]  /*40d0*/  ISETP.GE.AND P0, PT, R13, R246, PT ;  /* 0x000000f60d00720c */ /* 0x000fe20003f06270 */
[----:B------:R-:W4:Y:S01]  /*40e0*/  MUFU.TANH R38, R38 ;  /* 0x0000002600267308 */ /* 0x000f220000002400 */
[----:B------:R-:W-:Y:S02]  /*40f0*/  ISETP.LT.OR P1, PT, R39, R247, P1 ;  /* 0x000000f72700720c */ /* 0x000fe40000f21670 */
[-C--:B------:R-:W-:Y:S02]  /*4100*/  ISETP.LT.OR P5, PT, R12, R245.reuse, P5 ;  /* 0x000000f50c00720c */ /* 0x080fe40002fa1670 */
[----:B------:R-:W-:Y:S01]  /*4110*/  ISETP.LT.OR P3, PT, R13, R245, P3 ;  /* 0x000000f50d00720c */ /* 0x000fe20001f61670 */
[----:B------:R-:W-:Y:S02]  /*4120*/  HMMA.16816.F32 R44, R8, R16, R44 ;  /* 0x00000010082c723c */ /* 0x000fe4000000182c */
[----:B------:R-:W5:Y:S01]  /*4130*/  MUFU.TANH R37, R37 ;  /* 0x0000002500257308 */ /* 0x000f620000002400 */
[----:B------:R-:W-:-:S02]  /*4140*/  ISETP.GE.AND P2, PT, R40, R244, PT ;  /* 0x000000f42800720c */ /* 0x000fc40003f46270 */
[----:B------:R-:W-:Y:S01]  /*4150*/  ISETP.LT.OR P6, PT, R39, R245, P6 ;  /* 0x000000f52700720c */ /* 0x000fe200037c1670 */
[----:B------:R-:W-:Y:S01]  /*4160*/  HMMA.16816.F32 R80, R8, R18, R80 ;  /* 0x000000120850723c */ /* 0x000fe20000001850 */
[----:B------:R-:W-:Y:S01]  /*4170*/  VIADD R16, R28, 0x28 ;  /* 0x000000281c107836 */ /* 0x000fe20000000000 */
[----:B------:R-:W-:Y:S02]  /*4180*/  FSEL R6, R34, -INF , !P4 ;  /* 0xff80000022067808 */ /* 0x000fe40006000000 */
[----:B------:R-:W-:Y:S01]  /*4190*/  MUFU.TANH R181, R49 ;  /* 0x0000003100b57308 */ /* 0x000fe20000002400 */
[----:B------:R-:W-:Y:S02]  /*41a0*/  ISETP.LT.OR P0, PT, R13, R247, P0 ;  /* 0x000000f70d00720c */ /* 0x000fe40000701670 */
[----:B------:R-:W-:Y:S01]  /*41b0*/  ISETP.GE.AND P4, PT, R12, R246, PT ;  /* 0x000000f60c00720c */ /* 0x000fe20003f86270 */
[----:B------:R-:W-:Y:S01]  /*41c0*/  VIADD R8, R28, 0x30 ;  /* 0x000000301c087836 */ /* 0x000fe20000000000 */
[----:B---3--:R-:W-:Y:S01]  /*41d0*/  FSEL R13, R0, -INF , !P1 ;  /* 0xff800000000d7808 */ /* 0x008fe20004800000 */
[----:B------:R-:W-:Y:S01]  /*41e0*/  VIADD R9, R28, 0x31 ;  /* 0x000000311c097836 */ /* 0x000fe20000000000 */
[----:B-1----:R-:W-:Y:S01]  /*41f0*/  FSEL R182, R182, -INF , !P5 ;  /* 0xff800000b6b67808 */ /* 0x002fe20006800000 */
[----:B------:R-:W1:Y:S01]  /*4200*/  MUFU.TANH R204, R50 ;  /* 0x0000003200cc7308 */ /* 0x000e620000002400 */
[----:B--2---:R-:W-:-:S02]  /*4210*/  FSEL R180, R180, -INF , !P3 ;  /* 0xff800000b4b47808 */ /* 0x004fc40005800000 */
[----:B------:R-:W-:Y:S02]  /*4220*/  FMNMX.FTZ R10, R27, R25, !PT ;  /* 0x000000191b0a7209 */ /* 0x000fe40007810000 */
[----:B------:R-:W-:Y:S02]  /*4230*/  ISETP.LT.OR P2, PT, R40, R245, P2 ;  /* 0x000000f52800720c */ /* 0x000fe40001741670 */
[----:B----4-:R-:W-:Y:S01]  /*4240*/  FSEL R0, R38, -INF , !P6 ;  /* 0xff80000026007808 */ /* 0x010fe20007000000 */
[----:B------:R-:W2:Y:S01]  /*4250*/  MUFU.TANH R199, R53 ;  /* 0x0000003500c77308 */ /* 0x000ea20000002400 */
[----:B------:R-:W-:Y:S01]  /*4260*/  ISETP.GE.AND P5, PT, R8, R246, PT ;  /* 0x000000f60800720c */ /* 0x000fe20003fa6270 */
[----:B------:R-:W-:Y:S01]  /*4270*/  FMUL.FTZ R44, R44, UR24 ;  /* 0x000000182c2c7c20 */ /* 0x000fe20008410000 */
[----:B------:R-:W-:Y:S01]  /*4280*/  ISETP.GE.AND P3, PT, R8, R244, PT ;  /* 0x000000f40800720c */ /* 0x000fe20003f66270 */
[----:B------:R-:W-:Y:S01]  /*4290*/  FMUL.FTZ R45, R45, UR24 ;  /* 0x000000182d2d7c20 */ /* 0x000fe20008410000 */
[----:B------:R-:W-:Y:S01]  /*42a0*/  ISETP.GE.AND P1, PT, R14, R246, PT ;  /* 0x000000f60e00720c */ /* 0x000fe20003f26270 */
[----:B------:R-:W-:Y:S01]  /*42b0*/  FMUL.FTZ R80, R80, UR24 ;  /* 0x0000001850507c20 */ /* 0x000fe20008410000 */
[----:B------:R-:W-:Y:S01]  /*42c0*/  ISETP.GE.AND P6, PT, R16, R244, PT ;  /* 0x000000f41000720c */ /* 0x000fe20003fc6270 */
[----:B------:R-:W3:Y:S01]  /*42d0*/  MUFU.TANH R183, R48 ;  /* 0x0000003000b77308 */ /* 0x000ee20000002400 */
[-C--:B------:R-:W-:Y:S01]  /*42e0*/  ISETP.LT.OR P4, PT, R12, R247.reuse, P4 ;  /* 0x000000f70c00720c */ /* 0x080fe20002781670 */
[----:B------:R-:W-:Y:S01]  /*42f0*/  FMUL.FTZ R81, R81, UR24 ;  /* 0x0000001851517c20 */ /* 0x000fe20008410000 */
[----:B------:R-:W-:Y:S01]  /*4300*/  FMNMX.FTZ R10, R31, R10, !PT ;  /* 0x0000000a1f0a7209 */ /* 0x000fe20007810000 */
[----:B------:R-:W-:Y:S01]  /*4310*/  FMUL.FTZ R46, R46, UR24 ;  /* 0x000000182e2e7c20 */ /* 0x000fe20008410000 */
[----:B-----5:R-:W-:Y:S01]  /*4320*/  FSEL R12, R37, -INF , !P2 ;  /* 0xff800000250c7808 */ /* 0x020fe20005000000 */
[----:B------:R-:W-:Y:S01]  /*4330*/  FMUL.FTZ R47, R47, UR24 ;  /* 0x000000182f2f7c20 */ /* 0x000fe20008410000 */
[C---:B------:R-:W-:Y:S01]  /*4340*/  ISETP.LT.OR P5, PT, R8.reuse, R247, P5 ;  /* 0x000000f70800720c */ /* 0x040fe20002fa1670 */
[----:B------:R-:W4:Y:S01]  /*4350*/  MUFU.TANH R201, R52 ;  /* 0x0000003400c97308 */ /* 0x000f220000002400 */
[-C--:B------:R-:W-:Y:S01]  /*4360*/  ISETP.LT.OR P3, PT, R8, R245.reuse, P3 ;  /* 0x000000f50800720c */ /* 0x080fe20001f61670 */
[----:B------:R-:W-:Y:S01]  /*4370*/  VIADD R8, R28, 0x38 ;  /* 0x000000381c087836 */ /* 0x000fe20000000000 */
[----:B------:R-:W-:Y:S01]  /*4380*/  ISETP.GE.AND P2, PT, R16, R246, PT ;  /* 0x000000f61000720c */ /* 0x000fe20003f46270 */
[----:B------:R-:W-:Y:S01]  /*4390*/  VIADD R28, R28, 0x39 ;  /* 0x000000391c1c7836 */ /* 0x000fe20000000000 */
[----:B------:R-:W-:Y:S01]  /*43a0*/  ISETP.LT.OR P6, PT, R16, R245, P6 ;  /* 0x000000f51000720c */ /* 0x000fe200037c1670 */
[----:B------:R-:W-:Y:S01]  /*43b0*/  FMUL.FTZ R82, R82, UR24 ;  /* 0x0000001852527c20 */ /* 0x000fe20008410000 */
[-C--:B------:R-:W-:Y:S01]  /*43c0*/  ISETP.LT.OR P1, PT, R14, R247.reuse, P1 ;  /* 0x000000f70e00720c */ /* 0x080fe20000f21670 */
[----:B------:R-:W5:Y:S01]  /*43d0*/  MUFU.TANH R215, R44 ;  /* 0x0000002c00d77308 */ /* 0x000f620000002400 */
[----:B------:R-:W-:Y:S01]  /*43e0*/  FMNMX.FTZ R10, R29, R10, !PT ;  /* 0x0000000a1d0a7209 */ /* 0x000fe20007810000 */
[----:B------:R-:W-:Y:S01]  /*43f0*/  FMUL.FTZ R83, R83, UR24 ;  /* 0x0000001853537c20 */ /* 0x000fe20008410000 */
[----:B------:R-:W-:-:S02]  /*4400*/  ISETP.LT.OR P2, PT, R16, R247, P2 ;  /* 0x000000f71000720c */ /* 0x000fc40001741670 */
[----:B-1----:R-:W-:Y:S02]  /*4410*/  FSEL R204, R204, -INF , !P6 ;  /* 0xff800000cccc7808 */ /* 0x002fe40007000000 */
[----:B------:R-:W-:Y:S01]  /*4420*/  FSEL R181, R181, -INF , !P1 ;  /* 0xff800000b5b57808 */ /* 0x000fe20004800000 */
[----:B------:R-:W1:Y:S01]  /*4430*/  MUFU.TANH R213, R45 ;  /* 0x0000002d00d57308 */ /* 0x000e620000002400 */
[C---:B------:R-:W-:Y:S02]  /*4440*/  ISETP.GE.AND P6, PT, R8.reuse, R246, PT ;  /* 0x000000f60800720c */ /* 0x040fe40003fc6270 */
[----:B------:R-:W-:Y:S02]  /*4450*/  ISETP.GE.AND P1, PT, R8, R244, PT ;  /* 0x000000f40800720c */ /* 0x000fe40003f26270 */
[----:B------:R-:W-:Y:S02]  /*4460*/  FMNMX.FTZ R10, R21, R10, !PT ;  /* 0x0000000a150a7209 */ /* 0x000fe40007810000 */
[----:B--2---:R-:W-:Y:S01]  /*4470*/  FSEL R199, R199, -INF , !P0 ;  /* 0xff800000c7c77808 */ /* 0x004fe20004000000 */
[----:B------:R-:W2:Y:S01]  /*4480*/  MUFU.TANH R211, R80 ;  /* 0x0000005000d37308 */ /* 0x000ea20000002400 */
[----:B---3--:R-:W-:-:S02]  /*4490*/  FSEL R183, R183, -INF , !P2 ;  /* 0xff800000b7b77808 */ /* 0x008fc40005000000 */
[C---:B------:R-:W-:Y:S02]  /*44a0*/  ISETP.GE.AND P0, PT, R9.reuse, R246, PT ;  /* 0x000000f60900720c */ /* 0x040fe40003f06270 */
[----:B------:R-:W-:Y:S02]  /*44b0*/  ISETP.GE.AND P2, PT, R9, R244, PT ;  /* 0x000000f40900720c */ /* 0x000fe40003f46270 */
[C---:B------:R-:W-:Y:S01]  /*44c0*/  ISETP.LT.OR P6, PT, R8.reuse, R247, P6 ;  /* 0x000000f70800720c */ /* 0x040fe200037c1670 */
[----:B------:R-:W3:Y:S01]  /*44d0*/  MUFU.TANH R209, R81 ;  /* 0x0000005100d17308 */ /* 0x000ee20000002400 */
[----:B------:R-:W-:Y:S02]  /*44e0*/  ISETP.LT.OR P1, PT, R8, R245, P1 ;  /* 0x000000f50800720c */ /* 0x000fe40000f21670 */
[----:B------:R-:W-:Y:S02]  /*44f0*/  FMNMX.FTZ R8, R23, R10, !PT ;  /* 0x0000000a17087209 */ /* 0x000fe40007810000 */
[----:B------:R-:W-:-:S02]  /*4500*/  ISETP.LT.OR P0, PT, R9, R247, P0 ;  /* 0x000000f70900720c */ /* 0x000fc40000701670 */
[----:B------:R-:W-:Y:S01]  /*4510*/  ISETP.LT.OR P2, PT, R9, R245, P2 ;  /* 0x000000f50900720c */ /* 0x000fe20001741670 */
[----:B------:R-:W3:Y:S01]  /*4520*/  MUFU.TANH R51, R51 ;  /* 0x0000003300337308 */ /* 0x000ee20000002400 */
[----:B------:R-:W-:Y:S02]  /*4530*/  FMNMX.FTZ R9, R30, R26, !PT ;  /* 0x0000001a1e097209 */ /* 0x000fe40007810000 */
[----:B------:R-:W-:Y:S02]  /*4540*/  FMNMX.FTZ R8, R15, R8, !PT ;  /* 0x000000080f087209 */ /* 0x000fe40007810000 */
[----:B----4-:R-:W-:Y:S02]  /*4550*/  FSEL R201, R201, -INF , !P4 ;  /* 0xff800000c9c97808 */ /* 0x010fe40006000000 */
[----:B------:R-:W-:Y:S01]  /*4560*/  FMNMX.FTZ R9, R24, R9, !PT ;  /* 0x0000000918097209 */ /* 0x000fe20007810000 */
[----:B------:R4:W1:Y:S01]  /*4570*/  MUFU.TANH R210, R46 ;  /* 0x0000002e00d27308 */ /* 0x0008620000002400 */
[----:B------:R-:W-:-:S02]  /*4580*/  FMNMX.FTZ R8, R13, R8, !PT ;  /* 0x000000080d087209 */ /* 0x000fc40007810000 */
[----:B------:R-:W-:Y:S02]  /*4590*/  FMNMX.FTZ R9, R20, R9, !PT ;  /* 0x0000000914097209 */ /* 0x000fe40007810000 */
[----:B------:R-:W-:Y:S02]  /*45a0*/  FMNMX.FTZ R8, R201, R8, !PT ;  /* 0x00000008c9087209 */ /* 0x000fe40007810000 */
[----:B------:R-:W-:Y:S01]  /*45b0*/  FMNMX.FTZ R9, R6, R9, !PT ;  /* 0x0000000906097209 */ /* 0x000fe20007810000 */
[----:B------:R4:W2:Y:S01]  /*45c0*/  MUFU.TANH R208, R47 ;  /* 0x0000002f00d07308 */ /* 0x0008a20000002400 */
[----:B------:R-:W-:Y:S02]  /*45d0*/  FMNMX.FTZ R8, R199, R8, !PT ;  /* 0x00000008c7087209 */ /* 0x000fe40007810000 */
[----:B------:R-:W-:Y:S02]  /*45e0*/  FMNMX.FTZ R9, R4, R9, !PT ;  /* 0x0000000904097209 */ /* 0x000fe40007810000 */
[----:B------:R-:W-:-:S02]  /*45f0*/  FMNMX.FTZ R8, R183, R8, !PT ;  /* 0x00000008b7087209 */ /* 0x000fc40007810000 */
[----:B-----5:R-:W-:Y:S01]  /*4600*/  FSEL R215, R215, -INF , !P5 ;  /* 0xff800000d7d77808 */ /* 0x020fe20006800000 */
[----:B------:R4:W2:Y:S01]  /*4610*/  MUFU.TANH R206, R82 ;  /* 0x0000005200ce7308 */ /* 0x0008a20000002400 */
[----:B------:R-:W-:Y:S02]  /*4620*/  FMNMX.FTZ R9, R12, R9, !PT ;  /* 0x000000090c097209 */ /* 0x000fe40007810000 */
[----:B------:R-:W-:Y:S02]  /*4630*/  FMNMX.FTZ R8, R181, R8, !PT ;  /* 0x00000008b5087209 */ /* 0x000fe40007810000 */
[----:B-1----:R-:W-:Y:S01]  /*4640*/  FSEL R213, R213, -INF , !P0 ;  /* 0xff800000d5d57808 */ /* 0x002fe20004000000 */
[----:B------:R-:W-:Y:S01]  /*4650*/  BAR.SYNC.DEFER_BLOCKING 0x0 ;  /* 0x0000000000007b1d */ /* 0x000fe20000010000 */
[----:B------:R-:W-:Y:S02]  /*4660*/  PLOP3.LUT P0, PT, PT, PT, UP0, 0x80, 0x0 ;  /* 0x000000000000781c */ /* 0x000fe40003f0f008 */
[----:B------:R-:W-:-:S02]  /*4670*/  ISETP.GE.AND P5, PT, R28, R246, PT ;  /* 0x000000f61c00720c */ /* 0x000fc40003fa6270 */
[----:B------:R-:W-:Y:S01]  /*4680*/  FMNMX.FTZ R9, R0, R9, !PT ;  /* 0x0000000900097209 */ /* 0x000fe20007810000 */
[----:B------:R4:W1:Y:S01]  /*4690*/  MUFU.TANH R202, R83 ;  /* 0x0000005300ca7308 */ /* 0x0008620000002400 */
[----:B------:R-:W-:Y:S02]  /*46a0*/  FMNMX.FTZ R8, R215, R8, !PT ;  /* 0x00000008d7087209 */ /* 0x000fe40007810000 */
[----:B------:R-:W-:Y:S02]  /*46b0*/  ISETP.GE.AND P4, PT, R14, R244, PT ;  /* 0x000000f40e00720c */ /* 0x000fe40003f86270 */
[----:B------:R-:W-:Y:S02]  /*46c0*/  ISETP.LT.OR P5, PT, R28, R247, P5 ;  /* 0x000000f71c00720c */ /* 0x000fe40002fa1670 */
[----:B--2---:R-:W-:Y:S02]  /*46d0*/  FSEL R211, R211, -INF , !P6 ;  /* 0xff800000d3d37808 */ /* 0x004fe40007000000 */
[----:B------:R-:W-:-:S02]  /*46e0*/  FMNMX.FTZ R9, R182, R9, !PT ;  /* 0x00000009b6097209 */ /* 0x000fc40007810000 */
[----:B------:R-:W-:Y:S02]  /*46f0*/  FMNMX.FTZ R8, R213, R8, !PT ;  /* 0x00000008d5087209 */ /* 0x000fe40007810000 */
[----:B------:R-:W-:Y:S02]  /*4700*/  ISETP.LT.OR P4, PT, R14, R245, P4 ;  /* 0x000000f50e00720c */ /* 0x000fe40002781670 */
[----:B---3--:R-:W-:Y:S02]  /*4710*/  FSEL R209, R209, -INF , !P5 ;  /* 0xff800000d1d17808 */ /* 0x008fe40006800000 */
[----:B------:R-:W-:Y:S02]  /*4720*/  FMNMX.FTZ R9, R180, R9, !PT ;  /* 0x00000009b4097209 */ /* 0x000fe40007810000 */
[----:B------:R-:W-:Y:S02]  /*4730*/  FMNMX.FTZ R8, R211, R8, !PT ;  /* 0x00000008d3087209 */ /* 0x000fe40007810000 */
[----:B------:R-:W-:-:S02]  /*4740*/  FSEL R214, R51, -INF , !P4 ;  /* 0xff80000033d67808 */ /* 0x000fc40006000000 */
[----:B------:R-:W-:Y:S02]  /*4750*/  FMNMX.FTZ R9, R204, R9, !PT ;  /* 0x00000009cc097209 */ /* 0x000fe40007810000 */
[----:B------:R-:W-:Y:S01]  /*4760*/  FMNMX.FTZ R8, R209, R8, !PT ;  /* 0x00000008d1087209 */ /* 0x000fe20007810000 */
[----:B-1--4-:R-:W-:Y:S06]  /*4770*/  @!P0 BRA `(.L_x_1187) ;  /* 0x0000000000948947 */ /* 0x012fec0003800000 */
        /* <DEDUP_REMOVED lines=37> */
.L_x_1187:
        /* <DEDUP_REMOVED lines=30> */
[C---:B------:R-:W-:Y:S01]  /*4bb0*/  IADD3 R220, R235.reuse, 0x3800, RZ ;  /* 0x00003800ebdc7810 */ /* 0x040fe20007ffe0ff */
[----:B------:R-:W-:Y:S01]  /*4bc0*/  LDSM.16.MT88.4 R132, [R228+0x10000] ;  /* 0x01000000e484783b */ /* 0x000fe20000004200 */
[----:B------:R-:W-:-:S02]  /*4bd0*/  IADD3 R219, R235, 0x4000, RZ ;  /* 0x00004000ebdb7810 */ /* 0x000fc40007ffe0ff */
[C---:B------:R-:W-:Y:S01]  /*4be0*/  IADD3 R218, R235.reuse, 0x4800, RZ ;  /* 0x00004800ebda7810 */ /* 0x040fe20007ffe0ff */
[----:B------:R-:W-:Y:S01]  /*4bf0*/  LDSM.16.MT88.4 R40, [R232+0x12000] ;  /* 0x01200000e828783b */ /* 0x000fe20000004200 */
[----:B-1----:R-:W-:Y:S02]  /*4c00*/  FMNMX.FTZ R8, R10, R9, !PT ;  /* 0x000000090a087209 */ /* 0x002fe40007810000 */
[----:B------:R-:W-:Y:S01]  /*4c10*/  IADD3 R217, R235, 0x5000, RZ ;  /* 0x00005000ebd97810 */ /* 0x000fe20007ffe0ff */
[----:B------:R-:W-:Y:S01]  /*4c20*/  LDSM.16.MT88.4 R48, [R230+0x12000] ;  /* 0x01200000e630783b */ /* 0x000fe20000004200 */
[----:B--2---:R-:W-:Y:S02]  /*4c30*/  FMNMX.FTZ R164, R11, R164, !PT ;  /* 0x000000a40ba47209 */ /* 0x004fe40007810000 */
[----:B------:R-:W-:Y:S01]  /*4c40*/  IADD3 R216, R235, 0x5800, RZ ;  /* 0x00005800ebd87810 */ /* 0x000fe20007ffe0ff */
[----:B------:R-:W1:Y:S01]  /*4c50*/  SHFL.BFLY PT, R3, R8, 0x1, 0x1f ;  /* 0x0c201f0008037f89 */ /* 0x000e6200000e0000 */
[C---:B------:R-:W-:Y:S01]  /*4c60*/  FSETP.NEU.FTZ.AND P1, PT, R164.reuse, -INF , PT ;  /* 0xff800000a400780b */ /* 0x040fe20003f3d000 */
[----:B------:R-:W-:-:S02]  /*4c70*/  FMUL.FTZ R212, R164, UR18 ;  /* 0x00000012a4d47c20 */ /* 0x000fc40008410000 */
[----:B------:R-:W2:Y:S03]  /*4c80*/  LDSM.16.MT88.4 R56, [R229+0x12000] ;  /* 0x01200000e538783b */ /* 0x000ea60000004200 */
[----:B------:R-:W-:Y:S01]  /*4c90*/  FSEL R212, R212, RZ, P1 ;  /* 0x000000ffd4d47208 */ /* 0x000fe20000800000 */
[----:B------:R-:W3:Y:S04]  /*4ca0*/  LDSM.16.MT88.4 R64, [R228+0x12000] ;  /* 0x01200000e440783b */ /* 0x000ee80000004200 */
[----:B------:R-:W4:Y:S01]  /*4cb0*/  LDSM.16.MT88.4 R72, [R232+0x14000] ;  /* 0x01400000e848783b */ /* 0x000f220000004200 */
[--C-:B------:R-:W-:Y:S01]  /*4cc0*/  FFMA.FTZ R197, R27, UR18, -R212.reuse ;  /* 0x000000121bc57c23 */ /* 0x100fe200080108d4 */
[--C-:B------:R-:W-:Y:S01]  /*4cd0*/  FFMA.FTZ R194, R25, UR18, -R212.reuse ;  /* 0x0000001219c27c23 */ /* 0x100fe200080108d4 */
[--C-:B------:R-:W-:Y:S01]  /*4ce0*/  FFMA.FTZ R193, R31, UR18, -R212.reuse ;  /* 0x000000121fc17c23 */ /* 0x100fe200080108d4 */
[----:B------:R-:W5:Y:S01]  /*4cf0*/  LDSM.16.MT88.4 R80, [R230+0x14000] ;  /* 0x01400000e650783b */ /* 0x000f620000004200 */
[--C-:B------:R-:W-:Y:S01]  /*4d00*/  FFMA.FTZ R188, R29, UR18, -R212.reuse ;  /* 0x000000121dbc7c23 */ /* 0x100fe200080108d4 */
[--C-:B------:R-:W-:Y:S01]  /*4d10*/  FFMA.FTZ R189, R21, UR18, -R212.reuse ;  /* 0x0000001215bd7c23 */ /* 0x100fe200080108d4 */
[----:B------:R-:W-:Y:S01]  /*4d20*/  MUFU.EX2 R197, R197 ;  /* 0x000000c500c57308 */ /* 0x000fe20000000800 */
[----:B------:R-:W5:Y:S01]  /*4d30*/  LDSM.16.MT88.4 R88, [R229+0x14000] ;  /* 0x01400000e558783b */ /* 0x000f620000004200 */
[--C-:B------:R-:W-:Y:S01]  /*4d40*/  FFMA.FTZ R186, R23, UR18, -R212.reuse ;  /* 0x0000001217ba7c23 */ /* 0x100fe200080108d4 */
[--C-:B------:R-:W-:Y:S01]  /*4d50*/  FFMA.FTZ R185, R15, UR18, -R212.reuse ;  /* 0x000000120fb97c23 */ /* 0x100fe200080108d4 */
[--C-:B------:R-:W-:Y:S01]  /*4d60*/  FFMA.FTZ R2, R13, UR18, -R212.reuse ;  /* 0x000000120d027c23 */ /* 0x100fe200080108d4 */
[----:B-1----:R-:W-:Y:S01]  /*4d70*/  FMNMX.FTZ R3, R8, R3, !PT ;  /* 0x0000000308037209 */ /* 0x002fe20007810000 */
[----:B------:R-:W1:Y:S01]  /*4d80*/  LDSM.16.MT88.4 R96, [R228+0x14000] ;  /* 0x01400000e460783b */ /* 0x000e620000004200 */
[--C-:B------:R-:W-:Y:S01]  /*4d90*/  FFMA.FTZ R196, R201, UR18, -R212.reuse ;  /* 0x00000012c9c47c23 */ /* 0x100fe200080108d4 */
[----:B------:R-:W2:Y:S01]  /*4da0*/  MUFU.EX2 R194, R194 ;  /* 0x000000c200c27308 */ /* 0x000ea20000000800 */
[C---:B------:R-:W-:Y:S01]  /*4db0*/  FSETP.NEU.FTZ.AND P1, PT, R3.reuse, -INF , PT ;  /* 0xff8000000300780b */ /* 0x040fe20003f3d000 */
[----:B------:R-:W-:Y:S01]  /*4dc0*/  FMUL.FTZ R205, R3, UR18 ;  /* 0x0000001203cd7c20 */ /* 0x000fe20008410000 */
[----:B------:R-:W1:Y:S01]  /*4dd0*/  LDSM.16.MT88.4 R104, [R232+0x16000] ;  /* 0x01600000e868783b */ /* 0x000e620000004200 */
[--C-:B------:R-:W-:Y:S01]  /*4de0*/  FFMA.FTZ R199, R199, UR18, -R212.reuse ;  /* 0x00000012c7c77c23 */ /* 0x100fe200080108d4 */
[--C-:B------:R-:W-:Y:S01]  /*4df0*/  FFMA.FTZ R198, R183, UR18, -R212.reuse ;  /* 0x00000012b7c67c23 */ /* 0x100fe200080108d4 */
[----:B------:R-:W-:Y:S01]  /*4e00*/  FFMA.FTZ R201, R181, UR18, -R212 ;  /* 0x00000012b5c97c23 */ /* 0x000fe200080108d4 */
[----:B------:R-:W1:Y:S01]  /*4e10*/  LDSM.16.MT88.4 R112, [R230+0x16000] ;  /* 0x01600000e670783b */ /* 0x000e620000004200 */
[----:B------:R-:W-:Y:S01]  /*4e20*/  FSEL R205, R205, RZ, P1 ;  /* 0x000000ffcdcd7208 */ /* 0x000fe20000800000 */
[----:B------:R-:W-:Y:S02]  /*4e30*/  MUFU.EX2 R193, R193 ;  /* 0x000000c100c17308 */ /* 0x000fe40000000800 */
[----:B------:R-:W1:Y:S02]  /*4e40*/  LDSM.16.MT88.4 R120, [R229+0x16000] ;  /* 0x01600000e578783b */ /* 0x000e640000004200 */
[--C-:B------:R-:W-:Y:S01]  /*4e50*/  FFMA.FTZ R191, R30, UR18, -R205.reuse ;  /* 0x000000121ebf7c23 */ /* 0x100fe200080108cd */
[--C-:B------:R-:W-:Y:S01]  /*4e60*/  FFMA.FTZ R192, R26, UR18, -R205.reuse ;  /* 0x000000121ac07c23 */ /* 0x100fe200080108cd */
[----:B------:R-:W1:Y:S01]  /*4e70*/  LDSM.16.MT88.4 R8, [R228+0x16000] ;  /* 0x01600000e408783b */ /* 0x000e620000004200 */
[--C-:B------:R-:W-:Y:S01]  /*4e80*/  FFMA.FTZ R195, R24, UR18, -R205.reuse ;  /* 0x0000001218c37c23 */ /* 0x100fe200080108cd */
[--C-:B------:R-:W-:Y:S01]  /*4e90*/  FFMA.FTZ R190, R20, UR18, -R205.reuse ;  /* 0x0000001214be7c23 */ /* 0x100fe200080108cd */
[----:B------:R-:W3:Y:S01]  /*4ea0*/  MUFU.EX2 R188, R188 ;  /* 0x000000bc00bc7308 */ /* 0x000ee20000000800 */
[----:B--2---:R-:W-:Y:S01]  /*4eb0*/  F2FP.F16.F32.PACK_AB R128, R194, R197 ;  /* 0x000000c5c280723e */ /* 0x004fe200000000ff */
[--C-:B------:R-:W-:Y:S01]  /*4ec0*/  FFMA.FTZ R187, R6, UR18, -R205.reuse ;  /* 0x0000001206bb7c23 */ /* 0x100fe200080108cd */
[--C-:B------:R-:W-:Y:S01]  /*4ed0*/  FFMA.FTZ R184, R4, UR18, -R205.reuse ;  /* 0x0000001204b87c23 */ /* 0x100fe200080108cd */
[----:B------:R-:W-:Y:S01]  /*4ee0*/  LDSM.16.MT88.4 R16, [R228+0x10800] ;  /* 0x01080000e410783b */ /* 0x000fe20000004200 */
[--C-:B------:R-:W-:Y:S01]  /*4ef0*/  FFMA.FTZ R165, R12, UR18, -R205.reuse ;  /* 0x000000120ca57c23 */ /* 0x100fe200080108cd */
[--C-:B------:R-:W-:Y:S01]  /*4f00*/  FFMA.FTZ R0, R0, UR18, -R205.reuse ;  /* 0x0000001200007c23 */ /* 0x100fe200080108cd */
[--C-:B------:R-:W-:Y:S01]  /*4f10*/  FFMA.FTZ R200, R182, UR18, -R205.reuse ;  /* 0x00000012b6c87c23 */ /* 0x100fe200080108cd */
[----:B------:R-:W-:Y:S01]  /*4f20*/  MUFU.EX2 R191, R191 ;  /* 0x000000bf00bf7308 */ /* 0x000fe20000000800 */
[----:B------:R-:W2:Y:S01]  /*4f30*/  LDSM.16.MT88.4 R4, [R232+0x10800] ;  /* 0x01080000e804783b */ /* 0x000ea20000004200 */
[--C-:B------:R-:W-:Y:S01]  /*4f40*/  FFMA.FTZ R203, R180, UR18, -R205.reuse ;  /* 0x00000012b4cb7c23 */ /* 0x100fe200080108cd */
[--C-:B------:R-:W-:Y:S01]  /*4f50*/  FFMA.FTZ R204, R204, UR18, -R205.reuse ;  /* 0x00000012cccc7c23 */ /* 0x100fe200080108cd */
[--C-:B------:R-:W-:Y:S01]  /*4f60*/  FFMA.FTZ R207, R214, UR18, -R205.reuse ;  /* 0x00000012d6cf7c23 */ /* 0x100fe200080108cd */
[----:B------:R-:W2:Y:S01]  /*4f70*/  LDSM.16.MT88.4 R20, [R229+0x12800] ;  /* 0x01280000e514783b */ /* 0x000ea20000004200 */
[----:B------:R-:W-:Y:S01]  /*4f80*/  FFMA.FTZ R251, R202, UR18, -R205 ;  /* 0x00000012cafb7c23 */ /* 0x000fe200080108cd */
[----:B------:R-:W-:Y:S01]  /*4f90*/  FADD.FTZ R194, R197, R194 ;  /* 0x000000c2c5c27221 */ /* 0x000fe20000010000 */
[----:B------:R-:W4:Y:S01]  /*4fa0*/  MUFU.EX2 R192, R192 ;  /* 0x000000c000c07308 */ /* 0x000f220000000800 */
[----:B---3--:R-:W-:Y:S01]  /*4fb0*/  F2FP.F16.F32.PACK_AB R130, R188, R193 ;  /* 0x000000c1bc82723e */ /* 0x008fe200000000ff */
[----:B------:R-:W-:Y:S01]  /*4fc0*/  LDSM.16.MT88.4 R32, [R230+0x12800] ;  /* 0x01280000e620783b */ /* 0x000fe20000004200 */
[----:B------:R-:W-:Y:S01]  /*4fd0*/  FADD.FTZ R193, R193, R194 ;  /* 0x000000c2c1c17221 */ /* 0x000fe20000010000 */
[----:B------:R-:W-:-:S02]  /*4fe0*/  IADD3 R214, R235, 0x6800, RZ ;  /* 0x00006800ebd67810 */ /* 0x000fc40007ffe0ff */
[----:B------:R-:W-:Y:S01]  /*4ff0*/  LDSM.16.MT88.4 R24, [R232+0x14800] ;  /* 0x01480000e818783b */ /* 0x000fe20000004200 */
[----:B------:R-:W-:Y:S01]  /*5000*/  FADD.FTZ R188, R188, R193 ;  /* 0x000000c1bcbc7221 */ /* 0x000fe20000010000 */
[----:B------:R-:W-:Y:S02]  /*5010*/  MUFU.EX2 R195, R195 ;  /* 0x000000c300c37308 */ /* 0x000fe40000000800 */
[----:B------:R-:W-:Y:S04]  /*5020*/  LDSM.16.MT88.4 R176, [R230+0x10800] ;  /* 0x01080000e6b0783b */ /* 0x000fe80000004200 */
[----:B------:R-:W-:Y:S02]  /*5030*/  LDSM.16.MT88.4 R172, [R229+0x10800] ;  /* 0x01080000e5ac783b */ /* 0x000fe40000004200 */
[----:B------:R-:W3:Y:S01]  /*5040*/  MUFU.EX2 R190, R190 ;  /* 0x000000be00be7308 */ /* 0x000ee20000000800 */
[----:B----4-:R-:W-:Y:S01]  /*5050*/  F2FP.F16.F32.PACK_AB R129, R192, R191 ;  /* 0x000000bfc081723e */ /* 0x010fe200000000ff */
[----:B------:R-:W-:Y:S01]  /*5060*/  LDSM.16.MT88.4 R168, [R232+0x12800] ;  /* 0x01280000e8a8783b */ /* 0x000fe20000004200 */
[----:B------:R-:W-:-:S03]  /*5070*/  FADD.FTZ R192, R191, R192 ;  /* 0x000000c0bfc07221 */ /* 0x000fc60000010000 */
[----:B------:R-:W-:Y:S02]  /*5080*/  LDSM.16.MT88.4 R28, [R228+0x12800] ;  /* 0x01280000e41c783b */ /* 0x000fe40000004200 */
[----:B------:R-:W-:Y:S02]  /*5090*/  MUFU.EX2 R189, R189 ;  /* 0x000000bd00bd7308 */ /* 0x000fe40000000800 */
[----:B------:R-:W-:Y:S06]  /*50a0*/  LDSM.16.MT88.4 R180, [R232+0x11000] ;  /* 0x01100000e8b4783b */ /* 0x000fec0000004200 */
[----:B------:R-:W4:Y:S01]  /*50b0*/  MUFU.EX2 R186, R186 ;  /* 0x000000ba00ba7308 */ /* 0x000f220000000800 */
[----:B---3--:R-:W-:Y:S01]  /*50c0*/  F2FP.F16.F32.PACK_AB R131, R190, R195 ;  /* 0x000000c3be83723e */ /* 0x008fe200000000ff */
[----:B------:R-:W-:-:S04]  /*50d0*/  FADD.FTZ R195, R195, R192 ;  /* 0x000000c0c3c37221 */ /* 0x000fc80000010000 */
[----:B------:R-:W-:Y:S02]  /*50e0*/  FADD.FTZ R190, R190, R195 ;  /* 0x000000c3bebe7221 */ /* 0x000fe40000010000 */
[C---:B------:R-:W-:Y:S01]  /*50f0*/  HMMA.16816.F32 R160, R128.reuse, R156, RZ ;  /* 0x0000009c80a0723c */ /* 0x040fe200000018ff */
[----:B------:R-:W-:Y:S05]  /*5100*/  MUFU.EX2 R185, R185 ;  /* 0x000000b900b97308 */ /* 0x000fea0000000800 */
[C---:B------:R-:W-:Y:S03]  /*5110*/  HMMA.16816.F32 R152, R128.reuse, R148, RZ ;  /* 0x000000948098723c */ /* 0x040fe600000018ff */
[----:B------:R-:W3:Y:S01]  /*5120*/  MUFU.EX2 R2, R2 ;  /* 0x0000000200027308 */ /* 0x000ee20000000800 */
[C---:B----4-:R-:W-:Y:S01]  /*5130*/  F2FP.F16.F32.PACK_AB R12, R186.reuse, R189 ;  /* 0x000000bdba0c723e */ /* 0x050fe200000000ff */
[----:B------:R-:W-:Y:S01]  /*5140*/  FADD.FTZ R189, R189, R188 ;  /* 0x000000bcbdbd7221 */ /* 0x000fe20000010000 */
[----:B------:R-:W-:Y:S03]  /*5150*/  HMMA.16816.F32 R144, R128, R140, RZ ;  /* 0x0000008c8090723c */ /* 0x000fe600000018ff */
[----:B------:R-:W-:-:S02]  /*5160*/  FADD.FTZ R186, R186, R189 ;  /* 0x000000bdbaba7221 */ /* 0x000fc40000010000 */
[----:B------:R-:W-:Y:S01]  /*5170*/  MUFU.EX2 R187, R187 ;  /* 0x000000bb00bb7308 */ /* 0x000fe20000000800 */
[C---:B------:R-:W-:Y:S06]  /*5180*/  HMMA.16816.F32 R136, R128.reuse, R132, RZ ;  /* 0x000000848088723c */ /* 0x040fec00000018ff */
[----:B------:R-:W-:Y:S01]  /*5190*/  HMMA.16816.F32 R36, R128, R40, RZ ;  /* 0x000000288024723c */ /* 0x000fe200000018ff */
[----:B------:R-:W4:Y:S01]  /*51a0*/  MUFU.EX2 R184, R184 ;  /* 0x000000b800b87308 */ /* 0x000f220000000800 */
        /* <DEDUP_REMOVED lines=8> */
[----:B----4-:R-:W-:Y:S01]  /*5230*/  F2FP.F16.F32.PACK_AB R13, R184, R187 ;  /* 0x000000bbb80d723e */ /* 0x010fe200000000ff */
[----:B------:R-:W-:-:S04]  /*5240*/  FADD.FTZ R187, R187, R190 ;  /* 0x000000bebbbb7221 */ /* 0x000fc80000010000 */
[----:B------:R-:W-:Y:S01]  /*5250*/  HMMA.16816.F32 R68, R128, R72, RZ ;  /* 0x000000488044723c */ /* 0x000fe200000018ff */
[----:B------:R-:W-:Y:S01]  /*5260*/  MUFU.EX2 R196, R196 ;  /* 0x000000c400c47308 */ /* 0x000fe20000000800 */
[----:B------:R-:W-:-:S04]  /*5270*/  FADD.FTZ R184, R184, R187 ;  /* 0x000000bbb8b87221 */ /* 0x000fc80000010000 */
[C---:B-----5:R-:W-:Y:S03]  /*5280*/  HMMA.16816.F32 R76, R128.reuse, R80, RZ ;  /* 0x00000050804c723c */ /* 0x060fe600000018ff */
[----:B------:R-:W4:Y:S01]  /*5290*/  MUFU.EX2 R199, R199 ;  /* 0x000000c700c77308 */ /* 0x000f220000000800 */
[C---:B---3--:R-:W-:Y:S01]  /*52a0*/  F2FP.F16.F32.PACK_AB R15, R0.reuse, R165 ;  /* 0x000000a5000f723e */ /* 0x048fe200000000ff */
[----:B------:R-:W-:Y:S01]  /*52b0*/  FADD.FTZ R165, R165, R184 ;  /* 0x000000b8a5a57221 */ /* 0x000fe20000010000 */
[C---:B------:R-:W-:Y:S03]  /*52c0*/  HMMA.16816.F32 R84, R128.reuse, R88, RZ ;  /* 0x000000588054723c */ /* 0x040fe600000018ff */
[----:B------:R-:W-:Y:S02]  /*52d0*/  FADD.FTZ R165, R0, R165 ;  /* 0x000000a500a57221 */ /* 0x000fe40000010000 */
[----:B------:R-:W-:Y:S01]  /*52e0*/  MUFU.EX2 R198, R198 ;  /* 0x000000c600c67308 */ /* 0x000fe20000000800 */
[C---:B-1----:R-:W-:Y:S06]  /*52f0*/  HMMA.16816.F32 R92, R128.reuse, R96, RZ ;  /* 0x00000060805c723c */ /* 0x042fec00000018ff */
        /* <DEDUP_REMOVED lines=26> */
[----:B------:R-:W5:Y:S05]  /*54a0*/  LDSM.16.MT88.4 R8, [R230+0x14800] ;  /* 0x01480000e608783b */ /* 0x000f6a0000004200 */
[C---:B--2---:R-:W-:Y:S06]  /*54b0*/  HMMA.16816.F32 R160, R12.reuse, R4, R160 ;  /* 0x000000040ca0723c */ /* 0x044fec00000018a0 */
[C---:B------:R-:W-:Y:S01]  /*54c0*/  HMMA.16816.F32 R156, R12.reuse, R6, R156 ;  /* 0x000000060c9c723c */ /* 0x040fe2000000189c */
[----:B------:R-:W2:Y:S05]  /*54d0*/  LDSM.16.MT88.4 R4, [R229+0x14800] ;  /* 0x01480000e504783b */ /* 0x000eaa0000004200 */
[C---:B------:R-:W-:Y:S06]  /*54e0*/  HMMA.16816.F32 R136, R12.reuse, R16, R136 ;  /* 0x000000100c88723c */ /* 0x040fec0000001888 */
[C---:B------:R-:W-:Y:S01]  /*54f0*/  HMMA.16816.F32 R132, R12.reuse, R18, R132 ;  /* 0x000000120c84723c */ /* 0x040fe20000001884 */
[----:B------:R-:W4:Y:S05]  /*5500*/  LDSM.16.MT88.4 R16, [R228+0x14800] ;  /* 0x01480000e410783b */ /* 0x000f2a0000004200 */
        /* <DEDUP_REMOVED lines=89> */
[--C-:B------:R-:W-:Y:S01]  /*5aa0*/  FFMA.FTZ R178, R211, UR18, -R212.reuse ;  /* 0x00000012d3b27c23 */ /* 0x100fe200080108d4 */
[----:B------:R-:W-:Y:S01]  /*5ab0*/  FFMA.FTZ R179, R209, UR18, -R212 ;  /* 0x00000012d1b37c23 */ /* 0x000fe200080108d4 */
[----:B------:R-:W-:-:S03]  /*5ac0*/  IADD3 R212, R235, 0x7800, RZ ;  /* 0x00007800ebd47810 */ /* 0x000fc60007ffe0ff */
[----:B------:R-:W-:Y:S01]  /*5ad0*/  MUFU.EX2 R176, R176 ;  /* 0x000000b000b07308 */ /* 0x000fe20000000800 */
[C---:B------:R-:W-:Y:S01]  /*5ae0*/  HMMA.16816.F32 R132, R4.reuse, R174, R132 ;  /* 0x000000ae0484723c */ /* 0x040fe20000001884 */
[----:B------:R-:W-:Y:S05]  /*5af0*/  LDSM.16.MT88.4 R172, [R230+0x13800] ;  /* 0x01380000e6ac783b */ /* 0x000fea0000004200 */
[C---:B------:R-:W-:Y:S01]  /*5b00*/  HMMA.16816.F32 R36, R4.reuse, R168, R36 ;  /* 0x000000a80424723c */ /* 0x040fe20000001824 */
[----:B------:R-:W1:Y:S05]  /*5b10*/  MUFU.EX2 R177, R177 ;  /* 0x000000b100b17308 */ /* 0x000e6a0000000800 */
        /* <DEDUP_REMOVED lines=63> */
[C---:B--2---:R-:W-:Y:S06]  /*5f10*/  HMMA.16816.F32 R100, R4.reuse, R16, R100 ;  /* 0x000000100464723c */ /* 0x044fec0000001864 */
[C---:B------:R-:W-:Y:S06]  /*5f20*/  HMMA.16816.F32 R104, R4.reuse, R18, R104 ;  /* 0x000000120468723c */ /* 0x040fec0000001868 */
[C---:B---3--:R-:W-:Y:S06]  /*5f30*/  HMMA.16816.F32 R108, R4.reuse, R12, R108 ;  /* 0x0000000c046c723c */ /* 0x048fec000000186c */
[C---:B------:R-:W-:Y:S06]  /*5f40*/  HMMA.16816.F32 R112, R4.reuse, R14, R112 ;  /* 0x0000000e0470723c */ /* 0x040fec0000001870 */
[C---:B-1----:R-:W-:Y:S06]  /*5f50*/  HMMA.16816.F32 R116, R4.reuse, R8, R116 ;  /* 0x000000080474723c */ /* 0x042fec0000001874 */
        /* <DEDUP_REMOVED lines=50> */
[----:B------:R-:W2:Y:S04]  /*6280*/  LDSM.16.M88.4 R16, [R237+0x8000] ;  /* 0x00800000ed10783b */ /* 0x000ea80000000200 */
[----:B------:R-:W3:Y:S04]  /*6290*/  LDSM.16.M88.4 R168, [R237+0x8800] ;  /* 0x00880000eda8783b */ /* 0x000ee80000000200 */
[----:B------:R-:W4:Y:S04]  /*62a0*/  LDSM.16.M88.4 R28, [R237+0x9000] ;  /* 0x00900000ed1c783b */ /* 0x000f280000000200 */
[----:B------:R-:W5:Y:S04]  /*62b0*/  LDSM.16.M88.4 R176, [R237+0x9800] ;  /* 0x00980000edb0783b */ /* 0x000f680000000200 */
[----:B------:R-:W-:Y:S04]  /*62c0*/  LDSM.16.M88.4 R12, [R236] ;  /* 0x00000000ec0c783b */ /* 0x000fe80000000200 */
[----:B------:R-:W5:Y:S04]  /*62d0*/  LDSM.16.M88.4 R20, [R235] ;  /* 0x00000000eb14783b */ /* 0x000f680000000200 */
[----:B------:R-:W5:Y:S04]  /*62e0*/  LDSM.16.M88.4 R200, [R227] ;  /* 0x00000000e3c8783b */ /* 0x000f680000000200 */
[----:B------:R-:W5:Y:S04]  /*62f0*/  LDSM.16.M88.4 R180, [R226] ;  /* 0x00000000e2b4783b */ /* 0x000f680000000200 */
[----:B------:R-:W5:Y:S04]  /*6300*/  LDSM.16.M88.4 R24, [R225] ;  /* 0x00000000e118783b */ /* 0x000f680000000200 */
[----:B-1----:R-:W-:Y:S01]  /*6310*/  LDSM.16.M88.4 R8, [R234] ;  /* 0x00000000ea08783b */ /* 0x002fe20000000200 */
[C---:B--2---:R-:W-:Y:S03]  /*6320*/  HMMA.16816.F32 R4, R184.reuse, R16, RZ ;  /* 0x00000010b804723c */ /* 0x044fe600000018ff */
[----:B------:R-:W1:Y:S04]  /*6330*/  LDSM.16.M88.4 R196, [R231+0x8000] ;  /* 0x00800000e7c4783b */ /* 0x000e680000000200 */
[----:B------:R-:W2:Y:S01]  /*6340*/  LDSM.16.M88.4 R192, [R231+0x8800] ;  /* 0x00880000e7c0783b */ /* 0x000ea20000000200 */
[C---:B------:R-:W-:Y:S03]  /*6350*/  HMMA.16816.F32 R16, R184.reuse, R18, RZ ;  /* 0x00000012b810723c */ /* 0x040fe600000018ff */
[----:B------:R-:W0:Y:S03]  /*6360*/  LDGDEPBAR ;  /* 0x00000000000079af */ /* 0x000e260000000000 */
[C---:B---3--:R-:W-:Y:S06]  /*6370*/  HMMA.16816.F32 R172, R184.reuse, R168, RZ ;  /* 0x000000a8b8ac723c */ /* 0x048fec00000018ff */
[C---:B----4-:R-:W-:Y:S06]  /*6380*/  HMMA.16816.F32 R32, R184.reuse, R28, RZ ;  /* 0x0000001cb820723c */ /* 0x050fec00000018ff */
[C---:B------:R-:W-:Y:S06]  /*6390*/  HMMA.16816.F32 R168, R184.reuse, R170, RZ ;  /* 0x000000aab8a8723c */ /* 0x040fec00000018ff */
[C---:B------:R-:W-:Y:S06]  /*63a0*/  HMMA.16816.F32 R28, R184.reuse, R30, RZ ;  /* 0x0000001eb81c723c */ /* 0x040fec00000018ff */
[C---:B-----5:R-:W-:Y:S06]  /*63b0*/  HMMA.16816.F32 R188, R184.reuse, R176, RZ ;  /* 0x000000b0b8bc723c */ /* 0x060fec00000018ff */
[----:B------:R-:W-:Y:S01]  /*63c0*/  HMMA.16816.F32 R184, R184, R178, RZ ;  /* 0x000000b2b8b8723c */ /* 0x000fe200000018ff */
        /* <DEDUP_REMOVED lines=8> */
[C---:B------:R-:W-:Y:S01]  /*6450*/  HMMA.16816.F32 R28, R12.reuse, R182, R28 ;  /* 0x000000b60c1c723c */ /* 0x040fe2000000181c */
[----:B------:R-:W-:Y:S05]  /*6460*/  LDSM.16.M88.4 R180, [R224] ;  /* 0x00000000e0b4783b */ /* 0x000fea0000000200 */
[C---:B------:R-:W-:Y:S06]  /*6470*/  HMMA.16816.F32 R188, R12.reuse, R24, R188 ;  /* 0x000000180cbc723c */ /* 0x040fec00000018bc */
[----:B------:R-:W-:Y:S01]  /*6480*/  HMMA.16816.F32 R184, R12, R26, R184 ;  /* 0x0000001a0cb8723c */ /* 0x000fe200000018b8 */
[----:B------:R-:W5:Y:S04]  /*6490*/  LDSM.16.M88.4 R12, [R233] ;  /* 0x00000000e90c783b */ /* 0x000f680000000200 */
[----:B------:R-:W5:Y:S01]  /*64a0*/  LDSM.16.M88.4 R24, [R224+0x800] ;  /* 0x00080000e018783b */ /* 0x000f620000000200 */
[C---:B-1----:R-:W-:Y:S06]  /*64b0*/  HMMA.16816.F32 R4, R8.reuse, R196, R4 ;  /* 0x000000c40804723c */ /* 0x042fec0000001804 */
[C---:B------:R-:W-:Y:S01]  /*64c0*/  HMMA.16816.F32 R16, R8.reuse, R198, R16 ;  /* 0x000000c60810723c */ /* 0x040fe20000001810 */
[----:B------:R-:W-:Y:S05]  /*64d0*/  LDSM.16.M88.4 R196, [R223] ;  /* 0x00000000dfc4783b */ /* 0x000fea0000000200 */
        /* <DEDUP_REMOVED lines=28> */
[----:B------:R-:W-:Y:S05]  /*66a0*/  LDSM.16.M88.4 R200, [R237+0xd800] ;  /* 0x00d80000edc8783b */ /* 0x000fea0000000200 */
[C---:B----4-:R-:W-:Y:S06]  /*66b0*/  HMMA.16816.F32 R32, R20.reuse, R180, R32 ;  /* 0x000000b41420723c */ /* 0x050fec0000001820 */
[C---:B------:R-:W-:Y:S01]  /*66c0*/  HMMA.16816.F32 R28, R20.reuse, R182, R28 ;  /* 0x000000b6141c723c */ /* 0x040fe2000000181c */
[----:B------:R-:W-:Y:S05]  /*66d0*/  LDSM.16.M88.4 R180, [R231+0xa000] ;  /* 0x00a00000e7b4783b */ /* 0x000fea0000000200 */
[C---:B-----5:R-:W-:Y:S06]  /*66e0*/  HMMA.16816.F32 R188, R20.reuse, R24, R188 ;  /* 0x0000001814bc723c */ /* 0x060fec00000018bc */
        /* <DEDUP_REMOVED lines=15> */
[----:B------:R-:W5:Y:S01]  /*67e0*/  LDSM.16.M88.4 R12, [R224+0x2000] ;  /* 0x00200000e00c783b */ /* 0x000f620000000200 */
[C---:B--2---:R-:W-:Y:S06]  /*67f0*/  HMMA.16816.F32 R4, R20.reuse, R180, R4 ;  /* 0x000000b41404723c */ /* 0x044fec0000001804 */
[C---:B------:R-:W-:Y:S01]  /*6800*/  HMMA.16816.F32 R16, R20.reuse, R182, R16 ;  /* 0x000000b61410723c */ /* 0x040fe20000001810 */
[----:B------:R-:W2:Y:S05]  /*6810*/  LDSM.16.M88.4 R180, [R224+0x3000] ;  /* 0x00300000e0b4783b */ /* 0x000eaa0000000200 */
[C---:B---3--:R-:W-:Y:S06]  /*6820*/  HMMA.16816.F32 R172, R20.reuse, R24, R172 ;  /* 0x0000001814ac723c */ /* 0x048fec00000018ac */
[C---:B------:R-:W-:Y:S01]  /*6830*/  HMMA.16816.F32 R168, R20.reuse, R26, R168 ;  /* 0x0000001a14a8723c */ /* 0x040fe200000018a8 */
[----:B------:R-:W3:Y:S05]  /*6840*/  LDSM.16.M88.4 R24, [R224+0x3800] ;  /* 0x00380000e018783b */ /* 0x000eea0000000200 */
[C---:B-1----:R-:W-:Y:S06]  /*6850*/  HMMA.16816.F32 R32, R20.reuse, R192, R32 ;  /* 0x000000c01420723c */ /* 0x042fec0000001820 */
[C---:B------:R-:W-:Y:S01]  /*6860*/  HMMA.16816.F32 R28, R20.reuse, R194, R28 ;  /* 0x000000c2141c723c */ /* 0x040fe2000000181c */
[----:B------:R-:W-:Y:S05]  /*6870*/  LDSM.16.M88.4 R192, [R238+0x4000] ;  /* 0x00400000eec0783b */ /* 0x000fea0000000200 */
[C---:B----4-:R-:W-:Y:S06]  /*6880*/  HMMA.16816.F32 R188, R20.reuse, R176, R188 ;  /* 0x000000b014bc723c */ /* 0x050fec00000018bc */
[----:B------:R-:W-:Y:S01]  /*6890*/  HMMA.16816.F32 R184, R20, R178, R184 ;  /* 0x000000b214b8723c */ /* 0x000fe200000018b8 */
[----:B------:R-:W1:Y:S04]  /*68a0*/  LDSM.16.M88.4 R176, [R237+0xc000] ;  /* 0x00c00000edb0783b */ /* 0x000e680000000200 */
[----:B------:R-:W-:Y:S01]  /*68b0*/  LDSM.16.M88.4 R20, [R237+0xc800] ;  /* 0x00c80000ed14783b */ /* 0x000fe20000000200 */
[C---:B-----5:R-:W-:Y:S06]  /*68c0*/  HMMA.16816.F32 R4, R8.reuse, R12, R4 ;  /* 0x0000000c0804723c */ /* 0x060fec0000001804 */
[C---:B------:R-:W-:Y:S01]  /*68d0*/  HMMA.16816.F32 R16, R8.reuse, R14, R16 ;  /* 0x0000000e0810723c */ /* 0x040fe20000001810 */
[----:B------:R-:W4:Y:S05]  /*68e0*/  LDSM.16.M88.4 R12, [R237+0xd000] ;  /* 0x00d00000ed0c783b */ /* 0x000f2a0000000200 */
[C---:B--2---:R-:W-:Y:S06]  /*68f0*/  HMMA.16816.F32 R32, R8.reuse, R180, R32 ;  /* 0x000000b40820723c */ /* 0x044fec0000001820 */
[C---:B------:R-:W-:Y:S01]  /*6900*/  HMMA.16816.F32 R28, R8.reuse, R182, R28 ;  /* 0x000000b6081c723c */ /* 0x040fe2000000181c */
[----:B------:R-:W-:Y:S05]  /*6910*/  LDSM.16.M88.4 R180, [R218] ;  /* 0x00000000dab4783b */ /* 0x000fea0000000200 */
[C---:B------:R-:W-:Y:S06]  /*6920*/  HMMA.16816.F32 R172, R8.reuse, R196, R172 ;  /* 0x000000c408ac723c */ /* 0x040fec00000018ac */
[C---:B------:R-:W-:Y:S01]  /*6930*/  HMMA.16816.F32 R168, R8.reuse, R198, R168 ;  /* 0x000000c608a8723c */ /* 0x040fe200000018a8 */
[----:B------:R-:W-:Y:S05]  /*6940*/  LDSM.16.M88.4 R196, [R231+0xc000] ;  /* 0x00c00000e7c4783b */ /* 0x000fea0000000200 */
[C---:B---3--:R-:W-:Y:S06]  /*6950*/  HMMA.16816.F32 R188, R8.reuse, R24, R188 ;  /* 0x0000001808bc723c */ /* 0x048fec00000018bc */
[----:B------:R-:W-:Y:S01]  /*6960*/  HMMA.16816.F32 R184, R8, R26, R184 ;  /* 0x0000001a08b8723c */ /* 0x000fe200000018b8 */
[----:B------:R-:W-:Y:S04]  /*6970*/  LDSM.16.M88.4 R8, [R236+0x4000] ;  /* 0x00400000ec08783b */ /* 0x000fe80000000200 */
[----:B------:R-:W2:Y:S01]  /*6980*/  LDSM.16.M88.4 R24, [R219] ;  /* 0x00000000db18783b */ /* 0x000ea20000000200 */
[C---:B-1----:R-:W-:Y:S06]  /*6990*/  HMMA.16816.F32 R4, R192.reuse, R176, R4 ;  /* 0x000000b0c004723c */ /* 0x042fec0000001804 */
[C---:B------:R-:W-:Y:S01]  /*69a0*/  HMMA.16816.F32 R16, R192.reuse, R178, R16 ;  /* 0x000000b2c010723c */ /* 0x040fe20000001810 */
[----:B------:R-:W1:Y:S05]  /*69b0*/  LDSM.16.M88.4 R176, [R217] ;  /* 0x00000000d9b0783b */ /* 0x000e6a0000000200 */
[C---:B----4-:R-:W-:Y:S06]  /*69c0*/  HMMA.16816.F32 R32, R192.reuse, R12, R32 ;  /* 0x0000000cc020723c */ /* 0x050fec0000001820 */
        /* <DEDUP_REMOVED lines=14> */
[----:B------:R-:W-:Y:S05]  /*6ab0*/  LDSM.16.M88.4 R180, [R231+0xd800] ;  /* 0x00d80000e7b4783b */ /* 0x000fea0000000200 */
[C---:B-1----:R-:W-:Y:S06]  /*6ac0*/  HMMA.16816.F32 R32, R8.reuse, R176, R32 ;  /* 0x000000b00820723c */ /* 0x042fec0000001820 */
[C---:B------:R-:W-:Y:S01]  /*6ad0*/  HMMA.16816.F32 R28, R8.reuse, R178, R28 ;  /* 0x000000b2081c723c */ /* 0x040fe2000000181c */
[----:B------:R-:W-:Y:S05]  /*6ae0*/  LDSM.16.M88.4 R176, [R233+0x4000] ;  /* 0x00400000e9b0783b */ /* 0x000fea0000000200 */
[C---:B---3--:R-:W-:Y:S06]  /*6af0*/  HMMA.16816.F32 R188, R8.reuse, R12, R188 ;  /* 0x0000000c08bc723c */ /* 0x048fec00000018bc */
[----:B------:R-:W-:Y:S01]  /*6b00*/  HMMA.16816.F32 R184, R8, R14, R184 ;  /* 0x0000000e08b8723c */ /* 0x000fe200000018b8 */
[----:B------:R-:W1:Y:S04]  /*6b10*/  LDSM.16.M88.4 R12, [R224+0x4000] ;  /* 0x00400000e00c783b */ /* 0x000e680000000200 */
[----:B------:R-:W3:Y:S01]  /*6b20*/  LDSM.16.M88.4 R8, [R224+0x4800] ;  /* 0x00480000e008783b */ /* 0x000ee20000000200 */
[C---:B----4-:R-:W-:Y:S06]  /*6b30*/  HMMA.16816.F32 R4, R20.reuse, R196, R4 ;  /* 0x000000c41404723c */ /* 0x050fec0000001804 */
[C---:B------:R-:W-:Y:S01]  /*6b40*/  HMMA.16816.F32 R16, R20.reuse, R198, R16 ;  /* 0x000000c61410723c */ /* 0x040fe20000001810 */
[----:B------:R-:W-:Y:S05]  /*6b50*/  LDSM.16.M88.4 R196, [R238+0x6000] ;  /* 0x00600000eec4783b */ /* 0x000fea0000000200 */
[C---:B-----5:R-:W-:Y:S06]  /*6b60*/  HMMA.16816.F32 R172, R20.reuse, R192, R172 ;  /* 0x000000c014ac723c */ /* 0x060fec00000018ac */
[C---:B------:R-:W-:Y:S01]  /*6b70*/  HMMA.16816.F32 R168, R20.reuse, R194, R168 ;  /* 0x000000c214a8723c */ /* 0x040fe200000018a8 */
[----:B------:R-:W-:Y:S05]  /*6b80*/  LDSM.16.M88.4 R192, [R224+0x5800] ;  /* 0x00580000e0c0783b */ /* 0x000fea0000000200 */
[C---:B--2---:R-:W-:Y:S06]  /*6b90*/  HMMA.16816.F32 R32, R20.reuse, R24, R32 ;  /* 0x000000181420723c */ /* 0x044fec0000001820 */
[----:B------:R-:W-:Y:S01]  /*6ba0*/  HMMA.16816.F32 R28, R20, R26, R28 ;  /* 0x0000001a141c723c */ /* 0x000fe2000000181c */
[----:B------:R-:W2:Y:S05]  /*6bb0*/  LDSM.16.M88.4 R24, [R237+0xe000] ;  /* 0x00e00000ed18783b */ /* 0x000eaa0000000200 */
[C---:B-1----:R-:W-:Y:S06]  /*6bc0*/  HMMA.16816.F32 R4, R176.reuse, R12, R4 ;  /* 0x0000000cb004723c */ /* 0x042fec0000001804 */
[----:B------:R-:W-:Y:S01]  /*6bd0*/  HMMA.16816.F32 R16, R176, R14, R16 ;  /* 0x0000000eb010723c */ /* 0x000fe20000001810 */
[----:B------:R-:W-:Y:S05]  /*6be0*/  LDSM.16.M88.4 R12, [R237+0xe800] ;  /* 0x00e80000ed0c783b */ /* 0x000fea0000000200 */
[C---:B------:R-:W-:Y:S06]  /*6bf0*/  HMMA.16816.F32 R188, R20.reuse, R180, R188 ;  /* 0x000000b414bc723c */ /* 0x040fec00000018bc */
[----:B------:R-:W-:Y:S01]  /*6c00*/  HMMA.16816.F32 R184, R20, R182, R184 ;  /* 0x000000b614b8723c */ /* 0x000fe200000018b8 */
[----:B------:R-:W-:Y:S04]  /*6c10*/  LDSM.16.M88.4 R180, [R236+0x6000] ;  /* 0x00600000ecb4783b */ /* 0x000fe80000000200 */
[----:B------:R-:W-:Y:S01]  /*6c20*/  LDSM.16.M88.4 R20, [R237+0xf000] ;  /* 0x00f00000ed14783b */ /* 0x000fe20000000200 */
[C---:B---3--:R-:W-:Y:S06]  /*6c30*/  HMMA.16816.F32 R172, R176.reuse, R8, R172 ;  /* 0x00000008b0ac723c */ /* 0x048fec00000018ac */
[----:B------:R-:W-:Y:S01]  /*6c40*/  HMMA.16816.F32 R168, R176, R10, R168 ;  /* 0x0000000ab0a8723c */ /* 0x000fe200000018a8 */
[----:B------:R-:W1:Y:S05]  /*6c50*/  LDSM.16.M88.4 R8, [R215] ;  /* 0x00000000d708783b */ /* 0x000e6a0000000200 */
[C---:B--2---:R-:W-:Y:S06]  /*6c60*/  HMMA.16816.F32 R4, R196.reuse, R24, R4 ;  /* 0x00000018c404723c */ /* 0x044fec0000001804 */
[----:B------:R-:W-:Y:S01]  /*6c70*/  HMMA.16816.F32 R16, R196, R26, R16 ;  /* 0x0000001ac410723c */ /* 0x000fe20000001810 */
[----:B------:R-:W-:Y:S05]  /*6c80*/  LDSM.16.M88.4 R24, [R234+0x6000] ;  /* 0x00600000ea18783b */ /* 0x000fea0000000200 */
[C---:B------:R-:W-:Y:S06]  /*6c90*/  HMMA.16816.F32 R32, R176.reuse, R200, R32 ;  /* 0x000000c8b020723c */ /* 0x040fec0000001820 */
[C---:B------:R-:W-:Y:S01]  /*6ca0*/  HMMA.16816.F32 R28, R176.reuse, R202, R28 ;  /* 0x000000cab01c723c */ /* 0x040fe2000000181c */
[----:B------:R-:W2:Y:S05]  /*6cb0*/  LDSM.16.M88.4 R200, [R231+0xe000] ;  /* 0x00e00000e7c8783b */ /* 0x000eaa0000000200 */
[C---:B------:R-:W-:Y:S06]  /*6cc0*/  HMMA.16816.F32 R188, R176.reuse, R192, R188 ;  /* 0x000000c0b0bc723c */ /* 0x040fec00000018bc */
[----:B------:R-:W-:Y:S01]  /*6cd0*/  HMMA.16816.F32 R184, R176, R194, R184 ;  /* 0x000000c2b0b8723c */ /* 0x000fe200000018b8 */
[----:B------:R-:W3:Y:S04]  /*6ce0*/  LDSM.16.M88.4 R176, [R214] ;  /* 0x00000000d6b0783b */ /* 0x000ee80000000200 */
[----:B------:R-:W4:Y:S01]  /*6cf0*/  LDSM.16.M88.4 R192, [R237+0xf800] ;  /* 0x00f80000edc0783b */ /* 0x000f220000000200 */
[C---:B-1----:R-:W-:Y:S06]  /*6d00*/  HMMA.16816.F32 R4, R180.reuse, R8, R4 ;  /* 0x00000008b404723c */ /* 0x042fec0000001804 */
[----:B------:R-:W-:Y:S01]  /*6d10*/  HMMA.16816.F32 R16, R180, R10, R16 ;  /* 0x0000000ab410723c */ /* 0x000fe20000001810 */
[----:B------:R-:W-:Y:S05]  /*6d20*/  LDSM.16.M88.4 R8, [R224+0x6000] ;  /* 0x00600000e008783b */ /* 0x000fea0000000200 */
[C---:B------:R-:W-:Y:S06]  /*6d30*/  HMMA.16816.F32 R172, R196.reuse, R12, R172 ;  /* 0x0000000cc4ac723c */ /* 0x040fec00000018ac */
[C---:B------:R-:W-:Y:S01]  /*6d40*/  HMMA.16816.F32 R168, R196.reuse, R14, R168 ;  /* 0x0000000ec4a8723c */ /* 0x040fe200000018a8 */
[----:B------:R-:W1:Y:S05]  /*6d50*/  LDSM.16.M88.4 R12, [R233+0x6000] ;  /* 0x00600000e90c783b */ /* 0x000e6a0000000200 */
[C---:B------:R-:W-:Y:S06]  /*6d60*/  HMMA.16816.F32 R32, R196.reuse, R20, R32 ;  /* 0x00000014c420723c */ /* 0x040fec0000001820 */
[----:B------:R-:W-:Y:S01]  /*6d70*/  HMMA.16816.F32 R28, R196, R22, R28 ;  /* 0x00000016c41c723c */ /* 0x000fe2000000181c */
[----:B------:R-:W5:Y:S05]  /*6d80*/  LDSM.16.M88.4 R20, [R231+0xe800] ;  /* 0x00e80000e714783b */ /* 0x000f6a0000000200 */
[C---:B--2---:R-:W-:Y:S06]  /*6d90*/  HMMA.16816.F32 R4, R24.reuse, R200, R4 ;  /* 0x000000c81804723c */ /* 0x044fec0000001804 */
[----:B------:R-:W-:Y:S01]  /*6da0*/  HMMA.16816.F32 R16, R24, R202, R16 ;  /* 0x000000ca1810723c */ /* 0x000fe20000001810 */
[----:B------:R-:W2:Y:S05]  /*6db0*/  LDSM.16.M88.4 R200, [R213] ;  /* 0x00000000d5c8783b */ /* 0x000eaa0000000200 */
[----:B---3--:R-:W-:Y:S06]  /*6dc0*/  HMMA.16816.F32 R172, R180, R176, R172 ;  /* 0x000000b0b4ac723c */ /* 0x008fec00000018ac */
[C---:B----4-:R-:W-:Y:S06]  /*6dd0*/  HMMA.16816.F32 R188, R196.reuse, R192, R188 ;  /* 0x000000c0c4bc723c */ /* 0x050fec00000018bc */
[----:B------:R-:W-:Y:S01]  /*6de0*/  HMMA.16816.F32 R192, R196, R194, R184 ;  /* 0x000000c2c4c0723c */ /* 0x000fe200000018b8 */
[----:B------:R-:W3:Y:S04]  /*6df0*/  LDSM.16.M88.4 R184, [R224+0x6800] ;  /* 0x00680000e0b8783b */ /* 0x000ee80000000200 */
[----:B------:R-:W-:Y:S01]  /*6e00*/  LDSM.16.M88.4 R196, [R212] ;  /* 0x00000000d4c4783b */ /* 0x000fe20000000200 */
[C---:B-1----:R-:W-:Y:S06]  /*6e10*/  HMMA.16816.F32 R4, R12.reuse, R8, R4 ;  /* 0x000000080c04723c */ /* 0x042fec0000001804 */
[----:B------:R-:W-:Y:S01]  /*6e20*/  HMMA.16816.F32 R16, R12, R10, R16 ;  /* 0x0000000a0c10723c */ /* 0x000fe20000001810 */
[----:B------:R-:W1:Y:S05]  /*6e30*/  LDSM.16.M88.4 R8, [R231+0xf000] ;  /* 0x00f00000e708783b */ /* 0x000e6a0000000200 */
[----:B-----5:R-:W-:Y:S06]  /*6e40*/  HMMA.16816.F32 R172, R24, R20, R172 ;  /* 0x0000001418ac723c */ /* 0x020fec00000018ac */
[C---:B------:R-:W-:Y:S06]  /*6e50*/  HMMA.16816.F32 R168, R180.reuse, R178, R168 ;  /* 0x000000b2b4a8723c */ /* 0x040fec00000018a8 */
[----:B--2---:R-:W-:Y:S01]  /*6e60*/  HMMA.16816.F32 R32, R180, R200, R32 ;  /* 0x000000c8b420723c */ /* 0x004fe20000001820 */
[----:B------:R-:W-:Y:S01]  /*6e70*/  FMUL.FTZ R0, R4, UR24 ;  /* 0x0000001804007c20 */ /* 0x000fe20008410000 */
[----:B------:R-:W-:Y:S01]  /*6e80*/  FMUL.FTZ R2, R5, UR24 ;  /* 0x0000001805027c20 */ /* 0x000fe20008410000 */
[----:B------:R-:W-:Y:S01]  /*6e90*/  FMUL.FTZ R165, R6, UR24 ;  /* 0x0000001806a57c20 */ /* 0x000fe20008410000 */
[----:B------:R-:W-:-:S02]  /*6ea0*/  FMUL.FTZ R176, R7, UR24 ;  /* 0x0000001807b07c20 */ /* 0x000fc40008410000 */
[----:B------:R-:W-:Y:S01]  /*6eb0*/  HMMA.16816.F32 R28, R180, R202, R28 ;  /* 0x000000cab41c723c */ /* 0x000fe2000000181c */
[----:B------:R-:W-:Y:S01]  /*6ec0*/  LDSM.16.M88.4 R4, [R231+0xf800] ;  /* 0x00f80000e704783b */ /* 0x000fe20000000200 */
[----:B------:R-:W2:Y:S01]  /*6ed0*/  MUFU.TANH R0, R0 ;  /* 0x0000000000007308 */ /* 0x000ea20000002400 */
[----:B------:R-:W-:Y:S01]  /*6ee0*/  FMUL.FTZ R177, R18, UR24 ;  /* 0x0000001812b17c20 */ /* 0x000fe20008410000 */
[----:B------:R-:W-:Y:S01]  /*6ef0*/  FMUL.FTZ R19, R19, UR24 ;  /* 0x0000001813137c20 */ /* 0x000fe20008410000 */
[----:B------:R-:W-:Y:S01]  /*6f00*/  FMUL.FTZ R16, R16, UR24 ;  /* 0x0000001810107c20 */ /* 0x000fe20008410000 */
[----:B---3--:R-:W-:Y:S01]  /*6f10*/  HMMA.16816.F32 R172, R12, R184, R172 ;  /* 0x000000b80cac723c */ /* 0x008fe200000018ac */
[----:B------:R-:W-:-:S03]  /*6f20*/  FMUL.FTZ R17, R17, UR24 ;  /* 0x0000001811117c20 */ /* 0x000fc60008410000 */
[----:B------:R2:W-:Y:S02]  /*6f30*/  MUFU.TANH R178, R19 ;  /* 0x0000001300b27308 */ /* 0x0005e40000002400 */
[C---:B------:R-:W-:Y:S01]  /*6f40*/  HMMA.16816.F32 R168, R24.reuse, R22, R168 ;  /* 0x0000001618a8723c */ /* 0x040fe200000018a8 */
[----:B------:R-:W3:Y:S05]  /*6f50*/  LDSM.16.M88.4 R20, [R224+0x7000] ;  /* 0x00700000e014783b */ /* 0x000eea0000000200 */
[----:B-1----:R-:W-:Y:S01]  /*6f60*/  HMMA.16816.F32 R32, R24, R8, R32 ;  /* 0x000000081820723c */ /* 0x002fe20000001820 */
[----:B------:R-:W-:Y:S05]  /*6f70*/  MUFU.TANH R2, R2 ;  /* 0x0000000200027308 */ /* 0x000fea0000002400 */
[----:B------:R-:W-:Y:S01]  /*6f80*/  HMMA.16816.F32 R188, R180, R196, R188 ;  /* 0x000000c4b4bc723c */ /* 0x000fe200000018bc */
[----:B------:R-:W-:-:S02]  /*6f90*/  IMAD.U32 R9, RZ, RZ, UR16 ;  /* 0x00000010ff097e24 */ /* 0x000fc4000f8e00ff */
[----:B------:R-:W1:Y:S02]  /*6fa0*/  MUFU.TANH R165, R165 ;  /* 0x000000a500a57308 */ /* 0x000e640000002400 */
[----:B------:R-:W-:Y:S02]  /*6fb0*/  IMAD R18, R9, 0x40, R250 ;  /* 0x0000004009127824 */ /* 0x000fe400078e02fa */
[----:B------:R-:W-:Y:S01]  /*6fc0*/  FMUL.FTZ R8, R174, UR24 ;  /* 0x00000018ae087c20 */ /* 0x000fe20008410000 */
[----:B------:R-:W-:Y:S01]  /*6fd0*/  FMUL.FTZ R174, R175, UR24 ;  /* 0x00000018afae7c20 */ /* 0x000fe20008410000 */
[----:B------:R-:W-:Y:S01]  /*6fe0*/  HMMA.16816.F32 R28, R24, R10, R28 ;  /* 0x0000000a181c723c */ /* 0x000fe2000000181c */
[----:B------:R-:W-:Y:S01]  /*6ff0*/  FMUL.FTZ R172, R172, UR24 ;  /* 0x00000018acac7c20 */ /* 0x000fe20008410000 */
[C---:B------:R-:W-:Y:S01]  /*7000*/  ISETP.GE.AND P6, PT, R18.reuse, R246, PT ;  /* 0x000000f61200720c */ /* 0x040fe20003fc6270 */
[----:B------:R4:W-:Y:S01]  /*7010*/  MUFU.TANH R175, R8 ;  /* 0x0000000800af7308 */ /* 0x0009e20000002400 */
[C---:B------:R-:W-:Y:S01]  /*7020*/  ISETP.GE.AND P1, PT, R18.reuse, R244, PT ;  /* 0x000000f41200720c */ /* 0x040fe20003f26270 */
[----:B------:R-:W-:Y:S01]  /*7030*/  FMUL.FTZ R173, R173, UR24 ;  /* 0x00000018adad7c20 */ /* 0x000fe20008410000 */
[C---:B------:R-:W-:Y:S01]  /*7040*/  ISETP.LT.OR P6, PT, R18.reuse, R247, P6 ;  /* 0x000000f71200720c */ /* 0x040fe200037c1670 */
[----:B------:R-:W-:Y:S01]  /*7050*/  HMMA.16816.F32 R168, R12, R186, R168 ;  /* 0x000000ba0ca8723c */ /* 0x000fe200000018a8 */
[----:B------:R-:W-:-:S02]  /*7060*/  ISETP.LT.OR P1, PT, R18, R245, P1 ;  /* 0x000000f51200720c */ /* 0x000fc40000f21670 */
[----:B--2---:R-:W-:Y:S01]  /*7070*/  FSEL R19, R0, -INF , !P6 ;  /* 0xff80000000137808 */ /* 0x004fe20007000000 */
[----:B------:R-:W2:Y:S01]  /*7080*/  MUFU.TANH R176, R176 ;  /* 0x000000b000b07308 */ /* 0x000ea20000002400 */
[----:B-1----:R-:W-:Y:S01]  /*7090*/  FSEL R0, R165, -INF , !P1 ;  /* 0xff800000a5007808 */ /* 0x002fe20004800000 */
[----:B------:R-:W-:Y:S06]  /*70a0*/  HMMA.16816.F32 R192, R180, R198, R192 ;  /* 0x000000c6b4c0723c */ /* 0x000fec00000018c0 */
[----:B------:R-:W1:Y:S01]  /*70b0*/  MUFU.TANH R16, R16 ;  /* 0x0000001000107308 */ /* 0x000e620000002400 */
[----:B----4-:R-:W-:Y:S01]  /*70c0*/  VIADD R8, R18, 0x9 ;  /* 0x0000000912087836 */ /* 0x010fe20000000000 */
[----:B---3--:R-:W-:Y:S04]  /*70d0*/  HMMA.16816.F32 R32, R12, R20, R32 ;  /* 0x000000140c20723c */ /* 0x008fe80000001820 */
[----:B------:R-:W-:-:S02]  /*70e0*/  ISETP.GE.AND P2, PT, R8, R246, PT ;  /* 0x000000f60800720c */ /* 0x000fc40003f46270 */
[C---:B------:R-:W-:Y:S01]  /*70f0*/  ISETP.GE.AND P6, PT, R8.reuse, R244, PT ;  /* 0x000000f40800720c */ /* 0x040fe20003fc6270 */
[----:B------:R-:W-:Y:S01]  /*7100*/  HMMA.16816.F32 R188, R24, R4, R188 ;  /* 0x0000000418bc723c */ /* 0x000fe200000018bc */
[C---:B------:R-:W-:Y:S01]  /*7110*/  ISETP.LT.OR P2, PT, R8.reuse, R247, P2 ;  /* 0x000000f70800720c */ /* 0x040fe20001741670 */
[----:B------:R-:W3:Y:S01]  /*7120*/  MUFU.TANH R17, R17 ;  /* 0x0000001100117308 */ /* 0x000ee20000002400 */
[----:B------:R-:W-:Y:S01]  /*7130*/  ISETP.LT.OR P6, PT, R8, R245, P6 ;  /* 0x000000f50800720c */ /* 0x000fe200037c1670 */
[----:B------:R-:W-:Y:S01]  /*7140*/  FMUL.FTZ R20, R168, UR24 ;  /* 0x00000018a8147c20 */ /* 0x000fe20008410000 */
[----:B------:R-:W4:Y:S01]  /*7150*/  LDSM.16.M88.4 R8, [R224+0x7800] ;  /* 0x00780000e008783b */ /* 0x000f220000000200 */
[----:B------:R-:W-:Y:S01]  /*7160*/  HMMA.16816.F32 R28, R12, R22, R28 ;  /* 0x000000160c1c723c */ /* 0x000fe2000000181c */
[C---:B------:R-:W-:Y:S02]  /*7170*/  VIADD R4, R18.reuse, 0x1 ;  /* 0x0000000112047836 */ /* 0x040fe40000000000 */
[----:B------:R-:W-:Y:S01]  /*7180*/  FMUL.FTZ R21, R169, UR24 ;  /* 0x00000018a9157c20 */ /* 0x000fe20008410000 */
[----:B------:R-:W-:Y:S01]  /*7190*/  VIADD R5, R18, 0x8 ;  /* 0x0000000812057836 */ /* 0x000fe20000000000 */
[----:B------:R-:W5:Y:S01]  /*71a0*/  MUFU.TANH R172, R172 ;  /* 0x000000ac00ac7308 */ /* 0x000f620000002400 */
[----:B------:R-:W-:Y:S01]  /*71b0*/  FMUL.FTZ R168, R170, UR24 ;  /* 0x00000018aaa87c20 */ /* 0x000fe20008410000 */
[----:B------:R-:W-:Y:S01]  /*71c0*/  ISETP.GE.AND P4, PT, R4, R246, PT ;  /* 0x000000f60400720c */ /* 0x000fe20003f86270 */
[----:B------:R-:W-:Y:S01]  /*71d0*/  VIADD R22, R18, 0x11 ;  /* 0x0000001112167836 */ /* 0x000fe20000000000 */
[----:B------:R-:W-:Y:S01]  /*71e0*/  ISETP.GE.AND P5, PT, R4, R244, PT ;  /* 0x000000f40400720c */ /* 0x000fe20003fa6270 */
[----:B------:R-:W-:Y:S01]  /*71f0*/  HMMA.16816.F32 R192, R24, R6, R192 ;  /* 0x0000000618c0723c */ /* 0x000fe200000018c0 */
[C---:B------:R-:W-:Y:S01]  /*7200*/  ISETP.GE.AND P3, PT, R5.reuse, R246, PT ;  /* 0x000000f60500720c */ /* 0x040fe20003f66270 */
[----:B------:R-:W-:Y:S01]  /*7210*/  VIADD R23, R18, 0x18 ;  /* 0x0000001812177836 */ /* 0x000fe20000000000 */
[C---:B------:R-:W-:Y:S01]  /*7220*/  ISETP.GE.AND P0, PT, R5.reuse, R244, PT ;  /* 0x000000f40500720c */ /* 0x040fe20003f06270 */
[----:B------:R-:W5:Y:S01]  /*7230*/  MUFU.TANH R21, R21 ;  /* 0x0000001500157308 */ /* 0x000f620000002400 */
[----:B------:R-:W-:Y:S01]  /*7240*/  ISETP.LT.OR P4, PT, R4, R247, P4 ;  /* 0x000000f70400720c */ /* 0x000fe20002781670 */
[----:B------:R-:W-:Y:S01]  /*7250*/  FMUL.FTZ R32, R32, UR24 ;  /* 0x0000001820207c20 */ /* 0x000fe20008410000 */
[----:B------:R-:W-:Y:S01]  /*7260*/  ISETP.LT.OR P5, PT, R4, R245, P5 ;  /* 0x000000f50400720c */ /* 0x000fe20002fa1670 */
[----:B------:R-:W-:Y:S01]  /*7270*/  VIADD R4, R18, 0x10 ;  /* 0x0000001012047836 */ /* 0x000fe20000000000 */
[----:B------:R-:W-:Y:S01]  /*7280*/  ISETP.LT.OR P3, PT, R5, R247, P3 ;  /* 0x000000f70500720c */ /* 0x000fe20001f61670 */
[----:B------:R-:W-:Y:S01]  /*7290*/  FMUL.FTZ R33, R33, UR24 ;  /* 0x0000001821217c20 */ /* 0x000fe20008410000 */
[----:B------:R-:W-:Y:S01]  /*72a0*/  ISETP.LT.OR P0, PT, R5, R245, P0 ;  /* 0x000000f50500720c */ /* 0x000fe20000701670 */
[----:B------:R-:W-:Y:S01]  /*72b0*/  MUFU.TANH R168, R168 ;  /* 0x000000a800a87308 */ /* 0x000fe20000002400 */
[----:B------:R-:W-:Y:S01]  /*72c0*/  FSEL R5, R2, -INF , !P4 ;  /* 0xff80000002057808 */ /* 0x000fe20006000000 */
[----:B------:R-:W-:Y:S01]  /*72d0*/  VIADD R7, R18, 0x19 ;  /* 0x0000001912077836 */ /* 0x000fe20000000000 */
[-C--:B------:R-:W-:Y:S01]  /*72e0*/  ISETP.GE.AND P1, PT, R4, R246.reuse, PT ;  /* 0x000000f60400720c */ /* 0x080fe20003f26270 */
[----:B------:R-:W-:Y:S01]  /*72f0*/  FMUL.FTZ R169, R171, UR24 ;  /* 0x00000018aba97c20 */ /* 0x000fe20008410000 */
[----:B--2---:R-:W-:Y:S01]  /*7300*/  FSEL R2, R176, -INF , !P5 ;  /* 0xff800000b0027808 */ /* 0x004fe20006800000 */
[----:B------:R-:W-:Y:S01]  /*7310*/  FMUL.FTZ R28, R28, UR24 ;  /* 0x000000181c1c7c20 */ /* 0x000fe20008410000 */
[----:B-1----:R-:W-:Y:S01]  /*7320*/  FSEL R165, R16, -INF , !P3 ;  /* 0xff80000010a57808 */ /* 0x002fe20005800000 */
[----:B------:R-:W1:Y:S01]  /*7330*/  MUFU.TANH R173, R173 ;  /* 0x000000ad00ad7308 */ /* 0x000e620000002400 */
[----:B------:R-:W-:Y:S01]  /*7340*/  ISETP.GE.AND P5, PT, R22, R246, PT ;  /* 0x000000f61600720c */ /* 0x000fe20003fa6270 */
[----:B------:R-:W-:Y:S01]  /*7350*/  VIADD R16, R18, 0x20 ;  /* 0x0000002012107836 */ /* 0x000fe20000000000 */
[-C--:B------:R-:W-:Y:S01]  /*7360*/  ISETP.GE.AND P3, PT, R22, R244.reuse, PT ;  /* 0x000000f41600720c */ /* 0x080fe20003f66270 */
[----:B------:R-:W-:Y:S01]  /*7370*/  FMUL.FTZ R29, R29, UR24 ;  /* 0x000000181d1d7c20 */ /* 0x000fe20008410000 */
[-C--:B------:R-:W-:Y:S01]  /*7380*/  ISETP.LT.OR P1, PT, R4, R247.reuse, P1 ;  /* 0x000000f70400720c */ /* 0x080fe20000f21670 */
[----:B------:R-:W-:Y:S01]  /*7390*/  FMUL.FTZ R30, R30, UR24 ;  /* 0x000000181e1e7c20 */ /* 0x000fe20008410000 */
[C---:B------:R-:W-:Y:S01]  /*73a0*/  ISETP.LT.OR P5, PT, R22.reuse, R247, P5 ;  /* 0x000000f71600720c */ /* 0x040fe20002fa1670 */
[----:B------:R-:W2:Y:S01]  /*73b0*/  MUFU.TANH R174, R174 ;  /* 0x000000ae00ae7308 */ /* 0x000ea20000002400 */
[-C--:B------:R-:W-:Y:S01]  /*73c0*/  ISETP.LT.OR P3, PT, R22, R245.reuse, P3 ;  /* 0x000000f51600720c */ /* 0x080fe20001f61670 */
[----:B------:R-:W-:Y:S01]  /*73d0*/  FMUL.FTZ R22, R34, UR24 ;  /* 0x0000001822167c20 */ /* 0x000fe20008410000 */
[----:B---3--:R-:W-:Y:S01]  /*73e0*/  FSEL R17, R17, -INF , !P2 ;  /* 0xff80000011117808 */ /* 0x008fe20005000000 */
[C---:B----4-:R-:W-:Y:S01]  /*73f0*/  HMMA.16816.F32 R188, R12.reuse, R8, R188 ;  /* 0x000000080cbc723c */ /* 0x050fe200000018bc */
[----:B------:R-:W-:Y:S01]  /*7400*/  FSEL R6, R178, -INF , !P6 ;  /* 0xff800000b2067808 */ /* 0x000fe20007000000 */
[----:B------:R-:W-:Y:S01]  /*7410*/  FMUL.FTZ R34, R35, UR24 ;  /* 0x0000001823227c20 */ /* 0x000fe20008410000 */
[----:B-----5:R-:W-:Y:S01]  /*7420*/  FSEL R27, R172, -INF , !P1 ;  /* 0xff800000ac1b7808 */ /* 0x020fe20004800000 */
[----:B------:R-:W3:Y:S01]  /*7430*/  MUFU.TANH R177, R177 ;  /* 0x000000b100b17308 */ /* 0x000ee20000002400 */
[----:B------:R-:W-:Y:S01]  /*7440*/  ISETP.GE.AND P2, PT, R23, R244, PT ;  /* 0x000000f41700720c */ /* 0x000fe20003f46270 */
[----:B------:R-:W-:Y:S01]  /*7450*/  HMMA.16816.F32 R192, R12, R10, R192 ;  /* 0x0000000a0cc0723c */ /* 0x000fe200000018c0 */
[C---:B------:R-:W-:Y:S01]  /*7460*/  ISETP.GE.AND P6, PT, R7.reuse, R246, PT ;  /* 0x000000f60700720c */ /* 0x040fe20003fc6270 */
[C---:B------:R-:W-:Y:S01]  /*7470*/  VIADD R8, R18.reuse, 0x28 ;  /* 0x0000002812087836 */ /* 0x040fe20000000000 */
[----:B------:R-:W-:Y:S01]  /*7480*/  ISETP.GE.AND P1, PT, R7, R244, PT ;  /* 0x000000f40700720c */ /* 0x000fe20003f26270 */
[----:B------:R-:W-:Y:S01]  /*7490*/  VIADD R9, R18, 0x29 ;  /* 0x0000002912097836 */ /* 0x000fe20000000000 */
[----:B------:R-:W-:Y:S01]  /*74a0*/  ISETP.LT.OR P2, PT, R23, R245, P2 ;  /* 0x000000f51700720c */ /* 0x000fe20001741670 */
[----:B------:R-:W-:Y:S01]  /*74b0*/  MUFU.TANH R199, R32 ;  /* 0x0000002000c77308 */ /* 0x000fe20000002400 */
[----:B------:R-:W-:Y:S01]  /*74c0*/  ISETP.LT.OR P6, PT, R7, R247, P6 ;  /* 0x000000f70700720c */ /* 0x000fe200037c1670 */
[----:B------:R-:W-:-:S04]  /*74d0*/  DEPBAR.LE SB0, 0x0 ;  /* 0x000080000000791a */ /* 0x000fc80000000000 */
[-C--:B------:R-:W-:Y:S01]  /*74e0*/  ISETP.LT.OR P1, PT, R7, R245.reuse, P1 ;  /* 0x000000f50700720c */ /* 0x080fe20000f21670 */
[----:B------:R-:W-:Y:S01]  /*74f0*/  VIADD R7, R18, 0x21 ;  /* 0x0000002112077836 */ /* 0x000fe20000000000 */
[----:B------:R-:W-:Y:S01]  /*7500*/  MUFU.TANH R33, R33 ;  /* 0x0000002100217308 */ /* 0x000fe20000002400 */
[CC--:B------:R-:W-:Y:S02]  /*7510*/  ISETP.GE.AND P4, PT, R4.reuse, R244.reuse, PT ;  /* 0x000000f40400720c */ /* 0x0c0fe40003f86270 */
[----:B------:R-:W-:Y:S01]  /*7520*/  FSEL R21, R21, -INF , !P6 ;  /* 0xff80000015157808 */ /* 0x000fe20007000000 */
[----:B------:R-:W-:Y:S01]  /*7530*/  FMUL.FTZ R183, R189, UR24 ;  /* 0x00000018bdb77c20 */ /* 0x000fe20008410000 */
[-C--:B------:R-:W-:Y:S01]  /*7540*/  ISETP.LT.OR P4, PT, R4, R245.reuse, P4 ;  /* 0x000000f50400720c */ /* 0x080fe20002781670 */
[----:B------:R-:W-:Y:S01]  /*7550*/  FMUL.FTZ R188, R188, UR24 ;  /* 0x00000018bcbc7c20 */ /* 0x000fe20008410000 */
[----:B-1----:R-:W-:Y:S01]  /*7560*/  FSEL R25, R173, -INF , !P5 ;  /* 0xff800000ad197808 */ /* 0x002fe20006800000 */
[----:B------:R1:W4:Y:S01]  /*7570*/  MUFU.TANH R32, R22 ;  /* 0x0000001600207308 */ /* 0x0003220000002400 */
[----:B--2---:R-:W-:Y:S01]  /*7580*/  FSEL R24, R174, -INF , !P3 ;  /* 0xff800000ae187808 */ /* 0x004fe20005800000 */
[----:B------:R-:W-:Y:S01]  /*7590*/  FMUL.FTZ R181, R192, UR24 ;  /* 0x00000018c0b57c20 */ /* 0x000fe20008410000 */
[-C--:B------:R-:W-:Y:S01]  /*75a0*/  ISETP.GE.AND P6, PT, R8, R244.reuse, PT ;  /* 0x000000f40800720c */ /* 0x080fe20003fc6270 */
[----:B------:R-:W-:Y:S01]  /*75b0*/  FMUL.FTZ R179, R193, UR24 ;  /* 0x00000018c1b37c20 */ /* 0x000fe20008410000 */
[----:B---3--:R-:W-:Y:S01]  /*75c0*/  FSEL R4, R177, -INF , !P0 ;  /* 0xff800000b1047808 */ /* 0x008fe20004000000 */
[----:B------:R-:W-:Y:S01]  /*75d0*/  FMUL.FTZ R180, R190, UR24 ;  /* 0x00000018beb47c20 */ /* 0x000fe20008410000 */
[----:B------:R-:W-:Y:S01]  /*75e0*/  ISETP.GE.AND P5, PT, R16, R244, PT ;  /* 0x000000f41000720c */ /* 0x000fe20003fa6270 */
[----:B------:R-:W2:Y:S01]  /*75f0*/  MUFU.TANH R20, R20 ;  /* 0x0000001400147308 */ /* 0x000ea20000002400 */
[-C--:B------:R-:W-:Y:S01]  /*7600*/  ISETP.GE.AND P3, PT, R7, R246.reuse, PT ;  /* 0x000000f60700720c */ /* 0x080fe20003f66270 */
[----:B------:R-:W-:Y:S01]  /*7610*/  FMUL.FTZ R178, R191, UR24 ;  /* 0x00000018bfb27c20 */ /* 0x000fe20008410000 */
[----:B------:R-:W-:Y:S01]  /*7620*/  ISETP.GE.AND P0, PT, R23, R246, PT ;  /* 0x000000f61700720c */ /* 0x000fe20003f06270 */
[----:B------:R-:W-:Y:S01]  /*7630*/  FMUL.FTZ R176, R194, UR24 ;  /* 0x00000018c2b07c20 */ /* 0x000fe20008410000 */
[-C--:B------:R-:W-:Y:S01]  /*7640*/  ISETP.LT.OR P6, PT, R8, R245.reuse, P6 ;  /* 0x000000f50800720c */ /* 0x080fe200037c1670 */
[----:B------:R-:W-:Y:S01]  /*7650*/  FMUL.FTZ R174, R195, UR24 ;  /* 0x00000018c3ae7c20 */ /* 0x000fe20008410000 */
[----:B------:R-:W-:Y:S01]  /*7660*/  ISETP.LT.OR P5, PT, R16, R245, P5 ;  /* 0x000000f51000720c */ /* 0x000fe20002fa1670 */
[----:B------:R-:W-:Y:S01]  /*7670*/  MUFU.TANH R34, R34 ;  /* 0x0000002200227308 */ /* 0x000fe20000002400 */
[----:B-1----:R-:W-:-:S02]  /*7680*/  FSEL R22, R168, -INF , !P2 ;  /* 0xff800000a8167808 */ /* 0x002fc40005000000 */
[C---:B------:R-:W-:Y:S02]  /*7690*/  ISETP.GE.AND P2, PT, R8.reuse, R246, PT ;  /* 0x000000f60800720c */ /* 0x040fe40003f46270 */
[-C--:B------:R-:W-:Y:S02]  /*76a0*/  ISETP.LT.OR P3, PT, R7, R247.reuse, P3 ;  /* 0x000000f70700720c */ /* 0x080fe40001f61670 */
[-C--:B------:R-:W-:Y:S01]  /*76b0*/  ISETP.LT.OR P2, PT, R8, R247.reuse, P2 ;  /* 0x000000f70800720c */ /* 0x080fe20001741670 */
[----:B------:R-:W1:Y:S01]  /*76c0*/  MUFU.TANH R197, R28 ;  /* 0x0000001c00c57308 */ /* 0x000e620000002400 */
[----:B------:R-:W-:Y:S01]  /*76d0*/  VIADD R8, R18, 0x30 ;  /* 0x0000003012087836 */ /* 0x000fe20000000000 */
[----:B------:R-:W-:Y:S02]  /*76e0*/  ISETP.LT.OR P0, PT, R23, R247, P0 ;  /* 0x000000f71700720c */ /* 0x000fe40000701670 */
[----:B----4-:R-:W-:Y:S02]  /*76f0*/  FSEL R32, R32, -INF , !P5 ;  /* 0xff80000020207808 */ /* 0x010fe40006800000 */
[----:B------:R-:W-:-:S02]  /*7700*/  FSEL R33, R33, -INF , !P3 ;  /* 0xff80000021217808 */ /* 0x000fc40005800000 */
[----:B------:R-:W3:Y:S01]  /*7710*/  MUFU.TANH R169, R169 ;  /* 0x000000a900a97308 */ /* 0x000ee20000002400 */
[----:B--2---:R-:W-:Y:S02]  /*7720*/  FSEL R23, R20, -INF , !P0 ;  /* 0xff80000014177808 */ /* 0x004fe40004000000 */
[C---:B------:R-:W-:Y:S02]  /*7730*/  ISETP.GE.AND P5, PT, R8.reuse, R246, PT ;  /* 0x000000f60800720c */ /* 0x040fe40003fa6270 */
[CC--:B------:R-:W-:Y:S02]  /*7740*/  ISETP.GE.AND P3, PT, R8.reuse, R244.reuse, PT ;  /* 0x000000f40800720c */ /* 0x0c0fe40003f66270 */
[C---:B------:R-:W-:Y:S01]  /*7750*/  ISETP.GE.AND P0, PT, R7.reuse, R244, PT ;  /* 0x000000f40700720c */ /* 0x040fe20003f06270 */
[----:B------:R-:W-:Y:S01]  /*7760*/  MUFU.TANH R35, R29 ;  /* 0x0000001d00237308 */ /* 0x000fe20000002400 */
[C---:B------:R-:W-:Y:S02]  /*7770*/  ISETP.LT.OR P5, PT, R8.reuse, R247, P5 ;  /* 0x000000f70800720c */ /* 0x040fe40002fa1670 */
[-C--:B------:R-:W-:Y:S01]  /*7780*/  ISETP.LT.OR P3, PT, R8, R245.reuse, P3 ;  /* 0x000000f50800720c */ /* 0x080fe20001f61670 */
[----:B------:R-:W-:Y:S01]  /*7790*/  VIADD R8, R18, 0x31 ;  /* 0x0000003112087836 */ /* 0x000fe20000000000 */
[----:B------:R-:W-:Y:S01]  /*77a0*/  ISETP.LT.OR P0, PT, R7, R245, P0 ;  /* 0x000000f50700720c */ /* 0x000fe20000701670 */
[----:B------:R-:W-:Y:S01]  /*77b0*/  FMUL.FTZ R7, R31, UR24 ;  /* 0x000000181f077c20 */ /* 0x000fe20008410000 */
[----:B-1----:R-:W-:Y:S01]  /*77c0*/  FSEL R197, R197, -INF , !P2 ;  /* 0xff800000c5c57808 */ /* 0x002fe20005000000 */
[----:B------:R-:W1:Y:S01]  /*77d0*/  MUFU.TANH R196, R30 ;  /* 0x0000001e00c47308 */ /* 0x000e620000002400 */
[----:B------:R-:W-:-:S02]  /*77e0*/  FSEL R34, R34, -INF , !P0 ;  /* 0xff80000022227808 */ /* 0x000fc40004000000 */
[----:B------:R-:W-:Y:S02]  /*77f0*/  FMNMX.FTZ R10, R164, R19, !PT ;  /* 0x00000013a40a7209 */ /* 0x000fe40007810000 */
[----:B---3--:R-:W-:Y:S02]  /*7800*/  FSEL R20, R169, -INF , !P1 ;  /* 0xff800000a9147808 */ /* 0x008fe40004800000 */
[C---:B------:R-:W-:Y:S01]  /*7810*/  ISETP.GE.AND P0, PT, R8.reuse, R246, PT ;  /* 0x000000f60800720c */ /* 0x040fe20003f06270 */
[----:B------:R-:W2:Y:S01]  /*7820*/  MUFU.TANH R185, R188 ;  /* 0x000000bc00b97308 */ /* 0x000ea20000002400 */
[----:B------:R-:W-:Y:S02]  /*7830*/  ISETP.GE.AND P2, PT, R8, R244, PT ;  /* 0x000000f40800720c */ /* 0x000fe40003f46270 */
[----:B------:R-:W-:Y:S02]  /*7840*/  ISETP.GE.AND P1, PT, R9, R246, PT ;  /* 0x000000f60900720c */ /* 0x000fe40003f26270 */
[----:B------:R-:W-:-:S02]  /*7850*/  FMNMX.FTZ R10, R5, R10, !PT ;  /* 0x0000000a050a7209 */ /* 0x000fc40007810000 */
[----:B------:R-:W-:Y:S01]  /*7860*/  FSEL R26, R175, -INF , !P4 ;  /* 0xff800000af1a7808 */ /* 0x000fe20006000000 */
[----:B------:R-:W3:Y:S01]  /*7870*/  MUFU.TANH R183, R183 ;  /* 0x000000b700b77308 */ /* 0x000ee20000002400 */
[C---:B------:R-:W-:Y:S02]  /*7880*/  ISETP.LT.OR P0, PT, R8.reuse, R247, P0 ;  /* 0x000000f70800720c */ /* 0x040fe40000701670 */
[----:B------:R-:W-:Y:S01]  /*7890*/  ISETP.LT.OR P2, PT, R8, R245, P2 ;  /* 0x000000f50800720c */ /* 0x000fe20001741670 */
[----:B------:R-:W-:Y:S01]  /*78a0*/  VIADD R8, R18, 0x38 ;  /* 0x0000003812087836 */ /* 0x000fe20000000000 */
[----:B------:R-:W-:Y:S01]  /*78b0*/  ISETP.GE.AND P4, PT, R16, R246, PT ;  /* 0x000000f61000720c */ /* 0x000fe20003f86270 */
[----:B------:R-:W-:Y:S01]  /*78c0*/  VIADD R18, R18, 0x39 ;  /* 0x0000003912127836 */ /* 0x000fe20000000000 */
[----:B------:R-:W-:Y:S01]  /*78d0*/  ISETP.LT.OR P1, PT, R9, R247, P1 ;  /* 0x000000f70900720c */ /* 0x000fe20000f21670 */
[----:B------:R-:W4:Y:S01]  /*78e0*/  MUFU.TANH R181, R181 ;  /* 0x000000b500b57308 */ /* 0x000f220000002400 */
[----:B------:R-:W-:-:S02]  /*78f0*/  FMNMX.FTZ R10, R165, R10, !PT ;  /* 0x0000000aa50a7209 */ /* 0x000fc40007810000 */
[----:B------:R-:W-:Y:S02]  /*7900*/  ISETP.LT.OR P4, PT, R16, R247, P4 ;  /* 0x000000f71000720c */ /* 0x000fe40002781670 */
[----:B-1----:R-:W-:Y:S02]  /*7910*/  FSEL R196, R196, -INF , !P6 ;  /* 0xff800000c4c47808 */ /* 0x002fe40007000000 */
[----:B------:R-:W-:Y:S01]  /*7920*/  FSEL R35, R35, -INF , !P1 ;  /* 0xff80000023237808 */ /* 0x000fe20004800000 */
[----:B------:R-:W1:Y:S01]  /*7930*/  MUFU.TANH R179, R179 ;  /* 0x000000b300b37308 */ /* 0x000e620000002400 */
[C---:B------:R-:W-:Y:S02]  /*7940*/  ISETP.GE.AND P6, PT, R8.reuse, R246, PT ;  /* 0x000000f60800720c */ /* 0x040fe40003fc6270 */
[----:B------:R-:W-:Y:S02]  /*7950*/  ISETP.GE.AND P1, PT, R8, R244, PT ;  /* 0x000000f40800720c */ /* 0x000fe40003f26270 */
[----:B------:R-:W-:-:S02]  /*7960*/  FMNMX.FTZ R10, R17, R10, !PT ;  /* 0x0000000a110a7209 */ /* 0x000fc40007810000 */
[----:B------:R-:W-:Y:S01]  /*7970*/  FSEL R199, R199, -INF , !P4 ;  /* 0xff800000c7c77808 */ /* 0x000fe20006000000 */
[----:B------:R-:W5:Y:S01]  /*7980*/  MUFU.TANH R7, R7 ;  /* 0x0000000700077308 */ /* 0x000f620000002400 */
[----:B------:R-:W-:Y:S02]  /*7990*/  ISETP.GE.AND P4, PT, R9, R244, PT ;  /* 0x000000f40900720c */ /* 0x000fe40003f86270 */
[C---:B------:R-:W-:Y:S02]  /*79a0*/  ISETP.LT.OR P6, PT, R8.reuse, R247, P6 ;  /* 0x000000f70800720c */ /* 0x040fe400037c1670 */
[-C--:B------:R-:W-:Y:S02]  /*79b0*/  ISETP.LT.OR P1, PT, R8, R245.reuse, P1 ;  /* 0x000000f50800720c */ /* 0x080fe40000f21670 */
[----:B------:R-:W-:Y:S01]  /*79c0*/  FMNMX.FTZ R8, R27, R10, !PT ;  /* 0x0000000a1b087209 */ /* 0x000fe20007810000 */
[----:B------:R-:W5:Y:S01]  /*79d0*/  MUFU.TANH R180, R180 ;  /* 0x000000b400b47308 */ /* 0x000f620000002400 */
[----:B------:R-:W-:-:S02]  /*79e0*/  ISETP.LT.OR P4, PT, R9, R245, P4 ;  /* 0x000000f50900720c */ /* 0x000fc40002781670 */
[----:B------:R-:W-:Y:S02]  /*79f0*/  FMNMX.FTZ R9, R3, R0, !PT ;  /* 0x0000000003097209 */ /* 0x000fe40007810000 */
[----:B------:R-:W-:Y:S02]  /*7a00*/  FMNMX.FTZ R8, R25, R8, !PT ;  /* 0x0000000819087209 */ /* 0x000fe40007810000 */
[----:B------:R-:W-:Y:S01]  /*7a10*/  FMNMX.FTZ R9, R2, R9, !PT ;  /* 0x0000000902097209 */ /* 0x000fe20007810000 */
[----:B------:R-:W1:Y:S01]  /*7a20*/  MUFU.TANH R178, R178 ;  /* 0x000000b200b27308 */ /* 0x000e620000002400 */
[----:B------:R-:W-:Y:S02]  /*7a30*/  FMNMX.FTZ R8, R23, R8, !PT ;  /* 0x0000000817087209 */ /* 0x000fe40007810000 */
[----:B------:R-:W-:Y:S02]  /*7a40*/  FMNMX.FTZ R9, R4, R9, !PT ;  /* 0x0000000904097209 */ /* 0x000fe40007810000 */
[----:B------:R-:W-:-:S02]  /*7a50*/  FMNMX.FTZ R8, R21, R8, !PT ;  /* 0x0000000815087209 */ /* 0x000fc40007810000 */
[----:B------:R-:W-:Y:S01]  /*7a60*/  FMNMX.FTZ R9, R6, R9, !PT ;  /* 0x0000000906097209 */ /* 0x000fe20007810000 */
[----:B------:R-:W1:Y:S01]  /*7a70*/  MUFU.TANH R176, R176 ;  /* 0x000000b000b07308 */ /* 0x000e620000002400 */
[----:B------:R-:W-:Y:S02]  /*7a80*/  FMNMX.FTZ R8, R199, R8, !PT ;  /* 0x00000008c7087209 */ /* 0x000fe40007810000 */
[----:B------:R-:W-:Y:S02]  /*7a90*/  FMNMX.FTZ R9, R26, R9, !PT ;  /* 0x000000091a097209 */ /* 0x000fe40007810000 */
[----:B------:R-:W-:Y:S02]  /*7aa0*/  FMNMX.FTZ R8, R33, R8, !PT ;  /* 0x0000000821087209 */ /* 0x000fe40007810000 */
[----:B------:R-:W-:Y:S01]  /*7ab0*/  FMNMX.FTZ R9, R24, R9, !PT ;  /* 0x0000000918097209 */ /* 0x000fe20007810000 */
[----:B------:R-:W1:Y:S01]  /*7ac0*/  MUFU.TANH R174, R174 ;  /* 0x000000ae00ae7308 */ /* 0x000e620000002400 */
[----:B------:R-:W-:-:S02]  /*7ad0*/  FMNMX.FTZ R8, R197, R8, !PT ;  /* 0x00000008c5087209 */ /* 0x000fc40007810000 */
[----:B--2---:R-:W-:Y:S02]  /*7ae0*/  FSEL R185, R185, -INF , !P5 ;  /* 0xff800000b9b97808 */ /* 0x004fe40006800000 */
[----:B---3--:R-:W-:Y:S02]  /*7af0*/  FSEL R183, R183, -INF , !P0 ;  /* 0xff800000b7b77808 */ /* 0x008fe40004000000 */
[----:B------:R-:W-:Y:S02]  /*7b00*/  FMNMX.FTZ R9, R22, R9, !PT ;  /* 0x0000000916097209 */ /* 0x000fe40007810000 */
[----:B------:R-:W-:Y:S01]  /*7b10*/  FMNMX.FTZ R8, R35, R8, !PT ;  /* 0x0000000823087209 */ /* 0x000fe20007810000 */
[----:B------:R-:W-:Y:S01]  /*7b20*/  BAR.SYNC.DEFER_BLOCKING 0x0 ;  /* 0x0000000000007b1d */ /* 0x000fe20000010000 */
[----:B------:R-:W-:Y:S02]  /*7b30*/  PLOP3.LUT P0, PT, PT, PT, UP0, 0x80, 0x0 ;  /* 0x000000000000781c */ /* 0x000fe40003f0f008 */
[----:B------:R-:W-:-:S02]  /*7b40*/  ISETP.GE.AND P5, PT, R18, R246, PT ;  /* 0x000000f61200720c */ /* 0x000fc40003fa6270 */
[----:B------:R-:W-:Y:S02]  /*7b50*/  FMNMX.FTZ R9, R20, R9, !PT ;  /* 0x0000000914097209 */ /* 0x000fe40007810000 */
[----:B------:R-:W-:Y:S02]  /*7b60*/  FMNMX.FTZ R8, R185, R8, !PT ;  /* 0x00000008b9087209 */ /* 0x000fe40007810000 */
[----:B------:R-:W-:Y:S02]  /*7b70*/  ISETP.LT.OR P5, PT, R18, R247, P5 ;  /* 0x000000f71200720c */ /* 0x000fe40002fa1670 */
[----:B----4-:R-:W-:Y:S02]  /*7b80*/  FSEL R181, R181, -INF , !P6 ;  /* 0xff800000b5b57808 */ /* 0x010fe40007000000 */
[----:B------:R-:W-:Y:S02]  /*7b90*/  FMNMX.FTZ R9, R32, R9, !PT ;  /* 0x0000000920097209 */ /* 0x000fe40007810000 */
[----:B------:R-:W-:-:S02]  /*7ba0*/  FMNMX.FTZ R8, R183, R8, !PT ;  /* 0x00000008b7087209 */ /* 0x000fc40007810000 */
[----:B-1----:R-:W-:Y:S02]  /*7bb0*/  FSEL R179, R179, -INF , !P5 ;  /* 0xff800000b3b37808 */ /* 0x002fe40006800000 */
[----:B------:R-:W-:Y:S02]  /*7bc0*/  FMNMX.FTZ R11, R34, R9, !PT ;  /* 0x00000009220b7209 */ /* 0x000fe40007810000 */
[----:B------:R-:W-:Y:S02]  /*7bd0*/  FMNMX.FTZ R8, R181, R8, !PT ;  /* 0x00000008b5087209 */ /* 0x000fe40007810000 */
[----:B-----5:R-:W-:Y:S02]  /*7be0*/  FSEL R192, R7, -INF , !P4 ;  /* 0xff80000007c07808 */ /* 0x020fe40006000000 */
        /* <DEDUP_REMOVED lines=46> */
.L_x_1189:
[----:B------:R-:W-:Y:S01]  /*7ed0*/  FMNMX.FTZ R9, R192, R11, !PT ;  /* 0x0000000bc0097209 */ /* 0x000fe20007810000 */
[----:B------:R-:W2:Y:S01]  /*7ee0*/  SHFL.BFLY PT, R7, R8, 0x2, 0x1f ;  /* 0x0c401f0008077f89 */ /* 0x000ea200000e0000 */
[----:B------:R-:W-:Y:S02]  /*7ef0*/  ISETP.GE.AND P0, PT, R18, R244, PT ;  /* 0x000000f41200720c */ /* 0x000fe40003f06270 */
[----:B------:R-:W-:Y:S01]  /*7f00*/  FSEL R178, R178, -INF , !P2 ;  /* 0xff800000b2b27808 */ /* 0x000fe20005000000 */
[----:B-1----:R-:W-:Y:S01]  /*7f10*/  LDSM.16.MT88.4 R12, [R232+0x10000] ;  /* 0x01000000e80c783b */ /* 0x002fe20000004200 */
[----:B------:R-:W-:Y:S02]  /*7f20*/  FMNMX.FTZ R9, R180, R9, !PT ;  /* 0x00000009b4097209 */ /* 0x000fe40007810000 */
[----:B------:R-:W-:Y:S01]  /*7f30*/  ISETP.LT.OR P0, PT, R18, R245, P0 ;  /* 0x000000f51200720c */ /* 0x000fe20000701670 */
[----:B------:R-:W-:Y:S01]  /*7f40*/  LDSM.16.MT88.4 R28, [R230+0x10800] ;  /* 0x01080000e61c783b */ /* 0x000fe20000004200 */
[----:B------:R-:W-:-:S02]  /*7f50*/  FSEL R176, R176, -INF , !P1 ;  /* 0xff800000b0b07808 */ /* 0x000fc40004800000 */
[----:B------:R-:W-:Y:S02]  /*7f60*/  FMNMX.FTZ R9, R178, R9, !PT ;  /* 0x00000009b2097209 */ /* 0x000fe40007810000 */
[----:B------:R-:W-:Y:S02]  /*7f70*/  FSEL R174, R174, -INF , !P0 ;  /* 0xff800000aeae7808 */ /* 0x000fe40004000000 */
[----:B------:R-:W-:-:S04]  /*7f80*/  FMNMX.FTZ R9, R176, R9, !PT ;  /* 0x00000009b0097209 */ /* 0x000fc80007810000 */
[----:B------:R-:W-:-:S05]  /*7f90*/  FMNMX.FTZ R10, R174, R9, !PT ;  /* 0x00000009ae0a7209 */ /* 0x000fca0007810000 */
[----:B------:R-:W1:Y:S01]  /*7fa0*/  SHFL.BFLY PT, R9, R10, 0x2, 0x1f ;  /* 0x0c401f000a097f89 */ /* 0x000e6200000e0000 */
[----:B--2---:R-:W-:-:S05]  /*7fb0*/  FMNMX.FTZ R8, R8, R7, !PT ;  /* 0x0000000708087209 */ /* 0x004fca0007810000 */
[----:B------:R-:W2:Y:S01]  /*7fc0*/  SHFL.BFLY PT, R173, R8, 0x1, 0x1f ;  /* 0x0c201f0008ad7f89 */ /* 0x000ea200000e0000 */
[----:B-1----:R-:W-:-:S05]  /*7fd0*/  FMNMX.FTZ R7, R10, R9, !PT ;  /* 0x000000090a077209 */ /* 0x002fca0007810000 */
[----:B------:R-:W1:Y:S01]  /*7fe0*/  SHFL.BFLY PT, R172, R7, 0x1, 0x1f ;  /* 0x0c201f0007ac7f89 */ /* 0x000e6200000e0000 */
[----:B--2---:R-:W-:-:S03]  /*7ff0*/  FMNMX.FTZ R173, R8, R173, !PT ;  /* 0x000000ad08ad7209 */ /* 0x004fc60007810000 */
[----:B------:R-:W-:Y:S01]  /*8000*/  LDSM.16.MT88.4 R8, [R230+0x10000] ;  /* 0x01000000e608783b */ /* 0x000fe20000004200 */
[C---:B------:R-:W-:Y:S01]  /*8010*/  FSETP.NEU.FTZ.AND P1, PT, R173.reuse, -INF , PT ;  /* 0xff800000ad00780b */ /* 0x040fe20003f3d000 */
[----:B------:R-:W-:-:S05]  /*8020*/  FMUL.FTZ R182, R173, UR18 ;  /* 0x00000012adb67c20 */ /* 0x000fca0008410000 */
[----:B------:R-:W-:-:S05]  /*8030*/  FSEL R182, R182, RZ, P1 ;  /* 0x000000ffb6b67208 */ /* 0x000fca0000800000 */
[--C-:B------:R-:W-:Y:S01]  /*8040*/  FFMA.FTZ R169, R5, UR18, -R182.reuse ;  /* 0x0000001205a97c23 */ /* 0x100fe200080108b6 */
[----:B------:R-:W-:Y:S01]  /*8050*/  FSEL R5, R173, RZ, P1 ;  /* 0x000000ffad057208 */ /* 0x000fe20000800000 */
[--C-:B------:R-:W-:Y:S01]  /*8060*/  FFMA.FTZ R170, R165, UR18, -R182.reuse ;  /* 0x00000012a5aa7c23 */ /* 0x100fe200080108b6 */
[--C-:B------:R-:W-:Y:S01]  /*8070*/  FFMA.FTZ R171, R19, UR18, -R182.reuse ;  /* 0x0000001213ab7c23 */ /* 0x100fe200080108b6 */
[--C-:B------:R-:W-:Y:S01]  /*8080*/  FFMA.FTZ R165, R17, UR18, -R182.reuse ;  /* 0x0000001211a57c23 */ /* 0x100fe200080108b6 */
[--C-:B------:R-:W-:Y:S01]  /*8090*/  FFMA.FTZ R186, R23, UR18, -R182.reuse ;  /* 0x0000001217ba7c23 */ /* 0x100fe200080108b6 */
[----:B------:R-:W2:Y:S01]  /*80a0*/  LDSM.16.MT88.4 R16, [R229+0x10000] ;  /* 0x01000000e510783b */ /* 0x000ea20000004200 */
[----:B------:R-:W-:Y:S01]  /*80b0*/  MUFU.EX2 R169, R169 ;  /* 0x000000a900a97308 */ /* 0x000fe20000000800 */
[----:B-1----:R-:W-:Y:S01]  /*80c0*/  FMNMX.FTZ R172, R7, R172, !PT ;  /* 0x000000ac07ac7209 */ /* 0x002fe20007810000 */
[--C-:B------:R-:W-:Y:S01]  /*80d0*/  FFMA.FTZ R189, R21, UR18, -R182.reuse ;  /* 0x0000001215bd7c23 */ /* 0x100fe200080108b6 */
[--C-:B------:R-:W-:Y:S01]  /*80e0*/  FFMA.FTZ R184, R27, UR18, -R182.reuse ;  /* 0x000000121bb87c23 */ /* 0x100fe200080108b6 */
[--C-:B------:R-:W-:Y:S01]  /*80f0*/  FFMA.FTZ R187, R25, UR18, -R182.reuse ;  /* 0x0000001219bb7c23 */ /* 0x100fe200080108b6 */
[C---:B------:R-:W-:Y:S01]  /*8100*/  FSETP.NEU.FTZ.AND P0, PT, R172.reuse, -INF , PT ;  /* 0xff800000ac00780b */ /* 0x040fe20003f1d000 */
[----:B------:R-:W-:Y:S01]  /*8110*/  FMUL.FTZ R177, R172, UR18 ;  /* 0x00000012acb17c20 */ /* 0x000fe20008410000 */
[--C-:B------:R-:W-:Y:S01]  /*8120*/  FFMA.FTZ R194, R199, UR18, -R182.reuse ;  /* 0x00000012c7c27c23 */ /* 0x100fe200080108b6 */
[----:B------:R-:W1:Y:S01]  /*8130*/  MUFU.EX2 R171, R171 ;  /* 0x000000ab00ab7308 */ /* 0x000e620000000800 */
[--C-:B------:R-:W-:Y:S01]  /*8140*/  FFMA.FTZ R195, R33, UR18, -R182.reuse ;  /* 0x0000001221c37c23 */ /* 0x100fe200080108b6 */
[--C-:B------:R-:W-:Y:S01]  /*8150*/  FFMA.FTZ R197, R197, UR18, -R182.reuse ;  /* 0x00000012c5c57c23 */ /* 0x100fe200080108b6 */
[----:B------:R-:W-:Y:S01]  /*8160*/  FSEL R177, R177, RZ, P0 ;  /* 0x000000ffb1b17208 */ /* 0x000fe20000000000 */
[--C-:B------:R-:W-:Y:S01]  /*8170*/  FFMA.FTZ R198, R35, UR18, -R182.reuse ;  /* 0x0000001223c67c23 */ /* 0x100fe200080108b6 */
[--C-:B------:R-:W-:Y:S01]  /*8180*/  FFMA.FTZ R185, R185, UR18, -R182.reuse ;  /* 0x00000012b9b97c23 */ /* 0x100fe200080108b6 */
[----:B------:R-:W-:-:S02]  /*8190*/  FFMA.FTZ R181, R181, UR18, -R182 ;  /* 0x00000012b5b57c23 */ /* 0x000fc400080108b6 */
[--C-:B------:R-:W-:Y:S01]  /*81a0*/  FFMA.FTZ R175, R6, UR18, -R177.reuse ;  /* 0x0000001206af7c23 */ /* 0x100fe200080108b1 */
[----:B------:R-:W-:Y:S01]  /*81b0*/  FSEL R6, R172, RZ, P0 ;  /* 0x000000ffac067208 */ /* 0x000fe20000000000 */
[--C-:B------:R-:W-:Y:S01]  /*81c0*/  FFMA.FTZ R168, R0, UR18, -R177.reuse ;  /* 0x0000001200a87c23 */ /* 0x100fe200080108b1 */
[----:B------:R-:W-:Y:S01]  /*81d0*/  FFMA.FTZ R0, R4, UR18, -R177 ;  /* 0x0000001204007c23 */ /* 0x000fe200080108b1 */
[----:B------:R-:W-:Y:S01]  /*81e0*/  FADD.FTZ R4, R164, -R5 ;  /* 0x80000005a4047221 */ /* 0x000fe20000010000 */
[--C-:B------:R-:W-:Y:S01]  /*81f0*/  FFMA.FTZ R2, R2, UR18, -R177.reuse ;  /* 0x0000001202027c23 */ /* 0x100fe200080108b1 */
[----:B------:R-:W-:Y:S01]  /*8200*/  FADD.FTZ R6, R3, -R6 ;  /* 0x8000000603067221 */ /* 0x000fe20000010000 */
[----:B------:R-:W-:Y:S01]  /*8210*/  MUFU.EX2 R170, R170 ;  /* 0x000000aa00aa7308 */ /* 0x000fe20000000800 */
[----:B------:R-:W-:Y:S01]  /*8220*/  FMUL.FTZ R164, R4, UR18 ;  /* 0x0000001204a47c20 */ /* 0x000fe20008410000 */
[----:B-1----:R-:W-:Y:S01]  /*8230*/  F2FP.F16.F32.PACK_AB R4, R169, R171 ;  /* 0x000000aba904723e */ /* 0x002fe200000000ff */
[----:B------:R-:W-:Y:S01]  /*8240*/  FMUL.FTZ R3, R6, UR18 ;  /* 0x0000001206037c20 */ /* 0x000fe20008410000 */
[--C-:B------:R-:W-:Y:S01]  /*8250*/  FFMA.FTZ R190, R22, UR18, -R177.reuse ;  /* 0x0000001216be7c23 */ /* 0x100fe200080108b1 */
[--C-:B------:R-:W-:Y:S01]  /*8260*/  FFMA.FTZ R193, R20, UR18, -R177.reuse ;  /* 0x0000001214c17c23 */ /* 0x100fe200080108b1 */
[--C-:B------:R-:W-:Y:S01]  /*8270*/  FFMA.FTZ R188, R26, UR18, -R177.reuse ;  /* 0x000000121abc7c23 */ /* 0x100fe200080108b1 */
[----:B------:R-:W-:Y:S01]  /*8280*/  LDSM.16.MT88.4 R20, [R228+0x10800] ;  /* 0x01080000e414783b */ /* 0x000fe20000004200 */
[----:B------:R-:W1:Y:S01]  /*8290*/  MUFU.EX2 R165, R165 ;  /* 0x000000a500a57308 */ /* 0x000e620000000800 */
        /* <DEDUP_REMOVED lines=9> */
[----:B------:R-:W-:Y:S01]  /*8330*/  FFMA.FTZ R182, R179, UR18, -R182 ;  /* 0x00000012b3b67c23 */ /* 0x000fe200080108b6 */
[--C-:B------:R-:W-:Y:S01]  /*8340*/  FFMA.FTZ R179, R180, UR18, -R177.reuse ;  /* 0x00000012b4b37c23 */ /* 0x100fe200080108b1 */
[--C-:B------:R-:W-:Y:S01]  /*8350*/  FFMA.FTZ R178, R178, UR18, -R177.reuse ;  /* 0x00000012b2b27c23 */ /* 0x100fe200080108b1 */
[--C-:B------:R-:W-:Y:S01]  /*8360*/  FFMA.FTZ R176, R176, UR18, -R177.reuse ;  /* 0x00000012b0b07c23 */ /* 0x100fe200080108b1 */
[----:B------:R-:W-:-:S02]  /*8370*/  FFMA.FTZ R177, R174, UR18, -R177 ;  /* 0x00000012aeb17c23 */ /* 0x000fc400080108b1 */
[----:B------:R-:W3:Y:S01]  /*8380*/  MUFU.EX2 R2, R2 ;  /* 0x0000000200027308 */ /* 0x000ee20000000800 */
[----:B-1----:R-:W-:-:S07]  /*8390*/  F2FP.F16.F32.PACK_AB R6, R165, R170 ;  /* 0x000000aaa506723e */ /* 0x002fce00000000ff */
[----:B------:R-:W-:Y:S08]  /*83a0*/  MUFU.EX2 R0, R0 ;  /* 0x0000000000007308 */ /* 0x000ff00000000800 */
[----:B------:R-:W1:Y:S01]  /*83b0*/  MUFU.EX2 R175, R175 ;  /* 0x000000af00af7308 */ /* 0x000e620000000800 */
[----:B---3--:R-:W-:-:S07]  /*83c0*/  F2FP.F16.F32.PACK_AB R5, R2, R168 ;  /* 0x000000a80205723e */ /* 0x008fce00000000ff */
[----:B------:R-:W3:Y:S08]  /*83d0*/  MUFU.EX2 R164, R164 ;  /* 0x000000a400a47308 */ /* 0x000ef00000000800 */
[----:B------:R-:W4:Y:S01]  /*83e0*/  MUFU.EX2 R3, R3 ;  /* 0x0000000300037308 */ /* 0x000f220000000800 */
[----:B-1----:R-:W-:-:S07]  /*83f0*/  F2FP.F16.F32.PACK_AB R7, R175, R0 ;  /* 0x00000000af07723e */ /* 0x002fce00000000ff */
        /* <DEDUP_REMOVED lines=223> */
[----:B------:R-:W5:Y:S02]  /*91f0*/  LDSM.16.MT88.4 R8, [R229+0x12800] ;  /* 0x01280000e508783b */ /* 0x000f640000004200 */
[----:B------:R-:W-:Y:S03]  /*9200*/  MUFU.EX2 R182, R182 ;  /* 0x000000b600b67308 */ /* 0x000fe60000000800 */
[C---:B------:R-:W-:Y:S05]  /*9210*/  HMMA.16816.F32 R136, R4.reuse, R20, R136 ;  /* 0x000000140488723c */ /* 0x040fea0000001888 */
[----:B------:R-:W-:Y:S01]  /*9220*/  MUFU.EX2 R179, R179 ;  /* 0x000000b300b37308 */ /* 0x000fe20000000800 */
[C---:B------:R-:W-:Y:S01]  /*9230*/  HMMA.16816.F32 R132, R4.reuse, R22, R132 ;  /* 0x000000160484723c */ /* 0x040fe20000001884 */
[----:B------:R-:W4:Y:S05]  /*9240*/  LDSM.16.MT88.4 R20, [R230+0x14800] ;  /* 0x01480000e614783b */ /* 0x000f2a0000004200 */
        /* <DEDUP_REMOVED lines=27> */
[C---:B-1----:R-:W-:Y:S06]  /*9400*/  HMMA.16816.F32 R92, R4.reuse, R12, R92 ;  /* 0x0000000c045c723c */ /* 0x042fec000000185c */
[C---:B------:R-:W-:Y:S01]  /*9410*/  HMMA.16816.F32 R96, R4.reuse, R14, R96 ;  /* 0x0000000e0460723c */ /* 0x040fe20000001860 */
[----:B------:R-:W-:Y:S05]  /*9420*/  LDSM.16.MT88.4 R12, [R232+0x13000] ;  /* 0x01300000e80c783b */ /* 0x000fea0000004200 */
[C---:B---3--:R-:W-:Y:S06]  /*9430*/  HMMA.16816.F32 R116, R4.reuse, R16, R116 ;  /* 0x000000100474723c */ /* 0x048fec0000001874 */
[C---:B------:R-:W-:Y:S01]  /*9440*/  HMMA.16816.F32 R120, R4.reuse, R18, R120 ;  /* 0x000000120478723c */ /* 0x040fe20000001878 */
[----:B------:R-:W1:Y:S05]  /*9450*/  LDSM.16.MT88.4 R16, [R228+0x11000] ;  /* 0x01100000e410783b */ /* 0x000e6a0000004200 */
[C---:B-----5:R-:W-:Y:S06]  /*9460*/  HMMA.16816.F32 R100, R4.reuse, R8, R100 ;  /* 0x000000080464723c */ /* 0x060fec0000001864 */
[C---:B------:R-:W-:Y:S01]  /*9470*/  HMMA.16816.F32 R104, R4.reuse, R10, R104 ;  /* 0x0000000a0468723c */ /* 0x040fe20000001868 */
[----:B------:R-:W3:Y:S05]  /*9480*/  LDSM.16.MT88.4 R8, [R230+0x13000] ;  /* 0x01300000e608783b */ /* 0x000eea0000004200 */
[C---:B----4-:R-:W-:Y:S06]  /*9490*/  HMMA.16816.F32 R124, R4.reuse, R20, R124 ;  /* 0x00000014047c723c */ /* 0x050fec000000187c */
[C---:B------:R-:W-:Y:S01]  /*94a0*/  HMMA.16816.F32 R128, R4.reuse, R22, R128 ;  /* 0x000000160480723c */ /* 0x040fe20000001880 */
[----:B------:R-:W4:Y:S05]  /*94b0*/  LDSM.16.MT88.4 R20, [R228+0x13000] ;  /* 0x01300000e414783b */ /* 0x000f2a0000004200 */
        /* <DEDUP_REMOVED lines=9> */
[----:B------:R-:W-:Y:S01]  /*9550*/  FADD.FTZ R197, R197, R0 ;  /* 0x00000000c5c57221 */ /* 0x000fe20000010000 */
[----:B------:R-:W-:Y:S01]  /*9560*/  FADD.FTZ R0, R196, R3 ;  /* 0x00000003c4007221 */ /* 0x000fe20000010000 */
[----:B------:R-:W-:Y:S02]  /*9570*/  MOV R3, R172 ;  /* 0x000000ac00037202 */ /* 0x000fe40000000f00 */
[----:B------:R-:W-:Y:S01]  /*9580*/  HMMA.16816.F32 R152, R4, R24, R152 ;  /* 0x000000180498723c */ /* 0x000fe20000001898 */
        /* <DEDUP_REMOVED lines=46> */
[C---:B------:R-:W-:Y:S06]  /*9870*/  HMMA.16816.F32 R124, R4.reuse, R12, R124 ;  /* 0x0000000c047c723c */ /* 0x040fec000000187c */
[----:B------:R-:W-:Y:S01]  /*9880*/  HMMA.16816.F32 R128, R4, R14, R128 ;  /* 0x0000000e0480723c */ /* 0x000fe20000001880 */
[----:B------:R-:W5:Y:S06]  /*9890*/  LDSM.16.MT88.4 R12, [R229+0x13800] ;  /* 0x01380000e50c783b */ /* 0x000f6c0000004200 */
        /* <DEDUP_REMOVED lines=39> */
[C---:B--2---:R-:W-:Y:S06]  /*9b10*/  HMMA.16816.F32 R68, R4.reuse, R24, R68 ;  /* 0x000000180444723c */ /* 0x044fec0000001844 */
        /* <DEDUP_REMOVED lines=9> */
[C---:B---3--:R-:W-:Y:S06]  /*9bb0*/  HMMA.16816.F32 R116, R4.reuse, R8, R116 ;  /* 0x000000080474723c */ /* 0x048fec0000001874 */
[C---:B------:R-:W-:Y:S06]  /*9bc0*/  HMMA.16816.F32 R120, R4.reuse, R10, R120 ;  /* 0x0000000a0478723c */ /* 0x040fec0000001878 */
[C---:B----4-:R-:W-:Y:S06]  /*9bd0*/  HMMA.16816.F32 R124, R4.reuse, R20, R124 ;  /* 0x00000014047c723c */ /* 0x050fec000000187c */
[----:B------:R-:W-:-:S15]  /*9be0*/  HMMA.16816.F32 R128, R4, R22, R128 ;  /* 0x000000160480723c */ /* 0x000fde0000001880 */
[----:B------:R-:W-:-:S09]  /*9bf0*/  NOP ;  /* 0x0000000000007918 */ /* 0x000fd20000000000 */
.L_x_1188:
        /* <DEDUP_REMOVED lines=13> */
[----:B------:R-:W-:Y:S01]  /*9cd0*/  ULDC UR4, c[0x0][0x2ec] ;  /* 0x0000bb0000047ab9 */ /* 0x000fe20000000800 */
[----:B------:R-:W-:Y:S01]  /*9ce0*/  ULDC.64 UR6, c[0x0][0x218] ;  /* 0x0000860000067ab9 */ /* 0x000fe20000000a00 */
[----:B------:R-:W-:Y:S01]  /*9cf0*/  ULDC.64 UR10, c[0x0][0x220] ;  /* 0x00008800000a7ab9 */ /* 0x000fe20000000a00 */
[----:B------:R-:W-:Y:S01]  /*9d00*/  ULDC.64 UR8, c[0x0][0x248] ;  /* 0x0000920000087ab9 */ /* 0x000fe20000000a00 */
[----:B------:R-:W-:Y:S06]  /*9d10*/  BRA `(.L_x_1191) ;  /* 0x0000000000a07947 */ /* 0x000fec0003800000 */
.L_x_1193:
        /* <DEDUP_REMOVED lines=9> */
[----:B-1----:R-:W-:Y:S01]  /*9db0*/  IMAD.U32 R15, RZ, RZ, UR16 ;  /* 0x00000010ff0f7e24 */ /* 0x002fe2000f8e00ff */
        /* <DEDUP_REMOVED lines=30> */
.L_x_1191:
        /* <DEDUP_REMOVED lines=11> */
[----:B------:R-:W-:Y:S02]  /*a050*/  LEA.HI.X R33, R34, UR11, R3, 0x1, P0 ;  /* 0x0000000b22217c11 */ /* 0x000fe400080f0c03 */
[----:B------:R-:W-:Y:S03]  /*a060*/  IADD3 R10, P0, R32, UR19, RZ ;  /* 0x00000013200a7c10 */ /* 0x000fe6000ff1e0ff */
[----:B------:R-:W-:Y:S01]  /*a070*/  @!PT LDS RZ, [RZ] ;  /* 0x00000000fffff984 */ /* 0x000fe20000000800 */
[----:B------:R-:W-:Y:S01]  /*a080*/  @!PT LDS RZ, [RZ] ;  /* 0x00000000fffff984 */ /* 0x000fe20000000800 */
[----:B------:R-:W-:Y:S01]  /*a090*/  @!PT LDS RZ, [RZ] ;  /* 0x00000000fffff984 */ /* 0x000fe20000000800 */
[----:B------:R-:W-:Y:S01]  /*a0a0*/  LDGSTS.E.BYPASS.LTC128B.128 [R239+0x10000], desc[UR20][R32.64] ;  /* 0x1000000020ef7fae */ /* 0x000fe2000b901d54 */
[----:B------:R-:W-:Y:S02]  /*a0b0*/  IADD3.X R11, R33, UR22, RZ, P0, !PT ;  /* 0x00000016210b7c10 */ /* 0x000fe400087fe4ff */
[----:B------:R-:W-:Y:S02]  /*a0c0*/  IADD3 R6, P0, R10, UR19, RZ ;  /* 0x000000130a067c10 */ /* 0x000fe4000ff1e0ff */
[----:B------:R-:W-:Y:S02]  /*a0d0*/  LDGSTS.E.BYPASS.LTC128B.128 [R239+0x12000], desc[UR20][R32.64+0x80] ;  /* 0x1200008020ef7fae */ /* 0x000fe4000b901d54 */
[----:B------:R-:W-:Y:S03]  /*a0e0*/  IADD3.X R7, R11, UR22, RZ, P0, !PT ;  /* 0x000000160b077c10 */ /* 0x000fe600087fe4ff */
[----:B------:R-:W-:Y:S01]  /*a0f0*/  LDGSTS.E.BYPASS.LTC128B.128 [R239+0x14000], desc[UR20][R32.64+0x100] ;  /* 0x1400010020ef7fae */ /* 0x000fe2000b901d54 */
[----:B------:R-:W-:Y:S04]  /*a100*/  IADD3 R34, P0, R6, UR19, RZ ;  /* 0x0000001306227c10 */ /* 0x000fe8000ff1e0ff */
[----:B------:R-:W-:Y:S01]  /*a110*/  LDGSTS.E.BYPASS.LTC128B.128 [R239+0x16000], desc[UR20][R32.64+0x180] ;  /* 0x1600018020ef7fae */ /* 0x000fe2000b901d54 */
[----:B------:R-:W-:Y:S04]  /*a120*/  IADD3.X R35, R7, UR22, RZ, P0, !PT ;  /* 0x0000001607237c10 */ /* 0x000fe800087fe4ff */
[----:B------:R-:W-:Y:S05]  /*a130*/  LDGSTS.E.BYPASS.LTC128B.128 [R239+0x10800], desc[UR20][R10.64] ;  /* 0x108000000aef7fae */ /* 0x000fea000b901d54 */
[----:B------:R-:W-:Y:S05]  /*a140*/  LDGSTS.E.BYPASS.LTC128B.128 [R239+0x12800], desc[UR20][R10.64+0x80] ;  /* 0x128000800aef7fae */ /* 0x000fea000b901d54 */
[----:B------:R-:W-:Y:S05]  /*a150*/  LDGSTS.E.BYPASS.LTC128B.128 [R239+0x14800], desc[UR20][R10.64+0x100] ;  /* 0x148001000aef7fae */ /* 0x000fea000b901d54 */
        /* <DEDUP_REMOVED lines=10> */
[----:B------:R-:W1:Y:S05]  /*a200*/  LDSM.16.M88.4 R168, [R237+0x8000] ;  /* 0x00800000eda8783b */ /* 0x000e6a0000000200 */
[----:B------:R-:W3:Y:S05]  /*a210*/  LDSM.16.M88.4 R172, [R237+0x8800] ;  /* 0x00880000edac783b */ /* 0x000eea0000000200 */
[----:B------:R-:W4:Y:S05]  /*a220*/  LDSM.16.M88.4 R176, [R237+0x9000] ;  /* 0x00900000edb0783b */ /* 0x000f2a0000000200 */
[----:B------:R-:W5:Y:S05]  /*a230*/  LDSM.16.M88.4 R180, [R237+0x9800] ;  /* 0x00980000edb4783b */ /* 0x000f6a0000000200 */
[----:B------:R-:W0:Y:S05]  /*a240*/  LDGDEPBAR ;  /* 0x00000000000079af */ /* 0x000e2a0000000000 */
[----:B------:R-:W-:Y:S05]  /*a250*/  LDSM.16.M88.4 R184, [R236] ;  /* 0x00000000ecb8783b */ /* 0x000fea0000000200 */
[----:B------:R-:W2:Y:S05]  /*a260*/  LDSM.16.M88.4 R188, [R235] ;  /* 0x00000000ebbc783b */ /* 0x000eaa0000000200 */
[----:B------:R-:W2:Y:S05]  /*a270*/  LDSM.16.M88.4 R192, [R227] ;  /* 0x00000000e3c0783b */ /* 0x000eaa0000000200 */
[----:B------:R-:W2:Y:S01]  /*a280*/  LDSM.16.M88.4 R196, [R226] ;  /* 0x00000000e2c4783b */ /* 0x000ea20000000200 */
[C---:B-1----:R-:W-:Y:S04]  /*a290*/  HMMA.16816.F32 R4, R164.reuse, R168, RZ ;  /* 0x000000a8a404723c */ /* 0x042fe800000018ff */
[----:B------:R-:W1:Y:S02]  /*a2a0*/  LDSM.16.M88.4 R200, [R225] ;  /* 0x00000000e1c8783b */ /* 0x000e640000000200 */
[C---:B------:R-:W-:Y:S03]  /*a2b0*/  HMMA.16816.F32 R8, R164.reuse, R170, RZ ;  /* 0x000000aaa408723c */ /* 0x040fe600000018ff */
[----:B------:R-:W-:Y:S03]  /*a2c0*/  LDSM.16.M88.4 R204, [R234] ;  /* 0x00000000eacc783b */ /* 0x000fe60000000200 */
[C---:B---3--:R-:W-:Y:S02]  /*a2d0*/  HMMA.16816.F32 R12, R164.reuse, R172, RZ ;  /* 0x000000aca40c723c */ /* 0x048fe400000018ff */
[----:B------:R-:W3:Y:S04]  /*a2e0*/  LDSM.16.M88.4 R208, [R231+0x8000] ;  /* 0x00800000e7d0783b */ /* 0x000ee80000000200 */
[C---:B------:R-:W-:Y:S01]  /*a2f0*/  HMMA.16816.F32 R16, R164.reuse, R174, RZ ;  /* 0x000000aea410723c */ /* 0x040fe200000018ff */
[----:B------:R-:W-:Y:S05]  /*a300*/  LDSM.16.M88.4 R168, [R231+0x9000] ;  /* 0x00900000e7a8783b */ /* 0x000fea0000000200 */
[C---:B----4-:R-:W-:Y:S01]  /*a310*/  HMMA.16816.F32 R20, R164.reuse, R176, RZ ;  /* 0x000000b0a414723c */ /* 0x050fe200000018ff */
[----:B------:R-:W-:Y:S05]  /*a320*/  LDSM.16.M88.4 R172, [R231+0x9800] ;  /* 0x00980000e7ac783b */ /* 0x000fea0000000200 */
[C---:B------:R-:W-:Y:S01]  /*a330*/  HMMA.16816.F32 R24, R164.reuse, R178, RZ ;  /* 0x000000b2a418723c */ /* 0x040fe200000018ff */
[----:B------:R-:W-:Y:S05]  /*a340*/  LDSM.16.M88.4 R176, [R233] ;  /* 0x00000000e9b0783b */ /* 0x000fea0000000200 */
[C---:B-----5:R-:W-:Y:S06]  /*a350*/  HMMA.16816.F32 R28, R164.reuse, R180, RZ ;  /* 0x000000b4a41c723c */ /* 0x060fec00000018ff */
[----:B--2---:R-:W-:Y:S01]  /*a360*/  HMMA.16816.F32 R32, R164, R182, RZ ;  /* 0x000000b6a420723c */ /* 0x004fe200000018ff */
[----:B------:R-:W2:Y:S05]  /*a370*/  LDSM.16.M88.4 R164, [R231+0x8800] ;  /* 0x00880000e7a4783b */ /* 0x000eaa0000000200 */
[C---:B------:R-:W-:Y:S01]  /*a380*/  HMMA.16816.F32 R4, R184.reuse, R188, R4 ;  /* 0x000000bcb804723c */ /* 0x040fe20000001804 */
[----:B------:R-:W4:Y:S05]  /*a390*/  LDSM.16.M88.4 R180, [R224] ;  /* 0x00000000e0b4783b */ /* 0x000f2a0000000200 */
        /* <DEDUP_REMOVED lines=10> */
[----:B------:R-:W1:Y:S05]  /*a440*/  LDSM.16.M88.4 R184, [R224+0x800] ;  /* 0x00080000e0b8783b */ /* 0x000e6a0000000200 */
[C---:B---3--:R-:W-:Y:S01]  /*a450*/  HMMA.16816.F32 R4, R204.reuse, R208, R4 ;  /* 0x000000d0cc04723c */ /* 0x048fe20000001804 */
[----:B------:R-:W3:Y:S05]  /*a460*/  LDSM.16.M88.4 R200, [R237+0xa000] ;  /* 0x00a00000edc8783b */ /* 0x000eea0000000200 */
        /* <DEDUP_REMOVED lines=11> */
[C---:B----4-:R-:W-:Y:S01]  /*a520*/  HMMA.16816.F32 R4, R176.reuse, R180, R4 ;  /* 0x000000b4b004723c */ /* 0x050fe20000001804 */
[----:B------:R-:W4:Y:S05]  /*a530*/  LDSM.16.M88.4 R204, [R236+0x2000] ;  /* 0x00200000eccc783b */ /* 0x000f2a0000000200 */
[C---:B------:R-:W-:Y:S01]  /*a540*/  HMMA.16816.F32 R8, R176.reuse, R182, R8 ;  /* 0x000000b6b008723c */ /* 0x040fe20000001808 */
[----:B------:R-:W-:Y:S05]  /*a550*/  LDSM.16.M88.4 R180, [R221] ;  /* 0x00000000ddb4783b */ /* 0x000fea0000000200 */
[C---:B-1----:R-:W-:Y:S06]  /*a560*/  HMMA.16816.F32 R12, R176.reuse, R184, R12 ;  /* 0x000000b8b00c723c */ /* 0x042fec000000180c */
[C---:B------:R-:W-:Y:S01]  /*a570*/  HMMA.16816.F32 R16, R176.reuse, R186, R16 ;  /* 0x000000bab010723c */ /* 0x040fe20000001810 */
[----:B------:R-:W-:Y:S05]  /*a580*/  LDSM.16.M88.4 R184, [R220] ;  /* 0x00000000dcb8783b */ /* 0x000fea0000000200 */
[C---:B------:R-:W-:Y:S06]  /*a590*/  HMMA.16816.F32 R20, R176.reuse, R188, R20 ;  /* 0x000000bcb014723c */ /* 0x040fec0000001814 */
[C---:B------:R-:W-:Y:S01]  /*a5a0*/  HMMA.16816.F32 R24, R176.reuse, R190, R24 ;  /* 0x000000beb018723c */ /* 0x040fe20000001818 */
[----:B------:R-:W-:Y:S05]  /*a5b0*/  LDSM.16.M88.4 R188, [R234+0x2000] ;  /* 0x00200000eabc783b */ /* 0x000fea0000000200 */
[C---:B------:R-:W-:Y:S06]  /*a5c0*/  HMMA.16816.F32 R28, R176.reuse, R192, R28 ;  /* 0x000000c0b01c723c */ /* 0x040fec000000181c */
[----:B------:R-:W-:Y:S01]  /*a5d0*/  HMMA.16816.F32 R32, R176, R194, R32 ;  /* 0x000000c2b020723c */ /* 0x000fe20000001820 */
[----:B------:R-:W1:Y:S05]  /*a5e0*/  LDSM.16.M88.4 R176, [R222] ;  /* 0x00000000deb0783b */ /* 0x000e6a0000000200 */
[C---:B---3--:R-:W-:Y:S01]  /*a5f0*/  HMMA.16816.F32 R4, R196.reuse, R200, R4 ;  /* 0x000000c8c404723c */ /* 0x048fe20000001804 */
[----:B------:R-:W3:Y:S05]  /*a600*/  LDSM.16.M88.4 R192, [R231+0xa000] ;  /* 0x00a00000e7c0783b */ /* 0x000eea0000000200 */
        /* <DEDUP_REMOVED lines=14> */
[----:B------:R-:W-:Y:S05]  /*a6f0*/  LDSM.16.M88.4 R208, [R237+0xc000] ;  /* 0x00c00000edd0783b */ /* 0x000fea0000000200 */
        /* <DEDUP_REMOVED lines=28> */
[----:B------:R-:W1:Y:S05]  /*a8c0*/  LDSM.16.M88.4 R176, [R218] ;  /* 0x00000000dab0783b */ /* 0x000e6a0000000200 */
[C---:B------:R-:W-:Y:S06]  /*a8d0*/  HMMA.16816.F32 R20, R196.reuse, R180, R20 ;  /* 0x000000b4c414723c */ /* 0x040fec0000001814 */
[C---:B------:R-:W-:Y:S01]  /*a8e0*/  HMMA.16816.F32 R24, R196.reuse, R182, R24 ;  /* 0x000000b6c418723c */ /* 0x040fe20000001818 */
[----:B------:R-:W1:Y:S05]  /*a8f0*/  LDSM.16.M88.4 R180, [R217] ;  /* 0x00000000d9b4783b */ /* 0x000e6a0000000200 */
        /* <DEDUP_REMOVED lines=70> */
[C---:B------:R-:W-:Y:S06]  /*ad60*/  HMMA.16816.F32 R8, R196.reuse, R202, R8 ;  /* 0x000000cac408723c */ /* 0x040fec0000001808 */
[C---:B-1----:R-:W-:Y:S06]  /*ad70*/  HMMA.16816.F32 R12, R196.reuse, R176, R12 ;  /* 0x000000b0c40c723c */ /* 0x042fec000000180c */
[C---:B------:R-:W-:Y:S06]  /*ad80*/  HMMA.16816.F32 R16, R196.reuse, R178, R16 ;  /* 0x000000b2c410723c */ /* 0x040fec0000001810 */
[C---:B------:R-:W-:Y:S06]  /*ad90*/  HMMA.16816.F32 R20, R196.reuse, R180, R20 ;  /* 0x000000b4c414723c */ /* 0x040fec0000001814 */
[C---:B------:R-:W-:Y:S06]  /*ada0*/  HMMA.16816.F32 R24, R196.reuse, R182, R24 ;  /* 0x000000b6c418723c */ /* 0x040fec0000001818 */
[C---:B------:R-:W-:Y:S06]  /*adb0*/  HMMA.16816.F32 R28, R196.reuse, R184, R28 ;  /* 0x000000b8c41c723c */ /* 0x040fec000000181c */
[----:B------:R-:W-:Y:S06]  /*adc0*/  HMMA.16816.F32 R32, R196, R186, R32 ;  /* 0x000000bac420723c */ /* 0x000fec0000001820 */
[C---:B---3--:R-:W-:Y:S06]  /*add0*/  HMMA.16816.F32 R4, R204.reuse, R208, R4 ;  /* 0x000000d0cc04723c */ /* 0x048fec0000001804 */
        /* <DEDUP_REMOVED lines=9> */
[C---:B----4-:R-:W-:Y:S06]  /*ae70*/  HMMA.16816.F32 R4, R188.reuse, R192, R4 ;  /* 0x000000c0bc04723c */ /* 0x050fec0000001804 */
        /* <DEDUP_REMOVED lines=11> */
[----:B------:R2:W-:Y:S01]  /*af30*/  MUFU.TANH R5, R3 ;  /* 0x0000000300057308 */ /* 0x0005e20000002400 */
[C---:B------:R-:W-:Y:S03]  /*af40*/  HMMA.16816.F32 R24, R188.reuse, R170, R24 ;  /* 0x000000aabc18723c */ /* 0x040fe60000001818 */
[----:B------:R-:W-:Y:S01]  /*af50*/  FMUL.FTZ R14, R14, UR24 ;  /* 0x000000180e0e7c20 */ /* 0x000fe20008410000 */
[----:B------:R-:W-:Y:S01]  /*af60*/  FMUL.FTZ R187, R8, UR24 ;  /* 0x0000001808bb7c20 */ /* 0x000fe20008410000 */
[----:B------:R-:W-:Y:S01]  /*af70*/  FMUL.FTZ R185, R4, UR24 ;  /* 0x0000001804b97c20 */ /* 0x000fe20008410000 */
[----:B------:R-:W-:Y:S03]  /*af80*/  FMUL.FTZ R7, R11, UR24 ;  /* 0x000000180b077c20 */ /* 0x000fe60008410000 */
[----:B------:R3:W-:Y:S02]  /*af90*/  MUFU.TANH R186, R9 ;  /* 0x0000000900ba7308 */ /* 0x0007e40000002400 */
[----:B------:R-:W-:Y:S01]  /*afa0*/  FMUL.FTZ R13, R13, UR24 ;  /* 0x000000180d0d7c20 */ /* 0x000fe20008410000 */
[----:B------:R-:W-:Y:S01]  /*afb0*/  FMUL.FTZ R6, R12, UR24 ;  /* 0x000000180c067c20 */ /* 0x000fe20008410000 */
[----:B------:R-:W-:Y:S01]  /*afc0*/  FMUL.FTZ R10, R10, UR24 ;  /* 0x000000180a0a7c20 */ /* 0x000fe20008410000 */
[----:B------:R-:W-:Y:S01]  /*afd0*/  FMUL.FTZ R205, R19, UR24 ;  /* 0x0000001813cd7c20 */ /* 0x000fe20008410000 */
[----:B------:R-:W-:Y:S04]  /*afe0*/  FMUL.FTZ R21, R21, UR24 ;  /* 0x0000001815157c20 */ /* 0x000fe80008410000 */
[----:B------:R-:W4:Y:S01]  /*aff0*/  MUFU.TANH R183, R183 ;  /* 0x000000b700b77308 */ /* 0x000f220000002400 */
[----:B--2---:R-:W-:Y:S02]  /*b000*/  IMAD.U32 R3, RZ, RZ, UR25 ;  /* 0x00000019ff037e24 */ /* 0x004fe4000f8e00ff */
[----:B------:R-:W-:Y:S01]  /*b010*/  FMUL.FTZ R201, R17, UR24 ;  /* 0x0000001811c97c20 */ /* 0x000fe20008410000 */
[----:B------:R-:W-:Y:S01]  /*b020*/  FMUL.FTZ R198, R18, UR24 ;  /* 0x0000001812c67c20 */ /* 0x000fe20008410000 */
[----:B------:R-:W-:Y:S01]  /*b030*/  FMUL.FTZ R15, R15, UR24 ;  /* 0x000000180f0f7c20 */ /* 0x000fe20008410000 */
[----:B------:R-:W-:Y:S02]  /*b040*/  IMAD R3, R3, 0x40, R250 ;  /* 0x0000004003037824 */ /* 0x000fe400078e02fa */
[----:B------:R-:W-:Y:S01]  /*b050*/  FMUL.FTZ R22, R22, UR24 ;  /* 0x0000001816167c20 */ /* 0x000fe20008410000 */
[----:B------:R-:W-:Y:S01]  /*b060*/  FMUL.FTZ R194, R16, UR24 ;  /* 0x0000001810c27c20 */ /* 0x000fe20008410000 */
[----:B------:R-:W2:Y:S01]  /*b070*/  MUFU.TANH R182, R182 ;  /* 0x000000b600b67308 */ /* 0x000ea20000002400 */
[C---:B------:R-:W-:Y:S01]  /*b080*/  VIADD R11, R3.reuse, 0x1 ;  /* 0x00000001030b7836 */ /* 0x040fe20000000000 */
[C---:B------:R-:W-:Y:S01]  /*b090*/  ISETP.GE.AND P3, PT, R3.reuse, R245, PT ;  /* 0x000000f50300720c */ /* 0x040fe20003f66270 */
[C---:B---3--:R-:W-:Y:S01]  /*b0a0*/  VIADD R9, R3.reuse, 0x8 ;  /* 0x0000000803097836 */ /* 0x048fe20000000000 */
[-C--:B------:R-:W-:Y:S01]  /*b0b0*/  ISETP.GE.AND P2, PT, R3, R247.reuse, PT ;  /* 0x000000f70300720c */ /* 0x080fe20003f46270 */
[C---:B-1----:R-:W-:Y:S03]  /*b0c0*/  HMMA.16816.F32 R28, R188.reuse, R164, R28 ;  /* 0x000000a4bc1c723c */ /* 0x042fe6000000181c */
[C---:B------:R-:W-:Y:S02]  /*b0d0*/  ISETP.GE.AND P6, PT, R11.reuse, R247, PT ;  /* 0x000000f70b00720c */ /* 0x040fe40003fc6270 */
[----:B------:R2:W-:Y:S01]  /*b0e0*/  MUFU.TANH R203, R14 ;  /* 0x0000000e00cb7308 */ /* 0x0005e20000002400 */
[----:B------:R-:W-:Y:S01]  /*b0f0*/  ISETP.GE.AND P4, PT, R11, R245, PT ;  /* 0x000000f50b00720c */ /* 0x000fe20003f86270 */
[----:B------:R-:W-:Y:S01]  /*b100*/  VIADD R19, R3, 0x11 ;  /* 0x0000001103137836 */ /* 0x000fe20000000000 */
[----:B------:R-:W-:Y:S03]  /*b110*/  ISETP.GE.AND P1, PT, R9, R247, PT ;  /* 0x000000f70900720c */ /* 0x000fe60003f26270 */
[----:B------:R-:W-:Y:S01]  /*b120*/  VIADD R193, R3, 0x9 ;  /* 0x0000000903c17836 */ /* 0x000fe20000000000 */
[----:B------:R-:W-:Y:S01]  /*b130*/  ISETP.GE.AND P5, PT, R9, R245, PT ;  /* 0x000000f50900720c */ /* 0x000fe20003fa6270 */
[----:B------:R-:W-:Y:S02]  /*b140*/  HMMA.16816.F32 R32, R188, R166, R32 ;  /* 0x000000a6bc20723c */ /* 0x000fe40000001820 */
[----:B------:R-:W1:Y:S01]  /*b150*/  MUFU.TANH R187, R187 ;  /* 0x000000bb00bb7308 */ /* 0x000e620000002400 */
[----:B------:R-:W-:Y:S01]  /*b160*/  ISETP.GE.OR P6, PT, R11, R246, !P6 ;  /* 0x000000f60b00720c */ /* 0x000fe200077c6670 */
[----:B------:R-:W-:Y:S01]  /*b170*/  VIADD R17, R3, 0x18 ;  /* 0x0000001803117836 */ /* 0x000fe20000000000 */
[-C--:B------:R-:W-:Y:S01]  /*b180*/  ISETP.GE.OR P4, PT, R11, R244.reuse, !P4 ;  /* 0x000000f40b00720c */ /* 0x080fe20006786670 */
[C---:B------:R-:W-:Y:S01]  /*b190*/  VIADD R11, R3.reuse, 0x10 ;  /* 0x00000010030b7836 */ /* 0x040fe20000000000 */
[----:B------:R-:W-:Y:S01]  /*b1a0*/  ISETP.GE.OR P3, PT, R3, R244, !P3 ;  /* 0x000000f40300720c */ /* 0x000fe20005f66670 */
[----:B------:R-:W-:Y:S01]  /*b1b0*/  FMUL.FTZ R25, R25, UR24 ;  /* 0x0000001819197c20 */ /* 0x000fe20008410000 */
[C---:B------:R-:W-:Y:S03]  /*b1c0*/  ISETP.GE.OR P1, PT, R9.reuse, R246, !P1 ;  /* 0x000000f60900720c */ /* 0x040fe60004f26670 */
[----:B------:R-:W3:Y:S01]  /*b1d0*/  MUFU.TANH R185, R185 ;  /* 0x000000b900b97308 */ /* 0x000ee20000002400 */
[----:B------:R-:W-:Y:S01]  /*b1e0*/  ISETP.GE.OR P5, PT, R9, R244, !P5 ;  /* 0x000000f40900720c */ /* 0x000fe20006fa6670 */
[----:B------:R-:W-:Y:S01]  /*b1f0*/  FMUL.FTZ R23, R23, UR24 ;  /* 0x0000001817177c20 */ /* 0x000fe20008410000 */
[----:B----4-:R-:W-:Y:S01]  /*b200*/  FSEL R9, R183, -INF , !P6 ;  /* 0xff800000b7097808 */ /* 0x010fe20007000000 */
[----:B------:R-:W-:Y:S01]  /*b210*/  FMUL.FTZ R197, R28, UR24 ;  /* 0x000000181cc57c20 */ /* 0x000fe20008410000 */
[----:B--2---:R-:W-:Y:S01]  /*b220*/  FSEL R14, R182, -INF , !P3 ;  /* 0xff800000b60e7808 */ /* 0x004fe20005800000 */
[----:B------:R-:W-:Y:S01]  /*b230*/  VIADD R182, R3, 0x19 ;  /* 0x0000001903b67836 */ /* 0x000fe20000000000 */
[C---:B------:R-:W-:Y:S03]  /*b240*/  ISETP.GE.AND P6, PT, R11.reuse, R247, PT ;  /* 0x000000f70b00720c */ /* 0x040fe60003fc6270 */
[----:B------:R3:W-:Y:S01]  /*b250*/  MUFU.TANH R199, R13 ;  /* 0x0000000d00c77308 */ /* 0x0007e20000002400 */
[----:B------:R-:W-:Y:S01]  /*b260*/  ISETP.GE.AND P3, PT, R11, R245, PT ;  /* 0x000000f50b00720c */ /* 0x000fe20003f66270 */
[----:B------:R-:W-:Y:S01]  /*b270*/  FMUL.FTZ R183, R20, UR24 ;  /* 0x0000001814b77c20 */ /* 0x000fe20008410000 */
[-C--:B------:R-:W-:Y:S01]  /*b280*/  ISETP.GE.OR P2, PT, R3, R246.reuse, !P2 ;  /* 0x000000f60300720c */ /* 0x080fe20005746670 */
[----:B------:R-:W-:Y:S01]  /*b290*/  FMUL.FTZ R29, R29, UR24 ;  /* 0x000000181d1d7c20 */ /* 0x000fe20008410000 */
[----:B------:R-:W-:Y:S01]  /*b2a0*/  ISETP.GE.OR P6, PT, R11, R246, !P6 ;  /* 0x000000f60b00720c */ /* 0x000fe200077c6670 */
[----:B------:R-:W-:Y:S01]  /*b2b0*/  FMUL.FTZ R33, R33, UR24 ;  /* 0x0000001821217c20 */ /* 0x000fe20008410000 */
[----:B------:R-:W-:Y:S03]  /*b2c0*/  ISETP.GE.OR P3, PT, R11, R244, !P3 ;  /* 0x000000f40b00720c */ /* 0x000fe60005f66670 */
[----:B------:R-:W2:Y:S01]  /*b2d0*/  MUFU.TANH R6, R6 ;  /* 0x0000000600067308 */ /* 0x000ea20000002400 */
[----:B------:R-:W-:Y:S01]  /*b2e0*/  FSEL R18, R5, -INF , !P4 ;  /* 0xff80000005127808 */ /* 0x000fe20006000000 */
[----:B------:R-:W-:Y:S01]  /*b2f0*/  FMUL.FTZ R27, R27, UR24 ;  /* 0x000000181b1b7c20 */ /* 0x000fe20008410000 */
[----:B-1----:R-:W-:Y:S01]  /*b300*/  FSEL R11, R187, -INF , !P1 ;  /* 0xff800000bb0b7808 */ /* 0x002fe20004800000 */
[----:B------:R-:W-:Y:S01]  /*b310*/  FMUL.FTZ R34, R34, UR24 ;  /* 0x0000001822227c20 */ /* 0x000fe20008410000 */
[C---:B------:R-:W-:Y:S01]  /*b320*/  ISETP.GE.AND P4, PT, R19.reuse, R247, PT ;  /* 0x000000f71300720c */ /* 0x040fe20003f86270 */
[----:B------:R-:W-:Y:S01]  /*b330*/  FMUL.FTZ R26, R26, UR24 ;  /* 0x000000181a1a7c20 */ /* 0x000fe20008410000 */
[-C--:B------:R-:W-:Y:S03]  /*b340*/  ISETP.GE.AND P1, PT, R19, R245.reuse, PT ;  /* 0x000000f51300720c */ /* 0x080fe60003f26270 */
[----:B------:R-:W1:Y:S01]  /*b350*/  MUFU.TANH R10, R10 ;  /* 0x0000000a000a7308 */ /* 0x000e620000002400 */
[----:B---3--:R-:W-:Y:S01]  /*b360*/  FSEL R13, R185, -INF , !P2 ;  /* 0xff800000b90d7808 */ /* 0x008fe20005000000 */
[----:B------:R-:W-:Y:S01]  /*b370*/  FMUL.FTZ R185, R32, UR24 ;  /* 0x0000001820b97c20 */ /* 0x000fe20008410000 */
[----:B------:R-:W-:Y:S01]  /*b380*/  ISETP.GE.AND P2, PT, R193, R245, PT ;  /* 0x000000f5c100720c */ /* 0x000fe20003f46270 */
[----:B------:R-:W-:Y:S01]  /*b390*/  FMUL.FTZ R32, R31, UR24 ;  /* 0x000000181f207c20 */ /* 0x000fe20008410000 */
[C---:B------:R-:W-:Y:S01]  /*b3a0*/  ISETP.GE.OR P4, PT, R19.reuse, R246, !P4 ;  /* 0x000000f61300720c */ /* 0x040fe20006786670 */
[----:B------:R-:W-:Y:S01]  /*b3b0*/  FMUL.FTZ R30, R30, UR24 ;  /* 0x000000181e1e7c20 */ /* 0x000fe20008410000 */
[-C--:B------:R-:W-:Y:S03]  /*b3c0*/  ISETP.GE.OR P1, PT, R19, R244.reuse, !P1 ;  /* 0x000000f41300720c */ /* 0x080fe60004f26670 */
[----:B------:R-:W3:Y:S01]  /*b3d0*/  MUFU.TANH R7, R7 ;  /* 0x0000000700077308 */ /* 0x000ee20000002400 */
[----:B------:R-:W-:Y:S01]  /*b3e0*/  ISETP.GE.OR P2, PT, R193, R244, !P2 ;  /* 0x000000f4c100720c */ /* 0x000fe20005746670 */
[----:B------:R-:W-:Y:S01]  /*b3f0*/  VIADD R19, R3, 0x20 ;  /* 0x0000002003137836 */ /* 0x000fe20000000000 */
[----:B--2---:R-:W-:Y:S01]  /*b400*/  FSEL R173, R6, -INF , !P6 ;  /* 0xff80000006ad7808 */ /* 0x004fe20007000000 */
[----:B------:R-:W-:Y:S01]  /*b410*/  FMUL.FTZ R6, R24, UR24 ;  /* 0x0000001818067c20 */ /* 0x000fe20008410000 */
[----:B------:R-:W-:Y:S02]  /*b420*/  FSEL R199, R199, -INF , !P4 ;  /* 0xff800000c7c77808 */ /* 0x000fe40006000000 */
[----:B------:R-:W-:Y:S03]  /*b430*/  FSEL R203, R203, -INF , !P3 ;  /* 0xff800000cbcb7808 */ /* 0x000fe60005800000 */
[----:B------:R2:W-:Y:S01]  /*b440*/  MUFU.TANH R209, R21 ;  /* 0x0000001500d17308 */ /* 0x0005e20000002400 */
[----:B-1----:R-:W-:Y:S02]  /*b450*/  FSEL R10, R10, -INF , !P5 ;  /* 0xff8000000a0a7808 */ /* 0x002fe40006800000 */
[C---:B------:R-:W-:Y:S02]  /*b460*/  ISETP.GE.AND P4, PT, R19.reuse, R247, PT ;  /* 0x000000f71300720c */ /* 0x040fe40003f86270 */
[-C--:B------:R-:W-:Y:S02]  /*b470*/  ISETP.GE.AND P3, PT, R19, R245.reuse, PT ;  /* 0x000000f51300720c */ /* 0x080fe40003f66270 */
[----:B------:R-:W-:Y:S03]  /*b480*/  ISETP.GE.AND P5, PT, R17, R245, PT ;  /* 0x000000f51100720c */ /* 0x000fe60003fa6270 */
[----:B------:R-:W1:Y:S01]  /*b490*/  MUFU.TANH R201, R201 ;  /* 0x000000c900c97308 */ /* 0x000e620000002400 */
[----:B---3--:R-:W-:Y:S02]  /*b4a0*/  FSEL R7, R7, -INF , !P2 ;  /* 0xff80000007077808 */ /* 0x008fe40005000000 */
[CC--:B------:R-:W-:Y:S02]  /*b4b0*/  ISETP.GE.AND P2, PT, R182.reuse, R247.reuse, PT ;  /* 0x000000f7b600720c */ /* 0x0c0fe40003f46270 */
[C---:B------:R-:W-:Y:S02]  /*b4c0*/  ISETP.GE.OR P4, PT, R19.reuse, R246, !P4 ;  /* 0x000000f61300720c */ /* 0x040fe40006786670 */
[-C--:B------:R-:W-:Y:S03]  /*b4d0*/  ISETP.GE.OR P3, PT, R19, R244.reuse, !P3 ;  /* 0x000000f41300720c */ /* 0x080fe60005f66670 */
[----:B------:R-:W3:Y:S01]  /*b4e0*/  MUFU.TANH R198, R198 ;  /* 0x000000c600c67308 */ /* 0x000ee20000002400 */
[-C--:B------:R-:W-:Y:S01]  /*b4f0*/  ISETP.GE.AND P0, PT, R193, R247.reuse, PT ;  /* 0x000000f7c100720c */ /* 0x080fe20003f06270 */
[----:B------:R-:W-:Y:S01]  /*b500*/  VIADD R19, R3, 0x28 ;  /* 0x0000002803137836 */ /* 0x000fe20000000000 */
[----:B------:R-:W-:Y:S01]  /*b510*/  ISETP.GE.OR P5, PT, R17, R244, !P5 ;  /* 0x000000f41100720c */ /* 0x000fe20006fa6670 */
[----:B--2---:R-:W-:Y:S01]  /*b520*/  VIADD R21, R3, 0x21 ;  /* 0x0000002103157836 */ /* 0x004fe20000000000 */
[CC--:B------:R-:W-:Y:S02]  /*b530*/  ISETP.GE.OR P2, PT, R182.reuse, R246.reuse, !P2 ;  /* 0x000000f6b600720c */ /* 0x0c0fe40005746670 */
[-C--:B------:R-:W-:Y:S03]  /*b540*/  ISETP.GE.OR P0, PT, R193, R246.reuse, !P0 ;  /* 0x000000f6c100720c */ /* 0x080fe60004706670 */
[----:B------:R-:W2:Y:S01]  /*b550*/  MUFU.TANH R15, R15 ;  /* 0x0000000f000f7308 */ /* 0x000ea20000002400 */
[----:B-1----:R-:W-:Y:S02]  /*b560*/  FSEL R201, R201, -INF , !P2 ;  /* 0xff800000c9c97808 */ /* 0x002fe40005000000 */
[C---:B------:R-:W-:Y:S02]  /*b570*/  ISETP.GE.AND P2, PT, R19.reuse, R247, PT ;  /* 0x000000f71300720c */ /* 0x040fe40003f46270 */
[-C--:B------:R-:W-:Y:S02]  /*b580*/  ISETP.GE.AND P6, PT, R182, R245.reuse, PT ;  /* 0x000000f5b600720c */ /* 0x080fe40003fc6270 */
[----:B------:R-:W-:Y:S03]  /*b590*/  FSEL R5, R186, -INF , !P0 ;  /* 0xff800000ba057808 */ /* 0x000fe60004000000 */
[----:B------:R1:W-:Y:S01]  /*b5a0*/  MUFU.TANH R206, R22 ;  /* 0x0000001600ce7308 */ /* 0x0003e20000002400 */
[----:B---3--:R-:W-:Y:S02]  /*b5b0*/  FSEL R198, R198, -INF , !P5 ;  /* 0xff800000c6c67808 */ /* 0x008fe40006800000 */
[----:B------:R-:W-:Y:S02]  /*b5c0*/  ISETP.GE.AND P5, PT, R19, R245, PT ;  /* 0x000000f51300720c */ /* 0x000fe40003fa6270 */
[-C--:B------:R-:W-:Y:S02]  /*b5d0*/  ISETP.GE.AND P0, PT, R17, R247.reuse, PT ;  /* 0x000000f71100720c */ /* 0x080fe40003f06270 */
[----:B------:R-:W-:Y:S03]  /*b5e0*/  ISETP.GE.OR P2, PT, R19, R246, !P2 ;  /* 0x000000f61300720c */ /* 0x000fe60005746670 */
[----:B------:R-:W3:Y:S01]  /*b5f0*/  MUFU.TANH R205, R205 ;  /* 0x000000cd00cd7308 */ /* 0x000ee20000002400 */
[----:B--2---:R-:W-:Y:S01]  /*b600*/  FSEL R174, R15, -INF , !P1 ;  /* 0xff8000000fae7808 */ /* 0x004fe20004800000 */
[----:B------:R-:W-:Y:S01]  /*b610*/  VIADD R15, R3, 0x30 ;  /* 0x00000030030f7836 */ /* 0x000fe20000000000 */
[-C--:B------:R-:W-:Y:S02]  /*b620*/  ISETP.GE.AND P1, PT, R21, R247.reuse, PT ;  /* 0x000000f71500720c */ /* 0x080fe40003f26270 */
[-C--:B------:R-:W-:Y:S01]  /*b630*/  ISETP.GE.OR P5, PT, R19, R244.reuse, !P5 ;  /* 0x000000f41300720c */ /* 0x080fe20006fa6670 */
[----:B------:R-:W-:Y:S01]  /*b640*/  VIADD R19, R3, 0x29 ;  /* 0x0000002903137836 */ /* 0x000fe20000000000 */
[----:B------:R-:W-:Y:S03]  /*b650*/  ISETP.GE.OR P6, PT, R182, R244, !P6 ;  /* 0x000000f4b600720c */ /* 0x000fe600077c6670 */
[----:B------:R-:W2:Y:S01]  /*b660*/  MUFU.TANH R194, R194 ;  /* 0x000000c200c27308 */ /* 0x000ea20000002400 */
[-C--:B------:R-:W-:Y:S02]  /*b670*/  ISETP.GE.OR P1, PT, R21, R246.reuse, !P1 ;  /* 0x000000f61500720c */ /* 0x080fe40004f26670 */
[----:B------:R-:W-:Y:S02]  /*b680*/  ISETP.GE.OR P0, PT, R17, R246, !P0 ;  /* 0x000000f61100720c */ /* 0x000fe40004706670 */
[----:B-1----:R-:W-:Y:S02]  /*b690*/  FMNMX.FTZ R22, R13, R0, !PT ;  /* 0x000000000d167209 */ /* 0x002fe40007810000 */
[----:B------:R-:W-:Y:S03]  /*b6a0*/  FSEL R209, R209, -INF , !P1 ;  /* 0xff800000d1d17808 */ /* 0x000fe60004800000 */
[----:B------:R-:W1:Y:S01]  /*b6b0*/  MUFU.TANH R6, R6 ;  /* 0x0000000600067308 */ /* 0x000e620000002400 */
[----:B---3--:R-:W-:Y:S02]  /*b6c0*/  FSEL R205, R205, -INF , !P6 ;  /* 0xff800000cdcd7808 */ /* 0x008fe40007000000 */
[-C--:B------:R-:W-:Y:S02]  /*b6d0*/  ISETP.GE.AND P6, PT, R19, R247.reuse, PT ;  /* 0x000000f71300720c */ /* 0x080fe40003fc6270 */
[C---:B------:R-:W-:Y:S02]  /*b6e0*/  ISETP.GE.AND P1, PT, R15.reuse, R247, PT ;  /* 0x000000f70f00720c */ /* 0x040fe40003f26270 */
[----:B------:R-:W-:Y:S03]  /*b6f0*/  FSEL R206, R206, -INF , !P3 ;  /* 0xff800000cece7808 */ /* 0x000fe60005800000 */
[----:B------:R-:W3:Y:S01]  /*b700*/  MUFU.TANH R211, R25 ;  /* 0x0000001900d37308 */ /* 0x000ee20000002400 */
[----:B--2---:R-:W-:Y:S02]  /*b710*/  FSEL R194, R194, -INF , !P0 ;  /* 0xff800000c2c27808 */ /* 0x004fe40004000000 */
[-C--:B------:R-:W-:Y:S02]  /*b720*/  ISETP.GE.AND P3, PT, R15, R245.reuse, PT ;  /* 0x000000f50f00720c */ /* 0x080fe40003f66270 */
[----:B------:R-:W-:Y:S02]  /*b730*/  FMNMX.FTZ R22, R9, R22, !PT ;  /* 0x0000001609167209 */ /* 0x000fe40007810000 */
[----:B------:R-:W-:Y:S03]  /*b740*/  ISETP.GE.AND P0, PT, R21, R245, PT ;  /* 0x000000f51500720c */ /* 0x000fe60003f06270 */
[----:B------:R-:W2:Y:S01]  /*b750*/  MUFU.TANH R197, R197 ;  /* 0x000000c500c57308 */ /* 0x000ea20000002400 */
[----:B-1----:R-:W-:Y:S01]  /*b760*/  FSEL R200, R6, -INF , !P2 ;  /* 0xff80000006c87808 */ /* 0x002fe20005000000 */
[----:B------:R-:W-:Y:S01]  /*b770*/  VIADD R6, R3, 0x38 ;  /* 0x0000003803067836 */ /* 0x000fe20000000000 */
[-C--:B------:R-:W-:Y:S02]  /*b780*/  ISETP.GE.OR P6, PT, R19, R246.reuse, !P6 ;  /* 0x000000f61300720c */ /* 0x080fe400077c6670 */
[C---:B------:R-:W-:Y:S02]  /*b790*/  ISETP.GE.OR P1, PT, R15.reuse, R246, !P1 ;  /* 0x000000f60f00720c */ /* 0x040fe40004f26670 */
[----:B------:R-:W-:Y:S03]  /*b7a0*/  ISETP.GE.OR P3, PT, R15, R244, !P3 ;  /* 0x000000f40f00720c */ /* 0x000fe60005f66670 */
[----:B------:R-:W1:Y:S01]  /*b7b0*/  MUFU.TANH R207, R23 ;  /* 0x0000001700cf7308 */ /* 0x000e620000002400 */
[----:B------:R-:W-:Y:S01]  /*b7c0*/  FMNMX.FTZ R22, R11, R22, !PT ;  /* 0x000000160b167209 */ /* 0x000fe20007810000 */
[----:B------:R-:W-:Y:S01]  /*b7d0*/  VIADD R15, R3, 0x31 ;  /* 0x00000031030f7836 */ /* 0x000fe20000000000 */
[----:B------:R-:W-:Y:S02]  /*b7e0*/  ISETP.GE.OR P0, PT, R21, R244, !P0 ;  /* 0x000000f41500720c */ /* 0x000fe40004706670 */
[----:B---3--:R-:W-:Y:S02]  /*b7f0*/  FSEL R211, R211, -INF , !P6 ;  /* 0xff800000d3d37808 */ /* 0x008fe40007000000 */
[C---:B------:R-:W-:Y:S03]  /*b800*/  ISETP.GE.AND P6, PT, R6.reuse, R247, PT ;  /* 0x000000f70600720c */ /* 0x040fe60003fc6270 */
[----:B------:R-:W3:Y:S01]  /*b810*/  MUFU.TANH R17, R183 ;  /* 0x000000b700117308 */ /* 0x000ee20000002400 */
[----:B--2---:R-:W-:Y:S02]  /*b820*/  FSEL R197, R197, -INF , !P1 ;  /* 0xff800000c5c57808 */ /* 0x004fe40004800000 */
[CC--:B------:R-:W-:Y:S02]  /*b830*/  ISETP.GE.AND P1, PT, R6.reuse, R245.reuse, PT ;  /* 0x000000f50600720c */ /* 0x0c0fe40003f26270 */
[----:B------:R-:W-:Y:S02]  /*b840*/  FMNMX.FTZ R22, R5, R22, !PT ;  /* 0x0000001605167209 */ /* 0x000fe40007810000 */
[----:B------:R-:W-:Y:S03]  /*b850*/  ISETP.GE.AND P2, PT, R15, R245, PT ;  /* 0x000000f50f00720c */ /* 0x000fe60003f46270 */
[----:B------:R-:W-:Y:S01]  /*b860*/  MUFU.TANH R183, R33 ;  /* 0x0000002100b77308 */ /* 0x000fe20000002400 */
[----:B-1----:R-:W-:Y:S02]  /*b870*/  FSEL R207, R207, -INF , !P0 ;  /* 0xff800000cfcf7808 */ /* 0x002fe40004000000 */
[----:B------:R-:W-:Y:S02]  /*b880*/  ISETP.GE.AND P0, PT, R15, R247, PT ;  /* 0x000000f70f00720c */ /* 0x000fe40003f06270 */
[C---:B------:R-:W-:Y:S02]  /*b890*/  ISETP.GE.OR P6, PT, R6.reuse, R246, !P6 ;  /* 0x000000f60600720c */ /* 0x040fe400077c6670 */
[----:B------:R-:W-:Y:S03]  /*b8a0*/  ISETP.GE.OR P1, PT, R6, R244, !P1 ;  /* 0x000000f40600720c */ /* 0x000fe60004f26670 */
[----:B------:R-:W1:Y:S01]  /*b8b0*/  MUFU.TANH R187, R29 ;  /* 0x0000001d00bb7308 */ /* 0x000e620000002400 */
[----:B------:R-:W-:Y:S02]  /*b8c0*/  FMNMX.FTZ R6, R173, R22, !PT ;  /* 0x00000016ad067209 */ /* 0x000fe40007810000 */
[C---:B------:R-:W-:Y:S02]  /*b8d0*/  ISETP.GE.OR P0, PT, R15.reuse, R246, !P0 ;  /* 0x000000f60f00720c */ /* 0x040fe40004706670 */
[----:B------:R-:W-:Y:S02]  /*b8e0*/  ISETP.GE.OR P2, PT, R15, R244, !P2 ;  /* 0x000000f40f00720c */ /* 0x000fe40005746670 */
[----:B---3--:R-:W-:Y:S03]  /*b8f0*/  FSEL R204, R17, -INF , !P4 ;  /* 0xff80000011cc7808 */ /* 0x008fe60006000000 */
[----:B------:R-:W2:Y:S01]  /*b900*/  MUFU.TANH R185, R185 ;  /* 0x000000b900b97308 */ /* 0x000ea20000002400 */
[----:B------:R-:W-:Y:S02]  /*b910*/  FMNMX.FTZ R15, R14, R2, !PT ;  /* 0x000000020e0f7209 */ /* 0x000fe40007810000 */
[----:B------:R-:W-:Y:S02]  /*b920*/  FMNMX.FTZ R17, R199, R6, !PT ;  /* 0x00000006c7117209 */ /* 0x000fe40007810000 */
[----:B------:R-:W-:Y:S02]  /*b930*/  FMNMX.FTZ R15, R18, R15, !PT ;  /* 0x0000000f120f7209 */ /* 0x000fe40007810000 */
[----:B------:R-:W-:Y:S03]  /*b940*/  FMNMX.FTZ R22, R194, R17, !PT ;  /* 0x00000011c2167209 */ /* 0x000fe60007810000 */
[----:B------:R-:W3:Y:S01]  /*b950*/  MUFU.TANH R210, R26 ;  /* 0x0000001a00d27308 */ /* 0x000ee20000002400 */
[----:B------:R-:W-:Y:S01]  /*b960*/  FMNMX.FTZ R6, R10, R15, !PT ;  /* 0x0000000f0a067209 */ /* 0x000fe20007810000 */
[----:B------:R-:W-:Y:S01]  /*b970*/  FMUL.FTZ R15, R35, UR24 ;  /* 0x00000018230f7c20 */ /* 0x000fe20008410000 */
[----:B------:R-:W-:Y:S02]  /*b980*/  FMNMX.FTZ R17, R201, R22, !PT ;  /* 0x00000016c9117209 */ /* 0x000fe40007810000 */
[----:B------:R-:W-:Y:S02]  /*b990*/  ISETP.GE.AND P4, PT, R19, R245, PT ;  /* 0x000000f51300720c */ /* 0x000fe40003f86270 */
[----:B------:R-:W-:Y:S03]  /*b9a0*/  FMNMX.FTZ R6, R7, R6, !PT ;  /* 0x0000000607067209 */ /* 0x000fe60007810000 */
[----:B------:R-:W4:Y:S01]  /*b9b0*/  MUFU.TANH R27, R27 ;  /* 0x0000001b001b7308 */ /* 0x000f220000002400 */
[----:B------:R-:W-:Y:S02]  /*b9c0*/  FMNMX.FTZ R35, R204, R17, !PT ;  /* 0x00000011cc237209 */ /* 0x000fe40007810000 */
[----:B------:R-:W-:Y:S02]  /*b9d0*/  ISETP.GE.OR P4, PT, R19, R244, !P4 ;  /* 0x000000f41300720c */ /* 0x000fe40006786670 */
[----:B------:R-:W-:Y:S02]  /*b9e0*/  FMNMX.FTZ R17, R203, R6, !PT ;  /* 0x00000006cb117209 */ /* 0x000fe40007810000 */
[----:B------:R-:W-:Y:S01]  /*b9f0*/  FMNMX.FTZ R19, R209, R35, !PT ;  /* 0x00000023d1137209 */ /* 0x000fe20007810000 */
[----:B------:R-:W-:Y:S01]  /*ba00*/  VIADD R35, R3, 0x39 ;  /* 0x0000003903237836 */ /* 0x000fe20000000000 */
[----:B------:R-:W-:Y:S01]  /*ba10*/  FMNMX.FTZ R3, R174, R17, !PT ;  /* 0x00000011ae037209 */ /* 0x000fe20007810000 */
[----:B------:R-:W5:Y:S01]  /*ba20*/  MUFU.TANH R186, R30 ;  /* 0x0000001e00ba7308 */ /* 0x000f620000002400 */
[----:B------:R-:W-:Y:S02]  /*ba30*/  FMNMX.FTZ R22, R200, R19, !PT ;  /* 0x00000013c8167209 */ /* 0x000fe40007810000 */
[----:B------:R-:W-:Y:S02]  /*ba40*/  FMNMX.FTZ R6, R198, R3, !PT ;  /* 0x00000003c6067209 */ /* 0x000fe40007810000 */
[----:B------:R-:W-:Y:S02]  /*ba50*/  FMNMX.FTZ R3, R211, R22, !PT ;  /* 0x00000016d3037209 */ /* 0x000fe40007810000 */
[----:B-1----:R-:W-:Y:S03]  /*ba60*/  FSEL R187, R187, -INF , !P0 ;  /* 0xff800000bbbb7808 */ /* 0x002fe60004000000 */
[----:B------:R-:W1:Y:S01]  /*ba70*/  MUFU.TANH R32, R32 ;  /* 0x0000002000207308 */ /* 0x000e620000002400 */
[----:B------:R-:W-:Y:S02]  /*ba80*/  FMNMX.FTZ R33, R197, R3, !PT ;  /* 0x00000003c5217209 */ /* 0x000fe40007810000 */
[----:B------:R-:W-:Y:S02]  /*ba90*/  PLOP3.LUT P0, PT, PT, PT, UP0, 0x80, 0x0 ;  /* 0x000000000000781c */ /* 0x000fe40003f0f008 */
[----:B--2---:R-:W-:Y:S02]  /*baa0*/  FSEL R185, R185, -INF , !P6 ;  /* 0xff800000b9b97808 */ /* 0x004fe40007000000 */
[----:B------:R-:W-:Y:S03]  /*bab0*/  ISETP.GE.AND P6, PT, R35, R247, PT ;  /* 0x000000f72300720c */ /* 0x000fe60003fc6270 */
[----:B------:R-:W2:Y:S01]  /*bac0*/  MUFU.TANH R34, R34 ;  /* 0x0000002200227308 */ /* 0x000ea20000002400 */
[----:B------:R-:W-:Y:S02]  /*bad0*/  FMNMX.FTZ R17, R205, R6, !PT ;  /* 0x00000006cd117209 */ /* 0x000fe40007810000 */
[----:B------:R-:W-:Y:S02]  /*bae0*/  ISETP.GE.OR P6, PT, R35, R246, !P6 ;  /* 0x000000f62300720c */ /* 0x000fe400077c6670 */
[----:B------:R-:W-:Y:S02]  /*baf0*/  FMNMX.FTZ R6, R206, R17, !PT ;  /* 0x00000011ce067209 */ /* 0x000fe40007810000 */
[----:B------:R-:W-:Y:S03]  /*bb00*/  FMNMX.FTZ R33, R187, R33, !PT ;  /* 0x00000021bb217209 */ /* 0x000fe60007810000 */
[----:B------:R1:W1:Y:S01]  /*bb10*/  MUFU.TANH R3, R15 ;  /* 0x0000000f00037308 */ /* 0x0002620000002400 */
[----:B---3--:R-:W-:Y:S02]  /*bb20*/  FSEL R210, R210, -INF , !P5 ;  /* 0xff800000d2d27808 */ /* 0x008fe40006800000 */
[----:B------:R-:W-:Y:S02]  /*bb30*/  FSEL R183, R183, -INF , !P6 ;  /* 0xff800000b7b77808 */ /* 0x000fe40007000000 */
[----:B------:R-:W-:Y:S02]  /*bb40*/  FMNMX.FTZ R17, R207, R6, !PT ;  /* 0x00000006cf117209 */ /* 0x000fe40007810000 */
[----:B------:R-:W-:Y:S02]  /*bb50*/  FMNMX.FTZ R33, R185, R33, !PT ;  /* 0x00000021b9217209 */ /* 0x000fe40007810000 */
[----:B----4-:R-:W-:Y:S02]  /*bb60*/  FSEL R202, R27, -INF , !P4 ;  /* 0xff8000001bca7808 */ /* 0x010fe40006000000 */
[----:B-----5:R-:W-:Y:S02]  /*bb70*/  FSEL R186, R186, -INF , !P3 ;  /* 0xff800000baba7808 */ /* 0x020fe40005800000 */
[----:B------:R-:W-:Y:S02]  /*bb80*/  FMNMX.FTZ R17, R210, R17, !PT ;  /* 0x00000011d2117209 */ /* 0x000fe40007810000 */
[----:B------:R-:W-:Y:S01]  /*bb90*/  FMNMX.FTZ R33, R183, R33, !PT ;  /* 0x00000021b7217209 */ /* 0x000fe20007810000 */
[----:B--2---:R-:W-:Y:S06]  /*bba0*/  @P0 BRA `(.L_x_1193) ;  /* 0xffffffe0005c0947 */ /* 0x004fec000383ffff */
.L_x_1192:
[----:B-1----:R-:W-:Y:S01]  /*bbb0*/  FMNMX.FTZ R15, R202, R17, !PT ;  /* 0x00000011ca0f7209 */ /* 0x002fe20007810000 */
[----:B------:R-:W1:Y:S01]  /*bbc0*/  SHFL.BFLY PT, R4, R33, 0x2, 0x1f ;  /* 0x0c401f0021047f89 */ /* 0x000e6200000e0000 */
[C---:B------:R-:W-:Y:S01]  /*bbd0*/  ISETP.GE.AND P0, PT, R35.reuse, R245, PT ;  /* 0x000000f52300720c */ /* 0x040fe20003f06270 */
[----:B------:R-:W-:Y:S01]  /*bbe0*/  UISETP.GT.AND UP0, UPT, UR25, UR12, UPT ;  /* 0x0000000c1900728c */ /* 0x000fe2000bf04270 */
[----:B------:R-:W-:Y:S05]  /*bbf0*/  FSEL R182, R32, -INF , !P2 ;  /* 0xff80000020b67808 */ /* 0x000fea0005000000 */
[----:B--2---:R-:W-:Y:S01]  /*bc00*/  LDSM.16.MT88.4 R24, [R230+0x10000] ;  /* 0x01000000e618783b */ /* 0x004fe20000004200 */
[----:B------:R-:W-:Y:S01]  /*bc10*/  FMNMX.FTZ R15, R186, R15, !PT ;  /* 0x0000000fba0f7209 */ /* 0x000fe20007810000 */
[----:B------:R-:W-:Y:S01]  /*bc20*/  UMOV UR16, UR25 ;  /* 0x0000001900107c82 */ /* 0x000fe20008000000 */
[----:B------:R-:W-:Y:S02]  /*bc30*/  ISETP.GE.OR P0, PT, R35, R244, !P0 ;  /* 0x000000f42300720c */ /* 0x000fe40004706670 */
[----:B------:R-:W-:Y:S02]  /*bc40*/  FSEL R180, R34, -INF , !P1 ;  /* 0xff80000022b47808 */ /* 0x000fe40004800000 */
[----:B------:R-:W-:Y:S01]  /*bc50*/  FMNMX.FTZ R15, R182, R15, !PT ;  /* 0x0000000fb60f7209 */ /* 0x000fe20007810000 */
[----:B------:R-:W-:Y:S01]  /*bc60*/  LDSM.16.MT88.4 R176, [R228+0x14800] ;  /* 0x01480000e4b0783b */ /* 0x000fe20000004200 */
[----:B------:R-:W-:Y:S02]  /*bc70*/  FSEL R165, R3, -INF , !P0 ;  /* 0xff80000003a57808 */ /* 0x000fe40004000000 */
[----:B------:R-:W-:Y:S04]  /*bc80*/  FMNMX.FTZ R8, R180, R15, !PT ;  /* 0x0000000fb4087209 */ /* 0x000fe80007810000 */
[----:B------:R-:W-:Y:S05]  /*bc90*/  FMNMX.FTZ R6, R165, R8, !PT ;  /* 0x00000008a5067209 */ /* 0x000fea0007810000 */
[----:B------:R-:W2:Y:S01]  /*bca0*/  SHFL.BFLY PT, R3, R6, 0x2, 0x1f ;  /* 0x0c401f0006037f89 */ /* 0x000ea200000e0000 */
[----:B-1----:R-:W-:Y:S07]  /*bcb0*/  FMNMX.FTZ R33, R33, R4, !PT ;  /* 0x0000000421217209 */ /* 0x002fee0007810000 */
[----:B------:R-:W1:Y:S01]  /*bcc0*/  SHFL.BFLY PT, R164, R33, 0x1, 0x1f ;  /* 0x0c201f0021a47f89 */ /* 0x000e6200000e0000 */
[----:B--2---:R-:W-:Y:S07]  /*bcd0*/  FMNMX.FTZ R4, R6, R3, !PT ;  /* 0x0000000306047209 */ /* 0x004fee0007810000 */
[----:B------:R-:W2:Y:S01]  /*bce0*/  SHFL.BFLY PT, R3, R4, 0x1, 0x1f ;  /* 0x0c201f0004037f89 */ /* 0x000ea200000e0000 */
[----:B-1----:R-:W-:Y:S07]  /*bcf0*/  FMNMX.FTZ R164, R33, R164, !PT ;  /* 0x000000a421a47209 */ /* 0x002fee0007810000 */
[----:B------:R-:W-:Y:S01]  /*bd00*/  LDSM.16.MT88.4 R32, [R229+0x10000] ;  /* 0x01000000e520783b */ /* 0x000fe20000004200 */
        /* <DEDUP_REMOVED lines=16> */
[C---:B------:R-:W-:Y:S01]  /*be10*/  FMUL.FTZ R181, R3.reuse, UR4 ;  /* 0x0000000403b57c20 */ /* 0x040fe20008410000 */
[--C-:B------:R-:W-:Y:S03]  /*be20*/  FFMA.FTZ R194, R194, UR4, -R184.reuse ;  /* 0x00000004c2c27c23 */ /* 0x100fe600080108b8 */
[----:B------:R-:W-:Y:S01]  /*be30*/  MUFU.EX2 R193, R193 ;  /* 0x000000c100c17308 */ /* 0x000fe20000000800 */
        /* <DEDUP_REMOVED lines=9> */
[----:B------:R-:W1:Y:S01]  /*bed0*/  LDSM.16.MT88.4 R16, [R232+0x10000] ;  /* 0x01000000e810783b */ /* 0x000e620000004200 */
[--C-:B------:R-:W-:Y:S01]  /*bee0*/  FFMA.FTZ R166, R10, UR4, -R181.reuse ;  /* 0x000000040aa67c23 */ /* 0x100fe200080108b5 */
[--C-:B------:R-:W-:Y:S01]  /*bef0*/  FFMA.FTZ R191, R7, UR4, -R181.reuse ;  /* 0x0000000407bf7c23 */ /* 0x100fe200080108b5 */
[----:B------:R-:W-:Y:S01]  /*bf00*/  FMUL.FTZ R8, R0, UR4 ;  /* 0x0000000400087c20 */ /* 0x000fe20008410000 */
[----:B------:R-:W2:Y:S01]  /*bf10*/  MUFU.EX2 R190, R190 ;  /* 0x000000be00be7308 */ /* 0x000ea20000000800 */
[--C-:B------:R-:W-:Y:S01]  /*bf20*/  FFMA.FTZ R186, R186, UR4, -R181.reuse ;  /* 0x00000004baba7c23 */ /* 0x100fe200080108b5 */
[--C-:B------:R-:W-:Y:S01]  /*bf30*/  FFMA.FTZ R182, R182, UR4, -R181.reuse ;  /* 0x00000004b6b67c23 */ /* 0x100fe200080108b5 */
[--C-:B------:R-:W-:Y:S01]  /*bf40*/  FFMA.FTZ R196, R203, UR4, -R181.reuse ;  /* 0x00000004cbc47c23 */ /* 0x100fe200080108b5 */
[--C-:B------:R-:W-:Y:S01]  /*bf50*/  FFMA.FTZ R203, R174, UR4, -R181.reuse ;  /* 0x00000004aecb7c23 */ /* 0x100fe200080108b5 */
[--C-:B------:R-:W-:Y:S01]  /*bf60*/  FFMA.FTZ R198, R198, UR4, -R181.reuse ;  /* 0x00000004c6c67c23 */ /* 0x100fe200080108b5 */
[----:B------:R-:W-:Y:S01]  /*bf70*/  LDSM.16.MT88.4 R172, [R232+0x14800] ;  /* 0x01480000e8ac783b */ /* 0x000fe20000004200 */
[--C-:B------:R-:W-:Y:S03]  /*bf80*/  FFMA.FTZ R205, R205, UR4, -R181.reuse ;  /* 0x00000004cdcd7c23 */ /* 0x100fe600080108b5 */
[----:B------:R-:W3:Y:S01]  /*bf90*/  MUFU.EX2 R189, R189 ;  /* 0x000000bd00bd7308 */ /* 0x000ee20000000800 */
[--C-:B------:R-:W-:Y:S01]  /*bfa0*/  FFMA.FTZ R211, R211, UR4, -R184.reuse ;  /* 0x00000004d3d37c23 */ /* 0x100fe200080108b8 */
[--C-:B------:R-:W-:Y:S01]  /*bfb0*/  FFMA.FTZ R206, R206, UR4, -R181.reuse ;  /* 0x00000004cece7c23 */ /* 0x100fe200080108b5 */
[--C-:B------:R-:W-:Y:S01]  /*bfc0*/  FFMA.FTZ R207, R207, UR4, -R181.reuse ;  /* 0x00000004cfcf7c23 */ /* 0x100fe200080108b5 */
[--C-:B------:R-:W-:Y:S01]  /*bfd0*/  FFMA.FTZ R208, R210, UR4, -R181.reuse ;  /* 0x00000004d2d07c23 */ /* 0x100fe200080108b5 */
[--C-:B------:R-:W-:Y:S01]  /*bfe0*/  FFMA.FTZ R210, R187, UR4, -R184.reuse ;  /* 0x00000004bbd27c23 */ /* 0x100fe200080108b8 */
[----:B------:R-:W-:Y:S01]  /*bff0*/  FFMA.FTZ R202, R202, UR4, -R181 ;  /* 0x00000004caca7c23 */ /* 0x000fe200080108b5 */
[--C-:B------:R-:W-:Y:S03]  /*c000*/  FFMA.FTZ R197, R197, UR4, -R184.reuse ;  /* 0x00000004c5c57c23 */ /* 0x100fe600080108b8 */
[----:B------:R-:W-:Y:S01]  /*c010*/  MUFU.EX2 R195, R195 ;  /* 0x000000c300c37308 */ /* 0x000fe20000000800 */
[----:B--2---:R-:W-:Y:S01]  /*c020*/  F2FP.F16.F32.PACK_AB R168, R190, R193 ;  /* 0x000000c1bea8723e */ /* 0x004fe200000000ff */
[----:B------:R-:W-:Y:S01]  /*c030*/  FFMA.FTZ R184, R183, UR4, -R184 ;  /* 0x00000004b7b87c23 */ /* 0x000fe200080108b8 */
[----:B------:R-:W-:Y:S07]  /*c040*/  PLOP3.LUT P0, PT, PT, PT, UP0, 0x80, 0x0 ;  /* 0x000000000000781c */ /* 0x000fee0003f0f008 */
[----:B------:R-:W2:Y:S01]  /*c050*/  MUFU.EX2 R167, R167 ;  /* 0x000000a700a77308 */ /* 0x000ea20000000800 */
[----:B---3--:R-:W-:Y:S09]  /*c060*/  F2FP.F16.F32.PACK_AB R170, R188, R189 ;  /* 0x000000bdbcaa723e */ /* 0x008ff200000000ff */
[----:B------:R-:W-:Y:S10]  /*c070*/  MUFU.EX2 R166, R166 ;  /* 0x000000a600a67308 */ /* 0x000ff40000000800 */
[----:B------:R-:W3:Y:S01]  /*c080*/  MUFU.EX2 R191, R191 ;  /* 0x000000bf00bf7308 */ /* 0x000ee20000000800 */
[----:B--2---:R-:W-:Y:S09]  /*c090*/  F2FP.F16.F32.PACK_AB R169, R167, R195 ;  /* 0x000000c3a7a9723e */ /* 0x004ff200000000ff */
[----:B------:R-:W2:Y:S10]  /*c0a0*/  MUFU.EX2 R2, R6 ;  /* 0x0000000600027308 */ /* 0x000eb40000000800 */
[----:B------:R-:W4:Y:S01]  /*c0b0*/  MUFU.EX2 R0, R8 ;  /* 0x0000000800007308 */ /* 0x000f220000000800 */
[----:B---3--:R-:W-:Y:S09]  /*c0c0*/  F2FP.F16.F32.PACK_AB R171, R191, R166 ;  /* 0x000000a6bfab723e */ /* 0x008ff200000000ff */
        /* <DEDUP_REMOVED lines=14> */
[----:B------:R-:W2:Y:S01]  /*c1b0*/  LDSM.16.MT88.4 R160, [R228+0x10000] ;  /* 0x01000000e4a0783b */ /* 0x000ea20000004200 */
[C---:B------:R-:W-:Y:S01]  /*c1c0*/  FMUL.FTZ R14, R0.reuse, R154 ;  /* 0x0000009a000e7220 */ /* 0x040fe20000410000 */
[----:B------:R-:W-:Y:S01]  /*c1d0*/  FMUL.FTZ R15, R0, R155 ;  /* 0x0000009b000f7220 */ /* 0x000fe20000410000 */
[C---:B-1----:R-:W-:Y:S01]  /*c1e0*/  HMMA.16816.F32 R4, R168.reuse, R16, R4 ;  /* 0x00000010a804723c */ /* 0x042fe20000001804 */
[----:B------:R-:W1:Y:S04]  /*c1f0*/  MUFU.EX2 R199, R199 ;  /* 0x000000c700c77308 */ /* 0x000e680000000800 */
        /* <DEDUP_REMOVED lines=25> */
[----:B------:R-:W4:Y:S01]  /*c390*/  MUFU.EX2 R203, R203 ;  /* 0x000000cb00cb7308 */ /* 0x000f220000000800 */
[C---:B------:R-:W-:Y:S01]  /*c3a0*/  FMUL.FTZ R32, R2.reuse, R132 ;  /* 0x0000008402207220 */ /* 0x040fe20000410000 */
[C---:B------:R-:W-:Y:S01]  /*c3b0*/  FMUL.FTZ R33, R2.reuse, R133 ;  /* 0x0000008502217220 */ /* 0x040fe20000410000 */
[C---:B------:R-:W-:Y:S02]  /*c3c0*/  HMMA.16816.F32 R24, R168.reuse, R34, R24 ;  /* 0x00000022a818723c */ /* 0x040fe40000001818 */
[----:B------:R-:W1:Y:S01]  /*c3d0*/  LDSM.16.MT88.4 R136, [R229+0x12000] ;  /* 0x01200000e588783b */ /* 0x000e620000004200 */
[C---:B------:R-:W-:Y:S01]  /*c3e0*/  FMUL.FTZ R36, R2.reuse, R36 ;  /* 0x0000002402247220 */ /* 0x040fe20000410000 */
[----:B------:R-:W-:Y:S02]  /*c3f0*/  FMUL.FTZ R37, R2, R37 ;  /* 0x0000002502257220 */ /* 0x000fe40000410000 */
[C---:B--2---:R-:W-:Y:S01]  /*c400*/  HMMA.16816.F32 R28, R168.reuse, R160, R28 ;  /* 0x000000a0a81c723c */ /* 0x044fe2000000181c */
[----:B------:R-:W-:Y:S04]  /*c410*/  MUFU.EX2 R198, R198 ;  /* 0x000000c600c67308 */ /* 0x000fe80000000800 */
[C---:B------:R-:W-:Y:S01]  /*c420*/  FMUL.FTZ R34, R0.reuse, R134 ;  /* 0x0000008600227220 */ /* 0x040fe20000410000 */
[C---:B------:R-:W-:Y:S01]  /*c430*/  FMUL.FTZ R35, R0.reuse, R135 ;  /* 0x0000008700237220 */ /* 0x040fe20000410000 */
[C---:B------:R-:W-:Y:S01]  /*c440*/  FMUL.FTZ R38, R0.reuse, R38 ;  /* 0x0000002600267220 */ /* 0x040fe20000410000 */
[----:B------:R-:W-:Y:S01]  /*c450*/  FMUL.FTZ R39, R0, R39 ;  /* 0x0000002700277220 */ /* 0x000fe20000410000 */
[----:B------:R-:W2:Y:S02]  /*c460*/  LDSM.16.MT88.4 R132, [R228+0x12000] ;  /* 0x01200000e484783b */ /* 0x000ea40000004200 */
[----:B------:R-:W4:Y:S01]  /*c470*/  MUFU.EX2 R205, R205 ;  /* 0x000000cd00cd7308 */ /* 0x000f220000000800 */
        /* <DEDUP_REMOVED lines=26> */
[----:B------:R-:W3:Y:S01]  /*c620*/  MUFU.EX2 R211, R211 ;  /* 0x000000d300d37308 */ /* 0x000ee20000000800 */
[----:B------:R-:W-:Y:S01]  /*c630*/  FMUL.FTZ R55, R0, R55 ;  /* 0x0000003700377220 */ /* 0x000fe20000410000 */
[C---:B------:R-:W-:Y:S01]  /*c640*/  FMUL.FTZ R56, R2.reuse, R56 ;  /* 0x0000003802387220 */ /* 0x040fe20000410000 */
[----:B------:R-:W-:Y:S03]  /*c650*/  FMUL.FTZ R57, R2, R57 ;  /* 0x0000003902397220 */ /* 0x000fe60000410000 */
        /* <DEDUP_REMOVED lines=9> */
[----:B------:R-:W3:Y:S01]  /*c6f0*/  MUFU.EX2 R207, R207 ;  /* 0x000000cf00cf7308 */ /* 0x000ee20000000800 */
[----:B------:R-:W-:Y:S01]  /*c700*/  FMUL.FTZ R63, R0, R63 ;  /* 0x0000003f003f7220 */ /* 0x000fe20000410000 */
[C---:B------:R-:W-:Y:S03]  /*c710*/  FMUL.FTZ R64, R2.reuse, R64 ;  /* 0x0000004002407220 */ /* 0x040fe60000410000 */
[----:B------:R-:W-:Y:S01]  /*c720*/  FMUL.FTZ R65, R2, R65 ;  /* 0x0000004102417220 */ /* 0x000fe20000410000 */
[C---:B------:R-:W-:Y:S01]  /*c730*/  FMUL.FTZ R66, R0.reuse, R66 ;  /* 0x0000004200427220 */ /* 0x040fe20000410000 */
[----:B------:R-:W-:Y:S01]  /*c740*/  FMUL.FTZ R67, R0, R67 ;  /* 0x0000004300437220 */ /* 0x000fe20000410000 */
[C---:B--2---:R-:W-:Y:S02]  /*c750*/  HMMA.16816.F32 R60, R168.reuse, R132, R60 ;  /* 0x00000084a83c723c */ /* 0x044fe4000000183c */
[----:B------:R-:W-:Y:S01]  /*c760*/  MUFU.EX2 R208, R208 ;  /* 0x000000d000d07308 */ /* 0x000fe20000000800 */
[C---:B------:R-:W-:Y:S01]  /*c770*/  FMUL.FTZ R68, R2.reuse, R68 ;  /* 0x0000004402447220 */ /* 0x040fe20000410000 */
[----:B------:R-:W-:Y:S01]  /*c780*/  FMUL.FTZ R69, R2, R69 ;  /* 0x0000004502457220 */ /* 0x000fe20000410000 */
[C---:B------:R-:W-:Y:S01]  /*c790*/  FMUL.FTZ R70, R0.reuse, R70 ;  /* 0x0000004600467220 */ /* 0x040fe20000410000 */
[C---:B------:R-:W-:Y:S01]  /*c7a0*/  HMMA.16816.F32 R64, R168.reuse, R134, R64 ;  /* 0x00000086a840723c */ /* 0x040fe20000001840 */
[----:B------:R-:W2:Y:S05]  /*c7b0*/  LDSM.16.MT88.4 R132, [R228+0x14000] ;  /* 0x01400000e484783b */ /* 0x000eaa0000004200 */
[----:B------:R-:W3:Y:S01]  /*c7c0*/  MUFU.EX2 R202, R202 ;  /* 0x000000ca00ca7308 */ /* 0x000ee20000000800 */
        /* <DEDUP_REMOVED lines=11> */
[----:B------:R-:W4:Y:S05]  /*c880*/  LDSM.16.MT88.4 R140, [R232+0x16000] ;  /* 0x01600000e88c783b */ /* 0x000f2a0000004200 */
[----:B------:R-:W3:Y:S01]  /*c890*/  MUFU.EX2 R210, R210 ;  /* 0x000000d200d27308 */ /* 0x000ee20000000800 */
[----:B------:R-:W-:Y:S01]  /*c8a0*/  FMUL.FTZ R79, R0, R79 ;  /* 0x0000004f004f7220 */ /* 0x000fe20000410000 */
[C---:B------:R-:W-:Y:S03]  /*c8b0*/  FMUL.FTZ R80, R2.reuse, R80 ;  /* 0x0000005002507220 */ /* 0x040fe60000410000 */
[----:B------:R-:W-:Y:S01]  /*c8c0*/  FMUL.FTZ R81, R2, R81 ;  /* 0x0000005102517220 */ /* 0x000fe20000410000 */
[C---:B------:R-:W-:Y:S01]  /*c8d0*/  FMUL.FTZ R82, R0.reuse, R82 ;  /* 0x0000005200527220 */ /* 0x040fe20000410000 */
[----:B------:R-:W-:Y:S01]  /*c8e0*/  FMUL.FTZ R83, R0, R83 ;  /* 0x0000005300537220 */ /* 0x000fe20000410000 */
[C---:B-----5:R-:W-:Y:S03]  /*c8f0*/  HMMA.16816.F32 R76, R168.reuse, R144, R76 ;  /* 0x00000090a84c723c */ /* 0x060fe6000000184c */
        /* <DEDUP_REMOVED lines=63> */
[C---:B------:R-:W-:Y:S01]  /*ccf0*/  FMUL.FTZ R131, R0.reuse, R131 ;  /* 0x0000008300837220 */ /* 0x040fe20000410000 */
[C---:B----4-:R-:W-:Y:S03]  /*cd00*/  HMMA.16816.F32 R124, R168.reuse, R140, R124 ;  /* 0x0000008ca87c723c */ /* 0x050fe6000000187c */
        /* <DEDUP_REMOVED lines=11> */
[----:B------:R-:W-:Y:S01]  /*cdc0*/  FADD.FTZ R190, R190, R193 ;  /* 0x000000c1bebe7221 */ /* 0x000fe20000010000 */
[----:B------:R-:W-:Y:S01]  /*cdd0*/  FADD.FTZ R166, R166, R195 ;  /* 0x000000c3a6a67221 */ /* 0x000fe20000010000 */
        /* <DEDUP_REMOVED lines=13> */
[----:B------:R-:W3:Y:S05]  /*ceb0*/  LDSM.16.MT88.4 R148, [R232+0x16800] ;  /* 0x01680000e894783b */ /* 0x000eea0000004200 */
        /* <DEDUP_REMOVED lines=11> */
[----:B------:R-:W2:Y:S05]  /*cf70*/  LDSM.16.MT88.4 R140, [R230+0x16800] ;  /* 0x01680000e68c783b */ /* 0x000eaa0000004200 */
[C---:B----4-:R-:W-:Y:S06]  /*cf80*/  HMMA.16816.F32 R60, R132.reuse, R168, R60 ;  /* 0x000000a8843c723c */ /* 0x050fec000000183c */
        /* <DEDUP_REMOVED lines=8> */
[C---:B-----5:R-:W-:Y:S06]  /*d010*/  HMMA.16816.F32 R84, R132.reuse, R144, R84 ;  /* 0x000000908454723c */ /* 0x060fec0000001854 */
[C---:B------:R-:W-:Y:S01]  /*d020*/  HMMA.16816.F32 R88, R132.reuse, R146, R88 ;  /* 0x000000928458723c */ /* 0x040fe20000001858 */
[----:B------:R-:W4:Y:S05]  /*d030*/  LDSM.16.MT88.4 R144, [R228+0x16800] ;  /* 0x01680000e490783b */ /* 0x000f2a0000004200 */
[C---:B------:R-:W-:Y:S01]  /*d040*/  HMMA.16816.F32 R92, R132.reuse, R176, R92 ;  /* 0x000000b0845c723c */ /* 0x040fe2000000185c */
[----:B------:R-:W-:Y:S05]  /*d050*/  MUFU.EX2 R177, R186 ;  /* 0x000000ba00b17308 */ /* 0x000fea0000000800 */
[C---:B------:R-:W-:Y:S05]  /*d060*/  HMMA.16816.F32 R96, R132.reuse, R178, R96 ;  /* 0x000000b28460723c */ /* 0x040fea0000001860 */
[----:B------:R-:W-:Y:S01]  /*d070*/  MUFU.EX2 R179, R185 ;  /* 0x000000b900b37308 */ /* 0x000fe20000000800 */
[C---:B---3--:R-:W-:Y:S09]  /*d080*/  HMMA.16816.F32 R100, R132.reuse, R148, R100 ;  /* 0x000000948464723c */ /* 0x048ff20000001864 */
[----:B------:R-:W-:Y:S01]  /*d090*/  MUFU.EX2 R176, R182 ;  /* 0x000000b600b07308 */ /* 0x000fe20000000800 */
[C---:B------:R-:W-:Y:S01]  /*d0a0*/  HMMA.16816.F32 R104, R132.reuse, R150, R104 ;  /* 0x000000968468723c */ /* 0x040fe20000001868 */
[----:B------:R-:W3:Y:S05]  /*d0b0*/  LDSM.16.MT88.4 R148, [R232+0x11000] ;  /* 0x01100000e894783b */ /* 0x000eea0000004200 */
[C---:B--2---:R-:W-:Y:S06]  /*d0c0*/  HMMA.16816.F32 R108, R132.reuse, R140, R108 ;  /* 0x0000008c846c723c */ /* 0x044fec000000186c */
[C---:B------:R-:W-:Y:S01]  /*d0d0*/  HMMA.16816.F32 R112, R132.reuse, R142, R112 ;  /* 0x0000008e8470723c */ /* 0x040fe20000001870 */
[----:B------:R-:W2:Y:S05]  /*d0e0*/  LDSM.16.MT88.4 R140, [R230+0x11000] ;  /* 0x01100000e68c783b */ /* 0x000eaa0000004200 */
[C---:B-1----:R-:W-:Y:S06]  /*d0f0*/  HMMA.16816.F32 R116, R132.reuse, R136, R116 ;  /* 0x000000888474723c */ /* 0x042fec0000001874 */
[C---:B------:R-:W-:Y:S05]  /*d100*/  HMMA.16816.F32 R120, R132.reuse, R138, R120 ;  /* 0x0000008a8478723c */ /* 0x040fea0000001878 */
[----:B------:R-:W-:Y:S01]  /*d110*/  F2FP.F16.F32.PACK_AB R136, R209, R204 ;  /* 0x000000ccd188723e */ /* 0x000fe200000000ff */
[C---:B----4-:R-:W-:Y:S05]  /*d120*/  HMMA.16816.F32 R124, R132.reuse, R144, R124 ;  /* 0x00000090847c723c */ /* 0x050fea000000187c */
[----:B------:R-:W-:Y:S01]  /*d130*/  F2FP.F16.F32.PACK_AB R138, R211, R200 ;  /* 0x000000c8d38a723e */ /* 0x000fe200000000ff */
[----:B------:R-:W-:Y:S01]  /*d140*/  HMMA.16816.F32 R128, R132, R146, R128 ;  /* 0x000000928480723c */ /* 0x000fe20000001880 */
[----:B------:R-:W1:Y:S04]  /*d150*/  LDSM.16.MT88.4 R132, [R228+0x13000] ;  /* 0x01300000e484783b */ /* 0x000e680000004200 */
[----:B------:R-:W-:Y:S01]  /*d160*/  F2FP.F16.F32.PACK_AB R137, R207, R206 ;  /* 0x000000cecf89723e */ /* 0x000fe200000000ff */
[----:B------:R-:W-:Y:S01]  /*d170*/  FADD.FTZ R206, R206, R205 ;  /* 0x000000cdcece7221 */ /* 0x000fe20000010000 */
[----:B------:R-:W-:Y:S02]  /*d180*/  F2FP.F16.F32.PACK_AB R139, R202, R208 ;  /* 0x000000d0ca8b723e */ /* 0x000fe400000000ff */
        /* <DEDUP_REMOVED lines=13> */
[C---:B------:R-:W-:Y:S01]  /*d260*/  HMMA.16816.F32 R36, R136.reuse, R160, R36 ;  /* 0x000000a08824723c */ /* 0x040fe20000001824 */
[----:B------:R1:W-:Y:S05]  /*d270*/  MUFU.EX2 R161, R184 ;  /* 0x000000b800a17308 */ /* 0x0003ea0000000800 */
[C---:B------:R-:W-:Y:S06]  /*d280*/  HMMA.16816.F32 R40, R136.reuse, R162, R40 ;  /* 0x000000a28828723c */ /* 0x040fec0000001828 */
[C---:B------:R-:W-:Y:S06]  /*d290*/  HMMA.16816.F32 R44, R136.reuse, R168, R44 ;  /* 0x000000a8882c723c */ /* 0x040fec000000182c */
[C---:B------:R-:W-:Y:S01]  /*d2a0*/  HMMA.16816.F32 R48, R136.reuse, R170, R48 ;  /* 0x000000aa8830723c */ /* 0x040fe20000001830 */
[----:B-1----:R-:W-:Y:S04]  /*d2b0*/  LDSM.16.MT88.4 R184, [R229+0x13800] ;  /* 0x01380000e5b8783b */ /* 0x002fe80000004200 */
[----:B------:R-:W-:Y:S01]  /*d2c0*/  F2FP.F16.F32.PACK_AB R168, R210, R197 ;  /* 0x000000c5d2a8723e */ /* 0x000fe200000000ff */
[C---:B------:R-:W-:Y:S06]  /*d2d0*/  HMMA.16816.F32 R52, R136.reuse, R172, R52 ;  /* 0x000000ac8834723c */ /* 0x040fec0000001834 */
[C---:B------:R-:W-:Y:S01]  /*d2e0*/  HMMA.16816.F32 R56, R136.reuse, R174, R56 ;  /* 0x000000ae8838723c */ /* 0x040fe20000001838 */
[----:B------:R-:W-:Y:S05]  /*d2f0*/  LDSM.16.MT88.4 R172, [R228+0x11800] ;  /* 0x01180000e4ac783b */ /* 0x000fea0000004200 */
[C---:B------:R-:W-:Y:S06]  /*d300*/  HMMA.16816.F32 R60, R136.reuse, R132, R60 ;  /* 0x00000084883c723c */ /* 0x040fec000000183c */
[C---:B------:R-:W-:Y:S01]  /*d310*/  HMMA.16816.F32 R64, R136.reuse, R134, R64 ;  /* 0x000000868840723c */ /* 0x040fe20000001840 */
[----:B------:R-:W1:Y:S05]  /*d320*/  LDSM.16.MT88.4 R132, [R230+0x17000] ;  /* 0x01700000e684783b */ /* 0x000e6a0000004200 */
[C---:B----4-:R-:W-:Y:S06]  /*d330*/  HMMA.16816.F32 R68, R136.reuse, R144, R68 ;  /* 0x000000908844723c */ /* 0x050fec0000001844 */
[C---:B------:R-:W-:Y:S01]  /*d340*/  HMMA.16816.F32 R72, R136.reuse, R146, R72 ;  /* 0x000000928848723c */ /* 0x040fe20000001848 */
[----:B------:R-:W-:Y:S05]  /*d350*/  LDSM.16.MT88.4 R144, [R228+0x17000] ;  /* 0x01700000e490783b */ /* 0x000fea0000004200 */
[C---:B---3--:R-:W-:Y:S06]  /*d360*/  HMMA.16816.F32 R76, R136.reuse, R148, R76 ;  /* 0x00000094884c723c */ /* 0x048fec000000184c */
[C---:B------:R-:W-:Y:S01]  /*d370*/  HMMA.16816.F32 R80, R136.reuse, R150, R80 ;  /* 0x000000968850723c */ /* 0x040fe20000001850 */
[----:B------:R-:W-:Y:S05]  /*d380*/  LDSM.16.MT88.4 R148, [R230+0x11800] ;  /* 0x01180000e694783b */ /* 0x000fea0000004200 */
[C---:B--2---:R-:W-:Y:S06]  /*d390*/  HMMA.16816.F32 R84, R136.reuse, R140, R84 ;  /* 0x0000008c8854723c */ /* 0x044fec0000001854 */
[C---:B------:R-:W-:Y:S01]  /*d3a0*/  HMMA.16816.F32 R88, R136.reuse, R142, R88 ;  /* 0x0000008e8858723c */ /* 0x040fe20000001858 */
[----:B------:R-:W2:Y:S05]  /*d3b0*/  LDSM.16.MT88.4 R140, [R229+0x17000] ;  /* 0x01700000e58c783b */ /* 0x000eaa0000004200 */
        /* <DEDUP_REMOVED lines=8> */
[----:B------:R5:W3:Y:S01]  /*d440*/  MUFU.EX2 R165, R181 ;  /* 0x000000b500a57308 */ /* 0x000ae20000000800 */
[C---:B-1----:R-:W-:Y:S06]  /*d450*/  HMMA.16816.F32 R108, R136.reuse, R132, R108 ;  /* 0x00000084886c723c */ /* 0x042fec000000186c */
[C---:B------:R-:W-:Y:S01]  /*d460*/  HMMA.16816.F32 R112, R136.reuse, R134, R112 ;  /* 0x000000868870723c */ /* 0x040fe20000001870 */
[----:B------:R-:W1:Y:S05]  /*d470*/  LDSM.16.MT88.4 R132, [R229+0x11800] ;  /* 0x01180000e584783b */ /* 0x000e6a0000004200 */
[C---:B--2---:R-:W-:Y:S03]  /*d480*/  HMMA.16816.F32 R116, R136.reuse, R140, R116 ;  /* 0x0000008c8874723c */ /* 0x044fe60000001874 */
        /* <DEDUP_REMOVED lines=8> */
[----:B------:R-:W-:Y:S02]  /*d510*/  MOV R138, R176 ;  /* 0x000000b0008a7202 */ /* 0x000fe40000000f00 */
[----:B------:R-:W-:Y:S02]  /*d520*/  MOV R139, R177 ;  /* 0x000000b1008b7202 */ /* 0x000fe40000000f00 */
[----:B------:R-:W-:Y:S01]  /*d530*/  F2FP.F16.F32.PACK_AB R170, R140, R137 ;  /* 0x000000898caa723e */ /* 0x000fe200000000ff */
[----:B------:R-:W2:Y:S01]  /*d540*/  LDSM.16.MT88.4 R176, [R232+0x13800] ;  /* 0x01380000e8b0783b */ /* 0x000ea20000004200 */
[----:B------:R-:W-:Y:S07]  /*d550*/  F2FP.F16.F32.PACK_AB R169, R138, R139 ;  /* 0x0000008b8aa9723e */ /* 0x000fee00000000ff */
[C---:B----4-:R-:W-:Y:S01]  /*d560*/  HMMA.16816.F32 R160, R168.reuse, R156, R4 ;  /* 0x0000009ca8a0723c */ /* 0x050fe20000001804 */
[----:B------:R-:W3:Y:S05]  /*d570*/  LDSM.16.MT88.4 R4, [R228+0x13800] ;  /* 0x01380000e404783b */ /* 0x000eea0000004200 */
[C---:B------:R-:W-:Y:S03]  /*d580*/  HMMA.16816.F32 R156, R168.reuse, R158, R8 ;  /* 0x0000009ea89c723c */ /* 0x040fe60000001808 */
[----:B------:R-:W4:Y:S03]  /*d590*/  LDSM.16.MT88.4 R8, [R232+0x15800] ;  /* 0x01580000e808783b */ /* 0x000f260000004200 */
[C---:B------:R-:W-:Y:S05]  /*d5a0*/  HMMA.16816.F32 R152, R168.reuse, R148, R12 ;  /* 0x00000094a898723c */ /* 0x040fea000000180c */
[----:B------:R-:W5:Y:S01]  /*d5b0*/  LDSM.16.MT88.4 R12, [R230+0x15800] ;  /* 0x01580000e60c783b */ /* 0x000f620000004200 */
[C---:B------:R-:W-:Y:S06]  /*d5c0*/  HMMA.16816.F32 R148, R168.reuse, R150, R16 ;  /* 0x00000096a894723c */ /* 0x040fec0000001810 */
[C---:B-1----:R-:W-:Y:S01]  /*d5d0*/  HMMA.16816.F32 R144, R168.reuse, R132, R20 ;  /* 0x00000084a890723c */ /* 0x042fe20000001814 */
[----:B------:R-:W1:Y:S06]  /*d5e0*/  LDSM.16.MT88.4 R16, [R229+0x15800] ;  /* 0x01580000e510783b */ /* 0x000e6c0000004200 */
[----:B------:R-:W-:Y:S02]  /*d5f0*/  MOV R132, R140 ;  /* 0x0000008c00847202 */ /* 0x000fe40000000f00 */
[----:B------:R-:W1:Y:S02]  /*d600*/  LDSM.16.MT88.4 R20, [R228+0x15800] ;  /* 0x01580000e414783b */ /* 0x000e640000004200 */
[----:B------:R-:W-:Y:S02]  /*d610*/  MOV R133, R141 ;  /* 0x0000008d00857202 */ /* 0x000fe40000000f00 */
[C---:B------:R-:W-:Y:S07]  /*d620*/  HMMA.16816.F32 R140, R168.reuse, R134, R24 ;  /* 0x00000086a88c723c */ /* 0x040fee0000001818 */
[----:B------:R-:W-:Y:S04]  /*d630*/  MOV R25, R137 ;  /* 0x0000008900197202 */ /* 0x000fe80000000f00 */
[----:B------:R-:W-:Y:S02]  /*d640*/  MOV R26, R138 ;  /* 0x0000008a001a7202 */ /* 0x000fe40000000f00 */
[----:B------:R-:W-:Y:S02]  /*d650*/  MOV R27, R139 ;  /* 0x0000008b001b7202 */ /* 0x000fe40000000f00 */
[C---:B------:R-:W-:Y:S01]  /*d660*/  HMMA.16816.F32 R136, R168.reuse, R172, R28 ;  /* 0x000000aca888723c */ /* 0x040fe2000000181c */
[----:B------:R-:W-:Y:S06]  /*d670*/  LDSM.16.MT88.4 R28, [R230+0x17800] ;  /* 0x01780000e61c783b */ /* 0x000fec0000004200 */
[----:B------:R-:W-:Y:S04]  /*d680*/  MOV R173, R132 ;  /* 0x0000008400ad7202 */ /* 0x000fe80000000f00 */
[----:B------:R-:W-:Y:S02]  /*d690*/  MOV R172, R133 ;  /* 0x0000008500ac7202 */ /* 0x000fe40000000f00 */
[C---:B------:R-:W-:Y:S06]  /*d6a0*/  HMMA.16816.F32 R132, R168.reuse, R174, R32 ;  /* 0x000000aea884723c */ /* 0x040fec0000001820 */
[C---:B--2---:R-:W-:Y:S05]  /*d6b0*/  HMMA.16816.F32 R36, R168.reuse, R176, R36 ;  /* 0x000000b0a824723c */ /* 0x044fea0000001824 */
[----:B------:R-:W-:Y:S01]  /*d6c0*/  MOV R35, R25 ;  /* 0x0000001900237202 */ /* 0x000fe20000000f00 */
[C---:B------:R-:W-:Y:S05]  /*d6d0*/  HMMA.16816.F32 R40, R168.reuse, R178, R40 ;  /* 0x000000b2a828723c */ /* 0x040fea0000001828 */
[----:B------:R-:W-:Y:S01]  /*d6e0*/  MOV R34, R26 ;  /* 0x0000001a00227202 */ /* 0x000fe20000000f00 */
[C---:B------:R-:W-:Y:S05]  /*d6f0*/  HMMA.16816.F32 R44, R168.reuse, R180, R44 ;  /* 0x000000b4a82c723c */ /* 0x040fea000000182c */
[----:B------:R-:W-:Y:S01]  /*d700*/  MOV R33, R27 ;  /* 0x0000001b00217202 */ /* 0x000fe20000000f00 */
[C---:B------:R-:W-:Y:S01]  /*d710*/  HMMA.16816.F32 R48, R168.reuse, R182, R48 ;  /* 0x000000b6a830723c */ /* 0x040fe20000001830 */
[----:B------:R-:W2:Y:S05]  /*d720*/  LDSM.16.MT88.4 R24, [R232+0x17800] ;  /* 0x01780000e818783b */ /* 0x000eaa0000004200 */
[C---:B------:R-:W-:Y:S06]  /*d730*/  HMMA.16816.F32 R52, R168.reuse, R184, R52 ;  /* 0x000000b8a834723c */ /* 0x040fec0000001834 */
[C---:B------:R-:W-:Y:S06]  /*d740*/  HMMA.16816.F32 R56, R168.reuse, R186, R56 ;  /* 0x000000baa838723c */ /* 0x040fec0000001838 */
[C---:B---3--:R-:W-:Y:S06]  /*d750*/  HMMA.16816.F32 R60, R168.reuse, R4, R60 ;  /* 0x00000004a83c723c */ /* 0x048fec000000183c */
[C---:B------:R-:W-:Y:S01]  /*d760*/  HMMA.16816.F32 R64, R168.reuse, R6, R64 ;  /* 0x00000006a840723c */ /* 0x040fe20000001840 */
[----:B------:R-:W3:Y:S05]  /*d770*/  LDSM.16.MT88.4 R4, [R229+0x17800] ;  /* 0x01780000e504783b */ /* 0x000eea0000004200 */
[C---:B----4-:R-:W-:Y:S06]  /*d780*/  HMMA.16816.F32 R68, R168.reuse, R8, R68 ;  /* 0x00000008a844723c */ /* 0x050fec0000001844 */
[C---:B------:R-:W-:Y:S01]  /*d790*/  HMMA.16816.F32 R72, R168.reuse, R10, R72 ;  /* 0x0000000aa848723c */ /* 0x040fe20000001848 */
[----:B------:R-:W4:Y:S05]  /*d7a0*/  LDSM.16.MT88.4 R8, [R228+0x17800] ;  /* 0x01780000e408783b */ /* 0x000f2a0000004200 */
[C---:B-----5:R-:W-:Y:S06]  /*d7b0*/  HMMA.16816.F32 R76, R168.reuse, R12, R76 ;  /* 0x0000000ca84c723c */ /* 0x060fec000000184c */
        /* <DEDUP_REMOVED lines=34> */
[----:B------:R-:W-:Y:S01]  /*d9e0*/  MOV R0, R164 ;  /* 0x000000a400007202 */ /* 0x000fe20000000f00 */
[----:B------:R-:W-:Y:S06]  /*d9f0*/  @P0 BRA `(.L_x_1191) ;  /* 0xffffffc400680947 */ /* 0x000fec000383ffff */
.L_x_1190:
        /* <DEDUP_REMOVED lines=272> */
.L_x_1194:
        /* <DEDUP_REMOVED lines=23> */
.L_x_1195:
        /* <DEDUP_REMOVED lines=122> */
.L_x_1197:
[----:B------:R-:W-:Y:S05]  /*f410*/  BSYNC B0 ;  /* 0x0000000000007941 */ /* 0x000fea0003800000 */
.L_x_1196:
        /* <DEDUP_REMOVED lines=32> */
.L_x_1199:
[----:B------:R-:W-:Y:S05]  /*f620*/  BSYNC B0 ;  /* 0x0000000000007941 */ /* 0x000fea0003800000 */
.L_x_1198:
        /* <DEDUP_REMOVED lines=22> */
.L_x_1201:
[----:B------:R-:W-:Y:S05]  /*f790*/  BSYNC B0 ;  /* 0x0000000000007941 */ /* 0x000fea0003800000 */
.L_x_1200:
        /* <DEDUP_REMOVED lines=22> */
.L_x_1203:
[----:B------:R-:W-:Y:S05]  /*f900*/  BSYNC B0 ;  /* 0x0000000000007941 */ /* 0x000fea0003800000 */
.L_x_1202:
        /* <DEDUP_REMOVED lines=21> */
.L_x_1204:
        /* <DEDUP_REMOVED lines=10> */
.L_x_2409:


//--------------------- .text._ZN5flash16flash_fwd_kernelI23Flash_fwd_kernel_traitsILi256ELi64ELi64ELi4ELb0ELb0EN7cutlass6half_tE19Flash_kernel_traitsILi256ELi64ELi64ELi4ES3_EELb1ELb0ELb1ELb1ELb0ELb0ELb0ELb0EEEvNS_16Flash_fwd_paramsE --------------------------
	.section	.text._ZN5flash16flash_fwd_kernelI23Flash_fwd_kernel_traitsILi256ELi64ELi64ELi4ELb0ELb0EN7cutlass6half_tE19Flash_kernel_traitsILi256ELi64ELi64ELi4ES3_EELb1ELb0ELb1ELb1ELb0ELb0ELb0ELb0EEEvNS_16Flash_fwd_paramsE,"ax",@progbits
	.align	128
        .global         _ZN5flash16flash_fwd_kernelI23Flash_fwd_kernel_traitsILi256ELi64ELi64ELi4ELb0ELb0EN7cutlass6half_tE19Flash_kernel_traitsILi256ELi64ELi64ELi4ES3_EELb1ELb0ELb1ELb1ELb0ELb0ELb0ELb0EEEvNS_16Flash_fwd_paramsE
        .type           _ZN5flash16flash_fwd_kernelI23Flash_fwd_kernel_traitsILi256ELi64ELi64ELi4ELb0ELb0EN7cutlass6half_tE19Flash_kernel_traitsILi256ELi64ELi64ELi4ES3_EELb1ELb0ELb1ELb1ELb0ELb0ELb0ELb0EEEvNS_16Flash_fwd_paramsE,@function
        .size           _ZN5flash16flash_fwd_kernelI23Flash_fwd_kernel_traitsILi256ELi64ELi64ELi4ELb0ELb0EN7cutlass6half_tE19Flash_kernel_traitsILi256ELi64ELi64ELi4ES3_EELb1ELb0ELb1ELb1ELb0ELb0ELb0ELb0EEEvNS_16Flash_fwd_paramsE,(.L_x_2410 - _ZN5flash16flash_fwd_kernelI23Flash_fwd_kernel_traitsILi256ELi64ELi64ELi4ELb0ELb0EN7cutlass6half_tE19Flash_kernel_traitsILi256ELi64ELi64ELi4ES3_EELb1ELb0ELb1ELb1ELb0ELb0ELb0ELb0EEEvNS_16Flash_fwd_paramsE)
        .other          _ZN5flash16flash_fwd_kernelI23Flash_fwd_kernel_traitsILi256ELi64ELi64ELi4ELb0ELb0EN7cutlass6half_tE19Flash_kernel_traitsILi256ELi64ELi64ELi4ES3_EELb1ELb0ELb1ELb1ELb0ELb0ELb0ELb0EEEvNS_16Flash_fwd_paramsE,@"STO_CUDA_ENTRY STV_DEFAULT"
_ZN5flash16flash_fwd_kernelI23Flash_fwd_kernel_traitsILi256ELi64ELi64ELi4ELb0ELb0EN7cutlass6half_tE19Flash_kernel_traitsILi256ELi64ELi64ELi4ES3_EELb1ELb0ELb1ELb1ELb0ELb0ELb0ELb0EEEvNS_16Flash_fwd_paramsE:
.text._ZN5flash16flash_fwd_kernelI23Flash_fwd_kernel_traitsILi256ELi64ELi64ELi4ELb0ELb0EN7cutlass6half_tE19Flash_kernel_traitsILi256ELi64ELi64ELi4ES3_EELb1ELb0ELb1ELb1ELb0ELb0ELb0ELb0EEEvNS_16Flash_fwd_paramsE:
        /* <DEDUP_REMOVED lines=57> */
[----:B------:R-:W-:-:S05]  /*0390*/  IMAD.U32 R3, RZ, RZ, UR9 ;  /* 0x00000009ff037e24 */ /* 0x000fca000f8e00ff */
[----:B------:R1:W4:Y:S02]  /*03a0*/  @P1 LDG.E R0, desc[UR34][R2.64] ;  /* 0x0000002202001981 */ /* 0x000324000c1e1900 */
[----:B-1----:R-:W-:Y:S01]  /*03b0*/  IMAD.U32 R2, RZ, RZ, UR6 ;  /* 0x00000006ff027e24 */ /* 0x002fe2000f8e00ff */
[----:B------:R-:W-:Y:S01]  /*03c0*/  SHF.R.S32.HI R29, RZ, 0x1f, R105 ;  /* 0x0000001fff1d7819 */ /* 0x000fe20000011469 */
[----:B------:R-:W-:Y:S01]  /*03d0*/  IMAD.U32 R3, RZ, RZ, UR7 ;  /* 0x00000007ff037e24 */ /* 0x000fe2000f8e00ff */
[----:B------:R-:W-:-:S04]  /*03e0*/  ULDC UR6, c[0x0][0x270] ;  /* 0x00009c0000067ab9 */ /* 0x000fc80000000800 */
        /* <DEDUP_REMOVED lines=30> */
.L_x_1205:
[----:B------:R-:W-:Y:S01]  /*05d0*/  ULDC UR7, c[0x0][0x2c8] ;  /* 0x0000b20000077ab9 */ /* 0x000fe20000000800 */
.L_x_1206:
        /* <DEDUP_REMOVED lines=80> */
[----:B------:R-:W-:Y:S01]  /*0ae0*/  @UP2 UMOV UR7, 0x1 ;  /* 0x0000000100072882 */ /* 0x000fe20000000000 */
[----:B------:R-:W-:Y:S01]  /*0af0*/  UIMAD UR12, UR12, UR4, URZ ;  /* 0x000000040c0c72a4 */ /* 0x000fe2000f8e023f */
[----:B------:R-:W-:Y:S01]  /*0b00*/  IMAD.U32 R12, RZ, RZ, UR4 ;  /* 0x00000004ff0c7e24 */ /* 0x000fe2000f8e00ff */
[----:B------:R-:W-:Y:S01]  /*0b10*/  @!UP1 UIADD3 UR9, UR15, UR8, URZ ;  /* 0x000000080f099290 */ /* 0x000fe2000fffe03f */
[----:B------:R-:W-:Y:S01]  /*0b20*/  @!UP2 ULDC UR4, c[0x0][0x2c4] ;  /* 0x0000b1000004aab9 */ /* 0x000fe20000000800 */
[----:B------:R-:W-:Y:S01]  /*0b30*/  @UP0 ULDC UR4, c[0x0][0x2e4] ;  /* 0x0000b90000040ab9 */ /* 0x000fe20000000800 */
[----:B------:R-:W-:Y:S02]  /*0b40*/  UIMAD UR5, UR32, UR5, UR12 ;  /* 0x00000005200572a4 */ /* 0x000fe4000f8e020c */
[----:B------:R-:W-:Y:S01]  /*0b50*/  @!UP2 UIMAD UR7, UR4, UR6, URZ ;  /* 0x000000060407a2a4 */ /* 0x000fe2000f8e023f */
[----:B------:R-:W-:Y:S01]  /*0b60*/  @UP1 UMOV UR12, UR10 ;  /* 0x0000000a000c1c82 */ /* 0x000fe20008000000 */
        /* <DEDUP_REMOVED lines=16> */
[----:B------:R-:W-:Y:S01]  /*0c70*/  @UP3 UMOV UR20, UR10 ;  /* 0x0000000a00143c82 */ /* 0x000fe20008000000 */
[----:B------:R-:W-:Y:S01]  /*0c80*/  @!UP3 UMOV UR21, URZ ;  /* 0x0000003f0015bc82 */ /* 0x000fe20008000000 */
[----:B------:R-:W-:Y:S01]  /*0c90*/  USHF.R.S32.HI UR4, URZ, 0x1f, UR6 ;  /* 0x0000001f3f047899 */ /* 0x000fe20008011406 */
[----:B------:R-:W-:Y:S01]  /*0ca0*/  IADD3 R9, R13, UR5, RZ ;  /* 0x000000050d097c10 */ /* 0x000fe2000fffe0ff */
[----:B------:R-:W-:-:S02]  /*0cb0*/  @UP3 USHF.R.S32.HI UR21, URZ, 0x1f, UR10 ;  /* 0x0000001f3f153899 */ /* 0x000fc4000801140a */
        /* <DEDUP_REMOVED lines=22> */
.L_x_1209:
[----:B------:R-:W-:Y:S05]  /*0e20*/  BSYNC B0 ;  /* 0x0000000000007941 */ /* 0x000fea0003800000 */
.L_x_1208:
        /* <DEDUP_REMOVED lines=25> */
.L_x_1211:
[----:B------:R-:W-:Y:S05]  /*0fc0*/  BSYNC B0 ;  /* 0x0000000000007941 */ /* 0x000fea0003800000 */
.L_x_1210:
        /* <DEDUP_REMOVED lines=24> */
.L_x_1213:
[----:B------:R-:W-:Y:S05]  /*1150*/  BSYNC B0 ;  /* 0x0000000000007941 */ /* 0x000fea0003800000 */
.L_x_1212:
        /* <DEDUP_REMOVED lines=27> */
.L_x_1215:
[----:B------:R-:W-:Y:S05]  /*1310*/  BSYNC B0 ;  /* 0x0000000000007941 */ /* 0x000fea0003800000 */
.L_x_1214:
        /* <DEDUP_REMOVED lines=10> */
.L_x_1217:
[----:B------:R-:W-:Y:S05]  /*13c0*/  BSYNC B0 ;  /* 0x0000000000007941 */ /* 0x000fea0003800000 */
.L_x_1216:
        /* <DEDUP_REMOVED lines=10> */
.L_x_1219:
[----:B------:R-:W-:Y:S05]  /*1470*/  BSYNC B0 ;  /* 0x0000000000007941 */ /* 0x000fea0003800000 */
.L_x_1218:
        /* <DEDUP_REMOVED lines=10> */
.L_x_1221:
[----:B------:R-:W-:Y:S05]  /*1520*/  BSYNC B0 ;  /* 0x0000000000007941 */ /* 0x000fea0003800000 */
.L_x_1220:
        /* <DEDUP_REMOVED lines=10> */
.L_x_1207:
        /* <DEDUP_REMOVED lines=33> */
.L_x_1222:
[----:B------:R-:W-:Y:S01]  /*17e0*/  ULDC UR6, c[0x0][0x278] ;  /* 0x00009e0000067ab9 */ /* 0x000fe20000000800 */
[----:B------:R-:W2:Y:S01]  /*17f0*/  S2R R2, SR_CTAID.Z ;  /* 0x0000000000027919 */ /* 0x000ea20000002700 */
[----:B------:R-:W-:Y:S01]  /*1800*/  IMAD.U32 R0, RZ, RZ, UR6 ;  /* 0x00000006ff007e24 */ /* 0x000fe2000f8e00ff */
[----:B------:R-:W-:Y:S01]  /*1810*/  UMOV UR20, URZ ;  /* 0x0000003f00147c82 */ /* 0x000fe20008000000 */
[----:B------:R-:W-:Y:S01]  /*1820*/  IMAD.U32 R10, RZ, RZ, UR17 ;  /* 0x00000011ff0a7e24 */ /* 0x000fe2000f8e00ff */
[----:B------:R-:W-:Y:S02]  /*1830*/  USHF.R.S32.HI UR19, URZ, 0x1f, UR32 ;  /* 0x0000001f3f137899 */ /* 0x000fe40008011420 */
[----:B------:R-:W-:-:S04]  /*1840*/  IABS R0, R0 ;  /* 0x0000000000007213 */ /* 0x000fc80000000000 */
        /* <DEDUP_REMOVED lines=20> */
[--C-:B------:R-:W-:Y:S01]  /*1990*/  SHF.R.S32.HI R57, RZ, 0x1f, R56.reuse ;  /* 0x0000001fff397819 */ /* 0x100fe20000011438 */
[----:B------:R-:W-:Y:S01]  /*19a0*/  UIMAD.WIDE.U32 UR22, UR15, UR11, URZ ;  /* 0x0000000b0f1672a5 */ /* 0x000fe2000f8e003f */
[----:B------:R-:W-:Y:S01]  /*19b0*/  LOP3.LUT R2, R0, 0x38, R56, 0xf8, !PT ;  /* 0x0000003800027812 */ /* 0x000fe200078ef838 */
[----:B------:R-:W-:Y:S01]  /*19c0*/  UIADD3 UR22, UR24, -0x1, URZ ;  /* 0xffffffff18167890 */ /* 0x000fe2000fffe03f */
[----:B------:R-:W-:Y:S01]  /*19d0*/  SHF.R.U32.HI R4, RZ, 0x3, R0 ;  /* 0x00000003ff047819 */ /* 0x000fe20000011600 */
[----:B------:R-:W-:Y:S01]  /*19e0*/  UIADD3 UR14, -UR23, URZ, URZ ;  /* 0x0000003f170e7290 */ /* 0x000fe2000fffe13f */
[----:B------:R-:W-:-:S02]  /*19f0*/  LEA.HI R0, R29, R105, RZ, 0x6 ;  /* 0x000000691d007211 */ /* 0x000fc400078f30ff */
[----:B------:R-:W-:Y:S01]  /*1a00*/  LOP3.LUT R4, R2, R4, RZ, 0x3c, !PT ;  /* 0x0000000402047212 */ /* 0x000fe200078e3cff */
        /* <DEDUP_REMOVED lines=32> */
.L_x_1223:
[----:B------:R-:W-:Y:S01]  /*1c10*/  ULDC.64 UR6, c[0x0][0x258] ;  /* 0x0000960000067ab9 */ /* 0x000fe20000000a00 */
[----:B------:R-:W-:Y:S01]  /*1c20*/  IADD3 R2, P0, R56, UR4, RZ ;  /* 0x0000000438027c10 */ /* 0x000fe2000ff1e0ff */
[----:B------:R-:W-:Y:S01]  /*1c30*/  UIMAD UR15, UR19, UR6, URZ ;  /* 0x00000006130f72a4 */ /* 0x000fe2000f8e023f */
[----:B------:R-:W2:Y:S01]  /*1c40*/  S2UR UR4, SR_CgaCtaId ;  /* 0x00000000000479c3 */ /* 0x000ea20000008800 */
[----:B------:R-:W-:Y:S01]  /*1c50*/  IMAD.SHL.U32 R5, R0, 0x8, RZ ;  /* 0x0000000800057824 */ /* 0x000fe200078e00ff */
[----:B------:R-:W-:Y:S01]  /*1c60*/  IADD3.X R3, R57, UR8, RZ, P0, !PT ;  /* 0x0000000839037c10 */ /* 0x000fe200087fe4ff */
[C---:B------:R-:W-:Y:S01]  /*1c70*/  VIADD R113, R56.reuse, 0x40 ;  /* 0x0000004038717836 */ /* 0x040fe20000000000 */
[----:B------:R-:W-:Y:S01]  /*1c80*/  UIMAD UR15, UR32, UR7, UR15 ;  /* 0x00000007200f72a4 */ /* 0x000fe2000f8e020f */
[----:B------:R-:W-:Y:S01]  /*1c90*/  IMAD.U32 R0, RZ, RZ, UR6 ;  /* 0x00000006ff007e24 */ /* 0x000fe2000f8e00ff */
[C---:B------:R-:W-:Y:S01]  /*1ca0*/  IADD3 R112, R56.reuse, 0x80, RZ ;  /* 0x0000008038707810 */ /* 0x040fe20007ffe0ff */
[----:B------:R-:W-:Y:S01]  /*1cb0*/  ULDC.64 UR8, c[0x0][0x260] ;  /* 0x0000980000087ab9 */ /* 0x000fe20000000a00 */
[----:B------:R-:W-:Y:S01]  /*1cc0*/  VIADD R109, R56, 0xc0 ;  /* 0x000000c0386d7836 */ /* 0x000fe20000000000 */
[----:B------:R-:W-:Y:S01]  /*1cd0*/  ULDC.64 UR6, c[0x0][0x268] ;  /* 0x00009a0000067ab9 */ /* 0x000fe20000000a00 */
[----:B------:R-:W-:Y:S01]  /*1ce0*/  MOV R21, UR8 ;  /* 0x0000000800157c02 */ /* 0x000fe20008000f00 */
[----:B------:R-:W-:Y:S01]  /*1cf0*/  IMAD.U32 R31, RZ, RZ, UR6 ;  /* 0x00000006ff1f7e24 */ /* 0x000fe2000f8e00ff */
[----:B------:R3:W-:Y:S01]  /*1d00*/  STL [R1+0x80], R113 ;  /* 0x0000807101007387 */ /* 0x0007e20000100800 */
[----:B------:R-:W-:Y:S01]  /*1d10*/  UIADD3 UR41, -UR33, UR18, URZ ;  /* 0x0000001221297290 */ /* 0x000fe2000fffe13f */
[----:B------:R-:W-:Y:S01]  /*1d20*/  IMAD.WIDE.U32 R16, R0, UR32, R2 ;  /* 0x0000002000107c25 */ /* 0x000fe2000f8e0002 */
[----:B------:R-:W-:Y:S01]  /*1d30*/  UMOV UR40, 0x400 ;  /* 0x0000040000287882 */ /* 0x000fe20000000000 */
[----:B------:R3:W-:Y:S01]  /*1d40*/  STL [R1+0x54], R112 ;  /* 0x0000547001007387 */ /* 0x0007e20000100800 */
[----:B------:R-:W-:Y:S01]  /*1d50*/  UIMAD UR37, UR14, UR8, URZ ;  /* 0x000000080e2572a4 */ /* 0x000fe2000f8e023f */
[C---:B------:R-:W-:Y:S01]  /*1d60*/  VIADD R24, R18.reuse, 0x20 ;  /* 0x0000002012187836 */ /* 0x040fe20000000000 */
[----:B------:R-:W-:Y:S01]  /*1d70*/  ISETP.GE.AND P1, PT, R18, UR41, PT ;  /* 0x0000002912007c0c */ /* 0x000fe2000bf26270 */
[----:B------:R3:W-:Y:S01]  /*1d80*/  STL [R1+0x84], R109 ;  /* 0x0000846d01007387 */ /* 0x0007e20000100800 */
[----:B------:R-:W-:Y:S01]  /*1d90*/  LOP3.LUT R4, R4, 0xfffffe00, R5, 0xf8, !PT ;  /* 0xfffffe0004047812 */ /* 0x000fe200078ef805 */
[----:B------:R-:W-:Y:S01]  /*1da0*/  USHF.R.S32.HI UR21, URZ, 0x1f, UR22 ;  /* 0x0000001f3f157899 */ /* 0x000fe20008011416 */
[C---:B------:R-:W-:Y:S01]  /*1db0*/  IADD3 R25, R18.reuse, 0x10, RZ ;  /* 0x0000001012197810 */ /* 0x040fe20007ffe0ff */
[----:B------:R3:W-:Y:S01]  /*1dc0*/  STL [R1+0xbc], R21 ;  /* 0x0000bc1501007387 */ /* 0x0007e20000100800 */
[----:B--2---:R-:W-:Y:S01]  /*1dd0*/  ULEA UR4, UR4, UR40, 0x18 ;  /* 0x0000002804047291 */ /* 0x004fe2000f8ec03f */
[----:B------:R-:W-:Y:S01]  /*1de0*/  IADD3 R15, R17, UR15, RZ ;  /* 0x0000000f110f7c10 */ /* 0x000fe2000fffe0ff */
[----:B------:R-:W-:Y:S01]  /*1df0*/  UIMAD UR40, UR14, UR6, URZ ;  /* 0x000000060e2872a4 */ /* 0x000fe2000f8e023f */
[----:B------:R3:W-:Y:S01]  /*1e00*/  STL [R1+0xc0], R31 ;  /* 0x0000c01f01007387 */ /* 0x0007e20000100800 */
[----:B------:R-:W-:Y:S01]  /*1e10*/  UIMAD UR20, UR22, -0x40, UR36 ;  /* 0xffffffc0161478a4 */ /* 0x000fe2000f8e0224 */
[----:B------:R-:W-:Y:S01]  /*1e20*/  BSSY B0, `(.L_x_1224) ;  /* 0x0000036000007945 */ /* 0x000fe20003800000 */
[----:B------:R-:W-:Y:S01]  /*1e30*/  UIMAD UR37, UR23, UR9, UR37 ;  /* 0x00000009172572a4 */ /* 0x000fe2000f8e0225 */
[----:B------:R-:W-:Y:S01]  /*1e40*/  IADD3 R26, R18, 0x30, RZ ;  /* 0x00000030121a7810 */ /* 0x000fe20007ffe0ff */
[----:B------:R-:W-:Y:S01]  /*1e50*/  UIMAD UR40, UR23, UR7, UR40 ;  /* 0x00000007172872a4 */ /* 0x000fe2000f8e0228 */
[----:B------:R-:W-:Y:S01]  /*1e60*/  ISETP.GE.AND P0, PT, R25, UR41, PT ;  /* 0x0000002919007c0c */ /* 0x000fe2000bf06270 */
        /* <DEDUP_REMOVED lines=49> */
.L_x_1225:
[----:B------:R-:W-:Y:S05]  /*2180*/  BSYNC B0 ;  /* 0x0000000000007941 */ /* 0x000fea0003800000 */
.L_x_1224:
[----:B--2-4-:R-:W-:Y:S01]  /*2190*/  IMAD R2, R18, UR13, R20 ;  /* 0x0000000d12027c24 */ /* 0x014fe2000f8e0214 */
        /* <DEDUP_REMOVED lines=18> */
[----:B------:R-:W2:Y:S01]  /*22c0*/  @!P3 LDC.64 R6, c[0x0][0x210] ;  /* 0x00008400ff06bb82 */ /* 0x000ea20000000a00 */
        /* <DEDUP_REMOVED lines=36> */
.L_x_1227:
[----:B------:R-:W-:Y:S05]  /*2510*/  BSYNC B0 ;  /* 0x0000000000007941 */ /* 0x000fea0003800000 */
.L_x_1226:
        /* <DEDUP_REMOVED lines=12> */
[----:B----4-:R-:W4:Y:S01]  /*25e0*/  @!P5 LDC.64 R8, c[0x0][0x210] ;  /* 0x00008400ff08db82 */ /* 0x010f220000000a00 */
[C---:B------:R-:W-:Y:S01]  /*25f0*/  IMAD.WIDE.U32 R2, R0.reuse, UR6, R2 ;  /* 0x0000000600027c25 */ /* 0x040fe2000f8e0002 */
[----:B------:R1:W-:Y:S03]  /*2600*/  @P5 STS.128 [R211+0x1000], RZ ;  /* 0x001000ffd3005388 */ /* 0x0003e60000000c00 */
[----:B------:R-:W-:-:S03]  /*2610*/  IMAD R0, R0, UR7, R20 ;  /* 0x0000000700007c24 */ /* 0x000fc6000f8e0214 */
[----:B------:R-:W5:Y:S01]  /*2620*/  @!P4 LDC.64 R6, c[0x0][0x210] ;  /* 0x00008400ff06cb82 */ /* 0x000f620000000a00 */
[----:B------:R-:W-:-:S07]  /*2630*/  IMAD.IADD R0, R3, 0x1, R0 ;  /* 0x0000000103007824 */ /* 0x000fce00078e0200 */
[----:B--2---:R-:W2:Y:S01]  /*2640*/  @!P2 LDC.64 R4, c[0x0][0x210] ;  /* 0x00008400ff04ab82 */ /* 0x004ea20000000a00 */
        /* <DEDUP_REMOVED lines=30> */
.L_x_1229:
[----:B------:R-:W-:Y:S05]  /*2830*/  BSYNC B0 ;  /* 0x0000000000007941 */ /* 0x000fea0003800000 */
.L_x_1228:
[----:B------:R-:W-:Y:S01]  /*2840*/  IMAD.WIDE.U32 R32, R21, UR23, R12 ;  /* 0x0000001715207c25 */ /* 0x000fe2000f8e000c */
[----:B------:R-:W-:Y:S01]  /*2850*/  USHF.L.U32 UR14, UR12, 0x6, URZ ;  /* 0x000000060c0e7899 */ /* 0x000fe2000800063f */
[----:B------:R-:W-:Y:S03]  /*2860*/  BSSY B0, `(.L_x_1230) ;  /* 0x0000032000007945 */ /* 0x000fe60003800000 */
[----:B------:R1:W-:Y:S01]  /*2870*/  STL.64 [R1+0x98], R32 ;  /* 0x0000982001007387 */ /* 0x0003e20000100a00 */
[----:B------:R-:W-:Y:S07]  /*2880*/  @P6 BRA `(.L_x_1231) ;  /* 0x0000000000bc6947 */ /* 0x000fee0003800000 */
        /* <DEDUP_REMOVED lines=16> */
[----:B---3--:R-:W3:Y:S01]  /*2990*/  @!P2 LDC.64 R20, c[0x0][0x210] ;  /* 0x00008400ff14ab82 */ /* 0x008ee20000000a00 */
        /* <DEDUP_REMOVED lines=30> */
.L_x_1231:
[----:B------:R-:W-:Y:S05]  /*2b80*/  BSYNC B0 ;  /* 0x0000000000007941 */ /* 0x000fea0003800000 */
.L_x_1230:
[----:B------:R-:W-:Y:S01]  /*2b90*/  VIADD R111, R33, UR37 ;  /* 0x00000025216f7c36 */ /* 0x000fe20008000000 */
[----:B------:R-:W-:Y:S01]  /*2ba0*/  MOV R110, R32 ;  /* 0x00000020006e7202 */ /* 0x000fe20000000f00 */
[----:B------:R-:W-:Y:S01]  /*2bb0*/  USHF.L.U64.HI UR15, UR12, 0x6, UR13 ;  /* 0x000000060c0f7899 */ /* 0x000fe2000801020d */
[----:B------:R-:W-:Y:S01]  /*2bc0*/  ISETP.GE.AND P1, PT, R18, UR20, PT ;  /* 0x0000001412007c0c */ /* 0x000fe2000bf26270 */
[----:B------:R-:W-:Y:S01]  /*2bd0*/  IMAD.U32 R104, RZ, RZ, UR14 ;  /* 0x0000000eff687e24 */ /* 0x000fe2000f8e00ff */
[----:B------:R-:W-:Y:S01]  /*2be0*/  BSSY B0, `(.L_x_1232) ;  /* 0x000002f000007945 */ /* 0x000fe20003800000 */
[----:B------:R3:W-:Y:S01]  /*2bf0*/  STL.64 [R1+0x90], R110 ;  /* 0x0000906e01007387 */ /* 0x0007e20000100a00 */
[----:B------:R-:W-:Y:S01]  /*2c00*/  UIMAD UR6, UR15, UR22, URZ ;  /* 0x000000160f0672a4 */ /* 0x000fe2000f8e023f */
[----:B-12---:R-:W-:Y:S01]  /*2c10*/  IMAD.WIDE.U32 R2, R104, UR22, R110 ;  /* 0x0000001668027c25 */ /* 0x006fe2000f8e006e */
[----:B------:R-:W-:Y:S02]  /*2c20*/  ISETP.GE.AND P0, PT, R25, UR20, PT ;  /* 0x0000001419007c0c */ /* 0x000fe4000bf06270 */
[----:B------:R-:W-:Y:S01]  /*2c30*/  UIMAD UR6, UR21, UR14, UR6 ;  /* 0x0000000e150672a4 */ /* 0x000fe2000f8e0206 */
[----:B------:R-:W-:-:S05]  /*2c40*/  ISETP.GE.AND P5, PT, R24, UR20, PT ;  /* 0x0000001418007c0c */ /* 0x000fca000bfa6270 */
[----:B----4-:R-:W-:Y:S01]  /*2c50*/  VIADD R5, R3, UR6 ;  /* 0x0000000603057c36 */ /* 0x010fe20008000000 */
        /* <DEDUP_REMOVED lines=39> */
.L_x_1233:
[----:B------:R-:W-:Y:S05]  /*2ed0*/  BSYNC B0 ;  /* 0x0000000000007941 */ /* 0x000fea0003800000 */
.L_x_1232:
        /* <DEDUP_REMOVED lines=45> */
.L_x_1235:
[----:B------:R-:W-:Y:S05]  /*31b0*/  BSYNC B0 ;  /* 0x0000000000007941 */ /* 0x000fea0003800000 */
.L_x_1234:
[----:B------:R-:W-:Y:S04]  /*31c0*/  BSSY B0, `(.L_x_1236) ;  /* 0x000002d000007945 */ /* 0x000fe80003800000 */
[----:B------:R-:W-:Y:S05]  /*31d0*/  @P5 BRA `(.L_x_1237) ;  /* 0x0000000000ac5947 */ /* 0x000fea0003800000 */
[----:B------:R-:W-:Y:S01]  /*31e0*/  ULDC UR6, c[0x0][0x2d0] ;  /* 0x0000b40000067ab9 */ /* 0x000fe20000000800 */
[----:B------:R-:W-:Y:S01]  /*31f0*/  IMAD.U32 R0, RZ, RZ, UR12 ;  /* 0x0000000cff007e24 */ /* 0x000fe2000f8e00ff */
[----:B------:R-:W-:Y:S01]  /*3200*/  ISETP.GE.AND P5, PT, R56, UR6, PT ;  /* 0x0000000638007c0c */ /* 0x000fe2000bfa6270 */
[----:B-12-4-:R-:W-:Y:S01]  /*3210*/  IMAD.U32 R6, RZ, RZ, UR12 ;  /* 0x0000000cff067e24 */ /* 0x016fe2000f8e00ff */
[----:B------:R-:W-:Y:S01]  /*3220*/  ISETP.GE.AND P4, PT, R113, UR6, PT ;  /* 0x0000000671007c0c */ /* 0x000fe2000bf86270 */
[----:B------:R-:W-:Y:S01]  /*3230*/  IMAD.U32 R12, RZ, RZ, UR13 ;  /* 0x0000000dff0c7e24 */ /* 0x000fe2000f8e00ff */
        /* <DEDUP_REMOVED lines=37> */
.L_x_1237:
[----:B------:R-:W-:Y:S05]  /*3490*/  BSYNC B0 ;  /* 0x0000000000007941 */ /* 0x000fea0003800000 */
.L_x_1236:
        /* <DEDUP_REMOVED lines=45> */
.L_x_1239:
[----:B------:R-:W-:Y:S05]  /*3770*/  BSYNC B0 ;  /* 0x0000000000007941 */ /* 0x000fea0003800000 */
.L_x_1238:
        /* <DEDUP_REMOVED lines=11> */
[----:B-12-4-:R-:W-:Y:S01]  /*3830*/  IMAD.SHL.U32 R6, R27, 0x40, RZ ;  /* 0x000000401b067824 */ /* 0x016fe200078e00ff */
[----:B------:R-:W-:Y:S01]  /*3840*/  @UP1 UIMAD UR7, UR31, UR7, UR43 ;  /* 0x000000071f0712a4 */ /* 0x000fe2000f8e022b */
[----:B------:R-:W-:-:S04]  /*3850*/  DEPBAR.LE SB0, 0x0 ;  /* 0x000080000000791a */ /* 0x000fc80000000000 */
[----:B------:R-:W-:Y:S02]  /*3860*/  @UP1 ULEA UR8, UP0, UR44, UR8, 0x2 ;  /* 0x000000082c081291 */ /* 0x000fe4000f80103f */
[----:B------:R-:W-:Y:S01]  /*3870*/  @UP1 UIADD3 UR7, UR45, UR7, URZ ;  /* 0x000000072d071290 */ /* 0x000fe2000fffe03f */
[----:B------:R-:W-:-:S03]  /*3880*/  @UP1 ULDC UR6, c[0x0][0x2e8] ;  /* 0x0000ba0000061ab9 */ /* 0x000fc60000000800 */
[----:B------:R-:W-:Y:S01]  /*3890*/  @UP1 ULEA.HI.X UR9, UR44, UR9, UR7, 0x2, UP0 ;  /* 0x000000092c091291 */ /* 0x000fe200080f1407 */
[----:B------:R-:W-:-:S05]  /*38a0*/  IMAD.U32 R2, RZ, RZ, UR8 ;  /* 0x00000008ff027e24 */ /* 0x000fca000f8e00ff */
[----:B------:R-:W-:-:S05]  /*38b0*/  IMAD.U32 R3, RZ, RZ, UR9 ;  /* 0x00000009ff037e24 */ /* 0x000fca000f8e00ff */
[----:B------:R1:W2:Y:S01]  /*38c0*/  @P1 LDG.E R10, desc[UR34][R2.64] ;  /* 0x00000022020a1981 */ /* 0x0002a2000c1e1900 */
[----:B------:R-:W2:Y:S01]  /*38d0*/  @P1 MUFU.RCP R9, UR6 ;  /* 0x0000000600091d08 */ /* 0x000ea20008001000 */
[----:B------:R-:W-:Y:S01]  /*38e0*/  ISETP.GE.AND P2, PT, R18, UR20, PT ;  /* 0x0000001412007c0c */ /* 0x000fe2000bf46270 */
[----:B------:R-:W-:Y:S01]  /*38f0*/  USHF.L.U64.HI UR8, UR10, 0x6, UR11 ;  /* 0x000000060a087899 */ /* 0x000fe2000801020b */
[----:B------:R-:W-:Y:S01]  /*3900*/  BAR.SYNC.DEFER_BLOCKING 0x0 ;  /* 0x0000000000007b1d */ /* 0x000fe20000010000 */
[----:B------:R-:W-:Y:S01]  /*3910*/  USHF.L.U32 UR9, UR10, 0x6, URZ ;  /* 0x000000060a097899 */ /* 0x000fe2000800063f */
[----:B------:R-:W-:Y:S01]  /*3920*/  SHF.R.S32.HI R59, RZ, 0x5, R30 ;  /* 0x00000005ff3b7819 */ /* 0x000fe2000001141e */
[----:B------:R-:W-:Y:S01]  /*3930*/  UIMAD UR7, UR8, UR22, URZ ;  /* 0x00000016080772a4 */ /* 0x000fe2000f8e023f */
[----:B------:R-:W-:Y:S02]  /*3940*/  ISETP.GE.AND P5, PT, R24, UR20, PT ;  /* 0x0000001418007c0c */ /* 0x000fe4000bfa6270 */
[----:B------:R-:W-:Y:S01]  /*3950*/  UMOV UR19, URZ ;  /* 0x0000003f00137c82 */ /* 0x000fe20008000000 */
[----:B------:R-:W-:Y:S01]  /*3960*/  UIMAD UR21, UR21, UR9, UR7 ;  /* 0x00000009151572a4 */ /* 0x000fe2000f8e0207 */
[----:B------:R-:W-:Y:S01]  /*3970*/  BSSY B0, `(.L_x_1240) ;  /* 0x0000054000007945 */ /* 0x000fe20003800000 */
[----:B-1----:R-:W-:-:S02]  /*3980*/  LEA.HI R3, R29, R105, RZ, 0x4 ;  /* 0x000000691d037211 */ /* 0x002fc400078f20ff */
[----:B------:R1:W-:Y:S02]  /*3990*/  @P2 STS.128 [R211+0x10000], RZ ;  /* 0x010000ffd3002388 */ /* 0x0003e40000000c00 */
[----:B------:R-:W-:Y:S02]  /*39a0*/  LOP3.LUT R0, R3, 0xfffffff0, RZ, 0xc0, !PT ;  /* 0xfffffff003007812 */ /* 0x000fe400078ec0ff */
[----:B------:R-:W-:Y:S01]  /*39b0*/  SHF.R.S32.HI R2, RZ, 0x4, R3 ;  /* 0x00000004ff027819 */ /* 0x000fe20000011403 */
[----:B------:R1:W-:Y:S02]  /*39c0*/  @P2 STS.128 [R211+0x12000], RZ ;  /* 0x012000ffd3002388 */ /* 0x0003e40000000c00 */
[----:B------:R-:W-:Y:S01]  /*39d0*/  IMAD.IADD R0, R105, 0x1, -R0 ;  /* 0x0000000169007824 */ /* 0x000fe200078e0a00 */
[----:B------:R-:W-:Y:S01]  /*39e0*/  LEA.HI R3, R3, R2, RZ, 0x1 ;  /* 0x0000000203037211 */ /* 0x000fe200078f08ff */
[----:B------:R1:W-:Y:S03]  /*39f0*/  @P2 STS.128 [R211+0x14000], RZ ;  /* 0x014000ffd3002388 */ /* 0x0003e60000000c00 */
[----:B------:R-:W-:Y:S01]  /*3a00*/  SHF.R.S32.HI R4, RZ, 0x1f, R0 ;  /* 0x0000001fff047819 */ /* 0x000fe20000011400 */
[----:B------:R1:W-:Y:S01]  /*3a10*/  @P2 STS.128 [R211+0x16000], RZ ;  /* 0x016000ffd3002388 */ /* 0x0003e20000000c00 */
[----:B------:R-:W-:Y:S01]  /*3a20*/  LOP3.LUT R5, R3, 0xfffffffe, RZ, 0xc0, !PT ;  /* 0xfffffffe03057812 */ /* 0x000fe200078ec0ff */
[----:B------:R-:W-:Y:S01]  /*3a30*/  IMAD.SHL.U32 R3, R18, 0x8, RZ ;  /* 0x0000000812037824 */ /* 0x000fe200078e00ff */
[----:B------:R-:W-:-:S04]  /*3a40*/  LEA.HI R8, R4, R0, RZ, 0x3 ;  /* 0x0000000004087211 */ /* 0x000fc800078f18ff */
[----:B------:R-:W-:-:S05]  /*3a50*/  LOP3.LUT R4, R8, 0xfffffff8, RZ, 0xc0, !PT ;  /* 0xfffffff808047812 */ /* 0x000fca00078ec0ff */
[----:B------:R-:W-:Y:S01]  /*3a60*/  IMAD.IADD R48, R0, 0x1, -R4 ;  /* 0x0000000100307824 */ /* 0x000fe200078e0a04 */
[----:B------:R-:W-:Y:S01]  /*3a70*/  LOP3.LUT R0, R6, 0x1c0, RZ, 0xc0, !PT ;  /* 0x000001c006007812 */ /* 0x000fe200078ec0ff */
[----:B------:R-:W-:Y:S02]  /*3a80*/  IMAD.IADD R6, R2, 0x1, -R5 ;  /* 0x0000000102067824 */ /* 0x000fe400078e0a05 */
[----:B------:R-:W-:Y:S01]  /*3a90*/  IMAD.SHL.U32 R2, R48, 0x40, RZ ;  /* 0x0000004030027824 */ /* 0x000fe200078e00ff */
[----:B------:R-:W-:Y:S01]  /*3aa0*/  LOP3.LUT R7, R0, 0x8, R3, 0xf8, !PT ;  /* 0x0000000800077812 */ /* 0x000fe200078ef803 */
[----:B------:R-:W-:Y:S01]  /*3ab0*/  IMAD.SHL.U32 R4, R6, 0x8, RZ ;  /* 0x0000000806047824 */ /* 0x000fe200078e00ff */
[----:B------:R-:W-:Y:S02]  /*3ac0*/  SHF.R.U32.HI R0, RZ, 0x3, R0 ;  /* 0x00000003ff007819 */ /* 0x000fe40000011600 */
[----:B------:R-:W-:Y:S02]  /*3ad0*/  LOP3.LUT R3, R2, 0x1c0, RZ, 0xc0, !PT ;  /* 0x000001c002037812 */ /* 0x000fe400078ec0ff */
[----:B------:R-:W-:-:S02]  /*3ae0*/  IADD3 R2, P0, R22, UR30, RZ ;  /* 0x0000001e16027c10 */ /* 0x000fc4000ff1e0ff */
[----:B------:R-:W-:Y:S02]  /*3af0*/  LOP3.LUT R4, R3, 0x8, R4, 0xf8, !PT ;  /* 0x0000000803047812 */ /* 0x000fe400078ef804 */
[----:B------:R-:W-:Y:S02]  /*3b00*/  SHF.R.U32.HI R5, RZ, 0x3, R3 ;  /* 0x00000003ff057819 */ /* 0x000fe40000011603 */
[----:B------:R-:W-:Y:S02]  /*3b10*/  IADD3.X R3, R23, UR29, R28, P0, !PT ;  /* 0x0000001d17037c10 */ /* 0x000fe400087fe41c */
[----:B------:R-:W-:Y:S02]  /*3b20*/  LOP3.LUT R0, R7, R0, RZ, 0x3c, !PT ;  /* 0x0000000007007212 */ /* 0x000fe400078e3cff */
[----:B------:R-:W-:Y:S01]  /*3b30*/  LOP3.LUT R5, R4, R5, RZ, 0x3c, !PT ;  /* 0x0000000504057212 */ /* 0x000fe200078e3cff */
[----:B------:R-:W-:Y:S01]  /*3b40*/  IMAD.WIDE.U32 R14, R31, UR23, R2 ;  /* 0x000000171f0e7c25 */ /* 0x000fe2000f8e0002 */
[----:B------:R-:W-:-:S03]  /*3b50*/  ISETP.GE.AND P0, PT, R25, UR20, PT ;  /* 0x0000001419007c0c */ /* 0x000fc6000bf06270 */
[----:B------:R-:W-:Y:S01]  /*3b60*/  VIADD R13, R15, UR40 ;  /* 0x000000280f0d7c36 */ /* 0x000fe20008000000 */
[----:B------:R1:W-:Y:S01]  /*3b70*/  STL.64 [R1+0xb0], R14 ;  /* 0x0000b00e01007387 */ /* 0x0003e20000100a00 */
[----:B------:R-:W-:Y:S02]  /*3b80*/  IMAD.MOV.U32 R12, RZ, RZ, R14 ;  /* 0x000000ffff0c7224 */ /* 0x000fe400078e000e */
[----:B------:R-:W-:Y:S02]  /*3b90*/  IMAD R0, R6, 0x200, R0 ;  /* 0x0000020006007824 */ /* 0x000fe400078e0200 */
[----:B------:R-:W-:Y:S01]  /*3ba0*/  IMAD.U32 R6, RZ, RZ, UR22 ;  /* 0x00000016ff067e24 */ /* 0x000fe2000f8e00ff */
[----:B------:R1:W-:Y:S01]  /*3bb0*/  STL.64 [R1+0xa0], R12 ;  /* 0x0000a00c01007387 */ /* 0x0003e20000100a00 */
[----:B------:R-:W-:Y:S02]  /*3bc0*/  IMAD.SHL.U32 R4, R8, 0x40, RZ ;  /* 0x0000004008047824 */ /* 0x000fe400078e00ff */
[----:B------:R-:W-:-:S03]  /*3bd0*/  IMAD.WIDE.U32 R6, R6, UR9, R12 ;  /* 0x0000000906067c25 */ /* 0x000fc6000f8e000c */
[----:B------:R-:W-:Y:S01]  /*3be0*/  LOP3.LUT R5, R5, 0xfffffe00, R4, 0xf8, !PT ;  /* 0xfffffe0005057812 */ /* 0x000fe200078ef804 */
[----:B------:R-:W-:Y:S02]  /*3bf0*/  VIADD R3, R7, UR21 ;  /* 0x0000001507037c36 */ /* 0x000fe40008000000 */
        /* <DEDUP_REMOVED lines=43> */
.L_x_1241:
[----:B------:R-:W-:Y:S05]  /*3eb0*/  BSYNC B0 ;  /* 0x0000000000007941 */ /* 0x000fea0003800000 */
.L_x_1240:
        /* <DEDUP_REMOVED lines=51> */
.L_x_1243:
[----:B------:R-:W-:Y:S05]  /*41f0*/  BSYNC B0 ;  /* 0x0000000000007941 */ /* 0x000fea0003800000 */
.L_x_1242:
        /* <DEDUP_REMOVED lines=9> */
[----:B-12---:R-:W-:Y:S01]  /*4290*/  IMAD.U32 R8, RZ, RZ, UR11 ;  /* 0x0000000bff087e24 */ /* 0x006fe2000f8e00ff */
[----:B------:R-:W-:Y:S02]  /*42a0*/  ISETP.GE.AND P4, PT, R113, UR6, PT ;  /* 0x0000000671007c0c */ /* 0x000fe4000bf86270 */
[----:B------:R-:W-:Y:S02]  /*42b0*/  ISETP.GE.AND P2, PT, R112, UR6, PT ;  /* 0x0000000670007c0c */ /* 0x000fe4000bf46270 */
[----:B------:R-:W-:-:S04]  /*42c0*/  LEA R0, P0, R4, R6, 0x5 ;  /* 0x0000000604007211 */ /* 0x000fc800078028ff */
[----:B------:R-:W-:-:S03]  /*42d0*/  LEA.HI.X R4, R4, R3, R8, 0x5, P0 ;  /* 0x0000000304047211 */ /* 0x000fc600000f2c08 */
        /* <DEDUP_REMOVED lines=34> */
.L_x_1245:
[----:B------:R-:W-:Y:S05]  /*4500*/  BSYNC B0 ;  /* 0x0000000000007941 */ /* 0x000fea0003800000 */
.L_x_1244:
        /* <DEDUP_REMOVED lines=51> */
.L_x_1247:
[----:B------:R-:W-:Y:S05]  /*4840*/  BSYNC B0 ;  /* 0x0000000000007941 */ /* 0x000fea0003800000 */
.L_x_1246:
[----:B-12---:R-:W-:Y:S01]  /*4850*/  LDSM.16.M88.4 R8, [R191] ;  /* 0x00000000bf08783b */ /* 0x006fe20000000200 */
[----:B------:R-:W-:Y:S01]  /*4860*/  R2P PR, R27, 0x6 ;  /* 0x000000061b007804 */ /* 0x000fe20000000000 */
[----:B------:R-:W-:Y:S01]  /*4870*/  IMAD.MOV.U32 R4, RZ, RZ, 0x10 ;  /* 0x00000010ff047424 */ /* 0x000fe200078e00ff */
[----:B------:R-:W-:Y:S01]  /*4880*/  LOP3.LUT P0, RZ, R48, 0x2, RZ, 0xc0, !PT ;  /* 0x0000000230ff7812 */ /* 0x000fe2000780c0ff */
[----:B---3--:R-:W1:Y:S01]  /*4890*/  LDSM.16.M88.4 R20, [R184+0x8000] ;  /* 0x00800000b814783b */ /* 0x008e620000000200 */
        /* <DEDUP_REMOVED lines=16> */
[----:B------:R-:W-:Y:S01]  /*49a0*/  IMAD.U32 R6, RZ, RZ, UR17 ;  /* 0x00000011ff067e24 */ /* 0x000fe2000f8e00ff */
[----:B------:R-:W-:Y:S01]  /*49b0*/  LOP3.LUT R114, R105, 0x6, RZ, 0xc0, !PT ;  /* 0x0000000669727812 */ /* 0x000fe200078ec0ff */
[----:B------:R-:W-:Y:S01]  /*49c0*/  IMAD.IADD R190, R184, 0x1, R2 ;  /* 0x00000001b8be7824 */ /* 0x000fe200078e0202 */
[----:B------:R-:W4:Y:S01]  /*49d0*/  LDSM.16.M88.4 R44, [R195] ;  /* 0x00000000c32c783b */ /* 0x000f220000000200 */
[----:B------:R-:W-:Y:S01]  /*49e0*/  SEL R0, R0, 0xffffffe0, !P0 ;  /* 0xffffffe000007807 */ /* 0x000fe20004000000 */
[----:B------:R-:W-:Y:S01]  /*49f0*/  IMAD.IADD R189, R2, 0x1, R195 ;  /* 0x0000000102bd7824 */ /* 0x000fe200078e02c3 */
[----:B------:R-:W-:Y:S01]  /*4a00*/  SHF.R.S32.HI R2, RZ, 0x1f, R58 ;  /* 0x0000001fff027819 */ /* 0x000fe2000001143a */
[----:B------:R-:W4:Y:S01]  /*4a10*/  LDSM.16.M88.4 R64, [R195+0x800] ;  /* 0x00080000c340783b */ /* 0x000f220000000200 */
[----:B------:R-:W-:Y:S01]  /*4a20*/  IMAD R108, R6, 0x4, R59 ;  /* 0x00000004066c7824 */ /* 0x000fe200078e023b */
[----:B------:R-:W-:Y:S01]  /*4a30*/  UIADD3 UR11, UR39, 0x646e171e, URZ ;  /* 0x646e171e270b7890 */ /* 0x000fe2000fffe03f */
[C---:B------:R-:W-:Y:S01]  /*4a40*/  IMAD R194, R0.reuse, 0x2, R191 ;  /* 0x0000000200c27824 */ /* 0x040fe200078e02bf */
[----:B------:R-:W4:Y:S01]  /*4a50*/  LDSM.16.M88.4 R76, [R195+0x1000] ;  /* 0x00100000c34c783b */ /* 0x000f220000000200 */
[----:B------:R-:W-:Y:S01]  /*4a60*/  IMAD R193, R0, 0x2, R192 ;  /* 0x0000000200c17824 */ /* 0x000fe200078e02c0 */
[----:B------:R-:W-:Y:S01]  /*4a70*/  LEA.HI R2, R2, R58, RZ, 0x2 ;  /* 0x0000003a02027211 */ /* 0x000fe200078f10ff */
[----:B------:R-:W-:Y:S01]  /*4a80*/  IMAD.U32 R3, RZ, RZ, UR22 ;  /* 0x00000016ff037e24 */ /* 0x000fe2000f8e00ff */
[----:B------:R-:W4:Y:S01]  /*4a90*/  LDSM.16.M88.4 R80, [R195+0x1800] ;  /* 0x00180000c350783b */ /* 0x000f220000000200 */
[----:B------:R-:W-:Y:S01]  /*4aa0*/  UIADD3 UR10, UR38, -0x4ab325aa, URZ ;  /* 0xb54cda56260a7890 */ /* 0x000fe2000fffe03f */
[----:B------:R-:W-:Y:S01]  /*4ab0*/  SHF.R.S32.HI R2, RZ, 0x2, R2 ;  /* 0x00000002ff027819 */ /* 0x000fe20000011402 */
[C---:B------:R-:W-:Y:S01]  /*4ac0*/  VIADD R210, R195.reuse, 0x800 ;  /* 0x00000800c3d27836 */ /* 0x040fe20000000000 */
[----:B------:R-:W-:Y:S01]  /*4ad0*/  LDSM.16.M88.4 R84, [R190+0x8000] ;  /* 0x00800000be54783b */ /* 0x000fe20000000200 */
[----:B------:R-:W-:-:S02]  /*4ae0*/  VIADD R209, R195, 0x1000 ;  /* 0x00001000c3d17836 */ /* 0x000fc40000000000 */
[----:B------:R-:W-:Y:S01]  /*4af0*/  IMAD.IADD R6, R2, 0x1, R7 ;  /* 0x0000000102067824 */ /* 0x000fe200078e0207 */
[C---:B-1----:R-:W-:Y:S01]  /*4b00*/  HMMA.16816.F32 R24, R8.reuse, R20, RZ ;  /* 0x000000140818723c */ /* 0x042fe200000018ff */
[----:B------:R-:W-:Y:S01]  /*4b10*/  LDSM.16.M88.4 R88, [R190+0x8800] ;  /* 0x00880000be58783b */ /* 0x000fe20000000200 */
[----:B------:R-:W-:Y:S01]  /*4b20*/  IMAD.U32 R7, RZ, RZ, UR36 ;  /* 0x00000024ff077e24 */ /* 0x000fe2000f8e00ff */
[----:B------:R-:W-:Y:S01]  /*4b30*/  UIADD3 UR36, UR36, -UR18, URZ ;  /* 0x8000001224247290 */ /* 0x000fe2000fffe03f */
[----:B------:R-:W-:Y:S01]  /*4b40*/  IMAD R2, R3, 0x40, R114 ;  /* 0x0000004003027824 */ /* 0x000fe200078e0272 */
[----:B------:R-:W-:Y:S01]  /*4b50*/  LDSM.16.M88.4 R96, [R190+0x9000] ;  /* 0x00900000be60783b */ /* 0x000fe20000000200 */
[C---:B------:R-:W-:Y:S01]  /*4b60*/  HMMA.16816.F32 R32, R8.reuse, R22, RZ ;  /* 0x000000160820723c */ /* 0x040fe200000018ff */
[----:B------:R-:W-:Y:S01]  /*4b70*/  VIADDMNMX R217, R6, UR25, R7, PT ;  /* 0x0000001906d97c46 */ /* 0x000fe2000b800107 */
[----:B------:R-:W-:Y:S01]  /*4b80*/  VIADD R3, R2, 0x1 ;  /* 0x0000000102037836 */ /* 0x000fe20000000000 */
[----:B------:R-:W-:Y:S01]  /*4b90*/  LDSM.16.M88.4 R92, [R189] ;  /* 0x00000000bd5c783b */ /* 0x000fe20000000200 */
[----:B------:R-:W-:Y:S01]  /*4ba0*/  VIADD R214, R6, UR36 ;  /* 0x0000002406d67c36 */ /* 0x000fe20008000000 */
[-C--:B------:R-:W-:Y:S01]  /*4bb0*/  ISETP.GE.AND P2, PT, R2, R217.reuse, PT ;  /* 0x000000d90200720c */ /* 0x080fe20003f46270 */
[C---:B--2---:R-:W-:Y:S01]  /*4bc0*/  HMMA.16816.F32 R40, R8.reuse, R16, RZ ;  /* 0x000000100828723c */ /* 0x044fe200000018ff */
[----:B------:R-:W-:Y:S01]  /*4bd0*/  LDSM.16.M88.4 R100, [R189+0x1000] ;  /* 0x00100000bd64783b */ /* 0x000fe20000000200 */
[----:B------:R-:W-:Y:S01]  /*4be0*/  ISETP.GE.AND P4, PT, R3, R217, PT ;  /* 0x000000d90300720c */ /* 0x000fe20003f86270 */
[C---:B------:R-:W-:Y:S01]  /*4bf0*/  VIADD R208, R195.reuse, 0x1800 ;  /* 0x00001800c3d07836 */ /* 0x040fe20000000000 */
[----:B------:R-:W-:Y:S01]  /*4c00*/  VIADDMNMX R213, R214, -UR26, RZ, !PT ;  /* 0x8000001ad6d57c46 */ /* 0x000fe2000f8001ff */
[----:B------:R-:W0:Y:S01]  /*4c10*/  LDGDEPBAR ;  /* 0x00000000000079af */ /* 0x000e220000000000 */
[C---:B------:R-:W-:Y:S01]  /*4c20*/  HMMA.16816.F32 R48, R8.reuse, R18, RZ ;  /* 0x000000120830723c */ /* 0x040fe200000018ff */
[----:B------:R-:W-:Y:S01]  /*4c30*/  VIADD R207, R195, 0x2000 ;  /* 0x00002000c3cf7836 */ /* 0x000fe20000000000 */
[-C--:B------:R-:W-:Y:S01]  /*4c40*/  ISETP.LT.OR P4, PT, R3, R213.reuse, P4 ;  /* 0x000000d50300720c */ /* 0x080fe20002781670 */
[----:B------:R-:W1:Y:S01]  /*4c50*/  LDSM.16.M88.4 R16, [R194] ;  /* 0x00000000c210783b */ /* 0x000e620000000200 */
[----:B------:R-:W-:Y:S01]  /*4c60*/  ISETP.LT.OR P2, PT, R2, R213, P2 ;  /* 0x000000d50200720c */ /* 0x000fe20001741670 */
[C---:B------:R-:W-:Y:S01]  /*4c70*/  VIADD R206, R195.reuse, 0x2800 ;  /* 0x00002800c3ce7836 */ /* 0x040fe20000000000 */
[----:B---3--:R-:W-:Y:S01]  /*4c80*/  HMMA.16816.F32 R60, R8, R28, RZ ;  /* 0x0000001c083c723c */ /* 0x008fe200000018ff */
[----:B------:R-:W-:Y:S01]  /*4c90*/  STL [R1+0x88], R108 ;  /* 0x0000886c01007387 */ /* 0x000fe20000100800 */
        /* <DEDUP_REMOVED lines=8> */
[----:B------:R-:W-:-:S02]  /*4d20*/  VIADD R199, R195, 0x6000 ;  /* 0x00006000c3c77836 */ /* 0x000fc40000000000 */
[C---:B------:R-:W-:Y:S01]  /*4d30*/  VIADD R198, R195.reuse, 0x6800 ;  /* 0x00006800c3c67836 */ /* 0x040fe20000000000 */
[----:B------:R-:W-:Y:S01]  /*4d40*/  HMMA.16816.F32 R52, R8, R38, RZ ;  /* 0x000000260834723c */ /* 0x000fe200000018ff */
[----:B------:R-:W-:Y:S01]  /*4d50*/  LDSM.16.M88.4 R8, [R193] ;  /* 0x00000000c108783b */ /* 0x000fe20000000200 */
[C---:B------:R-:W-:Y:S02]  /*4d60*/  VIADD R197, R195.reuse, 0x7000 ;  /* 0x00007000c3c57836 */ /* 0x040fe40000000000 */
[----:B------:R-:W-:Y:S02]  /*4d70*/  VIADD R196, R195, 0x7800 ;  /* 0x00007800c3c47836 */ /* 0x000fe40000000000 */
[C---:B----4-:R-:W-:Y:S01]  /*4d80*/  HMMA.16816.F32 R20, R12.reuse, R44, R24 ;  /* 0x0000002c0c14723c */ /* 0x050fe20000001818 */
[----:B------:R-:W2:Y:S05]  /*4d90*/  LDSM.16.M88.4 R24, [R190+0x9800] ;  /* 0x00980000be18783b */ /* 0x000eaa0000000200 */
[C---:B------:R-:W-:Y:S06]  /*4da0*/  HMMA.16816.F32 R28, R12.reuse, R46, R32 ;  /* 0x0000002e0c1c723c */ /* 0x040fec0000001820 */
[C---:B------:R-:W-:Y:S06]  /*4db0*/  HMMA.16816.F32 R32, R12.reuse, R64, R40 ;  /* 0x000000400c20723c */ /* 0x040fec0000001828 */
[C---:B------:R-:W-:Y:S01]  /*4dc0*/  HMMA.16816.F32 R36, R12.reuse, R66, R48 ;  /* 0x000000420c24723c */ /* 0x040fe20000001830 */
[----:B------:R-:W-:Y:S05]  /*4dd0*/  LDSM.16.M88.4 R48, [R189+0x1800] ;  /* 0x00180000bd30783b */ /* 0x000fea0000000200 */
[C---:B------:R-:W-:Y:S06]  /*4de0*/  HMMA.16816.F32 R40, R12.reuse, R76, R60 ;  /* 0x0000004c0c28723c */ /* 0x040fec000000183c */
[C---:B------:R-:W-:Y:S01]  /*4df0*/  HMMA.16816.F32 R60, R12.reuse, R78, R68 ;  /* 0x0000004e0c3c723c */ /* 0x040fe20000001844 */
[----:B------:R-:W3:Y:S04]  /*4e00*/  LDSM.16.M88.4 R76, [R189+0x800] ;  /* 0x00080000bd4c783b */ /* 0x000ee80000000200 */
[----:B------:R-:W-:Y:S01]  /*4e10*/  LDSM.16.M88.4 R68, [R184+0xa800] ;  /* 0x00a80000b844783b */ /* 0x000fe20000000200 */
[C---:B------:R-:W-:Y:S03]  /*4e20*/  HMMA.16816.F32 R64, R12.reuse, R80, R72 ;  /* 0x000000500c40723c */ /* 0x040fe60000001848 */
[----:B------:R-:W-:Y:S03]  /*4e30*/  LDSM.16.M88.4 R72, [R195+0x2000] ;  /* 0x00200000c348783b */ /* 0x000fe60000000200 */
[----:B------:R-:W-:Y:S01]  /*4e40*/  HMMA.16816.F32 R44, R12, R82, R52 ;  /* 0x000000520c2c723c */ /* 0x000fe20000001834 */
[----:B------:R-:W-:Y:S04]  /*4e50*/  LDSM.16.M88.4 R12, [R191+0x2000] ;  /* 0x00200000bf0c783b */ /* 0x000fe80000000200 */
[----:B------:R-:W4:Y:S01]  /*4e60*/  LDSM.16.M88.4 R52, [R184+0xa000] ;  /* 0x00a00000b834783b */ /* 0x000f220000000200 */
[C---:B-1----:R-:W-:Y:S03]  /*4e70*/  HMMA.16816.F32 R20, R16.reuse, R84, R20 ;  /* 0x000000541014723c */ /* 0x042fe60000001814 */
[----:B------:R-:W1:Y:S03]  /*4e80*/  LDSM.16.M88.4 R80, [R184+0xb000] ;  /* 0x00b00000b850783b */ /* 0x000e660000000200 */
        /* <DEDUP_REMOVED lines=8> */
[C---:B--2---:R-:W-:Y:S06]  /*4f10*/  HMMA.16816.F32 R64, R16.reuse, R24, R64 ;  /* 0x000000181040723c */ /* 0x044fec0000001840 */
[----:B------:R-:W-:Y:S01]  /*4f20*/  HMMA.16816.F32 R44, R16, R26, R44 ;  /* 0x0000001a102c723c */ /* 0x000fe2000000182c */
[----:B------:R-:W2:Y:S05]  /*4f30*/  LDSM.16.M88.4 R24, [R184+0xb800] ;  /* 0x00b80000b818783b */ /* 0x000eaa0000000200 */
[C---:B------:R-:W-:Y:S01]  /*4f40*/  HMMA.16816.F32 R16, R8.reuse, R92, R20 ;  /* 0x0000005c0810723c */ /* 0x040fe20000001814 */
[----:B------:R-:W5:Y:S05]  /*4f50*/  LDSM.16.M88.4 R20, [R192+0x2000] ;  /* 0x00200000c014783b */ /* 0x000f6a0000000200 */
[C---:B------:R-:W-:Y:S01]  /*4f60*/  HMMA.16816.F32 R28, R8.reuse, R94, R28 ;  /* 0x0000005e081c723c */ /* 0x040fe2000000181c */
[----:B------:R-:W-:Y:S05]  /*4f70*/  LDSM.16.M88.4 R92, [R195+0x5000] ;  /* 0x00500000c35c783b */ /* 0x000fea0000000200 */
[C---:B---3--:R-:W-:Y:S06]  /*4f80*/  HMMA.16816.F32 R32, R8.reuse, R76, R32 ;  /* 0x0000004c0820723c */ /* 0x048fec0000001820 */
[C---:B------:R-:W-:Y:S01]  /*4f90*/  HMMA.16816.F32 R36, R8.reuse, R78, R36 ;  /* 0x0000004e0824723c */ /* 0x040fe20000001824 */
[----:B------:R-:W3:Y:S05]  /*4fa0*/  LDSM.16.M88.4 R76, [R195+0x2800] ;  /* 0x00280000c34c783b */ /* 0x000eea0000000200 */
[C---:B------:R-:W-:Y:S06]  /*4fb0*/  HMMA.16816.F32 R40, R8.reuse, R100, R40 ;  /* 0x000000640828723c */ /* 0x040fec0000001828 */
[C---:B------:R-:W-:Y:S06]  /*4fc0*/  HMMA.16816.F32 R60, R8.reuse, R102, R60 ;  /* 0x00000066083c723c */ /* 0x040fec000000183c */
[C---:B------:R-:W-:Y:S06]  /*4fd0*/  HMMA.16816.F32 R64, R8.reuse, R48, R64 ;  /* 0x000000300840723c */ /* 0x040fec0000001840 */
        /* <DEDUP_REMOVED lines=14> */
[----:B------:R-:W2:Y:S05]  /*50c0*/  LDSM.16.M88.4 R24, [R190+0xb800] ;  /* 0x00b80000be18783b */ /* 0x000eaa0000000200 */
[C---:B-----5:R-:W-:Y:S01]  /*50d0*/  HMMA.16816.F32 R12, R20.reuse, R72, R16 ;  /* 0x00000048140c723c */ /* 0x060fe20000001810 */
[----:B------:R-:W-:Y:S05]  /*50e0*/  LDSM.16.M88.4 R16, [R193+0x2000] ;  /* 0x00200000c110783b */ /* 0x000fea0000000200 */
        /* <DEDUP_REMOVED lines=20> */
[----:B------:R-:W-:Y:S05]  /*5230*/  LDSM.16.M88.4 R80, [R195+0x4000] ;  /* 0x00400000c350783b */ /* 0x000fea0000000200 */
[C---:B--2---:R-:W-:Y:S06]  /*5240*/  HMMA.16816.F32 R64, R8.reuse, R24, R64 ;  /* 0x000000180840723c */ /* 0x044fec0000001840 */
[----:B------:R-:W-:Y:S01]  /*5250*/  HMMA.16816.F32 R44, R8, R26, R44 ;  /* 0x0000001a082c723c */ /* 0x000fe2000000182c */
[----:B------:R-:W1:Y:S05]  /*5260*/  LDSM.16.M88.4 R24, [R184+0xd800] ;  /* 0x00d80000b818783b */ /* 0x000e6a0000000200 */
[C---:B-----5:R-:W-:Y:S01]  /*5270*/  HMMA.16816.F32 R8, R16.reuse, R72, R12 ;  /* 0x000000481008723c */ /* 0x060fe2000000180c */
[----:B------:R-:W2:Y:S05]  /*5280*/  LDSM.16.M88.4 R12, [R192+0x4000] ;  /* 0x00400000c00c783b */ /* 0x000eaa0000000200 */
[C---:B------:R-:W-:Y:S01]  /*5290*/  HMMA.16816.F32 R28, R16.reuse, R74, R28 ;  /* 0x0000004a101c723c */ /* 0x040fe2000000181c */
[----:B------:R-:W-:Y:S05]  /*52a0*/  LDSM.16.M88.4 R72, [R190+0xc000] ;  /* 0x00c00000be48783b */ /* 0x000fea0000000200 */
[C---:B---3--:R-:W-:Y:S06]  /*52b0*/  HMMA.16816.F32 R32, R16.reuse, R76, R32 ;  /* 0x0000004c1020723c */ /* 0x048fec0000001820 */
[C---:B------:R-:W-:Y:S01]  /*52c0*/  HMMA.16816.F32 R36, R16.reuse, R78, R36 ;  /* 0x0000004e1024723c */ /* 0x040fe20000001824 */
[----:B------:R-:W-:Y:S05]  /*52d0*/  LDSM.16.M88.4 R76, [R190+0xc800] ;  /* 0x00c80000be4c783b */ /* 0x000fea0000000200 */
[C---:B------:R-:W-:Y:S06]  /*52e0*/  HMMA.16816.F32 R40, R16.reuse, R84, R40 ;  /* 0x000000541028723c */ /* 0x040fec0000001828 */
[C---:B------:R-:W-:Y:S01]  /*52f0*/  HMMA.16816.F32 R60, R16.reuse, R86, R60 ;  /* 0x00000056103c723c */ /* 0x040fe2000000183c */
[----:B------:R-:W3:Y:S05]  /*5300*/  LDSM.16.M88.4 R84, [R195+0x4800] ;  /* 0x00480000c354783b */ /* 0x000eea0000000200 */
[C---:B------:R-:W-:Y:S06]  /*5310*/  HMMA.16816.F32 R64, R16.reuse, R48, R64 ;  /* 0x000000301040723c */ /* 0x040fec0000001840 */
[----:B------:R-:W-:Y:S01]  /*5320*/  HMMA.16816.F32 R44, R16, R50, R44 ;  /* 0x00000032102c723c */ /* 0x000fe2000000182c */
[----:B------:R-:W-:Y:S05]  /*5330*/  LDSM.16.M88.4 R48, [R190+0xd800] ;  /* 0x00d80000be30783b */ /* 0x000fea0000000200 */
[C---:B----4-:R-:W-:Y:S01]  /*5340*/  HMMA.16816.F32 R16, R20.reuse, R52, R8 ;  /* 0x000000341410723c */ /* 0x050fe20000001808 */
[----:B------:R-:W-:Y:S05]  /*5350*/  LDSM.16.M88.4 R8, [R194+0x4000] ;  /* 0x00400000c208783b */ /* 0x000fea0000000200 */
[C---:B------:R-:W-:Y:S01]  /*5360*/  HMMA.16816.F32 R28, R20.reuse, R54, R28 ;  /* 0x00000036141c723c */ /* 0x040fe2000000181c */
[----:B------:R-:W4:Y:S05]  /*5370*/  LDSM.16.M88.4 R52, [R195+0x5800] ;  /* 0x00580000c334783b */ /* 0x000f2a0000000200 */
[C---:B------:R-:W-:Y:S06]  /*5380*/  HMMA.16816.F32 R32, R20.reuse, R68, R32 ;  /* 0x000000441420723c */ /* 0x040fec0000001820 */
[C---:B------:R-:W-:Y:S01]  /*5390*/  HMMA.16816.F32 R36, R20.reuse, R70, R36 ;  /* 0x000000461424723c */ /* 0x040fe20000001824 */
[----:B------:R-:W-:Y:S05]  /*53a0*/  LDSM.16.M88.4 R68, [R189+0x4000] ;  /* 0x00400000bd44783b */ /* 0x000fea0000000200 */
[C---:B------:R-:W-:Y:S06]  /*53b0*/  HMMA.16816.F32 R40, R20.reuse, R88, R40 ;  /* 0x000000581428723c */ /* 0x040fec0000001828 */
[C---:B-1----:R-:W-:Y:S06]  /*53c0*/  HMMA.16816.F32 R64, R20.reuse, R24, R64 ;  /* 0x000000181440723c */ /* 0x042fec0000001840 */
[C---:B------:R-:W-:Y:S01]  /*53d0*/  HMMA.16816.F32 R60, R20.reuse, R90, R60 ;  /* 0x0000005a143c723c */ /* 0x040fe2000000183c */
[----:B------:R-:W1:Y:S05]  /*53e0*/  LDSM.16.M88.4 R88, [R190+0xd000] ;  /* 0x00d00000be58783b */ /* 0x000e6a0000000200 */
[----:B------:R-:W-:Y:S01]  /*53f0*/  HMMA.16816.F32 R44, R20, R26, R44 ;  /* 0x0000001a142c723c */ /* 0x000fe2000000182c */
[----:B------:R-:W5:Y:S05]  /*5400*/  LDSM.16.M88.4 R20, [R193+0x4000] ;  /* 0x00400000c114783b */ /* 0x000f6a0000000200 */
[C---:B--2---:R-:W-:Y:S06]  /*5410*/  HMMA.16816.F32 R16, R12.reuse, R80, R16 ;  /* 0x000000500c10723c */ /* 0x044fec0000001810 */
[C---:B------:R-:W-:Y:S01]  /*5420*/  HMMA.16816.F32 R28, R12.reuse, R82, R28 ;  /* 0x000000520c1c723c */ /* 0x040fe2000000181c */
[----:B------:R-:W-:Y:S05]  /*5430*/  LDSM.16.M88.4 R80, [R184+0xe800] ;  /* 0x00e80000b850783b */ /* 0x000fea0000000200 */
[C---:B---3--:R-:W-:Y:S06]  /*5440*/  HMMA.16816.F32 R32, R12.reuse, R84, R32 ;  /* 0x000000540c20723c */ /* 0x048fec0000001820 */
[C---:B------:R-:W-:Y:S01]  /*5450*/  HMMA.16816.F32 R36, R12.reuse, R86, R36 ;  /* 0x000000560c24723c */ /* 0x040fe20000001824 */
[----:B------:R-:W2:Y:S05]  /*5460*/  LDSM.16.M88.4 R84, [R189+0x4800] ;  /* 0x00480000bd54783b */ /* 0x000eaa0000000200 */
[C---:B------:R-:W-:Y:S06]  /*5470*/  HMMA.16816.F32 R40, R12.reuse, R92, R40 ;  /* 0x0000005c0c28723c */ /* 0x040fec0000001828 */
[C---:B----4-:R-:W-:Y:S06]  /*5480*/  HMMA.16816.F32 R64, R12.reuse, R52, R64 ;  /* 0x000000340c40723c */ /* 0x050fec0000001840 */
[C---:B------:R-:W-:Y:S01]  /*5490*/  HMMA.16816.F32 R60, R12.reuse, R94, R60 ;  /* 0x0000005e0c3c723c */ /* 0x040fe2000000183c */
[----:B------:R-:W3:Y:S05]  /*54a0*/  LDSM.16.M88.4 R92, [R189+0x5000] ;  /* 0x00500000bd5c783b */ /* 0x000eea0000000200 */
[----:B------:R-:W-:Y:S01]  /*54b0*/  HMMA.16816.F32 R44, R12, R54, R44 ;  /* 0x000000360c2c723c */ /* 0x000fe2000000182c */
[----:B------:R-:W4:Y:S05]  /*54c0*/  LDSM.16.M88.4 R52, [R189+0x5800] ;  /* 0x00580000bd34783b */ /* 0x000f2a0000000200 */
[C---:B------:R-:W-:Y:S01]  /*54d0*/  HMMA.16816.F32 R24, R8.reuse, R72, R16 ;  /* 0x000000480818723c */ /* 0x040fe20000001810 */
[----:B------:R-:W-:Y:S05]  /*54e0*/  LDSM.16.M88.4 R16, [R191+0x6000] ;  /* 0x00600000bf10783b */ /* 0x000fea0000000200 */
[C---:B------:R-:W-:Y:S01]  /*54f0*/  HMMA.16816.F32 R12, R8.reuse, R74, R28 ;  /* 0x0000004a080c723c */ /* 0x040fe2000000181c */
[----:B------:R-:W-:Y:S05]  /*5500*/  LDSM.16.M88.4 R72, [R195+0x6800] ;  /* 0x00680000c348783b */ /* 0x000fea0000000200 */
[C---:B------:R-:W-:Y:S06]  /*5510*/  HMMA.16816.F32 R32, R8.reuse, R76, R32 ;  /* 0x0000004c0820723c */ /* 0x040fec0000001820 */
[C---:B------:R-:W-:Y:S01]  /*5520*/  HMMA.16816.F32 R36, R8.reuse, R78, R36 ;  /* 0x0000004e0824723c */ /* 0x040fe20000001824 */
[----:B------:R-:W4:Y:S05]  /*5530*/  LDSM.16.M88.4 R76, [R184+0xe000] ;  /* 0x00e00000b84c783b */ /* 0x000f2a0000000200 */
[C---:B-1----:R-:W-:Y:S06]  /*5540*/  HMMA.16816.F32 R40, R8.reuse, R88, R40 ;  /* 0x000000580828723c */ /* 0x042fec0000001828 */
[C---:B------:R-:W-:Y:S06]  /*5550*/  HMMA.16816.F32 R64, R8.reuse, R48, R64 ;  /* 0x000000300840723c */ /* 0x040fec0000001840 */
[C---:B------:R-:W-:Y:S01]  /*5560*/  HMMA.16816.F32 R60, R8.reuse, R90, R60 ;  /* 0x0000005a083c723c */ /* 0x040fe2000000183c */
[----:B------:R-:W1:Y:S05]  /*5570*/  LDSM.16.M88.4 R88, [R184+0xf000] ;  /* 0x00f00000b858783b */ /* 0x000e6a0000000200 */
[----:B------:R-:W-:Y:S01]  /*5580*/  HMMA.16816.F32 R44, R8, R50, R44 ;  /* 0x00000032082c723c */ /* 0x000fe2000000182c */
[----:B------:R-:W1:Y:S05]  /*5590*/  LDSM.16.M88.4 R48, [R184+0xf800] ;  /* 0x00f80000b830783b */ /* 0x000e6a0000000200 */
[C---:B-----5:R-:W-:Y:S06]  /*55a0*/  HMMA.16816.F32 R28, R20.reuse, R68, R24 ;  /* 0x00000044141c723c */ /* 0x060fec0000001818 */
[C---:B------:R-:W-:Y:S01]  /*55b0*/  HMMA.16816.F32 R24, R20.reuse, R70, R12 ;  /* 0x000000461418723c */ /* 0x040fe2000000180c */
[----:B------:R-:W-:Y:S04]  /*55c0*/  LDSM.16.M88.4 R12, [R192+0x6000] ;  /* 0x00600000c00c783b */ /* 0x000fe80000000200 */
[----:B------:R-:W5:Y:S01]  /*55d0*/  LDSM.16.M88.4 R68, [R195+0x6000] ;  /* 0x00600000c344783b */ /* 0x000f620000000200 */
[C---:B--2---:R-:W-:Y:S06]  /*55e0*/  HMMA.16816.F32 R8, R20.reuse, R84, R32 ;  /* 0x000000541408723c */ /* 0x044fec0000001820 */
[C---:B------:R-:W-:Y:S01]  /*55f0*/  HMMA.16816.F32 R36, R20.reuse, R86, R36 ;  /* 0x000000561424723c */ /* 0x040fe20000001824 */
[----:B------:R-:W-:Y:S05]  /*5600*/  LDSM.16.M88.4 R84, [R190+0xe000] ;  /* 0x00e00000be54783b */ /* 0x000fea0000000200 */
[C---:B---3--:R-:W-:Y:S06]  /*5610*/  HMMA.16816.F32 R40, R20.reuse, R92, R40 ;  /* 0x0000005c1428723c */ /* 0x048fec0000001828 */
[C---:B----4-:R-:W-:Y:S06]  /*5620*/  HMMA.16816.F32 R64, R20.reuse, R52, R64 ;  /* 0x000000341440723c */ /* 0x050fec0000001840 */
[C---:B------:R-:W-:Y:S01]  /*5630*/  HMMA.16816.F32 R60, R20.reuse, R94, R60 ;  /* 0x0000005e143c723c */ /* 0x040fe2000000183c */
[----:B------:R-:W-:Y:S05]  /*5640*/  LDSM.16.M88.4 R92, [R190+0xf000] ;  /* 0x00f00000be5c783b */ /* 0x000fea0000000200 */
[----:B------:R-:W-:Y:S01]  /*5650*/  HMMA.16816.F32 R44, R20, R54, R44 ;  /* 0x00000036142c723c */ /* 0x000fe2000000182c */
[----:B------:R-:W2:Y:S05]  /*5660*/  LDSM.16.M88.4 R52, [R195+0x7800] ;  /* 0x00780000c334783b */ /* 0x000eaa0000000200 */
[C---:B------:R-:W-:Y:S06]  /*5670*/  HMMA.16816.F32 R32, R16.reuse, R76, R28 ;  /* 0x0000004c1020723c */ /* 0x040fec000000181c */
[C---:B------:R-:W-:Y:S01]  /*5680*/  HMMA.16816.F32 R28, R16.reuse, R78, R24 ;  /* 0x0000004e101c723c */ /* 0x040fe20000001818 */
[----:B------:R-:W-:Y:S05]  /*5690*/  LDSM.16.M88.4 R76, [R189+0x6800] ;  /* 0x00680000bd4c783b */ /* 0x000fea0000000200 */
[C---:B------:R-:W-:Y:S01]  /*56a0*/  HMMA.16816.F32 R24, R16.reuse, R80, R8 ;  /* 0x000000501018723c */ /* 0x040fe20000001808 */
[----:B------:R-:W3:Y:S05]  /*56b0*/  LDSM.16.M88.4 R8, [R194+0x6000] ;  /* 0x00600000c208783b */ /* 0x000eea0000000200 */
[C---:B------:R-:W-:Y:S01]  /*56c0*/  HMMA.16816.F32 R20, R16.reuse, R82, R36 ;  /* 0x000000521014723c */ /* 0x040fe20000001824 */
[----:B------:R-:W-:Y:S05]  /*56d0*/  LDSM.16.M88.4 R80, [R189+0x7000] ;  /* 0x00700000bd50783b */ /* 0x000fea0000000200 */
[C---:B-1----:R-:W-:Y:S06]  /*56e0*/  HMMA.16816.F32 R40, R16.reuse, R88, R40 ;  /* 0x000000581028723c */ /* 0x042fec0000001828 */
[C---:B------:R-:W-:Y:S06]  /*56f0*/  HMMA.16816.F32 R64, R16.reuse, R48, R64 ;  /* 0x000000301040723c */ /* 0x040fec0000001840 */
[C---:B------:R-:W-:Y:S01]  /*5700*/  HMMA.16816.F32 R60, R16.reuse, R90, R60 ;  /* 0x0000005a103c723c */ /* 0x040fe2000000183c */
[----:B------:R-:W1:Y:S05]  /*5710*/  LDSM.16.M88.4 R88, [R190+0xe800] ;  /* 0x00e80000be58783b */ /* 0x000e6a0000000200 */
[----:B------:R-:W-:Y:S01]  /*5720*/  HMMA.16816.F32 R44, R16, R50, R44 ;  /* 0x00000032102c723c */ /* 0x000fe2000000182c */
[----:B------:R-:W-:Y:S05]  /*5730*/  LDSM.16.M88.4 R16, [R193+0x6000] ;  /* 0x00600000c110783b */ /* 0x000fea0000000200 */
[C---:B-----5:R-:W-:Y:S06]  /*5740*/  HMMA.16816.F32 R36, R12.reuse, R68, R32 ;  /* 0x000000440c24723c */ /* 0x060fec0000001820 */
[C---:B------:R-:W-:Y:S01]  /*5750*/  HMMA.16816.F32 R32, R12.reuse, R70, R28 ;  /* 0x000000460c20723c */ /* 0x040fe2000000181c */
[----:B------:R-:W4:Y:S05]  /*5760*/  LDSM.16.M88.4 R68, [R190+0xf800] ;  /* 0x00f80000be44783b */ /* 0x000f2a0000000200 */
[C---:B------:R-:W-:Y:S06]  /*5770*/  HMMA.16816.F32 R28, R12.reuse, R72, R24 ;  /* 0x000000480c1c723c */ /* 0x040fec0000001818 */
[C---:B------:R-:W-:Y:S01]  /*5780*/  HMMA.16816.F32 R24, R12.reuse, R74, R20 ;  /* 0x0000004a0c18723c */ /* 0x040fe20000001814 */
[----:B------:R-:W5:Y:S05]  /*5790*/  LDSM.16.M88.4 R72, [R189+0x6000] ;  /* 0x00600000bd48783b */ /* 0x000f6a0000000200 */
[C---:B------:R-:W-:Y:S06]  /*57a0*/  HMMA.16816.F32 R20, R12.reuse, R96, R40 ;  /* 0x000000600c14723c */ /* 0x040fec0000001828 */
[C---:B--2---:R-:W-:Y:S06]  /*57b0*/  HMMA.16816.F32 R64, R12.reuse, R52, R64 ;  /* 0x000000340c40723c */ /* 0x044fec0000001840 */
[C---:B------:R-:W-:Y:S06]  /*57c0*/  HMMA.16816.F32 R60, R12.reuse, R98, R60 ;  /* 0x000000620c3c723c */ /* 0x040fec000000183c */
[----:B------:R-:W-:Y:S01]  /*57d0*/  HMMA.16816.F32 R52, R12, R54, R44 ;  /* 0x000000360c34723c */ /* 0x000fe2000000182c */
[----:B------:R-:W2:Y:S01]  /*57e0*/  LDSM.16.M88.4 R44, [R189+0x7800] ;  /* 0x00780000bd2c783b */ /* 0x000ea20000000200 */
[----:B------:R-:W-:-:S04]  /*57f0*/  DEPBAR.LE SB0, 0x0 ;  /* 0x000080000000791a */ /* 0x000fc80000000000 */
[C---:B---3--:R-:W-:Y:S06]  /*5800*/  HMMA.16816.F32 R48, R8.reuse, R84, R36 ;  /* 0x000000540830723c */ /* 0x048fec0000001824 */
[C---:B------:R-:W-:Y:S06]  /*5810*/  HMMA.16816.F32 R40, R8.reuse, R86, R32 ;  /* 0x000000560828723c */ /* 0x040fec0000001820 */
[C---:B-1----:R-:W-:Y:S06]  /*5820*/  HMMA.16816.F32 R36, R8.reuse, R88, R28 ;  /* 0x000000580824723c */ /* 0x042fec000000181c */
[C---:B------:R-:W-:Y:S06]  /*5830*/  HMMA.16816.F32 R28, R8.reuse, R90, R24 ;  /* 0x0000005a081c723c */ /* 0x040fec0000001818 */
[C---:B------:R-:W-:Y:S06]  /*5840*/  HMMA.16816.F32 R12, R8.reuse, R92, R20 ;  /* 0x0000005c080c723c */ /* 0x040fec0000001814 */
[C---:B------:R-:W-:Y:S06]  /*5850*/  HMMA.16816.F32 R20, R8.reuse, R94, R60 ;  /* 0x0000005e0814723c */ /* 0x040fec000000183c */
[C---:B----4-:R-:W-:Y:S06]  /*5860*/  HMMA.16816.F32 R24, R8.reuse, R68, R64 ;  /* 0x000000440818723c */ /* 0x050fec0000001840 */
[----:B------:R-:W-:Y:S06]  /*5870*/  HMMA.16816.F32 R32, R8, R70, R52 ;  /* 0x000000460820723c */ /* 0x000fec0000001834 */
[----:B-----5:R-:W-:Y:S01]  /*5880*/  HMMA.16816.F32 R48, R16, R72, R48 ;  /* 0x000000481030723c */ /* 0x020fe20000001830 */
[----:B------:R-:W-:-:S02]  /*5890*/  VIADD R8, R6, 0x8 ;  /* 0x0000000806087836 */ /* 0x000fc40000000000 */
[----:B------:R-:W-:Y:S02]  /*58a0*/  IMAD.IADD R9, R214, 0x1, -R3 ;  /* 0x00000001d6097824 */ /* 0x000fe400078e0a03 */
[C---:B------:R-:W-:Y:S01]  /*58b0*/  VIADD R215, R8.reuse, UR36 ;  /* 0x0000002408d77c36 */ /* 0x040fe20008000000 */
[----:B------:R-:W-:Y:S01]  /*58c0*/  VIADDMNMX R216, R8, UR25, R7, PT ;  /* 0x0000001908d87c46 */ /* 0x000fe2000b800107 */
[--C-:B------:R-:W-:Y:S01]  /*58d0*/  IMAD.IADD R6, R214, 0x1, -R2.reuse ;  /* 0x00000001d6067824 */ /* 0x100fe200078e0a02 */
[----:B------:R-:W-:Y:S01]  /*58e0*/  IABS R9, R9 ;  /* 0x0000000900097213 */ /* 0x000fe20000000000 */
[----:B------:R-:W-:Y:S01]  /*58f0*/  IMAD.IADD R8, R215, 0x1, -R2 ;  /* 0x00000001d7087824 */ /* 0x000fe200078e0a02 */
[----:B------:R-:W-:Y:S01]  /*5900*/  ISETP.GE.AND P1, PT, R3, R216, PT ;  /* 0x000000d80300720c */ /* 0x000fe20003f26270 */
[C---:B------:R-:W-:Y:S01]  /*5910*/  IMAD.IADD R7, R215.reuse, 0x1, -R3 ;  /* 0x00000001d7077824 */ /* 0x040fe200078e0a03 */
[----:B------:R-:W-:Y:S01]  /*5920*/  VIADDMNMX R212, R215, -UR26, RZ, !PT ;  /* 0x8000001ad7d47c46 */ /* 0x000fe2000f8001ff */
[----:B------:R-:W-:Y:S01]  /*5930*/  IMAD.MOV.U32 R11, RZ, RZ, R9 ;  /* 0x000000ffff0b7224 */ /* 0x000fe200078e0009 */
[----:B------:R-:W-:Y:S01]  /*5940*/  IABS R6, R6 ;  /* 0x0000000600067213 */ /* 0x000fe20000000000 */
[----:B------:R-:W-:Y:S01]  /*5950*/  HMMA.16816.F32 R40, R16, R74, R40 ;  /* 0x0000004a1028723c */ /* 0x000fe20000001828 */
[----:B------:R-:W-:-:S02]  /*5960*/  ISETP.LT.OR P1, PT, R3, R212, P1 ;  /* 0x000000d40300720c */ /* 0x000fc40000f21670 */
[----:B------:R-:W-:Y:S02]  /*5970*/  IABS R3, R8 ;  /* 0x0000000800037213 */ /* 0x000fe40000000000 */
[----:B------:R-:W-:Y:S01]  /*5980*/  IABS R7, R7 ;  /* 0x0000000700077213 */ /* 0x000fe20000000000 */
[C---:B------:R-:W-:Y:S01]  /*5990*/  HMMA.16816.F32 R52, R16.reuse, R80, R12 ;  /* 0x000000501034723c */ /* 0x040fe2000000180c */
[----:B------:R-:W-:Y:S01]  /*59a0*/  I2FP.F32.S32 R9, R6 ;  /* 0x0000000600097245 */ /* 0x000fe20000201400 */
[----:B------:R-:W-:Y:S01]  /*59b0*/  VIADD R6, R2, 0x8 ;  /* 0x0000000802067836 */ /* 0x000fe20000000000 */
[----:B------:R-:W-:Y:S02]  /*59c0*/  I2FP.F32.S32 R8, R3 ;  /* 0x0000000300087245 */ /* 0x000fe40000201400 */
[----:B------:R-:W-:Y:S01]  /*59d0*/  I2FP.F32.S32 R11, R11 ;  /* 0x0000000b000b7245 */ /* 0x000fe20000201400 */
[----:B------:R-:W-:Y:S01]  /*59e0*/  FFMA.FTZ R10, R9, -UR19, R48 ;  /* 0x80000013090a7c23 */ /* 0x000fe20008010030 */
[----:B------:R-:W-:Y:S01]  /*59f0*/  I2FP.F32.S32 R3, R7 ;  /* 0x0000000700037245 */ /* 0x000fe20000201400 */
[----:B------:R-:W-:Y:S01]  /*5a00*/  IMAD.IADD R7, R214, 0x1, -R6 ;  /* 0x00000001d6077824 */ /* 0x000fe200078e0a06 */
[C---:B------:R-:W-:Y:S01]  /*5a10*/  ISETP.GE.AND P0, PT, R6.reuse, R217, PT ;  /* 0x000000d90600720c */ /* 0x040fe20003f06270 */
[----:B------:R-:W-:Y:S01]  /*5a20*/  FFMA.FTZ R12, R11, -UR19, R49 ;  /* 0x800000130b0c7c23 */ /* 0x000fe20008010031 */
[----:B------:R-:W-:Y:S01]  /*5a30*/  ISETP.GE.AND P6, PT, R6, R216, PT ;  /* 0x000000d80600720c */ /* 0x000fe20003fc6270 */
[----:B------:R-:W-:Y:S01]  /*5a40*/  FFMA.FTZ R11, R3, -UR19, R51 ;  /* 0x80000013030b7c23 */ /* 0x000fe20008010033 */
[----:B------:R-:W-:Y:S01]  /*5a50*/  VIADD R3, R2, 0x9 ;  /* 0x0000000902037836 */ /* 0x000fe20000000000 */
[----:B------:R-:W-:Y:S01]  /*5a60*/  ISETP.LT.OR P0, PT, R6, R213, P0 ;  /* 0x000000d50600720c */ /* 0x000fe20000701670 */
[----:B------:R-:W-:Y:S01]  /*5a70*/  FFMA.FTZ R13, R8, -UR19, R50 ;  /* 0x80000013080d7c23 */ /* 0x000fe20008010032 */
[----:B------:R-:W-:Y:S01]  /*5a80*/  ISETP.LT.OR P6, PT, R6, R212, P6 ;  /* 0x000000d40600720c */ /* 0x000fe200037c1670 */
[----:B------:R-:W-:Y:S01]  /*5a90*/  IMAD.IADD R6, R215, 0x1, -R6 ;  /* 0x00000001d7067824 */ /* 0x000fe200078e0a06 */
[C---:B------:R-:W-:Y:S01]  /*5aa0*/  ISETP.GE.AND P3, PT, R3.reuse, R217, PT ;  /* 0x000000d90300720c */ /* 0x040fe20003f66270 */
[----:B------:R-:W-:Y:S01]  /*5ab0*/  IMAD.IADD R8, R214, 0x1, -R3 ;  /* 0x00000001d6087824 */ /* 0x000fe200078e0a03 */
[----:B------:R-:W-:Y:S01]  /*5ac0*/  ISETP.GE.AND P5, PT, R3, R216, PT ;  /* 0x000000d80300720c */ /* 0x000fe20003fa6270 */
[----:B--2---:R-:W-:Y:S01]  /*5ad0*/  HMMA.16816.F32 R24, R16, R44, R24 ;  /* 0x0000002c1018723c */ /* 0x004fe20000001818 */
[----:B------:R-:W-:-:S02]  /*5ae0*/  IABS R7, R7 ;  /* 0x0000000700077213 */ /* 0x000fc40000000000 */
[C---:B------:R-:W-:Y:S01]  /*5af0*/  ISETP.LT.OR P3, PT, R3.reuse, R213, P3 ;  /* 0x000000d50300720c */ /* 0x040fe20001f61670 */
[----:B------:R-:W-:Y:S01]  /*5b00*/  BAR.SYNC.DEFER_BLOCKING 0x0 ;  /* 0x0000000000007b1d */ /* 0x000fe20000010000 */
[----:B------:R-:W-:Y:S01]  /*5b10*/  ISETP.LT.OR P5, PT, R3, R212, P5 ;  /* 0x000000d40300720c */ /* 0x000fe20002fa1670 */
[----:B------:R-:W-:Y:S01]  /*5b20*/  IMAD.IADD R3, R215, 0x1, -R3 ;  /* 0x00000001d7037824 */ /* 0x000fe200078e0a03 */
[----:B------:R-:W-:Y:S01]  /*5b30*/  IABS R6, R6 ;  /* 0x0000000600067213 */ /* 0x000fe20000000000 */
[C---:B------:R-:W-:Y:S01]  /*5b40*/  HMMA.16816.F32 R44, R16.reuse, R46, R32 ;  /* 0x0000002e102c723c */ /* 0x040fe20000001820 */
[----:B------:R-:W-:Y:S02]  /*5b50*/  I2FP.F32.S32 R7, R7 ;  /* 0x0000000700077245 */ /* 0x000fe40000201400 */
[----:B------:R-:W-:Y:S02]  /*5b60*/  I2FP.F32.S32 R6, R6 ;  /* 0x0000000600067245 */ /* 0x000fe40000201400 */
[----:B------:R-:W-:Y:S01]  /*5b70*/  IABS R3, R3 ;  /* 0x0000000300037213 */ /* 0x000fe20000000000 */
[----:B------:R-:W-:Y:S01]  /*5b80*/  FFMA.FTZ R9, R7, -UR19, R40 ;  /* 0x8000001307097c23 */ /* 0x000fe20008010028 */
[----:B------:R-:W-:Y:S01]  /*5b90*/  FSEL R35, R10, -INF , !P2 ;  /* 0xff8000000a237808 */ /* 0x000fe20005000000 */
[----:B------:R-:W-:Y:S01]  /*5ba0*/  HMMA.16816.F32 R36, R16, R76, R36 ;  /* 0x0000004c1024723c */ /* 0x000fe20000001824 */
[----:B------:R-:W-:-:S02]  /*5bb0*/  ISETP.GE.AND P2, PT, R2, R216, PT ;  /* 0x000000d80200720c */ /* 0x000fc40003f46270 */
[----:B------:R-:W-:Y:S02]  /*5bc0*/  IABS R7, R8 ;  /* 0x0000000800077213 */ /* 0x000fe40000000000 */
[----:B------:R-:W-:Y:S01]  /*5bd0*/  I2FP.F32.S32 R3, R3 ;  /* 0x0000000300037245 */ /* 0x000fe20000201400 */
[C---:B------:R-:W-:Y:S01]  /*5be0*/  HMMA.16816.F32 R28, R16.reuse, R78, R28 ;  /* 0x0000004e101c723c */ /* 0x040fe2000000181c */
[----:B------:R-:W-:Y:S02]  /*5bf0*/  ISETP.LT.OR P2, PT, R2, R212, P2 ;  /* 0x000000d40200720c */ /* 0x000fe40001741670 */
[----:B------:R-:W-:Y:S01]  /*5c00*/  I2FP.F32.S32 R7, R7 ;  /* 0x0000000700077245 */ /* 0x000fe20000201400 */
[----:B------:R-:W-:Y:S01]  /*5c10*/  FFMA.FTZ R14, R3, -UR19, R43 ;  /* 0x80000013030e7c23 */ /* 0x000fe2000801002b */
[----:B------:R-:W-:Y:S01]  /*5c20*/  FSEL R33, R12, -INF , !P4 ;  /* 0xff8000000c217808 */ /* 0x000fe20006000000 */
[----:B------:R-:W-:Y:S01]  /*5c30*/  HMMA.16816.F32 R20, R16, R82, R20 ;  /* 0x000000521014723c */ /* 0x000fe20000001814 */
[----:B------:R-:W-:-:S02]  /*5c40*/  VIADD R3, R2, 0x11 ;  /* 0x0000001102037836 */ /* 0x000fc40000000000 */
[----:B------:R-:W-:Y:S01]  /*5c50*/  FFMA.FTZ R15, R7, -UR19, R41 ;  /* 0x80000013070f7c23 */ /* 0x000fe20008010029 */
[----:B------:R-:W-:Y:S01]  /*5c60*/  VIADD R7, R2, 0x18 ;  /* 0x0000001802077836 */ /* 0x000fe20000000000 */
[----:B------:R-:W-:Y:S02]  /*5c70*/  FSEL R43, R11, -INF , !P1 ;  /* 0xff8000000b2b7808 */ /* 0x000fe40004800000 */
[----:B------:R-:W-:Y:S01]  /*5c80*/  FSEL R41, R9, -INF , !P0 ;  /* 0xff80000009297808 */ /* 0x000fe20004000000 */
[----:B------:R-:W-:Y:S01]  /*5c90*/  FFMA.FTZ R16, R6, -UR19, R42 ;  /* 0x8000001306107c23 */ /* 0x000fe2000801002a */
[----:B------:R-:W-:Y:S01]  /*5ca0*/  VIADD R6, R2, 0x10 ;  /* 0x0000001002067836 */ /* 0x000fe20000000000 */
[----:B------:R-:W-:Y:S01]  /*5cb0*/  FSEL R42, R13, -INF , !P2 ;  /* 0xff8000000d2a7808 */ /* 0x000fe20005000000 */
[C---:B------:R-:W-:Y:S01]  /*5cc0*/  IMAD.IADD R8, R214.reuse, 0x1, -R7 ;  /* 0x00000001d6087824 */ /* 0x040fe200078e0a07 */
[-C--:B------:R-:W-:Y:S01]  /*5cd0*/  ISETP.GE.AND P1, PT, R3, R217.reuse, PT ;  /* 0x000000d90300720c */ /* 0x080fe20003f26270 */
[----:B------:R-:W-:Y:S01]  /*5ce0*/  IMAD.IADD R10, R214, 0x1, -R6 ;  /* 0x00000001d60a7824 */ /* 0x000fe200078e0a06 */
[----:B------:R-:W-:Y:S01]  /*5cf0*/  ISETP.GE.AND P2, PT, R6, R217, PT ;  /* 0x000000d90600720c */ /* 0x000fe20003f46270 */
[----:B------:R-:W-:Y:S01]  /*5d00*/  IMAD.IADD R9, R214, 0x1, -R3 ;  /* 0x00000001d6097824 */ /* 0x000fe200078e0a03 */
[----:B------:R-:W-:-:S02]  /*5d10*/  ISETP.GE.AND P4, PT, R6, R216, PT ;  /* 0x000000d80600720c */ /* 0x000fc40003f86270 */
[CC--:B------:R-:W-:Y:S02]  /*5d20*/  ISETP.LT.OR P2, PT, R6.reuse, R213.reuse, P2 ;  /* 0x000000d50600720c */ /* 0x0c0fe40001741670 */
[----:B------:R-:W-:Y:S01]  /*5d30*/  ISETP.LT.OR P4, PT, R6, R212, P4 ;  /* 0x000000d40600720c */ /* 0x000fe20002781670 */
[----:B------:R-:W-:Y:S01]  /*5d40*/  IMAD.IADD R6, R215, 0x1, -R6 ;  /* 0x00000001d7067824 */ /* 0x000fe200078e0a06 */
[C---:B------:R-:W-:Y:S02]  /*5d50*/  ISETP.GE.AND P0, PT, R3.reuse, R216, PT ;  /* 0x000000d80300720c */ /* 0x040fe40003f06270 */
[C---:B------:R-:W-:Y:S02]  /*5d60*/  ISETP.LT.OR P1, PT, R3.reuse, R213, P1 ;  /* 0x000000d50300720c */ /* 0x040fe40000f21670 */
[----:B------:R-:W-:Y:S01]  /*5d70*/  ISETP.LT.OR P0, PT, R3, R212, P0 ;  /* 0x000000d40300720c */ /* 0x000fe20000701670 */
[----:B------:R-:W-:Y:S01]  /*5d80*/  IMAD.IADD R3, R215, 0x1, -R3 ;  /* 0x00000001d7037824 */ /* 0x000fe200078e0a03 */
[----:B------:R-:W-:-:S02]  /*5d90*/  IABS R6, R6 ;  /* 0x0000000600067213 */ /* 0x000fc40000000000 */
[----:B------:R-:W-:Y:S02]  /*5da0*/  IABS R8, R8 ;  /* 0x0000000800087213 */ /* 0x000fe40000000000 */
[----:B------:R-:W-:Y:S02]  /*5db0*/  IABS R11, R10 ;  /* 0x0000000a000b7213 */ /* 0x000fe40000000000 */
[----:B------:R-:W-:Y:S01]  /*5dc0*/  IABS R10, R9 ;  /* 0x00000009000a7213 */ /* 0x000fe20000000000 */
[----:B------:R-:W-:Y:S01]  /*5dd0*/  IMAD.MOV.U32 R9, RZ, RZ, R6 ;  /* 0x000000ffff097224 */ /* 0x000fe200078e0006 */
[----:B------:R-:W-:Y:S01]  /*5de0*/  IABS R3, R3 ;  /* 0x0000000300037213 */ /* 0x000fe20000000000 */
[----:B------:R-:W-:Y:S01]  /*5df0*/  IMAD.MOV.U32 R6, RZ, RZ, R8 ;  /* 0x000000ffff067224 */ /* 0x000fe200078e0008 */
        /* <DEDUP_REMOVED lines=8> */
[----:B------:R-:W-:Y:S01]  /*5e80*/  FSEL R40, R14, -INF , !P5 ;  /* 0xff8000000e287808 */ /* 0x000fe20006800000 */
[----:B------:R-:W-:Y:S01]  /*5e90*/  FFMA.FTZ R17, R3, -UR19, R28 ;  /* 0x8000001303117c23 */ /* 0x000fe2000801001c */
[----:B------:R-:W-:Y:S01]  /*5ea0*/  FSEL R150, R11, -INF , !P2 ;  /* 0xff8000000b967808 */ /* 0x000fe20005000000 */
[----:B------:R-:W-:Y:S01]  /*5eb0*/  FFMA.FTZ R10, R10, -UR19, R37 ;  /* 0x800000130a0a7c23 */ /* 0x000fe20008010025 */
[----:B------:R-:W-:Y:S01]  /*5ec0*/  ISETP.GE.AND P5, PT, R6, R217, PT ;  /* 0x000000d90600720c */ /* 0x000fe20003fa6270 */
[----:B------:R-:W-:Y:S01]  /*5ed0*/  VIADD R3, R2, 0x20 ;  /* 0x0000002002037836 */ /* 0x000fe20000000000 */
[----:B------:R-:W-:Y:S01]  /*5ee0*/  ISETP.GE.AND P2, PT, R6, R216, PT ;  /* 0x000000d80600720c */ /* 0x000fe20003f46270 */
[----:B------:R-:W-:Y:S01]  /*5ef0*/  FFMA.FTZ R18, R8, -UR19, R39 ;  /* 0x8000001308127c23 */ /* 0x000fe20008010027 */
[----:B------:R-:W-:Y:S01]  /*5f00*/  FSEL R164, R9, -INF , !P4 ;  /* 0xff80000009a47808 */ /* 0x000fe20006000000 */
[--C-:B------:R-:W-:Y:S01]  /*5f10*/  IMAD.IADD R9, R214, 0x1, -R6.reuse ;  /* 0x00000001d6097824 */ /* 0x100fe200078e0a06 */
[----:B------:R-:W-:Y:S01]  /*5f20*/  ISETP.LT.OR P5, PT, R6, R213, P5 ;  /* 0x000000d50600720c */ /* 0x000fe20002fa1670 */
[----:B------:R-:W-:Y:S01]  /*5f30*/  IMAD.IADD R8, R214, 0x1, -R3 ;  /* 0x00000001d6087824 */ /* 0x000fe200078e0a03 */
[----:B------:R-:W-:Y:S01]  /*5f40*/  ISETP.LT.OR P2, PT, R6, R212, P2 ;  /* 0x000000d40600720c */ /* 0x000fe20001741670 */
[----:B------:R-:W-:Y:S01]  /*5f50*/  IMAD.IADD R6, R215, 0x1, -R6 ;  /* 0x00000001d7067824 */ /* 0x000fe200078e0a06 */
        /* <DEDUP_REMOVED lines=9> */
[----:B------:R-:W-:Y:S01]  /*5ff0*/  IMAD.IADD R7, R215, 0x1, -R7 ;  /* 0x00000001d7077824 */ /* 0x000fe200078e0a07 */
[C---:B------:R-:W-:Y:S02]  /*6000*/  ISETP.LT.OR P4, PT, R3.reuse, R213, P4 ;  /* 0x000000d50300720c */ /* 0x040fe40002781670 */
[----:B------:R-:W-:Y:S01]  /*6010*/  ISETP.LT.OR P1, PT, R3, R212, P1 ;  /* 0x000000d40300720c */ /* 0x000fe20000f21670 */
[----:B------:R-:W-:Y:S01]  /*6020*/  IMAD.IADD R3, R215, 0x1, -R3 ;  /* 0x00000001d7037824 */ /* 0x000fe200078e0a03 */
[----:B------:R-:W-:Y:S02]  /*6030*/  IABS R6, R6 ;  /* 0x0000000600067213 */ /* 0x000fe40000000000 */
[----:B------:R-:W-:-:S02]  /*6040*/  IABS R8, R8 ;  /* 0x0000000800087213 */ /* 0x000fc40000000000 */
[----:B------:R-:W-:Y:S02]  /*6050*/  I2FP.F32.S32 R6, R6 ;  /* 0x0000000600067245 */ /* 0x000fe40000201400 */
[----:B------:R-:W-:Y:S01]  /*6060*/  IABS R7, R7 ;  /* 0x0000000700077213 */ /* 0x000fe20000000000 */
[----:B------:R-:W-:Y:S01]  /*6070*/  IMAD.MOV.U32 R10, RZ, RZ, R8 ;  /* 0x000000ffff0a7224 */ /* 0x000fe200078e0008 */
[----:B------:R-:W-:Y:S01]  /*6080*/  IABS R9, R9 ;  /* 0x0000000900097213 */ /* 0x000fe20000000000 */
[----:B------:R-:W-:Y:S01]  /*6090*/  FFMA.FTZ R14, R6, -UR19, R31 ;  /* 0x80000013060e7c23 */ /* 0x000fe2000801001f */
[----:B------:R-:W-:Y:S01]  /*60a0*/  IABS R3, R3 ;  /* 0x0000000300037213 */ /* 0x000fe20000000000 */
[----:B------:R-:W-:Y:S01]  /*60b0*/  VIADD R6, R2, 0x21 ;  /* 0x0000002102067836 */ /* 0x000fe20000000000 */
[----:B------:R-:W-:Y:S02]  /*60c0*/  I2FP.F32.S32 R7, R7 ;  /* 0x0000000700077245 */ /* 0x000fe40000201400 */
[----:B------:R-:W-:-:S02]  /*60d0*/  I2FP.F32.S32 R9, R9 ;  /* 0x0000000900097245 */ /* 0x000fc40000201400 */
[----:B------:R-:W-:Y:S01]  /*60e0*/  I2FP.F32.S32 R3, R3 ;  /* 0x0000000300037245 */ /* 0x000fe20000201400 */
[----:B------:R-:W-:Y:S01]  /*60f0*/  FFMA.FTZ R8, R7, -UR19, R30 ;  /* 0x8000001307087c23 */ /* 0x000fe2000801001e */
        /* <DEDUP_REMOVED lines=10> */
[----:B------:R-:W-:Y:S01]  /*61a0*/  IMAD.IADD R10, R214, 0x1, -R6 ;  /* 0x00000001d60a7824 */ /* 0x000fe200078e0a06 */
[----:B------:R-:W-:-:S02]  /*61b0*/  ISETP.LT.OR P0, PT, R6, R213, P0 ;  /* 0x000000d50600720c */ /* 0x000fc40000701670 */
[----:B------:R-:W-:Y:S01]  /*61c0*/  ISETP.LT.OR P6, PT, R6, R212, P6 ;  /* 0x000000d40600720c */ /* 0x000fe200037c1670 */
[----:B------:R-:W-:Y:S01]  /*61d0*/  IMAD.IADD R6, R215, 0x1, -R6 ;  /* 0x00000001d7067824 */ /* 0x000fe200078e0a06 */
[----:B------:R-:W-:Y:S01]  /*61e0*/  FSEL R149, R8, -INF , !P3 ;  /* 0xff80000008957808 */ /* 0x000fe20005800000 */
[C---:B------:R-:W-:Y:S01]  /*61f0*/  IMAD.IADD R8, R214.reuse, 0x1, -R7 ;  /* 0x00000001d6087824 */ /* 0x040fe200078e0a07 */
[----:B------:R-:W-:Y:S01]  /*6200*/  FSEL R148, R9, -INF , !P5 ;  /* 0xff80000009947808 */ /* 0x000fe20006800000 */
[----:B------:R-:W-:Y:S01]  /*6210*/  IMAD.IADD R9, R214, 0x1, -R3 ;  /* 0x00000001d6097824 */ /* 0x000fe200078e0a03 */
[C---:B------:R-:W-:Y:S02]  /*6220*/  ISETP.GE.AND P3, PT, R3.reuse, R217, PT ;  /* 0x000000d90300720c */ /* 0x040fe40003f66270 */
[C---:B------:R-:W-:Y:S02]  /*6230*/  ISETP.GE.AND P5, PT, R3.reuse, R216, PT ;  /* 0x000000d80300720c */ /* 0x040fe40003fa6270 */
[----:B------:R-:W-:-:S02]  /*6240*/  ISETP.LT.OR P3, PT, R3, R213, P3 ;  /* 0x000000d50300720c */ /* 0x000fc40001f61670 */
[----:B------:R-:W-:Y:S01]  /*6250*/  ISETP.LT.OR P5, PT, R3, R212, P5 ;  /* 0x000000d40300720c */ /* 0x000fe20002fa1670 */
[----:B------:R-:W-:Y:S01]  /*6260*/  IMAD.IADD R3, R215, 0x1, -R3 ;  /* 0x00000001d7037824 */ /* 0x000fe200078e0a03 */
[----:B------:R-:W-:Y:S02]  /*6270*/  IABS R6, R6 ;  /* 0x0000000600067213 */ /* 0x000fe40000000000 */
[----:B------:R-:W-:Y:S02]  /*6280*/  IABS R8, R8 ;  /* 0x0000000800087213 */ /* 0x000fe40000000000 */
[----:B------:R-:W-:Y:S02]  /*6290*/  IABS R11, R10 ;  /* 0x0000000a000b7213 */ /* 0x000fe40000000000 */
[----:B------:R-:W-:Y:S01]  /*62a0*/  IABS R10, R9 ;  /* 0x00000009000a7213 */ /* 0x000fe20000000000 */
[----:B------:R-:W-:Y:S01]  /*62b0*/  IMAD.MOV.U32 R9, RZ, RZ, R6 ;  /* 0x000000ffff097224 */ /* 0x000fe200078e0006 */
[----:B------:R-:W-:Y:S01]  /*62c0*/  IABS R3, R3 ;  /* 0x0000000300037213 */ /* 0x000fe20000000000 */
[----:B------:R-:W-:Y:S01]  /*62d0*/  IMAD.MOV.U32 R6, RZ, RZ, R8 ;  /* 0x000000ffff067224 */ /* 0x000fe200078e0008 */
[----:B------:R-:W-:-:S02]  /*62e0*/  I2FP.F32.S32 R10, R10 ;  /* 0x0000000a000a7245 */ /* 0x000fc40000201400 */
[----:B------:R-:W-:Y:S02]  /*62f0*/  I2FP.F32.S32 R8, R3 ;  /* 0x0000000300087245 */ /* 0x000fe40000201400 */
        /* <DEDUP_REMOVED lines=8> */
[----:B------:R-:W-:-:S02]  /*6380*/  VIADD R3, R2, 0x31 ;  /* 0x0000003102037836 */ /* 0x000fc40000000000 */
[----:B------:R-:W-:Y:S01]  /*6390*/  FFMA.FTZ R11, R11, -UR19, R53 ;  /* 0x800000130b0b7c23 */ /* 0x000fe20008010035 */
[----:B------:R-:W-:Y:S01]  /*63a0*/  FSEL R237, R9, -INF , !P6 ;  /* 0xff80000009ed7808 */ /* 0x000fe20007000000 */
[----:B------:R-:W-:Y:S01]  /*63b0*/  IMAD.IADD R9, R214, 0x1, -R6 ;  /* 0x00000001d6097824 */ /* 0x000fe200078e0a06 */
[----:B------:R-:W-:Y:S01]  /*63c0*/  FSEL R152, R14, -INF , !P2 ;  /* 0xff8000000e987808 */ /* 0x000fe20005000000 */
[----:B------:R-:W-:Y:S01]  /*63d0*/  FFMA.FTZ R16, R8, -UR19, R22 ;  /* 0x8000001308107c23 */ /* 0x000fe20008010016 */
[----:B------:R-:W-:Y:S01]  /*63e0*/  FSEL R219, R13, -INF , !P4 ;  /* 0xff8000000ddb7808 */ /* 0x000fe20006000000 */
[----:B------:R-:W-:Y:S01]  /*63f0*/  IMAD.IADD R8, R214, 0x1, -R3 ;  /* 0x00000001d6087824 */ /* 0x000fe200078e0a03 */
[CC--:B------:R-:W-:Y:S02]  /*6400*/  ISETP.GE.AND P6, PT, R3.reuse, R217.reuse, PT ;  /* 0x000000d90300720c */ /* 0x0c0fe40003fc6270 */
[----:B------:R-:W-:Y:S02]  /*6410*/  ISETP.GE.AND P3, PT, R3, R216, PT ;  /* 0x000000d80300720c */ /* 0x000fe40003f66270 */
[----:B------:R-:W-:-:S02]  /*6420*/  ISETP.GE.AND P2, PT, R7, R217, PT ;  /* 0x000000d90700720c */ /* 0x000fc40003f46270 */
[----:B------:R-:W-:Y:S02]  /*6430*/  ISETP.GE.AND P4, PT, R7, R216, PT ;  /* 0x000000d80700720c */ /* 0x000fe40003f86270 */
[----:B------:R-:W-:Y:S02]  /*6440*/  FSEL R239, R12, -INF , !P1 ;  /* 0xff8000000cef7808 */ /* 0x000fe40004800000 */
[----:B------:R-:W-:Y:S01]  /*6450*/  FSEL R252, R11, -INF , !P0 ;  /* 0xff8000000bfc7808 */ /* 0x000fe20004000000 */
[----:B------:R-:W1:Y:S01]  /*6460*/  LDC.U8 R12, c[0x0][0x388] ;  /* 0x0000e200ff0c7b82 */ /* 0x000e620000000000 */
[C---:B------:R-:W-:Y:S02]  /*6470*/  ISETP.LT.OR P6, PT, R3.reuse, R213, P6 ;  /* 0x000000d50300720c */ /* 0x040fe400037c1670 */
[----:B------:R-:W-:Y:S01]  /*6480*/  ISETP.LT.OR P3, PT, R3, R212, P3 ;  /* 0x000000d40300720c */ /* 0x000fe20001f61670 */
[----:B------:R-:W-:Y:S01]  /*6490*/  IMAD.IADD R3, R215, 0x1, -R3 ;  /* 0x00000001d7037824 */ /* 0x000fe200078e0a03 */
[----:B------:R-:W-:-:S02]  /*64a0*/  ISETP.GE.AND P1, PT, R6, R217, PT ;  /* 0x000000d90600720c */ /* 0x000fc40003f26270 */
[C---:B------:R-:W-:Y:S02]  /*64b0*/  ISETP.GE.AND P0, PT, R6.reuse, R216, PT ;  /* 0x000000d80600720c */ /* 0x040fe40003f06270 */
[C---:B------:R-:W-:Y:S02]  /*64c0*/  ISETP.LT.OR P2, PT, R7.reuse, R213, P2 ;  /* 0x000000d50700720c */ /* 0x040fe40001741670 */
[-C--:B------:R-:W-:Y:S01]  /*64d0*/  ISETP.LT.OR P4, PT, R7, R212.reuse, P4 ;  /* 0x000000d40700720c */ /* 0x080fe20002781670 */
[C---:B------:R-:W-:Y:S01]  /*64e0*/  IMAD.IADD R7, R215.reuse, 0x1, -R7 ;  /* 0x00000001d7077824 */ /* 0x040fe200078e0a07 */
[----:B------:R-:W-:Y:S02]  /*64f0*/  IABS R10, R9 ;  /* 0x00000009000a7213 */ /* 0x000fe40000000000 */
[C---:B------:R-:W-:Y:S02]  /*6500*/  ISETP.LT.OR P1, PT, R6.reuse, R213, P1 ;  /* 0x000000d50600720c */ /* 0x040fe40000f21670 */
[----:B------:R-:W-:Y:S01]  /*6510*/  ISETP.LT.OR P0, PT, R6, R212, P0 ;  /* 0x000000d40600720c */ /* 0x000fe20000701670 */
[----:B------:R-:W-:Y:S01]  /*6520*/  IMAD.IADD R6, R215, 0x1, -R6 ;  /* 0x00000001d7067824 */ /* 0x000fe200078e0a06 */
[----:B------:R-:W-:Y:S01]  /*6530*/  IABS R9, R8 ;  /* 0x0000000800097213 */ /* 0x000fe20000000000 */
[----:B------:R-:W-:Y:S01]  /*6540*/  IMAD.MOV.U32 R8, RZ, RZ, R10 ;  /* 0x000000ffff087224 */ /* 0x000fe200078e000a */
[----:B------:R-:W-:-:S02]  /*6550*/  IABS R3, R3 ;  /* 0x0000000300037213 */ /* 0x000fc40000000000 */
[----:B------:R-:W-:Y:S02]  /*6560*/  IABS R7, R7 ;  /* 0x0000000700077213 */ /* 0x000fe40000000000 */
[----:B------:R-:W-:Y:S02]  /*6570*/  I2FP.F32.S32 R9, R9 ;  /* 0x0000000900097245 */ /* 0x000fe40000201400 */
[----:B------:R-:W-:Y:S02]  /*6580*/  I2FP.F32.S32 R3, R3 ;  /* 0x0000000300037245 */ /* 0x000fe40000201400 */
[----:B------:R-:W-:Y:S01]  /*6590*/  IABS R6, R6 ;  /* 0x0000000600067213 */ /* 0x000fe20000000000 */
[----:B------:R-:W-:Y:S01]  /*65a0*/  FFMA.FTZ R11, R9, -UR19, R25 ;  /* 0x80000013090b7c23 */ /* 0x000fe20008010019 */
[----:B------:R-:W-:Y:S01]  /*65b0*/  I2FP.F32.S32 R7, R7 ;  /* 0x0000000700077245 */ /* 0x000fe20000201400 */
[----:B------:R-:W-:Y:S01]  /*65c0*/  FFMA.FTZ R9, R3, -UR19, R27 ;  /* 0x8000001303097c23 */ /* 0x000fe2000801001b */
[----:B------:R-:W-:Y:S01]  /*65d0*/  I2FP.F32.S32 R8, R8 ;  /* 0x0000000800087245 */ /* 0x000fe20000201400 */
[C---:B------:R-:W-:Y:S01]  /*65e0*/  VIADD R3, R2.reuse, 0x38 ;  /* 0x0000003802037836 */ /* 0x040fe20000000000 */
[----:B------:R-:W-:Y:S01]  /*65f0*/  I2FP.F32.S32 R6, R6 ;  /* 0x0000000600067245 */ /* 0x000fe20000201400 */
[----:B------:R-:W-:Y:S01]  /*6600*/  FFMA.FTZ R7, R7, -UR19, R23 ;  /* 0x8000001307077c23 */ /* 0x000fe20008010017 */
[----:B------:R-:W-:-:S02]  /*6610*/  VIADD R2, R2, 0x39 ;  /* 0x0000003902027836 */ /* 0x000fc40000000000 */
[----:B------:R-:W-:Y:S01]  /*6620*/  FFMA.FTZ R8, R8, -UR19, R24 ;  /* 0x8000001308087c23 */ /* 0x000fe20008010018 */
[----:B------:R-:W-:Y:S01]  /*6630*/  FSEL R238, R16, -INF , !P5 ;  /* 0xff80000010ee7808 */ /* 0x000fe20006800000 */
[----:B------:R-:W-:Y:S01]  /*6640*/  FFMA.FTZ R10, R6, -UR19, R26 ;  /* 0x80000013060a7c23 */ /* 0x000fe2000801001a */
[----:B------:R-:W-:Y:S01]  /*6650*/  FSEL R218, R15, -INF , !P2 ;  /* 0xff8000000fda7808 */ /* 0x000fe20005000000 */
[C---:B------:R-:W-:Y:S01]  /*6660*/  IMAD.IADD R6, R214.reuse, 0x1, -R3 ;  /* 0x00000001d6067824 */ /* 0x040fe200078e0a03 */
[----:B------:R-:W-:Y:S01]  /*6670*/  FSEL R225, R7, -INF , !P4 ;  /* 0xff80000007e17808 */ /* 0x000fe20006000000 */
[----:B------:R-:W-:Y:S01]  /*6680*/  IMAD.IADD R7, R214, 0x1, -R2 ;  /* 0x00000001d6077824 */ /* 0x000fe200078e0a02 */
[----:B------:R-:W-:Y:S02]  /*6690*/  FSEL R170, R8, -INF , !P1 ;  /* 0xff80000008aa7808 */ /* 0x000fe40004800000 */
[C---:B------:R-:W-:Y:S02]  /*66a0*/  ISETP.GE.AND P5, PT, R3.reuse, R217, PT ;  /* 0x000000d90300720c */ /* 0x040fe40003fa6270 */
[----:B------:R-:W-:-:S02]  /*66b0*/  ISETP.GE.AND P2, PT, R3, R216, PT ;  /* 0x000000d80300720c */ /* 0x000fc40003f46270 */
[C---:B------:R-:W-:Y:S02]  /*66c0*/  ISETP.GE.AND P4, PT, R2.reuse, R217, PT ;  /* 0x000000d90200720c */ /* 0x040fe40003f86270 */
[C---:B------:R-:W-:Y:S02]  /*66d0*/  ISETP.GE.AND P1, PT, R2.reuse, R216, PT ;  /* 0x000000d80200720c */ /* 0x040fe40003f26270 */
[CC--:B------:R-:W-:Y:S02]  /*66e0*/  ISETP.LT.OR P5, PT, R3.reuse, R213.reuse, P5 ;  /* 0x000000d50300720c */ /* 0x0c0fe40002fa1670 */
[----:B------:R-:W-:Y:S01]  /*66f0*/  ISETP.LT.OR P2, PT, R3, R212, P2 ;  /* 0x000000d40300720c */ /* 0x000fe20001741670 */
[----:B------:R-:W-:Y:S01]  /*6700*/  IMAD.IADD R3, R215, 0x1, -R3 ;  /* 0x00000001d7037824 */ /* 0x000fe200078e0a03 */
[----:B------:R-:W-:Y:S02]  /*6710*/  IABS R6, R6 ;  /* 0x0000000600067213 */ /* 0x000fe40000000000 */
[----:B------:R-:W-:-:S02]  /*6720*/  ISETP.LT.OR P4, PT, R2, R213, P4 ;  /* 0x000000d50200720c */ /* 0x000fc40002781670 */
[----:B------:R-:W-:Y:S01]  /*6730*/  ISETP.LT.OR P1, PT, R2, R212, P1 ;  /* 0x000000d40200720c */ /* 0x000fe20000f21670 */
[----:B------:R-:W-:Y:S01]  /*6740*/  IMAD.IADD R2, R215, 0x1, -R2 ;  /* 0x00000001d7027824 */ /* 0x000fe200078e0a02 */
[----:B------:R-:W-:Y:S02]  /*6750*/  I2FP.F32.S32 R6, R6 ;  /* 0x0000000600067245 */ /* 0x000fe40000201400 */
[----:B------:R-:W-:Y:S02]  /*6760*/  FSEL R226, R10, -INF , !P0 ;  /* 0xff8000000ae27808 */ /* 0x000fe40004000000 */
[----:B------:R-:W-:Y:S01]  /*6770*/  PLOP3.LUT P0, PT, PT, PT, UP0, 0x80, 0x0 ;  /* 0x000000000000781c */ /* 0x000fe20003f0f008 */
[----:B------:R-:W-:Y:S01]  /*6780*/  FFMA.FTZ R8, R6, -UR19, R44 ;  /* 0x8000001306087c23 */ /* 0x000fe2000801002c */
[----:B------:R-:W-:Y:S02]  /*6790*/  IABS R3, R3 ;  /* 0x0000000300037213 */ /* 0x000fe40000000000 */
[----:B------:R-:W-:-:S02]  /*67a0*/  IABS R7, R7 ;  /* 0x0000000700077213 */ /* 0x000fc40000000000 */
[----:B------:R-:W-:Y:S02]  /*67b0*/  IABS R2, R2 ;  /* 0x0000000200027213 */ /* 0x000fe40000000000 */
[----:B------:R-:W-:Y:S02]  /*67c0*/  I2FP.F32.S32 R3, R3 ;  /* 0x0000000300037245 */ /* 0x000fe40000201400 */
[----:B------:R-:W-:Y:S02]  /*67d0*/  I2FP.F32.S32 R6, R7 ;  /* 0x0000000700067245 */ /* 0x000fe40000201400 */
[----:B------:R-:W-:Y:S01]  /*67e0*/  I2FP.F32.S32 R2, R2 ;  /* 0x0000000200027245 */ /* 0x000fe20000201400 */
[----:B------:R-:W-:Y:S01]  /*67f0*/  FFMA.FTZ R3, R3, -UR19, R46 ;  /* 0x8000001303037c23 */ /* 0x000fe2000801002e */
[----:B-1----:R-:W-:Y:S01]  /*6800*/  PRMT R179, R12, 0x7054, R12 ;  /* 0x000070540cb37816 */ /* 0x002fe2000000000c */
[----:B------:R-:W-:Y:S01]  /*6810*/  FFMA.FTZ R6, R6, -UR19, R45 ;  /* 0x8000001306067c23 */ /* 0x000fe2000801002d */
[----:B------:R-:W-:Y:S01]  /*6820*/  FSEL R171, R11, -INF , !P6 ;  /* 0xff8000000bab7808 */ /* 0x000fe20007000000 */
[----:B------:R-:W-:Y:S01]  /*6830*/  FFMA.FTZ R2, R2, -UR19, R47 ;  /* 0x8000001302027c23 */ /* 0x000fe2000801002f */
        /* <DEDUP_REMOVED lines=153> */
.L_x_1250:
[----:B------:R-:W-:Y:S05]  /*71d0*/  BSYNC B0 ;  /* 0x0000000000007941 */ /* 0x000fea0003800000 */
.L_x_1249:
[----:B------:R-:W0:Y:S02]  /*71e0*/  LDGDEPBAR ;  /* 0x00000000000079af */ /* 0x000e240000000000 */
.L_x_1248:
[----:B-1----:R-:W-:Y:S01]  /*71f0*/  FMNMX.FTZ R2, R35, R33, !PT ;  /* 0x0000002123027209 */ /* 0x002fe20007810000 */
[----:B------:R-:W-:Y:S01]  /*7200*/  IMAD.WIDE.U32 R230, R108, -0x326172a9, RZ ;  /* 0xcd9e8d576ce67825 */ /* 0x000fe200078e00ff */
[----:B------:R-:W-:Y:S01]  /*7210*/  LOP3.LUT R6, R106, UR38, RZ, 0x3c, !PT ;  /* 0x000000266a067c12 */ /* 0x000fe2000f8e3cff */
[----:B------:R-:W-:Y:S01]  /*7220*/  USHF.L.U32 UR43, UR22, 0x1, URZ ;  /* 0x00000001162b7899 */ /* 0x000fe2000800063f */
[----:B------:R-:W-:Y:S01]  /*7230*/  FMNMX.FTZ R2, R41, R2, !PT ;  /* 0x0000000229027209 */ /* 0x000fe20007810000 */
[----:B------:R-:W-:Y:S01]  /*7240*/  UIADD3 UR6, UR39, -0x4498517b, URZ ;  /* 0xbb67ae8527067890 */ /* 0x000fe2000fffe03f */
[----:B------:R-:W-:Y:S01]  /*7250*/  IMAD.WIDE.U32 R134, R107, -0x2daee0ad, RZ ;  /* 0xd2511f536b867825 */ /* 0x000fe200078e00ff */
[----:B------:R1:W-:Y:S01]  /*7260*/  STL [R1+0xa8], R6 ;  /* 0x0000a80601007387 */ /* 0x0003e20000100800 */
[----:B------:R-:W-:Y:S01]  /*7270*/  FMNMX.FTZ R2, R32, R2, !PT ;  /* 0x0000000220027209 */ /* 0x000fe20007810000 */
[----:B------:R-:W-:Y:S01]  /*7280*/  UIADD3 UR36, UR38, -0x61c88647, URZ ;  /* 0x9e3779b926247890 */ /* 0x000fe2000fffe03f */
[----:B------:R-:W-:Y:S01]  /*7290*/  LEA R185, R5, UR4, 0x1 ;  /* 0x0000000405b97c11 */ /* 0x000fe2000f8e08ff */
[----:B------:R-:W-:Y:S01]  /*72a0*/  UIADD3 UR33, UR38, 0x3c6ef372, URZ ;  /* 0x3c6ef37226217890 */ /* 0x000fe2000fffe03f */
[----:B------:R-:W-:Y:S01]  /*72b0*/  FMNMX.FTZ R2, R150, R2, !PT ;  /* 0x0000000296027209 */ /* 0x000fe20007810000 */
[----:B------:R-:W-:-:S02]  /*72c0*/  UIADD3 UR32, UR39, 0x76cf5d0a, URZ ;  /* 0x76cf5d0a27207890 */ /* 0x000fc4000fffe03f */
[----:B------:R-:W-:Y:S01]  /*72d0*/  UIADD3 UR25, UR39, 0x32370b8f, URZ ;  /* 0x32370b8f27197890 */ /* 0x000fe2000fffe03f */
[----:B------:R-:W-:Y:S01]  /*72e0*/  FMNMX.FTZ R2, R160, R2, !PT ;  /* 0x00000002a0027209 */ /* 0x000fe20007810000 */
[----:B------:R-:W-:Y:S01]  /*72f0*/  ULDC UR20, c[0x0][0x2ec] ;  /* 0x0000bb0000147ab9 */ /* 0x000fe20000000800 */
[----:B------:R-:W-:Y:S01]  /*7300*/  UIADD3 UR26, UR38, -0x255992d5, URZ ;  /* 0xdaa66d2b261a7890 */ /* 0x000fe2000fffe03f */
[--C-:B------:R-:W-:Y:S01]  /*7310*/  IMAD R186, R4, 0x2, R185.reuse ;  /* 0x0000000204ba7824 */ /* 0x100fe200078e02b9 */
[----:B------:R-:W-:Y:S01]  /*7320*/  FMNMX.FTZ R2, R133, R2, !PT ;  /* 0x0000000285027209 */ /* 0x000fe20007810000 */
[----:B------:R-:W-:Y:S01]  /*7330*/  UIADD3 UR7, UR38, 0x78dde6e4, URZ ;  /* 0x78dde6e426077890 */ /* 0x000fe2000fffe03f */
[----:B------:R-:W-:Y:S01]  /*7340*/  IMAD R188, R0, 0x2, R185 ;  /* 0x0000000200bc7824 */ /* 0x000fe200078e02b9 */
[----:B------:R-:W-:Y:S01]  /*7350*/  UIADD3 UR14, UR39, -0x56f99767, URZ ;  /* 0xa9066899270e7890 */ /* 0x000fe2000fffe03f */
        /* <DEDUP_REMOVED lines=27> */
[----:B-1----:R-:W-:Y:S01]  /*7510*/  LOP3.LUT R6, R231, R6, RZ, 0x3c, !PT ;  /* 0x00000006e7067212 */ /* 0x002fe200078e3cff */
[----:B------:R-:W1:Y:S01]  /*7520*/  SHFL.BFLY PT, R3, R132, 0x2, 0x1f ;  /* 0x0c401f0084037f89 */ /* 0x000e6200000e0000 */
[----:B------:R-:W-:Y:S02]  /*7530*/  FMNMX.FTZ R2, R238, R2, !PT ;  /* 0x00000002ee027209 */ /* 0x000fe40007810000 */
[----:B------:R-:W-:Y:S01]  /*7540*/  LEA R187, R0, R186, 0x1 ;  /* 0x000000ba00bb7211 */ /* 0x000fe200078e08ff */
[----:B------:R-:W-:Y:S01]  /*7550*/  IMAD.WIDE.U32 R58, R6, -0x2daee0ad, RZ ;  /* 0xd2511f53063a7825 */ /* 0x000fe200078e00ff */
[----:B------:R-:W-:-:S03]  /*7560*/  FMNMX.FTZ R2, R225, R2, !PT ;  /* 0x00000002e1027209 */ /* 0x000fc60007810000 */
[----:B------:R-:W-:Y:S01]  /*7570*/  LDSM.16.MT88.4 R48, [R187+0x10000] ;  /* 0x01000000bb30783b */ /* 0x000fe20000004200 */
[----:B------:R-:W-:Y:S02]  /*7580*/  FMNMX.FTZ R2, R226, R2, !PT ;  /* 0x00000002e2027209 */ /* 0x000fe40007810000 */
[----:B------:R-:W-:Y:S01]  /*7590*/  LOP3.LUT R8, R59, UR6, R134, 0x96, !PT ;  /* 0x000000063b087c12 */ /* 0x000fe2000f8e9686 */
[----:B------:R-:W-:Y:S01]  /*75a0*/  UIADD3 UR6, UR39, -0x126145ec, URZ ;  /* 0xed9eba1427067890 */ /* 0x000fe2000fffe03f */
[----:B------:R-:W-:-:S03]  /*75b0*/  FMNMX.FTZ R2, R228, R2, !PT ;  /* 0x00000002e4027209 */ /* 0x000fc60007810000 */
[----:B------:R-:W-:Y:S01]  /*75c0*/  IMAD.WIDE.U32 R56, R8, -0x326172a9, RZ ;  /* 0xcd9e8d5708387825 */ /* 0x000fe200078e00ff */
[----:B------:R-:W-:-:S04]  /*75d0*/  FMNMX.FTZ R2, R224, R2, !PT ;  /* 0x00000002e0027209 */ /* 0x000fc80007810000 */
[----:B------:R-:W-:Y:S02]  /*75e0*/  FMNMX.FTZ R2, R235, R2, !PT ;  /* 0x00000002eb027209 */ /* 0x000fe40007810000 */
[----:B-1----:R-:W-:Y:S01]  /*75f0*/  FMNMX.FTZ R132, R132, R3, !PT ;  /* 0x0000000384847209 */ /* 0x002fe20007810000 */
[----:B------:R-:W-:Y:S02]  /*7600*/  IMAD.U32 R3, RZ, RZ, UR43 ;  /* 0x0000002bff037e24 */ /* 0x000fe4000f8e00ff */
[----:B------:R-:W1:Y:S01]  /*7610*/  SHFL.BFLY PT, R10, R2, 0x2, 0x1f ;  /* 0x0c401f00020a7f89 */ /* 0x000e6200000e0000 */
[----:B------:R-:W-:-:S03]  /*7620*/  UIADD3 UR43, UR43, 0x1, URZ ;  /* 0x000000012b2b7890 */ /* 0x000fc6000fffe03f */
[----:B------:R-:W2:Y:S01]  /*7630*/  SHFL.BFLY PT, R9, R132, 0x1, 0x1f ;  /* 0x0c201f0084097f89 */ /* 0x000ea200000e0000 */
[----:B------:R-:W-:-:S05]  /*7640*/  LOP3.LUT R3, R135, UR39, R3, 0x96, !PT ;  /* 0x0000002787037c12 */ /* 0x000fca000f8e9603 */
[----:B------:R-:W-:-:S05]  /*7650*/  IMAD.WIDE.U32 R6, R3, -0x326172a9, RZ ;  /* 0xcd9e8d5703067825 */ /* 0x000fca00078e00ff */
[----:B------:R-:W-:Y:S02]  /*7660*/  LOP3.LUT R3, R7, UR36, R230, 0x96, !PT ;  /* 0x0000002407037c12 */ /* 0x000fe4000f8e96e6 */
[----:B------:R-:W-:Y:S02]  /*7670*/  LOP3.LUT R8, R57, UR33, R6, 0x96, !PT ;  /* 0x0000002139087c12 */ /* 0x000fe4000f8e9606 */
[----:B-1----:R-:W-:Y:S01]  /*7680*/  FMNMX.FTZ R10, R2, R10, !PT ;  /* 0x0000000a020a7209 */ /* 0x002fe20007810000 */
[----:B------:R-:W-:Y:S01]  /*7690*/  IMAD.WIDE.U32 R2, R3, -0x2daee0ad, RZ ;  /* 0xd2511f5303027825 */ /* 0x000fe200078e00ff */
[----:B--2---:R-:W-:-:S03]  /*76a0*/  FMNMX.FTZ R132, R132, R9, !PT ;  /* 0x0000000984847209 */ /* 0x004fc60007810000 */
[----:B------:R-:W1:Y:S01]  /*76b0*/  SHFL.BFLY PT, R11, R10, 0x1, 0x1f ;  /* 0x0c201f000a0b7f89 */ /* 0x000e6200000e0000 */
        /* <DEDUP_REMOVED lines=9> */
[--C-:B------:R-:W-:Y:S01]  /*7750*/  FFMA.FTZ R7, R35, UR20, -R12.reuse ;  /* 0x0000001423077c23 */ /* 0x100fe2000801080c */
[--C-:B------:R-:W-:Y:S01]  /*7760*/  FFMA.FTZ R3, R33, UR20, -R12.reuse ;  /* 0x0000001421037c23 */ /* 0x100fe2000801080c */
[----:B------:R-:W-:Y:S01]  /*7770*/  FFMA.FTZ R9, R32, UR20, -R12 ;  /* 0x0000001420097c23 */ /* 0x000fe2000801080c */
[----:B------:R-:W-:Y:S01]  /*7780*/  LOP3.LUT R2, R39, UR7, R2, 0x96, !PT ;  /* 0x0000000727027c12 */ /* 0x000fe2000f8e9602 */
[----:B------:R2:W-:Y:S04]  /*7790*/  MUFU.EX2 R233, R7 ;  /* 0x0000000700e97308 */ /* 0x0005e80000000800 */
[----:B------:R-:W-:-:S04]  /*77a0*/  IMAD.WIDE.U32 R36, R2, -0x2daee0ad, RZ ;  /* 0xd2511f5302247825 */ /* 0x000fc800078e00ff */
[----:B------:R-:W-:Y:S01]  /*77b0*/  FFMA.FTZ R2, R41, UR20, -R12 ;  /* 0x0000001429027c23 */ /* 0x000fe2000801080c */
[----:B------:R1:W-:Y:S08]  /*77c0*/  MUFU.EX2 R234, R3 ;  /* 0x0000000300ea7308 */ /* 0x0003f00000000800 */
[----:B------:R3:W-:Y:S01]  /*77d0*/  MUFU.EX2 R241, R2 ;  /* 0x0000000200f17308 */ /* 0x0007e20000000800 */
[----:B--2---:R-:W-:-:S05]  /*77e0*/  IMAD.WIDE.U32 R6, R6, -0x2daee0ad, RZ ;  /* 0xd2511f5306067825 */ /* 0x004fca00078e00ff */
[----:B------:R-:W-:Y:S02]  /*77f0*/  LOP3.LUT R8, R7, UR6, R8, 0x96, !PT ;  /* 0x0000000607087c12 */ /* 0x000fe4000f8e9608 */
[----:B------:R2:W4:Y:S01]  /*7800*/  MUFU.EX2 R178, R9 ;  /* 0x0000000900b27308 */ /* 0x0005220000000800 */
[----:B-1----:R-:W-:Y:S02]  /*7810*/  FMNMX.FTZ R3, R10, R11, !PT ;  /* 0x0000000b0a037209 */ /* 0x002fe40007810000 */
[----:B------:R-:W-:Y:S01]  /*7820*/  LOP3.LUT R10, R37, UR14, R6, 0x96, !PT ;  /* 0x0000000e250a7c12 */ /* 0x000fe2000f8e9606 */
[----:B------:R-:W-:Y:S01]  /*7830*/  IMAD.WIDE.U32 R14, R8, -0x326172a9, RZ ;  /* 0xcd9e8d57080e7825 */ /* 0x000fe200078e00ff */
[----:B------:R-:W-:-:S03]  /*7840*/  FSETP.NEU.FTZ.AND P1, PT, R3, -INF , PT ;  /* 0xff8000000300780b */ /* 0x000fc60003f3d000 */
[----:B------:R-:W-:-:S05]  /*7850*/  FMUL.FTZ R6, R3, UR20 ;  /* 0x0000001403067c20 */ /* 0x000fca0008410000 */
[----:B---3--:R-:W-:Y:S01]  /*7860*/  FSEL R2, R6, RZ, P1 ;  /* 0x000000ff06027208 */ /* 0x008fe20000800000 */
[----:B------:R-:W-:-:S04]  /*7870*/  IMAD.WIDE.U32 R6, R10, -0x326172a9, RZ ;  /* 0xcd9e8d570a067825 */ /* 0x000fc800078e00ff */
[--C-:B------:R-:W-:Y:S01]  /*7880*/  FFMA.FTZ R10, R42, UR20, -R2.reuse ;  /* 0x000000142a0a7c23 */ /* 0x100fe20008010802 */
[----:B------:R-:W-:Y:S01]  /*7890*/  LOP3.LUT R8, R6, 0xffff, RZ, 0xc0, !PT ;  /* 0x0000ffff06087812 */ /* 0x000fe200078ec0ff */
[----:B------:R-:W-:Y:S01]  /*78a0*/  FFMA.FTZ R5, R40, UR20, -R2 ;  /* 0x0000001428057c23 */ /* 0x000fe20008010802 */
[----:B------:R-:W-:Y:S01]  /*78b0*/  LOP3.LUT R13, R6, 0xff, RZ, 0xc0, !PT ;  /* 0x000000ff060d7812 */ /* 0x000fe200078ec0ff */
[----:B------:R1:W-:Y:S01]  /*78c0*/  MUFU.EX2 R236, R10 ;  /* 0x0000000a00ec7308 */ /* 0x0003e20000000800 */
[----:B--2---:R-:W-:Y:S01]  /*78d0*/  SHF.R.U32.HI R9, RZ, 0x10, R6 ;  /* 0x00000010ff097819 */ /* 0x004fe20000011606 */
[----:B------:R-:W-:Y:S01]  /*78e0*/  FFMA.FTZ R0, R43, UR20, -R2 ;  /* 0x000000142b007c23 */ /* 0x000fe20008010802 */
[----:B------:R-:W-:Y:S01]  /*78f0*/  SHF.R.U32.HI R11, RZ, 0x18, R6 ;  /* 0x00000018ff0b7819 */ /* 0x000fe20000011606 */
[----:B------:R-:W2:Y:S01]  /*7900*/  LDSM.16.MT88.4 R40, [R188+0x12000] ;  /* 0x01200000bc28783b */ /* 0x000ea20000004200 */
[----:B------:R-:W-:Y:S02]  /*7910*/  LOP3.LUT R6, R7, UR10, R14, 0x96, !PT ;  /* 0x0000000a07067c12 */ /* 0x000fe4000f8e960e */
[----:B------:R-:W-:Y:S01]  /*7920*/  LOP3.LUT R9, R9, 0xff, RZ, 0xc0, !PT ;  /* 0x000000ff09097812 */ /* 0x000fe200078ec0ff */
[----:B------:R3:W-:Y:S01]  /*7930*/  MUFU.EX2 R229, R5 ;  /* 0x0000000500e57308 */ /* 0x0007e20000000800 */
[----:B------:R-:W-:-:S02]  /*7940*/  LOP3.LUT R4, R6, 0xffff, RZ, 0xc0, !PT ;  /* 0x0000ffff06047812 */ /* 0x000fc400078ec0ff */
[----:B------:R-:W-:Y:S02]  /*7950*/  LOP3.LUT R7, R6, 0xff, RZ, 0xc0, !PT ;  /* 0x000000ff06077812 */ /* 0x000fe400078ec0ff */
[----:B------:R-:W-:Y:S02]  /*7960*/  SHF.R.U32.HI R4, RZ, 0x8, R4 ;  /* 0x00000008ff047819 */ /* 0x000fe40000011604 */
[----:B------:R-:W-:Y:S01]  /*7970*/  PRMT R9, R9, 0x5410, R11 ;  /* 0x0000541009097816 */ /* 0x000fe2000000000b */
[----:B------:R5:W-:Y:S01]  /*7980*/  MUFU.EX2 R176, R0 ;  /* 0x0000000000b07308 */ /* 0x000be20000000800 */
[----:B-1----:R-:W-:Y:S01]  /*7990*/  SHF.R.U32.HI R10, RZ, 0x8, R8 ;  /* 0x00000008ff0a7819 */ /* 0x002fe20000011608 */
[----:B------:R-:W-:Y:S02]  /*79a0*/  FFMA.FTZ R8, R34, UR20, -R2 ;  /* 0x0000001422087c23 */ /* 0x000fe40008010802 */
[----:B------:R-:W-:Y:S01]  /*79b0*/  LDSM.16.MT88.4 R32, [R187+0x12000] ;  /* 0x01200000bb20783b */ /* 0x000fe20000004200 */
[----:B------:R-:W-:-:S02]  /*79c0*/  PRMT R10, R13, 0x5410, R10 ;  /* 0x000054100d0a7816 */ /* 0x000fc4000000000a */
[----:B------:R-:W-:Y:S01]  /*79d0*/  PRMT R13, R7, 0x5410, R4 ;  /* 0x00005410070d7816 */ /* 0x000fe20000000004 */
[----:B------:R1:W1:Y:S01]  /*79e0*/  MUFU.EX2 R240, R8 ;  /* 0x0000000800f07308 */ /* 0x0002620000000800 */
[----:B---3--:R-:W-:Y:S02]  /*79f0*/  HSET2.LE.AND R5, R9, R179, PT ;  /* 0x000000b309057233 */ /* 0x008fe40003803000 */
[----:B----4-:R-:W-:Y:S02]  /*7a00*/  F2FP.F16.F32.PACK_AB R4, R178, R241 ;  /* 0x000000f1b204723e */ /* 0x010fe400000000ff */
[----:B-----5:R-:W-:-:S04]  /*7a10*/  SHF.R.U32.HI R0, RZ, 0x10, R6 ;  /* 0x00000010ff007819 */ /* 0x020fc80000011606 */
[----:B------:R-:W-:Y:S02]  /*7a20*/  LOP3.LUT R7, R0, 0xff, RZ, 0xc0, !PT ;  /* 0x000000ff00077812 */ /* 0x000fe400078ec0ff */
[----:B------:R-:W-:Y:S02]  /*7a30*/  HSET2.LE.AND R0, R10, R179, PT ;  /* 0x000000b30a007233 */ /* 0x000fe40003803000 */
[----:B-1----:R-:W-:Y:S02]  /*7a40*/  SHF.R.U32.HI R8, RZ, 0x18, R6 ;  /* 0x00000018ff087819 */ /* 0x002fe40000011606 */
[----:B------:R-:W-:Y:S02]  /*7a50*/  F2FP.F16.F32.PACK_AB R6, R229, R240 ;  /* 0x000000f0e506723e */ /* 0x000fe400000000ff */
[----:B------:R-:W-:Y:S02]  /*7a60*/  PRMT R7, R7, 0x5410, R8 ;  /* 0x0000541007077816 */ /* 0x000fe40000000008 */
[----:B------:R-:W-:-:S02]  /*7a70*/  LOP3.LUT R10, R0, R4, RZ, 0xc0, !PT ;  /* 0x00000004000a7212 */ /* 0x000fc400078ec0ff */
[----:B------:R-:W-:Y:S02]  /*7a80*/  LOP3.LUT R11, R5, R6, RZ, 0xc0, !PT ;  /* 0x00000006050b7212 */ /* 0x000fe400078ec0ff */
[--C-:B------:R-:W-:Y:S02]  /*7a90*/  HSET2.LE.AND R0, R13, R179.reuse, PT ;  /* 0x000000b30d007233 */ /* 0x100fe40003803000 */
[----:B------:R-:W-:Y:S02]  /*7aa0*/  F2FP.F16.F32.PACK_AB R4, R234, R233 ;  /* 0x000000e9ea04723e */ /* 0x000fe400000000ff */
[----:B------:R-:W-:Y:S02]  /*7ab0*/  HSET2.LE.AND R5, R7, R179, PT ;  /* 0x000000b307057233 */ /* 0x000fe40003803000 */
[----:B------:R-:W-:Y:S02]  /*7ac0*/  F2FP.F16.F32.PACK_AB R6, R176, R236 ;  /* 0x000000ecb006723e */ /* 0x000fe400000000ff */
[----:B------:R-:W-:-:S02]  /*7ad0*/  LOP3.LUT R8, R0, R4, RZ, 0xc0, !PT ;  /* 0x0000000400087212 */ /* 0x000fc400078ec0ff */
[----:B------:R-:W-:Y:S02]  /*7ae0*/  LOP3.LUT R9, R5, R6, RZ, 0xc0, !PT ;  /* 0x0000000605097212 */ /* 0x000fe400078ec0ff */
[----:B------:R-:W1:Y:S01]  /*7af0*/  LDSM.16.MT88.4 R4, [R187+0x14000] ;  /* 0x01400000bb04783b */ /* 0x000e620000004200 */
[----:B------:R-:W-:-:S04]  /*7b00*/  LOP3.LUT R0, R15, UR15, R38, 0x96, !PT ;  /* 0x0000000f0f007c12 */ /* 0x000fc8000f8e9626 */
[C---:B------:R-:W-:Y:S06]  /*7b10*/  HMMA.16816.F32 R144, R8.reuse, R44, RZ ;  /* 0x0000002c0890723c */ /* 0x040fec00000018ff */
[C---:B------:R-:W-:Y:S06]  /*7b20*/  HMMA.16816.F32 R136, R8.reuse, R46, RZ ;  /* 0x0000002e0888723c */ /* 0x040fec00000018ff */
[C---:B------:R-:W-:Y:S06]  /*7b30*/  HMMA.16816.F32 R112, R8.reuse, R60, RZ ;  /* 0x0000003c0870723c */ /* 0x040fec00000018ff */
[C---:B------:R-:W-:Y:S06]  /*7b40*/  HMMA.16816.F32 R84, R8.reuse, R62, RZ ;  /* 0x0000003e0854723c */ /* 0x040fec00000018ff */
[C---:B--2---:R-:W-:Y:S06]  /*7b50*/  HMMA.16816.F32 R60, R8.reuse, R40, RZ ;  /* 0x00000028083c723c */ /* 0x044fec00000018ff */
[C---:B------:R-:W-:Y:S01]  /*7b60*/  HMMA.16816.F32 R44, R8.reuse, R42, RZ ;  /* 0x0000002a082c723c */ /* 0x040fe200000018ff */
[----:B------:R-:W-:Y:S05]  /*7b70*/  LDSM.16.MT88.4 R40, [R186+0x16000] ;  /* 0x01600000ba28783b */ /* 0x000fea0000004200 */
[C---:B------:R-:W-:Y:S06]  /*7b80*/  HMMA.16816.F32 R120, R8.reuse, R28, RZ ;  /* 0x0000001c0878723c */ /* 0x040fec00000018ff */
[C---:B------:R-:W-:Y:S01]  /*7b90*/  HMMA.16816.F32 R92, R8.reuse, R30, RZ ;  /* 0x0000001e085c723c */ /* 0x040fe200000018ff */
[----:B------:R-:W2:Y:S05]  /*7ba0*/  LDSM.16.MT88.4 R28, [R185+0x16000] ;  /* 0x01600000b91c783b */ /* 0x000eaa0000004200 */
[C---:B------:R-:W-:Y:S06]  /*7bb0*/  HMMA.16816.F32 R104, R8.reuse, R20, RZ ;  /* 0x000000140868723c */ /* 0x040fec00000018ff */
[C---:B------:R-:W-:Y:S01]  /*7bc0*/  HMMA.16816.F32 R76, R8.reuse, R22, RZ ;  /* 0x00000016084c723c */ /* 0x040fe200000018ff */
[----:B------:R-:W3:Y:S05]  /*7bd0*/  LDSM.16.MT88.4 R20, [R188+0x16000] ;  /* 0x01600000bc14783b */ /* 0x000eea0000004200 */
[C---:B------:R-:W-:Y:S06]  /*7be0*/  HMMA.16816.F32 R100, R8.reuse, R16, RZ ;  /* 0x000000100864723c */ /* 0x040fec00000018ff */
[C---:B------:R-:W-:Y:S01]  /*7bf0*/  HMMA.16816.F32 R72, R8.reuse, R18, RZ ;  /* 0x000000120848723c */ /* 0x040fe200000018ff */
[----:B------:R-:W4:Y:S05]  /*7c00*/  LDSM.16.MT88.4 R16, [R187+0x16000] ;  /* 0x01600000bb10783b */ /* 0x000f2a0000004200 */
[C---:B------:R-:W-:Y:S06]  /*7c10*/  HMMA.16816.F32 R116, R8.reuse, R64, RZ ;  /* 0x000000400874723c */ /* 0x040fec00000018ff */
[C---:B------:R-:W-:Y:S06]  /*7c20*/  HMMA.16816.F32 R88, R8.reuse, R66, RZ ;  /* 0x000000420858723c */ /* 0x040fec00000018ff */
[C---:B-1----:R-:W-:Y:S06]  /*7c30*/  HMMA.16816.F32 R64, R8.reuse, R6, RZ ;  /* 0x000000060840723c */ /* 0x042fec00000018ff */
[----:B------:R-:W-:Y:S01]  /*7c40*/  HMMA.16816.F32 R124, R8, R52, RZ ;  /* 0x00000034087c723c */ /* 0x000fe200000018ff */
[----:B------:R-:W-:Y:S01]  /*7c50*/  FFMA.FTZ R6, R133, UR20, -R12 ;  /* 0x0000001485067c23 */ /* 0x000fe2000801080c */
[----:B------:R-:W-:-:S03]  /*7c60*/  MOV R133, R232 ;  /* 0x000000e800857202 */ /* 0x000fc60000000f00 */
[----:B------:R1:W-:Y:S01]  /*7c70*/  MUFU.EX2 R172, R6 ;  /* 0x0000000600ac7308 */ /* 0x0003e20000000800 */
[C---:B------:R-:W-:Y:S06]  /*7c80*/  HMMA.16816.F32 R96, R8.reuse, R54, RZ ;  /* 0x000000360860723c */ /* 0x040fec00000018ff */
[C---:B------:R-:W-:Y:S06]  /*7c90*/  HMMA.16816.F32 R52, R8.reuse, R4, RZ ;  /* 0x000000040834723c */ /* 0x040fec00000018ff */
[----:B------:R-:W-:Y:S01]  /*7ca0*/  HMMA.16816.F32 R108, R8, R32, RZ ;  /* 0x00000020086c723c */ /* 0x000fe200000018ff */
[--C-:B------:R-:W-:Y:S01]  /*7cb0*/  FFMA.FTZ R4, R150, UR20, -R12.reuse ;  /* 0x0000001496047c23 */ /* 0x100fe2000801080c */
[----:B-1----:R-:W-:-:S03]  /*7cc0*/  FFMA.FTZ R6, R148, UR20, -R12 ;  /* 0x0000001494067c23 */ /* 0x002fc6000801080c */
[----:B------:R1:W-:Y:S01]  /*7cd0*/  MUFU.EX2 R154, R4 ;  /* 0x00000004009a7308 */ /* 0x0003e20000000800 */
[C---:B------:R-:W-:Y:S06]  /*7ce0*/  HMMA.16816.F32 R80, R8.reuse, R34, RZ ;  /* 0x000000220850723c */ /* 0x040fec00000018ff */
[C---:B------:R-:W-:Y:S01]  /*7cf0*/  HMMA.16816.F32 R68, R8.reuse, R48, RZ ;  /* 0x000000300844723c */ /* 0x040fe200000018ff */
[----:B------:R5:W3:Y:S05]  /*7d00*/  MUFU.EX2 R153, R6 ;  /* 0x0000000600997308 */ /* 0x000aea0000000800 */
[----:B--2---:R-:W-:Y:S01]  /*7d10*/  HMMA.16816.F32 R32, R8, R28, RZ ;  /* 0x0000001c0820723c */ /* 0x004fe200000018ff */
[----:B-1----:R-:W-:-:S05]  /*7d20*/  IMAD.WIDE.U32 R4, R0, -0x2daee0ad, RZ ;  /* 0xd2511f5300047825 */ /* 0x002fca00078e00ff */
[----:B------:R-:W-:Y:S01]  /*7d30*/  HMMA.16816.F32 R48, R8, R50, RZ ;  /* 0x000000320830723c */ /* 0x000fe200000018ff */
[----:B------:R-:W-:Y:S02]  /*7d40*/  LOP3.LUT R0, R5, UR11, R36, 0x96, !PT ;  /* 0x0000000b05007c12 */ /* 0x000fe4000f8e9624 */
[----:B------:R-:W-:-:S03]  /*7d50*/  LOP3.LUT R5, R4, 0xffff, RZ, 0xc0, !PT ;  /* 0x0000ffff04057812 */ /* 0x000fc600078ec0ff */
[C---:B------:R-:W-:Y:S01]  /*7d60*/  HMMA.16816.F32 R140, R8.reuse, R24, RZ ;  /* 0x00000018088c723c */ /* 0x040fe200000018ff */
[----:B------:R-:W-:Y:S02]  /*7d70*/  LOP3.LUT R15, R4, 0xff, RZ, 0xc0, !PT ;  /* 0x000000ff040f7812 */ /* 0x000fe400078ec0ff */
[--C-:B------:R-:W-:Y:S02]  /*7d80*/  SHF.R.U32.HI R7, RZ, 0x10, R4.reuse ;  /* 0x00000010ff077819 */ /* 0x100fe40000011604 */
[----:B------:R-:W-:Y:S01]  /*7d90*/  SHF.R.U32.HI R14, RZ, 0x18, R4 ;  /* 0x00000018ff0e7819 */ /* 0x000fe20000011604 */
[C---:B------:R-:W-:Y:S01]  /*7da0*/  HMMA.16816.F32 R128, R8.reuse, R26, RZ ;  /* 0x0000001a0880723c */ /* 0x040fe200000018ff */
[C---:B------:R-:W-:Y:S01]  /*7db0*/  LOP3.LUT R4, R0.reuse, 0xffff, RZ, 0xc0, !PT ;  /* 0x0000ffff00047812 */ /* 0x040fe200078ec0ff */
[----:B------:R-:W-:Y:S01]  /*7dc0*/  LDSM.16.MT88.4 R24, [R185+0x10800] ;  /* 0x01080000b918783b */ /* 0x000fe20000004200 */
[----:B-----5:R-:W-:Y:S01]  /*7dd0*/  SHF.R.U32.HI R6, RZ, 0x8, R5 ;  /* 0x00000008ff067819 */ /* 0x020fe20000011605 */
[----:B------:R-:W-:Y:S01]  /*7de0*/  FFMA.FTZ R5, R149, UR20, -R2 ;  /* 0x0000001495057c23 */ /* 0x000fe20008010802 */
[----:B------:R-:W-:Y:S01]  /*7df0*/  LOP3.LUT R7, R7, 0xff, RZ, 0xc0, !PT ;  /* 0x000000ff07077812 */ /* 0x000fe200078ec0ff */
[----:B------:R-:W-:Y:S01]  /*7e00*/  HMMA.16816.F32 R148, R8, R42, RZ ;  /* 0x0000002a0894723c */ /* 0x000fe200000018ff */
[----:B------:R-:W-:Y:S01]  /*7e10*/  LOP3.LUT R13, R0, 0xff, RZ, 0xc0, !PT ;  /* 0x000000ff000d7812 */ /* 0x000fe200078ec0ff */
[----:B------:R1:W-:Y:S01]  /*7e20*/  MUFU.EX2 R173, R5 ;  /* 0x0000000500ad7308 */ /* 0x0003e20000000800 */
[----:B------:R-:W-:-:S02]  /*7e30*/  SHF.R.U32.HI R4, RZ, 0x8, R4 ;  /* 0x00000008ff047819 */ /* 0x000fc40000011604 */
[----:B------:R-:W-:Y:S01]  /*7e40*/  PRMT R6, R15, 0x5410, R6 ;  /* 0x000054100f067816 */ /* 0x000fe20000000006 */
[----:B---3--:R-:W-:Y:S01]  /*7e50*/  IMAD.MOV.U32 R15, RZ, RZ, R153 ;  /* 0x000000ffff0f7224 */ /* 0x008fe200078e0099 */
[----:B------:R-:W-:Y:S01]  /*7e60*/  PRMT R14, R7, 0x5410, R14 ;  /* 0x00005410070e7816 */ /* 0x000fe2000000000e */
[----:B------:R-:W-:Y:S01]  /*7e70*/  IMAD.MOV.U32 R42, RZ, RZ, R154 ;  /* 0x000000ffff2a7224 */ /* 0x000fe200078e009a */
[----:B------:R-:W-:Y:S01]  /*7e80*/  PRMT R13, R13, 0x5410, R4 ;  /* 0x000054100d0d7816 */ /* 0x000fe20000000004 */
[C---:B------:R-:W-:Y:S01]  /*7e90*/  HMMA.16816.F32 R28, R8.reuse, R30, RZ ;  /* 0x0000001e081c723c */ /* 0x040fe200000018ff */
[--C-:B------:R-:W-:Y:S02]  /*7ea0*/  SHF.R.U32.HI R4, RZ, 0x10, R0.reuse ;  /* 0x00000010ff047819 */ /* 0x100fe40000011600 */
[----:B------:R-:W-:Y:S02]  /*7eb0*/  SHF.R.U32.HI R7, RZ, 0x18, R0 ;  /* 0x00000018ff077819 */ /* 0x000fe40000011600 */
[----:B------:R-:W-:Y:S01]  /*7ec0*/  HSET2.LE.AND R0, R6, R179, PT ;  /* 0x000000b306007233 */ /* 0x000fe20003803000 */
[----:B------:R-:W-:Y:S01]  /*7ed0*/  HMMA.16816.F32 R36, R8, R40, RZ ;  /* 0x000000280824723c */ /* 0x000fe200000018ff */
[----:B------:R-:W-:Y:S01]  /*7ee0*/  F2FP.F16.F32.PACK_AB R6, R15, R172 ;  /* 0x000000ac0f06723e */ /* 0x000fe200000000ff */
[----:B-1----:R-:W-:Y:S01]  /*7ef0*/  FFMA.FTZ R5, R152, UR20, -R2 ;  /* 0x0000001498057c23 */ /* 0x002fe20008010802 */
[----:B------:R-:W-:-:S02]  /*7f00*/  LOP3.LUT R4, R4, 0xff, RZ, 0xc0, !PT ;  /* 0x000000ff04047812 */ /* 0x000fc400078ec0ff */
[----:B------:R-:W-:Y:S01]  /*7f10*/  LOP3.LUT R6, R0, R6, RZ, 0xc0, !PT ;  /* 0x0000000600067212 */ /* 0x000fe200078ec0ff */
[----:B------:R1:W2:Y:S01]  /*7f20*/  MUFU.EX2 R227, R5 ;  /* 0x0000000500e37308 */ /* 0x0002a20000000800 */
[----:B------:R-:W-:Y:S01]  /*7f30*/  FFMA.FTZ R0, R164, UR20, -R2 ;  /* 0x00000014a4007c23 */ /* 0x000fe20008010802 */
[----:B------:R-:W-:Y:S01]  /*7f40*/  HMMA.16816.F32 R156, R8, R20, RZ ;  /* 0x00000014089c723c */ /* 0x000fe200000018ff */
[----:B------:R-:W-:Y:S01]  /*7f50*/  IMAD.MOV.U32 R41, RZ, RZ, R241 ;  /* 0x000000ffff297224 */ /* 0x000fe200078e00f1 */
[----:B------:R-:W-:-:S04]  /*7f60*/  MOV R40, R240 ;  /* 0x000000f000287202 */ /* 0x000fc80000000f00 */
[C---:B------:R-:W-:Y:S01]  /*7f70*/  HMMA.16816.F32 R152, R8.reuse, R22, RZ ;  /* 0x000000160898723c */ /* 0x040fe200000018ff */
[----:B------:R3:W-:Y:S01]  /*7f80*/  MUFU.EX2 R175, R0 ;  /* 0x0000000000af7308 */ /* 0x0007e20000000800 */
[----:B------:R-:W-:Y:S04]  /*7f90*/  LDSM.16.MT88.4 R20, [R186+0x10800] ;  /* 0x01080000ba14783b */ /* 0x000fe80000004200 */
[----:B----4-:R-:W-:Y:S01]  /*7fa0*/  HMMA.16816.F32 R164, R8, R18, RZ ;  /* 0x0000001208a4723c */ /* 0x010fe200000018ff */
[----:B-1----:R-:W-:-:S05]  /*7fb0*/  FFMA.FTZ R5, R160, UR20, -R12 ;  /* 0x00000014a0057c23 */ /* 0x002fca000801080c */
[----:B------:R-:W-:Y:S01]  /*7fc0*/  HMMA.16816.F32 R160, R8, R16, RZ ;  /* 0x0000001008a0723c */ /* 0x000fe200000018ff */
[----:B------:R-:W1:Y:S01]  /*7fd0*/  LDSM.16.MT88.4 R8, [R187+0x10800] ;  /* 0x01080000bb08783b */ /* 0x000e620000004200 */
[----:B------:R4:W5:Y:S03]  /*7fe0*/  MUFU.EX2 R174, R5 ;  /* 0x0000000500ae7308 */ /* 0x0009660000000800 */
[----:B------:R-:W1:Y:S01]  /*7ff0*/  LDSM.16.MT88.4 R16, [R188+0x10800] ;  /* 0x01080000bc10783b */ /* 0x000e620000004200 */
[----:B---3--:R-:W-:Y:S01]  /*8000*/  HSET2.LE.AND R0, R14, R179, PT ;  /* 0x000000b30e007233 */ /* 0x008fe20003803000 */
[----:B------:R-:W-:Y:S01]  /*8010*/  IMAD.MOV.U32 R14, RZ, RZ, R233 ;  /* 0x000000ffff0e7224 */ /* 0x000fe200078e00e9 */
[----:B----4-:R-:W-:Y:S01]  /*8020*/  PRMT R5, R4, 0x5410, R7 ;  /* 0x0000541004057816 */ /* 0x010fe20000000007 */
[----:B------:R-:W-:Y:S01]  /*8030*/  FFMA.FTZ R4, R168, UR20, -R2 ;  /* 0x00000014a8047c23 */ /* 0x000fe20008010802 */
[----:B--2---:R-:W-:-:S03]  /*8040*/  F2FP.F16.F32.PACK_AB R7, R227, R173 ;  /* 0x000000ade307723e */ /* 0x004fc600000000ff */
[----:B------:R5:W2:Y:S01]  /*8050*/  MUFU.EX2 R43, R4 ;  /* 0x00000004002b7308 */ /* 0x000aa20000000800 */
[----:B------:R-:W-:Y:S02]  /*8060*/  LOP3.LUT R7, R0, R7, RZ, 0xc0, !PT ;  /* 0x0000000700077212 */ /* 0x000fe400078ec0ff */
[----:B------:R-:W-:Y:S01]  /*8070*/  HSET2.LE.AND R0, R13, R179, PT ;  /* 0x000000b30d007233 */ /* 0x000fe20003803000 */
[----:B------:R-:W-:Y:S01]  /*8080*/  IMAD.MOV.U32 R13, RZ, RZ, R235 ;  /* 0x000000ffff0d7224 */ /* 0x000fe200078e00eb */
[----:B-----5:R-:W-:-:S04]  /*8090*/  F2FP.F16.F32.PACK_AB R4, R174, R42 ;  /* 0x0000002aae04723e */ /* 0x020fc800000000ff */
[----:B------:R-:W-:Y:S02]  /*80a0*/  LOP3.LUT R4, R0, R4, RZ, 0xc0, !PT ;  /* 0x0000000400047212 */ /* 0x000fe400078ec0ff */
[----:B------:R-:W-:Y:S02]  /*80b0*/  HSET2.LE.AND R0, R5, R179, PT ;  /* 0x000000b305007233 */ /* 0x000fe40003803000 */
[----:B--2---:R-:W-:-:S04]  /*80c0*/  F2FP.F16.F32.PACK_AB R5, R43, R175 ;  /* 0x000000af2b05723e */ /* 0x004fc800000000ff */
[----:B------:R-:W-:Y:S02]  /*80d0*/  LOP3.LUT R5, R0, R5, RZ, 0xc0, !PT ;  /* 0x0000000500057212 */ /* 0x000fe400078ec0ff */
[----:B------:R-:W-:-:S04]  /*80e0*/  MOV R0, UR43 ;  /* 0x0000002b00007c02 */ /* 0x000fc80008000f00 */
[----:B------:R-:W-:Y:S01]  /*80f0*/  LOP3.LUT R0, R135, UR39, R0, 0x96, !PT ;  /* 0x0000002787007c12 */ /* 0x000fe2000f8e9600 */
[C---:B-1----:R-:W-:Y:S06]  /*8100*/  HMMA.16816.F32 R68, R4.reuse, R8, R68 ;  /* 0x000000080444723c */ /* 0x042fec0000001844 */
[C---:B------:R-:W-:Y:S06]  /*8110*/  HMMA.16816.F32 R8, R4.reuse, R10, R48 ;  /* 0x0000000a0408723c */ /* 0x040fec0000001830 */
[----:B------:R-:W-:Y:S01]  /*8120*/  HMMA.16816.F32 R220, R4, R24, R144 ;  /* 0x0000001804dc723c */ /* 0x000fe20000001890 */
[----:B------:R-:W-:Y:S01]  /*8130*/  MOV R48, R175 ;  /* 0x000000af00307202 */ /* 0x000fe20000000f00 */
[----:B------:R-:W-:-:S02]  /*8140*/  IMAD.MOV.U32 R49, RZ, RZ, R174 ;  /* 0x000000ffff317224 */ /* 0x000fc400078e00ae */
[----:B------:R-:W-:Y:S02]  /*8150*/  IMAD.MOV.U32 R51, RZ, RZ, R173 ;  /* 0x000000ffff337224 */ /* 0x000fe400078e00ad */
[----:B------:R-:W-:Y:S01]  /*8160*/  HMMA.16816.F32 R180, R4, R26, R136 ;  /* 0x0000001a04b4723c */ /* 0x000fe20000001888 */
[----:B------:R-:W-:Y:S01]  /*8170*/  LDSM.16.MT88.4 R24, [R188+0x14800] ;  /* 0x01480000bc18783b */ /* 0x000fe20000004200 */
[----:B------:R-:W-:-:S04]  /*8180*/  IMAD.MOV.U32 R50, RZ, RZ, R172 ;  /* 0x000000ffff327224 */ /* 0x000fc800078e00ac */
[C---:B------:R-:W-:Y:S01]  /*8190*/  HMMA.16816.F32 R144, R4.reuse, R20, R124 ;  /* 0x000000140490723c */ /* 0x040fe2000000187c */
[----:B------:R-:W-:Y:S01]  /*81a0*/  IMAD.MOV.U32 R139, RZ, RZ, R68 ;  /* 0x000000ffff8b7224 */ /* 0x000fe200078e0044 */
[----:B------:R-:W-:Y:S01]  /*81b0*/  MOV R138, R69 ;  /* 0x00000045008a7202 */ /* 0x000fe20000000f00 */
[----:B------:R-:W-:Y:S02]  /*81c0*/  IMAD.MOV.U32 R137, RZ, RZ, R70 ;  /* 0x000000ffff897224 */ /* 0x000fe400078e0046 */
[----:B------:R-:W-:Y:S01]  /*81d0*/  IMAD.MOV.U32 R136, RZ, RZ, R71 ;  /* 0x000000ffff887224 */ /* 0x000fe200078e0047 */
[----:B------:R-:W-:Y:S01]  /*81e0*/  HMMA.16816.F32 R124, R4, R22, R96 ;  /* 0x00000016047c723c */ /* 0x000fe20000001860 */
[----:B------:R-:W1:Y:S01]  /*81f0*/  LDSM.16.MT88.4 R20, [R185+0x12800] ;  /* 0x01280000b914783b */ /* 0x000e620000004200 */
[----:B------:R-:W-:Y:S01]  /*8200*/  IMAD.MOV.U32 R71, RZ, RZ, R8 ;  /* 0x000000ffff477224 */ /* 0x000fe200078e0008 */
[----:B------:R-:W-:Y:S01]  /*8210*/  MOV R70, R9 ;  /* 0x0000000900467202 */ /* 0x000fe20000000f00 */
[----:B------:R-:W-:-:S02]  /*8220*/  IMAD.MOV.U32 R69, RZ, RZ, R10 ;  /* 0x000000ffff457224 */ /* 0x000fc400078e000a */
[----:B------:R-:W-:Y:S01]  /*8230*/  IMAD.MOV.U32 R68, RZ, RZ, R11 ;  /* 0x000000ffff447224 */ /* 0x000fe200078e000b */
[C---:B------:R-:W-:Y:S01]  /*8240*/  HMMA.16816.F32 R120, R4.reuse, R16, R120 ;  /* 0x000000100478723c */ /* 0x040fe20000001878 */
[----:B------:R-:W2:Y:S05]  /*8250*/  LDSM.16.MT88.4 R8, [R188+0x12800] ;  /* 0x01280000bc08783b */ /* 0x000eaa0000004200 */
[C---:B------:R-:W-:Y:S01]  /*8260*/  HMMA.16816.F32 R96, R4.reuse, R18, R92 ;  /* 0x000000120460723c */ /* 0x040fe2000000185c */
[----:B------:R-:W3:Y:S05]  /*8270*/  LDSM.16.MT88.4 R16, [R186+0x12800] ;  /* 0x01280000ba10783b */ /* 0x000eea0000004200 */
[C---:B-1----:R-:W-:Y:S06]  /*8280*/  HMMA.16816.F32 R248, R4.reuse, R20, R116 ;  /* 0x0000001404f8723c */ /* 0x042fec0000001874 */
[C---:B------:R-:W-:Y:S01]  /*8290*/  HMMA.16816.F32 R240, R4.reuse, R22, R88 ;  /* 0x0000001604f0723c */ /* 0x040fe20000001858 */
[----:B------:R-:W1:Y:S05]  /*82a0*/  LDSM.16.MT88.4 R20, [R187+0x12800] ;  /* 0x01280000bb14783b */ /* 0x000e6a0000004200 */
[----:B--2---:R-:W-:Y:S01]  /*82b0*/  HMMA.16816.F32 R116, R4, R8, R60 ;  /* 0x000000080474723c */ /* 0x004fe2000000183c */
        /* <DEDUP_REMOVED lines=10> */
[----:B------:R-:W2:Y:S05]  /*8360*/  LDSM.16.MT88.4 R16, [R185+0x14800] ;  /* 0x01480000b910783b */ /* 0x000eaa0000004200 */
[----:B------:R-:W-:Y:S01]  /*8370*/  HMMA.16816.F32 R176, R4, R10, R44 ;  /* 0x0000000a04b0723c */ /* 0x000fe2000000182c */
[----:B------:R-:W3:Y:S06]  /*8380*/  LDSM.16.MT88.4 R8, [R186+0x14800] ;  /* 0x01480000ba08783b */ /* 0x000eec0000004200 */
[----:B------:R-:W-:-:S02]  /*8390*/  IMAD.MOV.U32 R46, RZ, RZ, R239 ;  /* 0x000000ffff2e7224 */ /* 0x000fc400078e00ef */
[----:B------:R-:W-:Y:S02]  /*83a0*/  IMAD.MOV.U32 R47, RZ, RZ, R238 ;  /* 0x000000ffff2f7224 */ /* 0x000fe400078e00ee */
[----:B------:R-:W-:Y:S02]  /*83b0*/  IMAD.MOV.U32 R45, RZ, RZ, R237 ;  /* 0x000000ffff2d7224 */ /* 0x000fe400078e00ed */
[----:B------:R-:W-:Y:S01]  /*83c0*/  IMAD.MOV.U32 R44, RZ, RZ, R225 ;  /* 0x000000ffff2c7224 */ /* 0x000fe200078e00e1 */
[----:B-1----:R-:W-:Y:S07]  /*83d0*/  HMMA.16816.F32 R172, R4, R20, R108 ;  /* 0x0000001404ac723c */ /* 0x002fee000000186c */
[----:B------:R-:W-:Y:S01]  /*83e0*/  IMAD.MOV.U32 R109, RZ, RZ, R171 ;  /* 0x000000ffff6d7224 */ /* 0x000fe200078e00ab */
[----:B------:R-:W-:Y:S01]  /*83f0*/  MOV R108, R224 ;  /* 0x000000e0006c7202 */ /* 0x000fe20000000f00 */
[----:B------:R-:W-:-:S02]  /*8400*/  IMAD.MOV.U32 R110, RZ, RZ, R170 ;  /* 0x000000ffff6e7224 */ /* 0x000fc400078e00aa */
[----:B------:R-:W-:Y:S02]  /*8410*/  IMAD.MOV.U32 R111, RZ, RZ, R169 ;  /* 0x000000ffff6f7224 */ /* 0x000fe400078e00a9 */
[C---:B------:R-:W-:Y:S01]  /*8420*/  HMMA.16816.F32 R168, R4.reuse, R22, R80 ;  /* 0x0000001604a8723c */ /* 0x040fe20000001850 */
[----:B------:R-:W1:Y:S05]  /*8430*/  LDSM.16.MT88.4 R20, [R187+0x14800] ;  /* 0x01480000bb14783b */ /* 0x000e6a0000004200 */
[C---:B--2---:R-:W-:Y:S06]  /*8440*/  HMMA.16816.F32 R140, R4.reuse, R16, R140 ;  /* 0x00000010048c723c */ /* 0x044fec000000188c */
[C---:B---3--:R-:W-:Y:S06]  /*8450*/  HMMA.16816.F32 R244, R4.reuse, R8, R104 ;  /* 0x0000000804f4723c */ /* 0x048fec0000001868 */
[----:B------:R-:W-:Y:S01]  /*8460*/  HMMA.16816.F32 R236, R4, R10, R76 ;  /* 0x0000000a04ec723c */ /* 0x000fe2000000184c */
[----:B------:R-:W2:Y:S01]  /*8470*/  LDSM.16.MT88.4 R8, [R185+0x16800] ;  /* 0x01680000b908783b */ /* 0x000ea20000004200 */
[----:B------:R-:W-:Y:S01]  /*8480*/  MOV R104, R230 ;  /* 0x000000e600687202 */ /* 0x000fe20000000f00 */
[----:B------:R-:W-:-:S02]  /*8490*/  IMAD.MOV.U32 R105, RZ, RZ, R231 ;  /* 0x000000ffff697224 */ /* 0x000fc400078e00e7 */
[----:B------:R-:W-:Y:S01]  /*84a0*/  IMAD.MOV.U32 R106, RZ, RZ, R229 ;  /* 0x000000ffff6a7224 */ /* 0x000fe200078e00e5 */
[C---:B------:R-:W-:Y:S01]  /*84b0*/  HMMA.16816.F32 R224, R4.reuse, R18, R128 ;  /* 0x0000001204e0723c */ /* 0x040fe20000001880 */
[----:B------:R-:W3:Y:S01]  /*84c0*/  LDSM.16.MT88.4 R16, [R186+0x16800] ;  /* 0x01680000ba10783b */ /* 0x000ee20000004200 */
[----:B------:R-:W-:Y:S01]  /*84d0*/  IMAD.MOV.U32 R77, RZ, RZ, R45 ;  /* 0x000000ffff4d7224 */ /* 0x000fe200078e002d */
[----:B------:R-:W-:Y:S01]  /*84e0*/  MOV R78, R60 ;  /* 0x0000003c004e7202 */ /* 0x000fe20000000f00 */
[----:B------:R-:W-:Y:S02]  /*84f0*/  IMAD.MOV.U32 R45, RZ, RZ, R40 ;  /* 0x000000ffff2d7224 */ /* 0x000fe400078e0028 */
[C---:B------:R-:W-:Y:S01]  /*8500*/  HMMA.16816.F32 R128, R4.reuse, R26, R72 ;  /* 0x0000001a0480723c */ /* 0x040fe20000001848 */
[----:B------:R-:W-:Y:S02]  /*8510*/  IMAD.MOV.U32 R107, RZ, RZ, R228 ;  /* 0x000000ffff6b7224 */ /* 0x000fe400078e00e4 */
[----:B------:R-:W-:Y:S01]  /*8520*/  IMAD.MOV.U32 R76, RZ, RZ, R46 ;  /* 0x000000ffff4c7224 */ /* 0x000fe200078e002e */
[----:B------:R-:W-:Y:S01]  /*8530*/  MOV R46, R13 ;  /* 0x0000000d002e7202 */ /* 0x000fe20000000f00 */
[----:B------:R-:W-:Y:S01]  /*8540*/  IMAD.MOV.U32 R79, RZ, RZ, R62 ;  /* 0x000000ffff4f7224 */ /* 0x000fe200078e003e */
[----:B------:R-:W-:Y:S01]  /*8550*/  HMMA.16816.F32 R228, R4, R24, R100 ;  /* 0x0000001804e4723c */ /* 0x000fe20000001864 */
[----:B------:R-:W-:Y:S01]  /*8560*/  LDSM.16.MT88.4 R24, [R187+0x16800] ;  /* 0x01680000bb18783b */ /* 0x000fe20000004200 */
[----:B------:R-:W-:Y:S01]  /*8570*/  MOV R135, R76 ;  /* 0x0000004c00877202 */ /* 0x000fe20000000f00 */
[----:B------:R-:W-:-:S02]  /*8580*/  IMAD.MOV.U32 R76, RZ, RZ, R51 ;  /* 0x000000ffff4c7224 */ /* 0x000fc400078e0033 */
[----:B------:R-:W-:Y:S01]  /*8590*/  IMAD.MOV.U32 R105, RZ, RZ, R63 ;  /* 0x000000ffff697224 */ /* 0x000fe200078e003f */
[C---:B-1----:R-:W-:Y:S01]  /*85a0*/  HMMA.16816.F32 R92, R4.reuse, R20, R52 ;  /* 0x00000014045c723c */ /* 0x042fe20000001834 */
[----:B------:R-:W-:Y:S02]  /*85b0*/  IMAD.MOV.U32 R100, RZ, RZ, R77 ;  /* 0x000000ffff647224 */ /* 0x000fe400078e004d */
[----:B------:R-:W-:Y:S02]  /*85c0*/  IMAD.MOV.U32 R103, RZ, RZ, R61 ;  /* 0x000000ffff677224 */ /* 0x000fe400078e003d */
[----:B------:R-:W-:Y:S01]  /*85d0*/  IMAD.MOV.U32 R77, RZ, RZ, R15 ;  /* 0x000000ffff4d7224 */ /* 0x000fe200078e000f */
[----:B------:R-:W-:Y:S01]  /*85e0*/  HMMA.16816.F32 R84, R4, R22, R64 ;  /* 0x000000160454723c */ /* 0x000fe20000001840 */
[----:B------:R-:W1:Y:S01]  /*85f0*/  LDSM.16.MT88.4 R20, [R188+0x16800] ;  /* 0x01680000bc14783b */ /* 0x000e620000004200 */
[----:B------:R-:W-:-:S04]  /*8600*/  IMAD.MOV.U32 R102, RZ, RZ, R50 ;  /* 0x000000ffff667224 */ /* 0x000fc800078e0032 */
[C---:B--2---:R-:W-:Y:S06]  /*8610*/  HMMA.16816.F32 R80, R4.reuse, R8, R32 ;  /* 0x000000080450723c */ /* 0x044fec0000001820 */
[----:B------:R-:W-:Y:S01]  /*8620*/  HMMA.16816.F32 R72, R4, R10, R28 ;  /* 0x0000000a0448723c */ /* 0x000fe2000000181c */
[----:B------:R-:W-:-:S05]  /*8630*/  IMAD.WIDE.U32 R8, R0, -0x326172a9, RZ ;  /* 0xcd9e8d5700087825 */ /* 0x000fca00078e00ff */
[----:B------:R-:W-:Y:S01]  /*8640*/  LOP3.LUT R9, R9, UR36, R104, 0x96, !PT ;  /* 0x0000002409097c12 */ /* 0x000fe2000f8e9668 */
[----:B------:R-:W-:Y:S01]  /*8650*/  IMAD.MOV.U32 R104, RZ, RZ, R44 ;  /* 0x000000ffff687224 */ /* 0x000fe200078e002c */
[----:B------:R-:W-:Y:S01]  /*8660*/  LOP3.LUT R0, R57, UR33, R8, 0x96, !PT ;  /* 0x0000002139007c12 */ /* 0x000fe2000f8e9608 */
[----:B------:R-:W-:Y:S01]  /*8670*/  IMAD.MOV.U32 R44, RZ, RZ, R41 ;  /* 0x000000ffff2c7224 */ /* 0x000fe200078e0029 */
[----:B---3--:R-:W-:Y:S01]  /*8680*/  HMMA.16816.F32 R64, R4, R16, R36 ;  /* 0x000000100440723c */ /* 0x008fe20000001824 */
[----:B------:R-:W-:-:S04]  /*8690*/  IMAD.WIDE.U32 R8, R9, -0x2daee0ad, RZ ;  /* 0xd2511f5309087825 */ /* 0x000fc800078e00ff */
[----:B------:R-:W-:Y:S01]  /*86a0*/  IMAD.WIDE.U32 R10, R0, -0x2daee0ad, RZ ;  /* 0xd2511f53000a7825 */ /* 0x000fe200078e00ff */
[----:B------:R-:W-:Y:S01]  /*86b0*/  LOP3.LUT R9, R9, UR32, R58, 0x96, !PT ;  /* 0x0000002009097c12 */ /* 0x000fe2000f8e963a */
[----:B------:R-:W-:Y:S02]  /*86c0*/  HMMA.16816.F32 R60, R4, R18, R148 ;  /* 0x00000012043c723c */ /* 0x000fe40000001894 */
[----:B------:R-:W-:Y:S01]  /*86d0*/  IMAD.MOV.U32 R101, RZ, RZ, R104 ;  /* 0x000000ffff657224 */ /* 0x000fe200078e0068 */
[----:B------:R-:W-:Y:S01]  /*86e0*/  LOP3.LUT R0, R11, UR25, R8, 0x96, !PT ;  /* 0x000000190b007c12 */ /* 0x000fe2000f8e9608 */
[----:B------:R-:W-:-:S04]  /*86f0*/  IMAD.WIDE.U32 R8, R9, -0x326172a9, RZ ;  /* 0xcd9e8d5709087825 */ /* 0x000fc800078e00ff */
[----:B------:R-:W-:Y:S01]  /*8700*/  FFMA.FTZ R11, R219, UR20, -R12 ;  /* 0x00000014db0b7c23 */ /* 0x000fe2000801080c */
[C---:B-1----:R-:W-:Y:S01]  /*8710*/  HMMA.16816.F32 R52, R4.reuse, R20, R156 ;  /* 0x000000140434723c */ /* 0x042fe2000000189c */
[----:B------:R-:W-:Y:S01]  /*8720*/  IMAD.WIDE.U32 R40, R0, -0x326172a9, RZ ;  /* 0xcd9e8d5700287825 */ /* 0x000fe200078e00ff */
[----:B------:R-:W-:Y:S01]  /*8730*/  LOP3.LUT R9, R9, UR26, R56, 0x96, !PT ;  /* 0x0000001a09097c12 */ /* 0x000fe2000f8e9638 */
[----:B------:R1:W2:Y:S02]  /*8740*/  MUFU.EX2 R32, R11 ;  /* 0x0000000b00207308 */ /* 0x0002a40000000800 */
[----:B------:R-:W-:Y:S01]  /*8750*/  IMAD.MOV.U32 R104, RZ, RZ, R48 ;  /* 0x000000ffff687224 */ /* 0x000fe200078e0030 */
[----:B------:R-:W-:Y:S01]  /*8760*/  LOP3.LUT R0, R41, UR7, R8, 0x96, !PT ;  /* 0x0000000729007c12 */ /* 0x000fe2000f8e9608 */
[----:B------:R-:W-:Y:S01]  /*8770*/  IMAD.WIDE.U32 R8, R9, -0x2daee0ad, RZ ;  /* 0xd2511f5309087825 */ /* 0x000fe200078e00ff */
[----:B------:R-:W-:Y:S03]  /*8780*/  HMMA.16816.F32 R56, R4, R24, R160 ;  /* 0x000000180438723c */ /* 0x000fe600000018a0 */
[----:B------:R-:W-:Y:S01]  /*8790*/  IMAD.WIDE.U32 R38, R0, -0x2daee0ad, RZ ;  /* 0xd2511f5300267825 */ /* 0x000fe200078e00ff */
[----:B------:R-:W-:-:S03]  /*87a0*/  LOP3.LUT R13, R9, UR6, R10, 0x96, !PT ;  /* 0x00000006090d7c12 */ /* 0x000fc6000f8e960a */
[----:B------:R-:W-:Y:S01]  /*87b0*/  FFMA.FTZ R10, R103, UR20, -R12 ;  /* 0x00000014670a7c23 */ /* 0x000fe2000801080c */
[----:B------:R-:W-:Y:S01]  /*87c0*/  MOV R103, R49 ;  /* 0x0000003100677202 */ /* 0x000fe20000000f00 */
[----:B------:R-:W-:Y:S01]  /*87d0*/  IMAD.MOV.U32 R158, RZ, RZ, R90 ;  /* 0x000000ffff9e7224 */ /* 0x000fe200078e005a */
[----:B------:R-:W-:Y:S01]  /*87e0*/  LOP3.LUT R0, R39, UR14, R8, 0x96, !PT ;  /* 0x0000000e27007c12 */ /* 0x000fe2000f8e9608 */
[----:B------:R-:W-:Y:S01]  /*87f0*/  IMAD.WIDE.U32 R36, R13, -0x326172a9, RZ ;  /* 0xcd9e8d570d247825 */ /* 0x000fe200078e00ff */
[----:B------:R3:W-:Y:S01]  /*8800*/  MUFU.EX2 R148, R10 ;  /* 0x0000000a00947308 */ /* 0x0007e20000000800 */
[----:B------:R-:W-:Y:S02]  /*8810*/  HMMA.16816.F32 R48, R4, R22, R152 ;  /* 0x000000160430723c */ /* 0x000fe40000001898 */
[----:B-1----:R-:W-:Y:S01]  /*8820*/  FFMA.FTZ R11, R252, UR20, -R12 ;  /* 0x00000014fc0b7c23 */ /* 0x002fe2000801080c */
[----:B------:R-:W-:Y:S01]  /*8830*/  IMAD.WIDE.U32 R8, R0, -0x326172a9, RZ ;  /* 0xcd9e8d5700087825 */ /* 0x000fe200078e00ff */
[----:B------:R-:W-:Y:S01]  /*8840*/  LDSM.16.MT88.4 R20, [R185+0x11000] ;  /* 0x01100000b914783b */ /* 0x000fe20000004200 */
[----:B------:R-:W-:-:S02]  /*8850*/  MOV R161, R138 ;  /* 0x0000008a00a17202 */ /* 0x000fc40000000f00 */
[----:B--2---:R-:W-:Y:S01]  /*8860*/  IMAD.MOV.U32 R159, RZ, RZ, R32 ;  /* 0x000000ffff9f7224 */ /* 0x004fe200078e0020 */
[C---:B------:R-:W-:Y:S01]  /*8870*/  LOP3.LUT R0, R8.reuse, 0xffff, RZ, 0xc0, !PT ;  /* 0x0000ffff08007812 */ /* 0x040fe200078ec0ff */
[----:B------:R1:W-:Y:S01]  /*8880*/  MUFU.EX2 R151, R11 ;  /* 0x0000000b00977308 */ /* 0x0003e20000000800 */
[----:B------:R-:W-:Y:S01]  /*8890*/  LOP3.LUT R13, R8, 0xff, RZ, 0xc0, !PT ;  /* 0x000000ff080d7812 */ /* 0x000fe200078ec0ff */
[----:B------:R-:W-:Y:S01]  /*88a0*/  IMAD.MOV.U32 R160, RZ, RZ, R139 ;  /* 0x000000ffffa07224 */ /* 0x000fe200078e008b */
[--C-:B------:R-:W-:Y:S01]  /*88b0*/  SHF.R.U32.HI R15, RZ, 0x10, R8.reuse ;  /* 0x00000010ff0f7819 */ /* 0x100fe20000011608 */
[----:B------:R-:W-:Y:S01]  /*88c0*/  IMAD.MOV.U32 R162, RZ, RZ, R137 ;  /* 0x000000ffffa27224 */ /* 0x000fe200078e0089 */
[----:B------:R-:W-:Y:S01]  /*88d0*/  SHF.R.U32.HI R16, RZ, 0x18, R8 ;  /* 0x00000018ff107819 */ /* 0x000fe20000011608 */
[----:B------:R-:W-:Y:S01]  /*88e0*/  FFMA.FTZ R8, R135, UR20, -R2 ;  /* 0x0000001487087c23 */ /* 0x000fe20008010802 */
[----:B------:R-:W-:Y:S01]  /*88f0*/  MOV R135, R100 ;  /* 0x0000006400877202 */ /* 0x000fe20000000f00 */
[----:B------:R-:W-:Y:S01]  /*8900*/  IMAD.MOV.U32 R100, RZ, RZ, R101 ;  /* 0x000000ffff647224 */ /* 0x000fe200078e0065 */
[----:B---3--:R-:W-:Y:S01]  /*8910*/  SHF.R.U32.HI R10, RZ, 0x8, R0 ;  /* 0x00000008ff0a7819 */ /* 0x008fe20000011600 */
[----:B------:R-:W-:Y:S01]  /*8920*/  IMAD.MOV.U32 R101, RZ, RZ, R76 ;  /* 0x000000ffff657224 */ /* 0x000fe200078e004c */
[----:B------:R-:W-:Y:S01]  /*8930*/  LOP3.LUT R0, R9, UR10, R36, 0x96, !PT ;  /* 0x0000000a09007c12 */ /* 0x000fe2000f8e9624 */
[----:B------:R-:W-:Y:S01]  /*8940*/  IMAD.MOV.U32 R76, RZ, RZ, R77 ;  /* 0x000000ffff4c7224 */ /* 0x000fe200078e004d */
[----:B------:R-:W-:Y:S01]  /*8950*/  MOV R77, R78 ;  /* 0x0000004e004d7202 */ /* 0x000fe20000000f00 */
[----:B------:R-:W-:Y:S01]  /*8960*/  IMAD.MOV.U32 R78, RZ, RZ, R79 ;  /* 0x000000ffff4e7224 */ /* 0x000fe200078e004f */
[----:B------:R-:W-:Y:S01]  /*8970*/  PRMT R28, R13, 0x5410, R10 ;  /* 0x000054100d1c7816 */ /* 0x000fe2000000000a */
[----:B------:R-:W-:-:S02]  /*8980*/  IMAD.MOV.U32 R79, RZ, RZ, R44 ;  /* 0x000000ffff4f7224 */ /* 0x000fc400078e002c */
[----:B-1----:R-:W-:Y:S01]  /*8990*/  FFMA.FTZ R11, R218, UR20, -R12 ;  /* 0x00000014da0b7c23 */ /* 0x002fe2000801080c */
[----:B------:R-:W-:Y:S01]  /*89a0*/  IMAD.MOV.U32 R44, RZ, RZ, R45 ;  /* 0x000000ffff2c7224 */ /* 0x000fe200078e002d */
[----:B------:R-:W-:Y:S01]  /*89b0*/  MOV R45, R46 ;  /* 0x0000002e002d7202 */ /* 0x000fe20000000f00 */
[----:B------:R-:W-:Y:S01]  /*89c0*/  IMAD.MOV.U32 R46, RZ, RZ, R88 ;  /* 0x000000ffff2e7224 */ /* 0x000fe200078e0058 */
[C---:B------:R-:W-:Y:S01]  /*89d0*/  LOP3.LUT R9, R0.reuse, 0xffff, RZ, 0xc0, !PT ;  /* 0x0000ffff00097812 */ /* 0x040fe200078ec0ff */
[----:B------:R-:W-:Y:S01]  /*89e0*/  IMAD.MOV.U32 R88, RZ, RZ, R14 ;  /* 0x000000ffff587224 */ /* 0x000fe200078e000e */
[----:B------:R-:W-:Y:S01]  /*89f0*/  LOP3.LUT R14, R0, 0xff, RZ, 0xc0, !PT ;  /* 0x000000ff000e7812 */ /* 0x000fe200078ec0ff */
[----:B------:R1:W-:Y:S01]  /*8a00*/  MUFU.EX2 R156, R8 ;  /* 0x00000008009c7308 */ /* 0x0003e20000000800 */
[----:B------:R-:W-:Y:S01]  /*8a10*/  SHF.R.U32.HI R10, RZ, 0x10, R0 ;  /* 0x00000010ff0a7819 */ /* 0x000fe20000011600 */
[----:B------:R-:W-:Y:S01]  /*8a20*/  IMAD.MOV.U32 R34, RZ, RZ, R100 ;  /* 0x000000ffff227224 */ /* 0x000fe200078e0064 */
[----:B------:R-:W-:Y:S01]  /*8a30*/  SHF.R.U32.HI R13, RZ, 0x18, R0 ;  /* 0x00000018ff0d7819 */ /* 0x000fe20000011600 */
[----:B------:R-:W-:Y:S01]  /*8a40*/  IMAD.MOV.U32 R134, RZ, RZ, R77 ;  /* 0x000000ffff867224 */ /* 0x000fe200078e004d */
[----:B------:R-:W-:Y:S01]  /*8a50*/  LOP3.LUT R0, R15, 0xff, RZ, 0xc0, !PT ;  /* 0x000000ff0f007812 */ /* 0x000fe200078ec0ff */
[----:B------:R-:W-:Y:S01]  /*8a60*/  IMAD.MOV.U32 R35, RZ, RZ, R78 ;  /* 0x000000ffff237224 */ /* 0x000fe200078e004e */
[----:B------:R-:W-:Y:S01]  /*8a70*/  MOV R100, R76 ;  /* 0x0000004c00647202 */ /* 0x000fe20000000f00 */
[----:B------:R2:W3:Y:S01]  /*8a80*/  MUFU.EX2 R149, R11 ;  /* 0x0000000b00957308 */ /* 0x0004e20000000800 */
[----:B------:R-:W-:Y:S01]  /*8a90*/  MOV R76, R44 ;  /* 0x0000002c004c7202 */ /* 0x000fe20000000f00 */
[----:B------:R-:W-:-:S02]  /*8aa0*/  IMAD.MOV.U32 R77, RZ, RZ, R45 ;  /* 0x000000ffff4d7224 */ /* 0x000fc400078e002d */
[----:B------:R-:W-:Y:S02]  /*8ab0*/  IMAD.MOV.U32 R78, RZ, RZ, R46 ;  /* 0x000000ffff4e7224 */ /* 0x000fe400078e002e */
[----:B------:R-:W-:Y:S02]  /*8ac0*/  IMAD.MOV.U32 R163, RZ, RZ, R136 ;  /* 0x000000ffffa37224 */ /* 0x000fe400078e0088 */
[----:B------:R-:W-:Y:S01]  /*8ad0*/  IMAD.MOV.U32 R15, RZ, RZ, R76 ;  /* 0x000000ffff0f7224 */ /* 0x000fe200078e004c */
[----:B-1----:R-:W-:Y:S01]  /*8ae0*/  SHF.R.U32.HI R8, RZ, 0x8, R9 ;  /* 0x00000008ff087819 */ /* 0x002fe20000011609 */
[----:B------:R-:W-:Y:S01]  /*8af0*/  IMAD.MOV.U32 R157, RZ, RZ, R35 ;  /* 0x000000ffff9d7224 */ /* 0x000fe200078e0023 */
[----:B------:R-:W-:Y:S02]  /*8b00*/  LOP3.LUT R9, R10, 0xff, RZ, 0xc0, !PT ;  /* 0x000000ff0a097812 */ /* 0x000fe400078ec0ff */
[----:B------:R-:W-:Y:S01]  /*8b10*/  PRMT R10, R0, 0x5410, R16 ;  /* 0x00005410000a7816 */ /* 0x000fe20000000010 */
[----:B------:R-:W-:Y:S01]  /*8b20*/  FFMA.FTZ R0, R47, UR20, -R2 ;  /* 0x000000142f007c23 */ /* 0x000fe20008010802 */
[----:B------:R-:W-:Y:S01]  /*8b30*/  PRMT R8, R14, 0x5410, R8 ;  /* 0x000054100e087816 */ /* 0x000fe20000000008 */
[----:B------:R-:W-:Y:S01]  /*8b40*/  HMMA.16816.F32 R44, R4, R26, R164 ;  /* 0x0000001a042c723c */ /* 0x000fe200000018a4 */
[----:B--2---:R-:W-:Y:S01]  /*8b50*/  FFMA.FTZ R11, R135, UR20, -R2 ;  /* 0x00000014870b7c23 */ /* 0x004fe20008010802 */
[----:B------:R-:W-:Y:S01]  /*8b60*/  IMAD.MOV.U32 R135, RZ, RZ, R79 ;  /* 0x000000ffff877224 */ /* 0x000fe200078e004f */
[----:B------:R-:W1:Y:S01]  /*8b70*/  LDSM.16.MT88.4 R24, [R188+0x11000] ;  /* 0x01100000bc18783b */ /* 0x000e620000004200 */
[----:B------:R-:W-:Y:S01]  /*8b80*/  IMAD.MOV.U32 R79, RZ, RZ, R88 ;  /* 0x000000ffff4f7224 */ /* 0x000fe200078e0058 */
[----:B------:R-:W-:Y:S01]  /*8b90*/  MOV R88, R133 ;  /* 0x0000008500587202 */ /* 0x000fe20000000f00 */
[----:B------:R2:W-:Y:S01]  /*8ba0*/  MUFU.EX2 R252, R0 ;  /* 0x0000000000fc7308 */ /* 0x0005e20000000800 */
[----:B------:R-:W4:Y:S01]  /*8bb0*/  LDSM.16.MT88.4 R16, [R186+0x11000] ;  /* 0x01100000ba10783b */ /* 0x000f220000004200 */
[----:B------:R-:W-:Y:S01]  /*8bc0*/  FFMA.FTZ R4, R34, UR20, -R2 ;  /* 0x0000001422047c23 */ /* 0x000fe20008010802 */
[----:B------:R-:W-:Y:S01]  /*8bd0*/  PRMT R9, R9, 0x5410, R13 ;  /* 0x0000541009097816 */ /* 0x000fe2000000000d */
[----:B------:R-:W-:Y:S01]  /*8be0*/  IMAD.MOV.U32 R218, RZ, RZ, R135 ;  /* 0x000000ffffda7224 */ /* 0x000fe200078e0087 */
[----:B---3--:R-:W-:Y:S01]  /*8bf0*/  F2FP.F16.F32.PACK_AB R6, R149, R148 ;  /* 0x000000949506723e */ /* 0x008fe200000000ff */
[----:B------:R-:W-:Y:S01]  /*8c00*/  IMAD.MOV.U32 R219, RZ, RZ, R88 ;  /* 0x000000ffffdb7224 */ /* 0x000fe200078e0058 */
[----:B------:R-:W-:Y:S01]  /*8c10*/  MOV R135, R89 ;  /* 0x0000005900877202 */ /* 0x000fe20000000f00 */
[----:B------:R-:W3:Y:S01]  /*8c20*/  MUFU.EX2 R133, R11 ;  /* 0x0000000b00857308 */ /* 0x000ee20000000800 */
[----:B------:R-:W-:Y:S01]  /*8c30*/  IMAD.MOV.U32 R166, RZ, RZ, R91 ;  /* 0x000000ffffa67224 */ /* 0x000fe200078e005b */
[----:B------:R-:W-:Y:S01]  /*8c40*/  MOV R14, R77 ;  /* 0x0000004d000e7202 */ /* 0x000fe20000000f00 */
[----:B------:R-:W-:Y:S01]  /*8c50*/  IMAD.MOV.U32 R13, RZ, RZ, R78 ;  /* 0x000000ffff0d7224 */ /* 0x000fe200078e004e */
[----:B------:R-:W-:Y:S01]  /*8c60*/  LDSM.16.MT88.4 R32, [R185+0x15000] ;  /* 0x01500000b920783b */ /* 0x000fe20000004200 */
[----:B------:R-:W-:-:S02]  /*8c70*/  IMAD.MOV.U32 R167, RZ, RZ, R79 ;  /* 0x000000ffffa77224 */ /* 0x000fc400078e004f */
[----:B------:R-:W-:Y:S01]  /*8c80*/  IMAD.MOV.U32 R165, RZ, RZ, R157 ;  /* 0x000000ffffa57224 */ /* 0x000fe200078e009d */
[----:B------:R5:W5:Y:S01]  /*8c90*/  MUFU.EX2 R150, R4 ;  /* 0x0000000400967308 */ /* 0x000b620000000800 */
[----:B--2---:R-:W-:Y:S01]  /*8ca0*/  HSET2.LE.AND R0, R8, R105, PT ;  /* 0x0000006908007233 */ /* 0x004fe20003803000 */
[----:B------:R-:W-:Y:S02]  /*8cb0*/  IMAD.MOV.U32 R157, RZ, RZ, R100 ;  /* 0x000000ffff9d7224 */ /* 0x000fe400078e0064 */
[----:B------:R-:W-:Y:S02]  /*8cc0*/  IMAD.MOV.U32 R164, RZ, RZ, R134 ;  /* 0x000000ffffa47224 */ /* 0x000fe400078e0086 */
[----:B------:R-:W-:Y:S01]  /*8cd0*/  IMAD.MOV.U32 R134, RZ, RZ, R107 ;  /* 0x000000ffff867224 */ /* 0x000fe200078e006b */
[----:B---3--:R-:W-:Y:S02]  /*8ce0*/  F2FP.F16.F32.PACK_AB R5, R133, R156 ;  /* 0x0000009c8505723e */ /* 0x008fe400000000ff */
[----:B-----5:R-:W-:-:S02]  /*8cf0*/  F2FP.F16.F32.PACK_AB R4, R151, R159 ;  /* 0x0000009f9704723e */ /* 0x020fc400000000ff */
[----:B------:R-:W-:Y:S02]  /*8d00*/  F2FP.F16.F32.PACK_AB R7, R150, R252 ;  /* 0x000000fc9607723e */ /* 0x000fe400000000ff */
[----:B------:R-:W-:Y:S02]  /*8d10*/  LOP3.LUT R4, R0, R4, RZ, 0xc0, !PT ;  /* 0x0000000400047212 */ /* 0x000fe400078ec0ff */
[----:B------:R-:W-:-:S05]  /*8d20*/  HSET2.LE.AND R0, R9, R105, PT ;  /* 0x0000006909007233 */ /* 0x000fca0003803000 */
[----:B------:R-:W-:Y:S02]  /*8d30*/  LOP3.LUT R5, R0, R5, RZ, 0xc0, !PT ;  /* 0x0000000500057212 */ /* 0x000fe400078ec0ff */
[--C-:B------:R-:W-:Y:S02]  /*8d40*/  HSET2.LE.AND R0, R28, R105.reuse, PT ;  /* 0x000000691c007233 */ /* 0x100fe40003803000 */
[----:B------:R-:W2:Y:S03]  /*8d50*/  LDSM.16.MT88.4 R28, [R187+0x11000] ;  /* 0x01100000bb1c783b */ /* 0x000ea60000004200 */
[----:B------:R-:W-:Y:S02]  /*8d60*/  LOP3.LUT R6, R0, R6, RZ, 0xc0, !PT ;  /* 0x0000000600067212 */ /* 0x000fe400078ec0ff */
[----:B------:R-:W-:Y:S02]  /*8d70*/  HSET2.LE.AND R0, R10, R105, PT ;  /* 0x000000690a007233 */ /* 0x000fe40003803000 */
[----:B------:R-:W3:Y:S03]  /*8d80*/  LDSM.16.MT88.4 R8, [R187+0x13000] ;  /* 0x01300000bb08783b */ /* 0x000ee60000004200 */
[----:B------:R-:W-:Y:S01]  /*8d90*/  LOP3.LUT R7, R0, R7, RZ, 0xc0, !PT ;  /* 0x0000000700077212 */ /* 0x000fe200078ec0ff */
[----:B------:R-:W-:-:S04]  /*8da0*/  IMAD.MOV.U32 R0, RZ, RZ, R110 ;  /* 0x000000ffff007224 */ /* 0x000fc800078e006e */
[----:B------:R-:W-:Y:S02]  /*8db0*/  FFMA.FTZ R0, R0, UR20, -R12 ;  /* 0x0000001400007c23 */ /* 0x000fe4000801080c */
[C---:B-1----:R-:W-:Y:S06]  /*8dc0*/  HMMA.16816.F32 R152, R4.reuse, R24, R120 ;  /* 0x000000180498723c */ /* 0x042fec0000001878 */
[C---:B------:R-:W-:Y:S01]  /*8dd0*/  HMMA.16816.F32 R88, R4.reuse, R26, R96 ;  /* 0x0000001a0458723c */ /* 0x040fe20000001860 */
[----:B------:R-:W1:Y:S05]  /*8de0*/  LDSM.16.MT88.4 R24, [R185+0x13000] ;  /* 0x01300000b918783b */ /* 0x000e6a0000004200 */
[C---:B------:R-:W-:Y:S06]  /*8df0*/  HMMA.16816.F32 R136, R4.reuse, R20, R220 ;  /* 0x000000140488723c */ /* 0x040fec00000018dc */
[----:B----4-:R-:W-:Y:S01]  /*8e00*/  HMMA.16816.F32 R144, R4, R16, R144 ;  /* 0x000000100490723c */ /* 0x010fe20000001890 */
[----:B------:R-:W-:Y:S01]  /*8e10*/  IMAD.MOV.U32 R220, RZ, RZ, R71 ;  /* 0x000000ffffdc7224 */ /* 0x000fe200078e0047 */
[----:B------:R-:W-:Y:S01]  /*8e20*/  MOV R221, R70 ;  /* 0x0000004600dd7202 */ /* 0x000fe20000000f00 */
[----:B------:R-:W-:-:S02]  /*8e30*/  IMAD.MOV.U32 R222, RZ, RZ, R69 ;  /* 0x000000ffffde7224 */ /* 0x000fc400078e0045 */
[----:B------:R-:W-:Y:S01]  /*8e40*/  IMAD.MOV.U32 R223, RZ, RZ, R68 ;  /* 0x000000ffffdf7224 */ /* 0x000fe200078e0044 */
[C---:B------:R-:W-:Y:S01]  /*8e50*/  HMMA.16816.F32 R76, R4.reuse, R18, R124 ;  /* 0x00000012044c723c */ /* 0x040fe2000000187c */
[----:B------:R-:W-:Y:S05]  /*8e60*/  LDSM.16.MT88.4 R16, [R188+0x13000] ;  /* 0x01300000bc10783b */ /* 0x000fea0000004200 */
[C---:B------:R-:W-:Y:S01]  /*8e70*/  HMMA.16816.F32 R68, R4.reuse, R22, R180 ;  /* 0x000000160444723c */ /* 0x040fe200000018b4 */
[----:B------:R-:W4:Y:S05]  /*8e80*/  LDSM.16.MT88.4 R20, [R186+0x13000] ;  /* 0x01300000ba14783b */ /* 0x000f2a0000004200 */
[C---:B--2---:R-:W-:Y:S06]  /*8e90*/  HMMA.16816.F32 R96, R4.reuse, R30, R220 ;  /* 0x0000001e0460723c */ /* 0x044fec00000018dc */
        /* <DEDUP_REMOVED lines=10> */
[----:B------:R-:W2:Y:S01]  /*8f40*/  LDSM.16.MT88.4 R8, [R187+0x15000] ;  /* 0x01500000bb08783b */ /* 0x000ea20000004200 */
[----:B------:R-:W-:-:S02]  /*8f50*/  IMAD.MOV.U32 R222, RZ, RZ, R13 ;  /* 0x000000ffffde7224 */ /* 0x000fc400078e000d */
[----:B------:R-:W-:Y:S01]  /*8f60*/  IMAD.MOV.U32 R13, RZ, RZ, R104 ;  /* 0x000000ffff0d7224 */ /* 0x000fe200078e0068 */
[C---:B-1----:R-:W-:Y:S06]  /*8f70*/  HMMA.16816.F32 R100, R4.reuse, R24, R248 ;  /* 0x000000180464723c */ /* 0x042fec00000018f8 */
[C---:B------:R-:W-:Y:S01]  /*8f80*/  HMMA.16816.F32 R160, R4.reuse, R28, R160 ;  /* 0x0000001c04a0723c */ /* 0x040fe200000018a0 */
[----:B------:R-:W-:Y:S01]  /*8f90*/  MOV R251, R105 ;  /* 0x0000006900fb7202 */ /* 0x000fe20000000f00 */
[----:B------:R-:W-:Y:S01]  /*8fa0*/  IMAD.MOV.U32 R250, RZ, RZ, R106 ;  /* 0x000000fffffa7224 */ /* 0x000fe200078e006a */
[----:B------:R-:W-:Y:S01]  /*8fb0*/  MOV R248, R109 ;  /* 0x0000006d00f87202 */ /* 0x000fe20000000f00 */
[----:B------:R-:W-:Y:S01]  /*8fc0*/  IMAD.MOV.U32 R249, RZ, RZ, R108 ;  /* 0x000000fffff97224 */ /* 0x000fe200078e006c */
[----:B------:R-:W1:Y:S01]  /*8fd0*/  LDSM.16.MT88.4 R28, [R186+0x17000] ;  /* 0x01700000ba1c783b */ /* 0x000e620000004200 */
[C---:B------:R-:W-:Y:S03]  /*8fe0*/  HMMA.16816.F32 R104, R4.reuse, R26, R240 ;  /* 0x0000001a0468723c */ /* 0x040fe600000018f0 */
[----:B------:R-:W-:Y:S03]  /*8ff0*/  LDSM.16.MT88.4 R24, [R185+0x17000] ;  /* 0x01700000b918783b */ /* 0x000fe60000004200 */
[----:B----4-:R-:W-:Y:S01]  /*9000*/  HMMA.16816.F32 R112, R4, R22, R112 ;  /* 0x000000160470723c */ /* 0x010fe20000001870 */
[----:B------:R-:W-:-:S05]  /*9010*/  IMAD.MOV.U32 R243, RZ, RZ, R111 ;  /* 0x000000fffff37224 */ /* 0x000fca00078e006f */
[C---:B------:R-:W-:Y:S01]  /*9020*/  HMMA.16816.F32 R108, R4.reuse, R20, R232 ;  /* 0x00000014046c723c */ /* 0x040fe200000018e8 */
[----:B------:R-:W3:Y:S05]  /*9030*/  LDSM.16.MT88.4 R20, [R186+0x15000] ;  /* 0x01500000ba14783b */ /* 0x000eea0000004200 */
[C---:B------:R-:W-:Y:S06]  /*9040*/  HMMA.16816.F32 R116, R4.reuse, R16, R116 ;  /* 0x000000100474723c */ /* 0x040fec0000001874 */
[C---:B------:R-:W-:Y:S01]  /*9050*/  HMMA.16816.F32 R120, R4.reuse, R18, R176 ;  /* 0x000000120478723c */ /* 0x040fe200000018b0 */
[----:B------:R-:W4:Y:S05]  /*9060*/  LDSM.16.MT88.4 R16, [R188+0x15000] ;  /* 0x01500000bc10783b */ /* 0x000f2a0000004200 */
[C---:B------:R-:W-:Y:S06]  /*9070*/  HMMA.16816.F32 R172, R4.reuse, R32, R140 ;  /* 0x0000002004ac723c */ /* 0x040fec000000188c */
[----:B--2---:R-:W-:Y:S01]  /*9080*/  HMMA.16816.F32 R92, R4, R8, R92 ;  /* 0x00000008045c723c */ /* 0x004fe2000000185c */
[----:B------:R-:W-:Y:S01]  /*9090*/  IMAD.MOV.U32 R143, RZ, RZ, R220 ;  /* 0x000000ffff8f7224 */ /* 0x000fe200078e00dc */
[----:B------:R-:W-:Y:S01]  /*90a0*/  MOV R142, R221 ;  /* 0x000000dd008e7202 */ /* 0x000fe20000000f00 */
[----:B------:R-:W-:-:S02]  /*90b0*/  IMAD.MOV.U32 R141, RZ, RZ, R222 ;  /* 0x000000ffff8d7224 */ /* 0x000fc400078e00de */
[----:B------:R-:W-:Y:S01]  /*90c0*/  IMAD.MOV.U32 R140, RZ, RZ, R223 ;  /* 0x000000ffff8c7224 */ /* 0x000fe200078e00df */
[C---:B------:R-:W-:Y:S06]  /*90d0*/  HMMA.16816.F32 R32, R4.reuse, R34, R224 ;  /* 0x000000220420723c */ /* 0x040fec00000018e0 */
[C---:B-1----:R-:W-:Y:S06]  /*90e0*/  HMMA.16816.F32 R224, R4.reuse, R30, R60 ;  /* 0x0000001e04e0723c */ /* 0x042fec000000183c */
[----:B---3--:R-:W-:Y:S01]  /*90f0*/  HMMA.16816.F32 R176, R4, R20, R244 ;  /* 0x0000001404b0723c */ /* 0x008fe200000018f4 */
[----:B------:R-:W-:-:S02]  /*9100*/  IMAD.MOV.U32 R63, RZ, RZ, R42 ;  /* 0x000000ffff3f7224 */ /* 0x000fc400078e002a */
[----:B------:R-:W-:-:S03]  /*9110*/  IMAD.MOV.U32 R62, RZ, RZ, R43 ;  /* 0x000000ffff3e7224 */ /* 0x000fc600078e002b */
[C---:B------:R-:W-:Y:S01]  /*9120*/  HMMA.16816.F32 R180, R4.reuse, R22, R236 ;  /* 0x0000001604b4723c */ /* 0x040fe200000018ec */
[----:B------:R-:W-:Y:S05]  /*9130*/  LDSM.16.MT88.4 R20, [R187+0x17000] ;  /* 0x01700000bb14783b */ /* 0x000fea0000004200 */
[C---:B----4-:R-:W-:Y:S06]  /*9140*/  HMMA.16816.F32 R220, R4.reuse, R16, R228 ;  /* 0x0000001004dc723c */ /* 0x050fec00000018e4 */
[C---:B------:R-:W-:Y:S01]  /*9150*/  HMMA.16816.F32 R244, R4.reuse, R18, R128 ;  /* 0x0000001204f4723c */ /* 0x040fe20000001880 */
[----:B------:R-:W1:Y:S05]  /*9160*/  LDSM.16.MT88.4 R16, [R188+0x17000] ;  /* 0x01700000bc10783b */ /* 0x000e6a0000004200 */
[----:B------:R-:W-:Y:S01]  /*9170*/  HMMA.16816.F32 R232, R4, R26, R72 ;  /* 0x0000001a04e8723c */ /* 0x000fe20000001848 */
[----:B------:R-:W-:Y:S01]  /*9180*/  MOV R131, R249 ;  /* 0x000000f900837202 */ /* 0x000fe20000000f00 */
[----:B------:R-:W-:Y:S01]  /*9190*/  IMAD.MOV.U32 R130, RZ, RZ, R243 ;  /* 0x000000ffff827224 */ /* 0x000fe200078e00f3 */
[----:B------:R2:W-:Y:S01]  /*91a0*/  MUFU.EX2 R249, R0 ;  /* 0x0000000000f97308 */ /* 0x0005e20000000800 */
[----:B------:R-:W-:-:S02]  /*91b0*/  IMAD.MOV.U32 R128, RZ, RZ, R140 ;  /* 0x000000ffff807224 */ /* 0x000fc400078e008c */
[----:B------:R-:W-:Y:S01]  /*91c0*/  HMMA.16816.F32 R240, R4, R10, R84 ;  /* 0x0000000a04f0723c */ /* 0x000fe20000001854 */
[----:B------:R-:W-:Y:S01]  /*91d0*/  FFMA.FTZ R8, R130, UR20, -R12 ;  /* 0x0000001482087c23 */ /* 0x000fe2000801080c */
[----:B------:R-:W-:Y:S01]  /*91e0*/  MOV R130, R142 ;  /* 0x0000008e00827202 */ /* 0x000fe20000000f00 */
[----:B------:R-:W-:Y:S01]  /*91f0*/  IMAD.MOV.U32 R129, RZ, RZ, R143 ;  /* 0x000000ffff817224 */ /* 0x000fe200078e008f */
[----:B------:R-:W-:Y:S01]  /*9200*/  MOV R142, R13 ;  /* 0x0000000d008e7202 */ /* 0x000fe20000000f00 */
[----:B------:R-:W-:Y:S01]  /*9210*/  IMAD.MOV.U32 R140, RZ, RZ, R250 ;  /* 0x000000ffff8c7224 */ /* 0x000fe200078e00fa */
[----:B------:R-:W-:Y:S01]  /*9220*/  MOV R72, R133 ;  /* 0x0000008500487202 */ /* 0x000fe20000000f00 */
[----:B------:R-:W-:Y:S02]  /*9230*/  IMAD.MOV.U32 R87, RZ, RZ, R131 ;  /* 0x000000ffff577224 */ /* 0x000fe400078e0083 */
[----:B------:R-:W-:Y:S01]  /*9240*/  FFMA.FTZ R10, R134, UR20, -R2 ;  /* 0x00000014860a7c23 */ /* 0x000fe20008010802 */
[----:B------:R-:W-:-:S02]  /*9250*/  IMAD.MOV.U32 R131, RZ, RZ, R141 ;  /* 0x000000ffff837224 */ /* 0x000fc400078e008d */
[----:B------:R-:W-:Y:S01]  /*9260*/  FFMA.FTZ R11, R128, UR20, -R2 ;  /* 0x00000014800b7c23 */ /* 0x000fe20008010802 */
[----:B------:R-:W-:Y:S01]  /*9270*/  IMAD.MOV.U32 R141, RZ, RZ, R251 ;  /* 0x000000ffff8d7224 */ /* 0x000fe200078e00fb */
[----:B------:R-:W-:Y:S01]  /*9280*/  MUFU.EX2 R134, R10 ;  /* 0x0000000a00867308 */ /* 0x000fe20000000800 */
[----:B------:R-:W-:Y:S02]  /*9290*/  IMAD.MOV.U32 R251, RZ, RZ, R218 ;  /* 0x000000fffffb7224 */ /* 0x000fe400078e00da */
[----:B--2---:R-:W-:Y:S01]  /*92a0*/  FFMA.FTZ R0, R248, UR20, -R12 ;  /* 0x00000014f8007c23 */ /* 0x004fe2000801080c */
[----:B------:R-:W-:Y:S01]  /*92b0*/  IMAD.MOV.U32 R143, RZ, RZ, R14 ;  /* 0x000000ffff8f7224 */ /* 0x000fe200078e000e */
[C---:B------:R-:W-:Y:S01]  /*92c0*/  HMMA.16816.F32 R236, R4.reuse, R24, R80 ;  /* 0x0000001804ec723c */ /* 0x040fe20000001850 */
[----:B------:R-:W-:Y:S02]  /*92d0*/  IMAD.MOV.U32 R250, RZ, RZ, R15 ;  /* 0x000000fffffa7224 */ /* 0x000fe400078e000f */
[----:B------:R-:W-:Y:S01]  /*92e0*/  IMAD.MOV.U32 R75, RZ, RZ, R159 ;  /* 0x000000ffff4b7224 */ /* 0x000fe200078e009f */
[----:B------:R2:W-:Y:S01]  /*92f0*/  MUFU.EX2 R248, R0 ;  /* 0x0000000000f87308 */ /* 0x0005e20000000800 */
[----:B------:R-:W-:Y:S01]  /*9300*/  IMAD.MOV.U32 R74, RZ, RZ, R156 ;  /* 0x000000ffff4a7224 */ /* 0x000fe200078e009c */
[C---:B------:R-:W-:Y:S01]  /*9310*/  HMMA.16816.F32 R228, R4.reuse, R28, R64 ;  /* 0x0000001c04e4723c */ /* 0x040fe20000001840 */
[----:B------:R-:W-:Y:S01]  /*9320*/  IMAD.MOV.U32 R81, RZ, RZ, R157 ;  /* 0x000000ffff517224 */ /* 0x000fe200078e009d */
[----:B------:R-:W-:Y:S01]  /*9330*/  MOV R80, R158 ;  /* 0x0000009e00507202 */ /* 0x000fe20000000f00 */
[----:B------:R-:W-:Y:S01]  /*9340*/  IMAD.MOV.U32 R60, RZ, RZ, R130 ;  /* 0x000000ffff3c7224 */ /* 0x000fe200078e0082 */
[----:B------:R-:W-:Y:S01]  /*9350*/  MOV R83, R129 ;  /* 0x0000008100537202 */ /* 0x000fe20000000f00 */
[----:B------:R-:W-:Y:S01]  /*9360*/  LDSM.16.MT88.4 R156, [R188+0x11800] ;  /* 0x01180000bc9c783b */ /* 0x000fe20000004200 */
[----:B------:R-:W-:Y:S01]  /*9370*/  MUFU.EX2 R218, R8 ;  /* 0x0000000800da7308 */ /* 0x000fe20000000800 */
[C---:B-1----:R-:W-:Y:S01]  /*9380*/  HMMA.16816.F32 R24, R4.reuse, R18, R48 ;  /* 0x000000120418723c */ /* 0x042fe20000001830 */
[----:B------:R-:W-:Y:S01]  /*9390*/  IMAD.MOV.U32 R66, RZ, RZ, R141 ;  /* 0x000000ffff427224 */ /* 0x000fe200078e008d */
[----:B------:R-:W-:Y:S01]  /*93a0*/  LDSM.16.MT88.4 R48, [R186+0x13800] ;  /* 0x01380000ba30783b */ /* 0x000fe20000004200 */
[----:B------:R-:W-:Y:S01]  /*93b0*/  IMAD.MOV.U32 R67, RZ, RZ, R148 ;  /* 0x000000ffff437224 */ /* 0x000fe200078e0094 */
[----:B------:R-:W-:Y:S01]  /*93c0*/  MOV R85, R143 ;  /* 0x0000008f00557202 */ /* 0x000fe20000000f00 */
[----:B------:R-:W-:Y:S01]  /*93d0*/  IMAD.MOV.U32 R61, RZ, RZ, R131 ;  /* 0x000000ffff3d7224 */ /* 0x000fe200078e0083 */
[----:B------:R-:W-:Y:S01]  /*93e0*/  HMMA.16816.F32 R28, R4, R16, R52 ;  /* 0x00000010041c723c */ /* 0x000fe20000001834 */
[----:B------:R-:W-:Y:S01]  /*93f0*/  MUFU.EX2 R11, R11 ;  /* 0x0000000b000b7308 */ /* 0x000fe20000000800 */
[----:B--2---:R-:W-:Y:S01]  /*9400*/  FFMA.FTZ R0, R219, UR20, -R12 ;  /* 0x00000014db007c23 */ /* 0x004fe2000801080c */
[----:B------:R-:W-:-:S02]  /*9410*/  IMAD.MOV.U32 R82, RZ, RZ, R140 ;  /* 0x000000ffff527224 */ /* 0x000fc400078e008c */
[----:B------:R-:W-:Y:S01]  /*9420*/  IMAD.MOV.U32 R84, RZ, RZ, R142 ;  /* 0x000000ffff547224 */ /* 0x000fe200078e008e */
[C---:B------:R-:W-:Y:S01]  /*9430*/  HMMA.16816.F32 R16, R4.reuse, R20, R56 ;  /* 0x000000140410723c */ /* 0x040fe20000001838 */
[----:B------:R-:W-:Y:S01]  /*9440*/  LDSM.16.MT88.4 R56, [R188+0x13800] ;  /* 0x01380000bc38783b */ /* 0x000fe20000004200 */
[----:B------:R-:W-:Y:S01]  /*9450*/  MOV R55, R83 ;  /* 0x0000005300377202 */ /* 0x000fe20000000f00 */
[----:B------:R1:W-:Y:S01]  /*9460*/  MUFU.EX2 R219, R0 ;  /* 0x0000000000db7308 */ /* 0x0003e20000000800 */
[----:B------:R-:W-:Y:S01]  /*9470*/  IMAD.MOV.U32 R54, RZ, RZ, R82 ;  /* 0x000000ffff367224 */ /* 0x000fe200078e0052 */
[----:B------:R-:W-:Y:S01]  /*9480*/  MOV R83, R167 ;  /* 0x000000a700537202 */ /* 0x000fe20000000f00 */
[----:B------:R-:W-:Y:S01]  /*9490*/  HMMA.16816.F32 R20, R4, R22, R44 ;  /* 0x000000160414723c */ /* 0x000fe2000000182c */
[----:B------:R-:W-:Y:S01]  /*94a0*/  IMAD.MOV.U32 R82, RZ, RZ, R166 ;  /* 0x000000ffff527224 */ /* 0x000fe200078e00a6 */
[----:B------:R-:W-:Y:S01]  /*94b0*/  LDSM.16.MT88.4 R140, [R185+0x11800] ;  /* 0x01180000b98c783b */ /* 0x000fe20000004200 */
[----:B------:R-:W-:-:S02]  /*94c0*/  IMAD.MOV.U32 R86, RZ, RZ, R250 ;  /* 0x000000ffff567224 */ /* 0x000fc400078e00fa */
[----:B------:R-:W-:Y:S02]  /*94d0*/  IMAD.MOV.U32 R73, RZ, RZ, R151 ;  /* 0x000000ffff497224 */ /* 0x000fe400078e0097 */
[----:B------:R-:W-:Y:S01]  /*94e0*/  IMAD.MOV.U32 R250, RZ, RZ, R149 ;  /* 0x000000fffffa7224 */ /* 0x000fe200078e0095 */
[----:B-1----:R-:W-:Y:S02]  /*94f0*/  LOP3.LUT R0, R37, UR15, R40, 0x96, !PT ;  /* 0x0000000f25007c12 */ /* 0x002fe4000f8e9628 */
[----:B------:R-:W1:Y:S03]  /*9500*/  LDSM.16.MT88.4 R40, [R185+0x13800] ;  /* 0x01380000b928783b */ /* 0x000e660000004200 */
[----:B------:R-:W-:-:S04]  /*9510*/  IMAD.WIDE.U32 R8, R0, -0x2daee0ad, RZ ;  /* 0xd2511f5300087825 */ /* 0x000fc800078e00ff */
[----:B------:R-:W-:-:S04]  /*9520*/  FFMA.FTZ R0, R135, UR20, -R2 ;  /* 0x0000001487007c23 */ /* 0x000fc80008010802 */
[----:B------:R2:W3:Y:S01]  /*9530*/  MUFU.EX2 R135, R0 ;  /* 0x0000000000877308 */ /* 0x0004e20000000800 */
[C---:B------:R-:W-:Y:S02]  /*9540*/  LOP3.LUT R12, R8.reuse, 0xffff, RZ, 0xc0, !PT ;  /* 0x0000ffff080c7812 */ /* 0x040fe400078ec0ff */
[----:B------:R-:W-:Y:S02]  /*9550*/  LOP3.LUT R15, R8, 0xff, RZ, 0xc0, !PT ;  /* 0x000000ff080f7812 */ /* 0x000fe400078ec0ff */
[--C-:B------:R-:W-:Y:S02]  /*9560*/  SHF.R.U32.HI R13, RZ, 0x10, R8.reuse ;  /* 0x00000010ff0d7819 */ /* 0x100fe40000011608 */
[----:B------:R-:W-:Y:S01]  /*9570*/  SHF.R.U32.HI R14, RZ, 0x18, R8 ;  /* 0x00000018ff0e7819 */ /* 0x000fe20000011608 */
[----:B------:R-:W-:Y:S01]  /*9580*/  FFMA.FTZ R8, R87, UR20, -R2 ;  /* 0x0000001457087c23 */ /* 0x000fe20008010802 */
[----:B------:R-:W-:Y:S01]  /*9590*/  SHF.R.U32.HI R7, RZ, 0x8, R12 ;  /* 0x00000008ff077819 */ /* 0x000fe2000001160c */
[----:B------:R-:W-:Y:S01]  /*95a0*/  IMAD.MOV.U32 R87, RZ, RZ, R251 ;  /* 0x000000ffff577224 */ /* 0x000fe200078e00fb */
[----:B------:R-:W-:Y:S01]  /*95b0*/  LOP3.LUT R6, R13, 0xff, RZ, 0xc0, !PT ;  /* 0x000000ff0d067812 */ /* 0x000fe200078ec0ff */
[----:B------:R4:W5:Y:S01]  /*95c0*/  MUFU.EX2 R133, R8 ;  /* 0x0000000800857308 */ /* 0x0009620000000800 */
[----:B------:R-:W-:Y:S01]  /*95d0*/  PRMT R7, R15, 0x5410, R7 ;  /* 0x000054100f077816 */ /* 0x000fe20000000007 */
[----:B------:R-:W-:Y:S01]  /*95e0*/  IMAD.MOV.U32 R13, RZ, RZ, R74 ;  /* 0x000000ffff0d7224 */ /* 0x000fe200078e004a */
[----:B------:R-:W-:Y:S01]  /*95f0*/  PRMT R6, R6, 0x5410, R14 ;  /* 0x0000541006067816 */ /* 0x000fe2000000000e */
[----:B------:R-:W-:Y:S01]  /*9600*/  IMAD.MOV.U32 R14, RZ, RZ, R81 ;  /* 0x000000ffff0e7224 */ /* 0x000fe200078e0051 */
[----:B--2---:R-:W-:Y:S01]  /*9610*/  LOP3.LUT R0, R9, UR11, R38, 0x96, !PT ;  /* 0x0000000b09007c12 */ /* 0x004fe2000f8e9626 */
[----:B------:R-:W-:Y:S01]  /*9620*/  IMAD.MOV.U32 R81, RZ, RZ, R165 ;  /* 0x000000ffff517224 */ /* 0x000fe200078e00a5 */
[----:B---3--:R-:W-:-:S02]  /*9630*/  F2FP.F16.F32.PACK_AB R5, R134, R135 ;  /* 0x000000878605723e */ /* 0x008fc400000000ff */
[C---:B------:R-:W-:Y:S02]  /*9640*/  LOP3.LUT R2, R0.reuse, 0xffff, RZ, 0xc0, !PT ;  /* 0x0000ffff00027812 */ /* 0x040fe400078ec0ff */
[----:B------:R-:W-:Y:S02]  /*9650*/  SHF.R.U32.HI R9, RZ, 0x10, R0 ;  /* 0x00000010ff097819 */ /* 0x000fe40000011600 */
[----:B------:R-:W-:Y:S02]  /*9660*/  LOP3.LUT R10, R0, 0xff, RZ, 0xc0, !PT ;  /* 0x000000ff000a7812 */ /* 0x000fe400078ec0ff */
[----:B------:R-:W-:Y:S02]  /*9670*/  MOV R15, R80 ;  /* 0x00000050000f7202 */ /* 0x000fe40000000f00 */
[----:B----4-:R-:W-:Y:S02]  /*9680*/  SHF.R.U32.HI R8, RZ, 0x8, R2 ;  /* 0x00000008ff087819 */ /* 0x010fe40000011602 */
[----:B------:R-:W-:-:S02]  /*9690*/  SHF.R.U32.HI R2, RZ, 0x18, R0 ;  /* 0x00000018ff027819 */ /* 0x000fc40000011600 */
[----:B------:R-:W-:Y:S01]  /*96a0*/  LOP3.LUT R0, R9, 0xff, RZ, 0xc0, !PT ;  /* 0x000000ff09007812 */ /* 0x000fe200078ec0ff */
[----:B------:R-:W-:Y:S01]  /*96b0*/  IMAD.MOV.U32 R9, RZ, RZ, R67 ;  /* 0x000000ffff097224 */ /* 0x000fe200078e0043 */
[----:B------:R-:W-:Y:S01]  /*96c0*/  PRMT R8, R10, 0x5410, R8 ;  /* 0x000054100a087816 */ /* 0x000fe20000000008 */
[----:B------:R-:W-:Y:S01]  /*96d0*/  IMAD.MOV.U32 R10, RZ, RZ, R72 ;  /* 0x000000ffff0a7224 */ /* 0x000fe200078e0048 */
[----:B------:R-:W-:Y:S02]  /*96e0*/  PRMT R2, R0, 0x5410, R2 ;  /* 0x0000541000027816 */ /* 0x000fe40000000002 */
[----:B------:R-:W-:Y:S02]  /*96f0*/  MOV R80, R164 ;  /* 0x000000a400507202 */ /* 0x000fe40000000f00 */
[--C-:B------:R-:W-:Y:S01]  /*9700*/  HSET2.LE.AND R0, R8, R66.reuse, PT ;  /* 0x0000004208007233 */ /* 0x100fe20003803000 */
[----:B------:R-:W-:Y:S01]  /*9710*/  LDSM.16.MT88.4 R164, [R187+0x11800] ;  /* 0x01180000bba4783b */ /* 0x000fe20000004200 */
[----:B------:R-:W-:Y:S01]  /*9720*/  HSET2.LE.AND R4, R2, R66, PT ;  /* 0x0000004202047233 */ /* 0x000fe20003803000 */
[----:B------:R-:W-:Y:S01]  /*9730*/  IMAD.MOV.U32 R8, RZ, RZ, R75 ;  /* 0x000000ffff087224 */ /* 0x000fe200078e004b */
[----:B------:R-:W-:-:S02]  /*9740*/  F2FP.F16.F32.PACK_AB R2, R248, R249 ;  /* 0x000000f9f802723e */ /* 0x000fc400000000ff */
[----:B------:R-:W-:Y:S02]  /*9750*/  MOV R12, R73 ;  /* 0x00000049000c7202 */ /* 0x000fe40000000f00 */
[----:B------:R-:W-:Y:S01]  /*9760*/  LOP3.LUT R128, R0, R2, RZ, 0xc0, !PT ;  /* 0x0000000200807212 */ /* 0x000fe200078ec0ff */
[----:B------:R-:W-:Y:S01]  /*9770*/  LDSM.16.MT88.4 R72, [R185+0x15800] ;  /* 0x01580000b948783b */ /* 0x000fe20000004200 */
[----:B------:R-:W-:Y:S02]  /*9780*/  LOP3.LUT R129, R4, R5, RZ, 0xc0, !PT ;  /* 0x0000000504817212 */ /* 0x000fe400078ec0ff */
[--C-:B------:R-:W-:Y:S02]  /*9790*/  HSET2.LE.AND R0, R7, R66.reuse, PT ;  /* 0x0000004207007233 */ /* 0x100fe40003803000 */
[----:B------:R-:W-:Y:S02]  /*97a0*/  HSET2.LE.AND R4, R6, R66, PT ;  /* 0x0000004206047233 */ /* 0x000fe40003803000 */
[----:B------:R-:W2:Y:S01]  /*97b0*/  LDSM.16.MT88.4 R64, [R187+0x13800] ;  /* 0x01380000bb40783b */ /* 0x000ea20000004200 */
[----:B------:R-:W-:-:S02]  /*97c0*/  F2FP.F16.F32.PACK_AB R2, R218, R219 ;  /* 0x000000dbda02723e */ /* 0x000fc400000000ff */
[----:B-----5:R-:W-:Y:S02]  /*97d0*/  F2FP.F16.F32.PACK_AB R5, R11, R133 ;  /* 0x000000850b05723e */ /* 0x020fe400000000ff */
[----:B------:R-:W-:Y:S01]  /*97e0*/  LOP3.LUT R130, R0, R2, RZ, 0xc0, !PT ;  /* 0x0000000200827212 */ /* 0x000fe200078ec0ff */
[----:B------:R-:W-:Y:S01]  /*97f0*/  IMAD.MOV.U32 R0, RZ, RZ, R55 ;  /* 0x000000ffff007224 */ /* 0x000fe200078e0037 */
[----:B------:R-:W-:Y:S01]  /*9800*/  LOP3.LUT R131, R4, R5, RZ, 0xc0, !PT ;  /* 0x0000000504837212 */ /* 0x000fe200078ec0ff */
[----:B------:R-:W-:Y:S01]  /*9810*/  IMAD.MOV.U32 R2, RZ, RZ, R60 ;  /* 0x000000ffff027224 */ /* 0x000fe200078e003c */
[----:B------:R-:W-:Y:S01]  /*9820*/  MOV R251, R150 ;  /* 0x0000009600fb7202 */ /* 0x000fe20000000f00 */
[----:B------:R-:W-:Y:S04]  /*9830*/  LDSM.16.MT88.4 R4, [R187+0x17800] ;  /* 0x01780000bb04783b */ /* 0x000fe80000004200 */
[C---:B-1----:R-:W-:Y:S01]  /*9840*/  HMMA.16816.F32 R36, R128.reuse, R40, R100 ;  /* 0x000000288024723c */ /* 0x042fe20000001864 */
[----:B------:R-:W-:Y:S05]  /*9850*/  LDSM.16.MT88.4 R148, [R186+0x11800] ;  /* 0x01180000ba94783b */ /* 0x000fea0000004200 */
[----:B------:R-:W-:Y:S01]  /*9860*/  HMMA.16816.F32 R44, R128, R48, R108 ;  /* 0x00000030802c723c */ /* 0x000fe2000000186c */
        /* <DEDUP_REMOVED lines=9> */
[----:B------:R-:W-:Y:S01]  /*9900*/  FADD.FTZ R2, R108, R2 ;  /* 0x000000026c027221 */ /* 0x000fe20000010000 */
[----:B------:R-:W-:Y:S01]  /*9910*/  HMMA.16816.F32 R52, R128, R56, R116 ;  /* 0x000000388034723c */ /* 0x000fe20000001874 */
[----:B------:R-:W-:Y:S01]  /*9920*/  LDSM.16.MT88.4 R80, [R186+0x15800] ;  /* 0x01580000ba50783b */ /* 0x000fe20000004200 */
[----:B------:R-:W-:Y:S01]  /*9930*/  FADD.FTZ R0, R111, R0 ;  /* 0x000000006f007221 */ /* 0x000fe20000010000 */
[----:B------:R-:W-:-:S03]  /*9940*/  FADD.FTZ R2, R110, R2 ;  /* 0x000000026e027221 */ /* 0x000fc60000010000 */
[C---:B------:R-:W-:Y:S01]  /*9950*/  HMMA.16816.F32 R152, R128.reuse, R156, R152 ;  /* 0x0000009c8098723c */ /* 0x040fe20000001898 */
[----:B------:R-:W-:Y:S01]  /*9960*/  MOV R116, R63 ;  /* 0x0000003f00747202 */ /* 0x000fe20000000f00 */
[----:B------:R-:W-:Y:S02]  /*9970*/  IMAD.MOV.U32 R117, RZ, RZ, R84 ;  /* 0x000000ffff757224 */ /* 0x000fe400078e0054 */
[----:B------:R-:W-:Y:S02]  /*9980*/  IMAD.MOV.U32 R119, RZ, RZ, R62 ;  /* 0x000000ffff777224 */ /* 0x000fe400078e003e */
[----:B------:R-:W-:Y:S01]  /*9990*/  FADD.FTZ R0, R117, R0 ;  /* 0x0000000075007221 */ /* 0x000fe20000010000 */
[C---:B------:R-:W-:Y:S01]  /*99a0*/  HMMA.16816.F32 R156, R128.reuse, R158, R88 ;  /* 0x0000009e809c723c */ /* 0x040fe20000001858 */
[----:B------:R-:W-:Y:S02]  /*99b0*/  IMAD.MOV.U32 R118, RZ, RZ, R85 ;  /* 0x000000ffff767224 */ /* 0x000fe400078e0055 */
[----:B------:R-:W-:Y:S01]  /*99c0*/  FADD.FTZ R2, R116, R2 ;  /* 0x0000000274027221 */ /* 0x000fe20000010000 */
[----:B------:R-:W1:Y:S01]  /*99d0*/  LDSM.16.MT88.4 R88, [R188+0x15800] ;  /* 0x01580000bc58783b */ /* 0x000e620000004200 */
[----:B------:R-:W-:Y:S01]  /*99e0*/  FADD.FTZ R0, R119, R0 ;  /* 0x0000000077007221 */ /* 0x000fe20000010000 */
[----:B--2---:R-:W-:Y:S01]  /*99f0*/  HMMA.16816.F32 R60, R128, R64, R124 ;  /* 0x00000040803c723c */ /* 0x004fe2000000187c */
[----:B------:R-:W-:-:S05]  /*9a00*/  FADD.FTZ R2, R118, R2 ;  /* 0x0000000276027221 */ /* 0x000fca0000010000 */
[----:B------:R-:W-:Y:S01]  /*9a10*/  HMMA.16816.F32 R160, R128, R164, R160 ;  /* 0x000000a480a0723c */ /* 0x000fe200000018a0 */
[----:B------:R-:W-:Y:S01]  /*9a20*/  MOV R126, R86 ;  /* 0x00000056007e7202 */ /* 0x000fe20000000f00 */
[----:B------:R-:W-:-:S04]  /*9a30*/  IMAD.MOV.U32 R127, RZ, RZ, R87 ;  /* 0x000000ffff7f7224 */ /* 0x000fc800078e0057 */
[----:B------:R-:W-:Y:S01]  /*9a40*/  FADD.FTZ R0, R127, R0 ;  /* 0x000000007f007221 */ /* 0x000fe20000010000 */
[----:B------:R-:W-:Y:S01]  /*9a50*/  FADD.FTZ R2, R126, R2 ;  /* 0x000000027e027221 */ /* 0x000fe20000010000 */
[----:B------:R-:W-:Y:S01]  /*9a60*/  HMMA.16816.F32 R164, R128, R166, R96 ;  /* 0x000000a680a4723c */ /* 0x000fe20000001860 */
[----:B------:R-:W2:Y:S01]  /*9a70*/  LDSM.16.MT88.4 R96, [R187+0x15800] ;  /* 0x01580000bb60783b */ /* 0x000ea20000004200 */
[----:B------:R-:W-:Y:S01]  /*9a80*/  FADD.FTZ R0, R15, R0 ;  /* 0x000000000f007221 */ /* 0x000fe20000010000 */
[----:B------:R-:W-:-:S03]  /*9a90*/  FADD.FTZ R2, R14, R2 ;  /* 0x000000020e027221 */ /* 0x000fc60000010000 */
[----:B------:R-:W-:Y:S01]  /*9aa0*/  FADD.FTZ R0, R13, R0 ;  /* 0x000000000d007221 */ /* 0x000fe20000010000 */
[----:B------:R-:W-:Y:S01]  /*9ab0*/  FADD.FTZ R2, R8, R2 ;  /* 0x0000000208027221 */ /* 0x000fe20000010000 */
[----:B------:R-:W-:Y:S01]  /*9ac0*/  HMMA.16816.F32 R40, R128, R42, R104 ;  /* 0x0000002a8028723c */ /* 0x000fe20000001868 */
[----:B------:R-:W3:Y:S01]  /*9ad0*/  LDSM.16.MT88.4 R104, [R185+0x17800] ;  /* 0x01780000b968783b */ /* 0x000ee20000004200 */
[----:B------:R-:W-:Y:S01]  /*9ae0*/  FADD.FTZ R0, R10, R0 ;  /* 0x000000000a007221 */ /* 0x000fe20000010000 */
[----:B------:R-:W-:-:S03]  /*9af0*/  FADD.FTZ R2, R12, R2 ;  /* 0x000000020c027221 */ /* 0x000fc60000010000 */
[C---:B------:R-:W-:Y:S01]  /*9b00*/  HMMA.16816.F32 R48, R128.reuse, R50, R112 ;  /* 0x000000328030723c */ /* 0x040fe20000001870 */
[----:B------:R-:W-:Y:S01]  /*9b10*/  FADD.FTZ R0, R252, R0 ;  /* 0x00000000fc007221 */ /* 0x000fe20000010000 */
[----:B------:R-:W4:Y:S01]  /*9b20*/  LDSM.16.MT88.4 R112, [R186+0x17800] ;  /* 0x01780000ba70783b */ /* 0x000f220000004200 */
[----:B------:R-:W-:Y:S02]  /*9b30*/  FADD.FTZ R2, R9, R2 ;  /* 0x0000000209027221 */ /* 0x000fe40000010000 */
[----:B------:R-:W-:Y:S01]  /*9b40*/  FADD.FTZ R0, R251, R0 ;  /* 0x00000000fb007221 */ /* 0x000fe20000010000 */
        /* <DEDUP_REMOVED lines=10> */
[C---:B------:R-:W-:Y:S06]  /*9bf0*/  HMMA.16816.F32 R88, R128.reuse, R90, R244 ;  /* 0x0000005a8058723c */ /* 0x040fec00000018f4 */
[----:B------:R-:W-:Y:S01]  /*9c00*/  HMMA.16816.F32 R136, R128, R140, R136 ;  /* 0x0000008c8088723c */ /* 0x000fe20000001888 */
[----:B------:R-:W-:Y:S01]  /*9c10*/  FADD.FTZ R244, R11, R0 ;  /* 0x000000000bf47221 */ /* 0x000fe20000010000 */
[----:B------:R-:W-:-:S04]  /*9c20*/  FADD.FTZ R245, R218, R2 ;  /* 0x00000002daf57221 */ /* 0x000fc80000010000 */
[----:B------:R1:W-:Y:S01]  /*9c30*/  STL [R1+0x50], R244 ;  /* 0x000050f401007387 */ /* 0x0003e20000100800 */
[C---:B------:R-:W-:Y:S03]  /*9c40*/  HMMA.16816.F32 R144, R128.reuse, R148, R144 ;  /* 0x000000948090723c */ /* 0x040fe60000001890 */
[----:B------:R1:W-:Y:S03]  /*9c50*/  STL [R1+0x34], R245 ;  /* 0x000034f501007387 */ /* 0x0003e60000100800 */
[C---:B------:R-:W-:Y:S06]  /*9c60*/  HMMA.16816.F32 R140, R128.reuse, R142, R68 ;  /* 0x0000008e808c723c */ /* 0x040fec0000001844 */
[C---:B------:R-:W-:Y:S06]  /*9c70*/  HMMA.16816.F32 R148, R128.reuse, R150, R76 ;  /* 0x000000968094723c */ /* 0x040fec000000184c */
[C---:B------:R-:W-:Y:S06]  /*9c80*/  HMMA.16816.F32 R68, R128.reuse, R72, R172 ;  /* 0x000000488044723c */ /* 0x040fec00000018ac */
[C---:B------:R-:W-:Y:S06]  /*9c90*/  HMMA.16816.F32 R76, R128.reuse, R80, R176 ;  /* 0x00000050804c723c */ /* 0x040fec00000018b0 */
[C---:B--2---:R-:W-:Y:S06]  /*9ca0*/  HMMA.16816.F32 R92, R128.reuse, R96, R92 ;  /* 0x00000060805c723c */ /* 0x044fec000000185c */
[C---:B---3--:R-:W-:Y:S06]  /*9cb0*/  HMMA.16816.F32 R100, R128.reuse, R104, R236 ;  /* 0x000000688064723c */ /* 0x048fec00000018ec */
[C---:B----4-:R-:W-:Y:S06]  /*9cc0*/  HMMA.16816.F32 R108, R128.reuse, R112, R228 ;  /* 0x00000070806c723c */ /* 0x050fec00000018e4 */
        /* <DEDUP_REMOVED lines=34> */
[----:B------:R-:W1:Y:S01]  /*9ef0*/  @!P5 LDC.64 R24, c[0x0][0x220] ;  /* 0x00008800ff18db82 */ /* 0x000e620000000a00 */
[----:B--2---:R-:W-:-:S02]  /*9f00*/  ISETP.GE.AND P4, PT, R12, UR4, PT ;  /* 0x000000040c007c0c */ /* 0x004fc4000bf86270 */
[----:B---3--:R-:W-:Y:S02]  /*9f10*/  ISETP.GE.AND P3, PT, R9, UR4, PT ;  /* 0x0000000409007c0c */ /* 0x008fe4000bf66270 */
[----:B----4-:R-:W-:Y:S01]  /*9f20*/  ISETP.GE.AND P2, PT, R10, UR4, PT ;  /* 0x000000040a007c0c */ /* 0x010fe2000bf46270 */
[----:B------:R-:W-:Y:S01]  /*9f30*/  UIMAD UR4, UR8, UR22, URZ ;  /* 0x00000016080472a4 */ /* 0x000fe2000f8e023f */
[----:B-----5:R-:W-:-:S07]  /*9f40*/  IMAD.MOV.U32 R5, RZ, RZ, R15 ;  /* 0x000000ffff057224 */ /* 0x020fce00078e000f */
        /* <DEDUP_REMOVED lines=15> */
[----:B------:R-:W5:Y:S01]  /*a040*/  @!P5 LDC.64 R14, c[0x0][0x220] ;  /* 0x00008800ff0edb82 */ /* 0x000f620000000a00 */
[C---:B--2---:R-:W-:Y:S01]  /*a050*/  @!P4 LEA R8, P0, R4.reuse, R8, 0x1 ;  /* 0x000000080408c211 */ /* 0x044fe200078008ff */
[----:B------:R-:W-:Y:S03]  /*a060*/  @P4 STS.128 [R211+0x12000], RZ ;  /* 0x012000ffd3004388 */ /* 0x000fe60000000c00 */
[----:B------:R-:W-:-:S03]  /*a070*/  @!P4 LEA.HI.X R9, R4, R9, R0, 0x1, P0 ;  /* 0x000000090409c211 */ /* 0x000fc600000f0c00 */
[----:B------:R-:W2:Y:S01]  /*a080*/  @!P4 LDC.64 R16, c[0x0][0x220] ;  /* 0x00008800ff10cb82 */ /* 0x000ea20000000a00 */
[C---:B----4-:R-:W-:Y:S01]  /*a090*/  @!P3 LEA R12, P0, R4.reuse, R12, 0x1 ;  /* 0x0000000c040cb211 */ /* 0x050fe200078008ff */
[----:B------:R-:W-:Y:S01]  /*a0a0*/  @!PT LDS RZ, [RZ] ;  /* 0x00000000fffff984 */ /* 0x000fe20000000800 */
[----:B------:R-:W-:Y:S01]  /*a0b0*/  @!PT LDS RZ, [RZ] ;  /* 0x00000000fffff984 */ /* 0x000fe20000000800 */
[----:B------:R-:W-:Y:S01]  /*a0c0*/  @!PT LDS RZ, [RZ] ;  /* 0x00000000fffff984 */ /* 0x000fe20000000800 */
[----:B------:R2:W-:Y:S01]  /*a0d0*/  @!P4 LDGSTS.E.BYPASS.LTC128B.128 [R211+0x12000], desc[UR34][R8.64+0x80] ;  /* 0x1200008008d3cfae */ /* 0x0005e2000b901d62 */
[----:B---3--:R-:W-:Y:S02]  /*a0e0*/  IMAD.SHL.U32 R251, R251, 0x2, RZ ;  /* 0x00000002fbfb7824 */ /* 0x008fe400078e00ff */
[C---:B------:R-:W-:Y:S01]  /*a0f0*/  @!P3 LEA.HI.X R13, R4.reuse, R13, R0, 0x1, P0 ;  /* 0x0000000d040db211 */ /* 0x040fe200000f0c00 */
[----:B------:R-:W-:Y:S02]  /*a100*/  @P3 STS.128 [R211+0x14000], RZ ;  /* 0x014000ffd3003388 */ /* 0x000fe40000000c00 */
[----:B------:R-:W3:Y:S01]  /*a110*/  @!P3 LDC.64 R22, c[0x0][0x220] ;  /* 0x00008800ff16bb82 */ /* 0x000ee20000000a00 */
[----:B-1----:R-:W-:Y:S01]  /*a120*/  @!P2 LEA R10, P0, R4, R10, 0x1 ;  /* 0x0000000a040aa211 */ /* 0x002fe200078008ff */
[----:B------:R-:W-:Y:S01]  /*a130*/  @!PT LDS RZ, [RZ] ;  /* 0x00000000fffff984 */ /* 0x000fe20000000800 */
[----:B------:R-:W-:Y:S01]  /*a140*/  @!PT LDS RZ, [RZ] ;  /* 0x00000000fffff984 */ /* 0x000fe20000000800 */
[----:B------:R-:W-:Y:S01]  /*a150*/  @!PT LDS RZ, [RZ] ;  /* 0x00000000fffff984 */ /* 0x000fe20000000800 */
[----:B------:R1:W-:Y:S01]  /*a160*/  @!P3 LDGSTS.E.BYPASS.LTC128B.128 [R211+0x14000], desc[UR34][R12.64+0x100] ;  /* 0x140001000cd3bfae */ /* 0x0003e2000b901d62 */
[----:B------:R-:W-:-:S02]  /*a170*/  LOP3.LUT R251, R251, 0x6, RZ, 0xc0, !PT ;  /* 0x00000006fbfb7812 */ /* 0x000fc400078ec0ff */
[----:B------:R-:W-:Y:S01]  /*a180*/  @!P2 LEA.HI.X R11, R4, R11, R0, 0x1, P0 ;  /* 0x0000000b040ba211 */ /* 0x000fe200000f0c00 */
[----:B------:R-:W-:Y:S01]  /*a190*/  @P2 STS.128 [R211+0x16000], RZ ;  /* 0x016000ffd3002388 */ /* 0x000fe20000000c00 */
[----:B------:R-:W-:Y:S01]  /*a1a0*/  IADD3.X R4, R0, UR21, RZ, P1, !PT ;  /* 0x0000001500047c10 */ /* 0x000fe20008ffe4ff */
        /* <DEDUP_REMOVED lines=8> */
[----:B------:R-:W-:Y:S01]  /*a230*/  @P5 STS.128 [R211+0x10800], RZ ;  /* 0x010800ffd3005388 */ /* 0x000fe20000000c00 */
[----:B------:R-:W-:Y:S01]  /*a240*/  IADD3.X R5, R4, UR21, RZ, P1, !PT ;  /* 0x0000001504057c10 */ /* 0x000fe20008ffe4ff */
[----:B------:R-:W5:Y:S02]  /*a250*/  @!P3 LDC.64 R14, c[0x0][0x220] ;  /* 0x00008800ff0ebb82 */ /* 0x000f640000000a00 */
[----:B------:R-:W-:Y:S01]  /*a260*/  @!PT LDS RZ, [RZ] ;  /* 0x00000000fffff984 */ /* 0x000fe20000000800 */
[----:B------:R-:W-:Y:S01]  /*a270*/  @!PT LDS RZ, [RZ] ;  /* 0x00000000fffff984 */ /* 0x000fe20000000800 */
[----:B------:R-:W-:Y:S01]  /*a280*/  @!PT LDS RZ, [RZ] ;  /* 0x00000000fffff984 */ /* 0x000fe20000000800 */
[----:B------:R-:W-:Y:S01]  /*a290*/  @!P5 LDGSTS.E.BYPASS.LTC128B.128 [R211+0x10800], desc[UR34][R6.64] ;  /* 0x1080000006d3dfae */ /* 0x000fe2000b901d62 */
[----:B--2---:R-:W-:-:S03]  /*a2a0*/  @!P4 LEA R8, P0, R2, R16, 0x1 ;  /* 0x000000100208c211 */ /* 0x004fc600078008ff */
[----:B------:R-:W-:Y:S01]  /*a2b0*/  @P4 STS.128 [R211+0x12800], RZ ;  /* 0x012800ffd3004388 */ /* 0x000fe20000000c00 */
[----:B------:R-:W-:Y:S02]  /*a2c0*/  @!P4 LEA.HI.X R9, R2, R17, R4, 0x1, P0 ;  /* 0x000000110209c211 */ /* 0x000fe400000f0c04 */
[----:B------:R-:W2:Y:S01]  /*a2d0*/  @!P4 LDC.64 R16, c[0x0][0x220] ;  /* 0x00008800ff10cb82 */ /* 0x000ea20000000a00 */
[C---:B-1----:R-:W-:Y:S02]  /*a2e0*/  @!P5 LEA R12, P1, R0.reuse, R18, 0x1 ;  /* 0x00000012000cd211 */ /* 0x042fe400078208ff */
[----:B------:R-:W-:Y:S01]  /*a2f0*/  @!PT LDS RZ, [RZ] ;  /* 0x00000000fffff984 */ /* 0x000fe20000000800 */
[----:B------:R-:W-:Y:S01]  /*a300*/  @!PT LDS RZ, [RZ] ;  /* 0x00000000fffff984 */ /* 0x000fe20000000800 */
[----:B------:R-:W-:Y:S01]  /*a310*/  @!PT LDS RZ, [RZ] ;  /* 0x00000000fffff984 */ /* 0x000fe20000000800 */
[----:B------:R4:W-:Y:S02]  /*a320*/  @!P4 LDGSTS.E.BYPASS.LTC128B.128 [R211+0x12800], desc[UR34][R8.64+0x80] ;  /* 0x1280008008d3cfae */ /* 0x0009e4000b901d62 */
[----:B------:R-:W-:Y:S02]  /*a330*/  @!P5 LEA.HI.X R13, R0, R19, R5, 0x1, P1 ;  /* 0x00000013000dd211 */ /* 0x000fe400008f0c05 */
[----:B------:R-:W-:Y:S01]  /*a340*/  @P3 STS.128 [R211+0x14800], RZ ;  /* 0x014800ffd3003388 */ /* 0x000fe20000000c00 */
[----:B------:R-:W1:Y:S01]  /*a350*/  @!P3 LDC.64 R18, c[0x0][0x220] ;  /* 0x00008800ff12bb82 */ /* 0x000e620000000a00 */
[----:B---3--:R-:W-:-:S04]  /*a360*/  @!P3 LEA R10, P0, R2, R22, 0x1 ;  /* 0x00000016020ab211 */ /* 0x008fc800078008ff */
[----:B------:R-:W-:-:S03]  /*a370*/  @!P3 LEA.HI.X R11, R2, R23, R4, 0x1, P0 ;  /* 0x00000017020bb211 */ /* 0x000fc600000f0c04 */
[----:B------:R-:W3:Y:S02]  /*a380*/  @!P2 LDC.64 R22, c[0x0][0x220] ;  /* 0x00008800ff16ab82 */ /* 0x000ee40000000a00 */
[----:B------:R-:W-:Y:S01]  /*a390*/  @!PT LDS RZ, [RZ] ;  /* 0x00000000fffff984 */ /* 0x000fe20000000800 */
[----:B------:R-:W-:Y:S01]  /*a3a0*/  @!PT LDS RZ, [RZ] ;  /* 0x00000000fffff984 */ /* 0x000fe20000000800 */
[----:B------:R-:W-:Y:S01]  /*a3b0*/  @!PT LDS RZ, [RZ] ;  /* 0x00000000fffff984 */ /* 0x000fe20000000800 */
[----:B------:R5:W-:Y:S04]  /*a3c0*/  @!P3 LDGSTS.E.BYPASS.LTC128B.128 [R211+0x14800], desc[UR34][R10.64+0x100] ;  /* 0x148001000ad3bfae */ /* 0x000be8000b901d62 */
[----:B------:R-:W-:Y:S01]  /*a3d0*/  @P2 STS.128 [R211+0x16800], RZ ;  /* 0x016800ffd3002388 */ /* 0x000fe20000000c00 */
[----:B----4-:R-:W-:-:S04]  /*a3e0*/  @!P2 LEA R8, P0, R2, R20, 0x1 ;  /* 0x000000140208a211 */ /* 0x010fc800078008ff */
[----:B------:R-:W-:Y:S02]  /*a3f0*/  @!P2 LEA.HI.X R9, R2, R21, R4, 0x1, P0 ;  /* 0x000000150209a211 */ /* 0x000fe400000f0c04 */
[----:B------:R-:W4:Y:S01]  /*a400*/  @!P2 LDC.64 R20, c[0x0][0x220] ;  /* 0x00008800ff14ab82 */ /* 0x000f220000000a00 */
[C---:B--2---:R-:W-:Y:S02]  /*a410*/  @!P4 LEA R6, P0, R0.reuse, R16, 0x1 ;  /* 0x000000100006c211 */ /* 0x044fe400078008ff */
        /* <DEDUP_REMOVED lines=8> */
[----:B-----5:R-:W5:Y:S02]  /*a4a0*/  @!P4 LDC.64 R10, c[0x0][0x220] ;  /* 0x00008800ff0acb82 */ /* 0x020f640000000a00 */
        /* <DEDUP_REMOVED lines=10> */
[----:B--2---:R-:W-:-:S02]  /*a550*/  @!P3 LEA R8, P0, R0, R14, 0x1 ;  /* 0x0000000e0008b211 */ /* 0x004fc400078008ff */
[----:B------:R-:W-:Y:S02]  /*a560*/  @!P5 LEA R14, P1, R2, R24, 0x1 ;  /* 0x00000018020ed211 */ /* 0x000fe400078208ff */
[--C-:B------:R-:W-:Y:S02]  /*a570*/  @!P3 LEA.HI.X R9, R0, R15, R5.reuse, 0x1, P0 ;  /* 0x0000000f0009b211 */ /* 0x100fe400000f0c05 */
[----:B-----5:R-:W-:Y:S02]  /*a580*/  @!P4 LEA R10, P6, R2, R10, 0x1 ;  /* 0x0000000a020ac211 */ /* 0x020fe400078c08ff */
[----:B---3--:R-:W-:Y:S01]  /*a590*/  @!P2 LEA R12, P0, R0, R22, 0x1 ;  /* 0x00000016000ca211 */ /* 0x008fe200078008ff */
[----:B------:R-:W-:Y:S01]  /*a5a0*/  @!PT LDS RZ, [RZ] ;  /* 0x00000000fffff984 */ /* 0x000fe20000000800 */
[----:B------:R-:W-:Y:S01]  /*a5b0*/  @!PT LDS RZ, [RZ] ;  /* 0x00000000fffff984 */ /* 0x000fe20000000800 */
[----:B------:R-:W-:Y:S01]  /*a5c0*/  @!PT LDS RZ, [RZ] ;  /* 0x00000000fffff984 */ /* 0x000fe20000000800 */
[----:B------:R1:W-:Y:S01]  /*a5d0*/  @!P3 LDGSTS.E.BYPASS.LTC128B.128 [R211+0x15000], desc[UR34][R8.64+0x100] ;  /* 0x1500010008d3bfae */ /* 0x0003e2000b901d62 */
[--C-:B------:R-:W-:Y:S02]  /*a5e0*/  @!P5 LEA.HI.X R15, R2, R25, R4.reuse, 0x1, P1 ;  /* 0x00000019020fd211 */ /* 0x100fe400008f0c04 */
[----:B------:R-:W-:Y:S01]  /*a5f0*/  @!P2 LEA.HI.X R13, R0, R23, R5, 0x1, P0 ;  /* 0x00000017000da211 */ /* 0x000fe200000f0c05 */
[----:B------:R-:W-:Y:S01]  /*a600*/  @P2 STS.128 [R211+0x17000], RZ ;  /* 0x017000ffd3002388 */ /* 0x000fe20000000c00 */
[C-C-:B------:R-:W-:Y:S01]  /*a610*/  @!P4 LEA.HI.X R11, R2.reuse, R11, R4.reuse, 0x1, P6 ;  /* 0x0000000b020bc211 */ /* 0x140fe200030f0c04 */
[----:B------:R-:W-:Y:S01]  /*a620*/  IMAD.U32 R0, RZ, RZ, UR22 ;  /* 0x00000016ff007e24 */ /* 0x000fe2000f8e00ff */
[----:B----4-:R-:W-:Y:S01]  /*a630*/  @!P2 LEA R6, P0, R2, R20, 0x1 ;  /* 0x000000140206a211 */ /* 0x010fe200078008ff */
[----:B------:R-:W-:Y:S01]  /*a640*/  @!PT LDS RZ, [RZ] ;  /* 0x00000000fffff984 */ /* 0x000fe20000000800 */
[----:B------:R-:W-:Y:S01]  /*a650*/  @!PT LDS RZ, [RZ] ;  /* 0x00000000fffff984 */ /* 0x000fe20000000800 */
[----:B------:R-:W-:Y:S01]  /*a660*/  @!PT LDS RZ, [RZ] ;  /* 0x00000000fffff984 */ /* 0x000fe20000000800 */
[----:B------:R-:W-:Y:S02]  /*a670*/  @!P2 LDGSTS.E.BYPASS.LTC128B.128 [R211+0x17000], desc[UR34][R12.64+0x180] ;  /* 0x170001800cd3afae */ /* 0x000fe4000b901d62 */
[----:B------:R-:W-:Y:S01]  /*a680*/  IMAD R0, R0, 0x40, R251 ;  /* 0x0000004000007824 */ /* 0x000fe200078e02fb */
[----:B------:R-:W-:Y:S01]  /*a690*/  @!P2 LEA.HI.X R7, R2, R21, R4, 0x1, P0 ;  /* 0x000000150207a211 */ /* 0x000fe200000f0c04 */
[----:B------:R-:W-:Y:S03]  /*a6a0*/  @P5 STS.128 [R211+0x11800], RZ ;  /* 0x011800ffd3005388 */ /* 0x000fe60000000c00 */
[C---:B------:R-:W-:Y:S01]  /*a6b0*/  ISETP.GE.AND P6, PT, R0.reuse, R217, PT ;  /* 0x000000d90000720c */ /* 0x040fe20003fc6270 */
[----:B------:R-:W-:Y:S01]  /*a6c0*/  @!PT LDS RZ, [RZ] ;  /* 0x00000000fffff984 */ /* 0x000fe20000000800 */
[----:B------:R-:W-:Y:S01]  /*a6d0*/  @!PT LDS RZ, [RZ] ;  /* 0x00000000fffff984 */ /* 0x000fe20000000800 */
[----:B------:R-:W-:Y:S01]  /*a6e0*/  @!PT LDS RZ, [RZ] ;  /* 0x00000000fffff984 */ /* 0x000fe20000000800 */
[----:B------:R2:W-:Y:S03]  /*a6f0*/  @!P5 LDGSTS.E.BYPASS.LTC128B.128 [R211+0x11800], desc[UR34][R14.64] ;  /* 0x118000000ed3dfae */ /* 0x0005e6000b901d62 */
[----:B------:R-:W-:Y:S01]  /*a700*/  ISETP.LT.OR P6, PT, R0, R213, P6 ;  /* 0x000000d50000720c */ /* 0x000fe200037c1670 */
[----:B------:R-:W-:Y:S04]  /*a710*/  @P4 STS.128 [R211+0x13800], RZ ;  /* 0x013800ffd3004388 */ /* 0x000fe80000000c00 */
[----:B------:R-:W-:Y:S01]  /*a720*/  @!PT LDS RZ, [RZ] ;  /* 0x00000000fffff984 */ /* 0x000fe20000000800 */
[----:B------:R-:W-:Y:S01]  /*a730*/  @!PT LDS RZ, [RZ] ;  /* 0x00000000fffff984 */ /* 0x000fe20000000800 */
[----:B------:R-:W-:Y:S01]  /*a740*/  @!PT LDS RZ, [RZ] ;  /* 0x00000000fffff984 */ /* 0x000fe20000000800 */
[----:B------:R-:W-:Y:S01]  /*a750*/  @!P4 LDGSTS.E.BYPASS.LTC128B.128 [R211+0x13800], desc[UR34][R10.64+0x80] ;  /* 0x138000800ad3cfae */ /* 0x000fe2000b901d62 */
[----:B-1----:R-:W-:-:S03]  /*a760*/  @!P3 LEA R8, P1, R2, R18, 0x1 ;  /* 0x000000120208b211 */ /* 0x002fc600078208ff */
[----:B------:R-:W-:Y:S01]  /*a770*/  @P3 STS.128 [R211+0x15800], RZ ;  /* 0x015800ffd3003388 */ /* 0x000fe20000000c00 */
[----:B------:R-:W-:Y:S01]  /*a780*/  @!P3 LEA.HI.X R9, R2, R19, R4, 0x1, P1 ;  /* 0x000000130209b211 */ /* 0x000fe200008f0c04 */
[----:B------:R-:W-:Y:S01]  /*a790*/  IMAD.IADD R2, R215, 0x1, -R0 ;  /* 0x00000001d7027824 */ /* 0x000fe200078e0a00 */
[----:B------:R-:W-:-:S03]  /*a7a0*/  ISETP.GE.AND P1, PT, R0, R216, PT ;  /* 0x000000d80000720c */ /* 0x000fc60003f26270 */
[----:B------:R-:W-:Y:S01]  /*a7b0*/  @!PT LDS RZ, [RZ] ;  /* 0x00000000fffff984 */ /* 0x000fe20000000800 */
[----:B------:R-:W-:Y:S01]  /*a7c0*/  @!PT LDS RZ, [RZ] ;  /* 0x00000000fffff984 */ /* 0x000fe20000000800 */
[----:B------:R-:W-:Y:S01]  /*a7d0*/  @!PT LDS RZ, [RZ] ;  /* 0x00000000fffff984 */ /* 0x000fe20000000800 */
[----:B------:R1:W-:Y:S01]  /*a7e0*/  @!P3 LDGSTS.E.BYPASS.LTC128B.128 [R211+0x15800], desc[UR34][R8.64+0x100] ;  /* 0x1580010008d3bfae */ /* 0x0003e2000b901d62 */
[----:B------:R-:W-:Y:S02]  /*a7f0*/  IABS R2, R2 ;  /* 0x0000000200027213 */ /* 0x000fe40000000000 */
[C---:B------:R-:W-:Y:S01]  /*a800*/  ISETP.LT.OR P1, PT, R0.reuse, R212, P1 ;  /* 0x000000d40000720c */ /* 0x040fe20000f21670 */
        /* <DEDUP_REMOVED lines=14> */
[----:B------:R-:W4:Y:S04]  /*a8f0*/  LDSM.16.M88.4 R240, [R208] ;  /* 0x00000000d0f0783b */ /* 0x000f280000000200 */
[----:B------:R-:W0:Y:S01]  /*a900*/  LDGDEPBAR ;  /* 0x00000000000079af */ /* 0x000e220000000000 */
[C---:B-1----:R-:W-:Y:S06]  /*a910*/  HMMA.16816.F32 R28, R4.reuse, R24, RZ ;  /* 0x00000018041c723c */ /* 0x042fec00000018ff */
[C---:B------:R-:W-:Y:S06]  /*a920*/  HMMA.16816.F32 R32, R4.reuse, R26, RZ ;  /* 0x0000001a0420723c */ /* 0x040fec00000018ff */
[C---:B------:R-:W-:Y:S06]  /*a930*/  HMMA.16816.F32 R224, R4.reuse, R20, RZ ;  /* 0x0000001404e0723c */ /* 0x040fec00000018ff */
[C---:B------:R-:W-:Y:S01]  /*a940*/  HMMA.16816.F32 R220, R4.reuse, R22, RZ ;  /* 0x0000001604dc723c */ /* 0x040fe200000018ff */
[----:B------:R-:W-:Y:S05]  /*a950*/  LDSM.16.M88.4 R20, [R190+0x8000] ;  /* 0x00800000be14783b */ /* 0x000fea0000000200 */
[C---:B------:R-:W-:Y:S06]  /*a960*/  HMMA.16816.F32 R180, R4.reuse, R16, RZ ;  /* 0x0000001004b4723c */ /* 0x040fec00000018ff */
[C---:B------:R-:W-:Y:S06]  /*a970*/  HMMA.16816.F32 R176, R4.reuse, R18, RZ ;  /* 0x0000001204b0723c */ /* 0x040fec00000018ff */
[C---:B------:R-:W-:Y:S06]  /*a980*/  HMMA.16816.F32 R168, R4.reuse, R12, RZ ;  /* 0x0000000c04a8723c */ /* 0x040fec00000018ff */
[----:B------:R-:W-:Y:S01]  /*a990*/  HMMA.16816.F32 R24, R4, R14, RZ ;  /* 0x0000000e0418723c */ /* 0x000fe200000018ff */
[----:B------:R-:W1:Y:S05]  /*a9a0*/  LDSM.16.M88.4 R4, [R194] ;  /* 0x00000000c204783b */ /* 0x000e6a0000000200 */
[C---:B------:R-:W-:Y:S01]  /*a9b0*/  HMMA.16816.F32 R16, R8.reuse, R172, R28 ;  /* 0x000000ac0810723c */ /* 0x040fe2000000181c */
[----:B------:R-:W-:Y:S05]  /*a9c0*/  LDSM.16.M88.4 R28, [R189+0x800] ;  /* 0x00080000bd1c783b */ /* 0x000fea0000000200 */
[C---:B------:R-:W-:Y:S06]  /*a9d0*/  HMMA.16816.F32 R12, R8.reuse, R174, R32 ;  /* 0x000000ae080c723c */ /* 0x040fec0000001820 */
[C---:B--2---:R-:W-:Y:S06]  /*a9e0*/  HMMA.16816.F32 R236, R8.reuse, R232, R224 ;  /* 0x000000e808ec723c */ /* 0x044fec00000018e0 */
[C---:B---3--:R-:W-:Y:S06]  /*a9f0*/  HMMA.16816.F32 R224, R8.reuse, R228, R180 ;  /* 0x000000e408e0723c */ /* 0x048fec00000018b4 */
[C---:B------:R-:W-:Y:S01]  /*aa00*/  HMMA.16816.F32 R228, R8.reuse, R230, R176 ;  /* 0x000000e608e4723c */ /* 0x040fe200000018b0 */
[----:B------:R-:W2:Y:S05]  /*aa10*/  LDSM.16.M88.4 R176, [R190+0x8800] ;  /* 0x00880000beb0783b */ /* 0x000eaa0000000200 */
[C---:B------:R-:W-:Y:S01]  /*aa20*/  HMMA.16816.F32 R232, R8.reuse, R234, R220 ;  /* 0x000000ea08e8723c */ /* 0x040fe200000018dc */
[----:B------:R-:W3:Y:S05]  /*aa30*/  LDSM.16.M88.4 R220, [R190+0x9000] ;  /* 0x00900000bedc783b */ /* 0x000eea0000000200 */
[----:B----4-:R-:W-:Y:S01]  /*aa40*/  HMMA.16816.F32 R172, R8, R242, R24 ;  /* 0x000000f208ac723c */ /* 0x010fe20000001818 */
[----:B------:R-:W4:Y:S05]  /*aa50*/  LDSM.16.M88.4 R24, [R190+0x9800] ;  /* 0x00980000be18783b */ /* 0x000f2a0000000200 */
[----:B-1----:R-:W-:Y:S06]  /*aa60*/  HMMA.16816.F32 R32, R4, R20, R16 ;  /* 0x000000140420723c */ /* 0x002fec0000001810 */
[----:B------:R-:W-:Y:S01]  /*aa70*/  HMMA.16816.F32 R180, R8, R240, R168 ;  /* 0x000000f008b4723c */ /* 0x000fe200000018a8 */
[----:B------:R-:W-:Y:S05]  /*aa80*/  LDSM.16.M88.4 R8, [R193] ;  /* 0x00000000c108783b */ /* 0x000fea0000000200 */
[C---:B------:R-:W-:Y:S01]  /*aa90*/  HMMA.16816.F32 R16, R4.reuse, R22, R12 ;  /* 0x000000160410723c */ /* 0x040fe2000000180c */
[----:B------:R-:W1:Y:S05]  /*aaa0*/  LDSM.16.M88.4 R20, [R189] ;  /* 0x00000000bd14783b */ /* 0x000e6a0000000200 */
[C---:B--2---:R-:W-:Y:S06]  /*aab0*/  HMMA.16816.F32 R168, R4.reuse, R178, R232 ;  /* 0x000000b204a8723c */ /* 0x044fec00000018e8 */
[C---:B---3--:R-:W-:Y:S06]  /*aac0*/  HMMA.16816.F32 R232, R4.reuse, R220, R224 ;  /* 0x000000dc04e8723c */ /* 0x048fec00000018e0 */
[C---:B------:R-:W-:Y:S01]  /*aad0*/  HMMA.16816.F32 R228, R4.reuse, R222, R228 ;  /* 0x000000de04e4723c */ /* 0x040fe200000018e4 */
[----:B------:R-:W2:Y:S05]  /*aae0*/  LDSM.16.M88.4 R220, [R189+0x1000] ;  /* 0x00100000bddc783b */ /* 0x000eaa0000000200 */
[C---:B------:R-:W-:Y:S01]  /*aaf0*/  HMMA.16816.F32 R12, R4.reuse, R176, R236 ;  /* 0x000000b0040c723c */ /* 0x040fe200000018ec */
[----:B------:R-:W-:Y:S05]  /*ab00*/  LDSM.16.M88.4 R236, [R184+0xb800] ;  /* 0x00b80000b8ec783b */ /* 0x000fea0000000200 */
[C---:B----4-:R-:W-:Y:S06]  /*ab10*/  HMMA.16816.F32 R240, R4.reuse, R24, R180 ;  /* 0x0000001804f0723c */ /* 0x050fec00000018b4 */
[----:B------:R-:W-:Y:S01]  /*ab20*/  HMMA.16816.F32 R224, R4, R26, R172 ;  /* 0x0000001a04e0723c */ /* 0x000fe200000018ac */
[----:B------:R-:W-:Y:S04]  /*ab30*/  LDSM.16.M88.4 R4, [R191+0x2000] ;  /* 0x00200000bf04783b */ /* 0x000fe80000000200 */
[----:B------:R-:W-:Y:S01]  /*ab40*/  LDSM.16.M88.4 R24, [R184+0xa800] ;  /* 0x00a80000b818783b */ /* 0x000fe20000000200 */
[C---:B-1----:R-:W-:Y:S06]  /*ab50*/  HMMA.16816.F32 R180, R8.reuse, R20, R32 ;  /* 0x0000001408b4723c */ /* 0x042fec0000001820 */
[C---:B------:R-:W-:Y:S01]  /*ab60*/  HMMA.16816.F32 R176, R8.reuse, R22, R16 ;  /* 0x0000001608b0723c */ /* 0x040fe20000001810 */
[----:B------:R-:W1:Y:S04]  /*ab70*/  LDSM.16.M88.4 R20, [R189+0x1800] ;  /* 0x00180000bd14783b */ /* 0x000e680000000200 */
[----:B------:R-:W3:Y:S01]  /*ab80*/  LDSM.16.M88.4 R16, [R184+0xa000] ;  /* 0x00a00000b810783b */ /* 0x000ee20000000200 */
[C---:B------:R-:W-:Y:S03]  /*ab90*/  HMMA.16816.F32 R32, R8.reuse, R30, R168 ;  /* 0x0000001e0820723c */ /* 0x040fe600000018a8 */
[----:B------:R-:W4:Y:S03]  /*aba0*/  LDSM.16.M88.4 R168, [R184+0xb000] ;  /* 0x00b00000b8a8783b */ /* 0x000f260000000200 */
[C---:B------:R-:W-:Y:S06]  /*abb0*/  HMMA.16816.F32 R12, R8.reuse, R28, R12 ;  /* 0x0000001c080c723c */ /* 0x040fec000000180c */
[C---:B--2---:R-:W-:Y:S06]  /*abc0*/  HMMA.16816.F32 R28, R8.reuse, R220, R232 ;  /* 0x000000dc081c723c */ /* 0x044fec00000018e8 */
[C---:B------:R-:W-:Y:S06]  /*abd0*/  HMMA.16816.F32 R172, R8.reuse, R222, R228 ;  /* 0x000000de08ac723c */ /* 0x040fec00000018e4 */
[C---:B-1----:R-:W-:Y:S06]  /*abe0*/  HMMA.16816.F32 R228, R8.reuse, R20, R240 ;  /* 0x0000001408e4723c */ /* 0x042fec00000018f0 */
[----:B------:R-:W-:Y:S01]  /*abf0*/  HMMA.16816.F32 R224, R8, R22, R224 ;  /* 0x0000001608e0723c */ /* 0x000fe200000018e0 */
[----:B------:R-:W-:Y:S05]  /*ac00*/  LDSM.16.M88.4 R8, [R192+0x2000] ;  /* 0x00200000c008783b */ /* 0x000fea0000000200 */
[C---:B---3--:R-:W-:Y:S01]  /*ac10*/  HMMA.16816.F32 R232, R4.reuse, R16, R180 ;  /* 0x0000001004e8723c */ /* 0x048fe200000018b4 */
[----:B------:R-:W1:Y:S05]  /*ac20*/  LDSM.16.M88.4 R180, [R207] ;  /* 0x00000000cfb4783b */ /* 0x000e6a0000000200 */
[C---:B------:R-:W-:Y:S01]  /*ac30*/  HMMA.16816.F32 R240, R4.reuse, R24, R12 ;  /* 0x0000001804f0723c */ /* 0x040fe2000000180c */
[----:B------:R-:W2:Y:S05]  /*ac40*/  LDSM.16.M88.4 R12, [R205] ;  /* 0x00000000cd0c783b */ /* 0x000eaa0000000200 */
[C---:B------:R-:W-:Y:S06]  /*ac50*/  HMMA.16816.F32 R220, R4.reuse, R18, R176 ;  /* 0x0000001204dc723c */ /* 0x040fec00000018b0 */
[C---:B------:R-:W-:Y:S01]  /*ac60*/  HMMA.16816.F32 R176, R4.reuse, R26, R32 ;  /* 0x0000001a04b0723c */ /* 0x040fe20000001820 */
[----:B------:R-:W3:Y:S05]  /*ac70*/  LDSM.16.M88.4 R32, [R206] ;  /* 0x00000000ce20783b */ /* 0x000eea0000000200 */
[C---:B----4-:R-:W-:Y:S01]  /*ac80*/  HMMA.16816.F32 R24, R4.reuse, R168, R28 ;  /* 0x000000a80418723c */ /* 0x050fe2000000181c */
[----:B------:R-:W4:Y:S05]  /*ac90*/  LDSM.16.M88.4 R28, [R204] ;  /* 0x00000000cc1c783b */ /* 0x000f2a0000000200 */
[C---:B------:R-:W-:Y:S06]  /*aca0*/  HMMA.16816.F32 R20, R4.reuse, R170, R172 ;  /* 0x000000aa0414723c */ /* 0x040fec00000018ac */
[C---:B------:R-:W-:Y:S06]  /*acb0*/  HMMA.16816.F32 R16, R4.reuse, R236, R228 ;  /* 0x000000ec0410723c */ /* 0x040fec00000018e4 */
[----:B------:R-:W-:Y:S01]  /*acc0*/  HMMA.16816.F32 R168, R4, R238, R224 ;  /* 0x000000ee04a8723c */ /* 0x000fe200000018e0 */
[----:B------:R-:W-:Y:S05]  /*acd0*/  LDSM.16.M88.4 R4, [R194+0x2000] ;  /* 0x00200000c204783b */ /* 0x000fea0000000200 */
[C---:B-1----:R-:W-:Y:S06]  /*ace0*/  HMMA.16816.F32 R224, R8.reuse, R180, R232 ;  /* 0x000000b408e0723c */ /* 0x042fec00000018e8 */
[C---:B------:R-:W-:Y:S01]  /*acf0*/  HMMA.16816.F32 R180, R8.reuse, R182, R220 ;  /* 0x000000b608b4723c */ /* 0x040fe200000018dc */
[----:B------:R-:W1:Y:S05]  /*ad00*/  LDSM.16.M88.4 R220, [R190+0xa000] ;  /* 0x00a00000bedc783b */ /* 0x000e6a0000000200 */
[C---:B--2---:R-:W-:Y:S01]  /*ad10*/  HMMA.16816.F32 R172, R8.reuse, R12, R24 ;  /* 0x0000000c08ac723c */ /* 0x044fe20000001818 */
[----:B------:R-:W2:Y:S05]  /*ad20*/  LDSM.16.M88.4 R24, [R190+0xa800] ;  /* 0x00a80000be18783b */ /* 0x000eaa0000000200 */
[C---:B---3--:R-:W-:Y:S01]  /*ad30*/  HMMA.16816.F32 R236, R8.reuse, R32, R240 ;  /* 0x0000002008ec723c */ /* 0x048fe200000018f0 */
[----:B------:R-:W-:Y:S05]  /*ad40*/  LDSM.16.M88.4 R240, [R202] ;  /* 0x00000000caf0783b */ /* 0x000fea0000000200 */
[C---:B------:R-:W-:Y:S06]  /*ad50*/  HMMA.16816.F32 R228, R8.reuse, R34, R176 ;  /* 0x0000002208e4723c */ /* 0x040fec00000018b0 */
[C---:B------:R-:W-:Y:S01]  /*ad60*/  HMMA.16816.F32 R32, R8.reuse, R14, R20 ;  /* 0x0000000e0820723c */ /* 0x040fe20000001814 */
[----:B------:R-:W3:Y:S05]  /*ad70*/  LDSM.16.M88.4 R12, [R190+0xb800] ;  /* 0x00b80000be0c783b */ /* 0x000eea0000000200 */
[C---:B----4-:R-:W-:Y:S01]  /*ad80*/  HMMA.16816.F32 R20, R8.reuse, R28, R16 ;  /* 0x0000001c0814723c */ /* 0x050fe20000001810 */
[----:B------:R-:W4:Y:S05]  /*ad90*/  LDSM.16.M88.4 R16, [R190+0xb000] ;  /* 0x00b00000be10783b */ /* 0x000f2a0000000200 */
[----:B------:R-:W-:Y:S01]  /*ada0*/  HMMA.16816.F32 R28, R8, R30, R168 ;  /* 0x0000001e081c723c */ /* 0x000fe200000018a8 */
[----:B------:R-:W-:Y:S05]  /*adb0*/  LDSM.16.M88.4 R8, [R193+0x2000] ;  /* 0x00200000c108783b */ /* 0x000fea0000000200 */
[C---:B-1----:R-:W-:Y:S01]  /*adc0*/  HMMA.16816.F32 R176, R4.reuse, R222, R180 ;  /* 0x000000de04b0723c */ /* 0x042fe200000018b4 */
[----:B------:R-:W1:Y:S05]  /*add0*/  LDSM.16.M88.4 R180, [R189+0x2000] ;  /* 0x00200000bdb4783b */ /* 0x000e6a0000000200 */
[C---:B------:R-:W-:Y:S06]  /*ade0*/  HMMA.16816.F32 R168, R4.reuse, R220, R224 ;  /* 0x000000dc04a8723c */ /* 0x040fec00000018e0 */
[C---:B--2---:R-:W-:Y:S06]  /*adf0*/  HMMA.16816.F32 R236, R4.reuse, R24, R236 ;  /* 0x0000001804ec723c */ /* 0x044fec00000018ec */
[C---:B------:R-:W-:Y:S01]  /*ae00*/  HMMA.16816.F32 R224, R4.reuse, R26, R228 ;  /* 0x0000001a04e0723c */ /* 0x040fe200000018e4 */
[----:B------:R-:W2:Y:S05]  /*ae10*/  LDSM.16.M88.4 R24, [R189+0x3000] ;  /* 0x00300000bd18783b */ /* 0x000eaa0000000200 */
[C---:B---3--:R-:W-:Y:S06]  /*ae20*/  HMMA.16816.F32 R20, R4.reuse, R12, R20 ;  /* 0x0000000c0414723c */ /* 0x048fec0000001814 */
[C---:B----4-:R-:W-:Y:S01]  /*ae30*/  HMMA.16816.F32 R220, R4.reuse, R16, R172 ;  /* 0x0000001004dc723c */ /* 0x050fe200000018ac */
[----:B------:R-:W3:Y:S05]  /*ae40*/  LDSM.16.M88.4 R172, [R189+0x2800] ;  /* 0x00280000bdac783b */ /* 0x000eea0000000200 */
[----:B------:R-:W-:Y:S01]  /*ae50*/  HMMA.16816.F32 R32, R4, R18, R32 ;  /* 0x000000120420723c */ /* 0x000fe20000001820 */
[----:B------:R-:W4:Y:S05]  /*ae60*/  LDSM.16.M88.4 R16, [R189+0x3800] ;  /* 0x00380000bd10783b */ /* 0x000f2a0000000200 */
[----:B-1----:R-:W-:Y:S06]  /*ae70*/  HMMA.16816.F32 R168, R8, R180, R168 ;  /* 0x000000b408a8723c */ /* 0x002fec00000018a8 */
[----:B------:R-:W-:Y:S01]  /*ae80*/  HMMA.16816.F32 R12, R4, R14, R28 ;  /* 0x0000000e040c723c */ /* 0x000fe2000000181c */
[----:B------:R-:W-:Y:S04]  /*ae90*/  LDSM.16.M88.4 R4, [R191+0x4000] ;  /* 0x00400000bf04783b */ /* 0x000fe80000000200 */
[----:B------:R-:W-:Y:S01]  /*aea0*/  LDSM.16.M88.4 R28, [R184+0xd800] ;  /* 0x00d80000b81c783b */ /* 0x000fe20000000200 */
[C---:B------:R-:W-:Y:S03]  /*aeb0*/  HMMA.16816.F32 R180, R8.reuse, R182, R176 ;  /* 0x000000b608b4723c */ /* 0x040fe600000018b0 */
[----:B------:R-:W1:Y:S03]  /*aec0*/  LDSM.16.M88.4 R176, [R184+0xc000] ;  /* 0x00c00000b8b0783b */ /* 0x000e660000000200 */
[C---:B--2---:R-:W-:Y:S01]  /*aed0*/  HMMA.16816.F32 R228, R8.reuse, R24, R220 ;  /* 0x0000001808e4723c */ /* 0x044fe200000018dc */
[----:B------:R-:W2:Y:S05]  /*aee0*/  LDSM.16.M88.4 R220, [R184+0xc800] ;  /* 0x00c80000b8dc783b */ /* 0x000eaa0000000200 */
[C---:B---3--:R-:W-:Y:S06]  /*aef0*/  HMMA.16816.F32 R232, R8.reuse, R174, R224 ;  /* 0x000000ae08e8723c */ /* 0x048fec00000018e0 */
[C---:B------:R-:W-:Y:S01]  /*af00*/  HMMA.16816.F32 R224, R8.reuse, R26, R32 ;  /* 0x0000001a08e0723c */ /* 0x040fe20000001820 */
[----:B------:R-:W3:Y:S05]  /*af10*/  LDSM.16.M88.4 R32, [R184+0xd000] ;  /* 0x00d00000b820783b */ /* 0x000eea0000000200 */
[C---:B------:R-:W-:Y:S06]  /*af20*/  HMMA.16816.F32 R236, R8.reuse, R172, R236 ;  /* 0x000000ac08ec723c */ /* 0x040fec00000018ec */
[C---:B----4-:R-:W-:Y:S01]  /*af30*/  HMMA.16816.F32 R172, R8.reuse, R16, R20 ;  /* 0x0000001008ac723c */ /* 0x050fe20000001814 */
[----:B------:R-:W-:Y:S05]  /*af40*/  LDSM.16.M88.4 R20, [R203] ;  /* 0x00000000cb14783b */ /* 0x000fea0000000200 */
[----:B------:R-:W-:Y:S01]  /*af50*/  HMMA.16816.F32 R24, R8, R18, R12 ;  /* 0x000000120818723c */ /* 0x000fe2000000180c */
[----:B------:R-:W4:Y:S05]  /*af60*/  LDSM.16.M88.4 R8, [R192+0x4000] ;  /* 0x00400000c008783b */ /* 0x000f2a0000000200 */
[C---:B-1----:R-:W-:Y:S06]  /*af70*/  HMMA.16816.F32 R16, R4.reuse, R176, R168 ;  /* 0x000000b00410723c */ /* 0x042fec00000018a8 */
[C---:B------:R-:W-:Y:S01]  /*af80*/  HMMA.16816.F32 R12, R4.reuse, R178, R180 ;  /* 0x000000b2040c723c */ /* 0x040fe200000018b4 */
[----:B------:R-:W1:Y:S04]  /*af90*/  LDSM.16.M88.4 R176, [R200] ;  /* 0x00000000c8b0783b */ /* 0x000e680000000200 */
[----:B------:R-:W5:Y:S01]  /*afa0*/  LDSM.16.M88.4 R180, [R201] ;  /* 0x00000000c9b4783b */ /* 0x000f620000000200 */
[C---:B--2---:R-:W-:Y:S03]  /*afb0*/  HMMA.16816.F32 R168, R4.reuse, R220, R236 ;  /* 0x000000dc04a8723c */ /* 0x044fe600000018ec */
[----:B------:R-:W-:Y:S03]  /*afc0*/  LDSM.16.M88.4 R236, [R189+0x5000] ;  /* 0x00500000bdec783b */ /* 0x000fe60000000200 */
[C---:B------:R-:W-:Y:S06]  /*afd0*/  HMMA.16816.F32 R232, R4.reuse, R222, R232 ;  /* 0x000000de04e8723c */ /* 0x040fec00000018e8 */
[C---:B------:R-:W-:Y:S06]  /*afe0*/  HMMA.16816.F32 R220, R4.reuse, R28, R172 ;  /* 0x0000001c04dc723c */ /* 0x040fec00000018ac */
[C---:B---3--:R-:W-:Y:S06]  /*aff0*/  HMMA.16816.F32 R228, R4.reuse, R32, R228 ;  /* 0x0000002004e4723c */ /* 0x048fec00000018e4 */
[C---:B------:R-:W-:Y:S06]  /*b000*/  HMMA.16816.F32 R224, R4.reuse, R34, R224 ;  /* 0x0000002204e0723c */ /* 0x040fec00000018e0 */
[----:B------:R-:W-:Y:S01]  /*b010*/  HMMA.16816.F32 R172, R4, R30, R24 ;  /* 0x0000001e04ac723c */ /* 0x000fe20000001818 */
[----:B------:R-:W-:Y:S04]  /*b020*/  LDSM.16.M88.4 R4, [R194+0x4000] ;  /* 0x00400000c204783b */ /* 0x000fe80000000200 */
[----:B------:R-:W2:Y:S01]  /*b030*/  LDSM.16.M88.4 R28, [R190+0xc000] ;  /* 0x00c00000be1c783b */ /* 0x000ea20000000200 */
[C---:B----4-:R-:W-:Y:S03]  /*b040*/  HMMA.16816.F32 R32, R8.reuse, R20, R16 ;  /* 0x000000140820723c */ /* 0x050fe60000001810 */
[----:B------:R-:W3:Y:S03]  /*b050*/  LDSM.16.M88.4 R24, [R190+0xc800] ;  /* 0x00c80000be18783b */ /* 0x000ee60000000200 */
[C---:B------:R-:W-:Y:S06]  /*b060*/  HMMA.16816.F32 R20, R8.reuse, R22, R12 ;  /* 0x000000160814723c */ /* 0x040fec000000180c */
[C---:B------:R-:W-:Y:S06]  /*b070*/  HMMA.16816.F32 R16, R8.reuse, R240, R168 ;  /* 0x000000f00810723c */ /* 0x040fec00000018a8 */
[C---:B------:R-:W-:Y:S06]  /*b080*/  HMMA.16816.F32 R12, R8.reuse, R242, R232 ;  /* 0x000000f2080c723c */ /* 0x040fec00000018e8 */
[C---:B-1----:R-:W-:Y:S06]  /*b090*/  HMMA.16816.F32 R220, R8.reuse, R176, R220 ;  /* 0x000000b008dc723c */ /* 0x042fec00000018dc */
[C---:B------:R-:W-:Y:S01]  /*b0a0*/  HMMA.16816.F32 R176, R8.reuse, R178, R172 ;  /* 0x000000b208b0723c */ /* 0x040fe200000018ac */
[----:B------:R-:W1:Y:S05]  /*b0b0*/  LDSM.16.M88.4 R172, [R190+0xd000] ;  /* 0x00d00000beac783b */ /* 0x000e6a0000000200 */
[----:B-----5:R-:W-:Y:S06]  /*b0c0*/  HMMA.16816.F32 R228, R8, R180, R228 ;  /* 0x000000b408e4723c */ /* 0x020fec00000018e4 */
[----:B--2---:R-:W-:Y:S06]  /*b0d0*/  HMMA.16816.F32 R168, R4, R28, R32 ;  /* 0x0000001c04a8723c */ /* 0x004fec0000001820 */
[----:B------:R-:W-:Y:S06]  /*b0e0*/  HMMA.16816.F32 R224, R8, R182, R224 ;  /* 0x000000b608e0723c */ /* 0x000fec00000018e0 */
[C---:B------:R-:W-:Y:S01]  /*b0f0*/  HMMA.16816.F32 R32, R4.reuse, R30, R20 ;  /* 0x0000001e0420723c */ /* 0x040fe20000001814 */
[----:B------:R-:W-:Y:S05]  /*b100*/  LDSM.16.M88.4 R20, [R189+0x4000] ;  /* 0x00400000bd14783b */ /* 0x000fea0000000200 */
[C---:B---3--:R-:W-:Y:S01]  /*b110*/  HMMA.16816.F32 R28, R4.reuse, R24, R16 ;  /* 0x00000018041c723c */ /* 0x048fe20000001810 */
[----:B------:R-:W-:Y:S05]  /*b120*/  LDSM.16.M88.4 R16, [R189+0x4800] ;  /* 0x00480000bd10783b */ /* 0x000fea0000000200 */
[C---:B------:R-:W-:Y:S01]  /*b130*/  HMMA.16816.F32 R8, R4.reuse, R26, R12 ;  /* 0x0000001a0408723c */ /* 0x040fe2000000180c */
[----:B------:R-:W2:Y:S04]  /*b140*/  LDSM.16.M88.4 R24, [R190+0xd800] ;  /* 0x00d80000be18783b */ /* 0x000ea80000000200 */
[----:B------:R-:W3:Y:S01]  /*b150*/  LDSM.16.M88.4 R12, [R193+0x4000] ;  /* 0x00400000c10c783b */ /* 0x000ee20000000200 */
[C---:B-1----:R-:W-:Y:S06]  /*b160*/  HMMA.16816.F32 R180, R4.reuse, R172, R228 ;  /* 0x000000ac04b4723c */ /* 0x042fec00000018e4 */
[C---:B------:R-:W-:Y:S01]  /*b170*/  HMMA.16816.F32 R228, R4.reuse, R174, R224 ;  /* 0x000000ae04e4723c */ /* 0x040fe200000018e0 */
[----:B------:R-:W1:Y:S05]  /*b180*/  LDSM.16.M88.4 R172, [R189+0x5800] ;  /* 0x00580000bdac783b */ /* 0x000e6a0000000200 */
[C---:B--2---:R-:W-:Y:S06]  /*b190*/  HMMA.16816.F32 R232, R4.reuse, R24, R220 ;  /* 0x0000001804e8723c */ /* 0x044fec00000018dc */
[----:B------:R-:W-:Y:S06]  /*b1a0*/  HMMA.16816.F32 R224, R4, R26, R176 ;  /* 0x0000001a04e0723c */ /* 0x000fec00000018b0 */
[C---:B---3--:R-:W-:Y:S06]  /*b1b0*/  HMMA.16816.F32 R220, R12.reuse, R20, R168 ;  /* 0x000000140cdc723c */ /* 0x048fec00000018a8 */
[C---:B------:R-:W-:Y:S01]  /*b1c0*/  HMMA.16816.F32 R176, R12.reuse, R22, R32 ;  /* 0x000000160cb0723c */ /* 0x040fe20000001820 */
[----:B------:R-:W-:Y:S04]  /*b1d0*/  LDSM.16.M88.4 R20, [R184+0xe000] ;  /* 0x00e00000b814783b */ /* 0x000fe80000000200 */
[----:B------:R-:W-:Y:S01]  /*b1e0*/  LDSM.16.M88.4 R32, [R184+0xf000] ;  /* 0x00f00000b820783b */ /* 0x000fe20000000200 */
[C---:B------:R-:W-:Y:S03]  /*b1f0*/  HMMA.16816.F32 R4, R12.reuse, R18, R8 ;  /* 0x000000120c04723c */ /* 0x040fe60000001808 */
[----:B------:R-:W2:Y:S03]  /*b200*/  LDSM.16.M88.4 R8, [R191+0x6000] ;  /* 0x00600000bf08783b */ /* 0x000ea60000000200 */
[C---:B------:R-:W-:Y:S01]  /*b210*/  HMMA.16816.F32 R168, R12.reuse, R16, R28 ;  /* 0x000000100ca8723c */ /* 0x040fe2000000181c */
[----:B------:R-:W3:Y:S05]  /*b220*/  LDSM.16.M88.4 R16, [R184+0xe800] ;  /* 0x00e80000b810783b */ /* 0x000eea0000000200 */
[C---:B------:R-:W-:Y:S06]  /*b230*/  HMMA.16816.F32 R28, R12.reuse, R236, R180 ;  /* 0x000000ec0c1c723c */ /* 0x040fec00000018b4 */
[C---:B------:R-:W-:Y:S01]  /*b240*/  HMMA.16816.F32 R24, R12.reuse, R238, R228 ;  /* 0x000000ee0c18723c */ /* 0x040fe200000018e4 */
[----:B------:R-:W4:Y:S05]  /*b250*/  LDSM.16.M88.4 R236, [R184+0xf800] ;  /* 0x00f80000b8ec783b */ /* 0x000f2a0000000200 */
[C---:B-1----:R-:W-:Y:S06]  /*b260*/  HMMA.16816.F32 R180, R12.reuse, R172, R232 ;  /* 0x000000ac0cb4723c */ /* 0x042fec00000018e8 */
[----:B------:R-:W-:Y:S06]  /*b270*/  HMMA.16816.F32 R12, R12, R174, R224 ;  /* 0x000000ae0c0c723c */ /* 0x000fec00000018e0 */
[C---:B--2---:R-:W-:Y:S06]  /*b280*/  HMMA.16816.F32 R232, R8.reuse, R20, R220 ;  /* 0x0000001408e8723c */ /* 0x044fec00000018dc */
[C---:B------:R-:W-:Y:S01]  /*b290*/  HMMA.16816.F32 R228, R8.reuse, R22, R176 ;  /* 0x0000001608e4723c */ /* 0x040fe200000018b0 */
[----:B------:R-:W-:Y:S04]  /*b2a0*/  LDSM.16.M88.4 R176, [R199] ;  /* 0x00000000c7b0783b */ /* 0x000fe80000000200 */
[----:B------:R-:W-:Y:S01]  /*b2b0*/  LDSM.16.M88.4 R20, [R197] ;  /* 0x00000000c514783b */ /* 0x000fe20000000200 */
[C---:B---3--:R-:W-:Y:S03]  /*b2c0*/  HMMA.16816.F32 R220, R8.reuse, R18, R4 ;  /* 0x0000001208dc723c */ /* 0x048fe60000001804 */
[----:B------:R-:W1:Y:S03]  /*b2d0*/  LDSM.16.M88.4 R4, [R192+0x6000] ;  /* 0x00600000c004783b */ /* 0x000e660000000200 */
[C---:B------:R-:W-:Y:S06]  /*b2e0*/  HMMA.16816.F32 R172, R8.reuse, R32, R28 ;  /* 0x0000002008ac723c */ /* 0x040fec000000181c */
[C---:B------:R-:W-:Y:S01]  /*b2f0*/  HMMA.16816.F32 R28, R8.reuse, R34, R24 ;  /* 0x00000022081c723c */ /* 0x040fe20000001818 */
[----:B------:R-:W2:Y:S05]  /*b300*/  LDSM.16.M88.4 R32, [R198] ;  /* 0x00000000c620783b */ /* 0x000eaa0000000200 */
[C---:B------:R-:W-:Y:S01]  /*b310*/  HMMA.16816.F32 R224, R8.reuse, R16, R168 ;  /* 0x0000001008e0723c */ /* 0x040fe200000018a8 */
[----:B------:R-:W3:Y:S05]  /*b320*/  LDSM.16.M88.4 R16, [R196] ;  /* 0x00000000c410783b */ /* 0x000eea0000000200 */
[C---:B----4-:R-:W-:Y:S06]  /*b330*/  HMMA.16816.F32 R24, R8.reuse, R236, R180 ;  /* 0x000000ec0818723c */ /* 0x050fec00000018b4 */
[----:B------:R-:W-:Y:S01]  /*b340*/  HMMA.16816.F32 R12, R8, R238, R12 ;  /* 0x000000ee080c723c */ /* 0x000fe2000000180c */
[----:B------:R-:W-:Y:S04]  /*b350*/  LDSM.16.M88.4 R8, [R194+0x6000] ;  /* 0x00600000c208783b */ /* 0x000fe80000000200 */
[----:B------:R-:W4:Y:S01]  /*b360*/  LDSM.16.M88.4 R236, [R190+0xe000] ;  /* 0x00e00000beec783b */ /* 0x000f220000000200 */
[C---:B-1----:R-:W-:Y:S06]  /*b370*/  HMMA.16816.F32 R168, R4.reuse, R176, R232 ;  /* 0x000000b004a8723c */ /* 0x042fec00000018e8 */
[C---:B------:R-:W-:Y:S06]  /*b380*/  HMMA.16816.F32 R232, R4.reuse, R178, R228 ;  /* 0x000000b204e8723c */ /* 0x040fec00000018e4 */
[C---:B--2---:R-:W-:Y:S06]  /*b390*/  HMMA.16816.F32 R228, R4.reuse, R32, R224 ;  /* 0x0000002004e4723c */ /* 0x044fec00000018e0 */
[C---:B------:R-:W-:Y:S06]  /*b3a0*/  HMMA.16816.F32 R224, R4.reuse, R34, R220 ;  /* 0x0000002204e0723c */ /* 0x040fec00000018dc */
[C---:B------:R-:W-:Y:S06]  /*b3b0*/  HMMA.16816.F32 R220, R4.reuse, R20, R172 ;  /* 0x0000001404dc723c */ /* 0x040fec00000018ac */
[C---:B------:R-:W-:Y:S01]  /*b3c0*/  HMMA.16816.F32 R180, R4.reuse, R22, R28 ;  /* 0x0000001604b4723c */ /* 0x040fe2000000181c */
[----:B------:R-:W1:Y:S04]  /*b3d0*/  LDSM.16.M88.4 R20, [R190+0xf000] ;  /* 0x00f00000be14783b */ /* 0x000e680000000200 */
[----:B------:R-:W-:Y:S01]  /*b3e0*/  LDSM.16.M88.4 R28, [R190+0xf800] ;  /* 0x00f80000be1c783b */ /* 0x000fe20000000200 */
[C---:B---3--:R-:W-:Y:S03]  /*b3f0*/  HMMA.16816.F32 R176, R4.reuse, R16, R24 ;  /* 0x0000001004b0723c */ /* 0x048fe60000001818 */
[----:B------:R-:W-:Y:S03]  /*b400*/  LDSM.16.M88.4 R24, [R189+0x6000] ;  /* 0x00600000bd18783b */ /* 0x000fe60000000200 */
[----:B------:R-:W-:Y:S01]  /*b410*/  HMMA.16816.F32 R172, R4, R18, R12 ;  /* 0x0000001204ac723c */ /* 0x000fe2000000180c */
[----:B------:R-:W2:Y:S04]  /*b420*/  LDSM.16.M88.4 R4, [R193+0x6000] ;  /* 0x00600000c104783b */ /* 0x000ea80000000200 */
[----:B------:R-:W3:Y:S01]  /*b430*/  LDSM.16.M88.4 R12, [R190+0xe800] ;  /* 0x00e80000be0c783b */ /* 0x000ee20000000200 */
[C---:B----4-:R-:W-:Y:S03]  /*b440*/  HMMA.16816.F32 R16, R8.reuse, R236, R168 ;  /* 0x000000ec0810723c */ /* 0x050fe600000018a8 */
[----:B------:R-:W4:Y:S03]  /*b450*/  LDSM.16.M88.4 R168, [R189+0x6800] ;  /* 0x00680000bda8783b */ /* 0x000f260000000200 */
[C---:B------:R-:W-:Y:S06]  /*b460*/  HMMA.16816.F32 R32, R8.reuse, R238, R232 ;  /* 0x000000ee0820723c */ /* 0x040fec00000018e8 */
[C---:B-1----:R-:W-:Y:S06]  /*b470*/  HMMA.16816.F32 R220, R8.reuse, R20, R220 ;  /* 0x0000001408dc723c */ /* 0x042fec00000018dc */
[----:B------:R-:W-:Y:S06]  /*b480*/  HMMA.16816.F32 R180, R8, R22, R180 ;  /* 0x0000001608b4723c */ /* 0x000fec00000018b4 */
[----:B--2---:R-:W-:Y:S06]  /*b490*/  HMMA.16816.F32 R16, R4, R24, R16 ;  /* 0x000000180410723c */ /* 0x004fec0000001810 */
[C---:B---3--:R-:W-:Y:S06]  /*b4a0*/  HMMA.16816.F32 R228, R8.reuse, R12, R228 ;  /* 0x0000000c08e4723c */ /* 0x048fec00000018e4 */
[----:B------:R-:W-:Y:S01]  /*b4b0*/  HMMA.16816.F32 R224, R8, R14, R224 ;  /* 0x0000000e08e0723c */ /* 0x000fe200000018e0 */
[----:B------:R-:W-:-:S02]  /*b4c0*/  VIADD R12, R0, 0x1 ;  /* 0x00000001000c7836 */ /* 0x000fc40000000000 */
[----:B------:R-:W-:-:S03]  /*b4d0*/  IMAD.IADD R13, R214, 0x1, -R0 ;  /* 0x00000001d60d7824 */ /* 0x000fc600078e0a00 */
[C---:B------:R-:W-:Y:S01]  /*b4e0*/  HMMA.16816.F32 R176, R8.reuse, R28, R176 ;  /* 0x0000001c08b0723c */ /* 0x040fe200000018b0 */
[----:B------:R-:W-:Y:S01]  /*b4f0*/  IMAD.IADD R15, R214, 0x1, -R12 ;  /* 0x00000001d60f7824 */ /* 0x000fe200078e0a0c */
[----:B------:R-:W-:Y:S02]  /*b500*/  IABS R14, R13 ;  /* 0x0000000d000e7213 */ /* 0x000fe40000000000 */
[C---:B------:R-:W-:Y:S02]  /*b510*/  ISETP.GE.AND P0, PT, R12.reuse, R217, PT ;  /* 0x000000d90c00720c */ /* 0x040fe40003f06270 */
[----:B------:R-:W-:Y:S01]  /*b520*/  IABS R13, R15 ;  /* 0x0000000f000d7213 */ /* 0x000fe20000000000 */
[----:B------:R-:W-:Y:S01]  /*b530*/  IMAD.MOV.U32 R15, RZ, RZ, R14 ;  /* 0x000000ffff0f7224 */ /* 0x000fe200078e000e */
[----:B------:R-:W-:Y:S01]  /*b540*/  HMMA.16816.F32 R232, R8, R30, R172 ;  /* 0x0000001e08e8723c */ /* 0x000fe200000018ac */
[----:B------:R-:W-:Y:S01]  /*b550*/  IMAD.MOV.U32 R14, RZ, RZ, R2 ;  /* 0x000000ffff0e7224 */ /* 0x000fe200078e0002 */
[----:B------:R-:W-:Y:S01]  /*b560*/  ISETP.LT.OR P0, PT, R12, R213, P0 ;  /* 0x000000d50c00720c */ /* 0x000fe20000701670 */
[----:B------:R-:W-:Y:S01]  /*b570*/  IMAD.MOV.U32 R2, RZ, RZ, R13 ;  /* 0x000000ffff027224 */ /* 0x000fe200078e000d */
[----:B------:R-:W1:Y:S02]  /*b580*/  LDSM.16.M88.4 R28, [R189+0x7000] ;  /* 0x00700000bd1c783b */ /* 0x000e640000000200 */
[----:B------:R-:W-:Y:S01]  /*b590*/  HMMA.16816.F32 R24, R4, R26, R32 ;  /* 0x0000001a0418723c */ /* 0x000fe20000001820 */
[----:B------:R-:W-:Y:S01]  /*b5a0*/  I2FP.F32.S32 R9, R15 ;  /* 0x0000000f00097245 */ /* 0x000fe20000201400 */
[----:B------:R-:W-:Y:S01]  /*b5b0*/  IMAD.IADD R11, R215, 0x1, -R12 ;  /* 0x00000001d70b7824 */ /* 0x000fe200078e0a0c */
[----:B------:R-:W-:-:S02]  /*b5c0*/  I2FP.F32.S32 R2, R2 ;  /* 0x0000000200027245 */ /* 0x000fc40000201400 */
[----:B------:R-:W-:Y:S01]  /*b5d0*/  I2FP.F32.S32 R8, R14 ;  /* 0x0000000e00087245 */ /* 0x000fe20000201400 */
[----:B------:R-:W-:Y:S01]  /*b5e0*/  FFMA.FTZ R10, R9, -UR19, R16 ;  /* 0x80000013090a7c23 */ /* 0x000fe20008010010 */
[----:B----4-:R-:W-:Y:S01]  /*b5f0*/  HMMA.16816.F32 R20, R4, R168, R228 ;  /* 0x000000a80414723c */ /* 0x010fe200000018e4 */
[----:B------:R-:W-:Y:S01]  /*b600*/  FFMA.FTZ R9, R2, -UR19, R17 ;  /* 0x8000001302097c23 */ /* 0x000fe20008010011 */
[----:B------:R-:W-:Y:S02]  /*b610*/  VIADD R2, R0, 0x8 ;  /* 0x0000000800027836 */ /* 0x000fe40000000000 */
[----:B------:R-:W-:Y:S01]  /*b620*/  FFMA.FTZ R13, R8, -UR19, R18 ;  /* 0x80000013080d7c23 */ /* 0x000fe20008010012 */
[----:B------:R-:W-:Y:S01]  /*b630*/  FSEL R172, R10, -INF , !P6 ;  /* 0xff8000000aac7808 */ /* 0x000fe20007000000 */
[----:B------:R-:W-:Y:S01]  /*b640*/  VIADD R8, R0, 0x9 ;  /* 0x0000000900087836 */ /* 0x000fe20000000000 */
[----:B------:R-:W-:Y:S01]  /*b650*/  ISETP.GE.AND P6, PT, R12, R216, PT ;  /* 0x000000d80c00720c */ /* 0x000fe20003fc6270 */
[--C-:B------:R-:W-:Y:S01]  /*b660*/  IMAD.IADD R10, R214, 0x1, -R2.reuse ;  /* 0x00000001d60a7824 */ /* 0x100fe200078e0a02 */
[----:B------:R-:W-:Y:S01]  /*b670*/  FSEL R174, R9, -INF , !P0 ;  /* 0xff80000009ae7808 */ /* 0x000fe20004000000 */
[----:B------:R-:W-:Y:S01]  /*b680*/  IMAD.IADD R9, R215, 0x1, -R2 ;  /* 0x00000001d7097824 */ /* 0x000fe200078e0a02 */
[----:B------:R-:W-:Y:S01]  /*b690*/  ISETP.LT.OR P6, PT, R12, R212, P6 ;  /* 0x000000d40c00720c */ /* 0x000fe200037c1670 */
[----:B------:R-:W-:Y:S01]  /*b6a0*/  IMAD.IADD R12, R214, 0x1, -R8 ;  /* 0x00000001d60c7824 */ /* 0x000fe200078e0a08 */
[----:B------:R-:W-:-:S02]  /*b6b0*/  FSEL R173, R13, -INF , !P1 ;  /* 0xff8000000dad7808 */ /* 0x000fc40004800000 */
        /* <DEDUP_REMOVED lines=17> */
[----:B------:R-:W-:Y:S01]  /*b7d0*/  HMMA.16816.F32 R16, R4, R170, R224 ;  /* 0x000000aa0410723c */ /* 0x000fe200000018e0 */
        /* <DEDUP_REMOVED lines=30> */
[----:B------:R-:W2:Y:S01]  /*b9c0*/  LDSM.16.M88.4 R24, [R189+0x7800] ;  /* 0x00780000bd18783b */ /* 0x000ea20000000200 */
        /* <DEDUP_REMOVED lines=70> */
[----:B------:R-:W-:Y:S01]  /*be30*/  VIADD R8, R0, 0x29 ;  /* 0x0000002900087836 */ /* 0x000fe20000000000 */
[----:B------:R-:W-:-:S02]  /*be40*/  FSEL R237, R10, -INF , !P1 ;  /* 0xff8000000aed7808 */ /* 0x000fc40004800000 */
[C---:B------:R-:W-:Y:S02]  /*be50*/  ISETP.GE.AND P1, PT, R9.reuse, R216, PT ;  /* 0x000000d80900720c */ /* 0x040fe40003f26270 */
[----:B------:R-:W-:Y:S01]  /*be60*/  FSEL R30, R2, -INF , !P6 ;  /* 0xff800000021e7808 */ /* 0x000fe20007000000 */
[----:B------:R-:W-:Y:S01]  /*be70*/  VIADD R2, R0, 0x28 ;  /* 0x0000002800027836 */ /* 0x000fe20000000000 */
[C---:B------:R-:W-:Y:S02]  /*be80*/  ISETP.GE.AND P6, PT, R9.reuse, R217, PT ;  /* 0x000000d90900720c */ /* 0x040fe40003fc6270 */
[C---:B------:R-:W-:Y:S01]  /*be90*/  ISETP.LT.OR P1, PT, R9.reuse, R212, P1 ;  /* 0x000000d40900720c */ /* 0x040fe20000f21670 */
        /* <DEDUP_REMOVED lines=78> */
[----:B------:R-:W-:Y:S01]  /*c380*/  I2FP.F32.S32 R7, R5 ;  /* 0x0000000500077245 */ /* 0x000fe20000201400 */
[----:B------:R-:W-:Y:S01]  /*c390*/  IMAD.IADD R5, R214, 0x1, -R0 ;  /* 0x00000001d6057824 */ /* 0x000fe200078e0a00 */
[----:B------:R-:W-:-:S02]  /*c3a0*/  ISETP.LT.OR P0, PT, R2, R212, P0 ;  /* 0x000000d40200720c */ /* 0x000fc40000701670 */
[----:B------:R-:W-:Y:S01]  /*c3b0*/  ISETP.GE.AND P1, PT, R2, R217, PT ;  /* 0x000000d90200720c */ /* 0x000fe20003f26270 */
[----:B------:R-:W-:Y:S01]  /*c3c0*/  FFMA.FTZ R7, R7, -UR19, R12 ;  /* 0x8000001307077c23 */ /* 0x000fe2000801000c */
[----:B------:R-:W-:Y:S02]  /*c3d0*/  IABS R4, R5 ;  /* 0x0000000500047213 */ /* 0x000fe40000000000 */
[----:B------:R-:W-:Y:S02]  /*c3e0*/  FSEL R5, R8, -INF , !P0 ;  /* 0xff80000008057808 */ /* 0x000fe40004000000 */
[----:B------:R-:W-:Y:S02]  /*c3f0*/  I2FP.F32.S32 R6, R6 ;  /* 0x0000000600067245 */ /* 0x000fe40000201400 */
[----:B------:R-:W-:Y:S01]  /*c400*/  ISETP.LT.OR P1, PT, R2, R213, P1 ;  /* 0x000000d50200720c */ /* 0x000fe20000f21670 */
[----:B------:R1:W-:Y:S01]  /*c410*/  STL [R1+0x5c], R5 ;  /* 0x00005c0501007387 */ /* 0x0003e20000100800 */
[----:B------:R-:W-:-:S02]  /*c420*/  IMAD.IADD R2, R215, 0x1, -R0 ;  /* 0x00000001d7027824 */ /* 0x000fc400078e0a00 */
[----:B------:R-:W-:Y:S01]  /*c430*/  FFMA.FTZ R6, R6, -UR19, R23 ;  /* 0x8000001306067c23 */ /* 0x000fe20008010017 */
[----:B------:R-:W-:Y:S02]  /*c440*/  ISETP.LT.OR P6, PT, R9, R212, P6 ;  /* 0x000000d40900720c */ /* 0x000fe400037c1670 */
[----:B------:R-:W-:Y:S02]  /*c450*/  PLOP3.LUT P0, PT, PT, PT, UP0, 0x80, 0x0 ;  /* 0x000000000000781c */ /* 0x000fe40003f0f008 */
[----:B------:R-:W-:Y:S02]  /*c460*/  IABS R2, R2 ;  /* 0x0000000200027213 */ /* 0x000fe40000000000 */
[----:B------:R-:W-:Y:S02]  /*c470*/  FSEL R221, R6, -INF , !P6 ;  /* 0xff80000006dd7808 */ /* 0x000fe40007000000 */
[----:B------:R-:W-:Y:S02]  /*c480*/  FSEL R236, R7, -INF , !P1 ;  /* 0xff80000007ec7808 */ /* 0x000fe40004800000 */
[----:B------:R-:W-:-:S02]  /*c490*/  ISETP.GE.AND P6, PT, R0, R217, PT ;  /* 0x000000d90000720c */ /* 0x000fc40003fc6270 */
        /* <DEDUP_REMOVED lines=9> */
[----:B-1----:R-:W-:Y:S06]  /*c530*/  @!P0 BRA `(.L_x_1252) ;  /* 0x00000008005c8947 */ /* 0x002fec0003800000 */
        /* <DEDUP_REMOVED lines=30> */
[C---:B------:R-:W-:Y:S01]  /*c720*/  IADD3 R2, P6, R0.reuse, UR42, RZ ;  /* 0x0000002a00027c10 */ /* 0x040fe2000ffde0ff */
[----:B------:R-:W-:Y:S01]  /*c730*/  @!PT LDS RZ, [RZ] ;  /* 0x00000000fffff984 */ /* 0x000fe20000000800 */
[----:B------:R-:W-:Y:S01]  /*c740*/  @!PT LDS RZ, [RZ] ;  /* 0x00000000fffff984 */ /* 0x000fe20000000800 */
[----:B------:R-:W-:Y:S01]  /*c750*/  @!PT LDS RZ, [RZ] ;  /* 0x00000000fffff984 */ /* 0x000fe20000000800 */
[----:B------:R1:W-:Y:S01]  /*c760*/  @!P5 LDGSTS.E.BYPASS.LTC128B.128 [R211+0x8000], desc[UR34][R8.64] ;  /* 0x0800000008d3dfae */ /* 0x0003e2000b901d62 */
[----:B------:R-:W-:-:S02]  /*c770*/  @!P4 LEA.HI.X R7, R0, R7, R4, 0x1, P0 ;  /* 0x000000070007c211 */ /* 0x000fc400000f0c04 */
[C---:B------:R-:W-:Y:S01]  /*c780*/  @!P2 LEA R10, P0, R0.reuse, R10, 0x1 ;  /* 0x0000000a000aa211 */ /* 0x040fe200078008ff */
[----:B------:R2:W-:Y:S01]  /*c790*/  @P4 STS.128 [R211+0xa000], RZ ;  /* 0x00a000ffd3004388 */ /* 0x0005e20000000c00 */
[C-C-:B------:R-:W-:Y:S02]  /*c7a0*/  @!P3 LEA.HI.X R13, R0.reuse, R13, R4.reuse, 0x1, P1 ;  /* 0x0000000d000db211 */ /* 0x140fe400008f0c04 */
[----:B------:R-:W-:Y:S01]  /*c7b0*/  @!P2 LEA.HI.X R11, R0, R11, R4, 0x1, P0 ;  /* 0x0000000b000ba211 */ /* 0x000fe200000f0c04 */
[----:B------:R-:W-:Y:S01]  /*c7c0*/  @!PT LDS RZ, [RZ] ;  /* 0x00000000fffff984 */ /* 0x000fe20000000800 */
[----:B------:R-:W-:Y:S01]  /*c7d0*/  @!PT LDS RZ, [RZ] ;  /* 0x00000000fffff984 */ /* 0x000fe20000000800 */
[----:B------:R-:W-:Y:S01]  /*c7e0*/  @!PT LDS RZ, [RZ] ;  /* 0x00000000fffff984 */ /* 0x000fe20000000800 */
[----:B------:R3:W-:Y:S01]  /*c7f0*/  @!P4 LDGSTS.E.BYPASS.LTC128B.128 [R211+0xa000], desc[UR34][R6.64+0x80] ;  /* 0x0a00008006d3cfae */ /* 0x0007e2000b901d62 */
[----:B------:R-:W-:-:S03]  /*c800*/  IADD3.X R4, R4, UR41, RZ, P6, !PT ;  /* 0x0000002904047c10 */ /* 0x000fc6000b7fe4ff */
        /* <DEDUP_REMOVED lines=13> */
[----:B------:R-:W1:Y:S01]  /*c8e0*/  @!P4 LDC.64 R14, c[0x0][0x218] ;  /* 0x00008600ff0ecb82 */ /* 0x000e620000000a00 */
[C---:B---3--:R-:W-:Y:S02]  /*c8f0*/  @!P4 LEA R6, P0, R2.reuse, R16, 0x1 ;  /* 0x000000100206c211 */ /* 0x048fe400078008ff */
[----:B------:R-:W-:Y:S01]  /*c900*/  @!PT LDS RZ, [RZ] ;  /* 0x00000000fffff984 */ /* 0x000fe20000000800 */
[----:B------:R-:W-:Y:S01]  /*c910*/  @!PT LDS RZ, [RZ] ;  /* 0x00000000fffff984 */ /* 0x000fe20000000800 */
[----:B------:R-:W-:Y:S01]  /*c920*/  @!PT LDS RZ, [RZ] ;  /* 0x00000000fffff984 */ /* 0x000fe20000000800 */
[----:B------:R3:W-:Y:S02]  /*c930*/  @!P5 LDGSTS.E.BYPASS.LTC128B.128 [R211+0x8800], desc[UR34][R8.64] ;  /* 0x0880000008d3dfae */ /* 0x0007e4000b901d62 */
[C---:B------:R-:W-:Y:S02]  /*c940*/  @!P4 LEA.HI.X R7, R2.reuse, R17, R4, 0x1, P0 ;  /* 0x000000110207c211 */ /* 0x040fe400000f0c04 */
[----:B------:R2:W-:Y:S01]  /*c950*/  @P4 STS.128 [R211+0xa800], RZ ;  /* 0x00a800ffd3004388 */ /* 0x0005e20000000c00 */
[----:B------:R-:W2:Y:S01]  /*c960*/  @!P3 LDC.64 R16, c[0x0][0x218] ;  /* 0x00008600ff10bb82 */ /* 0x000ea20000000a00 */
[----:B----4-:R-:W-:-:S02]  /*c970*/  @!P2 LEA R12, P0, R2, R22, 0x1 ;  /* 0x00000016020ca211 */ /* 0x010fc400078008ff */
[----:B------:R-:W-:Y:S01]  /*c980*/  @!PT LDS RZ, [RZ] ;  /* 0x00000000fffff984 */ /* 0x000fe20000000800 */
[----:B------:R-:W-:Y:S01]  /*c990*/  @!PT LDS RZ, [RZ] ;  /* 0x00000000fffff984 */ /* 0x000fe20000000800 */
[----:B------:R-:W-:Y:S01]  /*c9a0*/  @!PT LDS RZ, [RZ] ;  /* 0x00000000fffff984 */ /* 0x000fe20000000800 */
[----:B------:R1:W-:Y:S02]  /*c9b0*/  @!P4 LDGSTS.E.BYPASS.LTC128B.128 [R211+0xa800], desc[UR34][R6.64+0x80] ;  /* 0x0a80008006d3cfae */ /* 0x0003e4000b901d62 */
[C---:B------:R-:W-:Y:S02]  /*c9c0*/  @!P2 LEA.HI.X R13, R2.reuse, R23, R4, 0x1, P0 ;  /* 0x00000017020da211 */ /* 0x040fe400000f0c04 */
[----:B------:R4:W-:Y:S01]  /*c9d0*/  @P3 STS.128 [R211+0xc800], RZ ;  /* 0x00c800ffd3003388 */ /* 0x0009e20000000c00 */
[----:B------:R-:W4:Y:S01]  /*c9e0*/  @!P4 LDC.64 R22, c[0x0][0x218] ;  /* 0x00008600ff16cb82 */ /* 0x000f220000000a00 */
[----:B-----5:R-:W-:-:S04]  /*c9f0*/  @!P3 LEA R10, P1, R2, R20, 0x1 ;  /* 0x00000014020ab211 */ /* 0x020fc800078208ff */
[----:B------:R-:W-:-:S03]  /*ca00*/  @!P3 LEA.HI.X R11, R2, R21, R4, 0x1, P1 ;  /* 0x00000015020bb211 */ /* 0x000fc600008f0c04 */
[----:B------:R-:W5:Y:S01]  /*ca10*/  @!P5 LDC.64 R20, c[0x0][0x218] ;  /* 0x00008600ff14db82 */ /* 0x000f620000000a00 */
[----:B------:R-:W-:Y:S01]  /*ca20*/  IADD3 R0, P1, R2, UR42, RZ ;  /* 0x0000002a02007c10 */ /* 0x000fe2000ff3e0ff */
[----:B------:R-:W-:Y:S01]  /*ca30*/  @!PT LDS RZ, [RZ] ;  /* 0x00000000fffff984 */ /* 0x000fe20000000800 */
[----:B------:R-:W-:Y:S01]  /*ca40*/  @!PT LDS RZ, [RZ] ;  /* 0x00000000fffff984 */ /* 0x000fe20000000800 */
[----:B------:R-:W-:Y:S01]  /*ca50*/  @!PT LDS RZ, [RZ] ;  /* 0x00000000fffff984 */ /* 0x000fe20000000800 */
[----:B------:R5:W-:Y:S03]  /*ca60*/  @!P3 LDGSTS.E.BYPASS.LTC128B.128 [R211+0xc800], desc[UR34][R10.64+0x100] ;  /* 0x0c8001000ad3bfae */ /* 0x000be6000b901d62 */
[----:B------:R-:W-:Y:S02]  /*ca70*/  IADD3.X R4, R4, UR41, RZ, P1, !PT ;  /* 0x0000002904047c10 */ /* 0x000fe40008ffe4ff */
[C---:B---3--:R-:W-:Y:S01]  /*ca80*/  @!P5 LEA R8, P0, R0.reuse, R26, 0x1 ;  /* 0x0000001a0008d211 */ /* 0x048fe200078008ff */
[----:B------:R3:W-:Y:S03]  /*ca90*/  @P2 STS.128 [R211+0xe800], RZ ;  /* 0x00e800ffd3002388 */ /* 0x0007e60000000c00 */
[C---:B------:R-:W-:Y:S01]  /*caa0*/  @!P5 LEA.HI.X R9, R0.reuse, R27, R4, 0x1, P0 ;  /* 0x0000001b0009d211 */ /* 0x040fe200000f0c04 */
[----:B------:R-:W-:Y:S01]  /*cab0*/  @!PT LDS RZ, [RZ] ;  /* 0x00000000fffff984 */ /* 0x000fe20000000800 */
[----:B------:R-:W-:Y:S01]  /*cac0*/  @!PT LDS RZ, [RZ] ;  /* 0x00000000fffff984 */ /* 0x000fe20000000800 */
[----:B------:R-:W-:Y:S01]  /*cad0*/  @!PT LDS RZ, [RZ] ;  /* 0x00000000fffff984 */ /* 0x000fe20000000800 */
[----:B------:R3:W-:Y:S01]  /*cae0*/  @!P2 LDGSTS.E.BYPASS.LTC128B.128 [R211+0xe800], desc[UR34][R12.64+0x180] ;  /* 0x0e8001800cd3afae */ /* 0x0007e2000b901d62 */
[----:B-1----:R-:W-:-:S02]  /*caf0*/  @!P4 LEA R6, P0, R0, R14, 0x1 ;  /* 0x0000000e0006c211 */ /* 0x002fc400078008ff */
[C---:B--2---:R-:W-:Y:S01]  /*cb00*/  @!P3 LEA R14, P6, R0.reuse, R16, 0x1 ;  /* 0x00000010000eb211 */ /* 0x044fe200078c08ff */
[----:B------:R1:W-:Y:S01]  /*cb10*/  @P5 STS.128 [R211+0x9000], RZ ;  /* 0x009000ffd3005388 */ /* 0x0003e20000000c00 */
[C-C-:B------:R-:W-:Y:S02]  /*cb20*/  @!P4 LEA.HI.X R7, R0.reuse, R15, R4.reuse, 0x1, P0 ;  /* 0x0000000f0007c211 */ /* 0x140fe400000f0c04 */
[C---:B------:R-:W-:Y:S01]  /*cb30*/  IADD3 R2, P0, R0.reuse, UR42, RZ ;  /* 0x0000002a00027c10 */ /* 0x040fe2000ff1e0ff */
        /* <DEDUP_REMOVED lines=9> */
[----:B------:R2:W-:Y:S01]  /*cbd0*/  @!P4 LDGSTS.E.BYPASS.LTC128B.128 [R211+0xb000], desc[UR34][R6.64+0x80] ;  /* 0x0b00008006d3cfae */ /* 0x0005e2000b901d62 */
[----:B-----5:R-:W-:-:S03]  /*cbe0*/  @!P5 LEA R10, P6, R2, R20, 0x1 ;  /* 0x00000014020ad211 */ /* 0x020fc600078c08ff */
[----:B------:R1:W-:Y:S04]  /*cbf0*/  @P3 STS.128 [R211+0xd000], RZ ;  /* 0x00d000ffd3003388 */ /* 0x0003e80000000c00 */
[----:B------:R-:W-:Y:S01]  /*cc00*/  @!PT LDS RZ, [RZ] ;  /* 0x00000000fffff984 */ /* 0x000fe20000000800 */
[----:B------:R-:W-:Y:S01]  /*cc10*/  @!PT LDS RZ, [RZ] ;  /* 0x00000000fffff984 */ /* 0x000fe20000000800 */
[----:B------:R-:W-:Y:S01]  /*cc20*/  @!PT LDS RZ, [RZ] ;  /* 0x00000000fffff984 */ /* 0x000fe20000000800 */
[----:B------:R1:W-:Y:S01]  /*cc30*/  @!P3 LDGSTS.E.BYPASS.LTC128B.128 [R211+0xd000], desc[UR34][R14.64+0x100] ;  /* 0x0d0001000ed3bfae */ /* 0x0003e2000b901d62 */
[----:B---3--:R-:W-:-:S03]  /*cc40*/  @!P2 LEA R12, P1, R0, R18, 0x1 ;  /* 0x00000012000ca211 */ /* 0x008fc600078208ff */
[----:B------:R1:W-:Y:S01]  /*cc50*/  @P2 STS.128 [R211+0xf000], RZ ;  /* 0x00f000ffd3002388 */ /* 0x0003e20000000c00 */
[----:B------:R-:W-:Y:S02]  /*cc60*/  @!P2 LEA.HI.X R13, R0, R19, R4, 0x1, P1 ;  /* 0x00000013000da211 */ /* 0x000fe400008f0c04 */
[----:B------:R-:W-:Y:S02]  /*cc70*/  IADD3.X R4, R4, UR41, RZ, P0, !PT ;  /* 0x0000002904047c10 */ /* 0x000fe400087fe4ff */
[C---:B----4-:R-:W-:Y:S01]  /*cc80*/  @!P4 LEA R8, P1, R2.reuse, R22, 0x1 ;  /* 0x000000160208c211 */ /* 0x050fe200078208ff */
[----:B------:R-:W-:Y:S01]  /*cc90*/  @!PT LDS RZ, [RZ] ;  /* 0x00000000fffff984 */ /* 0x000fe20000000800 */
[----:B------:R-:W-:Y:S01]  /*cca0*/  @!PT LDS RZ, [RZ] ;  /* 0x00000000fffff984 */ /* 0x000fe20000000800 */
[----:B------:R-:W-:Y:S01]  /*ccb0*/  @!PT LDS RZ, [RZ] ;  /* 0x00000000fffff984 */ /* 0x000fe20000000800 */
[----:B------:R1:W-:Y:S01]  /*ccc0*/  @!P2 LDGSTS.E.BYPASS.LTC128B.128 [R211+0xf000], desc[UR34][R12.64+0x180] ;  /* 0x0f0001800cd3afae */ /* 0x0003e2000b901d62 */
[C-C-:B------:R-:W-:Y:S02]  /*ccd0*/  @!P5 LEA.HI.X R11, R2.reuse, R21, R4.reuse, 0x1, P6 ;  /* 0x00000015020bd211 */ /* 0x140fe400030f0c04 */
        /* <DEDUP_REMOVED lines=27> */
.L_x_1254:
[----:B------:R-:W-:Y:S05]  /*ce90*/  BSYNC B0 ;  /* 0x0000000000007941 */ /* 0x000fea0003800000 */
.L_x_1253:
[----:B------:R-:W0:Y:S02]  /*cea0*/  LDGDEPBAR ;  /* 0x00000000000079af */ /* 0x000e240000000000 */
.L_x_1252:
[----:B-12---:R-:W2:Y:S01]  /*ceb0*/  LDL R6, [R1+0x88] ;  /* 0x0000880001067983 */ /* 0x006ea20000100800 */
[----:B------:R-:W-:Y:S01]  /*cec0*/  FMNMX.FTZ R0, R132, R172, !PT ;  /* 0x000000ac84007209 */ /* 0x000fe20007810000 */
[----:B------:R-:W-:Y:S01]  /*ced0*/  IMAD.MOV.U32 R20, RZ, RZ, R238 ;  /* 0x000000ffff147224 */ /* 0x000fe200078e00ee */
[----:B------:R-:W-:Y:S01]  /*cee0*/  MOV R21, R239 ;  /* 0x000000ef00157202 */ /* 0x000fe20000000f00 */
[----:B------:R1:W-:Y:S01]  /*cef0*/  STL [R1+0xd4], R192 ;  /* 0x0000d4c001007387 */ /* 0x0003e20000100800 */
[----:B------:R-:W-:Y:S01]  /*cf00*/  MOV R22, R219 ;  /* 0x000000db00167202 */ /* 0x000fe20000000f00 */
[----:B------:R-:W-:Y:S01]  /*cf10*/  USHF.L.U32 UR26, UR22, 0x1, URZ ;  /* 0x00000001161a7899 */ /* 0x000fe2000800063f */
[----:B------:R-:W3:Y:S01]  /*cf20*/  LDC.U8 R171, c[0x0][0x388] ;  /* 0x0000e200ffab7b82 */ /* 0x000ee20000000000 */
[----:B------:R-:W-:Y:S01]  /*cf30*/  UIADD3 UR4, UR39, -0x4498517b, URZ ;  /* 0xbb67ae8527047890 */ /* 0x000fe2000fffe03f */
[----:B------:R-:W-:Y:S01]  /*cf40*/  LDSM.16.MT88.4 R12, [R185+0x10000] ;  /* 0x01000000b90c783b */ /* 0x000fe20000004200 */
[----:B------:R-:W-:-:S02]  /*cf50*/  UIADD3 UR13, UR38, -0x61c88647, URZ ;  /* 0x9e3779b9260d7890 */ /* 0x000fc4000fffe03f */
[----:B------:R-:W-:Y:S02]  /*cf60*/  UIADD3 UR12, UR38, 0x3c6ef372, URZ ;  /* 0x3c6ef372260c7890 */ /* 0x000fe4000fffe03f */
[----:B------:R-:W-:Y:S01]  /*cf70*/  UIADD3 UR11, UR39, 0x76cf5d0a, URZ ;  /* 0x76cf5d0a270b7890 */ /* 0x000fe2000fffe03f */
[----:B------:R-:W3:Y:S01]  /*cf80*/  LDC.U8 R170, c[0x0][0x388] ;  /* 0x0000e200ffaa7b82 */ /* 0x000ee20000000000 */
[----:B-1----:R-:W4:Y:S04]  /*cf90*/  LDL.LU R192, [R1+0x5c] ;  /* 0x00005c0001c07983 */ /* 0x002f280000300800 */
[----:B------:R-:W-:Y:S04]  /*cfa0*/  STL [R1+0xd0], R191 ;  /* 0x0000d0bf01007387 */ /* 0x000fe80000100800 */
[----:B------:R-:W-:Y:S04]  /*cfb0*/  STL [R1+0xcc], R190 ;  /* 0x0000ccbe01007387 */ /* 0x000fe80000100800 */
[----:B------:R1:W-:Y:S04]  /*cfc0*/  STL [R1+0xc8], R189 ;  /* 0x0000c8bd01007387 */ /* 0x0003e80000100800 */
[----:B------:R-:W4:Y:S04]  /*cfd0*/  LDL R5, [R1+0xa8] ;  /* 0x0000a80001057983 */ /* 0x000f280000100800 */
[----:B------:R-:W4:Y:S01]  /*cfe0*/  LDL R7, [R1+0xb8] ;  /* 0x0000b80001077983 */ /* 0x000f220000100800 */
        /* <DEDUP_REMOVED lines=11> */
[----:B------:R-:W-:Y:S01]  /*d0a0*/  FMNMX.FTZ R4, R231, R4, !PT ;  /* 0x00000004e7047209 */ /* 0x000fe20007810000 */
[----:B-1----:R-:W-:Y:S01]  /*d0b0*/  IMAD.MOV.U32 R189, RZ, RZ, R218 ;  /* 0x000000ffffbd7224 */ /* 0x002fe200078e00da */
        /* <DEDUP_REMOVED lines=17> */
[----:B------:R-:W1:Y:S01]  /*d1d0*/  SHFL.BFLY PT, R10, R0, 0x2, 0x1f ;  /* 0x0c401f00000a7f89 */ /* 0x000e6200000e0000 */
[----:B------:R-:W-:Y:S02]  /*d1e0*/  UIADD3 UR7, UR39, 0x32370b8f, URZ ;  /* 0x32370b8f27077890 */ /* 0x000fe4000fffe03f */
[----:B------:R-:W-:Y:S02]  /*d1f0*/  UIADD3 UR10, UR38, -0x255992d5, URZ ;  /* 0xdaa66d2b260a7890 */ /* 0x000fe4000fffe03f */
[----:B------:R-:W-:Y:S02]  /*d200*/  UIADD3 UR6, UR38, 0x78dde6e4, URZ ;  /* 0x78dde6e426067890 */ /* 0x000fe4000fffe03f */
[----:B------:R-:W-:Y:S01]  /*d210*/  UIADD3 UR24, UR38, -0x4ab325aa, URZ ;  /* 0xb54cda5626187890 */ /* 0x000fe2000fffe03f */
[----:B------:R-:W-:Y:S01]  /*d220*/  STL [R1+0xc4], R184 ;  /* 0x0000c4b801007387 */ /* 0x000fe20000100800 */
[----:B---3--:R-:W-:Y:S01]  /*d230*/  PRMT R170, R170, 0x7054, R171 ;  /* 0x00007054aaaa7816 */ /* 0x008fe200000000ab */
[----:B--2---:R-:W-:Y:S01]  /*d240*/  IMAD.WIDE.U32 R176, R6, -0x326172a9, RZ ;  /* 0xcd9e8d5706b07825 */ /* 0x004fe200078e00ff */
[----:B------:R-:W-:-:S02]  /*d250*/  MOV R6, UR39 ;  /* 0x0000002700067c02 */ /* 0x000fc40008000f00 */
[----:B----4-:R-:W-:-:S04]  /*d260*/  FMNMX.FTZ R2, R192, R2, !PT ;  /* 0x00000002c0027209 */ /* 0x010fc80007810000 */
[----:B------:R-:W-:Y:S02]  /*d270*/  FMNMX.FTZ R8, R175, R2, !PT ;  /* 0x00000002af087209 */ /* 0x000fe40007810000 */
[----:B------:R-:W-:Y:S01]  /*d280*/  LOP3.LUT R5, R177, R5, RZ, 0x3c, !PT ;  /* 0x00000005b1057212 */ /* 0x000fe200078e3cff */
[----:B------:R-:W-:-:S04]  /*d290*/  IMAD.WIDE.U32 R178, R7, -0x2daee0ad, RZ ;  /* 0xd2511f5307b27825 */ /* 0x000fc800078e00ff */
[----:B------:R-:W-:Y:S01]  /*d2a0*/  IMAD.WIDE.U32 R34, R5, -0x2daee0ad, RZ ;  /* 0xd2511f5305227825 */ /* 0x000fe200078e00ff */
[----:B------:R-:W-:-:S04]  /*d2b0*/  LOP3.LUT R4, R179, UR26, R6, 0x96, !PT ;  /* 0x0000001ab3047c12 */ /* 0x000fc8000f8e9606 */
[----:B------:R-:W-:Y:S01]  /*d2c0*/  LOP3.LUT R6, R35, UR4, R178, 0x96, !PT ;  /* 0x0000000423067c12 */ /* 0x000fe2000f8e96b2 */
[----:B------:R-:W-:Y:S01]  /*d2d0*/  IMAD.WIDE.U32 R4, R4, -0x326172a9, RZ ;  /* 0xcd9e8d5704047825 */ /* 0x000fe200078e00ff */
[----:B------:R-:W2:Y:S03]  /*d2e0*/  SHFL.BFLY PT, R9, R8, 0x2, 0x1f ;  /* 0x0c401f0008097f89 */ /* 0x000ea600000e0000 */
[----:B------:R-:W-:Y:S01]  /*d2f0*/  IMAD.WIDE.U32 R32, R6, -0x326172a9, RZ ;  /* 0xcd9e8d5706207825 */ /* 0x000fe200078e00ff */
[----:B------:R-:W-:-:S04]  /*d300*/  LOP3.LUT R5, R5, UR13, R176, 0x96, !PT ;  /* 0x0000000d05057c12 */ /* 0x000fc8000f8e96b0 */
[----:B------:R-:W-:Y:S01]  /*d310*/  LOP3.LUT R6, R33, UR12, R4, 0x96, !PT ;  /* 0x0000000c21067c12 */ /* 0x000fe2000f8e9604 */
[----:B------:R-:W-:Y:S01]  /*d320*/  IMAD.WIDE.U32 R4, R5, -0x2daee0ad, RZ ;  /* 0xd2511f5305047825 */ /* 0x000fe200078e00ff */
[----:B-1----:R-:W-:-:S03]  /*d330*/  FMNMX.FTZ R2, R0, R10, !PT ;  /* 0x0000000a00027209 */ /* 0x002fc60007810000 */
[----:B------:R-:W-:Y:S01]  /*d340*/  IMAD.WIDE.U32 R6, R6, -0x2daee0ad, RZ ;  /* 0xd2511f5306067825 */ /* 0x000fe200078e00ff */
[----:B------:R-:W-:Y:S01]  /*d350*/  LOP3.LUT R5, R5, UR11, R34, 0x96, !PT ;  /* 0x0000000b05057c12 */ /* 0x000fe2000f8e9622 */
[----:B------:R-:W1:Y:S03]  /*d360*/  SHFL.BFLY PT, R10, R2, 0x1, 0x1f ;  /* 0x0c201f00020a7f89 */ /* 0x000e6600000e0000 */
[----:B------:R-:W-:Y:S01]  /*d370*/  LOP3.LUT R7, R7, UR7, R4, 0x96, !PT ;  /* 0x0000000707077c12 */ /* 0x000fe2000f8e9604 */
[----:B------:R-:W-:-:S04]  /*d380*/  IMAD.WIDE.U32 R4, R5, -0x326172a9, RZ ;  /* 0xcd9e8d5705047825 */ /* 0x000fc800078e00ff */
[----:B------:R-:W-:Y:S01]  /*d390*/  IMAD.WIDE.U32 R28, R7, -0x326172a9, RZ ;  /* 0xcd9e8d57071c7825 */ /* 0x000fe200078e00ff */
[----:B------:R-:W-:Y:S02]  /*d3a0*/  LOP3.LUT R5, R5, UR10, R32, 0x96, !PT ;  /* 0x0000000a05057c12 */ /* 0x000fe4000f8e9620 */
[----:B--2---:R-:W-:Y:S02]  /*d3b0*/  FMNMX.FTZ R0, R8, R9, !PT ;  /* 0x0000000908007209 */ /* 0x004fe40007810000 */
[----:B------:R-:W-:Y:S01]  /*d3c0*/  LOP3.LUT R7, R29, UR6, R4, 0x96, !PT ;  /* 0x000000061d077c12 */ /* 0x000fe2000f8e9604 */
[----:B------:R-:W-:Y:S02]  /*d3d0*/  IMAD.WIDE.U32 R4, R5, -0x2daee0ad, RZ ;  /* 0xd2511f5305047825 */ /* 0x000fe400078e00ff */
[----:B------:R-:W2:Y:S02]  /*d3e0*/  SHFL.BFLY PT, R8, R0, 0x1, 0x1f ;  /* 0x0c201f0000087f89 */ /* 0x000ea400000e0000 */
[----:B------:R-:W-:Y:S01]  /*d3f0*/  IMAD.WIDE.U32 R26, R7, -0x2daee0ad, RZ ;  /* 0xd2511f53071a7825 */ /* 0x000fe200078e00ff */
[----:B------:R-:W-:-:S04]  /*d400*/  UIADD3 UR4, UR39, -0x126145ec, URZ ;  /* 0xed9eba1427047890 */ /* 0x000fc8000fffe03f */
[----:B------:R-:W-:Y:S02]  /*d410*/  LOP3.LUT R4, R27, UR14, R4, 0x96, !PT ;  /* 0x0000000e1b047c12 */ /* 0x000fe4000f8e9604 */
[----:B------:R-:W-:Y:S02]  /*d420*/  LOP3.LUT R7, R5, UR4, R6, 0x96, !PT ;  /* 0x0000000405077c12 */ /* 0x000fe4000f8e9606 */
[----:B-1----:R-:W-:Y:S01]  /*d430*/  FMNMX.FTZ R219, R2, R10, !PT ;  /* 0x0000000a02db7209 */ /* 0x002fe20007810000 */
[----:B------:R-:W-:-:S03]  /*d440*/  IMAD.WIDE.U32 R4, R4, -0x326172a9, RZ ;  /* 0xcd9e8d5704047825 */ /* 0x000fc600078e00ff */
[C---:B------:R-:W-:Y:S01]  /*d450*/  FSETP.NEU.FTZ.AND P1, PT, R219.reuse, -INF , PT ;  /* 0xff800000db00780b */ /* 0x040fe20003f3d000 */
[----:B------:R-:W-:Y:S01]  /*d460*/  FMUL.FTZ R10, R219, UR20 ;  /* 0x00000014db0a7c20 */ /* 0x000fe20008410000 */
[----:B------:R-:W-:-:S04]  /*d470*/  LOP3.LUT R2, R4, 0xffff, RZ, 0xc0, !PT ;  /* 0x0000ffff04027812 */ /* 0x000fc800078ec0ff */
[----:B------:R-:W-:Y:S02]  /*d480*/  SHF.R.U32.HI R6, RZ, 0x8, R2 ;  /* 0x00000008ff067819 */ /* 0x000fe40000011602 */
[----:B------:R-:W-:Y:S02]  /*d490*/  LOP3.LUT R2, R4, 0xff, RZ, 0xc0, !PT ;  /* 0x000000ff04027812 */ /* 0x000fe400078ec0ff */
[----:B------:R-:W-:Y:S02]  /*d4a0*/  FSEL R10, R10, RZ, P1 ;  /* 0x000000ff0a0a7208 */ /* 0x000fe40000800000 */
[----:B------:R-:W-:Y:S01]  /*d4b0*/  PRMT R17, R2, 0x5410, R6 ;  /* 0x0000541002117816 */ /* 0x000fe20000000006 */
[----:B------:R-:W-:Y:S01]  /*d4c0*/  IMAD.WIDE.U32 R24, R7, -0x326172a9, RZ ;  /* 0xcd9e8d5707187825 */ /* 0x000fe200078e00ff */
[----:B--2---:R-:W-:-:S03]  /*d4d0*/  FMNMX.FTZ R218, R0, R8, !PT ;  /* 0x0000000800da7209 */ /* 0x004fc60007810000 */
[----:B------:R-:W-:Y:S01]  /*d4e0*/  FFMA.FTZ R2, R172, UR20, -R10 ;  /* 0x00000014ac027c23 */ /* 0x000fe2000801080a */
[----:B------:R-:W-:-:S03]  /*d4f0*/  SHF.R.U32.HI R0, RZ, 0x10, R4 ;  /* 0x00000010ff007819 */ /* 0x000fc60000011604 */
[----:B------:R1:W-:Y:S01]  /*d500*/  MUFU.EX2 R172, R2 ;  /* 0x0000000200ac7308 */ /* 0x0003e20000000800 */
[----:B------:R-:W-:Y:S01]  /*d510*/  LOP3.LUT R0, R0, 0xff, RZ, 0xc0, !PT ;  /* 0x000000ff00007812 */ /* 0x000fe200078ec0ff */
[C---:B------:R-:W-:Y:S01]  /*d520*/  FMUL.FTZ R11, R218.reuse, UR20 ;  /* 0x00000014da0b7c20 */ /* 0x040fe20008410000 */
[----:B------:R-:W-:-:S04]  /*d530*/  FSETP.NEU.FTZ.AND P0, PT, R218, -INF , PT ;  /* 0xff800000da00780b */ /* 0x000fc80003f1d000 */
[----:B------:R-:W-:Y:S02]  /*d540*/  FSEL R11, R11, RZ, P0 ;  /* 0x000000ff0b0b7208 */ /* 0x000fe40000000000 */
[----:B-1----:R-:W-:Y:S02]  /*d550*/  SHF.R.U32.HI R2, RZ, 0x18, R4 ;  /* 0x00000018ff027819 */ /* 0x002fe40000011604 */
[----:B------:R-:W-:Y:S02]  /*d560*/  LOP3.LUT R4, R5, UR24, R24, 0x96, !PT ;  /* 0x0000001805047c12 */ /* 0x000fe4000f8e9618 */
[----:B------:R-:W-:Y:S01]  /*d570*/  PRMT R16, R0, 0x5410, R2 ;  /* 0x0000541000107816 */ /* 0x000fe20000000002 */
[----:B------:R-:W-:Y:S01]  /*d580*/  FFMA.FTZ R2, R134, UR20, -R10 ;  /* 0x0000001486027c23 */ /* 0x000fe2000801080a */
[----:B------:R-:W-:-:S03]  /*d590*/  LOP3.LUT R0, R4, 0xffff, RZ, 0xc0, !PT ;  /* 0x0000ffff04007812 */ /* 0x000fc600078ec0ff */
[----:B------:R1:W-:Y:S01]  /*d5a0*/  MUFU.EX2 R191, R2 ;  /* 0x0000000200bf7308 */ /* 0x0003e20000000800 */
[----:B------:R-:W-:Y:S02]  /*d5b0*/  SHF.R.U32.HI R5, RZ, 0x8, R0 ;  /* 0x00000008ff057819 */ /* 0x000fe40000011600 */
[----:B------:R-:W-:Y:S01]  /*d5c0*/  LOP3.LUT R0, R4, 0xff, RZ, 0xc0, !PT ;  /* 0x000000ff04007812 */ /* 0x000fe200078ec0ff */
[----:B------:R-:W-:-:S03]  /*d5d0*/  FFMA.FTZ R6, R174, UR20, -R10 ;  /* 0x00000014ae067c23 */ /* 0x000fc6000801080a */
[----:B------:R-:W-:Y:S01]  /*d5e0*/  PRMT R7, R0, 0x5410, R5 ;  /* 0x0000541000077816 */ /* 0x000fe20000000005 */
[----:B------:R-:W-:Y:S01]  /*d5f0*/  FFMA.FTZ R0, R173, UR20, -R11 ;  /* 0x00000014ad007c23 */ /* 0x000fe2000801080b */
[----:B-1----:R-:W-:-:S04]  /*d600*/  FFMA.FTZ R2, R135, UR20, -R10 ;  /* 0x0000001487027c23 */ /* 0x002fc8000801080a */
[----:B------:R1:W-:Y:S08]  /*d610*/  MUFU.EX2 R18, R2 ;  /* 0x0000000200127308 */ /* 0x0003f00000000800 */
[----:B------:R2:W-:Y:S01]  /*d620*/  MUFU.EX2 R135, R0 ;  /* 0x0000000000877308 */ /* 0x0005e20000000800 */
[----:B-1----:R-:W-:-:S07]  /*d630*/  SHF.R.U32.HI R2, RZ, 0x10, R4 ;  /* 0x00000010ff027819 */ /* 0x002fce0000011604 */
[----:B------:R1:W3:Y:S01]  /*d640*/  MUFU.EX2 R180, R6 ;  /* 0x0000000600b47308 */ /* 0x0002e20000000800 */
[----:B------:R-:W-:Y:S02]  /*d650*/  SHF.R.U32.HI R4, RZ, 0x18, R4 ;  /* 0x00000018ff047819 */ /* 0x000fe40000011604 */
[----:B--2---:R-:W-:Y:S01]  /*d660*/  LOP3.LUT R0, R2, 0xff, RZ, 0xc0, !PT ;  /* 0x000000ff02007812 */ /* 0x004fe200078ec0ff */
[----:B------:R-:W-:-:S04]  /*d670*/  FFMA.FTZ R2, R168, UR20, -R11 ;  /* 0x00000014a8027c23 */ /* 0x000fc8000801080b */
[----:B------:R2:W4:Y:S01]  /*d680*/  MUFU.EX2 R184, R2 ;  /* 0x0000000200b87308 */ /* 0x0005220000000800 */
[----:B------:R-:W-:Y:S02]  /*d690*/  PRMT R5, R0, 0x5410, R4 ;  /* 0x0000541000057816 */ /* 0x000fe40000000004 */
[----:B------:R-:W-:Y:S01]  /*d6a0*/  FSEL R4, R219, RZ, P1 ;  /* 0x000000ffdb047208 */ /* 0x000fe20000800000 */
[----:B------:R-:W-:-:S04]  /*d6b0*/  FFMA.FTZ R0, R169, UR20, -R11 ;  /* 0x00000014a9007c23 */ /* 0x000fc8000801080b */
[----:B-1----:R-:W-:Y:S01]  /*d6c0*/  FADD.FTZ R6, R132, -R4 ;  /* 0x8000000484067221 */ /* 0x002fe20000010000 */
[----:B--2---:R-:W-:Y:S01]  /*d6d0*/  FSEL R2, R218, RZ, P0 ;  /* 0x000000ffda027208 */ /* 0x004fe20000000000 */
[----:B------:R3:W-:Y:S04]  /*d6e0*/  MUFU.EX2 R190, R0 ;  /* 0x0000000000be7308 */ /* 0x0007e80000000800 */
[----:B------:R-:W-:Y:S01]  /*d6f0*/  FADD.FTZ R3, R3, -R2 ;  /* 0x8000000203037221 */ /* 0x000fe20000010000 */
[----:B------:R-:W-:Y:S01]  /*d700*/  FFMA.FTZ R2, R133, UR20, -R11 ;  /* 0x0000001485027c23 */ /* 0x000fe2000801080b */
[--C-:B------:R-:W-:Y:S01]  /*d710*/  HSET2.LE.AND R4, R7, R170.reuse, PT ;  /* 0x000000aa07047233 */ /* 0x100fe20003803000 */
[----:B------:R-:W-:Y:S01]  /*d720*/  FMUL.FTZ R6, R6, UR20 ;  /* 0x0000001406067c20 */ /* 0x000fe20008410000 */
[----:B------:R-:W-:Y:S01]  /*d730*/  FMUL.FTZ R3, R3, UR20 ;  /* 0x0000001403037c20 */ /* 0x000fe20008410000 */
[----:B------:R1:W2:Y:S01]  /*d740*/  MUFU.EX2 R23, R2 ;  /* 0x0000000200177308 */ /* 0x0002a20000000800 */
[----:B------:R-:W-:-:S02]  /*d750*/  HSET2.LE.AND R5, R5, R170, PT ;  /* 0x000000aa05057233 */ /* 0x000fc40003803000 */
[----:B---3--:R-:W-:-:S05]  /*d760*/  F2FP.F16.F32.PACK_AB R0, R180, R172 ;  /* 0x000000acb400723e */ /* 0x008fca00000000ff */
[----:B------:R3:W2:Y:S01]  /*d770*/  MUFU.EX2 R9, R6 ;  /* 0x0000000600097308 */ /* 0x0006a20000000800 */
[----:B------:R-:W-:Y:S02]  /*d780*/  LOP3.LUT R4, R4, R0, RZ, 0xc0, !PT ;  /* 0x0000000004047212 */ /* 0x000fe400078ec0ff */
[----:B----4-:R-:W-:-:S05]  /*d790*/  F2FP.F16.F32.PACK_AB R0, R184, R135 ;  /* 0x00000087b800723e */ /* 0x010fca00000000ff */
[----:B------:R-:W4:Y:S01]  /*d7a0*/  MUFU.EX2 R8, R3 ;  /* 0x0000000300087308 */ /* 0x000f220000000800 */
[----:B------:R-:W-:Y:S02]  /*d7b0*/  LOP3.LUT R5, R5, R0, RZ, 0xc0, !PT ;  /* 0x0000000005057212 */ /* 0x000fe400078ec0ff */
[----:B------:R-:W-:Y:S02]  /*d7c0*/  HSET2.LE.AND R0, R17, R170, PT ;  /* 0x000000aa11007233 */ /* 0x000fe40003803000 */
[----:B-1----:R-:W-:-:S04]  /*d7d0*/  F2FP.F16.F32.PACK_AB R2, R18, R191 ;  /* 0x000000bf1202723e */ /* 0x002fc800000000ff */
[----:B---3--:R-:W-:Y:S02]  /*d7e0*/  LOP3.LUT R6, R0, R2, RZ, 0xc0, !PT ;  /* 0x0000000200067212 */ /* 0x008fe400078ec0ff */
[----:B------:R-:W-:Y:S02]  /*d7f0*/  HSET2.LE.AND R0, R16, R170, PT ;  /* 0x000000aa10007233 */ /* 0x000fe40003803000 */
[----:B--2---:R-:W-:Y:S01]  /*d800*/  F2FP.F16.F32.PACK_AB R2, R23, R190 ;  /* 0x000000be1702723e */ /* 0x004fe200000000ff */
[-C--:B------:R-:W-:Y:S01]  /*d810*/  FMUL.FTZ R136, R136, R9.reuse ;  /* 0x0000000988887220 */ /* 0x080fe20000410000 */
        /* <DEDUP_REMOVED lines=8> */
[----:B------:R-:W-:-:S02]  /*d8a0*/  IMAD.MOV.U32 R0, RZ, RZ, R18 ;  /* 0x000000ffff007224 */ /* 0x000fc400078e0012 */
[----:B------:R-:W1:Y:S01]  /*d8b0*/  LDSM.16.MT88.4 R16, [R186+0x10000] ;  /* 0x01000000ba10783b */ /* 0x000e620000004200 */
[C---:B------:R-:W-:Y:S06]  /*d8c0*/  HMMA.16816.F32 R136, R4.reuse, R12, R136 ;  /* 0x0000000c0488723c */ /* 0x040fec0000001888 */
        /* <DEDUP_REMOVED lines=17> */
[-C--:B------:R-:W-:Y:S01]  /*d9e0*/  FMUL.FTZ R159, R159, R8.reuse ;  /* 0x000000089f9f7220 */ /* 0x080fe20000410000 */
[----:B------:R-:W-:Y:S01]  /*d9f0*/  MOV R182, R245 ;  /* 0x000000f500b67202 */ /* 0x000fe20000000f00 */
[----:B------:R-:W-:Y:S01]  /*da00*/  IMAD.MOV.U32 R183, RZ, RZ, R244 ;  /* 0x000000ffffb77224 */ /* 0x000fe200078e00f4 */
        /* <DEDUP_REMOVED lines=22> */
[----:B------:R-:W-:Y:S01]  /*db70*/  MOV R174, R237 ;  /* 0x000000ed00ae7202 */ /* 0x000fe20000000f00 */
[----:B------:R-:W-:Y:S01]  /*db80*/  IMAD.MOV.U32 R134, RZ, RZ, R236 ;  /* 0x000000ffff867224 */ /* 0x000fe200078e00ec */
[C---:B-1----:R-:W-:Y:S06]  /*db90*/  HMMA.16816.F32 R160, R4.reuse, R16, R160 ;  /* 0x0000001004a0723c */ /* 0x042fec00000018a0 */
[C---:B------:R-:W-:Y:S01]  /*dba0*/  HMMA.16816.F32 R236, R4.reuse, R18, R164 ;  /* 0x0000001204ec723c */ /* 0x040fe200000018a4 */
[----:B------:R-:W1:Y:S05]  /*dbb0*/  LDSM.16.MT88.4 R16, [R186+0x12000] ;  /* 0x01200000ba10783b */ /* 0x000e6a0000004200 */
[----:B--2---:R-:W-:Y:S07]  /*dbc0*/  HMMA.16816.F32 R232, R4, R12, R36 ;  /* 0x0000000c04e8723c */ /* 0x004fee0000001824 */
[----:B------:R-:W-:Y:S01]  /*dbd0*/  MOV R39, R228 ;  /* 0x000000e400277202 */ /* 0x000fe20000000f00 */
[----:B------:R-:W-:Y:S01]  /*dbe0*/  IMAD.MOV.U32 R38, RZ, RZ, R229 ;  /* 0x000000ffff267224 */ /* 0x000fe200078e00e5 */
[----:B------:R-:W-:Y:S01]  /*dbf0*/  MOV R37, R230 ;  /* 0x000000e600257202 */ /* 0x000fe20000000f00 */
[----:B------:R-:W-:-:S02]  /*dc00*/  IMAD.MOV.U32 R36, RZ, RZ, R231 ;  /* 0x000000ffff247224 */ /* 0x000fc400078e00e7 */
[----:B------:R-:W-:Y:S01]  /*dc10*/  HMMA.16816.F32 R228, R4, R14, R40 ;  /* 0x0000000e04e4723c */ /* 0x000fe20000001828 */
        /* <DEDUP_REMOVED lines=17> */
[----:B------:R-:W-:Y:S01]  /*dd30*/  IMAD.MOV.U32 R171, RZ, RZ, R134 ;  /* 0x000000ffffab7224 */ /* 0x000fe200078e0086 */
[----:B------:R-:W-:Y:S01]  /*dd40*/  MOV R169, R174 ;  /* 0x000000ae00a97202 */ /* 0x000fe20000000f00 */
[----:B------:R-:W-:Y:S01]  /*dd50*/  IMAD.MOV.U32 R42, RZ, RZ, R224 ;  /* 0x000000ffff2a7224 */ /* 0x000fe200078e00e0 */
[----:B------:R-:W-:Y:S01]  /*dd60*/  MOV R173, R220 ;  /* 0x000000dc00ad7202 */ /* 0x000fe20000000f00 */
[----:B------:R-:W-:Y:S01]  /*dd70*/  IMAD.MOV.U32 R40, RZ, RZ, R226 ;  /* 0x000000ffff287224 */ /* 0x000fe200078e00e2 */
[----:B------:R-:W-:-:S02]  /*dd80*/  MOV R174, R182 ;  /* 0x000000b600ae7202 */ /* 0x000fc40000000f00 */
[----:B------:R-:W-:Y:S02]  /*dd90*/  MOV R41, R225 ;  /* 0x000000e100297202 */ /* 0x000fe40000000f00 */
[----:B------:R-:W-:Y:S01]  /*dda0*/  MOV R134, R227 ;  /* 0x000000e300867202 */ /* 0x000fe20000000f00 */
[----:B------:R-:W-:Y:S01]  /*ddb0*/  IMAD.MOV.U32 R168, RZ, RZ, R183 ;  /* 0x000000ffffa87224 */ /* 0x000fe200078e00b7 */
[----:B------:R-:W-:Y:S01]  /*ddc0*/  MOV R43, R135 ;  /* 0x00000087002b7202 */ /* 0x000fe20000000f00 */
[----:B-1----:R-:W-:Y:S01]  /*ddd0*/  HMMA.16816.F32 R224, R4, R16, R44 ;  /* 0x0000001004e0723c */ /* 0x002fe2000000182c */
[----:B------:R-:W-:-:S06]  /*dde0*/  IMAD.MOV.U32 R135, RZ, RZ, R221 ;  /* 0x000000ffff877224 */ /* 0x000fcc00078e00dd */
[----:B------:R-:W-:Y:S01]  /*ddf0*/  IMAD.MOV.U32 R47, RZ, RZ, R222 ;  /* 0x000000ffff2f7224 */ /* 0x000fe200078e00de */
[----:B------:R-:W-:Y:S01]  /*de00*/  MOV R46, R181 ;  /* 0x000000b5002e7202 */ /* 0x000fe20000000f00 */
[----:B------:R-:W-:Y:S01]  /*de10*/  IMAD.MOV.U32 R45, RZ, RZ, R223 ;  /* 0x000000ffff2d7224 */ /* 0x000fe200078e00df */
[----:B------:R-:W-:Y:S01]  /*de20*/  MOV R44, R180 ;  /* 0x000000b4002c7202 */ /* 0x000fe20000000f00 */
[C---:B------:R-:W-:Y:S01]  /*de30*/  HMMA.16816.F32 R220, R4.reuse, R18, R48 ;  /* 0x0000001204dc723c */ /* 0x040fe20000001830 */
[----:B------:R-:W1:Y:S05]  /*de40*/  LDSM.16.MT88.4 R16, [R187+0x12000] ;  /* 0x01200000bb10783b */ /* 0x000e6a0000004200 */
[----:B--2---:R-:W-:Y:S01]  /*de50*/  HMMA.16816.F32 R180, R4, R12, R52 ;  /* 0x0000000c04b4723c */ /* 0x004fe20000001834 */
[----:B------:R-:W-:-:S06]  /*de60*/  MOV R49, R173 ;  /* 0x000000ad00317202 */ /* 0x000fcc0000000f00 */
[----:B------:R-:W-:Y:S01]  /*de70*/  MOV R54, R174 ;  /* 0x000000ae00367202 */ /* 0x000fe20000000f00 */
[----:B------:R-:W-:Y:S01]  /*de80*/  IMAD.MOV.U32 R53, RZ, RZ, R172 ;  /* 0x000000ffff357224 */ /* 0x000fe200078e00ac */
[----:B------:R-:W-:Y:S02]  /*de90*/  MOV R52, R175 ;  /* 0x000000af00347202 */ /* 0x000fe40000000f00 */
        /* <DEDUP_REMOVED lines=29> */
[C---:B--2---:R-:W-:Y:S06]  /*e070*/  HMMA.16816.F32 R156, R4.reuse, R12, R68 ;  /* 0x0000000c049c723c */ /* 0x044fec0000001844 */
[----:B------:R-:W-:Y:S01]  /*e080*/  HMMA.16816.F32 R164, R4, R14, R72 ;  /* 0x0000000e04a4723c */ /* 0x000fe20000001848 */
[----:B------:R-:W2:Y:S01]  /*e090*/  LDSM.16.MT88.4 R12, [R188+0x14000] ;  /* 0x01400000bc0c783b */ /* 0x000ea20000004200 */
[-C--:B------:R-:W-:Y:S01]  /*e0a0*/  FMUL.FTZ R84, R84, R9.reuse ;  /* 0x0000000954547220 */ /* 0x080fe20000410000 */
[----:B------:R-:W-:Y:S01]  /*e0b0*/  FMUL.FTZ R85, R85, R9 ;  /* 0x0000000955557220 */ /* 0x000fe20000410000 */
[-C--:B------:R-:W-:Y:S01]  /*e0c0*/  FMUL.FTZ R86, R86, R8.reuse ;  /* 0x0000000856567220 */ /* 0x080fe20000410000 */
[----:B------:R-:W-:Y:S01]  /*e0d0*/  FMUL.FTZ R87, R87, R8 ;  /* 0x0000000857577220 */ /* 0x000fe20000410000 */
[----:B------:R-:W-:-:S02]  /*e0e0*/  IMAD.MOV.U32 R59, RZ, RZ, R134 ;  /* 0x000000ffff3b7224 */ /* 0x000fc400078e0086 */
        /* <DEDUP_REMOVED lines=22> */
[----:B--2---:R-:W-:Y:S07]  /*e250*/  HMMA.16816.F32 R140, R4, R12, R84 ;  /* 0x0000000c048c723c */ /* 0x004fee0000001854 */
[----:B------:R-:W-:-:S02]  /*e260*/  IMAD.MOV.U32 R87, RZ, RZ, R58 ;  /* 0x000000ffff577224 */ /* 0x000fc400078e003a */
[----:B------:R-:W-:Y:S02]  /*e270*/  IMAD.MOV.U32 R58, RZ, RZ, R38 ;  /* 0x000000ffff3a7224 */ /* 0x000fe400078e0026 */
        /* <DEDUP_REMOVED lines=25> */
[----:B-1----:R-:W-:Y:S01]  /*e410*/  HMMA.16816.F32 R92, R4, R16, R92 ;  /* 0x00000010045c723c */ /* 0x002fe2000000185c */
[----:B------:R-:W-:-:S02]  /*e420*/  IMAD.MOV.U32 R0, RZ, RZ, R20 ;  /* 0x000000ffff007224 */ /* 0x000fc400078e0014 */
[----:B------:R-:W1:Y:S03]  /*e430*/  LDSM.16.MT88.4 R20, [R186+0x16000] ;  /* 0x01600000ba14783b */ /* 0x000e660000004200 */
[C---:B------:R-:W-:Y:S01]  /*e440*/  HMMA.16816.F32 R96, R4.reuse, R18, R96 ;  /* 0x000000120460723c */ /* 0x040fe20000001860 */
[----:B------:R-:W3:Y:S05]  /*e450*/  LDSM.16.MT88.4 R16, [R188+0x16000] ;  /* 0x01600000bc10783b */ /* 0x000eea0000004200 */
[C---:B--2---:R-:W-:Y:S06]  /*e460*/  HMMA.16816.F32 R100, R4.reuse, R12, R100 ;  /* 0x0000000c0464723c */ /* 0x044fec0000001864 */
[----:B------:R-:W-:Y:S01]  /*e470*/  HMMA.16816.F32 R104, R4, R14, R104 ;  /* 0x0000000e0468723c */ /* 0x000fe20000001868 */
[----:B------:R-:W2:Y:S01]  /*e480*/  LDSM.16.MT88.4 R12, [R187+0x16000] ;  /* 0x01600000bb0c783b */ /* 0x000ea20000004200 */
[----:B------:R-:W-:Y:S01]  /*e490*/  IMAD.MOV.U32 R71, RZ, RZ, R46 ;  /* 0x000000ffff477224 */ /* 0x000fe200078e002e */
[----:B------:R-:W-:Y:S01]  /*e4a0*/  MOV R66, R55 ;  /* 0x0000003700427202 */ /* 0x000fe20000000f00 */
[----:B------:R-:W-:-:S02]  /*e4b0*/  IMAD.MOV.U32 R75, RZ, RZ, R42 ;  /* 0x000000ffff4b7224 */ /* 0x000fc400078e002a */
[----:B------:R-:W-:Y:S01]  /*e4c0*/  FFMA.FTZ R0, R0, UR20, -R10 ;  /* 0x0000001400007c23 */ /* 0x000fe2000801080a */
[----:B------:R-:W-:Y:S01]  /*e4d0*/  MOV R64, R45 ;  /* 0x0000002d00407202 */ /* 0x000fe20000000f00 */
[----:B------:R-:W-:Y:S01]  /*e4e0*/  IMAD.MOV.U32 R72, RZ, RZ, R75 ;  /* 0x000000ffff487224 */ /* 0x000fe200078e004b */
[----:B------:R-:W-:Y:S02]  /*e4f0*/  MOV R68, R41 ;  /* 0x0000002900447202 */ /* 0x000fe40000000f00 */
[----:B------:R-:W-:Y:S01]  /*e500*/  MOV R75, R71 ;  /* 0x00000047004b7202 */ /* 0x000fe20000000f00 */
[----:B------:R-:W-:Y:S01]  /*e510*/  IMAD.MOV.U32 R71, RZ, RZ, R66 ;  /* 0x000000ffff477224 */ /* 0x000fe200078e0042 */
[----:B------:R4:W-:Y:S01]  /*e520*/  MUFU.EX2 R76, R0 ;  /* 0x00000000004c7308 */ /* 0x0009e20000000800 */
[----:B------:R-:W-:Y:S01]  /*e530*/  MOV R66, R60 ;  /* 0x0000003c00427202 */ /* 0x000fe20000000f00 */
[----:B------:R-:W-:Y:S01]  /*e540*/  IMAD.MOV.U32 R65, RZ, RZ, R44 ;  /* 0x000000ffff417224 */ /* 0x000fe200078e002c */
[----:B------:R-:W-:Y:S01]  /*e550*/  MOV R60, R2 ;  /* 0x00000002003c7202 */ /* 0x000fe20000000f00 */
[----:B------:R-:W-:Y:S01]  /*e560*/  IMAD.MOV.U32 R69, RZ, RZ, R40 ;  /* 0x000000ffff457224 */ /* 0x000fe200078e0028 */
[----:B------:R-:W-:Y:S01]  /*e570*/  LOP3.LUT R2, R25, UR15, R28, 0x96, !PT ;  /* 0x0000000f19027c12 */ /* 0x000fe2000f8e961c */
[-C--:B------:R-:W-:Y:S01]  /*e580*/  FMUL.FTZ R108, R108, R9.reuse ;  /* 0x000000096c6c7220 */ /* 0x080fe20000410000 */
[----:B------:R-:W-:Y:S01]  /*e590*/  MOV R79, R74 ;  /* 0x0000004a004f7202 */ /* 0x000fe20000000f00 */
[-C--:B------:R-:W-:Y:S01]  /*e5a0*/  FMUL.FTZ R109, R109, R9.reuse ;  /* 0x000000096d6d7220 */ /* 0x080fe20000410000 */
[-C--:B------:R-:W-:Y:S01]  /*e5b0*/  FMUL.FTZ R110, R110, R8.reuse ;  /* 0x000000086e6e7220 */ /* 0x080fe20000410000 */
[-C--:B------:R-:W-:Y:S01]  /*e5c0*/  FMUL.FTZ R111, R111, R8.reuse ;  /* 0x000000086f6f7220 */ /* 0x080fe20000410000 */
[-C--:B------:R-:W-:Y:S01]  /*e5d0*/  FMUL.FTZ R112, R112, R9.reuse ;  /* 0x0000000970707220 */ /* 0x080fe20000410000 */
[----:B------:R-:W-:Y:S01]  /*e5e0*/  FMUL.FTZ R113, R113, R9 ;  /* 0x0000000971717220 */ /* 0x000fe20000410000 */
[----:B------:R-:W-:Y:S01]  /*e5f0*/  FMUL.FTZ R114, R114, R8 ;  /* 0x0000000872727220 */ /* 0x000fe20000410000 */
[----:B----4-:R-:W-:Y:S01]  /*e600*/  FFMA.FTZ R0, R73, UR20, -R10 ;  /* 0x0000001449007c23 */ /* 0x010fe2000801080a */
[----:B------:R-:W-:Y:S01]  /*e610*/  MOV R73, R68 ;  /* 0x0000004400497202 */ /* 0x000fe20000000f00 */
[----:B------:R-:W-:Y:S01]  /*e620*/  IMAD.MOV.U32 R68, RZ, RZ, R64 ;  /* 0x000000ffff447224 */ /* 0x000fe200078e0040 */
[----:B------:R-:W-:Y:S01]  /*e630*/  MOV R64, R67 ;  /* 0x0000004300407202 */ /* 0x000fe20000000f00 */
        /* <DEDUP_REMOVED lines=20> */
[----:B------:R-:W-:Y:S01]  /*e780*/  UIADD3 UR25, UR39, 0x646e171e, URZ ;  /* 0x646e171e27197890 */ /* 0x000fe2000fffe03f */
[----:B------:R-:W-:-:S02]  /*e790*/  IMAD.MOV.U32 R61, RZ, RZ, R3 ;  /* 0x000000ffff3d7224 */ /* 0x000fc400078e0003 */
[----:B------:R-:W-:Y:S01]  /*e7a0*/  IMAD.MOV.U32 R65, RZ, RZ, R62 ;  /* 0x000000ffff417224 */ /* 0x000fe200078e003e */
[----:B------:R-:W-:Y:S01]  /*e7b0*/  MOV R62, R63 ;  /* 0x0000003f003e7202 */ /* 0x000fe20000000f00 */
[----:B------:R-:W-:Y:S01]  /*e7c0*/  IMAD.WIDE.U32 R2, R2, -0x2daee0ad, RZ ;  /* 0xd2511f5302027825 */ /* 0x000fe200078e00ff */
[----:B------:R-:W-:-:S03]  /*e7d0*/  MOV R70, R47 ;  /* 0x0000002f00467202 */ /* 0x000fc60000000f00 */
[----:B------:R-:W-:Y:S01]  /*e7e0*/  IMAD.MOV.U32 R63, RZ, RZ, R56 ;  /* 0x000000ffff3f7224 */ /* 0x000fe200078e0038 */
[----:B------:R-:W-:Y:S01]  /*e7f0*/  MOV R56, R189 ;  /* 0x000000bd00387202 */ /* 0x000fe20000000f00 */
[C---:B-1----:R-:W-:Y:S01]  /*e800*/  HMMA.16816.F32 R108, R4.reuse, R20, R108 ;  /* 0x00000014046c723c */ /* 0x042fe2000000186c */
[----:B------:R-:W-:Y:S01]  /*e810*/  MOV R55, R43 ;  /* 0x0000002b00377202 */ /* 0x000fe20000000f00 */
[----:B------:R1:W4:Y:S04]  /*e820*/  MUFU.EX2 R189, R0 ;  /* 0x0000000000bd7308 */ /* 0x0003280000000800 */
[C---:B------:R-:W-:Y:S01]  /*e830*/  HMMA.16816.F32 R112, R4.reuse, R22, R112 ;  /* 0x000000160470723c */ /* 0x040fe20000001870 */
[----:B------:R-:W4:Y:S05]  /*e840*/  LDSM.16.MT88.4 R20, [R185+0x10800] ;  /* 0x01080000b914783b */ /* 0x000f2a0000004200 */
[C---:B---3--:R-:W-:Y:S06]  /*e850*/  HMMA.16816.F32 R116, R4.reuse, R16, R116 ;  /* 0x000000100474723c */ /* 0x048fec0000001874 */
[----:B------:R-:W-:Y:S01]  /*e860*/  HMMA.16816.F32 R120, R4, R18, R120 ;  /* 0x000000120478723c */ /* 0x000fe20000001878 */
[----:B-1----:R-:W-:Y:S01]  /*e870*/  LOP3.LUT R0, R3, UR25, R26, 0x96, !PT ;  /* 0x0000001903007c12 */ /* 0x002fe2000f8e961a */
[----:B------:R-:W1:Y:S01]  /*e880*/  LDSM.16.MT88.4 R16, [R186+0x10800] ;  /* 0x01080000ba10783b */ /* 0x000e620000004200 */
[----:B------:R-:W-:-:S03]  /*e890*/  LOP3.LUT R3, R2, 0xffff, RZ, 0xc0, !PT ;  /* 0x0000ffff02037812 */ /* 0x000fc600078ec0ff */
[C---:B--2---:R-:W-:Y:S01]  /*e8a0*/  HMMA.16816.F32 R40, R4.reuse, R12, R124 ;  /* 0x0000000c0428723c */ /* 0x044fe2000000187c */
[----:B------:R-:W-:Y:S01]  /*e8b0*/  SHF.R.U32.HI R3, RZ, 0x8, R3 ;  /* 0x00000008ff037819 */ /* 0x000fe20000011603 */
[----:B------:R-:W-:Y:S04]  /*e8c0*/  LDSM.16.MT88.4 R24, [R188+0x12800] ;  /* 0x01280000bc18783b */ /* 0x000fe80000004200 */
[----:B------:R-:W-:Y:S01]  /*e8d0*/  HMMA.16816.F32 R44, R4, R14, R128 ;  /* 0x0000000e042c723c */ /* 0x000fe20000001880 */
[----:B------:R-:W-:-:S06]  /*e8e0*/  SHF.R.U32.HI R12, RZ, 0x18, R2 ;  /* 0x00000018ff0c7819 */ /* 0x000fcc0000011602 */
[----:B------:R-:W-:Y:S01]  /*e8f0*/  FFMA.FTZ R4, R252, UR20, -R10 ;  /* 0x00000014fc047c23 */ /* 0x000fe2000801080a */
[----:B------:R-:W-:Y:S02]  /*e900*/  LOP3.LUT R6, R2, 0xff, RZ, 0xc0, !PT ;  /* 0x000000ff02067812 */ /* 0x000fe400078ec0ff */
[----:B------:R-:W-:Y:S01]  /*e910*/  SHF.R.U32.HI R7, RZ, 0x10, R2 ;  /* 0x00000010ff077819 */ /* 0x000fe20000011602 */
[----:B------:R2:W-:Y:S01]  /*e920*/  MUFU.EX2 R80, R4 ;  /* 0x0000000400507308 */ /* 0x0005e20000000800 */
[----:B------:R-:W-:Y:S01]  /*e930*/  LOP3.LUT R2, R0, 0xffff, RZ, 0xc0, !PT ;  /* 0x0000ffff00027812 */ /* 0x000fe200078ec0ff */
[----:B------:R-:W-:Y:S01]  /*e940*/  FFMA.FTZ R5, R72, UR20, -R11 ;  /* 0x0000001448057c23 */ /* 0x000fe2000801080b */
[----:B------:R-:W-:Y:S01]  /*e950*/  PRMT R13, R6, 0x5410, R3 ;  /* 0x00005410060d7816 */ /* 0x000fe20000000003 */
[----:B------:R-:W-:Y:S01]  /*e960*/  FFMA.FTZ R6, R73, UR20, -R11 ;  /* 0x0000001449067c23 */ /* 0x000fe2000801080b */
[----:B------:R-:W-:-:S03]  /*e970*/  SHF.R.U32.HI R2, RZ, 0x8, R2 ;  /* 0x00000008ff027819 */ /* 0x000fc60000011602 */
[----:B------:R3:W-:Y:S01]  /*e980*/  MUFU.EX2 R28, R5 ;  /* 0x00000005001c7308 */ /* 0x0007e20000000800 */
[----:B--2---:R-:W-:-:S07]  /*e990*/  FFMA.FTZ R4, R79, UR20, -R10 ;  /* 0x000000144f047c23 */ /* 0x004fce000801080a */
[----:B------:R2:W-:Y:S01]  /*e9a0*/  MUFU.EX2 R29, R4 ;  /* 0x00000004001d7308 */ /* 0x0005e20000000800 */
[----:B------:R-:W-:-:S07]  /*e9b0*/  SHF.R.U32.HI R3, RZ, 0x10, R0 ;  /* 0x00000010ff037819 */ /* 0x000fce0000011600 */
[----:B------:R-:W1:Y:S01]  /*e9c0*/  MUFU.EX2 R81, R6 ;  /* 0x0000000600517308 */ /* 0x000e620000000800 */
[----:B---3--:R-:W-:Y:S02]  /*e9d0*/  SHF.R.U32.HI R5, RZ, 0x18, R0 ;  /* 0x00000018ff057819 */ /* 0x008fe40000011600 */
[----:B--2---:R-:W-:-:S04]  /*e9e0*/  LOP3.LUT R4, R0, 0xff, RZ, 0xc0, !PT ;  /* 0x000000ff00047812 */ /* 0x004fc800078ec0ff */
[----:B------:R-:W-:Y:S02]  /*e9f0*/  PRMT R2, R4, 0x5410, R2 ;  /* 0x0000541004027816 */ /* 0x000fe40000000002 */
[----:B------:R-:W-:Y:S02]  /*ea00*/  LOP3.LUT R4, R7, 0xff, RZ, 0xc0, !PT ;  /* 0x000000ff07047812 */ /* 0x000fe400078ec0ff */
[----:B------:R-:W-:Y:S02]  /*ea10*/  LOP3.LUT R3, R3, 0xff, RZ, 0xc0, !PT ;  /* 0x000000ff03037812 */ /* 0x000fe400078ec0ff */
[----:B------:R-:W-:Y:S02]  /*ea20*/  HSET2.LE.AND R0, R2, R87, PT ;  /* 0x0000005702007233 */ /* 0x000fe40003803000 */
[----:B----4-:R-:W-:Y:S02]  /*ea30*/  F2FP.F16.F32.PACK_AB R2, R189, R76 ;  /* 0x0000004cbd02723e */ /* 0x010fe400000000ff */
[----:B------:R-:W-:Y:S01]  /*ea40*/  MOV R128, R71 ;  /* 0x0000004700807202 */ /* 0x000fe20000000f00 */
[----:B------:R-:W-:Y:S01]  /*ea50*/  IMAD.MOV.U32 R71, RZ, RZ, R64 ;  /* 0x000000ffff477224 */ /* 0x000fe200078e0040 */
[----:B------:R-:W-:Y:S01]  /*ea60*/  MOV R64, R65 ;  /* 0x0000004100407202 */ /* 0x000fe20000000f00 */
[----:B------:R-:W-:Y:S01]  /*ea70*/  IMAD.MOV.U32 R65, RZ, RZ, R62 ;  /* 0x000000ffff417224 */ /* 0x000fe200078e003e */
[----:B------:R-:W-:-:S02]  /*ea80*/  PRMT R7, R4, 0x5410, R12 ;  /* 0x0000541004077816 */ /* 0x000fc4000000000c */
[----:B------:R-:W-:Y:S02]  /*ea90*/  PRMT R3, R3, 0x5410, R5 ;  /* 0x0000541003037816 */ /* 0x000fe40000000005 */
[----:B------:R-:W-:Y:S01]  /*eaa0*/  LOP3.LUT R4, R0, R2, RZ, 0xc0, !PT ;  /* 0x0000000200047212 */ /* 0x000fe200078ec0ff */
[--C-:B------:R-:W-:Y:S01]  /*eab0*/  FFMA.FTZ R2, R74, UR20, -R11.reuse ;  /* 0x000000144a027c23 */ /* 0x100fe2000801080b */
[----:B------:R-:W-:Y:S01]  /*eac0*/  MOV R62, R63 ;  /* 0x0000003f003e7202 */ /* 0x000fe20000000f00 */
[----:B------:R-:W-:Y:S01]  /*ead0*/  IMAD.MOV.U32 R63, RZ, RZ, R56 ;  /* 0x000000ffff3f7224 */ /* 0x000fe200078e0038 */
[----:B------:R-:W-:Y:S01]  /*eae0*/  MOV R56, R57 ;  /* 0x0000003900387202 */ /* 0x000fe20000000f00 */
[----:B------:R-:W-:Y:S01]  /*eaf0*/  IMAD.MOV.U32 R57, RZ, RZ, R58 ;  /* 0x000000ffff397224 */ /* 0x000fe200078e003a */
[----:B------:R-:W-:Y:S01]  /*eb00*/  MOV R58, R59 ;  /* 0x0000003b003a7202 */ /* 0x000fe20000000f00 */
[----:B------:R-:W-:Y:S01]  /*eb10*/  IMAD.MOV.U32 R59, RZ, RZ, R52 ;  /* 0x000000ffff3b7224 */ /* 0x000fe200078e0034 */
[----:B------:R-:W-:Y:S01]  /*eb20*/  HSET2.LE.AND R0, R3, R87, PT ;  /* 0x0000005703007233 */ /* 0x000fe20003803000 */
[----:B------:R1:W-:Y:S01]  /*eb30*/  MUFU.EX2 R252, R2 ;  /* 0x0000000200fc7308 */ /* 0x0003e20000000800 */
[----:B------:R-:W-:Y:S01]  /*eb40*/  MOV R52, R53 ;  /* 0x0000003500347202 */ /* 0x000fe20000000f00 */
[----:B------:R-:W-:Y:S01]  /*eb50*/  FFMA.FTZ R3, R30, UR20, -R11 ;  /* 0x000000141e037c23 */ /* 0x000fe2000801080b */
[----:B------:R-:W-:Y:S01]  /*eb60*/  IMAD.MOV.U32 R53, RZ, RZ, R54 ;  /* 0x000000ffff357224 */ /* 0x000fe200078e0036 */
[----:B------:R-:W-:Y:S01]  /*eb70*/  MOV R54, R55 ;  /* 0x0000003700367202 */ /* 0x000fe20000000f00 */
[----:B------:R-:W-:-:S03]  /*eb80*/  IMAD.MOV.U32 R55, RZ, RZ, R184 ;  /* 0x000000ffff377224 */ /* 0x000fc600078e00b8 */
[----:B------:R-:W2:Y:S01]  /*eb90*/  MUFU.EX2 R184, R3 ;  /* 0x0000000300b87308 */ /* 0x000ea20000000800 */
[----:B-1----:R-:W-:-:S04]  /*eba0*/  F2FP.F16.F32.PACK_AB R2, R81, R28 ;  /* 0x0000001c5102723e */ /* 0x002fc800000000ff */
[----:B------:R-:W-:Y:S02]  /*ebb0*/  LOP3.LUT R5, R0, R2, RZ, 0xc0, !PT ;  /* 0x0000000200057212 */ /* 0x000fe400078ec0ff */
[----:B------:R-:W-:Y:S02]  /*ebc0*/  HSET2.LE.AND R0, R13, R87, PT ;  /* 0x000000570d007233 */ /* 0x000fe40003803000 */
[----:B------:R-:W1:Y:S01]  /*ebd0*/  LDSM.16.MT88.4 R12, [R188+0x10800] ;  /* 0x01080000bc0c783b */ /* 0x000e620000004200 */
[----:B------:R-:W-:-:S04]  /*ebe0*/  F2FP.F16.F32.PACK_AB R2, R29, R80 ;  /* 0x000000501d02723e */ /* 0x000fc800000000ff */
[----:B------:R-:W-:Y:S02]  /*ebf0*/  LOP3.LUT R6, R0, R2, RZ, 0xc0, !PT ;  /* 0x0000000200067212 */ /* 0x000fe400078ec0ff */
[----:B------:R-:W-:Y:S02]  /*ec00*/  HSET2.LE.AND R0, R7, R87, PT ;  /* 0x0000005707007233 */ /* 0x000fe40003803000 */
[----:B--2---:R-:W-:-:S04]  /*ec10*/  F2FP.F16.F32.PACK_AB R2, R184, R252 ;  /* 0x000000fcb802723e */ /* 0x004fc800000000ff */
[----:B------:R-:W-:Y:S01]  /*ec20*/  LOP3.LUT R7, R0, R2, RZ, 0xc0, !PT ;  /* 0x0000000200077212 */ /* 0x000fe200078ec0ff */
[----:B------:R-:W-:Y:S01]  /*ec30*/  IMAD.MOV.U32 R79, RZ, RZ, R49 ;  /* 0x000000ffff4f7224 */ /* 0x000fe200078e0031 */
[----:B------:R-:W-:Y:S01]  /*ec40*/  MOV R78, R48 ;  /* 0x00000030004e7202 */ /* 0x000fe20000000f00 */
[----:B------:R-:W-:Y:S01]  /*ec50*/  IMAD.MOV.U32 R73, RZ, RZ, R51 ;  /* 0x000000ffff497224 */ /* 0x000fe200078e0033 */
[----:B------:R-:W-:-:S03]  /*ec60*/  MOV R72, R50 ;  /* 0x0000003200487202 */ /* 0x000fc60000000f00 */
[C---:B------:R-:W-:Y:S06]  /*ec70*/  HMMA.16816.F32 R136, R4.reuse, R20, R136 ;  /* 0x000000140488723c */ /* 0x040fec0000001888 */
[C---:B------:R-:W-:Y:S01]  /*ec80*/  HMMA.16816.F32 R48, R4.reuse, R22, R248 ;  /* 0x000000160430723c */ /* 0x040fe200000018f8 */
[----:B------:R-:W2:Y:S01]  /*ec90*/  LDSM.16.MT88.4 R20, [R187+0x10800] ;  /* 0x01080000bb14783b */ /* 0x000ea20000004200 */
        /* <DEDUP_REMOVED lines=9> */
[C---:B------:R-:W-:Y:S01]  /*ed30*/  HMMA.16816.F32 R52, R4.reuse, R18, R244 ;  /* 0x000000120434723c */ /* 0x040fe200000018f4 */
[----:B------:R-:W3:Y:S01]  /*ed40*/  LDSM.16.MT88.4 R16, [R185+0x12800] ;  /* 0x01280000b910783b */ /* 0x000ee20000004200 */
[----:B------:R-:W-:Y:S01]  /*ed50*/  MOV R71, R56 ;  /* 0x0000003800477202 */ /* 0x000fe20000000f00 */
[----:B------:R-:W-:Y:S01]  /*ed60*/  IMAD.MOV.U32 R70, RZ, RZ, R57 ;  /* 0x000000ffff467224 */ /* 0x000fe200078e0039 */
[----:B------:R-:W-:Y:S01]  /*ed70*/  MOV R69, R58 ;  /* 0x0000003a00457202 */ /* 0x000fe20000000f00 */
[----:B------:R-:W-:Y:S01]  /*ed80*/  IMAD.MOV.U32 R82, RZ, RZ, R59 ;  /* 0x000000ffff527224 */ /* 0x000fe200078e003b */
[C---:B-1----:R-:W-:Y:S06]  /*ed90*/  HMMA.16816.F32 R152, R4.reuse, R12, R152 ;  /* 0x0000000c0498723c */ /* 0x042fec0000001898 */
        /* <DEDUP_REMOVED lines=8> */
[C---:B--2---:R-:W-:Y:S06]  /*ee20*/  HMMA.16816.F32 R160, R4.reuse, R20, R160 ;  /* 0x0000001404a0723c */ /* 0x044fec00000018a0 */
[C---:B------:R-:W-:Y:S01]  /*ee30*/  HMMA.16816.F32 R60, R4.reuse, R22, R236 ;  /* 0x00000016043c723c */ /* 0x040fe200000018ec */
[----:B------:R-:W2:Y:S01]  /*ee40*/  LDSM.16.MT88.4 R20, [R187+0x12800] ;  /* 0x01280000bb14783b */ /* 0x000ea20000004200 */
[----:B------:R-:W-:Y:S01]  /*ee50*/  IMAD.MOV.U32 R89, RZ, RZ, R65 ;  /* 0x000000ffff597224 */ /* 0x000fe200078e0041 */
[----:B------:R-:W-:Y:S01]  /*ee60*/  MOV R91, R67 ;  /* 0x00000043005b7202 */ /* 0x000fe20000000f00 */
[----:B------:R-:W-:Y:S01]  /*ee70*/  IMAD.MOV.U32 R90, RZ, RZ, R66 ;  /* 0x000000ffff5a7224 */ /* 0x000fe200078e0042 */
[----:B------:R-:W-:Y:S01]  /*ee80*/  MOV R241, R71 ;  /* 0x0000004700f17202 */ /* 0x000fe20000000f00 */
[----:B------:R-:W-:Y:S01]  /*ee90*/  IMAD.MOV.U32 R244, RZ, RZ, R68 ;  /* 0x000000fffff47224 */ /* 0x000fe200078e0044 */
[----:B---3--:R-:W-:Y:S01]  /*eea0*/  HMMA.16816.F32 R64, R4, R16, R232 ;  /* 0x000000100440723c */ /* 0x008fe200000018e8 */
[----:B------:R-:W-:Y:S01]  /*eeb0*/  IMAD.MOV.U32 R237, RZ, RZ, R70 ;  /* 0x000000ffffed7224 */ /* 0x000fe200078e0046 */
[----:B------:R-:W-:Y:S01]  /*eec0*/  MOV R236, R86 ;  /* 0x0000005600ec7202 */ /* 0x000fe20000000f00 */
[----:B------:R-:W-:Y:S01]  /*eed0*/  IMAD.MOV.U32 R126, RZ, RZ, R84 ;  /* 0x000000ffff7e7224 */ /* 0x000fe200078e0054 */
[----:B------:R-:W-:Y:S01]  /*eee0*/  MOV R127, R85 ;  /* 0x00000055007f7202 */ /* 0x000fe20000000f00 */
[----:B------:R-:W-:-:S02]  /*eef0*/  IMAD.MOV.U32 R247, RZ, RZ, R76 ;  /* 0x000000fffff77224 */ /* 0x000fc400078e004c */
[----:B------:R-:W-:Y:S01]  /*ef00*/  MOV R233, R69 ;  /* 0x0000004500e97202 */ /* 0x000fe20000000f00 */
[----:B------:R-:W-:Y:S01]  /*ef10*/  IMAD.MOV.U32 R232, RZ, RZ, R87 ;  /* 0x000000ffffe87224 */ /* 0x000fe200078e0057 */
[C---:B------:R-:W-:Y:S01]  /*ef20*/  HMMA.16816.F32 R68, R4.reuse, R18, R228 ;  /* 0x000000120444723c */ /* 0x040fe200000018e4 */
[----:B------:R-:W-:Y:S01]  /*ef30*/  IMAD.MOV.U32 R240, RZ, RZ, R77 ;  /* 0x000000fffff07224 */ /* 0x000fe200078e004d */
[----:B------:R-:W-:Y:S01]  /*ef40*/  MOV R238, R78 ;  /* 0x0000004e00ee7202 */ /* 0x000fe20000000f00 */
[----:B------:R-:W-:Y:S01]  /*ef50*/  IMAD.MOV.U32 R239, RZ, RZ, R79 ;  /* 0x000000ffffef7224 */ /* 0x000fe200078e004f */
[----:B------:R-:W3:Y:S02]  /*ef60*/  LDSM.16.MT88.4 R16, [R185+0x14800] ;  /* 0x01480000b910783b */ /* 0x000ee40000004200 */
[C---:B-1----:R-:W-:Y:S06]  /*ef70*/  HMMA.16816.F32 R76, R4.reuse, R12, R224 ;  /* 0x0000000c044c723c */ /* 0x042fec00000018e0 */
[C---:B------:R-:W-:Y:S01]  /*ef80*/  HMMA.16816.F32 R84, R4.reuse, R14, R220 ;  /* 0x0000000e0454723c */ /* 0x040fe200000018dc */
[----:B------:R-:W1:Y:S01]  /*ef90*/  LDSM.16.MT88.4 R12, [R186+0x14800] ;  /* 0x01480000ba0c783b */ /* 0x000e620000004200 */
[----:B------:R-:W-:Y:S01]  /*efa0*/  MOV R235, R88 ;  /* 0x0000005800eb7202 */ /* 0x000fe20000000f00 */
[----:B------:R-:W-:Y:S01]  /*efb0*/  IMAD.MOV.U32 R234, RZ, RZ, R89 ;  /* 0x000000ffffea7224 */ /* 0x000fe200078e0059 */
[----:B------:R-:W-:Y:S01]  /*efc0*/  MOV R125, R91 ;  /* 0x0000005b007d7202 */ /* 0x000fe20000000f00 */
[----:B------:R-:W-:Y:S01]  /*efd0*/  IMAD.MOV.U32 R124, RZ, RZ, R90 ;  /* 0x000000ffff7c7224 */ /* 0x000fe200078e005a */
[----:B------:R-:W-:Y:S01]  /*efe0*/  MOV R251, R29 ;  /* 0x0000001d00fb7202 */ /* 0x000fe20000000f00 */
[----:B------:R-:W-:Y:S01]  /*eff0*/  HMMA.16816.F32 R88, R4, R24, R180 ;  /* 0x000000180458723c */ /* 0x000fe200000018b4 */
[----:B------:R-:W-:Y:S01]  /*f000*/  MOV R248, R28 ;  /* 0x0000001c00f87202 */ /* 0x000fe20000000f00 */
[----:B------:R-:W-:-:S05]  /*f010*/  IMAD.MOV.U32 R250, RZ, RZ, R80 ;  /* 0x000000fffffa7224 */ /* 0x000fca00078e0050 */
[----:B------:R-:W-:Y:S02]  /*f020*/  MOV R25, R31 ;  /* 0x0000001f00197202 */ /* 0x000fe40000000f00 */
[----:B------:R-:W4:Y:S01]  /*f030*/  LDSM.16.MT88.4 R28, [R188+0x14800] ;  /* 0x01480000bc1c783b */ /* 0x000f220000004200 */
[----:B------:R-:W-:Y:S01]  /*f040*/  MOV R249, R81 ;  /* 0x0000005100f97202 */ /* 0x000fe20000000f00 */
[----:B------:R-:W-:Y:S01]  /*f050*/  IMAD.MOV.U32 R245, RZ, RZ, R82 ;  /* 0x000000fffff57224 */ /* 0x000fe200078e0052 */
[----:B------:R-:W-:Y:S02]  /*f060*/  MOV R246, R83 ;  /* 0x0000005300f67202 */ /* 0x000fe40000000f00 */
[----:B--2---:R-:W-:Y:S07]  /*f070*/  HMMA.16816.F32 R80, R4, R20, R176 ;  /* 0x000000140450723c */ /* 0x004fee00000018b0 */
[----:B------:R-:W-:Y:S01]  /*f080*/  IMAD.MOV.U32 R176, RZ, RZ, R124 ;  /* 0x000000ffffb07224 */ /* 0x000fe200078e007c */
[----:B------:R-:W-:Y:S01]  /*f090*/  MOV R177, R125 ;  /* 0x0000007d00b17202 */ /* 0x000fe20000000f00 */
[----:B------:R-:W-:Y:S01]  /*f0a0*/  IMAD.MOV.U32 R178, RZ, RZ, R126 ;  /* 0x000000ffffb27224 */ /* 0x000fe200078e007e */
[----:B------:R-:W-:-:S02]  /*f0b0*/  MOV R179, R127 ;  /* 0x0000007f00b37202 */ /* 0x000fc40000000f00 */
[C---:B------:R-:W-:Y:S01]  /*f0c0*/  HMMA.16816.F32 R124, R4.reuse, R22, R168 ;  /* 0x00000016047c723c */ /* 0x040fe200000018a8 */
[----:B------:R-:W2:Y:S05]  /*f0d0*/  LDSM.16.MT88.4 R20, [R187+0x14800] ;  /* 0x01480000bb14783b */ /* 0x000eaa0000004200 */
[C---:B---3--:R-:W-:Y:S06]  /*f0e0*/  HMMA.16816.F32 R156, R4.reuse, R16, R156 ;  /* 0x00000010049c723c */ /* 0x048fec000000189c */
[C---:B------:R-:W-:Y:S01]  /*f0f0*/  HMMA.16816.F32 R224, R4.reuse, R18, R164 ;  /* 0x0000001204e0723c */ /* 0x040fe200000018a4 */
[----:B------:R-:W3:Y:S05]  /*f100*/  LDSM.16.MT88.4 R16, [R185+0x16800] ;  /* 0x01680000b910783b */ /* 0x000eea0000004200 */
[C---:B-1----:R-:W-:Y:S06]  /*f110*/  HMMA.16816.F32 R228, R4.reuse, R12, R148 ;  /* 0x0000000c04e4723c */ /* 0x042fec0000001894 */
[----:B------:R-:W-:Y:S01]  /*f120*/  HMMA.16816.F32 R220, R4, R14, R132 ;  /* 0x0000000e04dc723c */ /* 0x000fe20000001884 */
[----:B------:R-:W1:Y:S01]  /*f130*/  LDSM.16.MT88.4 R12, [R186+0x16800] ;  /* 0x01680000ba0c783b */ /* 0x000e620000004200 */
[----:B------:R-:W-:Y:S01]  /*f140*/  UIADD3 UR26, UR26, 0x1, URZ ;  /* 0x000000011a1a7890 */ /* 0x000fe2000fffe03f */
[----:B------:R-:W-:Y:S01]  /*f150*/  IMAD.MOV.U32 R0, RZ, RZ, R73 ;  /* 0x000000ffff007224 */ /* 0x000fe200078e0049 */
[----:B------:R-:W-:Y:S01]  /*f160*/  MOV R242, R72 ;  /* 0x0000004800f27202 */ /* 0x000fe20000000f00 */
[----:B------:R-:W-:Y:S01]  /*f170*/  IMAD.MOV.U32 R24, RZ, RZ, R75 ;  /* 0x000000ffff187224 */ /* 0x000fe200078e004b */
[----:B------:R-:W-:-:S02]  /*f180*/  MOV R243, R74 ;  /* 0x0000004a00f37202 */ /* 0x000fc40000000f00 */
[C---:B------:R-:W-:Y:S06]  /*f190*/  HMMA.16816.F32 R72, R4.reuse, R26, R172 ;  /* 0x0000001a0448723c */ /* 0x040fec00000018ac */
[----:B----4-:R-:W-:Y:S07]  /*f1a0*/  HMMA.16816.F32 R172, R4, R30, R36 ;  /* 0x0000001e04ac723c */ /* 0x010fee0000001824 */
[----:B------:R-:W-:Y:S01]  /*f1b0*/  IMAD.MOV.U32 R39, RZ, RZ, R0 ;  /* 0x000000ffff277224 */ /* 0x000fe200078e0000 */
[----:B------:R-:W-:-:S02]  /*f1c0*/  MOV R31, R177 ;  /* 0x000000b1001f7202 */ /* 0x000fc40000000f00 */
[----:B------:R-:W-:Y:S02]  /*f1d0*/  MOV R0, UR26 ;  /* 0x0000001a00007c02 */ /* 0x000fe40008000f00 */
[----:B------:R-:W-:Y:S01]  /*f1e0*/  MOV R37, R179 ;  /* 0x000000b300257202 */ /* 0x000fe20000000f00 */
[----:B------:R-:W-:Y:S01]  /*f1f0*/  IMAD.MOV.U32 R36, RZ, RZ, R178 ;  /* 0x000000ffff247224 */ /* 0x000fe200078e00b2 */
[----:B------:R-:W-:Y:S01]  /*f200*/  LOP3.LUT R0, R31, UR39, R0, 0x96, !PT ;  /* 0x000000271f007c12 */ /* 0x000fe2000f8e9600 */
[----:B------:R-:W-:Y:S01]  /*f210*/  HMMA.16816.F32 R180, R4, R28, R140 ;  /* 0x0000001c04b4723c */ /* 0x000fe2000000188c */
[----:B------:R-:W-:-:S05]  /*f220*/  IMAD.MOV.U32 R38, RZ, RZ, R2 ;  /* 0x000000ffff267224 */ /* 0x000fca00078e0002 */
[----:B--2---:R-:W-:Y:S01]  /*f230*/  HMMA.16816.F32 R168, R4, R20, R92 ;  /* 0x0000001404a8723c */ /* 0x004fe2000000185c */
[----:B------:R-:W-:Y:S01]  /*f240*/  IMAD.MOV.U32 R28, RZ, RZ, R24 ;  /* 0x000000ffff1c7224 */ /* 0x000fe200078e0018 */
[----:B------:R-:W-:Y:S01]  /*f250*/  MOV R29, R25 ;  /* 0x00000019001d7202 */ /* 0x000fe20000000f00 */
[----:B------:R-:W-:Y:S01]  /*f260*/  IMAD.MOV.U32 R30, RZ, RZ, R176 ;  /* 0x000000ffff1e7224 */ /* 0x000fe200078e00b0 */
[----:B------:R-:W-:Y:S01]  /*f270*/  MOV R31, R232 ;  /* 0x000000e8001f7202 */ /* 0x000fe20000000f00 */
[----:B------:R-:W2:Y:S02]  /*f280*/  LDSM.16.MT88.4 R24, [R188+0x16800] ;  /* 0x01680000bc18783b */ /* 0x000ea40000004200 */
[----:B------:R-:W-:Y:S01]  /*f290*/  MOV R93, R37 ;  /* 0x00000025005d7202 */ /* 0x000fe20000000f00 */
[----:B------:R-:W-:Y:S01]  /*f2a0*/  IMAD.MOV.U32 R92, RZ, RZ, R36 ;  /* 0x000000ffff5c7224 */ /* 0x000fe200078e0024 */
[----:B------:R-:W-:Y:S01]  /*f2b0*/  MOV R37, R3 ;  /* 0x0000000300257202 */ /* 0x000fe20000000f00 */
[----:B------:R-:W-:Y:S01]  /*f2c0*/  IMAD.WIDE.U32 R2, R0, -0x326172a9, RZ ;  /* 0xcd9e8d5700027825 */ /* 0x000fe200078e00ff */
[----:B------:R-:W-:-:S03]  /*f2d0*/  MOV R95, R28 ;  /* 0x0000001c005f7202 */ /* 0x000fc60000000f00 */
[----:B------:R-:W-:Y:S01]  /*f2e0*/  IMAD.MOV.U32 R94, RZ, RZ, R39 ;  /* 0x000000ffff5e7224 */ /* 0x000fe200078e0027 */
[----:B------:R-:W-:Y:S01]  /*f2f0*/  LOP3.LUT R3, R3, UR13, R92, 0x96, !PT ;  /* 0x0000000d03037c12 */ /* 0x000fe2000f8e965c */
[----:B------:R-:W-:Y:S01]  /*f300*/  IMAD.MOV.U32 R30, RZ, RZ, R29 ;  /* 0x000000ffff1e7224 */ /* 0x000fe200078e001d */
[----:B------:R-:W-:Y:S01]  /*f310*/  LOP3.LUT R0, R33, UR12, R2, 0x96, !PT ;  /* 0x0000000c21007c12 */ /* 0x000fe2000f8e9602 */
[----:B------:R-:W-:Y:S01]  /*f320*/  IMAD.MOV.U32 R36, RZ, RZ, R234 ;  /* 0x000000ffff247224 */ /* 0x000fe200078e00ea */
[C---:B---3--:R-:W-:Y:S01]  /*f330*/  HMMA.16816.F32 R164, R4.reuse, R16, R100 ;  /* 0x0000001004a4723c */ /* 0x048fe20000001864 */
[----:B------:R-:W-:Y:S01]  /*f340*/  MOV R93, R94 ;  /* 0x0000005e005d7202 */ /* 0x000fe20000000f00 */
[----:B------:R-:W-:Y:S01]  /*f350*/  IMAD.MOV.U32 R94, RZ, RZ, R95 ;  /* 0x000000ffff5e7224 */ /* 0x000fe200078e005f */
[----:B------:R-:W-:Y:S01]  /*f360*/  MOV R28, R129 ;  /* 0x00000081001c7202 */ /* 0x000fe20000000f00 */
[----:B------:R-:W-:Y:S02]  /*f370*/  IMAD.MOV.U32 R29, RZ, RZ, R130 ;  /* 0x000000ffff1d7224 */ /* 0x000fe400078e0082 */
[----:B------:R-:W-:Y:S01]  /*f380*/  HMMA.16816.F32 R148, R4, R18, R104 ;  /* 0x000000120494723c */ /* 0x000fe20000001868 */
[----:B------:R-:W3:Y:S01]  /*f390*/  LDSM.16.MT88.4 R16, [R187+0x16800] ;  /* 0x01680000bb10783b */ /* 0x000ee20000004200 */
[----:B------:R-:W-:Y:S01]  /*f3a0*/  MOV R95, R30 ;  /* 0x0000001e005f7202 */ /* 0x000fe20000000f00 */
[----:B------:R-:W-:-:S02]  /*f3b0*/  IMAD.MOV.U32 R232, RZ, RZ, R192 ;  /* 0x000000ffffe87224 */ /* 0x000fc400078e00c0 */
[----:B------:R-:W-:Y:S01]  /*f3c0*/  IMAD.MOV.U32 R30, RZ, RZ, R31 ;  /* 0x000000ffff1e7224 */ /* 0x000fe200078e001f */
[----:B-1----:R-:W-:Y:S01]  /*f3d0*/  HMMA.16816.F32 R140, R4, R12, R108 ;  /* 0x0000000c048c723c */ /* 0x002fe2000000186c */
[----:B------:R-:W-:Y:S01]  /*f3e0*/  IMAD.WIDE.U32 R2, R3, -0x2daee0ad, RZ ;  /* 0xd2511f5303027825 */ /* 0x000fe200078e00ff */
[----:B------:R-:W-:Y:S01]  /*f3f0*/  MOV R31, R36 ;  /* 0x00000024001f7202 */ /* 0x000fe20000000f00 */
[----:B------:R1:W5:Y:S01]  /*f400*/  LDL.LU R192, [R1+0xd4] ;  /* 0x0000d40001c07983 */ /* 0x0003620000300800 */
[----:B------:R-:W-:-:S03]  /*f410*/  MOV R36, R37 ;  /* 0x0000002500247202 */ /* 0x000fc60000000f00 */
[----:B------:R-:W-:Y:S01]  /*f420*/  IMAD.WIDE.U32 R12, R0, -0x2daee0ad, RZ ;  /* 0xd2511f53000c7825 */ /* 0x000fe200078e00ff */
[----:B------:R-:W-:-:S03]  /*f430*/  MOV R92, R94 ;  /* 0x0000005e005c7202 */ /* 0x000fc60000000f00 */
[----:B------:R-:W-:Y:S01]  /*f440*/  IMAD.MOV.U32 R37, RZ, RZ, R28 ;  /* 0x000000ffff257224 */ /* 0x000fe200078e001c */
[----:B------:R-:W-:Y:S02]  /*f450*/  MOV R28, R29 ;  /* 0x0000001d001c7202 */ /* 0x000fe40000000f00 */
[----:B------:R-:W-:Y:S01]  /*f460*/  MOV R29, R232 ;  /* 0x000000e8001d7202 */ /* 0x000fe20000000f00 */
[----:B------:R-:W-:Y:S01]  /*f470*/  IMAD.MOV.U32 R232, RZ, RZ, R233 ;  /* 0x000000ffffe87224 */ /* 0x000fe200078e00e9 */
[----:B------:R-:W-:Y:S01]  /*f480*/  LOP3.LUT R0, R13, UR7, R2, 0x96, !PT ;  /* 0x000000070d007c12 */ /* 0x000fe2000f8e9602 */
[----:B------:R-:W-:Y:S01]  /*f490*/  FFMA.FTZ R13, R93, UR20, -R10 ;  /* 0x000000145d0d7c23 */ /* 0x000fe2000801080a */
[----:B------:R-:W-:Y:S01]  /*f4a0*/  MOV R233, R237 ;  /* 0x000000ed00e97202 */ /* 0x000fe20000000f00 */
[----:B------:R-:W-:Y:S01]  /*f4b0*/  IMAD.MOV.U32 R94, RZ, RZ, R30 ;  /* 0x000000ffff5e7224 */ /* 0x000fe200078e001e */
[----:B------:R-:W-:Y:S02]  /*f4c0*/  LOP3.LUT R3, R3, UR11, R34, 0x96, !PT ;  /* 0x0000000b03037c12 */ /* 0x000fe4000f8e9622 */
[----:B------:R-:W-:-:S02]  /*f4d0*/  MOV R93, R95 ;  /* 0x0000005f005d7202 */ /* 0x000fc40000000f00 */
[----:B------:R-:W-:Y:S02]  /*f4e0*/  MOV R237, R241 ;  /* 0x000000f100ed7202 */ /* 0x000fe40000000f00 */
[----:B------:R-:W-:Y:S01]  /*f4f0*/  MOV R30, R31 ;  /* 0x0000001f001e7202 */ /* 0x000fe20000000f00 */
[----:B------:R-:W-:Y:S01]  /*f500*/  IMAD.MOV.U32 R31, RZ, RZ, R37 ;  /* 0x000000ffff1f7224 */ /* 0x000fe200078e0025 */
[----:B------:R-:W-:Y:S01]  /*f510*/  MOV R95, R36 ;  /* 0x00000024005f7202 */ /* 0x000fe20000000f00 */
[----:B------:R-:W-:Y:S01]  /*f520*/  IMAD.MOV.U32 R37, RZ, RZ, R232 ;  /* 0x000000ffff257224 */ /* 0x000fe200078e00e8 */
[----:B------:R-:W-:Y:S01]  /*f530*/  MOV R36, R28 ;  /* 0x0000001c00247202 */ /* 0x000fe20000000f00 */
[----:B------:R-:W-:Y:S01]  /*f540*/  IMAD.WIDE.U32 R34, R0, -0x326172a9, RZ ;  /* 0xcd9e8d5700227825 */ /* 0x000fe200078e00ff */
[----:B------:R-:W-:-:S03]  /*f550*/  MOV R28, R29 ;  /* 0x0000001d001c7202 */ /* 0x000fc60000000f00 */
[----:B------:R-:W-:Y:S01]  /*f560*/  FFMA.FTZ R0, R92, UR20, -R10 ;  /* 0x000000145c007c23 */ /* 0x000fe2000801080a */
[----:B------:R-:W-:Y:S01]  /*f570*/  MOV R29, R233 ;  /* 0x000000e9001d7202 */ /* 0x000fe20000000f00 */
[----:B------:R-:W-:Y:S01]  /*f580*/  IMAD.WIDE.U32 R2, R3, -0x326172a9, RZ ;  /* 0xcd9e8d5703027825 */ /* 0x000fe200078e00ff */
[----:B------:R-:W-:Y:S02]  /*f590*/  MOV R232, R237 ;  /* 0x000000ed00e87202 */ /* 0x000fe40000000f00 */
        /* <DEDUP_REMOVED lines=9> */
[----:B------:R-:W-:Y:S02]  /*f630*/  LOP3.LUT R3, R3, UR10, R32, 0x96, !PT ;  /* 0x0000000a03037c12 */ /* 0x000fe4000f8e9620 */
[----:B------:R-:W-:Y:S01]  /*f640*/  LOP3.LUT R14, R35, UR6, R2, 0x96, !PT ;  /* 0x00000006230e7c12 */ /* 0x000fe2000f8e9602 */
[----:B------:R-:W-:Y:S01]  /*f650*/  HMMA.16816.F32 R176, R4, R22, R96 ;  /* 0x0000001604b0723c */ /* 0x000fe20000001860 */
[----:B------:R-:W-:Y:S01]  /*f660*/  MOV R237, R239 ;  /* 0x000000ef00ed7202 */ /* 0x000fe20000000f00 */
[----:B------:R-:W-:Y:S01]  /*f670*/  IMAD.MOV.U32 R233, RZ, RZ, R238 ;  /* 0x000000ffffe97224 */ /* 0x000fe200078e00ee */
[----:B------:R4:W-:Y:S01]  /*f680*/  MUFU.EX2 R239, R13 ;  /* 0x0000000d00ef7308 */ /* 0x0009e20000000800 */
[----:B------:R-:W-:Y:S01]  /*f690*/  MOV R238, R242 ;  /* 0x000000f200ee7202 */ /* 0x000fe20000000f00 */
[----:B------:R-:W-:Y:S02]  /*f6a0*/  IMAD.WIDE.U32 R2, R3, -0x2daee0ad, RZ ;  /* 0xd2511f5303027825 */ /* 0x000fe400078e00ff */
[----:B------:R-:W-:-:S02]  /*f6b0*/  MOV R99, R93 ;  /* 0x0000005d00637202 */ /* 0x000fc40000000f00 */
[----:B------:R-:W-:Y:S01]  /*f6c0*/  MOV R93, R36 ;  /* 0x00000024005d7202 */ /* 0x000fe20000000f00 */
[----:B------:R-:W-:Y:S02]  /*f6d0*/  IMAD.MOV.U32 R232, RZ, RZ, R238 ;  /* 0x000000ffffe87224 */ /* 0x000fe400078e00ee */
[----:B------:R2:W1:Y:S01]  /*f6e0*/  MUFU.EX2 R238, R0 ;  /* 0x0000000000ee7308 */ /* 0x0004620000000800 */
[----:B----4-:R-:W-:Y:S01]  /*f6f0*/  FFMA.FTZ R13, R21, UR20, -R10 ;  /* 0x00000014150d7c23 */ /* 0x010fe2000801080a */
[----:B------:R-:W-:Y:S02]  /*f700*/  IMAD.MOV.U32 R21, RZ, RZ, R37 ;  /* 0x000000ffff157224 */ /* 0x000fe400078e0025 */
[----:B------:R-:W-:Y:S01]  /*f710*/  IMAD.WIDE.U32 R36, R14, -0x2daee0ad, RZ ;  /* 0xd2511f530e247825 */ /* 0x000fe200078e00ff */
[----:B------:R-:W-:-:S04]  /*f720*/  MOV R29, R237 ;  /* 0x000000ed001d7202 */ /* 0x000fc80000000f00 */
[----:B------:R-:W-:Y:S02]  /*f730*/  LOP3.LUT R2, R37, UR14, R2, 0x96, !PT ;  /* 0x0000000e25027c12 */ /* 0x000fe4000f8e9602 */
[----:B--2---:R-:W-:Y:S01]  /*f740*/  LOP3.LUT R0, R3, UR4, R12, 0x96, !PT ;  /* 0x0000000403007c12 */ /* 0x004fe2000f8e960c */
[----:B------:R-:W-:Y:S01]  /*f750*/  IMAD.MOV.U32 R20, RZ, RZ, R95 ;  /* 0x000000ffff147224 */ /* 0x000fe200078e005f */
[----:B------:R-:W-:Y:S01]  /*f760*/  MOV R95, R29 ;  /* 0x0000001d005f7202 */ /* 0x000fe20000000f00 */
[----:B------:R-:W-:-:S04]  /*f770*/  IMAD.WIDE.U32 R2, R2, -0x326172a9, RZ ;  /* 0xcd9e8d5702027825 */ /* 0x000fc800078e00ff */
[----:B------:R-:W-:Y:S01]  /*f780*/  FFMA.FTZ R12, R99, UR20, -R10 ;  /* 0x00000014630c7c23 */ /* 0x000fe2000801080a */
[----:B------:R-:W-:Y:S01]  /*f790*/  IMAD.WIDE.U32 R32, R0, -0x326172a9, RZ ;  /* 0xcd9e8d5700207825 */ /* 0x000fe200078e00ff */
[----:B------:R-:W-:-:S03]  /*f7a0*/  MOV R39, R235 ;  /* 0x000000eb00277202 */ /* 0x000fc60000000f00 */
        /* <DEDUP_REMOVED lines=8> */
[----:B------:R-:W-:Y:S01]  /*f830*/  HMMA.16816.F32 R128, R4, R24, R116 ;  /* 0x000000180480723c */ /* 0x000fe20000001874 */
[----:B------:R-:W-:Y:S02]  /*f840*/  LOP3.LUT R0, R3, UR24, R32, 0x96, !PT ;  /* 0x0000001803007c12 */ /* 0x000fe4000f8e9620 */
[----:B------:R-:W-:-:S03]  /*f850*/  MOV R237, R242 ;  /* 0x000000f200ed7202 */ /* 0x000fc60000000f00 */
[----:B------:R-:W-:Y:S01]  /*f860*/  HMMA.16816.F32 R120, R4, R26, R120 ;  /* 0x0000001a0478723c */ /* 0x000fe20000001878 */
[----:B------:R-:W-:-:S05]  /*f870*/  MOV R243, R244 ;  /* 0x000000f400f37202 */ /* 0x000fca0000000f00 */
[C---:B---3--:R-:W-:Y:S06]  /*f880*/  HMMA.16816.F32 R40, R4.reuse, R16, R40 ;  /* 0x000000100428723c */ /* 0x048fec0000001828 */
[----:B------:R-:W-:Y:S01]  /*f890*/  HMMA.16816.F32 R44, R4, R18, R44 ;  /* 0x00000012042c723c */ /* 0x000fe2000000182c */
[----:B------:R-:W-:Y:S01]  /*f8a0*/  MOV R94, R31 ;  /* 0x0000001f005e7202 */ /* 0x000fe20000000f00 */
[----:B------:R-:W-:Y:S01]  /*f8b0*/  IMAD.MOV.U32 R95, RZ, RZ, R236 ;  /* 0x000000ffff5f7224 */ /* 0x000fe200078e00ec */
[----:B------:R-:W-:Y:S01]  /*f8c0*/  MOV R242, R243 ;  /* 0x000000f300f27202 */ /* 0x000fe20000000f00 */
[----:B------:R-:W-:Y:S03]  /*f8d0*/  LDSM.16.MT88.4 R24, [R185+0x11000] ;  /* 0x01100000b918783b */ /* 0x000fe60000004200 */
[----:B------:R-:W-:Y:S01]  /*f8e0*/  FFMA.FTZ R4, R99, UR20, -R11 ;  /* 0x0000001463047c23 */ /* 0x000fe2000801080b */
[----:B------:R-:W-:Y:S01]  /*f8f0*/  MOV R99, R20 ;  /* 0x0000001400637202 */ /* 0x000fe20000000f00 */
[----:B------:R-:W2:Y:S01]  /*f900*/  LDSM.16.MT88.4 R16, [R188+0x11000] ;  /* 0x01100000bc10783b */ /* 0x000ea20000004200 */
[----:B------:R-:W-:-:S02]  /*f910*/  LOP3.LUT R5, R2, 0xffff, RZ, 0xc0, !PT ;  /* 0x0000ffff02057812 */ /* 0x000fc400078ec0ff */
[----:B------:R-:W-:Y:S01]  /*f920*/  MOV R20, R21 ;  /* 0x0000001500147202 */ /* 0x000fe20000000f00 */
[----:B------:R-:W-:Y:S01]  /*f930*/  IMAD.MOV.U32 R21, RZ, RZ, R92 ;  /* 0x000000ffff157224 */ /* 0x000fe200078e005c */
[----:B------:R-:W-:Y:S02]  /*f940*/  LOP3.LUT R3, R0, 0xffff, RZ, 0xc0, !PT ;  /* 0x0000ffff00037812 */ /* 0x000fe400078ec0ff */
[----:B------:R-:W-:Y:S02]  /*f950*/  MOV R92, R235 ;  /* 0x000000eb005c7202 */ /* 0x000fe40000000f00 */
[----:B------:R3:W-:Y:S01]  /*f960*/  MUFU.EX2 R235, R4 ;  /* 0x0000000400eb7308 */ /* 0x0007e20000000800 */
[----:B------:R-:W-:Y:S01]  /*f970*/  SHF.R.U32.HI R3, RZ, 0x8, R3 ;  /* 0x00000008ff037819 */ /* 0x000fe20000011603 */
[----:B------:R-:W-:Y:S01]  /*f980*/  IMAD.MOV.U32 R31, RZ, RZ, R237 ;  /* 0x000000ffff1f7224 */ /* 0x000fe200078e00ed */
[----:B------:R-:W-:Y:S01]  /*f990*/  MOV R98, R20 ;  /* 0x0000001400627202 */ /* 0x000fe20000000f00 */
[----:B------:R-:W-:Y:S01]  /*f9a0*/  FFMA.FTZ R6, R99, UR20, -R11 ;  /* 0x0000001463067c23 */ /* 0x000fe2000801080b */
[----:B------:R-:W-:Y:S01]  /*f9b0*/  IMAD.MOV.U32 R99, RZ, RZ, R21 ;  /* 0x000000ffff637224 */ /* 0x000fe200078e0015 */
[----:B------:R-:W-:-:S02]  /*f9c0*/  SHF.R.U32.HI R7, RZ, 0x10, R2 ;  /* 0x00000010ff077819 */ /* 0x000fc40000011602 */
[----:B------:R4:W-:Y:S01]  /*f9d0*/  MUFU.EX2 R237, R13 ;  /* 0x0000000d00ed7308 */ /* 0x0009e20000000800 */
[----:B------:R-:W-:Y:S02]  /*f9e0*/  MOV R29, R232 ;  /* 0x000000e8001d7202 */ /* 0x000fe40000000f00 */
[----:B------:R-:W-:Y:S02]  /*f9f0*/  SHF.R.U32.HI R5, RZ, 0x8, R5 ;  /* 0x00000008ff057819 */ /* 0x000fe40000011605 */
[----:B------:R-:W-:Y:S02]  /*fa00*/  MOV R20, R92 ;  /* 0x0000005c00147202 */ /* 0x000fe40000000f00 */
[----:B---3--:R-:W-:Y:S01]  /*fa10*/  LOP3.LUT R4, R0, 0xff, RZ, 0xc0, !PT ;  /* 0x000000ff00047812 */ /* 0x008fe200078ec0ff */
[----:B------:R3:W2:Y:S01]  /*fa20*/  MUFU.EX2 R236, R12 ;  /* 0x0000000c00ec7308 */ /* 0x0006a20000000800 */
[----:B------:R-:W-:Y:S01]  /*fa30*/  MOV R232, R242 ;  /* 0x000000f200e87202 */ /* 0x000fe20000000f00 */
[----:B------:R-:W-:Y:S01]  /*fa40*/  IMAD.MOV.U32 R92, RZ, RZ, R94 ;  /* 0x000000ffff5c7224 */ /* 0x000fe200078e005e */
[----:B------:R-:W-:-:S02]  /*fa50*/  MOV R21, R93 ;  /* 0x0000005d00157202 */ /* 0x000fc40000000f00 */
[----:B----4-:R-:W-:Y:S02]  /*fa60*/  SHF.R.U32.HI R13, RZ, 0x18, R2 ;  /* 0x00000018ff0d7819 */ /* 0x010fe40000011602 */
[----:B------:R-:W-:Y:S02]  /*fa70*/  MOV R93, R28 ;  /* 0x0000001c005d7202 */ /* 0x000fe40000000f00 */
[----:B------:R-:W-:Y:S02]  /*fa80*/  MOV R94, R234 ;  /* 0x000000ea005e7202 */ /* 0x000fe40000000f00 */
[----:B---3--:R-:W-:Y:S02]  /*fa90*/  LOP3.LUT R12, R2, 0xff, RZ, 0xc0, !PT ;  /* 0x000000ff020c7812 */ /* 0x008fe400078ec0ff */
[----:B------:R-:W-:Y:S01]  /*faa0*/  PRMT R2, R4, 0x5410, R3 ;  /* 0x0000541004027816 */ /* 0x000fe20000000003 */
[----:B------:R-:W-:Y:S01]  /*fab0*/  FFMA.FTZ R4, R98, UR20, -R11 ;  /* 0x0000001462047c23 */ /* 0x000fe2000801080b */
[----:B------:R-:W-:Y:S01]  /*fac0*/  SHF.R.U32.HI R3, RZ, 0x10, R0 ;  /* 0x00000010ff037819 */ /* 0x000fe20000011600 */
[----:B------:R-:W-:Y:S01]  /*fad0*/  IMAD.MOV.U32 R98, RZ, RZ, R99 ;  /* 0x000000ffff627224 */ /* 0x000fe200078e0063 */
[----:B------:R-:W-:-:S02]  /*fae0*/  PRMT R28, R12, 0x5410, R5 ;  /* 0x000054100c1c7816 */ /* 0x000fc40000000005 */
[----:B------:R-:W-:Y:S01]  /*faf0*/  MOV R99, R20 ;  /* 0x0000001400637202 */ /* 0x000fe20000000f00 */
[----:B------:R3:W-:Y:S01]  /*fb00*/  MUFU.EX2 R234, R6 ;  /* 0x0000000600ea7308 */ /* 0x0007e20000000800 */
[----:B------:R-:W-:Y:S01]  /*fb10*/  MOV R20, R21 ;  /* 0x0000001500147202 */ /* 0x000fe20000000f00 */
[----:B------:R-:W-:Y:S01]  /*fb20*/  IMAD.MOV.U32 R21, RZ, RZ, R92 ;  /* 0x000000ffff157224 */ /* 0x000fe200078e005c */
[----:B------:R-:W-:Y:S01]  /*fb30*/  LOP3.LUT R5, R3, 0xff, RZ, 0xc0, !PT ;  /* 0x000000ff03057812 */ /* 0x000fe200078ec0ff */
[----:B------:R-:W-:Y:S01]  /*fb40*/  FFMA.FTZ R3, R232, UR20, -R11 ;  /* 0x00000014e8037c23 */ /* 0x000fe2000801080b */
[----:B------:R-:W-:Y:S02]  /*fb50*/  SHF.R.U32.HI R12, RZ, 0x18, R0 ;  /* 0x00000018ff0c7819 */ /* 0x000fe40000011600 */
[----:B------:R-:W-:Y:S02]  /*fb60*/  MOV R92, R93 ;  /* 0x0000005d005c7202 */ /* 0x000fe40000000f00 */
[----:B------:R-:W-:Y:S01]  /*fb70*/  MOV R93, R94 ;  /* 0x0000005e005d7202 */ /* 0x000fe20000000f00 */
[----:B------:R-:W-:Y:S01]  /*fb80*/  IMAD.MOV.U32 R94, RZ, RZ, R233 ;  /* 0x000000ffff5e7224 */ /* 0x000fe200078e00e9 */
[----:B------:R-:W-:Y:S01]  /*fb90*/  MUFU.EX2 R232, R3 ;  /* 0x0000000300e87308 */ /* 0x000fe20000000800 */
[----:B------:R-:W-:-:S02]  /*fba0*/  PRMT R5, R5, 0x5410, R12 ;  /* 0x0000541005057816 */ /* 0x000fc4000000000c */
[----:B---3--:R-:W-:-:S05]  /*fbb0*/  LOP3.LUT R6, R7, 0xff, RZ, 0xc0, !PT ;  /* 0x000000ff07067812 */ /* 0x008fca00078ec0ff */
[----:B------:R3:W4:Y:S01]  /*fbc0*/  MUFU.EX2 R233, R4 ;  /* 0x0000000400e97308 */ /* 0x0007220000000800 */
[----:B------:R-:W-:Y:S01]  /*fbd0*/  IMAD.MOV.U32 R110, RZ, RZ, R20 ;  /* 0x000000ffff6e7224 */ /* 0x000fe200078e0014 */
[----:B------:R-:W-:Y:S02]  /*fbe0*/  PRMT R7, R6, 0x5410, R13 ;  /* 0x0000541006077816 */ /* 0x000fe4000000000d */
[----:B------:R-:W-:Y:S01]  /*fbf0*/  MOV R103, R21 ;  /* 0x0000001500677202 */ /* 0x000fe20000000f00 */
[----:B------:R-:W4:Y:S01]  /*fc00*/  LDSM.16.MT88.4 R12, [R187+0x11000] ;  /* 0x01100000bb0c783b */ /* 0x000f220000004200 */
[----:B------:R-:W-:-:S03]  /*fc10*/  HSET2.LE.AND R0, R2, R97, PT ;  /* 0x0000006102007233 */ /* 0x000fc60003803000 */
[----:B------:R-:W4:Y:S01]  /*fc20*/  LDSM.16.MT88.4 R20, [R186+0x11000] ;  /* 0x01100000ba14783b */ /* 0x000f220000004200 */
[----:B-1----:R-:W-:-:S04]  /*fc30*/  F2FP.F16.F32.PACK_AB R2, R238, R239 ;  /* 0x000000efee02723e */ /* 0x002fc800000000ff */
[----:B---3--:R-:W-:Y:S02]  /*fc40*/  LOP3.LUT R4, R0, R2, RZ, 0xc0, !PT ;  /* 0x0000000200047212 */ /* 0x008fe400078ec0ff */
[----:B------:R-:W-:Y:S02]  /*fc50*/  HSET2.LE.AND R0, R28, R97, PT ;  /* 0x000000611c007233 */ /* 0x000fe40003803000 */
[----:B--2---:R-:W-:-:S04]  /*fc60*/  F2FP.F16.F32.PACK_AB R2, R236, R237 ;  /* 0x000000edec02723e */ /* 0x004fc800000000ff */
[----:B------:R-:W-:Y:S02]  /*fc70*/  LOP3.LUT R6, R0, R2, RZ, 0xc0, !PT ;  /* 0x0000000200067212 */ /* 0x000fe400078ec0ff */
[----:B------:R-:W-:Y:S02]  /*fc80*/  HSET2.LE.AND R0, R7, R97, PT ;  /* 0x0000006107007233 */ /* 0x000fe40003803000 */
[----:B----4-:R-:W-:-:S04]  /*fc90*/  F2FP.F16.F32.PACK_AB R2, R232, R233 ;  /* 0x000000e9e802723e */ /* 0x010fc800000000ff */
[----:B------:R-:W-:Y:S02]  /*fca0*/  LOP3.LUT R7, R0, R2, RZ, 0xc0, !PT ;  /* 0x0000000200077212 */ /* 0x000fe400078ec0ff */
[----:B------:R-:W-:Y:S02]  /*fcb0*/  HSET2.LE.AND R0, R5, R97, PT ;  /* 0x0000006105007233 */ /* 0x000fe40003803000 */
[----:B------:R-:W-:-:S04]  /*fcc0*/  F2FP.F16.F32.PACK_AB R2, R234, R235 ;  /* 0x000000ebea02723e */ /* 0x000fc800000000ff */
[----:B------:R-:W-:-:S07]  /*fcd0*/  LOP3.LUT R5, R0, R2, RZ, 0xc0, !PT ;  /* 0x0000000200057212 */ /* 0x000fce00078ec0ff */
[C---:B------:R-:W-:Y:S06]  /*fce0*/  HMMA.16816.F32 R152, R4.reuse, R16, R152 ;  /* 0x000000100498723c */ /* 0x040fec0000001898 */
        /* <DEDUP_REMOVED lines=8> */
[C---:B------:R-:W-:Y:S06]  /*fd70*/  HMMA.16816.F32 R144, R4.reuse, R20, R144 ;  /* 0x000000140490723c */ /* 0x040fec0000001890 */
[----:B------:R-:W-:Y:S01]  /*fd80*/  HMMA.16816.F32 R52, R4, R22, R52 ;  /* 0x000000160434723c */ /* 0x000fe20000001834 */
[----:B------:R-:W4:Y:S01]  /*fd90*/  LDSM.16.MT88.4 R20, [R186+0x13000] ;  /* 0x01300000ba14783b */ /* 0x000f220000004200 */
[----:B------:R-:W-:Y:S01]  /*fda0*/  MOV R3, R98 ;  /* 0x0000006200037202 */ /* 0x000fe20000000f00 */
[----:B------:R-:W-:Y:S01]  /*fdb0*/  IMAD.MOV.U32 R98, RZ, RZ, R30 ;  /* 0x000000ffff627224 */ /* 0x000fe200078e001e */
[----:B------:R-:W-:-:S02]  /*fdc0*/  MOV R96, R31 ;  /* 0x0000001f00607202 */ /* 0x000fc40000000f00 */
[----:B------:R-:W-:Y:S02]  /*fdd0*/  MOV R107, R29 ;  /* 0x0000001d006b7202 */ /* 0x000fe40000000f00 */
[----:B------:R-:W4:Y:S01]  /*fde0*/  LDSM.16.MT88.4 R28, [R185+0x15000] ;  /* 0x01500000b91c783b */ /* 0x000f220000004200 */
[----:B------:R-:W-:Y:S01]  /*fdf0*/  MOV R111, R99 ;  /* 0x00000063006f7202 */ /* 0x000fe20000000f00 */
[----:B------:R-:W-:Y:S01]  /*fe00*/  IMAD.MOV.U32 R101, RZ, RZ, R93 ;  /* 0x000000ffff657224 */ /* 0x000fe200078e005d */
[----:B------:R-:W-:Y:S01]  /*fe10*/  MOV R102, R92 ;  /* 0x0000005c00667202 */ /* 0x000fe20000000f00 */
[----:B-1----:R-:W-:Y:S01]  /*fe20*/  HMMA.16816.F32 R88, R4, R16, R88 ;  /* 0x000000100458723c */ /* 0x002fe20000001858 */
[----:B------:R-:W-:Y:S02]  /*fe30*/  MOV R100, R94 ;  /* 0x0000005e00647202 */ /* 0x000fe40000000f00 */
[----:B------:R-:W-:-:S03]  /*fe40*/  MOV R99, R95 ;  /* 0x0000005f00637202 */ /* 0x000fc60000000f00 */
[----:B------:R-:W-:Y:S01]  /*fe50*/  HMMA.16816.F32 R92, R4, R18, R72 ;  /* 0x00000012045c723c */ /* 0x000fe20000001848 */
[----:B------:R-:W1:Y:S01]  /*fe60*/  LDSM.16.MT88.4 R16, [R187+0x15000] ;  /* 0x01500000bb10783b */ /* 0x000e620000004200 */
[----:B------:R-:W-:-:S04]  /*fe70*/  MOV R0, R99 ;  /* 0x0000006300007202 */ /* 0x000fc80000000f00 */
[----:B--2---:R-:W-:Y:S01]  /*fe80*/  HMMA.16816.F32 R64, R4, R24, R64 ;  /* 0x000000180440723c */ /* 0x004fe20000001840 */
[----:B------:R-:W-:Y:S01]  /*fe90*/  MOV R75, R96 ;  /* 0x00000060004b7202 */ /* 0x000fe20000000f00 */
[----:B------:R-:W-:Y:S01]  /*fea0*/  IMAD.MOV.U32 R72, RZ, RZ, R98 ;  /* 0x000000ffff487224 */ /* 0x000fe200078e0062 */
[----:B------:R-:W-:-:S03]  /*feb0*/  MOV R73, R97 ;  /* 0x0000006100497202 */ /* 0x000fc60000000f00 */
[C---:B------:R-:W-:Y:S01]  /*fec0*/  HMMA.16816.F32 R68, R4.reuse, R26, R68 ;  /* 0x0000001a0444723c */ /* 0x040fe20000001844 */
[----:B------:R-:W2:Y:S05]  /*fed0*/  LDSM.16.MT88.4 R24, [R186+0x15000] ;  /* 0x01500000ba18783b */ /* 0x000eaa0000004200 */
[C---:B---3--:R-:W-:Y:S06]  /*fee0*/  HMMA.16816.F32 R96, R4.reuse, R12, R80 ;  /* 0x0000000c0460723c */ /* 0x048fec0000001850 */
[----:B----4-:R-:W-:Y:S01]  /*fef0*/  HMMA.16816.F32 R76, R4, R20, R76 ;  /* 0x00000014044c723c */ /* 0x010fe2000000184c */
[----:B------:R-:W-:Y:S01]  /*ff00*/  MOV R81, R100 ;  /* 0x0000006400517202 */ /* 0x000fe20000000f00 */
[----:B------:R-:W-:Y:S01]  /*ff10*/  IMAD.MOV.U32 R80, RZ, RZ, R101 ;  /* 0x000000ffff507224 */ /* 0x000fe200078e0065 */
[----:B------:R-:W-:-:S02]  /*ff20*/  MOV R82, R102 ;  /* 0x0000006600527202 */ /* 0x000fc40000000f00 */
[----:B------:R-:W-:Y:S01]  /*ff30*/  MOV R83, R103 ;  /* 0x0000006700537202 */ /* 0x000fe20000000f00 */
[C---:B------:R-:W-:Y:S01]  /*ff40*/  HMMA.16816.F32 R84, R4.reuse, R22, R84 ;  /* 0x000000160454723c */ /* 0x040fe20000001854 */
[----:B------:R-:W3:Y:S05]  /*ff50*/  LDSM.16.MT88.4 R20, [R188+0x15000] ;  /* 0x01500000bc14783b */ /* 0x000eea0000004200 */
[----:B------:R-:W-:Y:S01]  /*ff60*/  HMMA.16816.F32 R100, R4, R14, R124 ;  /* 0x0000000e0464723c */ /* 0x000fe2000000187c */
[----:B------:R-:W4:Y:S01]  /*ff70*/  LDSM.16.MT88.4 R12, [R185+0x17000] ;  /* 0x01700000b90c783b */ /* 0x000f220000004200 */
[----:B------:R-:W-:-:S04]  /*ff80*/  IMAD.MOV.U32 R74, RZ, RZ, R107 ;  /* 0x000000ffff4a7224 */ /* 0x000fc800078e006b */
[C---:B------:R-:W-:Y:S07]  /*ff90*/  HMMA.16816.F32 R104, R4.reuse, R28, R156 ;  /* 0x0000001c0468723c */ /* 0x040fee000000189c */
[----:B------:R-:W-:Y:S01]  /*ffa0*/  IMAD.MOV.U32 R158, RZ, RZ, R110 ;  /* 0x000000ffff9e7224 */ /* 0x000fe200078e006e */
[----:B------:R-:W-:Y:S02]  /*ffb0*/  MOV R159, R111 ;  /* 0x0000006f009f7202 */ /* 0x000fe40000000f00 */
[C---:B------:R-:W-:Y:S01]  /*ffc0*/  HMMA.16816.F32 R108, R4.reuse, R30, R224 ;  /* 0x0000001e046c723c */ /* 0x040fe200000018e0 */
[----:B------:R-:W4:Y:S05]  /*ffd0*/  LDSM.16.MT88.4 R28, [R186+0x17000] ;  /* 0x01700000ba1c783b */ /* 0x000f2a0000004200 */
[C---:B-1----:R-:W-:Y:S06]  /*ffe0*/  HMMA.16816.F32 R124, R4.reuse, R16, R168 ;  /* 0x00000010047c723c */ /* 0x042fec00000018a8 */
[C---:B------:R-:W-:Y:S01]  /*fff0*/  HMMA.16816.F32 R176, R4.reuse, R18, R176 ;  /* 0x0000001204b0723c */ /* 0x040fe200000018b0 */
[----:B------:R-:W1:Y:S05]  /*10000*/  LDSM.16.MT88.4 R16, [R187+0x17000] ;  /* 0x01700000bb10783b */ /* 0x000e6a0000004200 */
[C---:B--2---:R-:W-:Y:S06]  /*10010*/  HMMA.16816.F32 R112, R4.reuse, R24, R228 ;  /* 0x000000180470723c */ /* 0x044fec00000018e4 */
[C---:B------:R-:W-:Y:S06]  /*10020*/  HMMA.16816.F32 R24, R4.reuse, R26, R220 ;  /* 0x0000001a0418723c */ /* 0x040fec00000018dc */
[----:B---3--:R-:W-:Y:S01]  /*10030*/  HMMA.16816.F32 R116, R4, R20, R180 ;  /* 0x000000140474723c */ /* 0x008fe200000018b4 */
[----:B------:R-:W-:-:S05]  /*10040*/  FFMA.FTZ R0, R0, UR20, -R10 ;  /* 0x0000001400007c23 */ /* 0x000fca000801080a */
[C---:B----4-:R-:W-:Y:S06]  /*10050*/  HMMA.16816.F32 R220, R4.reuse, R12, R164 ;  /* 0x0000000c04dc723c */ /* 0x050fec00000018a4 */
[C---:B------:R-:W-:Y:S01]  /*10060*/  HMMA.16816.F32 R180, R4.reuse, R14, R148 ;  /* 0x0000000e04b4723c */ /* 0x040fe20000001894 */
[----:B------:R-:W2:Y:S01]  /*10070*/  LDSM.16.MT88.4 R12, [R188+0x17000] ;  /* 0x01700000bc0c783b */ /* 0x000ea20000004200 */
[----:B------:R3:W-:Y:S01]  /*10080*/  MUFU.EX2 R226, R0 ;  /* 0x0000000000e27308 */ /* 0x0007e20000000800 */
[----:B------:R-:W-:Y:S02]  /*10090*/  LOP3.LUT R2, R33, UR15, R34, 0x96, !PT ;  /* 0x0000000f21027c12 */ /* 0x000fe4000f8e9622 */
[----:B------:R-:W-:Y:S01]  /*100a0*/  LDSM.16.MT88.4 R148, [R186+0x11800] ;  /* 0x01180000ba94783b */ /* 0x000fe20000004200 */
[C---:B------:R-:W-:Y:S06]  /*100b0*/  HMMA.16816.F32 R20, R4.reuse, R22, R172 ;  /* 0x000000160414723c */ /* 0x040fec00000018ac */
[----:B------:R-:W-:Y:S01]  /*100c0*/  HMMA.16816.F32 R168, R4, R30, R132 ;  /* 0x0000001e04a8723c */ /* 0x000fe20000001884 */
[----:B------:R-:W-:Y:S01]  /*100d0*/  LDSM.16.MT88.4 R164, [R187+0x11800] ;  /* 0x01180000bba4783b */ /* 0x000fe20000004200 */
[----:B---3--:R-:W-:-:S04]  /*100e0*/  FFMA.FTZ R0, R158, UR20, -R10 ;  /* 0x000000149e007c23 */ /* 0x008fc8000801080a */
[----:B------:R3:W4:Y:S01]  /*100f0*/  MUFU.EX2 R227, R0 ;  /* 0x0000000000e37308 */ /* 0x0007220000000800 */
[----:B------:R-:W-:Y:S01]  /*10100*/  HMMA.16816.F32 R172, R4, R28, R140 ;  /* 0x0000001c04ac723c */ /* 0x000fe2000000188c */
[----:B------:R-:W4:Y:S01]  /*10110*/  LDSM.16.MT88.4 R140, [R185+0x11800] ;  /* 0x01180000b98c783b */ /* 0x000f220000004200 */
[----:B---3--:R-:W-:-:S04]  /*10120*/  FFMA.FTZ R0, R159, UR20, -R10 ;  /* 0x000000149f007c23 */ /* 0x008fc8000801080a */
[----:B-1----:R-:W-:Y:S01]  /*10130*/  HMMA.16816.F32 R28, R4, R16, R40 ;  /* 0x00000010041c723c */ /* 0x002fe20000001828 */
[----:B------:R-:W1:Y:S01]  /*10140*/  LDSM.16.MT88.4 R156, [R188+0x11800] ;  /* 0x01180000bc9c783b */ /* 0x000e620000004200 */
[----:B------:R3:W-:Y:S03]  /*10150*/  MUFU.EX2 R229, R0 ;  /* 0x0000000000e57308 */ /* 0x0007e60000000800 */
[----:B------:R-:W1:Y:S01]  /*10160*/  LDSM.16.MT88.4 R40, [R185+0x13800] ;  /* 0x01380000b928783b */ /* 0x000e620000004200 */
[----:B---3--:R-:W-:-:S04]  /*10170*/  FFMA.FTZ R0, R80, UR20, -R10 ;  /* 0x0000001450007c23 */ /* 0x008fc8000801080a */
[----:B------:R3:W-:Y:S01]  /*10180*/  MUFU.EX2 R228, R0 ;  /* 0x0000000000e47308 */ /* 0x0007e20000000800 */
[----:B------:R-:W-:-:S07]  /*10190*/  FFMA.FTZ R10, R81, UR20, -R11 ;  /* 0x00000014510a7c23 */ /* 0x000fce000801080b */
[----:B------:R2:W-:Y:S01]  /*101a0*/  MUFU.EX2 R224, R10 ;  /* 0x0000000a00e07308 */ /* 0x0005e20000000800 */
[----:B---3--:R-:W-:Y:S01]  /*101b0*/  FFMA.FTZ R0, R83, UR20, -R11 ;  /* 0x0000001453007c23 */ /* 0x008fe2000801080b */
[----:B------:R-:W-:Y:S01]  /*101c0*/  MOV R83, R72 ;  /* 0x0000004800537202 */ /* 0x000fe20000000f00 */
[----:B------:R-:W-:Y:S01]  /*101d0*/  IMAD.MOV.U32 R72, RZ, RZ, R73 ;  /* 0x000000ffff487224 */ /* 0x000fe200078e0049 */
[----:B------:R-:W-:Y:S01]  /*101e0*/  MOV R73, R3 ;  /* 0x0000000300497202 */ /* 0x000fe20000000f00 */
[----:B------:R-:W-:-:S03]  /*101f0*/  IMAD.WIDE.U32 R2, R2, -0x2daee0ad, RZ ;  /* 0xd2511f5302027825 */ /* 0x000fc600078e00ff */
[----:B------:R3:W1:Y:S01]  /*10200*/  MUFU.EX2 R225, R0 ;  /* 0x0000000000e17308 */ /* 0x0006620000000800 */
[----:B--2---:R-:W-:Y:S01]  /*10210*/  LOP3.LUT R10, R2, 0xffff, RZ, 0xc0, !PT ;  /* 0x0000ffff020a7812 */ /* 0x004fe200078ec0ff */
[C---:B------:R-:W-:Y:S06]  /*10220*/  HMMA.16816.F32 R32, R4.reuse, R14, R120 ;  /* 0x0000000e0420723c */ /* 0x040fec0000001878 */
[----:B------:R-:W-:Y:S01]  /*10230*/  HMMA.16816.F32 R132, R4, R12, R128 ;  /* 0x0000000c0484723c */ /* 0x000fe20000001880 */
[----:B---3--:R-:W-:Y:S01]  /*10240*/  LOP3.LUT R0, R3, UR25, R36, 0x96, !PT ;  /* 0x0000001903007c12 */ /* 0x008fe2000f8e9624 */
[--C-:B------:R-:W-:Y:S01]  /*10250*/  FFMA.FTZ R3, R82, UR20, -R11.reuse ;  /* 0x0000001452037c23 */ /* 0x100fe2000801080b */
[----:B------:R-:W-:Y:S01]  /*10260*/  FFMA.FTZ R11, R83, UR20, -R11 ;  /* 0x00000014530b7c23 */ /* 0x000fe2000801080b */
[----:B------:R-:W-:-:S02]  /*10270*/  LOP3.LUT R14, R2, 0xff, RZ, 0xc0, !PT ;  /* 0x000000ff020e7812 */ /* 0x000fc400078ec0ff */
[----:B------:R-:W-:Y:S01]  /*10280*/  HMMA.16816.F32 R16, R4, R18, R44 ;  /* 0x000000120410723c */ /* 0x000fe2000000182c */
[----:B------:R2:W-:Y:S01]  /*10290*/  MUFU.EX2 R15, R3 ;  /* 0x00000003000f7308 */ /* 0x0005e20000000800 */
[----:B------:R-:W-:Y:S01]  /*102a0*/  SHF.R.U32.HI R12, RZ, 0x10, R2 ;  /* 0x00000010ff0c7819 */ /* 0x000fe20000011602 */
[----:B------:R-:W-:Y:S01]  /*102b0*/  IMAD.MOV.U32 R230, RZ, RZ, R74 ;  /* 0x000000ffffe67224 */ /* 0x000fe200078e004a */
[----:B------:R-:W-:Y:S01]  /*102c0*/  SHF.R.U32.HI R13, RZ, 0x18, R2 ;  /* 0x00000018ff0d7819 */ /* 0x000fe20000011602 */
[----:B------:R-:W-:Y:S01]  /*102d0*/  LDSM.16.MT88.4 R80, [R186+0x15800] ;  /* 0x01580000ba50783b */ /* 0x000fe20000004200 */
[----:B------:R-:W-:-:S03]  /*102e0*/  LOP3.LUT R2, R0, 0xffff, RZ, 0xc0, !PT ;  /* 0x0000ffff00027812 */ /* 0x000fc600078ec0ff */
[----:B------:R-:W3:Y:S01]  /*102f0*/  MUFU.EX2 R11, R11 ;  /* 0x0000000b000b7308 */ /* 0x000ee20000000800 */
[----:B------:R-:W-:Y:S01]  /*10300*/  LOP3.LUT R7, R0, 0xff, RZ, 0xc0, !PT ;  /* 0x000000ff00077812 */ /* 0x000fe200078ec0ff */
[----:B------:R-:W-:Y:S01]  /*10310*/  IMAD.MOV.U32 R241, RZ, RZ, R191 ;  /* 0x000000fffff17224 */ /* 0x000fe200078e00bf */
[--C-:B------:R-:W-:Y:S01]  /*10320*/  SHF.R.U32.HI R6, RZ, 0x18, R0.reuse ;  /* 0x00000018ff067819 */ /* 0x100fe20000011600 */
[----:B------:R-:W-:Y:S01]  /*10330*/  LDSM.16.MT88.4 R120, [R188+0x17800] ;  /* 0x01780000bc78783b */ /* 0x000fe20000004200 */
[----:B------:R-:W-:Y:S02]  /*10340*/  LOP3.LUT R4, R12, 0xff, RZ, 0xc0, !PT ;  /* 0x000000ff0c047812 */ /* 0x000fe400078ec0ff */
[----:B--2---:R-:W-:Y:S01]  /*10350*/  SHF.R.U32.HI R3, RZ, 0x10, R0 ;  /* 0x00000010ff037819 */ /* 0x004fe20000011600 */
[----:B------:R2:W5:Y:S01]  /*10360*/  LDL.LU R191, [R1+0xd0] ;  /* 0x0000d00001bf7983 */ /* 0x0005620000300800 */
[----:B------:R-:W-:Y:S02]  /*10370*/  SHF.R.U32.HI R0, RZ, 0x8, R10 ;  /* 0x00000008ff007819 */ /* 0x000fe4000001160a */
[----:B------:R-:W-:-:S02]  /*10380*/  SHF.R.U32.HI R5, RZ, 0x8, R2 ;  /* 0x00000008ff057819 */ /* 0x000fc40000011602 */
[----:B------:R-:W-:Y:S02]  /*10390*/  LOP3.LUT R3, R3, 0xff, RZ, 0xc0, !PT ;  /* 0x000000ff03037812 */ /* 0x000fe400078ec0ff */
[----:B------:R-:W-:Y:S02]  /*103a0*/  PRMT R0, R14, 0x5410, R0 ;  /* 0x000054100e007816 */ /* 0x000fe40000000000 */
[----:B------:R-:W-:Y:S02]  /*103b0*/  PRMT R2, R4, 0x5410, R13 ;  /* 0x0000541004027816 */ /* 0x000fe4000000000d */
[----:B------:R-:W-:Y:S02]  /*103c0*/  PRMT R4, R7, 0x5410, R5 ;  /* 0x0000541007047816 */ /* 0x000fe40000000005 */
[----:B------:R-:W-:Y:S02]  /*103d0*/  PRMT R3, R3, 0x5410, R6 ;  /* 0x0000541003037816 */ /* 0x000fe40000000006 */
[----:B------:R-:W-:-:S02]  /*103e0*/  HSET2.LE.AND R5, R0, R72, PT ;  /* 0x0000004800057233 */ /* 0x000fc40003803000 */
[--C-:B------:R-:W-:Y:S02]  /*103f0*/  HSET2.LE.AND R7, R2, R72.reuse, PT ;  /* 0x0000004802077233 */ /* 0x100fe40003803000 */
[--C-:B------:R-:W-:Y:S02]  /*10400*/  HSET2.LE.AND R0, R4, R72.reuse, PT ;  /* 0x0000004804007233 */ /* 0x100fe40003803000 */
[----:B------:R-:W-:Y:S02]  /*10410*/  HSET2.LE.AND R3, R3, R72, PT ;  /* 0x0000004803037233 */ /* 0x000fe40003803000 */
[----:B----4-:R-:W-:Y:S02]  /*10420*/  F2FP.F16.F32.PACK_AB R2, R227, R226 ;  /* 0x000000e2e302723e */ /* 0x010fe400000000ff */
[----:B-1----:R-:W-:Y:S02]  /*10430*/  F2FP.F16.F32.PACK_AB R4, R224, R225 ;  /* 0x000000e1e004723e */ /* 0x002fe400000000ff */
[----:B------:R-:W-:-:S02]  /*10440*/  F2FP.F16.F32.PACK_AB R6, R228, R229 ;  /* 0x000000e5e406723e */ /* 0x000fc400000000ff */
[----:B---3--:R-:W-:Y:S02]  /*10450*/  F2FP.F16.F32.PACK_AB R10, R11, R15 ;  /* 0x0000000f0b0a723e */ /* 0x008fe400000000ff */
[----:B------:R-:W-:Y:S02]  /*10460*/  LOP3.LUT R128, R0, R2, RZ, 0xc0, !PT ;  /* 0x0000000200807212 */ /* 0x000fe400078ec0ff */
[----:B------:R-:W-:Y:S02]  /*10470*/  LOP3.LUT R129, R3, R4, RZ, 0xc0, !PT ;  /* 0x0000000403817212 */ /* 0x000fe400078ec0ff */
[----:B------:R-:W-:Y:S02]  /*10480*/  LOP3.LUT R130, R5, R6, RZ, 0xc0, !PT ;  /* 0x0000000605827212 */ /* 0x000fe400078ec0ff */
[----:B------:R-:W-:Y:S01]  /*10490*/  LOP3.LUT R131, R7, R10, RZ, 0xc0, !PT ;  /* 0x0000000a07837212 */ /* 0x000fe200078ec0ff */
[----:B------:R-:W-:Y:S01]  /*104a0*/  IMAD.MOV.U32 R13, RZ, RZ, R39 ;  /* 0x000000ffff0d7224 */ /* 0x000fe200078e0027 */
[----:B------:R-:W-:Y:S01]  /*104b0*/  MOV R14, R38 ;  /* 0x00000026000e7202 */ /* 0x000fe20000000f00 */
[----:B------:R-:W-:Y:S01]  /*104c0*/  LDSM.16.MT88.4 R4, [R187+0x17800] ;  /* 0x01780000bb04783b */ /* 0x000fe20000004200 */
[----:B------:R-:W-:-:S03]  /*104d0*/  MOV R231, R73 ;  /* 0x0000004900e77202 */ /* 0x000fc60000000f00 */
[C---:B------:R-:W-:Y:S01]  /*104e0*/  HMMA.16816.F32 R136, R128.reuse, R140, R136 ;  /* 0x0000008c8088723c */ /* 0x040fe20000001888 */
[----:B------:R-:W-:Y:S02]  /*104f0*/  MOV R12, R75 ;  /* 0x0000004b000c7202 */ /* 0x000fe40000000f00 */
[----:B------:R-:W-:Y:S03]  /*10500*/  LDSM.16.MT88.4 R72, [R185+0x15800] ;  /* 0x01580000b948783b */ /* 0x000fe60000004200 */
[C---:B------:R-:W-:Y:S06]  /*10510*/  HMMA.16816.F32 R152, R128.reuse, R156, R152 ;  /* 0x0000009c8098723c */ /* 0x040fec0000001898 */
[C---:B------:R-:W-:Y:S01]  /*10520*/  HMMA.16816.F32 R140, R128.reuse, R142, R48 ;  /* 0x0000008e808c723c */ /* 0x040fe20000001830 */
[----:B------:R-:W1:Y:S05]  /*10530*/  LDSM.16.MT88.4 R48, [R186+0x13800] ;  /* 0x01380000ba30783b */ /* 0x000e6a0000004200 */
[C---:B------:R-:W-:Y:S01]  /*10540*/  HMMA.16816.F32 R156, R128.reuse, R158, R56 ;  /* 0x0000009e809c723c */ /* 0x040fe20000001838 */
[----:B------:R-:W3:Y:S05]  /*10550*/  LDSM.16.MT88.4 R56, [R188+0x13800] ;  /* 0x01380000bc38783b */ /* 0x000eea0000004200 */
[----:B------:R-:W-:Y:S01]  /*10560*/  HMMA.16816.F32 R36, R128, R40, R64 ;  /* 0x000000288024723c */ /* 0x000fe20000001840 */
[----:B------:R-:W4:Y:S01]  /*10570*/  LDSM.16.MT88.4 R64, [R187+0x13800] ;  /* 0x01380000bb40783b */ /* 0x000f220000004200 */
[----:B------:R-:W-:Y:S01]  /*10580*/  MOV R244, R190 ;  /* 0x000000be00f47202 */ /* 0x000fe20000000f00 */
[----:B------:R-:W-:Y:S01]  /*10590*/  FFMA.FTZ R2, R14, R9, R13 ;  /* 0x000000090e027223 */ /* 0x000fe2000001000d */
[----:B------:R-:W-:Y:S01]  /*105a0*/  FFMA.FTZ R0, R230, R8, R12 ;  /* 0x00000008e6007223 */ /* 0x000fe2000001000c */
[----:B------:R2:W5:Y:S02]  /*105b0*/  LDL.LU R190, [R1+0xcc] ;  /* 0x0000cc0001be7983 */ /* 0x0005640000300800 */
        /* <DEDUP_REMOVED lines=8> */
[----:B------:R-:W-:Y:S01]  /*10640*/  IMAD.MOV.U32 R243, RZ, RZ, R244 ;  /* 0x000000fffff37224 */ /* 0x000fe200078e00f4 */
[----:B------:R-:W-:Y:S01]  /*10650*/  MOV R244, R245 ;  /* 0x000000f500f47202 */ /* 0x000fe20000000f00 */
[----:B------:R-:W-:Y:S01]  /*10660*/  FADD.FTZ R2, R241, R2 ;  /* 0x00000002f1027221 */ /* 0x000fe20000010000 */
[----:B------:R-:W-:Y:S01]  /*10670*/  FADD.FTZ R0, R242, R0 ;  /* 0x00000000f2007221 */ /* 0x000fe20000010000 */
[----:B------:R-:W-:-:S02]  /*10680*/  MOV R248, R189 ;  /* 0x000000bd00f87202 */ /* 0x000fc40000000f00 */
[----:B------:R-:W-:Y:S01]  /*10690*/  MOV R245, R246 ;  /* 0x000000f600f57202 */ /* 0x000fe20000000f00 */
[----:B------:R-:W-:Y:S01]  /*106a0*/  FADD.FTZ R2, R243, R2 ;  /* 0x00000002f3027221 */ /* 0x000fe20000010000 */
[----:B------:R-:W-:Y:S02]  /*106b0*/  IMAD.MOV.U32 R246, RZ, RZ, R247 ;  /* 0x000000fffff67224 */ /* 0x000fe400078e00f7 */
[----:B------:R-:W-:Y:S01]  /*106c0*/  FADD.FTZ R0, R244, R0 ;  /* 0x00000000f4007221 */ /* 0x000fe20000010000 */
[----:B------:R-:W-:Y:S01]  /*106d0*/  MOV R247, R248 ;  /* 0x000000f800f77202 */ /* 0x000fe20000000f00 */
[----:B------:R-:W-:Y:S01]  /*106e0*/  FADD.FTZ R2, R245, R2 ;  /* 0x00000002f5027221 */ /* 0x000fe20000010000 */
[----:B------:R-:W-:Y:S01]  /*106f0*/  MOV R248, R249 ;  /* 0x000000f900f87202 */ /* 0x000fe20000000f00 */
[----:B------:R-:W-:Y:S01]  /*10700*/  FADD.FTZ R0, R246, R0 ;  /* 0x00000000f6007221 */ /* 0x000fe20000010000 */
[----:B------:R-:W-:Y:S02]  /*10710*/  IMAD.MOV.U32 R249, RZ, RZ, R250 ;  /* 0x000000fffff97224 */ /* 0x000fe400078e00fa */
[----:B------:R-:W-:Y:S01]  /*10720*/  FADD.FTZ R2, R247, R2 ;  /* 0x00000002f7027221 */ /* 0x000fe20000010000 */
[C---:B------:R-:W-:Y:S01]  /*10730*/  HMMA.16816.F32 R144, R128.reuse, R148, R144 ;  /* 0x000000948090723c */ /* 0x040fe20000001890 */
[----:B------:R-:W-:Y:S01]  /*10740*/  FADD.FTZ R0, R248, R0 ;  /* 0x00000000f8007221 */ /* 0x000fe20000010000 */
[----:B------:R-:W-:Y:S01]  /*10750*/  MOV R250, R251 ;  /* 0x000000fb00fa7202 */ /* 0x000fe20000000f00 */
[----:B------:R-:W-:Y:S01]  /*10760*/  FADD.FTZ R2, R249, R2 ;  /* 0x00000002f9027221 */ /* 0x000fe20000010000 */
[----:B------:R-:W-:Y:S01]  /*10770*/  MOV R251, R184 ;  /* 0x000000b800fb7202 */ /* 0x000fe20000000f00 */
[----:B------:R2:W5:Y:S01]  /*10780*/  LDL.LU R189, [R1+0xc8] ;  /* 0x0000c80001bd7983 */ /* 0x0005620000300800 */
[----:B------:R-:W-:Y:S01]  /*10790*/  HMMA.16816.F32 R148, R128, R150, R52 ;  /* 0x000000968094723c */ /* 0x000fe20000001834 */
[----:B------:R-:W-:-:S05]  /*107a0*/  FADD.FTZ R0, R252, R0 ;  /* 0x00000000fc007221 */ /* 0x000fca0000010000 */
[C---:B------:R-:W-:Y:S01]  /*107b0*/  HMMA.16816.F32 R160, R128.reuse, R164, R160 ;  /* 0x000000a480a0723c */ /* 0x040fe200000018a0 */
[----:B------:R-:W-:Y:S01]  /*107c0*/  FADD.FTZ R2, R250, R2 ;  /* 0x00000002fa027221 */ /* 0x000fe20000010000 */
[----:B------:R2:W5:Y:S04]  /*107d0*/  LDL.LU R184, [R1+0xc4] ;  /* 0x0000c40001b87983 */ /* 0x0005680000300800 */
[----:B------:R-:W-:Y:S01]  /*107e0*/  HMMA.16816.F32 R164, R128, R166, R60 ;  /* 0x000000a680a4723c */ /* 0x000fe2000000183c */
[----:B------:R-:W-:-:S05]  /*107f0*/  FADD.FTZ R0, R251, R0 ;  /* 0x00000000fb007221 */ /* 0x000fca0000010000 */
[C---:B------:R-:W-:Y:S06]  /*10800*/  HMMA.16816.F32 R40, R128.reuse, R42, R68 ;  /* 0x0000002a8028723c */ /* 0x040fec0000001844 */
[C---:B-1----:R-:W-:Y:S06]  /*10810*/  HMMA.16816.F32 R44, R128.reuse, R48, R76 ;  /* 0x00000030802c723c */ /* 0x042fec000000184c */
[C---:B---3--:R-:W-:Y:S01]  /*10820*/  HMMA.16816.F32 R52, R128.reuse, R56, R88 ;  /* 0x000000388034723c */ /* 0x048fe20000001858 */
[----:B------:R-:W1:Y:S05]  /*10830*/  LDSM.16.MT88.4 R88, [R188+0x15800] ;  /* 0x01580000bc58783b */ /* 0x000e6a0000004200 */
[C---:B----4-:R-:W-:Y:S01]  /*10840*/  HMMA.16816.F32 R60, R128.reuse, R64, R96 ;  /* 0x00000040803c723c */ /* 0x050fe20000001860 */
[----:B------:R-:W3:Y:S05]  /*10850*/  LDSM.16.MT88.4 R96, [R187+0x15800] ;  /* 0x01580000bb60783b */ /* 0x000eea0000004200 */
[C---:B------:R-:W-:Y:S01]  /*10860*/  HMMA.16816.F32 R68, R128.reuse, R72, R104 ;  /* 0x000000488044723c */ /* 0x040fe20000001868 */
[----:B------:R-:W4:Y:S05]  /*10870*/  LDSM.16.MT88.4 R104, [R185+0x17800] ;  /* 0x01780000b968783b */ /* 0x000f2a0000004200 */
[----:B------:R-:W-:Y:S01]  /*10880*/  HMMA.16816.F32 R76, R128, R80, R112 ;  /* 0x00000050804c723c */ /* 0x000fe20000001870 */
[----:B------:R-:W2:Y:S01]  /*10890*/  LDSM.16.MT88.4 R112, [R186+0x17800] ;  /* 0x01780000ba70783b */ /* 0x000ea20000004200 */
        /* <DEDUP_REMOVED lines=22> */
[C---:B-1----:R-:W-:Y:S06]  /*10a00*/  HMMA.16816.F32 R84, R128.reuse, R88, R116 ;  /* 0x000000588054723c */ /* 0x042fec0000001874 */
[C---:B---3--:R-:W-:Y:S06]  /*10a10*/  HMMA.16816.F32 R92, R128.reuse, R96, R124 ;  /* 0x00000060805c723c */ /* 0x048fec000000187c */
[C---:B----4-:R-:W-:Y:S06]  /*10a20*/  HMMA.16816.F32 R100, R128.reuse, R104, R220 ;  /* 0x000000688064723c */ /* 0x050fec00000018dc */
[C---:B--2---:R-:W-:Y:S06]  /*10a30*/  HMMA.16816.F32 R108, R128.reuse, R112, R172 ;  /* 0x00000070806c723c */ /* 0x044fec00000018ac */
        /* <DEDUP_REMOVED lines=9> */
[----:B------:R-:W-:-:S02]  /*10ad0*/  MOV R3, R218 ;  /* 0x000000da00037202 */ /* 0x000fc40000000f00 */
[----:B------:R-:W-:-:S15]  /*10ae0*/  MOV R132, R219 ;  /* 0x000000db00847202 */ /* 0x000fde0000000f00 */
[----:B------:R-:W-:-:S06]  /*10af0*/  NOP ;  /* 0x0000000000007918 */ /* 0x000fcc0000000000 */
.L_x_1251:
[----:B------:R-:W-:-:S06]  /*10b00*/  UISETP.GT.AND UP0, UPT, UR22, UR5, UPT ;  /* 0x000000051600728c */ /* 0x000fcc000bf04270 */
[----:B------:R-:W-:-:S13]  /*10b10*/  PLOP3.LUT P0, PT, PT, PT, UP0, 0x80, 0x0 ;  /* 0x000000000000781c */ /* 0x000fda0003f0f008 */
[----:B------:R-:W-:Y:S05]  /*10b20*/  @!P0 BRA `(.L_x_1255) ;  /* 0x0000005c00b48947 */ /* 0x000fea0003800000 */
[----:B------:R-:W2:Y:S01]  /*10b30*/  LDL.LU R6, [R1+0xbc] ;  /* 0x0000bc0001067983 */ /* 0x000ea20000300800 */
[----:B------:R-:W-:Y:S01]  /*10b40*/  ULDC UR4, c[0x0][0x2d0] ;  /* 0x0000b40000047ab9 */ /* 0x000fe20000000800 */
[----:B------:R-:W-:Y:S01]  /*10b50*/  ULDC.64 UR10, c[0x0][0x218] ;  /* 0x00008600000a7ab9 */ /* 0x000fe20000000a00 */
[----:B------:R-:W-:Y:S01]  /*10b60*/  ULDC.64 UR6, c[0x0][0x220] ;  /* 0x0000880000067ab9 */ /* 0x000fe20000000a00 */
[----:B------:R-:W3:Y:S01]  /*10b70*/  LDL.LU R9, [R1+0xa8] ;  /* 0x0000a80001097983 */ /* 0x000ee20000300800 */
[----:B------:R-:W1:Y:S01]  /*10b80*/  S2R R0, SR_TID.X ;  /* 0x0000000000007919 */ /* 0x000e620000002100 */
[----:B------:R-:W-:Y:S01]  /*10b90*/  IMAD.MOV.U32 R134, RZ, RZ, R3 ;  /* 0x000000ffff867224 */ /* 0x000fe200078e0003 */
[----:B------:R-:W-:Y:S01]  /*10ba0*/  UIADD3 UR12, UR22, -0x2, URZ ;  /* 0xfffffffe160c7890 */ /* 0x000fe2000fffe03f */
[----:B------:R-:W4:Y:S01]  /*10bb0*/  LDL.LU R8, [R1+0xc0] ;  /* 0x0000c00001087983 */ /* 0x000f220000300800 */
[----:B------:R-:W-:Y:S01]  /*10bc0*/  IMAD.MOV.U32 R133, RZ, RZ, R132 ;  /* 0x000000ffff857224 */ /* 0x000fe200078e0084 */
[----:B------:R-:W-:Y:S01]  /*10bd0*/  UMOV UR24, URZ ;  /* 0x0000003f00187c82 */ /* 0x000fe20008000000 */
[----:B------:R-:W-:Y:S01]  /*10be0*/  ULDC UR13, c[0x0][0x2d0] ;  /* 0x0000b400000d7ab9 */ /* 0x000fe20000000800 */
[----:B------:R-:W4:Y:S04]  /*10bf0*/  LDL.LU R2, [R1+0xb8] ;  /* 0x0000b80001027983 */ /* 0x000f280000300800 */
[----:B------:R-:W4:Y:S01]  /*10c00*/  LDL.LU R13, [R1+0x88] ;  /* 0x00008800010d7983 */ /* 0x000f220000300800 */
        /* <DEDUP_REMOVED lines=13> */
[----:B------:R-:W-:-:S03]  /*10ce0*/  UIADD3 UR23, UR22, -0x1, URZ ;  /* 0xffffffff16177890 */ /* 0x000fc6000fffe03f */
[----:B------:R-:W-:Y:S01]  /*10cf0*/  IMAD.MOV.U32 R11, RZ, RZ, R2 ;  /* 0x000000ffff0b7224 */ /* 0x000fe200078e0002 */
[----:B------:R-:W-:Y:S01]  /*10d00*/  IADD3 R2, P0, R6, UR28, RZ ;  /* 0x0000001c06027c10 */ /* 0x000fe2000ff1e0ff */
[----:B------:R-:W-:-:S03]  /*10d10*/  IMAD.U32 R4, RZ, RZ, UR29 ;  /* 0x0000001dff047e24 */ /* 0x000fc6000f8e00ff */
[----:B------:R-:W-:Y:S02]  /*10d20*/  LEA R14, P1, R2, UR10, 0x1 ;  /* 0x0000000a020e7c11 */ /* 0x000fe4000f8208ff */
[----:B------:R-:W-:Y:S02]  /*10d30*/  IADD3.X R6, R0, UR37, R7, P0, !PT ;  /* 0x0000002500067c10 */ /* 0x000fe400087fe407 */
[----:B------:R-:W-:Y:S01]  /*10d40*/  IADD3 R0, P0, R8, UR30, RZ ;  /* 0x0000001e08007c10 */ /* 0x000fe2000ff1e0ff */
[----:B------:R2:W-:Y:S01]  /*10d50*/  STL [R1+0x30], R14 ;  /* 0x0000300e01007387 */ /* 0x0005e20000100800 */
[----:B------:R-:W-:Y:S01]  /*10d60*/  LEA.HI.X R2, R2, UR11, R6, 0x1, P1 ;  /* 0x0000000b02027c11 */ /* 0x000fe200088f0c06 */
[----:B------:R-:W-:Y:S01]  /*10d70*/  ULDC.64 UR10, c[0x0][0x248] ;  /* 0x00009200000a7ab9 */ /* 0x000fe20000000a00 */
[----:B------:R-:W-:Y:S02]  /*10d80*/  IADD3.X R4, R4, UR40, R9, P0, !PT ;  /* 0x0000002804047c10 */ /* 0x000fe400087fe409 */
[----:B------:R-:W-:-:S04]  /*10d90*/  LEA R7, P0, R0, UR6, 0x1 ;  /* 0x0000000600077c11 */ /* 0x000fc8000f8008ff */
[----:B------:R-:W-:Y:S01]  /*10da0*/  LEA.HI.X R0, R0, UR7, R4, 0x1, P0 ;  /* 0x0000000700007c11 */ /* 0x000fe200080f0c04 */
[----:B------:R3:W-:Y:S01]  /*10db0*/  STL [R1+0x28], R7 ;  /* 0x0000280701007387 */ /* 0x0007e20000100800 */
[----:B------:R-:W-:Y:S01]  /*10dc0*/  SHF.R.S32.HI R4, RZ, 0x3, R10 ;  /* 0x00000003ff047819 */ /* 0x000fe2000001140a */
[----:B------:R-:W-:Y:S01]  /*10dd0*/  IMAD.WIDE.U32 R10, R11, -0x2daee0ad, RZ ;  /* 0xd2511f530b0a7825 */ /* 0x000fe200078e00ff */
[----:B------:R-:W-:Y:S01]  /*10de0*/  ULDC.64 UR6, c[0x0][0x250] ;  /* 0x0000940000067ab9 */ /* 0x000fe20000000a00 */
[----:B------:R4:W-:Y:S01]  /*10df0*/  STL [R1+0x2c], R2 ;  /* 0x00002c0201007387 */ /* 0x0009e20000100800 */
[----:B------:R-:W-:Y:S02]  /*10e00*/  SHF.R.S32.HI R5, RZ, 0x1f, R4 ;  /* 0x0000001fff057819 */ /* 0x000fe40000011404 */
[C---:B------:R-:W-:Y:S01]  /*10e10*/  IADD3 R8, P1, R4.reuse, 0x20, RZ ;  /* 0x0000002004087810 */ /* 0x040fe20007f3e0ff */
[----:B------:R-:W-:Y:S01]  /*10e20*/  STL [R1], R0 ;  /* 0x0000000001007387 */ /* 0x000fe20000100800 */
        /* <DEDUP_REMOVED lines=11> */
[----:B------:R-:W-:Y:S04]  /*10ee0*/  STL.64 [R1+0x8], R4 ;  /* 0x0000080401007387 */ /* 0x000fe80000100a00 */
        /* <DEDUP_REMOVED lines=19> */
.L_x_1258:
        /* <DEDUP_REMOVED lines=16> */
[----:B---3--:R-:W-:Y:S04]  /*11120*/  LEA.HI.X R135, R0, R183, R135, 0x6, P1 ;  /* 0x000000b700877211 */ /* 0x008fe800008f3487 */
[C---:B------:R-:W-:Y:S02]  /*11130*/  @!P2 LEA.HI.X R175, R132.reuse, R175, R135, 0x1, P0 ;  /* 0x000000af84afa211 */ /* 0x040fe400000f0c87 */
[----:B------:R-:W-:Y:S03]  /*11140*/  IADD3 R132, P1, R132, UR42, RZ ;  /* 0x0000002a84847c10 */ /* 0x000fe6000ff3e0ff */
[----:B------:R-:W-:Y:S01]  /*11150*/  @!PT LDS RZ, [RZ] ;  /* 0x00000000fffff984 */ /* 0x000fe20000000800 */
[----:B------:R-:W-:Y:S01]  /*11160*/  @!PT LDS RZ, [RZ] ;  /* 0x00000000fffff984 */ /* 0x000fe20000000800 */
[----:B------:R-:W-:Y:S01]  /*11170*/  @!PT LDS RZ, [RZ] ;  /* 0x00000000fffff984 */ /* 0x000fe20000000800 */
[----:B------:R1:W-:Y:S01]  /*11180*/  @!P2 LDGSTS.E.BYPASS.LTC128B.128 [R211+0x8000], desc[UR34][R174.64] ;  /* 0x08000000aed3afae */ /* 0x0003e2000b901d62 */
[C---:B-----5:R-:W-:Y:S02]  /*11190*/  @!P2 LEA R176, P0, R132.reuse, R176, 0x1 ;  /* 0x000000b084b0a211 */ /* 0x060fe400078008ff */
[----:B------:R-:W-:Y:S01]  /*111a0*/  IADD3.X R135, R135, UR41, RZ, P1, !PT ;  /* 0x0000002987877c10 */ /* 0x000fe20008ffe4ff */
[----:B------:R4:W-:Y:S01]  /*111b0*/  @P6 STS.128 [R211+0xa000], RZ ;  /* 0x00a000ffd3006388 */ /* 0x0009e20000000c00 */
[C---:B------:R-:W-:Y:S02]  /*111c0*/  IADD3 R0, P1, R132.reuse, UR42, RZ ;  /* 0x0000002a84007c10 */ /* 0x040fe4000ff3e0ff */
[----:B------:R-:W-:Y:S01]  /*111d0*/  @!P2 LEA.HI.X R177, R132, R177, R135, 0x1, P0 ;  /* 0x000000b184b1a211 */ /* 0x000fe200000f0c87 */
[----:B------:R-:W-:Y:S01]  /*111e0*/  @!PT LDS RZ, [RZ] ;  /* 0x00000000fffff984 */ /* 0x000fe20000000800 */
[----:B------:R-:W-:Y:S01]  /*111f0*/  @!PT LDS RZ, [RZ] ;  /* 0x00000000fffff984 */ /* 0x000fe20000000800 */
[----:B------:R-:W-:Y:S01]  /*11200*/  @!PT LDS RZ, [RZ] ;  /* 0x00000000fffff984 */ /* 0x000fe20000000800 */
[----:B------:R-:W-:Y:S01]  /*11210*/  @!P6 LDGSTS.E.BYPASS.LTC128B.128 [R211+0xa000], desc[UR34][R172.64+0x80] ;  /* 0x0a000080acd3efae */ /* 0x000fe2000b901d62 */
[----:B------:R-:W-:Y:S02]  /*11220*/  IADD3.X R135, R135, UR41, RZ, P1, !PT ;  /* 0x0000002987877c10 */ /* 0x000fe40008ffe4ff */
[C---:B------:R-:W-:Y:S01]  /*11230*/  IADD3 R132, P1, R0.reuse, UR42, RZ ;  /* 0x0000002a00847c10 */ /* 0x040fe2000ff3e0ff */
        /* <DEDUP_REMOVED lines=10> */
[----:B-1----:R-:W1:Y:S03]  /*112e0*/  @!P2 LDC.64 R174, c[0x0][0x218] ;  /* 0x00008600ffaeab82 */ /* 0x002e660000000a00 */
        /* <DEDUP_REMOVED lines=17> */
[C---:B-1----:R-:W-:Y:S03]  /*11400*/  @!P2 LEA R174, P0, R0.reuse, R174, 0x1 ;  /* 0x000000ae00aea211 */ /* 0x042fe600078008ff */
[----:B------:R-:W-:Y:S01]  /*11410*/  @!PT LDS RZ, [RZ] ;  /* 0x00000000fffff984 */ /* 0x000fe20000000800 */
[----:B------:R-:W-:Y:S01]  /*11420*/  @!PT LDS RZ, [RZ] ;  /* 0x00000000fffff984 */ /* 0x000fe20000000800 */
[----:B------:R-:W-:Y:S01]  /*11430*/  @!PT LDS RZ, [RZ] ;  /* 0x00000000fffff984 */ /* 0x000fe20000000800 */
[----:B------:R4:W-:Y:S01]  /*11440*/  @!P4 LDGSTS.E.BYPASS.LTC128B.128 [R211+0xe800], desc[UR34][R170.64+0x180] ;  /* 0x0e800180aad3cfae */ /* 0x0009e2000b901d62 */
[----:B------:R-:W-:Y:S02]  /*11450*/  @!P2 LEA.HI.X R175, R0, R175, R135, 0x1, P0 ;  /* 0x000000af00afa211 */ /* 0x000fe400000f0c87 */
[----:B------:R-:W-:Y:S01]  /*11460*/  IADD3.X R135, R135, UR41, RZ, P1, !PT ;  /* 0x0000002987877c10 */ /* 0x000fe20008ffe4ff */
        /* <DEDUP_REMOVED lines=10> */
[C---:B--2---:R-:W-:Y:S03]  /*11510*/  @!P2 LEA R172, P0, R132.reuse, R172, 0x1 ;  /* 0x000000ac84aca211 */ /* 0x044fe600078008ff */
        /* <DEDUP_REMOVED lines=33> */
.L_x_1256:
[----:B-12---:R-:W2:Y:S01]  /*11730*/  LDL.64 R2, [R1+0x58] ;  /* 0x0000580001027983 */ /* 0x006ea20000100a00 */
[----:B------:R-:W-:Y:S01]  /*11740*/  UIADD3 UR20, UR22, -0x1, URZ ;  /* 0xffffffff16147890 */ /* 0x000fe2000fffe03f */
[----:B------:R-:W-:Y:S04]  /*11750*/  DEPBAR.LE SB0, 0x0 ;  /* 0x000080000000791a */ /* 0x000fe80000000000 */
[----:B------:R-:W3:Y:S01]  /*11760*/  LDL.64 R226, [R1+0x8] ;  /* 0x0000080001e27983 */ /* 0x000ee20000100a00 */
        /* <DEDUP_REMOVED lines=14> */
[----:B------:R-:W4:Y:S04]  /*11850*/  LDL R24, [R1] ;  /* 0x0000000001187983 */ /* 0x000f280000100800 */
[----:B------:R-:W4:Y:S04]  /*11860*/  LDL R21, [R1+0x84] ;  /* 0x0000840001157983 */ /* 0x000f280000100800 */
[----:B------:R-:W4:Y:S04]  /*11870*/  LDL R11, [R1+0x70] ;  /* 0x00007000010b7983 */ /* 0x000f280000100800 */
[----:B------:R-:W4:Y:S04]  /*11880*/  LDL R28, [R1+0x74] ;  /* 0x00007400011c7983 */ /* 0x000f280000100800 */
[----:B------:R-:W4:Y:S04]  /*11890*/  LDL.64 R224, [R1+0x20] ;  /* 0x0000200001e07983 */ /* 0x000f280000100a00 */
[----:B------:R-:W4:Y:S04]  /*118a0*/  LDL R27, [R1+0x6c] ;  /* 0x00006c00011b7983 */ /* 0x000f280000100800 */
[----:B------:R-:W4:Y:S04]  /*118b0*/  LDL R26, [R1+0x64] ;  /* 0x00006400011a7983 */ /* 0x000f280000100800 */
[----:B------:R-:W4:Y:S04]  /*118c0*/  LDL.64 R222, [R1+0x18] ;  /* 0x0000180001de7983 */ /* 0x000f280000100a00 */
[----:B------:R-:W4:Y:S01]  /*118d0*/  LDL.64 R220, [R1+0x10] ;  /* 0x0000100001dc7983 */ /* 0x000f220000100a00 */
[----:B------:R-:W-:Y:S06]  /*118e0*/  BAR.SYNC.DEFER_BLOCKING 0x0 ;  /* 0x0000000000007b1d */ /* 0x000fec0000010000 */
[----:B------:R-:W-:Y:S04]  /*118f0*/  @P2 STS.128 [R211+0x10000], RZ ;  /* 0x010000ffd3002388 */ /* 0x000fe80000000c00 */
[----:B------:R-:W4:Y:S04]  /*11900*/  LDL R219, [R1+0x30] ;  /* 0x0000300001db7983 */ /* 0x000f280000100800 */
[----:B------:R-:W4:Y:S01]  /*11910*/  LDL R218, [R1+0x2c] ;  /* 0x00002c0001da7983 */ /* 0x000f220000100800 */
        /* <DEDUP_REMOVED lines=9> */
[----:B------:R-:W-:Y:S01]  /*119b0*/  ISETP.GE.AND P6, PT, R23, UR13, PT ;  /* 0x0000000d17007c0c */ /* 0x000fe2000bfc6270 */
[----:B------:R-:W-:Y:S01]  /*119c0*/  IMAD R8, R3, UR6, RZ ;  /* 0x0000000603087c24 */ /* 0x000fe2000f8e02ff */
[----:B------:R-:W-:Y:S02]  /*119d0*/  IADD3 R0, P1, R5, UR31, RZ ;  /* 0x0000001f05007c10 */ /* 0x000fe4000ff3e0ff */
        /* <DEDUP_REMOVED lines=76> */
[----:B------:R-:W-:Y:S01]  /*11ea0*/  @!P4 LDGSTS.E.BYPASS.LTC128B.128 [R211+0x16800], desc[UR34][R6.64+0x180] ;  /* 0x1680018006d3cfae */ /* 0x000fe2000b901d62 */
[----:B------:R-:W-:Y:S02]  /*11eb0*/  IMAD.U32 R0, RZ, RZ, UR25 ;  /* 0x00000019ff007e24 */ /* 0x000fe4000f8e00ff */
[----:B------:R-:W-:Y:S01]  /*11ec0*/  IMAD.IADD R3, R19, 0x1, R3 ;  /* 0x0000000113037824 */ /* 0x000fe200078e0203 */
[----:B------:R-:W-:Y:S04]  /*11ed0*/  @P2 STS.128 [R211+0x11000], RZ ;  /* 0x011000ffd3002388 */ /* 0x000fe80000000c00 */
[----:B------:R-:W-:Y:S01]  /*11ee0*/  @!PT LDS RZ, [RZ] ;  /* 0x00000000fffff984 */ /* 0x000fe20000000800 */
[----:B------:R-:W-:Y:S01]  /*11ef0*/  @!PT LDS RZ, [RZ] ;  /* 0x00000000fffff984 */ /* 0x000fe20000000800 */
[----:B------:R-:W-:Y:S01]  /*11f00*/  @!PT LDS RZ, [RZ] ;  /* 0x00000000fffff984 */ /* 0x000fe20000000800 */
[----:B------:R-:W-:Y:S01]  /*11f10*/  @!P2 LDGSTS.E.BYPASS.LTC128B.128 [R211+0x11000], desc[UR34][R12.64] ;  /* 0x110000000cd3afae */ /* 0x000fe2000b901d62 */
[----:B------:R-:W-:Y:S03]  /*11f20*/  LEA.HI.X R3, R18, R24, R3, 0x1, P0 ;  /* 0x0000001812037211 */ /* 0x000fe600000f0c03 */
        /* <DEDUP_REMOVED lines=60> */
[C---:B------:R-:W-:Y:S06]  /*122f0*/  HMMA.16816.F32 R12, R172.reuse, R180, R12 ;  /* 0x000000b4ac0c723c */ /* 0x040fec000000180c */
[C---:B------:R-:W-:Y:S01]  /*12300*/  HMMA.16816.F32 R16, R172.reuse, R182, R16 ;  /* 0x000000b6ac10723c */ /* 0x040fe20000001810 */
[----:B------:R-:W-:Y:S05]  /*12310*/  LDSM.16.M88.4 R180, [R190+0x8000] ;  /* 0x00800000beb4783b */ /* 0x000fea0000000200 */
[C---:B-1----:R-:W-:Y:S06]  /*12320*/  HMMA.16816.F32 R20, R172.reuse, R168, R20 ;  /* 0x000000a8ac14723c */ /* 0x042fec0000001814 */
[C---:B------:R-:W-:Y:S01]  /*12330*/  HMMA.16816.F32 R24, R172.reuse, R170, R24 ;  /* 0x000000aaac18723c */ /* 0x040fe20000001818 */
[----:B------:R-:W1:Y:S05]  /*12340*/  LDSM.16.M88.4 R168, [R194] ;  /* 0x00000000c2a8783b */ /* 0x000e6a0000000200 */
        /* <DEDUP_REMOVED lines=16> */
[----:B------:R-:W-:Y:S01]  /*12450*/  LDSM.16.M88.4 R180, [R189+0x1800] ;  /* 0x00180000bdb4783b */ /* 0x000fe20000000200 */
[C---:B--2---:R-:W-:Y:S06]  /*12460*/  HMMA.16816.F32 R4, R172.reuse, R176, R4 ;  /* 0x000000b0ac04723c */ /* 0x044fec0000001804 */
[C---:B------:R-:W-:Y:S01]  /*12470*/  HMMA.16816.F32 R8, R172.reuse, R178, R8 ;  /* 0x000000b2ac08723c */ /* 0x040fe20000001808 */
[----:B------:R-:W2:Y:S05]  /*12480*/  LDSM.16.M88.4 R176, [R189+0x1000] ;  /* 0x00100000bdb0783b */ /* 0x000eaa0000000200 */
        /* <DEDUP_REMOVED lines=10> */
[C---:B-1----:R-:W-:Y:S06]  /*12530*/  HMMA.16816.F32 R4, R168.reuse, R176, R4 ;  /* 0x000000b0a804723c */ /* 0x042fec0000001804 */
[C---:B------:R-:W-:Y:S01]  /*12540*/  HMMA.16816.F32 R8, R168.reuse, R178, R8 ;  /* 0x000000b2a808723c */ /* 0x040fe20000001808 */
[----:B------:R-:W1:Y:S05]  /*12550*/  LDSM.16.M88.4 R176, [R184+0xb000] ;  /* 0x00b00000b8b0783b */ /* 0x000e6a0000000200 */
[C---:B--2---:R-:W-:Y:S06]  /*12560*/  HMMA.16816.F32 R12, R168.reuse, R172, R12 ;  /* 0x000000aca80c723c */ /* 0x044fec000000180c */
[C---:B------:R-:W-:Y:S01]  /*12570*/  HMMA.16816.F32 R16, R168.reuse, R174, R16 ;  /* 0x000000aea810723c */ /* 0x040fe20000001810 */
[----:B------:R-:W-:Y:S05]  /*12580*/  LDSM.16.M88.4 R172, [R192+0x2000] ;  /* 0x00200000c0ac783b */ /* 0x000fea0000000200 */
[C---:B-1----:R-:W-:Y:S06]  /*12590*/  HMMA.16816.F32 R20, R168.reuse, R176, R20 ;  /* 0x000000b0a814723c */ /* 0x042fec0000001814 */
[C---:B------:R-:W-:Y:S01]  /*125a0*/  HMMA.16816.F32 R24, R168.reuse, R178, R24 ;  /* 0x000000b2a818723c */ /* 0x040fe20000001818 */
[----:B------:R-:W1:Y:S05]  /*125b0*/  LDSM.16.M88.4 R176, [R207] ;  /* 0x00000000cfb0783b */ /* 0x000e6a0000000200 */
[C---:B------:R-:W-:Y:S06]  /*125c0*/  HMMA.16816.F32 R28, R168.reuse, R180, R28 ;  /* 0x000000b4a81c723c */ /* 0x040fec000000181c */
[----:B------:R-:W-:Y:S01]  /*125d0*/  HMMA.16816.F32 R32, R168, R182, R32 ;  /* 0x000000b6a820723c */ /* 0x000fe20000001820 */
[----:B------:R-:W2:Y:S04]  /*125e0*/  LDSM.16.M88.4 R168, [R206] ;  /* 0x00000000cea8783b */ /* 0x000ea80000000200 */
[----:B------:R-:W-:Y:S01]  /*125f0*/  LDSM.16.M88.4 R180, [R204] ;  /* 0x00000000ccb4783b */ /* 0x000fe20000000200 */
[C---:B-1----:R-:W-:Y:S06]  /*12600*/  HMMA.16816.F32 R4, R172.reuse, R176, R4 ;  /* 0x000000b0ac04723c */ /* 0x042fec0000001804 */
[C---:B------:R-:W-:Y:S01]  /*12610*/  HMMA.16816.F32 R8, R172.reuse, R178, R8 ;  /* 0x000000b2ac08723c */ /* 0x040fe20000001808 */
[----:B------:R-:W1:Y:S05]  /*12620*/  LDSM.16.M88.4 R176, [R205] ;  /* 0x00000000cdb0783b */ /* 0x000e6a0000000200 */
[C---:B--2---:R-:W-:Y:S06]  /*12630*/  HMMA.16816.F32 R12, R172.reuse, R168, R12 ;  /* 0x000000a8ac0c723c */ /* 0x044fec000000180c */
[C---:B------:R-:W-:Y:S01]  /*12640*/  HMMA.16816.F32 R16, R172.reuse, R170, R16 ;  /* 0x000000aaac10723c */ /* 0x040fe20000001810 */
[----:B------:R-:W-:Y:S05]  /*12650*/  LDSM.16.M88.4 R168, [R194+0x2000] ;  /* 0x00200000c2a8783b */ /* 0x000fea0000000200 */
[C---:B-1----:R-:W-:Y:S06]  /*12660*/  HMMA.16816.F32 R20, R172.reuse, R176, R20 ;  /* 0x000000b0ac14723c */ /* 0x042fec0000001814 */
        /* <DEDUP_REMOVED lines=122> */
[----:B------:R-:W3:Y:S01]  /*12e10*/  LDSM.16.M88.4 R180, [R189+0x7000] ;  /* 0x00700000bdb4783b */ /* 0x000ee20000000200 */
[C---:B-1----:R-:W-:Y:S06]  /*12e20*/  HMMA.16816.F32 R4, R172.reuse, R176, R4 ;  /* 0x000000b0ac04723c */ /* 0x042fec0000001804 */
[C---:B------:R-:W-:Y:S01]  /*12e30*/  HMMA.16816.F32 R8, R172.reuse, R178, R8 ;  /* 0x000000b2ac08723c */ /* 0x040fe20000001808 */
[----:B------:R-:W1:Y:S01]  /*12e40*/  LDSM.16.M88.4 R176, [R189+0x7800] ;  /* 0x00780000bdb0783b */ /* 0x000e620000000200 */
[----:B------:R-:W-:Y:S04]  /*12e50*/  DEPBAR.LE SB0, 0x0 ;  /* 0x000080000000791a */ /* 0x000fe80000000000 */
[C---:B--2---:R-:W-:Y:S01]  /*12e60*/  HMMA.16816.F32 R12, R172.reuse, R168, R12 ;  /* 0x000000a8ac0c723c */ /* 0x044fe2000000180c */
[----:B------:R-:W-:Y:S05]  /*12e70*/  BAR.SYNC.DEFER_BLOCKING 0x0 ;  /* 0x0000000000007b1d */ /* 0x000fea0000010000 */
[C---:B------:R-:W-:Y:S06]  /*12e80*/  HMMA.16816.F32 R16, R172.reuse, R170, R16 ;  /* 0x000000aaac10723c */ /* 0x040fec0000001810 */
[C---:B---3--:R-:W-:Y:S05]  /*12e90*/  HMMA.16816.F32 R20, R172.reuse, R180, R20 ;  /* 0x000000b4ac14723c */ /* 0x048fea0000001814 */
[C---:B------:R-:W-:Y:S01]  /*12ea0*/  LEA R170, P1, R0.reuse, R222, 0x6 ;  /* 0x000000de00aa7211 */ /* 0x040fe200078230ff */
[C---:B------:R-:W-:Y:S05]  /*12eb0*/  HMMA.16816.F32 R24, R172.reuse, R182, R24 ;  /* 0x000000b6ac18723c */ /* 0x040fea0000001818 */
[C---:B------:R-:W-:Y:S02]  /*12ec0*/  LEA R180, P0, R0.reuse, R226, 0x6 ;  /* 0x000000e200b47211 */ /* 0x040fe400078030ff */
[C---:B------:R-:W-:Y:S04]  /*12ed0*/  LEA.HI.X.SX32 R171, R0.reuse, R223, 0x6, P1 ;  /* 0x000000df00ab7211 */ /* 0x040fe800008f36ff */
[C---:B------:R-:W-:Y:S01]  /*12ee0*/  LEA.HI.X.SX32 R181, R0.reuse, R227, 0x6, P0 ;  /* 0x000000e300b57211 */ /* 0x040fe200000f36ff */
[----:B------:R-:W-:Y:S01]  /*12ef0*/  IMAD R3, R171, UR10, RZ ;  /* 0x0000000aab037c24 */ /* 0x000fe2000f8e02ff */
[----:B------:R-:W-:Y:S03]  /*12f00*/  LEA R168, P0, R0, R220, 0x6 ;  /* 0x000000dc00a87211 */ /* 0x000fe600078030ff */
[----:B------:R-:W-:Y:S01]  /*12f10*/  IMAD R3, R170, UR11, R3 ;  /* 0x0000000baa037c24 */ /* 0x000fe2000f8e0203 */
[C---:B-1----:R-:W-:Y:S03]  /*12f20*/  HMMA.16816.F32 R28, R172.reuse, R176, R28 ;  /* 0x000000b0ac1c723c */ /* 0x042fe6000000181c */
[----:B------:R-:W-:Y:S01]  /*12f30*/  LEA.HI.X.SX32 R169, R0, R221, 0x6, P0 ;  /* 0x000000dd00a97211 */ /* 0x000fe200000f36ff */
[----:B------:R-:W-:Y:S02]  /*12f40*/  IMAD R0, R181, UR10, RZ ;  /* 0x0000000ab5007c24 */ /* 0x000fe4000f8e02ff */
[----:B------:R-:W-:Y:S05]  /*12f50*/  HMMA.16816.F32 R32, R172, R178, R32 ;  /* 0x000000b2ac20723c */ /* 0x000fea0000001820 */
[C---:B------:R-:W-:Y:S06]  /*12f60*/  IMAD R0, R180.reuse, UR11, R0 ;  /* 0x0000000bb4007c24 */ /* 0x040fec000f8e0200 */
[----:B------:R-:W-:Y:S04]  /*12f70*/  IMAD.WIDE.U32 R180, R180, UR10, RZ ;  /* 0x0000000ab4b47c25 */ /* 0x000fe8000f8e00ff */
[----:B------:R-:W-:Y:S01]  /*12f80*/  IMAD.WIDE.U32 R178, R2, UR10, RZ ;  /* 0x0000000a02b27c25 */ /* 0x000fe2000f8e00ff */
[-C--:B------:R-:W-:Y:S03]  /*12f90*/  LEA R172, P0, R180, R219.reuse, 0x1 ;  /* 0x000000dbb4ac7211 */ /* 0x080fe600078008ff */
[----:B------:R-:W-:Y:S02]  /*12fa0*/  IMAD R2, R169, UR10, RZ ;  /* 0x0000000aa9027c24 */ /* 0x000fe4000f8e02ff */
[----:B------:R-:W-:Y:S02]  /*12fb0*/  IMAD.IADD R135, R181, 0x1, R0 ;  /* 0x00000001b5877824 */ /* 0x000fe400078e0200 */
[----:B------:R-:W-:Y:S01]  /*12fc0*/  IMAD.WIDE.U32 R176, R170, UR10, RZ ;  /* 0x0000000aaab07c25 */ /* 0x000fe2000f8e00ff */
[-C--:B------:R-:W-:Y:S02]  /*12fd0*/  LEA R170, P3, R178, R219.reuse, 0x1 ;  /* 0x000000dbb2aa7211 */ /* 0x080fe400078608ff */
[-C--:B------:R-:W-:Y:S01]  /*12fe0*/  LEA.HI.X R173, R180, R218.reuse, R135, 0x1, P0 ;  /* 0x000000dab4ad7211 */ /* 0x080fe200000f0c87 */
[C---:B------:R-:W-:Y:S02]  /*12ff0*/  IMAD R0, R168.reuse, UR11, R2 ;  /* 0x0000000ba8007c24 */ /* 0x040fe4000f8e0202 */
[----:B------:R-:W-:Y:S01]  /*13000*/  IMAD.WIDE.U32 R174, R168, UR10, RZ ;  /* 0x0000000aa8ae7c25 */ /* 0x000fe2000f8e00ff */
[-C--:B------:R-:W-:Y:S03]  /*13010*/  LEA R168, P1, R176, R219.reuse, 0x1 ;  /* 0x000000dbb0a87211 */ /* 0x080fe600078208ff */
[----:B------:R-:W-:Y:S01]  /*13020*/  IMAD.IADD R3, R177, 0x1, R3 ;  /* 0x00000001b1037824 */ /* 0x000fe200078e0203 */
[----:B------:R-:W-:Y:S01]  /*13030*/  LEA R2, P0, R174, R219, 0x1 ;  /* 0x000000dbae027211 */ /* 0x000fe200078008ff */
[----:B------:R-:W-:Y:S02]  /*13040*/  IMAD.IADD R0, R175, 0x1, R0 ;  /* 0x00000001af007824 */ /* 0x000fe400078e0200 */
[----:B------:R-:W-:Y:S01]  /*13050*/  IMAD.IADD R132, R179, 0x1, R132 ;  /* 0x00000001b3847824 */ /* 0x000fe200078e0284 */
[-C--:B------:R-:W-:Y:S02]  /*13060*/  LEA.HI.X R169, R176, R218.reuse, R3, 0x1, P1 ;  /* 0x000000dab0a97211 */ /* 0x080fe400008f0c03 */
[-C--:B------:R-:W-:Y:S02]  /*13070*/  LEA.HI.X R3, R174, R218.reuse, R0, 0x1, P0 ;  /* 0x000000daae037211 */ /* 0x080fe400000f0c00 */
[----:B------:R-:W-:Y:S02]  /*13080*/  PLOP3.LUT P0, PT, PT, PT, UP0, 0x80, 0x0 ;  /* 0x000000000000781c */ /* 0x000fe40003f0f008 */
[----:B------:R-:W-:Y:S11]  /*13090*/  LEA.HI.X R171, R178, R218, R132, 0x1, P3 ;  /* 0x000000dab2ab7211 */ /* 0x000ff600018f0c84 */
[----:B------:R-:W-:Y:S05]  /*130a0*/  @P0 BRA `(.L_x_1258) ;  /* 0xffffffdc00dc0947 */ /* 0x000fea000383ffff */
.L_x_1257:
[----:B------:R-:W2:Y:S01]  /*130b0*/  LDL.64 R250, [R1+0x40] ;  /* 0x0000400001fa7983 */ /* 0x000ea20000100a00 */
[----:B------:R-:W-:Y:S01]  /*130c0*/  IMAD.U32 R0, RZ, RZ, UR20 ;  /* 0x00000014ff007e24 */ /* 0x000fe2000f8e00ff */
[----:B------:R-:W-:Y:S01]  /*130d0*/  USHF.L.U32 UR36, UR20, 0x1, URZ ;  /* 0x0000000114247899 */ /* 0x000fe2000800063f */
[----:B------:R-:W1:Y:S01]  /*130e0*/  LDC.U8 R226, c[0x0][0x388] ;  /* 0x0000e200ffe27b82 */ /* 0x000e620000000000 */
[----:B------:R-:W-:Y:S01]  /*130f0*/  UIADD3 UR22, UR39, -0x4498517b, URZ ;  /* 0xbb67ae8527167890 */ /* 0x000fe2000fffe03f */
[----:B----4-:R-:W3:Y:S01]  /*13100*/  S2R R2, SR_TID.X ;  /* 0x0000000000027919 */ /* 0x010ee20000002100 */
[----:B------:R-:W-:Y:S05]  /*13110*/  UIADD3 UR33, UR38, -0x61c88647, URZ ;  /* 0x9e3779b926217890 */ /* 0x000fea000fffe03f */
[----:B------:R-:W1:Y:S01]  /*13120*/  LDC.U8 R225, c[0x0][0x388] ;  /* 0x0000e200ffe17b82 */ /* 0x000e620000000000 */
[----:B------:R-:W-:Y:S01]  /*13130*/  UIADD3 UR32, UR38, 0x3c6ef372, URZ ;  /* 0x3c6ef37226207890 */ /* 0x000fe2000fffe03f */
[----:B------:R-:W4:Y:S01]  /*13140*/  LDL.64 R228, [R1+0x38] ;  /* 0x0000380001e47983 */ /* 0x000f220000100a00 */
[----:B------:R-:W-:Y:S02]  /*13150*/  UIADD3 UR30, UR39, 0x76cf5d0a, URZ ;  /* 0x76cf5d0a271e7890 */ /* 0x000fe4000fffe03f */
[----:B------:R-:W-:Y:S02]  /*13160*/  UIADD3 UR28, UR39, 0x32370b8f, URZ ;  /* 0x32370b8f271c7890 */ /* 0x000fe4000fffe03f */
[----:B------:R-:W-:Y:S01]  /*13170*/  UIADD3 UR29, UR38, -0x255992d5, URZ ;  /* 0xdaa66d2b261d7890 */ /* 0x000fe2000fffe03f */
[----:B------:R-:W5:Y:S01]  /*13180*/  LDL.64 R238, [R1+0x48] ;  /* 0x0000480001ee7983 */ /* 0x000f620000100a00 */
[----:B------:R-:W-:Y:S02]  /*13190*/  UIADD3 UR27, UR38, 0x78dde6e4, URZ ;  /* 0x78dde6e4261b7890 */ /* 0x000fe4000fffe03f */
[----:B------:R-:W-:Y:S02]  /*131a0*/  UIADD3 UR26, UR39, -0x126145ec, URZ ;  /* 0xed9eba14271a7890 */ /* 0x000fe4000fffe03f */
[----:B------:R-:W-:Y:S02]  /*131b0*/  UIADD3 UR25, UR38, -0x4ab325aa, URZ ;  /* 0xb54cda5626197890 */ /* 0x000fe4000fffe03f */
[----:B------:R-:W-:Y:S02]  /*131c0*/  UISETP.GT.AND UP0, UPT, UR20, UR5, UPT ;  /* 0x000000051400728c */ /* 0x000fe4000bf04270 */
[----:B------:R-:W-:Y:S01]  /*131d0*/  UIADD3 UR24, UR24, 0x1, URZ ;  /* 0x0000000118187890 */ /* 0x000fe2000fffe03f */
[----:B-1----:R-:W-:Y:S01]  /*131e0*/  PRMT R225, R225, 0x7054, R226 ;  /* 0x00007054e1e17816 */ /* 0x002fe200000000e2 */
[----:B---3--:R-:W-:Y:S05]  /*131f0*/  IMAD.SHL.U32 R2, R2, 0x2, RZ ;  /* 0x0000000202027824 */ /* 0x008fea00078e00ff */
[----:B------:R-:W-:Y:S05]  /*13200*/  LOP3.LUT R2, R2, 0x6, RZ, 0xc0, !PT ;  /* 0x0000000602027812 */ /* 0x000fea00078ec0ff */
[----:B------:R-:W-:Y:S04]  /*13210*/  IMAD R0, R0, 0x40, R2 ;  /* 0x0000004000007824 */ /* 0x000fe800078e0202 */
[--C-:B------:R-:W-:Y:S01]  /*13220*/  IMAD.IADD R2, R214, 0x1, -R0.reuse ;  /* 0x00000001d6027824 */ /* 0x100fe200078e0a00 */
[CC--:B------:R-:W-:Y:S01]  /*13230*/  ISETP.GE.AND P1, PT, R0.reuse, R213.reuse, PT ;  /* 0x000000d50000720c */ /* 0x0c0fe20003f26270 */
[----:B------:R-:W-:Y:S01]  /*13240*/  IMAD.IADD R132, R215, 0x1, -R0 ;  /* 0x00000001d7847824 */ /* 0x000fe200078e0a00 */
[C---:B------:R-:W-:Y:S01]  /*13250*/  ISETP.GE.AND P5, PT, R0.reuse, R212, PT ;  /* 0x000000d40000720c */ /* 0x040fe20003fa6270 */
[----:B------:R-:W-:Y:S01]  /*13260*/  VIADD R135, R0, 0x8 ;  /* 0x0000000800877836 */ /* 0x000fe20000000000 */
[----:B------:R-:W-:Y:S02]  /*13270*/  IABS R2, R2 ;  /* 0x0000000200027213 */ /* 0x000fe40000000000 */
[----:B------:R-:W-:Y:S01]  /*13280*/  IABS R168, R132 ;  /* 0x0000008400a87213 */ /* 0x000fe20000000000 */
[----:B------:R-:W-:Y:S01]  /*13290*/  IMAD.IADD R132, R214, 0x1, -R135 ;  /* 0x00000001d6847824 */ /* 0x000fe200078e0a87 */
[----:B------:R-:W-:Y:S01]  /*132a0*/  I2FP.F32.S32 R3, R2 ;  /* 0x0000000200037245 */ /* 0x000fe20000201400 */
[----:B------:R-:W-:Y:S01]  /*132b0*/  VIADD R2, R0, 0x1 ;  /* 0x0000000100027836 */ /* 0x000fe20000000000 */
[----:B------:R-:W-:Y:S02]  /*132c0*/  I2FP.F32.S32 R168, R168 ;  /* 0x000000a800a87245 */ /* 0x000fe40000201400 */
[----:B------:R-:W-:Y:S01]  /*132d0*/  IABS R132, R132 ;  /* 0x0000008400847213 */ /* 0x000fe20000000000 */
[----:B------:R-:W-:Y:S01]  /*132e0*/  FFMA.FTZ R4, R3, -UR19, R4 ;  /* 0x8000001303047c23 */ /* 0x000fe20008010004 */
[----:B------:R-:W-:Y:S01]  /*132f0*/  ISETP.GE.AND P3, PT, R2, R213, PT ;  /* 0x000000d50200720c */ /* 0x000fe20003f66270 */
[----:B------:R-:W-:Y:S01]  /*13300*/  VIADD R3, R0, 0x9 ;  /* 0x0000000900037836 */ /* 0x000fe20000000000 */
[----:B------:R-:W-:Y:S01]  /*13310*/  ISETP.GE.AND P4, PT, R2, R212, PT ;  /* 0x000000d40200720c */ /* 0x000fe20003f86270 */
[--C-:B------:R-:W-:Y:S01]  /*13320*/  IMAD.IADD R170, R214, 0x1, -R2.reuse ;  /* 0x00000001d6aa7824 */ /* 0x100fe200078e0a02 */
[-C--:B------:R-:W-:Y:S01]  /*13330*/  ISETP.GE.OR P3, PT, R2, R217.reuse, !P3 ;  /* 0x000000d90200720c */ /* 0x080fe20005f66670 */
[----:B------:R-:W-:Y:S01]  /*13340*/  IMAD.IADD R169, R214, 0x1, -R3 ;  /* 0x00000001d6a97824 */ /* 0x000fe200078e0a03 */
[----:B------:R-:W-:Y:S01]  /*13350*/  ISETP.GE.OR P4, PT, R2, R216, !P4 ;  /* 0x000000d80200720c */ /* 0x000fe20006786670 */
[----:B------:R-:W-:Y:S01]  /*13360*/  IMAD.IADD R2, R215, 0x1, -R2 ;  /* 0x00000001d7027824 */ /* 0x000fe200078e0a02 */
[----:B------:R-:W-:Y:S01]  /*13370*/  IABS R171, R170 ;  /* 0x000000aa00ab7213 */ /* 0x000fe20000000000 */
[----:B------:R-:W-:Y:S01]  /*13380*/  FFMA.FTZ R6, R168, -UR19, R6 ;  /* 0x80000013a8067c23 */ /* 0x000fe20008010006 */
[----:B------:R-:W-:Y:S02]  /*13390*/  ISETP.GE.OR P1, PT, R0, R217, !P1 ;  /* 0x000000d90000720c */ /* 0x000fe40004f26670 */
[----:B------:R-:W-:Y:S02]  /*133a0*/  IABS R170, R2 ;  /* 0x0000000200aa7213 */ /* 0x000fe40000000000 */
[----:B------:R-:W-:Y:S01]  /*133b0*/  IABS R2, R169 ;  /* 0x000000a900027213 */ /* 0x000fe20000000000 */
[----:B------:R-:W-:Y:S01]  /*133c0*/  IMAD.MOV.U32 R169, RZ, RZ, R171 ;  /* 0x000000ffffa97224 */ /* 0x000fe200078e00ab */
[----:B------:R-:W-:Y:S02]  /*133d0*/  I2FP.F32.S32 R170, R170 ;  /* 0x000000aa00aa7245 */ /* 0x000fe40000201400 */
[----:B------:R-:W-:Y:S02]  /*133e0*/  I2FP.F32.S32 R2, R2 ;  /* 0x0000000200027245 */ /* 0x000fe40000201400 */
[----:B------:R-:W-:Y:S01]  /*133f0*/  I2FP.F32.S32 R169, R169 ;  /* 0x000000a900a97245 */ /* 0x000fe20000201400 */
[----:B------:R-:W-:Y:S01]  /*13400*/  FFMA.FTZ R7, R170, -UR19, R7 ;  /* 0x80000013aa077c23 */ /* 0x000fe20008010007 */
[C---:B------:R-:W-:Y:S01]  /*13410*/  ISETP.GE.AND P0, PT, R135.reuse, R213, PT ;  /* 0x000000d58700720c */ /* 0x040fe20003f06270 */
[----:B------:R-:W-:Y:S01]  /*13420*/  FFMA.FTZ R9, R2, -UR19, R9 ;  /* 0x8000001302097c23 */ /* 0x000fe20008010009 */
[----:B------:R-:W-:Y:S01]  /*13430*/  ISETP.GE.AND P6, PT, R135, R212, PT ;  /* 0x000000d48700720c */ /* 0x000fe20003fc6270 */
[----:B------:R-:W-:Y:S01]  /*13440*/  FFMA.FTZ R5, R169, -UR19, R5 ;  /* 0x80000013a9057c23 */ /* 0x000fe20008010005 */
[----:B------:R-:W-:Y:S01]  /*13450*/  I2FP.F32.S32 R132, R132 ;  /* 0x0000008400847245 */ /* 0x000fe20000201400 */
[C---:B------:R-:W-:Y:S01]  /*13460*/  VIADD R2, R0.reuse, 0x10 ;  /* 0x0000001000027836 */ /* 0x040fe20000000000 */
[----:B------:R-:W-:Y:S02]  /*13470*/  ISETP.GE.OR P5, PT, R0, R216, !P5 ;  /* 0x000000d80000720c */ /* 0x000fe40006fa6670 */
[----:B------:R-:W-:Y:S01]  /*13480*/  FSEL R175, R5, -INF , !P3 ;  /* 0xff80000005af7808 */ /* 0x000fe20005800000 */
[----:B------:R-:W-:Y:S01]  /*13490*/  FFMA.FTZ R8, R132, -UR19, R8 ;  /* 0x8000001384087c23 */ /* 0x000fe20008010008 */
[----:B------:R-:W-:Y:S01]  /*134a0*/  FSEL R174, R4, -INF , !P1 ;  /* 0xff80000004ae7808 */ /* 0x000fe20004800000 */
[----:B------:R-:W-:Y:S01]  /*134b0*/  VIADD R132, R0, 0x11 ;  /* 0x0000001100847836 */ /* 0x000fe20000000000 */
[----:B------:R-:W-:Y:S01]  /*134c0*/  ISETP.GE.AND P3, PT, R3, R212, PT ;  /* 0x000000d40300720c */ /* 0x000fe20003f66270 */
[----:B------:R-:W-:Y:S01]  /*134d0*/  IMAD.IADD R4, R215, 0x1, -R3 ;  /* 0x00000001d7047824 */ /* 0x000fe200078e0a03 */
[C---:B------:R-:W-:Y:S01]  /*134e0*/  ISETP.GE.OR P0, PT, R135.reuse, R217, !P0 ;  /* 0x000000d98700720c */ /* 0x040fe20004706670 */
[--C-:B------:R-:W-:Y:S01]  /*134f0*/  IMAD.IADD R5, R214, 0x1, -R2.reuse ;  /* 0x00000001d6057824 */ /* 0x100fe200078e0a02 */
[----:B------:R-:W-:Y:S01]  /*13500*/  ISETP.GE.OR P6, PT, R135, R216, !P6 ;  /* 0x000000d88700720c */ /* 0x000fe200077c6670 */
[----:B------:R-:W-:Y:S01]  /*13510*/  IMAD.IADD R135, R215, 0x1, -R135 ;  /* 0x00000001d7877824 */ /* 0x000fe200078e0a87 */
[-C--:B------:R-:W-:Y:S02]  /*13520*/  ISETP.GE.AND P1, PT, R3, R213.reuse, PT ;  /* 0x000000d50300720c */ /* 0x080fe40003f26270 */
[----:B------:R-:W-:Y:S02]  /*13530*/  FSEL R176, R6, -INF , !P5 ;  /* 0xff80000006b07808 */ /* 0x000fe40006800000 */
[----:B------:R-:W-:Y:S02]  /*13540*/  FSEL R177, R7, -INF , !P4 ;  /* 0xff80000007b17808 */ /* 0x000fe40006000000 */
[C---:B------:R-:W-:Y:S02]  /*13550*/  ISETP.GE.AND P4, PT, R2.reuse, R212, PT ;  /* 0x000000d40200720c */ /* 0x040fe40003f86270 */
[C---:B------:R-:W-:Y:S02]  /*13560*/  ISETP.GE.AND P5, PT, R2.reuse, R213, PT ;  /* 0x000000d50200720c */ /* 0x040fe40003fa6270 */
[CC--:B------:R-:W-:Y:S02]  /*13570*/  ISETP.GE.OR P3, PT, R3.reuse, R216.reuse, !P3 ;  /* 0x000000d80300720c */ /* 0x0c0fe40005f66670 */
[----:B------:R-:W-:Y:S01]  /*13580*/  ISETP.GE.OR P1, PT, R3, R217, !P1 ;  /* 0x000000d90300720c */ /* 0x000fe20004f26670 */
[----:B------:R-:W-:Y:S01]  /*13590*/  IMAD.IADD R3, R215, 0x1, -R2 ;  /* 0x00000001d7037824 */ /* 0x000fe200078e0a02 */
[C---:B------:R-:W-:Y:S02]  /*135a0*/  ISETP.GE.OR P4, PT, R2.reuse, R216, !P4 ;  /* 0x000000d80200720c */ /* 0x040fe40006786670 */
[----:B------:R-:W-:Y:S02]  /*135b0*/  IABS R135, R135 ;  /* 0x0000008700877213 */ /* 0x000fe40000000000 */
[----:B------:R-:W-:Y:S01]  /*135c0*/  ISETP.GE.OR P5, PT, R2, R217, !P5 ;  /* 0x000000d90200720c */ /* 0x000fe20006fa6670 */
[----:B------:R-:W-:Y:S01]  /*135d0*/  IMAD.IADD R2, R214, 0x1, -R132 ;  /* 0x00000001d6027824 */ /* 0x000fe200078e0a84 */
[----:B------:R-:W-:Y:S01]  /*135e0*/  IABS R6, R3 ;  /* 0x0000000300067213 */ /* 0x000fe20000000000 */
[----:B------:R-:W-:Y:S01]  /*135f0*/  IMAD.MOV.U32 R3, RZ, RZ, R135 ;  /* 0x000000ffff037224 */ /* 0x000fe200078e0087 */
        /* <DEDUP_REMOVED lines=15> */
[----:B------:R-:W-:Y:S01]  /*136f0*/  ISETP.GE.OR P0, PT, R132, R217, !P0 ;  /* 0x000000d98400720c */ /* 0x000fe20004706670 */
[----:B------:R-:W-:Y:S01]  /*13700*/  VIADD R2, R0, 0x19 ;  /* 0x0000001900027836 */ /* 0x000fe20000000000 */
[----:B------:R-:W-:Y:S01]  /*13710*/  ISETP.GE.AND P1, PT, R132, R212, PT ;  /* 0x000000d48400720c */ /* 0x000fe20003f26270 */
[C-C-:B------:R-:W-:Y:S01]  /*13720*/  IMAD.IADD R5, R214.reuse, 0x1, -R3.reuse ;  /* 0x00000001d6057824 */ /* 0x140fe200078e0a03 */
[----:B------:R-:W-:Y:S01]  /*13730*/  FSEL R220, R13, -INF , !P0 ;  /* 0xff8000000ddc7808 */ /* 0x000fe20004000000 */
[----:B------:R-:W-:Y:S01]  /*13740*/  IMAD.IADD R4, R214, 0x1, -R2 ;  /* 0x00000001d6047824 */ /* 0x000fe200078e0a02 */
[----:B------:R-:W-:Y:S02]  /*13750*/  FSEL R171, R11, -INF , !P3 ;  /* 0xff8000000bab7808 */ /* 0x000fe40005800000 */
[----:B------:R-:W-:Y:S02]  /*13760*/  FSEL R170, R10, -INF , !P6 ;  /* 0xff8000000aaa7808 */ /* 0x000fe40007000000 */
[----:B------:R-:W-:Y:S02]  /*13770*/  FSEL R219, R12, -INF , !P5 ;  /* 0xff8000000cdb7808 */ /* 0x000fe40006800000 */
[----:B------:R-:W-:Y:S01]  /*13780*/  ISETP.GE.OR P1, PT, R132, R216, !P1 ;  /* 0x000000d88400720c */ /* 0x000fe20004f26670 */
[----:B------:R-:W-:Y:S01]  /*13790*/  IMAD.IADD R132, R215, 0x1, -R132 ;  /* 0x00000001d7847824 */ /* 0x000fe200078e0a84 */
[CC--:B------:R-:W-:Y:S02]  /*137a0*/  ISETP.GE.AND P6, PT, R3.reuse, R213.reuse, PT ;  /* 0x000000d50300720c */ /* 0x0c0fe40003fc6270 */
[CC--:B------:R-:W-:Y:S02]  /*137b0*/  ISETP.GE.AND P3, PT, R3.reuse, R212.reuse, PT ;  /* 0x000000d40300720c */ /* 0x0c0fe40003f66270 */
[C---:B------:R-:W-:Y:S02]  /*137c0*/  ISETP.GE.AND P5, PT, R2.reuse, R213, PT ;  /* 0x000000d50200720c */ /* 0x040fe40003fa6270 */
[C---:B------:R-:W-:Y:S02]  /*137d0*/  ISETP.GE.AND P0, PT, R2.reuse, R212, PT ;  /* 0x000000d40200720c */ /* 0x040fe40003f06270 */
[----:B------:R-:W-:Y:S02]  /*137e0*/  I2FP.F32.S32 R6, R6 ;  /* 0x0000000600067245 */ /* 0x000fe40000201400 */
[CC--:B------:R-:W-:Y:S02]  /*137f0*/  ISETP.GE.OR P6, PT, R3.reuse, R217.reuse, !P6 ;  /* 0x000000d90300720c */ /* 0x0c0fe400077c6670 */
[-C--:B------:R-:W-:Y:S01]  /*13800*/  ISETP.GE.OR P3, PT, R3, R216.reuse, !P3 ;  /* 0x000000d80300720c */ /* 0x080fe20005f66670 */
[C---:B------:R-:W-:Y:S01]  /*13810*/  IMAD.IADD R3, R215.reuse, 0x1, -R3 ;  /* 0x00000001d7037824 */ /* 0x040fe200078e0a03 */
[----:B------:R-:W-:Y:S01]  /*13820*/  ISETP.GE.OR P5, PT, R2, R217, !P5 ;  /* 0x000000d90200720c */ /* 0x000fe20006fa6670 */
[----:B------:R-:W-:Y:S01]  /*13830*/  FFMA.FTZ R14, R6, -UR19, R14 ;  /* 0x80000013060e7c23 */ /* 0x000fe2000801000e */
[----:B------:R-:W-:Y:S01]  /*13840*/  ISETP.GE.OR P0, PT, R2, R216, !P0 ;  /* 0x000000d80200720c */ /* 0x000fe20004706670 */
        /* <DEDUP_REMOVED lines=8> */
[----:B------:R-:W-:Y:S02]  /*138d0*/  I2FP.F32.S32 R5, R5 ;  /* 0x0000000500057245 */ /* 0x000fe40000201400 */
[----:B------:R-:W-:Y:S02]  /*138e0*/  I2FP.F32.S32 R2, R2 ;  /* 0x0000000200027245 */ /* 0x000fe40000201400 */
[----:B------:R-:W-:Y:S01]  /*138f0*/  I2FP.F32.S32 R3, R3 ;  /* 0x0000000300037245 */ /* 0x000fe20000201400 */
[----:B------:R-:W-:Y:S01]  /*13900*/  FFMA.FTZ R18, R5, -UR19, R18 ;  /* 0x8000001305127c23 */ /* 0x000fe20008010012 */
[----:B------:R-:W-:Y:S01]  /*13910*/  I2FP.F32.S32 R4, R4 ;  /* 0x0000000400047245 */ /* 0x000fe20000201400 */
[----:B------:R-:W-:Y:S01]  /*13920*/  FFMA.FTZ R15, R2, -UR19, R15 ;  /* 0x80000013020f7c23 */ /* 0x000fe2000801000f */
[C---:B------:R-:W-:Y:S02]  /*13930*/  VIADD R2, R0.reuse, 0x21 ;  /* 0x0000002100027836 */ /* 0x040fe40000000000 */
[----:B------:R-:W-:Y:S01]  /*13940*/  FFMA.FTZ R16, R3, -UR19, R16 ;  /* 0x8000001303107c23 */ /* 0x000fe20008010010 */
[----:B------:R-:W-:Y:S02]  /*13950*/  VIADD R3, R0, 0x20 ;  /* 0x0000002000037836 */ /* 0x000fe40000000000 */
[----:B------:R-:W-:Y:S01]  /*13960*/  FFMA.FTZ R17, R4, -UR19, R17 ;  /* 0x8000001304117c23 */ /* 0x000fe20008010011 */
[----:B------:R-:W-:Y:S01]  /*13970*/  I2FP.F32.S32 R6, R6 ;  /* 0x0000000600067245 */ /* 0x000fe20000201400 */
[----:B------:R-:W-:Y:S01]  /*13980*/  VIADD R5, R0, 0x28 ;  /* 0x0000002800057836 */ /* 0x000fe20000000000 */
[----:B------:R-:W-:Y:S01]  /*13990*/  FSEL R181, R16, -INF , !P6 ;  /* 0xff80000010b57808 */ /* 0x000fe20007000000 */
[----:B------:R-:W-:Y:S01]  /*139a0*/  IMAD.IADD R7, R214, 0x1, -R3 ;  /* 0x00000001d6077824 */ /* 0x000fe200078e0a03 */
[----:B------:R-:W-:Y:S01]  /*139b0*/  FSEL R180, R17, -INF , !P5 ;  /* 0xff80000011b47808 */ /* 0x000fe20006800000 */
[----:B------:R-:W-:Y:S01]  /*139c0*/  FFMA.FTZ R19, R6, -UR19, R19 ;  /* 0x8000001306137c23 */ /* 0x000fe20008010013 */
[----:B------:R-:W-:Y:S01]  /*139d0*/  FSEL R182, R14, -INF , !P4 ;  /* 0xff8000000eb67808 */ /* 0x000fe20006000000 */
[--C-:B------:R-:W-:Y:S01]  /*139e0*/  IMAD.IADD R6, R214, 0x1, -R2.reuse ;  /* 0x00000001d6067824 */ /* 0x100fe200078e0a02 */
[----:B------:R-:W-:Y:S01]  /*139f0*/  FSEL R183, R15, -INF , !P1 ;  /* 0xff8000000fb77808 */ /* 0x000fe20004800000 */
[----:B------:R-:W-:Y:S01]  /*13a00*/  IMAD.IADD R4, R215, 0x1, -R3 ;  /* 0x00000001d7047824 */ /* 0x000fe200078e0a03 */
[CC--:B------:R-:W-:Y:S02]  /*13a10*/  ISETP.GE.AND P6, PT, R2.reuse, R213.reuse, PT ;  /* 0x000000d50200720c */ /* 0x0c0fe40003fc6270 */
[CC--:B------:R-:W-:Y:S02]  /*13a20*/  ISETP.GE.AND P5, PT, R2.reuse, R212.reuse, PT ;  /* 0x000000d40200720c */ /* 0x0c0fe40003fa6270 */
[C---:B------:R-:W-:Y:S02]  /*13a30*/  ISETP.GE.AND P4, PT, R3.reuse, R213, PT ;  /* 0x000000d50300720c */ /* 0x040fe40003f86270 */
[----:B------:R-:W-:Y:S02]  /*13a40*/  ISETP.GE.AND P1, PT, R3, R212, PT ;  /* 0x000000d40300720c */ /* 0x000fe40003f26270 */
[CC--:B------:R-:W-:Y:S02]  /*13a50*/  ISETP.GE.OR P6, PT, R2.reuse, R217.reuse, !P6 ;  /* 0x000000d90200720c */ /* 0x0c0fe400077c6670 */
[-C--:B------:R-:W-:Y:S01]  /*13a60*/  ISETP.GE.OR P5, PT, R2, R216.reuse, !P5 ;  /* 0x000000d80200720c */ /* 0x080fe20006fa6670 */
[----:B------:R-:W-:Y:S01]  /*13a70*/  IMAD.IADD R2, R215, 0x1, -R2 ;  /* 0x00000001d7027824 */ /* 0x000fe200078e0a02 */
[C---:B------:R-:W-:Y:S02]  /*13a80*/  ISETP.GE.OR P4, PT, R3.reuse, R217, !P4 ;  /* 0x000000d90300720c */ /* 0x040fe40006786670 */
        /* <DEDUP_REMOVED lines=13> */
[----:B------:R-:W-:Y:S01]  /*13b60*/  VIADD R2, R0, 0x29 ;  /* 0x0000002900027836 */ /* 0x000fe20000000000 */
[----:B------:R-:W-:Y:S01]  /*13b70*/  I2FP.F32.S32 R6, R6 ;  /* 0x0000000600067245 */ /* 0x000fe20000201400 */
[----:B------:R-:W-:Y:S01]  /*13b80*/  FFMA.FTZ R20, R3, -UR19, R20 ;  /* 0x8000001303147c23 */ /* 0x000fe20008010014 */
[----:B------:R-:W-:Y:S01]  /*13b90*/  FFMA.FTZ R21, R4, -UR19, R21 ;  /* 0x8000001304157c23 */ /* 0x000fe20008010015 */
[----:B------:R-:W-:Y:S01]  /*13ba0*/  IMAD.IADD R8, R214, 0x1, -R2 ;  /* 0x00000001d6087824 */ /* 0x000fe200078e0a02 */
[----:B------:R-:W-:Y:S01]  /*13bb0*/  I2FP.F32.S32 R7, R7 ;  /* 0x0000000700077245 */ /* 0x000fe20000201400 */
[----:B------:R-:W-:Y:S01]  /*13bc0*/  FFMA.FTZ R22, R6, -UR19, R22 ;  /* 0x8000001306167c23 */ /* 0x000fe20008010016 */
[----:B------:R-:W-:Y:S01]  /*13bd0*/  IMAD.IADD R6, R215, 0x1, -R5 ;  /* 0x00000001d7067824 */ /* 0x000fe200078e0a05 */
[----:B------:R-:W-:Y:S01]  /*13be0*/  FSEL R242, R20, -INF , !P4 ;  /* 0xff80000014f27808 */ /* 0x000fe20006000000 */
[----:B------:R-:W-:Y:S01]  /*13bf0*/  VIADD R3, R0, 0x31 ;  /* 0x0000003100037836 */ /* 0x000fe20000000000 */
[----:B------:R-:W-:Y:S01]  /*13c00*/  FSEL R241, R21, -INF , !P6 ;  /* 0xff80000015f17808 */ /* 0x000fe20007000000 */
[----:B------:R-:W-:Y:S01]  /*13c10*/  FFMA.FTZ R23, R7, -UR19, R23 ;  /* 0x8000001307177c23 */ /* 0x000fe20008010017 */
[----:B------:R-:W-:Y:S01]  /*13c20*/  IABS R10, R8 ;  /* 0x00000008000a7213 */ /* 0x000fe20000000000 */
[----:B------:R-:W-:Y:S01]  /*13c30*/  IMAD.IADD R7, R214, 0x1, -R3 ;  /* 0x00000001d6077824 */ /* 0x000fe200078e0a03 */
[----:B------:R-:W-:Y:S01]  /*13c40*/  ISETP.GE.AND P4, PT, R2, R213, PT ;  /* 0x000000d50200720c */ /* 0x000fe20003f86270 */
[----:B------:R-:W-:Y:S01]  /*13c50*/  VIADD R4, R0, 0x30 ;  /* 0x0000003000047836 */ /* 0x000fe20000000000 */
[C---:B------:R-:W-:Y:S02]  /*13c60*/  ISETP.GE.AND P6, PT, R2.reuse, R212, PT ;  /* 0x000000d40200720c */ /* 0x040fe40003fc6270 */
[----:B------:R-:W-:Y:S01]  /*13c70*/  IABS R9, R6 ;  /* 0x0000000600097213 */ /* 0x000fe20000000000 */
[----:B------:R-:W-:Y:S01]  /*13c80*/  IMAD.MOV.U32 R6, RZ, RZ, R10 ;  /* 0x000000ffff067224 */ /* 0x000fe200078e000a */
[C---:B------:R-:W-:Y:S02]  /*13c90*/  ISETP.GE.OR P4, PT, R2.reuse, R217, !P4 ;  /* 0x000000d90200720c */ /* 0x040fe40006786670 */
[----:B------:R-:W-:Y:S01]  /*13ca0*/  ISETP.GE.OR P6, PT, R2, R216, !P6 ;  /* 0x000000d80200720c */ /* 0x000fe200077c6670 */
[----:B------:R-:W-:Y:S01]  /*13cb0*/  IMAD.IADD R2, R215, 0x1, -R2 ;  /* 0x00000001d7027824 */ /* 0x000fe200078e0a02 */
[----:B------:R-:W-:Y:S02]  /*13cc0*/  I2FP.F32.S32 R6, R6 ;  /* 0x0000000600067245 */ /* 0x000fe40000201400 */
[----:B------:R-:W-:Y:S02]  /*13cd0*/  FSEL R179, R18, -INF , !P3 ;  /* 0xff80000012b37808 */ /* 0x000fe40005800000 */
[----:B------:R-:W-:Y:S01]  /*13ce0*/  IABS R8, R2 ;  /* 0x0000000200087213 */ /* 0x000fe20000000000 */
[----:B------:R-:W-:Y:S01]  /*13cf0*/  FFMA.FTZ R25, R6, -UR19, R25 ;  /* 0x8000001306197c23 */ /* 0x000fe20008010019 */
[----:B------:R-:W-:Y:S01]  /*13d00*/  IABS R2, R7 ;  /* 0x0000000700027213 */ /* 0x000fe20000000000 */
[----:B------:R-:W-:Y:S01]  /*13d10*/  IMAD.MOV.U32 R7, RZ, RZ, R9 ;  /* 0x000000ffff077224 */ /* 0x000fe200078e0009 */
[-C--:B------:R-:W-:Y:S02]  /*13d20*/  ISETP.GE.AND P3, PT, R5, R213.reuse, PT ;  /* 0x000000d50500720c */ /* 0x080fe40003f66270 */
[----:B------:R-:W-:Y:S02]  /*13d30*/  FSEL R178, R19, -INF , !P0 ;  /* 0xff80000013b27808 */ /* 0x000fe40004000000 */
[----:B------:R-:W-:Y:S02]  /*13d40*/  FSEL R237, R22, -INF , !P1 ;  /* 0xff80000016ed7808 */ /* 0x000fe40004800000 */
[----:B------:R-:W-:Y:S02]  /*13d50*/  FSEL R240, R23, -INF , !P5 ;  /* 0xff80000017f07808 */ /* 0x000fe40006800000 */
[C---:B------:R-:W-:Y:S01]  /*13d60*/  ISETP.GE.AND P0, PT, R5.reuse, R212, PT ;  /* 0x000000d40500720c */ /* 0x040fe20003f06270 */
[----:B------:R-:W-:Y:S01]  /*13d70*/  LDSM.16.MT88.4 R20, [R186+0x10000] ;  /* 0x01000000ba14783b */ /* 0x000fe20000004200 */
[----:B------:R-:W-:Y:S02]  /*13d80*/  I2FP.F32.S32 R2, R2 ;  /* 0x0000000200027245 */ /* 0x000fe40000201400 */
[C---:B------:R-:W-:Y:S02]  /*13d90*/  ISETP.GE.AND P1, PT, R4.reuse, R213, PT ;  /* 0x000000d50400720c */ /* 0x040fe40003f26270 */
[----:B------:R-:W-:Y:S01]  /*13da0*/  ISETP.GE.AND P5, PT, R4, R212, PT ;  /* 0x000000d40400720c */ /* 0x000fe20003fa6270 */
[----:B------:R-:W-:Y:S01]  /*13db0*/  FFMA.FTZ R29, R2, -UR19, R29 ;  /* 0x80000013021d7c23 */ /* 0x000fe2000801001d */
[CC--:B------:R-:W-:Y:S01]  /*13dc0*/  ISETP.GE.OR P3, PT, R5.reuse, R217.reuse, !P3 ;  /* 0x000000d90500720c */ /* 0x0c0fe20005f66670 */
[----:B------:R-:W-:Y:S01]  /*13dd0*/  VIADD R2, R0, 0x38 ;  /* 0x0000003800027836 */ /* 0x000fe20000000000 */
[-C--:B------:R-:W-:Y:S01]  /*13de0*/  ISETP.GE.OR P0, PT, R5, R216.reuse, !P0 ;  /* 0x000000d80500720c */ /* 0x080fe20004706670 */
[--C-:B------:R-:W-:Y:S01]  /*13df0*/  IMAD.IADD R5, R214, 0x1, -R4.reuse ;  /* 0x00000001d6057824 */ /* 0x100fe200078e0a04 */
[----:B------:R-:W-:Y:S01]  /*13e00*/  FSEL R236, R25, -INF , !P4 ;  /* 0xff80000019ec7808 */ /* 0x000fe20006000000 */
[----:B------:R-:W-:Y:S01]  /*13e10*/  VIADD R0, R0, 0x39 ;  /* 0x0000003900007836 */ /* 0x000fe20000000000 */
[C---:B------:R-:W-:Y:S02]  /*13e20*/  ISETP.GE.OR P1, PT, R4.reuse, R217, !P1 ;  /* 0x000000d90400720c */ /* 0x040fe40004f26670 */
[----:B------:R-:W-:Y:S01]  /*13e30*/  ISETP.GE.OR P5, PT, R4, R216, !P5 ;  /* 0x000000d80400720c */ /* 0x000fe20006fa6670 */
[----:B------:R-:W-:Y:S01]  /*13e40*/  IMAD.IADD R4, R215, 0x1, -R4 ;  /* 0x00000001d7047824 */ /* 0x000fe200078e0a04 */
[----:B------:R-:W-:Y:S02]  /*13e50*/  FSEL R235, R24, -INF , !P3 ;  /* 0xff80000018eb7808 */ /* 0x000fe40005800000 */
[C---:B------:R-:W-:Y:S02]  /*13e60*/  ISETP.GE.AND P3, PT, R3.reuse, R213, PT ;  /* 0x000000d50300720c */ /* 0x040fe40003f66270 */
[C---:B------:R-:W-:Y:S02]  /*13e70*/  ISETP.GE.AND P4, PT, R3.reuse, R212, PT ;  /* 0x000000d40300720c */ /* 0x040fe40003f86270 */
[C---:B------:R-:W-:Y:S02]  /*13e80*/  ISETP.GE.OR P3, PT, R3.reuse, R217, !P3 ;  /* 0x000000d90300720c */ /* 0x040fe40005f66670 */
[----:B------:R-:W-:Y:S01]  /*13e90*/  ISETP.GE.OR P4, PT, R3, R216, !P4 ;  /* 0x000000d80300720c */ /* 0x000fe20006786670 */
[----:B------:R-:W-:Y:S01]  /*13ea0*/  IMAD.IADD R3, R215, 0x1, -R3 ;  /* 0x00000001d7037824 */ /* 0x000fe200078e0a03 */
[----:B------:R-:W-:Y:S02]  /*13eb0*/  I2FP.F32.S32 R7, R7 ;  /* 0x0000000700077245 */ /* 0x000fe40000201400 */
[----:B------:R-:W-:Y:S02]  /*13ec0*/  IABS R5, R5 ;  /* 0x0000000500057213 */ /* 0x000fe40000000000 */
[----:B------:R-:W-:Y:S01]  /*13ed0*/  IABS R6, R4 ;  /* 0x0000000400067213 */ /* 0x000fe20000000000 */
[----:B------:R-:W-:Y:S01]  /*13ee0*/  IMAD.IADD R4, R214, 0x1, -R0 ;  /* 0x00000001d6047824 */ /* 0x000fe200078e0a00 */
[----:B------:R-:W-:Y:S01]  /*13ef0*/  I2FP.F32.S32 R5, R5 ;  /* 0x0000000500057245 */ /* 0x000fe20000201400 */
[----:B------:R-:W-:Y:S01]  /*13f00*/  FFMA.FTZ R26, R7, -UR19, R26 ;  /* 0x80000013071a7c23 */ /* 0x000fe2000801001a */
[----:B------:R-:W-:Y:S02]  /*13f10*/  IABS R7, R3 ;  /* 0x0000000300077213 */ /* 0x000fe40000000000 */
[----:B------:R-:W-:Y:S01]  /*13f20*/  IABS R3, R4 ;  /* 0x0000000400037213 */ /* 0x000fe20000000000 */
[----:B------:R-:W-:Y:S01]  /*13f30*/  FFMA.FTZ R28, R5, -UR19, R28 ;  /* 0x80000013051c7c23 */ /* 0x000fe2000801001c */
[----:B------:R-:W-:Y:S01]  /*13f40*/  FMNMX.FTZ R4, R174, R133, !PT ;  /* 0x00000085ae047209 */ /* 0x000fe20007810000 */
[----:B------:R-:W-:Y:S01]  /*13f50*/  IMAD.IADD R5, R214, 0x1, -R2 ;  /* 0x00000001d6057824 */ /* 0x000fe200078e0a02 */
[----:B------:R-:W-:Y:S02]  /*13f60*/  I2FP.F32.S32 R6, R6 ;  /* 0x0000000600067245 */ /* 0x000fe40000201400 */
[----:B------:R-:W-:Y:S02]  /*13f70*/  FMNMX.FTZ R4, R175, R4, !PT ;  /* 0x00000004af047209 */ /* 0x000fe40007810000 */
[----:B------:R-:W-:Y:S01]  /*13f80*/  IABS R5, R5 ;  /* 0x0000000500057213 */ /* 0x000fe20000000000 */
[----:B------:R-:W-:Y:S01]  /*13f90*/  FFMA.FTZ R30, R6, -UR19, R30 ;  /* 0x80000013061e7c23 */ /* 0x000fe2000801001e */
[----:B------:R-:W-:Y:S02]  /*13fa0*/  FMNMX.FTZ R4, R168, R4, !PT ;  /* 0x00000004a8047209 */ /* 0x000fe40007810000 */
[----:B------:R-:W-:Y:S02]  /*13fb0*/  I2FP.F32.S32 R6, R5 ;  /* 0x0000000500067245 */ /* 0x000fe40000201400 */
[----:B------:R-:W-:Y:S02]  /*13fc0*/  FMNMX.FTZ R4, R169, R4, !PT ;  /* 0x00000004a9047209 */ /* 0x000fe40007810000 */
[----:B------:R-:W-:Y:S01]  /*13fd0*/  I2FP.F32.S32 R5, R3 ;  /* 0x0000000300057245 */ /* 0x000fe20000201400 */
[----:B------:R-:W-:Y:S01]  /*13fe0*/  FFMA.FTZ R32, R6, -UR19, R32 ;  /* 0x8000001306207c23 */ /* 0x000fe20008010020 */
[----:B------:R-:W-:Y:S02]  /*13ff0*/  FMNMX.FTZ R3, R176, R134, !PT ;  /* 0x00000086b0037209 */ /* 0x000fe40007810000 */
[----:B------:R-:W-:Y:S01]  /*14000*/  FMNMX.FTZ R4, R219, R4, !PT ;  /* 0x00000004db047209 */ /* 0x000fe20007810000 */
[----:B------:R-:W-:Y:S01]  /*14010*/  FFMA.FTZ R33, R5, -UR19, R33 ;  /* 0x8000001305217c23 */ /* 0x000fe20008010021 */
[----:B------:R-:W-:Y:S01]  /*14020*/  FMNMX.FTZ R3, R177, R3, !PT ;  /* 0x00000003b1037209 */ /* 0x000fe20007810000 */
[----:B------:R-:W-:Y:S01]  /*14030*/  IMAD.IADD R5, R215, 0x1, -R2 ;  /* 0x00000001d7057824 */ /* 0x000fe200078e0a02 */
[----:B------:R-:W-:Y:S02]  /*14040*/  FMNMX.FTZ R4, R220, R4, !PT ;  /* 0x00000004dc047209 */ /* 0x000fe40007810000 */
[----:B------:R-:W-:Y:S02]  /*14050*/  FMNMX.FTZ R3, R170, R3, !PT ;  /* 0x00000003aa037209 */ /* 0x000fe40007810000 */
[----:B------:R-:W-:Y:S02]  /*14060*/  FMNMX.FTZ R4, R181, R4, !PT ;  /* 0x00000004b5047209 */ /* 0x000fe40007810000 */
[----:B------:R-:W-:Y:S02]  /*14070*/  FMNMX.FTZ R3, R171, R3, !PT ;  /* 0x00000003ab037209 */ /* 0x000fe40007810000 */
[----:B------:R-:W-:Y:S02]  /*14080*/  FSEL R232, R26, -INF , !P0 ;  /* 0xff8000001ae87808 */ /* 0x000fe40004000000 */
[----:B------:R-:W-:Y:S02]  /*14090*/  ISETP.GE.AND P0, PT, R2, R213, PT ;  /* 0x000000d50200720c */ /* 0x000fe40003f06270 */
[----:B------:R-:W-:Y:S02]  /*140a0*/  FMNMX.FTZ R4, R180, R4, !PT ;  /* 0x00000004b4047209 */ /* 0x000fe40007810000 */
[----:B------:R-:W-:Y:S02]  /*140b0*/  FMNMX.FTZ R3, R182, R3, !PT ;  /* 0x00000003b6037209 */ /* 0x000fe40007810000 */
[----:B------:R-:W-:Y:S02]  /*140c0*/  FSEL R234, R28, -INF , !P1 ;  /* 0xff8000001cea7808 */ /* 0x000fe40004800000 */
[----:B------:R-:W-:Y:S02]  /*140d0*/  ISETP.GE.OR P0, PT, R2, R217, !P0 ;  /* 0x000000d90200720c */ /* 0x000fe40004706670 */
[----:B------:R-:W-:Y:S02]  /*140e0*/  FMNMX.FTZ R4, R242, R4, !PT ;  /* 0x00000004f2047209 */ /* 0x000fe40007810000 */
[----:B------:R-:W-:Y:S02]  /*140f0*/  ISETP.GE.AND P1, PT, R2, R212, PT ;  /* 0x000000d40200720c */ /* 0x000fe40003f26270 */
[----:B------:R-:W-:Y:S02]  /*14100*/  FMNMX.FTZ R3, R183, R3, !PT ;  /* 0x00000003b7037209 */ /* 0x000fe40007810000 */
[----:B------:R-:W-:Y:S02]  /*14110*/  FSEL R233, R29, -INF , !P3 ;  /* 0xff8000001de97808 */ /* 0x000fe40005800000 */
[----:B------:R-:W-:Y:S02]  /*14120*/  FSEL R231, R32, -INF , !P0 ;  /* 0xff80000020e77808 */ /* 0x000fe40004000000 */
[----:B------:R-:W-:Y:S02]  /*14130*/  FMNMX.FTZ R4, R241, R4, !PT ;  /* 0x00000004f1047209 */ /* 0x000fe40007810000 */
[----:B------:R-:W-:Y:S02]  /*14140*/  ISETP.GE.OR P1, PT, R2, R216, !P1 ;  /* 0x000000d80200720c */ /* 0x000fe40004f26670 */
[C---:B------:R-:W-:Y:S02]  /*14150*/  ISETP.GE.AND P3, PT, R0.reuse, R213, PT ;  /* 0x000000d50000720c */ /* 0x040fe40003f66270 */
[C---:B------:R-:W-:Y:S02]  /*14160*/  ISETP.GE.AND P0, PT, R0.reuse, R212, PT ;  /* 0x000000d40000720c */ /* 0x040fe40003f06270 */
[----:B------:R-:W-:Y:S02]  /*14170*/  FMNMX.FTZ R2, R179, R3, !PT ;  /* 0x00000003b3027209 */ /* 0x000fe40007810000 */
[----:B------:R-:W-:Y:S01]  /*14180*/  FMNMX.FTZ R3, R235, R4, !PT ;  /* 0x00000004eb037209 */ /* 0x000fe20007810000 */
[----:B------:R-:W-:Y:S01]  /*14190*/  IMAD.IADD R4, R215, 0x1, -R0 ;  /* 0x00000001d7047824 */ /* 0x000fe200078e0a00 */
[C---:B------:R-:W-:Y:S02]  /*141a0*/  ISETP.GE.OR P3, PT, R0.reuse, R217, !P3 ;  /* 0x000000d90000720c */ /* 0x040fe40005f66670 */
[----:B------:R-:W-:Y:S02]  /*141b0*/  ISETP.GE.OR P0, PT, R0, R216, !P0 ;  /* 0x000000d80000720c */ /* 0x000fe40004706670 */
[----:B------:R-:W-:Y:S02]  /*141c0*/  FMNMX.FTZ R0, R178, R2, !PT ;  /* 0x00000002b2007209 */ /* 0x000fe40007810000 */
[----:B------:R-:W-:Y:S02]  /*141d0*/  I2FP.F32.S32 R8, R8 ;  /* 0x0000000800087245 */ /* 0x000fe40000201400 */
[----:B------:R-:W-:Y:S02]  /*141e0*/  FMNMX.FTZ R3, R236, R3, !PT ;  /* 0x00000003ec037209 */ /* 0x000fe40007810000 */
[----:B------:R-:W-:Y:S01]  /*141f0*/  IABS R5, R5 ;  /* 0x0000000500057213 */ /* 0x000fe20000000000 */
[----:B------:R-:W-:Y:S01]  /*14200*/  FFMA.FTZ R27, R8, -UR19, R27 ;  /* 0x80000013081b7c23 */ /* 0x000fe2000801001b */
[----:B------:R-:W-:Y:S02]  /*14210*/  FMNMX.FTZ R0, R237, R0, !PT ;  /* 0x00000000ed007209 */ /* 0x000fe40007810000 */
[----:B------:R-:W-:Y:S02]  /*14220*/  FMNMX.FTZ R3, R234, R3, !PT ;  /* 0x00000003ea037209 */ /* 0x000fe40007810000 */
[----:B------:R-:W-:Y:S01]  /*14230*/  IABS R2, R4 ;  /* 0x0000000400027213 */ /* 0x000fe20000000000 */
[----:B------:R-:W-:Y:S01]  /*14240*/  IMAD.MOV.U32 R4, RZ, RZ, R5 ;  /* 0x000000ffff047224 */ /* 0x000fe200078e0005 */
[----:B------:R-:W-:Y:S02]  /*14250*/  FMNMX.FTZ R0, R240, R0, !PT ;  /* 0x00000000f0007209 */ /* 0x000fe40007810000 */
[----:B------:R-:W-:Y:S02]  /*14260*/  I2FP.F32.S32 R7, R7 ;  /* 0x0000000700077245 */ /* 0x000fe40000201400 */
[----:B------:R-:W-:Y:S02]  /*14270*/  FMNMX.FTZ R3, R233, R3, !PT ;  /* 0x00000003e9037209 */ /* 0x000fe40007810000 */
[----:B------:R-:W-:Y:S01]  /*14280*/  FSEL R223, R27, -INF , !P6 ;  /* 0xff8000001bdf7808 */ /* 0x000fe20007000000 */
[----:B------:R-:W-:Y:S01]  /*14290*/  FFMA.FTZ R31, R7, -UR19, R31 ;  /* 0x80000013071f7c23 */ /* 0x000fe2000801001f */
[----:B------:R-:W-:Y:S02]  /*142a0*/  FMNMX.FTZ R0, R232, R0, !PT ;  /* 0x00000000e8007209 */ /* 0x000fe40007810000 */
[----:B------:R-:W-:Y:S02]  /*142b0*/  FSEL R230, R33, -INF , !P3 ;  /* 0xff80000021e67808 */ /* 0x000fe40005800000 */
[----:B------:R-:W-:Y:S02]  /*142c0*/  I2FP.F32.S32 R4, R4 ;  /* 0x0000000400047245 */ /* 0x000fe40000201400 */
[----:B------:R-:W-:Y:S02]  /*142d0*/  FMNMX.FTZ R3, R231, R3, !PT ;  /* 0x00000003e7037209 */ /* 0x000fe40007810000 */
[----:B------:R-:W-:Y:S01]  /*142e0*/  FSEL R247, R30, -INF , !P5 ;  /* 0xff8000001ef77808 */ /* 0x000fe20006800000 */
[----:B------:R-:W-:Y:S01]  /*142f0*/  FFMA.FTZ R34, R4, -UR19, R34 ;  /* 0x8000001304227c23 */ /* 0x000fe20008010022 */
[----:B------:R-:W-:Y:S01]  /*14300*/  FMNMX.FTZ R0, R223, R0, !PT ;  /* 0x00000000df007209 */ /* 0x000fe20007810000 */
[----:B------:R-:W-:Y:S01]  /*14310*/  IMAD.U32 R4, RZ, RZ, UR39 ;  /* 0x00000027ff047e24 */ /* 0x000fe2000f8e00ff */
[----:B------:R-:W-:Y:S02]  /*14320*/  FMNMX.FTZ R3, R230, R3, !PT ;  /* 0x00000003e6037209 */ /* 0x000fe40007810000 */
[----:B------:R-:W-:Y:S02]  /*14330*/  I2FP.F32.S32 R2, R2 ;  /* 0x0000000200027245 */ /* 0x000fe40000201400 */
[----:B------:R-:W-:Y:S01]  /*14340*/  FSEL R249, R31, -INF , !P4 ;  /* 0xff8000001ff97808 */ /* 0x000fe20006000000 */
[----:B------:R-:W1:Y:S01]  /*14350*/  SHFL.BFLY PT, R6, R3, 0x2, 0x1f ;  /* 0x0c401f0003067f89 */ /* 0x000e6200000e0000 */
[----:B------:R-:W-:Y:S01]  /*14360*/  FMNMX.FTZ R0, R247, R0, !PT ;  /* 0x00000000f7007209 */ /* 0x000fe20007810000 */
[----:B------:R-:W-:Y:S01]  /*14370*/  FFMA.FTZ R35, R2, -UR19, R35 ;  /* 0x8000001302237c23 */ /* 0x000fe20008010023 */
[----:B------:R-:W-:Y:S05]  /*14380*/  FSEL R248, R34, -INF , !P1 ;  /* 0xff80000022f87808 */ /* 0x000fea0004800000 */
[----:B------:R-:W-:Y:S01]  /*14390*/  LDSM.16.MT88.4 R28, [R188+0x10000] ;  /* 0x01000000bc1c783b */ /* 0x000fe20000004200 */
[----:B------:R-:W-:Y:S02]  /*143a0*/  FMNMX.FTZ R0, R249, R0, !PT ;  /* 0x00000000f9007209 */ /* 0x000fe40007810000 */
[----:B------:R-:W-:Y:S02]  /*143b0*/  FSEL R135, R35, -INF , !P0 ;  /* 0xff80000023877808 */ /* 0x000fe40004000000 */
[----:B------:R-:W-:Y:S02]  /*143c0*/  FMNMX.FTZ R0, R248, R0, !PT ;  /* 0x00000000f8007209 */ /* 0x000fe40007810000 */
[----:B--2---:R-:W-:Y:S01]  /*143d0*/  LOP3.LUT R5, R251, UR36, R4, 0x96, !PT ;  /* 0x00000024fb057c12 */ /* 0x004fe2000f8e9604 */
[----:B------:R-:W-:Y:S01]  /*143e0*/  UIADD3 UR36, UR36, 0x1, URZ ;  /* 0x0000000124247890 */ /* 0x000fe2000fffe03f */
[----:B------:R-:W-:Y:S02]  /*143f0*/  FMNMX.FTZ R0, R135, R0, !PT ;  /* 0x0000000087007209 */ /* 0x000fe40007810000 */
[----:B----4-:R-:W-:Y:S01]  /*14400*/  LOP3.LUT R4, R229, UR22, R250, 0x96, !PT ;  /* 0x00000016e5047c12 */ /* 0x010fe2000f8e96fa */
[----:B------:R-:W-:Y:S01]  /*14410*/  IMAD.WIDE.U32 R8, R5, -0x326172a9, RZ ;  /* 0xcd9e8d5705087825 */ /* 0x000fe200078e00ff */
[----:B------:R-:W-:Y:S01]  /*14420*/  UIADD3 UR22, UR39, 0x646e171e, URZ ;  /* 0x646e171e27167890 */ /* 0x000fe2000fffe03f */
[----:B------:R-:W2:Y:S02]  /*14430*/  SHFL.BFLY PT, R2, R0, 0x2, 0x1f ;  /* 0x0c401f0000027f89 */ /* 0x000ea400000e0000 */
[----:B------:R-:W-:Y:S01]  /*14440*/  IMAD.WIDE.U32 R14, R4, -0x326172a9, RZ ;  /* 0xcd9e8d57040e7825 */ /* 0x000fe200078e00ff */
[----:B-----5:R-:W-:Y:S02]  /*14450*/  LOP3.LUT R4, R9, UR33, R238, 0x96, !PT ;  /* 0x0000002109047c12 */ /* 0x020fe4000f8e96ee */
[----:B-1----:R-:W-:Y:S02]  /*14460*/  FMNMX.FTZ R3, R3, R6, !PT ;  /* 0x0000000603037209 */ /* 0x002fe40007810000 */
[----:B------:R-:W-:Y:S01]  /*14470*/  LOP3.LUT R6, R15, UR32, R8, 0x96, !PT ;  /* 0x000000200f067c12 */ /* 0x000fe2000f8e9608 */
[----:B------:R-:W-:Y:S02]  /*14480*/  IMAD.WIDE.U32 R4, R4, -0x2daee0ad, RZ ;  /* 0xd2511f5304047825 */ /* 0x000fe400078e00ff */
[----:B------:R-:W1:Y:S02]  /*14490*/  SHFL.BFLY PT, R132, R3, 0x1, 0x1f ;  /* 0x0c201f0003847f89 */ /* 0x000e6400000e0000 */
[----:B------:R-:W-:Y:S01]  /*144a0*/  IMAD.WIDE.U32 R6, R6, -0x2daee0ad, RZ ;  /* 0xd2511f5306067825 */ /* 0x000fe200078e00ff */
[----:B------:R-:W-:Y:S04]  /*144b0*/  LOP3.LUT R5, R5, UR30, R228, 0x96, !PT ;  /* 0x0000001e05057c12 */ /* 0x000fe8000f8e96e4 */
[----:B------:R-:W-:Y:S01]  /*144c0*/  LOP3.LUT R8, R7, UR28, R4, 0x96, !PT ;  /* 0x0000001c07087c12 */ /* 0x000fe2000f8e9604 */
[----:B------:R-:W-:Y:S04]  /*144d0*/  IMAD.WIDE.U32 R4, R5, -0x326172a9, RZ ;  /* 0xcd9e8d5705047825 */ /* 0x000fe800078e00ff */
[----:B------:R-:W-:Y:S01]  /*144e0*/  IMAD.WIDE.U32 R8, R8, -0x326172a9, RZ ;  /* 0xcd9e8d5708087825 */ /* 0x000fe200078e00ff */
[----:B--2---:R-:W-:Y:S02]  /*144f0*/  FMNMX.FTZ R0, R0, R2, !PT ;  /* 0x0000000200007209 */ /* 0x004fe40007810000 */
[----:B------:R-:W-:Y:S02]  /*14500*/  LOP3.LUT R5, R5, UR29, R14, 0x96, !PT ;  /* 0x0000001d05057c12 */ /* 0x000fe4000f8e960e */
[----:B------:R-:W-:Y:S01]  /*14510*/  LOP3.LUT R10, R9, UR27, R4, 0x96, !PT ;  /* 0x0000001b090a7c12 */ /* 0x000fe2000f8e9604 */
[----:B------:R-:W2:Y:S02]  /*14520*/  SHFL.BFLY PT, R2, R0, 0x1, 0x1f ;  /* 0x0c201f0000027f89 */ /* 0x000ea400000e0000 */
[----:B------:R-:W-:Y:S01]  /*14530*/  IMAD.WIDE.U32 R4, R5, -0x2daee0ad, RZ ;  /* 0xd2511f5305047825 */ /* 0x000fe200078e00ff */
[----:B-1----:R-:W-:Y:S03]  /*14540*/  FMNMX.FTZ R132, R3, R132, !PT ;  /* 0x0000008403847209 */ /* 0x002fe60007810000 */
[----:B------:R-:W-:Y:S01]  /*14550*/  IMAD.WIDE.U32 R10, R10, -0x2daee0ad, RZ ;  /* 0xd2511f530a0a7825 */ /* 0x000fe200078e00ff */
[----:B------:R-:W-:Y:S02]  /*14560*/  LOP3.LUT R6, R5, UR26, R6, 0x96, !PT ;  /* 0x0000001a05067c12 */ /* 0x000fe4000f8e9606 */
[C---:B------:R-:W-:Y:S01]  /*14570*/  FSETP.NEU.FTZ.AND P1, PT, R132.reuse, -INF , PT ;  /* 0xff8000008400780b */ /* 0x040fe20003f3d000 */
[----:B------:R-:W-:Y:S01]  /*14580*/  FMUL.FTZ R172, R132, UR4 ;  /* 0x0000000484ac7c20 */ /* 0x000fe20008410000 */
[----:B------:R-:W-:Y:S01]  /*14590*/  LOP3.LUT R4, R11, UR14, R4, 0x96, !PT ;  /* 0x0000000e0b047c12 */ /* 0x000fe2000f8e9604 */
[----:B------:R-:W-:Y:S03]  /*145a0*/  IMAD.WIDE.U32 R6, R6, -0x326172a9, RZ ;  /* 0xcd9e8d5706067825 */ /* 0x000fe600078e00ff */
[----:B------:R-:W-:Y:S01]  /*145b0*/  FSEL R172, R172, RZ, P1 ;  /* 0x000000ffacac7208 */ /* 0x000fe20000800000 */
[----:B------:R-:W-:Y:S01]  /*145c0*/  IMAD.WIDE.U32 R4, R4, -0x326172a9, RZ ;  /* 0xcd9e8d5704047825 */ /* 0x000fe200078e00ff */
[----:B------:R-:W-:Y:S03]  /*145d0*/  LOP3.LUT R9, R7, UR15, R8, 0x96, !PT ;  /* 0x0000000f07097c12 */ /* 0x000fe6000f8e9608 */
[----:B------:R-:W-:Y:S01]  /*145e0*/  FFMA.FTZ R7, R168, UR4, -R172 ;  /* 0x00000004a8077c23 */ /* 0x000fe200080108ac */
[----:B------:R-:W-:Y:S02]  /*145f0*/  SHF.R.U32.HI R12, RZ, 0x18, R4 ;  /* 0x00000018ff0c7819 */ /* 0x000fe40000011604 */
[----:B--2---:R-:W-:Y:S01]  /*14600*/  FMNMX.FTZ R3, R0, R2, !PT ;  /* 0x0000000200037209 */ /* 0x004fe20007810000 */
[----:B------:R-:W-:Y:S01]  /*14610*/  FFMA.FTZ R2, R169, UR4, -R172 ;  /* 0x00000004a9027c23 */ /* 0x000fe200080108ac */
[----:B------:R1:W-:Y:S01]  /*14620*/  MUFU.EX2 R245, R7 ;  /* 0x0000000700f57308 */ /* 0x0003e20000000800 */
[C---:B------:R-:W-:Y:S02]  /*14630*/  LOP3.LUT R0, R4.reuse, 0xffff, RZ, 0xc0, !PT ;  /* 0x0000ffff04007812 */ /* 0x040fe400078ec0ff */
[C---:B------:R-:W-:Y:S01]  /*14640*/  FMUL.FTZ R173, R3.reuse, UR4 ;  /* 0x0000000403ad7c20 */ /* 0x040fe20008410000 */
[----:B------:R-:W-:Y:S02]  /*14650*/  FSETP.NEU.FTZ.AND P0, PT, R3, -INF , PT ;  /* 0xff8000000300780b */ /* 0x000fe40003f1d000 */
[----:B------:R-:W-:Y:S04]  /*14660*/  LOP3.LUT R6, R5, UR25, R6, 0x96, !PT ;  /* 0x0000001905067c12 */ /* 0x000fe8000f8e9606 */
[----:B------:R2:W3:Y:S01]  /*14670*/  MUFU.EX2 R244, R2 ;  /* 0x0000000200f47308 */ /* 0x0004e20000000800 */
[----:B------:R-:W-:Y:S02]  /*14680*/  FSEL R173, R173, RZ, P0 ;  /* 0x000000ffadad7208 */ /* 0x000fe40000000000 */
[----:B------:R-:W-:Y:S02]  /*14690*/  SHF.R.U32.HI R8, RZ, 0x10, R4 ;  /* 0x00000010ff087819 */ /* 0x000fe40000011604 */
[----:B------:R-:W-:Y:S02]  /*146a0*/  SHF.R.U32.HI R0, RZ, 0x8, R0 ;  /* 0x00000008ff007819 */ /* 0x000fe40000011600 */
[----:B-1----:R-:W-:Y:S01]  /*146b0*/  LOP3.LUT R7, R4, 0xff, RZ, 0xc0, !PT ;  /* 0x000000ff04077812 */ /* 0x002fe200078ec0ff */
[----:B------:R-:W-:Y:S03]  /*146c0*/  IMAD.WIDE.U32 R4, R9, -0x2daee0ad, RZ ;  /* 0xd2511f5309047825 */ /* 0x000fe600078e00ff */
[----:B------:R-:W-:Y:S01]  /*146d0*/  LOP3.LUT R9, R4, 0xff, RZ, 0xc0, !PT ;  /* 0x000000ff04097812 */ /* 0x000fe200078ec0ff */
[--C-:B--2---:R-:W-:Y:S01]  /*146e0*/  FFMA.FTZ R2, R170, UR4, -R173.reuse ;  /* 0x00000004aa027c23 */ /* 0x104fe200080108ad */
[----:B------:R-:W-:Y:S02]  /*146f0*/  PRMT R170, R7, 0x5410, R0 ;  /* 0x0000541007aa7816 */ /* 0x000fe40000000000 */
[----:B------:R-:W-:Y:S01]  /*14700*/  LOP3.LUT R7, R5, UR22, R10, 0x96, !PT ;  /* 0x0000001605077c12 */ /* 0x000fe2000f8e960a */
[----:B------:R1:W-:Y:S01]  /*14710*/  MUFU.EX2 R243, R2 ;  /* 0x0000000200f37308 */ /* 0x0003e20000000800 */
[----:B------:R-:W-:Y:S01]  /*14720*/  LOP3.LUT R0, R4, 0xffff, RZ, 0xc0, !PT ;  /* 0x0000ffff04007812 */ /* 0x000fe200078ec0ff */
[--C-:B------:R-:W-:Y:S01]  /*14730*/  FFMA.FTZ R5, R171, UR4, -R173.reuse ;  /* 0x00000004ab057c23 */ /* 0x100fe200080108ad */
[--C-:B------:R-:W-:Y:S02]  /*14740*/  SHF.R.U32.HI R11, RZ, 0x10, R4.reuse ;  /* 0x00000010ff0b7819 */ /* 0x100fe40000011604 */
[----:B------:R-:W-:Y:S02]  /*14750*/  SHF.R.U32.HI R10, RZ, 0x18, R4 ;  /* 0x00000018ff0a7819 */ /* 0x000fe40000011604 */
[--C-:B------:R-:W-:Y:S03]  /*14760*/  HSET2.LE.AND R170, R170, R225.reuse, PT ;  /* 0x000000e1aaaa7233 */ /* 0x100fe60003803000 */
[----:B------:R2:W4:Y:S01]  /*14770*/  MUFU.EX2 R246, R5 ;  /* 0x0000000500f67308 */ /* 0x0005220000000800 */
[----:B-1----:R-:W-:Y:S02]  /*14780*/  LOP3.LUT R2, R8, 0xff, RZ, 0xc0, !PT ;  /* 0x000000ff08027812 */ /* 0x002fe400078ec0ff */
[----:B------:R-:W-:Y:S02]  /*14790*/  SHF.R.U32.HI R8, RZ, 0x8, R0 ;  /* 0x00000008ff087819 */ /* 0x000fe40000011600 */
[C---:B------:R-:W-:Y:S02]  /*147a0*/  LOP3.LUT R0, R6.reuse, 0xffff, RZ, 0xc0, !PT ;  /* 0x0000ffff06007812 */ /* 0x040fe400078ec0ff */
[----:B------:R-:W-:Y:S01]  /*147b0*/  PRMT R224, R9, 0x5410, R8 ;  /* 0x0000541009e07816 */ /* 0x000fe20000000008 */
[----:B------:R-:W-:Y:S01]  /*147c0*/  FFMA.FTZ R8, R175, UR4, -R172 ;  /* 0x00000004af087c23 */ /* 0x000fe200080108ac */
[----:B--2---:R-:W-:Y:S02]  /*147d0*/  LOP3.LUT R5, R6, 0xff, RZ, 0xc0, !PT ;  /* 0x000000ff06057812 */ /* 0x004fe400078ec0ff */
[----:B------:R-:W-:Y:S01]  /*147e0*/  SHF.R.U32.HI R4, RZ, 0x8, R0 ;  /* 0x00000008ff047819 */ /* 0x000fe20000011600 */
[----:B------:R1:W-:Y:S01]  /*147f0*/  MUFU.EX2 R218, R8 ;  /* 0x0000000800da7308 */ /* 0x0003e20000000800 */
[----:B------:R-:W-:Y:S01]  /*14800*/  PRMT R12, R2, 0x5410, R12 ;  /* 0x00005410020c7816 */ /* 0x000fe2000000000c */
[----:B------:R-:W-:Y:S01]  /*14810*/  FFMA.FTZ R2, R174, UR4, -R172 ;  /* 0x00000004ae027c23 */ /* 0x000fe200080108ac */
[----:B------:R-:W-:Y:S02]  /*14820*/  PRMT R168, R5, 0x5410, R4 ;  /* 0x0000541005a87816 */ /* 0x000fe40000000004 */
[--C-:B------:R-:W-:Y:S02]  /*14830*/  SHF.R.U32.HI R5, RZ, 0x10, R6.reuse ;  /* 0x00000010ff057819 */ /* 0x100fe40000011606 */
[----:B---3--:R-:W-:Y:S03]  /*14840*/  F2FP.F16.F32.PACK_AB R4, R244, R245 ;  /* 0x000000f5f404723e */ /* 0x008fe600000000ff */
[----:B------:R-:W2:Y:S01]  /*14850*/  MUFU.EX2 R174, R2 ;  /* 0x0000000200ae7308 */ /* 0x000ea20000000800 */
[----:B------:R-:W-:Y:S02]  /*14860*/  LOP3.LUT R5, R5, 0xff, RZ, 0xc0, !PT ;  /* 0x000000ff05057812 */ /* 0x000fe400078ec0ff */
[--C-:B------:R-:W-:Y:S02]  /*14870*/  HSET2.LE.AND R171, R12, R225.reuse, PT ;  /* 0x000000e10cab7233 */ /* 0x100fe40003803000 */
[----:B------:R-:W-:Y:S02]  /*14880*/  LOP3.LUT R170, R170, R4, RZ, 0xc0, !PT ;  /* 0x00000004aaaa7212 */ /* 0x000fe400078ec0ff */
[----:B----4-:R-:W-:Y:S02]  /*14890*/  F2FP.F16.F32.PACK_AB R4, R246, R243 ;  /* 0x000000f3f604723e */ /* 0x010fe400000000ff */
[----:B-1----:R-:W-:Y:S01]  /*148a0*/  SHF.R.U32.HI R8, RZ, 0x18, R6 ;  /* 0x00000018ff087819 */ /* 0x002fe20000011606 */
[--C-:B------:R-:W-:Y:S01]  /*148b0*/  FFMA.FTZ R6, R176, UR4, -R173.reuse ;  /* 0x00000004b0067c23 */ /* 0x100fe200080108ad */
[----:B------:R-:W-:Y:S02]  /*148c0*/  LOP3.LUT R171, R171, R4, RZ, 0xc0, !PT ;  /* 0x00000004abab7212 */ /* 0x000fe400078ec0ff */
[----:B------:R-:W-:Y:S01]  /*148d0*/  PRMT R169, R5, 0x5410, R8 ;  /* 0x0000541005a97816 */ /* 0x000fe20000000008 */
[----:B------:R1:W-:Y:S01]  /*148e0*/  MUFU.EX2 R175, R6 ;  /* 0x0000000600af7308 */ /* 0x0003e20000000800 */
[----:B------:R-:W-:Y:S01]  /*148f0*/  FFMA.FTZ R5, R177, UR4, -R173 ;  /* 0x00000004b1057c23 */ /* 0x000fe200080108ad */
[--C-:B------:R-:W-:Y:S02]  /*14900*/  HSET2.LE.AND R168, R168, R225.reuse, PT ;  /* 0x000000e1a8a87233 */ /* 0x100fe40003803000 */
[----:B--2---:R-:W-:Y:S02]  /*14910*/  F2FP.F16.F32.PACK_AB R4, R218, R174 ;  /* 0x000000aeda04723e */ /* 0x004fe400000000ff */
[----:B------:R-:W-:Y:S04]  /*14920*/  LOP3.LUT R8, R7, 0xff, RZ, 0xc0, !PT ;  /* 0x000000ff07087812 */ /* 0x000fe800078ec0ff */
[----:B------:R2:W3:Y:S01]  /*14930*/  MUFU.EX2 R176, R5 ;  /* 0x0000000500b07308 */ /* 0x0004e20000000800 */
[----:B------:R-:W-:Y:S02]  /*14940*/  LOP3.LUT R168, R168, R4, RZ, 0xc0, !PT ;  /* 0x00000004a8a87212 */ /* 0x000fe400078ec0ff */
[--C-:B------:R-:W-:Y:S02]  /*14950*/  SHF.R.U32.HI R4, RZ, 0x10, R7.reuse ;  /* 0x00000010ff047819 */ /* 0x100fe40000011607 */
[----:B------:R-:W-:Y:S02]  /*14960*/  HSET2.LE.AND R169, R169, R225, PT ;  /* 0x000000e1a9a97233 */ /* 0x000fe40003803000 */
[----:B------:R-:W-:Y:S02]  /*14970*/  LOP3.LUT R2, R11, 0xff, RZ, 0xc0, !PT ;  /* 0x000000ff0b027812 */ /* 0x000fe400078ec0ff */
[----:B-1----:R-:W-:Y:S02]  /*14980*/  LOP3.LUT R6, R7, 0xffff, RZ, 0xc0, !PT ;  /* 0x0000ffff07067812 */ /* 0x002fe400078ec0ff */
[----:B------:R-:W-:Y:S02]  /*14990*/  SHF.R.U32.HI R7, RZ, 0x18, R7 ;  /* 0x00000018ff077819 */ /* 0x000fe40000011607 */
[----:B------:R-:W-:Y:S02]  /*149a0*/  FSEL R0, R132, RZ, P1 ;  /* 0x000000ff84007208 */ /* 0x000fe40000800000 */
[----:B------:R-:W-:Y:S02]  /*149b0*/  PRMT R222, R2, 0x5410, R10 ;  /* 0x0000541002de7816 */ /* 0x000fe4000000000a */
[----:B--2---:R-:W-:Y:S01]  /*149c0*/  SHF.R.U32.HI R5, RZ, 0x8, R6 ;  /* 0x00000008ff057819 */ /* 0x004fe20000011606 */
[----:B------:R-:W-:Y:S01]  /*149d0*/  FADD.FTZ R2, -R0, R133 ;  /* 0x0000008500027221 */ /* 0x000fe20000010100 */
[----:B------:R-:W-:Y:S01]  /*149e0*/  FSEL R0, R3, RZ, P0 ;  /* 0x000000ff03007208 */ /* 0x000fe20000000000 */
[----:B------:R-:W-:Y:S01]  /*149f0*/  FFMA.FTZ R133, R181, UR4, -R172 ;  /* 0x00000004b5857c23 */ /* 0x000fe200080108ac */
[----:B------:R-:W-:Y:S01]  /*14a00*/  PRMT R221, R8, 0x5410, R5 ;  /* 0x0000541008dd7816 */ /* 0x000fe20000000005 */
[----:B------:R-:W-:Y:S01]  /*14a10*/  FMUL.FTZ R2, R2, UR4 ;  /* 0x0000000402027c20 */ /* 0x000fe20008410000 */
[----:B------:R-:W-:Y:S01]  /*14a20*/  LOP3.LUT R5, R4, 0xff, RZ, 0xc0, !PT ;  /* 0x000000ff04057812 */ /* 0x000fe200078ec0ff */
[----:B------:R-:W-:Y:S01]  /*14a30*/  FADD.FTZ R0, -R0, R134 ;  /* 0x0000008600007221 */ /* 0x000fe20000010100 */
[----:B---3--:R-:W-:Y:S01]  /*14a40*/  F2FP.F16.F32.PACK_AB R4, R176, R175 ;  /* 0x000000afb004723e */ /* 0x008fe200000000ff */
[----:B------:R1:W-:Y:S01]  /*14a50*/  MUFU.EX2 R226, R133 ;  /* 0x0000008500e27308 */ /* 0x0003e20000000800 */
[----:B------:R-:W-:Y:S01]  /*14a60*/  PRMT R177, R5, 0x5410, R7 ;  /* 0x0000541005b17816 */ /* 0x000fe20000000007 */
[----:B------:R-:W-:Y:S01]  /*14a70*/  FMUL.FTZ R0, R0, UR4 ;  /* 0x0000000400007c20 */ /* 0x000fe20008410000 */
[----:B------:R-:W-:Y:S01]  /*14a80*/  LOP3.LUT R169, R169, R4, RZ, 0xc0, !PT ;  /* 0x00000004a9a97212 */ /* 0x000fe200078ec0ff */
[----:B------:R-:W-:Y:S02]  /*14a90*/  IMAD.U32 R4, RZ, RZ, UR36 ;  /* 0x00000024ff047e24 */ /* 0x000fe4000f8e00ff */
[--C-:B------:R-:W-:Y:S01]  /*14aa0*/  FFMA.FTZ R134, R220, UR4, -R172.reuse ;  /* 0x00000004dc867c23 */ /* 0x100fe200080108ac */
[----:B------:R-:W-:Y:S01]  /*14ab0*/  FFMA.FTZ R181, R233, UR4, -R172 ;  /* 0x00000004e9b57c23 */ /* 0x000fe200080108ac */
[----:B------:R-:W-:Y:S02]  /*14ac0*/  PLOP3.LUT P0, PT, PT, PT, UP0, 0x80, 0x0 ;  /* 0x000000000000781c */ /* 0x000fe40003f0f008 */
[----:B------:R-:W2:Y:S01]  /*14ad0*/  MUFU.EX2 R2, R2 ;  /* 0x0000000200027308 */ /* 0x000ea20000000800 */
[----:B------:R-:W-:Y:S05]  /*14ae0*/  LOP3.LUT R4, R251, UR39, R4, 0x96, !PT ;  /* 0x00000027fb047c12 */ /* 0x000fea000f8e9604 */
[----:B------:R-:W-:Y:S04]  /*14af0*/  IMAD.WIDE.U32 R8, R4, -0x326172a9, RZ ;  /* 0xcd9e8d5704087825 */ /* 0x000fe800078e00ff */
[----:B------:R-:W3:Y:S01]  /*14b00*/  MUFU.EX2 R0, R0 ;  /* 0x0000000000007308 */ /* 0x000ee20000000800 */
[--C-:B-1----:R-:W-:Y:S01]  /*14b10*/  FFMA.FTZ R133, R180, UR4, -R172.reuse ;  /* 0x00000004b4857c23 */ /* 0x102fe200080108ac */
[----:B------:R-:W-:Y:S01]  /*14b20*/  FFMA.FTZ R180, R231, UR4, -R172 ;  /* 0x00000004e7b47c23 */ /* 0x000fe200080108ac */
[----:B------:R-:W-:Y:S02]  /*14b30*/  LOP3.LUT R4, R9, UR33, R238, 0x96, !PT ;  /* 0x0000002109047c12 */ /* 0x000fe4000f8e96ee */
[----:B------:R-:W-:Y:S03]  /*14b40*/  LOP3.LUT R8, R15, UR32, R8, 0x96, !PT ;  /* 0x000000200f087c12 */ /* 0x000fe6000f8e9608 */
[----:B------:R-:W-:Y:S04]  /*14b50*/  IMAD.WIDE.U32 R4, R4, -0x2daee0ad, RZ ;  /* 0xd2511f5304047825 */ /* 0x000fe800078e00ff */
[C---:B--2---:R-:W-:Y:S01]  /*14b60*/  FMUL.FTZ R16, R2.reuse, R148 ;  /* 0x0000009402107220 */ /* 0x044fe20000410000 */
[----:B------:R1:W-:Y:S01]  /*14b70*/  MUFU.EX2 R229, R133 ;  /* 0x0000008500e57308 */ /* 0x0003e20000000800 */
[----:B------:R-:W-:Y:S01]  /*14b80*/  FMUL.FTZ R17, R2, R149 ;  /* 0x0000009502117220 */ /* 0x000fe20000410000 */
[----:B------:R-:W-:Y:S01]  /*14b90*/  IMAD.WIDE.U32 R8, R8, -0x2daee0ad, RZ ;  /* 0xd2511f5308087825 */ /* 0x000fe200078e00ff */
[----:B------:R-:W-:Y:S03]  /*14ba0*/  LOP3.LUT R6, R5, UR30, R228, 0x96, !PT ;  /* 0x0000001e05067c12 */ /* 0x000fe6000f8e96e4 */
[C---:B------:R-:W-:Y:S01]  /*14bb0*/  FMUL.FTZ R25, R2.reuse, R157 ;  /* 0x0000009d02197220 */ /* 0x040fe20000410000 */
[----:B------:R-:W-:Y:S01]  /*14bc0*/  FMUL.FTZ R24, R2, R156 ;  /* 0x0000009c02187220 */ /* 0x000fe20000410000 */
[----:B------:R-:W-:Y:S01]  /*14bd0*/  LOP3.LUT R9, R9, UR28, R4, 0x96, !PT ;  /* 0x0000001c09097c12 */ /* 0x000fe2000f8e9604 */
[----:B------:R-:W-:Y:S04]  /*14be0*/  IMAD.WIDE.U32 R6, R6, -0x326172a9, RZ ;  /* 0xcd9e8d5706067825 */ /* 0x000fe800078e00ff */
[C---:B---3--:R-:W-:Y:S01]  /*14bf0*/  FMUL.FTZ R11, R0.reuse, R143 ;  /* 0x0000008f000b7220 */ /* 0x048fe20000410000 */
[----:B------:R-:W-:Y:S01]  /*14c00*/  MUFU.EX2 R180, R180 ;  /* 0x000000b400b47308 */ /* 0x000fe20000000800 */
[C---:B------:R-:W-:Y:S01]  /*14c10*/  FMUL.FTZ R18, R0.reuse, R150 ;  /* 0x0000009600127220 */ /* 0x040fe20000410000 */
[C---:B------:R-:W-:Y:S01]  /*14c20*/  FMUL.FTZ R19, R0.reuse, R151 ;  /* 0x0000009700137220 */ /* 0x040fe20000410000 */
[----:B------:R-:W-:Y:S01]  /*14c30*/  LOP3.LUT R4, R7, UR29, R14, 0x96, !PT ;  /* 0x0000001d07047c12 */ /* 0x000fe2000f8e960e */
[C---:B------:R-:W-:Y:S01]  /*14c40*/  FMUL.FTZ R26, R0.reuse, R158 ;  /* 0x0000009e001a7220 */ /* 0x040fe20000410000 */
[----:B------:R-:W2:Y:S01]  /*14c50*/  LDSM.16.MT88.4 R12, [R185+0x10000] ;  /* 0x01000000b90c783b */ /* 0x000ea20000004200 */
[C---:B------:R-:W-:Y:S01]  /*14c60*/  FMUL.FTZ R27, R0.reuse, R159 ;  /* 0x0000009f001b7220 */ /* 0x040fe20000410000 */
[----:B------:R-:W-:Y:S01]  /*14c70*/  FMUL.FTZ R34, R0, R166 ;  /* 0x000000a600227220 */ /* 0x000fe20000410000 */
[----:B------:R-:W-:Y:S04]  /*14c80*/  IMAD.WIDE.U32 R4, R4, -0x2daee0ad, RZ ;  /* 0xd2511f5304047825 */ /* 0x000fe800078e00ff */
[----:B------:R-:W-:Y:S01]  /*14c90*/  FMUL.FTZ R35, R0, R167 ;  /* 0x000000a700237220 */ /* 0x000fe20000410000 */
[----:B------:R-:W-:Y:S01]  /*14ca0*/  MUFU.EX2 R181, R181 ;  /* 0x000000b500b57308 */ /* 0x000fe20000000800 */
[C---:B------:R-:W-:Y:S01]  /*14cb0*/  FMUL.FTZ R32, R2.reuse, R164 ;  /* 0x000000a402207220 */ /* 0x040fe20000410000 */
[C---:B------:R-:W-:Y:S01]  /*14cc0*/  FMUL.FTZ R33, R2.reuse, R165 ;  /* 0x000000a502217220 */ /* 0x040fe20000410000 */
[----:B------:R-:W-:Y:S01]  /*14cd0*/  LOP3.LUT R7, R5, UR26, R8, 0x96, !PT ;  /* 0x0000001a05077c12 */ /* 0x000fe2000f8e9608 */
[----:B------:R-:W-:Y:S04]  /*14ce0*/  IMAD.WIDE.U32 R8, R9, -0x326172a9, RZ ;  /* 0xcd9e8d5709087825 */ /* 0x000fe800078e00ff */
[C---:B------:R-:W-:Y:S01]  /*14cf0*/  FMUL.FTZ R36, R2.reuse, R36 ;  /* 0x0000002402247220 */ /* 0x040fe20000410000 */
[----:B------:R-:W-:Y:S01]  /*14d00*/  LDSM.16.MT88.4 R148, [R185+0x11000] ;  /* 0x01100000b994783b */ /* 0x000fe20000004200 */
[----:B------:R-:W-:Y:S01]  /*14d10*/  FMUL.FTZ R37, R2, R37 ;  /* 0x0000002502257220 */ /* 0x000fe20000410000 */
[----:B------:R-:W-:Y:S01]  /*14d20*/  FMUL.FTZ R38, R0, R38 ;  /* 0x0000002600267220 */ /* 0x000fe20000410000 */
[----:B------:R-:W-:Y:S01]  /*14d30*/  LOP3.LUT R6, R9, UR27, R6, 0x96, !PT ;  /* 0x0000001b09067c12 */ /* 0x000fe2000f8e9606 */
[----:B------:R-:W-:Y:S01]  /*14d40*/  FMUL.FTZ R9, R2, R141 ;  /* 0x0000008d02097220 */ /* 0x000fe20000410000 */
[----:B------:R-:W-:Y:S01]  /*14d50*/  FMUL.FTZ R39, R0, R39 ;  /* 0x0000002700277220 */ /* 0x000fe20000410000 */
[C---:B------:R-:W-:Y:S01]  /*14d60*/  FMUL.FTZ R40, R2.reuse, R40 ;  /* 0x0000002802287220 */ /* 0x040fe20000410000 */
[----:B------:R-:W-:Y:S01]  /*14d70*/  FMUL.FTZ R41, R2, R41 ;  /* 0x0000002902297220 */ /* 0x000fe20000410000 */
[----:B------:R-:W-:Y:S04]  /*14d80*/  IMAD.WIDE.U32 R238, R6, -0x2daee0ad, RZ ;  /* 0xd2511f5306ee7825 */ /* 0x000fe800078e00ff */
[C---:B------:R-:W-:Y:S01]  /*14d90*/  FMUL.FTZ R42, R0.reuse, R42 ;  /* 0x0000002a002a7220 */ /* 0x040fe20000410000 */
[----:B------:R-:W-:Y:S01]  /*14da0*/  MUFU.EX2 R165, R134 ;  /* 0x0000008600a57308 */ /* 0x000fe20000000800 */
[----:B------:R-:W-:Y:S01]  /*14db0*/  FMUL.FTZ R43, R0, R43 ;  /* 0x0000002b002b7220 */ /* 0x000fe20000410000 */
[----:B------:R-:W-:Y:S01]  /*14dc0*/  IMAD.WIDE.U32 R6, R7, -0x326172a9, RZ ;  /* 0xcd9e8d5707067825 */ /* 0x000fe200078e00ff */
[----:B------:R-:W-:Y:S03]  /*14dd0*/  LOP3.LUT R4, R239, UR14, R4, 0x96, !PT ;  /* 0x0000000eef047c12 */ /* 0x000fe6000f8e9604 */
[C---:B------:R-:W-:Y:S01]  /*14de0*/  FMUL.FTZ R44, R2.reuse, R44 ;  /* 0x0000002c022c7220 */ /* 0x040fe20000410000 */
[----:B------:R-:W-:Y:S01]  /*14df0*/  FMUL.FTZ R45, R2, R45 ;  /* 0x0000002d022d7220 */ /* 0x000fe20000410000 */
[----:B------:R-:W-:Y:S01]  /*14e00*/  LOP3.LUT R10, R7, UR15, R8, 0x96, !PT ;  /* 0x0000000f070a7c12 */ /* 0x000fe2000f8e9608 */
[----:B------:R-:W-:Y:S04]  /*14e10*/  IMAD.WIDE.U32 R4, R4, -0x326172a9, RZ ;  /* 0xcd9e8d5704047825 */ /* 0x000fe800078e00ff */
[----:B------:R-:W-:Y:S01]  /*14e20*/  FMUL.FTZ R8, R2, R140 ;  /* 0x0000008c02087220 */ /* 0x000fe20000410000 */
[C---:B------:R-:W-:Y:S01]  /*14e30*/  FMUL.FTZ R46, R0.reuse, R46 ;  /* 0x0000002e002e7220 */ /* 0x040fe20000410000 */
[----:B------:R-:W-:Y:S01]  /*14e40*/  IMAD.MOV.U32 R140, RZ, RZ, R10 ;  /* 0x000000ffff8c7224 */ /* 0x000fe200078e000a */
[----:B------:R-:W-:Y:S01]  /*14e50*/  LOP3.LUT R6, R5, UR25, R6, 0x96, !PT ;  /* 0x0000001905067c12 */ /* 0x000fe2000f8e9606 */
[----:B------:R-:W-:Y:S01]  /*14e60*/  FMUL.FTZ R10, R0, R142 ;  /* 0x0000008e000a7220 */ /* 0x000fe20000410000 */
[----:B------:R-:W-:Y:S01]  /*14e70*/  LOP3.LUT R5, R4, 0xffff, RZ, 0xc0, !PT ;  /* 0x0000ffff04057812 */ /* 0x000fe200078ec0ff */
[----:B------:R-:W-:Y:S01]  /*14e80*/  FMUL.FTZ R47, R0, R47 ;  /* 0x0000002f002f7220 */ /* 0x000fe20000410000 */
[C---:B------:R-:W-:Y:S01]  /*14e90*/  FMUL.FTZ R48, R2.reuse, R48 ;  /* 0x0000003002307220 */ /* 0x040fe20000410000 */
[----:B------:R-:W-:Y:S01]  /*14ea0*/  FMUL.FTZ R49, R2, R49 ;  /* 0x0000003102317220 */ /* 0x000fe20000410000 */
[----:B------:R-:W-:Y:S01]  /*14eb0*/  SHF.R.U32.HI R7, RZ, 0x8, R5 ;  /* 0x00000008ff077819 */ /* 0x000fe20000011605 */
[----:B------:R-:W-:Y:S01]  /*14ec0*/  FMUL.FTZ R50, R0, R50 ;  /* 0x0000003200327220 */ /* 0x000fe20000410000 */
[----:B------:R-:W-:Y:S01]  /*14ed0*/  LOP3.LUT R5, R4, 0xff, RZ, 0xc0, !PT ;  /* 0x000000ff04057812 */ /* 0x000fe200078ec0ff */
[----:B------:R-:W-:Y:S01]  /*14ee0*/  FMUL.FTZ R51, R0, R51 ;  /* 0x0000003300337220 */ /* 0x000fe20000410000 */
[C---:B------:R-:W-:Y:S01]  /*14ef0*/  FMUL.FTZ R52, R2.reuse, R52 ;  /* 0x0000003402347220 */ /* 0x040fe20000410000 */
[----:B------:R-:W-:Y:S01]  /*14f00*/  FMUL.FTZ R53, R2, R53 ;  /* 0x0000003502357220 */ /* 0x000fe20000410000 */
[----:B------:R-:W-:Y:S01]  /*14f10*/  PRMT R239, R5, 0x5410, R7 ;  /* 0x0000541005ef7816 */ /* 0x000fe20000000007 */
[C---:B------:R-:W-:Y:S01]  /*14f20*/  FMUL.FTZ R54, R0.reuse, R54 ;  /* 0x0000003600367220 */ /* 0x040fe20000410000 */
[--C-:B------:R-:W-:Y:S01]  /*14f30*/  SHF.R.U32.HI R7, RZ, 0x10, R4.reuse ;  /* 0x00000010ff077819 */ /* 0x100fe20000011604 */
[----:B------:R-:W-:Y:S01]  /*14f40*/  FMUL.FTZ R55, R0, R55 ;  /* 0x0000003700377220 */ /* 0x000fe20000410000 */
[----:B------:R-:W-:Y:S01]  /*14f50*/  SHF.R.U32.HI R5, RZ, 0x18, R4 ;  /* 0x00000018ff057819 */ /* 0x000fe20000011604 */
[----:B------:R-:W-:Y:S01]  /*14f60*/  FMUL.FTZ R56, R2, R56 ;  /* 0x0000003802387220 */ /* 0x000fe20000410000 */
[----:B------:R-:W-:Y:S01]  /*14f70*/  LOP3.LUT R4, R7, 0xff, RZ, 0xc0, !PT ;  /* 0x000000ff07047812 */ /* 0x000fe200078ec0ff */
[----:B------:R-:W-:Y:S01]  /*14f80*/  FMUL.FTZ R7, R0, R139 ;  /* 0x0000008b00077220 */ /* 0x000fe20000410000 */
[----:B------:R-:W-:Y:S01]  /*14f90*/  FMUL.FTZ R57, R2, R57 ;  /* 0x0000003902397220 */ /* 0x000fe20000410000 */
[----:B------:R-:W-:Y:S01]  /*14fa0*/  FMUL.FTZ R58, R0, R58 ;  /* 0x0000003a003a7220 */ /* 0x000fe20000410000 */
[----:B------:R-:W-:Y:S01]  /*14fb0*/  PRMT R252, R4, 0x5410, R5 ;  /* 0x0000541004fc7816 */ /* 0x000fe20000000005 */
[----:B------:R-:W-:Y:S01]  /*14fc0*/  FMUL.FTZ R59, R0, R59 ;  /* 0x0000003b003b7220 */ /* 0x000fe20000410000 */
[----:B------:R-:W-:Y:S01]  /*14fd0*/  LOP3.LUT R4, R6, 0xffff, RZ, 0xc0, !PT ;  /* 0x0000ffff06047812 */ /* 0x000fe200078ec0ff */
[C---:B------:R-:W-:Y:S01]  /*14fe0*/  FMUL.FTZ R60, R2.reuse, R60 ;  /* 0x0000003c023c7220 */ /* 0x040fe20000410000 */
[----:B------:R-:W-:Y:S01]  /*14ff0*/  FMUL.FTZ R61, R2, R61 ;  /* 0x0000003d023d7220 */ /* 0x000fe20000410000 */
[C---:B------:R-:W-:Y:S01]  /*15000*/  FMUL.FTZ R62, R0.reuse, R62 ;  /* 0x0000003e003e7220 */ /* 0x040fe20000410000 */
[----:B------:R-:W-:Y:S01]  /*15010*/  SHF.R.U32.HI R5, RZ, 0x8, R4 ;  /* 0x00000008ff057819 */ /* 0x000fe20000011604 */
[----:B------:R-:W-:Y:S01]  /*15020*/  FMUL.FTZ R63, R0, R63 ;  /* 0x0000003f003f7220 */ /* 0x000fe20000410000 */
[----:B------:R-:W-:Y:S01]  /*15030*/  LOP3.LUT R4, R6, 0xff, RZ, 0xc0, !PT ;  /* 0x000000ff06047812 */ /* 0x000fe200078ec0ff */
[C---:B------:R-:W-:Y:S01]  /*15040*/  FMUL.FTZ R64, R2.reuse, R64 ;  /* 0x0000004002407220 */ /* 0x040fe20000410000 */
[----:B------:R-:W-:Y:S01]  /*15050*/  FMUL.FTZ R65, R2, R65 ;  /* 0x0000004102417220 */ /* 0x000fe20000410000 */
[----:B------:R-:W-:Y:S01]  /*15060*/  FMUL.FTZ R66, R0, R66 ;  /* 0x0000004200427220 */ /* 0x000fe20000410000 */
[----:B------:R-:W-:Y:S01]  /*15070*/  PRMT R251, R4, 0x5410, R5 ;  /* 0x0000541004fb7816 */ /* 0x000fe20000000005 */
[----:B------:R-:W-:Y:S01]  /*15080*/  FMUL.FTZ R5, R2, R137 ;  /* 0x0000008902057220 */ /* 0x000fe20000410000 */
[--C-:B------:R-:W-:Y:S01]  /*15090*/  SHF.R.U32.HI R4, RZ, 0x10, R6.reuse ;  /* 0x00000010ff047819 */ /* 0x100fe20000011606 */
        /* <DEDUP_REMOVED lines=8> */
[----:B------:R-:W-:Y:S01]  /*15120*/  FMUL.FTZ R4, R2, R136 ;  /* 0x0000008802047220 */ /* 0x000fe20000410000 */
[----:B------:R-:W-:Y:S01]  /*15130*/  FMUL.FTZ R6, R0, R138 ;  /* 0x0000008a00067220 */ /* 0x000fe20000410000 */
[----:B------:R-:W3:Y:S01]  /*15140*/  LDL.LU R142, [R1+0x34] ;  /* 0x00003400018e7983 */ /* 0x000ee20000300800 */
[----:B------:R-:W-:Y:S02]  /*15150*/  IMAD.MOV.U32 R141, RZ, RZ, R225 ;  /* 0x000000ffff8d7224 */ /* 0x000fe400078e00e1 */
[C---:B------:R-:W-:Y:S01]  /*15160*/  FMUL.FTZ R72, R2.reuse, R72 ;  /* 0x0000004802487220 */ /* 0x040fe20000410000 */
[----:B------:R-:W-:Y:S01]  /*15170*/  FMUL.FTZ R73, R2, R73 ;  /* 0x0000004902497220 */ /* 0x000fe20000410000 */
[----:B------:R-:W4:Y:S01]  /*15180*/  LDSM.16.MT88.4 R136, [R187+0x10000] ;  /* 0x01000000bb88783b */ /* 0x000f220000004200 */
[C---:B------:R-:W-:Y:S01]  /*15190*/  FMUL.FTZ R74, R0.reuse, R74 ;  /* 0x0000004a004a7220 */ /* 0x040fe20000410000 */
[C---:B--2---:R-:W-:Y:S05]  /*151a0*/  HMMA.16816.F32 R4, R168.reuse, R12, R4 ;  /* 0x0000000ca804723c */ /* 0x044fea0000001804 */
[----:B------:R-:W-:Y:S01]  /*151b0*/  FMUL.FTZ R75, R0, R75 ;  /* 0x0000004b004b7220 */ /* 0x000fe20000410000 */
[C---:B------:R-:W-:Y:S05]  /*151c0*/  HMMA.16816.F32 R8, R168.reuse, R14, R8 ;  /* 0x0000000ea808723c */ /* 0x040fea0000001808 */
[C---:B------:R-:W-:Y:S01]  /*151d0*/  FMUL.FTZ R13, R2.reuse, R145 ;  /* 0x00000091020d7220 */ /* 0x040fe20000410000 */
[----:B------:R-:W-:Y:S01]  /*151e0*/  FMUL.FTZ R12, R2, R144 ;  /* 0x00000090020c7220 */ /* 0x000fe20000410000 */
[C---:B------:R-:W-:Y:S01]  /*151f0*/  FMUL.FTZ R14, R0.reuse, R146 ;  /* 0x00000092000e7220 */ /* 0x040fe20000410000 */
[----:B------:R-:W-:Y:S01]  /*15200*/  FMUL.FTZ R15, R0, R147 ;  /* 0x00000093000f7220 */ /* 0x000fe20000410000 */
[----:B------:R-:W2:Y:S02]  /*15210*/  LDL.LU R145, [R1+0x50] ;  /* 0x0000500001917983 */ /* 0x000ea40000300800 */
[----:B------:R-:W-:Y:S02]  /*15220*/  IMAD.MOV.U32 R144, RZ, RZ, R140 ;  /* 0x000000ffff907224 */ /* 0x000fe400078e008c */
[C---:B------:R-:W-:Y:S01]  /*15230*/  FMUL.FTZ R76, R2.reuse, R76 ;  /* 0x0000004c024c7220 */ /* 0x040fe20000410000 */
[----:B------:R-:W-:Y:S01]  /*15240*/  FMUL.FTZ R77, R2, R77 ;  /* 0x0000004d024d7220 */ /* 0x000fe20000410000 */
[C---:B------:R-:W-:Y:S01]  /*15250*/  FMUL.FTZ R78, R0.reuse, R78 ;  /* 0x0000004e004e7220 */ /* 0x040fe20000410000 */
[C---:B------:R-:W-:Y:S03]  /*15260*/  HMMA.16816.F32 R12, R168.reuse, R20, R12 ;  /* 0x00000014a80c723c */ /* 0x040fe6000000180c */
[----:B------:R-:W-:Y:S01]  /*15270*/  FMUL.FTZ R79, R0, R79 ;  /* 0x0000004f004f7220 */ /* 0x000fe20000410000 */
[C---:B------:R-:W-:Y:S01]  /*15280*/  FMUL.FTZ R80, R2.reuse, R80 ;  /* 0x0000005002507220 */ /* 0x040fe20000410000 */
[C---:B------:R-:W-:Y:S01]  /*15290*/  FMUL.FTZ R81, R2.reuse, R81 ;  /* 0x0000005102517220 */ /* 0x040fe20000410000 */
[C---:B------:R-:W-:Y:S05]  /*152a0*/  HMMA.16816.F32 R16, R168.reuse, R22, R16 ;  /* 0x00000016a810723c */ /* 0x040fea0000001810 */
[C---:B------:R-:W-:Y:S01]  /*152b0*/  FMUL.FTZ R20, R2.reuse, R152 ;  /* 0x0000009802147220 */ /* 0x040fe20000410000 */
[----:B------:R-:W-:Y:S01]  /*152c0*/  FMUL.FTZ R21, R2, R153 ;  /* 0x0000009902157220 */ /* 0x000fe20000410000 */
[C---:B------:R-:W-:Y:S01]  /*152d0*/  FMUL.FTZ R23, R0.reuse, R155 ;  /* 0x0000009b00177220 */ /* 0x040fe20000410000 */
[C---:B------:R-:W-:Y:S03]  /*152e0*/  FMUL.FTZ R22, R0.reuse, R154 ;  /* 0x0000009a00167220 */ /* 0x040fe60000410000 */
[----:B------:R-:W-:Y:S02]  /*152f0*/  IMAD.MOV.U32 R154, RZ, RZ, R144 ;  /* 0x000000ffff9a7224 */ /* 0x000fe400078e0090 */
[C---:B------:R-:W-:Y:S01]  /*15300*/  FMUL.FTZ R82, R0.reuse, R82 ;  /* 0x0000005200527220 */ /* 0x040fe20000410000 */
[----:B------:R-:W-:Y:S01]  /*15310*/  FMUL.FTZ R83, R0, R83 ;  /* 0x0000005300537220 */ /* 0x000fe20000410000 */
[C---:B------:R-:W-:Y:S01]  /*15320*/  FMUL.FTZ R84, R2.reuse, R84 ;  /* 0x0000005402547220 */ /* 0x040fe20000410000 */
        /* <DEDUP_REMOVED lines=8> */
[----:B------:R-:W-:Y:S02]  /*153b0*/  FMUL.FTZ R31, R0, R163 ;  /* 0x000000a3001f7220 */ /* 0x000fe40000410000 */
[----:B------:R-:W-:Y:S01]  /*153c0*/  LDSM.16.MT88.4 R160, [R188+0x11800] ;  /* 0x01180000bca0783b */ /* 0x000fe20000004200 */
        /* <DEDUP_REMOVED lines=40> */
[----:B------:R1:W-:Y:S01]  /*15650*/  MUFU.EX2 R228, R133 ;  /* 0x0000008500e47308 */ /* 0x0003e20000000800 */
[C---:B------:R-:W-:Y:S01]  /*15660*/  FMUL.FTZ R124, R2.reuse, R124 ;  /* 0x0000007c027c7220 */ /* 0x040fe20000410000 */
[----:B------:R-:W-:Y:S01]  /*15670*/  FMUL.FTZ R125, R2, R125 ;  /* 0x0000007d027d7220 */ /* 0x000fe20000410000 */
[C---:B------:R-:W-:Y:S01]  /*15680*/  FMUL.FTZ R126, R0.reuse, R126 ;  /* 0x0000007e007e7220 */ /* 0x040fe20000410000 */
[C---:B----4-:R-:W-:Y:S03]  /*15690*/  HMMA.16816.F32 R36, R168.reuse, R136, R36 ;  /* 0x00000088a824723c */ /* 0x050fe60000001824 */
[----:B------:R-:W-:Y:S01]  /*156a0*/  FMUL.FTZ R127, R0, R127 ;  /* 0x0000007f007f7220 */ /* 0x000fe20000410000 */
[C---:B------:R-:W-:Y:S01]  /*156b0*/  FMUL.FTZ R128, R2.reuse, R128 ;  /* 0x0000008002807220 */ /* 0x040fe20000410000 */
[----:B------:R-:W-:Y:S01]  /*156c0*/  FMUL.FTZ R129, R2, R129 ;  /* 0x0000008102817220 */ /* 0x000fe20000410000 */
[C---:B------:R-:W-:Y:S01]  /*156d0*/  HMMA.16816.F32 R40, R168.reuse, R138, R40 ;  /* 0x0000008aa828723c */ /* 0x040fe20000001828 */
[----:B------:R-:W4:Y:S04]  /*156e0*/  LDSM.16.MT88.4 R136, [R186+0x12000] ;  /* 0x01200000ba88783b */ /* 0x000f280000004200 */
[C---:B------:R-:W-:Y:S01]  /*156f0*/  FMUL.FTZ R130, R0.reuse, R130 ;  /* 0x0000008200827220 */ /* 0x040fe20000410000 */
[----:B------:R-:W-:Y:S01]  /*15700*/  FMUL.FTZ R131, R0, R131 ;  /* 0x0000008300837220 */ /* 0x000fe20000410000 */
[--C-:B-1----:R-:W-:Y:S04]  /*15710*/  FFMA.FTZ R133, R178, UR4, -R173.reuse ;  /* 0x00000004b2857c23 */ /* 0x102fe800080108ad */
[----:B------:R1:W5:Y:S02]  /*15720*/  MUFU.EX2 R227, R133 ;  /* 0x0000008500e37308 */ /* 0x0003640000000800 */
[--C-:B-1----:R-:W-:Y:S01]  /*15730*/  FFMA.FTZ R133, R182, UR4, -R173.reuse ;  /* 0x00000004b6857c23 */ /* 0x102fe200080108ad */
[----:B------:R-:W-:Y:S07]  /*15740*/  FFMA.FTZ R182, R234, UR4, -R172 ;  /* 0x00000004eab67c23 */ /* 0x000fee00080108ac */
[----:B------:R1:W-:Y:S10]  /*15750*/  MUFU.EX2 R164, R133 ;  /* 0x0000008500a47308 */ /* 0x0003f40000000800 */
[----:B------:R-:W-:Y:S01]  /*15760*/  MUFU.EX2 R182, R182 ;  /* 0x000000b600b67308 */ /* 0x000fe20000000800 */
[C---:B----4-:R-:W-:Y:S06]  /*15770*/  HMMA.16816.F32 R44, R168.reuse, R136, R44 ;  /* 0x00000088a82c723c */ /* 0x050fec000000182c */
[C---:B------:R-:W-:Y:S01]  /*15780*/  HMMA.16816.F32 R48, R168.reuse, R138, R48 ;  /* 0x0000008aa830723c */ /* 0x040fe20000001830 */
[----:B------:R-:W4:Y:S04]  /*15790*/  LDSM.16.MT88.4 R136, [R188+0x12000] ;  /* 0x01200000bc88783b */ /* 0x000f280000004200 */
[----:B-1----:R-:W-:Y:S04]  /*157a0*/  FFMA.FTZ R133, R183, UR4, -R173 ;  /* 0x00000004b7857c23 */ /* 0x002fe800080108ad */
[----:B------:R5:W1:Y:S02]  /*157b0*/  MUFU.EX2 R225, R133 ;  /* 0x0000008500e17308 */ /* 0x000a640000000800 */
[----:B-----5:R-:W-:Y:S01]  /*157c0*/  F2FP.F16.F32.PACK_AB R133, R227, R228 ;  /* 0x000000e4e385723e */ /* 0x020fe200000000ff */
[C---:B----4-:R-:W-:Y:S06]  /*157d0*/  HMMA.16816.F32 R52, R168.reuse, R136, R52 ;  /* 0x00000088a834723c */ /* 0x050fec0000001834 */
[C---:B------:R-:W-:Y:S01]  /*157e0*/  HMMA.16816.F32 R56, R168.reuse, R138, R56 ;  /* 0x0000008aa838723c */ /* 0x040fe20000001838 */
[----:B------:R-:W4:Y:S05]  /*157f0*/  LDSM.16.MT88.4 R136, [R187+0x12000] ;  /* 0x01200000bb88783b */ /* 0x000f2a0000004200 */
[C---:B----4-:R-:W-:Y:S06]  /*15800*/  HMMA.16816.F32 R60, R168.reuse, R136, R60 ;  /* 0x00000088a83c723c */ /* 0x050fec000000183c */
[C---:B------:R-:W-:Y:S01]  /*15810*/  HMMA.16816.F32 R64, R168.reuse, R138, R64 ;  /* 0x0000008aa840723c */ /* 0x040fe20000001840 */
[----:B------:R-:W4:Y:S04]  /*15820*/  LDSM.16.MT88.4 R136, [R185+0x14000] ;  /* 0x01400000b988783b */ /* 0x000f280000004200 */
[----:B---3--:R-:W-:Y:S01]  /*15830*/  FFMA.FTZ R134, R2, R142, R174 ;  /* 0x0000008e02867223 */ /* 0x008fe200000100ae */
[----:B------:R-:W-:Y:S01]  /*15840*/  IMAD.MOV.U32 R174, RZ, RZ, R141 ;  /* 0x000000ffffae7224 */ /* 0x000fe200078e008d */
[----:B------:R-:W-:Y:S02]  /*15850*/  F2FP.F16.F32.PACK_AB R2, R229, R226 ;  /* 0x000000e2e502723e */ /* 0x000fe400000000ff */
[----:B------:R-:W-:Y:S01]  /*15860*/  LDSM.16.MT88.4 R140, [R185+0x10800] ;  /* 0x01080000b98c783b */ /* 0x000fe20000004200 */
[C---:B----4-:R-:W-:Y:S03]  /*15870*/  HMMA.16816.F32 R68, R168.reuse, R136, R68 ;  /* 0x00000088a844723c */ /* 0x050fe60000001844 */
[--C-:B------:R-:W-:Y:S01]  /*15880*/  HSET2.LE.AND R146, R239, R174.reuse, PT ;  /* 0x000000aeef927233 */ /* 0x100fe20003803000 */
[----:B------:R-:W-:Y:S01]  /*15890*/  FADD.FTZ R153, R218, R134 ;  /* 0x00000086da997221 */ /* 0x000fe20000010000 */
[--C-:B------:R-:W-:Y:S01]  /*158a0*/  HSET2.LE.AND R147, R252, R174.reuse, PT ;  /* 0x000000aefc937233 */ /* 0x100fe20003803000 */
[C---:B------:R-:W-:Y:S01]  /*158b0*/  HMMA.16816.F32 R72, R168.reuse, R138, R72 ;  /* 0x0000008aa848723c */ /* 0x040fe20000001848 */
[----:B------:R-:W3:Y:S04]  /*158c0*/  LDSM.16.MT88.4 R136, [R186+0x14000] ;  /* 0x01400000ba88783b */ /* 0x000ee80000004200 */
[--C-:B------:R-:W-:Y:S01]  /*158d0*/  HSET2.LE.AND R144, R251, R174.reuse, PT ;  /* 0x000000aefb907233 */ /* 0x100fe20003803000 */
[C---:B---3--:R-:W-:Y:S06]  /*158e0*/  HMMA.16816.F32 R76, R168.reuse, R136, R76 ;  /* 0x00000088a84c723c */ /* 0x048fec000000184c */
[C---:B------:R-:W-:Y:S01]  /*158f0*/  HMMA.16816.F32 R80, R168.reuse, R138, R80 ;  /* 0x0000008aa850723c */ /* 0x040fe20000001850 */
[----:B------:R-:W3:Y:S05]  /*15900*/  LDSM.16.MT88.4 R136, [R188+0x14000] ;  /* 0x01400000bc88783b */ /* 0x000eea0000004200 */
        /* <DEDUP_REMOVED lines=16> */
[----:B------:R-:W-:Y:S05]  /*15a10*/  HMMA.16816.F32 R128, R168, R138, R128 ;  /* 0x0000008aa880723c */ /* 0x000fea0000001880 */
[--C-:B------:R-:W-:Y:S01]  /*15a20*/  FFMA.FTZ R136, R219, UR4, -R172.reuse ;  /* 0x00000004db887c23 */ /* 0x100fe200080108ac */
[--C-:B------:R-:W-:Y:S02]  /*15a30*/  HSET2.LE.AND R137, R177, R174.reuse, PT ;  /* 0x000000aeb1897233 */ /* 0x100fe40003803000 */
[--C-:B------:R-:W-:Y:S01]  /*15a40*/  HSET2.LE.AND R138, R224, R174.reuse, PT ;  /* 0x000000aee08a7233 */ /* 0x100fe20003803000 */
[----:B------:R3:W4:Y:S02]  /*15a50*/  MUFU.EX2 R156, R136 ;  /* 0x00000088009c7308 */ /* 0x0007240000000800 */
[--C-:B------:R-:W-:Y:S02]  /*15a60*/  HSET2.LE.AND R139, R222, R174.reuse, PT ;  /* 0x000000aede8b7233 */ /* 0x100fe40003803000 */
[----:B------:R-:W-:Y:S03]  /*15a70*/  LOP3.LUT R138, R138, R2, RZ, 0xc0, !PT ;  /* 0x000000028a8a7212 */ /* 0x000fe600078ec0ff */
[----:B------:R-:W-:Y:S02]  /*15a80*/  LOP3.LUT R139, R139, R133, RZ, 0xc0, !PT ;  /* 0x000000858b8b7212 */ /* 0x000fe400078ec0ff */
[----:B-1----:R-:W-:Y:S04]  /*15a90*/  F2FP.F16.F32.PACK_AB R133, R225, R164 ;  /* 0x000000a4e185723e */ /* 0x002fe800000000ff */
[----:B------:R-:W-:Y:S01]  /*15aa0*/  LOP3.LUT R137, R137, R133, RZ, 0xc0, !PT ;  /* 0x0000008589897212 */ /* 0x000fe200078ec0ff */
[----:B--2---:R-:W-:Y:S01]  /*15ab0*/  FFMA.FTZ R133, R0, R145, R175 ;  /* 0x0000009100857223 */ /* 0x004fe200000100af */
[--C-:B------:R-:W-:Y:S01]  /*15ac0*/  FFMA.FTZ R0, R235, UR4, -R172.reuse ;  /* 0x00000004eb007c23 */ /* 0x100fe200080108ac */
[--C-:B------:R-:W-:Y:S02]  /*15ad0*/  HSET2.LE.AND R145, R250, R174.reuse, PT ;  /* 0x000000aefa917233 */ /* 0x100fe40003803000 */
[--C-:B---3--:R-:W-:Y:S01]  /*15ae0*/  HSET2.LE.AND R136, R221, R174.reuse, PT ;  /* 0x000000aedd887233 */ /* 0x108fe20003803000 */
[----:B------:R1:W-:Y:S01]  /*15af0*/  MUFU.EX2 R222, R0 ;  /* 0x0000000000de7308 */ /* 0x0003e20000000800 */
[----:B----4-:R-:W-:Y:S01]  /*15b00*/  F2FP.F16.F32.PACK_AB R2, R165, R156 ;  /* 0x0000009ca502723e */ /* 0x010fe200000000ff */
[----:B------:R-:W-:Y:S03]  /*15b10*/  FADD.FTZ R152, R176, R133 ;  /* 0x00000085b0987221 */ /* 0x000fe60000010000 */
[----:B------:R-:W-:Y:S01]  /*15b20*/  LOP3.LUT R136, R136, R2, RZ, 0xc0, !PT ;  /* 0x0000000288887212 */ /* 0x000fe200078ec0ff */
[--C-:B------:R-:W-:Y:S04]  /*15b30*/  FFMA.FTZ R2, R241, UR4, -R172.reuse ;  /* 0x00000004f1027c23 */ /* 0x100fe800080108ac */
[----:B------:R-:W-:Y:S02]  /*15b40*/  MUFU.EX2 R218, R2 ;  /* 0x0000000200da7308 */ /* 0x000fe40000000800 */
[C---:B------:R-:W-:Y:S05]  /*15b50*/  HMMA.16816.F32 R4, R136.reuse, R140, R4 ;  /* 0x0000008c8804723c */ /* 0x040fea0000001804 */
[--C-:B-1----:R-:W-:Y:S01]  /*15b60*/  FFMA.FTZ R0, R236, UR4, -R172.reuse ;  /* 0x00000004ec007c23 */ /* 0x102fe200080108ac */
[C---:B------:R-:W-:Y:S01]  /*15b70*/  HMMA.16816.F32 R8, R136.reuse, R142, R8 ;  /* 0x0000008e8808723c */ /* 0x040fe20000001808 */
[----:B------:R-:W1:Y:S02]  /*15b80*/  LDSM.16.MT88.4 R140, [R186+0x10800] ;  /* 0x01080000ba8c783b */ /* 0x000e640000004200 */
[----:B------:R2:W-:Y:S02]  /*15b90*/  MUFU.EX2 R224, R0 ;  /* 0x0000000000e07308 */ /* 0x0005e40000000800 */
[--C-:B--2---:R-:W-:Y:S08]  /*15ba0*/  FFMA.FTZ R0, R232, UR4, -R173.reuse ;  /* 0x00000004e8007c23 */ /* 0x104ff000080108ad */
[----:B------:R2:W-:Y:S01]  /*15bb0*/  MUFU.EX2 R221, R0 ;  /* 0x0000000000dd7308 */ /* 0x0005e20000000800 */
[C---:B-1----:R-:W-:Y:S03]  /*15bc0*/  HMMA.16816.F32 R12, R136.reuse, R140, R12 ;  /* 0x0000008c880c723c */ /* 0x042fe6000000180c */
[--C-:B--2---:R-:W-:Y:S03]  /*15bd0*/  FFMA.FTZ R0, R223, UR4, -R173.reuse ;  /* 0x00000004df007c23 */ /* 0x104fe600080108ad */
[C---:B------:R-:W-:Y:S01]  /*15be0*/  HMMA.16816.F32 R16, R136.reuse, R142, R16 ;  /* 0x0000008e8810723c */ /* 0x040fe20000001810 */
[----:B------:R-:W1:Y:S02]  /*15bf0*/  LDSM.16.MT88.4 R140, [R188+0x10800] ;  /* 0x01080000bc8c783b */ /* 0x000e640000004200 */
[----:B------:R2:W-:Y:S02]  /*15c00*/  MUFU.EX2 R223, R0 ;  /* 0x0000000000df7308 */ /* 0x0005e40000000800 */
[--C-:B--2---:R-:W-:Y:S01]  /*15c10*/  FFMA.FTZ R0, R242, UR4, -R172.reuse ;  /* 0x00000004f2007c23 */ /* 0x104fe200080108ac */
[----:B------:R-:W-:Y:S07]  /*15c20*/  FFMA.FTZ R172, R230, UR4, -R172 ;  /* 0x00000004e6ac7c23 */ /* 0x000fee00080108ac */
[----:B------:R-:W2:Y:S10]  /*15c30*/  MUFU.EX2 R220, R0 ;  /* 0x0000000000dc7308 */ /* 0x000eb40000000800 */
[----:B------:R-:W-:Y:S01]  /*15c40*/  MUFU.EX2 R179, R172 ;  /* 0x000000ac00b37308 */ /* 0x000fe20000000800 */
[----:B--2---:R-:W-:Y:S01]  /*15c50*/  F2FP.F16.F32.PACK_AB R2, R218, R220 ;  /* 0x000000dcda02723e */ /* 0x004fe200000000ff */
[C---:B-1----:R-:W-:Y:S03]  /*15c60*/  HMMA.16816.F32 R20, R136.reuse, R140, R20 ;  /* 0x0000008c8814723c */ /* 0x042fe60000001814 */
[----:B------:R-:W-:Y:S02]  /*15c70*/  LOP3.LUT R144, R144, R2, RZ, 0xc0, !PT ;  /* 0x0000000290907212 */ /* 0x000fe400078ec0ff */
[----:B------:R-:W-:Y:S01]  /*15c80*/  F2FP.F16.F32.PACK_AB R0, R224, R222 ;  /* 0x000000dee000723e */ /* 0x000fe200000000ff */
[C---:B------:R-:W-:Y:S01]  /*15c90*/  HMMA.16816.F32 R24, R136.reuse, R142, R24 ;  /* 0x0000008e8818723c */ /* 0x040fe20000001818 */
[----:B------:R-:W1:Y:S04]  /*15ca0*/  LDSM.16.MT88.4 R140, [R187+0x10800] ;  /* 0x01080000bb8c783b */ /* 0x000e680000004200 */
[----:B------:R-:W-:Y:S01]  /*15cb0*/  LOP3.LUT R146, R146, R0, RZ, 0xc0, !PT ;  /* 0x0000000092927212 */ /* 0x000fe200078ec0ff */
[--C-:B------:R-:W-:Y:S04]  /*15cc0*/  FFMA.FTZ R0, R237, UR4, -R173.reuse ;  /* 0x00000004ed007c23 */ /* 0x100fe800080108ad */
[----:B------:R2:W-:Y:S02]  /*15cd0*/  MUFU.EX2 R183, R0 ;  /* 0x0000000000b77308 */ /* 0x0005e40000000800 */
[--C-:B--2---:R-:W-:Y:S08]  /*15ce0*/  FFMA.FTZ R0, R240, UR4, -R173.reuse ;  /* 0x00000004f0007c23 */ /* 0x104ff000080108ad */
[----:B------:R2:W3:Y:S01]  /*15cf0*/  MUFU.EX2 R219, R0 ;  /* 0x0000000000db7308 */ /* 0x0004e20000000800 */
[C---:B-1----:R-:W-:Y:S06]  /*15d00*/  HMMA.16816.F32 R28, R136.reuse, R140, R28 ;  /* 0x0000008c881c723c */ /* 0x042fec000000181c */
[C---:B------:R-:W-:Y:S01]  /*15d10*/  HMMA.16816.F32 R32, R136.reuse, R142, R32 ;  /* 0x0000008e8820723c */ /* 0x040fe20000001820 */
[----:B------:R-:W1:Y:S04]  /*15d20*/  LDSM.16.MT88.4 R140, [R185+0x12800] ;  /* 0x01280000b98c783b */ /* 0x000e680000004200 */
[----:B--2---:R-:W-:Y:S02]  /*15d30*/  F2FP.F16.F32.PACK_AB R0, R223, R221 ;  /* 0x000000dddf00723e */ /* 0x004fe400000000ff */
[----:B---3--:R-:W-:Y:S04]  /*15d40*/  F2FP.F16.F32.PACK_AB R133, R219, R183 ;  /* 0x000000b7db85723e */ /* 0x008fe800000000ff */
[----:B------:R-:W-:Y:S02]  /*15d50*/  LOP3.LUT R147, R147, R0, RZ, 0xc0, !PT ;  /* 0x0000000093937212 */ /* 0x000fe400078ec0ff */
[----:B------:R-:W-:Y:S01]  /*15d60*/  LOP3.LUT R145, R145, R133, RZ, 0xc0, !PT ;  /* 0x0000008591917212 */ /* 0x000fe200078ec0ff */
        /* <DEDUP_REMOVED lines=108> */
[----:B------:R3:W3:Y:S01]  /*16430*/  MUFU.EX2 R133, R173 ;  /* 0x000000ad00857308 */ /* 0x0006e20000000800 */
[----:B--2---:R-:W-:Y:S01]  /*16440*/  FADD.FTZ R134, R243, R152 ;  /* 0x00000098f3867221 */ /* 0x004fe20000010000 */
[----:B----4-:R-:W-:Y:S01]  /*16450*/  FADD.FTZ R0, R245, R153 ;  /* 0x00000099f5007221 */ /* 0x010fe20000010000 */
[C---:B-1----:R-:W-:Y:S01]  /*16460*/  HMMA.16816.F32 R116, R144.reuse, R140, R116 ;  /* 0x0000008c9074723c */ /* 0x042fe20000001874 */
[----:B------:R-:W1:Y:S02]  /*16470*/  LDSM.16.MT88.4 R152, [R185+0x11800] ;  /* 0x01180000b998783b */ /* 0x000e640000004200 */
[----:B-----5:R-:W-:Y:S01]  /*16480*/  F2FP.F16.F32.PACK_AB R2, R178, R177 ;  /* 0x000000b1b202723e */ /* 0x020fe200000000ff */
[----:B------:R-:W-:Y:S01]  /*16490*/  FADD.FTZ R135, R244, R0 ;  /* 0x00000000f4877221 */ /* 0x000fe20000010000 */
[----:B------:R-:W-:Y:S01]  /*164a0*/  F2FP.F16.F32.PACK_AB R0, R181, R182 ;  /* 0x000000b6b500723e */ /* 0x000fe200000000ff */
[C---:B------:R-:W-:Y:S03]  /*164b0*/  HMMA.16816.F32 R120, R144.reuse, R142, R120 ;  /* 0x0000008e9078723c */ /* 0x040fe60000001878 */
[----:B---3--:R-:W-:Y:S02]  /*164c0*/  LDSM.16.MT88.4 R172, [R185+0x13800] ;  /* 0x01380000b9ac783b */ /* 0x008fe40000004200 */
[----:B------:R-:W-:Y:S01]  /*164d0*/  LOP3.LUT R169, R169, R2, RZ, 0xc0, !PT ;  /* 0x00000002a9a97212 */ /* 0x000fe200078ec0ff */
[----:B------:R-:W-:Y:S01]  /*164e0*/  FADD.FTZ R2, R156, R135 ;  /* 0x000000879c027221 */ /* 0x000fe20000010000 */
[----:B------:R-:W-:Y:S01]  /*164f0*/  LOP3.LUT R168, R168, R0, RZ, 0xc0, !PT ;  /* 0x00000000a8a87212 */ /* 0x000fe200078ec0ff */
[----:B------:R-:W-:Y:S01]  /*16500*/  FADD.FTZ R0, R246, R134 ;  /* 0x00000086f6007221 */ /* 0x000fe20000010000 */
[C---:B------:R-:W-:Y:S02]  /*16510*/  HMMA.16816.F32 R124, R144.reuse, R148, R124 ;  /* 0x00000094907c723c */ /* 0x040fe4000000187c */
[----:B------:R-:W2:Y:S01]  /*16520*/  LDSM.16.MT88.4 R156, [R186+0x11800] ;  /* 0x01180000ba9c783b */ /* 0x000ea20000004200 */
[----:B------:R-:W-:Y:S01]  /*16530*/  FADD.FTZ R134, R164, R0 ;  /* 0x00000000a4867221 */ /* 0x000fe20000010000 */
[----:B------:R-:W-:Y:S01]  /*16540*/  FADD.FTZ R135, R165, R2 ;  /* 0x00000002a5877221 */ /* 0x000fe20000010000 */
[----:B------:R-:W-:Y:S01]  /*16550*/  F2FP.F16.F32.PACK_AB R0, R179, R180 ;  /* 0x000000b4b300723e */ /* 0x000fe200000000ff */
[----:B------:R-:W-:Y:S04]  /*16560*/  HMMA.16816.F32 R128, R144, R150, R128 ;  /* 0x000000969080723c */ /* 0x000fe80000001880 */
[----:B------:R-:W3:Y:S01]  /*16570*/  LDSM.16.MT88.4 R164, [R187+0x11800] ;  /* 0x01180000bba4783b */ /* 0x000ee20000004200 */
[----:B------:R-:W-:Y:S02]  /*16580*/  F2FP.F16.F32.PACK_AB R2, R133, R176 ;  /* 0x000000b08502723e */ /* 0x000fe400000000ff */
[----:B------:R-:W-:Y:S01]  /*16590*/  LOP3.LUT R170, R170, R0, RZ, 0xc0, !PT ;  /* 0x00000000aaaa7212 */ /* 0x000fe200078ec0ff */
[----:B------:R-:W-:Y:S03]  /*165a0*/  FADD.FTZ R0, R225, R134 ;  /* 0x00000086e1007221 */ /* 0x000fe60000010000 */
[----:B------:R-:W-:Y:S01]  /*165b0*/  LOP3.LUT R171, R171, R2, RZ, 0xc0, !PT ;  /* 0x00000002abab7212 */ /* 0x000fe200078ec0ff */
[----:B------:R-:W-:Y:S01]  /*165c0*/  FADD.FTZ R0, R228, R0 ;  /* 0x00000000e4007221 */ /* 0x000fe20000010000 */
[----:B------:R-:W-:Y:S03]  /*165d0*/  IMAD.MOV.U32 R134, RZ, RZ, R3 ;  /* 0x000000ffff867224 */ /* 0x000fe600078e0003 */
[----:B------:R-:W-:Y:S02]  /*165e0*/  FADD.FTZ R2, R227, R0 ;  /* 0x00000000e3027221 */ /* 0x000fe40000010000 */
[C---:B-1----:R-:W-:Y:S01]  /*165f0*/  HMMA.16816.F32 R136, R168.reuse, R152, R4 ;  /* 0x00000098a888723c */ /* 0x042fe20000001804 */
[----:B------:R-:W1:Y:S04]  /*16600*/  LDSM.16.MT88.4 R4, [R186+0x13800] ;  /* 0x01380000ba04783b */ /* 0x000e680000004200 */
[----:B------:R-:W-:Y:S01]  /*16610*/  FADD.FTZ R2, R183, R2 ;  /* 0x00000002b7027221 */ /* 0x000fe20000010000 */
[C---:B------:R-:W-:Y:S03]  /*16620*/  HMMA.16816.F32 R140, R168.reuse, R154, R8 ;  /* 0x0000009aa88c723c */ /* 0x040fe60000001808 */
[----:B------:R-:W4:Y:S03]  /*16630*/  LDSM.16.MT88.4 R8, [R188+0x13800] ;  /* 0x01380000bc08783b */ /* 0x000f260000004200 */
[C---:B--2---:R-:W-:Y:S05]  /*16640*/  HMMA.16816.F32 R144, R168.reuse, R156, R12 ;  /* 0x0000009ca890723c */ /* 0x044fea000000180c */
[----:B------:R-:W2:Y:S01]  /*16650*/  LDSM.16.MT88.4 R12, [R187+0x13800] ;  /* 0x01380000bb0c783b */ /* 0x000ea20000004200 */
[C---:B------:R-:W-:Y:S07]  /*16660*/  HMMA.16816.F32 R148, R168.reuse, R158, R16 ;  /* 0x0000009ea894723c */ /* 0x040fee0000001810 */
[----:B------:R-:W5:Y:S01]  /*16670*/  LDSM.16.MT88.4 R16, [R185+0x15800] ;  /* 0x01580000b910783b */ /* 0x000f620000004200 */
[C---:B------:R-:W-:Y:S07]  /*16680*/  HMMA.16816.F32 R152, R168.reuse, R160, R20 ;  /* 0x000000a0a898723c */ /* 0x040fee0000001814 */
[----:B------:R-:W5:Y:S01]  /*16690*/  LDSM.16.MT88.4 R20, [R186+0x15800] ;  /* 0x01580000ba14783b */ /* 0x000f620000004200 */
[C---:B------:R-:W-:Y:S06]  /*166a0*/  HMMA.16816.F32 R156, R168.reuse, R162, R24 ;  /* 0x000000a2a89c723c */ /* 0x040fec0000001818 */
[C---:B---3--:R-:W-:Y:S01]  /*166b0*/  HMMA.16816.F32 R160, R168.reuse, R164, R28 ;  /* 0x000000a4a8a0723c */ /* 0x048fe2000000181c */
[----:B------:R-:W3:Y:S05]  /*166c0*/  LDSM.16.MT88.4 R24, [R188+0x15800] ;  /* 0x01580000bc18783b */ /* 0x000eea0000004200 */
[C---:B------:R-:W-:Y:S06]  /*166d0*/  HMMA.16816.F32 R164, R168.reuse, R166, R32 ;  /* 0x000000a6a8a4723c */ /* 0x040fec0000001820 */
[C---:B------:R-:W-:Y:S06]  /*166e0*/  HMMA.16816.F32 R36, R168.reuse, R172, R36 ;  /* 0x000000aca824723c */ /* 0x040fec0000001824 */
[C---:B------:R-:W-:Y:S06]  /*166f0*/  HMMA.16816.F32 R40, R168.reuse, R174, R40 ;  /* 0x000000aea828723c */ /* 0x040fec0000001828 */
        /* <DEDUP_REMOVED lines=14> */
[----:B------:R-:W5:Y:S05]  /*167e0*/  LDSM.16.MT88.4 R20, [R187+0x17800] ;  /* 0x01780000bb14783b */ /* 0x000f6a0000004200 */
[C---:B---3--:R-:W-:Y:S06]  /*167f0*/  HMMA.16816.F32 R84, R168.reuse, R24, R84 ;  /* 0x00000018a854723c */ /* 0x048fec0000001854 */
[C---:B------:R-:W-:Y:S06]  /*16800*/  HMMA.16816.F32 R88, R168.reuse, R26, R88 ;  /* 0x0000001aa858723c */ /* 0x040fec0000001858 */
[C---:B-1----:R-:W-:Y:S06]  /*16810*/  HMMA.16816.F32 R92, R168.reuse, R4, R92 ;  /* 0x00000004a85c723c */ /* 0x042fec000000185c */
[C---:B------:R-:W-:Y:S05]  /*16820*/  HMMA.16816.F32 R96, R168.reuse, R6, R96 ;  /* 0x00000006a860723c */ /* 0x040fea0000001860 */
[----:B------:R-:W-:Y:S01]  /*16830*/  FADD.FTZ R4, R226, R135 ;  /* 0x00000087e2047221 */ /* 0x000fe20000010000 */
[C---:B----4-:R-:W-:Y:S05]  /*16840*/  HMMA.16816.F32 R100, R168.reuse, R8, R100 ;  /* 0x00000008a864723c */ /* 0x050fea0000001864 */
[----:B------:R-:W-:Y:S01]  /*16850*/  FADD.FTZ R4, R229, R4 ;  /* 0x00000004e5047221 */ /* 0x000fe20000010000 */
[C---:B------:R-:W-:Y:S05]  /*16860*/  HMMA.16816.F32 R104, R168.reuse, R10, R104 ;  /* 0x0000000aa868723c */ /* 0x040fea0000001868 */
[----:B------:R-:W-:Y:S01]  /*16870*/  FADD.FTZ R0, R220, R4 ;  /* 0x00000004dc007221 */ /* 0x000fe20000010000 */
[C---:B--2---:R-:W-:Y:S05]  /*16880*/  HMMA.16816.F32 R108, R168.reuse, R12, R108 ;  /* 0x0000000ca86c723c */ /* 0x044fea000000186c */
        /* <DEDUP_REMOVED lines=19> */
[----:B------:R-:W-:Y:S01]  /*169c0*/  IMAD.MOV.U32 R133, RZ, RZ, R132 ;  /* 0x000000ffff857224 */ /* 0x000fe200078e0084 */
[----:B------:R2:W-:Y:S04]  /*169d0*/  STL [R1+0x34], R2 ;  /* 0x0000340201007387 */ /* 0x0005e80000100800 */
[----:B------:R2:W-:Y:S01]  /*169e0*/  STL [R1+0x50], R0 ;  /* 0x0000500001007387 */ /* 0x0005e20000100800 */
[----:B------:R-:W-:Y:S05]  /*169f0*/  @P0 BRA `(.L_x_1256) ;  /* 0xffffffac004c0947 */ /* 0x000fea000383ffff */
.L_x_1255:
        /* <DEDUP_REMOVED lines=305> */
.L_x_1259:
        /* <DEDUP_REMOVED lines=28> */
[----:B-1----:R-:W1:Y:S01]  /*17ed0*/  @P1 LDC.64 R4, c[0x0][0x2c0] ;  /* 0x0000b000ff041b82 */ /* 0x002e620000000a00 */
[----:B------:R-:W-:Y:S02]  /*17ee0*/  SHF.R.S32.HI R18, RZ, 0x1f, R23 ;  /* 0x0000001fff127819 */ /* 0x000fe40000011417 */
[----:B------:R4:W-:Y:S02]  /*17ef0*/  STS [R7+0x6400], R12 ;  /* 0x0064000c07007388 */ /* 0x0009e40000000800 */
[----:B------:R-:W-:Y:S02]  /*17f00*/  LEA.HI R2, R18, R23, RZ, 0x5 ;  /* 0x0000001712027211 */ /* 0x000fe400078f28ff */
[----:B------:R2:W-:Y:S01]  /*17f10*/  STS [R6+0x6400], R10 ;  /* 0x0064000a06007388 */ /* 0x0005e20000000800 */
[----:B---3--:R-:W-:-:S03]  /*17f20*/  SHF.R.S32.HI R9, RZ, 0x3, R19 ;  /* 0x00000003ff097819 */ /* 0x008fc60000011413 */
[----:B------:R3:W-:Y:S01]  /*17f30*/  STS [R6+0x6000], R11 ;  /* 0x0060000b06007388 */ /* 0x0007e20000000800 */
[----:B------:R-:W1:Y:S01]  /*17f40*/  S2R R15, SR_CTAID.Y ;  /* 0x00000000000f7919 */ /* 0x000e620000002600 */
[----:B------:R-:W3:Y:S08]  /*17f50*/  @P5 LDC R14, c[0x0][0x2e8] ;  /* 0x0000ba00ff0e5b82 */ /* 0x000ef00000000800 */
[----:B------:R-:W3:Y:S01]  /*17f60*/  @P1 LDC R8, c[0x0][0x2c0] ;  /* 0x0000b000ff081b82 */ /* 0x000ee20000000800 */
[----:B----4-:R-:W-:Y:S01]  /*17f70*/  IMAD.IADD R7, R171, 0x1, -R0 ;  /* 0x00000001ab077824 */ /* 0x010fe200078e0a00 */
[----:B------:R-:W-:Y:S01]  /*17f80*/  LEA.HI.SX32 R12, R19, 0x10, 0x1d ;  /* 0x00000010130c7811 */ /* 0x000fe200078feaff */
[----:B-1----:R-:W-:Y:S01]  /*17f90*/  @P1 IMAD R0, R5, R4, RZ ;  /* 0x0000000405001224 */ /* 0x002fe200078e02ff */
[----:B------:R-:W-:Y:S01]  /*17fa0*/  @!P0 CS2R R4, SRZ ;  /* 0x0000000000048805 */ /* 0x000fe2000001ff00 */
[----:B--2---:R1:W2:Y:S01]  /*17fb0*/  @P5 MUFU.LG2 R10, R133 ;  /* 0x00000085000a5308 */ /* 0x0042a20000000c00 */
        /* <DEDUP_REMOVED lines=10> */
.L_x_1260:
[----:B------:R-:W-:Y:S05]  /*18060*/  @P1 BRA `(.L_x_1261) ;  /* 0x0000000000181947 */ /* 0x000fea0003800000 */
[----:B------:R-:W3:Y:S01]  /*18070*/  LDC R0, c[0x0][0x2c4] ;  /* 0x0000b100ff007b82 */ /* 0x000ee20000000800 */
[----:B------:R-:W-:Y:S02]  /*18080*/  ISETP.NE.AND P0, PT, RZ, UR8, PT ;  /* 0x00000008ff007c0c */ /* 0x000fe4000bf05270 */
[----:B------:R-:W-:-:S05]  /*18090*/  MOV R8, 0x1 ;  /* 0x0000000100087802 */ /* 0x000fca0000000f00 */
[----:B------:R-:W4:Y:S08]  /*180a0*/  LDC R6, c[0x0][0x270] ;  /* 0x00009c00ff067b82 */ /* 0x000f300000000800 */
[----:B---3--:R-:W4:Y:S02]  /*180b0*/  @P0 LDC R0, c[0x0][0x2e4] ;  /* 0x0000b900ff000b82 */ /* 0x008f240000000800 */
[----:B----4-:R-:W-:-:S07]  /*180c0*/  IMAD R6, R0, R6, RZ ;  /* 0x0000000600067224 */ /* 0x010fce00078e02ff */
.L_x_1261:
[----:B------:R-:W-:Y:S01]  /*180d0*/  BAR.SYNC.DEFER_BLOCKING 0x0 ;  /* 0x0000000000007b1d */ /* 0x000fe20000010000 */
[----:B------:R-:W-:Y:S01]  /*180e0*/  LOP3.LUT R2, R2, 0xffffffe0, RZ, 0xc0, !PT ;  /* 0xffffffe002027812 */ /* 0x000fe200078ec0ff */
[----:B------:R-:W-:Y:S01]  /*180f0*/  IMAD R6, R15, R6, RZ ;  /* 0x000000060f067224 */ /* 0x000fe200078e02ff */
[----:B------:R-:W-:Y:S01]  /*18100*/  ISETP.GE.AND P0, PT, R9, UR4, PT ;  /* 0x0000000409007c0c */ /* 0x000fe2000bf06270 */
[----:B------:R-:W-:Y:S01]  /*18110*/  IMAD.MOV.U32 R16, RZ, RZ, 0x7f800000 ;  /* 0x7f800000ff107424 */ /* 0x000fe200078e00ff */
[----:B------:R-:W-:Y:S01]  /*18120*/  SHF.R.S32.HI R9, RZ, 0x1f, R46 ;  /* 0x0000001fff097819 */ /* 0x000fe2000001142e */
[----:B------:R-:W-:Y:S02]  /*18130*/  IMAD.IADD R2, R23, 0x1, -R2 ;  /* 0x0000000117027824 */ /* 0x000fe400078e0a02 */
[----:B------:R-:W3:Y:S01]  /*18140*/  @P3 LDC R17, c[0x0][0x2e8] ;  /* 0x0000ba00ff113b82 */ /* 0x000ee20000000800 */
[----:B------:R-:W-:Y:S01]  /*18150*/  ISETP.GE.AND P6, PT, R11, UR4, PT ;  /* 0x000000040b007c0c */ /* 0x000fe2000bfc6270 */
[----:B------:R-:W4:Y:S01]  /*18160*/  @P3 MUFU.LG2 R13, R134 ;  /* 0x00000086000d3308 */ /* 0x000f220000000c00 */
[----:B------:R-:W-:Y:S01]  /*18170*/  LEA.HI R9, R9, R46, RZ, 0x2 ;  /* 0x0000002e09097211 */ /* 0x000fe200078f10ff */
[----:B------:R-:W-:Y:S01]  /*18180*/  BSSY B0, `(.L_x_1262) ;  /* 0x000002d000007945 */ /* 0x000fe20003800000 */
[----:B------:R-:W-:Y:S01]  /*18190*/  SHF.R.S32.HI R11, RZ, 0x1f, R2 ;  /* 0x0000001fff0b7819 */ /* 0x000fe20000011402 */
[----:B------:R-:W-:Y:S01]  /*181a0*/  IMAD.MOV.U32 R15, RZ, RZ, 0x7f800000 ;  /* 0x7f800000ff0f7424 */ /* 0x000fe200078e00ff */
[----:B------:R-:W-:-:S02]  /*181b0*/  LOP3.LUT P1, RZ, R7, 0x3, RZ, 0xc0, !PT ;  /* 0x0000000307ff7812 */ /* 0x000fc4000782c0ff */
[----:B------:R-:W-:Y:S02]  /*181c0*/  LEA.HI R11, R11, R2, RZ, 0x2 ;  /* 0x000000020b0b7211 */ /* 0x000fe400078f10ff */
[----:B------:R-:W-:Y:S01]  /*181d0*/  LOP3.LUT R2, R9, 0xffffffc, RZ, 0xc0, !PT ;  /* 0x0ffffffc09027812 */ /* 0x000fe200078ec0ff */
[----:B--2---:R-:W-:Y:S01]  /*181e0*/  @P5 FMUL.FTZ R9, R10, 0.69314718246459960938 ;  /* 0x3f3172180a095820 */ /* 0x004fe20000410000 */
        /* <DEDUP_REMOVED lines=10> */
[----:B----4-:R-:W-:Y:S01]  /*18290*/  @P3 FMUL.FTZ R10, R13, 0.69314718246459960938 ;  /* 0x3f3172180d0a3820 */ /* 0x010fe20000410000 */
[----:B------:R-:W-:Y:S02]  /*182a0*/  LOP3.LUT R6, R18, 0xfffffff8, RZ, 0xc0, !PT ;  /* 0xfffffff812067812 */ /* 0x000fe400078ec0ff */
[----:B------:R-:W-:Y:S01]  /*182b0*/  IADD3 R4, P5, P2, R0, R4, R2 ;  /* 0x0000000400047210 */ /* 0x000fe20007abe002 */
[----:B---3--:R-:W-:Y:S01]  /*182c0*/  @P3 FFMA.FTZ R15, R3, R17, R10 ;  /* 0x00000011030f3223 */ /* 0x008fe2000001000a */
[----:B------:R-:W-:Y:S01]  /*182d0*/  SHF.R.S32.HI R9, RZ, 0x1f, R0 ;  /* 0x0000001fff097819 */ /* 0x000fe20000011400 */
[----:B------:R-:W-:Y:S01]  /*182e0*/  IMAD.IADD R14, R23, 0x1, -R6 ;  /* 0x00000001170e7824 */ /* 0x000fe200078e0a06 */
[----:B------:R-:W-:Y:S01]  /*182f0*/  SHF.R.S32.HI R2, RZ, 0x1f, R2 ;  /* 0x0000001fff027819 */ /* 0x000fe20000011402 */
[----:B------:R-:W-:-:S03]  /*18300*/  IMAD R0, R12, 0x10, R7 ;  /* 0x000000100c007824 */ /* 0x000fc600078e0207 */
[----:B------:R-:W-:Y:S01]  /*18310*/  IADD3.X R5, R9, R5, R2, P5, P2 ;  /* 0x0000000509057210 */ /* 0x000fe20002fe4402 */
[----:B--2---:R-:W-:Y:S06]  /*18320*/  @P1 BRA `(.L_x_1263) ;  /* 0x0000000000481947 */ /* 0x004fec0003800000 */
        /* <DEDUP_REMOVED lines=18> */
.L_x_1263:
[----:B------:R-:W-:Y:S05]  /*18450*/  BSYNC B0 ;  /* 0x0000000000007941 */ /* 0x000fea0003800000 */
.L_x_1262:
        /* <DEDUP_REMOVED lines=43> */
.L_x_1265:
[----:B------:R-:W-:Y:S05]  /*18710*/  BSYNC B0 ;  /* 0x0000000000007941 */ /* 0x000fea0003800000 */
.L_x_1264:
        /* <DEDUP_REMOVED lines=27> */
.L_x_1267:
[----:B------:R-:W-:Y:S05]  /*188d0*/  BSYNC B0 ;  /* 0x0000000000007941 */ /* 0x000fea0003800000 */
.L_x_1266:
        /* <DEDUP_REMOVED lines=27> */
.L_x_1269:
[----:B------:R-:W-:Y:S05]  /*18a90*/  BSYNC B0 ;  /* 0x0000000000007941 */ /* 0x000fea0003800000 */
.L_x_1268:
        /* <DEDUP_REMOVED lines=27> */
.L_x_1270:
        /* <DEDUP_REMOVED lines=11> */
.L_x_2410:


//--------------------- .text._ZN5flash16flash_fwd_kernelI23Flash_fwd_kernel_traitsILi256ELi64ELi64ELi4ELb0ELb0EN7cutlass6half_tE19Flash_kernel_traitsILi256ELi64ELi64ELi4ES3_EELb1ELb0ELb1ELb0ELb0ELb0ELb0ELb1EEEvNS_16Flash_fwd_paramsE --------------------------
	.section	.text._ZN5flash16flash_fwd_kernelI23Flash_fwd_kernel_traitsILi256ELi64ELi64ELi4ELb0ELb0EN7cutlass6half_tE19Flash_kernel_traitsILi256ELi64ELi64ELi4ES3_EELb1ELb0ELb1ELb0ELb0ELb0ELb0ELb1EEEvNS_16Flash_fwd_paramsE,"ax",@progbits
	.align	128
        .global         _ZN5flash16flash_fwd_kernelI23Flash_fwd_kernel_traitsILi256ELi64ELi64ELi4ELb0ELb0EN7cutlass6half_tE19Flash_kernel_traitsILi256ELi64ELi64ELi4ES3_EELb1ELb0ELb1ELb0ELb0ELb0ELb0ELb1EEEvNS_16Flash_fwd_paramsE
        .type           _ZN5flash16flash_fwd_kernelI23Flash_fwd_kernel_traitsILi256ELi64ELi64ELi4ELb0ELb0EN7cutlass6half_tE19Flash_kernel_traitsILi256ELi64ELi64ELi4ES3_EELb1ELb0ELb1ELb0ELb0ELb0ELb0ELb1EEEvNS_16Flash_fwd_paramsE,@function
        .size           _ZN5flash16flash_fwd_kernelI23Flash_fwd_kernel_traitsILi256ELi64ELi64ELi4ELb0ELb0EN7cutlass6half_tE19Flash_kernel_traitsILi256ELi64ELi64ELi4ES3_EELb1ELb0ELb1ELb0ELb0ELb0ELb0ELb1EEEvNS_16Flash_fwd_paramsE,(.L_x_2411 - _ZN5flash16flash_fwd_kernelI23Flash_fwd_kernel_traitsILi256ELi64ELi64ELi4ELb0ELb0EN7cutlass6half_tE19Flash_kernel_traitsILi256ELi64ELi64ELi4ES3_EELb1ELb0ELb1ELb0ELb0ELb0ELb0ELb1EEEvNS_16Flash_fwd_paramsE)
        .other          _ZN5flash16flash_fwd_kernelI23Flash_fwd_kernel_traitsILi256ELi64ELi64ELi4ELb0ELb0EN7cutlass6half_tE19Flash_kernel_traitsILi256ELi64ELi64ELi4ES3_EELb1ELb0ELb1ELb0ELb0ELb0ELb0ELb1EEEvNS_16Flash_fwd_paramsE,@"STO_CUDA_ENTRY STV_DEFAULT"
_ZN5flash16flash_fwd_kernelI23Flash_fwd_kernel_traitsILi256ELi64ELi64ELi4ELb0ELb0EN7cutlass6half_tE19Flash_kernel_traitsILi256ELi64ELi64ELi4ES3_EELb1ELb0ELb1ELb0ELb0ELb0ELb0ELb1EEEvNS_16Flash_fwd_paramsE:
.text._ZN5flash16flash_fwd_kernelI23Flash_fwd_kernel_traitsILi256ELi64ELi64ELi4ELb0ELb0EN7cutlass6half_tE19Flash_kernel_traitsILi256ELi64ELi64ELi4ES3_EELb1ELb0ELb1ELb0ELb0ELb0ELb0ELb1EEEvNS_16Flash_fwd_paramsE:
        /* <DEDUP_REMOVED lines=15> */
[----:B------:R-:W-:Y:S01]  /*00f0*/  S2UR UR12, SR_CTAID.Y ;  /* 0x00000000000c79c3 */ /* 0x000fe20000002600 */
[----:B------:R-:W-:Y:S01]  /*0100*/  UMOV UR15, 0xffffffff ;  /* 0xffffffff000f7882 */ /* 0x000fe20000000000 */
[----:B------:R-:W-:Y:S01]  /*0110*/  UMOV UR13, URZ ;  /* 0x0000003f000d7c82 */ /* 0x000fe20008000000 */
[----:B------:R-:W-:Y:S01]  /*0120*/  UMOV UR18, 0xffffffff ;  /* 0xffffffff00127882 */ /* 0x000fe20000000000 */
[----:B------:R-:W-:-:S04]  /*0130*/  ULDC.U8 UR14, c[0x0][0x388] ;  /* 0x0000e200000e7ab9 */ /* 0x000fc80000000000 */
[----:B------:R-:W1:Y:S08]  /*0140*/  S2UR UR4, SR_CTAID.Z ;  /* 0x00000000000479c3 */ /* 0x000e700000002700 */
[----:B------:R-:W5:Y:S01]  /*0150*/  @P2 LDC R0, c[0x0][0x3b0] ;  /* 0x0000ec00ff002b82 */ /* 0x000f620000000800 */
[----:B--2---:R-:W-:Y:S02]  /*0160*/  @P2 IMAD.MOV.U32 R2, RZ, RZ, R9 ;  /* 0x000000ffff022224 */ /* 0x004fe400078e0009 */
[----:B---3--:R-:W-:-:S06]  /*0170*/  @P2 IMAD.MOV.U32 R3, RZ, RZ, R8 ;  /* 0x000000ffff032224 */ /* 0x008fcc00078e0008 */
[----:B------:R-:W2:Y:S01]  /*0180*/  @P2 LDG.E.64 R2, desc[UR28][R2.64] ;  /* 0x0000001c02022981 */ /* 0x000ea2000c1e1b00 */
[----:B------:R-:W-:Y:S02]  /*0190*/  UISETP.NE.U32.AND UP2, UPT, UR8, URZ, UPT ;  /* 0x0000003f0800728c */ /* 0x000fe4000bf45070 */
[----:B------:R-:W-:Y:S02]  /*01a0*/  UISETP.NE.U32.AND UP1, UPT, UR6, URZ, UPT ;  /* 0x0000003f0600728c */ /* 0x000fe4000bf25070 */
[----:B------:R-:W-:Y:S02]  /*01b0*/  UISETP.NE.AND.EX UP2, UPT, UR9, URZ, UPT, UP2 ;  /* 0x0000003f0900728c */ /* 0x000fe4000bf45320 */
[----:B-1----:R-:W-:Y:S01]  /*01c0*/  ULOP3.LUT UR5, UR4, UR16, UR12, 0xfe, !UPT ;  /* 0x0000001004057292 */ /* 0x002fe2000f8efe0c */
[----:B------:R-:W-:Y:S01]  /*01d0*/  ULDC.64 UR8, c[0x0][0x2f0] ;  /* 0x0000bc0000087ab9 */ /* 0x000fe20000000a00 */
[----:B------:R-:W-:Y:S02]  /*01e0*/  UISETP.NE.AND.EX UP1, UPT, UR7, URZ, UPT, UP1 ;  /* 0x0000003f0700728c */ /* 0x000fe4000bf25310 */
[----:B------:R-:W-:Y:S01]  /*01f0*/  PLOP3.LUT P0, PT, PT, PT, UP2, 0x80, 0x0 ;  /* 0x000000000000781c */ /* 0x000fe20003f0f028 */
[----:B------:R-:W-:Y:S01]  /*0200*/  UIMAD.WIDE UR8, UR12, 0x4, UR8 ;  /* 0x000000040c0878a5 */ /* 0x000fe2000f8e0208 */
[----:B----4-:R-:W-:Y:S01]  /*0210*/  LOP3.LUT P3, RZ, R107, UR5, RZ, 0xfc, !PT ;  /* 0x000000056bff7c12 */ /* 0x010fe2000f86fcff */
[----:B------:R-:W-:Y:S01]  /*0220*/  ULDC.U8 UR5, c[0x0][0x3c2] ;  /* 0x0000f08000057ab9 */ /* 0x000fe20000000000 */
[----:B------:R-:W-:Y:S01]  /*0230*/  ULDC.64 UR6, c[0x0][0x2f8] ;  /* 0x0000be0000067ab9 */ /* 0x000fe20000000a00 */
[----:B------:R-:W-:-:S02]  /*0240*/  UISETP.NE.AND UP3, UPT, UR5, URZ, UPT ;  /* 0x0000003f0500728c */ /* 0x000fc4000bf65270 */
[----:B------:R-:W-:Y:S02]  /*0250*/  UISETP.EQ.U32.AND UP0, UPT, UR6, URZ, UPT ;  /* 0x0000003f0600728c */ /* 0x000fe4000bf02070 */
[----:B------:R-:W-:Y:S02]  /*0260*/  @UP1 ULDC.64 UR10, c[0x0][0x300] ;  /* 0x0000c000000a1ab9 */ /* 0x000fe40000000a00 */
[----:B------:R-:W-:-:S04]  /*0270*/  UISETP.EQ.OR.EX UP0, UPT, UR7, URZ, !UP3, UP0 ;  /* 0x0000003f0700728c */ /* 0x000fc8000df02700 */
[----:B------:R-:W1:Y:S01]  /*0280*/  @!P3 LDC.64 R6, c[0x0][0x3b8] ;  /* 0x0000ee00ff06bb82 */ /* 0x000e620000000a00 */
[----:B------:R-:W-:Y:S01]  /*0290*/  @UP1 UIMAD.WIDE UR10, UR12, 0x4, UR10 ;  /* 0x000000040c0a18a5 */ /* 0x000fe2000f8e020a */
        /* <DEDUP_REMOVED lines=12> */
[----:B------:R-:W-:-:S05]  /*0360*/  @!P3 IMAD.MOV.U32 R5, RZ, RZ, R8 ;  /* 0x000000ffff05b224 */ /* 0x000fca00078e0008 */
[----:B------:R1:W-:Y:S01]  /*0370*/  @!P3 STG.E.64 desc[UR28][R6.64+0x8], R4 ;  /* 0x000008040600b986 */ /* 0x0003e2000c101b1c */
[----:B------:R-:W-:Y:S01]  /*0380*/  PLOP3.LUT P2, PT, PT, PT, UP0, 0x80, 0x0 ;  /* 0x000000000000781c */ /* 0x000fe20003f4f008 */
[----:B------:R-:W-:Y:S02]  /*0390*/  UIMAD.WIDE UR8, UR12, 0x4, UR8 ;  /* 0x000000040c0878a5 */ /* 0x000fe4000f8e0208 */
        /* <DEDUP_REMOVED lines=26> */
.L_x_1271:
[----:B------:R-:W-:-:S05]  /*0540*/  ULDC UR5, c[0x0][0x2c8] ;  /* 0x0000b20000057ab9 */ /* 0x000fca0000000800 */
.L_x_1272:
        /* <DEDUP_REMOVED lines=21> */
[----:B------:R-:W-:Y:S01]  /*06a0*/  LOP3.LUT R0, R7, 0xffffffe0, RZ, 0xc0, !PT ;  /* 0xffffffe007007812 */ /* 0x000fe200078ec0ff */
[----:B------:R-:W-:Y:S02]  /*06b0*/  UIADD3 UR6, -UR17, 0x7f, UR27 ;  /* 0x0000007f11067890 */ /* 0x000fe4000fffe11b */
[----:B------:R-:W-:Y:S01]  /*06c0*/  UIADD3 UR10, UR30, UR27, -UR17 ;  /* 0x0000001b1e0a7290 */ /* 0x000fe2000fffe811 */
[----:B------:R-:W-:Y:S01]  /*06d0*/  ULDC UR21, c[0x0][0x398] ;  /* 0x0000e60000157ab9 */ /* 0x000fe20000000800 */
[----:B------:R-:W-:Y:S01]  /*06e0*/  ULDC UR22, c[0x0][0x394] ;  /* 0x0000e50000167ab9 */ /* 0x000fe20000000800 */
[----:B------:R-:W-:Y:S01]  /*06f0*/  UIADD3 UR8, UR30, 0x3f, URZ ;  /* 0x0000003f1e087890 */ /* 0x000fe2000fffe03f */
[----:B------:R-:W-:Y:S01]  /*0700*/  IMAD.IADD R2, R107, 0x1, -R0 ;  /* 0x000000016b027824 */ /* 0x000fe200078e0a00 */
        /* <DEDUP_REMOVED lines=18> */
[----:B------:R-:W-:Y:S01]  /*0830*/  ULDC.U8 UR5, c[0x0][0x3d8] ;  /* 0x0000f60000057ab9 */ /* 0x000fe20000000000 */
[----:B------:R-:W-:Y:S01]  /*0840*/  UISETP.NE.AND UP0, UPT, UR15, -0x1, UPT ;  /* 0xffffffff0f00788c */ /* 0x000fe2000bf05270 */
[----:B------:R-:W-:Y:S01]  /*0850*/  LEA.HI R8, R12, R107, RZ, 0x3 ;  /* 0x0000006b0c087211 */ /* 0x000fe200078f18ff */
[----:B------:R-:W-:Y:S01]  /*0860*/  UISETP.NE.AND UP2, UPT, UR5, URZ, UPT ;  /* 0x0000003f0500728c */ /* 0x000fe2000bf45270 */
[----:B------:R-:W-:Y:S02]  /*0870*/  ULDC.U8 UR6, c[0x0][0x3d9] ;  /* 0x0000f64000067ab9 */ /* 0x000fe40000000000 */
[----:B------:R-:W-:Y:S01]  /*0880*/  LOP3.LUT R0, R8, 0xfffffff8, RZ, 0xc0, !PT ;  /* 0xfffffff808007812 */ /* 0x000fe200078ec0ff */
[----:B------:R-:W-:Y:S02]  /*0890*/  UISETP.EQ.AND UP2, UPT, UR6, URZ, UP2 ;  /* 0x0000003f0600728c */ /* 0x000fe40009742270 */
[----:B------:R-:W-:Y:S02]  /*08a0*/  UISETP.NE.AND UP1, UPT, UR6, URZ, UPT ;  /* 0x0000003f0600728c */ /* 0x000fe4000bf25270 */
[----:B------:R-:W-:Y:S01]  /*08b0*/  IMAD.IADD R0, R107, 0x1, -R0 ;  /* 0x000000016b007824 */ /* 0x000fe200078e0a00 */
[----:B------:R-:W-:Y:S01]  /*08c0*/  @!UP0 USHF.R.S32.HI UR13, URZ, 0x1f, UR12 ;  /* 0x0000001f3f0d8899 */ /* 0x000fe2000801140c */
[----:B------:R-:W-:Y:S01]  /*08d0*/  @UP0 ULDC.64 UR8, c[0x0][0x298] ;  /* 0x0000a60000080ab9 */ /* 0x000fe20000000a00 */
[----:B------:R-:W-:Y:S01]  /*08e0*/  @!UP0 ULDC.64 UR6, c[0x0][0x290] ;  /* 0x0000a40000068ab9 */ /* 0x000fe20000000a00 */
[----:B------:R-:W-:Y:S01]  /*08f0*/  @UP0 UIMAD.WIDE.U32 UR10, UR15, UR8, URZ ;  /* 0x000000080f0a02a5 */ /* 0x000fe2000f8e003f */
[----:B------:R-:W-:-:S02]  /*0900*/  PLOP3.LUT P0, PT, PT, PT, UP1, 0x80, 0x0 ;  /* 0x000000000000781c */ /* 0x000fc40003f0f018 */
[----:B------:R-:W-:Y:S01]  /*0910*/  @UP2 ULDC UR14, c[0x0][0x2c4] ;  /* 0x0000b100000e2ab9 */ /* 0x000fe20000000800 */
[----:B------:R-:W-:Y:S02]  /*0920*/  @!UP0 UIMAD UR8, UR13, UR6, URZ ;  /* 0x000000060d0882a4 */ /* 0x000fe4000f8e023f */
[----:B------:R-:W-:Y:S02]  /*0930*/  @UP2 UIMAD UR14, UR12, UR14, URZ ;  /* 0x0000000e0c0e22a4 */ /* 0x000fe4000f8e023f */
[----:B------:R-:W-:Y:S02]  /*0940*/  @UP0 UIMAD UR9, UR15, UR9, UR11 ;  /* 0x000000090f0902a4 */ /* 0x000fe4000f8e020b */
[----:B------:R-:W-:Y:S02]  /*0950*/  @!UP0 UIMAD.WIDE.U32 UR18, UR12, UR6, URZ ;  /* 0x000000060c1282a5 */ /* 0x000fe4000f8e003f */
[----:B------:R-:W-:Y:S02]  /*0960*/  @!UP0 UIMAD UR8, UR12, UR7, UR8 ;  /* 0x000000070c0882a4 */ /* 0x000fe4000f8e0208 */
[----:B------:R-:W-:Y:S01]  /*0970*/  @UP2 USEL UR15, UR14, UR15, !UP0 ;  /* 0x0000000f0e0f2287 */ /* 0x000fe2000c000000 */
[----:B------:R-:W-:Y:S01]  /*0980*/  @UP1 ULDC.64 UR6, c[0x0][0x2c0] ;  /* 0x0000b00000061ab9 */ /* 0x000fe20000000a00 */
[----:B------:R-:W-:Y:S01]  /*0990*/  @!UP2 UMOV UR20, URZ ;  /* 0x0000003f0014ac82 */ /* 0x000fe20008000000 */
[----:B------:R-:W-:-:S02]  /*09a0*/  @UP1 UIMAD UR11, UR7, UR6, URZ ;  /* 0x00000006070b12a4 */ /* 0x000fc4000f8e023f */
[----:B------:R-:W-:Y:S01]  /*09b0*/  @UP2 USHF.R.S32.HI UR6, URZ, 0x1f, UR15 ;  /* 0x0000001f3f062899 */ /* 0x000fe2000801140f */
[----:B------:R-:W-:Y:S01]  /*09c0*/  @!UP2 UMOV UR21, URZ ;  /* 0x0000003f0015ac82 */ /* 0x000fe20008000000 */
[----:B------:R-:W-:Y:S01]  /*09d0*/  @UP1 ULDC UR13, c[0x0][0x2c0] ;  /* 0x0000b000000d1ab9 */ /* 0x000fe20000000800 */
[----:B------:R-:W-:Y:S01]  /*09e0*/  @UP1 UMOV UR14, 0x1 ;  /* 0x00000001000e1882 */ /* 0x000fe20000000000 */
[----:B------:R-:W-:Y:S01]  /*09f0*/  @!UP0 UIADD3 UR9, UR19, UR8, URZ ;  /* 0x0000000813098290 */ /* 0x000fe2000fffe03f */
[----:B------:R-:W-:Y:S01]  /*0a00*/  @!UP0 UMOV UR10, UR18 ;  /* 0x00000012000a8c82 */ /* 0x000fe20008000000 */
[----:B------:R-:W-:Y:S01]  /*0a10*/  @UP2 UMOV UR20, UR15 ;  /* 0x0000000f00142c82 */ /* 0x000fe20008000000 */
[----:B------:R-:W-:Y:S01]  /*0a20*/  @UP2 UMOV UR21, UR6 ;  /* 0x0000000600152c82 */ /* 0x000fe20008000000 */
[----:B------:R-:W-:Y:S08]  /*0a30*/  @P0 BRA `(.L_x_1274) ;  /* 0x0000000000180947 */ /* 0x000ff00003800000 */
[----:B------:R-:W-:Y:S01]  /*0a40*/  UISETP.NE.AND UP0, UPT, UR5, URZ, UPT ;  /* 0x0000003f0500728c */ /* 0x000fe2000bf05270 */
[----:B------:R-:W-:Y:S01]  /*0a50*/  ULDC UR11, c[0x0][0x2c4] ;  /* 0x0000b100000b7ab9 */ /* 0x000fe20000000800 */
[----:B------:R-:W-:Y:S01]  /*0a60*/  ULDC UR14, c[0x0][0x270] ;  /* 0x00009c00000e7ab9 */ /* 0x000fe20000000800 */
[----:B------:R-:W-:-:S08]  /*0a70*/  UMOV UR13, 0x1 ;  /* 0x00000001000d7882 */ /* 0x000fd00000000000 */
[----:B------:R-:W-:Y:S02]  /*0a80*/  @UP0 ULDC UR11, c[0x0][0x2e4] ;  /* 0x0000b900000b0ab9 */ /* 0x000fe40000000800 */
[----:B------:R-:W-:-:S12]  /*0a90*/  UIMAD UR14, UR11, UR14, URZ ;  /* 0x0000000e0b0e72a4 */ /* 0x000fd8000f8e023f */
.L_x_1274:
[C---:B------:R-:W-:Y:S01]  /*0aa0*/  ISETP.NE.AND P3, PT, R0.reuse, RZ, PT ;  /* 0x000000ff0000720c */ /* 0x040fe20003f65270 */
[----:B------:R-:W-:Y:S01]  /*0ab0*/  IMAD.SHL.U32 R0, R0, 0x8, RZ ;  /* 0x0000000800007824 */ /* 0x000fe200078e00ff */
[----:B------:R-:W-:Y:S01]  /*0ac0*/  UIADD3 UR17, -UR27, UR17, URZ ;  /* 0x000000111b117290 */ /* 0x000fe2000fffe13f */
[----:B------:R-:W-:Y:S01]  /*0ad0*/  SHF.R.S32.HI R8, RZ, 0x3, R8 ;  /* 0x00000003ff087819 */ /* 0x000fe20000011408 */
[----:B------:R-:W-:Y:S01]  /*0ae0*/  UIMAD UR14, UR12, UR14, URZ ;  /* 0x0000000e0c0e72a4 */ /* 0x000fe2000f8e023f */
[----:B------:R-:W-:Y:S01]  /*0af0*/  IMAD.U32 R6, RZ, RZ, UR16 ;  /* 0x00000010ff067e24 */ /* 0x000fe2000f8e00ff */
[----:B------:R-:W-:Y:S01]  /*0b00*/  IADD3 R2, P0, R0, UR10, RZ ;  /* 0x0000000a00027c10 */ /* 0x000fe2000ff1e0ff */
[----:B------:R-:W-:Y:S01]  /*0b10*/  USHF.R.S32.HI UR5, URZ, 0x1f, UR4 ;  /* 0x0000001f3f057899 */ /* 0x000fe20008011404 */
[----:B------:R-:W-:Y:S01]  /*0b20*/  ISETP.GE.AND P1, PT, R8, UR17, PT ;  /* 0x0000001108007c0c */ /* 0x000fe2000bf26270 */
[----:B------:R-:W-:Y:S01]  /*0b30*/  ULDC.64 UR6, c[0x0][0x2a0] ;  /* 0x0000a80000067ab9 */ /* 0x000fe20000000a00 */
[----:B------:R-:W-:Y:S01]  /*0b40*/  USEL UR14, UR14, URZ, !UP2 ;  /* 0x0000003f0e0e7287 */ /* 0x000fe2000d000000 */
[----:B------:R-:W-:Y:S01]  /*0b50*/  LEA.HI.X.SX32 R3, R0, UR9, 0x1, P0 ;  /* 0x0000000900037c11 */ /* 0x000fe200080f0eff */
[----:B------:R-:W-:Y:S01]  /*0b60*/  UIMAD UR5, UR5, UR6, URZ ;  /* 0x00000006050572a4 */ /* 0x000fe2000f8e023f */
[----:B------:R-:W-:Y:S01]  /*0b70*/  IMAD.U32 R12, RZ, RZ, UR6 ;  /* 0x00000006ff0c7e24 */ /* 0x000fe2000f8e00ff */
[----:B------:R-:W-:Y:S01]  /*0b80*/  UIMAD UR6, UR27, UR13, URZ ;  /* 0x0000000d1b0672a4 */ /* 0x000fe2000f8e023f */
[----:B------:R-:W-:Y:S01]  /*0b90*/  SHF.R.S32.HI R9, RZ, 0x1f, R8 ;  /* 0x0000001fff097819 */ /* 0x000fe20000011408 */
[----:B------:R-:W-:Y:S01]  /*0ba0*/  UIMAD UR14, UR4, UR11, UR14 ;  /* 0x0000000b040e72a4 */ /* 0x000fe2000f8e020e */
[----:B------:R-:W-:Y:S01]  /*0bb0*/  IMAD.WIDE.U32 R12, R12, UR4, R2 ;  /* 0x000000040c0c7c25 */ /* 0x000fe2000f8e0002 */
[----:B------:R-:W-:Y:S01]  /*0bc0*/  UIMAD UR5, UR4, UR7, UR5 ;  /* 0x00000007040572a4 */ /* 0x000fe2000f8e0205 */
[----:B------:R-:W-:Y:S01]  /*0bd0*/  IADD3 R14, R8, 0x10, RZ ;  /* 0x00000010080e7810 */ /* 0x000fe20007ffe0ff */
[----:B------:R-:W-:Y:S01]  /*0be0*/  USHF.R.S32.HI UR4, URZ, 0x1f, UR6 ;  /* 0x0000001f3f047899 */ /* 0x000fe20008011406 */
[----:B------:R-:W-:Y:S01]  /*0bf0*/  BSSY B0, `(.L_x_1275) ;  /* 0x000001e000007945 */ /* 0x000fe20003800000 */
[----:B------:R-:W-:Y:S01]  /*0c00*/  USHF.R.S32.HI UR7, URZ, 0x1f, UR14 ;  /* 0x0000001f3f077899 */ /* 0x000fe2000801140e */
[----:B------:R-:W-:Y:S01]  /*0c10*/  IMAD.WIDE R6, R6, 0x40, R8 ;  /* 0x0000004006067825 */ /* 0x000fe200078e0208 */
[----:B------:R-:W-:Y:S01]  /*0c20*/  UIADD3 UR6, UP1, UP0, UR6, UR20, UR14 ;  /* 0x0000001406067290 */ /* 0x000fe2000f83e00e */
[----:B------:R-:W-:-:S02]  /*0c30*/  IADD3 R11, R13, UR5, RZ ;  /* 0x000000050d0b7c10 */ /* 0x000fc4000fffe0ff */
[----:B------:R-:W-:Y:S01]  /*0c40*/  ISETP.GE.AND P0, PT, R14, UR17, PT ;  /* 0x000000110e007c0c */ /* 0x000fe2000bf06270 */
[----:B------:R-:W-:Y:S01]  /*0c50*/  UIADD3.X UR20, UR4, UR21, UR7, UP1, UP0 ;  /* 0x0000001504147290 */ /* 0x000fe20008fe0407 */
[----:B------:R-:W-:Y:S01]  /*0c60*/  VIADD R16, R8, 0x20 ;  /* 0x0000002008107836 */ /* 0x000fe20000000000 */
[C---:B------:R-:W-:Y:S01]  /*0c70*/  IADD3 R18, R0.reuse, 0x80, RZ ;  /* 0x0000008000127810 */ /* 0x040fe20007ffe0ff */
        /* <DEDUP_REMOVED lines=21> */
.L_x_1276:
[----:B------:R-:W-:Y:S05]  /*0dd0*/  BSYNC B0 ;  /* 0x0000000000007941 */ /* 0x000fea0003800000 */
.L_x_1275:
        /* <DEDUP_REMOVED lines=25> */
.L_x_1278:
[----:B------:R-:W-:Y:S05]  /*0f70*/  BSYNC B0 ;  /* 0x0000000000007941 */ /* 0x000fea0003800000 */
.L_x_1277:
        /* <DEDUP_REMOVED lines=24> */
.L_x_1280:
[----:B------:R-:W-:Y:S05]  /*1100*/  BSYNC B0 ;  /* 0x0000000000007941 */ /* 0x000fea0003800000 */
.L_x_1279:
        /* <DEDUP_REMOVED lines=27> */
.L_x_1282:
[----:B------:R-:W-:Y:S05]  /*12c0*/  BSYNC B0 ;  /* 0x0000000000007941 */ /* 0x000fea0003800000 */
.L_x_1281:
        /* <DEDUP_REMOVED lines=10> */
.L_x_1284:
[----:B------:R-:W-:Y:S05]  /*1370*/  BSYNC B0 ;  /* 0x0000000000007941 */ /* 0x000fea0003800000 */
.L_x_1283:
        /* <DEDUP_REMOVED lines=10> */
.L_x_1286:
[----:B------:R-:W-:Y:S05]  /*1420*/  BSYNC B0 ;  /* 0x0000000000007941 */ /* 0x000fea0003800000 */
.L_x_1285:
        /* <DEDUP_REMOVED lines=10> */
.L_x_1288:
[----:B------:R-:W-:Y:S05]  /*14d0*/  BSYNC B0 ;  /* 0x0000000000007941 */ /* 0x000fea0003800000 */
.L_x_1287:
        /* <DEDUP_REMOVED lines=10> */
.L_x_1273:
[----:B------:R-:W-:Y:S01]  /*1580*/  ULDC UR24, c[0x0][0x270] ;  /* 0x00009c0000187ab9 */ /* 0x000fe20000000800 */
[----:B------:R-:W-:Y:S01]  /*1590*/  UISETP.NE.AND UP1, UPT, UR15, -0x1, UPT ;  /* 0xffffffff0f00788c */ /* 0x000fe2000bf25270 */
[----:B------:R-:W-:Y:S01]  /*15a0*/  SHF.R.S32.HI R0, RZ, 0x1f, R2 ;  /* 0x0000001fff007819 */ /* 0x000fe20000011402 */
[----:B------:R-:W-:Y:S01]  /*15b0*/  UIMAD UR24, UR12, UR24, UR4 ;  /* 0x000000180c1872a4 */ /* 0x000fe2000f8e0204 */
[----:B------:R-:W-:Y:S01]  /*15c0*/  ULDC UR36, c[0x0][0x2d4] ;  /* 0x0000b50000247ab9 */ /* 0x000fe20000000800 */
[----:B------:R-:W-:Y:S02]  /*15d0*/  UISETP.NE.AND UP0, UPT, UR18, -0x1, UPT ;  /* 0xffffffff1200788c */ /* 0x000fe4000bf05270 */
[----:B------:R-:W-:Y:S02]  /*15e0*/  UIMAD UR36, UR24, UR36, UR27 ;  /* 0x00000024182472a4 */ /* 0x000fe4000f8e021b */
[----:B------:R-:W-:-:S03]  /*15f0*/  USHF.L.U32 UR24, UR24, 0x5, URZ ;  /* 0x0000000518187899 */ /* 0x000fc6000800063f */
[----:B------:R-:W-:Y:S01]  /*1600*/  @!UP1 USHF.R.S32.HI UR10, URZ, 0x1f, UR12 ;  /* 0x0000001f3f0a9899 */ /* 0x000fe2000801140c */
[----:B------:R-:W-:Y:S01]  /*1610*/  PLOP3.LUT P0, PT, PT, PT, UP0, 0x80, 0x0 ;  /* 0x000000000000781c */ /* 0x000fe20003f0f008 */
[----:B------:R-:W-:Y:S01]  /*1620*/  @!UP1 ULDC.64 UR6, c[0x0][0x228] ;  /* 0x00008a0000069ab9 */ /* 0x000fe20000000a00 */
[----:B------:R-:W-:Y:S01]  /*1630*/  @UP1 ULDC.64 UR8, c[0x0][0x240] ;  /* 0x0000900000081ab9 */ /* 0x000fe20000000a00 */
[----:B------:R-:W-:Y:S01]  /*1640*/  IADD3 R123, P2, P1, R9, UR24, R2 ;  /* 0x00000018097b7c10 */ /* 0x000fe2000f95e002 */
[----:B------:R-:W-:Y:S02]  /*1650*/  @!UP1 UIMAD UR10, UR10, UR6, URZ ;  /* 0x000000060a0a92a4 */ /* 0x000fe4000f8e023f */
[----:B------:R-:W-:Y:S02]  /*1660*/  @UP1 UIMAD.WIDE.U32 UR38, UR15, UR8, URZ ;  /* 0x000000080f2612a5 */ /* 0x000fe4000f8e003f */
[----:B------:R1:W-:Y:S01]  /*1670*/  STL [R1+0xe0], R123 ;  /* 0x0000e07b01007387 */ /* 0x0003e20000100800 */
[----:B------:R-:W-:-:S02]  /*1680*/  @UP0 UIADD3 UR23, UR13, UR18, URZ ;  /* 0x000000120d170290 */ /* 0x000fc4000fffe03f */
[----:B------:R-:W-:Y:S02]  /*1690*/  @!UP1 UIMAD UR7, UR12, UR7, UR10 ;  /* 0x000000070c0792a4 */ /* 0x000fe4000f8e020a */
[----:B------:R-:W-:Y:S01]  /*16a0*/  @UP1 UIMAD UR31, UR15, UR9, UR39 ;  /* 0x000000090f1f12a4 */ /* 0x000fe2000f8e0227 */
[----:B------:R-:W-:Y:S01]  /*16b0*/  @UP0 ULDC.64 UR10, c[0x0][0x248] ;  /* 0x00009200000a0ab9 */ /* 0x000fe20000000a00 */
[----:B------:R-:W-:Y:S02]  /*16c0*/  @!UP1 UIMAD.WIDE.U32 UR8, UR12, UR6, URZ ;  /* 0x000000060c0892a5 */ /* 0x000fe4000f8e003f */
[----:B------:R-:W-:Y:S02]  /*16d0*/  @UP0 UIMAD.WIDE.U32 UR34, UR23, UR10, URZ ;  /* 0x0000000a172202a5 */ /* 0x000fe4000f8e003f */
[----:B------:R-:W-:Y:S02]  /*16e0*/  USHF.R.S32.HI UR6, URZ, 0x1f, UR24 ;  /* 0x0000001f3f067899 */ /* 0x000fe40008011418 */
[----:B------:R-:W-:Y:S01]  /*16f0*/  @UP0 UIMAD UR23, UR23, UR11, URZ ;  /* 0x0000000b171702a4 */ /* 0x000fe2000f8e023f */
[----:B------:R-:W-:-:S02]  /*1700*/  ULDC UR20, c[0x0][0x2d8] ;  /* 0x0000b60000147ab9 */ /* 0x000fc40000000800 */
[----:B------:R-:W-:Y:S01]  /*1710*/  @UP0 UMOV UR24, UR34 ;  /* 0x0000002200180c82 */ /* 0x000fe20008000000 */
[----:B------:R-:W-:Y:S01]  /*1720*/  UIMAD UR36, UR36, UR20, URZ ;  /* 0x00000014242472a4 */ /* 0x000fe2000f8e023f */
        /* <DEDUP_REMOVED lines=17> */
.L_x_1289:
[----:B------:R-:W-:Y:S01]  /*1840*/  ULDC UR6, c[0x0][0x278] ;  /* 0x00009e0000067ab9 */ /* 0x000fe20000000800 */
[----:B------:R-:W2:Y:S01]  /*1850*/  S2R R3, SR_CTAID.Z ;  /* 0x0000000000037919 */ /* 0x000ea20000002700 */
[----:B------:R-:W-:Y:S01]  /*1860*/  IMAD.U32 R0, RZ, RZ, UR6 ;  /* 0x00000006ff007e24 */ /* 0x000fe2000f8e00ff */
[----:B------:R-:W-:Y:S01]  /*1870*/  UMOV UR34, URZ ;  /* 0x0000003f00227c82 */ /* 0x000fe20008000000 */
[----:B------:R-:W-:Y:S01]  /*1880*/  LEA.HI R5, R12, R107, RZ, 0x3 ;  /* 0x0000006b0c057211 */ /* 0x000fe200078f18ff */
[----:B------:R-:W-:Y:S01]  /*1890*/  IMAD.U32 R4, RZ, RZ, UR16 ;  /* 0x00000010ff047e24 */ /* 0x000fe2000f8e00ff */
[----:B------:R-:W-:Y:S02]  /*18a0*/  SHF.R.S32.HI R104, RZ, 0x5, R7 ;  /* 0x00000005ff687819 */ /* 0x000fe40000011407 */
[----:B------:R-:W-:Y:S02]  /*18b0*/  IABS R0, R0 ;  /* 0x0000000000007213 */ /* 0x000fe40000000000 */
[----:B------:R-:W-:-:S02]  /*18c0*/  SHF.R.S32.HI R32, RZ, 0x3, R5 ;  /* 0x00000003ff207819 */ /* 0x000fc40000011405 */
[----:B------:R-:W-:Y:S02]  /*18d0*/  R2UR UR7, R0 ;  /* 0x00000000000772ca */ /* 0x000fe400000e0000 */
[----:B------:R-:W-:-:S03]  /*18e0*/  SHF.R.S32.HI R33, RZ, 0x1f, R32 ;  /* 0x0000001fff217819 */ /* 0x000fc60000011420 */
[----:B------:R-:W-:Y:S01]  /*18f0*/  IMAD.WIDE R14, R4, 0x40, R32 ;  /* 0x00000040040e7825 */ /* 0x000fe200078e0220 */
[----:B------:R-:W-:Y:S01]  /*1900*/  SHF.R.S32.HI R4, RZ, 0x1f, R7 ;  /* 0x0000001fff047819 */ /* 0x000fe20000011407 */
[----:B------:R3:W-:Y:S06]  /*1910*/  STL.64 [R1], R32 ;  /* 0x0000002001007387 */ /* 0x0007ec0000100a00 */
[----:B------:R-:W4:Y:S08]  /*1920*/  I2F.RP R0, UR7 ;  /* 0x0000000700007d06 */ /* 0x000f300008209400 */
[----:B----4-:R-:W4:Y:S02]  /*1930*/  MUFU.RCP R0, R0 ;  /* 0x0000000000007308 */ /* 0x010f240000001000 */
[----:B----4-:R-:W-:-:S06]  /*1940*/  VIADD R0, R0, 0xffffffe ;  /* 0x0ffffffe00007836 */ /* 0x010fcc0000000000 */
[----:B------:R-:W4:Y:S02]  /*1950*/  F2I.FTZ.U32.TRUNC.NTZ R0, R0 ;  /* 0x0000000000007305 */ /* 0x000f24000021f000 */
[----:B----4-:R-:W-:Y:S02]  /*1960*/  R2UR UR35, R0 ;  /* 0x00000000002372ca */ /* 0x010fe400000e0000 */
[----:B--2---:R-:W-:-:S04]  /*1970*/  IABS R0, R3 ;  /* 0x0000000300007213 */ /* 0x004fc80000000000 */
[----:B------:R-:W-:Y:S02]  /*1980*/  R2UR UR8, R0 ;  /* 0x00000000000872ca */ /* 0x000fe400000e0000 */
[----:B------:R-:W-:-:S04]  /*1990*/  SHF.R.S32.HI R0, RZ, 0x1f, R2 ;  /* 0x0000001fff007819 */ /* 0x000fc80000011402 */
[----:B------:R-:W-:Y:S01]  /*19a0*/  LEA.HI R3, R0, R2, RZ, 0x2 ;  /* 0x0000000200037211 */ /* 0x000fe200078f10ff */
[----:B------:R-:W-:-:S03]  /*19b0*/  UIADD3 UR9, URZ, -UR35, URZ ;  /* 0x800000233f097290 */ /* 0x000fc6000fffe03f */
[----:B------:R-:W-:Y:S01]  /*19c0*/  LOP3.LUT R0, R3, 0x7ffffffc, RZ, 0xc0, !PT ;  /* 0x7ffffffc03007812 */ /* 0x000fe200078ec0ff */
[----:B------:R-:W-:Y:S01]  /*19d0*/  UIMAD UR9, UR9, UR7, URZ ;  /* 0x00000007090972a4 */ /* 0x000fe2000f8e023f */
[----:B------:R-:W-:-:S03]  /*19e0*/  SHF.R.S32.HI R105, RZ, 0x2, R3 ;  /* 0x00000002ff697819 */ /* 0x000fc60000011403 */
[----:B------:R-:W-:Y:S01]  /*19f0*/  UIMAD.WIDE.U32 UR34, UR35, UR9, UR34 ;  /* 0x00000009232272a5 */ /* 0x000fe2000f8e0022 */
[----:B------:R-:W-:Y:S01]  /*1a00*/  IMAD.IADD R6, R2, 0x1, -R0 ;  /* 0x0000000102067824 */ /* 0x000fe200078e0a00 */
[----:B------:R-:W-:Y:S01]  /*1a10*/  LOP3.LUT R0, R5, 0xfffffff8, RZ, 0xc0, !PT ;  /* 0xfffffff805007812 */ /* 0x000fe200078ec0ff */
[----:B------:R-:W-:-:S04]  /*1a20*/  IMAD.SHL.U32 R2, R32, 0x40, RZ ;  /* 0x0000004020027824 */ /* 0x000fc800078e00ff */
[----:B------:R-:W-:Y:S01]  /*1a30*/  UMOV UR9, UR35 ;  /* 0x0000002300097c82 */ /* 0x000fe20008000000 */
[----:B------:R-:W-:Y:S01]  /*1a40*/  IMAD.IADD R36, R107, 0x1, -R0 ;  /* 0x000000016b247824 */ /* 0x000fe200078e0a00 */
[----:B------:R-:W-:Y:S01]  /*1a50*/  UIMAD.WIDE.U32 UR34, UR9, UR8, URZ ;  /* 0x00000008092272a5 */ /* 0x000fe2000f8e003f */
[----:B------:R-:W-:Y:S01]  /*1a60*/  LEA.HI R0, R4, R104, RZ, 0x2 ;  /* 0x0000006804007211 */ /* 0x000fe200078f10ff */
[----:B------:R-:W-:Y:S01]  /*1a70*/  USHF.R.S32.HI UR34, URZ, 0x1f, UR4 ;  /* 0x0000001f3f227899 */ /* 0x000fe20008011404 */
[----:B------:R-:W-:Y:S01]  /*1a80*/  IMAD.SHL.U32 R24, R36, 0x8, RZ ;  /* 0x0000000824187824 */ /* 0x000fe200078e00ff */
[----:B------:R-:W-:Y:S02]  /*1a90*/  LOP3.LUT R2, R2, 0x1c0, RZ, 0xc0, !PT ;  /* 0x000001c002027812 */ /* 0x000fe400078ec0ff */
[----:B------:R-:W-:Y:S01]  /*1aa0*/  LOP3.LUT R0, R0, 0xffffffc, RZ, 0xc0, !PT ;  /* 0x0ffffffc00007812 */ /* 0x000fe200078ec0ff */
[----:B------:R-:W-:Y:S01]  /*1ab0*/  UMOV UR25, UR35 ;  /* 0x0000002300197c82 */ /* 0x000fe20008000000 */
[----:B------:R-:W-:Y:S01]  /*1ac0*/  LOP3.LUT R3, R2, 0x38, R24, 0xf8, !PT ;  /* 0x0000003802037812 */ /* 0x000fe200078ef818 */
[----:B------:R-:W-:Y:S01]  /*1ad0*/  UIADD3 UR9, -UR25, URZ, URZ ;  /* 0x0000003f19097290 */ /* 0x000fe2000fffe13f */
[----:B------:R-:W-:Y:S01]  /*1ae0*/  SHF.R.U32.HI R2, RZ, 0x3, R2 ;  /* 0x00000003ff027819 */ /* 0x000fe20000011602 */
[----:B------:R-:W-:Y:S01]  /*1af0*/  IMAD.IADD R0, R104, 0x1, -R0 ;  /* 0x0000000168007824 */ /* 0x000fe200078e0a00 */
[----:B------:R-:W-:Y:S01]  /*1b00*/  LEA.HI R4, R12, R107, RZ, 0x6 ;  /* 0x0000006b0c047211 */ /* 0x000fe200078f30ff */
[----:B------:R-:W-:Y:S01]  /*1b10*/  UIMAD UR8, UR7, UR9, UR8 ;  /* 0x00000009070872a4 */ /* 0x000fe2000f8e0208 */
[----:B------:R-:W-:Y:S01]  /*1b20*/  LOP3.LUT R3, R3, R2, RZ, 0x3c, !PT ;  /* 0x0000000203037212 */ /* 0x000fe200078e3cff */
[----:B------:R-:W-:Y:S01]  /*1b30*/  IMAD R2, R0, 0x10, R105 ;  /* 0x0000001000027824 */ /* 0x000fe200078e0269 */
[----:B------:R-:W-:Y:S01]  /*1b40*/  UIADD3 UR35, -UR27, UR17, URZ ;  /* 0x000000111b237290 */ /* 0x000fe2000fffe13f */
[----:B------:R-:W-:Y:S01]  /*1b50*/  IMAD.SHL.U32 R0, R6, 0x2, RZ ;  /* 0x0000000206007824 */ /* 0x000fe200078e00ff */
[----:B------:R-:W-:Y:S01]  /*1b60*/  UISETP.GT.U32.AND UP1, UPT, UR7, UR8, UPT ;  /* 0x000000080700728c */ /* 0x000fe2000bf24070 */
[----:B------:R-:W-:-:S02]  /*1b70*/  SHF.R.S32.HI R25, RZ, 0x1f, R24 ;  /* 0x0000001fff197819 */ /* 0x000fc40000011418 */
[----:B------:R-:W-:Y:S02]  /*1b80*/  IMAD R106, R2, UR20, R0 ;  /* 0x00000014026a7c24 */ /* 0x000fe4000f8e0200 */
[----:B------:R-:W-:-:S05]  /*1b90*/  IMAD.SHL.U32 R0, R4, 0x8, RZ ;  /* 0x0000000804007824 */ /* 0x000fca00078e00ff */
[----:B------:R-:W-:Y:S01]  /*1ba0*/  LOP3.LUT R213, R3, 0xfffffe00, R0, 0xf8, !PT ;  /* 0xfffffe0003d57812 */ /* 0x000fe200078ef800 */
[----:B------:R-:W-:Y:S02]  /*1bb0*/  @!UP1 UIADD3 UR8, UR8, -UR7, URZ ;  /* 0x8000000708089290 */ /* 0x000fe4000fffe03f */
[----:B------:R-:W-:Y:S02]  /*1bc0*/  @!UP1 UIADD3 UR25, UR25, 0x1, URZ ;  /* 0x0000000119199890 */ /* 0x000fe4000fffe03f */
[----:B------:R-:W-:Y:S02]  /*1bd0*/  UISETP.GE.U32.AND UP2, UPT, UR8, UR7, UPT ;  /* 0x000000070800728c */ /* 0x000fe4000bf46070 */
[----:B------:R-:W-:Y:S02]  /*1be0*/  ULOP3.LUT UR8, UR4, UR6, URZ, 0x3c, !UPT ;  /* 0x0000000604087292 */ /* 0x000fe4000f8e3c3f */
[----:B------:R-:W-:Y:S02]  /*1bf0*/  @UP0 UIADD3 UR7, UR13, UR18, URZ ;  /* 0x000000120d070290 */ /* 0x000fe4000fffe03f */
[----:B------:R-:W-:-:S03]  /*1c00*/  UISETP.GE.AND UP1, UPT, UR8, URZ, UPT ;  /* 0x0000003f0800728c */ /* 0x000fc6000bf26270 */
[----:B------:R-:W-:Y:S02]  /*1c10*/  @UP0 ULDC.64 UR8, c[0x0][0x250] ;  /* 0x0000940000080ab9 */ /* 0x000fe40000000a00 */
[----:B------:R-:W-:Y:S02]  /*1c20*/  @UP2 UIADD3 UR25, UR25, 0x1, URZ ;  /* 0x0000000119192890 */ /* 0x000fe4000fffe03f */
[----:B------:R-:W-:Y:S02]  /*1c30*/  UISETP.NE.AND UP2, UPT, UR6, URZ, UPT ;  /* 0x0000003f0600728c */ /* 0x000fe4000bf45270 */
[----:B------:R-:W-:Y:S02]  /*1c40*/  @UP0 UIMAD.WIDE.U32 UR40, UR7, UR8, URZ ;  /* 0x00000008072802a5 */ /* 0x000fe4000f8e003f */
[----:B------:R-:W-:Y:S01]  /*1c50*/  @UP0 UIMAD UR7, UR7, UR9, URZ ;  /* 0x00000009070702a4 */ /* 0x000fe2000f8e023f */
[----:B------:R-:W-:Y:S02]  /*1c60*/  UMOV UR18, UR25 ;  /* 0x0000001900127c82 */ /* 0x000fe40008000000 */
[----:B------:R-:W-:-:S02]  /*1c70*/  @!UP1 UIADD3 UR18, -UR18, URZ, URZ ;  /* 0x0000003f12129290 */ /* 0x000fc4000fffe13f */
[----:B------:R-:W-:Y:S02]  /*1c80*/  @UP0 UIADD3 UR25, UR41, UR7, URZ ;  /* 0x0000000729190290 */ /* 0x000fe4000fffe03f */
[----:B------:R-:W-:Y:S01]  /*1c90*/  @!UP2 ULOP3.LUT UR18, URZ, UR6, URZ, 0x33, !UPT ;  /* 0x000000063f12a292 */ /* 0x000fe2000f8e333f */
[----:B------:R-:W-:-:S03]  /*1ca0*/  @UP0 UMOV UR26, UR40 ;  /* 0x00000028001a0c82 */ /* 0x000fc60008000000 */
[----:B------:R-:W-:Y:S01]  /*1cb0*/  USHF.R.S32.HI UR37, URZ, 0x1f, UR18 ;  /* 0x0000001f3f257899 */ /* 0x000fe20008011412 */
[----:B---3--:R-:W-:Y:S11]  /*1cc0*/  @P0 BRA `(.L_x_1290) ;  /* 0x0000000000340947 */ /* 0x008ff60003800000 */
        /* <DEDUP_REMOVED lines=13> */
.L_x_1290:
[C---:B------:R-:W-:Y:S01]  /*1da0*/  IADD3 R2, P0, R24.reuse, UR38, RZ ;  /* 0x0000002618027c10 */ /* 0x040fe2000ff1e0ff */
[----:B------:R-:W-:Y:S01]  /*1db0*/  ULDC.64 UR12, c[0x0][0x260] ;  /* 0x00009800000c7ab9 */ /* 0x000fe20000000a00 */
[----:B------:R-:W2:Y:S01]  /*1dc0*/  S2UR UR39, SR_CgaCtaId ;  /* 0x00000000002779c3 */ /* 0x000ea20000008800 */
[----:B------:R-:W-:Y:S01]  /*1dd0*/  IMAD.U32 R18, RZ, RZ, UR12 ;  /* 0x0000000cff127e24 */ /* 0x000fe2000f8e00ff */
[----:B------:R-:W-:Y:S01]  /*1de0*/  IADD3.X R3, R25, UR31, RZ, P0, !PT ;  /* 0x0000001f19037c10 */ /* 0x000fe200087fe4ff */
[----:B------:R-:W-:Y:S01]  /*1df0*/  UIMAD UR31, UR37, UR12, URZ ;  /* 0x0000000c251f72a4 */ /* 0x000fe2000f8e023f */
[C---:B------:R-:W-:Y:S01]  /*1e00*/  IADD3 R124, R24.reuse, 0x40, RZ ;  /* 0x00000040187c7810 */ /* 0x040fe20007ffe0ff */
[C---:B------:R-:W-:Y:S01]  /*1e10*/  VIADD R122, R24.reuse, 0x80 ;  /* 0x00000080187a7836 */ /* 0x040fe20000000000 */
[----:B------:R-:W-:Y:S01]  /*1e20*/  IADD3 R119, R24, 0xc0, RZ ;  /* 0x000000c018777810 */ /* 0x000fe20007ffe0ff */
[----:B------:R-:W-:Y:S01]  /*1e30*/  UIMAD UR31, UR18, UR13, UR31 ;  /* 0x0000000d121f72a4 */ /* 0x000fe2000f8e021f */
[----:B------:R-:W-:Y:S01]  /*1e40*/  IMAD R0, R33, UR10, RZ ;  /* 0x0000000a21007c24 */ /* 0x000fe2000f8e02ff */
[----:B------:R3:W-:Y:S01]  /*1e50*/  STL [R1+0xac], R124 ;  /* 0x0000ac7c01007387 */ /* 0x0007e20000100800 */
[----:B------:R-:W-:Y:S01]  /*1e60*/  ULDC.64 UR12, c[0x0][0x268] ;  /* 0x00009a00000c7ab9 */ /* 0x000fe20000000a00 */
[----:B------:R-:W-:Y:S01]  /*1e70*/  IMAD.WIDE.U32 R4, R32, UR10, R24 ;  /* 0x0000000a20047c25 */ /* 0x000fe2000f8e0018 */
[----:B------:R-:W-:Y:S01]  /*1e80*/  ULDC.64 UR6, c[0x0][0x258] ;  /* 0x0000960000067ab9 */ /* 0x000fe20000000a00 */
[----:B------:R3:W-:Y:S01]  /*1e90*/  STL [R1+0xa8], R122 ;  /* 0x0000a87a01007387 */ /* 0x0007e20000100800 */
[----:B------:R-:W-:Y:S01]  /*1ea0*/  UIMAD UR34, UR34, UR6, URZ ;  /* 0x00000006222272a4 */ /* 0x000fe2000f8e023f */
[----:B------:R-:W-:Y:S01]  /*1eb0*/  IMAD.U32 R31, RZ, RZ, UR12 ;  /* 0x0000000cff1f7e24 */ /* 0x000fe2000f8e00ff */
[----:B------:R-:W-:Y:S01]  /*1ec0*/  IADD3 R10, P1, R4, UR24, RZ ;  /* 0x00000018040a7c10 */ /* 0x000fe2000ff3e0ff */
[----:B------:R-:W-:Y:S01]  /*1ed0*/  IMAD R6, R32, UR11, R0 ;  /* 0x0000000b20067c24 */ /* 0x000fe2000f8e0200 */
[----:B------:R-:W-:Y:S01]  /*1ee0*/  UIMAD UR7, UR4, UR7, UR34 ;  /* 0x00000007040772a4 */ /* 0x000fe2000f8e0222 */
[----:B------:R-:W-:Y:S01]  /*1ef0*/  IMAD.U32 R0, RZ, RZ, UR6 ;  /* 0x00000006ff007e24 */ /* 0x000fe2000f8e00ff */
[----:B------:R3:W-:Y:S01]  /*1f00*/  STL [R1+0xe4], R31 ;  /* 0x0000e41f01007387 */ /* 0x0007e20000100800 */
[----:B------:R-:W-:Y:S01]  /*1f10*/  UIMAD UR37, UR37, UR12, URZ ;  /* 0x0000000c252572a4 */ /* 0x000fe2000f8e023f */
[----:B------:R-:W-:Y:S01]  /*1f20*/  IADD3.X R11, R5, UR23, R6, P1, !PT ;  /* 0x00000017050b7c10 */ /* 0x000fe20008ffe406 */
[----:B------:R-:W-:Y:S01]  /*1f30*/  IMAD.WIDE.U32 R16, R0, UR4, R2 ;  /* 0x0000000400107c25 */ /* 0x000fe2000f8e0002 */
[----:B------:R3:W-:Y:S01]  /*1f40*/  STL [R1+0xb0], R119 ;  /* 0x0000b07701007387 */ /* 0x0007e20000100800 */
[C---:B------:R-:W-:Y:S01]  /*1f50*/  ISETP.GE.AND P1, PT, R32.reuse, UR35, PT ;  /* 0x0000002320007c0c */ /* 0x040fe2000bf26270 */
[----:B------:R-:W-:Y:S01]  /*1f60*/  UMOV UR4, 0x400 ;  /* 0x0000040000047882 */ /* 0x000fe20000000000 */
[----:B------:R-:W-:Y:S01]  /*1f70*/  IADD3 R26, R32, 0x10, RZ ;  /* 0x00000010201a7810 */ /* 0x000fe20007ffe0ff */
[----:B--2---:R-:W-:Y:S01]  /*1f80*/  ULEA UR4, UR39, UR4, 0x18 ;  /* 0x0000000427047291 */ /* 0x004fe2000f8ec03f */
[----:B------:R-:W-:Y:S01]  /*1f90*/  IADD3 R13, R17, UR7, RZ ;  /* 0x00000007110d7c10 */ /* 0x000fe2000fffe0ff */
[----:B------:R-:W-:Y:S01]  /*1fa0*/  UIADD3 UR34, UR19, -0x1, URZ ;  /* 0xffffffff13227890 */ /* 0x000fe2000fffe03f */
[----:B------:R-:W-:Y:S01]  /*1fb0*/  BSSY B0, `(.L_x_1291) ;  /* 0x0000034000007945 */ /* 0x000fe20003800000 */
[----:B------:R-:W-:Y:S01]  /*1fc0*/  UIMAD UR13, UR18, UR13, UR37 ;  /* 0x0000000d120d72a4 */ /* 0x000fe2000f8e0225 */
[----:B------:R-:W-:Y:S01]  /*1fd0*/  LEA.HI R23, R12, R107, RZ, 0x4 ;  /* 0x0000006b0c177211 */ /* 0x000fe200078f20ff */
[----:B------:R-:W-:Y:S01]  /*1fe0*/  VIADD R28, R32, 0x20 ;  /* 0x00000020201c7836 */ /* 0x000fe20000000000 */
[----:B------:R-:W-:Y:S01]  /*1ff0*/  ISETP.GE.AND P0, PT, R26, UR35, PT ;  /* 0x000000231a007c0c */ /* 0x000fe2000bf06270 */
[----:B------:R-:W-:Y:S01]  /*2000*/  VIADD R29, R32, 0x30 ;  /* 0x00000030201d7836 */ /* 0x000fe20000000000 */
        /* <DEDUP_REMOVED lines=12> */
[----:B------:R-:W2:Y:S01]  /*20d0*/  @!P6 LDC.64 R6, c[0x0][0x210] ;  /* 0x00008400ff06eb82 */ /* 0x000ea20000000a00 */
[----:B------:R4:W-:Y:S07]  /*20e0*/  @P6 STS.128 [R213], RZ ;  /* 0x000000ffd5006388 */ /* 0x0009ee0000000c00 */
[----:B------:R-:W5:Y:S08]  /*20f0*/  @!P5 LDC.64 R4, c[0x0][0x210] ;  /* 0x00008400ff04db82 */ /* 0x000f700000000a00 */
[----:B------:R-:W1:Y:S01]  /*2100*/  @!P4 LDC.64 R2, c[0x0][0x210] ;  /* 0x00008400ff02cb82 */ /* 0x000e620000000a00 */
[----:B--2---:R-:W-:-:S04]  /*2110*/  @!P6 LEA R6, P3, R8, R6, 0x1 ;  /* 0x000000060806e211 */ /* 0x004fc800078608ff */
[C-C-:B------:R-:W-:Y:S02]  /*2120*/  @!P6 LEA.HI.X R7, R8.reuse, R7, R0.reuse, 0x1, P3 ;  /* 0x000000070807e211 */ /* 0x140fe400018f0c00 */
[----:B------:R-:W-:Y:S02]  /*2130*/  ISETP.GE.AND P3, PT, R119, UR37, PT ;  /* 0x0000002577007c0c */ /* 0x000fe4000bf66270 */
[C---:B-----5:R-:W-:Y:S01]  /*2140*/  @!P5 LEA R4, P2, R8.reuse, R4, 0x1 ;  /* 0x000000040804d211 */ /* 0x060fe200078408ff */
[----:B------:R-:W-:Y:S01]  /*2150*/  @!PT LDS RZ, [RZ] ;  /* 0x00000000fffff984 */ /* 0x000fe20000000800 */
[----:B------:R-:W-:Y:S01]  /*2160*/  @!PT LDS RZ, [RZ] ;  /* 0x00000000fffff984 */ /* 0x000fe20000000800 */
[----:B------:R-:W-:Y:S01]  /*2170*/  @!PT LDS RZ, [RZ] ;  /* 0x00000000fffff984 */ /* 0x000fe20000000800 */
[----:B------:R4:W-:Y:S03]  /*2180*/  @!P6 LDGSTS.E.BYPASS.LTC128B.128 [R213], desc[UR28][R6.64] ;  /* 0x0000000006d5efae */ /* 0x0009e6000b901d5c */
        /* <DEDUP_REMOVED lines=22> */
.L_x_1292:
[----:B------:R-:W-:Y:S05]  /*22f0*/  BSYNC B0 ;  /* 0x0000000000007941 */ /* 0x000fea0003800000 */
.L_x_1291:
[----:B------:R-:W-:Y:S01]  /*2300*/  IMAD.WIDE.U32 R34, R18, UR18, R10 ;  /* 0x0000001212227c25 */ /* 0x000fe2000f8e000a */
[----:B------:R-:W-:Y:S01]  /*2310*/  ULEA UR6, UR19, UR36, 0x6 ;  /* 0x0000002413067291 */ /* 0x000fe2000f8e303f */
[----:B------:R-:W-:Y:S01]  /*2320*/  BSSY B0, `(.L_x_1293) ;  /* 0x000003b000007945 */ /* 0x000fe20003800000 */
[----:B------:R-:W-:Y:S01]  /*2330*/  ISETP.GE.AND P4, PT, R28, UR35, PT ;  /* 0x000000231c007c0c */ /* 0x000fe2000bf86270 */
[----:B------:R-:W-:Y:S01]  /*2340*/  IMAD R0, R33, UR8, RZ ;  /* 0x0000000821007c24 */ /* 0x000fe2000f8e02ff */
[----:B------:R1:W-:Y:S01]  /*2350*/  STL.64 [R1+0xc0], R34 ;  /* 0x0000c02201007387 */ /* 0x0003e20000100a00 */
[----:B------:R-:W-:Y:S01]  /*2360*/  UIADD3 UR6, UR6, -0x40, URZ ;  /* 0xffffffc006067890 */ /* 0x000fe2000fffe03f */
[----:B------:R-:W-:Y:S01]  /*2370*/  ISETP.GE.AND P5, PT, R29, UR35, PT ;  /* 0x000000231d007c0c */ /* 0x000fe2000bfa6270 */
[----:B------:R-:W-:Y:S01]  /*2380*/  IMAD.WIDE.U32 R20, R32, UR8, R24 ;  /* 0x0000000820147c25 */ /* 0x000fe2000f8e0018 */
[----:B------:R-:W-:-:S03]  /*2390*/  LOP3.LUT R22, R23, 0xfffffff0, RZ, 0xc0, !PT ;  /* 0xfffffff017167812 */ /* 0x000fc600078ec0ff */
[----:B------:R-:W-:Y:S01]  /*23a0*/  IADD3 R217, P6, R106, UR6, RZ ;  /* 0x000000066ad97c10 */ /* 0x000fe2000ffde0ff */
[----:B------:R-:W-:Y:S01]  /*23b0*/  IMAD R30, R32, UR9, R0 ;  /* 0x00000009201e7c24 */ /* 0x000fe2000f8e0200 */
[----:B------:R-:W-:Y:S01]  /*23c0*/  MOV R143, UR6 ;  /* 0x00000006008f7c02 */ /* 0x000fe20008000f00 */
[----:B------:R-:W-:Y:S10]  /*23d0*/  @P0 BRA `(.L_x_1294) ;  /* 0x0000000000bc0947 */ /* 0x000ff40003800000 */
        /* <DEDUP_REMOVED lines=47> */
.L_x_1294:
[----:B------:R-:W-:Y:S05]  /*26d0*/  BSYNC B0 ;  /* 0x0000000000007941 */ /* 0x000fea0003800000 */
.L_x_1293:
        /* <DEDUP_REMOVED lines=49> */
.L_x_1296:
[----:B------:R-:W-:Y:S05]  /*29f0*/  BSYNC B0 ;  /* 0x0000000000007941 */ /* 0x000fea0003800000 */
.L_x_1295:
        /* <DEDUP_REMOVED lines=49> */
.L_x_1298:
[----:B------:R-:W-:Y:S05]  /*2d10*/  BSYNC B0 ;  /* 0x0000000000007941 */ /* 0x000fea0003800000 */
.L_x_1297:
[----:B------:R-:W-:Y:S01]  /*2d20*/  VIADD R121, R35, UR31 ;  /* 0x0000001f23797c36 */ /* 0x000fe20008000000 */
[----:B------:R-:W-:Y:S01]  /*2d30*/  UIMAD UR38, UR34, -0x40, UR30 ;  /* 0xffffffc0222678a4 */ /* 0x000fe2000f8e021e */
[----:B------:R-:W-:Y:S01]  /*2d40*/  IMAD.MOV.U32 R120, RZ, RZ, R34 ;  /* 0x000000ffff787224 */ /* 0x000fe200078e0022 */
[----:B-12-4-:R-:W-:Y:S01]  /*2d50*/  SHF.R.S32.HI R5, RZ, 0x4, R23 ;  /* 0x00000004ff057819 */ /* 0x016fe20000011417 */
[----:B------:R-:W-:Y:S01]  /*2d60*/  IMAD.IADD R6, R107, 0x1, -R22 ;  /* 0x000000016b067824 */ /* 0x000fe200078e0a16 */
[----:B------:R-:W-:Y:S01]  /*2d70*/  USHF.L.U64.HI UR12, UR10, 0x6, UR11 ;  /* 0x000000060a0c7899 */ /* 0x000fe2000801020b */
[----:B------:R-:W-:Y:S01]  /*2d80*/  IMAD.U32 R22, RZ, RZ, UR34 ;  /* 0x00000022ff167e24 */ /* 0x000fe2000f8e00ff */
[----:B------:R1:W-:Y:S01]  /*2d90*/  STL.64 [R1+0xb8], R120 ;  /* 0x0000b87801007387 */ /* 0x0003e20000100a00 */
[----:B------:R-:W-:Y:S01]  /*2da0*/  ISETP.GE.AND P1, PT, R32, UR38, PT ;  /* 0x0000002620007c0c */ /* 0x000fe2000bf26270 */
[----:B------:R-:W-:Y:S01]  /*2db0*/  USHF.R.S32.HI UR39, URZ, 0x1f, UR34 ;  /* 0x0000001f3f277899 */ /* 0x000fe20008011422 */
[----:B------:R-:W-:Y:S01]  /*2dc0*/  SHF.R.S32.HI R2, RZ, 0x1f, R6 ;  /* 0x0000001fff027819 */ /* 0x000fe20000011406 */
[----:B------:R-:W-:Y:S01]  /*2dd0*/  USHF.L.U32 UR35, UR10, 0x6, URZ ;  /* 0x000000060a237899 */ /* 0x000fe2000800063f */
[----:B------:R-:W-:Y:S01]  /*2de0*/  LEA.HI R0, R23, R5, RZ, 0x1 ;  /* 0x0000000517007211 */ /* 0x000fe200078f08ff */
[----:B------:R-:W-:Y:S01]  /*2df0*/  UIMAD UR6, UR12, UR34, URZ ;  /* 0x000000220c0672a4 */ /* 0x000fe2000f8e023f */
[----:B------:R-:W-:Y:S01]  /*2e00*/  LEA.HI R19, R2, R6, RZ, 0x3 ;  /* 0x0000000602137211 */ /* 0x000fe200078f18ff */
[----:B------:R-:W-:Y:S01]  /*2e10*/  BSSY B0, `(.L_x_1299) ;  /* 0x0000030000007945 */ /* 0x000fe20003800000 */
[----:B------:R-:W-:Y:S01]  /*2e20*/  LOP3.LUT R0, R0, 0xfffffffe, RZ, 0xc0, !PT ;  /* 0xfffffffe00007812 */ /* 0x000fe200078ec0ff */
[----:B------:R-:W-:Y:S01]  /*2e30*/  UIMAD UR6, UR39, UR35, UR6 ;  /* 0x00000023270672a4 */ /* 0x000fe2000f8e0206 */
[----:B------:R-:W-:Y:S01]  /*2e40*/  IMAD.WIDE.U32 R2, R22, UR35, R120 ;  /* 0x0000002316027c25 */ /* 0x000fe2000f8e0078 */
[----:B------:R-:W-:-:S02]  /*2e50*/  LOP3.LUT R4, R19, 0xfffffff8, RZ, 0xc0, !PT ;  /* 0xfffffff813047812 */ /* 0x000fc400078ec0ff */
[----:B------:R-:W-:Y:S01]  /*2e60*/  ISETP.GE.AND P0, PT, R26, UR38, PT ;  /* 0x000000261a007c0c */ /* 0x000fe2000bf06270 */
[----:B------:R-:W-:Y:S02]  /*2e70*/  IMAD.IADD R23, R5, 0x1, -R0 ;  /* 0x0000000105177824 */ /* 0x000fe400078e0a00 */
[----:B------:R-:W-:Y:S02]  /*2e80*/  VIADD R5, R3, UR6 ;  /* 0x0000000603057c36 */ /* 0x000fe40008000000 */
[----:B------:R-:W-:Y:S01]  /*2e90*/  IMAD.IADD R27, R6, 0x1, -R4 ;  /* 0x00000001061b7824 */ /* 0x000fe200078e0a04 */
[----:B------:R-:W-:Y:S07]  /*2ea0*/  @P1 BRA `(.L_x_1300) ;  /* 0x0000000000981947 */ /* 0x000fee0003800000 */
[----:B------:R-:W-:Y:S02]  /*2eb0*/  ULDC UR6, c[0x0][0x2d0] ;  /* 0x0000b40000067ab9 */ /* 0x000fe40000000800 */
[----:B------:R-:W-:Y:S02]  /*2ec0*/  ISETP.GE.AND P4, PT, R124, UR6, PT ;  /* 0x000000067c007c0c */ /* 0x000fe4000bf86270 */
[----:B------:R-:W-:Y:S02]  /*2ed0*/  ISETP.GE.AND P5, PT, R24, UR6, PT ;  /* 0x0000000618007c0c */ /* 0x000fe4000bfa6270 */
[----:B------:R-:W-:-:S09]  /*2ee0*/  ISETP.GE.AND P3, PT, R122, UR6, PT ;  /* 0x000000067a007c0c */ /* 0x000fd2000bf66270 */
[----:B------:R-:W2:Y:S02]  /*2ef0*/  @!P4 LDC.64 R8, c[0x0][0x218] ;  /* 0x00008600ff08cb82 */ /* 0x000ea40000000a00 */
[----:B------:R4:W-:Y:S06]  /*2f00*/  @P5 STS.128 [R213+0x8000], RZ ;  /* 0x008000ffd5005388 */ /* 0x0009ec0000000c00 */
        /* <DEDUP_REMOVED lines=32> */
.L_x_1300:
[----:B------:R-:W-:Y:S05]  /*3110*/  BSYNC B0 ;  /* 0x0000000000007941 */ /* 0x000fea0003800000 */
.L_x_1299:
[----:B--2-4-:R-:W-:Y:S01]  /*3120*/  IMAD.SHL.U32 R6, R27, 0x40, RZ ;  /* 0x000000401b067824 */ /* 0x014fe200078e00ff */
[----:B------:R-:W-:Y:S01]  /*3130*/  IADD3 R16, P1, R20, UR26, RZ ;  /* 0x0000001a14107c10 */ /* 0x000fe2000ff3e0ff */
[----:B------:R-:W-:Y:S01]  /*3140*/  IMAD.SHL.U32 R0, R23, 0x8, RZ ;  /* 0x0000000817007824 */ /* 0x000fe200078e00ff */
[----:B------:R-:W-:Y:S01]  /*3150*/  USHF.L.U64.HI UR36, UR10, 0x4, UR11 ;  /* 0x000000040a247899 */ /* 0x000fe2000801020b */
[----:B------:R-:W-:Y:S01]  /*3160*/  BSSY B0, `(.L_x_1301) ;  /* 0x0000030000007945 */ /* 0x000fe20003800000 */
[----:B------:R-:W-:Y:S01]  /*3170*/  LOP3.LUT R18, R6, 0x1c0, RZ, 0xc0, !PT ;  /* 0x000001c006127812 */ /* 0x000fe200078ec0ff */
[----:B------:R-:W-:Y:S01]  /*3180*/  USHF.L.U32 UR37, UR10, 0x4, URZ ;  /* 0x000000040a257899 */ /* 0x000fe2000800063f */
[----:B------:R-:W-:Y:S02]  /*3190*/  ISETP.GE.AND P4, PT, R28, UR38, PT ;  /* 0x000000261c007c0c */ /* 0x000fe4000bf86270 */
[----:B------:R-:W-:Y:S02]  /*31a0*/  ISETP.GE.AND P5, PT, R29, UR38, PT ;  /* 0x000000261d007c0c */ /* 0x000fe4000bfa6270 */
[----:B------:R-:W-:-:S02]  /*31b0*/  IADD3.X R17, R21, UR25, R30, P1, !PT ;  /* 0x0000001915117c10 */ /* 0x000fc40008ffe41e */
[----:B------:R-:W-:Y:S01]  /*31c0*/  LOP3.LUT R20, R18, 0x8, R0, 0xf8, !PT ;  /* 0x0000000812147812 */ /* 0x000fe200078ef800 */
[----:B------:R-:W-:Y:S08]  /*31d0*/  @P0 BRA `(.L_x_1302) ;  /* 0x0000000000a00947 */ /* 0x000ff00003800000 */
[----:B------:R-:W-:Y:S01]  /*31e0*/  ULDC UR6, c[0x0][0x2d0] ;  /* 0x0000b40000067ab9 */ /* 0x000fe20000000800 */
[----:B------:R-:W-:Y:S02]  /*31f0*/  IADD3 R0, P0, R2, UR37, RZ ;  /* 0x0000002502007c10 */ /* 0x000fe4000ff1e0ff */
[----:B------:R-:W-:Y:S02]  /*3200*/  ISETP.GE.AND P1, PT, R24, UR6, PT ;  /* 0x0000000618007c0c */ /* 0x000fe4000bf26270 */
[----:B------:R-:W-:Y:S02]  /*3210*/  ISETP.GE.AND P3, PT, R124, UR6, PT ;  /* 0x000000067c007c0c */ /* 0x000fe4000bf66270 */
[----:B------:R-:W-:Y:S02]  /*3220*/  ISETP.GE.AND P2, PT, R122, UR6, PT ;  /* 0x000000067a007c0c */ /* 0x000fe4000bf46270 */
[----:B------:R-:W-:-:S07]  /*3230*/  IADD3.X R10, R5, UR36, RZ, P0, !PT ;  /* 0x00000024050a7c10 */ /* 0x000fce00087fe4ff */
[----:B------:R-:W2:Y:S01]  /*3240*/  @!P1 LDC.64 R6, c[0x0][0x218] ;  /* 0x00008600ff069b82 */ /* 0x000ea20000000a00 */
[----:B------:R4:W-:Y:S07]  /*3250*/  @P1 STS.128 [R213+0x8800], RZ ;  /* 0x008800ffd5001388 */ /* 0x0009ee0000000c00 */
        /* <DEDUP_REMOVED lines=32> */
.L_x_1302:
[----:B------:R-:W-:Y:S05]  /*3460*/  BSYNC B0 ;  /* 0x0000000000007941 */ /* 0x000fea0003800000 */
.L_x_1301:
[----:B------:R-:W-:Y:S04]  /*3470*/  BSSY B0, `(.L_x_1303) ;  /* 0x000002c000007945 */ /* 0x000fe80003800000 */
[----:B------:R-:W-:Y:S05]  /*3480*/  @P4 BRA `(.L_x_1304) ;  /* 0x0000000000a84947 */ /* 0x000fea0003800000 */
[----:B------:R-:W-:Y:S01]  /*3490*/  ULDC UR6, c[0x0][0x2d0] ;  /* 0x0000b40000067ab9 */ /* 0x000fe20000000800 */
[----:B--2-4-:R-:W-:Y:S01]  /*34a0*/  IMAD.U32 R6, RZ, RZ, UR10 ;  /* 0x0000000aff067e24 */ /* 0x014fe2000f8e00ff */
[----:B------:R-:W-:Y:S01]  /*34b0*/  ISETP.GE.AND P3, PT, R124, UR6, PT ;  /* 0x000000067c007c0c */ /* 0x000fe2000bf66270 */
[----:B------:R-:W-:Y:S01]  /*34c0*/  IMAD.U32 R12, RZ, RZ, UR11 ;  /* 0x0000000bff0c7e24 */ /* 0x000fe2000f8e00ff */
[----:B------:R-:W-:Y:S02]  /*34d0*/  ISETP.GE.AND P4, PT, R24, UR6, PT ;  /* 0x0000000618007c0c */ /* 0x000fe4000bf86270 */
[----:B------:R-:W-:Y:S02]  /*34e0*/  ISETP.GE.AND P2, PT, R122, UR6, PT ;  /* 0x000000067a007c0c */ /* 0x000fe4000bf46270 */
[----:B------:R-:W-:-:S04]  /*34f0*/  LEA R0, P0, R6, R2, 0x5 ;  /* 0x0000000206007211 */ /* 0x000fc800078028ff */
[----:B------:R-:W-:-:S03]  /*3500*/  LEA.HI.X R12, R6, R5, R12, 0x5, P0 ;  /* 0x00000005060c7211 */ /* 0x000fc600000f2c0c */
        /* <DEDUP_REMOVED lines=34> */
.L_x_1304:
[----:B------:R-:W-:Y:S05]  /*3730*/  BSYNC B0 ;  /* 0x0000000000007941 */ /* 0x000fea0003800000 */
.L_x_1303:
        /* <DEDUP_REMOVED lines=13> */
[----:B-12---:R-:W1:Y:S08]  /*3810*/  @!P4 LDC.64 R6, c[0x0][0x218] ;  /* 0x00008600ff06cb82 */ /* 0x006e700000000a00 */
[----:B------:R-:W2:Y:S01]  /*3820*/  @!P2 LDC.64 R10, c[0x0][0x218] ;  /* 0x00008600ff0aab82 */ /* 0x000ea20000000a00 */
[----:B----4-:R-:W-:-:S04]  /*3830*/  @!P5 LEA R8, P0, R2, R8, 0x1 ;  /* 0x000000080208d211 */ /* 0x010fc800078008ff */
        /* <DEDUP_REMOVED lines=29> */
.L_x_1306:
[----:B------:R-:W-:Y:S05]  /*3a10*/  BSYNC B0 ;  /* 0x0000000000007941 */ /* 0x000fea0003800000 */
.L_x_1305:
[----:B------:R-:W0:Y:S01]  /*3a20*/  LDGDEPBAR ;  /* 0x00000000000079af */ /* 0x000e220000000000 */
[----:B------:R-:W-:Y:S01]  /*3a30*/  ISETP.GE.AND P1, PT, R32, UR38, PT ;  /* 0x0000002620007c0c */ /* 0x000fe2000bf26270 */
[----:B----4-:R-:W-:Y:S01]  /*3a40*/  IMAD.WIDE.U32 R10, R31, UR18, R16 ;  /* 0x000000121f0a7c25 */ /* 0x010fe2000f8e0010 */
[----:B------:R-:W-:Y:S01]  /*3a50*/  USHF.L.U64.HI UR10, UR8, 0x6, UR9 ;  /* 0x00000006080a7899 */ /* 0x000fe20008010209 */
[----:B------:R-:W-:Y:S01]  /*3a60*/  SHF.R.U32.HI R0, RZ, 0x3, R18 ;  /* 0x00000003ff007819 */ /* 0x000fe20000011612 */
[----:B------:R-:W-:Y:S01]  /*3a70*/  USHF.L.U32 UR11, UR8, 0x6, URZ ;  /* 0x00000006080b7899 */ /* 0x000fe2000800063f */
[----:B------:R-:W-:Y:S01]  /*3a80*/  IMAD.SHL.U32 R3, R36, 0x40, RZ ;  /* 0x0000004024037824 */ /* 0x000fe200078e00ff */
[----:B------:R-:W-:Y:S01]  /*3a90*/  UIMAD UR6, UR10, UR34, URZ ;  /* 0x000000220a0672a4 */ /* 0x000fe2000f8e023f */
[----:B-1-3--:R-:W-:Y:S01]  /*3aa0*/  VIADD R5, R11, UR13 ;  /* 0x0000000d0b057c36 */ /* 0x00afe20008000000 */
[----:B--2---:R-:W-:Y:S01]  /*3ab0*/  LOP3.LUT R6, R20, R0, RZ, 0x3c, !PT ;  /* 0x0000000014067212 */ /* 0x004fe200078e3cff */
[----:B------:R-:W-:Y:S01]  /*3ac0*/  IMAD.MOV.U32 R4, RZ, RZ, R10 ;  /* 0x000000ffff047224 */ /* 0x000fe200078e000a */
[----:B------:R-:W-:Y:S01]  /*3ad0*/  LOP3.LUT R0, R3, 0x1c0, RZ, 0xc0, !PT ;  /* 0x000001c003007812 */ /* 0x000fe200078ec0ff */
[----:B------:R-:W-:Y:S01]  /*3ae0*/  IMAD.SHL.U32 R2, R32, 0x8, RZ ;  /* 0x0000000820027824 */ /* 0x000fe200078e00ff */
[----:B------:R-:W-:Y:S01]  /*3af0*/  STL.64 [R1+0xd8], R10 ;  /* 0x0000d80a01007387 */ /* 0x000fe20000100a00 */
[----:B------:R-:W-:Y:S01]  /*3b00*/  UIMAD UR6, UR39, UR11, UR6 ;  /* 0x0000000b270672a4 */ /* 0x000fe2000f8e0206 */
[----:B------:R-:W-:Y:S01]  /*3b10*/  IMAD.SHL.U32 R3, R19, 0x40, RZ ;  /* 0x0000004013037824 */ /* 0x000fe200078e00ff */
[----:B------:R-:W-:Y:S01]  /*3b20*/  BSSY B0, `(.L_x_1307) ;  /* 0x0000037000007945 */ /* 0x000fe20003800000 */
[----:B------:R1:W-:Y:S01]  /*3b30*/  STL.64 [R1+0xd0], R4 ;  /* 0x0000d00401007387 */ /* 0x0003e20000100a00 */
[----:B------:R-:W-:-:S02]  /*3b40*/  LOP3.LUT R2, R0, 0x8, R2, 0xf8, !PT ;  /* 0x0000000800027812 */ /* 0x000fc400078ef802 */
[----:B------:R-:W-:Y:S02]  /*3b50*/  SHF.R.U32.HI R0, RZ, 0x3, R0 ;  /* 0x00000003ff007819 */ /* 0x000fe40000011600 */
[----:B------:R-:W-:Y:S01]  /*3b60*/  ISETP.GE.AND P0, PT, R26, UR38, PT ;  /* 0x000000261a007c0c */ /* 0x000fe2000bf06270 */
[----:B------:R-:W-:-:S04]  /*3b70*/  DEPBAR.LE SB0, 0x0 ;  /* 0x000080000000791a */ /* 0x000fc80000000000 */
[----:B------:R-:W-:Y:S01]  /*3b80*/  BAR.SYNC.DEFER_BLOCKING 0x0 ;  /* 0x0000000000007b1d */ /* 0x000fe20000010000 */
[----:B------:R-:W-:Y:S02]  /*3b90*/  LOP3.LUT R0, R2, R0, RZ, 0x3c, !PT ;  /* 0x0000000002007212 */ /* 0x000fe400078e3cff */
[----:B------:R-:W-:Y:S02]  /*3ba0*/  LOP3.LUT R6, R6, 0xfffffe00, R3, 0xf8, !PT ;  /* 0xfffffe0006067812 */ /* 0x000fe400078ef803 */
[----:B------:R-:W-:Y:S01]  /*3bb0*/  LEA R26, R104, UR27, 0x4 ;  /* 0x0000001b681a7c11 */ /* 0x000fe2000f8e20ff */
[----:B-1----:R-:W-:-:S04]  /*3bc0*/  IMAD.WIDE.U32 R4, R22, UR11, R4 ;  /* 0x0000000b16047c25 */ /* 0x002fc8000f8e0004 */
[----:B------:R-:W-:Y:S01]  /*3bd0*/  VIADD R9, R5, UR6 ;  /* 0x0000000605097c36 */ /* 0x000fe20008000000 */
        /* <DEDUP_REMOVED lines=43> */
.L_x_1308:
[----:B------:R-:W-:Y:S05]  /*3e90*/  BSYNC B0 ;  /* 0x0000000000007941 */ /* 0x000fea0003800000 */
.L_x_1307:
[----:B------:R4:W-:Y:S01]  /*3ea0*/  @P0 STS.128 [R213+0x10800], RZ ;  /* 0x010800ffd5000388 */ /* 0x0009e20000000c00 */
[----:B--23--:R-:W-:Y:S01]  /*3eb0*/  IMAD R2, R104, 0x400, R6 ;  /* 0x0000040068027824 */ /* 0x00cfe200078e0206 */
[----:B------:R-:W-:Y:S01]  /*3ec0*/  UIADD3 UR40, UR30, -UR22, -UR17 ;  /* 0x800000161e287290 */ /* 0x000fe2000fffe811 */
[----:B------:R-:W-:Y:S01]  /*3ed0*/  IMAD R0, R23, 0x200, R0 ;  /* 0x0000020017007824 */ /* 0x000fe200078e0200 */
[----:B------:R4:W-:Y:S01]  /*3ee0*/  @P0 STS.128 [R213+0x12800], RZ ;  /* 0x012800ffd5000388 */ /* 0x0009e20000000c00 */
[----:B------:R-:W-:Y:S01]  /*3ef0*/  USHF.L.U64.HI UR27, UR8, 0x4, UR9 ;  /* 0x00000004081b7899 */ /* 0x000fe20008010209 */
[----:B------:R-:W-:Y:S01]  /*3f00*/  BSSY B0, `(.L_x_1309) ;  /* 0x0000031000007945 */ /* 0x000fe20003800000 */
[----:B------:R-:W-:Y:S01]  /*3f10*/  USHF.L.U32 UR39, UR8, 0x4, URZ ;  /* 0x0000000408277899 */ /* 0x000fe2000800063f */
[----:B------:R4:W-:Y:S01]  /*3f20*/  @P0 STS.128 [R213+0x14800], RZ ;  /* 0x014800ffd5000388 */ /* 0x0009e20000000c00 */
[----:B------:R-:W-:Y:S02]  /*3f30*/  ISETP.GE.AND P4, PT, R28, UR38, PT ;  /* 0x000000261c007c0c */ /* 0x000fe4000bf86270 */
[----:B------:R-:W-:Y:S01]  /*3f40*/  ISETP.GE.AND P5, PT, R29, UR38, PT ;  /* 0x000000261d007c0c */ /* 0x000fe2000bfa6270 */
[----:B------:R4:W-:Y:S01]  /*3f50*/  @P0 STS.128 [R213+0x16800], RZ ;  /* 0x016800ffd5000388 */ /* 0x0009e20000000c00 */
[----:B------:R-:W-:-:S02]  /*3f60*/  LEA R193, R2, UR4, 0x1 ;  /* 0x0000000402c17c11 */ /* 0x000fc4000f8e08ff */
[----:B------:R-:W-:Y:S01]  /*3f70*/  LEA R184, R0, UR4, 0x1 ;  /* 0x0000000400b87c11 */ /* 0x000fe2000f8e08ff */
        /* <DEDUP_REMOVED lines=41> */
.L_x_1310:
[----:B------:R-:W-:Y:S05]  /*4210*/  BSYNC B0 ;  /* 0x0000000000007941 */ /* 0x000fea0003800000 */
.L_x_1309:
[----:B------:R1:W-:Y:S01]  /*4220*/  @P4 STS.128 [R213+0x11000], RZ ;  /* 0x011000ffd5004388 */ /* 0x0003e20000000c00 */
[----:B------:R-:W-:Y:S03]  /*4230*/  BSSY B0, `(.L_x_1311) ;  /* 0x000002f000007945 */ /* 0x000fe60003800000 */
[----:B------:R1:W-:Y:S04]  /*4240*/  @P4 STS.128 [R213+0x13000], RZ ;  /* 0x013000ffd5004388 */ /* 0x0003e80000000c00 */
[----:B------:R1:W-:Y:S04]  /*4250*/  @P4 STS.128 [R213+0x15000], RZ ;  /* 0x015000ffd5004388 */ /* 0x0003e80000000c00 */
[----:B------:R1:W-:Y:S01]  /*4260*/  @P4 STS.128 [R213+0x17000], RZ ;  /* 0x017000ffd5004388 */ /* 0x0003e20000000c00 */
[----:B------:R-:W-:Y:S05]  /*4270*/  @P4 BRA `(.L_x_1312) ;  /* 0x0000000000a84947 */ /* 0x000fea0003800000 */
[----:B------:R-:W-:Y:S01]  /*4280*/  ULDC UR6, c[0x0][0x2d0] ;  /* 0x0000b40000067ab9 */ /* 0x000fe20000000800 */
[----:B--23--:R-:W-:Y:S01]  /*4290*/  IMAD.U32 R2, RZ, RZ, UR8 ;  /* 0x00000008ff027e24 */ /* 0x00cfe2000f8e00ff */
        /* <DEDUP_REMOVED lines=9> */
[----:B------:R-:W4:Y:S01]  /*4330*/  @!P2 LDC.64 R10, c[0x0][0x220] ;  /* 0x00008800ff0aab82 */ /* 0x000f220000000a00 */
[----:B--2---:R-:W-:-:S04]  /*4340*/  @!P3 LEA R12, P0, R0, R12, 0x1 ;  /* 0x0000000c000cb211 */ /* 0x004fc800078008ff */
[C---:B------:R-:W-:Y:S02]  /*4350*/  @!P3 LEA.HI.X R13, R0.reuse, R13, R2, 0x1, P0 ;  /* 0x0000000d000db211 */ /* 0x040fe400000f0c02 */
[----:B------:R-:W-:Y:S02]  /*4360*/  ISETP.GE.AND P0, PT, R119, UR6, PT ;  /* 0x0000000677007c0c */ /* 0x000fe4000bf06270 */
[----:B-----5:R-:W-:-:S04]  /*4370*/  @!P4 LEA R14, P1, R0, R14, 0x1 ;  /* 0x0000000e000ec211 */ /* 0x020fc800078208ff */
        /* <DEDUP_REMOVED lines=26> */
.L_x_1312:
[----:B------:R-:W-:Y:S05]  /*4520*/  BSYNC B0 ;  /* 0x0000000000007941 */ /* 0x000fea0003800000 */
.L_x_1311:
        /* <DEDUP_REMOVED lines=9> */
[----:B--23--:R-:W-:Y:S01]  /*45c0*/  IMAD.U32 R2, RZ, RZ, UR8 ;  /* 0x00000008ff027e24 */ /* 0x00cfe2000f8e00ff */
[----:B------:R-:W-:Y:S01]  /*45d0*/  ISETP.GE.AND P5, PT, R24, UR6, PT ;  /* 0x0000000618007c0c */ /* 0x000fe2000bfa6270 */
[----:B------:R-:W-:Y:S01]  /*45e0*/  IMAD.MOV.U32 R8, RZ, RZ, R4 ;  /* 0x000000ffff087224 */ /* 0x000fe200078e0004 */
[----:B------:R-:W-:Y:S01]  /*45f0*/  ISETP.GE.AND P4, PT, R124, UR6, PT ;  /* 0x000000067c007c0c */ /* 0x000fe2000bf86270 */
[----:B------:R-:W-:Y:S01]  /*4600*/  UIMAD UR7, UR9, 0x30, URZ ;  /* 0x00000030090778a4 */ /* 0x000fe2000f8e023f */
[----:B------:R-:W-:Y:S01]  /*4610*/  ISETP.GE.AND P2, PT, R122, UR6, PT ;  /* 0x000000067a007c0c */ /* 0x000fe2000bf46270 */
[----:B------:R-:W-:-:S04]  /*4620*/  IMAD.WIDE.U32 R2, R2, 0x30, R8 ;  /* 0x0000003002027825 */ /* 0x000fc800078e0008 */
[----:B------:R-:W-:-:S04]  /*4630*/  VIADD R0, R3, UR7 ;  /* 0x0000000703007c36 */ /* 0x000fc80008000000 */
[----:B------:R-:W2:Y:S01]  /*4640*/  @!P5 LDC.64 R10, c[0x0][0x220] ;  /* 0x00008800ff0adb82 */ /* 0x000ea20000000a00 */
[----:B------:R3:W-:Y:S07]  /*4650*/  @P5 STS.128 [R213+0x11800], RZ ;  /* 0x011800ffd5005388 */ /* 0x0007ee0000000c00 */
[----:B------:R-:W5:Y:S08]  /*4660*/  @!P4 LDC.64 R12, c[0x0][0x220] ;  /* 0x00008800ff0ccb82 */ /* 0x000f700000000a00 */
[----:B------:R-:W4:Y:S01]  /*4670*/  @!P2 LDC.64 R14, c[0x0][0x220] ;  /* 0x00008800ff0eab82 */ /* 0x000f220000000a00 */
        /* <DEDUP_REMOVED lines=30> */
.L_x_1314:
[----:B------:R-:W-:Y:S05]  /*4860*/  BSYNC B0 ;  /* 0x0000000000007941 */ /* 0x000fea0003800000 */
.L_x_1313:
[----:B--23--:R-:W-:Y:S01]  /*4870*/  LDSM.16.M88.4 R8, [R193] ;  /* 0x00000000c108783b */ /* 0x00cfe20000000200 */
[----:B------:R-:W-:Y:S01]  /*4880*/  LOP3.LUT P0, RZ, R36, 0x2, RZ, 0xc0, !PT ;  /* 0x0000000224ff7812 */ /* 0x000fe2000780c0ff */
[----:B------:R-:W-:Y:S01]  /*4890*/  IMAD.MOV.U32 R5, RZ, RZ, 0x10 ;  /* 0x00000010ff057424 */ /* 0x000fe200078e00ff */
[----:B------:R-:W-:Y:S01]  /*48a0*/  LOP3.LUT P1, RZ, R27, 0x2, RZ, 0xc0, !PT ;  /* 0x000000021bff7812 */ /* 0x000fe2000782c0ff */
[----:B------:R-:W2:Y:S01]  /*48b0*/  LDSM.16.M88.4 R16, [R184+0x8000] ;  /* 0x00800000b810783b */ /* 0x000ea20000000200 */
[C---:B------:R-:W-:Y:S01]  /*48c0*/  VIADD R0, R184.reuse, 0x8000 ;  /* 0x00008000b8007836 */ /* 0x040fe20000000000 */
[----:B------:R-:W-:Y:S01]  /*48d0*/  UISETP.GT.AND UP0, UPT, UR34, UR5, UPT ;  /* 0x000000052200728c */ /* 0x000fe2000bf04270 */
[----:B------:R-:W-:Y:S01]  /*48e0*/  SEL R5, R5, 0xfffffff0, !P1 ;  /* 0xfffffff005057807 */ /* 0x000fe20004800000 */
[----:B------:R-:W-:Y:S01]  /*48f0*/  VIADD R197, R184, 0x8020 ;  /* 0x00008020b8c57836 */ /* 0x000fe20000000000 */
[----:B------:R-:W3:Y:S01]  /*4900*/  LDSM.16.M88.4 R32, [R184+0x8800] ;  /* 0x00880000b820783b */ /* 0x000ee20000000200 */
[----:B------:R-:W-:Y:S01]  /*4910*/  IMAD.MOV.U32 R4, RZ, RZ, 0x20 ;  /* 0x00000020ff047424 */ /* 0x000fe200078e00ff */
[----:B------:R-:W-:Y:S01]  /*4920*/  LOP3.LUT P1, RZ, R27, 0x4, RZ, 0xc0, !PT ;  /* 0x000000041bff7812 */ /* 0x000fe2000782c0ff */
[----:B------:R-:W-:Y:S01]  /*4930*/  IMAD R194, R5, 0x2, R193 ;  /* 0x0000000205c27824 */ /* 0x000fe200078e02c1 */
[----:B------:R-:W5:Y:S01]  /*4940*/  LDSM.16.M88.4 R28, [R184+0x9000] ;  /* 0x00900000b81c783b */ /* 0x000f620000000200 */
[----:B------:R-:W-:Y:S01]  /*4950*/  @P0 VIADD R197, R0, 0xffffffe0 ;  /* 0xffffffe000c50836 */ /* 0x000fe20000000000 */
[----:B------:R-:W-:Y:S01]  /*4960*/  LOP3.LUT P0, RZ, R36, 0x4, RZ, 0xc0, !PT ;  /* 0x0000000424ff7812 */ /* 0x000fe2000780c0ff */
[----:B------:R-:W-:Y:S01]  /*4970*/  IMAD.SHL.U32 R107, R107, 0x2, RZ ;  /* 0x000000026b6b7824 */ /* 0x000fe200078e00ff */
[----:B------:R-:W4:Y:S01]  /*4980*/  LDSM.16.M88.4 R20, [R184+0x9800] ;  /* 0x00980000b814783b */ /* 0x000f220000000200 */
[----:B------:R-:W-:Y:S01]  /*4990*/  IMAD.IADD R3, R105, 0x1, R26 ;  /* 0x0000000169037824 */ /* 0x000fe200078e021a */
[C---:B------:R-:W-:Y:S01]  /*49a0*/  SEL R0, R4.reuse, 0xffffffe0, !P0 ;  /* 0xffffffe004007807 */ /* 0x040fe20004000000 */
[----:B------:R-:W-:Y:S01]  /*49b0*/  IMAD.U32 R7, RZ, RZ, UR30 ;  /* 0x0000001eff077e24 */ /* 0x000fe2000f8e00ff */
[----:B------:R-:W-:Y:S01]  /*49c0*/  LDSM.16.M88.4 R12, [R194] ;  /* 0x00000000c20c783b */ /* 0x000fe20000000200 */
[----:B------:R-:W-:Y:S01]  /*49d0*/  SEL R4, R4, 0xffffffe0, !P1 ;  /* 0xffffffe004047807 */ /* 0x000fe20004800000 */
[----:B------:R-:W-:Y:S01]  /*49e0*/  UIADD3 UR9, UR32, -0x4ab325aa, URZ ;  /* 0xb54cda5620097890 */ /* 0x000fe2000fffe03f */
[C---:B------:R-:W-:Y:S01]  /*49f0*/  IMAD R190, R0.reuse, 0x2, R184 ;  /* 0x0000000200be7824 */ /* 0x040fe200078e02b8 */
[----:B------:R-:W1:Y:S01]  /*4a00*/  LDSM.16.M88.4 R44, [R197] ;  /* 0x00000000c52c783b */ /* 0x000e620000000200 */
[----:B------:R-:W-:Y:S01]  /*4a10*/  IMAD R189, R0, 0x2, R197 ;  /* 0x0000000200bd7824 */ /* 0x000fe200078e02c5 */
[----:B------:R-:W-:Y:S01]  /*4a20*/  LOP3.LUT R2, R107, 0x6, RZ, 0xc0, !PT ;  /* 0x000000066b027812 */ /* 0x000fe200078ec0ff */
[C---:B------:R-:W-:Y:S01]  /*4a30*/  IMAD R196, R4.reuse, 0x2, R193 ;  /* 0x0000000204c47824 */ /* 0x040fe200078e02c1 */
[----:B------:R-:W1:Y:S01]  /*4a40*/  LDSM.16.M88.4 R64, [R197+0x800] ;  /* 0x00080000c540783b */ /* 0x000e620000000200 */
[----:B------:R-:W-:Y:S01]  /*4a50*/  IMAD R195, R4, 0x2, R194 ;  /* 0x0000000204c37824 */ /* 0x000fe200078e02c2 */
[C---:B------:R-:W-:Y:S01]  /*4a60*/  VIADDMNMX R223, R3.reuse, UR21, R7, PT ;  /* 0x0000001503df7c46 */ /* 0x040fe2000b800107 */
[----:B------:R-:W-:Y:S01]  /*4a70*/  IMAD.U32 R0, RZ, RZ, UR34 ;  /* 0x00000022ff007e24 */ /* 0x000fe2000f8e00ff */
[----:B------:R-:W1:Y:S01]  /*4a80*/  LDSM.16.M88.4 R68, [R197+0x1000] ;  /* 0x00100000c544783b */ /* 0x000e620000000200 */
[----:B------:R-:W-:Y:S01]  /*4a90*/  VIADDMNMX R221, R3, UR40, RZ, !PT ;  /* 0x0000002803dd7c46 */ /* 0x000fe2000f8001ff */
[----:B------:R-:W-:-:S02]  /*4aa0*/  VIADD R212, R197, 0x800 ;  /* 0x00000800c5d47836 */ /* 0x000fc40000000000 */
[----:B------:R-:W1:Y:S01]  /*4ab0*/  LDSM.16.M88.4 R72, [R197+0x1800] ;  /* 0x00180000c548783b */ /* 0x000e620000000200 */
[----:B------:R-:W-:Y:S02]  /*4ac0*/  IMAD R0, R0, 0x40, R2 ;  /* 0x0000004000007824 */ /* 0x000fe400078e0202 */
[C---:B------:R-:W-:Y:S01]  /*4ad0*/  VIADD R211, R197.reuse, 0x1000 ;  /* 0x00001000c5d37836 */ /* 0x040fe20000000000 */
[----:B------:R-:W-:Y:S01]  /*4ae0*/  LDSM.16.M88.4 R80, [R190+0x8000] ;  /* 0x00800000be50783b */ /* 0x000fe20000000200 */
[----:B------:R-:W-:Y:S01]  /*4af0*/  VIADD R2, R0, 0x1 ;  /* 0x0000000100027836 */ /* 0x000fe20000000000 */
[C---:B--2---:R-:W-:Y:S02]  /*4b00*/  HMMA.16816.F32 R36, R8.reuse, R16, RZ ;  /* 0x000000100824723c */ /* 0x044fe400000018ff */
[----:B------:R-:W-:Y:S01]  /*4b10*/  LDSM.16.M88.4 R76, [R190+0x8800] ;  /* 0x00880000be4c783b */ /* 0x000fe20000000200 */
[C---:B------:R-:W-:Y:S01]  /*4b20*/  VIADD R210, R197.reuse, 0x1800 ;  /* 0x00001800c5d27836 */ /* 0x040fe20000000000 */
[----:B------:R-:W-:Y:S01]  /*4b30*/  ISETP.GE.AND P0, PT, R2, R223, PT ;  /* 0x000000df0200720c */ /* 0x000fe20003f06270 */
[C---:B------:R-:W-:Y:S01]  /*4b40*/  VIADD R209, R197.reuse, 0x2000 ;  /* 0x00002000c5d17836 */ /* 0x040fe20000000000 */
[----:B------:R-:W-:Y:S01]  /*4b50*/  LDSM.16.M88.4 R84, [R190+0x9000] ;  /* 0x00900000be54783b */ /* 0x000fe20000000200 */
[----:B------:R-:W-:Y:S01]  /*4b60*/  HMMA.16816.F32 R40, R8, R18, RZ ;  /* 0x000000120828723c */ /* 0x000fe200000018ff */
[----:B------:R-:W-:-:S02]  /*4b70*/  VIADD R208, R197, 0x2800 ;  /* 0x00002800c5d07836 */ /* 0x000fc40000000000 */
[----:B------:R-:W2:Y:S01]  /*4b80*/  LDSM.16.M88.4 R16, [R196] ;  /* 0x00000000c410783b */ /* 0x000ea20000000200 */
[C---:B------:R-:W-:Y:S02]  /*4b90*/  VIADD R207, R197.reuse, 0x3000 ;  /* 0x00003000c5cf7836 */ /* 0x040fe40000000000 */
[C---:B---3--:R-:W-:Y:S01]  /*4ba0*/  HMMA.16816.F32 R48, R8.reuse, R32, RZ ;  /* 0x000000200830723c */ /* 0x048fe200000018ff */
[----:B------:R-:W3:Y:S01]  /*4bb0*/  LDSM.16.M88.4 R88, [R190+0x9800] ;  /* 0x00980000be58783b */ /* 0x000ee20000000200 */
[C---:B------:R-:W-:Y:S02]  /*4bc0*/  VIADD R206, R197.reuse, 0x3800 ;  /* 0x00003800c5ce7836 */ /* 0x040fe40000000000 */
[C---:B------:R-:W-:Y:S01]  /*4bd0*/  VIADD R205, R197.reuse, 0x4000 ;  /* 0x00004000c5cd7836 */ /* 0x040fe20000000000 */
[----:B------:R-:W-:Y:S01]  /*4be0*/  LDSM.16.M88.4 R92, [R189] ;  /* 0x00000000bd5c783b */ /* 0x000fe20000000200 */
[----:B------:R-:W-:Y:S01]  /*4bf0*/  HMMA.16816.F32 R52, R8, R34, RZ ;  /* 0x000000220834723c */ /* 0x000fe200000018ff */
[----:B------:R-:W-:-:S02]  /*4c00*/  VIADD R204, R197, 0x4800 ;  /* 0x00004800c5cc7836 */ /* 0x000fc40000000000 */
[----:B------:R-:W-:Y:S01]  /*4c10*/  LDSM.16.M88.4 R100, [R197+0x6000] ;  /* 0x00600000c564783b */ /* 0x000fe20000000200 */
[C---:B------:R-:W-:Y:S02]  /*4c20*/  VIADD R203, R197.reuse, 0x5000 ;  /* 0x00005000c5cb7836 */ /* 0x040fe40000000000 */
[C---:B-----5:R-:W-:Y:S01]  /*4c30*/  HMMA.16816.F32 R56, R8.reuse, R28, RZ ;  /* 0x0000001c0838723c */ /* 0x060fe200000018ff */
        /* <DEDUP_REMOVED lines=8> */
[C---:B----4-:R-:W-:Y:S06]  /*4cc0*/  HMMA.16816.F32 R28, R8.reuse, R20, RZ ;  /* 0x00000014081c723c */ /* 0x050fec00000018ff */
[----:B------:R-:W-:Y:S01]  /*4cd0*/  HMMA.16816.F32 R20, R8, R22, RZ ;  /* 0x000000160814723c */ /* 0x000fe200000018ff */
[----:B------:R-:W4:Y:S05]  /*4ce0*/  LDSM.16.M88.4 R8, [R195] ;  /* 0x00000000c308783b */ /* 0x000f2a0000000200 */
[C---:B-1----:R-:W-:Y:S06]  /*4cf0*/  HMMA.16816.F32 R32, R12.reuse, R44, R36 ;  /* 0x0000002c0c20723c */ /* 0x042fec0000001824 */
[C---:B------:R-:W-:Y:S01]  /*4d00*/  HMMA.16816.F32 R36, R12.reuse, R46, R40 ;  /* 0x0000002e0c24723c */ /* 0x040fe20000001828 */
[----:B------:R-:W-:Y:S05]  /*4d10*/  LDSM.16.M88.4 R44, [R184+0xa800] ;  /* 0x00a80000b82c783b */ /* 0x000fea0000000200 */
[C---:B------:R-:W-:Y:S06]  /*4d20*/  HMMA.16816.F32 R40, R12.reuse, R64, R48 ;  /* 0x000000400c28723c */ /* 0x040fec0000001830 */
[C---:B------:R-:W-:Y:S06]  /*4d30*/  HMMA.16816.F32 R48, R12.reuse, R66, R52 ;  /* 0x000000420c30723c */ /* 0x040fec0000001834 */
[C---:B------:R-:W-:Y:S01]  /*4d40*/  HMMA.16816.F32 R52, R12.reuse, R68, R56 ;  /* 0x000000440c34723c */ /* 0x040fe20000001838 */
[----:B------:R-:W-:Y:S05]  /*4d50*/  LDSM.16.M88.4 R56, [R189+0x1000] ;  /* 0x00100000bd38783b */ /* 0x000fea0000000200 */
[C---:B------:R-:W-:Y:S01]  /*4d60*/  HMMA.16816.F32 R60, R12.reuse, R70, R60 ;  /* 0x000000460c3c723c */ /* 0x040fe2000000183c */
[----:B------:R-:W-:Y:S05]  /*4d70*/  LDSM.16.M88.4 R68, [R184+0xb000] ;  /* 0x00b00000b844783b */ /* 0x000fea0000000200 */
[C---:B------:R-:W-:Y:S01]  /*4d80*/  HMMA.16816.F32 R64, R12.reuse, R72, R28 ;  /* 0x000000480c40723c */ /* 0x040fe2000000181c */
[----:B------:R-:W1:Y:S05]  /*4d90*/  LDSM.16.M88.4 R28, [R189+0x800] ;  /* 0x00080000bd1c783b */ /* 0x000e6a0000000200 */
        /* <DEDUP_REMOVED lines=11> */
[----:B------:R-:W-:Y:S05]  /*4e50*/  LDSM.16.M88.4 R84, [R190+0xa000] ;  /* 0x00a00000be54783b */ /* 0x000fea0000000200 */
[C---:B---3--:R-:W-:Y:S06]  /*4e60*/  HMMA.16816.F32 R64, R16.reuse, R88, R64 ;  /* 0x000000581040723c */ /* 0x048fec0000001840 */
[----:B------:R-:W-:Y:S01]  /*4e70*/  HMMA.16816.F32 R16, R16, R90, R20 ;  /* 0x0000005a1010723c */ /* 0x000fe20000001814 */
[----:B------:R-:W-:Y:S04]  /*4e80*/  LDSM.16.M88.4 R20, [R194+0x2000] ;  /* 0x00200000c214783b */ /* 0x000fe80000000200 */
        /* <DEDUP_REMOVED lines=36> */
[C---:B-----5:R-:W-:Y:S06]  /*50d0*/  HMMA.16816.F32 R64, R20.reuse, R72, R64 ;  /* 0x000000481440723c */ /* 0x060fec0000001840 */
[----:B------:R-:W-:Y:S01]  /*50e0*/  HMMA.16816.F32 R12, R20, R74, R12 ;  /* 0x0000004a140c723c */ /* 0x000fe2000000180c */
[----:B------:R-:W4:Y:S04]  /*50f0*/  LDSM.16.M88.4 R20, [R193+0x4000] ;  /* 0x00400000c114783b */ /* 0x000f280000000200 */
[----:B------:R-:W-:Y:S01]  /*5100*/  LDSM.16.M88.4 R72, [R184+0xd000] ;  /* 0x00d00000b848783b */ /* 0x000fe20000000200 */
[C---:B------:R-:W-:Y:S06]  /*5110*/  HMMA.16816.F32 R32, R8.reuse, R84, R32 ;  /* 0x000000540820723c */ /* 0x040fec0000001820 */
[C---:B------:R-:W-:Y:S01]  /*5120*/  HMMA.16816.F32 R36, R8.reuse, R86, R36 ;  /* 0x000000560824723c */ /* 0x040fe20000001824 */
[----:B------:R-:W-:Y:S05]  /*5130*/  LDSM.16.M88.4 R84, [R184+0xd800] ;  /* 0x00d80000b854783b */ /* 0x000fea0000000200 */
[C---:B--2---:R-:W-:Y:S06]  /*5140*/  HMMA.16816.F32 R40, R8.reuse, R44, R40 ;  /* 0x0000002c0828723c */ /* 0x044fec0000001828 */
        /* <DEDUP_REMOVED lines=10> */
[C---:B------:R-:W-:Y:S01]  /*51f0*/  HMMA.16816.F32 R36, R16.reuse, R94, R36 ;  /* 0x0000005e1024723c */ /* 0x040fe20000001824 */
[----:B------:R-:W5:Y:S05]  /*5200*/  LDSM.16.M88.4 R92, [R197+0x4000] ;  /* 0x00400000c55c783b */ /* 0x000f6a0000000200 */
[C---:B-1----:R-:W-:Y:S06]  /*5210*/  HMMA.16816.F32 R40, R16.reuse, R28, R40 ;  /* 0x0000001c1028723c */ /* 0x042fec0000001828 */
[C---:B------:R-:W-:Y:S01]  /*5220*/  HMMA.16816.F32 R48, R16.reuse, R30, R48 ;  /* 0x0000001e1030723c */ /* 0x040fe20000001830 */
[----:B------:R-:W1:Y:S05]  /*5230*/  LDSM.16.M88.4 R28, [R197+0x4800] ;  /* 0x00480000c51c783b */ /* 0x000e6a0000000200 */
[C---:B---3--:R-:W-:Y:S06]  /*5240*/  HMMA.16816.F32 R52, R16.reuse, R56, R52 ;  /* 0x000000381034723c */ /* 0x048fec0000001834 */
        /* <DEDUP_REMOVED lines=9> */
[C---:B--2---:R-:W-:Y:S06]  /*52e0*/  HMMA.16816.F32 R40, R20.reuse, R44, R40 ;  /* 0x0000002c1428723c */ /* 0x044fec0000001828 */
[C---:B------:R-:W-:Y:S01]  /*52f0*/  HMMA.16816.F32 R48, R20.reuse, R46, R48 ;  /* 0x0000002e1430723c */ /* 0x040fe20000001830 */
[----:B------:R-:W-:Y:S05]  /*5300*/  LDSM.16.M88.4 R44, [R189+0x4800] ;  /* 0x00480000bd2c783b */ /* 0x000fea0000000200 */
[C---:B------:R-:W-:Y:S06]  /*5310*/  HMMA.16816.F32 R52, R20.reuse, R72, R52 ;  /* 0x000000481434723c */ /* 0x040fec0000001834 */
[C---:B------:R-:W-:Y:S01]  /*5320*/  HMMA.16816.F32 R60, R20.reuse, R74, R60 ;  /* 0x0000004a143c723c */ /* 0x040fe2000000183c */
[----:B------:R-:W-:Y:S05]  /*5330*/  LDSM.16.M88.4 R72, [R189+0x5000] ;  /* 0x00500000bd48783b */ /* 0x000fea0000000200 */
[C---:B------:R-:W-:Y:S06]  /*5340*/  HMMA.16816.F32 R64, R20.reuse, R84, R64 ;  /* 0x000000541440723c */ /* 0x040fec0000001840 */
[----:B------:R-:W-:Y:S01]  /*5350*/  HMMA.16816.F32 R16, R20, R86, R16 ;  /* 0x000000561410723c */ /* 0x000fe20000001810 */
[----:B------:R-:W2:Y:S04]  /*5360*/  LDSM.16.M88.4 R84, [R190+0xd800] ;  /* 0x00d80000be54783b */ /* 0x000ea80000000200 */
[----:B------:R-:W-:Y:S01]  /*5370*/  LDSM.16.M88.4 R20, [R195+0x4000] ;  /* 0x00400000c314783b */ /* 0x000fe20000000200 */
[C---:B-----5:R-:W-:Y:S06]  /*5380*/  HMMA.16816.F32 R32, R12.reuse, R92, R32 ;  /* 0x0000005c0c20723c */ /* 0x060fec0000001820 */
[C---:B------:R-:W-:Y:S01]  /*5390*/  HMMA.16816.F32 R36, R12.reuse, R94, R36 ;  /* 0x0000005e0c24723c */ /* 0x040fe20000001824 */
[----:B------:R-:W4:Y:S05]  /*53a0*/  LDSM.16.M88.4 R92, [R189+0x4000] ;  /* 0x00400000bd5c783b */ /* 0x000f2a0000000200 */
[C---:B-1----:R-:W-:Y:S06]  /*53b0*/  HMMA.16816.F32 R40, R12.reuse, R28, R40 ;  /* 0x0000001c0c28723c */ /* 0x042fec0000001828 */
[C---:B------:R-:W-:Y:S06]  /*53c0*/  HMMA.16816.F32 R48, R12.reuse, R30, R48 ;  /* 0x0000001e0c30723c */ /* 0x040fec0000001830 */
[C---:B------:R-:W-:Y:S06]  /*53d0*/  HMMA.16816.F32 R52, R12.reuse, R68, R52 ;  /* 0x000000440c34723c */ /* 0x040fec0000001834 */
[C---:B------:R-:W-:Y:S01]  /*53e0*/  HMMA.16816.F32 R60, R12.reuse, R70, R60 ;  /* 0x000000460c3c723c */ /* 0x040fe2000000183c */
[----:B------:R-:W-:Y:S05]  /*53f0*/  LDSM.16.M88.4 R68, [R184+0xf000] ;  /* 0x00f00000b844783b */ /* 0x000fea0000000200 */
[C---:B------:R-:W-:Y:S06]  /*5400*/  HMMA.16816.F32 R64, R12.reuse, R80, R64 ;  /* 0x000000500c40723c */ /* 0x040fec0000001840 */
        /* <DEDUP_REMOVED lines=8> */
[----:B------:R-:W5:Y:S05]  /*5490*/  LDSM.16.M88.4 R56, [R184+0xe800] ;  /* 0x00e80000b838783b */ /* 0x000f6a0000000200 */
[C---:B------:R-:W-:Y:S06]  /*54a0*/  HMMA.16816.F32 R52, R8.reuse, R76, R52 ;  /* 0x0000004c0834723c */ /* 0x040fec0000001834 */
[C---:B------:R-:W-:Y:S01]  /*54b0*/  HMMA.16816.F32 R60, R8.reuse, R78, R60 ;  /* 0x0000004e083c723c */ /* 0x040fe2000000183c */
[----:B------:R-:W5:Y:S05]  /*54c0*/  LDSM.16.M88.4 R76, [R184+0xf800] ;  /* 0x00f80000b84c783b */ /* 0x000f6a0000000200 */
[C---:B--2---:R-:W-:Y:S06]  /*54d0*/  HMMA.16816.F32 R64, R8.reuse, R84, R64 ;  /* 0x000000540840723c */ /* 0x044fec0000001840 */
[----:B------:R-:W-:Y:S01]  /*54e0*/  HMMA.16816.F32 R32, R8, R86, R28 ;  /* 0x000000560820723c */ /* 0x000fe2000000181c */
[----:B------:R-:W-:Y:S05]  /*54f0*/  LDSM.16.M88.4 R84, [R197+0x7000] ;  /* 0x00700000c554783b */ /* 0x000fea0000000200 */
[C---:B----4-:R-:W-:Y:S01]  /*5500*/  HMMA.16816.F32 R28, R20.reuse, R92, R12 ;  /* 0x0000005c141c723c */ /* 0x050fe2000000180c */
[----:B------:R-:W2:Y:S05]  /*5510*/  LDSM.16.M88.4 R12, [R194+0x6000] ;  /* 0x00600000c20c783b */ /* 0x000eaa0000000200 */
[C---:B------:R-:W-:Y:S01]  /*5520*/  HMMA.16816.F32 R8, R20.reuse, R94, R36 ;  /* 0x0000005e1408723c */ /* 0x040fe20000001824 */
[----:B------:R-:W-:Y:S05]  /*5530*/  LDSM.16.M88.4 R92, [R197+0x7800] ;  /* 0x00780000c55c783b */ /* 0x000fea0000000200 */
[C---:B------:R-:W-:Y:S06]  /*5540*/  HMMA.16816.F32 R36, R20.reuse, R44, R40 ;  /* 0x0000002c1424723c */ /* 0x040fec0000001828 */
[C---:B------:R-:W-:Y:S06]  /*5550*/  HMMA.16816.F32 R48, R20.reuse, R46, R48 ;  /* 0x0000002e1430723c */ /* 0x040fec0000001830 */
[C---:B------:R-:W-:Y:S06]  /*5560*/  HMMA.16816.F32 R52, R20.reuse, R72, R52 ;  /* 0x000000481434723c */ /* 0x040fec0000001834 */
[C---:B------:R-:W-:Y:S01]  /*5570*/  HMMA.16816.F32 R60, R20.reuse, R74, R60 ;  /* 0x0000004a143c723c */ /* 0x040fe2000000183c */
[----:B------:R-:W4:Y:S05]  /*5580*/  LDSM.16.M88.4 R72, [R197+0x6800] ;  /* 0x00680000c548783b */ /* 0x000f2a0000000200 */
[C---:B-1----:R-:W-:Y:S06]  /*5590*/  HMMA.16816.F32 R64, R20.reuse, R80, R64 ;  /* 0x000000501440723c */ /* 0x042fec0000001840 */
[----:B------:R-:W-:Y:S01]  /*55a0*/  HMMA.16816.F32 R44, R20, R82, R32 ;  /* 0x00000052142c723c */ /* 0x000fe20000001820 */
[----:B------:R-:W-:Y:S05]  /*55b0*/  LDSM.16.M88.4 R80, [R190+0xf800] ;  /* 0x00f80000be50783b */ /* 0x000fea0000000200 */
[C---:B---3--:R-:W-:Y:S06]  /*55c0*/  HMMA.16816.F32 R40, R16.reuse, R88, R28 ;  /* 0x000000581028723c */ /* 0x048fec000000181c */
[C---:B------:R-:W-:Y:S01]  /*55d0*/  HMMA.16816.F32 R20, R16.reuse, R90, R8 ;  /* 0x0000005a1014723c */ /* 0x040fe20000001808 */
[----:B------:R-:W1:Y:S04]  /*55e0*/  LDSM.16.M88.4 R8, [R196+0x6000] ;  /* 0x00600000c408783b */ /* 0x000e680000000200 */
[----:B------:R-:W-:Y:S01]  /*55f0*/  LDSM.16.M88.4 R88, [R189+0x6000] ;  /* 0x00600000bd58783b */ /* 0x000fe20000000200 */
[C---:B-----5:R-:W-:Y:S06]  /*5600*/  HMMA.16816.F32 R36, R16.reuse, R56, R36 ;  /* 0x000000381024723c */ /* 0x060fec0000001824 */
[C---:B------:R-:W-:Y:S06]  /*5610*/  HMMA.16816.F32 R32, R16.reuse, R58, R48 ;  /* 0x0000003a1020723c */ /* 0x040fec0000001830 */
[C---:B------:R-:W-:Y:S06]  /*5620*/  HMMA.16816.F32 R28, R16.reuse, R68, R52 ;  /* 0x00000044101c723c */ /* 0x040fec0000001834 */
[C---:B------:R-:W-:Y:S01]  /*5630*/  HMMA.16816.F32 R60, R16.reuse, R70, R60 ;  /* 0x00000046103c723c */ /* 0x040fe2000000183c */
[----:B------:R-:W3:Y:S05]  /*5640*/  LDSM.16.M88.4 R68, [R190+0xe800] ;  /* 0x00e80000be44783b */ /* 0x000eea0000000200 */
[C---:B------:R-:W-:Y:S06]  /*5650*/  HMMA.16816.F32 R64, R16.reuse, R76, R64 ;  /* 0x0000004c1040723c */ /* 0x040fec0000001840 */
[----:B------:R-:W-:Y:S01]  /*5660*/  HMMA.16816.F32 R56, R16, R78, R44 ;  /* 0x0000004e1038723c */ /* 0x000fe2000000182c */
[----:B------:R-:W5:Y:S04]  /*5670*/  LDSM.16.M88.4 R16, [R195+0x6000] ;  /* 0x00600000c310783b */ /* 0x000f680000000200 */
[----:B------:R-:W5:Y:S01]  /*5680*/  LDSM.16.M88.4 R76, [R190+0xf000] ;  /* 0x00f00000be4c783b */ /* 0x000f620000000200 */
[C---:B--2---:R-:W-:Y:S06]  /*5690*/  HMMA.16816.F32 R52, R12.reuse, R100, R40 ;  /* 0x000000640c34723c */ /* 0x044fec0000001828 */
[C---:B------:R-:W-:Y:S06]  /*56a0*/  HMMA.16816.F32 R40, R12.reuse, R102, R20 ;  /* 0x000000660c28723c */ /* 0x040fec0000001814 */
[C---:B----4-:R-:W-:Y:S06]  /*56b0*/  HMMA.16816.F32 R48, R12.reuse, R72, R36 ;  /* 0x000000480c30723c */ /* 0x050fec0000001824 */
[C---:B------:R-:W-:Y:S06]  /*56c0*/  HMMA.16816.F32 R44, R12.reuse, R74, R32 ;  /* 0x0000004a0c2c723c */ /* 0x040fec0000001820 */
[C---:B------:R-:W-:Y:S06]  /*56d0*/  HMMA.16816.F32 R36, R12.reuse, R84, R28 ;  /* 0x000000540c24723c */ /* 0x040fec000000181c */
[C---:B------:R-:W-:Y:S06]  /*56e0*/  HMMA.16816.F32 R32, R12.reuse, R86, R60 ;  /* 0x000000560c20723c */ /* 0x040fec000000183c */
[C---:B------:R-:W-:Y:S01]  /*56f0*/  HMMA.16816.F32 R28, R12.reuse, R92, R64 ;  /* 0x0000005c0c1c723c */ /* 0x040fe20000001840 */
[----:B------:R-:W2:Y:S05]  /*5700*/  LDSM.16.M88.4 R64, [R189+0x6800] ;  /* 0x00680000bd40783b */ /* 0x000eaa0000000200 */
[----:B------:R-:W-:Y:S06]  /*5710*/  HMMA.16816.F32 R20, R12, R94, R56 ;  /* 0x0000005e0c14723c */ /* 0x000fec0000001838 */
[C---:B-1----:R-:W-:Y:S06]  /*5720*/  HMMA.16816.F32 R12, R8.reuse, R96, R52 ;  /* 0x00000060080c723c */ /* 0x042fec0000001834 */
[C---:B------:R-:W-:Y:S06]  /*5730*/  HMMA.16816.F32 R40, R8.reuse, R98, R40 ;  /* 0x000000620828723c */ /* 0x040fec0000001828 */
[C---:B---3--:R-:W-:Y:S06]  /*5740*/  HMMA.16816.F32 R48, R8.reuse, R68, R48 ;  /* 0x000000440830723c */ /* 0x048fec0000001830 */
[----:B------:R-:W-:Y:S01]  /*5750*/  HMMA.16816.F32 R56, R8, R82, R20 ;  /* 0x000000520838723c */ /* 0x000fe20000001814 */
[----:B------:R-:W1:Y:S05]  /*5760*/  LDSM.16.M88.4 R20, [R189+0x7000] ;  /* 0x00700000bd14783b */ /* 0x000e6a0000000200 */
[----:B-----5:R-:W-:Y:S06]  /*5770*/  HMMA.16816.F32 R12, R16, R88, R12 ;  /* 0x00000058100c723c */ /* 0x020fec000000180c */
[C---:B------:R-:W-:Y:S06]  /*5780*/  HMMA.16816.F32 R44, R8.reuse, R70, R44 ;  /* 0x00000046082c723c */ /* 0x040fec000000182c */
[C---:B------:R-:W-:Y:S06]  /*5790*/  HMMA.16816.F32 R52, R8.reuse, R76, R36 ;  /* 0x0000004c0834723c */ /* 0x040fec0000001824 */
[C---:B------:R-:W-:Y:S06]  /*57a0*/  HMMA.16816.F32 R60, R8.reuse, R78, R32 ;  /* 0x0000004e083c723c */ /* 0x040fec0000001820 */
[----:B------:R-:W-:Y:S06]  /*57b0*/  HMMA.16816.F32 R68, R8, R80, R28 ;  /* 0x000000500844723c */ /* 0x000fec000000181c */
[----:B------:R-:W-:Y:S01]  /*57c0*/  HMMA.16816.F32 R40, R16, R90, R40 ;  /* 0x0000005a1028723c */ /* 0x000fe20000001828 */
[----:B------:R-:W-:Y:S01]  /*57d0*/  VIADD R8, R3, 0x8 ;  /* 0x0000000803087836 */ /* 0x000fe20000000000 */
[----:B------:R-:W-:Y:S01]  /*57e0*/  SHF.R.S32.HI R3, RZ, 0x1f, R106 ;  /* 0x0000001fff037819 */ /* 0x000fe2000001146a */
[----:B------:R-:W-:-:S03]  /*57f0*/  IMAD.U32 R9, RZ, RZ, UR16 ;  /* 0x00000010ff097e24 */ /* 0x000fc6000f8e00ff */
[C---:B------:R-:W-:Y:S01]  /*5800*/  VIADDMNMX R222, R8.reuse, UR21, R7, PT ;  /* 0x0000001508de7c46 */ /* 0x040fe2000b800107 */
[----:B------:R-:W-:Y:S01]  /*5810*/  IMAD R72, R9, 0x4, R104 ;  /* 0x0000000409487824 */ /* 0x000fe200078e0268 */
[----:B------:R-:W-:Y:S01]  /*5820*/  LEA.HI.X.SX32 R143, R143, R3, 0x1, P6 ;  /* 0x000000038f8f7211 */ /* 0x000fe200030f0eff */
[C---:B--2---:R-:W-:Y:S01]  /*5830*/  HMMA.16816.F32 R28, R16.reuse, R64, R48 ;  /* 0x00000040101c723c */ /* 0x044fe20000001830 */
[----:B------:R-:W-:Y:S01]  /*5840*/  VIADDMNMX R220, R8, UR40, RZ, !PT ;  /* 0x0000002808dc7c46 */ /* 0x000fe2000f8001ff */
[----:B------:R-:W-:Y:S01]  /*5850*/  VIADD R3, R0, 0x8 ;  /* 0x0000000800037836 */ /* 0x000fe20000000000 */
[C---:B------:R-:W-:Y:S01]  /*5860*/  ISETP.GE.AND P2, PT, R2.reuse, R222, PT ;  /* 0x000000de0200720c */ /* 0x040fe20003f46270 */
[----:B------:R-:W2:Y:S01]  /*5870*/  LDSM.16.M88.4 R8, [R189+0x7800] ;  /* 0x00780000bd08783b */ /* 0x000ea20000000200 */
[----:B------:R-:W-:Y:S01]  /*5880*/  ISETP.LT.OR P6, PT, R2, R221, P0 ;  /* 0x000000dd0200720c */ /* 0x000fe200007c1670 */
[C---:B------:R-:W-:Y:S01]  /*5890*/  HMMA.16816.F32 R36, R16.reuse, R66, R44 ;  /* 0x000000421024723c */ /* 0x040fe2000000182c */
[----:B------:R-:W-:Y:S01]  /*58a0*/  ISETP.GE.AND P0, PT, R0, R223, PT ;  /* 0x000000df0000720c */ /* 0x000fe20003f06270 */
[----:B------:R3:W-:Y:S01]  /*58b0*/  STL [R1+0xc8], R72 ;  /* 0x0000c84801007387 */ /* 0x0007e20000100800 */
[----:B------:R-:W-:Y:S01]  /*58c0*/  ISETP.LT.OR P2, PT, R2, R220, P2 ;  /* 0x000000dc0200720c */ /* 0x000fe20001741670 */
[C---:B------:R-:W-:Y:S01]  /*58d0*/  VIADD R2, R0.reuse, 0x9 ;  /* 0x0000000900027836 */ /* 0x040fe20000000000 */
[----:B------:R-:W-:Y:S01]  /*58e0*/  ISETP.LT.OR P0, PT, R0, R221, P0 ;  /* 0x000000dd0000720c */ /* 0x000fe20000701670 */
[----:B-1----:R-:W-:Y:S01]  /*58f0*/  HMMA.16816.F32 R32, R16, R20, R52 ;  /* 0x000000141020723c */ /* 0x002fe20000001834 */
[----:B------:R-:W-:Y:S01]  /*5900*/  ISETP.GE.AND P1, PT, R3, R223, PT ;  /* 0x000000df0300720c */ /* 0x000fe20003f26270 */
[----:B------:R-:W-:-:S04]  /*5910*/  DEPBAR.LE SB0, 0x0 ;  /* 0x000080000000791a */ /* 0x000fc80000000000 */
[----:B------:R-:W-:Y:S01]  /*5920*/  FSEL R48, R12, -INF , !P0 ;  /* 0xff8000000c307808 */ /* 0x000fe20004000000 */
[----:B------:R-:W-:Y:S01]  /*5930*/  HMMA.16816.F32 R20, R16, R22, R60 ;  /* 0x000000161014723c */ /* 0x000fe2000000183c */
[C---:B------:R-:W-:Y:S01]  /*5940*/  ISETP.GE.AND P5, PT, R2.reuse, R223, PT ;  /* 0x000000df0200720c */ /* 0x040fe20003fa6270 */
[----:B------:R-:W-:Y:S01]  /*5950*/  UIADD3 UR21, UR33, 0x646e171e, URZ ;  /* 0x646e171e21157890 */ /* 0x000fe2000fffe03f */
[----:B------:R-:W-:Y:S01]  /*5960*/  BAR.SYNC.DEFER_BLOCKING 0x0 ;  /* 0x0000000000007b1d */ /* 0x000fe20000010000 */
[-C--:B------:R-:W-:Y:S02]  /*5970*/  ISETP.GE.AND P0, PT, R2, R222.reuse, PT ;  /* 0x000000de0200720c */ /* 0x080fe40003f06270 */
[-C--:B------:R-:W-:Y:S02]  /*5980*/  ISETP.GE.AND P4, PT, R3, R222.reuse, PT ;  /* 0x000000de0300720c */ /* 0x080fe40003f86270 */
[----:B------:R-:W-:Y:S02]  /*5990*/  ISETP.GE.AND P3, PT, R0, R222, PT ;  /* 0x000000de0000720c */ /* 0x000fe40003f66270 */
[----:B------:R-:W-:-:S02]  /*59a0*/  ISETP.LT.OR P5, PT, R2, R221, P5 ;  /* 0x000000dd0200720c */ /* 0x000fc40002fa1670 */
[-C--:B------:R-:W-:Y:S01]  /*59b0*/  ISETP.LT.OR P0, PT, R2, R220.reuse, P0 ;  /* 0x000000dc0200720c */ /* 0x080fe20000701670 */
[C---:B------:R-:W-:Y:S01]  /*59c0*/  VIADD R2, R0.reuse, 0x11 ;  /* 0x0000001100027836 */ /* 0x040fe20000000000 */
[C---:B------:R-:W-:Y:S02]  /*59d0*/  ISETP.LT.OR P1, PT, R3.reuse, R221, P1 ;  /* 0x000000dd0300720c */ /* 0x040fe40000f21670 */
[-C--:B------:R-:W-:Y:S01]  /*59e0*/  ISETP.LT.OR P4, PT, R3, R220.reuse, P4 ;  /* 0x000000dc0300720c */ /* 0x080fe20002781670 */
[C---:B------:R-:W-:Y:S01]  /*59f0*/  VIADD R3, R0.reuse, 0x10 ;  /* 0x0000001000037836 */ /* 0x040fe20000000000 */
[----:B------:R-:W-:Y:S02]  /*5a00*/  ISETP.LT.OR P3, PT, R0, R220, P3 ;  /* 0x000000dc0000720c */ /* 0x000fe40001f61670 */
        /* <DEDUP_REMOVED lines=13> */
[C---:B------:R-:W-:Y:S02]  /*5ae0*/  ISETP.LT.OR P2, PT, R3.reuse, R221, P2 ;  /* 0x000000dd0300720c */ /* 0x040fe40001741670 */
[----:B------:R-:W-:Y:S01]  /*5af0*/  ISETP.LT.OR P3, PT, R3, R220, P3 ;  /* 0x000000dc0300720c */ /* 0x000fe20001f61670 */
[----:B------:R-:W-:Y:S01]  /*5b00*/  VIADD R3, R0, 0x18 ;  /* 0x0000001800037836 */ /* 0x000fe20000000000 */
[----:B------:R-:W-:Y:S02]  /*5b10*/  FSEL R41, R41, -INF , !P5 ;  /* 0xff80000029297808 */ /* 0x000fe40006800000 */
[----:B------:R-:W-:Y:S02]  /*5b20*/  FSEL R28, R28, -INF , !P2 ;  /* 0xff8000001c1c7808 */ /* 0x000fe40005000000 */
[----:B------:R-:W-:-:S02]  /*5b30*/  FSEL R42, R42, -INF , !P4 ;  /* 0xff8000002a2a7808 */ /* 0x000fc40006000000 */
[----:B------:R-:W-:Y:S02]  /*5b40*/  FSEL R43, R43, -INF , !P0 ;  /* 0xff8000002b2b7808 */ /* 0x000fe40004000000 */
[CC--:B------:R-:W-:Y:S02]  /*5b50*/  ISETP.GE.AND P5, PT, R2.reuse, R223.reuse, PT ;  /* 0x000000df0200720c */ /* 0x0c0fe40003fa6270 */
[CC--:B------:R-:W-:Y:S02]  /*5b60*/  ISETP.GE.AND P2, PT, R2.reuse, R222.reuse, PT ;  /* 0x000000de0200720c */ /* 0x0c0fe40003f46270 */
[C---:B------:R-:W-:Y:S02]  /*5b70*/  ISETP.GE.AND P0, PT, R3.reuse, R223, PT ;  /* 0x000000df0300720c */ /* 0x040fe40003f06270 */
[----:B------:R-:W-:Y:S02]  /*5b80*/  ISETP.GE.AND P4, PT, R3, R222, PT ;  /* 0x000000de0300720c */ /* 0x000fe40003f86270 */
        /* <DEDUP_REMOVED lines=23> */
[CC--:B------:R-:W-:Y:S02]  /*5d00*/  ISETP.GE.AND P5, PT, R2.reuse, R223.reuse, PT ;  /* 0x000000df0200720c */ /* 0x0c0fe40003fa6270 */
[-C--:B------:R-:W-:Y:S02]  /*5d10*/  ISETP.GE.AND P1, PT, R2, R222.reuse, PT ;  /* 0x000000de0200720c */ /* 0x080fe40003f26270 */
[----:B------:R-:W-:Y:S02]  /*5d20*/  FSEL R38, R38, -INF , !P4 ;  /* 0xff80000026267808 */ /* 0x000fe40006000000 */
        /* <DEDUP_REMOVED lines=10> */
[----:B------:R-:W-:-:S02]  /*5dd0*/  ISETP.GE.AND P6, PT, R2, R223, PT ;  /* 0x000000df0200720c */ /* 0x000fc40003fc6270 */
[C---:B------:R-:W-:Y:S02]  /*5de0*/  ISETP.GE.AND P2, PT, R2.reuse, R222, PT ;  /* 0x000000de0200720c */ /* 0x040fe40003f46270 */
[----:B------:R-:W-:Y:S02]  /*5df0*/  FSEL R109, R35, -INF , !P0 ;  /* 0xff800000236d7808 */ /* 0x000fe40004000000 */
[C---:B------:R-:W-:Y:S02]  /*5e00*/  ISETP.GE.AND P0, PT, R3.reuse, R223, PT ;  /* 0x000000df0300720c */ /* 0x040fe40003f06270 */
[CC--:B------:R-:W-:Y:S02]  /*5e10*/  ISETP.LT.OR P6, PT, R2.reuse, R221.reuse, P6 ;  /* 0x000000dd0200720c */ /* 0x0c0fe400037c1670 */
[----:B------:R-:W-:Y:S01]  /*5e20*/  ISETP.LT.OR P2, PT, R2, R220, P2 ;  /* 0x000000dc0200720c */ /* 0x000fe20001741670 */
[C---:B------:R-:W-:Y:S01]  /*5e30*/  VIADD R2, R0.reuse, 0x38 ;  /* 0x0000003800027836 */ /* 0x040fe20000000000 */
[----:B------:R-:W-:Y:S01]  /*5e40*/  ISETP.LT.OR P0, PT, R3, R221, P0 ;  /* 0x000000dd0300720c */ /* 0x000fe20000701670 */
[----:B------:R-:W-:Y:S01]  /*5e50*/  VIADD R0, R0, 0x39 ;  /* 0x0000003900007836 */ /* 0x000fe20000000000 */
[----:B------:R-:W-:-:S02]  /*5e60*/  FSEL R108, R34, -INF , !P3 ;  /* 0xff800000226c7808 */ /* 0x000fc40005800000 */
[----:B------:R-:W-:Y:S02]  /*5e70*/  FSEL R115, R12, -INF , !P0 ;  /* 0xff8000000c737808 */ /* 0x000fe40004000000 */
[----:B------:R-:W-:Y:S02]  /*5e80*/  ISETP.GE.AND P0, PT, R0, R222, PT ;  /* 0x000000de0000720c */ /* 0x000fe40003f06270 */
[----:B------:R-:W-:Y:S02]  /*5e90*/  FSEL R113, R22, -INF , !P4 ;  /* 0xff80000016717808 */ /* 0x000fe40006000000 */
[----:B------:R-:W-:Y:S02]  /*5ea0*/  ISETP.LT.OR P0, PT, R0, R220, P0 ;  /* 0x000000dc0000720c */ /* 0x000fe40000701670 */
[----:B------:R-:W-:Y:S02]  /*5eb0*/  FSEL R110, R21, -INF , !P5 ;  /* 0xff800000156e7808 */ /* 0x000fe40006800000 */
[----:B------:R-:W-:-:S02]  /*5ec0*/  FSEL R140, R19, -INF , !P0 ;  /* 0xff800000138c7808 */ /* 0x000fc40004000000 */
[----:B------:R-:W-:Y:S02]  /*5ed0*/  PLOP3.LUT P0, PT, PT, PT, UP0, 0x80, 0x0 ;  /* 0x000000000000781c */ /* 0x000fe40003f0f008 */
[----:B------:R-:W-:Y:S02]  /*5ee0*/  FSEL R112, R23, -INF , !P1 ;  /* 0xff80000017707808 */ /* 0x000fe40004800000 */
[-C--:B------:R-:W-:Y:S02]  /*5ef0*/  ISETP.GE.AND P3, PT, R3, R222.reuse, PT ;  /* 0x000000de0300720c */ /* 0x080fe40003f66270 */
[CC--:B------:R-:W-:Y:S02]  /*5f00*/  ISETP.GE.AND P5, PT, R2.reuse, R223.reuse, PT ;  /* 0x000000df0200720c */ /* 0x0c0fe40003fa6270 */
[----:B------:R-:W-:Y:S02]  /*5f10*/  ISETP.GE.AND P1, PT, R2, R222, PT ;  /* 0x000000de0200720c */ /* 0x000fe40003f26270 */
[----:B------:R-:W-:-:S02]  /*5f20*/  ISETP.GE.AND P4, PT, R0, R223, PT ;  /* 0x000000df0000720c */ /* 0x000fc40003f86270 */
[-C--:B------:R-:W-:Y:S02]  /*5f30*/  ISETP.LT.OR P3, PT, R3, R220.reuse, P3 ;  /* 0x000000dc0300720c */ /* 0x080fe40001f61670 */
[CC--:B------:R-:W-:Y:S02]  /*5f40*/  ISETP.LT.OR P5, PT, R2.reuse, R221.reuse, P5 ;  /* 0x000000dd0200720c */ /* 0x0c0fe40002fa1670 */
        /* <DEDUP_REMOVED lines=8> */
[----:B---3--:R-:W-:Y:S06]  /*5fd0*/  @!P0 BRA `(.L_x_1315) ;  /* 0x0000000800588947 */ /* 0x008fec0003800000 */
[----:B------:R-:W-:Y:S01]  /*5fe0*/  ULDC UR6, c[0x0][0x2d0] ;  /* 0x0000b40000067ab9 */ /* 0x000fe20000000800 */
[----:B------:R-:W-:Y:S01]  /*5ff0*/  UIADD3 UR8, UR19, -0x2, URZ ;  /* 0xfffffffe13087890 */ /* 0x000fe2000fffe03f */
[----:B------:R-:W-:Y:S01]  /*6000*/  ISETP.GE.AND P6, PT, R24, UR6, PT ;  /* 0x0000000618007c0c */ /* 0x000fe2000bfc6270 */
[----:B------:R-:W-:Y:S01]  /*6010*/  BSSY B0, `(.L_x_1316) ;  /* 0x0000091000007945 */ /* 0x000fe20003800000 */
[----:B------:R-:W-:Y:S01]  /*6020*/  ISETP.GE.AND P5, PT, R124, UR6, PT ;  /* 0x000000067c007c0c */ /* 0x000fe2000bfa6270 */
[----:B------:R-:W-:Y:S01]  /*6030*/  USHF.R.S32.HI UR7, URZ, 0x1f, UR8 ;  /* 0x0000001f3f077899 */ /* 0x000fe20008011408 */
[----:B------:R-:W-:Y:S01]  /*6040*/  ISETP.GE.AND P4, PT, R122, UR6, PT ;  /* 0x000000067a007c0c */ /* 0x000fe2000bf86270 */
[----:B------:R-:W-:Y:S01]  /*6050*/  IMAD.U32 R8, RZ, RZ, UR8 ;  /* 0x00000008ff087e24 */ /* 0x000fe2000f8e00ff */
[----:B------:R-:W-:Y:S01]  /*6060*/  ISETP.GE.AND P3, PT, R119, UR6, PT ;  /* 0x0000000677007c0c */ /* 0x000fe2000bf66270 */
[----:B------:R-:W-:Y:S02]  /*6070*/  UIMAD UR6, UR12, UR8, URZ ;  /* 0x000000080c0672a4 */ /* 0x000fe4000f8e023f */
[----:B------:R-:W-:-:S02]  /*6080*/  IMAD.WIDE.U32 R8, R8, UR35, R120 ;  /* 0x0000002308087c25 */ /* 0x000fc4000f8e0078 */
        /* <DEDUP_REMOVED lines=39> */
[----:B------:R5:W-:Y:S01]  /*6300*/  @!P3 LDGSTS.E.BYPASS.LTC128B.128 [R213+0xe000], desc[UR28][R14.64+0x180] ;  /* 0x0e0001800ed5bfae */ /* 0x000be2000b901d5c */
[----:B-1----:R-:W-:-:S03]  /*6310*/  @!P6 LEA R10, P1, R2, R18, 0x1 ;  /* 0x00000012020ae211 */ /* 0x002fc600078208ff */
[----:B------:R1:W-:Y:S02]  /*6320*/  @P6 STS.128 [R213+0x8800], RZ ;  /* 0x008800ffd5006388 */ /* 0x0003e40000000c00 */
        /* <DEDUP_REMOVED lines=11> */
[C---:B------:R-:W-:Y:S01]  /*63e0*/  @!P4 LEA.HI.X R13, R2.reuse, R21, R3, 0x1, P2 ;  /* 0x00000015020dc211 */ /* 0x040fe200010f0c03 */
[----:B------:R-:W-:Y:S01]  /*63f0*/  @!PT LDS RZ, [RZ] ;  /* 0x00000000fffff984 */ /* 0x000fe20000000800 */
[----:B------:R-:W-:Y:S01]  /*6400*/  @!PT LDS RZ, [RZ] ;  /* 0x00000000fffff984 */ /* 0x000fe20000000800 */
[----:B------:R-:W-:Y:S01]  /*6410*/  @!PT LDS RZ, [RZ] ;  /* 0x00000000fffff984 */ /* 0x000fe20000000800 */
[----:B------:R4:W-:Y:S01]  /*6420*/  @!P5 LDGSTS.E.BYPASS.LTC128B.128 [R213+0xa800], desc[UR28][R8.64+0x80] ;  /* 0x0a80008008d5dfae */ /* 0x0009e2000b901d5c */
[C---:B------:R-:W-:Y:S01]  /*6430*/  IADD3 R0, P2, R2.reuse, UR37, RZ ;  /* 0x0000002502007c10 */ /* 0x040fe2000ff5e0ff */
[----:B-----5:R-:W4:Y:S02]  /*6440*/  @!P6 LDC.64 R16, c[0x0][0x218] ;  /* 0x00008600ff10eb82 */ /* 0x020f240000000a00 */
[----:B------:R1:W-:Y:S04]  /*6450*/  @P4 STS.128 [R213+0xc800], RZ ;  /* 0x00c800ffd5004388 */ /* 0x0003e80000000c00 */
[----:B------:R-:W-:Y:S01]  /*6460*/  @!PT LDS RZ, [RZ] ;  /* 0x00000000fffff984 */ /* 0x000fe20000000800 */
[----:B------:R-:W-:Y:S01]  /*6470*/  @!PT LDS RZ, [RZ] ;  /* 0x00000000fffff984 */ /* 0x000fe20000000800 */
[----:B------:R-:W-:Y:S01]  /*6480*/  @!PT LDS RZ, [RZ] ;  /* 0x00000000fffff984 */ /* 0x000fe20000000800 */
[----:B------:R5:W-:Y:S02]  /*6490*/  @!P4 LDGSTS.E.BYPASS.LTC128B.128 [R213+0xc800], desc[UR28][R12.64+0x100] ;  /* 0x0c8001000cd5cfae */ /* 0x000be4000b901d5c */
[----:B------:R-:W1:Y:S02]  /*64a0*/  @!P5 LDC.64 R14, c[0x0][0x218] ;  /* 0x00008600ff0edb82 */ /* 0x000e640000000a00 */
[----:B------:R1:W-:Y:S06]  /*64b0*/  @P3 STS.128 [R213+0xe800], RZ ;  /* 0x00e800ffd5003388 */ /* 0x0003ec0000000c00 */
[----:B------:R-:W5:Y:S01]  /*64c0*/  @!P6 LDC.64 R20, c[0x0][0x218] ;  /* 0x00008600ff14eb82 */ /* 0x000f620000000a00 */
[----:B--2---:R-:W-:-:S04]  /*64d0*/  @!P3 LEA R10, P1, R2, R22, 0x1 ;  /* 0x00000016020ab211 */ /* 0x004fc800078208ff */
[----:B------:R-:W-:Y:S02]  /*64e0*/  @!P3 LEA.HI.X R11, R2, R23, R3, 0x1, P1 ;  /* 0x00000017020bb211 */ /* 0x000fe400008f0c03 */
[----:B------:R-:W-:Y:S01]  /*64f0*/  IADD3.X R3, R3, UR36, RZ, P2, !PT ;  /* 0x0000002403037c10 */ /* 0x000fe200097fe4ff */
        /* <DEDUP_REMOVED lines=8> */
[C---:B---3--:R-:W-:Y:S01]  /*6580*/  @!P4 LEA R18, P1, R0.reuse, R18, 0x1 ;  /* 0x000000120012c211 */ /* 0x048fe200078208ff */
[----:B------:R-:W3:Y:S01]  /*6590*/  @!P4 LDC.64 R24, c[0x0][0x218] ;  /* 0x00008600ff18cb82 */ /* 0x000ee20000000a00 */
[C---:B-1----:R-:W-:Y:S01]  /*65a0*/  @!P5 LEA R14, P2, R0.reuse, R14, 0x1 ;  /* 0x0000000e000ed211 */ /* 0x042fe200078408ff */
[----:B------:R-:W-:Y:S01]  /*65b0*/  @!PT LDS RZ, [RZ] ;  /* 0x00000000fffff984 */ /* 0x000fe20000000800 */
[----:B------:R-:W-:Y:S01]  /*65c0*/  @!PT LDS RZ, [RZ] ;  /* 0x00000000fffff984 */ /* 0x000fe20000000800 */
[----:B------:R-:W-:Y:S01]  /*65d0*/  @!PT LDS RZ, [RZ] ;  /* 0x00000000fffff984 */ /* 0x000fe20000000800 */
[----:B------:R3:W-:Y:S01]  /*65e0*/  @!P6 LDGSTS.E.BYPASS.LTC128B.128 [R213+0x9000], desc[UR28][R8.64] ;  /* 0x0900000008d5efae */ /* 0x0007e2000b901d5c */
[----:B------:R-:W-:-:S02]  /*65f0*/  @!P4 LEA.HI.X R19, R0, R19, R3, 0x1, P1 ;  /* 0x000000130013c211 */ /* 0x000fc400008f0c03 */
[C-C-:B------:R-:W-:Y:S01]  /*6600*/  @!P5 LEA.HI.X R15, R0.reuse, R15, R3.reuse, 0x1, P2 ;  /* 0x0000000f000fd211 */ /* 0x140fe200010f0c03 */
[----:B------:R4:W-:Y:S01]  /*6610*/  @P5 STS.128 [R213+0xb000], RZ ;  /* 0x00b000ffd5005388 */ /* 0x0009e20000000c00 */
[C---:B------:R-:W-:Y:S02]  /*6620*/  @!P3 LEA R16, P1, R0.reuse, R26, 0x1 ;  /* 0x0000001a0010b211 */ /* 0x040fe400078208ff */
[C---:B------:R-:W-:Y:S01]  /*6630*/  IADD3 R2, P2, R0.reuse, UR37, RZ ;  /* 0x0000002500027c10 */ /* 0x040fe2000ff5e0ff */
[----:B------:R-:W-:Y:S01]  /*6640*/  @!PT LDS RZ, [RZ] ;  /* 0x00000000fffff984 */ /* 0x000fe20000000800 */
[----:B------:R-:W-:Y:S01]  /*6650*/  @!PT LDS RZ, [RZ] ;  /* 0x00000000fffff984 */ /* 0x000fe20000000800 */
[----:B------:R-:W-:Y:S01]  /*6660*/  @!PT LDS RZ, [RZ] ;  /* 0x00000000fffff984 */ /* 0x000fe20000000800 */
[----:B------:R4:W-:Y:S01]  /*6670*/  @!P5 LDGSTS.E.BYPASS.LTC128B.128 [R213+0xb000], desc[UR28][R14.64+0x80] ;  /* 0x0b0000800ed5dfae */ /* 0x0009e2000b901d5c */
[----:B------:R-:W-:Y:S02]  /*6680*/  @!P3 LEA.HI.X R17, R0, R27, R3, 0x1, P1 ;  /* 0x0000001b0011b211 */ /* 0x000fe400008f0c03 */
[----:B------:R-:W-:Y:S01]  /*6690*/  IADD3.X R3, R3, UR36, RZ, P2, !PT ;  /* 0x0000002403037c10 */ /* 0x000fe200097fe4ff */
[----:B------:R4:W-:Y:S01]  /*66a0*/  @P4 STS.128 [R213+0xd000], RZ ;  /* 0x00d000ffd5004388 */ /* 0x0009e20000000c00 */
[----:B-----5:R-:W-:-:S03]  /*66b0*/  @!P6 LEA R12, P1, R2, R20, 0x1 ;  /* 0x00000014020ce211 */ /* 0x020fc600078208ff */
        /* <DEDUP_REMOVED lines=12> */
[----:B---3--:R-:W-:-:S03]  /*6780*/  @!P4 LEA R8, P1, R2, R24, 0x1 ;  /* 0x000000180208c211 */ /* 0x008fc600078208ff */
        /* <DEDUP_REMOVED lines=25> */
.L_x_1317:
[----:B------:R-:W-:Y:S05]  /*6920*/  BSYNC B0 ;  /* 0x0000000000007941 */ /* 0x000fea0003800000 */
.L_x_1316:
[----:B------:R-:W0:Y:S02]  /*6930*/  LDGDEPBAR ;  /* 0x00000000000079af */ /* 0x000e240000000000 */
.L_x_1315:
[----:B------:R-:W-:Y:S01]  /*6940*/  FMNMX.FTZ R0, R44, R45, !PT ;  /* 0x0000002d2c007209 */ /* 0x000fe20007810000 */
[----:B------:R-:W-:Y:S01]  /*6950*/  IMAD.WIDE.U32 R124, R72, -0x326172a9, RZ ;  /* 0xcd9e8d57487c7825 */ /* 0x000fe200078e00ff */
[----:B------:R-:W-:Y:S01]  /*6960*/  FMNMX.FTZ R2, R48, R46, !PT ;  /* 0x0000002e30027209 */ /* 0x000fe20007810000 */
[----:B------:R-:W-:Y:S01]  /*6970*/  STL [R1+0x114], R201 ;  /* 0x000114c901007387 */ /* 0x000fe20000100800 */
[----:B------:R-:W-:Y:S01]  /*6980*/  FMNMX.FTZ R0, R42, R0, !PT ;  /* 0x000000002a007209 */ /* 0x000fe20007810000 */
[----:B------:R-:W-:Y:S01]  /*6990*/  USHF.L.U32 UR44, UR34, 0x1, URZ ;  /* 0x00000001222c7899 */ /* 0x000fe2000800063f */
[----:B------:R-:W-:Y:S01]  /*69a0*/  FMNMX.FTZ R2, R40, R2, !PT ;  /* 0x0000000228027209 */ /* 0x000fe20007810000 */
[----:B------:R-:W-:Y:S01]  /*69b0*/  STL [R1+0x110], R200 ;  /* 0x000110c801007387 */ /* 0x000fe20000100800 */
        /* <DEDUP_REMOVED lines=9> */
[----:B------:R-:W-:Y:S01]  /*6a50*/  IMAD.WIDE.U32 R104, R123, -0x2daee0ad, RZ ;  /* 0xd2511f537b687825 */ /* 0x000fe200078e00ff */
        /* <DEDUP_REMOVED lines=9> */
[----:B------:R-:W-:Y:S01]  /*6af0*/  STL [R1+0xfc], R195 ;  /* 0x0000fcc301007387 */ /* 0x000fe20000100800 */
[----:B------:R-:W-:Y:S01]  /*6b00*/  FMNMX.FTZ R0, R108, R0, !PT ;  /* 0x000000006c007209 */ /* 0x000fe20007810000 */
[----:B------:R-:W-:Y:S01]  /*6b10*/  ULDC UR8, c[0x0][0x2ec] ;  /* 0x0000bb0000087ab9 */ /* 0x000fe20000000800 */
[----:B------:R-:W-:Y:S01]  /*6b20*/  FMNMX.FTZ R2, R107, R2, !PT ;  /* 0x000000026b027209 */ /* 0x000fe20007810000 */
[----:B------:R-:W-:Y:S01]  /*6b30*/  STL [R1+0xf8], R194 ;  /* 0x0000f8c201007387 */ /* 0x000fe20000100800 */
[----:B------:R-:W-:Y:S01]  /*6b40*/  FMNMX.FTZ R0, R109, R0, !PT ;  /* 0x000000006d007209 */ /* 0x000fe20007810000 */
[----:B------:R-:W-:Y:S01]  /*6b50*/  UIADD3 UR41, UR33, 0x76cf5d0a, URZ ;  /* 0x76cf5d0a21297890 */ /* 0x000fe2000fffe03f */
[----:B------:R-:W-:Y:S01]  /*6b60*/  FMNMX.FTZ R2, R106, R2, !PT ;  /* 0x000000026a027209 */ /* 0x000fe20007810000 */
[----:B------:R-:W-:Y:S01]  /*6b70*/  STL [R1+0xf4], R193 ;  /* 0x0000f4c101007387 */ /* 0x000fe20000100800 */
[----:B------:R-:W-:Y:S01]  /*6b80*/  FMNMX.FTZ R0, R113, R0, !PT ;  /* 0x0000000071007209 */ /* 0x000fe20007810000 */
[----:B------:R-:W-:Y:S01]  /*6b90*/  UIADD3 UR38, UR33, 0x32370b8f, URZ ;  /* 0x32370b8f21267890 */ /* 0x000fe2000fffe03f */
        /* <DEDUP_REMOVED lines=12> */
[----:B------:R-:W-:-:S02]  /*6c60*/  FMNMX.FTZ R2, R114, R2, !PT ;  /* 0x0000000272027209 */ /* 0x000fc40007810000 */
[----:B------:R-:W-:Y:S02]  /*6c70*/  FMNMX.FTZ R0, R139, R0, !PT ;  /* 0x000000008b007209 */ /* 0x000fe40007810000 */
[----:B------:R-:W-:Y:S02]  /*6c80*/  FMNMX.FTZ R2, R138, R2, !PT ;  /* 0x000000028a027209 */ /* 0x000fe40007810000 */
[----:B------:R-:W-:Y:S02]  /*6c90*/  FMNMX.FTZ R0, R140, R0, !PT ;  /* 0x000000008c007209 */ /* 0x000fe40007810000 */
[----:B------:R-:W-:Y:S02]  /*6ca0*/  LOP3.LUT R7, R118, UR32, RZ, 0x3c, !PT ;  /* 0x0000002076077c12 */ /* 0x000fe4000f8e3cff */
[----:B------:R-:W-:Y:S01]  /*6cb0*/  FMNMX.FTZ R2, R137, R2, !PT ;  /* 0x0000000289027209 */ /* 0x000fe20007810000 */
[----:B------:R-:W2:Y:S01]  /*6cc0*/  SHFL.BFLY PT, R3, R0, 0x2, 0x1f ;  /* 0x0c401f0000037f89 */ /* 0x000ea200000e0000 */
[----:B-1--4-:R-:W-:Y:S01]  /*6cd0*/  LOP3.LUT R8, R105, UR7, RZ, 0x3c, !PT ;  /* 0x0000000769087c12 */ /* 0x012fe2000f8e3cff */
[----:B------:R-:W-:Y:S01]  /*6ce0*/  UIADD3 UR7, UR32, 0x1715609d, URZ ;  /* 0x1715609d20077890 */ /* 0x000fe2000fffe03f */
[----:B------:R-:W-:Y:S01]  /*6cf0*/  LEA R185, R6, UR4, 0x1 ;  /* 0x0000000406b97c11 */ /* 0x000fe2000f8e08ff */
[----:B------:R-:W1:Y:S01]  /*6d00*/  SHFL.BFLY PT, R12, R2, 0x2, 0x1f ;  /* 0x0c401f00020c7f89 */ /* 0x000e6200000e0000 */
[----:B------:R-:W-:Y:S01]  /*6d10*/  UIADD3 UR4, UR44, 0x1, URZ ;  /* 0x000000012c047890 */ /* 0x000fe2000fffe03f */
[----:B------:R-:W-:-:S02]  /*6d20*/  IMAD.WIDE.U32 R8, R8, -0x326172a9, RZ ;  /* 0xcd9e8d5708087825 */ /* 0x000fc400078e00ff */
[----:B------:R3:W-:Y:S01]  /*6d30*/  STL [R1+0xcc], R7 ;  /* 0x0000cc0701007387 */ /* 0x0007e20000100800 */
[----:B------:R-:W-:Y:S01]  /*6d40*/  ULOP3.LUT UR4, UR4, UR33, URZ, 0x3c, !UPT ;  /* 0x0000002104047292 */ /* 0x000fe2000f8e3c3f */
[--C-:B------:R-:W-:Y:S01]  /*6d50*/  IMAD R186, R5, 0x2, R185.reuse ;  /* 0x0000000205ba7824 */ /* 0x100fe200078e02b9 */
[----:B------:R-:W-:Y:S01]  /*6d60*/  LOP3.LUT R9, R9, UR43, R124, 0x96, !PT ;  /* 0x0000002b09097c12 */ /* 0x000fe2000f8e967c */
[C---:B------:R-:W-:Y:S01]  /*6d70*/  IMAD R188, R4.reuse, 0x2, R185 ;  /* 0x0000000204bc7824 */ /* 0x040fe200078e02b9 */
[----:B------:R-:W-:Y:S01]  /*6d80*/  LDSM.16.MT88.4 R72, [R185+0x12000] ;  /* 0x01200000b948783b */ /* 0x000fe20000004200 */
[----:B------:R-:W-:-:S03]  /*6d90*/  IMAD R187, R4, 0x2, R186 ;  /* 0x0000000204bb7824 */ /* 0x000fc600078e02ba */
[----:B------:R-:W-:Y:S04]  /*6da0*/  LDSM.16.MT88.4 R80, [R186+0x12000] ;  /* 0x01200000ba50783b */ /* 0x000fe80000004200 */
[----:B------:R-:W-:Y:S01]  /*6db0*/  LDSM.16.MT88.4 R76, [R187+0x10000] ;  /* 0x01000000bb4c783b */ /* 0x000fe20000004200 */
[----:B--2---:R-:W-:-:S03]  /*6dc0*/  FMNMX.FTZ R0, R0, R3, !PT ;  /* 0x0000000300007209 */ /* 0x004fc60007810000 */
[----:B------:R-:W-:Y:S01]  /*6dd0*/  LDSM.16.MT88.4 R92, [R187+0x10800] ;  /* 0x01080000bb5c783b */ /* 0x000fe20000004200 */
[----:B------:R-:W-:Y:S02]  /*6de0*/  LOP3.LUT R3, R125, R7, RZ, 0x3c, !PT ;  /* 0x000000077d037212 */ /* 0x000fe400078e3cff */
[----:B-1----:R-:W-:Y:S01]  /*6df0*/  FMNMX.FTZ R2, R2, R12, !PT ;  /* 0x0000000c02027209 */ /* 0x002fe20007810000 */
[----:B------:R-:W1:Y:S02]  /*6e00*/  SHFL.BFLY PT, R10, R0, 0x1, 0x1f ;  /* 0x0c201f00000a7f89 */ /* 0x000e6400000e0000 */
[----:B------:R-:W-:Y:S02]  /*6e10*/  IMAD.WIDE.U32 R62, R3, -0x2daee0ad, RZ ;  /* 0xd2511f53033e7825 */ /* 0x000fe400078e00ff */
[----:B------:R-:W2:Y:S03]  /*6e20*/  SHFL.BFLY PT, R14, R2, 0x1, 0x1f ;  /* 0x0c201f00020e7f89 */ /* 0x000ea600000e0000 */
[----:B---3--:R-:W-:Y:S01]  /*6e30*/  LOP3.LUT R7, R63, UR6, R104, 0x96, !PT ;  /* 0x000000063f077c12 */ /* 0x008fe2000f8e9668 */
[----:B------:R-:W-:Y:S01]  /*6e40*/  UIADD3 UR6, UR33, -0x56f99767, URZ ;  /* 0xa906689921067890 */ /* 0x000fe2000fffe03f */
[----:B------:R-:W-:Y:S03]  /*6e50*/  LDSM.16.MT88.4 R84, [R188+0x10800] ;  /* 0x01080000bc54783b */ /* 0x000fe60000004200 */
[----:B------:R-:W-:Y:S01]  /*6e60*/  IMAD.WIDE.U32 R60, R7, -0x326172a9, RZ ;  /* 0xcd9e8d57073c7825 */ /* 0x000fe200078e00ff */
[----:B------:R-:W-:Y:S04]  /*6e70*/  LDSM.16.MT88.4 R68, [R187+0x12000] ;  /* 0x01200000bb44783b */ /* 0x000fe80000004200 */
[----:B------:R-:W-:Y:S04]  /*6e80*/  LDSM.16.MT88.4 R88, [R185+0x14000] ;  /* 0x01400000b958783b */ /* 0x000fe80000004200 */
[----:B------:R-:W-:Y:S01]  /*6e90*/  LDSM.16.MT88.4 R100, [R186+0x14000] ;  /* 0x01400000ba64783b */ /* 0x000fe20000004200 */
[----:B-1----:R-:W-:-:S03]  /*6ea0*/  FMNMX.FTZ R3, R0, R10, !PT ;  /* 0x0000000a00037209 */ /* 0x002fc60007810000 */
[----:B------:R-:W-:Y:S01]  /*6eb0*/  LDSM.16.MT88.4 R64, [R188+0x12000] ;  /* 0x01200000bc40783b */ /* 0x000fe20000004200 */
[----:B------:R-:W-:Y:S01]  /*6ec0*/  LOP3.LUT R10, R61, UR42, R8, 0x96, !PT ;  /* 0x0000002a3d0a7c12 */ /* 0x000fe2000f8e9608 */
[----:B------:R-:W-:Y:S01]  /*6ed0*/  IMAD.WIDE.U32 R8, R9, -0x2daee0ad, RZ ;  /* 0xd2511f5309087825 */ /* 0x000fe200078e00ff */
[----:B------:R-:W-:-:S03]  /*6ee0*/  FSETP.NEU.FTZ.AND P1, PT, R3, -INF , PT ;  /* 0xff8000000300780b */ /* 0x000fc60003f3d000 */
[----:B------:R-:W-:Y:S01]  /*6ef0*/  FMUL.FTZ R0, R3, UR8 ;  /* 0x0000000803007c20 */ /* 0x000fe20008410000 */
[----:B--2---:R-:W-:Y:S01]  /*6f00*/  FMNMX.FTZ R2, R2, R14, !PT ;  /* 0x0000000e02027209 */ /* 0x004fe20007810000 */
[----:B------:R-:W-:Y:S01]  /*6f10*/  IMAD.WIDE.U32 R10, R10, -0x2daee0ad, RZ ;  /* 0xd2511f530a0a7825 */ /* 0x000fe200078e00ff */
[----:B------:R-:W-:Y:S02]  /*6f20*/  LOP3.LUT R9, R9, UR41, R62, 0x96, !PT ;  /* 0x0000002909097c12 */ /* 0x000fe4000f8e963e */
[----:B------:R-:W-:Y:S02]  /*6f30*/  FSEL R0, R0, RZ, P1 ;  /* 0x000000ff00007208 */ /* 0x000fe40000800000 */
[----:B------:R-:W-:Y:S01]  /*6f40*/  LOP3.LUT R12, R11, UR38, R8, 0x96, !PT ;  /* 0x000000260b0c7c12 */ /* 0x000fe2000f8e9608 */
[----:B------:R-:W-:Y:S01]  /*6f50*/  IMAD.WIDE.U32 R8, R9, -0x326172a9, RZ ;  /* 0xcd9e8d5709087825 */ /* 0x000fe200078e00ff */
[----:B------:R-:W-:-:S03]  /*6f60*/  FSETP.NEU.FTZ.AND P1, PT, R2, -INF , PT ;  /* 0xff8000000200780b */ /* 0x000fc60003f3d000 */
[--C-:B------:R-:W-:Y:S01]  /*6f70*/  FFMA.FTZ R7, R44, UR8, -R0.reuse ;  /* 0x000000082c077c23 */ /* 0x100fe20008010800 */
[----:B------:R-:W-:Y:S01]  /*6f80*/  FFMA.FTZ R11, R42, UR8, -R0 ;  /* 0x000000082a0b7c23 */ /* 0x000fe20008010800 */
[----:B------:R-:W-:Y:S01]  /*6f90*/  IMAD.WIDE.U32 R12, R12, -0x326172a9, RZ ;  /* 0xcd9e8d570c0c7825 */ /* 0x000fe200078e00ff */
[----:B------:R-:W-:Y:S01]  /*6fa0*/  LOP3.LUT R9, R9, UR40, R60, 0x96, !PT ;  /* 0x0000002809097c12 */ /* 0x000fe2000f8e963c */
[----:B------:R1:W-:Y:S08]  /*6fb0*/  MUFU.EX2 R126, R7 ;  /* 0x00000007007e7308 */ /* 0x0003f00000000800 */
[----:B------:R2:W-:Y:S01]  /*6fc0*/  MUFU.EX2 R252, R11 ;  /* 0x0000000b00fc7308 */ /* 0x0005e20000000800 */
[----:B-1----:R-:W-:-:S07]  /*6fd0*/  FFMA.FTZ R7, R45, UR8, -R0 ;  /* 0x000000082d077c23 */ /* 0x002fce0008010800 */
[----:B------:R1:W3:Y:S01]  /*6fe0*/  MUFU.EX2 R123, R7 ;  /* 0x00000007007b7308 */ /* 0x0002e20000000800 */
[----:B--2---:R-:W-:-:S07]  /*6ff0*/  FFMA.FTZ R11, R31, UR8, -R0 ;  /* 0x000000081f0b7c23 */ /* 0x004fce0008010800 */
[----:B------:R2:W-:Y:S01]  /*7000*/  MUFU.EX2 R180, R11 ;  /* 0x0000000b00b47308 */ /* 0x0005e20000000800 */
[----:B-1----:R-:W-:Y:S01]  /*7010*/  LOP3.LUT R7, R13, UR30, R8, 0x96, !PT ;  /* 0x0000001e0d077c12 */ /* 0x002fe2000f8e9608 */
[----:B------:R-:W-:Y:S01]  /*7020*/  IMAD.WIDE.U32 R8, R9, -0x2daee0ad, RZ ;  /* 0xd2511f5309087825 */ /* 0x000fe200078e00ff */
[----:B---3--:R-:W-:-:S03]  /*7030*/  F2FP.F16.F32.PACK_AB R6, R123, R126 ;  /* 0x0000007e7b06723e */ /* 0x008fc600000000ff */
[----:B------:R-:W-:-:S04]  /*7040*/  IMAD.WIDE.U32 R98, R7, -0x2daee0ad, RZ ;  /* 0xd2511f5307627825 */ /* 0x000fc800078e00ff */
[----:B------:R-:W-:Y:S01]  /*7050*/  FFMA.FTZ R7, R43, UR8, -R0 ;  /* 0x000000082b077c23 */ /* 0x000fe20008010800 */
[----:B------:R-:W-:Y:S02]  /*7060*/  PRMT R104, R6, 0x7610, R104 ;  /* 0x0000761006687816 */ /* 0x000fe40000000068 */
[----:B------:R-:W-:Y:S01]  /*7070*/  LOP3.LUT R16, R99, UR6, R8, 0x96, !PT ;  /* 0x0000000663107c12 */ /* 0x000fe2000f8e9608 */
[----:B------:R1:W-:Y:S01]  /*7080*/  MUFU.EX2 R162, R7 ;  /* 0x0000000700a27308 */ /* 0x0003e20000000800 */
[----:B------:R-:W-:Y:S01]  /*7090*/  LOP3.LUT R8, R9, UR22, R10, 0x96, !PT ;  /* 0x0000001609087c12 */ /* 0x000fe2000f8e960a */
[----:B------:R-:W-:Y:S01]  /*70a0*/  FFMA.FTZ R9, R30, UR8, -R0 ;  /* 0x000000081e097c23 */ /* 0x000fe20008010800 */
[----:B------:R-:W-:Y:S01]  /*70b0*/  PRMT R99, R6, 0x7632, R99 ;  /* 0x0000763206637816 */ /* 0x000fe20000000063 */
[----:B------:R-:W-:-:S04]  /*70c0*/  IMAD.WIDE.U32 R16, R16, -0x326172a9, RZ ;  /* 0xcd9e8d5710107825 */ /* 0x000fc800078e00ff */
[----:B------:R3:W4:Y:S01]  /*70d0*/  MUFU.EX2 R154, R9 ;  /* 0x00000009009a7308 */ /* 0x0007220000000800 */
[----:B------:R-:W-:Y:S01]  /*70e0*/  IMAD.WIDE.U32 R96, R8, -0x326172a9, RZ ;  /* 0xcd9e8d5708607825 */ /* 0x000fe200078e00ff */
[C---:B------:R-:W-:Y:S02]  /*70f0*/  LOP3.LUT R10, R16.reuse, 0xff, RZ, 0xc0, !PT ;  /* 0x000000ff100a7812 */ /* 0x040fe400078ec0ff */
[----:B--2---:R-:W-:Y:S02]  /*7100*/  SHF.R.U32.HI R11, RZ, 0x10, R16 ;  /* 0x00000010ff0b7819 */ /* 0x004fe40000011610 */
[----:B------:R-:W-:Y:S02]  /*7110*/  LOP3.LUT R18, R97, UR7, R12, 0x96, !PT ;  /* 0x0000000761127c12 */ /* 0x000fe4000f8e960c */
[----:B------:R-:W-:Y:S02]  /*7120*/  SHF.R.U32.HI R14, RZ, 0x18, R16 ;  /* 0x00000018ff0e7819 */ /* 0x000fe40000011610 */
[----:B-1----:R-:W-:Y:S01]  /*7130*/  LOP3.LUT R7, R16, 0xffff, RZ, 0xc0, !PT ;  /* 0x0000ffff10077812 */ /* 0x002fe200078ec0ff */
[----:B------:R-:W-:Y:S01]  /*7140*/  IMAD.WIDE.U32 R18, R18, -0x2daee0ad, RZ ;  /* 0xd2511f5312127825 */ /* 0x000fe200078e00ff */
[----:B------:R-:W-:-:S02]  /*7150*/  LOP3.LUT R11, R11, 0xff, RZ, 0xc0, !PT ;  /* 0x000000ff0b0b7812 */ /* 0x000fc400078ec0ff */
[----:B------:R-:W-:Y:S02]  /*7160*/  SHF.R.U32.HI R8, RZ, 0x8, R7 ;  /* 0x00000008ff087819 */ /* 0x000fe40000011607 */
[----:B------:R-:W-:Y:S01]  /*7170*/  PRMT R22, R11, 0x5410, R14 ;  /* 0x000054100b167816 */ /* 0x000fe2000000000e */
[----:B---3--:R-:W-:Y:S01]  /*7180*/  FMUL.FTZ R9, R2, UR8 ;  /* 0x0000000802097c20 */ /* 0x008fe20008410000 */
[----:B------:R-:W-:Y:S02]  /*7190*/  PRMT R23, R10, 0x5410, R8 ;  /* 0x000054100a177816 */ /* 0x000fe40000000008 */
[----:B------:R-:W-:Y:S02]  /*71a0*/  LOP3.LUT R8, R17, UR9, R96, 0x96, !PT ;  /* 0x0000000911087c12 */ /* 0x000fe4000f8e9660 */
[----:B------:R-:W-:Y:S02]  /*71b0*/  FSEL R7, R9, RZ, P1 ;  /* 0x000000ff09077208 */ /* 0x000fe40000800000 */
[----:B------:R-:W-:-:S02]  /*71c0*/  LOP3.LUT R10, R8, 0xffff, RZ, 0xc0, !PT ;  /* 0x0000ffff080a7812 */ /* 0x000fc400078ec0ff */
[----:B------:R-:W-:Y:S01]  /*71d0*/  LOP3.LUT R13, R8, 0xff, RZ, 0xc0, !PT ;  /* 0x000000ff080d7812 */ /* 0x000fe200078ec0ff */
[--C-:B------:R-:W-:Y:S01]  /*71e0*/  FFMA.FTZ R9, R48, UR8, -R7.reuse ;  /* 0x0000000830097c23 */ /* 0x100fe20008010807 */
[----:B------:R-:W-:Y:S01]  /*71f0*/  SHF.R.U32.HI R12, RZ, 0x18, R8 ;  /* 0x00000018ff0c7819 */ /* 0x000fe20000011608 */
[----:B------:R-:W1:Y:S01]  /*7200*/  LDSM.16.MT88.4 R48, [R186+0x10000] ;  /* 0x01000000ba30783b */ /* 0x000e620000004200 */
[----:B------:R-:W-:Y:S01]  /*7210*/  SHF.R.U32.HI R10, RZ, 0x8, R10 ;  /* 0x00000008ff0a7819 */ /* 0x000fe2000001160a */
[----:B------:R2:W-:Y:S01]  /*7220*/  MUFU.EX2 R242, R9 ;  /* 0x0000000900f27308 */ /* 0x0005e20000000800 */
[----:B------:R-:W-:Y:S02]  /*7230*/  SHF.R.U32.HI R15, RZ, 0x18, R18 ;  /* 0x00000018ff0f7819 */ /* 0x000fe40000011612 */
[----:B------:R-:W-:Y:S01]  /*7240*/  PRMT R21, R13, 0x5410, R10 ;  /* 0x000054100d157816 */ /* 0x000fe2000000000a */
[----:B------:R-:W-:Y:S01]  /*7250*/  FFMA.FTZ R10, R40, UR8, -R7 ;  /* 0x00000008280a7c23 */ /* 0x000fe20008010807 */
[----:B------:R-:W-:-:S02]  /*7260*/  LOP3.LUT R13, R18, 0xff, RZ, 0xc0, !PT ;  /* 0x000000ff120d7812 */ /* 0x000fc400078ec0ff */
[----:B----4-:R-:W-:Y:S01]  /*7270*/  F2FP.F16.F32.PACK_AB R4, R180, R154 ;  /* 0x0000009ab404723e */ /* 0x010fe200000000ff */
[----:B------:R3:W-:Y:S03]  /*7280*/  MUFU.EX2 R243, R10 ;  /* 0x0000000a00f37308 */ /* 0x0007e60000000800 */
[C---:B------:R-:W-:Y:S02]  /*7290*/  PRMT R229, R4.reuse, 0x7610, R229 ;  /* 0x0000761004e57816 */ /* 0x040fe400000000e5 */
[----:B------:R-:W-:Y:S02]  /*72a0*/  PRMT R215, R4, 0x7632, R215 ;  /* 0x0000763204d77816 */ /* 0x000fe400000000d7 */
[----:B--2---:R-:W-:Y:S01]  /*72b0*/  SHF.R.U32.HI R9, RZ, 0x10, R8 ;  /* 0x00000010ff097819 */ /* 0x004fe20000011608 */
[----:B------:R-:W-:-:S03]  /*72c0*/  FFMA.FTZ R8, R46, UR8, -R7 ;  /* 0x000000082e087c23 */ /* 0x000fc60008010807 */
[----:B------:R-:W-:Y:S01]  /*72d0*/  LOP3.LUT R9, R9, 0xff, RZ, 0xc0, !PT ;  /* 0x000000ff09097812 */ /* 0x000fe200078ec0ff */
[----:B------:R2:W4:Y:S03]  /*72e0*/  MUFU.EX2 R240, R8 ;  /* 0x0000000800f07308 */ /* 0x0005260000000800 */
[----:B------:R-:W-:Y:S01]  /*72f0*/  PRMT R20, R9, 0x5410, R12 ;  /* 0x0000541009147816 */ /* 0x000fe2000000000c */
[----:B------:R-:W-:Y:S01]  /*7300*/  FFMA.FTZ R12, R41, UR8, -R7 ;  /* 0x00000008290c7c23 */ /* 0x000fe20008010807 */
[----:B------:R-:W-:Y:S01]  /*7310*/  LOP3.LUT R9, R18, 0xffff, RZ, 0xc0, !PT ;  /* 0x0000ffff12097812 */ /* 0x000fe200078ec0ff */
[----:B------:R-:W-:Y:S01]  /*7320*/  LDSM.16.MT88.4 R40, [R185+0x10800] ;  /* 0x01080000b928783b */ /* 0x000fe20000004200 */
[----:B---3--:R-:W-:Y:S01]  /*7330*/  SHF.R.U32.HI R10, RZ, 0x10, R18 ;  /* 0x00000010ff0a7819 */ /* 0x008fe20000011612 */
[----:B------:R3:W1:Y:S01]  /*7340*/  MUFU.EX2 R198, R12 ;  /* 0x0000000c00c67308 */ /* 0x0006620000000800 */
[----:B------:R-:W-:-:S02]  /*7350*/  SHF.R.U32.HI R11, RZ, 0x8, R9 ;  /* 0x00000008ff0b7819 */ /* 0x000fc40000011609 */
[----:B------:R-:W-:Y:S02]  /*7360*/  LOP3.LUT R10, R10, 0xff, RZ, 0xc0, !PT ;  /* 0x000000ff0a0a7812 */ /* 0x000fe400078ec0ff */
[----:B------:R-:W-:Y:S01]  /*7370*/  PRMT R53, R13, 0x5410, R11 ;  /* 0x000054100d357816 */ /* 0x000fe2000000000b */
[----:B------:R-:W-:Y:S01]  /*7380*/  FFMA.FTZ R11, R38, UR8, -R0 ;  /* 0x00000008260b7c23 */ /* 0x000fe20008010800 */
[----:B------:R-:W-:Y:S01]  /*7390*/  PRMT R54, R10, 0x5410, R15 ;  /* 0x000054100a367816 */ /* 0x000fe2000000000f */
[----:B------:R-:W-:Y:S01]  /*73a0*/  IMAD.U32 R10, RZ, RZ, UR14 ;  /* 0x0000000eff0a7e24 */ /* 0x000fe2000f8e00ff */
[----:B--2---:R-:W-:Y:S01]  /*73b0*/  LOP3.LUT R8, R19, UR21, R98, 0x96, !PT ;  /* 0x0000001513087c12 */ /* 0x004fe2000f8e9662 */
[----:B------:R2:W-:Y:S03]  /*73c0*/  MUFU.EX2 R216, R11 ;  /* 0x0000000b00d87308 */ /* 0x0005e60000000800 */
[----:B------:R-:W-:-:S02]  /*73d0*/  LOP3.LUT R9, R8, 0xffff, RZ, 0xc0, !PT ;  /* 0x0000ffff08097812 */ /* 0x000fc400078ec0ff */
[----:B------:R-:W-:Y:S01]  /*73e0*/  LEA R6, R10, UR14, 0x10 ;  /* 0x0000000e0a067c11 */ /* 0x000fe2000f8e80ff */
[----:B------:R-:W-:Y:S01]  /*73f0*/  FFMA.FTZ R10, R47, UR8, -R7 ;  /* 0x000000082f0a7c23 */ /* 0x000fe20008010807 */
[----:B---3--:R-:W-:Y:S01]  /*7400*/  SHF.R.U32.HI R12, RZ, 0x8, R9 ;  /* 0x00000008ff0c7819 */ /* 0x008fe20000011609 */
[----:B------:R-:W-:Y:S01]  /*7410*/  LDSM.16.MT88.4 R44, [R188+0x10000] ;  /* 0x01000000bc2c783b */ /* 0x000fe20000004200 */
[----:B----4-:R-:W-:Y:S01]  /*7420*/  F2FP.F16.F32.PACK_AB R9, R240, R242 ;  /* 0x000000f2f009723e */ /* 0x010fe200000000ff */
[----:B------:R3:W-:Y:S01]  /*7430*/  MUFU.EX2 R196, R10 ;  /* 0x0000000a00c47308 */ /* 0x0007e20000000800 */
[----:B------:R-:W-:Y:S02]  /*7440*/  LOP3.LUT R14, R8, 0xff, RZ, 0xc0, !PT ;  /* 0x000000ff080e7812 */ /* 0x000fe400078ec0ff */
[C---:B------:R-:W-:Y:S02]  /*7450*/  PRMT R97, R9.reuse, 0x7610, R97 ;  /* 0x0000761009617816 */ /* 0x040fe40000000061 */
[----:B------:R-:W-:Y:S01]  /*7460*/  PRMT R63, R9, 0x7632, R63 ;  /* 0x00007632093f7816 */ /* 0x000fe2000000003f */
[--C-:B------:R-:W-:Y:S01]  /*7470*/  FFMA.FTZ R9, R28, UR8, -R7.reuse ;  /* 0x000000081c097c23 */ /* 0x100fe20008010807 */
[--C-:B------:R-:W-:Y:S01]  /*7480*/  HSET2.LE.AND R5, R21, R6.reuse, PT ;  /* 0x0000000615057233 */ /* 0x100fe20003803000 */
[----:B--2---:R-:W-:Y:S01]  /*7490*/  FFMA.FTZ R11, R39, UR8, -R0 ;  /* 0x00000008270b7c23 */ /* 0x004fe20008010800 */
[----:B------:R-:W-:Y:S01]  /*74a0*/  PRMT R52, R14, 0x5410, R12 ;  /* 0x000054100e347816 */ /* 0x000fe2000000000c */
[----:B------:R1:W2:Y:S01]  /*74b0*/  MUFU.EX2 R241, R9 ;  /* 0x0000000900f17308 */ /* 0x0002a20000000800 */
[----:B------:R-:W4:Y:S03]  /*74c0*/  LDSM.16.MT88.4 R28, [R185+0x10000] ;  /* 0x01000000b91c783b */ /* 0x000f260000004200 */
[----:B------:R-:W-:Y:S01]  /*74d0*/  HSET2.LE.AND R4, R52, R6, PT ;  /* 0x0000000634047233 */ /* 0x000fe20003803000 */
[----:B---3--:R-:W-:-:S03]  /*74e0*/  FFMA.FTZ R10, R36, UR8, -R7 ;  /* 0x00000008240a7c23 */ /* 0x008fc60008010807 */
[----:B------:R-:W-:Y:S08]  /*74f0*/  MUFU.EX2 R127, R11 ;  /* 0x0000000b007f7308 */ /* 0x000ff00000000800 */
[----:B------:R3:W-:Y:S01]  /*7500*/  MUFU.EX2 R194, R10 ;  /* 0x0000000a00c27308 */ /* 0x0007e20000000800 */
[----:B-1----:R-:W-:-:S04]  /*7510*/  F2FP.F16.F32.PACK_AB R9, R198, R243 ;  /* 0x000000f3c609723e */ /* 0x002fc800000000ff */
[C---:B------:R-:W-:Y:S02]  /*7520*/  PRMT R239, R9.reuse, 0x7610, R239 ;  /* 0x0000761009ef7816 */ /* 0x040fe400000000ef */
[----:B------:R-:W-:Y:S02]  /*7530*/  PRMT R238, R9, 0x7632, R238 ;  /* 0x0000763209ee7816 */ /* 0x000fe400000000ee */
[----:B------:R-:W-:-:S04]  /*7540*/  F2FP.F16.F32.PACK_AB R9, R162, R252 ;  /* 0x000000fca209723e */ /* 0x000fc800000000ff */
[C---:B------:R-:W-:Y:S02]  /*7550*/  PRMT R237, R9.reuse, 0x7610, R237 ;  /* 0x0000761009ed7816 */ /* 0x040fe400000000ed */
[----:B------:R-:W-:Y:S02]  /*7560*/  PRMT R236, R9, 0x7632, R236 ;  /* 0x0000763209ec7816 */ /* 0x000fe400000000ec */
[----:B---3--:R-:W-:Y:S02]  /*7570*/  PRMT R10, R97, 0x5410, R63 ;  /* 0x00005410610a7816 */ /* 0x008fe4000000003f */
[----:B------:R-:W-:Y:S02]  /*7580*/  HSET2.LE.AND R9, R20, R6, PT ;  /* 0x0000000614097233 */ /* 0x000fe40003803000 */
[----:B------:R-:W-:Y:S02]  /*7590*/  LOP3.LUT R12, R5, R10, RZ, 0xc0, !PT ;  /* 0x0000000a050c7212 */ /* 0x000fe400078ec0ff */
[----:B------:R-:W-:-:S02]  /*75a0*/  PRMT R5, R104, 0x5410, R99 ;  /* 0x0000541068057816 */ /* 0x000fc40000000063 */
[--C-:B------:R-:W-:Y:S02]  /*75b0*/  SHF.R.U32.HI R10, RZ, 0x10, R8.reuse ;  /* 0x00000010ff0a7819 */ /* 0x100fe40000011608 */
[----:B------:R-:W-:Y:S01]  /*75c0*/  LOP3.LUT R13, R9, R5, RZ, 0xc0, !PT ;  /* 0x00000005090d7212 */ /* 0x000fe200078ec0ff */
[----:B------:R-:W-:Y:S01]  /*75d0*/  FFMA.FTZ R9, R37, UR8, -R7 ;  /* 0x0000000825097c23 */ /* 0x000fe20008010807 */
[--C-:B------:R-:W-:Y:S01]  /*75e0*/  HSET2.LE.AND R5, R23, R6.reuse, PT ;  /* 0x0000000617057233 */ /* 0x100fe20003803000 */
[----:B------:R-:W1:Y:S01]  /*75f0*/  LDSM.16.MT88.4 R36, [R186+0x10800] ;  /* 0x01080000ba24783b */ /* 0x000e620000004200 */
[----:B------:R-:W-:Y:S01]  /*7600*/  SHF.R.U32.HI R20, RZ, 0x18, R8 ;  /* 0x00000018ff147819 */ /* 0x000fe20000011608 */
[----:B------:R3:W4:Y:S01]  /*7610*/  MUFU.EX2 R163, R9 ;  /* 0x0000000900a37308 */ /* 0x0007220000000800 */
[----:B------:R-:W-:Y:S02]  /*7620*/  HSET2.LE.AND R8, R22, R6, PT ;  /* 0x0000000616087233 */ /* 0x000fe40003803000 */
[----:B------:R-:W-:-:S04]  /*7630*/  LOP3.LUT R10, R10, 0xff, RZ, 0xc0, !PT ;  /* 0x000000ff0a0a7812 */ /* 0x000fc800078ec0ff */
[----:B------:R-:W-:Y:S02]  /*7640*/  PRMT R10, R10, 0x5410, R20 ;  /* 0x000054100a0a7816 */ /* 0x000fe40000000014 */
[----:B---3--:R-:W-:-:S04]  /*7650*/  PRMT R9, R239, 0x5410, R238 ;  /* 0x00005410ef097816 */ /* 0x008fc800000000ee */
[----:B------:R-:W-:Y:S02]  /*7660*/  LOP3.LUT R14, R5, R9, RZ, 0xc0, !PT ;  /* 0x00000009050e7212 */ /* 0x000fe400078ec0ff */
[----:B------:R-:W-:Y:S02]  /*7670*/  PRMT R5, R237, 0x5410, R236 ;  /* 0x00005410ed057816 */ /* 0x000fe400000000ec */
[----:B------:R-:W-:Y:S02]  /*7680*/  PRMT R9, R229, 0x5410, R215 ;  /* 0x00005410e5097816 */ /* 0x000fe400000000d7 */
[----:B------:R-:W-:Y:S02]  /*7690*/  LOP3.LUT R15, R8, R5, RZ, 0xc0, !PT ;  /* 0x00000005080f7212 */ /* 0x000fe400078ec0ff */
[----:B--2---:R-:W-:Y:S02]  /*76a0*/  F2FP.F16.F32.PACK_AB R5, R196, R241 ;  /* 0x000000f1c405723e */ /* 0x004fe400000000ff */
[----:B----4-:R-:W-:-:S02]  /*76b0*/  F2FP.F16.F32.PACK_AB R8, R163, R194 ;  /* 0x000000c2a308723e */ /* 0x010fc400000000ff */
[C---:B------:R-:W-:Y:S01]  /*76c0*/  PRMT R231, R5.reuse, 0x7610, R231 ;  /* 0x0000761005e77816 */ /* 0x040fe200000000e7 */
[C---:B------:R-:W-:Y:S01]  /*76d0*/  HMMA.16816.F32 R24, R12.reuse, R48, RZ ;  /* 0x000000300c18723c */ /* 0x040fe200000018ff */
[----:B------:R-:W-:Y:S02]  /*76e0*/  PRMT R230, R5, 0x7632, R230 ;  /* 0x0000763205e67816 */ /* 0x000fe400000000e6 */
[----:B------:R-:W-:Y:S02]  /*76f0*/  F2FP.F16.F32.PACK_AB R5, R127, R216 ;  /* 0x000000d87f05723e */ /* 0x000fe400000000ff */
[----:B------:R-:W-:Y:S01]  /*7700*/  PRMT R228, R8, 0x7610, R228 ;  /* 0x0000761008e47816 */ /* 0x000fe200000000e4 */
[----:B------:R-:W-:Y:S01]  /*7710*/  HMMA.16816.F32 R20, R12, R50, RZ ;  /* 0x000000320c14723c */ /* 0x000fe200000018ff */
[C---:B------:R-:W-:Y:S01]  /*7720*/  PRMT R192, R5.reuse, 0x7610, R192 ;  /* 0x0000761005c07816 */ /* 0x040fe200000000c0 */
[----:B------:R-:W-:Y:S01]  /*7730*/  LDSM.16.MT88.4 R48, [R186+0x12800] ;  /* 0x01280000ba30783b */ /* 0x000fe20000004200 */
[----:B------:R-:W-:-:S02]  /*7740*/  PRMT R191, R5, 0x7632, R191 ;  /* 0x0000763205bf7816 */ /* 0x000fc400000000bf */
[----:B------:R-:W-:Y:S01]  /*7750*/  PRMT R5, R231, 0x5410, R230 ;  /* 0x00005410e7057816 */ /* 0x000fe200000000e6 */
[C---:B------:R-:W-:Y:S01]  /*7760*/  HMMA.16816.F32 R32, R12.reuse, R28, RZ ;  /* 0x0000001c0c20723c */ /* 0x040fe200000018ff */
[----:B------:R-:W-:Y:S02]  /*7770*/  PRMT R214, R8, 0x7632, R214 ;  /* 0x0000763208d67816 */ /* 0x000fe400000000d6 */
[----:B------:R-:W-:Y:S02]  /*7780*/  LOP3.LUT R8, R4, R5, RZ, 0xc0, !PT ;  /* 0x0000000504087212 */ /* 0x000fe400078ec0ff */
[--C-:B------:R-:W-:Y:S01]  /*7790*/  HSET2.LE.AND R4, R10, R6.reuse, PT ;  /* 0x000000060a047233 */ /* 0x100fe20003803000 */
[----:B------:R-:W-:Y:S01]  /*77a0*/  HMMA.16816.F32 R28, R12, R30, RZ ;  /* 0x0000001e0c1c723c */ /* 0x000fe200000018ff */
[----:B------:R-:W-:Y:S02]  /*77b0*/  HSET2.LE.AND R5, R53, R6, PT ;  /* 0x0000000635057233 */ /* 0x000fe40003803000 */
[----:B------:R-:W-:-:S02]  /*77c0*/  PRMT R10, R228, 0x5410, R214 ;  /* 0x00005410e40a7816 */ /* 0x000fc400000000d6 */
[----:B------:R-:W-:Y:S02]  /*77d0*/  LOP3.LUT R9, R4, R9, RZ, 0xc0, !PT ;  /* 0x0000000904097212 */ /* 0x000fe400078ec0ff */
[----:B------:R-:W-:Y:S02]  /*77e0*/  HSET2.LE.AND R4, R54, R6, PT ;  /* 0x0000000636047233 */ /* 0x000fe40003803000 */
[----:B------:R-:W-:Y:S01]  /*77f0*/  LOP3.LUT R10, R5, R10, RZ, 0xc0, !PT ;  /* 0x0000000a050a7212 */ /* 0x000fe200078ec0ff */
[----:B------:R-:W2:Y:S01]  /*7800*/  LDSM.16.MT88.4 R52, [R185+0x12800] ;  /* 0x01280000b934783b */ /* 0x000ea20000004200 */
[----:B------:R-:W-:-:S04]  /*7810*/  PRMT R5, R192, 0x5410, R191 ;  /* 0x00005410c0057816 */ /* 0x000fc800000000bf */
[----:B------:R-:W-:-:S07]  /*7820*/  LOP3.LUT R11, R4, R5, RZ, 0xc0, !PT ;  /* 0x00000005040b7212 */ /* 0x000fce00078ec0ff */
[C---:B-1----:R-:W-:Y:S06]  /*7830*/  HMMA.16816.F32 R56, R8.reuse, R36, R24 ;  /* 0x000000240838723c */ /* 0x042fec0000001818 */
[----:B------:R-:W-:Y:S06]  /*7840*/  HMMA.16816.F32 R20, R8, R38, R20 ;  /* 0x000000260814723c */ /* 0x000fec0000001814 */
[----:B------:R-:W-:Y:S06]  /*7850*/  HMMA.16816.F32 R36, R12, R78, RZ ;  /* 0x0000004e0c24723c */ /* 0x000fec00000018ff */
[----:B------:R-:W-:Y:S06]  /*7860*/  HMMA.16816.F32 R164, R8, R40, R32 ;  /* 0x0000002808a4723c */ /* 0x000fec0000001820 */
[----:B------:R-:W-:Y:S01]  /*7870*/  HMMA.16816.F32 R32, R12, R72, RZ ;  /* 0x000000480c20723c */ /* 0x000fe200000018ff */
[----:B------:R-:W-:-:S02]  /*7880*/  IMAD.MOV.U32 R183, RZ, RZ, R56 ;  /* 0x000000ffffb77224 */ /* 0x000fc400078e0038 */
[----:B------:R-:W-:Y:S02]  /*7890*/  IMAD.MOV.U32 R182, RZ, RZ, R57 ;  /* 0x000000ffffb67224 */ /* 0x000fe400078e0039 */
[----:B------:R-:W-:Y:S01]  /*78a0*/  IMAD.MOV.U32 R181, RZ, RZ, R58 ;  /* 0x000000ffffb57224 */ /* 0x000fe200078e003a */
[----:B------:R-:W-:Y:S01]  /*78b0*/  HMMA.16816.F32 R24, R12, R80, RZ ;  /* 0x000000500c18723c */ /* 0x000fe200000018ff */
[----:B------:R-:W-:Y:S02]  /*78c0*/  IMAD.MOV.U32 R153, RZ, RZ, R20 ;  /* 0x000000ffff997224 */ /* 0x000fe400078e0014 */
[----:B------:R-:W-:Y:S02]  /*78d0*/  IMAD.MOV.U32 R152, RZ, RZ, R21 ;  /* 0x000000ffff987224 */ /* 0x000fe400078e0015 */
[----:B------:R-:W-:Y:S01]  /*78e0*/  IMAD.MOV.U32 R147, RZ, RZ, R22 ;  /* 0x000000ffff937224 */ /* 0x000fe200078e0016 */
[----:B------:R-:W-:Y:S01]  /*78f0*/  HMMA.16816.F32 R36, R8, R94, R36 ;  /* 0x0000005e0824723c */ /* 0x000fe20000001824 */
[----:B------:R-:W-:-:S02]  /*7900*/  IMAD.MOV.U32 R146, RZ, RZ, R23 ;  /* 0x000000ffff927224 */ /* 0x000fc400078e0017 */
[----:B------:R-:W-:-:S03]  /*7910*/  IMAD.MOV.U32 R195, RZ, RZ, R59 ;  /* 0x000000ffffc37224 */ /* 0x000fc600078e003b */
[C---:B------:R-:W-:Y:S01]  /*7920*/  HMMA.16816.F32 R20, R12.reuse, R82, RZ ;  /* 0x000000520c14723c */ /* 0x040fe200000018ff */
[----:B------:R-:W-:Y:S05]  /*7930*/  LDSM.16.MT88.4 R80, [R186+0x14800] ;  /* 0x01480000ba50783b */ /* 0x000fea0000004200 */
[----:B------:R-:W-:Y:S06]  /*7940*/  HMMA.16816.F32 R56, R12, R44, RZ ;  /* 0x0000002c0c38723c */ /* 0x000fec00000018ff */
[----:B------:R-:W-:Y:S06]  /*7950*/  HMMA.16816.F32 R156, R8, R42, R28 ;  /* 0x0000002a089c723c */ /* 0x000fec000000181c */
[----:B------:R-:W-:Y:S01]  /*7960*/  HMMA.16816.F32 R40, R12, R76, RZ ;  /* 0x0000004c0c28723c */ /* 0x000fe200000018ff */
[----:B------:R-:W-:Y:S01]  /*7970*/  IMAD.MOV.U32 R145, RZ, RZ, R39 ;  /* 0x000000ffff917224 */ /* 0x000fe200078e0027 */
[----:B------:R-:W-:Y:S01]  /*7980*/  LDSM.16.MT88.4 R76, [R188+0x12800] ;  /* 0x01280000bc4c783b */ /* 0x000fe20000004200 */
[----:B------:R-:W-:-:S02]  /*7990*/  IMAD.MOV.U32 R4, RZ, RZ, R38 ;  /* 0x000000ffff047224 */ /* 0x000fc400078e0026 */
[----:B------:R-:W-:Y:S01]  /*79a0*/  IMAD.MOV.U32 R144, RZ, RZ, R36 ;  /* 0x000000ffff907224 */ /* 0x000fe200078e0024 */
[----:B------:R-:W-:Y:S01]  /*79b0*/  HMMA.16816.F32 R28, R12, R74, RZ ;  /* 0x0000004a0c1c723c */ /* 0x000fe200000018ff */
[----:B------:R-:W-:Y:S01]  /*79c0*/  IMAD.MOV.U32 R5, RZ, RZ, R37 ;  /* 0x000000ffff057224 */ /* 0x000fe200078e0025 */
[----:B------:R-:W1:Y:S04]  /*79d0*/  LDSM.16.MT88.4 R72, [R187+0x12800] ;  /* 0x01280000bb48783b */ /* 0x000e680000004200 */
[C---:B--2---:R-:W-:Y:S06]  /*79e0*/  HMMA.16816.F32 R36, R8.reuse, R52, R32 ;  /* 0x000000340824723c */ /* 0x044fec0000001820 */
[----:B------:R-:W-:Y:S01]  /*79f0*/  HMMA.16816.F32 R20, R8, R50, R20 ;  /* 0x000000320814723c */ /* 0x000fe20000001814 */
[----:B------:R-:W-:-:S02]  /*7a00*/  IMAD.MOV.U32 R52, RZ, RZ, R198 ;  /* 0x000000ffff347224 */ /* 0x000fc400078e00c6 */
[----:B------:R-:W-:-:S03]  /*7a10*/  IMAD.MOV.U32 R53, RZ, RZ, R154 ;  /* 0x000000ffff357224 */ /* 0x000fc600078e009a */
[----:B------:R-:W-:Y:S01]  /*7a20*/  HMMA.16816.F32 R148, R8, R84, R56 ;  /* 0x000000540894723c */ /* 0x000fe20000001838 */
[----:B------:R-:W2:Y:S05]  /*7a30*/  LDSM.16.MT88.4 R56, [R185+0x14800] ;  /* 0x01480000b938783b */ /* 0x000eaa0000004200 */
[----:B------:R-:W-:Y:S06]  /*7a40*/  HMMA.16816.F32 R44, R12, R46, RZ ;  /* 0x0000002e0c2c723c */ /* 0x000fec00000018ff */
[----:B------:R-:W-:Y:S01]  /*7a50*/  HMMA.16816.F32 R24, R8, R48, R24 ;  /* 0x000000300818723c */ /* 0x000fe20000001818 */
[----:B------:R-:W-:Y:S01]  /*7a60*/  IMAD.MOV.U32 R33, RZ, RZ, R39 ;  /* 0x000000ffff217224 */ /* 0x000fe200078e0027 */
[----:B------:R-:W3:Y:S01]  /*7a70*/  LDSM.16.MT88.4 R48, [R188+0x14000] ;  /* 0x01400000bc30783b */ /* 0x000ee20000004200 */
[----:B------:R-:W-:-:S02]  /*7a80*/  IMAD.MOV.U32 R32, RZ, RZ, R38 ;  /* 0x000000ffff207224 */ /* 0x000fc400078e0026 */
[----:B------:R-:W-:Y:S01]  /*7a90*/  IMAD.MOV.U32 R201, RZ, RZ, R37 ;  /* 0x000000ffffc97224 */ /* 0x000fe200078e0025 */
[C---:B------:R-:W-:Y:S01]  /*7aa0*/  HMMA.16816.F32 R40, R8.reuse, R92, R40 ;  /* 0x0000005c0828723c */ /* 0x040fe20000001828 */
[----:B------:R-:W-:Y:S02]  /*7ab0*/  IMAD.MOV.U32 R200, RZ, RZ, R20 ;  /* 0x000000ffffc87224 */ /* 0x000fe400078e0014 */
[----:B------:R-:W-:Y:S02]  /*7ac0*/  IMAD.MOV.U32 R199, RZ, RZ, R22 ;  /* 0x000000ffffc77224 */ /* 0x000fe400078e0016 */
[----:B------:R-:W-:Y:S01]  /*7ad0*/  IMAD.MOV.U32 R198, RZ, RZ, R23 ;  /* 0x000000ffffc67224 */ /* 0x000fe200078e0017 */
[----:B------:R-:W-:Y:S01]  /*7ae0*/  HMMA.16816.F32 R248, R8, R54, R28 ;  /* 0x0000003608f8723c */ /* 0x000fe2000000181c */
[----:B------:R-:W-:-:S05]  /*7af0*/  IMAD.MOV.U32 R92, RZ, RZ, R36 ;  /* 0x000000ffff5c7224 */ /* 0x000fca00078e0024 */
[----:B------:R-:W-:Y:S01]  /*7b00*/  HMMA.16816.F32 R36, R12, R68, RZ ;  /* 0x000000440c24723c */ /* 0x000fe200000018ff */
[----:B------:R-:W-:Y:S02]  /*7b10*/  IMAD.MOV.U32 R54, RZ, RZ, R127 ;  /* 0x000000ffff367224 */ /* 0x000fe400078e007f */
[----:B------:R-:W-:-:S03]  /*7b20*/  IMAD.MOV.U32 R127, RZ, RZ, R21 ;  /* 0x000000ffff7f7224 */ /* 0x000fc600078e0015 */
[C---:B------:R-:W-:Y:S01]  /*7b30*/  HMMA.16816.F32 R28, R12.reuse, R88, RZ ;  /* 0x000000580c1c723c */ /* 0x040fe200000018ff */
[----:B------:R-:W-:Y:S02]  /*7b40*/  IMAD.MOV.U32 R154, RZ, RZ, R27 ;  /* 0x000000ffff9a7224 */ /* 0x000fe400078e001b */
        /* <DEDUP_REMOVED lines=8> */
[----:B------:R-:W-:Y:S02]  /*7bd0*/  IMAD.MOV.U32 R197, RZ, RZ, R43 ;  /* 0x000000ffffc57224 */ /* 0x000fe400078e002b */
[----:B------:R-:W-:Y:S01]  /*7be0*/  IMAD.MOV.U32 R68, RZ, RZ, R52 ;  /* 0x000000ffff447224 */ /* 0x000fe200078e0034 */
[C---:B------:R-:W-:Y:S01]  /*7bf0*/  HMMA.16816.F32 R24, R12.reuse, R90, RZ ;  /* 0x0000005a0c18723c */ /* 0x040fe200000018ff */
[----:B------:R-:W-:Y:S02]  /*7c00*/  IMAD.MOV.U32 R52, RZ, RZ, R163 ;  /* 0x000000ffff347224 */ /* 0x000fe400078e00a3 */
[----:B------:R-:W-:Y:S02]  /*7c10*/  IMAD.MOV.U32 R69, RZ, RZ, R162 ;  /* 0x000000ffff457224 */ /* 0x000fe400078e00a2 */
[----:B------:R-:W-:Y:S01]  /*7c20*/  IMAD.MOV.U32 R101, RZ, RZ, R153 ;  /* 0x000000ffff657224 */ /* 0x000fe200078e0099 */
[----:B------:R-:W-:Y:S01]  /*7c30*/  HMMA.16816.F32 R44, R12, R64, RZ ;  /* 0x000000400c2c723c */ /* 0x000fe200000018ff */
[----:B------:R-:W-:-:S05]  /*7c40*/  IMAD.MOV.U32 R100, RZ, RZ, R146 ;  /* 0x000000ffff647224 */ /* 0x000fca00078e0092 */
[----:B-1----:R-:W-:Y:S01]  /*7c50*/  HMMA.16816.F32 R244, R8, R72, R36 ;  /* 0x0000004808f4723c */ /* 0x002fe20000001824 */
[----:B------:R-:W-:Y:S02]  /*7c60*/  IMAD.MOV.U32 R64, RZ, RZ, R33 ;  /* 0x000000ffff407224 */ /* 0x000fe400078e0021 */
[----:B------:R-:W-:-:S03]  /*7c70*/  IMAD.MOV.U32 R65, RZ, RZ, R32 ;  /* 0x000000ffff417224 */ /* 0x000fc600078e0020 */
[C---:B------:R-:W-:Y:S01]  /*7c80*/  HMMA.16816.F32 R232, R8.reuse, R80, R20 ;  /* 0x0000005008e8723c */ /* 0x040fe20000001814 */
[----:B------:R-:W-:Y:S01]  /*7c90*/  IMAD.MOV.U32 R72, RZ, RZ, R92 ;  /* 0x000000ffff487224 */ /* 0x000fe200078e005c */
[----:B------:R-:W-:Y:S01]  /*7ca0*/  LOP3.LUT R39, R18, 0xffff, RZ, 0xc0, !PT ;  /* 0x0000ffff12277812 */ /* 0x000fe200078ec0ff */
[----:B------:R-:W-:Y:S01]  /*7cb0*/  IMAD.MOV.U32 R193, RZ, RZ, R224 ;  /* 0x000000ffffc17224 */ /* 0x000fe200078e00e0 */
[----:B------:R-:W-:Y:S01]  /*7cc0*/  SHF.R.U32.HI R38, RZ, 0x10, R18 ;  /* 0x00000010ff267819 */ /* 0x000fe20000011612 */
[----:B------:R-:W-:Y:S01]  /*7cd0*/  IMAD.MOV.U32 R190, RZ, RZ, R225 ;  /* 0x000000ffffbe7224 */ /* 0x000fe200078e00e1 */
[----:B--2---:R-:W-:Y:S01]  /*7ce0*/  HMMA.16816.F32 R92, R8, R56, R28 ;  /* 0x00000038085c723c */ /* 0x004fe2000000181c */
[----:B------:R-:W1:Y:S01]  /*7cf0*/  LDSM.16.MT88.4 R28, [R188+0x14800] ;  /* 0x01480000bc1c783b */ /* 0x000e620000004200 */
[----:B------:R-:W-:Y:S02]  /*7d00*/  IMAD.MOV.U32 R189, RZ, RZ, R226 ;  /* 0x000000ffffbd7224 */ /* 0x000fe400078e00e2 */
[----:B------:R-:W-:-:S02]  /*7d10*/  IMAD.MOV.U32 R184, RZ, RZ, R227 ;  /* 0x000000ffffb87224 */ /* 0x000fc400078e00e3 */
        /* <DEDUP_REMOVED lines=8> */
[----:B---3--:R-:W-:Y:S01]  /*7da0*/  HMMA.16816.F32 R24, R12, R48, RZ ;  /* 0x000000300c18723c */ /* 0x008fe200000018ff */
[----:B------:R-:W-:-:S02]  /*7db0*/  IMAD.MOV.U32 R59, RZ, RZ, R64 ;  /* 0x000000ffff3b7224 */ /* 0x000fc400078e0040 */
[----:B------:R-:W-:-:S03]  /*7dc0*/  IMAD.MOV.U32 R64, RZ, RZ, R219 ;  /* 0x000000ffff407224 */ /* 0x000fc600078e00db */
[----:B------:R-:W-:Y:S01]  /*7dd0*/  HMMA.16816.F32 R32, R12, R70, RZ ;  /* 0x000000460c20723c */ /* 0x000fe200000018ff */
[----:B------:R-:W-:-:S05]  /*7de0*/  IMAD.MOV.U32 R48, RZ, RZ, R100 ;  /* 0x000000ffff307224 */ /* 0x000fca00078e0064 */
[----:B------:R-:W-:Y:S01]  /*7df0*/  HMMA.16816.F32 R84, R8, R76, R44 ;  /* 0x0000004c0854723c */ /* 0x000fe2000000182c */
[----:B------:R-:W-:Y:S02]  /*7e00*/  IMAD.MOV.U32 R70, RZ, RZ, R152 ;  /* 0x000000ffff467224 */ /* 0x000fe400078e0098 */
[----:B------:R-:W-:-:S03]  /*7e10*/  IMAD.MOV.U32 R71, RZ, RZ, R147 ;  /* 0x000000ffff477224 */ /* 0x000fc600078e0093 */
[----:B------:R-:W-:Y:S01]  /*7e20*/  HMMA.16816.F32 R40, R12, R66, RZ ;  /* 0x000000420c28723c */ /* 0x000fe200000018ff */
[----:B------:R-:W-:Y:S01]  /*7e30*/  IMAD.MOV.U32 R47, RZ, RZ, R4 ;  /* 0x000000ffff2f7224 */ /* 0x000fe200078e0004 */
[----:B------:R-:W-:Y:S01]  /*7e40*/  LOP3.LUT R4, R105, UR4, RZ, 0x3c, !PT ;  /* 0x0000000469047c12 */ /* 0x000fe2000f8e3cff */
[----:B------:R-:W-:Y:S02]  /*7e50*/  IMAD.MOV.U32 R46, RZ, RZ, R145 ;  /* 0x000000ffff2e7224 */ /* 0x000fe400078e0091 */
[----:B------:R-:W-:Y:S02]  /*7e60*/  IMAD.MOV.U32 R105, RZ, RZ, R216 ;  /* 0x000000ffff697224 */ /* 0x000fe400078e00d8 */
[----:B------:R-:W-:Y:S02]  /*7e70*/  IMAD.MOV.U32 R66, RZ, RZ, R160 ;  /* 0x000000ffff427224 */ /* 0x000fe400078e00a0 */
[----:B------:R-:W-:Y:S01]  /*7e80*/  HMMA.16816.F32 R160, R8, R82, R20 ;  /* 0x0000005208a0723c */ /* 0x000fe20000001814 */
[----:B------:R-:W-:-:S02]  /*7e90*/  IMAD.MOV.U32 R67, RZ, RZ, R155 ;  /* 0x000000ffff437224 */ /* 0x000fc400078e009b */
[----:B------:R-:W-:Y:S02]  /*7ea0*/  IMAD.MOV.U32 R49, RZ, RZ, R66 ;  /* 0x000000ffff317224 */ /* 0x000fe400078e0042 */
[----:B------:R-:W-:Y:S01]  /*7eb0*/  IMAD.MOV.U32 R66, RZ, RZ, R55 ;  /* 0x000000ffff427224 */ /* 0x000fe200078e0037 */
[----:B-1----:R-:W-:Y:S01]  /*7ec0*/  HMMA.16816.F32 R152, R8, R28, R24 ;  /* 0x0000001c0898723c */ /* 0x002fe20000001818 */
[----:B------:R-:W-:Y:S02]  /*7ed0*/  IMAD.MOV.U32 R83, RZ, RZ, R5 ;  /* 0x000000ffff537224 */ /* 0x000fe400078e0005 */
[----:B------:R-:W-:-:S03]  /*7ee0*/  IMAD.WIDE.U32 R4, R4, -0x326172a9, RZ ;  /* 0xcd9e8d5704047825 */ /* 0x000fc600078e00ff */
[----:B------:R-:W-:Y:S01]  /*7ef0*/  HMMA.16816.F32 R88, R8, R74, R32 ;  /* 0x0000004a0858723c */ /* 0x000fe20000001820 */
[----:B------:R-:W-:Y:S01]  /*7f00*/  IMAD.MOV.U32 R82, RZ, RZ, R144 ;  /* 0x000000ffff527224 */ /* 0x000fe200078e0090 */
[----:B------:R-:W-:Y:S01]  /*7f10*/  LOP3.LUT R5, R5, UR43, R124, 0x96, !PT ;  /* 0x0000002b05057c12 */ /* 0x000fe2000f8e967c */
[----:B------:R-:W-:Y:S01]  /*7f20*/  IMAD.MOV.U32 R55, RZ, RZ, R181 ;  /* 0x000000ffff377224 */ /* 0x000fe200078e00b5 */
[----:B------:R-:W-:Y:S01]  /*7f30*/  LOP3.LUT R20, R61, UR42, R4, 0x96, !PT ;  /* 0x0000002a3d147c12 */ /* 0x000fe2000f8e9604 */
[----:B------:R-:W-:Y:S01]  /*7f40*/  IMAD.MOV.U32 R61, RZ, RZ, R46 ;  /* 0x000000ffff3d7224 */ /* 0x000fe200078e002e */
[----:B------:R-:W-:Y:S01]  /*7f50*/  HMMA.16816.F32 R32, R12, R50, RZ ;  /* 0x000000320c20723c */ /* 0x000fe200000018ff */
[----:B------:R-:W-:-:S04]  /*7f60*/  IMAD.WIDE.U32 R4, R5, -0x2daee0ad, RZ ;  /* 0xd2511f5305047825 */ /* 0x000fc800078e00ff */
[----:B------:R-:W-:Y:S01]  /*7f70*/  IMAD.WIDE.U32 R20, R20, -0x2daee0ad, RZ ;  /* 0xd2511f5314147825 */ /* 0x000fe200078e00ff */
[----:B------:R-:W-:Y:S01]  /*7f80*/  LOP3.LUT R22, R5, UR41, R62, 0x96, !PT ;  /* 0x0000002905167c12 */ /* 0x000fe2000f8e963e */
[----:B------:R-:W-:Y:S02]  /*7f90*/  HMMA.16816.F32 R76, R8, R78, R40 ;  /* 0x0000004e084c723c */ /* 0x000fe40000001828 */
[----:B------:R-:W-:Y:S01]  /*7fa0*/  IMAD.MOV.U32 R51, RZ, RZ, R71 ;  /* 0x000000ffff337224 */ /* 0x000fe200078e0047 */
[C-C-:B------:R-:W-:Y:S01]  /*7fb0*/  LOP3.LUT R24, R21.reuse, UR38, R4.reuse, 0x96, !PT ;  /* 0x0000002615187c12 */ /* 0x140fe2000f8e9604 */
[----:B------:R-:W-:Y:S01]  /*7fc0*/  IMAD.WIDE.U32 R22, R22, -0x326172a9, RZ ;  /* 0xcd9e8d5716167825 */ /* 0x000fe200078e00ff */
[----:B------:R-:W-:Y:S02]  /*7fd0*/  LOP3.LUT R21, R21, UR38, R4, 0x96, !PT ;  /* 0x0000002615157c12 */ /* 0x000fe4000f8e9604 */
[----:B------:R-:W-:Y:S01]  /*7fe0*/  LOP3.LUT R43, R16, 0xffff, RZ, 0xc0, !PT ;  /* 0x0000ffff102b7812 */ /* 0x000fe200078ec0ff */
[----:B------:R-:W-:Y:S01]  /*7ff0*/  IMAD.WIDE.U32 R24, R24, -0x326172a9, RZ ;  /* 0xcd9e8d5718187825 */ /* 0x000fe200078e00ff */
[----:B------:R-:W-:-:S03]  /*8000*/  LOP3.LUT R23, R23, UR40, R60, 0x96, !PT ;  /* 0x0000002817177c12 */ /* 0x000fc6000f8e963c */
[----:B------:R-:W-:Y:S01]  /*8010*/  IMAD.WIDE.U32 R26, R21, -0x326172a9, RZ ;  /* 0xcd9e8d57151a7825 */ /* 0x000fe200078e00ff */
[----:B------:R-:W-:Y:S02]  /*8020*/  LOP3.LUT R22, R25, UR30, R22, 0x96, !PT ;  /* 0x0000001e19167c12 */ /* 0x000fe4000f8e9616 */
[----:B------:R-:W-:Y:S01]  /*8030*/  LOP3.LUT R25, R5, UR41, R62, 0x96, !PT ;  /* 0x0000002905197c12 */ /* 0x000fe2000f8e963e */
[----:B------:R-:W-:Y:S01]  /*8040*/  IMAD.WIDE.U32 R4, R23, -0x2daee0ad, RZ ;  /* 0xd2511f5317047825 */ /* 0x000fe200078e00ff */
[----:B------:R-:W-:Y:S03]  /*8050*/  HMMA.16816.F32 R144, R8, R30, R32 ;  /* 0x0000001e0890723c */ /* 0x000fe60000001820 */
[----:B------:R-:W-:Y:S01]  /*8060*/  IMAD.WIDE.U32 R28, R22, -0x2daee0ad, RZ ;  /* 0xd2511f53161c7825 */ /* 0x000fe200078e00ff */
[----:B------:R-:W-:-:S03]  /*8070*/  LOP3.LUT R22, R5, UR22, R20, 0x96, !PT ;  /* 0x0000001605167c12 */ /* 0x000fc6000f8e9614 */
[----:B------:R-:W-:Y:S01]  /*8080*/  IMAD.MOV.U32 R62, RZ, RZ, R101 ;  /* 0x000000ffff3e7224 */ /* 0x000fe200078e0065 */
[----:B------:R-:W-:Y:S01]  /*8090*/  LOP3.LUT R29, R29, UR6, R4, 0x96, !PT ;  /* 0x000000061d1d7c12 */ /* 0x000fe2000f8e9604 */
[----:B------:R-:W-:-:S04]  /*80a0*/  IMAD.WIDE.U32 R4, R25, -0x326172a9, RZ ;  /* 0xcd9e8d5719047825 */ /* 0x000fc800078e00ff */
[----:B------:R-:W-:Y:S01]  /*80b0*/  IMAD.WIDE.U32 R22, R22, -0x326172a9, RZ ;  /* 0xcd9e8d5716167825 */ /* 0x000fe200078e00ff */
[----:B------:R-:W-:Y:S02]  /*80c0*/  LOP3.LUT R30, R5, UR40, R60, 0x96, !PT ;  /* 0x00000028051e7c12 */ /* 0x000fe4000f8e963c */
[----:B------:R-:W-:Y:S01]  /*80d0*/  LOP3.LUT R25, R27, UR30, R4, 0x96, !PT ;  /* 0x0000001e1b197c12 */ /* 0x000fe2000f8e9604 */
[----:B------:R-:W-:Y:S01]  /*80e0*/  IMAD.WIDE.U32 R4, R29, -0x326172a9, RZ ;  /* 0xcd9e8d571d047825 */ /* 0x000fe200078e00ff */
[----:B------:R-:W-:-:S03]  /*80f0*/  LOP3.LUT R31, R23, UR7, R24, 0x96, !PT ;  /* 0x00000007171f7c12 */ /* 0x000fc6000f8e9618 */
[----:B------:R-:W-:Y:S01]  /*8100*/  IMAD.WIDE.U32 R32, R25, -0x2daee0ad, RZ ;  /* 0xd2511f5319207825 */ /* 0x000fe200078e00ff */
[----:B------:R-:W-:Y:S02]  /*8110*/  LOP3.LUT R21, R5, UR9, R22, 0x96, !PT ;  /* 0x0000000905157c12 */ /* 0x000fe4000f8e9616 */
[C---:B------:R-:W-:Y:S01]  /*8120*/  LOP3.LUT R24, R4.reuse, 0xff, RZ, 0xc0, !PT ;  /* 0x000000ff04187812 */ /* 0x040fe200078ec0ff */
[----:B------:R-:W-:Y:S01]  /*8130*/  IMAD.MOV.U32 R60, RZ, RZ, R47 ;  /* 0x000000ffff3c7224 */ /* 0x000fe200078e002f */
[----:B------:R-:W-:Y:S01]  /*8140*/  LOP3.LUT R29, R4, 0xffff, RZ, 0xc0, !PT ;  /* 0x0000ffff041d7812 */ /* 0x000fe200078ec0ff */
[----:B------:R-:W-:Y:S01]  /*8150*/  IMAD.MOV.U32 R71, RZ, RZ, R54 ;  /* 0x000000ffff477224 */ /* 0x000fe200078e0036 */
[----:B------:R-:W-:Y:S01]  /*8160*/  SHF.R.U32.HI R27, RZ, 0x10, R4 ;  /* 0x00000010ff1b7819 */ /* 0x000fe20000011604 */
[----:B------:R-:W-:Y:S01]  /*8170*/  IMAD.MOV.U32 R50, RZ, RZ, R70 ;  /* 0x000000ffff327224 */ /* 0x000fe200078e0046 */
[----:B------:R-:W-:Y:S01]  /*8180*/  SHF.R.U32.HI R23, RZ, 0x18, R4 ;  /* 0x00000018ff177819 */ /* 0x000fe20000011604 */
[----:B------:R-:W-:Y:S01]  /*8190*/  IMAD.WIDE.U32 R4, R30, -0x2daee0ad, RZ ;  /* 0xd2511f531e047825 */ /* 0x000fe200078e00ff */
[----:B------:R-:W-:-:S02]  /*81a0*/  LOP3.LUT R22, R17, UR9, R96, 0x96, !PT ;  /* 0x0000000911167c12 */ /* 0x000fc4000f8e9660 */
[----:B------:R-:W-:Y:S01]  /*81b0*/  LOP3.LUT R30, R16, 0xff, RZ, 0xc0, !PT ;  /* 0x000000ff101e7812 */ /* 0x000fe200078ec0ff */
[----:B------:R-:W-:Y:S01]  /*81c0*/  IMAD.MOV.U32 R70, RZ, RZ, R53 ;  /* 0x000000ffff467224 */ /* 0x000fe200078e0035 */
[----:B------:R-:W-:Y:S01]  /*81d0*/  LOP3.LUT R5, R5, UR22, R20, 0x96, !PT ;  /* 0x0000001605057c12 */ /* 0x000fe2000f8e9614 */
[----:B------:R-:W-:Y:S01]  /*81e0*/  IMAD.MOV.U32 R58, RZ, RZ, R67 ;  /* 0x000000ffff3a7224 */ /* 0x000fe200078e0043 */
[----:B------:R-:W-:Y:S01]  /*81f0*/  LOP3.LUT R4, R33, UR6, R4, 0x96, !PT ;  /* 0x0000000621047c12 */ /* 0x000fe2000f8e9604 */
[----:B------:R-:W-:Y:S01]  /*8200*/  IMAD.MOV.U32 R67, RZ, RZ, R65 ;  /* 0x000000ffff437224 */ /* 0x000fe200078e0041 */
[----:B------:R-:W-:Y:S01]  /*8210*/  SHF.R.U32.HI R33, RZ, 0x10, R16 ;  /* 0x00000010ff217819 */ /* 0x000fe20000011610 */
[----:B------:R-:W-:Y:S01]  /*8220*/  IMAD.MOV.U32 R65, RZ, RZ, R218 ;  /* 0x000000ffff417224 */ /* 0x000fe200078e00da */
[----:B------:R-:W-:Y:S01]  /*8230*/  SHF.R.U32.HI R25, RZ, 0x18, R16 ;  /* 0x00000018ff197819 */ /* 0x000fe20000011610 */
[----:B------:R-:W-:Y:S01]  /*8240*/  IMAD.WIDE.U32 R16, R5, -0x326172a9, RZ ;  /* 0xcd9e8d5705107825 */ /* 0x000fe200078e00ff */
[----:B------:R-:W-:-:S03]  /*8250*/  ISETP.LE.U32.AND P2, PT, R23, UR14, PT ;  /* 0x0000000e17007c0c */ /* 0x000fc6000bf43070 */
[----:B------:R-:W-:Y:S01]  /*8260*/  FFMA.FTZ R23, R110, UR8, -R7 ;  /* 0x000000086e177c23 */ /* 0x000fe20008010807 */
[----:B------:R-:W-:Y:S01]  /*8270*/  ISETP.LE.U32.AND P5, PT, R24, UR14, PT ;  /* 0x0000000e18007c0c */ /* 0x000fe2000bfa3070 */
[----:B------:R-:W-:Y:S01]  /*8280*/  IMAD.WIDE.U32 R4, R4, -0x326172a9, RZ ;  /* 0xcd9e8d5704047825 */ /* 0x000fe200078e00ff */
[----:B------:R-:W-:Y:S01]  /*8290*/  LOP3.LUT R42, R17, UR7, R26, 0x96, !PT ;  /* 0x00000007112a7c12 */ /* 0x000fe2000f8e961a */
[----:B------:R1:W-:Y:S01]  /*82a0*/  MUFU.EX2 R74, R23 ;  /* 0x00000017004a7308 */ /* 0x0003e20000000800 */
[----:B------:R-:W-:Y:S01]  /*82b0*/  LOP3.LUT R17, R19, UR21, R98, 0x96, !PT ;  /* 0x0000001513117c12 */ /* 0x000fe2000f8e9662 */
[----:B------:R-:W-:Y:S01]  /*82c0*/  IMAD.MOV.U32 R96, RZ, RZ, R217 ;  /* 0x000000ffff607224 */ /* 0x000fe200078e00d9 */
[----:B------:R-:W-:Y:S01]  /*82d0*/  LOP3.LUT R20, R5, UR9, R16, 0x96, !PT ;  /* 0x0000000905147c12 */ /* 0x000fe2000f8e9610 */
[----:B------:R-:W-:Y:S01]  /*82e0*/  FFMA.FTZ R16, R107, UR8, -R7 ;  /* 0x000000086b107c23 */ /* 0x000fe20008010807 */
[C---:B------:R-:W-:Y:S01]  /*82f0*/  LOP3.LUT R34, R4.reuse, 0xffff, RZ, 0xc0, !PT ;  /* 0x0000ffff04227812 */ /* 0x040fe200078ec0ff */
[----:B------:R-:W-:Y:S01]  /*8300*/  ULDC.64 UR6, c[0x0][0x2a8] ;  /* 0x0000aa0000067ab9 */ /* 0x000fe20000000a00 */
[----:B------:R-:W-:Y:S01]  /*8310*/  LOP3.LUT R35, R4, 0xff, RZ, 0xc0, !PT ;  /* 0x000000ff04237812 */ /* 0x000fe200078ec0ff */
[----:B------:R-:W-:Y:S01]  /*8320*/  MUFU.EX2 R101, R16 ;  /* 0x0000001000657308 */ /* 0x000fe20000000800 */
[----:B------:R-:W-:-:S02]  /*8330*/  SHF.R.U32.HI R41, RZ, 0x10, R4 ;  /* 0x00000010ff297819 */ /* 0x000fc40000011604 */
[----:B------:R-:W-:Y:S01]  /*8340*/  SHF.R.U32.HI R40, RZ, 0x18, R4 ;  /* 0x00000018ff287819 */ /* 0x000fe20000011604 */
[----:B------:R-:W-:Y:S01]  /*8350*/  FFMA.FTZ R4, R106, UR8, -R7 ;  /* 0x000000086a047c23 */ /* 0x000fe20008010807 */
[----:B------:R-:W-:-:S03]  /*8360*/  LOP3.LUT R5, R21, 0xff, RZ, 0xc0, !PT ;  /* 0x000000ff15057812 */ /* 0x000fc600078ec0ff */
[----:B------:R2:W3:Y:S01]  /*8370*/  MUFU.EX2 R103, R4 ;  /* 0x0000000400677308 */ /* 0x0004e20000000800 */
[----:B------:R-:W-:Y:S01]  /*8380*/  ISETP.LE.U32.AND P1, PT, R5, UR14, PT ;  /* 0x0000000e05007c0c */ /* 0x000fe2000bf23070 */
[----:B-1----:R-:W-:Y:S01]  /*8390*/  FFMA.FTZ R23, R113, UR8, -R0 ;  /* 0x0000000871177c23 */ /* 0x002fe20008010800 */
[----:B------:R-:W-:-:S04]  /*83a0*/  LOP3.LUT R5, R27, 0xff, RZ, 0xc0, !PT ;  /* 0x000000ff1b057812 */ /* 0x000fc800078ec0ff */
[----:B------:R-:W-:Y:S01]  /*83b0*/  ISETP.LE.U32.AND P3, PT, R5, UR14, PT ;  /* 0x0000000e05007c0c */ /* 0x000fe2000bf63070 */
[----:B------:R-:W-:-:S04]  /*83c0*/  FFMA.FTZ R5, R108, UR8, -R0 ;  /* 0x000000086c057c23 */ /* 0x000fc80008010800 */
[----:B------:R1:W-:Y:S01]  /*83d0*/  MUFU.EX2 R98, R5 ;  /* 0x0000000500627308 */ /* 0x0003e20000000800 */
[----:B--2---:R-:W-:Y:S02]  /*83e0*/  LOP3.LUT R4, R21, 0xffff, RZ, 0xc0, !PT ;  /* 0x0000ffff15047812 */ /* 0x004fe400078ec0ff */
[----:B---3--:R-:W-:Y:S02]  /*83f0*/  F2FP.F16.F32.PACK_AB R16, R103, R101 ;  /* 0x000000656710723e */ /* 0x008fe400000000ff */
[----:B------:R-:W-:Y:S02]  /*8400*/  SHF.R.U32.HI R4, RZ, 0x8, R4 ;  /* 0x00000008ff047819 */ /* 0x000fe40000011604 */
[----:B------:R-:W-:Y:S02]  /*8410*/  PRMT R179, R16, 0x7610, R179 ;  /* 0x0000761010b37816 */ /* 0x000fe400000000b3 */
[----:B------:R-:W-:Y:S02]  /*8420*/  LOP3.LUT R4, R4, 0xffff, RZ, 0xc0, !PT ;  /* 0x0000ffff04047812 */ /* 0x000fe400078ec0ff */
[----:B------:R-:W-:Y:S01]  /*8430*/  PRMT R178, R16, 0x7632, R178 ;  /* 0x0000763210b27816 */ /* 0x000fe200000000b2 */
[----:B------:R-:W-:-:S02]  /*8440*/  @!P1 HADD2 R106, -R179.H0_H0, -RZ.H0_H0 ;  /* 0xa00000ffb36a9230 */ /* 0x000fc40000000900 */
[----:B-1----:R-:W-:Y:S01]  /*8450*/  FFMA.FTZ R5, R109, UR8, -R0 ;  /* 0x000000086d057c23 */ /* 0x002fe20008010800 */
[----:B------:R-:W-:Y:S02]  /*8460*/  ISETP.LE.U32.AND P6, PT, R4, UR14, PT ;  /* 0x0000000e04007c0c */ /* 0x000fe4000bfc3070 */
[--C-:B------:R-:W-:Y:S01]  /*8470*/  SHF.R.U32.HI R4, RZ, 0x18, R21.reuse ;  /* 0x00000018ff047819 */ /* 0x100fe20000011615 */
[----:B------:R-:W1:Y:S01]  /*8480*/  MUFU.EX2 R100, R5 ;  /* 0x0000000500647308 */ /* 0x000e620000000800 */
[----:B------:R-:W-:Y:S02]  /*8490*/  PRMT R47, R179, 0x5410, R178 ;  /* 0x00005410b32f7816 */ /* 0x000fe400000000b2 */
[----:B------:R-:W-:Y:S02]  /*84a0*/  ISETP.LE.U32.AND P4, PT, R4, UR14, PT ;  /* 0x0000000e04007c0c */ /* 0x000fe4000bf83070 */
[----:B------:R-:W-:Y:S02]  /*84b0*/  SHF.R.U32.HI R4, RZ, 0x10, R21 ;  /* 0x00000010ff047819 */ /* 0x000fe40000011615 */
[----:B------:R-:W-:-:S02]  /*84c0*/  @!P1 PRMT R179, R106, 0x5410, RZ ;  /* 0x000054106ab39816 */ /* 0x000fc400000000ff */
[----:B------:R-:W-:Y:S01]  /*84d0*/  LOP3.LUT R4, R4, 0xff, RZ, 0xc0, !PT ;  /* 0x000000ff04047812 */ /* 0x000fe200078ec0ff */
[----:B------:R-:W-:-:S03]  /*84e0*/  @!P6 HADD2 R107, -R178.H0_H0, -RZ.H0_H0 ;  /* 0xa00000ffb26be230 */ /* 0x000fc60000000900 */
[----:B------:R-:W-:Y:S02]  /*84f0*/  ISETP.LE.U32.AND P1, PT, R4, UR14, PT ;  /* 0x0000000e04007c0c */ /* 0x000fe4000bf23070 */
[----:B------:R-:W-:Y:S02]  /*8500*/  SHF.R.U32.HI R4, RZ, 0x8, R29 ;  /* 0x00000008ff047819 */ /* 0x000fe4000001161d */
[----:B-1----:R-:W-:Y:S02]  /*8510*/  F2FP.F16.F32.PACK_AB R21, R100, R98 ;  /* 0x000000626415723e */ /* 0x002fe400000000ff */
[----:B------:R-:W-:Y:S02]  /*8520*/  LOP3.LUT R4, R4, 0xffff, RZ, 0xc0, !PT ;  /* 0x0000ffff04047812 */ /* 0x000fe400078ec0ff */
[C---:B------:R-:W-:Y:S02]  /*8530*/  PRMT R177, R21.reuse, 0x7632, R177 ;  /* 0x0000763215b17816 */ /* 0x040fe400000000b1 */
[----:B------:R-:W-:Y:S01]  /*8540*/  PRMT R176, R21, 0x7610, R176 ;  /* 0x0000761015b07816 */ /* 0x000fe200000000b0 */
[----:B------:R-:W-:Y:S01]  /*8550*/  FFMA.FTZ R21, R111, UR8, -R7 ;  /* 0x000000086f157c23 */ /* 0x000fe20008010807 */
[----:B------:R-:W-:Y:S01]  /*8560*/  @!P6 PRMT R178, R107, 0x5410, RZ ;  /* 0x000054106bb2e816 */ /* 0x000fe200000000ff */
[----:B------:R-:W-:Y:S01]  /*8570*/  @!P4 HADD2 R108, -R177.H0_H0, -RZ.H0_H0 ;  /* 0xa00000ffb16cc230 */ /* 0x000fe20000000900 */
[----:B------:R-:W-:Y:S01]  /*8580*/  ISETP.LE.U32.AND P6, PT, R4, UR14, PT ;  /* 0x0000000e04007c0c */ /* 0x000fe2000bfc3070 */
[----:B------:R1:W2:Y:S01]  /*8590*/  MUFU.EX2 R73, R21 ;  /* 0x0000001500497308 */ /* 0x0002a20000000800 */
[----:B------:R-:W-:Y:S01]  /*85a0*/  IMAD.WIDE.U32 R4, R31, -0x2daee0ad, RZ ;  /* 0xd2511f531f047825 */ /* 0x000fe200078e00ff */
[----:B------:R-:W-:-:S03]  /*85b0*/  PRMT R54, R176, 0x5410, R177 ;  /* 0x00005410b0367816 */ /* 0x000fc600000000b1 */
[----:B------:R-:W-:Y:S01]  /*85c0*/  @!P1 HADD2 R109, -R176.H0_H0, -RZ.H0_H0 ;  /* 0xa00000ffb06d9230 */ /* 0x000fe20000000900 */
[----:B------:R-:W-:Y:S02]  /*85d0*/  @!P4 PRMT R177, R108, 0x5410, RZ ;  /* 0x000054106cb1c816 */ /* 0x000fe400000000ff */
[----:B------:R-:W-:Y:S02]  /*85e0*/  LOP3.LUT R16, R5, UR21, R28, 0x96, !PT ;  /* 0x0000001505107c12 */ /* 0x000fe4000f8e961c */
[----:B------:R-:W-:Y:S02]  /*85f0*/  @!P1 PRMT R176, R109, 0x5410, RZ ;  /* 0x000054106db09816 */ /* 0x000fe400000000ff */
[----:B------:R2:W-:Y:S01]  /*8600*/  MUFU.EX2 R109, R23 ;  /* 0x00000017006d7308 */ /* 0x0005e20000000800 */
[----:B------:R-:W-:Y:S02]  /*8610*/  LOP3.LUT R37, R4, 0xffff, RZ, 0xc0, !PT ;  /* 0x0000ffff04257812 */ /* 0x000fe400078ec0ff */
[----:B------:R-:W-:-:S02]  /*8620*/  SHF.R.U32.HI R36, RZ, 0x10, R4 ;  /* 0x00000010ff247819 */ /* 0x000fc40000011604 */
[----:B------:R-:W-:Y:S02]  /*8630*/  LOP3.LUT R5, R41, 0xff, RZ, 0xc0, !PT ;  /* 0x000000ff29057812 */ /* 0x000fe400078ec0ff */
[----:B-1----:R-:W-:Y:S02]  /*8640*/  SHF.R.U32.HI R21, RZ, 0x10, R17 ;  /* 0x00000010ff157819 */ /* 0x002fe40000011611 */
[----:B------:R-:W-:Y:S02]  /*8650*/  PRMT R41, R5, 0x5410, R40 ;  /* 0x0000541005297816 */ /* 0x000fe40000000028 */
[----:B------:R-:W-:-:S04]  /*8660*/  LOP3.LUT R21, R21, 0xff, RZ, 0xc0, !PT ;  /* 0x000000ff15157812 */ /* 0x000fc800078ec0ff */
[----:B------:R-:W-:Y:S02]  /*8670*/  ISETP.LE.U32.AND P4, PT, R21, UR14, PT ;  /* 0x0000000e15007c0c */ /* 0x000fe4000bf83070 */
[----:B------:R-:W-:Y:S02]  /*8680*/  SHF.R.U32.HI R21, RZ, 0x10, R16 ;  /* 0x00000010ff157819 */ /* 0x000fe40000011610 */
[----:B--2---:R-:W-:Y:S02]  /*8690*/  F2FP.F16.F32.PACK_AB R23, R74, R73 ;  /* 0x000000494a17723e */ /* 0x004fe400000000ff */
[----:B------:R-:W-:Y:S02]  /*86a0*/  LOP3.LUT R21, R21, 0xff, RZ, 0xc0, !PT ;  /* 0x000000ff15157812 */ /* 0x000fe400078ec0ff */
[----:B------:R-:W-:Y:S02]  /*86b0*/  PRMT R175, R23, 0x7610, R175 ;  /* 0x0000761017af7816 */ /* 0x000fe400000000af */
[----:B------:R-:W-:Y:S01]  /*86c0*/  ISETP.LE.U32.AND P1, PT, R21, UR14, PT ;  /* 0x0000000e15007c0c */ /* 0x000fe2000bf23070 */
[----:B------:R-:W-:Y:S01]  /*86d0*/  FFMA.FTZ R21, R112, UR8, -R0 ;  /* 0x0000000870157c23 */ /* 0x000fe20008010800 */
[----:B------:R-:W-:Y:S01]  /*86e0*/  PRMT R174, R23, 0x7632, R174 ;  /* 0x0000763217ae7816 */ /* 0x000fe200000000ae */
[----:B------:R-:W-:-:S02]  /*86f0*/  @!P5 HADD2 R110, -R175.H0_H0, -RZ.H0_H0 ;  /* 0xa00000ffaf6ed230 */ /* 0x000fc40000000900 */
[----:B------:R-:W-:Y:S01]  /*8700*/  FFMA.FTZ R23, R114, UR8, -R7 ;  /* 0x0000000872177c23 */ /* 0x000fe20008010807 */
[----:B------:R1:W2:Y:S01]  /*8710*/  MUFU.EX2 R75, R21 ;  /* 0x00000015004b7308 */ /* 0x0002a20000000800 */
[----:B------:R-:W-:Y:S01]  /*8720*/  PRMT R53, R175, 0x5410, R174 ;  /* 0x00005410af357816 */ /* 0x000fe200000000ae */
[----:B------:R-:W-:Y:S01]  /*8730*/  @!P6 HADD2 R111, -R174.H0_H0, -RZ.H0_H0 ;  /* 0xa00000ffae6fe230 */ /* 0x000fe20000000900 */
[----:B------:R-:W-:Y:S01]  /*8740*/  @!P5 PRMT R175, R110, 0x5410, RZ ;  /* 0x000054106eafd816 */ /* 0x000fe200000000ff */
[----:B------:R-:W-:Y:S02]  /*8750*/  IMAD.MOV.U32 R110, RZ, RZ, R70 ;  /* 0x000000ffff6e7224 */ /* 0x000fe400078e0046 */
[----:B------:R-:W-:Y:S02]  /*8760*/  @!P4 HADD2 R119, -R229.H0_H0, -RZ.H0_H0 ;  /* 0xa00000ffe577c230 */ /* 0x000fe40000000900 */
[----:B------:R-:W-:Y:S01]  /*8770*/  IMAD.MOV.U32 R70, RZ, RZ, R71 ;  /* 0x000000ffff467224 */ /* 0x000fe200078e0047 */
[----:B------:R-:W-:Y:S01]  /*8780*/  @!P6 PRMT R174, R111, 0x5410, RZ ;  /* 0x000054106faee816 */ /* 0x000fe200000000ff */
[----:B------:R-:W-:Y:S01]  /*8790*/  IMAD.MOV.U32 R71, RZ, RZ, R52 ;  /* 0x000000ffff477224 */ /* 0x000fe200078e0034 */
[----:B------:R3:W-:Y:S01]  /*87a0*/  MUFU.EX2 R102, R23 ;  /* 0x0000001700667308 */ /* 0x0007e20000000800 */
[----:B------:R-:W-:Y:S01]  /*87b0*/  @!P4 PRMT R229, R119, 0x5410, RZ ;  /* 0x0000541077e5c816 */ /* 0x000fe200000000ff */
[----:B------:R-:W-:-:S02]  /*87c0*/  IMAD.MOV.U32 R111, RZ, RZ, R68 ;  /* 0x000000ffff6f7224 */ /* 0x000fc400078e0044 */
[----:B------:R-:W-:Y:S01]  /*87d0*/  IMAD.MOV.U32 R68, RZ, RZ, R180 ;  /* 0x000000ffff447224 */ /* 0x000fe200078e00b4 */
[----:B-1----:R-:W-:-:S04]  /*87e0*/  LOP3.LUT R21, R17, 0xffff, RZ, 0xc0, !PT ;  /* 0x0000ffff11157812 */ /* 0x002fc800078ec0ff */
[----:B------:R-:W-:-:S04]  /*87f0*/  SHF.R.U32.HI R21, RZ, 0x8, R21 ;  /* 0x00000008ff157819 */ /* 0x000fc80000011615 */
[----:B------:R-:W-:Y:S02]  /*8800*/  LOP3.LUT R21, R21, 0xffff, RZ, 0xc0, !PT ;  /* 0x0000ffff15157812 */ /* 0x000fe400078ec0ff */
[----:B---3--:R-:W-:Y:S02]  /*8810*/  LOP3.LUT R23, R18, 0xff, RZ, 0xc0, !PT ;  /* 0x000000ff12177812 */ /* 0x008fe400078ec0ff */
[----:B------:R-:W-:Y:S02]  /*8820*/  ISETP.LE.U32.AND P5, PT, R21, UR14, PT ;  /* 0x0000000e15007c0c */ /* 0x000fe4000bfa3070 */
[----:B--2---:R-:W-:-:S04]  /*8830*/  F2FP.F16.F32.PACK_AB R21, R75, R109 ;  /* 0x0000006d4b15723e */ /* 0x004fc800000000ff */
[C---:B------:R-:W-:Y:S02]  /*8840*/  PRMT R172, R21.reuse, 0x7610, R172 ;  /* 0x0000761015ac7816 */ /* 0x040fe400000000ac */
[----:B------:R-:W-:Y:S01]  /*8850*/  PRMT R173, R21, 0x7632, R173 ;  /* 0x0000763215ad7816 */ /* 0x000fe200000000ad */
[----:B------:R-:W-:Y:S02]  /*8860*/  FFMA.FTZ R21, R115, UR8, -R7 ;  /* 0x0000000873157c23 */ /* 0x000fe40008010807 */
[----:B------:R-:W-:Y:S01]  /*8870*/  @!P3 HADD2 R113, -R172.H0_H0, -RZ.H0_H0 ;  /* 0xa00000ffac71b230 */ /* 0x000fe20000000900 */
[----:B------:R-:W-:Y:S01]  /*8880*/  PRMT R52, R172, 0x5410, R173 ;  /* 0x00005410ac347816 */ /* 0x000fe200000000ad */
[----:B------:R1:W2:Y:S01]  /*8890*/  MUFU.EX2 R108, R21 ;  /* 0x00000015006c7308 */ /* 0x0002a20000000800 */
[----:B------:R-:W-:Y:S02]  /*88a0*/  @!P2 HADD2 R112, -R173.H0_H0, -RZ.H0_H0 ;  /* 0xa00000ffad70a230 */ /* 0x000fe40000000900 */
[----:B------:R-:W-:Y:S01]  /*88b0*/  @!P3 PRMT R172, R113, 0x5410, RZ ;  /* 0x0000541071acb816 */ /* 0x000fe200000000ff */
[----:B------:R-:W-:-:S02]  /*88c0*/  @!P5 HADD2 R120, -R230.H0_H0, -RZ.H0_H0 ;  /* 0xa00000ffe678d230 */ /* 0x000fc40000000900 */
[----:B------:R-:W-:Y:S01]  /*88d0*/  IMAD.MOV.U32 R113, RZ, RZ, R126 ;  /* 0x000000ffff717224 */ /* 0x000fe200078e007e */
[----:B------:R-:W-:Y:S01]  /*88e0*/  @!P2 PRMT R173, R112, 0x5410, RZ ;  /* 0x0000541070ada816 */ /* 0x000fe200000000ff */
[----:B------:R-:W-:Y:S01]  /*88f0*/  IMAD.MOV.U32 R112, RZ, RZ, R69 ;  /* 0x000000ffff707224 */ /* 0x000fe200078e0045 */
[----:B------:R-:W-:Y:S01]  /*8900*/  @!P5 PRMT R230, R120, 0x5410, RZ ;  /* 0x0000541078e6d816 */ /* 0x000fe200000000ff */
[----:B------:R-:W-:Y:S01]  /*8910*/  IMAD.MOV.U32 R69, RZ, RZ, R127 ;  /* 0x000000ffff457224 */ /* 0x000fe200078e007f */
[----:B-1----:R-:W-:-:S04]  /*8920*/  LOP3.LUT R21, R16, 0xff, RZ, 0xc0, !PT ;  /* 0x000000ff10157812 */ /* 0x002fc800078ec0ff */
        /* <DEDUP_REMOVED lines=9> */
[----:B--2---:R-:W-:-:S04]  /*89c0*/  F2FP.F16.F32.PACK_AB R16, R102, R108 ;  /* 0x0000006c6610723e */ /* 0x004fc800000000ff */
        /* <DEDUP_REMOVED lines=11> */
[----:B------:R-:W-:-:S02]  /*8a80*/  ISETP.LE.U32.AND P3, PT, R16, UR14, PT ;  /* 0x0000000e10007c0c */ /* 0x000fc4000bf63070 */
[----:B------:R-:W-:Y:S01]  /*8a90*/  @!P2 PRMT R170, R115, 0x5410, RZ ;  /* 0x0000541073aaa816 */ /* 0x000fe200000000ff */
[----:B------:R-:W-:Y:S01]  /*8aa0*/  IMAD.MOV.U32 R115, RZ, RZ, R81 ;  /* 0x000000ffff737224 */ /* 0x000fe200078e0051 */
[----:B------:R-:W-:Y:S02]  /*8ab0*/  ISETP.LE.U32.AND P2, PT, R17, UR14, PT ;  /* 0x0000000e11007c0c */ /* 0x000fe4000bf43070 */
[----:B------:R-:W-:-:S04]  /*8ac0*/  SHF.R.U32.HI R17, RZ, 0x10, R22 ;  /* 0x00000010ff117819 */ /* 0x000fc80000011616 */
[----:B------:R-:W-:-:S03]  /*8ad0*/  LOP3.LUT R17, R17, 0xff, RZ, 0xc0, !PT ;  /* 0x000000ff11117812 */ /* 0x000fc600078ec0ff */
[----:B------:R-:W-:Y:S01]  /*8ae0*/  @!P3 HADD2 R121, -R231.H0_H0, -RZ.H0_H0 ;  /* 0xa00000ffe779b230 */ /* 0x000fe20000000900 */
[----:B-1----:R-:W-:Y:S02]  /*8af0*/  F2FP.F16.F32.PACK_AB R16, R106, R107 ;  /* 0x0000006b6a10723e */ /* 0x002fe400000000ff */
[----:B------:R-:W-:Y:S01]  /*8b00*/  SHF.R.U32.HI R21, RZ, 0x18, R18 ;  /* 0x00000018ff157819 */ /* 0x000fe20000011612 */
[----:B------:R-:W-:Y:S01]  /*8b10*/  @!P2 HADD2 R118, -R215.H0_H0, -RZ.H0_H0 ;  /* 0xa00000ffd776a230 */ /* 0x000fe20000000900 */
[C---:B------:R-:W-:Y:S02]  /*8b20*/  PRMT R169, R16.reuse, 0x7632, R169 ;  /* 0x0000763210a97816 */ /* 0x040fe400000000a9 */
[----:B------:R-:W-:Y:S02]  /*8b30*/  PRMT R168, R16, 0x7610, R168 ;  /* 0x0000761010a87816 */ /* 0x000fe400000000a8 */
[----:B------:R-:W-:Y:S01]  /*8b40*/  LOP3.LUT R16, R33, 0xff, RZ, 0xc0, !PT ;  /* 0x000000ff21107812 */ /* 0x000fe200078ec0ff */
[----:B------:R-:W-:Y:S01]  /*8b50*/  @!P6 HADD2 R116, -R169.H0_H0, -RZ.H0_H0 ;  /* 0xa00000ffa974e230 */ /* 0x000fe20000000900 */
[----:B------:R-:W-:Y:S01]  /*8b60*/  PRMT R45, R168, 0x5410, R169 ;  /* 0x00005410a82d7816 */ /* 0x000fe200000000a9 */
[----:B------:R-:W-:Y:S01]  /*8b70*/  @!P1 HADD2 R117, -R168.H0_H0, -RZ.H0_H0 ;  /* 0xa00000ffa8759230 */ /* 0x000fe20000000900 */
[----:B------:R-:W-:-:S02]  /*8b80*/  @!P3 PRMT R231, R121, 0x5410, RZ ;  /* 0x0000541079e7b816 */ /* 0x000fc400000000ff */
[----:B------:R-:W-:Y:S02]  /*8b90*/  @!P6 PRMT R169, R116, 0x5410, RZ ;  /* 0x0000541074a9e816 */ /* 0x000fe400000000ff */
[----:B------:R-:W-:Y:S02]  /*8ba0*/  ISETP.LE.U32.AND P6, PT, R30, UR14, PT ;  /* 0x0000000e1e007c0c */ /* 0x000fe4000bfc3070 */
[----:B------:R-:W1:Y:S01]  /*8bb0*/  LDSM.16.MT88.4 R28, [R187+0x14000] ;  /* 0x01400000bb1c783b */ /* 0x000e620000004200 */
[----:B------:R-:W-:Y:S02]  /*8bc0*/  ISETP.LE.U32.AND P3, PT, R16, UR14, PT ;  /* 0x0000000e10007c0c */ /* 0x000fe4000bf63070 */
[----:B------:R-:W-:Y:S02]  /*8bd0*/  LOP3.LUT R16, R22, 0xff, RZ, 0xc0, !PT ;  /* 0x000000ff16107812 */ /* 0x000fe400078ec0ff */
[----:B------:R-:W-:Y:S02]  /*8be0*/  @!P2 PRMT R215, R118, 0x5410, RZ ;  /* 0x0000541076d7a816 */ /* 0x000fe400000000ff */
[----:B------:R-:W-:-:S02]  /*8bf0*/  ISETP.LE.U32.AND P2, PT, R16, UR14, PT ;  /* 0x0000000e10007c0c */ /* 0x000fc4000bf43070 */
[----:B------:R-:W-:Y:S02]  /*8c00*/  @!P1 PRMT R168, R117, 0x5410, RZ ;  /* 0x0000541075a89816 */ /* 0x000fe400000000ff */
[----:B------:R-:W-:Y:S01]  /*8c10*/  SHF.R.U32.HI R16, RZ, 0x18, R22 ;  /* 0x00000018ff107819 */ /* 0x000fe20000011616 */
[----:B------:R-:W-:Y:S01]  /*8c20*/  @!P6 HADD2 R131, -R239.H0_H0, -RZ.H0_H0 ;  /* 0xa00000ffef83e230 */ /* 0x000fe20000000900 */
[----:B------:R-:W-:Y:S01]  /*8c30*/  ISETP.LE.U32.AND P1, PT, R25, UR14, PT ;  /* 0x0000000e19007c0c */ /* 0x000fe2000bf23070 */
[----:B------:R-:W-:Y:S01]  /*8c40*/  @!P3 HADD2 R133, -R237.H0_H0, -RZ.H0_H0 ;  /* 0xa00000ffed85b230 */ /* 0x000fe20000000900 */
[----:B------:R-:W2:Y:S01]  /*8c50*/  LDSM.16.MT88.4 R24, [R187+0x14800] ;  /* 0x01480000bb18783b */ /* 0x000ea20000004200 */
[----:B------:R-:W-:Y:S02]  /*8c60*/  ISETP.LE.U32.AND P4, PT, R16, UR14, PT ;  /* 0x0000000e10007c0c */ /* 0x000fe4000bf83070 */
[----:B------:R-:W-:Y:S02]  /*8c70*/  LOP3.LUT R16, R22, 0xffff, RZ, 0xc0, !PT ;  /* 0x0000ffff16107812 */ /* 0x000fe400078ec0ff */
[----:B------:R-:W-:Y:S01]  /*8c80*/  @!P2 HADD2 R122, -R97.H0_H0, -RZ.H0_H0 ;  /* 0xa00000ff617aa230 */ /* 0x000fe20000000900 */
[----:B------:R-:W-:-:S02]  /*8c90*/  ISETP.LE.U32.AND P5, PT, R17, UR14, PT ;  /* 0x0000000e11007c0c */ /* 0x000fc4000bfa3070 */
[----:B------:R-:W-:Y:S02]  /*8ca0*/  SHF.R.U32.HI R16, RZ, 0x8, R16 ;  /* 0x00000008ff107819 */ /* 0x000fe40000011610 */
[----:B------:R-:W-:Y:S01]  /*8cb0*/  @!P2 PRMT R97, R122, 0x5410, RZ ;  /* 0x000054107a61a816 */ /* 0x000fe200000000ff */
[----:B------:R-:W-:Y:S01]  /*8cc0*/  @!P1 HADD2 R132, -R236.H0_H0, -RZ.H0_H0 ;  /* 0xa00000ffec849230 */ /* 0x000fe20000000900 */
[----:B------:R-:W-:Y:S02]  /*8cd0*/  LOP3.LUT R16, R16, 0xffff, RZ, 0xc0, !PT ;  /* 0x0000ffff10107812 */ /* 0x000fe400078ec0ff */
[----:B------:R-:W-:Y:S01]  /*8ce0*/  @!P4 HADD2 R130, -R99.H0_H0, -RZ.H0_H0 ;  /* 0xa00000ff6382c230 */ /* 0x000fe20000000900 */
[----:B------:R-:W-:Y:S02]  /*8cf0*/  @!P6 PRMT R239, R131, 0x5410, RZ ;  /* 0x0000541083efe816 */ /* 0x000fe400000000ff */
[----:B------:R-:W-:Y:S02]  /*8d00*/  ISETP.LE.U32.AND P2, PT, R16, UR14, PT ;  /* 0x0000000e10007c0c */ /* 0x000fe4000bf43070 */
[----:B------:R-:W-:Y:S01]  /*8d10*/  @!P5 HADD2 R128, -R104.H0_H0, -RZ.H0_H0 ;  /* 0xa00000ff6880d230 */ /* 0x000fe20000000900 */
[----:B------:R-:W-:-:S02]  /*8d20*/  @!P4 PRMT R99, R130, 0x5410, RZ ;  /* 0x000054108263c816 */ /* 0x000fc400000000ff */
[----:B------:R-:W-:Y:S02]  /*8d30*/  @!P3 PRMT R237, R133, 0x5410, RZ ;  /* 0x0000541085edb816 */ /* 0x000fe400000000ff */
[----:B------:R-:W-:Y:S01]  /*8d40*/  @!P5 PRMT R104, R128, 0x5410, RZ ;  /* 0x000054108068d816 */ /* 0x000fe200000000ff */
[----:B-1----:R-:W-:Y:S01]  /*8d50*/  HMMA.16816.F32 R16, R12, R28, RZ ;  /* 0x0000001c0c10723c */ /* 0x002fe200000018ff */
[----:B------:R-:W-:Y:S01]  /*8d60*/  ISETP.LE.U32.AND P5, PT, R21, UR14, PT ;  /* 0x0000000e15007c0c */ /* 0x000fe2000bfa3070 */
[----:B------:R-:W-:Y:S01]  /*8d70*/  IMAD.MOV.U32 R128, RZ, RZ, R111 ;  /* 0x000000ffff807224 */ /* 0x000fe200078e006f */
[----:B------:R-:W-:Y:S01]  /*8d80*/  SHF.R.U32.HI R21, RZ, 0x18, R4 ;  /* 0x00000018ff157819 */ /* 0x000fe20000011604 */
[----:B------:R-:W-:Y:S02]  /*8d90*/  IMAD.MOV.U32 R111, RZ, RZ, R82 ;  /* 0x000000ffff6f7224 */ /* 0x000fe400078e0052 */
[----:B------:R-:W-:Y:S01]  /*8da0*/  @!P2 HADD2 R129, -R63.H0_H0, -RZ.H0_H0 ;  /* 0xa00000ff3f81a230 */ /* 0x000fe20000000900 */
[----:B------:R-:W-:-:S02]  /*8db0*/  @!P1 PRMT R236, R132, 0x5410, RZ ;  /* 0x0000541084ec9816 */ /* 0x000fc400000000ff */
[----:B------:R-:W-:Y:S02]  /*8dc0*/  ISETP.LE.U32.AND P1, PT, R21, UR14, PT ;  /* 0x0000000e15007c0c */ /* 0x000fe4000bf23070 */
[----:B------:R-:W-:Y:S01]  /*8dd0*/  @!P2 PRMT R63, R129, 0x5410, RZ ;  /* 0x00005410813fa816 */ /* 0x000fe200000000ff */
[----:B------:R-:W-:Y:S01]  /*8de0*/  IMAD.MOV.U32 R129, RZ, RZ, R110 ;  /* 0x000000ffff817224 */ /* 0x000fe200078e006e */
[----:B------:R-:W-:Y:S01]  /*8df0*/  ISETP.LE.U32.AND P2, PT, R23, UR14, PT ;  /* 0x0000000e17007c0c */ /* 0x000fe2000bf43070 */
[----:B------:R-:W-:-:S10]  /*8e00*/  IMAD.MOV.U32 R110, RZ, RZ, R83 ;  /* 0x000000ffff6e7224 */ /* 0x000fd400078e0053 */
[----:B--2---:R-:W-:Y:S02]  /*8e10*/  HMMA.16816.F32 R120, R8, R24, R16 ;  /* 0x000000180878723c */ /* 0x004fe40000001810 */
[----:B------:R-:W-:-:S04]  /*8e20*/  @!P2 HADD2 R135, -R228.H0_H0, -RZ.H0_H0 ;  /* 0xa00000ffe487a230 */ /* 0x000fc80000000900 */
[----:B------:R-:W-:Y:S01]  /*8e30*/  HMMA.16816.F32 R16, R12, R30, RZ ;  /* 0x0000001e0c10723c */ /* 0x000fe200000018ff */
[----:B------:R-:W1:Y:S01]  /*8e40*/  LDSM.16.MT88.4 R28, [R185+0x16000] ;  /* 0x01600000b91c783b */ /* 0x000e620000004200 */
[----:B------:R-:W-:-:S15]  /*8e50*/  @!P2 PRMT R228, R135, 0x5410, RZ ;  /* 0x0000541087e4a816 */ /* 0x000fde00000000ff */
[----:B------:R-:W-:-:S07]  /*8e60*/  NOP ;  /* 0x0000000000007918 */ /* 0x000fce0000000000 */
[----:B------:R-:W-:Y:S01]  /*8e70*/  HMMA.16816.F32 R124, R8, R26, R16 ;  /* 0x0000001a087c723c */ /* 0x000fe20000001810 */
[----:B------:R-:W2:Y:S06]  /*8e80*/  LDSM.16.MT88.4 R24, [R185+0x16800] ;  /* 0x01680000b918783b */ /* 0x000eac0000004200 */
[----:B------:R-:W-:Y:S02]  /*8e90*/  LOP3.LUT R17, R4, 0xff, RZ, 0xc0, !PT ;  /* 0x000000ff04117812 */ /* 0x000fe400078ec0ff */
[----:B------:R-:W-:Y:S01]  /*8ea0*/  SHF.R.U32.HI R4, RZ, 0x8, R43 ;  /* 0x00000008ff047819 */ /* 0x000fe2000001162b */
[----:B------:R-:W-:Y:S01]  /*8eb0*/  IMAD.MOV.U32 R43, RZ, RZ, R112 ;  /* 0x000000ffff2b7224 */ /* 0x000fe200078e0070 */
[----:B------:R-:W-:Y:S01]  /*8ec0*/  SHF.R.U32.HI R16, RZ, 0x8, R34 ;  /* 0x00000008ff107819 */ /* 0x000fe20000011622 */
[----:B------:R-:W-:Y:S01]  /*8ed0*/  IMAD.MOV.U32 R112, RZ, RZ, R72 ;  /* 0x000000ffff707224 */ /* 0x000fe200078e0048 */
[----:B------:R-:W-:-:S02]  /*8ee0*/  LOP3.LUT R4, R4, 0xffff, RZ, 0xc0, !PT ;  /* 0x0000ffff04047812 */ /* 0x000fc400078ec0ff */
[----:B------:R-:W-:Y:S02]  /*8ef0*/  PRMT R44, R35, 0x5410, R16 ;  /* 0x00005410232c7816 */ /* 0x000fe40000000010 */
[----:B------:R-:W-:Y:S01]  /*8f00*/  ISETP.LE.U32.AND P4, PT, R4, UR14, PT ;  /* 0x0000000e04007c0c */ /* 0x000fe2000bf83070 */
[----:B------:R-:W-:Y:S01]  /*8f10*/  IMAD.WIDE.U32 R4, R42, -0x2daee0ad, RZ ;  /* 0xd2511f532a047825 */ /* 0x000fe200078e00ff */
[----:B------:R-:W-:Y:S02]  /*8f20*/  SHF.R.U32.HI R18, RZ, 0x10, R20 ;  /* 0x00000010ff127819 */ /* 0x000fe40000011614 */
[----:B------:R-:W-:Y:S02]  /*8f30*/  LOP3.LUT R19, R20, 0xff, RZ, 0xc0, !PT ;  /* 0x000000ff14137812 */ /* 0x000fe400078ec0ff */
[----:B------:R-:W-:Y:S02]  /*8f40*/  LOP3.LUT R16, R5, UR21, R32, 0x96, !PT ;  /* 0x0000001505107c12 */ /* 0x000fe4000f8e9620 */
[----:B------:R-:W-:-:S02]  /*8f50*/  LOP3.LUT R32, R4, 0xffff, RZ, 0xc0, !PT ;  /* 0x0000ffff04207812 */ /* 0x000fc400078ec0ff */
[----:B------:R-:W-:Y:S02]  /*8f60*/  LOP3.LUT R35, R4, 0xff, RZ, 0xc0, !PT ;  /* 0x000000ff04237812 */ /* 0x000fe400078ec0ff */
[--C-:B------:R-:W-:Y:S01]  /*8f70*/  SHF.R.U32.HI R34, RZ, 0x10, R4.reuse ;  /* 0x00000010ff227819 */ /* 0x100fe20000011604 */
[----:B------:R-:W-:Y:S01]  /*8f80*/  @!P4 HADD2 R134, -R238.H0_H0, -RZ.H0_H0 ;  /* 0xa00000ffee86c230 */ /* 0x000fe20000000900 */
[----:B------:R-:W-:Y:S02]  /*8f90*/  SHF.R.U32.HI R33, RZ, 0x18, R4 ;  /* 0x00000018ff217819 */ /* 0x000fe40000011604 */
[----:B------:R-:W-:Y:S02]  /*8fa0*/  LOP3.LUT R4, R38, 0xff, RZ, 0xc0, !PT ;  /* 0x000000ff26047812 */ /* 0x000fe400078ec0ff */
[----:B------:R-:W-:Y:S02]  /*8fb0*/  @!P4 PRMT R238, R134, 0x5410, RZ ;  /* 0x0000541086eec816 */ /* 0x000fe400000000ff */
[----:B------:R-:W-:-:S02]  /*8fc0*/  ISETP.LE.U32.AND P6, PT, R4, UR14, PT ;  /* 0x0000000e04007c0c */ /* 0x000fc4000bfc3070 */
[----:B------:R-:W-:Y:S02]  /*8fd0*/  SHF.R.U32.HI R4, RZ, 0x8, R39 ;  /* 0x00000008ff047819 */ /* 0x000fe40000011627 */
[----:B------:R-:W-:Y:S02]  /*8fe0*/  ISETP.LE.U32.AND P4, PT, R17, UR14, PT ;  /* 0x0000000e11007c0c */ /* 0x000fe4000bf83070 */
[----:B------:R-:W-:Y:S02]  /*8ff0*/  LOP3.LUT R4, R4, 0xffff, RZ, 0xc0, !PT ;  /* 0x0000ffff04047812 */ /* 0x000fe400078ec0ff */
[----:B------:R-:W-:Y:S02]  /*9000*/  SHF.R.U32.HI R17, RZ, 0x18, R20 ;  /* 0x00000018ff117819 */ /* 0x000fe40000011614 */
[----:B------:R-:W-:Y:S02]  /*9010*/  ISETP.LE.U32.AND P3, PT, R4, UR14, PT ;  /* 0x0000000e04007c0c */ /* 0x000fe4000bf63070 */
[----:B------:R-:W-:-:S02]  /*9020*/  LOP3.LUT R4, R20, 0xffff, RZ, 0xc0, !PT ;  /* 0x0000ffff14047812 */ /* 0x000fc400078ec0ff */
[----:B-1----:R-:W-:Y:S02]  /*9030*/  HMMA.16816.F32 R20, R12, R28, RZ ;  /* 0x0000001c0c14723c */ /* 0x002fe400000018ff */
[----:B------:R-:W-:Y:S02]  /*9040*/  SHF.R.U32.HI R5, RZ, 0x8, R4 ;  /* 0x00000008ff057819 */ /* 0x000fe40000011604 */
[----:B------:R-:W-:Y:S02]  /*9050*/  LOP3.LUT R4, R18, 0xff, RZ, 0xc0, !PT ;  /* 0x000000ff12047812 */ /* 0x000fe400078ec0ff */
[----:B------:R-:W-:Y:S02]  /*9060*/  PRMT R39, R19, 0x5410, R5 ;  /* 0x0000541013277816 */ /* 0x000fe40000000005 */
[----:B------:R-:W-:Y:S01]  /*9070*/  PRMT R40, R4, 0x5410, R17 ;  /* 0x0000541004287816 */ /* 0x000fe20000000011 */
[----:B------:R-:W-:Y:S01]  /*9080*/  @!P3 HADD2 R136, -R214.H0_H0, -RZ.H0_H0 ;  /* 0xa00000ffd688b230 */ /* 0x000fe20000000900 */
[----:B------:R-:W-:-:S02]  /*9090*/  SHF.R.U32.HI R5, RZ, 0x8, R32 ;  /* 0x00000008ff057819 */ /* 0x000fc40000011620 */
[----:B------:R-:W-:Y:S02]  /*90a0*/  LOP3.LUT R4, R34, 0xff, RZ, 0xc0, !PT ;  /* 0x000000ff22047812 */ /* 0x000fe400078ec0ff */
[----:B------:R-:W-:Y:S02]  /*90b0*/  LOP3.LUT R17, R36, 0xff, RZ, 0xc0, !PT ;  /* 0x000000ff24117812 */ /* 0x000fe400078ec0ff */
[----:B------:R-:W-:Y:S02]  /*90c0*/  PRMT R38, R35, 0x5410, R5 ;  /* 0x0000541023267816 */ /* 0x000fe40000000005 */
[----:B------:R-:W-:Y:S02]  /*90d0*/  PRMT R36, R4, 0x5410, R33 ;  /* 0x0000541004247816 */ /* 0x000fe40000000021 */
[----:B------:R-:W-:Y:S02]  /*90e0*/  SHF.R.U32.HI R5, RZ, 0x8, R37 ;  /* 0x00000008ff057819 */ /* 0x000fe40000011625 */
[----:B------:R-:W-:-:S02]  /*90f0*/  LOP3.LUT R4, R16, 0xffff, RZ, 0xc0, !PT ;  /* 0x0000ffff10047812 */ /* 0x000fc400078ec0ff */
[----:B--2---:R-:W-:Y:S01]  /*9100*/  HMMA.16816.F32 R180, R8, R24, R20 ;  /* 0x0000001808b4723c */ /* 0x004fe20000001814 */
[----:B------:R-:W-:Y:S02]  /*9110*/  ISETP.LE.U32.AND P2, PT, R17, UR14, PT ;  /* 0x0000000e11007c0c */ /* 0x000fe4000bf43070 */
[--C-:B------:R-:W-:Y:S02]  /*9120*/  SHF.R.U32.HI R18, RZ, 0x10, R16.reuse ;  /* 0x00000010ff127819 */ /* 0x100fe40000011610 */
[----:B------:R-:W-:Y:S01]  /*9130*/  LOP3.LUT R19, R16, 0xff, RZ, 0xc0, !PT ;  /* 0x000000ff10137812 */ /* 0x000fe200078ec0ff */
[----:B------:R-:W-:Y:S01]  /*9140*/  HMMA.16816.F32 R20, R12, R30, RZ ;  /* 0x0000001e0c14723c */ /* 0x000fe200000018ff */
[----:B------:R-:W-:Y:S02]  /*9150*/  SHF.R.U32.HI R17, RZ, 0x18, R16 ;  /* 0x00000018ff117819 */ /* 0x000fe40000011610 */
[----:B------:R-:W-:Y:S02]  /*9160*/  LOP3.LUT R16, R5, 0xffff, RZ, 0xc0, !PT ;  /* 0x0000ffff05107812 */ /* 0x000fe400078ec0ff */
[----:B------:R-:W-:-:S02]  /*9170*/  SHF.R.U32.HI R5, RZ, 0x8, R4 ;  /* 0x00000008ff057819 */ /* 0x000fc40000011604 */
[----:B------:R-:W-:Y:S02]  /*9180*/  LOP3.LUT R4, R18, 0xff, RZ, 0xc0, !PT ;  /* 0x000000ff12047812 */ /* 0x000fe400078ec0ff */
[----:B------:R-:W-:Y:S02]  /*9190*/  @!P3 PRMT R214, R136, 0x5410, RZ ;  /* 0x0000541088d6b816 */ /* 0x000fe400000000ff */
[----:B------:R-:W-:Y:S02]  /*91a0*/  ISETP.LE.U32.AND P3, PT, R16, UR14, PT ;  /* 0x0000000e10007c0c */ /* 0x000fe4000bf63070 */
[----:B------:R-:W-:Y:S01]  /*91b0*/  PRMT R35, R19, 0x5410, R5 ;  /* 0x0000541013237816 */ /* 0x000fe20000000005 */
[----:B------:R-:W-:Y:S01]  /*91c0*/  FADD.FTZ R5, R113, R114 ;  /* 0x0000007271057221 */ /* 0x000fe20000010000 */
[----:B------:R-:W-:-:S09]  /*91d0*/  PRMT R34, R4, 0x5410, R17 ;  /* 0x0000541004227816 */ /* 0x000fd20000000011 */
[----:B------:R-:W-:Y:S01]  /*91e0*/  HMMA.16816.F32 R216, R8, R26, R20 ;  /* 0x0000001a08d8723c */ /* 0x000fe20000001814 */
[----:B------:R-:W1:Y:S01]  /*91f0*/  LDSM.16.MT88.4 R20, [R186+0x16000] ;  /* 0x01600000ba14783b */ /* 0x000e620000004200 */
[----:B------:R-:W-:Y:S01]  /*9200*/  FADD.FTZ R28, R242, R240 ;  /* 0x000000f0f21c7221 */ /* 0x000fe20000010000 */
[----:B------:R-:W-:Y:S02]  /*9210*/  IMAD.MOV.U32 R114, RZ, RZ, R80 ;  /* 0x000000ffff727224 */ /* 0x000fe400078e0050 */
[----:B------:R-:W2:Y:S01]  /*9220*/  LDSM.16.MT88.4 R24, [R186+0x16800] ;  /* 0x01680000ba18783b */ /* 0x000ea20000004200 */
[--C-:B------:R-:W-:Y:S01]  /*9230*/  FFMA.FTZ R4, R138, UR8, -R7.reuse ;  /* 0x000000088a047c23 */ /* 0x100fe20008010807 */
[----:B------:R-:W-:Y:S01]  /*9240*/  FFMA.FTZ R7, R137, UR8, -R7 ;  /* 0x0000000889077c23 */ /* 0x000fe20008010807 */
[----:B------:R-:W-:Y:S01]  /*9250*/  FADD.FTZ R5, R252, R5 ;  /* 0x00000005fc057221 */ /* 0x000fe20000010000 */
[----:B------:R-:W-:Y:S01]  /*9260*/  USHF.L.U32 UR20, UR20, 0x3, URZ ;  /* 0x0000000314147899 */ /* 0x000fe2000800063f */
[----:B------:R3:W-:Y:S01]  /*9270*/  MUFU.EX2 R72, R4 ;  /* 0x0000000400487308 */ /* 0x0007e20000000800 */
[----:B------:R-:W-:Y:S01]  /*9280*/  IMAD.MOV.U32 R113, RZ, RZ, R201 ;  /* 0x000000ffff717224 */ /* 0x000fe200078e00c9 */
[----:B-1----:R-:W-:Y:S06]  /*9290*/  HMMA.16816.F32 R16, R12, R20, RZ ;  /* 0x000000140c10723c */ /* 0x002fec00000018ff */
[----:B------:R1:W4:Y:S01]  /*92a0*/  MUFU.EX2 R252, R7 ;  /* 0x0000000700fc7308 */ /* 0x0003220000000800 */
[--C-:B---3--:R-:W-:Y:S01]  /*92b0*/  FFMA.FTZ R4, R139, UR8, -R0.reuse ;  /* 0x000000088b047c23 */ /* 0x108fe20008010800 */
[----:B------:R-:W-:Y:S01]  /*92c0*/  FFMA.FTZ R0, R140, UR8, -R0 ;  /* 0x000000088c007c23 */ /* 0x000fe20008010800 */
[----:B------:R-:W-:Y:S01]  /*92d0*/  FADD.FTZ R5, R43, R5 ;  /* 0x000000052b057221 */ /* 0x000fe20000010000 */
[----:B------:R-:W-:Y:S01]  /*92e0*/  @!P6 HADD2 R137, -R192.H0_H0, -RZ.H0_H0 ;  /* 0xa00000ffc089e230 */ /* 0x000fe20000000900 */
[----:B------:R3:W5:Y:S01]  /*92f0*/  LDL.LU R201, [R1+0x114] ;  /* 0x0001140001c97983 */ /* 0x0007620000300800 */
[----:B------:R-:W-:-:S12]  /*9300*/  IMAD.MOV.U32 R43, RZ, RZ, R128 ;  /* 0x000000ffff2b7224 */ /* 0x000fd800078e0080 */
[----:B--2---:R-:W-:Y:S01]  /*9310*/  HMMA.16816.F32 R116, R8, R24, R16 ;  /* 0x000000180874723c */ /* 0x004fe20000001810 */
[----:B------:R4:W-:Y:S01]  /*9320*/  MUFU.EX2 R242, R0 ;  /* 0x0000000000f27308 */ /* 0x0009e20000000800 */
[----:B-1----:R-:W-:Y:S01]  /*9330*/  FADD.FTZ R7, R243, R28 ;  /* 0x0000001cf3077221 */ /* 0x002fe20000010000 */
[----:B------:R-:W-:Y:S01]  /*9340*/  IMAD.MOV.U32 R128, RZ, RZ, R129 ;  /* 0x000000ffff807224 */ /* 0x000fe200078e0081 */
[----:B------:R-:W-:Y:S01]  /*9350*/  LDSM.16.MT88.4 R28, [R188+0x16800] ;  /* 0x01680000bc1c783b */ /* 0x000fe20000004200 */
[----:B------:R-:W-:Y:S01]  /*9360*/  IMAD.MOV.U32 R129, RZ, RZ, R96 ;  /* 0x000000ffff817224 */ /* 0x000fe200078e0060 */
[----:B------:R-:W-:Y:S01]  /*9370*/  HMMA.16816.F32 R16, R12, R22, RZ ;  /* 0x000000160c10723c */ /* 0x000fe200000018ff */
[----:B------:R-:W-:Y:S01]  /*9380*/  IMAD.MOV.U32 R96, RZ, RZ, R105 ;  /* 0x000000ffff607224 */ /* 0x000fe200078e0069 */
[----:B------:R-:W1:Y:S01]  /*9390*/  LDSM.16.MT88.4 R20, [R188+0x16000] ;  /* 0x01600000bc14783b */ /* 0x000e620000004200 */
[----:B------:R2:W3:Y:S01]  /*93a0*/  MUFU.EX2 R243, R4 ;  /* 0x0000000400f37308 */ /* 0x0004e20000000800 */
[----:B------:R-:W-:-:S02]  /*93b0*/  IMAD.MOV.U32 R105, RZ, RZ, R68 ;  /* 0x000000ffff697224 */ /* 0x000fc400078e0044 */
[----:B------:R-:W-:Y:S01]  /*93c0*/  @!P5 HADD2 R138, -R191.H0_H0, -RZ.H0_H0 ;  /* 0xa00000ffbf8ad230 */ /* 0x000fe20000000900 */
[----:B------:R-:W-:Y:S01]  /*93d0*/  @!P6 PRMT R192, R137, 0x5410, RZ ;  /* 0x0000541089c0e816 */ /* 0x000fe200000000ff */
[----:B------:R-:W-:Y:S02]  /*93e0*/  IMAD.MOV.U32 R68, RZ, RZ, R200 ;  /* 0x000000ffff447224 */ /* 0x000fe400078e00c8 */
[----:B------:R1:W5:Y:S01]  /*93f0*/  LDL.LU R200, [R1+0x110] ;  /* 0x0001100001c87983 */ /* 0x0003620000300800 */
[----:B----4-:R-:W-:-:S04]  /*9400*/  F2FP.F16.F32.PACK_AB R0, R252, R72 ;  /* 0x00000048fc00723e */ /* 0x010fc800000000ff */
[C---:B------:R-:W-:Y:S01]  /*9410*/  PRMT R134, R0.reuse, 0x7632, R134 ;  /* 0x0000763200867816 */ /* 0x040fe20000000086 */
[----:B--2---:R-:W-:Y:S01]  /*9420*/  FADD.FTZ R4, R43, R7 ;  /* 0x000000072b047221 */ /* 0x004fe20000010000 */
[----:B------:R-:W-:Y:S02]  /*9430*/  IMAD.MOV.U32 R43, RZ, RZ, R128 ;  /* 0x000000ffff2b7224 */ /* 0x000fe400078e0080 */
[----:B------:R-:W-:Y:S01]  /*9440*/  IMAD.MOV.U32 R128, RZ, RZ, R129 ;  /* 0x000000ffff807224 */ /* 0x000fe200078e0081 */
[----:B------:R-:W-:Y:S01]  /*9450*/  PRMT R135, R0, 0x7610, R135 ;  /* 0x0000761000877816 */ /* 0x000fe20000000087 */
[----:B------:R-:W-:Y:S01]  /*9460*/  FADD.FTZ R5, R43, R5 ;  /* 0x000000052b057221 */ /* 0x000fe20000010000 */
[----:B------:R-:W-:Y:S02]  /*9470*/  @!P3 HADD2 R140, -R134.H0_H0, -RZ.H0_H0 ;  /* 0xa00000ff868cb230 */ /* 0x000fe40000000900 */
[----:B------:R-:W-:Y:S01]  /*9480*/  IMAD.MOV.U32 R43, RZ, RZ, R128 ;  /* 0x000000ffff2b7224 */ /* 0x000fe200078e0080 */
[----:B------:R-:W-:Y:S01]  /*9490*/  HMMA.16816.F32 R80, R8, R26, R16 ;  /* 0x0000001a0850723c */ /* 0x000fe20000001810 */
[----:B------:R-:W-:-:S02]  /*94a0*/  IMAD.MOV.U32 R129, RZ, RZ, R96 ;  /* 0x000000ffff817224 */ /* 0x000fc400078e0060 */
[----:B------:R-:W-:-:S04]  /*94b0*/  IMAD.MOV.U32 R96, RZ, RZ, R105 ;  /* 0x000000ffff607224 */ /* 0x000fc800078e0069 */
[----:B------:R-:W-:Y:S02]  /*94c0*/  PRMT R27, R135, 0x5410, R134 ;  /* 0x00005410871b7816 */ /* 0x000fe40000000086 */
[----:B------:R-:W-:Y:S01]  /*94d0*/  @!P3 PRMT R134, R140, 0x5410, RZ ;  /* 0x000054108c86b816 */ /* 0x000fe200000000ff */
[----:B------:R-:W-:Y:S01]  /*94e0*/  IMAD.MOV.U32 R128, RZ, RZ, R96 ;  /* 0x000000ffff807224 */ /* 0x000fe200078e0060 */
[C---:B------:R-:W-:Y:S02]  /*94f0*/  LEA R24, P3, R43.reuse, UR6, 0x1 ;  /* 0x000000062b187c11 */ /* 0x040fe4000f8608ff */
[----:B---3--:R-:W-:Y:S02]  /*9500*/  F2FP.F16.F32.PACK_AB R0, R242, R243 ;  /* 0x000000f3f200723e */ /* 0x008fe400000000ff */
[----:B------:R-:W-:Y:S01]  /*9510*/  LEA.HI.X R25, R43, UR7, R143, 0x1, P3 ;  /* 0x000000072b197c11 */ /* 0x000fe200098f0c8f */
[----:B------:R-:W-:Y:S01]  /*9520*/  IMAD.MOV.U32 R43, RZ, RZ, R128 ;  /* 0x000000ffff2b7224 */ /* 0x000fe200078e0080 */
[----:B-1----:R-:W-:Y:S01]  /*9530*/  HMMA.16816.F32 R16, R12, R20, RZ ;  /* 0x000000140c10723c */ /* 0x002fe200000018ff */
[----:B------:R-:W-:Y:S01]  /*9540*/  IMAD.MOV.U32 R128, RZ, RZ, R129 ;  /* 0x000000ffff807224 */ /* 0x000fe200078e0081 */
[C---:B------:R-:W-:Y:S01]  /*9550*/  PRMT R133, R0.reuse, 0x7610, R133 ;  /* 0x0000761000857816 */ /* 0x040fe20000000085 */
[----:B------:R-:W-:Y:S01]  /*9560*/  IMAD.MOV.U32 R129, RZ, RZ, R111 ;  /* 0x000000ffff817224 */ /* 0x000fe200078e006f */
[----:B------:R-:W-:Y:S01]  /*9570*/  PRMT R132, R0, 0x7632, R132 ;  /* 0x0000763200847816 */ /* 0x000fe20000000084 */
[----:B------:R-:W-:-:S02]  /*9580*/  IMAD.MOV.U32 R111, RZ, RZ, R110 ;  /* 0x000000ffff6f7224 */ /* 0x000fc400078e006e */
[----:B------:R-:W-:Y:S01]  /*9590*/  FADD.FTZ R0, R43, R5 ;  /* 0x000000052b007221 */ /* 0x000fe20000010000 */
        /* <DEDUP_REMOVED lines=21> */
[----:B------:R-:W-:Y:S02]  /*96f0*/  @!P4 HADD2 R139, -R135.H0_H0, -RZ.H0_H0 ;  /* 0xa00000ff878bc230 */ /* 0x000fe40000000900 */
[----:B------:R-:W-:Y:S02]  /*9700*/  IMAD.MOV.U32 R49, RZ, RZ, R58 ;  /* 0x000000ffff317224 */ /* 0x000fe400078e003a */
[----:B------:R-:W-:-:S02]  /*9710*/  IMAD.MOV.U32 R58, RZ, RZ, R59 ;  /* 0x000000ffff3a7224 */ /* 0x000fc400078e003b */
[----:B------:R-:W-:Y:S02]  /*9720*/  IMAD.MOV.U32 R59, RZ, RZ, R56 ;  /* 0x000000ffff3b7224 */ /* 0x000fe400078e0038 */
[----:B------:R-:W-:Y:S02]  /*9730*/  IMAD.MOV.U32 R56, RZ, RZ, R57 ;  /* 0x000000ffff387224 */ /* 0x000fe400078e0039 */
[----:B------:R-:W-:Y:S01]  /*9740*/  IMAD.MOV.U32 R57, RZ, RZ, R55 ;  /* 0x000000ffff397224 */ /* 0x000fe200078e0037 */
[----:B------:R-:W-:Y:S01]  /*9750*/  @!P5 PRMT R191, R138, 0x5410, RZ ;  /* 0x000054108abfd816 */ /* 0x000fe200000000ff */
[----:B------:R-:W-:Y:S01]  /*9760*/  IMAD.MOV.U32 R137, RZ, RZ, R129 ;  /* 0x000000ffff897224 */ /* 0x000fe200078e0081 */
[----:B------:R-:W-:Y:S01]  /*9770*/  @!P4 PRMT R135, R139, 0x5410, RZ ;  /* 0x000054108b87c816 */ /* 0x000fe200000000ff */
[----:B------:R-:W-:Y:S02]  /*9780*/  IMAD.MOV.U32 R138, RZ, RZ, R111 ;  /* 0x000000ffff8a7224 */ /* 0x000fe400078e006f */
[----:B------:R-:W-:-:S02]  /*9790*/  IMAD.MOV.U32 R139, RZ, RZ, R110 ;  /* 0x000000ffff8b7224 */ /* 0x000fc400078e006e */
[----:B------:R-:W-:Y:S02]  /*97a0*/  IMAD.MOV.U32 R143, RZ, RZ, R58 ;  /* 0x000000ffff8f7224 */ /* 0x000fe400078e003a */
[----:B------:R-:W-:Y:S02]  /*97b0*/  IMAD.MOV.U32 R129, RZ, RZ, R59 ;  /* 0x000000ffff817224 */ /* 0x000fe400078e003b */
[----:B------:R-:W-:Y:S02]  /*97c0*/  IMAD.MOV.U32 R111, RZ, RZ, R56 ;  /* 0x000000ffff6f7224 */ /* 0x000fe400078e0038 */
[----:B------:R-:W-:Y:S02]  /*97d0*/  IMAD.MOV.U32 R110, RZ, RZ, R57 ;  /* 0x000000ffff6e7224 */ /* 0x000fe400078e0039 */
[----:B------:R-:W-:Y:S06]  /*97e0*/  HMMA.16816.F32 R56, R8, R28, R16 ;  /* 0x0000001c0838723c */ /* 0x000fec0000001810 */
[----:B------:R-:W-:Y:S01]  /*97f0*/  HMMA.16816.F32 R16, R12, R22, RZ ;  /* 0x000000160c10723c */ /* 0x000fe200000018ff */
[----:B------:R-:W1:Y:S01]  /*9800*/  LDSM.16.MT88.4 R20, [R187+0x16000] ;  /* 0x01600000bb14783b */ /* 0x000e620000004200 */
[----:B------:R-:W-:-:S02]  /*9810*/  @!P2 HADD2 R142, -R133.H0_H0, -RZ.H0_H0 ;  /* 0xa00000ff858ea230 */ /* 0x000fc40000000900 */
[----:B------:R-:W-:Y:S01]  /*9820*/  @!P1 HADD2 R141, -R132.H0_H0, -RZ.H0_H0 ;  /* 0xa00000ff848d9230 */ /* 0x000fe20000000900 */
[----:B------:R-:W-:Y:S01]  /*9830*/  PRMT R26, R133, 0x5410, R132 ;  /* 0x00005410851a7816 */ /* 0x000fe20000000084 */
[----:B------:R-:W-:Y:S01]  /*9840*/  IMAD.MOV.U32 R136, RZ, RZ, R128 ;  /* 0x000000ffff887224 */ /* 0x000fe200078e0080 */
[----:B------:R-:W-:Y:S01]  /*9850*/  @!P2 PRMT R133, R142, 0x5410, RZ ;  /* 0x000054108e85a816 */ /* 0x000fe200000000ff */
[----:B------:R-:W-:Y:S01]  /*9860*/  IMAD.MOV.U32 R128, RZ, RZ, R50 ;  /* 0x000000ffff807224 */ /* 0x000fe200078e0032 */
[----:B------:R-:W-:Y:S01]  /*9870*/  @!P1 PRMT R132, R141, 0x5410, RZ ;  /* 0x000054108d849816 */ /* 0x000fe200000000ff */
[----:B------:R-:W-:Y:S02]  /*9880*/  IMAD.MOV.U32 R140, RZ, RZ, R51 ;  /* 0x000000ffff8c7224 */ /* 0x000fe400078e0033 */
[----:B------:R-:W-:Y:S02]  /*9890*/  IMAD.MOV.U32 R141, RZ, RZ, R48 ;  /* 0x000000ffff8d7224 */ /* 0x000fe400078e0030 */
[----:B------:R-:W-:-:S10]  /*98a0*/  IMAD.MOV.U32 R142, RZ, RZ, R49 ;  /* 0x000000ffff8e7224 */ /* 0x000fd400078e0031 */
[----:B------:R-:W-:Y:S06]  /*98b0*/  HMMA.16816.F32 R48, R8, R30, R16 ;  /* 0x0000001e0830723c */ /* 0x000fec0000001810 */
[C---:B-1----:R-:W-:Y:S06]  /*98c0*/  HMMA.16816.F32 R28, R12.reuse, R20, RZ ;  /* 0x000000140c1c723c */ /* 0x042fec00000018ff */
[----:B------:R-:W-:Y:S01]  /*98d0*/  HMMA.16816.F32 R20, R12, R22, RZ ;  /* 0x000000160c14723c */ /* 0x000fe200000018ff */
[----:B------:R-:W1:Y:S01]  /*98e0*/  LDSM.16.MT88.4 R12, [R187+0x16800] ;  /* 0x01680000bb0c783b */ /* 0x000e620000004200 */
[----:B------:R-:W-:Y:S01]  /*98f0*/  FADD.FTZ R240, R43, R0 ;  /* 0x000000002bf07221 */ /* 0x000fe20000010000 */
[----:B------:R-:W-:-:S02]  /*9900*/  IMAD.U32 R0, RZ, RZ, UR20 ;  /* 0x00000014ff007e24 */ /* 0x000fc4000f8e00ff */
[----:B------:R-:W-:Y:S02]  /*9910*/  FADD.FTZ R4, R241, R4 ;  /* 0x00000004f1047221 */ /* 0x000fe40000010000 */
[----:B------:R-:W-:-:S04]  /*9920*/  IMAD.WIDE R32, R0, 0x2, R24 ;  /* 0x0000000200207825 */ /* 0x000fc800078e0218 */
[----:B------:R-:W-:Y:S01]  /*9930*/  FADD.FTZ R4, R196, R4 ;  /* 0x00000004c4047221 */ /* 0x000fe20000010000 */
[----:B------:R-:W-:-:S03]  /*9940*/  HSET2.LE.AND R0, R39, R6, PT ;  /* 0x0000000627007233 */ /* 0x000fc60003803000 */
[----:B------:R-:W-:Y:S02]  /*9950*/  FADD.FTZ R241, R194, R4 ;  /* 0x00000004c2f17221 */ /* 0x000fe40000010000 */
[----:B------:R-:W-:Y:S02]  /*9960*/  LOP3.LUT R4, R0, R47, RZ, 0xc0, !PT ;  /* 0x0000002f00047212 */ /* 0x000fe400078ec0ff */
[----:B------:R-:W-:Y:S01]  /*9970*/  HSET2.LE.AND R0, R40, R6, PT ;  /* 0x0000000628007233 */ /* 0x000fe20003803000 */
[C---:B-1----:R-:W-:Y:S06]  /*9980*/  HMMA.16816.F32 R28, R8.reuse, R12, R28 ;  /* 0x0000000c081c723c */ /* 0x042fec000000181c */
[----:B------:R-:W-:Y:S01]  /*9990*/  HMMA.16816.F32 R20, R8, R14, R20 ;  /* 0x0000000e0814723c */ /* 0x000fe20000001814 */
[----:B------:R-:W1:Y:S01]  /*99a0*/  LDSM.16.MT88.4 R8, [R185+0x11000] ;  /* 0x01100000b908783b */ /* 0x000e620000004200 */
[----:B------:R-:W-:-:S02]  /*99b0*/  LOP3.LUT R5, R0, R54, RZ, 0xc0, !PT ;  /* 0x0000003600057212 */ /* 0x000fc400078ec0ff */
[--C-:B------:R-:W-:Y:S02]  /*99c0*/  HSET2.LE.AND R0, R44, R6.reuse, PT ;  /* 0x000000062c007233 */ /* 0x100fe40003803000 */
[--C-:B------:R-:W-:Y:S01]  /*99d0*/  HSET2.LE.AND R7, R41, R6.reuse, PT ;  /* 0x0000000629077233 */ /* 0x100fe20003803000 */
[----:B------:R-:W-:Y:S01]  /*99e0*/  IMAD.MOV.U32 R42, RZ, RZ, R60 ;  /* 0x000000ffff2a7224 */ /* 0x000fe200078e003c */
[--C-:B------:R-:W-:Y:S01]  /*99f0*/  HSET2.LE.AND R18, R38, R6.reuse, PT ;  /* 0x0000000626127233 */ /* 0x100fe20003803000 */
[----:B------:R-:W-:Y:S01]  /*9a00*/  IMAD.MOV.U32 R43, RZ, RZ, R62 ;  /* 0x000000ffff2b7224 */ /* 0x000fe200078e003e */
[--C-:B------:R-:W-:Y:S01]  /*9a10*/  HSET2.LE.AND R19, R36, R6.reuse, PT ;  /* 0x0000000624137233 */ /* 0x100fe20003803000 */
[----:B------:R-:W-:Y:S01]  /*9a20*/  IMAD.MOV.U32 R130, RZ, RZ, R61 ;  /* 0x000000ffff827224 */ /* 0x000fe200078e003d */
[--C-:B------:R-:W-:Y:S01]  /*9a30*/  HSET2.LE.AND R17, R35, R6.reuse, PT ;  /* 0x0000000623117233 */ /* 0x100fe20003803000 */
[----:B------:R-:W2:Y:S01]  /*9a40*/  LDSM.16.MT88.4 R12, [R186+0x11000] ;  /* 0x01100000ba0c783b */ /* 0x000ea20000004200 */
[----:B------:R-:W-:-:S02]  /*9a50*/  HSET2.LE.AND R16, R34, R6, PT ;  /* 0x0000000622107233 */ /* 0x000fc40003803000 */
[----:B------:R-:W-:Y:S02]  /*9a60*/  LOP3.LUT R6, R0, R53, RZ, 0xc0, !PT ;  /* 0x0000003500067212 */ /* 0x000fe400078ec0ff */
[----:B------:R-:W-:Y:S01]  /*9a70*/  LOP3.LUT R7, R7, R52, RZ, 0xc0, !PT ;  /* 0x0000003407077212 */ /* 0x000fe200078ec0ff */
[----:B------:R-:W-:Y:S02]  /*9a80*/  IMAD.MOV.U32 R40, RZ, RZ, R42 ;  /* 0x000000ffff287224 */ /* 0x000fe400078e002a */
[----:B------:R-:W-:Y:S01]  /*9a90*/  IMAD.MOV.U32 R42, RZ, RZ, R43 ;  /* 0x000000ffff2a7224 */ /* 0x000fe200078e002b */
[----:B------:R-:W-:Y:S01]  /*9aa0*/  LOP3.LUT R131, R19, R26, RZ, 0xc0, !PT ;  /* 0x0000001a13837212 */ /* 0x000fe200078ec0ff */
[----:B------:R-:W-:Y:S01]  /*9ab0*/  IMAD.MOV.U32 R41, RZ, RZ, R130 ;  /* 0x000000ffff297224 */ /* 0x000fe200078e0082 */
[----:B------:R-:W-:Y:S01]  /*9ac0*/  LOP3.LUT R130, R18, R27, RZ, 0xc0, !PT ;  /* 0x0000001b12827212 */ /* 0x000fe200078ec0ff */
[----:B------:R-:W-:Y:S01]  /*9ad0*/  IMAD.MOV.U32 R43, RZ, RZ, R128 ;  /* 0x000000ffff2b7224 */ /* 0x000fe200078e0080 */
[----:B------:R-:W-:Y:S01]  /*9ae0*/  LOP3.LUT R128, R17, R46, RZ, 0xc0, !PT ;  /* 0x0000002e11807212 */ /* 0x000fe200078ec0ff */
[----:B------:R-:W-:Y:S01]  /*9af0*/  IMAD.MOV.U32 R36, RZ, RZ, R129 ;  /* 0x000000ffff247224 */ /* 0x000fe200078e0081 */
[----:B------:R-:W-:Y:S01]  /*9b00*/  LOP3.LUT R129, R16, R45, RZ, 0xc0, !PT ;  /* 0x0000002d10817212 */ /* 0x000fe200078ec0ff */
[C---:B-1----:R-:W-:Y:S06]  /*9b10*/  HMMA.16816.F32 R164, R4.reuse, R8, R164 ;  /* 0x0000000804a4723c */ /* 0x042fec00000018a4 */
[----:B------:R-:W-:Y:S01]  /*9b20*/  HMMA.16816.F32 R16, R4, R10, R156 ;  /* 0x0000000a0410723c */ /* 0x000fe2000000189c */
[----:B------:R-:W1:Y:S01]  /*9b30*/  LDSM.16.MT88.4 R8, [R188+0x11000] ;  /* 0x01100000bc08783b */ /* 0x000e620000004200 */
[----:B------:R-:W-:-:S02]  /*9b40*/  IMAD.MOV.U32 R55, RZ, RZ, R195 ;  /* 0x000000ffff377224 */ /* 0x000fc400078e00c3 */
[----:B------:R-:W-:Y:S01]  /*9b50*/  IMAD.MOV.U32 R37, RZ, RZ, R111 ;  /* 0x000000ffff257224 */ /* 0x000fe200078e006f */
[----:B------:R3:W-:Y:S01]  /*9b60*/  STG.E.U16 desc[UR28][R24.64+0x2], R63 ;  /* 0x0000023f18007986 */ /* 0x0007e2000c10151c */
[----:B------:R-:W-:Y:S02]  /*9b70*/  IMAD.MOV.U32 R38, RZ, RZ, R110 ;  /* 0x000000ffff267224 */ /* 0x000fe400078e006e */
[----:B------:R-:W-:Y:S02]  /*9b80*/  IMAD.MOV.U32 R39, RZ, RZ, R55 ;  /* 0x000000ffff277224 */ /* 0x000fe400078e0037 */
[----:B------:R-:W-:Y:S02]  /*9b90*/  IMAD.MOV.U32 R60, RZ, RZ, R193 ;  /* 0x000000ffff3c7224 */ /* 0x000fe400078e00c1 */
[----:B------:R-:W-:Y:S02]  /*9ba0*/  IMAD.MOV.U32 R61, RZ, RZ, R190 ;  /* 0x000000ffff3d7224 */ /* 0x000fe400078e00be */
[----:B------:R-:W-:Y:S01]  /*9bb0*/  IMAD.MOV.U32 R62, RZ, RZ, R189 ;  /* 0x000000ffff3e7224 */ /* 0x000fe200078e00bd */
[C---:B--2---:R-:W-:Y:S06]  /*9bc0*/  HMMA.16816.F32 R156, R4.reuse, R12, R36 ;  /* 0x0000000c049c723c */ /* 0x044fec0000001824 */
[----:B------:R-:W-:Y:S01]  /*9bd0*/  HMMA.16816.F32 R36, R4, R14, R40 ;  /* 0x0000000e0424723c */ /* 0x000fe20000001828 */
[----:B------:R-:W2:Y:S01]  /*9be0*/  LDSM.16.MT88.4 R12, [R187+0x11000] ;  /* 0x01100000bb0c783b */ /* 0x000ea20000004200 */
[----:B---3--:R-:W-:-:S04]  /*9bf0*/  IMAD.MOV.U32 R63, RZ, RZ, R184 ;  /* 0x000000ffff3f7224 */ /* 0x008fc800078e00b8 */
[C---:B-1----:R-:W-:Y:S06]  /*9c00*/  HMMA.16816.F32 R148, R4.reuse, R8, R148 ;  /* 0x000000080494723c */ /* 0x042fec0000001894 */
[C---:B------:R-:W-:Y:S01]  /*9c10*/  HMMA.16816.F32 R40, R4.reuse, R10, R60 ;  /* 0x0000000a0428723c */ /* 0x040fe2000000183c */
[----:B------:R-:W1:Y:S05]  /*9c20*/  LDSM.16.MT88.4 R8, [R185+0x13000] ;  /* 0x01300000b908783b */ /* 0x000e6a0000004200 */
[C---:B--2---:R-:W-:Y:S06]  /*9c30*/  HMMA.16816.F32 R140, R4.reuse, R12, R140 ;  /* 0x0000000c048c723c */ /* 0x044fec000000188c */
[C---:B------:R-:W-:Y:S01]  /*9c40*/  HMMA.16816.F32 R44, R4.reuse, R14, R136 ;  /* 0x0000000e042c723c */ /* 0x040fe20000001888 */
[----:B------:R-:W2:Y:S05]  /*9c50*/  LDSM.16.MT88.4 R12, [R186+0x13000] ;  /* 0x01300000ba0c783b */ /* 0x000eaa0000004200 */
[C---:B-1----:R-:W-:Y:S06]  /*9c60*/  HMMA.16816.F32 R52, R4.reuse, R8, R112 ;  /* 0x000000080434723c */ /* 0x042fec0000001870 */
[----:B------:R-:W-:Y:S01]  /*9c70*/  HMMA.16816.F32 R60, R4, R10, R248 ;  /* 0x0000000a043c723c */ /* 0x000fe200000018f8 */
[----:B------:R-:W1:Y:S01]  /*9c80*/  LDSM.16.MT88.4 R8, [R188+0x13000] ;  /* 0x01300000bc08783b */ /* 0x000e620000004200 */
[----:B------:R-:W-:-:S02]  /*9c90*/  IMAD.MOV.U32 R105, RZ, RZ, R71 ;  /* 0x000000ffff697224 */ /* 0x000fc400078e0047 */
[----:B------:R-:W-:Y:S02]  /*9ca0*/  IMAD.MOV.U32 R71, RZ, RZ, R199 ;  /* 0x000000ffff477224 */ /* 0x000fe400078e00c7 */
[----:B------:R-:W-:Y:S01]  /*9cb0*/  IMAD.MOV.U32 R96, RZ, RZ, R105 ;  /* 0x000000ffff607224 */ /* 0x000fe200078e0069 */
[----:B------:R-:W-:Y:S01]  /*9cc0*/  STG.E.U16 desc[UR28][R24.64], R97 ;  /* 0x0000006118007986 */ /* 0x000fe2000c10151c */
[----:B------:R-:W-:Y:S02]  /*9cd0*/  IMAD.MOV.U32 R105, RZ, RZ, R70 ;  /* 0x000000ffff697224 */ /* 0x000fe400078e0046 */
[----:B------:R-:W-:Y:S01]  /*9ce0*/  IMAD.MOV.U32 R70, RZ, RZ, R71 ;  /* 0x000000ffff467224 */ /* 0x000fe200078e0047 */
[----:B------:R3:W5:Y:S01]  /*9cf0*/  LDL.LU R199, [R1+0x10c] ;  /* 0x00010c0001c77983 */ /* 0x0007620000300800 */
[----:B------:R-:W-:Y:S02]  /*9d00*/  IMAD.MOV.U32 R71, RZ, RZ, R198 ;  /* 0x000000ffff477224 */ /* 0x000fe400078e00c6 */
[----:B------:R-:W-:Y:S01]  /*9d10*/  IMAD.MOV.U32 R250, RZ, RZ, R74 ;  /* 0x000000fffffa7224 */ /* 0x000fe200078e004a */
[----:B--2---:R-:W-:Y:S01]  /*9d20*/  HMMA.16816.F32 R64, R4, R12, R64 ;  /* 0x0000000c0440723c */ /* 0x004fe20000001840 */
[----:B------:R-:W-:-:S02]  /*9d30*/  IMAD.MOV.U32 R249, RZ, RZ, R75 ;  /* 0x000000fffff97224 */ /* 0x000fc400078e004b */
[----:B------:R-:W-:Y:S02]  /*9d40*/  IMAD.MOV.U32 R35, RZ, RZ, R72 ;  /* 0x000000ffff237224 */ /* 0x000fe400078e0048 */
[----:B------:R-:W-:Y:S01]  /*9d50*/  IMAD.MOV.U32 R248, RZ, RZ, R73 ;  /* 0x000000fffff87224 */ /* 0x000fe200078e0049 */
[C---:B------:R-:W-:Y:S01]  /*9d60*/  HMMA.16816.F32 R68, R4.reuse, R14, R68 ;  /* 0x0000000e0444723c */ /* 0x040fe20000001844 */
[----:B------:R-:W2:Y:S05]  /*9d70*/  LDSM.16.MT88.4 R12, [R187+0x13000] ;  /* 0x01300000bb0c783b */ /* 0x000eaa0000004200 */
[----:B-1----:R-:W-:Y:S01]  /*9d80*/  HMMA.16816.F32 R76, R4, R10, R76 ;  /* 0x0000000a044c723c */ /* 0x002fe2000000184c */
[----:B------:R-:W-:Y:S01]  /*9d90*/  STG.E.U16 desc[UR28][R32.64+0x2], R99 ;  /* 0x0000026320007986 */ /* 0x000fe2000c10151c */
[----:B------:R-:W-:-:S02]  /*9da0*/  IMAD.MOV.U32 R138, RZ, RZ, R98 ;  /* 0x000000ffff8a7224 */ /* 0x000fc400078e0062 */
[----:B------:R-:W-:Y:S01]  /*9db0*/  IMAD.MOV.U32 R137, RZ, RZ, R96 ;  /* 0x000000ffff897224 */ /* 0x000fe200078e0060 */
[----:B------:R3:W5:Y:S01]  /*9dc0*/  LDL.LU R198, [R1+0x108] ;  /* 0x0001080001c67983 */ /* 0x0007620000300800 */
[----:B------:R-:W-:Y:S03]  /*9dd0*/  HMMA.16816.F32 R72, R4, R8, R84 ;  /* 0x000000080448723c */ /* 0x000fe60000001854 */
[----:B------:R-:W1:Y:S04]  /*9de0*/  LDSM.16.MT88.4 R8, [R185+0x15000] ;  /* 0x01500000b908783b */ /* 0x000e680000004200 */
[----:B------:R3:W5:Y:S01]  /*9df0*/  LDL.LU R197, [R1+0x104] ;  /* 0x0001040001c57983 */ /* 0x0007620000300800 */
[----:B------:R-:W-:-:S03]  /*9e00*/  IMAD.MOV.U32 R251, RZ, RZ, R107 ;  /* 0x000000fffffb7224 */ /* 0x000fc600078e006b */
[----:B------:R3:W5:Y:S01]  /*9e10*/  LDL.LU R196, [R1+0x100] ;  /* 0x0001000001c47983 */ /* 0x0007620000300800 */
[C---:B--2---:R-:W-:Y:S03]  /*9e20*/  HMMA.16816.F32 R84, R4.reuse, R12, R244 ;  /* 0x0000000c0454723c */ /* 0x044fe600000018f4 */
[----:B------:R3:W5:Y:S01]  /*9e30*/  LDL.LU R195, [R1+0xfc] ;  /* 0x0000fc0001c37983 */ /* 0x0007620000300800 */
[----:B------:R-:W-:Y:S02]  /*9e40*/  IMAD.MOV.U32 R27, RZ, RZ, R106 ;  /* 0x000000ffff1b7224 */ /* 0x000fe400078e006a */
[----:B------:R-:W-:Y:S01]  /*9e50*/  IMAD.MOV.U32 R136, RZ, RZ, R105 ;  /* 0x000000ffff887224 */ /* 0x000fe200078e0069 */
[----:B------:R3:W5:Y:S01]  /*9e60*/  LDL.LU R194, [R1+0xf8] ;  /* 0x0000f80001c27983 */ /* 0x0007620000300800 */
[C---:B------:R-:W-:Y:S03]  /*9e70*/  HMMA.16816.F32 R88, R4.reuse, R14, R88 ;  /* 0x0000000e0458723c */ /* 0x040fe60000001858 */
[----:B------:R-:W2:Y:S03]  /*9e80*/  LDSM.16.MT88.4 R12, [R186+0x15000] ;  /* 0x01500000ba0c783b */ /* 0x000ea60000004200 */
[C---:B-1----:R-:W-:Y:S01]  /*9e90*/  HMMA.16816.F32 R92, R4.reuse, R8, R92 ;  /* 0x00000008045c723c */ /* 0x042fe2000000185c */
[----:B------:R3:W5:Y:S05]  /*9ea0*/  LDL.LU R193, [R1+0xf4] ;  /* 0x0000f40001c17983 */ /* 0x00076a0000300800 */
[----:B------:R-:W-:Y:S01]  /*9eb0*/  HMMA.16816.F32 R96, R4, R10, R224 ;  /* 0x0000000a0460723c */ /* 0x000fe200000018e0 */
[----:B------:R-:W1:Y:S01]  /*9ec0*/  LDSM.16.MT88.4 R8, [R188+0x15000] ;  /* 0x01500000bc08783b */ /* 0x000e620000004200 */
[----:B------:R-:W-:-:S02]  /*9ed0*/  IMAD.MOV.U32 R34, RZ, RZ, R102 ;  /* 0x000000ffff227224 */ /* 0x000fc400078e0066 */
[----:B------:R-:W-:Y:S01]  /*9ee0*/  IMAD.MOV.U32 R246, RZ, RZ, R103 ;  /* 0x000000fffff67224 */ /* 0x000fe200078e0067 */
[----:B------:R4:W-:Y:S01]  /*9ef0*/  STG.E.U16 desc[UR28][R32.64], R104 ;  /* 0x0000006820007986 */ /* 0x0009e2000c10151c */
[----:B------:R-:W-:Y:S02]  /*9f00*/  IMAD.MOV.U32 R245, RZ, RZ, R100 ;  /* 0x000000fffff57224 */ /* 0x000fe400078e0064 */
[----:B------:R-:W-:Y:S01]  /*9f10*/  IMAD.MOV.U32 R244, RZ, RZ, R101 ;  /* 0x000000fffff47224 */ /* 0x000fe200078e0065 */
[----:B------:R3:W5:Y:S01]  /*9f20*/  LDL.LU R190, [R1+0xf0] ;  /* 0x0000f00001be7983 */ /* 0x0007620000300800 */
[----:B------:R-:W-:Y:S02]  /*9f30*/  IMAD.MOV.U32 R247, RZ, RZ, R109 ;  /* 0x000000fffff77224 */ /* 0x000fe400078e006d */
[----:B------:R-:W-:Y:S01]  /*9f40*/  IMAD.MOV.U32 R26, RZ, RZ, R108 ;  /* 0x000000ffff1a7224 */ /* 0x000fe200078e006c */
[----:B------:R3:W5:Y:S01]  /*9f50*/  LDL.LU R189, [R1+0xec] ;  /* 0x0000ec0001bd7983 */ /* 0x0007620000300800 */
[C---:B--2---:R-:W-:Y:S03]  /*9f60*/  HMMA.16816.F32 R100, R4.reuse, R12, R232 ;  /* 0x0000000c0464723c */ /* 0x044fe600000018e8 */
[----:B------:R3:W5:Y:S03]  /*9f70*/  LDL.LU R184, [R1+0xe8] ;  /* 0x0000e80001b87983 */ /* 0x0007660000300800 */
[----:B----4-:R-:W-:Y:S01]  /*9f80*/  HMMA.16816.F32 R104, R4, R14, R160 ;  /* 0x0000000e0468723c */ /* 0x010fe200000018a0 */
[----:B------:R-:W2:Y:S01]  /*9f90*/  LDSM.16.MT88.4 R12, [R187+0x15000] ;  /* 0x01500000bb0c783b */ /* 0x000ea20000004200 */
[----:B------:R-:W-:-:S03]  /*9fa0*/  IMAD.MOV.U32 R0, RZ, RZ, R136 ;  /* 0x000000ffff007224 */ /* 0x000fc600078e0088 */
[----:B------:R-:W-:Y:S01]  /*9fb0*/  LDSM.16.MT88.4 R160, [R185+0x11800] ;  /* 0x01180000b9a0783b */ /* 0x000fe20000004200 */
[C---:B-1----:R-:W-:Y:S03]  /*9fc0*/  HMMA.16816.F32 R108, R4.reuse, R8, R152 ;  /* 0x00000008046c723c */ /* 0x042fe60000001898 */
[----:B------:R-:W-:Y:S03]  /*9fd0*/  LDSM.16.MT88.4 R152, [R186+0x11800] ;  /* 0x01180000ba98783b */ /* 0x000fe60000004200 */
[C---:B------:R-:W-:Y:S01]  /*9fe0*/  HMMA.16816.F32 R112, R4.reuse, R10, R144 ;  /* 0x0000000a0470723c */ /* 0x040fe20000001890 */
[----:B------:R-:W1:Y:S04]  /*9ff0*/  LDSM.16.MT88.4 R8, [R185+0x17000] ;  /* 0x01700000b908783b */ /* 0x000e680000004200 */
[----:B------:R-:W-:Y:S01]  /*a000*/  LDSM.16.MT88.4 R144, [R188+0x11800] ;  /* 0x01180000bc90783b */ /* 0x000fe20000004200 */
[C---:B--2---:R-:W-:Y:S06]  /*a010*/  HMMA.16816.F32 R120, R4.reuse, R12, R120 ;  /* 0x0000000c0478723c */ /* 0x044fec0000001878 */
[C---:B------:R-:W-:Y:S01]  /*a020*/  HMMA.16816.F32 R124, R4.reuse, R14, R124 ;  /* 0x0000000e047c723c */ /* 0x040fe2000000187c */
[----:B------:R-:W2:Y:S05]  /*a030*/  LDSM.16.MT88.4 R12, [R186+0x17000] ;  /* 0x01700000ba0c783b */ /* 0x000eaa0000004200 */
[C---:B-1----:R-:W-:Y:S06]  /*a040*/  HMMA.16816.F32 R180, R4.reuse, R8, R180 ;  /* 0x0000000804b4723c */ /* 0x042fec00000018b4 */
[C---:B------:R-:W-:Y:S01]  /*a050*/  HMMA.16816.F32 R216, R4.reuse, R10, R216 ;  /* 0x0000000a04d8723c */ /* 0x040fe200000018d8 */
[----:B------:R-:W1:Y:S05]  /*a060*/  LDSM.16.MT88.4 R8, [R188+0x17000] ;  /* 0x01700000bc08783b */ /* 0x000e6a0000004200 */
[C---:B--2---:R-:W-:Y:S06]  /*a070*/  HMMA.16816.F32 R232, R4.reuse, R12, R116 ;  /* 0x0000000c04e8723c */ /* 0x044fec0000001874 */
[C---:B------:R-:W-:Y:S01]  /*a080*/  HMMA.16816.F32 R224, R4.reuse, R14, R80 ;  /* 0x0000000e04e0723c */ /* 0x040fe20000001850 */
[----:B------:R-:W-:Y:S05]  /*a090*/  LDSM.16.MT88.4 R80, [R186+0x15800] ;  /* 0x01580000ba50783b */ /* 0x000fea0000004200 */
[C---:B-1----:R-:W-:Y:S01]  /*a0a0*/  HMMA.16816.F32 R116, R4.reuse, R8, R56 ;  /* 0x000000080474723c */ /* 0x042fe20000001838 */
[----:B------:R-:W-:Y:S05]  /*a0b0*/  LDSM.16.MT88.4 R56, [R188+0x13800] ;  /* 0x01380000bc38783b */ /* 0x000fea0000004200 */
[----:B------:R-:W-:Y:S01]  /*a0c0*/  HMMA.16816.F32 R12, R4, R10, R48 ;  /* 0x0000000a040c723c */ /* 0x000fe20000001830 */
[----:B------:R-:W1:Y:S04]  /*a0d0*/  LDSM.16.MT88.4 R8, [R187+0x17000] ;  /* 0x01700000bb08783b */ /* 0x000e680000004200 */
[----:B------:R-:W-:Y:S01]  /*a0e0*/  LDSM.16.MT88.4 R48, [R186+0x13800] ;  /* 0x01380000ba30783b */ /* 0x000fe20000004200 */
[C---:B------:R-:W-:Y:S06]  /*a0f0*/  HMMA.16816.F32 R148, R128.reuse, R144, R148 ;  /* 0x000000908094723c */ /* 0x040fec0000001894 */
[----:B------:R-:W-:Y:S01]  /*a100*/  HMMA.16816.F32 R144, R128, R146, R40 ;  /* 0x000000928090723c */ /* 0x000fe20000001828 */
[----:B------:R-:W2:Y:S05]  /*a110*/  LDSM.16.MT88.4 R40, [R185+0x13800] ;  /* 0x01380000b928783b */ /* 0x000eaa0000004200 */
[----:B-1----:R-:W-:Y:S07]  /*a120*/  HMMA.16816.F32 R28, R4, R8, R28 ;  /* 0x00000008041c723c */ /* 0x002fee000000181c */
[----:B------:R-:W-:-:S02]  /*a130*/  IMAD.MOV.U32 R9, RZ, RZ, R138 ;  /* 0x000000ffff097224 */ /* 0x000fc400078e008a */
[----:B------:R-:W-:Y:S02]  /*a140*/  IMAD.MOV.U32 R8, RZ, RZ, R137 ;  /* 0x000000ffff087224 */ /* 0x000fe400078e0089 */
[----:B------:R-:W1:Y:S01]  /*a150*/  LDSM.16.MT88.4 R136, [R187+0x11800] ;  /* 0x01180000bb88783b */ /* 0x000e620000004200 */
[C---:B------:R-:W-:Y:S06]  /*a160*/  HMMA.16816.F32 R156, R128.reuse, R152, R156 ;  /* 0x00000098809c723c */ /* 0x040fec000000189c */
[C---:B------:R-:W-:Y:S06]  /*a170*/  HMMA.16816.F32 R152, R128.reuse, R154, R36 ;  /* 0x0000009a8098723c */ /* 0x040fec0000001824 */
[C---:B--2---:R-:W-:Y:S06]  /*a180*/  HMMA.16816.F32 R36, R128.reuse, R40, R52 ;  /* 0x000000288024723c */ /* 0x044fec0000001834 */
[C---:B------:R-:W-:Y:S01]  /*a190*/  HMMA.16816.F32 R52, R128.reuse, R56, R72 ;  /* 0x000000388034723c */ /* 0x040fe20000001848 */
[----:B------:R-:W2:Y:S05]  /*a1a0*/  LDSM.16.MT88.4 R72, [R185+0x15800] ;  /* 0x01580000b948783b */ /* 0x000eaa0000004200 */
[C---:B-1----:R-:W-:Y:S06]  /*a1b0*/  HMMA.16816.F32 R140, R128.reuse, R136, R140 ;  /* 0x00000088808c723c */ /* 0x042fec000000188c */
        /* <DEDUP_REMOVED lines=8> */
[C---:B-1----:R-:W-:Y:S06]  /*a240*/  HMMA.16816.F32 R60, R128.reuse, R64, R84 ;  /* 0x00000040803c723c */ /* 0x042fec0000001854 */
[----:B------:R-:W-:Y:S01]  /*a250*/  HMMA.16816.F32 R64, R128, R66, R88 ;  /* 0x000000428040723c */ /* 0x000fe20000001858 */
[----:B------:R-:W1:Y:S05]  /*a260*/  LDSM.16.MT88.4 R88, [R188+0x15800] ;  /* 0x01580000bc58783b */ /* 0x000e6a0000004200 */
[----:B------:R-:W-:Y:S01]  /*a270*/  HMMA.16816.F32 R20, R4, R10, R20 ;  /* 0x0000000a0414723c */ /* 0x000fe20000001814 */
[----:B------:R-:W4:Y:S05]  /*a280*/  LDSM.16.MT88.4 R4, [R187+0x17800] ;  /* 0x01780000bb04783b */ /* 0x000f2a0000004200 */
[C---:B------:R-:W-:Y:S06]  /*a290*/  HMMA.16816.F32 R56, R128.reuse, R58, R76 ;  /* 0x0000003a8038723c */ /* 0x040fec000000184c */
[C---:B------:R-:W-:Y:S06]  /*a2a0*/  HMMA.16816.F32 R76, R128.reuse, R80, R100 ;  /* 0x00000050804c723c */ /* 0x040fec0000001864 */
[C---:B------:R-:W-:Y:S01]  /*a2b0*/  HMMA.16816.F32 R80, R128.reuse, R82, R104 ;  /* 0x000000528050723c */ /* 0x040fe20000001868 */
[----:B------:R-:W3:Y:S05]  /*a2c0*/  LDSM.16.MT88.4 R104, [R185+0x17800] ;  /* 0x01780000b968783b */ /* 0x000eea0000004200 */
[C---:B--2---:R-:W-:Y:S01]  /*a2d0*/  HMMA.16816.F32 R92, R128.reuse, R96, R120 ;  /* 0x00000060805c723c */ /* 0x044fe20000001878 */
[----:B------:R-:W-:Y:S05]  /*a2e0*/  LDSM.16.MT88.4 R120, [R188+0x17800] ;  /* 0x01780000bc78783b */ /* 0x000fea0000004200 */
[C---:B-1----:R-:W-:Y:S06]  /*a2f0*/  HMMA.16816.F32 R84, R128.reuse, R88, R108 ;  /* 0x000000588054723c */ /* 0x042fec000000186c */
[----:B------:R-:W-:Y:S01]  /*a300*/  HMMA.16816.F32 R88, R128, R90, R112 ;  /* 0x0000005a8058723c */ /* 0x000fe20000001870 */
[----:B------:R-:W1:Y:S01]  /*a310*/  LDSM.16.MT88.4 R112, [R186+0x17800] ;  /* 0x01780000ba70783b */ /* 0x000e620000004200 */
[----:B------:R-:W-:-:S03]  /*a320*/  FADD.FTZ R0, R0, R240 ;  /* 0x000000f000007221 */ /* 0x000fc60000010000 */
[----:B------:R2:W-:Y:S01]  /*a330*/  STG.E.U16 desc[UR28][R24.64+0x10], R239 ;  /* 0x000010ef18007986 */ /* 0x0005e2000c10151c */
[C---:B------:R-:W-:Y:S03]  /*a340*/  HMMA.16816.F32 R96, R128.reuse, R98, R124 ;  /* 0x000000628060723c */ /* 0x040fe6000000187c */
[----:B------:R2:W-:Y:S03]  /*a350*/  STG.E.U16 desc[UR28][R24.64+0x12], R238 ;  /* 0x000012ee18007986 */ /* 0x0005e6000c10151c */
[----:B----4-:R-:W-:Y:S01]  /*a360*/  HMMA.16816.F32 R124, R128, R4, R28 ;  /* 0x00000004807c723c */ /* 0x010fe2000000181c */
[----:B------:R2:W-:Y:S04]  /*a370*/  STG.E.U16 desc[UR28][R32.64+0x10], R237 ;  /* 0x000010ed20007986 */ /* 0x0005e8000c10151c */
[----:B------:R2:W-:Y:S02]  /*a380*/  STG.E.U16 desc[UR28][R32.64+0x12], R236 ;  /* 0x000012ec20007986 */ /* 0x0005e4000c10151c */
[----:B------:R-:W-:-:S02]  /*a390*/  FADD.FTZ R4, R8, R241 ;  /* 0x000000f108047221 */ /* 0x000fc40000010000 */
[----:B------:R2:W-:Y:S01]  /*a3a0*/  STG.E.U16 desc[UR28][R24.64+0x20], R231 ;  /* 0x000020e718007986 */ /* 0x0005e2000c10151c */
[----:B------:R-:W-:-:S03]  /*a3b0*/  FADD.FTZ R0, R9, R0 ;  /* 0x0000000009007221 */ /* 0x000fc60000010000 */
[----:B------:R2:W-:Y:S01]  /*a3c0*/  STG.E.U16 desc[UR28][R24.64+0x22], R230 ;  /* 0x000022e618007986 */ /* 0x0005e2000c10151c */
[----:B------:R-:W-:-:S03]  /*a3d0*/  FADD.FTZ R4, R244, R4 ;  /* 0x00000004f4047221 */ /* 0x000fc60000010000 */
[----:B------:R2:W-:Y:S04]  /*a3e0*/  STG.E.U16 desc[UR28][R32.64+0x20], R229 ;  /* 0x000020e520007986 */ /* 0x0005e8000c10151c */
[----:B------:R2:W-:Y:S04]  /*a3f0*/  STG.E.U16 desc[UR28][R32.64+0x22], R215 ;  /* 0x000022d720007986 */ /* 0x0005e8000c10151c */
[----:B------:R2:W-:Y:S04]  /*a400*/  STG.E.U16 desc[UR28][R24.64+0x30], R228 ;  /* 0x000030e418007986 */ /* 0x0005e8000c10151c */
[----:B------:R2:W-:Y:S04]  /*a410*/  STG.E.U16 desc[UR28][R24.64+0x32], R214 ;  /* 0x000032d618007986 */ /* 0x0005e8000c10151c */
[----:B------:R2:W-:Y:S04]  /*a420*/  STG.E.U16 desc[UR28][R32.64+0x30], R192 ;  /* 0x000030c020007986 */ /* 0x0005e8000c10151c */
        /* <DEDUP_REMOVED lines=29> */
[----:B------:R-:W-:-:S05]  /*a600*/  FADD.FTZ R0, R243, R0 ;  /* 0x00000000f3007221 */ /* 0x000fca0000010000 */
[C---:B------:R-:W-:Y:S06]  /*a610*/  HMMA.16816.F32 R104, R128.reuse, R106, R216 ;  /* 0x0000006a8068723c */ /* 0x040fec00000018d8 */
[----:B-1----:R-:W-:Y:S01]  /*a620*/  HMMA.16816.F32 R108, R128, R112, R232 ;  /* 0x00000070806c723c */ /* 0x002fe200000018e8 */
[----:B------:R-:W-:Y:S01]  /*a630*/  IADD3 R216, P1, R24, -0x80, RZ ;  /* 0xffffff8018d87810 */ /* 0x000fe20007f3e0ff */
[----:B------:R-:W-:-:S04]  /*a640*/  FADD.FTZ R218, R35, R4 ;  /* 0x0000000423da7221 */ /* 0x000fc80000010000 */
[----:B------:R-:W-:Y:S01]  /*a650*/  HMMA.16816.F32 R116, R128, R120, R116 ;  /* 0x000000788074723c */ /* 0x000fe20000001874 */
[----:B------:R-:W-:Y:S01]  /*a660*/  FADD.FTZ R232, R242, R0 ;  /* 0x00000000f2e87221 */ /* 0x000fe20000010000 */
[----:B------:R-:W-:-:S04]  /*a670*/  FADD.FTZ R218, R252, R218 ;  /* 0x000000dafcda7221 */ /* 0x000fc80000010000 */
[----:B------:R-:W-:Y:S01]  /*a680*/  HMMA.16816.F32 R160, R128, R162, R16 ;  /* 0x000000a280a0723c */ /* 0x000fe20000001810 */
[----:B------:R-:W-:-:S05]  /*a690*/  IADD3.X R217, R25, -0x1, RZ, P1, !PT ;  /* 0xffffffff19d97810 */ /* 0x000fca0000ffe4ff */
[C---:B------:R-:W-:Y:S06]  /*a6a0*/  HMMA.16816.F32 R112, R128.reuse, R114, R224 ;  /* 0x000000728070723c */ /* 0x040fec00000018e0 */
[C---:B------:R-:W-:Y:S06]  /*a6b0*/  HMMA.16816.F32 R120, R128.reuse, R122, R12 ;  /* 0x0000007a8078723c */ /* 0x040fec000000180c */
[----:B------:R-:W-:Y:S01]  /*a6c0*/  HMMA.16816.F32 R128, R128, R6, R20 ;  /* 0x000000068080723c */ /* 0x000fe20000001814 */
[----:B------:R-:W-:-:S08]  /*a6d0*/  NOP ;  /* 0x0000000000007918 */ /* 0x000fd00000000000 */
[----:B--2---:R-:W-:-:S15]  /*a6e0*/  @!P0 BRA `(.L_x_1318) ;  /* 0x0000007c00d88947 */ /* 0x004fde0003800000 */
        /* <DEDUP_REMOVED lines=11> */
[----:B------:R-:W1:Y:S02]  /*a7a0*/  S2R R219, SR_TID.X ;  /* 0x0000000000db7919 */ /* 0x000e640000002100 */
[----:B-1----:R-:W-:-:S04]  /*a7b0*/  SHF.R.S32.HI R0, RZ, 0x1f, R4 ;  /* 0x0000001fff007819 */ /* 0x002fc80000011404 */
[----:B------:R-:W-:Y:S01]  /*a7c0*/  LEA.HI R0, R0, R4, RZ, 0x3 ;  /* 0x0000000400007211 */ /* 0x000fe200078f18ff */
[----:B------:R-:W-:-:S03]  /*a7d0*/  IMAD.SHL.U32 R219, R219, 0x2, RZ ;  /* 0x00000002dbdb7824 */ /* 0x000fc600078e00ff */
[----:B------:R-:W-:Y:S02]  /*a7e0*/  LOP3.LUT R0, R0, 0xfffffff8, RZ, 0xc0, !PT ;  /* 0xfffffff800007812 */ /* 0x000fe400078ec0ff */
[----:B------:R-:W-:-:S03]  /*a7f0*/  LOP3.LUT R219, R219, 0x6, RZ, 0xc0, !PT ;  /* 0x00000006dbdb7812 */ /* 0x000fc600078ec0ff */
        /* <DEDUP_REMOVED lines=40> */
[----:B------:R-:W-:Y:S02]  /*aa80*/  @P4 STS.128 [R213+0x14000], RZ ;  /* 0x014000ffd5004388 */ /* 0x000fe40000000c00 */
[----:B------:R-:W2:Y:S01]  /*aa90*/  @!P3 LDC.64 R22, c[0x0][0x220] ;  /* 0x00008800ff16bb82 */ /* 0x000ea20000000a00 */
[C---:B-1----:R-:W-:Y:S01]  /*aaa0*/  @!P3 LEA R10, P0, R4.reuse, R10, 0x1 ;  /* 0x0000000a040ab211 */ /* 0x042fe200078008ff */
[----:B------:R-:W-:Y:S01]  /*aab0*/  @!PT LDS RZ, [RZ] ;  /* 0x00000000fffff984 */ /* 0x000fe20000000800 */
[----:B------:R-:W-:Y:S01]  /*aac0*/  @!PT LDS RZ, [RZ] ;  /* 0x00000000fffff984 */ /* 0x000fe20000000800 */
[----:B------:R-:W-:Y:S01]  /*aad0*/  @!PT LDS RZ, [RZ] ;  /* 0x00000000fffff984 */ /* 0x000fe20000000800 */
[----:B------:R2:W-:Y:S03]  /*aae0*/  @!P4 LDGSTS.E.BYPASS.LTC128B.128 [R213+0x14000], desc[UR28][R12.64+0x100] ;  /* 0x140001000cd5cfae */ /* 0x0005e6000b901d5c */
[----:B------:R-:W-:Y:S01]  /*aaf0*/  @!P3 LEA.HI.X R11, R4, R11, R0, 0x1, P0 ;  /* 0x0000000b040bb211 */ /* 0x000fe200000f0c00 */
[----:B------:R-:W-:Y:S01]  /*ab00*/  @P3 STS.128 [R213+0x16000], RZ ;  /* 0x016000ffd5003388 */ /* 0x000fe20000000c00 */
[----:B------:R-:W-:Y:S01]  /*ab10*/  IADD3.X R4, R0, UR27, RZ, P1, !PT ;  /* 0x0000001b00047c10 */ /* 0x000fe20008ffe4ff */
[----:B------:R-:W1:Y:S01]  /*ab20*/  @!P5 LDC.64 R18, c[0x0][0x220] ;  /* 0x00008800ff12db82 */ /* 0x000e620000000a00 */
[C---:B----4-:R-:W-:Y:S01]  /*ab30*/  @!P6 LEA R6, P0, R5.reuse, R14, 0x1 ;  /* 0x0000000e0506e211 */ /* 0x050fe200078008ff */
[----:B------:R-:W-:Y:S01]  /*ab40*/  @!PT LDS RZ, [RZ] ;  /* 0x00000000fffff984 */ /* 0x000fe20000000800 */
[----:B------:R-:W-:Y:S01]  /*ab50*/  @!PT LDS RZ, [RZ] ;  /* 0x00000000fffff984 */ /* 0x000fe20000000800 */
[----:B------:R-:W-:Y:S01]  /*ab60*/  @!PT LDS RZ, [RZ] ;  /* 0x00000000fffff984 */ /* 0x000fe20000000800 */
[----:B------:R4:W-:Y:S01]  /*ab70*/  @!P3 LDGSTS.E.BYPASS.LTC128B.128 [R213+0x16000], desc[UR28][R10.64+0x180] ;  /* 0x160001800ad5bfae */ /* 0x0009e2000b901d5c */
[----:B------:R-:W-:-:S02]  /*ab80*/  IADD3 R0, P1, R5, UR39, RZ ;  /* 0x0000002705007c10 */ /* 0x000fc4000ff3e0ff */
[C---:B------:R-:W-:Y:S01]  /*ab90*/  @!P6 LEA.HI.X R7, R5.reuse, R15, R4, 0x1, P0 ;  /* 0x0000000f0507e211 */ /* 0x040fe200000f0c04 */
[----:B------:R-:W-:Y:S02]  /*aba0*/  @P6 STS.128 [R213+0x10800], RZ ;  /* 0x010800ffd5006388 */ /* 0x000fe40000000c00 */
[----:B------:R-:W1:Y:S02]  /*abb0*/  @!P3 LDC.64 R28, c[0x0][0x220] ;  /* 0x00008800ff1cbb82 */ /* 0x000e640000000a00 */
[----:B------:R-:W-:Y:S01]  /*abc0*/  @!PT LDS RZ, [RZ] ;  /* 0x00000000fffff984 */ /* 0x000fe20000000800 */
[----:B------:R-:W-:Y:S01]  /*abd0*/  @!PT LDS RZ, [RZ] ;  /* 0x00000000fffff984 */ /* 0x000fe20000000800 */
[----:B------:R-:W-:Y:S01]  /*abe0*/  @!PT LDS RZ, [RZ] ;  /* 0x00000000fffff984 */ /* 0x000fe20000000800 */
[----:B------:R4:W-:Y:S01]  /*abf0*/  @!P6 LDGSTS.E.BYPASS.LTC128B.128 [R213+0x10800], desc[UR28][R6.64] ;  /* 0x1080000006d5efae */ /* 0x0009e2000b901d5c */
[----:B---3--:R-:W-:-:S03]  /*ac00*/  @!P5 LEA R8, P0, R5, R16, 0x1 ;  /* 0x000000100508d211 */ /* 0x008fc600078008ff */
[----:B------:R-:W-:Y:S01]  /*ac10*/  @P5 STS.128 [R213+0x12800], RZ ;  /* 0x012800ffd5005388 */ /* 0x000fe20000000c00 */
[C-C-:B------:R-:W-:Y:S02]  /*ac20*/  @!P5 LEA.HI.X R9, R5.reuse, R17, R4.reuse, 0x1, P0 ;  /* 0x000000110509d211 */ /* 0x140fe400000f0c04 */
[----:B------:R-:W3:Y:S01]  /*ac30*/  @!P4 LDC.64 R16, c[0x0][0x220] ;  /* 0x00008800ff10cb82 */ /* 0x000ee20000000a00 */
[C---:B--2---:R-:W-:Y:S02]  /*ac40*/  @!P4 LEA R12, P0, R5.reuse, R26, 0x1 ;  /* 0x0000001a050cc211 */ /* 0x044fe400078008ff */
[----:B------:R-:W-:Y:S01]  /*ac50*/  @!PT LDS RZ, [RZ] ;  /* 0x00000000fffff984 */ /* 0x000fe20000000800 */
[----:B------:R-:W-:Y:S01]  /*ac60*/  @!PT LDS RZ, [RZ] ;  /* 0x00000000fffff984 */ /* 0x000fe20000000800 */
[----:B------:R-:W-:Y:S01]  /*ac70*/  @!PT LDS RZ, [RZ] ;  /* 0x00000000fffff984 */ /* 0x000fe20000000800 */
[----:B------:R1:W-:Y:S02]  /*ac80*/  @!P5 LDGSTS.E.BYPASS.LTC128B.128 [R213+0x12800], desc[UR28][R8.64+0x80] ;  /* 0x1280008008d5dfae */ /* 0x0003e4000b901d5c */
[C---:B------:R-:W-:Y:S02]  /*ac90*/  @!P4 LEA.HI.X R13, R5.reuse, R27, R4, 0x1, P0 ;  /* 0x0000001b050dc211 */ /* 0x040fe400000f0c04 */
[----:B------:R-:W-:Y:S01]  /*aca0*/  @P4 STS.128 [R213+0x14800], RZ ;  /* 0x014800ffd5004388 */ /* 0x000fe20000000c00 */
[----:B------:R-:W2:Y:S01]  /*acb0*/  @!P3 LDC.64 R26, c[0x0][0x220] ;  /* 0x00008800ff1abb82 */ /* 0x000ea20000000a00 */
[----:B----4-:R-:W-:-:S02]  /*acc0*/  @!P3 LEA R10, P0, R5, R22, 0x1 ;  /* 0x00000016050ab211 */ /* 0x010fc400078008ff */
[----:B------:R-:W-:Y:S01]  /*acd0*/  @!PT LDS RZ, [RZ] ;  /* 0x00000000fffff984 */ /* 0x000fe20000000800 */
[----:B------:R-:W-:Y:S01]  /*ace0*/  @!PT LDS RZ, [RZ] ;  /* 0x00000000fffff984 */ /* 0x000fe20000000800 */
[----:B------:R-:W-:Y:S01]  /*acf0*/  @!PT LDS RZ, [RZ] ;  /* 0x00000000fffff984 */ /* 0x000fe20000000800 */
[----:B------:R-:W-:Y:S02]  /*ad00*/  @!P4 LDGSTS.E.BYPASS.LTC128B.128 [R213+0x14800], desc[UR28][R12.64+0x100] ;  /* 0x148001000cd5cfae */ /* 0x000fe4000b901d5c */
[----:B------:R-:W-:Y:S02]  /*ad10*/  @!P3 LEA.HI.X R11, R5, R23, R4, 0x1, P0 ;  /* 0x00000017050bb211 */ /* 0x000fe400000f0c04 */
[----:B------:R-:W-:Y:S01]  /*ad20*/  @P3 STS.128 [R213+0x16800], RZ ;  /* 0x016800ffd5003388 */ /* 0x000fe20000000c00 */
[----:B------:R-:W4:Y:S01]  /*ad30*/  @!P4 LDC.64 R22, c[0x0][0x220] ;  /* 0x00008800ff16cb82 */ /* 0x000f220000000a00 */
[----:B------:R-:W-:Y:S02]  /*ad40*/  IADD3.X R6, R4, UR27, RZ, P1, !PT ;  /* 0x0000001b04067c10 */ /* 0x000fe40008ffe4ff */
[----:B------:R-:W-:Y:S01]  /*ad50*/  @!PT LDS RZ, [RZ] ;  /* 0x00000000fffff984 */ /* 0x000fe20000000800 */
[----:B------:R-:W-:Y:S01]  /*ad60*/  @!PT LDS RZ, [RZ] ;  /* 0x00000000fffff984 */ /* 0x000fe20000000800 */
[----:B------:R-:W-:Y:S01]  /*ad70*/  @!PT LDS RZ, [RZ] ;  /* 0x00000000fffff984 */ /* 0x000fe20000000800 */
[----:B------:R3:W-:Y:S01]  /*ad80*/  @!P3 LDGSTS.E.BYPASS.LTC128B.128 [R213+0x16800], desc[UR28][R10.64+0x180] ;  /* 0x168001800ad5bfae */ /* 0x0007e2000b901d5c */
[----:B------:R-:W-:-:S03]  /*ad90*/  @!P6 LEA R14, P1, R0, R20, 0x1 ;  /* 0x00000014000ee211 */ /* 0x000fc600078208ff */
[----:B------:R-:W-:Y:S01]  /*ada0*/  @P6 STS.128 [R213+0x11000], RZ ;  /* 0x011000ffd5006388 */ /* 0x000fe20000000c00 */
[C-C-:B------:R-:W-:Y:S02]  /*adb0*/  @!P6 LEA.HI.X R15, R0.reuse, R21, R6.reuse, 0x1, P1 ;  /* 0x00000015000fe211 */ /* 0x140fe400008f0c06 */
[----:B------:R-:W4:Y:S01]  /*adc0*/  @!P5 LDC.64 R20, c[0x0][0x220] ;  /* 0x00008800ff14db82 */ /* 0x000f220000000a00 */
[C---:B------:R-:W-:Y:S02]  /*add0*/  IADD3 R4, P1, R0.reuse, UR39, RZ ;  /* 0x0000002700047c10 */ /* 0x040fe4000ff3e0ff */
[----:B------:R-:W-:Y:S01]  /*ade0*/  @!PT LDS RZ, [RZ] ;  /* 0x00000000fffff984 */ /* 0x000fe20000000800 */
[----:B------:R-:W-:Y:S01]  /*adf0*/  @!PT LDS RZ, [RZ] ;  /* 0x00000000fffff984 */ /* 0x000fe20000000800 */
[----:B------:R-:W-:Y:S01]  /*ae00*/  @!PT LDS RZ, [RZ] ;  /* 0x00000000fffff984 */ /* 0x000fe20000000800 */
[----:B------:R2:W-:Y:S01]  /*ae10*/  @!P6 LDGSTS.E.BYPASS.LTC128B.128 [R213+0x11000], desc[UR28][R14.64] ;  /* 0x110000000ed5efae */ /* 0x0005e2000b901d5c */
[----:B-1----:R-:W-:Y:S02]  /*ae20*/  @!P5 LEA R8, P0, R0, R18, 0x1 ;  /* 0x000000120008d211 */ /* 0x002fe400078008ff */
[----:B------:R-:W-:Y:S01]  /*ae30*/  IADD3.X R5, R6, UR27, RZ, P1, !PT ;  /* 0x0000001b06057c10 */ /* 0x000fe20008ffe4ff */
[----:B------:R-:W-:Y:S01]  /*ae40*/  @P5 STS.128 [R213+0x13000], RZ ;  /* 0x013000ffd5005388 */ /* 0x000fe20000000c00 */
[----:B------:R-:W-:-:S05]  /*ae50*/  @!P5 LEA.HI.X R9, R0, R19, R6, 0x1, P0 ;  /* 0x000000130009d211 */ /* 0x000fca00000f0c06 */
[----:B------:R-:W-:Y:S01]  /*ae60*/  @!PT LDS RZ, [RZ] ;  /* 0x00000000fffff984 */ /* 0x000fe20000000800 */
[----:B------:R-:W-:Y:S01]  /*ae70*/  @!PT LDS RZ, [RZ] ;  /* 0x00000000fffff984 */ /* 0x000fe20000000800 */
[----:B------:R-:W-:Y:S01]  /*ae80*/  @!PT LDS RZ, [RZ] ;  /* 0x00000000fffff984 */ /* 0x000fe20000000800 */
[----:B------:R4:W-:Y:S04]  /*ae90*/  @!P5 LDGSTS.E.BYPASS.LTC128B.128 [R213+0x13000], desc[UR28][R8.64+0x80] ;  /* 0x1300008008d5dfae */ /* 0x0009e8000b901d5c */
[----:B------:R-:W-:Y:S01]  /*aea0*/  @P4 STS.128 [R213+0x15000], RZ ;  /* 0x015000ffd5004388 */ /* 0x000fe20000000c00 */
[----:B---3--:R-:W-:-:S04]  /*aeb0*/  @!P4 LEA R10, P0, R0, R16, 0x1 ;  /* 0x00000010000ac211 */ /* 0x008fc800078008ff */
[C---:B------:R-:W-:Y:S02]  /*aec0*/  @!P4 LEA.HI.X R11, R0.reuse, R17, R6, 0x1, P0 ;  /* 0x00000011000bc211 */ /* 0x040fe400000f0c06 */
[----:B------:R-:W-:-:S03]  /*aed0*/  @!P3 LEA R12, P0, R0, R28, 0x1 ;  /* 0x0000001c000cb211 */ /* 0x000fc600078008ff */
[----:B------:R-:W-:Y:S01]  /*aee0*/  @!PT LDS RZ, [RZ] ;  /* 0x00000000fffff984 */ /* 0x000fe20000000800 */
[----:B------:R-:W-:Y:S01]  /*aef0*/  @!PT LDS RZ, [RZ] ;  /* 0x00000000fffff984 */ /* 0x000fe20000000800 */
[----:B------:R-:W-:Y:S01]  /*af00*/  @!PT LDS RZ, [RZ] ;  /* 0x00000000fffff984 */ /* 0x000fe20000000800 */
[----:B------:R1:W-:Y:S01]  /*af10*/  @!P4 LDGSTS.E.BYPASS.LTC128B.128 [R213+0x15000], desc[UR28][R10.64+0x100] ;  /* 0x150001000ad5cfae */ /* 0x0003e2000b901d5c */
[----:B--2---:R-:W-:Y:S02]  /*af20*/  @!P6 LEA R14, P1, R4, R30, 0x1 ;  /* 0x0000001e040ee211 */ /* 0x004fe400078208ff */
[----:B------:R-:W-:Y:S01]  /*af30*/  @!P3 LEA.HI.X R13, R0, R29, R6, 0x1, P0 ;  /* 0x0000001d000db211 */ /* 0x000fe200000f0c06 */
[----:B------:R-:W-:Y:S01]  /*af40*/  @P3 STS.128 [R213+0x17000], RZ ;  /* 0x017000ffd5003388 */ /* 0x000fe20000000c00 */
[C---:B------:R-:W-:Y:S01]  /*af50*/  @!P6 LEA.HI.X R15, R4.reuse, R31, R5, 0x1, P1 ;  /* 0x0000001f040fe211 */ /* 0x040fe200008f0c05 */
[----:B------:R-:W-:Y:S01]  /*af60*/  IMAD.U32 R0, RZ, RZ, UR34 ;  /* 0x00000022ff007e24 */ /* 0x000fe2000f8e00ff */
[----:B------:R-:W-:Y:S01]  /*af70*/  @!P3 LEA R6, P0, R4, R26, 0x1 ;  /* 0x0000001a0406b211 */ /* 0x000fe200078008ff */
[----:B------:R-:W-:Y:S01]  /*af80*/  @!PT LDS RZ, [RZ] ;  /* 0x00000000fffff984 */ /* 0x000fe20000000800 */
[----:B------:R-:W-:Y:S01]  /*af90*/  @!PT LDS RZ, [RZ] ;  /* 0x00000000fffff984 */ /* 0x000fe20000000800 */
[----:B------:R-:W-:Y:S01]  /*afa0*/  @!PT LDS RZ, [RZ] ;  /* 0x00000000fffff984 */ /* 0x000fe20000000800 */
[----:B------:R-:W-:Y:S02]  /*afb0*/  @!P3 LDGSTS.E.BYPASS.LTC128B.128 [R213+0x17000], desc[UR28][R12.64+0x180] ;  /* 0x170001800cd5bfae */ /* 0x000fe4000b901d5c */
[----:B------:R-:W-:Y:S01]  /*afc0*/  IMAD R0, R0, 0x40, R219 ;  /* 0x0000004000007824 */ /* 0x000fe200078e02db */
[C---:B----4-:R-:W-:Y:S01]  /*afd0*/  @!P4 LEA R8, P1, R4.reuse, R22, 0x1 ;  /* 0x000000160408c211 */ /* 0x050fe200078208ff */
[----:B------:R-:W-:Y:S01]  /*afe0*/  @P6 STS.128 [R213+0x11800], RZ ;  /* 0x011800ffd5006388 */ /* 0x000fe20000000c00 */
[----:B------:R-:W-:-:S02]  /*aff0*/  @!P3 LEA.HI.X R7, R4, R27, R5, 0x1, P0 ;  /* 0x0000001b0407b211 */ /* 0x000fc400000f0c05 */
[----:B------:R-:W-:Y:S01]  /*b000*/  @!P4 LEA.HI.X R9, R4, R23, R5, 0x1, P1 ;  /* 0x000000170409c211 */ /* 0x000fe200008f0c05 */
[----:B------:R-:W-:Y:S01]  /*b010*/  @!PT LDS RZ, [RZ] ;  /* 0x00000000fffff984 */ /* 0x000fe20000000800 */
[----:B------:R-:W-:Y:S01]  /*b020*/  @!PT LDS RZ, [RZ] ;  /* 0x00000000fffff984 */ /* 0x000fe20000000800 */
[----:B------:R-:W-:Y:S01]  /*b030*/  @!PT LDS RZ, [RZ] ;  /* 0x00000000fffff984 */ /* 0x000fe20000000800 */
[----:B------:R2:W-:Y:S01]  /*b040*/  @!P6 LDGSTS.E.BYPASS.LTC128B.128 [R213+0x11800], desc[UR28][R14.64] ;  /* 0x118000000ed5efae */ /* 0x0005e2000b901d5c */
[----:B------:R-:W-:-:S03]  /*b050*/  ISETP.GE.AND P0, PT, R0, R223, PT ;  /* 0x000000df0000720c */ /* 0x000fc60003f06270 */
[----:B------:R-:W-:Y:S01]  /*b060*/  @P5 STS.128 [R213+0x13800], RZ ;  /* 0x013800ffd5005388 */ /* 0x000fe20000000c00 */
[----:B------:R-:W-:Y:S02]  /*b070*/  ISETP.LT.OR P0, PT, R0, R221, P0 ;  /* 0x000000dd0000720c */ /* 0x000fe40000701670 */
[----:B-1----:R-:W-:-:S04]  /*b080*/  @!P5 LEA R10, P2, R4, R20, 0x1 ;  /* 0x00000014040ad211 */ /* 0x002fc800078408ff */
[----:B------:R-:W-:Y:S02]  /*b090*/  @!P5 LEA.HI.X R11, R4, R21, R5, 0x1, P2 ;  /* 0x00000015040bd211 */ /* 0x000fe400010f0c05 */
[----:B------:R-:W-:-:S03]  /*b0a0*/  ISETP.GE.AND P2, PT, R0, R222, PT ;  /* 0x000000de0000720c */ /* 0x000fc60003f46270 */
[----:B------:R-:W-:Y:S01]  /*b0b0*/  @!PT LDS RZ, [RZ] ;  /* 0x00000000fffff984 */ /* 0x000fe20000000800 */
[----:B------:R-:W-:Y:S01]  /*b0c0*/  @!PT LDS RZ, [RZ] ;  /* 0x00000000fffff984 */ /* 0x000fe20000000800 */
[----:B------:R-:W-:Y:S01]  /*b0d0*/  @!PT LDS RZ, [RZ] ;  /* 0x00000000fffff984 */ /* 0x000fe20000000800 */
[----:B------:R-:W-:Y:S01]  /*b0e0*/  @!P5 LDGSTS.E.BYPASS.LTC128B.128 [R213+0x13800], desc[UR28][R10.64+0x80] ;  /* 0x138000800ad5dfae */ /* 0x000fe2000b901d5c */
[----:B------:R-:W-:-:S03]  /*b0f0*/  ISETP.LT.OR P2, PT, R0, R220, P2 ;  /* 0x000000dc0000720c */ /* 0x000fc60001741670 */
        /* <DEDUP_REMOVED lines=10> */
[----:B-----5:R-:W-:Y:S04]  /*b1a0*/  LDSM.16.M88.4 R20, [R184+0x8000] ;  /* 0x00800000b814783b */ /* 0x020fe80000000200 */
[----:B------:R-:W-:Y:S04]  /*b1b0*/  LDSM.16.M88.4 R16, [R184+0x8800] ;  /* 0x00880000b810783b */ /* 0x000fe80000000200 */
[----:B--2---:R-:W-:Y:S04]  /*b1c0*/  LDSM.16.M88.4 R12, [R184+0x9000] ;  /* 0x00900000b80c783b */ /* 0x004fe80000000200 */
[----:B------:R-:W-:Y:S04]  /*b1d0*/  LDSM.16.M88.4 R168, [R184+0x9800] ;  /* 0x00980000b8a8783b */ /* 0x000fe80000000200 */
[----:B-1----:R-:W-:Y:S04]  /*b1e0*/  LDSM.16.M88.4 R8, [R194] ;  /* 0x00000000c208783b */ /* 0x002fe80000000200 */
        /* <DEDUP_REMOVED lines=15> */
[----:B------:R-:W1:Y:S04]  /*b2e0*/  LDSM.16.M88.4 R4, [R196] ;  /* 0x00000000c404783b */ /* 0x000e680000000200 */
[----:B------:R-:W1:Y:S01]  /*b2f0*/  LDSM.16.M88.4 R168, [R190+0x8800] ;  /* 0x00880000bea8783b */ /* 0x000e620000000200 */
[C---:B------:R-:W-:Y:S06]  /*b300*/  HMMA.16816.F32 R180, R8.reuse, R228, R180 ;  /* 0x000000e408b4723c */ /* 0x040fec00000018b4 */
[C---:B------:R-:W-:Y:S06]  /*b310*/  HMMA.16816.F32 R224, R8.reuse, R230, R224 ;  /* 0x000000e608e0723c */ /* 0x040fec00000018e0 */
[C---:B--2---:R-:W-:Y:S06]  /*b320*/  HMMA.16816.F32 R240, R8.reuse, R32, R176 ;  /* 0x0000002008f0723c */ /* 0x044fec00000018b0 */
[C---:B------:R-:W-:Y:S01]  /*b330*/  HMMA.16816.F32 R228, R8.reuse, R34, R172 ;  /* 0x0000002208e4723c */ /* 0x040fe200000018ac */
[----:B------:R-:W-:Y:S05]  /*b340*/  LDSM.16.M88.4 R32, [R189] ;  /* 0x00000000bd20783b */ /* 0x000fea0000000200 */
[C---:B---3--:R-:W-:Y:S06]  /*b350*/  HMMA.16816.F32 R176, R8.reuse, R28, R132 ;  /* 0x0000001c08b0723c */ /* 0x048fec0000001884 */
[C---:B------:R-:W-:Y:S01]  /*b360*/  HMMA.16816.F32 R172, R8.reuse, R30, R20 ;  /* 0x0000001e08ac723c */ /* 0x040fe20000001814 */
[----:B------:R-:W2:Y:S04]  /*b370*/  LDSM.16.M88.4 R28, [R190+0x9000] ;  /* 0x00900000be1c783b */ /* 0x000ea80000000200 */
[----:B------:R-:W3:Y:S01]  /*b380*/  LDSM.16.M88.4 R20, [R190+0x9800] ;  /* 0x00980000be14783b */ /* 0x000ee20000000200 */
[C---:B----4-:R-:W-:Y:S06]  /*b390*/  HMMA.16816.F32 R132, R8.reuse, R236, R16 ;  /* 0x000000ec0884723c */ /* 0x050fec0000001810 */
[----:B------:R-:W-:Y:S01]  /*b3a0*/  HMMA.16816.F32 R16, R8, R238, R12 ;  /* 0x000000ee0810723c */ /* 0x000fe2000000180c */
[----:B------:R-:W4:Y:S05]  /*b3b0*/  LDSM.16.M88.4 R8, [R195] ;  /* 0x00000000c308783b */ /* 0x000f2a0000000200 */
[C---:B-1----:R-:W-:Y:S06]  /*b3c0*/  HMMA.16816.F32 R12, R4.reuse, R244, R180 ;  /* 0x000000f4040c723c */ /* 0x042fec00000018b4 */
        /* <DEDUP_REMOVED lines=8> */
[C---:B---3--:R-:W-:Y:S01]  /*b450*/  HMMA.16816.F32 R228, R4.reuse, R20, R132 ;  /* 0x0000001404e4723c */ /* 0x048fe20000001884 */
[----:B------:R-:W3:Y:S05]  /*b460*/  LDSM.16.M88.4 R132, [R189+0x1800] ;  /* 0x00180000bd84783b */ /* 0x000eea0000000200 */
[----:B------:R-:W-:Y:S01]  /*b470*/  HMMA.16816.F32 R172, R4, R22, R16 ;  /* 0x0000001604ac723c */ /* 0x000fe20000001810 */
[----:B------:R-:W3:Y:S05]  /*b480*/  LDSM.16.M88.4 R4, [R193+0x2000] ;  /* 0x00200000c104783b */ /* 0x000eea0000000200 */
[C---:B----4-:R-:W-:Y:S06]  /*b490*/  HMMA.16816.F32 R20, R8.reuse, R32, R12 ;  /* 0x000000200814723c */ /* 0x050fec000000180c */
[C---:B------:R-:W-:Y:S01]  /*b4a0*/  HMMA.16816.F32 R16, R8.reuse, R34, R180 ;  /* 0x000000220810723c */ /* 0x040fe200000018b4 */
[----:B------:R-:W4:Y:S04]  /*b4b0*/  LDSM.16.M88.4 R32, [R184+0xa800] ;  /* 0x00a80000b820783b */ /* 0x000f280000000200 */
[----:B------:R-:W4:Y:S01]  /*b4c0*/  LDSM.16.M88.4 R180, [R184+0xb000] ;  /* 0x00b00000b8b4783b */ /* 0x000f220000000200 */
[C---:B-1----:R-:W-:Y:S06]  /*b4d0*/  HMMA.16816.F32 R12, R8.reuse, R244, R224 ;  /* 0x000000f4080c723c */ /* 0x042fec00000018e0 */
[C---:B------:R-:W-:Y:S06]  /*b4e0*/  HMMA.16816.F32 R168, R8.reuse, R246, R168 ;  /* 0x000000f608a8723c */ /* 0x040fec00000018a8 */
[C---:B--2---:R-:W-:Y:S06]  /*b4f0*/  HMMA.16816.F32 R240, R8.reuse, R176, R240 ;  /* 0x000000b008f0723c */ /* 0x044fec00000018f0 */
[C---:B------:R-:W-:Y:S06]  /*b500*/  HMMA.16816.F32 R236, R8.reuse, R178, R236 ;  /* 0x000000b208ec723c */ /* 0x040fec00000018ec */
[C---:B---3--:R-:W-:Y:S06]  /*b510*/  HMMA.16816.F32 R224, R8.reuse, R134, R172 ;  /* 0x0000008608e0723c */ /* 0x048fec00000018ac */
[----:B------:R-:W-:Y:S01]  /*b520*/  HMMA.16816.F32 R228, R8, R132, R228 ;  /* 0x0000008408e4723c */ /* 0x000fe200000018e4 */
[----:B------:R-:W-:Y:S05]  /*b530*/  LDSM.16.M88.4 R8, [R194+0x2000] ;  /* 0x00200000c208783b */ /* 0x000fea0000000200 */
[C---:B------:R-:W-:Y:S01]  /*b540*/  HMMA.16816.F32 R176, R4.reuse, R28, R20 ;  /* 0x0000001c04b0723c */ /* 0x040fe20000001814 */
[----:B------:R-:W1:Y:S05]  /*b550*/  LDSM.16.M88.4 R20, [R208] ;  /* 0x00000000d014783b */ /* 0x000e6a0000000200 */
[C---:B------:R-:W-:Y:S01]  /*b560*/  HMMA.16816.F32 R172, R4.reuse, R30, R16 ;  /* 0x0000001e04ac723c */ /* 0x040fe20000001810 */
[----:B------:R-:W2:Y:S05]  /*b570*/  LDSM.16.M88.4 R28, [R209] ;  /* 0x00000000d11c783b */ /* 0x000eaa0000000200 */
[C---:B----4-:R-:W-:Y:S06]  /*b580*/  HMMA.16816.F32 R16, R4.reuse, R32, R12 ;  /* 0x000000200410723c */ /* 0x050fec000000180c */
[C---:B------:R-:W-:Y:S01]  /*b590*/  HMMA.16816.F32 R12, R4.reuse, R34, R168 ;  /* 0x00000022040c723c */ /* 0x040fe200000018a8 */
[----:B------:R-:W3:Y:S04]  /*b5a0*/  LDSM.16.M88.4 R32, [R184+0xb800] ;  /* 0x00b80000b820783b */ /* 0x000ee80000000200 */
[----:B------:R-:W4:Y:S01]  /*b5b0*/  LDSM.16.M88.4 R168, [R207] ;  /* 0x00000000cfa8783b */ /* 0x000f220000000200 */
[C---:B------:R-:W-:Y:S06]  /*b5c0*/  HMMA.16816.F32 R132, R4.reuse, R180, R240 ;  /* 0x000000b40484723c */ /* 0x040fec00000018f0 */
[----:B------:R-:W-:-:S12]  /*b5d0*/  HMMA.16816.F32 R240, R4, R182, R236 ;  /* 0x000000b604f0723c */ /* 0x000fd800000018ec */
[C---:B-1----:R-:W-:Y:S06]  /*b5e0*/  HMMA.16816.F32 R12, R8.reuse, R22, R12 ;  /* 0x00000016080c723c */ /* 0x042fec000000180c */
[----:B--2---:R-:W-:Y:S01]  /*b5f0*/  HMMA.16816.F32 R180, R8, R30, R172 ;  /* 0x0000001e08b4723c */ /* 0x004fe200000018ac */
[----:B------:R-:W1:Y:S05]  /*b600*/  LDSM.16.M88.4 R172, [R206] ;  /* 0x00000000ceac783b */ /* 0x000e6a0000000200 */
[----:B---3--:R-:W-:Y:S06]  /*b610*/  HMMA.16816.F32 R244, R4, R32, R228 ;  /* 0x0000002004f4723c */ /* 0x008fec00000018e4 */
[----:B------:R-:W-:Y:S06]  /*b620*/  HMMA.16816.F32 R228, R8, R28, R176 ;  /* 0x0000001c08e4723c */ /* 0x000fec00000018b0 */
[----:B------:R-:W-:Y:S01]  /*b630*/  HMMA.16816.F32 R236, R4, R34, R224 ;  /* 0x0000002204ec723c */ /* 0x000fe200000018e0 */
[----:B------:R-:W-:Y:S04]  /*b640*/  LDSM.16.M88.4 R4, [R196+0x2000] ;  /* 0x00200000c404783b */ /* 0x000fe80000000200 */
[----:B------:R-:W-:Y:S01]  /*b650*/  LDSM.16.M88.4 R224, [R190+0xb800] ;  /* 0x00b80000bee0783b */ /* 0x000fe20000000200 */
[C---:B------:R-:W-:Y:S03]  /*b660*/  HMMA.16816.F32 R176, R8.reuse, R20, R16 ;  /* 0x0000001408b0723c */ /* 0x040fe60000001810 */
[----:B------:R-:W2:Y:S03]  /*b670*/  LDSM.16.M88.4 R16, [R190+0xa800] ;  /* 0x00a80000be10783b */ /* 0x000ea60000000200 */
[C---:B----4-:R-:W-:Y:S01]  /*b680*/  HMMA.16816.F32 R32, R8.reuse, R168, R132 ;  /* 0x000000a80820723c */ /* 0x050fe20000001884 */
[----:B------:R-:W3:Y:S04]  /*b690*/  LDSM.16.M88.4 R20, [R190+0xa000] ;  /* 0x00a00000be14783b */ /* 0x000ee80000000200 */
[----:B------:R-:W4:Y:S01]  /*b6a0*/  LDSM.16.M88.4 R132, [R190+0xb000] ;  /* 0x00b00000be84783b */ /* 0x000f220000000200 */
[C---:B------:R-:W-:Y:S06]  /*b6b0*/  HMMA.16816.F32 R28, R8.reuse, R170, R240 ;  /* 0x000000aa081c723c */ /* 0x040fec00000018f0 */
[C---:B-1----:R-:W-:Y:S06]  /*b6c0*/  HMMA.16816.F32 R168, R8.reuse, R172, R244 ;  /* 0x000000ac08a8723c */ /* 0x042fec00000018f4 */
[----:B------:R-:W-:Y:S01]  /*b6d0*/  HMMA.16816.F32 R172, R8, R174, R236 ;  /* 0x000000ae08ac723c */ /* 0x000fe200000018ec */
[----:B------:R-:W-:Y:S05]  /*b6e0*/  LDSM.16.M88.4 R8, [R195+0x2000] ;  /* 0x00200000c308783b */ /* 0x000fea0000000200 */
[C---:B--2---:R-:W-:Y:S06]  /*b6f0*/  HMMA.16816.F32 R236, R4.reuse, R16, R176 ;  /* 0x0000001004ec723c */ /* 0x044fec00000018b0 */
[C---:B---3--:R-:W-:Y:S01]  /*b700*/  HMMA.16816.F32 R240, R4.reuse, R22, R180 ;  /* 0x0000001604f0723c */ /* 0x048fe200000018b4 */
[----:B------:R-:W1:Y:S05]  /*b710*/  LDSM.16.M88.4 R180, [R189+0x2000] ;  /* 0x00200000bdb4783b */ /* 0x000e6a0000000200 */
[C---:B----4-:R-:W-:Y:S06]  /*b720*/  HMMA.16816.F32 R176, R4.reuse, R132, R32 ;  /* 0x0000008404b0723c */ /* 0x050fec0000001820 */
[C---:B------:R-:W-:Y:S01]  /*b730*/  HMMA.16816.F32 R32, R4.reuse, R224, R168 ;  /* 0x000000e00420723c */ /* 0x040fe200000018a8 */
[----:B------:R-:W2:Y:S05]  /*b740*/  LDSM.16.M88.4 R168, [R189+0x2800] ;  /* 0x00280000bda8783b */ /* 0x000eaa0000000200 */
[C---:B------:R-:W-:Y:S01]  /*b750*/  HMMA.16816.F32 R132, R4.reuse, R134, R28 ;  /* 0x000000860484723c */ /* 0x040fe2000000181c */
[----:B------:R-:W3:Y:S05]  /*b760*/  LDSM.16.M88.4 R28, [R189+0x3000] ;  /* 0x00300000bd1c783b */ /* 0x000eea0000000200 */
[C---:B------:R-:W-:Y:S01]  /*b770*/  HMMA.16816.F32 R244, R4.reuse, R20, R228 ;  /* 0x0000001404f4723c */ /* 0x040fe200000018e4 */
[----:B------:R-:W4:Y:S05]  /*b780*/  LDSM.16.M88.4 R20, [R189+0x3800] ;  /* 0x00380000bd14783b */ /* 0x000f2a0000000200 */
[C---:B------:R-:W-:Y:S06]  /*b790*/  HMMA.16816.F32 R228, R4.reuse, R18, R12 ;  /* 0x0000001204e4723c */ /* 0x040fec000000180c */
[----:B------:R-:W-:Y:S01]  /*b7a0*/  HMMA.16816.F32 R16, R4, R226, R172 ;  /* 0x000000e20410723c */ /* 0x000fe200000018ac */
[----:B------:R-:W-:Y:S04]  /*b7b0*/  LDSM.16.M88.4 R4, [R193+0x4000] ;  /* 0x00400000c104783b */ /* 0x000fe80000000200 */
[----:B------:R-:W4:Y:S01]  /*b7c0*/  LDSM.16.M88.4 R172, [R184+0xc000] ;  /* 0x00c00000b8ac783b */ /* 0x000f220000000200 */
        /* <DEDUP_REMOVED lines=9> */
[C---:B----4-:R-:W-:Y:S01]  /*b860*/  HMMA.16816.F32 R176, R8.reuse, R20, R32 ;  /* 0x0000001408b0723c */ /* 0x050fe20000001820 */
[----:B------:R-:W3:Y:S05]  /*b870*/  LDSM.16.M88.4 R32, [R184+0xd000] ;  /* 0x00d00000b820783b */ /* 0x000eea0000000200 */
[----:B------:R-:W-:Y:S01]  /*b880*/  HMMA.16816.F32 R132, R8, R22, R16 ;  /* 0x000000160884723c */ /* 0x000fe20000001810 */
[----:B------:R-:W-:Y:S04]  /*b890*/  LDSM.16.M88.4 R8, [R194+0x4000] ;  /* 0x00400000c208783b */ /* 0x000fe80000000200 */
[----:B------:R-:W4:Y:S01]  /*b8a0*/  LDSM.16.M88.4 R20, [R205] ;  /* 0x00000000cd14783b */ /* 0x000f220000000200 */
[C---:B------:R-:W-:Y:S06]  /*b8b0*/  HMMA.16816.F32 R16, R4.reuse, R172, R12 ;  /* 0x000000ac0410723c */ /* 0x040fec000000180c */
[C---:B------:R-:W-:Y:S06]  /*b8c0*/  HMMA.16816.F32 R12, R4.reuse, R174, R224 ;  /* 0x000000ae040c723c */ /* 0x040fec00000018e0 */
[C---:B-1----:R-:W-:Y:S06]  /*b8d0*/  HMMA.16816.F32 R172, R4.reuse, R168, R240 ;  /* 0x000000a804ac723c */ /* 0x042fec00000018f0 */
[C---:B------:R-:W-:Y:S01]  /*b8e0*/  HMMA.16816.F32 R240, R4.reuse, R170, R236 ;  /* 0x000000aa04f0723c */ /* 0x040fe200000018ec */
[----:B------:R-:W-:Y:S05]  /*b8f0*/  LDSM.16.M88.4 R168, [R202] ;  /* 0x00000000caa8783b */ /* 0x000fea0000000200 */
[C---:B--2---:R-:W-:Y:S06]  /*b900*/  HMMA.16816.F32 R224, R4.reuse, R28, R176 ;  /* 0x0000001c04e0723c */ /* 0x044fec00000018b0 */
[C---:B---3--:R-:W-:Y:S06]  /*b910*/  HMMA.16816.F32 R236, R4.reuse, R32, R228 ;  /* 0x0000002004ec723c */ /* 0x048fec00000018e4 */
[C---:B------:R-:W-:Y:S01]  /*b920*/  HMMA.16816.F32 R228, R4.reuse, R34, R180 ;  /* 0x0000002204e4723c */ /* 0x040fe200000018b4 */
[----:B------:R-:W1:Y:S04]  /*b930*/  LDSM.16.M88.4 R180, [R203] ;  /* 0x00000000cbb4783b */ /* 0x000e680000000200 */
[----:B------:R-:W-:Y:S01]  /*b940*/  LDSM.16.M88.4 R32, [R190+0xc000] ;  /* 0x00c00000be20783b */ /* 0x000fe20000000200 */
[----:B------:R-:W-:Y:S03]  /*b950*/  HMMA.16816.F32 R176, R4, R30, R132 ;  /* 0x0000001e04b0723c */ /* 0x000fe60000001884 */
[----:B------:R-:W2:Y:S03]  /*b960*/  LDSM.16.M88.4 R4, [R196+0x4000] ;  /* 0x00400000c404783b */ /* 0x000ea60000000200 */
[C---:B----4-:R-:W-:Y:S01]  /*b970*/  HMMA.16816.F32 R132, R8.reuse, R20, R16 ;  /* 0x000000140884723c */ /* 0x050fe20000001810 */
[----:B------:R-:W3:Y:S05]  /*b980*/  LDSM.16.M88.4 R28, [R190+0xc800] ;  /* 0x00c80000be1c783b */ /* 0x000eea0000000200 */
[C---:B------:R-:W-:Y:S06]  /*b990*/  HMMA.16816.F32 R20, R8.reuse, R22, R12 ;  /* 0x000000160814723c */ /* 0x040fec000000180c */
[C---:B------:R-:W-:Y:S06]  /*b9a0*/  HMMA.16816.F32 R16, R8.reuse, R244, R172 ;  /* 0x000000f40810723c */ /* 0x040fec00000018ac */
[C---:B------:R-:W-:Y:S06]  /*b9b0*/  HMMA.16816.F32 R12, R8.reuse, R246, R240 ;  /* 0x000000f6080c723c */ /* 0x040fec00000018f0 */
[C---:B-1----:R-:W-:Y:S06]  /*b9c0*/  HMMA.16816.F32 R236, R8.reuse, R180, R236 ;  /* 0x000000b408ec723c */ /* 0x042fec00000018ec */
[----:B------:R-:W-:Y:S06]  /*b9d0*/  HMMA.16816.F32 R244, R8, R182, R228 ;  /* 0x000000b608f4723c */ /* 0x000fec00000018e4 */
[----:B--2---:R-:W-:Y:S06]  /*b9e0*/  HMMA.16816.F32 R172, R4, R32, R132 ;  /* 0x0000002004ac723c */ /* 0x004fec0000001884 */
[C---:B------:R-:W-:Y:S01]  /*b9f0*/  HMMA.16816.F32 R228, R8.reuse, R168, R224 ;  /* 0x000000a808e4723c */ /* 0x040fe200000018e0 */
[----:B------:R-:W-:Y:S05]  /*ba00*/  LDSM.16.M88.4 R224, [R189+0x5000] ;  /* 0x00500000bde0783b */ /* 0x000fea0000000200 */
[----:B------:R-:W-:Y:S01]  /*ba10*/  HMMA.16816.F32 R180, R8, R170, R176 ;  /* 0x000000aa08b4723c */ /* 0x000fe200000018b0 */
[----:B------:R-:W1:Y:S04]  /*ba20*/  LDSM.16.M88.4 R176, [R190+0xd000] ;  /* 0x00d00000beb0783b */ /* 0x000e680000000200 */
[----:B------:R-:W-:Y:S01]  /*ba30*/  LDSM.16.M88.4 R8, [R195+0x4000] ;  /* 0x00400000c308783b */ /* 0x000fe20000000200 */
[C---:B---3--:R-:W-:Y:S03]  /*ba40*/  HMMA.16816.F32 R132, R4.reuse, R28, R16 ;  /* 0x0000001c0484723c */ /* 0x048fe60000001810 */
[----:B------:R-:W-:Y:S03]  /*ba50*/  LDSM.16.M88.4 R16, [R189+0x4800] ;  /* 0x00480000bd10783b */ /* 0x000fe60000000200 */
[C---:B------:R-:W-:Y:S01]  /*ba60*/  HMMA.16816.F32 R12, R4.reuse, R30, R12 ;  /* 0x0000001e040c723c */ /* 0x040fe2000000180c */
[----:B------:R-:W2:Y:S05]  /*ba70*/  LDSM.16.M88.4 R28, [R190+0xd800] ;  /* 0x00d80000be1c783b */ /* 0x000eaa0000000200 */
[C---:B------:R-:W-:Y:S01]  /*ba80*/  HMMA.16816.F32 R168, R4.reuse, R34, R20 ;  /* 0x0000002204a8723c */ /* 0x040fe20000001814 */
[----:B------:R-:W3:Y:S05]  /*ba90*/  LDSM.16.M88.4 R20, [R189+0x4000] ;  /* 0x00400000bd14783b */ /* 0x000eea0000000200 */
[C---:B-1----:R-:W-:Y:S06]  /*baa0*/  HMMA.16816.F32 R32, R4.reuse, R176, R236 ;  /* 0x000000b00420723c */ /* 0x042fec00000018ec */
[C---:B------:R-:W-:Y:S06]  /*bab0*/  HMMA.16816.F32 R244, R4.reuse, R178, R244 ;  /* 0x000000b204f4723c */ /* 0x040fec00000018f4 */
[----:B--2---:R-:W-:Y:S06]  /*bac0*/  HMMA.16816.F32 R240, R4, R30, R180 ;  /* 0x0000001e04f0723c */ /* 0x004fec00000018b4 */
[----:B---3--:R-:W-:Y:S01]  /*bad0*/  HMMA.16816.F32 R180, R8, R22, R168 ;  /* 0x0000001608b4723c */ /* 0x008fe200000018a8 */
[----:B------:R-:W1:Y:S05]  /*bae0*/  LDSM.16.M88.4 R168, [R189+0x5800] ;  /* 0x00580000bda8783b */ /* 0x000e6a0000000200 */
[----:B------:R-:W-:Y:S01]  /*baf0*/  HMMA.16816.F32 R248, R4, R28, R228 ;  /* 0x0000001c04f8723c */ /* 0x000fe200000018e4 */
[----:B------:R-:W-:Y:S04]  /*bb00*/  LDSM.16.M88.4 R4, [R193+0x6000] ;  /* 0x00600000c104783b */ /* 0x000fe80000000200 */
[----:B------:R-:W-:Y:S01]  /*bb10*/  LDSM.16.M88.4 R228, [R184+0xf800] ;  /* 0x00f80000b8e4783b */ /* 0x000fe20000000200 */
[C---:B------:R-:W-:Y:S03]  /*bb20*/  HMMA.16816.F32 R236, R8.reuse, R20, R172 ;  /* 0x0000001408ec723c */ /* 0x040fe600000018ac */
[----:B------:R-:W2:Y:S03]  /*bb30*/  LDSM.16.M88.4 R20, [R184+0xe000] ;  /* 0x00e00000b814783b */ /* 0x000ea60000000200 */
[C---:B------:R-:W-:Y:S01]  /*bb40*/  HMMA.16816.F32 R176, R8.reuse, R16, R132 ;  /* 0x0000001008b0723c */ /* 0x040fe20000001884 */
[----:B------:R-:W-:Y:S05]  /*bb50*/  LDSM.16.M88.4 R132, [R184+0xf000] ;  /* 0x00f00000b884783b */ /* 0x000fea0000000200 */
[C---:B------:R-:W-:Y:S01]  /*bb60*/  HMMA.16816.F32 R12, R8.reuse, R18, R12 ;  /* 0x00000012080c723c */ /* 0x040fe2000000180c */
[----:B------:R-:W3:Y:S05]  /*bb70*/  LDSM.16.M88.4 R16, [R184+0xe800] ;  /* 0x00e80000b810783b */ /* 0x000eea0000000200 */
[C---:B------:R-:W-:Y:S06]  /*bb80*/  HMMA.16816.F32 R32, R8.reuse, R224, R32 ;  /* 0x000000e00820723c */ /* 0x040fec0000001820 */
[C---:B------:R-:W-:Y:S06]  /*bb90*/  HMMA.16816.F32 R28, R8.reuse, R226, R244 ;  /* 0x000000e2081c723c */ /* 0x040fec00000018f4 */
[C---:B-1----:R-:W-:Y:S06]  /*bba0*/  HMMA.16816.F32 R172, R8.reuse, R168, R248 ;  /* 0x000000a808ac723c */ /* 0x042fec00000018f8 */
[----:B------:R-:W-:Y:S01]  /*bbb0*/  HMMA.16816.F32 R168, R8, R170, R240 ;  /* 0x000000aa08a8723c */ /* 0x000fe200000018f0 */
[----:B------:R-:W-:Y:S05]  /*bbc0*/  LDSM.16.M88.4 R8, [R194+0x6000] ;  /* 0x00600000c208783b */ /* 0x000fea0000000200 */
[C---:B--2---:R-:W-:Y:S01]  /*bbd0*/  HMMA.16816.F32 R240, R4.reuse, R22, R180 ;  /* 0x0000001604f0723c */ /* 0x044fe200000018b4 */
[----:B------:R-:W1:Y:S05]  /*bbe0*/  LDSM.16.M88.4 R180, [R201] ;  /* 0x00000000c9b4783b */ /* 0x000e6a0000000200 */
[C---:B------:R-:W-:Y:S01]  /*bbf0*/  HMMA.16816.F32 R244, R4.reuse, R20, R236 ;  /* 0x0000001404f4723c */ /* 0x040fe200000018ec */
[----:B------:R-:W2:Y:S05]  /*bc00*/  LDSM.16.M88.4 R20, [R199] ;  /* 0x00000000c714783b */ /* 0x000eaa0000000200 */
[C---:B---3--:R-:W-:Y:S06]  /*bc10*/  HMMA.16816.F32 R236, R4.reuse, R16, R176 ;  /* 0x0000001004ec723c */ /* 0x048fec00000018b0 */
[C---:B------:R-:W-:Y:S06]  /*bc20*/  HMMA.16816.F32 R176, R4.reuse, R132, R32 ;  /* 0x0000008404b0723c */ /* 0x040fec0000001820 */
[C---:B------:R-:W-:Y:S01]  /*bc30*/  HMMA.16816.F32 R32, R4.reuse, R134, R28 ;  /* 0x000000860420723c */ /* 0x040fe2000000181c */
[----:B------:R-:W3:Y:S05]  /*bc40*/  LDSM.16.M88.4 R132, [R200] ;  /* 0x00000000c884783b */ /* 0x000eea0000000200 */
[C---:B------:R-:W-:Y:S01]  /*bc50*/  HMMA.16816.F32 R224, R4.reuse, R18, R12 ;  /* 0x0000001204e0723c */ /* 0x040fe2000000180c */
[----:B------:R-:W4:Y:S05]  /*bc60*/  LDSM.16.M88.4 R16, [R198] ;  /* 0x00000000c610783b */ /* 0x000f2a0000000200 */
[C---:B------:R-:W-:Y:S01]  /*bc70*/  HMMA.16816.F32 R28, R4.reuse, R228, R172 ;  /* 0x000000e4041c723c */ /* 0x040fe200000018ac */
[----:B------:R-:W-:Y:S05]  /*bc80*/  LDSM.16.M88.4 R172, [R190+0xe000] ;  /* 0x00e00000beac783b */ /* 0x000fea0000000200 */
[----:B------:R-:W-:Y:S01]  /*bc90*/  HMMA.16816.F32 R12, R4, R230, R168 ;  /* 0x000000e6040c723c */ /* 0x000fe200000018a8 */
[----:B------:R-:W4:Y:S05]  /*bca0*/  LDSM.16.M88.4 R4, [R196+0x6000] ;  /* 0x00600000c404783b */ /* 0x000f2a0000000200 */
[C---:B-1----:R-:W-:Y:S06]  /*bcb0*/  HMMA.16816.F32 R168, R8.reuse, R180, R244 ;  /* 0x000000b408a8723c */ /* 0x042fec00000018f4 */
[C---:B------:R-:W-:Y:S06]  /*bcc0*/  HMMA.16816.F32 R240, R8.reuse, R182, R240 ;  /* 0x000000b608f0723c */ /* 0x040fec00000018f0 */
[C---:B--2---:R-:W-:Y:S01]  /*bcd0*/  HMMA.16816.F32 R228, R8.reuse, R22, R32 ;  /* 0x0000001608e4723c */ /* 0x044fe20000001820 */
[----:B------:R-:W1:Y:S05]  /*bce0*/  LDSM.16.M88.4 R32, [R190+0xe800] ;  /* 0x00e80000be20783b */ /* 0x000e6a0000000200 */
[C---:B---3--:R-:W-:Y:S06]  /*bcf0*/  HMMA.16816.F32 R180, R8.reuse, R134, R224 ;  /* 0x0000008608b4723c */ /* 0x048fec00000018e0 */
[C---:B------:R-:W-:Y:S01]  /*bd00*/  HMMA.16816.F32 R244, R8.reuse, R132, R236 ;  /* 0x0000008408f4723c */ /* 0x040fe200000018ec */
[----:B------:R-:W-:Y:S05]  /*bd10*/  LDSM.16.M88.4 R132, [R189+0x6000] ;  /* 0x00600000bd84783b */ /* 0x000fea0000000200 */
[C---:B----4-:R-:W-:Y:S01]  /*bd20*/  HMMA.16816.F32 R224, R8.reuse, R16, R28 ;  /* 0x0000001008e0723c */ /* 0x050fe2000000181c */
[----:B------:R-:W2:Y:S05]  /*bd30*/  LDSM.16.M88.4 R28, [R190+0xf000] ;  /* 0x00f00000be1c783b */ /* 0x000eaa0000000200 */
[C---:B------:R-:W-:Y:S01]  /*bd40*/  HMMA.16816.F32 R236, R8.reuse, R20, R176 ;  /* 0x0000001408ec723c */ /* 0x040fe200000018b0 */
[----:B------:R-:W3:Y:S04]  /*bd50*/  LDSM.16.M88.4 R20, [R190+0xf800] ;  /* 0x00f80000be14783b */ /* 0x000ee80000000200 */
[----:B------:R-:W-:Y:S01]  /*bd60*/  LDSM.16.M88.4 R176, [R189+0x6800] ;  /* 0x00680000bdb0783b */ /* 0x000fe20000000200 */
[----:B------:R-:W-:Y:S03]  /*bd70*/  HMMA.16816.F32 R16, R8, R18, R12 ;  /* 0x000000120810723c */ /* 0x000fe6000000180c */
[----:B------:R-:W4:Y:S03]  /*bd80*/  LDSM.16.M88.4 R8, [R195+0x6000] ;  /* 0x00600000c308783b */ /* 0x000f260000000200 */
[C---:B------:R-:W-:Y:S06]  /*bd90*/  HMMA.16816.F32 R12, R4.reuse, R172, R168 ;  /* 0x000000ac040c723c */ /* 0x040fec00000018a8 */
[C---:B------:R-:W-:Y:S06]  /*bda0*/  HMMA.16816.F32 R168, R4.reuse, R174, R240 ;  /* 0x000000ae04a8723c */ /* 0x040fec00000018f0 */
[C---:B-1----:R-:W-:Y:S06]  /*bdb0*/  HMMA.16816.F32 R172, R4.reuse, R32, R244 ;  /* 0x0000002004ac723c */ /* 0x042fec00000018f4 */
[C---:B------:R-:W-:Y:S06]  /*bdc0*/  HMMA.16816.F32 R180, R4.reuse, R34, R180 ;  /* 0x0000002204b4723c */ /* 0x040fec00000018b4 */
[C---:B--2---:R-:W-:Y:S06]  /*bdd0*/  HMMA.16816.F32 R236, R4.reuse, R28, R236 ;  /* 0x0000001c04ec723c */ /* 0x044fec00000018ec */
[C---:B---3--:R-:W-:Y:S06]  /*bde0*/  HMMA.16816.F32 R240, R4.reuse, R20, R224 ;  /* 0x0000001404f0723c */ /* 0x048fec00000018e0 */
[----:B------:R-:W-:Y:S01]  /*bdf0*/  HMMA.16816.F32 R224, R4, R22, R16 ;  /* 0x0000001604e0723c */ /* 0x000fe20000001810 */
[----:B------:R-:W1:Y:S05]  /*be00*/  LDSM.16.M88.4 R20, [R189+0x7000] ;  /* 0x00700000bd14783b */ /* 0x000e6a0000000200 */
[C---:B----4-:R-:W-:Y:S06]  /*be10*/  HMMA.16816.F32 R32, R8.reuse, R132, R12 ;  /* 0x000000840820723c */ /* 0x050fec000000180c */
[----:B------:R-:W-:Y:S06]  /*be20*/  HMMA.16816.F32 R12, R8, R134, R168 ;  /* 0x00000086080c723c */ /* 0x000fec00000018a8 */
[----:B------:R-:W-:Y:S06]  /*be30*/  HMMA.16816.F32 R228, R4, R30, R228 ;  /* 0x0000001e04e4723c */ /* 0x000fec00000018e4 */
[----:B------:R-:W-:Y:S01]  /*be40*/  HMMA.16816.F32 R16, R8, R176, R172 ;  /* 0x000000b00810723c */ /* 0x000fe200000018ac */
[----:B------:R-:W-:-:S02]  /*be50*/  VIADD R4, R0, 0x1 ;  /* 0x0000000100047836 */ /* 0x000fc40000000000 */
[C---:B------:R-:W-:Y:S02]  /*be60*/  VIADD R5, R0.reuse, 0x8 ;  /* 0x0000000800057836 */ /* 0x040fe40000000000 */
[----:B------:R-:W-:Y:S01]  /*be70*/  VIADD R6, R0, 0x29 ;  /* 0x0000002900067836 */ /* 0x000fe20000000000 */
[----:B------:R-:W-:Y:S01]  /*be80*/  FSEL R192, R32, -INF , !P0 ;  /* 0xff80000020c07808 */ /* 0x000fe20004000000 */
[----:B------:R-:W-:Y:S01]  /*be90*/  HMMA.16816.F32 R28, R8, R178, R180 ;  /* 0x000000b2081c723c */ /* 0x000fe200000018b4 */
[C---:B------:R-:W-:Y:S02]  /*bea0*/  ISETP.GE.AND P1, PT, R4.reuse, R223, PT ;  /* 0x000000df0400720c */ /* 0x040fe40003f26270 */
[C---:B------:R-:W-:Y:S02]  /*beb0*/  ISETP.GE.AND P0, PT, R4.reuse, R222, PT ;  /* 0x000000de0400720c */ /* 0x040fe40003f06270 */
[C---:B------:R-:W-:Y:S02]  /*bec0*/  ISETP.LT.OR P1, PT, R4.reuse, R221, P1 ;  /* 0x000000dd0400720c */ /* 0x040fe40000f21670 */
[----:B------:R-:W-:Y:S01]  /*bed0*/  ISETP.LT.OR P0, PT, R4, R220, P0 ;  /* 0x000000dc0400720c */ /* 0x000fe20000701670 */
[----:B------:R-:W-:Y:S01]  /*bee0*/  VIADD R4, R0, 0x9 ;  /* 0x0000000900047836 */ /* 0x000fe20000000000 */
[----:B------:R-:W-:-:S02]  /*bef0*/  FSEL R214, R34, -INF , !P2 ;  /* 0xff80000022d67808 */ /* 0x000fc40005000000 */
[----:B------:R-:W-:Y:S02]  /*bf00*/  FSEL R215, R33, -INF , !P1 ;  /* 0xff80000021d77808 */ /* 0x000fe40004800000 */
[CC--:B------:R-:W-:Y:S02]  /*bf10*/  ISETP.GE.AND P2, PT, R5.reuse, R223.reuse, PT ;  /* 0x000000df0500720c */ /* 0x0c0fe40003f46270 */
[----:B------:R-:W-:Y:S02]  /*bf20*/  ISETP.GE.AND P1, PT, R5, R222, PT ;  /* 0x000000de0500720c */ /* 0x000fe40003f26270 */
[----:B------:R-:W-:Y:S02]  /*bf30*/  FSEL R191, R35, -INF , !P0 ;  /* 0xff80000023bf7808 */ /* 0x000fe40004000000 */
[----:B------:R-:W-:Y:S01]  /*bf40*/  ISETP.GE.AND P0, PT, R4, R223, PT ;  /* 0x000000df0400720c */ /* 0x000fe20003f06270 */
[----:B------:R-:W2:Y:S01]  /*bf50*/  LDSM.16.M88.4 R32, [R189+0x7800] ;  /* 0x00780000bd20783b */ /* 0x000ea20000000200 */
[----:B------:R-:W-:Y:S01]  /*bf60*/  ISETP.LT.OR P2, PT, R5, R221, P2 ;  /* 0x000000dd0500720c */ /* 0x000fe20001741670 */
[----:B------:R-:W-:-:S04]  /*bf70*/  DEPBAR.LE SB0, 0x0 ;  /* 0x000080000000791a */ /* 0x000fc80000000000 */
[----:B------:R-:W-:Y:S01]  /*bf80*/  BAR.SYNC.DEFER_BLOCKING 0x0 ;  /* 0x0000000000007b1d */ /* 0x000fe20000010000 */
[----:B------:R-:W-:Y:S01]  /*bf90*/  ISETP.LT.OR P1, PT, R5, R220, P1 ;  /* 0x000000dc0500720c */ /* 0x000fe20000f21670 */
[----:B------:R-:W-:Y:S01]  /*bfa0*/  VIADD R5, R0, 0x10 ;  /* 0x0000001000057836 */ /* 0x000fe20000000000 */
[----:B------:R-:W-:Y:S02]  /*bfb0*/  ISETP.LT.OR P0, PT, R4, R221, P0 ;  /* 0x000000dd0400720c */ /* 0x000fe40000701670 */
[----:B------:R-:W-:Y:S02]  /*bfc0*/  FSEL R183, R12, -INF , !P2 ;  /* 0xff8000000cb77808 */ /* 0x000fe40005000000 */
[----:B------:R-:W-:Y:S02]  /*bfd0*/  ISETP.GE.AND P2, PT, R4, R222, PT ;  /* 0x000000de0400720c */ /* 0x000fe40003f46270 */
[----:B------:R-:W-:Y:S02]  /*bfe0*/  FSEL R182, R14, -INF , !P1 ;  /* 0xff8000000eb67808 */ /* 0x000fe40004800000 */
[----:B------:R-:W-:-:S02]  /*bff0*/  FSEL R181, R13, -INF , !P0 ;  /* 0xff8000000db57808 */ /* 0x000fc40004000000 */
[C---:B------:R-:W-:Y:S02]  /*c000*/  ISETP.GE.AND P1, PT, R5.reuse, R223, PT ;  /* 0x000000df0500720c */ /* 0x040fe40003f26270 */
[C---:B------:R-:W-:Y:S02]  /*c010*/  ISETP.GE.AND P0, PT, R5.reuse, R222, PT ;  /* 0x000000de0500720c */ /* 0x040fe40003f06270 */
[-C--:B------:R-:W-:Y:S01]  /*c020*/  ISETP.LT.OR P2, PT, R4, R220.reuse, P2 ;  /* 0x000000dc0400720c */ /* 0x080fe20001741670 */
[C---:B------:R-:W-:Y:S01]  /*c030*/  VIADD R4, R0.reuse, 0x11 ;  /* 0x0000001100047836 */ /* 0x040fe20000000000 */
[C---:B------:R-:W-:Y:S02]  /*c040*/  ISETP.LT.OR P1, PT, R5.reuse, R221, P1 ;  /* 0x000000dd0500720c */ /* 0x040fe40000f21670 */
[----:B------:R-:W-:Y:S01]  /*c050*/  ISETP.LT.OR P0, PT, R5, R220, P0 ;  /* 0x000000dc0500720c */ /* 0x000fe20000701670 */
[----:B------:R-:W-:Y:S01]  /*c060*/  VIADD R5, R0, 0x18 ;  /* 0x0000001800057836 */ /* 0x000fe20000000000 */
[----:B------:R-:W-:-:S02]  /*c070*/  FSEL R180, R15, -INF , !P2 ;  /* 0xff8000000fb47808 */ /* 0x000fc40005000000 */
[----:B------:R-:W-:Y:S01]  /*c080*/  FSEL R179, R16, -INF , !P1 ;  /* 0xff80000010b37808 */ /* 0x000fe20004800000 */
[C---:B-1----:R-:W-:Y:S01]  /*c090*/  HMMA.16816.F32 R12, R8.reuse, R20, R236 ;  /* 0x00000014080c723c */ /* 0x042fe200000018ec */
[CC--:B------:R-:W-:Y:S02]  /*c0a0*/  ISETP.GE.AND P2, PT, R4.reuse, R223.reuse, PT ;  /* 0x000000df0400720c */ /* 0x0c0fe40003f46270 */
[----:B------:R-:W-:Y:S02]  /*c0b0*/  ISETP.GE.AND P1, PT, R4, R222, PT ;  /* 0x000000de0400720c */ /* 0x000fe40003f26270 */
[----:B------:R-:W-:Y:S01]  /*c0c0*/  FSEL R178, R18, -INF , !P0 ;  /* 0xff80000012b27808 */ /* 0x000fe20004000000 */
[----:B------:R-:W-:Y:S01]  /*c0d0*/  HMMA.16816.F32 R20, R8, R22, R228 ;  /* 0x000000160814723c */ /* 0x000fe200000018e4 */
[----:B------:R-:W-:Y:S02]  /*c0e0*/  ISETP.GE.AND P0, PT, R5, R223, PT ;  /* 0x000000df0500720c */ /* 0x000fe40003f06270 */
[----:B------:R-:W-:-:S02]  /*c0f0*/  ISETP.LT.OR P2, PT, R4, R221, P2 ;  /* 0x000000dd0400720c */ /* 0x000fc40001741670 */
[----:B------:R-:W-:Y:S01]  /*c100*/  ISETP.LT.OR P1, PT, R4, R220, P1 ;  /* 0x000000dc0400720c */ /* 0x000fe20000f21670 */
[----:B------:R-:W-:Y:S01]  /*c110*/  VIADD R4, R0, 0x19 ;  /* 0x0000001900047836 */ /* 0x000fe20000000000 */
[----:B------:R-:W-:Y:S02]  /*c120*/  ISETP.LT.OR P0, PT, R5, R221, P0 ;  /* 0x000000dd0500720c */ /* 0x000fe40000701670 */
[----:B------:R-:W-:Y:S02]  /*c130*/  FSEL R176, R19, -INF , !P1 ;  /* 0xff80000013b07808 */ /* 0x000fe40004800000 */
[----:B------:R-:W-:Y:S02]  /*c140*/  FSEL R175, R28, -INF , !P0 ;  /* 0xff8000001caf7808 */ /* 0x000fe40004000000 */
[----:B------:R-:W-:Y:S02]  /*c150*/  FSEL R177, R17, -INF , !P2 ;  /* 0xff80000011b17808 */ /* 0x000fe40005000000 */
[C---:B------:R-:W-:Y:S01]  /*c160*/  ISETP.GE.AND P1, PT, R4.reuse, R223, PT ;  /* 0x000000df0400720c */ /* 0x040fe20003f26270 */
[----:B--2---:R-:W-:Y:S01]  /*c170*/  HMMA.16816.F32 R16, R8, R32, R240 ;  /* 0x000000200810723c */ /* 0x004fe200000018f0 */
[----:B------:R-:W-:-:S02]  /*c180*/  ISETP.GE.AND P0, PT, R4, R222, PT ;  /* 0x000000de0400720c */ /* 0x000fc40003f06270 */
[C---:B------:R-:W-:Y:S02]  /*c190*/  ISETP.GE.AND P2, PT, R5.reuse, R222, PT ;  /* 0x000000de0500720c */ /* 0x040fe40003f46270 */
[C---:B------:R-:W-:Y:S01]  /*c1a0*/  ISETP.LT.OR P1, PT, R4.reuse, R221, P1 ;  /* 0x000000dd0400720c */ /* 0x040fe20000f21670 */
[----:B------:R-:W-:Y:S01]  /*c1b0*/  HMMA.16816.F32 R8, R8, R34, R224 ;  /* 0x000000220808723c */ /* 0x000fe200000018e0 */
[-C--:B------:R-:W-:Y:S01]  /*c1c0*/  ISETP.LT.OR P0, PT, R4, R220.reuse, P0 ;  /* 0x000000dc0400720c */ /* 0x080fe20000701670 */
[C---:B------:R-:W-:Y:S01]  /*c1d0*/  VIADD R4, R0.reuse, 0x20 ;  /* 0x0000002000047836 */ /* 0x040fe20000000000 */
[----:B------:R-:W-:Y:S01]  /*c1e0*/  ISETP.LT.OR P2, PT, R5, R220, P2 ;  /* 0x000000dc0500720c */ /* 0x000fe20001741670 */
[----:B------:R-:W-:Y:S01]  /*c1f0*/  VIADD R5, R0, 0x21 ;  /* 0x0000002100057836 */ /* 0x000fe20000000000 */
[----:B------:R-:W-:Y:S02]  /*c200*/  FSEL R173, R29, -INF , !P1 ;  /* 0xff8000001dad7808 */ /* 0x000fe40004800000 */
[----:B------:R-:W-:-:S02]  /*c210*/  FSEL R174, R30, -INF , !P2 ;  /* 0xff8000001eae7808 */ /* 0x000fc40005000000 */
[CC--:B------:R-:W-:Y:S02]  /*c220*/  ISETP.GE.AND P2, PT, R4.reuse, R223.reuse, PT ;  /* 0x000000df0400720c */ /* 0x0c0fe40003f46270 */
[C---:B------:R-:W-:Y:S02]  /*c230*/  ISETP.GE.AND P1, PT, R4.reuse, R222, PT ;  /* 0x000000de0400720c */ /* 0x040fe40003f26270 */
[----:B------:R-:W-:Y:S02]  /*c240*/  FSEL R172, R31, -INF , !P0 ;  /* 0xff8000001fac7808 */ /* 0x000fe40004000000 */
[C---:B------:R-:W-:Y:S02]  /*c250*/  ISETP.GE.AND P0, PT, R5.reuse, R223, PT ;  /* 0x000000df0500720c */ /* 0x040fe40003f06270 */
[CC--:B------:R-:W-:Y:S02]  /*c260*/  ISETP.LT.OR P2, PT, R4.reuse, R221.reuse, P2 ;  /* 0x000000dd0400720c */ /* 0x0c0fe40001741670 */
[----:B------:R-:W-:Y:S01]  /*c270*/  ISETP.LT.OR P1, PT, R4, R220, P1 ;  /* 0x000000dc0400720c */ /* 0x000fe20000f21670 */
[----:B------:R-:W-:Y:S01]  /*c280*/  VIADD R4, R0, 0x28 ;  /* 0x0000002800047836 */ /* 0x000fe20000000000 */
[----:B------:R-:W-:-:S02]  /*c290*/  ISETP.LT.OR P0, PT, R5, R221, P0 ;  /* 0x000000dd0500720c */ /* 0x000fc40000701670 */
[----:B------:R-:W-:Y:S02]  /*c2a0*/  FSEL R33, R12, -INF , !P2 ;  /* 0xff8000000c217808 */ /* 0x000fe40005000000 */
[----:B------:R-:W-:Y:S02]  /*c2b0*/  FSEL R32, R14, -INF , !P1 ;  /* 0xff8000000e207808 */ /* 0x000fe40004800000 */
[-C--:B------:R-:W-:Y:S02]  /*c2c0*/  ISETP.GE.AND P2, PT, R5, R222.reuse, PT ;  /* 0x000000de0500720c */ /* 0x080fe40003f46270 */
[C---:B------:R-:W-:Y:S02]  /*c2d0*/  ISETP.GE.AND P1, PT, R4.reuse, R223, PT ;  /* 0x000000df0400720c */ /* 0x040fe40003f26270 */
[----:B------:R-:W-:Y:S02]  /*c2e0*/  FSEL R31, R13, -INF , !P0 ;  /* 0xff8000000d1f7808 */ /* 0x000fe40004000000 */
[----:B------:R-:W-:-:S02]  /*c2f0*/  ISETP.GE.AND P0, PT, R4, R222, PT ;  /* 0x000000de0400720c */ /* 0x000fc40003f06270 */
[-C--:B------:R-:W-:Y:S01]  /*c300*/  ISETP.LT.OR P2, PT, R5, R220.reuse, P2 ;  /* 0x000000dc0500720c */ /* 0x080fe20001741670 */
[----:B------:R-:W-:Y:S01]  /*c310*/  VIADD R5, R0, 0x30 ;  /* 0x0000003000057836 */ /* 0x000fe20000000000 */
[C---:B------:R-:W-:Y:S02]  /*c320*/  ISETP.LT.OR P1, PT, R4.reuse, R221, P1 ;  /* 0x000000dd0400720c */ /* 0x040fe40000f21670 */
[----:B------:R-:W-:Y:S01]  /*c330*/  ISETP.LT.OR P0, PT, R4, R220, P0 ;  /* 0x000000dc0400720c */ /* 0x000fe20000701670 */
[----:B------:R-:W-:Y:S01]  /*c340*/  VIADD R4, R0, 0x31 ;  /* 0x0000003100047836 */ /* 0x000fe20000000000 */
[----:B------:R-:W-:Y:S02]  /*c350*/  FSEL R30, R20, -INF , !P1 ;  /* 0xff800000141e7808 */ /* 0x000fe40004800000 */
[----:B------:R-:W-:Y:S02]  /*c360*/  ISETP.GE.AND P1, PT, R6, R222, PT ;  /* 0x000000de0600720c */ /* 0x000fe40003f26270 */
[----:B------:R-:W-:-:S02]  /*c370*/  FSEL R28, R22, -INF , !P0 ;  /* 0xff800000161c7808 */ /* 0x000fc40004000000 */
[C---:B------:R-:W-:Y:S02]  /*c380*/  ISETP.GE.AND P0, PT, R5.reuse, R223, PT ;  /* 0x000000df0500720c */ /* 0x040fe40003f06270 */
[C---:B------:R-:W-:Y:S02]  /*c390*/  ISETP.LT.OR P1, PT, R6.reuse, R220, P1 ;  /* 0x000000dc0600720c */ /* 0x040fe40000f21670 */
[----:B------:R-:W-:Y:S02]  /*c3a0*/  ISETP.LT.OR P0, PT, R5, R221, P0 ;  /* 0x000000dd0500720c */ /* 0x000fe40000701670 */
[----:B------:R-:W-:Y:S02]  /*c3b0*/  FSEL R29, R15, -INF , !P2 ;  /* 0xff8000000f1d7808 */ /* 0x000fe40005000000 */
[----:B------:R-:W-:Y:S02]  /*c3c0*/  FSEL R23, R23, -INF , !P1 ;  /* 0xff80000017177808 */ /* 0x000fe40004800000 */
[----:B------:R-:W-:-:S02]  /*c3d0*/  ISETP.GE.AND P2, PT, R6, R223, PT ;  /* 0x000000df0600720c */ /* 0x000fc40003f46270 */
[CC--:B------:R-:W-:Y:S02]  /*c3e0*/  ISETP.GE.AND P1, PT, R5.reuse, R222.reuse, PT ;  /* 0x000000de0500720c */ /* 0x0c0fe40003f26270 */
[----:B------:R-:W-:Y:S02]  /*c3f0*/  FSEL R26, R16, -INF , !P0 ;  /* 0xff800000101a7808 */ /* 0x000fe40004000000 */
[----:B------:R-:W-:Y:S02]  /*c400*/  ISETP.GE.AND P0, PT, R4, R222, PT ;  /* 0x000000de0400720c */ /* 0x000fe40003f06270 */
[----:B------:R-:W-:Y:S02]  /*c410*/  ISETP.LT.OR P2, PT, R6, R221, P2 ;  /* 0x000000dd0600720c */ /* 0x000fe40001741670 */
[-C--:B------:R-:W-:Y:S01]  /*c420*/  ISETP.LT.OR P1, PT, R5, R220.reuse, P1 ;  /* 0x000000dc0500720c */ /* 0x080fe20000f21670 */
[----:B------:R-:W-:Y:S01]  /*c430*/  VIADD R5, R0, 0x38 ;  /* 0x0000003800057836 */ /* 0x000fe20000000000 */
[----:B------:R-:W-:Y:S01]  /*c440*/  ISETP.LT.OR P0, PT, R4, R220, P0 ;  /* 0x000000dc0400720c */ /* 0x000fe20000701670 */
[----:B------:R-:W-:Y:S01]  /*c450*/  VIADD R0, R0, 0x39 ;  /* 0x0000003900007836 */ /* 0x000fe20000000000 */
[----:B------:R-:W-:-:S02]  /*c460*/  FSEL R27, R21, -INF , !P2 ;  /* 0xff800000151b7808 */ /* 0x000fc40005000000 */
[C---:B------:R-:W-:Y:S02]  /*c470*/  ISETP.GE.AND P2, PT, R4.reuse, R223, PT ;  /* 0x000000df0400720c */ /* 0x040fe40003f46270 */
[----:B------:R-:W-:Y:S02]  /*c480*/  FSEL R20, R19, -INF , !P0 ;  /* 0xff80000013147808 */ /* 0x000fe40004000000 */
[C---:B------:R-:W-:Y:S02]  /*c490*/  ISETP.GE.AND P0, PT, R5.reuse, R222, PT ;  /* 0x000000de0500720c */ /* 0x040fe40003f06270 */
[----:B------:R-:W-:Y:S02]  /*c4a0*/  ISETP.LT.OR P2, PT, R4, R221, P2 ;  /* 0x000000dd0400720c */ /* 0x000fe40001741670 */
[----:B------:R-:W-:Y:S02]  /*c4b0*/  ISETP.LT.OR P0, PT, R5, R220, P0 ;  /* 0x000000dc0500720c */ /* 0x000fe40000701670 */
[----:B------:R-:W-:-:S02]  /*c4c0*/  FSEL R21, R18, -INF , !P1 ;  /* 0xff80000012157808 */ /* 0x000fc40004800000 */
[----:B------:R-:W-:Y:S02]  /*c4d0*/  ISETP.GE.AND P1, PT, R5, R223, PT ;  /* 0x000000df0500720c */ /* 0x000fe40003f26270 */
[----:B------:R-:W-:Y:S02]  /*c4e0*/  FSEL R22, R17, -INF , !P2 ;  /* 0xff80000011167808 */ /* 0x000fe40005000000 */
[----:B------:R-:W-:Y:S02]  /*c4f0*/  FSEL R17, R10, -INF , !P0 ;  /* 0xff8000000a117808 */ /* 0x000fe40004000000 */
[----:B------:R-:W-:Y:S02]  /*c500*/  PLOP3.LUT P0, PT, PT, PT, UP0, 0x80, 0x0 ;  /* 0x000000000000781c */ /* 0x000fe40003f0f008 */
[----:B------:R-:W-:Y:S02]  /*c510*/  ISETP.LT.OR P1, PT, R5, R221, P1 ;  /* 0x000000dd0500720c */ /* 0x000fe40000f21670 */
[----:B------:R-:W-:-:S02]  /*c520*/  ISETP.GE.AND P2, PT, R0, R223, PT ;  /* 0x000000df0000720c */ /* 0x000fc40003f46270 */
[----:B------:R-:W-:Y:S02]  /*c530*/  FSEL R19, R8, -INF , !P1 ;  /* 0xff80000008137808 */ /* 0x000fe40004800000 */
[C---:B------:R-:W-:Y:S02]  /*c540*/  ISETP.GE.AND P1, PT, R0.reuse, R222, PT ;  /* 0x000000de0000720c */ /* 0x040fe40003f26270 */
[C---:B------:R-:W-:Y:S02]  /*c550*/  ISETP.LT.OR P2, PT, R0.reuse, R221, P2 ;  /* 0x000000dd0000720c */ /* 0x040fe40001741670 */
[----:B------:R-:W-:Y:S02]  /*c560*/  ISETP.LT.OR P1, PT, R0, R220, P1 ;  /* 0x000000dc0000720c */ /* 0x000fe40000f21670 */
[----:B------:R-:W-:Y:S02]  /*c570*/  FSEL R18, R9, -INF , !P2 ;  /* 0xff80000009127808 */ /* 0x000fe40005000000 */
[----:B------:R-:W-:Y:S01]  /*c580*/  FSEL R16, R11, -INF , !P1 ;  /* 0xff8000000b107808 */ /* 0x000fe20004800000 */
[----:B------:R-:W-:Y:S08]  /*c590*/  @!P0 BRA `(.L_x_1319) ;  /* 0x0000000800488947 */ /* 0x000ff00003800000 */
[----:B------:R-:W2:Y:S01]  /*c5a0*/  LDL.64 R234, [R1+0xb8] ;  /* 0x0000b80001ea7983 */ /* 0x000ea20000100a00 */
[----:B------:R-:W1:Y:S01]  /*c5b0*/  @!P6 LDC.64 R6, c[0x0][0x218] ;  /* 0x00008600ff06eb82 */ /* 0x000e620000000a00 */
[----:B------:R-:W-:Y:S01]  /*c5c0*/  UIADD3 UR19, UR19, -0x3, URZ ;  /* 0xfffffffd13137890 */ /* 0x000fe2000fffe03f */
[----:B------:R-:W-:Y:S01]  /*c5d0*/  BSSY B0, `(.L_x_1320) ;  /* 0x000008d000007945 */ /* 0x000fe20003800000 */
[----:B------:R3:W-:Y:S02]  /*c5e0*/  @P6 STS.128 [R213+0x8000], RZ ;  /* 0x008000ffd5006388 */ /* 0x0007e40000000c00 */
[----:B------:R-:W-:Y:S02]  /*c5f0*/  USHF.R.S32.HI UR4, URZ, 0x1f, UR19 ;  /* 0x0000001f3f047899 */ /* 0x000fe40008011413 */
[----:B------:R-:W-:Y:S01]  /*c600*/  UIMAD UR12, UR12, UR19, URZ ;  /* 0x000000130c0c72a4 */ /* 0x000fe2000f8e023f */
[----:B------:R-:W4:Y:S01]  /*c610*/  @!P5 LDC.64 R8, c[0x0][0x218] ;  /* 0x00008600ff08db82 */ /* 0x000f220000000a00 */
[----:B------:R-:W-:-:S02]  /*c620*/  IMAD.U32 R4, RZ, RZ, UR19 ;  /* 0x00000013ff047e24 */ /* 0x000fc4000f8e00ff */
[----:B------:R-:W-:-:S05]  /*c630*/  UIMAD UR4, UR4, UR35, UR12 ;  /* 0x00000023040472a4 */ /* 0x000fca000f8e020c */
[----:B------:R-:W5:Y:S08]  /*c640*/  @!P4 LDC.64 R10, c[0x0][0x218] ;  /* 0x00008600ff0acb82 */ /* 0x000f700000000a00 */
[----:B------:R-:W3:Y:S08]  /*c650*/  @!P3 LDC.64 R12, c[0x0][0x218] ;  /* 0x00008600ff0cbb82 */ /* 0x000ef00000000a00 */
[----:B------:R-:W3:Y:S08]  /*c660*/  @!P6 LDC.64 R14, c[0x0][0x218] ;  /* 0x00008600ff0eeb82 */ /* 0x000ef00000000a00 */
[----:B------:R-:W3:Y:S08]  /*c670*/  @!P5 LDC.64 R34, c[0x0][0x218] ;  /* 0x00008600ff22db82 */ /* 0x000ef00000000a00 */
[----:B------:R-:W3:Y:S08]  /*c680*/  @!P4 LDC.64 R134, c[0x0][0x218] ;  /* 0x00008600ff86cb82 */ /* 0x000ef00000000a00 */
[----:B------:R-:W3:Y:S08]  /*c690*/  @!P3 LDC.64 R168, c[0x0][0x218] ;  /* 0x00008600ffa8bb82 */ /* 0x000ef00000000a00 */
[----:B------:R-:W3:Y:S08]  /*c6a0*/  @!P3 LDC.64 R132, c[0x0][0x218] ;  /* 0x00008600ff84bb82 */ /* 0x000ef00000000a00 */
[----:B------:R-:W3:Y:S01]  /*c6b0*/  @!P4 LDC.64 R170, c[0x0][0x218] ;  /* 0x00008600ffaacb82 */ /* 0x000ee20000000a00 */
[----:B--2---:R-:W-:-:S04]  /*c6c0*/  IMAD.WIDE.U32 R4, R4, UR35, R234 ;  /* 0x0000002304047c25 */ /* 0x004fc8000f8e00ea */
[----:B------:R-:W-:Y:S01]  /*c6d0*/  VIADD R5, R5, UR4 ;  /* 0x0000000405057c36 */ /* 0x000fe20008000000 */
        /* <DEDUP_REMOVED lines=10> */
[C---:B------:R-:W-:Y:S01]  /*c780*/  IADD3 R0, P1, R4.reuse, UR37, RZ ;  /* 0x0000002504007c10 */ /* 0x040fe2000ff3e0ff */
        /* <DEDUP_REMOVED lines=10> */
[----:B------:R1:W-:Y:S01]  /*c830*/  @P3 STS.128 [R213+0xe000], RZ ;  /* 0x00e000ffd5003388 */ /* 0x0003e20000000c00 */
[----:B---3--:R-:W-:-:S04]  /*c840*/  @!P3 LEA R6, P0, R4, R12, 0x1 ;  /* 0x0000000c0406b211 */ /* 0x008fc800078008ff */
[----:B------:R-:W-:Y:S02]  /*c850*/  @!P3 LEA.HI.X R7, R4, R13, R5, 0x1, P0 ;  /* 0x0000000d0407b211 */ /* 0x000fe400000f0c05 */
[----:B------:R-:W-:Y:S01]  /*c860*/  IADD3.X R5, R5, UR36, RZ, P1, !PT ;  /* 0x0000002405057c10 */ /* 0x000fe20008ffe4ff */
[----:B------:R-:W3:Y:S01]  /*c870*/  @!P5 LDC.64 R12, c[0x0][0x218] ;  /* 0x00008600ff0cdb82 */ /* 0x000ee20000000a00 */
[C---:B--2---:R-:W-:Y:S01]  /*c880*/  @!P6 LEA R8, P0, R0.reuse, R14, 0x1 ;  /* 0x0000000e0008e211 */ /* 0x044fe200078008ff */
[----:B------:R-:W-:Y:S01]  /*c890*/  @!PT LDS RZ, [RZ] ;  /* 0x00000000fffff984 */ /* 0x000fe20000000800 */
[----:B------:R-:W-:Y:S01]  /*c8a0*/  @!PT LDS RZ, [RZ] ;  /* 0x00000000fffff984 */ /* 0x000fe20000000800 */
[----:B------:R-:W-:Y:S01]  /*c8b0*/  @!PT LDS RZ, [RZ] ;  /* 0x00000000fffff984 */ /* 0x000fe20000000800 */
[----:B------:R2:W-:Y:S03]  /*c8c0*/  @!P3 LDGSTS.E.BYPASS.LTC128B.128 [R213+0xe000], desc[UR28][R6.64+0x180] ;  /* 0x0e00018006d5bfae */ /* 0x0005e6000b901d5c */
[C---:B------:R-:W-:Y:S01]  /*c8d0*/  @!P6 LEA.HI.X R9, R0.reuse, R15, R5, 0x1, P0 ;  /* 0x0000000f0009e211 */ /* 0x040fe200000f0c05 */
[----:B------:R1:W-:Y:S02]  /*c8e0*/  @P6 STS.128 [R213+0x8800], RZ ;  /* 0x008800ffd5006388 */ /* 0x0003e40000000c00 */
[----:B------:R-:W4:Y:S02]  /*c8f0*/  @!P6 LDC.64 R14, c[0x0][0x218] ;  /* 0x00008600ff0eeb82 */ /* 0x000f240000000a00 */
[----:B------:R-:W-:Y:S01]  /*c900*/  @!PT LDS RZ, [RZ] ;  /* 0x00000000fffff984 */ /* 0x000fe20000000800 */
[----:B------:R-:W-:Y:S01]  /*c910*/  @!PT LDS RZ, [RZ] ;  /* 0x00000000fffff984 */ /* 0x000fe20000000800 */
[----:B------:R-:W-:Y:S01]  /*c920*/  @!PT LDS RZ, [RZ] ;  /* 0x00000000fffff984 */ /* 0x000fe20000000800 */
[----:B------:R5:W-:Y:S04]  /*c930*/  @!P6 LDGSTS.E.BYPASS.LTC128B.128 [R213+0x8800], desc[UR28][R8.64] ;  /* 0x0880000008d5efae */ /* 0x000be8000b901d5c */
[----:B------:R1:W-:Y:S01]  /*c940*/  @P5 STS.128 [R213+0xa800], RZ ;  /* 0x00a800ffd5005388 */ /* 0x0003e20000000c00 */
[----:B--2---:R-:W-:-:S04]  /*c950*/  @!P5 LEA R6, P0, R0, R34, 0x1 ;  /* 0x000000220006d211 */ /* 0x004fc800078008ff */
[C-C-:B------:R-:W-:Y:S02]  /*c960*/  @!P5 LEA.HI.X R7, R0.reuse, R35, R5.reuse, 0x1, P0 ;  /* 0x000000230007d211 */ /* 0x140fe400000f0c05 */
[----:B------:R-:W2:Y:S01]  /*c970*/  @!P4 LDC.64 R34, c[0x0][0x218] ;  /* 0x00008600ff22cb82 */ /* 0x000ea20000000a00 */
[C---:B------:R-:W-:Y:S02]  /*c980*/  @!P3 LEA R10, P0, R0.reuse, R168, 0x1 ;  /* 0x000000a8000ab211 */ /* 0x040fe400078008ff */
[C---:B-----5:R-:W-:Y:S01]  /*c990*/  @!P4 LEA R8, P1, R0.reuse, R134, 0x1 ;  /* 0x000000860008c211 */ /* 0x060fe200078208ff */
[----:B------:R-:W-:Y:S01]  /*c9a0*/  @!PT LDS RZ, [RZ] ;  /* 0x00000000fffff984 */ /* 0x000fe20000000800 */
[----:B------:R-:W-:Y:S01]  /*c9b0*/  @!PT LDS RZ, [RZ] ;  /* 0x00000000fffff984 */ /* 0x000fe20000000800 */
[----:B------:R-:W-:Y:S01]  /*c9c0*/  @!PT LDS RZ, [RZ] ;  /* 0x00000000fffff984 */ /* 0x000fe20000000800 */
[----:B------:R4:W-:Y:S01]  /*c9d0*/  @!P5 LDGSTS.E.BYPASS.LTC128B.128 [R213+0xa800], desc[UR28][R6.64+0x80] ;  /* 0x0a80008006d5dfae */ /* 0x0009e2000b901d5c */
[C-C-:B------:R-:W-:Y:S02]  /*c9e0*/  @!P3 LEA.HI.X R11, R0.reuse, R169, R5.reuse, 0x1, P0 ;  /* 0x000000a9000bb211 */ /* 0x140fe400000f0c05 */
[C---:B------:R-:W-:Y:S01]  /*c9f0*/  @!P4 LEA.HI.X R9, R0.reuse, R135, R5, 0x1, P1 ;  /* 0x000000870009c211 */ /* 0x040fe200008f0c05 */
[----:B------:R-:W5:Y:S01]  /*ca00*/  @!P5 LDC.64 R168, c[0x0][0x218] ;  /* 0x00008600ffa8db82 */ /* 0x000f620000000a00 */
[----:B------:R-:W-:Y:S01]  /*ca10*/  IADD3 R0, P0, R0, UR37, RZ ;  /* 0x0000002500007c10 */ /* 0x000fe2000ff1e0ff */
[----:B------:R1:W-:Y:S03]  /*ca20*/  @P4 STS.128 [R213+0xc800], RZ ;  /* 0x00c800ffd5004388 */ /* 0x0003e60000000c00 */
[----:B------:R-:W-:Y:S01]  /*ca30*/  IADD3.X R5, R5, UR36, RZ, P0, !PT ;  /* 0x0000002405057c10 */ /* 0x000fe200087fe4ff */
[----:B------:R-:W-:Y:S01]  /*ca40*/  @!PT LDS RZ, [RZ] ;  /* 0x00000000fffff984 */ /* 0x000fe20000000800 */
[----:B------:R-:W-:Y:S01]  /*ca50*/  @!PT LDS RZ, [RZ] ;  /* 0x00000000fffff984 */ /* 0x000fe20000000800 */
[----:B------:R-:W-:Y:S01]  /*ca60*/  @!PT LDS RZ, [RZ] ;  /* 0x00000000fffff984 */ /* 0x000fe20000000800 */
[----:B------:R3:W-:Y:S01]  /*ca70*/  @!P4 LDGSTS.E.BYPASS.LTC128B.128 [R213+0xc800], desc[UR28][R8.64+0x100] ;  /* 0x0c80010008d5cfae */ /* 0x0007e2000b901d5c */
[C---:B------:R-:W-:Y:S01]  /*ca80*/  IADD3 R4, P2, R0.reuse, UR37, RZ ;  /* 0x0000002500047c10 */ /* 0x040fe2000ff5e0ff */
[----:B------:R-:W1:Y:S02]  /*ca90*/  @!P6 LDC.64 R134, c[0x0][0x218] ;  /* 0x00008600ff86eb82 */ /* 0x000e640000000a00 */
[----:B------:R1:W-:Y:S04]  /*caa0*/  @P3 STS.128 [R213+0xe800], RZ ;  /* 0x00e800ffd5003388 */ /* 0x0003e80000000c00 */
[----:B------:R-:W-:Y:S01]  /*cab0*/  @!PT LDS RZ, [RZ] ;  /* 0x00000000fffff984 */ /* 0x000fe20000000800 */
[----:B------:R-:W-:Y:S01]  /*cac0*/  @!PT LDS RZ, [RZ] ;  /* 0x00000000fffff984 */ /* 0x000fe20000000800 */
[----:B------:R-:W-:Y:S01]  /*cad0*/  @!PT LDS RZ, [RZ] ;  /* 0x00000000fffff984 */ /* 0x000fe20000000800 */
[----:B------:R1:W-:Y:S04]  /*cae0*/  @!P3 LDGSTS.E.BYPASS.LTC128B.128 [R213+0xe800], desc[UR28][R10.64+0x180] ;  /* 0x0e8001800ad5bfae */ /* 0x0003e8000b901d5c */
[----:B------:R1:W-:Y:S01]  /*caf0*/  @P6 STS.128 [R213+0x9000], RZ ;  /* 0x009000ffd5006388 */ /* 0x0003e20000000c00 */
[----:B----4-:R-:W-:-:S02]  /*cb00*/  @!P6 LEA R6, P0, R0, R14, 0x1 ;  /* 0x0000000e0006e211 */ /* 0x010fc400078008ff */
[C---:B--2---:R-:W-:Y:S02]  /*cb10*/  @!P4 LEA R14, P1, R0.reuse, R34, 0x1 ;  /* 0x00000022000ec211 */ /* 0x044fe400078208ff */
[C-C-:B------:R-:W-:Y:S02]  /*cb20*/  @!P6 LEA.HI.X R7, R0.reuse, R15, R5.reuse, 0x1, P0 ;  /* 0x0000000f0007e211 */ /* 0x140fe400000f0c05 */
[----:B------:R-:W-:-:S03]  /*cb30*/  @!P4 LEA.HI.X R15, R0, R35, R5, 0x1, P1 ;  /* 0x00000023000fc211 */ /* 0x000fc600008f0c05 */
[----:B------:R-:W-:Y:S01]  /*cb40*/  @!PT LDS RZ, [RZ] ;  /* 0x00000000fffff984 */ /* 0x000fe20000000800 */
[----:B------:R-:W-:Y:S01]  /*cb50*/  @!PT LDS RZ, [RZ] ;  /* 0x00000000fffff984 */ /* 0x000fe20000000800 */
[----:B------:R-:W-:Y:S01]  /*cb60*/  @!PT LDS RZ, [RZ] ;  /* 0x00000000fffff984 */ /* 0x000fe20000000800 */
[----:B------:R2:W-:Y:S01]  /*cb70*/  @!P6 LDGSTS.E.BYPASS.LTC128B.128 [R213+0x9000], desc[UR28][R6.64] ;  /* 0x0900000006d5efae */ /* 0x0005e2000b901d5c */
[----:B---3--:R-:W-:-:S03]  /*cb80*/  @!P5 LEA R8, P0, R0, R12, 0x1 ;  /* 0x0000000c0008d211 */ /* 0x008fc600078008ff */
[----:B------:R3:W-:Y:S01]  /*cb90*/  @P5 STS.128 [R213+0xb000], RZ ;  /* 0x00b000ffd5005388 */ /* 0x0007e20000000c00 */
[C---:B------:R-:W-:Y:S02]  /*cba0*/  @!P5 LEA.HI.X R9, R0.reuse, R13, R5, 0x1, P0 ;  /* 0x0000000d0009d211 */ /* 0x040fe400000f0c05 */
[----:B------:R-:W-:-:S03]  /*cbb0*/  @!P3 LEA R12, P0, R0, R132, 0x1 ;  /* 0x00000084000cb211 */ /* 0x000fc600078008ff */
[----:B------:R-:W-:Y:S01]  /*cbc0*/  @!PT LDS RZ, [RZ] ;  /* 0x00000000fffff984 */ /* 0x000fe20000000800 */
[----:B------:R-:W-:Y:S01]  /*cbd0*/  @!PT LDS RZ, [RZ] ;  /* 0x00000000fffff984 */ /* 0x000fe20000000800 */
[----:B------:R-:W-:Y:S01]  /*cbe0*/  @!PT LDS RZ, [RZ] ;  /* 0x00000000fffff984 */ /* 0x000fe20000000800 */
[----:B------:R5:W-:Y:S01]  /*cbf0*/  @!P5 LDGSTS.E.BYPASS.LTC128B.128 [R213+0xb000], desc[UR28][R8.64+0x80] ;  /* 0x0b00008008d5dfae */ /* 0x000be2000b901d5c */
[----:B------:R-:W-:Y:S02]  /*cc00*/  @!P3 LEA.HI.X R13, R0, R133, R5, 0x1, P0 ;  /* 0x00000085000db211 */ /* 0x000fe400000f0c05 */
[----:B------:R-:W-:Y:S01]  /*cc10*/  IADD3.X R5, R5, UR36, RZ, P2, !PT ;  /* 0x0000002405057c10 */ /* 0x000fe200097fe4ff */
        /* <DEDUP_REMOVED lines=18> */
[----:B------:R3:W-:Y:S01]  /*cd40*/  @!P6 LDGSTS.E.BYPASS.LTC128B.128 [R213+0x9800], desc[UR28][R10.64] ;  /* 0x098000000ad5efae */ /* 0x0007e2000b901d5c */
[----:B-----5:R-:W-:-:S03]  /*cd50*/  @!P5 LEA R8, P1, R4, R168, 0x1 ;  /* 0x000000a80408d211 */ /* 0x020fc600078208ff */
        /* <DEDUP_REMOVED lines=20> */
.L_x_1321:
[----:B------:R-:W-:Y:S05]  /*cea0*/  BSYNC B0 ;  /* 0x0000000000007941 */ /* 0x000fea0003800000 */
.L_x_1320:
[----:B------:R-:W0:Y:S02]  /*ceb0*/  LDGDEPBAR ;  /* 0x00000000000079af */ /* 0x000e240000000000 */
.L_x_1319:
[----:B---3--:R-:W2:Y:S04]  /*cec0*/  LDL R11, [R1+0xc8] ;  /* 0x0000c800010b7983 */ /* 0x008ea80000100800 */
[----:B------:R-:W3:Y:S04]  /*ced0*/  LDL R10, [R1+0xcc] ;  /* 0x0000cc00010a7983 */ /* 0x000ee80000100800 */
[----:B------:R-:W4:Y:S01]  /*cee0*/  LDL R9, [R1+0xe0] ;  /* 0x0000e00001097983 */ /* 0x000f220000100800 */
[----:B------:R-:W-:Y:S01]  /*cef0*/  FMNMX.FTZ R4, R2, R192, !PT ;  /* 0x000000c002047209 */ /* 0x000fe20007810000 */
[----:B------:R-:W-:Y:S01]  /*cf00*/  USHF.L.U32 UR7, UR34, 0x1, URZ ;  /* 0x0000000122077899 */ /* 0x000fe2000800063f */
        /* <DEDUP_REMOVED lines=11> */
[----:B------:R-:W-:Y:S01]  /*cfc0*/  ULOP3.LUT UR7, UR7, UR33, URZ, 0x3c, !UPT ;  /* 0x0000002107077292 */ /* 0x000fe2000f8e3c3f */
        /* <DEDUP_REMOVED lines=17> */
[----:B------:R-:W-:Y:S01]  /*d0e0*/  STL.64 [R1+0x138], R210 ;  /* 0x000138d201007387 */ /* 0x000fe20000100a00 */
        /* <DEDUP_REMOVED lines=16> */
[----:B------:R-:W-:-:S02]  /*d1f0*/  FMNMX.FTZ R4, R26, R4, !PT ;  /* 0x000000041a047209 */ /* 0x000fc40007810000 */
[----:B------:R-:W-:Y:S01]  /*d200*/  FMNMX.FTZ R0, R21, R0, !PT ;  /* 0x0000000015007209 */ /* 0x000fe20007810000 */
[----:B------:R-:W-:Y:S01]  /*d210*/  STL [R1+0x120], R204 ;  /* 0x000120cc01007387 */ /* 0x000fe20000100800 */
[----:B------:R-:W-:Y:S02]  /*d220*/  FMNMX.FTZ R4, R22, R4, !PT ;  /* 0x0000000416047209 */ /* 0x000fe40007810000 */
[----:B------:R-:W-:Y:S01]  /*d230*/  FMNMX.FTZ R0, R20, R0, !PT ;  /* 0x0000000014007209 */ /* 0x000fe20007810000 */
[----:B------:R-:W-:Y:S01]  /*d240*/  STL [R1+0x11c], R203 ;  /* 0x00011ccb01007387 */ /* 0x000fe20000100800 */
[----:B------:R-:W-:Y:S02]  /*d250*/  FMNMX.FTZ R4, R19, R4, !PT ;  /* 0x0000000413047209 */ /* 0x000fe40007810000 */
[----:B------:R-:W-:Y:S01]  /*d260*/  FMNMX.FTZ R5, R17, R0, !PT ;  /* 0x0000000011057209 */ /* 0x000fe20007810000 */
[----:B------:R-:W-:Y:S01]  /*d270*/  STL [R1+0x118], R202 ;  /* 0x000118ca01007387 */ /* 0x000fe20000100800 */
[----:B------:R-:W-:-:S02]  /*d280*/  FMNMX.FTZ R0, R18, R4, !PT ;  /* 0x0000000412007209 */ /* 0x000fc40007810000 */
[----:B------:R-:W-:Y:S01]  /*d290*/  FMNMX.FTZ R5, R16, R5, !PT ;  /* 0x0000000510057209 */ /* 0x000fe20007810000 */
[----:B------:R-:W-:Y:S04]  /*d2a0*/  STL [R1+0x114], R201 ;  /* 0x000114c901007387 */ /* 0x000fe80000100800 */
[----:B------:R-:W1:Y:S04]  /*d2b0*/  SHFL.BFLY PT, R4, R0, 0x2, 0x1f ;  /* 0x0c401f0000047f89 */ /* 0x000e6800000e0000 */
[----:B-1----:R-:W1:Y:S04]  /*d2c0*/  SHFL.BFLY PT, R6, R5, 0x2, 0x1f ;  /* 0x0c401f0005067f89 */ /* 0x002e6800000e0000 */
[----:B------:R-:W-:Y:S04]  /*d2d0*/  STL [R1+0x110], R200 ;  /* 0x000110c801007387 */ /* 0x000fe80000100800 */
[----:B------:R-:W-:Y:S04]  /*d2e0*/  STL [R1+0x10c], R199 ;  /* 0x00010cc701007387 */ /* 0x000fe80000100800 */
[----:B------:R-:W-:Y:S04]  /*d2f0*/  STL [R1+0x108], R198 ;  /* 0x000108c601007387 */ /* 0x000fe80000100800 */
[----:B------:R-:W-:Y:S01]  /*d300*/  STL [R1+0x104], R197 ;  /* 0x000104c501007387 */ /* 0x000fe20000100800 */
[----:B------:R-:W-:-:S03]  /*d310*/  FMNMX.FTZ R4, R0, R4, !PT ;  /* 0x0000000400047209 */ /* 0x000fc60007810000 */
[----:B------:R-:W-:Y:S01]  /*d320*/  STL [R1+0x100], R196 ;  /* 0x000100c401007387 */ /* 0x000fe20000100800 */
[----:B-1----:R-:W-:-:S03]  /*d330*/  FMNMX.FTZ R0, R5, R6, !PT ;  /* 0x0000000605007209 */ /* 0x002fc60007810000 */
[----:B------:R-:W-:Y:S04]  /*d340*/  STL [R1+0xfc], R195 ;  /* 0x0000fcc301007387 */ /* 0x000fe80000100800 */
[----:B------:R-:W1:Y:S04]  /*d350*/  SHFL.BFLY PT, R6, R4, 0x1, 0x1f ;  /* 0x0c201f0004067f89 */ /* 0x000e6800000e0000 */
[----:B------:R-:W1:Y:S04]  /*d360*/  SHFL.BFLY PT, R5, R0, 0x1, 0x1f ;  /* 0x0c201f0000057f89 */ /* 0x000e6800000e0000 */
[----:B------:R-:W-:Y:S04]  /*d370*/  STL [R1+0xf8], R194 ;  /* 0x0000f8c201007387 */ /* 0x000fe80000100800 */
[----:B------:R-:W-:Y:S04]  /*d380*/  STL [R1+0xf4], R193 ;  /* 0x0000f4c101007387 */ /* 0x000fe80000100800 */
[----:B------:R1:W-:Y:S04]  /*d390*/  STL [R1+0xf0], R190 ;  /* 0x0000f0be01007387 */ /* 0x0003e80000100800 */
[----:B------:R-:W-:Y:S01]  /*d3a0*/  STL [R1+0xec], R189 ;  /* 0x0000ecbd01007387 */ /* 0x000fe20000100800 */
[----:B-1----:R-:W-:-:S03]  /*d3b0*/  FMNMX.FTZ R200, R4, R6, !PT ;  /* 0x0000000604c87209 */ /* 0x002fc60007810000 */
[----:B------:R-:W-:Y:S01]  /*d3c0*/  STL [R1+0xe8], R184 ;  /* 0x0000e8b801007387 */ /* 0x000fe20000100800 */
[----:B------:R-:W-:Y:S01]  /*d3d0*/  FMNMX.FTZ R233, R0, R5, !PT ;  /* 0x0000000500e97209 */ /* 0x000fe20007810000 */
[C---:B------:R-:W-:Y:S01]  /*d3e0*/  FMUL.FTZ R4, R200.reuse, UR8 ;  /* 0x00000008c8047c20 */ /* 0x040fe20008410000 */
[----:B------:R-:W-:Y:S02]  /*d3f0*/  FSETP.NEU.FTZ.AND P1, PT, R200, -INF , PT ;  /* 0xff800000c800780b */ /* 0x000fe40003f3d000 */
[C---:B------:R-:W-:Y:S01]  /*d400*/  FSETP.NEU.FTZ.AND P0, PT, R233.reuse, -INF , PT ;  /* 0xff800000e900780b */ /* 0x040fe20003f1d000 */
[----:B------:R-:W-:Y:S01]  /*d410*/  FMUL.FTZ R0, R233, UR8 ;  /* 0x00000008e9007c20 */ /* 0x000fe20008410000 */
[----:B------:R-:W-:Y:S01]  /*d420*/  FSEL R4, R4, RZ, P1 ;  /* 0x000000ff04047208 */ /* 0x000fe20000800000 */
[----:B------:R1:W-:Y:S01]  /*d430*/  STL [R1+0x78], R233 ;  /* 0x000078e901007387 */ /* 0x0003e20000100800 */
[----:B------:R-:W-:Y:S02]  /*d440*/  FSEL R6, R200, RZ, P1 ;  /* 0x000000ffc8067208 */ /* 0x000fe40000800000 */
[----:B------:R-:W-:Y:S01]  /*d450*/  FSEL R0, R0, RZ, P0 ;  /* 0x000000ff00007208 */ /* 0x000fe20000000000 */
[--C-:B------:R-:W-:Y:S01]  /*d460*/  FFMA.FTZ R252, R30, UR8, -R4.reuse ;  /* 0x000000081efc7c23 */ /* 0x100fe20008010804 */
[--C-:B------:R-:W-:Y:S01]  /*d470*/  FFMA.FTZ R239, R22, UR8, -R4.reuse ;  /* 0x0000000816ef7c23 */ /* 0x100fe20008010804 */
[--C-:B------:R-:W-:Y:S01]  /*d480*/  FFMA.FTZ R7, R192, UR8, -R4.reuse ;  /* 0x00000008c0077c23 */ /* 0x100fe20008010804 */
[----:B------:R-:W-:Y:S01]  /*d490*/  FFMA.FTZ R8, R215, UR8, -R4 ;  /* 0x00000008d7087c23 */ /* 0x000fe20008010804 */
        /* <DEDUP_REMOVED lines=28> */
[----:B------:R-:W-:Y:S01]  /*d660*/  FADD.FTZ R2, R2, -R6 ;  /* 0x8000000602027221 */ /* 0x000fe20000010000 */
[----:B------:R-:W-:Y:S01]  /*d670*/  MUFU.EX2 R17, R8 ;  /* 0x0000000800117308 */ /* 0x000fe20000000800 */
[----:B------:R1:W-:Y:S02]  /*d680*/  STL [R1+0x15c], R200 ;  /* 0x00015cc801007387 */ /* 0x0003e40000100800 */
[----:B------:R-:W-:-:S05]  /*d690*/  FMUL.FTZ R2, R2, UR8 ;  /* 0x0000000802027c20 */ /* 0x000fca0008410000 */
[----:B------:R-:W-:Y:S08]  /*d6a0*/  MUFU.EX2 R183, R183 ;  /* 0x000000b700b77308 */ /* 0x000ff00000000800 */
[----:B------:R-:W1:Y:S08]  /*d6b0*/  MUFU.EX2 R2, R2 ;  /* 0x0000000200027308 */ /* 0x000e700000000800 */
[----:B------:R-:W-:Y:S08]  /*d6c0*/  MUFU.EX2 R214, R214 ;  /* 0x000000d600d67308 */ /* 0x000ff00000000800 */
[----:B------:R-:W-:Y:S01]  /*d6d0*/  MUFU.EX2 R182, R182 ;  /* 0x000000b600b67308 */ /* 0x000fe20000000800 */
[-C--:B-1----:R-:W-:Y:S01]  /*d6e0*/  FMUL.FTZ R240, R88, R2.reuse ;  /* 0x0000000258f07220 */ /* 0x082fe20000410000 */
[-C--:B------:R-:W-:Y:S01]  /*d6f0*/  FMUL.FTZ R236, R84, R2.reuse ;  /* 0x0000000254ec7220 */ /* 0x080fe20000410000 */
[----:B------:R-:W-:Y:S01]  /*d700*/  FMUL.FTZ R237, R85, R2 ;  /* 0x0000000255ed7220 */ /* 0x000fe20000410000 */
[----:B------:R-:W-:-:S02]  /*d710*/  IMAD.MOV.U32 R88, RZ, RZ, R241 ;  /* 0x000000ffff587224 */ /* 0x000fc400078e00f1 */
        /* <DEDUP_REMOVED lines=53> */
[----:B------:R-:W-:-:S06]  /*da70*/  FMUL.FTZ R129, R129, R2 ;  /* 0x0000000281817220 */ /* 0x000fcc0000410000 */
[----:B------:R-:W-:Y:S08]  /*da80*/  MUFU.EX2 R173, R173 ;  /* 0x000000ad00ad7308 */ /* 0x000ff00000000800 */
[----:B------:R-:W-:Y:S08]  /*da90*/  MUFU.EX2 R174, R174 ;  /* 0x000000ae00ae7308 */ /* 0x000ff00000000800 */
[----:B------:R-:W-:Y:S01]  /*daa0*/  MUFU.EX2 R172, R172 ;  /* 0x000000ac00ac7308 */ /* 0x000fe20000000800 */
[----:B--2---:R-:W-:-:S07]  /*dab0*/  IMAD.WIDE.U32 R210, R11, -0x326172a9, RZ ;  /* 0xcd9e8d570bd27825 */ /* 0x004fce00078e00ff */
[----:B------:R-:W-:Y:S01]  /*dac0*/  MUFU.EX2 R22, R22 ;  /* 0x0000001600167308 */ /* 0x000fe20000000800 */
[----:B---3--:R-:W-:Y:S01]  /*dad0*/  LOP3.LUT R0, R211, R10, RZ, 0x3c, !PT ;  /* 0x0000000ad3007212 */ /* 0x008fe200078e3cff */
[----:B----4-:R-:W-:-:S06]  /*dae0*/  IMAD.WIDE.U32 R4, R9, -0x2daee0ad, RZ ;  /* 0xd2511f5309047825 */ /* 0x010fcc00078e00ff */
[----:B------:R-:W-:Y:S01]  /*daf0*/  MUFU.EX2 R30, R30 ;  /* 0x0000001e001e7308 */ /* 0x000fe20000000800 */
[----:B------:R-:W-:Y:S01]  /*db00*/  IMAD.WIDE.U32 R168, R0, -0x2daee0ad, RZ ;  /* 0xd2511f5300a87825 */ /* 0x000fe200078e00ff */
[C---:B------:R-:W-:Y:S01]  /*db10*/  LOP3.LUT R0, R5.reuse, UR7, RZ, 0x3c, !PT ;  /* 0x0000000705007c12 */ /* 0x040fe2000f8e3cff */
[----:B------:R-:W-:Y:S01]  /*db20*/  UIADD3 UR7, UR33, -0x56f99767, URZ ;  /* 0xa906689921077890 */ /* 0x000fe2000fffe03f */
[----:B------:R-:W-:Y:S01]  /*db30*/  LOP3.LUT R170, R5, UR6, RZ, 0x3c, !PT ;  /* 0x0000000605aa7c12 */ /* 0x000fe2000f8e3cff */
[----:B------:R-:W-:Y:S01]  /*db40*/  UIADD3 UR6, UR32, -0x4ab325aa, URZ ;  /* 0xb54cda5620067890 */ /* 0x000fe2000fffe03f */
[----:B------:R-:W-:Y:S01]  /*db50*/  LOP3.LUT R20, R169, UR4, R4, 0x96, !PT ;  /* 0x00000004a9147c12 */ /* 0x000fe2000f8e9604 */
[----:B------:R-:W-:Y:S01]  /*db60*/  IMAD.WIDE.U32 R4, R0, -0x326172a9, RZ ;  /* 0xcd9e8d5700047825 */ /* 0x000fe200078e00ff */
[----:B------:R-:W-:Y:S01]  /*db70*/  UIADD3 UR4, UR33, 0x76cf5d0a, URZ ;  /* 0x76cf5d0a21047890 */ /* 0x000fe2000fffe03f */
[----:B------:R1:W2:Y:S02]  /*db80*/  MUFU.EX2 R0, R7 ;  /* 0x0000000700007308 */ /* 0x0002a40000000800 */
[----:B------:R-:W-:Y:S01]  /*db90*/  IMAD.WIDE.U32 R20, R20, -0x326172a9, RZ ;  /* 0xcd9e8d5714147825 */ /* 0x000fe200078e00ff */
[----:B------:R-:W-:-:S04]  /*dba0*/  LOP3.LUT R5, R5, UR30, R210, 0x96, !PT ;  /* 0x0000001e05057c12 */ /* 0x000fc8000f8e96d2 */
[----:B------:R-:W-:Y:S01]  /*dbb0*/  LOP3.LUT R6, R21, UR22, R4, 0x96, !PT ;  /* 0x0000001615067c12 */ /* 0x000fe2000f8e9604 */
[----:B------:R-:W-:Y:S01]  /*dbc0*/  IMAD.WIDE.U32 R4, R5, -0x2daee0ad, RZ ;  /* 0xd2511f5305047825 */ /* 0x000fe200078e00ff */
[----:B------:R-:W-:Y:S04]  /*dbd0*/  MUFU.EX2 R23, R23 ;  /* 0x0000001700177308 */ /* 0x000fe80000000800 */
[----:B------:R-:W-:Y:S01]  /*dbe0*/  LOP3.LUT R12, R5, UR4, R168, 0x96, !PT ;  /* 0x00000004050c7c12 */ /* 0x000fe2000f8e96a8 */
[----:B-1----:R-:W-:-:S04]  /*dbf0*/  IMAD.WIDE.U32 R6, R6, -0x2daee0ad, RZ ;  /* 0xd2511f5306067825 */ /* 0x002fc800078e00ff */
[----:B--2---:R-:W-:Y:S01]  /*dc00*/  FFMA.FTZ R218, R218, R2, R0 ;  /* 0x00000002dada7223 */ /* 0x004fe20000010000 */
[----:B------:R-:W-:Y:S01]  /*dc10*/  MUFU.EX2 R222, R222 ;  /* 0x000000de00de7308 */ /* 0x000fe20000000800 */
[----:B------:R-:W-:Y:S01]  /*dc20*/  IMAD.WIDE.U32 R12, R12, -0x326172a9, RZ ;  /* 0xcd9e8d570c0c7825 */ /* 0x000fe200078e00ff */
[----:B------:R-:W-:-:S04]  /*dc30*/  LOP3.LUT R10, R7, UR19, R4, 0x96, !PT ;  /* 0x00000013070a7c12 */ /* 0x000fc8000f8e9604 */
[C-C-:B------:R-:W-:Y:S01]  /*dc40*/  LOP3.LUT R4, R13.reuse, UR21, R20.reuse, 0x96, !PT ;  /* 0x000000150d047c12 */ /* 0x140fe2000f8e9614 */
[----:B------:R-:W-:Y:S01]  /*dc50*/  IMAD.WIDE.U32 R10, R10, -0x326172a9, RZ ;  /* 0xcd9e8d570a0a7825 */ /* 0x000fe200078e00ff */
[----:B------:R1:W2:Y:S01]  /*dc60*/  MUFU.EX2 R7, R181 ;  /* 0x000000b500077308 */ /* 0x0002a20000000800 */
[----:B------:R-:W-:Y:S02]  /*dc70*/  LOP3.LUT R13, R13, UR21, R20, 0x96, !PT ;  /* 0x000000150d0d7c12 */ /* 0x000fe4000f8e9614 */
[----:B------:R-:W-:Y:S01]  /*dc80*/  IMAD.WIDE.U32 R4, R4, -0x2daee0ad, RZ ;  /* 0xd2511f5304047825 */ /* 0x000fe200078e00ff */
[C-C-:B------:R-:W-:Y:S02]  /*dc90*/  LOP3.LUT R8, R11.reuse, UR12, R12.reuse, 0x96, !PT ;  /* 0x0000000c0b087c12 */ /* 0x140fe4000f8e960c */
[----:B------:R-:W-:Y:S02]  /*dca0*/  LOP3.LUT R11, R11, UR12, R12, 0x96, !PT ;  /* 0x0000000c0b0b7c12 */ /* 0x000fe4000f8e960c */
[----:B------:R-:W-:Y:S01]  /*dcb0*/  LOP3.LUT R14, R5, UR9, R6, 0x96, !PT ;  /* 0x00000009050e7c12 */ /* 0x000fe2000f8e9606 */
[----:B------:R-:W-:Y:S01]  /*dcc0*/  IMAD.WIDE.U32 R8, R8, -0x2daee0ad, RZ ;  /* 0xd2511f5308087825 */ /* 0x000fe200078e00ff */
[----:B------:R-:W-:Y:S03]  /*dcd0*/  MUFU.EX2 R223, R223 ;  /* 0x000000df00df7308 */ /* 0x000fe60000000800 */
[----:B------:R-:W-:Y:S01]  /*dce0*/  IMAD.WIDE.U32 R14, R14, -0x326172a9, RZ ;  /* 0xcd9e8d570e0e7825 */ /* 0x000fe200078e00ff */
[----:B------:R-:W-:-:S03]  /*dcf0*/  LOP3.LUT R4, R9, UR7, R4, 0x96, !PT ;  /* 0x0000000709047c12 */ /* 0x000fc6000f8e9604 */
[C---:B------:R-:W-:Y:S01]  /*dd00*/  FADD.FTZ R9, R17.reuse, R218 ;  /* 0x000000da11097221 */ /* 0x040fe20000010000 */
[----:B------:R-:W-:Y:S01]  /*dd10*/  F2FP.F16.F32.PACK_AB R17, R17, R0 ;  /* 0x000000001111723e */ /* 0x000fe200000000ff */
[----:B-1----:R-:W-:Y:S01]  /*dd20*/  FMUL.FTZ R181, R41, R2 ;  /* 0x0000000229b57220 */ /* 0x002fe20000410000 */
[----:B------:R-:W-:Y:S01]  /*dd30*/  FSEL R0, R233, RZ, P0 ;  /* 0x000000ffe9007208 */ /* 0x000fe20000000000 */
[----:B------:R-:W-:Y:S01]  /*dd40*/  IMAD.WIDE.U32 R4, R4, -0x326172a9, RZ ;  /* 0xcd9e8d5704047825 */ /* 0x000fe200078e00ff */
[----:B------:R-:W-:-:S03]  /*dd50*/  PRMT R16, R17, 0x7632, R16 ;  /* 0x0000763211107816 */ /* 0x000fc60000000010 */
[----:B------:R-:W-:Y:S01]  /*dd60*/  FADD.FTZ R9, R183, R9 ;  /* 0x00000009b7097221 */ /* 0x000fe20000010000 */
[----:B------:R-:W-:Y:S01]  /*dd70*/  FMUL.FTZ R233, R77, R2 ;  /* 0x000000024de97220 */ /* 0x000fe20000410000 */
[----:B------:R-:W-:Y:S01]  /*dd80*/  FADD.FTZ R6, R3, -R0 ;  /* 0x8000000003067221 */ /* 0x000fe20000010000 */
[----:B------:R-:W-:Y:S01]  /*dd90*/  LOP3.LUT R0, R5, UR6, R14, 0x96, !PT ;  /* 0x0000000605007c12 */ /* 0x000fe2000f8e960e */
[----:B--2---:R-:W-:Y:S01]  /*dda0*/  FADD.FTZ R9, R7, R9 ;  /* 0x0000000907097221 */ /* 0x004fe20000010000 */
[----:B------:R-:W-:Y:S01]  /*ddb0*/  LOP3.LUT R5, R4, 0xffff, RZ, 0xc0, !PT ;  /* 0x0000ffff04057812 */ /* 0x000fe200078ec0ff */
[----:B------:R-:W-:Y:S01]  /*ddc0*/  FMUL.FTZ R6, R6, UR8 ;  /* 0x0000000806067c20 */ /* 0x000fe20008410000 */
[----:B------:R-:W-:Y:S01]  /*ddd0*/  LOP3.LUT R3, R0, 0xff, RZ, 0xc0, !PT ;  /* 0x000000ff00037812 */ /* 0x000fe200078ec0ff */
[----:B------:R-:W-:Y:S01]  /*dde0*/  UIADD3 UR8, UR33, 0x646e171e, URZ ;  /* 0x646e171e21087890 */ /* 0x000fe2000fffe03f */
[----:B------:R-:W-:Y:S01]  /*ddf0*/  PRMT R193, R17, 0x5410, R16 ;  /* 0x0000541011c17816 */ /* 0x000fe20000000010 */
[----:B------:R-:W-:Y:S01]  /*de00*/  IMAD.MOV.U32 R77, RZ, RZ, R234 ;  /* 0x000000ffff4d7224 */ /* 0x000fe200078e00ea */
[----:B------:R-:W-:-:S02]  /*de10*/  ISETP.LE.U32.AND P2, PT, R3, UR14, PT ;  /* 0x0000000e03007c0c */ /* 0x000fc4000bf43070 */
[----:B------:R-:W-:Y:S02]  /*de20*/  LOP3.LUT R3, R0, 0xffff, RZ, 0xc0, !PT ;  /* 0x0000ffff00037812 */ /* 0x000fe400078ec0ff */
[----:B------:R-:W-:Y:S02]  /*de30*/  F2FP.F16.F32.PACK_AB R7, R7, R183 ;  /* 0x000000b70707723e */ /* 0x000fe400000000ff */
[----:B------:R-:W-:Y:S02]  /*de40*/  SHF.R.U32.HI R3, RZ, 0x8, R3 ;  /* 0x00000008ff037819 */ /* 0x000fe40000011603 */
[----:B------:R-:W-:Y:S02]  /*de50*/  PRMT R220, R7, 0x7610, R220 ;  /* 0x0000761007dc7816 */ /* 0x000fe400000000dc */
[----:B------:R-:W-:Y:S02]  /*de60*/  LOP3.LUT R3, R3, 0xffff, RZ, 0xc0, !PT ;  /* 0x0000ffff03037812 */ /* 0x000fe400078ec0ff */
[----:B------:R-:W-:Y:S01]  /*de70*/  PRMT R221, R7, 0x7632, R221 ;  /* 0x0000763207dd7816 */ /* 0x000fe200000000dd */
[----:B------:R-:W-:Y:S01]  /*de80*/  @!P2 HADD2 R19, -R17.H0_H0, -RZ.H0_H0 ;  /* 0xa00000ff1113a230 */ /* 0x000fe20000000900 */
[----:B------:R-:W-:-:S02]  /*de90*/  ISETP.LE.U32.AND P5, PT, R3, UR14, PT ;  /* 0x0000000e03007c0c */ /* 0x000fc4000bfa3070 */
[--C-:B------:R-:W-:Y:S02]  /*dea0*/  SHF.R.U32.HI R3, RZ, 0x18, R0.reuse ;  /* 0x00000018ff037819 */ /* 0x100fe40000011600 */
[----:B------:R-:W-:Y:S02]  /*deb0*/  SHF.R.U32.HI R0, RZ, 0x10, R0 ;  /* 0x00000010ff007819 */ /* 0x000fe40000011600 */
[----:B------:R-:W-:Y:S02]  /*dec0*/  ISETP.LE.U32.AND P4, PT, R3, UR14, PT ;  /* 0x0000000e03007c0c */ /* 0x000fe4000bf83070 */
[----:B------:R-:W-:Y:S02]  /*ded0*/  LOP3.LUT R3, R4, 0xff, RZ, 0xc0, !PT ;  /* 0x000000ff04037812 */ /* 0x000fe400078ec0ff */
[----:B------:R-:W-:Y:S02]  /*dee0*/  LOP3.LUT R0, R0, 0xff, RZ, 0xc0, !PT ;  /* 0x000000ff00007812 */ /* 0x000fe400078ec0ff */
[----:B------:R-:W-:Y:S01]  /*def0*/  ISETP.LE.U32.AND P3, PT, R3, UR14, PT ;  /* 0x0000000e03007c0c */ /* 0x000fe2000bf63070 */
[----:B------:R-:W-:Y:S01]  /*df00*/  @!P5 HADD2 R133, -R16.H0_H0, -RZ.H0_H0 ;  /* 0xa00000ff1085d230 */ /* 0x000fe20000000900 */
[----:B------:R-:W-:-:S02]  /*df10*/  SHF.R.U32.HI R3, RZ, 0x10, R4 ;  /* 0x00000010ff037819 */ /* 0x000fc40000011604 */
[----:B------:R-:W-:Y:S02]  /*df20*/  SHF.R.U32.HI R4, RZ, 0x18, R4 ;  /* 0x00000018ff047819 */ /* 0x000fe40000011604 */
[----:B------:R-:W-:Y:S02]  /*df30*/  LOP3.LUT R3, R3, 0xff, RZ, 0xc0, !PT ;  /* 0x000000ff03037812 */ /* 0x000fe400078ec0ff */
[----:B------:R-:W-:Y:S02]  /*df40*/  ISETP.LE.U32.AND P0, PT, R4, UR14, PT ;  /* 0x0000000e04007c0c */ /* 0x000fe4000bf03070 */
[----:B------:R-:W-:Y:S02]  /*df50*/  ISETP.LE.U32.AND P1, PT, R3, UR14, PT ;  /* 0x0000000e03007c0c */ /* 0x000fe4000bf23070 */
[----:B------:R-:W-:Y:S01]  /*df60*/  LOP3.LUT R4, R15, UR35, R10, 0x96, !PT ;  /* 0x000000230f047c12 */ /* 0x000fe2000f8e960a */
[----:B------:R-:W-:Y:S01]  /*df70*/  @!P3 HADD2 R216, -R220.H0_H0, -RZ.H0_H0 ;  /* 0xa00000ffdcd8b230 */ /* 0x000fe20000000900 */
[----:B------:R-:W-:-:S02]  /*df80*/  SHF.R.U32.HI R3, RZ, 0x8, R5 ;  /* 0x00000008ff037819 */ /* 0x000fc40000011605 */
[----:B------:R-:W-:Y:S01]  /*df90*/  ISETP.LE.U32.AND P6, PT, R0, UR14, PT ;  /* 0x0000000e00007c0c */ /* 0x000fe2000bfc3070 */
[----:B------:R-:W-:Y:S01]  /*dfa0*/  IMAD.WIDE.U32 R4, R4, -0x2daee0ad, RZ ;  /* 0xd2511f5304047825 */ /* 0x000fe200078e00ff */
[----:B------:R1:W2:Y:S01]  /*dfb0*/  MUFU.EX2 R0, R6 ;  /* 0x0000000600007308 */ /* 0x0002a20000000800 */
[----:B------:R-:W-:Y:S02]  /*dfc0*/  LOP3.LUT R3, R3, 0xffff, RZ, 0xc0, !PT ;  /* 0x0000ffff03037812 */ /* 0x000fe400078ec0ff */
[----:B------:R-:W-:Y:S02]  /*dfd0*/  @!P2 PRMT R17, R19, 0x5410, RZ ;  /* 0x000054101311a816 */ /* 0x000fe400000000ff */
[----:B------:R-:W-:Y:S02]  /*dfe0*/  ISETP.LE.U32.AND P2, PT, R3, UR14, PT ;  /* 0x0000000e03007c0c */ /* 0x000fe4000bf43070 */
[----:B------:R-:W-:Y:S01]  /*dff0*/  LOP3.LUT R3, R5, UR8, R8, 0x96, !PT ;  /* 0x0000000805037c12 */ /* 0x000fe2000f8e9608 */
[----:B------:R-:W-:Y:S01]  /*e000*/  STG.E.U16 desc[UR28][R24.64+-0x80], R17 ;  /* 0xffff801118007986 */ /* 0x000fe2000c10151c */
[----:B------:R-:W-:-:S02]  /*e010*/  @!P5 PRMT R16, R133, 0x5410, RZ ;  /* 0x000054108510d816 */ /* 0x000fc400000000ff */
[----:B------:R-:W-:Y:S02]  /*e020*/  PRMT R169, R220, 0x5410, R221 ;  /* 0x00005410dca97816 */ /* 0x000fe400000000dd */
[----:B------:R-:W-:Y:S01]  /*e030*/  @!P3 PRMT R220, R216, 0x5410, RZ ;  /* 0x00005410d8dcb816 */ /* 0x000fe200000000ff */
[----:B------:R-:W-:Y:S01]  /*e040*/  FMUL.FTZ R216, R56, R2 ;  /* 0x0000000238d87220 */ /* 0x000fe20000410000 */
[----:B------:R-:W-:Y:S01]  /*e050*/  F2FP.F16.F32.PACK_AB R133, R30, R22 ;  /* 0x000000161e85723e */ /* 0x000fe200000000ff */
[----:B------:R-:W-:Y:S01]  /*e060*/  IMAD.MOV.U32 R56, RZ, RZ, R235 ;  /* 0x000000ffff387224 */ /* 0x000fe200078e00eb */
[----:B-1----:R-:W-:Y:S01]  /*e070*/  SHF.R.U32.HI R6, RZ, 0x10, R3 ;  /* 0x00000010ff067819 */ /* 0x002fe20000011603 */
[----:B--2---:R-:W-:Y:S01]  /*e080*/  FFMA.FTZ R232, R232, R0, R214 ;  /* 0x00000000e8e87223 */ /* 0x004fe200000100d6 */
[----:B------:R-:W-:Y:S01]  /*e090*/  @!P2 HADD2 R215, -R221.H0_H0, -RZ.H0_H0 ;  /* 0xa00000ffddd7a230 */ /* 0x000fe20000000900 */
[----:B------:R-:W-:Y:S01]  /*e0a0*/  STL [R1+0x160], R220 ;  /* 0x000160dc01007387 */ /* 0x000fe20000100800 */
[----:B------:R-:W-:Y:S01]  /*e0b0*/  LOP3.LUT R6, R6, 0xff, RZ, 0xc0, !PT ;  /* 0x000000ff06067812 */ /* 0x000fe200078ec0ff */
[C---:B------:R-:W-:Y:S01]  /*e0c0*/  FADD.FTZ R232, R18.reuse, R232 ;  /* 0x000000e812e87221 */ /* 0x040fe20000010000 */
[----:B------:R-:W-:Y:S01]  /*e0d0*/  F2FP.F16.F32.PACK_AB R18, R18, R214 ;  /* 0x000000d61212723e */ /* 0x000fe200000000ff */
[----:B------:R-:W-:Y:S01]  /*e0e0*/  FMUL.FTZ R166, R166, R0 ;  /* 0x00000000a6a67220 */ /* 0x000fe20000410000 */
[----:B------:R-:W-:Y:S01]  /*e0f0*/  ISETP.LE.U32.AND P5, PT, R6, UR14, PT ;  /* 0x0000000e06007c0c */ /* 0x000fe2000bfa3070 */
[----:B------:R-:W-:Y:S01]  /*e100*/  FADD.FTZ R8, R182, R232 ;  /* 0x000000e8b6087221 */ /* 0x000fe20000010000 */
[----:B------:R-:W-:Y:S01]  /*e110*/  F2FP.F16.F32.PACK_AB R6, R180, R182 ;  /* 0x000000b6b406723e */ /* 0x000fe200000000ff */
[----:B------:R-:W-:Y:S01]  /*e120*/  @!P6 HADD2 R192, -R18.H0_H0, -RZ.H0_H0 ;  /* 0xa00000ff12c0e230 */ /* 0x000fe20000000900 */
[----:B------:R-:W-:Y:S01]  /*e130*/  PRMT R19, R18, 0x7632, R19 ;  /* 0x0000763212137816 */ /* 0x000fe20000000013 */
[----:B------:R-:W-:Y:S01]  /*e140*/  FADD.FTZ R7, R180, R8 ;  /* 0x00000008b4077221 */ /* 0x000fe20000010000 */
[----:B------:R-:W-:Y:S01]  /*e150*/  PRMT R199, R6, 0x7610, R199 ;  /* 0x0000761006c77816 */ /* 0x000fe200000000c7 */
[-C--:B------:R-:W-:Y:S01]  /*e160*/  FMUL.FTZ R232, R76, R2.reuse ;  /* 0x000000024ce87220 */ /* 0x080fe20000410000 */
[----:B------:R-:W-:Y:S01]  /*e170*/  PRMT R201, R6, 0x7632, R201 ;  /* 0x0000763206c97816 */ /* 0x000fe200000000c9 */
[----:B------:R-:W-:Y:S01]  /*e180*/  @!P4 HADD2 R171, -R19.H0_H0, -RZ.H0_H0 ;  /* 0xa00000ff13abc230 */ /* 0x000fe20000000900 */
[----:B------:R-:W-:Y:S01]  /*e190*/  LOP3.LUT R6, R4, 0xff, RZ, 0xc0, !PT ;  /* 0x000000ff04067812 */ /* 0x000fe200078ec0ff */
[----:B------:R-:W-:Y:S01]  /*e1a0*/  @!P1 HADD2 R135, -R199.H0_H0, -RZ.H0_H0 ;  /* 0xa00000ffc7879230 */ /* 0x000fe20000000900 */
[----:B------:R-:W-:Y:S01]  /*e1b0*/  @!P2 PRMT R221, R215, 0x5410, RZ ;  /* 0x00005410d7dda816 */ /* 0x000fe200000000ff */
[----:B------:R-:W-:Y:S01]  /*e1c0*/  @!P0 HADD2 R134, -R201.H0_H0, -RZ.H0_H0 ;  /* 0xa00000ffc9868230 */ /* 0x000fe20000000900 */
[----:B------:R-:W-:Y:S01]  /*e1d0*/  ISETP.LE.U32.AND P3, PT, R6, UR14, PT ;  /* 0x0000000e06007c0c */ /* 0x000fe2000bf63070 */
[-C--:B------:R-:W-:Y:S01]  /*e1e0*/  FMUL.FTZ R180, R40, R2.reuse ;  /* 0x0000000228b47220 */ /* 0x080fe20000410000 */
[----:B------:R-:W-:Y:S01]  /*e1f0*/  LOP3.LUT R6, R3, 0xff, RZ, 0xc0, !PT ;  /* 0x000000ff03067812 */ /* 0x000fe200078ec0ff */
[----:B------:R-:W-:Y:S01]  /*e200*/  FMUL.FTZ R76, R109, R2 ;  /* 0x000000026d4c7220 */ /* 0x000fe20000410000 */
[----:B------:R-:W-:Y:S01]  /*e210*/  PRMT R209, R18, 0x5410, R19 ;  /* 0x0000541012d17816 */ /* 0x000fe20000000013 */
[-C--:B------:R-:W-:Y:S01]  /*e220*/  FMUL.FTZ R167, R167, R0.reuse ;  /* 0x00000000a7a77220 */ /* 0x080fe20000410000 */
[----:B------:R-:W-:Y:S01]  /*e230*/  ISETP.LE.U32.AND P2, PT, R6, UR14, PT ;  /* 0x0000000e06007c0c */ /* 0x000fe2000bf43070 */
[-C--:B------:R-:W-:Y:S01]  /*e240*/  FMUL.FTZ R162, R162, R0.reuse ;  /* 0x00000000a2a27220 */ /* 0x080fe20000410000 */
[----:B------:R-:W-:Y:S01]  /*e250*/  SHF.R.U32.HI R6, RZ, 0x18, R3 ;  /* 0x00000018ff067819 */ /* 0x000fe20000011603 */
[-C--:B------:R-:W-:Y:S01]  /*e260*/  FMUL.FTZ R163, R163, R0.reuse ;  /* 0x00000000a3a37220 */ /* 0x080fe20000410000 */
[----:B------:R-:W-:Y:S01]  /*e270*/  @!P4 PRMT R19, R171, 0x5410, RZ ;  /* 0x00005410ab13c816 */ /* 0x000fe200000000ff */
[-C--:B------:R-:W-:Y:S01]  /*e280*/  FMUL.FTZ R158, R158, R0.reuse ;  /* 0x000000009e9e7220 */ /* 0x080fe20000410000 */
[----:B------:R-:W-:Y:S01]  /*e290*/  ISETP.LE.U32.AND P4, PT, R6, UR14, PT ;  /* 0x0000000e06007c0c */ /* 0x000fe2000bf83070 */
[-C--:B------:R-:W-:Y:S01]  /*e2a0*/  FMUL.FTZ R159, R159, R0.reuse ;  /* 0x000000009f9f7220 */ /* 0x080fe20000410000 */
[----:B------:R-:W-:Y:S01]  /*e2b0*/  LOP3.LUT R6, R4, 0xffff, RZ, 0xc0, !PT ;  /* 0x0000ffff04067812 */ /* 0x000fe200078ec0ff */
[-C--:B------:R-:W-:Y:S01]  /*e2c0*/  FMUL.FTZ R154, R154, R0.reuse ;  /* 0x000000009a9a7220 */ /* 0x080fe20000410000 */
[--C-:B------:R-:W-:Y:S01]  /*e2d0*/  SHF.R.U32.HI R5, RZ, 0x10, R4.reuse ;  /* 0x00000010ff057819 */ /* 0x100fe20000011604 */
[-C--:B------:R-:W-:Y:S01]  /*e2e0*/  FMUL.FTZ R155, R155, R0.reuse ;  /* 0x000000009b9b7220 */ /* 0x080fe20000410000 */
[----:B------:R-:W-:Y:S01]  /*e2f0*/  LOP3.LUT R3, R3, 0xffff, RZ, 0xc0, !PT ;  /* 0x0000ffff03037812 */ /* 0x000fe200078ec0ff */
[-C--:B------:R-:W-:Y:S01]  /*e300*/  FMUL.FTZ R150, R150, R0.reuse ;  /* 0x0000000096967220 */ /* 0x080fe20000410000 */
[----:B------:R-:W-:Y:S01]  /*e310*/  SHF.R.U32.HI R4, RZ, 0x18, R4 ;  /* 0x00000018ff047819 */ /* 0x000fe20000011604 */
[-C--:B------:R-:W-:Y:S01]  /*e320*/  FMUL.FTZ R151, R151, R0.reuse ;  /* 0x0000000097977220 */ /* 0x080fe20000410000 */
[----:B------:R-:W-:Y:S01]  /*e330*/  PRMT R171, R199, 0x5410, R201 ;  /* 0x00005410c7ab7816 */ /* 0x000fe200000000c9 */
[-C--:B------:R-:W-:Y:S01]  /*e340*/  FMUL.FTZ R146, R146, R0.reuse ;  /* 0x0000000092927220 */ /* 0x080fe20000410000 */
[----:B------:R-:W-:Y:S01]  /*e350*/  @!P0 PRMT R201, R134, 0x5410, RZ ;  /* 0x0000541086c98816 */ /* 0x000fe200000000ff */
[-C--:B------:R-:W-:Y:S01]  /*e360*/  FMUL.FTZ R147, R147, R0.reuse ;  /* 0x0000000093937220 */ /* 0x080fe20000410000 */
[----:B------:R-:W-:Y:S01]  /*e370*/  SHF.R.U32.HI R3, RZ, 0x8, R3 ;  /* 0x00000008ff037819 */ /* 0x000fe20000011603 */
[----:B------:R1:W2:Y:S01]  /*e380*/  MUFU.EX2 R134, R132 ;  /* 0x0000008400867308 */ /* 0x0002a20000000800 */
[----:B------:R-:W-:Y:S01]  /*e390*/  ISETP.LE.U32.AND P0, PT, R4, UR14, PT ;  /* 0x0000000e04007c0c */ /* 0x000fe2000bf03070 */
[-C--:B------:R-:W-:Y:S01]  /*e3a0*/  FMUL.FTZ R142, R142, R0.reuse ;  /* 0x000000008e8e7220 */ /* 0x080fe20000410000 */
[----:B------:R-:W-:Y:S01]  /*e3b0*/  LOP3.LUT R4, R5, 0xff, RZ, 0xc0, !PT ;  /* 0x000000ff05047812 */ /* 0x000fe200078ec0ff */
[-C--:B------:R-:W-:Y:S01]  /*e3c0*/  FMUL.FTZ R143, R143, R0.reuse ;  /* 0x000000008f8f7220 */ /* 0x080fe20000410000 */
[----:B------:R-:W-:Y:S01]  /*e3d0*/  LOP3.LUT R3, R3, 0xffff, RZ, 0xc0, !PT ;  /* 0x0000ffff03037812 */ /* 0x000fe200078ec0ff */
[-C--:B------:R-:W-:Y:S01]  /*e3e0*/  FMUL.FTZ R138, R138, R0.reuse ;  /* 0x000000008a8a7220 */ /* 0x080fe20000410000 */
[----:B------:R-:W-:Y:S01]  /*e3f0*/  @!P1 PRMT R199, R135, 0x5410, RZ ;  /* 0x0000541087c79816 */ /* 0x000fe200000000ff */
[-C--:B------:R-:W-:Y:S01]  /*e400*/  FMUL.FTZ R139, R139, R0.reuse ;  /* 0x000000008b8b7220 */ /* 0x080fe20000410000 */
[----:B------:R-:W-:Y:S01]  /*e410*/  ISETP.LE.U32.AND P1, PT, R4, UR14, PT ;  /* 0x0000000e04007c0c */ /* 0x000fe2000bf23070 */
[-C--:B------:R-:W-:Y:S01]  /*e420*/  FMUL.FTZ R182, R42, R0.reuse ;  /* 0x000000002ab67220 */ /* 0x080fe20000410000 */
[----:B------:R-:W-:Y:S01]  /*e430*/  @!P6 PRMT R18, R192, 0x5410, RZ ;  /* 0x00005410c012e816 */ /* 0x000fe200000000ff */
[----:B------:R3:W-:Y:S01]  /*e440*/  STL [R1+0x164], R199 ;  /* 0x000164c701007387 */ /* 0x0007e20000100800 */
[----:B------:R-:W-:Y:S01]  /*e450*/  F2FP.F16.F32.PACK_AB R4, R177, R179 ;  /* 0x000000b3b104723e */ /* 0x000fe200000000ff */
[-C--:B------:R-:W-:Y:S01]  /*e460*/  FMUL.FTZ R183, R43, R0.reuse ;  /* 0x000000002bb77220 */ /* 0x080fe20000410000 */
[----:B------:R-:W-:Y:S01]  /*e470*/  ISETP.LE.U32.AND P6, PT, R3, UR14, PT ;  /* 0x0000000e03007c0c */ /* 0x000fe2000bfc3070 */
[----:B------:R-:W-:Y:S01]  /*e480*/  FADD.FTZ R3, R179, R9 ;  /* 0x00000009b3037221 */ /* 0x000fe20000010000 */
[----:B------:R-:W-:Y:S01]  /*e490*/  PRMT R200, R4, 0x7610, R200 ;  /* 0x0000761004c87816 */ /* 0x000fe200000000c8 */
[----:B------:R4:W-:Y:S01]  /*e4a0*/  STL [R1+0x68], R201 ;  /* 0x000068c901007387 */ /* 0x0009e20000100800 */
[----:B------:R-:W-:Y:S01]  /*e4b0*/  FMUL.FTZ R46, R46, R0 ;  /* 0x000000002e2e7220 */ /* 0x000fe20000410000 */
[----:B------:R-:W-:Y:S01]  /*e4c0*/  FADD.FTZ R5, R177, R3 ;  /* 0x00000003b1057221 */ /* 0x000fe20000010000 */
[----:B------:R-:W-:Y:S01]  /*e4d0*/  SHF.R.U32.HI R3, RZ, 0x8, R6 ;  /* 0x00000008ff037819 */ /* 0x000fe20000011606 */
[----:B------:R-:W-:-:S02]  /*e4e0*/  @!P2 HADD2 R217, -R200.H0_H0, -RZ.H0_H0 ;  /* 0xa00000ffc8d9a230 */ /* 0x000fc40000000900 */
[-C--:B------:R-:W-:Y:S01]  /*e4f0*/  FMUL.FTZ R47, R47, R0.reuse ;  /* 0x000000002f2f7220 */ /* 0x080fe20000410000 */
[-C--:B------:R-:W-:Y:S01]  /*e500*/  FMUL.FTZ R50, R50, R0.reuse ;  /* 0x0000000032327220 */ /* 0x080fe20000410000 */
[----:B------:R-:W-:Y:S01]  /*e510*/  LOP3.LUT R3, R3, 0xffff, RZ, 0xc0, !PT ;  /* 0x0000ffff03037812 */ /* 0x000fe200078ec0ff */
        /* <DEDUP_REMOVED lines=11> */
[----:B---3--:R-:W-:Y:S01]  /*e5d0*/  PRMT R199, R4, 0x7632, R199 ;  /* 0x0000763204c77816 */ /* 0x008fe200000000c7 */
[----:B------:R-:W-:Y:S01]  /*e5e0*/  FADD.FTZ R4, R178, R7 ;  /* 0x00000007b2047221 */ /* 0x000fe20000010000 */
[-C--:B------:R-:W-:Y:S01]  /*e5f0*/  FMUL.FTZ R83, R83, R0.reuse ;  /* 0x0000000053537220 */ /* 0x080fe20000410000 */
[----:B------:R-:W-:Y:S01]  /*e600*/  FMUL.FTZ R242, R90, R0 ;  /* 0x000000005af27220 */ /* 0x000fe20000410000 */
[----:B------:R-:W-:Y:S01]  /*e610*/  PRMT R206, R200, 0x5410, R199 ;  /* 0x00005410c8ce7816 */ /* 0x000fe200000000c7 */
[----:B------:R-:W-:Y:S01]  /*e620*/  @!P6 HADD2 R225, -R199.H0_H0, -RZ.H0_H0 ;  /* 0xa00000ffc7e1e230 */ /* 0x000fe20000000900 */
[----:B------:R-:W-:Y:S01]  /*e630*/  @!P2 PRMT R200, R217, 0x5410, RZ ;  /* 0x00005410d9c8a816 */ /* 0x000fe200000000ff */
[-C--:B------:R-:W-:Y:S01]  /*e640*/  FMUL.FTZ R217, R57, R2.reuse ;  /* 0x0000000239d97220 */ /* 0x080fe20000410000 */
[----:B------:R-:W-:Y:S01]  /*e650*/  ISETP.LE.U32.AND P2, PT, R3, UR14, PT ;  /* 0x0000000e03007c0c */ /* 0x000fe2000bf43070 */
[----:B------:R-:W-:Y:S01]  /*e660*/  FMUL.FTZ R57, R108, R2 ;  /* 0x000000026c397220 */ /* 0x000fe20000410000 */
[C---:B------:R-:W-:Y:S01]  /*e670*/  F2FP.F16.F32.PACK_AB R3, R176.reuse, R178 ;  /* 0x000000b2b003723e */ /* 0x040fe200000000ff */
[----:B------:R-:W-:Y:S01]  /*e680*/  FMUL.FTZ R243, R91, R0 ;  /* 0x000000005bf37220 */ /* 0x000fe20000410000 */
[----:B------:R-:W-:Y:S01]  /*e690*/  @!P6 PRMT R199, R225, 0x5410, RZ ;  /* 0x00005410e1c7e816 */ /* 0x000fe200000000ff */
[----:B------:R-:W-:Y:S01]  /*e6a0*/  FMUL.FTZ R225, R61, R2 ;  /* 0x000000023de17220 */ /* 0x000fe20000410000 */
[C---:B------:R-:W-:Y:S01]  /*e6b0*/  PRMT R220, R3.reuse, 0x7610, R220 ;  /* 0x0000761003dc7816 */ /* 0x040fe200000000dc */
[----:B------:R-:W-:Y:S01]  /*e6c0*/  IMAD.MOV.U32 R61, RZ, RZ, R239 ;  /* 0x000000ffff3d7224 */ /* 0x000fe200078e00ef */
[----:B------:R-:W-:Y:S01]  /*e6d0*/  PRMT R204, R3, 0x7632, R204 ;  /* 0x0000763203cc7816 */ /* 0x000fe200000000cc */
[----:B------:R-:W-:Y:S01]  /*e6e0*/  FADD.FTZ R3, R176, R4 ;  /* 0x00000004b0037221 */ /* 0x000fe20000010000 */
[----:B------:R-:W-:Y:S01]  /*e6f0*/  F2FP.F16.F32.PACK_AB R4, R173, R175 ;  /* 0x000000afad04723e */ /* 0x000fe200000000ff */
[----:B------:R-:W-:Y:S01]  /*e700*/  @!P5 HADD2 R224, -R220.H0_H0, -RZ.H0_H0 ;  /* 0xa00000ffdce0d230 */ /* 0x000fe20000000900 */
[----:B------:R-:W-:Y:S01]  /*e710*/  PRMT R203, R220, 0x5410, R204 ;  /* 0x00005410dccb7816 */ /* 0x000fe200000000cc */
[----:B------:R-:W-:Y:S01]  /*e720*/  FADD.FTZ R3, R174, R3 ;  /* 0x00000003ae037221 */ /* 0x000fe20000010000 */
[C---:B------:R-:W-:Y:S01]  /*e730*/  PRMT R189, R4.reuse, 0x7610, R189 ;  /* 0x0000761004bd7816 */ /* 0x040fe200000000bd */
[----:B------:R-:W-:Y:S01]  /*e740*/  @!P4 HADD2 R219, -R204.H0_H0, -RZ.H0_H0 ;  /* 0xa00000ffccdbc230 */ /* 0x000fe20000000900 */
[----:B------:R-:W-:Y:S01]  /*e750*/  PRMT R184, R4, 0x7632, R184 ;  /* 0x0000763204b87816 */ /* 0x000fe200000000b8 */
[C---:B------:R-:W-:Y:S01]  /*e760*/  FADD.FTZ R4, R172.reuse, R3 ;  /* 0x00000003ac047221 */ /* 0x040fe20000010000 */
[----:B------:R-:W-:Y:S01]  /*e770*/  F2FP.F16.F32.PACK_AB R3, R172, R174 ;  /* 0x000000aeac03723e */ /* 0x000fe200000000ff */
[----:B------:R-:W-:Y:S01]  /*e780*/  @!P3 HADD2 R228, -R189.H0_H0, -RZ.H0_H0 ;  /* 0xa00000ffbde4b230 */ /* 0x000fe20000000900 */
[----:B------:R-:W-:Y:S01]  /*e790*/  PRMT R202, R189, 0x5410, R184 ;  /* 0x00005410bdca7816 */ /* 0x000fe200000000b8 */
[----:B------:R-:W-:Y:S01]  /*e7a0*/  @!P2 HADD2 R229, -R184.H0_H0, -RZ.H0_H0 ;  /* 0xa00000ffb8e5a230 */ /* 0x000fe20000000900 */
[C---:B------:R-:W-:Y:S01]  /*e7b0*/  PRMT R197, R3.reuse, 0x7610, R197 ;  /* 0x0000761003c57816 */ /* 0x040fe200000000c5 */
[-C--:B------:R-:W-:Y:S01]  /*e7c0*/  FMUL.FTZ R172, R36, R2.reuse ;  /* 0x0000000224ac7220 */ /* 0x080fe20000410000 */
[----:B------:R-:W-:Y:S01]  /*e7d0*/  PRMT R194, R3, 0x7632, R194 ;  /* 0x0000763203c27816 */ /* 0x000fe200000000c2 */
[----:B------:R-:W-:Y:S01]  /*e7e0*/  FADD.FTZ R3, R22, R4 ;  /* 0x0000000416037221 */ /* 0x000fe20000010000 */
[----:B------:R-:W-:Y:S01]  /*e7f0*/  FADD.FTZ R4, R175, R5 ;  /* 0x00000005af047221 */ /* 0x000fe20000010000 */
[----:B------:R-:W-:Y:S01]  /*e800*/  @!P5 PRMT R220, R224, 0x5410, RZ ;  /* 0x00005410e0dcd816 */ /* 0x000fe200000000ff */
[----:B------:R-:W-:Y:S01]  /*e810*/  FMUL.FTZ R224, R60, R2 ;  /* 0x000000023ce07220 */ /* 0x000fe20000410000 */
[----:B------:R-:W-:Y:S01]  /*e820*/  FADD.FTZ R3, R30, R3 ;  /* 0x000000031e037221 */ /* 0x000fe20000010000 */
[----:B------:R-:W-:Y:S01]  /*e830*/  @!P3 PRMT R189, R228, 0x5410, RZ ;  /* 0x00005410e4bdb816 */ /* 0x000fe200000000ff */
[----:B-1----:R-:W-:Y:S01]  /*e840*/  FADD.FTZ R132, R173, R4 ;  /* 0x00000004ad847221 */ /* 0x002fe20000010000 */
[----:B------:R-:W-:Y:S01]  /*e850*/  @!P2 PRMT R184, R229, 0x5410, RZ ;  /* 0x00005410e5b8a816 */ /* 0x000fe200000000ff */
[----:B--2---:R-:W-:Y:S01]  /*e860*/  FADD.FTZ R3, R134, R3 ;  /* 0x0000000386037221 */ /* 0x004fe20000010000 */
[----:B------:R-:W-:Y:S01]  /*e870*/  F2FP.F16.F32.PACK_AB R134, R23, R134 ;  /* 0x000000861786723e */ /* 0x000fe200000000ff */
[-C--:B------:R-:W-:Y:S01]  /*e880*/  FMUL.FTZ R173, R37, R2.reuse ;  /* 0x0000000225ad7220 */ /* 0x080fe20000410000 */
[----:B------:R-:W-:Y:S01]  /*e890*/  FMUL.FTZ R228, R72, R2 ;  /* 0x0000000248e47220 */ /* 0x000fe20000410000 */
[----:B------:R-:W-:Y:S01]  /*e8a0*/  FADD.FTZ R135, R23, R3 ;  /* 0x0000000317877221 */ /* 0x000fe20000010000 */
[----:B------:R-:W-:-:S04]  /*e8b0*/  IMAD.WIDE.U32 R22, R170, -0x326172a9, RZ ;  /* 0xcd9e8d57aa167825 */ /* 0x000fc800078e00ff */
[----:B------:R-:W-:Y:S01]  /*e8c0*/  FMUL.FTZ R229, R73, R2 ;  /* 0x0000000249e57220 */ /* 0x000fe20000410000 */
[----:B------:R-:W-:Y:S01]  /*e8d0*/  @!P4 PRMT R204, R219, 0x5410, RZ ;  /* 0x00005410dbccc816 */ /* 0x000fe200000000ff */
[----:B------:R-:W-:Y:S01]  /*e8e0*/  @!P0 HADD2 R226, -R194.H0_H0, -RZ.H0_H0 ;  /* 0xa00000ffc2e28230 */ /* 0x000fe20000000900 */
[----:B----4-:R-:W-:Y:S01]  /*e8f0*/  PRMT R201, R197, 0x5410, R194 ;  /* 0x00005410c5c97816 */ /* 0x010fe200000000c2 */
[----:B------:R1:W2:Y:S01]  /*e900*/  MUFU.EX2 R30, R230 ;  /* 0x000000e6001e7308 */ /* 0x0002a20000000800 */
[----:B------:R-:W-:Y:S01]  /*e910*/  LOP3.LUT R2, R23, UR30, R210, 0x96, !PT ;  /* 0x0000001e17027c12 */ /* 0x000fe2000f8e96d2 */
[----:B------:R-:W-:Y:S01]  /*e920*/  @!P1 HADD2 R227, -R197.H0_H0, -RZ.H0_H0 ;  /* 0xa00000ffc5e39230 */ /* 0x000fe20000000900 */
[----:B------:R-:W-:Y:S01]  /*e930*/  LOP3.LUT R4, R21, UR22, R22, 0x96, !PT ;  /* 0x0000001615047c12 */ /* 0x000fe2000f8e9616 */
[----:B------:R-:W-:Y:S01]  /*e940*/  FMUL.FTZ R174, R38, R0 ;  /* 0x0000000026ae7220 */ /* 0x000fe20000410000 */
[----:B------:R-:W-:Y:S01]  /*e950*/  @!P0 PRMT R194, R226, 0x5410, RZ ;  /* 0x00005410e2c28816 */ /* 0x000fe200000000ff */
[----:B------:R-:W-:Y:S01]  /*e960*/  IMAD.WIDE.U32 R2, R2, -0x2daee0ad, RZ ;  /* 0xd2511f5302027825 */ /* 0x000fe200078e00ff */
[----:B------:R-:W-:-:S03]  /*e970*/  @!P1 PRMT R197, R227, 0x5410, RZ ;  /* 0x00005410e3c59816 */ /* 0x000fc600000000ff */
[----:B------:R-:W-:Y:S01]  /*e980*/  FMUL.FTZ R175, R39, R0 ;  /* 0x0000000027af7220 */ /* 0x000fe20000410000 */
[----:B------:R-:W-:Y:S01]  /*e990*/  MOV R60, R238 ;  /* 0x000000ee003c7202 */ /* 0x000fe20000000f00 */
[----:B------:R-:W-:Y:S01]  /*e9a0*/  IMAD.WIDE.U32 R4, R4, -0x2daee0ad, RZ ;  /* 0xd2511f5304047825 */ /* 0x000fe200078e00ff */
[----:B------:R-:W-:-:S03]  /*e9b0*/  LOP3.LUT R3, R3, UR4, R168, 0x96, !PT ;  /* 0x0000000403037c12 */ /* 0x000fc6000f8e96a8 */
[-C--:B------:R-:W-:Y:S01]  /*e9c0*/  FMUL.FTZ R219, R59, R0.reuse ;  /* 0x000000003bdb7220 */ /* 0x080fe20000410000 */
[-C--:B------:R-:W-:Y:S01]  /*e9d0*/  FMUL.FTZ R226, R62, R0.reuse ;  /* 0x000000003ee27220 */ /* 0x080fe20000410000 */
[----:B------:R-:W-:Y:S01]  /*e9e0*/  FMUL.FTZ R227, R63, R0 ;  /* 0x000000003fe37220 */ /* 0x000fe20000410000 */
[----:B------:R-:W-:Y:S01]  /*e9f0*/  LOP3.LUT R6, R5, UR19, R2, 0x96, !PT ;  /* 0x0000001305067c12 */ /* 0x000fe2000f8e9602 */
[----:B------:R-:W-:-:S04]  /*ea00*/  IMAD.WIDE.U32 R8, R3, -0x326172a9, RZ ;  /* 0xcd9e8d5703087825 */ /* 0x000fc800078e00ff */
[-C--:B-1----:R-:W-:Y:S01]  /*ea10*/  FMUL.FTZ R230, R74, R0.reuse ;  /* 0x000000004ae67220 */ /* 0x082fe20000410000 */
[-C--:B------:R-:W-:Y:S01]  /*ea20*/  FMUL.FTZ R238, R86, R0.reuse ;  /* 0x0000000056ee7220 */ /* 0x080fe20000410000 */
[----:B------:R-:W-:Y:S01]  /*ea30*/  FMUL.FTZ R239, R87, R0 ;  /* 0x0000000057ef7220 */ /* 0x000fe20000410000 */
[----:B------:R-:W-:Y:S01]  /*ea40*/  IMAD.WIDE.U32 R6, R6, -0x326172a9, RZ ;  /* 0xcd9e8d5706067825 */ /* 0x000fe200078e00ff */
[----:B------:R-:W-:-:S03]  /*ea50*/  LOP3.LUT R3, R9, UR21, R20, 0x96, !PT ;  /* 0x0000001509037c12 */ /* 0x000fc6000f8e9614 */
[-C--:B------:R-:W-:Y:S01]  /*ea60*/  FMUL.FTZ R246, R94, R0.reuse ;  /* 0x000000005ef67220 */ /* 0x080fe20000410000 */
[-C--:B------:R-:W-:Y:S01]  /*ea70*/  FMUL.FTZ R247, R95, R0.reuse ;  /* 0x000000005ff77220 */ /* 0x080fe20000410000 */
[-C--:B------:R-:W-:Y:S01]  /*ea80*/  FMUL.FTZ R250, R98, R0.reuse ;  /* 0x0000000062fa7220 */ /* 0x080fe20000410000 */
[----:B------:R-:W-:Y:S01]  /*ea90*/  FMUL.FTZ R251, R99, R0 ;  /* 0x0000000063fb7220 */ /* 0x000fe20000410000 */
[----:B------:R-:W-:-:S04]  /*eaa0*/  IMAD.WIDE.U32 R2, R3, -0x2daee0ad, RZ ;  /* 0xd2511f5303027825 */ /* 0x000fc800078e00ff */
[-C--:B------:R-:W-:Y:S01]  /*eab0*/  FMUL.FTZ R102, R102, R0.reuse ;  /* 0x0000000066667220 */ /* 0x080fe20000410000 */
[-C--:B------:R-:W-:Y:S01]  /*eac0*/  FMUL.FTZ R103, R103, R0.reuse ;  /* 0x0000000067677220 */ /* 0x080fe20000410000 */
[-C--:B------:R-:W-:Y:S01]  /*ead0*/  FMUL.FTZ R106, R106, R0.reuse ;  /* 0x000000006a6a7220 */ /* 0x080fe20000410000 */
[-C--:B------:R-:W-:Y:S01]  /*eae0*/  FMUL.FTZ R107, R107, R0.reuse ;  /* 0x000000006b6b7220 */ /* 0x080fe20000410000 */
[----:B------:R-:W-:Y:S01]  /*eaf0*/  LOP3.LUT R4, R3, UR9, R4, 0x96, !PT ;  /* 0x0000000903047c12 */ /* 0x000fe2000f8e9604 */
[-C--:B------:R-:W-:Y:S01]  /*eb00*/  FMUL.FTZ R73, R110, R0.reuse ;  /* 0x000000006e497220 */ /* 0x080fe20000410000 */
[----:B------:R-:W-:Y:S01]  /*eb10*/  LOP3.LUT R3, R7, UR12, R8, 0x96, !PT ;  /* 0x0000000c07037c12 */ /* 0x000fe2000f8e9608 */
[-C--:B------:R-:W-:Y:S01]  /*eb20*/  FMUL.FTZ R72, R111, R0.reuse ;  /* 0x000000006f487220 */ /* 0x080fe20000410000 */
[----:B------:R-:W-:Y:S01]  /*eb30*/  FMUL.FTZ R114, R114, R0 ;  /* 0x0000000072727220 */ /* 0x000fe20000410000 */
[----:B------:R-:W-:-:S04]  /*eb40*/  IMAD.WIDE.U32 R4, R4, -0x326172a9, RZ ;  /* 0xcd9e8d5704047825 */ /* 0x000fc800078e00ff */
[-C--:B------:R-:W-:Y:S01]  /*eb50*/  FMUL.FTZ R115, R115, R0.reuse ;  /* 0x0000000073737220 */ /* 0x080fe20000410000 */
[-C--:B------:R-:W-:Y:S01]  /*eb60*/  FMUL.FTZ R118, R118, R0.reuse ;  /* 0x0000000076767220 */ /* 0x080fe20000410000 */
[----:B------:R-:W-:Y:S01]  /*eb70*/  FMUL.FTZ R119, R119, R0 ;  /* 0x0000000077777220 */ /* 0x000fe20000410000 */
[----:B------:R-:W-:Y:S01]  /*eb80*/  IMAD.WIDE.U32 R8, R3, -0x2daee0ad, RZ ;  /* 0xd2511f5303087825 */ /* 0x000fe200078e00ff */
[----:B------:R-:W-:-:S03]  /*eb90*/  LOP3.LUT R7, R5, UR35, R6, 0x96, !PT ;  /* 0x0000002305077c12 */ /* 0x000fc6000f8e9606 */
[-C--:B------:R-:W-:Y:S01]  /*eba0*/  FMUL.FTZ R122, R122, R0.reuse ;  /* 0x000000007a7a7220 */ /* 0x080fe20000410000 */
[-C--:B------:R-:W-:Y:S01]  /*ebb0*/  FMUL.FTZ R123, R123, R0.reuse ;  /* 0x000000007b7b7220 */ /* 0x080fe20000410000 */
[-C--:B------:R-:W-:Y:S01]  /*ebc0*/  FMUL.FTZ R126, R126, R0.reuse ;  /* 0x000000007e7e7220 */ /* 0x080fe20000410000 */
[----:B------:R-:W-:Y:S01]  /*ebd0*/  LOP3.LUT R2, R9, UR7, R2, 0x96, !PT ;  /* 0x0000000709027c12 */ /* 0x000fe2000f8e9602 */
[-C--:B------:R-:W-:Y:S01]  /*ebe0*/  FMUL.FTZ R127, R127, R0.reuse ;  /* 0x000000007f7f7220 */ /* 0x080fe20000410000 */
[-C--:B------:R-:W-:Y:S01]  /*ebf0*/  FMUL.FTZ R130, R130, R0.reuse ;  /* 0x0000000082827220 */ /* 0x080fe20000410000 */
[----:B------:R-:W-:Y:S01]  /*ec00*/  FMUL.FTZ R131, R131, R0 ;  /* 0x0000000083837220 */ /* 0x000fe20000410000 */
[C---:B------:R-:W-:Y:S01]  /*ec10*/  PRMT R195, R133.reuse, 0x7632, R195 ;  /* 0x0000763285c37816 */ /* 0x040fe200000000c3 */
[----:B------:R-:W-:Y:S01]  /*ec20*/  IMAD.WIDE.U32 R2, R2, -0x326172a9, RZ ;  /* 0xcd9e8d5702027825 */ /* 0x000fe200078e00ff */
[----:B------:R-:W-:Y:S01]  /*ec30*/  PRMT R208, R133, 0x7610, R208 ;  /* 0x0000761085d07816 */ /* 0x000fe200000000d0 */
[----:B------:R-:W-:Y:S01]  /*ec40*/  STG.E.U16 desc[UR28][R24.64+-0x7e], R16 ;  /* 0xffff821018007986 */ /* 0x000fe2000c10151c */
[----:B------:R-:W-:-:S02]  /*ec50*/  PRMT R214, R134, 0x7632, R214 ;  /* 0x0000763286d67816 */ /* 0x000fc400000000d6 */
[----:B------:R-:W-:Y:S02]  /*ec60*/  LOP3.LUT R4, R3, UR6, R4, 0x96, !PT ;  /* 0x0000000603047c12 */ /* 0x000fe4000f8e9604 */
[----:B------:R-:W-:Y:S02]  /*ec70*/  LOP3.LUT R6, R2, 0xffff, RZ, 0xc0, !PT ;  /* 0x0000ffff02067812 */ /* 0x000fe400078ec0ff */
[----:B------:R-:W-:Y:S02]  /*ec80*/  LOP3.LUT R5, R4, 0xff, RZ, 0xc0, !PT ;  /* 0x000000ff04057812 */ /* 0x000fe400078ec0ff */
[----:B------:R-:W-:Y:S02]  /*ec90*/  PRMT R192, R134, 0x7610, R192 ;  /* 0x0000761086c07816 */ /* 0x000fe400000000c0 */
[----:B------:R-:W-:Y:S02]  /*eca0*/  ISETP.LE.U32.AND P4, PT, R5, UR14, PT ;  /* 0x0000000e05007c0c */ /* 0x000fe4000bf83070 */
[----:B------:R-:W-:-:S02]  /*ecb0*/  LOP3.LUT R5, R4, 0xffff, RZ, 0xc0, !PT ;  /* 0x0000ffff04057812 */ /* 0x000fc400078ec0ff */
[----:B------:R-:W-:Y:S02]  /*ecc0*/  PRMT R170, R192, 0x5410, R214 ;  /* 0x00005410c0aa7816 */ /* 0x000fe400000000d6 */
[----:B------:R-:W-:Y:S02]  /*ecd0*/  SHF.R.U32.HI R5, RZ, 0x8, R5 ;  /* 0x00000008ff057819 */ /* 0x000fe40000011605 */
[----:B------:R-:W-:Y:S02]  /*ece0*/  LOP3.LUT R15, R15, UR35, R10, 0x96, !PT ;  /* 0x000000230f0f7c12 */ /* 0x000fe4000f8e960a */
[----:B------:R-:W-:Y:S02]  /*ecf0*/  LOP3.LUT R5, R5, 0xffff, RZ, 0xc0, !PT ;  /* 0x0000ffff05057812 */ /* 0x000fe400078ec0ff */
[----:B------:R-:W-:Y:S02]  /*ed00*/  F2FP.F16.F32.PACK_AB R134, R223, R222 ;  /* 0x000000dedf86723e */ /* 0x000fe400000000ff */
[----:B------:R-:W-:-:S02]  /*ed10*/  ISETP.LE.U32.AND P3, PT, R5, UR14, PT ;  /* 0x0000000e05007c0c */ /* 0x000fc4000bf63070 */
[--C-:B------:R-:W-:Y:S02]  /*ed20*/  SHF.R.U32.HI R5, RZ, 0x10, R4.reuse ;  /* 0x00000010ff057819 */ /* 0x100fe40000011604 */
[----:B------:R-:W-:Y:S02]  /*ed30*/  SHF.R.U32.HI R4, RZ, 0x18, R4 ;  /* 0x00000018ff047819 */ /* 0x000fe40000011604 */
[----:B------:R-:W-:Y:S02]  /*ed40*/  LOP3.LUT R5, R5, 0xff, RZ, 0xc0, !PT ;  /* 0x000000ff05057812 */ /* 0x000fe400078ec0ff */
[----:B------:R-:W-:Y:S02]  /*ed50*/  ISETP.LE.U32.AND P0, PT, R4, UR14, PT ;  /* 0x0000000e04007c0c */ /* 0x000fe4000bf03070 */
[----:B------:R-:W-:Y:S02]  /*ed60*/  LOP3.LUT R4, R2, 0xff, RZ, 0xc0, !PT ;  /* 0x000000ff02047812 */ /* 0x000fe400078ec0ff */
[----:B------:R-:W-:-:S02]  /*ed70*/  ISETP.LE.U32.AND P5, PT, R5, UR14, PT ;  /* 0x0000000e05007c0c */ /* 0x000fc4000bfa3070 */
[----:B------:R-:W-:Y:S01]  /*ed80*/  ISETP.LE.U32.AND P2, PT, R4, UR14, PT ;  /* 0x0000000e04007c0c */ /* 0x000fe2000bf43070 */
[----:B------:R1:W3:Y:S01]  /*ed90*/  MUFU.EX2 R5, R231 ;  /* 0x000000e700057308 */ /* 0x0002e20000000800 */
[--C-:B------:R-:W-:Y:S02]  /*eda0*/  SHF.R.U32.HI R4, RZ, 0x10, R2.reuse ;  /* 0x00000010ff047819 */ /* 0x100fe40000011602 */
[----:B------:R-:W-:Y:S02]  /*edb0*/  SHF.R.U32.HI R2, RZ, 0x18, R2 ;  /* 0x00000018ff027819 */ /* 0x000fe40000011602 */
[----:B------:R-:W-:Y:S01]  /*edc0*/  LOP3.LUT R3, R4, 0xff, RZ, 0xc0, !PT ;  /* 0x000000ff04037812 */ /* 0x000fe200078ec0ff */
[----:B------:R-:W-:Y:S01]  /*edd0*/  @!P0 HADD2 R27, -R195.H0_H0, -RZ.H0_H0 ;  /* 0xa00000ffc31b8230 */ /* 0x000fe20000000900 */
[----:B------:R-:W-:Y:S02]  /*ede0*/  ISETP.LE.U32.AND P1, PT, R2, UR14, PT ;  /* 0x0000000e02007c0c */ /* 0x000fe4000bf23070 */
[----:B------:R-:W-:Y:S01]  /*edf0*/  ISETP.LE.U32.AND P6, PT, R3, UR14, PT ;  /* 0x0000000e03007c0c */ /* 0x000fe2000bfc3070 */
[----:B------:R-:W-:-:S04]  /*ee00*/  IMAD.WIDE.U32 R2, R7, -0x2daee0ad, RZ ;  /* 0xd2511f5307027825 */ /* 0x000fc800078e00ff */
[----:B------:R-:W-:Y:S01]  /*ee10*/  @!P5 HADD2 R28, -R208.H0_H0, -RZ.H0_H0 ;  /* 0xa00000ffd01cd230 */ /* 0x000fe20000000900 */
[----:B------:R-:W-:Y:S02]  /*ee20*/  LOP3.LUT R4, R3, UR8, R8, 0x96, !PT ;  /* 0x0000000803047c12 */ /* 0x000fe4000f8e9608 */
[C---:B------:R-:W-:Y:S01]  /*ee30*/  LOP3.LUT R9, R2.reuse, 0xffff, RZ, 0xc0, !PT ;  /* 0x0000ffff02097812 */ /* 0x040fe200078ec0ff */
[----:B-1----:R-:W-:Y:S01]  /*ee40*/  FMUL.FTZ R231, R75, R0 ;  /* 0x000000004be77220 */ /* 0x002fe20000410000 */
[----:B------:R-:W-:Y:S01]  /*ee50*/  LOP3.LUT R7, R2, 0xff, RZ, 0xc0, !PT ;  /* 0x000000ff02077812 */ /* 0x000fe200078ec0ff */
[----:B------:R-:W-:Y:S01]  /*ee60*/  @!P1 HADD2 R33, -R214.H0_H0, -RZ.H0_H0 ;  /* 0xa00000ffd6219230 */ /* 0x000fe20000000900 */
[--C-:B------:R-:W-:Y:S01]  /*ee70*/  SHF.R.U32.HI R8, RZ, 0x10, R2.reuse ;  /* 0x00000010ff087819 */ /* 0x100fe20000011602 */
[----:B------:R-:W-:Y:S01]  /*ee80*/  @!P6 HADD2 R34, -R192.H0_H0, -RZ.H0_H0 ;  /* 0xa00000ffc022e230 */ /* 0x000fe20000000900 */
[----:B------:R-:W-:Y:S01]  /*ee90*/  SHF.R.U32.HI R3, RZ, 0x18, R2 ;  /* 0x00000018ff037819 */ /* 0x000fe20000011602 */
[----:B--2---:R-:W-:Y:S01]  /*eea0*/  FADD.FTZ R2, R30, R132 ;  /* 0x000000841e027221 */ /* 0x004fe20000010000 */
[----:B---3--:R-:W-:Y:S01]  /*eeb0*/  F2FP.F16.F32.PACK_AB R0, R5, R30 ;  /* 0x0000001e0500723e */ /* 0x008fe200000000ff */
[----:B------:R-:W-:Y:S01]  /*eec0*/  IMAD.MOV.U32 R30, RZ, RZ, R106 ;  /* 0x000000ffff1e7224 */ /* 0x000fe200078e006a */
[----:B------:R-:W-:Y:S01]  /*eed0*/  @!P1 PRMT R214, R33, 0x5410, RZ ;  /* 0x0000541021d69816 */ /* 0x000fe200000000ff */
[----:B------:R-:W-:Y:S01]  /*eee0*/  FADD.FTZ R2, R5, R2 ;  /* 0x0000000205027221 */ /* 0x000fe20000010000 */
[C---:B------:R-:W-:Y:S01]  /*eef0*/  PRMT R205, R0.reuse, 0x7610, R205 ;  /* 0x0000761000cd7816 */ /* 0x040fe200000000cd */
[----:B------:R-:W1:Y:S01]  /*ef00*/  MUFU.EX2 R5, R252 ;  /* 0x000000fc00057308 */ /* 0x000e620000000800 */
[----:B------:R-:W-:-:S02]  /*ef10*/  PRMT R207, R0, 0x7632, R207 ;  /* 0x0000763200cf7816 */ /* 0x000fc400000000cf */
[----:B------:R-:W-:Y:S01]  /*ef20*/  SHF.R.U32.HI R0, RZ, 0x8, R6 ;  /* 0x00000008ff007819 */ /* 0x000fe20000011606 */
[----:B------:R-:W-:Y:S01]  /*ef30*/  @!P4 HADD2 R26, -R205.H0_H0, -RZ.H0_H0 ;  /* 0xa00000ffcd1ac230 */ /* 0x000fe20000000900 */
[----:B------:R-:W-:Y:S01]  /*ef40*/  PRMT R212, R205, 0x5410, R207 ;  /* 0x00005410cdd47816 */ /* 0x000fe200000000cf */
[----:B------:R-:W-:Y:S01]  /*ef50*/  @!P3 HADD2 R29, -R207.H0_H0, -RZ.H0_H0 ;  /* 0xa00000ffcf1db230 */ /* 0x000fe20000000900 */
[----:B------:R-:W-:Y:S01]  /*ef60*/  LOP3.LUT R0, R0, 0xffff, RZ, 0xc0, !PT ;  /* 0x0000ffff00007812 */ /* 0x000fe200078ec0ff */
[----:B------:R2:W3:Y:S01]  /*ef70*/  MUFU.EX2 R6, R77 ;  /* 0x0000004d00067308 */ /* 0x0004e20000000800 */
[----:B------:R-:W-:Y:S02]  /*ef80*/  @!P4 PRMT R205, R26, 0x5410, RZ ;  /* 0x000054101acdc816 */ /* 0x000fe400000000ff */
[----:B------:R-:W-:Y:S02]  /*ef90*/  ISETP.LE.U32.AND P4, PT, R0, UR14, PT ;  /* 0x0000000e00007c0c */ /* 0x000fe4000bf83070 */
[----:B------:R-:W-:-:S02]  /*efa0*/  SHF.R.U32.HI R0, RZ, 0x10, R4 ;  /* 0x00000010ff007819 */ /* 0x000fc40000011604 */
[----:B------:R-:W-:Y:S02]  /*efb0*/  @!P3 PRMT R207, R29, 0x5410, RZ ;  /* 0x000054101dcfb816 */ /* 0x000fe400000000ff */
[----:B------:R-:W-:Y:S02]  /*efc0*/  LOP3.LUT R0, R0, 0xff, RZ, 0xc0, !PT ;  /* 0x000000ff00007812 */ /* 0x000fe400078ec0ff */
[----:B------:R-:W-:Y:S02]  /*efd0*/  ISETP.LE.U32.AND P3, PT, R7, UR14, PT ;  /* 0x0000000e07007c0c */ /* 0x000fe4000bf63070 */
[----:B------:R-:W-:Y:S02]  /*efe0*/  @!P6 PRMT R192, R34, 0x5410, RZ ;  /* 0x0000541022c0e816 */ /* 0x000fe400000000ff */
[----:B------:R-:W-:Y:S02]  /*eff0*/  MOV R29, R105 ;  /* 0x00000069001d7202 */ /* 0x000fe40000000f00 */
[----:B--2---:R-:W-:Y:S01]  /*f000*/  MOV R77, R61 ;  /* 0x0000003d004d7202 */ /* 0x004fe20000000f00 */
[----:B------:R-:W-:Y:S01]  /*f010*/  IMAD.MOV.U32 R61, RZ, RZ, R213 ;  /* 0x000000ffff3d7224 */ /* 0x000fe200078e00d5 */
[----:B------:R-:W-:-:S02]  /*f020*/  PRMT R213, R208, 0x5410, R195 ;  /* 0x00005410d0d57816 */ /* 0x000fc400000000c3 */
[----:B------:R-:W-:Y:S01]  /*f030*/  @!P0 PRMT R195, R27, 0x5410, RZ ;  /* 0x000054101bc38816 */ /* 0x000fe200000000ff */
[----:B------:R2:W-:Y:S01]  /*f040*/  MUFU.EX2 R7, R61 ;  /* 0x0000003d00077308 */ /* 0x0005e20000000800 */
[----:B------:R-:W-:Y:S01]  /*f050*/  ISETP.LE.U32.AND P0, PT, R3, UR14, PT ;  /* 0x0000000e03007c0c */ /* 0x000fe2000bf03070 */
[----:B-1----:R-:W-:Y:S01]  /*f060*/  FADD.FTZ R3, R5, R2 ;  /* 0x0000000205037221 */ /* 0x002fe20000010000 */
[----:B---3--:R-:W-:Y:S02]  /*f070*/  F2FP.F16.F32.PACK_AB R2, R6, R5 ;  /* 0x000000050602723e */ /* 0x008fe400000000ff */
[----:B------:R-:W-:Y:S01]  /*f080*/  @!P5 PRMT R208, R28, 0x5410, RZ ;  /* 0x000054101cd0d816 */ /* 0x000fe200000000ff */
[----:B------:R-:W-:Y:S01]  /*f090*/  FADD.FTZ R3, R6, R3 ;  /* 0x0000000306037221 */ /* 0x000fe20000010000 */
[C---:B------:R-:W-:Y:S01]  /*f0a0*/  PRMT R252, R2.reuse, 0x7610, R252 ;  /* 0x0000761002fc7816 */ /* 0x040fe200000000fc */
[----:B------:R1:W-:Y:S01]  /*f0b0*/  MUFU.EX2 R6, R77 ;  /* 0x0000004d00067308 */ /* 0x0003e20000000800 */
[----:B------:R-:W-:-:S02]  /*f0c0*/  PRMT R215, R2, 0x7632, R215 ;  /* 0x0000763202d77816 */ /* 0x000fc400000000d7 */
[----:B------:R-:W-:Y:S01]  /*f0d0*/  ISETP.LE.U32.AND P5, PT, R0, UR14, PT ;  /* 0x0000000e00007c0c */ /* 0x000fe2000bfa3070 */
[----:B------:R-:W-:Y:S01]  /*f0e0*/  @!P2 HADD2 R32, -R252.H0_H0, -RZ.H0_H0 ;  /* 0xa00000fffc20a230 */ /* 0x000fe20000000900 */
[----:B------:R-:W-:Y:S01]  /*f0f0*/  LOP3.LUT R0, R4, 0xff, RZ, 0xc0, !PT ;  /* 0x000000ff04007812 */ /* 0x000fe200078ec0ff */
[----:B------:R-:W-:Y:S01]  /*f100*/  @!P4 HADD2 R31, -R215.H0_H0, -RZ.H0_H0 ;  /* 0xa00000ffd71fc230 */ /* 0x000fe20000000900 */
[----:B------:R-:W-:Y:S01]  /*f110*/  PRMT R26, R252, 0x5410, R215 ;  /* 0x00005410fc1a7816 */ /* 0x000fe200000000d7 */
[----:B------:R-:W3:Y:S01]  /*f120*/  MUFU.EX2 R2, R88 ;  /* 0x0000005800027308 */ /* 0x000ee20000000800 */
[----:B------:R-:W-:Y:S01]  /*f130*/  @!P2 PRMT R252, R32, 0x5410, RZ ;  /* 0x0000541020fca816 */ /* 0x000fe200000000ff */
[----:B--2---:R-:W-:Y:S01]  /*f140*/  IMAD.MOV.U32 R61, RZ, RZ, R194 ;  /* 0x000000ffff3d7224 */ /* 0x004fe200078e00c2 */
[----:B------:R-:W-:Y:S01]  /*f150*/  ISETP.LE.U32.AND P2, PT, R0, UR14, PT ;  /* 0x0000000e00007c0c */ /* 0x000fe2000bf43070 */
[----:B------:R-:W-:Y:S01]  /*f160*/  @!P0 HADD2 R36, -R134.H1_H1, -RZ.H0_H0 ;  /* 0xa00000ff86248230 */ /* 0x000fe20000000d00 */
[----:B------:R-:W-:-:S02]  /*f170*/  SHF.R.U32.HI R0, RZ, 0x18, R4 ;  /* 0x00000018ff007819 */ /* 0x000fc40000011604 */
[----:B------:R-:W-:Y:S01]  /*f180*/  @!P4 PRMT R215, R31, 0x5410, RZ ;  /* 0x000054101fd7c816 */ /* 0x000fe200000000ff */
[----:B------:R2:W-:Y:S01]  /*f190*/  MUFU.EX2 R5, R56 ;  /* 0x0000003800057308 */ /* 0x0005e20000000800 */
[----:B------:R-:W-:Y:S01]  /*f1a0*/  ISETP.LE.U32.AND P4, PT, R0, UR14, PT ;  /* 0x0000000e00007c0c */ /* 0x000fe2000bf83070 */
[----:B-1----:R-:W-:Y:S01]  /*f1b0*/  IMAD.MOV.U32 R77, RZ, RZ, R193 ;  /* 0x000000ffff4d7224 */ /* 0x002fe200078e00c1 */
[----:B------:R-:W-:Y:S01]  /*f1c0*/  LOP3.LUT R0, R8, 0xff, RZ, 0xc0, !PT ;  /* 0x000000ff08007812 */ /* 0x000fe200078ec0ff */
[----:B------:R-:W-:Y:S01]  /*f1d0*/  IMAD.MOV.U32 R31, RZ, RZ, R107 ;  /* 0x000000ffff1f7224 */ /* 0x000fe200078e006b */
[----:B------:R-:W-:Y:S02]  /*f1e0*/  MOV R28, R104 ;  /* 0x00000068001c7202 */ /* 0x000fe40000000f00 */
[----:B------:R-:W-:Y:S01]  /*f1f0*/  ISETP.LE.U32.AND P1, PT, R0, UR14, PT ;  /* 0x0000000e00007c0c */ /* 0x000fe2000bf23070 */
[----:B------:R1:W-:Y:S01]  /*f200*/  MUFU.EX2 R27, R190 ;  /* 0x000000be001b7308 */ /* 0x0003e20000000800 */
[----:B------:R-:W-:Y:S01]  /*f210*/  LOP3.LUT R0, R4, 0xffff, RZ, 0xc0, !PT ;  /* 0x0000ffff04007812 */ /* 0x000fe200078ec0ff */
[----:B---3--:R-:W-:Y:S01]  /*f220*/  FADD.FTZ R3, R2, R3 ;  /* 0x0000000302037221 */ /* 0x008fe20000010000 */
[----:B------:R-:W-:-:S02]  /*f230*/  F2FP.F16.F32.PACK_AB R2, R6, R2 ;  /* 0x000000020602723e */ /* 0x000fc400000000ff */
[----:B------:R-:W-:Y:S01]  /*f240*/  SHF.R.U32.HI R0, RZ, 0x8, R0 ;  /* 0x00000008ff007819 */ /* 0x000fe20000011600 */
[----:B------:R-:W-:Y:S01]  /*f250*/  FADD.FTZ R3, R6, R3 ;  /* 0x0000000306037221 */ /* 0x000fe20000010000 */
[----:B------:R-:W-:Y:S01]  /*f260*/  PRMT R191, R2, 0x7610, R191 ;  /* 0x0000761002bf7816 */ /* 0x000fe200000000bf */
[----:B------:R-:W3:Y:S01]  /*f270*/  MUFU.EX2 R4, R60 ;  /* 0x0000003c00047308 */ /* 0x000ee20000000800 */
[----:B------:R-:W-:Y:S01]  /*f280*/  LOP3.LUT R0, R0, 0xffff, RZ, 0xc0, !PT ;  /* 0x0000ffff00007812 */ /* 0x000fe200078ec0ff */
[----:B--2---:R-:W-:Y:S01]  /*f290*/  IMAD.MOV.U32 R56, RZ, RZ, R221 ;  /* 0x000000ffff387224 */ /* 0x004fe200078e00dd */
[----:B------:R-:W-:Y:S01]  /*f2a0*/  PRMT R179, R2, 0x7632, R179 ;  /* 0x0000763202b37816 */ /* 0x000fe200000000b3 */
[----:B------:R-:W-:Y:S01]  /*f2b0*/  @!P2 HADD2 R35, -R191.H0_H0, -RZ.H0_H0 ;  /* 0xa00000ffbf23a230 */ /* 0x000fe20000000900 */
[----:B------:R-:W-:Y:S01]  /*f2c0*/  ISETP.LE.U32.AND P6, PT, R0, UR14, PT ;  /* 0x0000000e00007c0c */ /* 0x000fe2000bfc3070 */
[----:B------:R-:W-:Y:S01]  /*f2d0*/  FADD.FTZ R221, R7, R3 ;  /* 0x0000000307dd7221 */ /* 0x000fe20000010000 */
[----:B------:R-:W-:Y:S01]  /*f2e0*/  SHF.R.U32.HI R0, RZ, 0x8, R9 ;  /* 0x00000008ff007819 */ /* 0x000fe20000011609 */
[----:B------:R-:W-:Y:S01]  /*f2f0*/  @!P1 HADD2 R38, -R134.H0_H0, -RZ.H0_H0 ;  /* 0xa00000ff86269230 */ /* 0x000fe20000000900 */
[----:B-1----:R-:W-:-:S02]  /*f300*/  PRMT R190, R191, 0x5410, R179 ;  /* 0x00005410bfbe7816 */ /* 0x002fc400000000b3 */
[----:B------:R-:W-:Y:S02]  /*f310*/  LOP3.LUT R0, R0, 0xffff, RZ, 0xc0, !PT ;  /* 0x0000ffff00007812 */ /* 0x000fe400078ec0ff */
[----:B------:R-:W-:Y:S02]  /*f320*/  @!P2 PRMT R191, R35, 0x5410, RZ ;  /* 0x0000541023bfa816 */ /* 0x000fe400000000ff */
[----:B------:R-:W-:Y:S01]  /*f330*/  ISETP.LE.U32.AND P2, PT, R0, UR14, PT ;  /* 0x0000000e00007c0c */ /* 0x000fe2000bf43070 */
[----:B---3--:R-:W-:Y:S01]  /*f340*/  FADD.FTZ R2, R4, R135 ;  /* 0x0000008704027221 */ /* 0x008fe20000010000 */
[----:B------:R-:W-:Y:S01]  /*f350*/  MOV R60, R209 ;  /* 0x000000d1003c7202 */ /* 0x000fe20000000f00 */
[----:B------:R-:W-:Y:S01]  /*f360*/  @!P6 HADD2 R41, -R179.H0_H0, -RZ.H0_H0 ;  /* 0xa00000ffb329e230 */ /* 0x000fe20000000900 */
[C---:B------:R-:W-:Y:S01]  /*f370*/  F2FP.F16.F32.PACK_AB R0, R5.reuse, R4 ;  /* 0x000000040500723e */ /* 0x040fe200000000ff */
[----:B------:R-:W-:Y:S01]  /*f380*/  FADD.FTZ R209, R5, R2 ;  /* 0x0000000205d17221 */ /* 0x000fe20000010000 */
[----:B------:R-:W-:Y:S01]  /*f390*/  IMAD R2, R13, -0x2daee0ad, RZ ;  /* 0xd2511f530d027824 */ /* 0x000fe200078e02ff */
[----:B------:R-:W-:Y:S01]  /*f3a0*/  MOV R4, UR20 ;  /* 0x0000001400047c02 */ /* 0x000fe20008000f00 */
[----:B------:R-:W-:Y:S01]  /*f3b0*/  IMAD.WIDE.U32 R12, R11, -0x2daee0ad, RZ ;  /* 0xd2511f530b0c7825 */ /* 0x000fe200078e00ff */
[----:B------:R-:W-:-:S02]  /*f3c0*/  PRMT R178, R0, 0x7610, R178 ;  /* 0x0000761000b27816 */ /* 0x000fc400000000b2 */
[----:B------:R-:W-:Y:S01]  /*f3d0*/  PRMT R177, R0, 0x7632, R177 ;  /* 0x0000763200b17816 */ /* 0x000fe200000000b1 */
[----:B------:R-:W-:Y:S01]  /*f3e0*/  IMAD.WIDE R132, R4, 0x2, R24 ;  /* 0x0000000204847825 */ /* 0x000fe200078e0218 */
[----:B------:R-:W-:-:S03]  /*f3f0*/  LOP3.LUT R2, R13, UR7, R2, 0x96, !PT ;  /* 0x000000070d027c12 */ /* 0x000fc6000f8e9602 */
[----:B------:R-:W-:Y:S01]  /*f400*/  @!P5 HADD2 R39, -R178.H0_H0, -RZ.H0_H0 ;  /* 0xa00000ffb227d230 */ /* 0x000fe20000000900 */
[----:B------:R-:W-:Y:S01]  /*f410*/  F2FP.F16.F32.PACK_AB R0, R27, R7 ;  /* 0x000000071b00723e */ /* 0x000fe200000000ff */
[----:B------:R-:W-:Y:S01]  /*f420*/  @!P4 HADD2 R37, -R177.H0_H0, -RZ.H0_H0 ;  /* 0xa00000ffb125c230 */ /* 0x000fe20000000900 */
[----:B------:R-:W-:Y:S01]  /*f430*/  STG.E.U16 desc[UR28][R132.64+-0x80], R18 ;  /* 0xffff801284007986 */ /* 0x000fe2000c10151c */
[----:B------:R-:W-:Y:S01]  /*f440*/  IMAD.WIDE.U32 R2, R2, -0x326172a9, RZ ;  /* 0xcd9e8d5702027825 */ /* 0x000fe200078e00ff */
[C---:B------:R-:W-:Y:S02]  /*f450*/  PRMT R176, R0.reuse, 0x7610, R176 ;  /* 0x0000761000b07816 */ /* 0x040fe400000000b0 */
[----:B------:R-:W-:Y:S01]  /*f460*/  PRMT R135, R0, 0x7632, R135 ;  /* 0x0000763200877816 */ /* 0x000fe20000000087 */
[----:B------:R-:W-:Y:S01]  /*f470*/  STG.E.U16 desc[UR28][R132.64+-0x7e], R19 ;  /* 0xffff821384007986 */ /* 0x000fe2000c10151c */
[----:B------:R-:W-:Y:S01]  /*f480*/  LOP3.LUT R0, R3, UR6, R14, 0x96, !PT ;  /* 0x0000000603007c12 */ /* 0x000fe2000f8e960e */
[----:B------:R-:W-:Y:S01]  /*f490*/  @!P3 HADD2 R42, -R176.H0_H0, -RZ.H0_H0 ;  /* 0xa00000ffb02ab230 */ /* 0x000fe20000000900 */
[----:B------:R-:W-:Y:S01]  /*f4a0*/  LOP3.LUT R3, R2, 0xffff, RZ, 0xc0, !PT ;  /* 0x0000ffff02037812 */ /* 0x000fe200078ec0ff */
[----:B------:R-:W-:Y:S01]  /*f4b0*/  @!P2 HADD2 R40, -R135.H0_H0, -RZ.H0_H0 ;  /* 0xa00000ff8728a230 */ /* 0x000fe20000000900 */
[----:B------:R-:W-:-:S02]  /*f4c0*/  LOP3.LUT R4, R0, 0xffff, RZ, 0xc0, !PT ;  /* 0x0000ffff00047812 */ /* 0x000fc400078ec0ff */
[----:B------:R-:W-:Y:S02]  /*f4d0*/  PRMT R194, R176, 0x5410, R135 ;  /* 0x00005410b0c27816 */ /* 0x000fe40000000087 */
[----:B------:R-:W-:Y:S02]  /*f4e0*/  SHF.R.U32.HI R5, RZ, 0x8, R4 ;  /* 0x00000008ff057819 */ /* 0x000fe40000011604 */
[----:B------:R-:W-:Y:S02]  /*f4f0*/  LOP3.LUT R4, R0, 0xff, RZ, 0xc0, !PT ;  /* 0x000000ff00047812 */ /* 0x000fe400078ec0ff */
[----:B------:R-:W-:Y:S02]  /*f500*/  @!P6 PRMT R179, R41, 0x5410, RZ ;  /* 0x0000541029b3e816 */ /* 0x000fe400000000ff */
[----:B------:R-:W-:Y:S02]  /*f510*/  PRMT R7, R4, 0x5410, R5 ;  /* 0x0000541004077816 */ /* 0x000fe40000000005 */
[----:B------:R-:W-:-:S02]  /*f520*/  SHF.R.U32.HI R5, RZ, 0x10, R0 ;  /* 0x00000010ff057819 */ /* 0x000fc40000011600 */
[----:B------:R-:W-:Y:S02]  /*f530*/  SHF.R.U32.HI R4, RZ, 0x18, R0 ;  /* 0x00000018ff047819 */ /* 0x000fe40000011600 */
[----:B------:R-:W-:Y:S01]  /*f540*/  LOP3.LUT R0, R5, 0xff, RZ, 0xc0, !PT ;  /* 0x000000ff05007812 */ /* 0x000fe200078ec0ff */
[----:B------:R-:W-:Y:S01]  /*f550*/  IMAD.MOV.U32 R5, RZ, RZ, 0x7054 ;  /* 0x00007054ff057424 */ /* 0x000fe200078e00ff */
[----:B------:R-:W-:Y:S02]  /*f560*/  @!P3 PRMT R176, R42, 0x5410, RZ ;  /* 0x000054102ab0b816 */ /* 0x000fe400000000ff */
[----:B------:R-:W-:Y:S01]  /*f570*/  PRMT R8, R0, 0x5410, R4 ;  /* 0x0000541000087816 */ /* 0x000fe20000000004 */
[----:B------:R-:W-:Y:S01]  /*f580*/  IMAD.U32 R0, RZ, RZ, UR14 ;  /* 0x0000000eff007e24 */ /* 0x000fe2000f8e00ff */
[----:B------:R-:W-:Y:S02]  /*f590*/  SHF.R.U32.HI R4, RZ, 0x8, R3 ;  /* 0x00000008ff047819 */ /* 0x000fe40000011603 */
[----:B------:R-:W-:-:S02]  /*f5a0*/  LOP3.LUT R3, R2, 0xff, RZ, 0xc0, !PT ;  /* 0x000000ff02037812 */ /* 0x000fc400078ec0ff */
[----:B------:R-:W-:Y:S02]  /*f5b0*/  PRMT R0, R0, R5, UR14 ;  /* 0x0000000e00007e16 */ /* 0x000fe40008000005 */
[----:B------:R-:W-:Y:S02]  /*f5c0*/  PRMT R6, R3, 0x5410, R4 ;  /* 0x0000541003067816 */ /* 0x000fe40000000004 */
[--C-:B------:R-:W-:Y:S02]  /*f5d0*/  SHF.R.U32.HI R5, RZ, 0x10, R2.reuse ;  /* 0x00000010ff057819 */ /* 0x100fe40000011602 */
[--C-:B------:R-:W-:Y:S02]  /*f5e0*/  HSET2.LE.AND R3, R7, R0.reuse, PT ;  /* 0x0000000007037233 */ /* 0x100fe40003803000 */
[----:B------:R-:W-:Y:S02]  /*f5f0*/  SHF.R.U32.HI R7, RZ, 0x18, R2 ;  /* 0x00000018ff077819 */ /* 0x000fe40000011602 */
[----:B------:R-:W-:-:S02]  /*f600*/  HSET2.LE.AND R2, R8, R0, PT ;  /* 0x0000000008027233 */ /* 0x000fc40003803000 */
[----:B------:R-:W1:Y:S01]  /*f610*/  LDSM.16.MT88.4 R8, [R185+0x10000] ;  /* 0x01000000b908783b */ /* 0x000e620000004200 */
[----:B------:R-:W-:Y:S02]  /*f620*/  LOP3.LUT R5, R5, 0xff, RZ, 0xc0, !PT ;  /* 0x000000ff05057812 */ /* 0x000fe400078ec0ff */
[----:B------:R-:W-:Y:S02]  /*f630*/  LOP3.LUT R4, R3, R77, RZ, 0xc0, !PT ;  /* 0x0000004d03047212 */ /* 0x000fe400078ec0ff */
[----:B------:R-:W-:Y:S02]  /*f640*/  PRMT R7, R5, 0x5410, R7 ;  /* 0x0000541005077816 */ /* 0x000fe40000000007 */
[----:B------:R-:W-:Y:S02]  /*f650*/  LOP3.LUT R5, R2, R60, RZ, 0xc0, !PT ;  /* 0x0000003c02057212 */ /* 0x000fe400078ec0ff */
[--C-:B------:R-:W-:Y:S02]  /*f660*/  HSET2.LE.AND R3, R6, R0.reuse, PT ;  /* 0x0000000006037233 */ /* 0x100fe40003803000 */
[----:B------:R-:W-:-:S02]  /*f670*/  HSET2.LE.AND R2, R7, R0, PT ;  /* 0x0000000007027233 */ /* 0x000fc40003803000 */
[----:B------:R-:W-:Y:S02]  /*f680*/  MOV R77, R61 ;  /* 0x0000003d004d7202 */ /* 0x000fe40000000f00 */
[----:B------:R-:W-:Y:S01]  /*f690*/  LOP3.LUT R6, R3, R169, RZ, 0xc0, !PT ;  /* 0x000000a903067212 */ /* 0x000fe200078ec0ff */
[----:B------:R-:W-:Y:S01]  /*f6a0*/  IMAD.MOV.U32 R3, RZ, RZ, R56 ;  /* 0x000000ffff037224 */ /* 0x000fe200078e0038 */
[----:B------:R-:W-:Y:S01]  /*f6b0*/  LOP3.LUT R7, R2, R171, RZ, 0xc0, !PT ;  /* 0x000000ab02077212 */ /* 0x000fe200078ec0ff */
[----:B------:R-:W-:Y:S01]  /*f6c0*/  IMAD.MOV.U32 R14, RZ, RZ, R77 ;  /* 0x000000ffff0e7224 */ /* 0x000fe200078e004d */
[----:B------:R-:W-:Y:S01]  /*f6d0*/  @!P2 PRMT R135, R40, 0x5410, RZ ;  /* 0x000054102887a816 */ /* 0x000fe200000000ff */
[----:B------:R-:W-:Y:S01]  /*f6e0*/  IMAD.MOV.U32 R2, RZ, RZ, R130 ;  /* 0x000000ffff027224 */ /* 0x000fe200078e0082 */
[----:B------:R-:W-:Y:S01]  /*f6f0*/  PRMT R193, R178, 0x5410, R177 ;  /* 0x00005410b2c17816 */ /* 0x000fe200000000b1 */
[----:B------:R-:W-:Y:S01]  /*f700*/  IMAD.MOV.U32 R171, RZ, RZ, R131 ;  /* 0x000000ffffab7224 */ /* 0x000fe200078e0083 */
[----:B------:R-:W-:Y:S01]  /*f710*/  MOV R131, R72 ;  /* 0x0000004800837202 */ /* 0x000fe20000000f00 */
[----:B------:R-:W-:Y:S01]  /*f720*/  IMAD.MOV.U32 R130, RZ, RZ, R73 ;  /* 0x000000ffff827224 */ /* 0x000fe200078e0049 */
[----:B------:R-:W-:-:S02]  /*f730*/  @P1 PRMT R198, R134, 0x7610, R198 ;  /* 0x0000761086c61816 */ /* 0x000fc400000000c6 */
[----:B------:R-:W-:Y:S02]  /*f740*/  @P0 PRMT R196, R134, 0x7632, R196 ;  /* 0x0000763286c40816 */ /* 0x000fe400000000c4 */
[----:B------:R-:W-:Y:S02]  /*f750*/  @!P5 PRMT R178, R39, 0x5410, RZ ;  /* 0x0000541027b2d816 */ /* 0x000fe400000000ff */
[----:B------:R-:W-:Y:S02]  /*f760*/  @!P4 PRMT R177, R37, 0x5410, RZ ;  /* 0x0000541025b1c816 */ /* 0x000fe400000000ff */
[----:B------:R-:W-:Y:S02]  /*f770*/  @!P1 PRMT R198, R38, 0x5410, RZ ;  /* 0x0000541026c69816 */ /* 0x000fe400000000ff */
[----:B------:R-:W-:Y:S01]  /*f780*/  @!P0 PRMT R196, R36, 0x5410, RZ ;  /* 0x0000541024c48816 */ /* 0x000fe200000000ff */
[C---:B-1----:R-:W-:Y:S06]  /*f790*/  HMMA.16816.F32 R60, R4.reuse, R8, R164 ;  /* 0x00000008043c723c */ /* 0x042fec00000018a4 */
[----:B------:R-:W-:Y:S01]  /*f7a0*/  HMMA.16816.F32 R16, R4, R10, R160 ;  /* 0x0000000a0410723c */ /* 0x000fe200000018a0 */
[----:B------:R-:W1:Y:S01]  /*f7b0*/  LDSM.16.MT88.4 R8, [R186+0x10000] ;  /* 0x01000000ba08783b */ /* 0x000e620000004200 */
[----:B------:R-:W-:Y:S01]  /*f7c0*/  MOV R167, R129 ;  /* 0x0000008100a77202 */ /* 0x000fe20000000f00 */
[----:B------:R-:W-:Y:S01]  /*f7d0*/  IMAD.MOV.U32 R129, RZ, RZ, R76 ;  /* 0x000000ffff817224 */ /* 0x000fe200078e004c */
[----:B------:R-:W-:Y:S01]  /*f7e0*/  MOV R165, R123 ;  /* 0x0000007b00a57202 */ /* 0x000fe20000000f00 */
[----:B------:R-:W-:-:S02]  /*f7f0*/  IMAD.MOV.U32 R166, RZ, RZ, R128 ;  /* 0x000000ffffa67224 */ /* 0x000fc400078e0080 */
[----:B------:R-:W-:Y:S01]  /*f800*/  MOV R160, R126 ;  /* 0x0000007e00a07202 */ /* 0x000fe20000000f00 */
[----:B------:R-:W-:Y:S02]  /*f810*/  IMAD.MOV.U32 R161, RZ, RZ, R127 ;  /* 0x000000ffffa17224 */ /* 0x000fe400078e007f */
[----:B------:R-:W-:Y:S02]  /*f820*/  IMAD.MOV.U32 R128, RZ, RZ, R57 ;  /* 0x000000ffff807224 */ /* 0x000fe400078e0039 */
[----:B------:R-:W-:Y:S02]  /*f830*/  IMAD.MOV.U32 R164, RZ, RZ, R122 ;  /* 0x000000ffffa47224 */ /* 0x000fe400078e007a */
[----:B------:R-:W-:Y:S02]  /*f840*/  IMAD.MOV.U32 R163, RZ, RZ, R121 ;  /* 0x000000ffffa37224 */ /* 0x000fe400078e0079 */
[----:B------:R-:W-:Y:S01]  /*f850*/  IMAD.MOV.U32 R162, RZ, RZ, R120 ;  /* 0x000000ffffa27224 */ /* 0x000fe200078e0078 */
        /* <DEDUP_REMOVED lines=9> */
[----:B------:R-:W-:Y:S01]  /*f8f0*/  MOV R152, R114 ;  /* 0x0000007200987202 */ /* 0x000fe20000000f00 */
        /* <DEDUP_REMOVED lines=11> */
[----:B------:R-:W-:Y:S02]  /*f9b0*/  IMAD.MOV.U32 R145, RZ, RZ, R101 ;  /* 0x000000ffff917224 */ /* 0x000fe400078e0065 */
[----:B------:R-:W-:Y:S02]  /*f9c0*/  IMAD.MOV.U32 R147, RZ, RZ, R103 ;  /* 0x000000ffff937224 */ /* 0x000fe400078e0067 */
[----:B------:R-:W-:Y:S01]  /*f9d0*/  IMAD.MOV.U32 R152, RZ, RZ, R156 ;  /* 0x000000ffff987224 */ /* 0x000fe200078e009c */
[----:B------:R-:W-:Y:S01]  /*f9e0*/  MOV R156, R160 ;  /* 0x000000a0009c7202 */ /* 0x000fe20000000f00 */
[----:B------:R-:W-:-:S02]  /*f9f0*/  IMAD.MOV.U32 R157, RZ, RZ, R161 ;  /* 0x000000ffff9d7224 */ /* 0x000fc400078e00a1 */
[----:B------:R-:W-:Y:S02]  /*fa00*/  IMAD.MOV.U32 R160, RZ, RZ, R164 ;  /* 0x000000ffffa07224 */ /* 0x000fe400078e00a4 */
[----:B------:R-:W-:Y:S01]  /*fa10*/  IMAD.MOV.U32 R161, RZ, RZ, R165 ;  /* 0x000000ffffa17224 */ /* 0x000fe200078e00a5 */
[----:B------:R-:W-:Y:S01]  /*fa20*/  MOV R165, R171 ;  /* 0x000000ab00a57202 */ /* 0x000fe20000000f00 */
[----:B------:R-:W-:Y:S01]  /*fa30*/  IMAD.MOV.U32 R164, RZ, RZ, R2 ;  /* 0x000000ffffa47224 */ /* 0x000fe200078e0002 */
        /* <DEDUP_REMOVED lines=27> */
[----:B-1----:R-:W-:Y:S07]  /*fbf0*/  HMMA.16816.F32 R44, R4, R8, R144 ;  /* 0x00000008042c723c */ /* 0x002fee0000001890 */
[----:B------:R-:W-:Y:S01]  /*fc00*/  IMAD.MOV.U32 R146, RZ, RZ, R150 ;  /* 0x000000ffff927224 */ /* 0x000fe200078e0096 */
[----:B------:R-:W-:Y:S01]  /*fc10*/  MOV R150, R154 ;  /* 0x0000009a00967202 */ /* 0x000fe20000000f00 */
[----:B------:R-:W-:Y:S01]  /*fc20*/  IMAD.MOV.U32 R154, RZ, RZ, R158 ;  /* 0x000000ffff9a7224 */ /* 0x000fe200078e009e */
[----:B------:R-:W-:Y:S01]  /*fc30*/  MOV R147, R151 ;  /* 0x0000009700937202 */ /* 0x000fe20000000f00 */
[----:B------:R-:W-:Y:S01]  /*fc40*/  IMAD.MOV.U32 R158, RZ, RZ, R162 ;  /* 0x000000ffff9e7224 */ /* 0x000fe200078e00a2 */
[----:B------:R-:W-:Y:S01]  /*fc50*/  MOV R162, R166 ;  /* 0x000000a600a27202 */ /* 0x000fe20000000f00 */
[----:B------:R-:W-:Y:S01]  /*fc60*/  IMAD.MOV.U32 R151, RZ, RZ, R155 ;  /* 0x000000ffff977224 */ /* 0x000fe200078e009b */
[----:B------:R-:W2:Y:S01]  /*fc70*/  LDL.LU R166, [R1+0x68] ;  /* 0x0000680001a67983 */ /* 0x000ea20000300800 */
[----:B------:R-:W-:Y:S01]  /*fc80*/  IMAD.MOV.U32 R155, RZ, RZ, R159 ;  /* 0x000000ffff9b7224 */ /* 0x000fe200078e009f */
[----:B------:R-:W-:Y:S01]  /*fc90*/  MOV R159, R163 ;  /* 0x000000a3009f7202 */ /* 0x000fe20000000f00 */
[----:B------:R-:W-:-:S02]  /*fca0*/  IMAD.MOV.U32 R163, RZ, RZ, R167 ;  /* 0x000000ffffa37224 */ /* 0x000fc400078e00a7 */
[----:B------:R-:W-:Y:S02]  /*fcb0*/  IMAD.MOV.U32 R142, RZ, RZ, R146 ;  /* 0x000000ffff8e7224 */ /* 0x000fe400078e0092 */
[----:B------:R-:W-:Y:S02]  /*fcc0*/  IMAD.MOV.U32 R167, RZ, RZ, R199 ;  /* 0x000000ffffa77224 */ /* 0x000fe400078e00c7 */
[----:B------:R-:W-:Y:S01]  /*fcd0*/  IMAD.MOV.U32 R146, RZ, RZ, R150 ;  /* 0x000000ffff927224 */ /* 0x000fe200078e0096 */
[----:B------:R-:W3:Y:S01]  /*fce0*/  LDL.LU R199, [R1+0x164] ;  /* 0x0001640001c77983 */ /* 0x000ee20000300800 */
[----:B------:R-:W-:Y:S01]  /*fcf0*/  IMAD.MOV.U32 R2, RZ, RZ, R220 ;  /* 0x000000ffff027224 */ /* 0x000fe200078e00dc */
[----:B------:R-:W-:Y:S01]  /*fd00*/  MOV R171, R200 ;  /* 0x000000c800ab7202 */ /* 0x000fe20000000f00 */
[----:B------:R-:W-:Y:S01]  /*fd10*/  IMAD.MOV.U32 R150, RZ, RZ, R158 ;  /* 0x000000ffff967224 */ /* 0x000fe200078e009e */
[----:B------:R-:W4:Y:S01]  /*fd20*/  LDL.LU R220, [R1+0x160] ;  /* 0x0001600001dc7983 */ /* 0x000f220000300800 */
[----:B------:R-:W-:-:S03]  /*fd30*/  IMAD.MOV.U32 R158, RZ, RZ, R162 ;  /* 0x000000ffff9e7224 */ /* 0x000fc600078e00a2 */
[----:B------:R-:W4:Y:S01]  /*fd40*/  LDL.LU R200, [R1+0x15c] ;  /* 0x00015c0001c87983 */ /* 0x000f220000300800 */
[----:B------:R-:W-:Y:S03]  /*fd50*/  HMMA.16816.F32 R28, R4, R10, R28 ;  /* 0x0000000a041c723c */ /* 0x000fe6000000181c */
[----:B------:R-:W1:Y:S01]  /*fd60*/  LDSM.16.MT88.4 R8, [R186+0x16000] ;  /* 0x01600000ba08783b */ /* 0x000e620000004200 */
[----:B------:R-:W-:Y:S01]  /*fd70*/  IMAD.MOV.U32 R143, RZ, RZ, R147 ;  /* 0x000000ffff8f7224 */ /* 0x000fe200078e0093 */
[----:B------:R-:W-:Y:S01]  /*fd80*/  MOV R144, R148 ;  /* 0x0000009400907202 */ /* 0x000fe20000000f00 */
[----:B------:R-:W-:Y:S02]  /*fd90*/  IMAD.MOV.U32 R145, RZ, RZ, R149 ;  /* 0x000000ffff917224 */ /* 0x000fe400078e0095 */
[----:B------:R-:W-:Y:S01]  /*fda0*/  IMAD.MOV.U32 R136, RZ, RZ, R142 ;  /* 0x000000ffff887224 */ /* 0x000fe200078e008e */
[----:B------:R-:W-:Y:S01]  /*fdb0*/  MOV R138, R144 ;  /* 0x00000090008a7202 */ /* 0x000fe20000000f00 */
[----:B------:R-:W-:-:S02]  /*fdc0*/  IMAD.MOV.U32 R137, RZ, RZ, R143 ;  /* 0x000000ffff897224 */ /* 0x000fc400078e008f */
[----:B------:R-:W-:Y:S01]  /*fdd0*/  IMAD.MOV.U32 R139, RZ, RZ, R145 ;  /* 0x000000ffff8b7224 */ /* 0x000fe200078e0091 */
[----:B------:R-:W-:Y:S01]  /*fde0*/  MOV R147, R151 ;  /* 0x0000009700937202 */ /* 0x000fe20000000f00 */
[----:B------:R-:W-:Y:S01]  /*fdf0*/  IMAD.MOV.U32 R149, RZ, RZ, R153 ;  /* 0x000000ffff957224 */ /* 0x000fe200078e0099 */
[----:B--2---:R-:W-:Y:S02]  /*fe00*/  MOV R162, R166 ;  /* 0x000000a600a27202 */ /* 0x004fe40000000f00 */
[----:B------:R-:W2:Y:S01]  /*fe10*/  LDL.LU R166, [R1+0x78] ;  /* 0x0000780001a67983 */ /* 0x000ea20000300800 */
[C---:B-1----:R-:W-:Y:S06]  /*fe20*/  HMMA.16816.F32 R128, R4.reuse, R8, R128 ;  /* 0x000000080480723c */ /* 0x042fec0000001880 */
[----:B------:R-:W-:Y:S01]  /*fe30*/  HMMA.16816.F32 R136, R4, R10, R136 ;  /* 0x0000000a0488723c */ /* 0x000fe20000001888 */
        /* <DEDUP_REMOVED lines=23> */
[----:B------:R-:W-:-:S03]  /*ffb0*/  IMAD.MOV.U32 R160, RZ, RZ, R164 ;  /* 0x000000ffffa07224 */ /* 0x000fc600078e00a4 */
[C---:B-1----:R-:W-:Y:S06]  /*ffc0*/  HMMA.16816.F32 R140, R4.reuse, R8, R140 ;  /* 0x00000008048c723c */ /* 0x042fec000000188c */
[----:B------:R-:W-:Y:S01]  /*ffd0*/  HMMA.16816.F32 R148, R4, R10, R148 ;  /* 0x0000000a0494723c */ /* 0x000fe20000001894 */
[----:B------:R-:W1:Y:S01]  /*ffe0*/  LDSM.16.MT88.4 R8, [R187+0x16000] ;  /* 0x01600000bb08783b */ /* 0x000e620000004200 */
        /* <DEDUP_REMOVED lines=13> */
[----:B------:R1:W5:Y:S01]  /*100c0*/  LDL.LU R223, [R1+0x158] ;  /* 0x0001580001df7983 */ /* 0x0003620000300800 */
[----:B------:R-:W-:-:S02]  /*100d0*/  IMAD.MOV.U32 R157, RZ, RZ, R161 ;  /* 0x000000ffff9d7224 */ /* 0x000fc400078e00a1 */
[----:B------:R-:W-:Y:S01]  /*100e0*/  IMAD.MOV.U32 R159, RZ, RZ, R162 ;  /* 0x000000ffff9f7224 */ /* 0x000fe200078e00a2 */
[----:B------:R1:W5:Y:S01]  /*100f0*/  LDL.LU R222, [R1+0x154] ;  /* 0x0001540001de7983 */ /* 0x0003620000300800 */
[----:B------:R-:W-:Y:S02]  /*10100*/  IMAD.MOV.U32 R167, RZ, RZ, R3 ;  /* 0x000000ffffa77224 */ /* 0x000fe400078e0003 */
[----:B------:R-:W-:Y:S01]  /*10110*/  IMAD.MOV.U32 R160, RZ, RZ, R164 ;  /* 0x000000ffffa07224 */ /* 0x000fe200078e00a4 */
[----:B------:R1:W5:Y:S01]  /*10120*/  LDL.LU R221, [R1+0x150] ;  /* 0x0001500001dd7983 */ /* 0x0003620000300800 */
        /* <DEDUP_REMOVED lines=27> */
[----:B---3--:R-:W-:Y:S01]  /*102e0*/  MOV R171, R199 ;  /* 0x000000c700ab7202 */ /* 0x008fe20000000f00 */
[----:B------:R-:W-:Y:S01]  /*102f0*/  IMAD.MOV.U32 R14, RZ, RZ, R197 ;  /* 0x000000ffff0e7224 */ /* 0x000fe200078e00c5 */
[----:B-1----:R-:W-:Y:S01]  /*10300*/  HMMA.16816.F32 R152, R4, R8, R152 ;  /* 0x000000080498723c */ /* 0x002fe20000001898 */
[----:B------:R-:W-:-:S02]  /*10310*/  IMAD.MOV.U32 R227, RZ, RZ, R218 ;  /* 0x000000ffffe37224 */ /* 0x000fc400078e00da */
[----:B------:R-:W-:-:S03]  /*10320*/  IMAD.MOV.U32 R218, RZ, RZ, R171 ;  /* 0x000000ffffda7224 */ /* 0x000fc600078e00ab */
[----:B------:R-:W-:Y:S01]  /*10330*/  HMMA.16816.F32 R144, R4, R10, R144 ;  /* 0x0000000a0490723c */ /* 0x000fe20000001890 */
[----:B------:R-:W-:Y:S01]  /*10340*/  IMAD.MOV.U32 R171, RZ, RZ, R14 ;  /* 0x000000ffffab7224 */ /* 0x000fe200078e000e */
[----:B------:R-:W-:Y:S01]  /*10350*/  MOV R156, R161 ;  /* 0x000000a1009c7202 */ /* 0x000fe20000000f00 */
[----:B------:R-:W-:Y:S01]  /*10360*/  IMAD.MOV.U32 R157, RZ, RZ, R160 ;  /* 0x000000ffff9d7224 */ /* 0x000fe200078e00a0 */
[----:B------:R-:W-:Y:S01]  /*10370*/  MOV R161, R211 ;  /* 0x000000d300a17202 */ /* 0x000fe20000000f00 */
[----:B------:R-:W-:Y:S02]  /*10380*/  IMAD.MOV.U32 R172, RZ, RZ, R204 ;  /* 0x000000ffffac7224 */ /* 0x000fe400078e00cc */
[----:B------:R-:W-:Y:S02]  /*10390*/  IMAD.MOV.U32 R160, RZ, RZ, R210 ;  /* 0x000000ffffa07224 */ /* 0x000fe400078e00d2 */
[----:B------:R-:W-:Y:S02]  /*103a0*/  IMAD.MOV.U32 R229, RZ, RZ, R174 ;  /* 0x000000ffffe57224 */ /* 0x000fe400078e00ae */
[----:B------:R-:W-:Y:S01]  /*103b0*/  IMAD.MOV.U32 R174, RZ, RZ, R160 ;  /* 0x000000ffffae7224 */ /* 0x000fe200078e00a0 */
[----:B------:R-:W-:Y:S01]  /*103c0*/  MOV R160, R163 ;  /* 0x000000a300a07202 */ /* 0x000fe20000000f00 */
[----:B------:R-:W-:-:S02]  /*103d0*/  IMAD.MOV.U32 R163, RZ, RZ, R167 ;  /* 0x000000ffffa37224 */ /* 0x000fc400078e00a7 */
[----:B------:R-:W-:Y:S01]  /*103e0*/  IMAD.MOV.U32 R224, RZ, RZ, R157 ;  /* 0x000000ffffe07224 */ /* 0x000fe200078e009d */
[----:B------:R-:W-:Y:S01]  /*103f0*/  MOV R231, R218 ;  /* 0x000000da00e77202 */ /* 0x000fe20000000f00 */
[----:B------:R-:W-:Y:S01]  /*10400*/  IMAD.MOV.U32 R228, RZ, RZ, R219 ;  /* 0x000000ffffe47224 */ /* 0x000fe200078e00db */
[----:B--2---:R-:W-:-:S05]  /*10410*/  MOV R162, R166 ;  /* 0x000000a600a27202 */ /* 0x004fca0000000f00 */
[----:B------:R-:W-:Y:S02]  /*10420*/  IMAD.MOV.U32 R173, RZ, RZ, R162 ;  /* 0x000000ffffad7224 */ /* 0x000fe400078e00a2 */
[----:B------:R-:W-:Y:S02]  /*10430*/  IMAD.MOV.U32 R162, RZ, RZ, R165 ;  /* 0x000000ffffa27224 */ /* 0x000fe400078e00a5 */
[----:B------:R-:W-:Y:S02]  /*10440*/  IMAD.MOV.U32 R165, RZ, RZ, R2 ;  /* 0x000000ffffa57224 */ /* 0x000fe400078e0002 */
[----:B------:R-:W-:Y:S02]  /*10450*/  IMAD.MOV.U32 R2, RZ, RZ, R208 ;  /* 0x000000ffff027224 */ /* 0x000fe400078e00d0 */
[----:B------:R-:W-:Y:S02]  /*10460*/  IMAD.MOV.U32 R180, RZ, RZ, R162 ;  /* 0x000000ffffb47224 */ /* 0x000fe400078e00a2 */
[----:B------:R-:W-:-:S02]  /*10470*/  IMAD.MOV.U32 R162, RZ, RZ, R2 ;  /* 0x000000ffffa27224 */ /* 0x000fc400078e0002 */
[----:B----4-:R-:W-:-:S04]  /*10480*/  IMAD.MOV.U32 R2, RZ, RZ, R200 ;  /* 0x000000ffff027224 */ /* 0x010fc800078e00c8 */
[----:B------:R-:W-:Y:S02]  /*10490*/  IMAD.MOV.U32 R217, RZ, RZ, R2 ;  /* 0x000000ffffd97224 */ /* 0x000fe400078e0002 */
[----:B------:R-:W-:-:S05]  /*104a0*/  IMAD.WIDE.U32 R2, R15, -0x2daee0ad, RZ ;  /* 0xd2511f530f027825 */ /* 0x000fca00078e00ff */
[----:B------:R-:W-:Y:S02]  /*104b0*/  LOP3.LUT R4, R3, UR8, R12, 0x96, !PT ;  /* 0x0000000803047c12 */ /* 0x000fe4000f8e960c */
[C---:B------:R-:W-:Y:S01]  /*104c0*/  LOP3.LUT R3, R2.reuse, 0xffff, RZ, 0xc0, !PT ;  /* 0x0000ffff02037812 */ /* 0x040fe200078ec0ff */
[----:B------:R-:W1:Y:S01]  /*104d0*/  LDSM.16.MT88.4 R12, [R185+0x10800] ;  /* 0x01080000b90c783b */ /* 0x000e620000004200 */
[--C-:B------:R-:W-:Y:S02]  /*104e0*/  SHF.R.U32.HI R6, RZ, 0x10, R2.reuse ;  /* 0x00000010ff067819 */ /* 0x100fe40000011602 */
[----:B------:R-:W-:Y:S02]  /*104f0*/  SHF.R.U32.HI R5, RZ, 0x8, R3 ;  /* 0x00000008ff057819 */ /* 0x000fe40000011603 */
[----:B------:R-:W-:Y:S02]  /*10500*/  LOP3.LUT R3, R2, 0xff, RZ, 0xc0, !PT ;  /* 0x000000ff02037812 */ /* 0x000fe400078ec0ff */
[----:B------:R-:W-:-:S02]  /*10510*/  SHF.R.U32.HI R7, RZ, 0x18, R2 ;  /* 0x00000018ff077819 */ /* 0x000fc40000011602 */
[C---:B------:R-:W-:Y:S02]  /*10520*/  LOP3.LUT R2, R4.reuse, 0xffff, RZ, 0xc0, !PT ;  /* 0x0000ffff04027812 */ /* 0x040fe400078ec0ff */
[----:B------:R-:W-:Y:S02]  /*10530*/  PRMT R8, R3, 0x5410, R5 ;  /* 0x0000541003087816 */ /* 0x000fe40000000005 */
[----:B------:R-:W-:Y:S02]  /*10540*/  SHF.R.U32.HI R3, RZ, 0x8, R2 ;  /* 0x00000008ff037819 */ /* 0x000fe40000011602 */
[----:B------:R-:W-:-:S04]  /*10550*/  LOP3.LUT R2, R4, 0xff, RZ, 0xc0, !PT ;  /* 0x000000ff04027812 */ /* 0x000fc800078ec0ff */
[----:B------:R-:W-:Y:S02]  /*10560*/  PRMT R2, R2, 0x5410, R3 ;  /* 0x0000541002027816 */ /* 0x000fe40000000003 */
[--C-:B------:R-:W-:Y:S02]  /*10570*/  SHF.R.U32.HI R3, RZ, 0x10, R4.reuse ;  /* 0x00000010ff037819 */ /* 0x100fe40000011604 */
[----:B------:R-:W-:Y:S02]  /*10580*/  SHF.R.U32.HI R5, RZ, 0x18, R4 ;  /* 0x00000018ff057819 */ /* 0x000fe40000011604 */
[----:B------:R-:W-:Y:S02]  /*10590*/  LOP3.LUT R3, R3, 0xff, RZ, 0xc0, !PT ;  /* 0x000000ff03037812 */ /* 0x000fe400078ec0ff */
[----:B------:R-:W-:Y:S02]  /*105a0*/  LOP3.LUT R4, R6, 0xff, RZ, 0xc0, !PT ;  /* 0x000000ff06047812 */ /* 0x000fe400078ec0ff */
[----:B------:R-:W-:-:S02]  /*105b0*/  HSET2.LE.AND R2, R2, R0, PT ;  /* 0x0000000002027233 */ /* 0x000fc40003803000 */
[----:B------:R-:W-:Y:S02]  /*105c0*/  PRMT R3, R3, 0x5410, R5 ;  /* 0x0000541003037816 */ /* 0x000fe40000000005 */
[----:B------:R-:W-:Y:S02]  /*105d0*/  PRMT R7, R4, 0x5410, R7 ;  /* 0x0000541004077816 */ /* 0x000fe40000000007 */
[----:B------:R-:W-:Y:S02]  /*105e0*/  LOP3.LUT R4, R2, R225, RZ, 0xc0, !PT ;  /* 0x000000e102047212 */ /* 0x000fe400078ec0ff */
[--C-:B------:R-:W-:Y:S02]  /*105f0*/  HSET2.LE.AND R2, R3, R0.reuse, PT ;  /* 0x0000000003027233 */ /* 0x100fe40003803000 */
[--C-:B------:R-:W-:Y:S02]  /*10600*/  HSET2.LE.AND R3, R8, R0.reuse, PT ;  /* 0x0000000008037233 */ /* 0x100fe40003803000 */
[----:B------:R-:W-:Y:S01]  /*10610*/  HSET2.LE.AND R7, R7, R0, PT ;  /* 0x0000000007077233 */ /* 0x000fe20003803000 */
[----:B------:R-:W-:Y:S01]  /*10620*/  IMAD.MOV.U32 R182, RZ, RZ, R173 ;  /* 0x000000ffffb67224 */ /* 0x000fe200078e00ad */
[----:B------:R-:W-:Y:S01]  /*10630*/  LOP3.LUT R5, R2, R226, RZ, 0xc0, !PT ;  /* 0x000000e202057212 */ /* 0x000fe200078ec0ff */
[----:B------:R-:W-:Y:S01]  /*10640*/  IMAD.MOV.U32 R166, RZ, RZ, R220 ;  /* 0x000000ffffa67224 */ /* 0x000fe200078e00dc */
[----:B------:R-:W-:Y:S01]  /*10650*/  LOP3.LUT R6, R3, R227, RZ, 0xc0, !PT ;  /* 0x000000e303067212 */ /* 0x000fe200078ec0ff */
[----:B------:R-:W-:Y:S01]  /*10660*/  IMAD.MOV.U32 R230, RZ, RZ, R165 ;  /* 0x000000ffffe67224 */ /* 0x000fe200078e00a5 */
[----:B------:R-:W-:Y:S01]  /*10670*/  LOP3.LUT R7, R7, R216, RZ, 0xc0, !PT ;  /* 0x000000d807077212 */ /* 0x000fe200078ec0ff */
[----:B------:R-:W-:Y:S01]  /*10680*/  LDSM.16.MT88.4 R8, [R187+0x10800] ;  /* 0x01080000bb08783b */ /* 0x000fe20000004200 */
[----:B------:R-:W-:Y:S01]  /*10690*/  MOV R173, R205 ;  /* 0x000000cd00ad7202 */ /* 0x000fe20000000f00 */
[----:B------:R-:W-:-:S02]  /*106a0*/  IMAD.MOV.U32 R226, RZ, RZ, R172 ;  /* 0x000000ffffe27224 */ /* 0x000fc400078e00ac */
[----:B------:R-:W-:Y:S01]  /*106b0*/  IMAD.MOV.U32 R172, RZ, RZ, R175 ;  /* 0x000000ffffac7224 */ /* 0x000fe200078e00af */
[----:B------:R-:W-:Y:S01]  /*106c0*/  MOV R227, R173 ;  /* 0x000000ad00e37202 */ /* 0x000fe20000000f00 */
[----:B------:R-:W-:Y:S01]  /*106d0*/  IMAD.MOV.U32 R175, RZ, RZ, R161 ;  /* 0x000000ffffaf7224 */ /* 0x000fe200078e00a1 */
[----:B------:R-:W-:Y:S01]  /*106e0*/  MOV R173, R162 ;  /* 0x000000a200ad7202 */ /* 0x000fe20000000f00 */
[----:B------:R-:W-:Y:S01]  /*106f0*/  IMAD.MOV.U32 R161, RZ, RZ, R164 ;  /* 0x000000ffffa17224 */ /* 0x000fe200078e00a4 */
[----:B------:R-:W-:Y:S01]  /*10700*/  MOV R162, R166 ;  /* 0x000000a600a27202 */ /* 0x000fe20000000f00 */
[C---:B-1----:R-:W-:Y:S01]  /*10710*/  HMMA.16816.F32 R240, R4.reuse, R14, R16 ;  /* 0x0000000e04f0723c */ /* 0x042fe20000001810 */
[----:B------:R-:W1:Y:S01]  /*10720*/  LDSM.16.MT88.4 R16, [R186+0x10800] ;  /* 0x01080000ba10783b */ /* 0x000e620000004200 */
[----:B------:R-:W-:Y:S01]  /*10730*/  MOV R225, R158 ;  /* 0x0000009e00e17202 */ /* 0x000fe20000000f00 */
[----:B------:R-:W-:Y:S02]  /*10740*/  IMAD.MOV.U32 R2, RZ, RZ, R217 ;  /* 0x000000ffff027224 */ /* 0x000fe400078e00d9 */
[----:B------:R2:W5:Y:S01]  /*10750*/  LDL.LU R220, [R1+0x14c] ;  /* 0x00014c0001dc7983 */ /* 0x0005620000300800 */
[----:B------:R-:W-:Y:S03]  /*10760*/  HMMA.16816.F32 R164, R4, R12, R60 ;  /* 0x0000000c04a4723c */ /* 0x000fe6000000183c */
[----:B------:R-:W3:Y:S04]  /*10770*/  LDSM.16.MT88.4 R12, [R188+0x10800] ;  /* 0x01080000bc0c783b */ /* 0x000ee80000004200 */
[----:B------:R-:W-:Y:S01]  /*10780*/  IMAD.MOV.U32 R61, RZ, RZ, R180 ;  /* 0x000000ffff3d7224 */ /* 0x000fe200078e00b4 */
[----:B------:R-:W-:Y:S01]  /*10790*/  MOV R60, R181 ;  /* 0x000000b5003c7202 */ /* 0x000fe20000000f00 */
[----:B------:R-:W-:Y:S01]  /*107a0*/  IMAD.MOV.U32 R181, RZ, RZ, R156 ;  /* 0x000000ffffb57224 */ /* 0x000fe200078e009c */
[----:B------:R2:W5:Y:S01]  /*107b0*/  LDL.LU R213, [R1+0x148] ;  /* 0x0001480001d57983 */ /* 0x0005620000300800 */
[----:B------:R-:W-:-:S03]  /*107c0*/  IMAD.MOV.U32 R180, RZ, RZ, R159 ;  /* 0x000000ffffb47224 */ /* 0x000fc600078e009f */
[----:B------:R2:W5:Y:S04]  /*107d0*/  LDL.LU R212, [R1+0x144] ;  /* 0x0001440001d47983 */ /* 0x0005680000300800 */
[----:B------:R2:W5:Y:S04]  /*107e0*/  LDL.LU R209, [R1+0x140] ;  /* 0x0001400001d17983 */ /* 0x0005680000300800 */
[----:B------:R2:W5:Y:S04]  /*107f0*/  LDL.LU.64 R210, [R1+0x138] ;  /* 0x0001380001d27983 */ /* 0x0005680000300a00 */
[----:B------:R2:W5:Y:S04]  /*10800*/  LDL.LU R208, [R1+0x130] ;  /* 0x0001300001d07983 */ /* 0x0005680000300800 */
[----:B------:R2:W5:Y:S04]  /*10810*/  LDL.LU R207, [R1+0x12c] ;  /* 0x00012c0001cf7983 */ /* 0x0005680000300800 */
[----:B------:R2:W5:Y:S01]  /*10820*/  LDL.LU R206, [R1+0x128] ;  /* 0x0001280001ce7983 */ /* 0x0005620000300800 */
[C---:B-1----:R-:W-:Y:S03]  /*10830*/  HMMA.16816.F32 R156, R4.reuse, R16, R124 ;  /* 0x00000010049c723c */ /* 0x042fe6000000187c */
[----:B------:R2:W5:Y:S03]  /*10840*/  LDL.LU R205, [R1+0x124] ;  /* 0x0001240001cd7983 */ /* 0x0005660000300800 */
[C---:B------:R-:W-:Y:S01]  /*10850*/  HMMA.16816.F32 R216, R4.reuse, R18, R108 ;  /* 0x0000001204d8723c */ /* 0x040fe2000000186c */
[----:B------:R-:W1:Y:S04]  /*10860*/  LDSM.16.MT88.4 R16, [R185+0x12800] ;  /* 0x01280000b910783b */ /* 0x000e680000004200 */
[----:B------:R2:W5:Y:S01]  /*10870*/  LDL.LU R204, [R1+0x120] ;  /* 0x0001200001cc7983 */ /* 0x0005620000300800 */
[C---:B---3--:R-:W-:Y:S03]  /*10880*/  HMMA.16816.F32 R124, R4.reuse, R12, R92 ;  /* 0x0000000c047c723c */ /* 0x048fe6000000185c */
[----:B------:R2:W5:Y:S03]  /*10890*/  LDL.LU R203, [R1+0x11c] ;  /* 0x00011c0001cb7983 */ /* 0x0005660000300800 */
[C---:B------:R-:W-:Y:S01]  /*108a0*/  HMMA.16816.F32 R92, R4.reuse, R8, R56 ;  /* 0x00000008045c723c */ /* 0x040fe20000001838 */
[----:B------:R2:W5:Y:S04]  /*108b0*/  LDL.LU R202, [R1+0x118] ;  /* 0x0001180001ca7983 */ /* 0x0005680000300800 */
[----:B------:R2:W5:Y:S01]  /*108c0*/  LDL.LU R201, [R1+0x114] ;  /* 0x0001140001c97983 */ /* 0x0005620000300800 */
[C---:B------:R-:W-:Y:S06]  /*108d0*/  HMMA.16816.F32 R8, R4.reuse, R10, R40 ;  /* 0x0000000a0408723c */ /* 0x040fec0000001828 */
[C---:B------:R-:W-:Y:S01]  /*108e0*/  HMMA.16816.F32 R76, R4.reuse, R14, R76 ;  /* 0x0000000e044c723c */ /* 0x040fe2000000184c */
[----:B------:R-:W3:Y:S01]  /*108f0*/  LDSM.16.MT88.4 R12, [R186+0x12800] ;  /* 0x01280000ba0c783b */ /* 0x000ee20000004200 */
[----:B------:R-:W-:Y:S01]  /*10900*/  IMAD.MOV.U32 R59, RZ, RZ, R228 ;  /* 0x000000ffff3b7224 */ /* 0x000fe200078e00e4 */
[----:B------:R-:W-:Y:S01]  /*10910*/  MOV R58, R229 ;  /* 0x000000e5003a7202 */ /* 0x000fe20000000f00 */
[----:B------:R-:W-:Y:S01]  /*10920*/  IMAD.MOV.U32 R57, RZ, RZ, R230 ;  /* 0x000000ffff397224 */ /* 0x000fe200078e00e6 */
[----:B------:R2:W5:Y:S01]  /*10930*/  LDL.LU R200, [R1+0x110] ;  /* 0x0001100001c87983 */ /* 0x0005620000300800 */
[----:B------:R-:W-:Y:S01]  /*10940*/  IMAD.MOV.U32 R56, RZ, RZ, R231 ;  /* 0x000000ffff387224 */ /* 0x000fe200078e00e7 */
[----:B------:R-:W-:Y:S01]  /*10950*/  MOV R41, R180 ;  /* 0x000000b400297202 */ /* 0x000fe20000000f00 */
[----:B------:R-:W-:Y:S01]  /*10960*/  IMAD.MOV.U32 R40, RZ, RZ, R181 ;  /* 0x000000ffff287224 */ /* 0x000fe200078e00b5 */
[----:B------:R2:W5:Y:S01]  /*10970*/  LDL.LU R199, [R1+0x10c] ;  /* 0x00010c0001c77983 */ /* 0x0005620000300800 */
[C---:B-1----:R-:W-:Y:S08]  /*10980*/  HMMA.16816.F32 R248, R4.reuse, R16, R120 ;  /* 0x0000001004f8723c */ /* 0x042ff00000001878 */
[----:B------:R-:W-:Y:S01]  /*10990*/  MOV R108, R11 ;  /* 0x0000000b006c7202 */ /* 0x000fe20000000f00 */
[----:B------:R-:W-:Y:S01]  /*109a0*/  IMAD.MOV.U32 R63, RZ, RZ, R8 ;  /* 0x000000ffff3f7224 */ /* 0x000fe200078e0008 */
[----:B------:R-:W-:Y:S01]  /*109b0*/  MOV R3, R9 ;  /* 0x0000000900037202 */ /* 0x000fe20000000f00 */
[----:B------:R-:W-:Y:S01]  /*109c0*/  IMAD.MOV.U32 R62, RZ, RZ, R10 ;  /* 0x000000ffff3e7224 */ /* 0x000fe200078e000a */
[----:B------:R2:W5:Y:S04]  /*109d0*/  LDL.LU R198, [R1+0x108] ;  /* 0x0001080001c67983 */ /* 0x0005680000300800 */
[----:B------:R-:W1:Y:S01]  /*109e0*/  LDSM.16.MT88.4 R8, [R188+0x12800] ;  /* 0x01280000bc08783b */ /* 0x000e620000004200 */
[----:B------:R-:W-:Y:S03]  /*109f0*/  HMMA.16816.F32 R236, R4, R18, R104 ;  /* 0x0000001204ec723c */ /* 0x000fe60000001868 */
[----:B------:R-:W4:Y:S01]  /*10a00*/  LDSM.16.MT88.4 R16, [R187+0x12800] ;  /* 0x01280000bb10783b */ /* 0x000f220000004200 */
[----:B------:R-:W-:-:S02]  /*10a10*/  IMAD.MOV.U32 R43, RZ, RZ, R224 ;  /* 0x000000ffff2b7224 */ /* 0x000fc400078e00e0 */
[----:B------:R-:W-:Y:S01]  /*10a20*/  IMAD.MOV.U32 R42, RZ, RZ, R225 ;  /* 0x000000ffff2a7224 */ /* 0x000fe200078e00e1 */
[----:B------:R2:W5:Y:S01]  /*10a30*/  LDL.LU R197, [R1+0x104] ;  /* 0x0001040001c57983 */ /* 0x0005620000300800 */
[C---:B---3--:R-:W-:Y:S07]  /*10a40*/  HMMA.16816.F32 R228, R4.reuse, R12, R88 ;  /* 0x0000000c04e4723c */ /* 0x048fee0000001858 */
[----:B------:R-:W-:Y:S01]  /*10a50*/  IMAD.MOV.U32 R91, RZ, RZ, R182 ;  /* 0x000000ffff5b7224 */ /* 0x000fe200078e00b6 */
[----:B------:R-:W-:Y:S01]  /*10a60*/  MOV R90, R183 ;  /* 0x000000b7005a7202 */ /* 0x000fe20000000f00 */
[----:B------:R-:W-:Y:S01]  /*10a70*/  IMAD.MOV.U32 R88, RZ, RZ, R108 ;  /* 0x000000ffff587224 */ /* 0x000fe200078e006c */
[C---:B------:R-:W-:Y:S01]  /*10a80*/  HMMA.16816.F32 R180, R4.reuse, R14, R72 ;  /* 0x0000000e04b4723c */ /* 0x040fe20000001848 */
[----:B------:R-:W3:Y:S05]  /*10a90*/  LDSM.16.MT88.4 R12, [R185+0x14800] ;  /* 0x01480000b90c783b */ /* 0x000eea0000004200 */
[C---:B-1----:R-:W-:Y:S06]  /*10aa0*/  HMMA.16816.F32 R104, R4.reuse, R8, R52 ;  /* 0x000000080468723c */ /* 0x042fec0000001834 */
[C---:B------:R-:W-:Y:S01]  /*10ab0*/  HMMA.16816.F32 R108, R4.reuse, R10, R36 ;  /* 0x0000000a046c723c */ /* 0x040fe20000001824 */
[----:B------:R-:W1:Y:S01]  /*10ac0*/  LDSM.16.MT88.4 R8, [R186+0x14800] ;  /* 0x01480000ba08783b */ /* 0x000e620000004200 */
[----:B------:R-:W-:Y:S01]  /*10ad0*/  IMAD.MOV.U32 R89, RZ, RZ, R63 ;  /* 0x000000ffff597224 */ /* 0x000fe200078e003f */
[----:B------:R-:W-:Y:S01]  /*10ae0*/  MOV R75, R62 ;  /* 0x0000003e004b7202 */ /* 0x000fe20000000f00 */
[----:B------:R-:W-:Y:S01]  /*10af0*/  IMAD.MOV.U32 R73, RZ, RZ, R226 ;  /* 0x000000ffff497224 */ /* 0x000fe200078e00e2 */
[----:B------:R-:W-:Y:S01]  /*10b00*/  MOV R72, R227 ;  /* 0x000000e300487202 */ /* 0x000fe20000000f00 */
[----:B----4-:R-:W-:Y:S01]  /*10b10*/  HMMA.16816.F32 R116, R4, R16, R116 ;  /* 0x000000100474723c */ /* 0x010fe20000001874 */
[----:B------:R-:W-:Y:S01]  /*10b20*/  IMAD.MOV.U32 R55, RZ, RZ, R172 ;  /* 0x000000ffff377224 */ /* 0x000fe200078e00ac */
[----:B------:R-:W-:Y:S01]  /*10b30*/  MOV R62, R174 ;  /* 0x000000ae003e7202 */ /* 0x000fe20000000f00 */
[----:B------:R-:W-:-:S02]  /*10b40*/  IMAD.MOV.U32 R54, RZ, RZ, R173 ;  /* 0x000000ffff367224 */ /* 0x000fc400078e00ad */
[----:B------:R-:W-:Y:S01]  /*10b50*/  IMAD.MOV.U32 R63, RZ, RZ, R175 ;  /* 0x000000ffff3f7224 */ /* 0x000fe200078e00af */
[C---:B------:R-:W-:Y:S01]  /*10b60*/  HMMA.16816.F32 R100, R4.reuse, R18, R100 ;  /* 0x000000120464723c */ /* 0x040fe20000001864 */
[----:B------:R-:W4:Y:S05]  /*10b70*/  LDSM.16.MT88.4 R16, [R188+0x14800] ;  /* 0x01480000bc10783b */ /* 0x000f2a0000004200 */
[C---:B---3--:R-:W-:Y:S06]  /*10b80*/  HMMA.16816.F32 R244, R4.reuse, R12, R84 ;  /* 0x0000000c04f4723c */ /* 0x048fec0000001854 */
[C---:B------:R-:W-:Y:S01]  /*10b90*/  HMMA.16816.F32 R232, R4.reuse, R14, R68 ;  /* 0x0000000e04e8723c */ /* 0x040fe20000001844 */
[----:B------:R-:W3:Y:S05]  /*10ba0*/  LDSM.16.MT88.4 R12, [R187+0x14800] ;  /* 0x01480000bb0c783b */ /* 0x000eea0000004200 */
[C---:B-1----:R-:W-:Y:S06]  /*10bb0*/  HMMA.16816.F32 R224, R4.reuse, R8, R48 ;  /* 0x0000000804e0723c */ /* 0x042fec0000001830 */
[----:B------:R-:W-:Y:S01]  /*10bc0*/  HMMA.16816.F32 R172, R4, R10, R32 ;  /* 0x0000000a04ac723c */ /* 0x000fe20000001820 */
[----:B------:R-:W1:Y:S01]  /*10bd0*/  LDSM.16.MT88.4 R8, [R185+0x16800] ;  /* 0x01680000b908783b */ /* 0x000e620000004200 */
[----:B------:R-:W-:-:S02]  /*10be0*/  IMAD.MOV.U32 R38, RZ, RZ, R163 ;  /* 0x000000ffff267224 */ /* 0x000fc400078e00a3 */
[----:B------:R-:W-:Y:S01]  /*10bf0*/  IMAD.MOV.U32 R74, RZ, RZ, R3 ;  /* 0x000000ffff4a7224 */ /* 0x000fe200078e0003 */
[----:B------:R-:W-:Y:S01]  /*10c00*/  MOV R53, R161 ;  /* 0x000000a100357202 */ /* 0x000fe20000000f00 */
[----:B------:R-:W-:Y:S02]  /*10c10*/  IMAD.MOV.U32 R52, RZ, RZ, R160 ;  /* 0x000000ffff347224 */ /* 0x000fe400078e00a0 */
[----:B------:R-:W-:Y:S02]  /*10c20*/  IMAD.MOV.U32 R37, RZ, RZ, R162 ;  /* 0x000000ffff257224 */ /* 0x000fe400078e00a2 */
[C---:B----4-:R-:W-:Y:S01]  /*10c30*/  HMMA.16816.F32 R160, R4.reuse, R16, R112 ;  /* 0x0000001004a0723c */ /* 0x050fe20000001870 */
[----:B------:R-:W-:Y:S02]  /*10c40*/  IMAD.MOV.U32 R33, RZ, RZ, R38 ;  /* 0x000000ffff217224 */ /* 0x000fe400078e0026 */
[----:B------:R-:W-:Y:S02]  /*10c50*/  IMAD.MOV.U32 R38, RZ, RZ, R72 ;  /* 0x000000ffff267224 */ /* 0x000fe400078e0048 */
[----:B------:R-:W-:Y:S01]  /*10c60*/  IMAD.MOV.U32 R85, RZ, RZ, R74 ;  /* 0x000000ffff557224 */ /* 0x000fe200078e004a */
[C---:B------:R-:W-:Y:S01]  /*10c70*/  HMMA.16816.F32 R120, R4.reuse, R18, R96 ;  /* 0x000000120478723c */ /* 0x040fe20000001860 */
[----:B------:R-:W-:Y:S01]  /*10c80*/  MOV R112, R73 ;  /* 0x0000004900707202 */ /* 0x000fe20000000f00 */
[----:B------:R-:W-:Y:S01]  /*10c90*/  IMAD.MOV.U32 R86, RZ, RZ, R75 ;  /* 0x000000ffff567224 */ /* 0x000fe200078e004b */
[----:B------:R-:W4:Y:S03]  /*10ca0*/  LDSM.16.MT88.4 R16, [R186+0x16800] ;  /* 0x01680000ba10783b */ /* 0x000f260000004200 */
[C---:B---3--:R-:W-:Y:S06]  /*10cb0*/  HMMA.16816.F32 R80, R4.reuse, R12, R80 ;  /* 0x0000000c0450723c */ /* 0x048fec0000001850 */
        /* <DEDUP_REMOVED lines=32> */
[----:B------:R-:W-:Y:S02]  /*10ec0*/  IMAD.MOV.U32 R90, RZ, RZ, R43 ;  /* 0x000000ffff5a7224 */ /* 0x000fe400078e002b */
[----:B------:R-:W-:Y:S01]  /*10ed0*/  IMAD.MOV.U32 R91, RZ, RZ, R56 ;  /* 0x000000ffff5b7224 */ /* 0x000fe200078e0038 */
[C---:B---3--:R-:W-:Y:S01]  /*10ee0*/  HMMA.16816.F32 R52, R4.reuse, R14, R148 ;  /* 0x0000000e0434723c */ /* 0x048fe20000001894 */
[----:B------:R-:W-:Y:S02]  /*10ef0*/  IMAD.MOV.U32 R39, RZ, RZ, R58 ;  /* 0x000000ffff277224 */ /* 0x000fe400078e003a */
[----:B------:R-:W-:Y:S02]  /*10f00*/  IMAD.MOV.U32 R44, RZ, RZ, R59 ;  /* 0x000000ffff2c7224 */ /* 0x000fe400078e003b */
[----:B------:R-:W-:Y:S01]  /*10f10*/  IMAD.MOV.U32 R46, RZ, RZ, R61 ;  /* 0x000000ffff2e7224 */ /* 0x000fe200078e003d */
[----:B------:R-:W-:Y:S01]  /*10f20*/  HMMA.16816.F32 R56, R4, R12, R140 ;  /* 0x0000000c0438723c */ /* 0x000fe2000000188c */
[----:B------:R-:W-:-:S02]  /*10f30*/  IMAD.MOV.U32 R31, RZ, RZ, R63 ;  /* 0x000000ffff1f7224 */ /* 0x000fc400078e003f */
[----:B------:R-:W-:Y:S01]  /*10f40*/  IMAD.MOV.U32 R47, RZ, RZ, R2 ;  /* 0x000000ffff2f7224 */ /* 0x000fe200078e0002 */
[----:B------:R-:W-:Y:S02]  /*10f50*/  LOP3.LUT R2, R23, UR30, R30, 0x96, !PT ;  /* 0x0000001e17027c12 */ /* 0x000fe4000f8e961e */
[C---:B-1----:R-:W-:Y:S01]  /*10f60*/  HMMA.16816.F32 R48, R4.reuse, R8, R152 ;  /* 0x000000080430723c */ /* 0x042fe20000001898 */
[----:B------:R-:W-:Y:S02]  /*10f70*/  IMAD.MOV.U32 R130, RZ, RZ, R114 ;  /* 0x000000ffff827224 */ /* 0x000fe400078e0072 */
[----:B------:R-:W-:Y:S01]  /*10f80*/  IMAD.MOV.U32 R28, RZ, RZ, R112 ;  /* 0x000000ffff1c7224 */ /* 0x000fe200078e0070 */
[----:B------:R-:W-:Y:S01]  /*10f90*/  MOV R131, R113 ;  /* 0x0000007100837202 */ /* 0x000fe20000000f00 */
[----:B------:R-:W1:Y:S01]  /*10fa0*/  LDSM.16.MT88.4 R12, [R186+0x11000] ;  /* 0x01100000ba0c783b */ /* 0x000e620000004200 */
[----:B------:R-:W-:Y:S01]  /*10fb0*/  HMMA.16816.F32 R60, R4, R18, R136 ;  /* 0x00000012043c723c */ /* 0x000fe20000001888 */
[----:B------:R-:W-:-:S05]  /*10fc0*/  IMAD.MOV.U32 R114, RZ, RZ, R3 ;  /* 0x000000ffff727224 */ /* 0x000fca00078e0003 */
[----:B------:R-:W-:Y:S01]  /*10fd0*/  HMMA.16816.F32 R40, R4, R10, R144 ;  /* 0x0000000a0428723c */ /* 0x000fe20000001890 */
[----:B------:R-:W-:Y:S01]  /*10fe0*/  IMAD.WIDE.U32 R2, R2, -0x2daee0ad, RZ ;  /* 0xd2511f5302027825 */ /* 0x000fe200078e00ff */
[----:B------:R-:W-:Y:S01]  /*10ff0*/  MOV R30, R46 ;  /* 0x0000002e001e7202 */ /* 0x000fe20000000f00 */
[----:B------:R-:W3:Y:S04]  /*11000*/  LDSM.16.MT88.4 R8, [R188+0x11000] ;  /* 0x01100000bc08783b */ /* 0x000ee80000004200 */
[----:B------:R-:W-:Y:S01]  /*11010*/  LOP3.LUT R6, R21, UR22, R22, 0x96, !PT ;  /* 0x0000001615067c12 */ /* 0x000fe2000f8e9616 */
[----:B------:R-:W-:Y:S01]  /*11020*/  IMAD.MOV.U32 R29, RZ, RZ, R47 ;  /* 0x000000ffff1d7224 */ /* 0x000fe200078e002f */
[----:B------:R-:W-:Y:S01]  /*11030*/  MOV R129, R26 ;  /* 0x0000001a00817202 */ /* 0x000fe20000000f00 */
[----:B------:R-:W-:Y:S01]  /*11040*/  IMAD.MOV.U32 R31, RZ, RZ, R45 ;  /* 0x000000ffff1f7224 */ /* 0x000fe200078e002d */
[----:B------:R-:W4:Y:S01]  /*11050*/  LDSM.16.MT88.4 R16, [R185+0x11000] ;  /* 0x01100000b910783b */ /* 0x000f220000004200 */
[----:B------:R-:W-:Y:S01]  /*11060*/  IMAD.WIDE.U32 R6, R6, -0x2daee0ad, RZ ;  /* 0xd2511f5306067825 */ /* 0x000fe200078e00ff */
[----:B------:R-:W-:-:S04]  /*11070*/  LOP3.LUT R3, R3, UR4, R168, 0x96, !PT ;  /* 0x0000000403037c12 */ /* 0x000fc8000f8e96a8 */
[----:B------:R-:W-:Y:S01]  /*11080*/  LOP3.LUT R4, R7, UR19, R2, 0x96, !PT ;  /* 0x0000001307047c12 */ /* 0x000fe2000f8e9602 */
[----:B------:R-:W-:Y:S01]  /*11090*/  IMAD.MOV.U32 R47, RZ, RZ, R33 ;  /* 0x000000ffff2f7224 */ /* 0x000fe200078e0021 */
[----:B------:R-:W-:Y:S01]  /*110a0*/  MOV R46, R32 ;  /* 0x00000020002e7202 */ /* 0x000fe20000000f00 */
[----:B------:R-:W-:-:S04]  /*110b0*/  IMAD.WIDE.U32 R2, R3, -0x326172a9, RZ ;  /* 0xcd9e8d5703027825 */ /* 0x000fc800078e00ff */
[----:B------:R-:W-:Y:S01]  /*110c0*/  IMAD.WIDE.U32 R32, R4, -0x326172a9, RZ ;  /* 0xcd9e8d5704207825 */ /* 0x000fe200078e00ff */
[----:B------:R-:W-:-:S04]  /*110d0*/  LOP3.LUT R3, R3, UR21, R20, 0x96, !PT ;  /* 0x0000001503037c12 */ /* 0x000fc8000f8e9614 */
[----:B------:R-:W-:Y:S01]  /*110e0*/  LOP3.LUT R2, R33, UR12, R2, 0x96, !PT ;  /* 0x0000000c21027c12 */ /* 0x000fe2000f8e9602 */
[----:B------:R-:W-:Y:S01]  /*110f0*/  IMAD.MOV.U32 R45, RZ, RZ, R115 ;  /* 0x000000ffff2d7224 */ /* 0x000fe200078e0073 */
[----:B------:R-:W-:Y:S01]  /*11100*/  MOV R115, R35 ;  /* 0x0000002300737202 */ /* 0x000fe20000000f00 */
[----:B------:R-:W-:Y:S02]  /*11110*/  IMAD.MOV.U32 R112, RZ, RZ, R34 ;  /* 0x000000ffff707224 */ /* 0x000fe400078e0022 */
[----:B------:R-:W-:-:S04]  /*11120*/  IMAD.WIDE.U32 R4, R3, -0x2daee0ad, RZ ;  /* 0xd2511f5303047825 */ /* 0x000fc800078e00ff */
[----:B------:R-:W-:-:S05]  /*11130*/  IMAD.WIDE.U32 R34, R2, -0x2daee0ad, RZ ;  /* 0xd2511f5302227825 */ /* 0x000fca00078e00ff */
[----:B------:R-:W-:Y:S02]  /*11140*/  LOP3.LUT R2, R35, UR7, R4, 0x96, !PT ;  /* 0x0000000723027c12 */ /* 0x000fe4000f8e9604 */
[----:B------:R-:W-:-:S03]  /*11150*/  LOP3.LUT R4, R5, UR9, R6, 0x96, !PT ;  /* 0x0000000905047c12 */ /* 0x000fc6000f8e9606 */
[----:B------:R-:W-:-:S04]  /*11160*/  IMAD.WIDE.U32 R2, R2, -0x326172a9, RZ ;  /* 0xcd9e8d5702027825 */ /* 0x000fc800078e00ff */
[----:B------:R-:W-:Y:S01]  /*11170*/  IMAD.MOV.U32 R113, RZ, RZ, R27 ;  /* 0x000000ffff717224 */ /* 0x000fe200078e001b */
[----:B------:R-:W-:Y:S01]  /*11180*/  LOP3.LUT R5, R2, 0xffff, RZ, 0xc0, !PT ;  /* 0x0000ffff02057812 */ /* 0x000fe200078ec0ff */
[----:B------:R-:W-:Y:S01]  /*11190*/  IMAD.WIDE.U32 R26, R4, -0x326172a9, RZ ;  /* 0xcd9e8d57041a7825 */ /* 0x000fe200078e00ff */
[--C-:B------:R-:W-:Y:S02]  /*111a0*/  SHF.R.U32.HI R6, RZ, 0x10, R2.reuse ;  /* 0x00000010ff067819 */ /* 0x100fe40000011602 */
[----:B------:R-:W-:Y:S02]  /*111b0*/  SHF.R.U32.HI R7, RZ, 0x8, R5 ;  /* 0x00000008ff077819 */ /* 0x000fe40000011605 */
[----:B------:R-:W-:Y:S02]  /*111c0*/  LOP3.LUT R5, R2, 0xff, RZ, 0xc0, !PT ;  /* 0x000000ff02057812 */ /* 0x000fe400078ec0ff */
[----:B------:R-:W-:Y:S02]  /*111d0*/  SHF.R.U32.HI R4, RZ, 0x18, R2 ;  /* 0x00000018ff047819 */ /* 0x000fe40000011602 */
[----:B------:R-:W-:-:S02]  /*111e0*/  LOP3.LUT R2, R3, UR6, R26, 0x96, !PT ;  /* 0x0000000603027c12 */ /* 0x000fc4000f8e961a */
[----:B------:R-:W-:Y:S02]  /*111f0*/  LOP3.LUT R6, R6, 0xff, RZ, 0xc0, !PT ;  /* 0x000000ff06067812 */ /* 0x000fe400078ec0ff */
[----:B------:R-:W-:Y:S02]  /*11200*/  LOP3.LUT R3, R2, 0xffff, RZ, 0xc0, !PT ;  /* 0x0000ffff02037812 */ /* 0x000fe400078ec0ff */
[----:B------:R-:W-:Y:S02]  /*11210*/  PRMT R6, R6, 0x5410, R4 ;  /* 0x0000541006067816 */ /* 0x000fe40000000004 */
[----:B------:R-:W-:Y:S02]  /*11220*/  SHF.R.U32.HI R4, RZ, 0x8, R3 ;  /* 0x00000008ff047819 */ /* 0x000fe40000011603 */
[----:B------:R-:W-:-:S04]  /*11230*/  LOP3.LUT R3, R2, 0xff, RZ, 0xc0, !PT ;  /* 0x000000ff02037812 */ /* 0x000fc800078ec0ff */
[----:B------:R-:W-:Y:S02]  /*11240*/  PRMT R20, R3, 0x5410, R4 ;  /* 0x0000541003147816 */ /* 0x000fe40000000004 */
[--C-:B------:R-:W-:Y:S02]  /*11250*/  SHF.R.U32.HI R3, RZ, 0x10, R2.reuse ;  /* 0x00000010ff037819 */ /* 0x100fe40000011602 */
[----:B------:R-:W-:Y:S02]  /*11260*/  PRMT R7, R5, 0x5410, R7 ;  /* 0x0000541005077816 */ /* 0x000fe40000000007 */
[----:B------:R-:W-:Y:S02]  /*11270*/  SHF.R.U32.HI R5, RZ, 0x18, R2 ;  /* 0x00000018ff057819 */ /* 0x000fe40000011602 */
[----:B------:R-:W-:Y:S02]  /*11280*/  LOP3.LUT R4, R3, 0xff, RZ, 0xc0, !PT ;  /* 0x000000ff03047812 */ /* 0x000fe400078ec0ff */
[----:B------:R-:W-:-:S02]  /*11290*/  HSET2.LE.AND R2, R7, R0, PT ;  /* 0x0000000007027233 */ /* 0x000fc40003803000 */
[--C-:B------:R-:W-:Y:S02]  /*112a0*/  HSET2.LE.AND R3, R6, R0.reuse, PT ;  /* 0x0000000006037233 */ /* 0x100fe40003803000 */
[----:B------:R-:W-:Y:S01]  /*112b0*/  PRMT R4, R4, 0x5410, R5 ;  /* 0x0000541004047816 */ /* 0x000fe20000000005 */
[----:B------:R-:W-:Y:S01]  /*112c0*/  IMAD.MOV.U32 R137, RZ, RZ, R130 ;  /* 0x000000ffff897224 */ /* 0x000fe200078e0082 */
[----:B------:R-:W-:Y:S01]  /*112d0*/  LOP3.LUT R6, R2, R129, RZ, 0xc0, !PT ;  /* 0x0000008102067212 */ /* 0x000fe200078ec0ff */
[----:B------:R-:W-:Y:S01]  /*112e0*/  IMAD.MOV.U32 R138, RZ, RZ, R131 ;  /* 0x000000ffff8a7224 */ /* 0x000fe200078e0083 */
[----:B------:R-:W-:Y:S02]  /*112f0*/  LOP3.LUT R7, R3, R170, RZ, 0xc0, !PT ;  /* 0x000000aa03077212 */ /* 0x000fe400078ec0ff */
[--C-:B------:R-:W-:Y:S02]  /*11300*/  HSET2.LE.AND R2, R20, R0.reuse, PT ;  /* 0x0000000014027233 */ /* 0x100fe40003803000 */
[----:B------:R-:W-:Y:S01]  /*11310*/  HSET2.LE.AND R3, R4, R0, PT ;  /* 0x0000000004037233 */ /* 0x000fe20003803000 */
[----:B------:R-:W-:Y:S01]  /*11320*/  IMAD.MOV.U32 R131, RZ, RZ, R44 ;  /* 0x000000ffff837224 */ /* 0x000fe200078e002c */
[----:B------:R-:W-:Y:S01]  /*11330*/  MOV R139, R28 ;  /* 0x0000001c008b7202 */ /* 0x000fe20000000f00 */
[----:B------:R-:W-:Y:S01]  /*11340*/  IMAD.MOV.U32 R128, RZ, RZ, R29 ;  /* 0x000000ffff807224 */ /* 0x000fe200078e001d */
[----:B------:R-:W-:Y:S01]  /*11350*/  LOP3.LUT R4, R2, R137, RZ, 0xc0, !PT ;  /* 0x0000008902047212 */ /* 0x000fe200078ec0ff */
[----:B------:R-:W-:Y:S01]  /*11360*/  IMAD.MOV.U32 R129, RZ, RZ, R30 ;  /* 0x000000ffff817224 */ /* 0x000fe200078e001e */
[----:B------:R-:W-:Y:S01]  /*11370*/  LOP3.LUT R5, R3, R138, RZ, 0xc0, !PT ;  /* 0x0000008a03057212 */ /* 0x000fe200078ec0ff */
[----:B------:R-:W-:Y:S01]  /*11380*/  IMAD.MOV.U32 R44, RZ, RZ, R196 ;  /* 0x000000ffff2c7224 */ /* 0x000fe200078e00c4 */
        /* <DEDUP_REMOVED lines=9> */
[----:B------:R2:W5:Y:S02]  /*11420*/  LDL.LU R196, [R1+0x100] ;  /* 0x0001000001c47983 */ /* 0x0005640000300800 */
[C---:B------:R-:W-:Y:S02]  /*11430*/  HMMA.16816.F32 R44, R4.reuse, R14, R216 ;  /* 0x0000000e042c723c */ /* 0x040fe400000018d8 */
        /* <DEDUP_REMOVED lines=24> */
[----:B------:R2:W5:Y:S01]  /*115c0*/  LDL.LU R195, [R1+0xfc] ;  /* 0x0000fc0001c37983 */ /* 0x0005620000300800 */
[----:B------:R-:W-:Y:S01]  /*115d0*/  MOV R130, R194 ;  /* 0x000000c200827202 */ /* 0x000fe20000000f00 */
[----:B------:R-:W-:Y:S01]  /*115e0*/  IMAD.MOV.U32 R152, RZ, RZ, R100 ;  /* 0x000000ffff987224 */ /* 0x000fe200078e0064 */
[----:B------:R-:W-:Y:S01]  /*115f0*/  MOV R126, R131 ;  /* 0x00000083007e7202 */ /* 0x000fe20000000f00 */
[----:B------:R-:W-:Y:S01]  /*11600*/  IMAD.MOV.U32 R243, RZ, RZ, R102 ;  /* 0x000000fffff37224 */ /* 0x000fe200078e0066 */
[----:B------:R-:W-:Y:S01]  /*11610*/  MOV R242, R101 ;  /* 0x0000006500f27202 */ /* 0x000fe20000000f00 */
[----:B------:R2:W5:Y:S01]  /*11620*/  LDL.LU R194, [R1+0xf8] ;  /* 0x0000f80001c27983 */ /* 0x0005620000300800 */
[----:B------:R-:W-:Y:S01]  /*11630*/  MOV R2, R103 ;  /* 0x0000006700027202 */ /* 0x000fe20000000f00 */
[----:B------:R-:W-:Y:S01]  /*11640*/  IMAD.MOV.U32 R129, RZ, RZ, R193 ;  /* 0x000000ffff817224 */ /* 0x000fe200078e00c1 */
[----:B------:R-:W-:Y:S01]  /*11650*/  MOV R131, R190 ;  /* 0x000000be00837202 */ /* 0x000fe20000000f00 */
[----:B------:R2:W5:Y:S04]  /*11660*/  LDL.LU R193, [R1+0xf4] ;  /* 0x0000f40001c17983 */ /* 0x0005680000300800 */
[----:B------:R2:W5:Y:S01]  /*11670*/  LDL.LU R190, [R1+0xf0] ;  /* 0x0000f00001be7983 */ /* 0x0005620000300800 */
[----:B-1----:R-:W-:Y:S03]  /*11680*/  HMMA.16816.F32 R100, R4, R14, R180 ;  /* 0x0000000e0464723c */ /* 0x002fe600000018b4 */
[----:B------:R-:W1:Y:S01]  /*11690*/  LDSM.16.MT88.4 R28, [R187+0x11000] ;  /* 0x01100000bb1c783b */ /* 0x000e620000004200 */
[----:B------:R-:W-:-:S03]  /*116a0*/  MOV R170, R91 ;  /* 0x0000005b00aa7202 */ /* 0x000fc60000000f00 */
[----:B------:R-:W-:Y:S01]  /*116b0*/  LDSM.16.MT88.4 R20, [R187+0x13000] ;  /* 0x01300000bb14783b */ /* 0x000fe20000004200 */
[----:B------:R-:W-:Y:S01]  /*116c0*/  IMAD.MOV.U32 R182, RZ, RZ, R189 ;  /* 0x000000ffffb67224 */ /* 0x000fe200078e00bd */
[----:B------:R-:W-:Y:S02]  /*116d0*/  MOV R183, R184 ;  /* 0x000000b800b77202 */ /* 0x000fe40000000f00 */
[----:B------:R2:W5:Y:S04]  /*116e0*/  LDL.LU R189, [R1+0xec] ;  /* 0x0000ec0001bd7983 */ /* 0x0005680000300800 */
[----:B------:R2:W5:Y:S01]  /*116f0*/  LDL.LU R184, [R1+0xe8] ;  /* 0x0000e80001b87983 */ /* 0x0005620000300800 */
[C---:B------:R-:W-:Y:S03]  /*11700*/  HMMA.16816.F32 R164, R4.reuse, R16, R164 ;  /* 0x0000001004a4723c */ /* 0x040fe600000018a4 */
[----:B------:R-:W3:Y:S03]  /*11710*/  LDSM.16.MT88.4 R16, [R185+0x13000] ;  /* 0x01300000b910783b */ /* 0x000ee60000004200 */
[----:B------:R-:W-:Y:S01]  /*11720*/  HMMA.16816.F32 R76, R4, R10, R76 ;  /* 0x0000000a044c723c */ /* 0x000fe2000000184c */
[----:B------:R-:W4:Y:S01]  /*11730*/  LDSM.16.MT88.4 R8, [R188+0x13000] ;  /* 0x01300000bc08783b */ /* 0x000f220000004200 */
[----:B------:R-:W-:Y:S01]  /*11740*/  IMAD.MOV.U32 R3, RZ, RZ, R88 ;  /* 0x000000ffff037224 */ /* 0x000fe200078e0058 */
[----:B------:R-:W-:Y:S01]  /*11750*/  MOV R219, R89 ;  /* 0x0000005900db7202 */ /* 0x000fe20000000f00 */
[----:B------:R-:W-:Y:S01]  /*11760*/  IMAD.MOV.U32 R218, RZ, RZ, R90 ;  /* 0x000000ffffda7224 */ /* 0x000fe200078e005a */
[----:B------:R-:W-:Y:S01]  /*11770*/  MOV R217, R98 ;  /* 0x0000006200d97202 */ /* 0x000fe20000000f00 */
[----:B------:R-:W-:Y:S01]  /*11780*/  IMAD.MOV.U32 R216, RZ, RZ, R99 ;  /* 0x000000ffffd87224 */ /* 0x000fe200078e0063 */
[----:B------:R-:W-:Y:S01]  /*11790*/  MOV R241, R96 ;  /* 0x0000006000f17202 */ /* 0x000fe20000000f00 */
[----:B------:R-:W-:-:S02]  /*117a0*/  IMAD.MOV.U32 R240, RZ, RZ, R97 ;  /* 0x000000fffff07224 */ /* 0x000fc400078e0061 */
[C---:B------:R-:W-:Y:S01]  /*117b0*/  HMMA.16816.F32 R96, R4.reuse, R12, R228 ;  /* 0x0000000c0460723c */ /* 0x040fe200000018e4 */
[----:B------:R-:W-:Y:S05]  /*117c0*/  LDSM.16.MT88.4 R12, [R186+0x15000] ;  /* 0x01500000ba0c783b */ /* 0x000fea0000004200 */
[C---:B-1----:R-:W-:Y:S06]  /*117d0*/  HMMA.16816.F32 R140, R4.reuse, R28, R92 ;  /* 0x0000001c048c723c */ /* 0x042fec000000185c */
[C---:B---3--:R-:W-:Y:S06]  /*117e0*/  HMMA.16816.F32 R88, R4.reuse, R16, R248 ;  /* 0x000000100458723c */ /* 0x048fec00000018f8 */
[C---:B------:R-:W-:Y:S01]  /*117f0*/  HMMA.16816.F32 R92, R4.reuse, R18, R236 ;  /* 0x00000012045c723c */ /* 0x040fe200000018ec */
[----:B------:R-:W1:Y:S05]  /*11800*/  LDSM.16.MT88.4 R16, [R185+0x15000] ;  /* 0x01500000b910783b */ /* 0x000e6a0000004200 */
[C---:B----4-:R-:W-:Y:S06]  /*11810*/  HMMA.16816.F32 R104, R4.reuse, R8, R104 ;  /* 0x000000080468723c */ /* 0x050fec0000001868 */
[----:B------:R-:W-:Y:S01]  /*11820*/  HMMA.16816.F32 R108, R4, R10, R108 ;  /* 0x0000000a046c723c */ /* 0x000fe2000000186c */
[----:B------:R-:W3:Y:S01]  /*11830*/  LDSM.16.MT88.4 R8, [R188+0x15000] ;  /* 0x01500000bc08783b */ /* 0x000ee20000004200 */
[----:B------:R-:W-:Y:S01]  /*11840*/  IMAD.MOV.U32 R127, RZ, RZ, R112 ;  /* 0x000000ffff7f7224 */ /* 0x000fe200078e0070 */
[----:B------:R-:W-:-:S03]  /*11850*/  MOV R144, R153 ;  /* 0x0000009900907202 */ /* 0x000fc60000000f00 */
[C---:B------:R-:W-:Y:S01]  /*11860*/  HMMA.16816.F32 R84, R4.reuse, R30, R84 ;  /* 0x0000001e0454723c */ /* 0x040fe20000001854 */
[----:B------:R-:W4:Y:S01]  /*11870*/  LDSM.16.MT88.4 R28, [R187+0x15000] ;  /* 0x01500000bb1c783b */ /* 0x000f220000004200 */
[----:B------:R-:W-:Y:S01]  /*11880*/  IMAD.MOV.U32 R145, RZ, RZ, R154 ;  /* 0x000000ffff917224 */ /* 0x000fe200078e009a */
[----:B------:R-:W-:Y:S01]  /*11890*/  MOV R146, R155 ;  /* 0x0000009b00927202 */ /* 0x000fe20000000f00 */
[----:B------:R-:W-:Y:S01]  /*118a0*/  IMAD.MOV.U32 R154, RZ, RZ, R114 ;  /* 0x000000ffff9a7224 */ /* 0x000fe200078e0072 */
[----:B------:R-:W-:Y:S01]  /*118b0*/  MOV R155, R113 ;  /* 0x00000071009b7202 */ /* 0x000fe20000000f00 */
[----:B------:R-:W-:Y:S01]  /*118c0*/  IMAD.MOV.U32 R250, RZ, RZ, R216 ;  /* 0x000000fffffa7224 */ /* 0x000fe200078e00d8 */
[----:B------:R-:W-:Y:S02]  /*118d0*/  MOV R153, R115 ;  /* 0x0000007300997202 */ /* 0x000fe40000000f00 */
[----:B------:R-:W-:Y:S01]  /*118e0*/  MOV R251, R217 ;  /* 0x000000d900fb7202 */ /* 0x000fe20000000f00 */
[----:B------:R-:W-:Y:S01]  /*118f0*/  HMMA.16816.F32 R112, R4, R20, R116 ;  /* 0x000000140470723c */ /* 0x000fe20000001874 */
[----:B------:R-:W-:Y:S01]  /*11900*/  IMAD.MOV.U32 R217, RZ, RZ, R170 ;  /* 0x000000ffffd97224 */ /* 0x000fe200078e00aa */
[----:B------:R-:W-:Y:S01]  /*11910*/  MOV R180, R168 ;  /* 0x000000a800b47202 */ /* 0x000fe20000000f00 */
[----:B------:R-:W-:Y:S01]  /*11920*/  IMAD.MOV.U32 R181, RZ, RZ, R169 ;  /* 0x000000ffffb57224 */ /* 0x000fe200078e00a9 */
[----:B------:R-:W-:-:S02]  /*11930*/  MOV R216, R171 ;  /* 0x000000ab00d87202 */ /* 0x000fc40000000f00 */
[C---:B------:R-:W-:Y:S01]  /*11940*/  HMMA.16816.F32 R116, R4.reuse, R22, R124 ;  /* 0x000000160474723c */ /* 0x040fe2000000187c */
[----:B------:R-:W-:Y:S05]  /*11950*/  LDSM.16.MT88.4 R20, [R187+0x17000] ;  /* 0x01700000bb14783b */ /* 0x000fea0000004200 */
[C---:B-1----:R-:W-:Y:S06]  /*11960*/  HMMA.16816.F32 R124, R4.reuse, R16, R244 ;  /* 0x00000010047c723c */ /* 0x042fec00000018f4 */
[C---:B------:R-:W-:Y:S01]  /*11970*/  HMMA.16816.F32 R168, R4.reuse, R18, R232 ;  /* 0x0000001204a8723c */ /* 0x040fe200000018e8 */
[----:B------:R-:W1:Y:S05]  /*11980*/  LDSM.16.MT88.4 R16, [R185+0x17000] ;  /* 0x01700000b910783b */ /* 0x000e6a0000004200 */
[----:B------:R-:W-:Y:S01]  /*11990*/  HMMA.16816.F32 R244, R4, R14, R172 ;  /* 0x0000000e04f4723c */ /* 0x000fe200000018ac */
[----:B------:R-:W-:Y:S01]  /*119a0*/  IMAD.MOV.U32 R232, RZ, RZ, R250 ;  /* 0x000000ffffe87224 */ /* 0x000fe200078e00fa */
[----:B------:R-:W-:Y:S01]  /*119b0*/  MOV R233, R251 ;  /* 0x000000fb00e97202 */ /* 0x000fe20000000f00 */
[----:B------:R-:W-:Y:S01]  /*119c0*/  IMAD.MOV.U32 R234, RZ, RZ, R240 ;  /* 0x000000ffffea7224 */ /* 0x000fe200078e00f0 */
[----:B------:R-:W-:-:S02]  /*119d0*/  MOV R235, R241 ;  /* 0x000000f100eb7202 */ /* 0x000fc40000000f00 */
[C---:B------:R-:W-:Y:S01]  /*119e0*/  HMMA.16816.F32 R248, R4.reuse, R12, R224 ;  /* 0x0000000c04f8723c */ /* 0x040fe200000018e0 */
[----:B------:R-:W2:Y:S05]  /*119f0*/  LDSM.16.MT88.4 R12, [R186+0x17000] ;  /* 0x01700000ba0c783b */ /* 0x000eaa0000004200 */
[----:B---3--:R-:W-:Y:S01]  /*11a00*/  HMMA.16816.F32 R236, R4, R10, R120 ;  /* 0x0000000a04ec723c */ /* 0x008fe20000001878 */
[----:B------:R-:W-:Y:S01]  /*11a10*/  IMAD.MOV.U32 R226, RZ, RZ, R242 ;  /* 0x000000ffffe27224 */ /* 0x000fe200078e00f2 */
[----:B------:R-:W-:-:S04]  /*11a20*/  MOV R227, R243 ;  /* 0x000000f300e37202 */ /* 0x000fc80000000f00 */
[C---:B------:R-:W-:Y:S01]  /*11a30*/  HMMA.16816.F32 R240, R4.reuse, R8, R160 ;  /* 0x0000000804f0723c */ /* 0x040fe200000018a0 */
[----:B------:R-:W3:Y:S05]  /*11a40*/  LDSM.16.MT88.4 R8, [R188+0x17000] ;  /* 0x01700000bc08783b */ /* 0x000eea0000004200 */
[----:B----4-:R-:W-:Y:S01]  /*11a50*/  HMMA.16816.F32 R228, R4, R28, R80 ;  /* 0x0000001c04e4723c */ /* 0x010fe20000001850 */
[----:B------:R-:W-:Y:S01]  /*11a60*/  IMAD.MOV.U32 R123, RZ, RZ, R226 ;  /* 0x000000ffff7b7224 */ /* 0x000fe200078e00e2 */
[----:B------:R-:W-:Y:S01]  /*11a70*/  MOV R122, R227 ;  /* 0x000000e3007a7202 */ /* 0x000fe20000000f00 */
[----:B------:R-:W-:Y:S01]  /*11a80*/  IMAD.MOV.U32 R121, RZ, RZ, R180 ;  /* 0x000000ffff797224 */ /* 0x000fe200078e00b4 */
[----:B------:R-:W-:Y:S01]  /*11a90*/  MOV R120, R181 ;  /* 0x000000b500787202 */ /* 0x000fe20000000f00 */
[----:B------:R-:W4:Y:S02]  /*11aa0*/  LDSM.16.MT88.4 R160, [R185+0x11800] ;  /* 0x01180000b9a0783b */ /* 0x000f240000004200 */
[----:B------:R-:W-:-:S02]  /*11ab0*/  MOV R83, R2 ;  /* 0x0000000200537202 */ /* 0x000fc40000000f00 */
[----:B------:R-:W-:Y:S01]  /*11ac0*/  LOP3.LUT R2, R27, UR35, R32, 0x96, !PT ;  /* 0x000000231b027c12 */ /* 0x000fe2000f8e9620 */
[----:B------:R-:W-:Y:S01]  /*11ad0*/  IMAD.MOV.U32 R82, RZ, RZ, R3 ;  /* 0x000000ffff527224 */ /* 0x000fe200078e0003 */
[----:B-1----:R-:W-:Y:S01]  /*11ae0*/  HMMA.16816.F32 R224, R4, R16, R72 ;  /* 0x0000001004e0723c */ /* 0x002fe20000001848 */
[----:B------:R-:W-:Y:S02]  /*11af0*/  IMAD.MOV.U32 R80, RZ, RZ, R218 ;  /* 0x000000ffff507224 */ /* 0x000fe400078e00da */
[----:B------:R-:W-:Y:S01]  /*11b00*/  IMAD.WIDE.U32 R2, R2, -0x2daee0ad, RZ ;  /* 0xd2511f5302027825 */ /* 0x000fe200078e00ff */
[----:B------:R-:W-:-:S03]  /*11b10*/  MOV R81, R219 ;  /* 0x000000db00517202 */ /* 0x000fc60000000f00 */
[----:B------:R-:W-:Y:S01]  /*11b20*/  IMAD.MOV.U32 R75, RZ, RZ, R182 ;  /* 0x000000ffff4b7224 */ /* 0x000fe200078e00b6 */
[----:B------:R-:W-:Y:S01]  /*11b30*/  MOV R74, R183 ;  /* 0x000000b7004a7202 */ /* 0x000fe20000000f00 */
[----:B------:R-:W-:Y:S01]  /*11b40*/  IMAD.MOV.U32 R73, RZ, RZ, R216 ;  /* 0x000000ffff497224 */ /* 0x000fe200078e00d8 */
[----:B------:R-:W-:Y:S01]  /*11b50*/  MOV R72, R217 ;  /* 0x000000d900487202 */ /* 0x000fe20000000f00 */
[C---:B------:R-:W-:Y:S06]  /*11b60*/  HMMA.16816.F32 R232, R4.reuse, R30, R232 ;  /* 0x0000001e04e8723c */ /* 0x040fec00000018e8 */
[C---:B--2---:R-:W-:Y:S06]  /*11b70*/  HMMA.16816.F32 R180, R4.reuse, R12, R64 ;  /* 0x0000000c04b4723c */ /* 0x044fec0000001840 */
[C---:B------:R-:W-:Y:S06]  /*11b80*/  HMMA.16816.F32 R172, R4.reuse, R14, R60 ;  /* 0x0000000e04ac723c */ /* 0x040fec000000183c */
[C---:B------:R-:W-:Y:S06]  /*11b90*/  HMMA.16816.F32 R216, R4.reuse, R18, R68 ;  /* 0x0000001204d8723c */ /* 0x040fec0000001844 */
[C---:B------:R-:W-:Y:S06]  /*11ba0*/  HMMA.16816.F32 R12, R4.reuse, R20, R48 ;  /* 0x00000014040c723c */ /* 0x040fec0000001830 */
[C---:B---3--:R-:W-:Y:S06]  /*11bb0*/  HMMA.16816.F32 R28, R4.reuse, R8, R56 ;  /* 0x00000008041c723c */ /* 0x048fec0000001838 */
[C---:B------:R-:W-:Y:S06]  /*11bc0*/  HMMA.16816.F32 R16, R4.reuse, R10, R52 ;  /* 0x0000000a0410723c */ /* 0x040fec0000001834 */
[----:B------:R-:W-:Y:S01]  /*11bd0*/  HMMA.16816.F32 R20, R4, R22, R40 ;  /* 0x000000160414723c */ /* 0x000fe20000001828 */
[----:B------:R-:W-:Y:S01]  /*11be0*/  SHF.R.U32.HI R9, RZ, 0x18, R2 ;  /* 0x00000018ff097819 */ /* 0x000fe20000011602 */
[----:B------:R-:W-:Y:S01]  /*11bf0*/  IMAD.MOV.U32 R67, RZ, RZ, R128 ;  /* 0x000000ffff437224 */ /* 0x000fe200078e0080 */
[----:B------:R-:W-:Y:S01]  /*11c00*/  MOV R70, R153 ;  /* 0x0000009900467202 */ /* 0x000fe20000000f00 */
[----:B------:R-:W-:Y:S01]  /*11c10*/  IMAD.MOV.U32 R71, RZ, RZ, R152 ;  /* 0x000000ffff477224 */ /* 0x000fe200078e0098 */
[----:B------:R-:W-:Y:S01]  /*11c20*/  MOV R63, R123 ;  /* 0x0000007b003f7202 */ /* 0x000fe20000000f00 */
[----:B------:R-:W-:Y:S01]  /*11c30*/  IMAD.MOV.U32 R62, RZ, RZ, R122 ;  /* 0x000000ffff3e7224 */ /* 0x000fe200078e007a */
[----:B------:R-:W-:Y:S01]  /*11c40*/  LOP3.LUT R4, R2, 0xffff, RZ, 0xc0, !PT ;  /* 0x0000ffff02047812 */ /* 0x000fe200078ec0ff */
[----:B------:R-:W1:Y:S01]  /*11c50*/  LDSM.16.MT88.4 R40, [R185+0x13800] ;  /* 0x01380000b928783b */ /* 0x000e620000004200 */
[----:B------:R-:W-:-:S02]  /*11c60*/  LOP3.LUT R3, R3, UR8, R34, 0x96, !PT ;  /* 0x0000000803037c12 */ /* 0x000fc4000f8e9622 */
[----:B------:R-:W-:Y:S01]  /*11c70*/  SHF.R.U32.HI R5, RZ, 0x8, R4 ;  /* 0x00000008ff057819 */ /* 0x000fe20000011604 */
[----:B------:R-:W-:Y:S01]  /*11c80*/  IMAD.MOV.U32 R69, RZ, RZ, R154 ;  /* 0x000000ffff457224 */ /* 0x000fe200078e009a */
[----:B------:R-:W-:Y:S01]  /*11c90*/  LOP3.LUT R4, R2, 0xff, RZ, 0xc0, !PT ;  /* 0x000000ff02047812 */ /* 0x000fe200078ec0ff */
[----:B------:R-:W-:Y:S01]  /*11ca0*/  LDSM.16.MT88.4 R48, [R186+0x13800] ;  /* 0x01380000ba30783b */ /* 0x000fe20000004200 */
[----:B------:R-:W-:Y:S02]  /*11cb0*/  SHF.R.U32.HI R6, RZ, 0x10, R2 ;  /* 0x00000010ff067819 */ /* 0x000fe40000011602 */
[----:B------:R-:W-:Y:S01]  /*11cc0*/  PRMT R10, R4, 0x5410, R5 ;  /* 0x00005410040a7816 */ /* 0x000fe20000000005 */
[----:B------:R-:W-:Y:S01]  /*11cd0*/  LDSM.16.MT88.4 R56, [R188+0x13800] ;  /* 0x01380000bc38783b */ /* 0x000fe20000004200 */
[----:B------:R-:W-:Y:S02]  /*11ce0*/  LOP3.LUT R4, R3, 0xffff, RZ, 0xc0, !PT ;  /* 0x0000ffff03047812 */ /* 0x000fe400078ec0ff */
[----:B------:R-:W-:-:S02]  /*11cf0*/  SHF.R.U32.HI R5, RZ, 0x10, R3 ;  /* 0x00000010ff057819 */ /* 0x000fc40000011603 */
[----:B------:R-:W-:Y:S02]  /*11d00*/  LOP3.LUT R8, R3, 0xff, RZ, 0xc0, !PT ;  /* 0x000000ff03087812 */ /* 0x000fe400078ec0ff */
[----:B------:R-:W-:Y:S02]  /*11d10*/  SHF.R.U32.HI R7, RZ, 0x18, R3 ;  /* 0x00000018ff077819 */ /* 0x000fe40000011603 */
[----:B------:R-:W-:Y:S02]  /*11d20*/  SHF.R.U32.HI R4, RZ, 0x8, R4 ;  /* 0x00000008ff047819 */ /* 0x000fe40000011604 */
[----:B------:R-:W-:Y:S02]  /*11d30*/  LOP3.LUT R2, R6, 0xff, RZ, 0xc0, !PT ;  /* 0x000000ff06027812 */ /* 0x000fe400078ec0ff */
[----:B------:R-:W-:Y:S02]  /*11d40*/  LOP3.LUT R3, R5, 0xff, RZ, 0xc0, !PT ;  /* 0x000000ff05037812 */ /* 0x000fe400078ec0ff */
[----:B------:R-:W-:-:S02]  /*11d50*/  PRMT R5, R8, 0x5410, R4 ;  /* 0x0000541008057816 */ /* 0x000fc40000000004 */
[----:B------:R-:W-:Y:S02]  /*11d60*/  PRMT R2, R2, 0x5410, R9 ;  /* 0x0000541002027816 */ /* 0x000fe40000000009 */
[----:B------:R-:W-:Y:S02]  /*11d70*/  PRMT R4, R3, 0x5410, R7 ;  /* 0x0000541003047816 */ /* 0x000fe40000000007 */
[--C-:B------:R-:W-:Y:S02]  /*11d80*/  HSET2.LE.AND R3, R5, R0.reuse, PT ;  /* 0x0000000005037233 */ /* 0x100fe40003803000 */
[--C-:B------:R-:W-:Y:S02]  /*11d90*/  HSET2.LE.AND R2, R2, R0.reuse, PT ;  /* 0x0000000002027233 */ /* 0x100fe40003803000 */
[--C-:B------:R-:W-:Y:S02]  /*11da0*/  HSET2.LE.AND R4, R4, R0.reuse, PT ;  /* 0x0000000004047233 */ /* 0x100fe40003803000 */
[----:B------:R-:W-:-:S02]  /*11db0*/  HSET2.LE.AND R0, R10, R0, PT ;  /* 0x000000000a007233 */ /* 0x000fc40003803000 */
[----:B------:R-:W-:Y:S01]  /*11dc0*/  MOV R128, R131 ;  /* 0x0000008300807202 */ /* 0x000fe20000000f00 */
[----:B------:R-:W-:Y:S02]  /*11dd0*/  IMAD.MOV.U32 R122, RZ, RZ, R136 ;  /* 0x000000ffff7a7224 */ /* 0x000fe400078e0088 */
[----:B------:R-:W-:Y:S02]  /*11de0*/  LOP3.LUT R130, R0, R130, RZ, 0xc0, !PT ;  /* 0x0000008200827212 */ /* 0x000fe400078ec0ff */
[----:B------:R-:W-:Y:S01]  /*11df0*/  LOP3.LUT R128, R3, R128, RZ, 0xc0, !PT ;  /* 0x0000008003807212 */ /* 0x000fe200078ec0ff */
[----:B------:R-:W-:Y:S01]  /*11e00*/  IMAD.MOV.U32 R3, RZ, RZ, R70 ;  /* 0x000000ffff037224 */ /* 0x000fe200078e0046 */
[----:B------:R-:W-:Y:S01]  /*11e10*/  MOV R0, R71 ;  /* 0x0000004700007202 */ /* 0x000fe20000000f00 */
[----:B------:R-:W-:Y:S01]  /*11e20*/  IMAD.MOV.U32 R70, RZ, RZ, R138 ;  /* 0x000000ffff467224 */ /* 0x000fe200078e008a */
[----:B------:R-:W-:Y:S02]  /*11e30*/  MOV R123, R137 ;  /* 0x00000089007b7202 */ /* 0x000fe40000000f00 */
[----:B------:R-:W-:-:S02]  /*11e40*/  MOV R71, R139 ;  /* 0x0000008b00477202 */ /* 0x000fc40000000f00 */
[----:B------:R-:W2:Y:S01]  /*11e50*/  LDSM.16.MT88.4 R136, [R187+0x11800] ;  /* 0x01180000bb88783b */ /* 0x000ea20000004200 */
[----:B------:R-:W-:Y:S01]  /*11e60*/  IMAD.MOV.U32 R52, RZ, RZ, R72 ;  /* 0x000000ffff347224 */ /* 0x000fe200078e0048 */
[----:B------:R-:W-:Y:S01]  /*11e70*/  MOV R53, R73 ;  /* 0x0000004900357202 */ /* 0x000fe20000000f00 */
[----:B------:R-:W-:Y:S01]  /*11e80*/  IMAD.MOV.U32 R54, RZ, RZ, R74 ;  /* 0x000000ffff367224 */ /* 0x000fe200078e004a */
[----:B------:R-:W-:Y:S02]  /*11e90*/  MOV R55, R75 ;  /* 0x0000004b00377202 */ /* 0x000fe40000000f00 */
[----:B------:R-:W3:Y:S01]  /*11ea0*/  LDSM.16.MT88.4 R72, [R185+0x15800] ;  /* 0x01580000b948783b */ /* 0x000ee20000004200 */
[----:B------:R-:W-:Y:S02]  /*11eb0*/  MOV R68, R155 ;  /* 0x0000009b00447202 */ /* 0x000fe40000000f00 */
[----:B------:R-:W-:Y:S01]  /*11ec0*/  MOV R10, R67 ;  /* 0x00000043000a7202 */ /* 0x000fe20000000f00 */
[----:B------:R-:W3:Y:S04]  /*11ed0*/  LDSM.16.MT88.4 R152, [R186+0x11800] ;  /* 0x01180000ba98783b */ /* 0x000ee80000004200 */
[----:B------:R-:W3:Y:S01]  /*11ee0*/  LDSM.16.MT88.4 R64, [R187+0x13800] ;  /* 0x01380000bb40783b */ /* 0x000ee20000004200 */
[----:B------:R-:W-:Y:S01]  /*11ef0*/  IMAD.MOV.U32 R5, RZ, RZ, R134 ;  /* 0x000000ffff057224 */ /* 0x000fe200078e0086 */
[----:B------:R-:W-:-:S04]  /*11f00*/  LOP3.LUT R129, R4, R129, RZ, 0xc0, !PT ;  /* 0x0000008104817212 */ /* 0x000fc800078ec0ff */
[----:B------:R-:W-:Y:S01]  /*11f10*/  LOP3.LUT R131, R2, R5, RZ, 0xc0, !PT ;  /* 0x0000000502837212 */ /* 0x000fe200078ec0ff */
[----:B------:R-:W-:Y:S01]  /*11f20*/  IMAD.MOV.U32 R134, RZ, RZ, R68 ;  /* 0x000000ffff867224 */ /* 0x000fe200078e0044 */
[----:B------:R-:W-:Y:S01]  /*11f30*/  MOV R2, R69 ;  /* 0x0000004500027202 */ /* 0x000fe20000000f00 */
[----:B------:R-:W-:Y:S01]  /*11f40*/  IMAD.MOV.U32 R60, RZ, RZ, R120 ;  /* 0x000000ffff3c7224 */ /* 0x000fe200078e0078 */
[----:B------:R-:W-:Y:S01]  /*11f50*/  MOV R61, R121 ;  /* 0x00000079003d7202 */ /* 0x000fe20000000f00 */
[----:B------:R-:W-:Y:S02]  /*11f60*/  IMAD.MOV.U32 R68, RZ, RZ, R144 ;  /* 0x000000ffff447224 */ /* 0x000fe400078e0090 */
[----:B----4-:R-:W-:Y:S01]  /*11f70*/  HMMA.16816.F32 R164, R128, R160, R164 ;  /* 0x000000a080a4723c */ /* 0x010fe200000018a4 */
[----:B------:R-:W-:Y:S01]  /*11f80*/  MOV R69, R145 ;  /* 0x0000009100457202 */ /* 0x000fe20000000f00 */
[----:B------:R-:W-:Y:S01]  /*11f90*/  IMAD.MOV.U32 R120, RZ, RZ, R146 ;  /* 0x000000ffff787224 */ /* 0x000fe200078e0092 */
[----:B------:R-:W-:-:S02]  /*11fa0*/  MOV R121, R147 ;  /* 0x0000009300797202 */ /* 0x000fc40000000f00 */
[----:B------:R-:W4:Y:S01]  /*11fb0*/  LDSM.16.MT88.4 R144, [R188+0x11800] ;  /* 0x01180000bc90783b */ /* 0x000f220000004200 */
[C---:B------:R-:W-:Y:S06]  /*11fc0*/  HMMA.16816.F32 R160, R128.reuse, R162, R36 ;  /* 0x000000a280a0723c */ /* 0x040fec0000001824 */
[C---:B-1----:R-:W-:Y:S06]  /*11fd0*/  HMMA.16816.F32 R36, R128.reuse, R40, R88 ;  /* 0x000000288024723c */ /* 0x042fec0000001858 */
[C---:B--2---:R-:W-:Y:S01]  /*11fe0*/  HMMA.16816.F32 R140, R128.reuse, R136, R140 ;  /* 0x00000088808c723c */ /* 0x044fe2000000188c */
        /* <DEDUP_REMOVED lines=8> */
[----:B------:R-:W-:Y:S01]  /*12070*/  MOV R11, R61 ;  /* 0x0000003d000b7202 */ /* 0x000fe20000000f00 */
[----:B------:R-:W-:Y:S02]  /*12080*/  LDSM.16.MT88.4 R88, [R188+0x15800] ;  /* 0x01580000bc58783b */ /* 0x000fe40000004200 */
[----:B------:R-:W-:Y:S01]  /*12090*/  HMMA.16816.F32 R40, R128, R42, R92 ;  /* 0x0000002a8028723c */ /* 0x000fe2000000185c */
[----:B------:R-:W-:-:S06]  /*120a0*/  IMAD.MOV.U32 R84, RZ, RZ, R80 ;  /* 0x000000ffff547224 */ /* 0x000fcc00078e0050 */
[----:B------:R-:W-:Y:S01]  /*120b0*/  MOV R95, R81 ;  /* 0x00000051005f7202 */ /* 0x000fe20000000f00 */
[----:B------:R-:W-:Y:S01]  /*120c0*/  IMAD.MOV.U32 R93, RZ, RZ, R82 ;  /* 0x000000ffff5d7224 */ /* 0x000fe200078e0052 */
[----:B------:R-:W-:Y:S02]  /*120d0*/  MOV R94, R83 ;  /* 0x00000053005e7202 */ /* 0x000fe40000000f00 */
[----:B------:R-:W1:Y:S01]  /*120e0*/  LDSM.16.MT88.4 R80, [R186+0x15800] ;  /* 0x01580000ba50783b */ /* 0x000e620000004200 */
[----:B------:R-:W-:Y:S01]  /*120f0*/  IMAD.MOV.U32 R86, RZ, RZ, R70 ;  /* 0x000000ffff567224 */ /* 0x000fe200078e0046 */
[----:B------:R-:W-:Y:S02]  /*12100*/  MOV R85, R71 ;  /* 0x0000004700557202 */ /* 0x000fe40000000f00 */
[----:B---3--:R-:W-:Y:S01]  /*12110*/  HMMA.16816.F32 R68, R128, R72, R124 ;  /* 0x000000488044723c */ /* 0x008fe2000000187c */
[----:B------:R-:W-:Y:S01]  /*12120*/  IMAD.MOV.U32 R87, RZ, RZ, R52 ;  /* 0x000000ffff577224 */ /* 0x000fe200078e0034 */
[----:B------:R-:W-:-:S04]  /*12130*/  MOV R32, R63 ;  /* 0x0000003f00207202 */ /* 0x000fc80000000f00 */
[----:B------:R-:W-:Y:S01]  /*12140*/  HMMA.16816.F32 R72, R128, R74, R168 ;  /* 0x0000004a8048723c */ /* 0x000fe200000018a8 */
[----:B------:R-:W-:-:S05]  /*12150*/  MOV R8, R120 ;  /* 0x0000007800087202 */ /* 0x000fca0000000f00 */
[C---:B------:R-:W-:Y:S01]  /*12160*/  HMMA.16816.F32 R156, R128.reuse, R152, R156 ;  /* 0x00000098809c723c */ /* 0x040fe2000000189c */
[----:B------:R-:W-:Y:S01]  /*12170*/  MOV R168, R35 ;  /* 0x0000002300a87202 */ /* 0x000fe20000000f00 */
[----:B------:R-:W-:Y:S02]  /*12180*/  IMAD.MOV.U32 R171, RZ, RZ, R9 ;  /* 0x000000ffffab7224 */ /* 0x000fe400078e0009 */
[----:B------:R-:W-:Y:S01]  /*12190*/  IMAD.MOV.U32 R169, RZ, RZ, R34 ;  /* 0x000000ffffa97224 */ /* 0x000fe200078e0022 */
[----:B------:R-:W-:Y:S01]  /*121a0*/  MOV R34, R122 ;  /* 0x0000007a00227202 */ /* 0x000fe20000000f00 */
[C---:B------:R-:W-:Y:S01]  /*121b0*/  HMMA.16816.F32 R152, R128.reuse, R154, R44 ;  /* 0x0000009a8098723c */ /* 0x040fe2000000182c */
[----:B------:R-:W-:Y:S01]  /*121c0*/  IMAD.MOV.U32 R35, RZ, RZ, R27 ;  /* 0x000000ffff237224 */ /* 0x000fe200078e001b */
[----:B------:R-:W-:Y:S01]  /*121d0*/  MOV R170, R6 ;  /* 0x0000000600aa7202 */ /* 0x000fe20000000f00 */
[----:B------:R-:W-:Y:S01]  /*121e0*/  IMAD.MOV.U32 R9, RZ, RZ, R121 ;  /* 0x000000ffff097224 */ /* 0x000fe200078e0079 */
[----:B------:R-:W-:Y:S01]  /*121f0*/  LDSM.16.MT88.4 R4, [R187+0x17800] ;  /* 0x01780000bb04783b */ /* 0x000fe20000004200 */
[----:B------:R-:W-:Y:S01]  /*12200*/  IMAD.MOV.U32 R27, RZ, RZ, R123 ;  /* 0x000000ffff1b7224 */ /* 0x000fe200078e007b */
[C---:B------:R-:W-:Y:S02]  /*12210*/  HMMA.16816.F32 R44, R128.reuse, R48, R96 ;  /* 0x00000030802c723c */ /* 0x040fe40000001860 */
[----:B------:R-:W2:Y:S04]  /*12220*/  LDSM.16.MT88.4 R96, [R187+0x15800] ;  /* 0x01580000bb60783b */ /* 0x000ea80000004200 */
[C---:B------:R-:W-:Y:S01]  /*12230*/  HMMA.16816.F32 R52, R128.reuse, R56, R104 ;  /* 0x000000388034723c */ /* 0x040fe20000001868 */
[----:B------:R-:W3:Y:S04]  /*12240*/  LDSM.16.MT88.4 R104, [R185+0x17800] ;  /* 0x01780000b968783b */ /* 0x000ee80000004200 */
[----:B------:R-:W-:Y:S01]  /*12250*/  LDSM.16.MT88.4 R120, [R188+0x17800] ;  /* 0x01780000bc78783b */ /* 0x000fe20000004200 */
[C---:B------:R-:W-:Y:S03]  /*12260*/  HMMA.16816.F32 R60, R128.reuse, R64, R112 ;  /* 0x00000040803c723c */ /* 0x040fe60000001870 */
[----:B------:R-:W3:Y:S03]  /*12270*/  LDSM.16.MT88.4 R112, [R186+0x17800] ;  /* 0x01780000ba70783b */ /* 0x000ee60000004200 */
[C---:B----4-:R-:W-:Y:S06]  /*12280*/  HMMA.16816.F32 R148, R128.reuse, R144, R148 ;  /* 0x000000908094723c */ /* 0x050fec0000001894 */
[C---:B------:R-:W-:Y:S06]  /*12290*/  HMMA.16816.F32 R144, R128.reuse, R146, R76 ;  /* 0x000000928090723c */ /* 0x040fec000000184c */
[C---:B-1----:R-:W-:Y:S06]  /*122a0*/  HMMA.16816.F32 R76, R128.reuse, R80, R248 ;  /* 0x00000050804c723c */ /* 0x042fec00000018f8 */
[----:B------:R-:W-:Y:S01]  /*122b0*/  HMMA.16816.F32 R80, R128, R82, R244 ;  /* 0x000000528050723c */ /* 0x000fe200000018f4 */
[----:B------:R-:W-:Y:S01]  /*122c0*/  MOV R248, R93 ;  /* 0x0000005d00f87202 */ /* 0x000fe20000000f00 */
[----:B------:R-:W-:Y:S01]  /*122d0*/  IMAD.MOV.U32 R249, RZ, RZ, R94 ;  /* 0x000000fffff97224 */ /* 0x000fe200078e005e */
[----:B------:R-:W-:Y:S01]  /*122e0*/  MOV R250, R95 ;  /* 0x0000005f00fa7202 */ /* 0x000fe20000000f00 */
[----:B------:R-:W-:-:S03]  /*122f0*/  IMAD.MOV.U32 R251, RZ, RZ, R84 ;  /* 0x000000fffffb7224 */ /* 0x000fc600078e0054 */
[----:B------:R-:W-:Y:S01]  /*12300*/  MOV R245, R85 ;  /* 0x0000005500f57202 */ /* 0x000fe20000000f00 */
[----:B------:R-:W-:Y:S01]  /*12310*/  IMAD.MOV.U32 R246, RZ, RZ, R86 ;  /* 0x000000fffff67224 */ /* 0x000fe200078e0056 */
[----:B------:R-:W-:-:S03]  /*12320*/  MOV R247, R87 ;  /* 0x0000005700f77202 */ /* 0x000fc60000000f00 */
[----:B------:R-:W-:Y:S04]  /*12330*/  STG.E.U16 desc[UR28][R24.64+-0x70], R245 ;  /* 0xffff90f518007986 */ /* 0x000fe8000c10151c */
        /* <DEDUP_REMOVED lines=11> */
[----:B------:R1:W-:Y:S04]  /*123f0*/  STG.E.U16 desc[UR28][R24.64+-0x40], R3 ;  /* 0xffffc00318007986 */ /* 0x0003e8000c10151c */
[----:B------:R4:W-:Y:S04]  /*12400*/  STG.E.U16 desc[UR28][R24.64+-0x3e], R2 ;  /* 0xffffc20218007986 */ /* 0x0009e8000c10151c */
[----:B------:R1:W-:Y:S04]  /*12410*/  STG.E.U16 desc[UR28][R132.64+-0x40], R134 ;  /* 0xffffc08684007986 */ /* 0x0003e8000c10151c */
[----:B------:R1:W-:Y:S04]  /*12420*/  STG.E.U16 desc[UR28][R132.64+-0x3e], R10 ;  /* 0xffffc20a84007986 */ /* 0x0003e8000c10151c */
[----:B------:R1:W-:Y:S04]  /*12430*/  STG.E.U16 desc[UR28][R24.64+-0x30], R252 ;  /* 0xffffd0fc18007986 */ /* 0x0003e8000c10151c */
[----:B------:R1:W-:Y:S01]  /*12440*/  STG.E.U16 desc[UR28][R24.64+-0x2e], R215 ;  /* 0xffffd2d718007986 */ /* 0x0003e2000c10151c */
[C---:B------:R-:W-:Y:S03]  /*12450*/  HMMA.16816.F32 R48, R128.reuse, R50, R100 ;  /* 0x000000328030723c */ /* 0x040fe60000001864 */
        /* <DEDUP_REMOVED lines=9> */
[----:B------:R1:W-:Y:S03]  /*124f0*/  STG.E.U16 desc[UR28][R24.64+-0x10], R176 ;  /* 0xfffff0b018007986 */ /* 0x0003e6000c10151c */
[C---:B--2---:R-:W-:Y:S01]  /*12500*/  HMMA.16816.F32 R92, R128.reuse, R96, R228 ;  /* 0x00000060805c723c */ /* 0x044fe200000018e4 */
[----:B------:R2:W-:Y:S04]  /*12510*/  STG.E.U16 desc[UR28][R24.64+-0xe], R135 ;  /* 0xfffff28718007986 */ /* 0x0005e8000c10151c */
[----:B------:R2:W-:Y:S01]  /*12520*/  STG.E.U16 desc[UR28][R132.64+-0x10], R8 ;  /* 0xfffff00884007986 */ /* 0x0005e2000c10151c */
[C---:B---3--:R-:W-:Y:S03]  /*12530*/  HMMA.16816.F32 R100, R128.reuse, R104, R224 ;  /* 0x000000688064723c */ /* 0x048fe600000018e0 */
[----:B------:R2:W-:Y:S03]  /*12540*/  STG.E.U16 desc[UR28][R132.64+-0xe], R9 ;  /* 0xfffff20984007986 */ /* 0x0005e6000c10151c */
        /* <DEDUP_REMOVED lines=9> */
[----:B------:R-:W-:Y:S01]  /*125e0*/  FADD.FTZ R232, R35, R34 ;  /* 0x0000002223e87221 */ /* 0x000fe20000010000 */
[----:B------:R-:W-:Y:S01]  /*125f0*/  IADD3 R216, P0, R24, -0x100, RZ ;  /* 0xffffff0018d87810 */ /* 0x000fe20007f1e0ff */
[----:B------:R-:W-:Y:S01]  /*12600*/  FADD.FTZ R218, R27, R26 ;  /* 0x0000001a1bda7221 */ /* 0x000fe20000010000 */
[----:B-1----:R-:W-:-:S02]  /*12610*/  IMAD.MOV.U32 R3, RZ, RZ, R33 ;  /* 0x000000ffff037224 */ /* 0x002fc400078e0021 */
[----:B------:R-:W-:Y:S01]  /*12620*/  FADD.FTZ R232, R32, R232 ;  /* 0x000000e820e87221 */ /* 0x000fe20000010000 */
[----:B------:R-:W-:Y:S02]  /*12630*/  IADD3.X R217, R25, -0x1, RZ, P0, !PT ;  /* 0xffffffff19d97810 */ /* 0x000fe400007fe4ff */
[----:B--2-4-:R-:W-:-:S15]  /*12640*/  MOV R2, R11 ;  /* 0x0000000b00027202 */ /* 0x014fde0000000f00 */
.L_x_1318:
[----:B------:R-:W-:-:S06]  /*12650*/  UISETP.GT.AND UP0, UPT, UR34, UR5, UPT ;  /* 0x000000052200728c */ /* 0x000fcc000bf04270 */
[----:B------:R-:W-:-:S13]  /*12660*/  PLOP3.LUT P0, PT, PT, PT, UP0, 0x80, 0x0 ;  /* 0x000000000000781c */ /* 0x000fda0003f0f008 */
[----:B------:R-:W-:Y:S05]  /*12670*/  @!P0 BRA `(.L_x_1322) ;  /* 0x00000068003c8947 */ /* 0x000fea0003800000 */
[----:B------:R-:W2:Y:S01]  /*12680*/  LDL.LU R7, [R1+0xcc] ;  /* 0x0000cc0001077983 */ /* 0x000ea20000300800 */
[----:B------:R-:W-:Y:S01]  /*12690*/  ULDC UR4, c[0x0][0x260] ;  /* 0x0000980000047ab9 */ /* 0x000fe20000000800 */
[----:B------:R-:W-:Y:S01]  /*126a0*/  ULDC.64 UR8, c[0x0][0x218] ;  /* 0x0000860000087ab9 */ /* 0x000fe20000000a00 */
[----:B------:R-:W-:Y:S01]  /*126b0*/  ULDC.64 UR6, c[0x0][0x220] ;  /* 0x0000880000067ab9 */ /* 0x000fe20000000a00 */
[----:B------:R-:W3:Y:S04]  /*126c0*/  LDL.LU R4, [R1+0xe0] ;  /* 0x0000e00001047983 */ /* 0x000ee80000300800 */
[----:B------:R-:W4:Y:S04]  /*126d0*/  LDL.LU R0, [R1+0xc8] ;  /* 0x0000c80001007983 */ /* 0x000f280000300800 */
[----:B------:R-:W4:Y:S01]  /*126e0*/  LDL.LU R6, [R1+0xe4] ;  /* 0x0000e40001067983 */ /* 0x000f220000300800 */
[----:B------:R-:W-:Y:S01]  /*126f0*/  MOV R8, UR4 ;  /* 0x0000000400087c02 */ /* 0x000fe20008000f00 */
[----:B------:R-:W-:-:S02]  /*12700*/  ULDC UR4, c[0x0][0x2d0] ;  /* 0x0000b40000047ab9 */ /* 0x000fc40000000800 */
[----:B------:R-:W4:Y:S01]  /*12710*/  LDL.64 R10, [R1] ;  /* 0x00000000010a7983 */ /* 0x000f220000100a00 */
[----:B--2---:R-:W-:Y:S02]  /*12720*/  IMAD.MOV.U32 R12, RZ, RZ, R7 ;  /* 0x000000ffff0c7224 */ /* 0x004fe400078e0007 */
[----:B---3--:R-:W-:Y:S02]  /*12730*/  IMAD.MOV.U32 R13, RZ, RZ, R4 ;  /* 0x000000ffff0d7224 */ /* 0x008fe400078e0004 */
[----:B----4-:R-:W-:Y:S02]  /*12740*/  IMAD.MOV.U32 R14, RZ, RZ, R0 ;  /* 0x000000ffff0e7224 */ /* 0x010fe400078e0000 */
[----:B------:R-:W1:Y:S02]  /*12750*/  S2R R0, SR_TID.X ;  /* 0x0000000000007919 */ /* 0x000e640000002100 */
[----:B-1----:R-:W-:-:S04]  /*12760*/  SHF.R.S32.HI R4, RZ, 0x1f, R0 ;  /* 0x0000001fff047819 */ /* 0x002fc80000011400 */
[----:B------:R-:W-:-:S04]  /*12770*/  LEA.HI R4, R4, R0, RZ, 0x3 ;  /* 0x0000000004047211 */ /* 0x000fc800078f18ff */
[----:B------:R-:W-:-:S05]  /*12780*/  LOP3.LUT R4, R4, 0xfffffff8, RZ, 0xc0, !PT ;  /* 0xfffffff804047812 */ /* 0x000fca00078ec0ff */
[----:B------:R-:W-:-:S04]  /*12790*/  IMAD.IADD R4, R0, 0x1, -R4 ;  /* 0x0000000100047824 */ /* 0x000fc800078e0a04 */
[----:B------:R-:W-:-:S05]  /*127a0*/  IMAD.SHL.U32 R4, R4, 0x8, RZ ;  /* 0x0000000804047824 */ /* 0x000fca00078e00ff */
[--C-:B------:R-:W-:Y:S02]  /*127b0*/  SHF.R.S32.HI R5, RZ, 0x1f, R4.reuse ;  /* 0x0000001fff057819 */ /* 0x100fe40000011404 */
[----:B------:R-:W-:Y:S01]  /*127c0*/  ISETP.GE.AND P1, PT, R4, UR4, PT ;  /* 0x0000000404007c0c */ /* 0x000fe2000bf26270 */
[----:B------:R-:W-:Y:S01]  /*127d0*/  IMAD.U32 R0, RZ, RZ, UR23 ;  /* 0x00000017ff007e24 */ /* 0x000fe2000f8e00ff */
[----:B------:R-:W-:Y:S01]  /*127e0*/  MOV R132, R2 ;  /* 0x0000000200847202 */ /* 0x000fe20000000f00 */
[----:B------:R-:W-:-:S04]  /*127f0*/  IMAD.WIDE.U32 R6, R6, UR18, R4 ;  /* 0x0000001206067c25 */ /* 0x000fc8000f8e0004 */
[----:B------:R-:W-:Y:S02]  /*12800*/  IMAD.MOV.U32 R133, RZ, RZ, R3 ;  /* 0x000000ffff857224 */ /* 0x000fe400078e0003 */
[----:B------:R-:W-:Y:S01]  /*12810*/  IMAD.WIDE.U32 R8, R8, UR18, R4 ;  /* 0x0000001208087c25 */ /* 0x000fe2000f8e0004 */
[----:B------:R-:W-:Y:S01]  /*12820*/  IADD3 R233, P0, R6, UR26, RZ ;  /* 0x0000001a06e97c10 */ /* 0x000fe2000ff1e0ff */
[----:B------:R-:W-:Y:S02]  /*12830*/  USHF.R.S32.HI UR22, URZ, 0x1f, UR20 ;  /* 0x0000001f3f167899 */ /* 0x000fe40008011414 */
[----:B------:R-:W-:Y:S01]  /*12840*/  IMAD.U32 R5, RZ, RZ, UR25 ;  /* 0x00000019ff057e24 */ /* 0x000fe2000f8e00ff */
[--C-:B------:R-:W-:Y:S01]  /*12850*/  SHF.R.S32.HI R235, RZ, 0x1f, R10.reuse ;  /* 0x0000001fffeb7819 */ /* 0x100fe2000001140a */
[----:B------:R-:W-:Y:S01]  /*12860*/  IMAD.WIDE.U32 R250, R13, -0x2daee0ad, RZ ;  /* 0xd2511f530dfa7825 */ /* 0x000fe200078e00ff */
[----:B------:R-:W-:Y:S01]  /*12870*/  IADD3 R240, P3, R10, 0x10, RZ ;  /* 0x000000100af07810 */ /* 0x000fe20007f7e0ff */
[----:B------:R-:W-:Y:S01]  /*12880*/  UIADD3 UR12, UR34, -0x2, URZ ;  /* 0xfffffffe220c7890 */ /* 0x000fe2000fffe03f */
[----:B------:R-:W-:Y:S01]  /*12890*/  IADD3.X R6, R5, UR13, R7, P0, !PT ;  /* 0x0000000d05067c10 */ /* 0x000fe200087fe407 */
[----:B------:R-:W-:Y:S01]  /*128a0*/  IMAD.MOV.U32 R234, RZ, RZ, R10 ;  /* 0x000000ffffea7224 */ /* 0x000fe200078e000a */
[----:B------:R-:W1:Y:S01]  /*128b0*/  @!P1 LDC.64 R4, c[0x0][0x220] ;  /* 0x00008800ff049b82 */ /* 0x000e620000000a00 */
[----:B------:R-:W-:Y:S01]  /*128c0*/  IADD3 R243, P2, R8, UR24, RZ ;  /* 0x0000001808f37c10 */ /* 0x000fe2000ff5e0ff */
[----:B------:R-:W-:Y:S01]  /*128d0*/  USHF.L.U32 UR19, UR20, 0x1, URZ ;  /* 0x0000000114137899 */ /* 0x000fe2000800063f */
[----:B------:R-:W-:Y:S01]  /*128e0*/  LEA R242, P0, R233, UR6, 0x1 ;  /* 0x00000006e9f27c11 */ /* 0x000fe2000f8008ff */
[----:B------:R-:W-:Y:S01]  /*128f0*/  UMOV UR21, URZ ;  /* 0x0000003f00157c82 */ /* 0x000fe20008000000 */
[----:B------:R-:W-:Y:S01]  /*12900*/  IADD3.X R8, R0, UR31, R9, P2, !PT ;  /* 0x0000001f00087c10 */ /* 0x000fe200097fe409 */
[----:B------:R-:W-:Y:S01]  /*12910*/  ULDC UR18, c[0x0][0x2d0] ;  /* 0x0000b40000127ab9 */ /* 0x000fe20000000800 */
[----:B------:R-:W-:Y:S01]  /*12920*/  LEA R244, P2, R243, UR8, 0x1 ;  /* 0x00000008f3f47c11 */ /* 0x000fe2000f8408ff */
[----:B------:R-:W-:Y:S01]  /*12930*/  ULDC UR4, c[0x0][0x2ec] ;  /* 0x0000bb0000047ab9 */ /* 0x000fe20000000800 */
[----:B------:R-:W-:Y:S01]  /*12940*/  LEA.HI.X R233, R233, UR7, R6, 0x1, P0 ;  /* 0x00000007e9e97c11 */ /* 0x000fe200080f0c06 */
[----:B------:R-:W-:Y:S01]  /*12950*/  IMAD.X R241, RZ, RZ, R235, P3 ;  /* 0x000000fffff17224 */ /* 0x000fe200018e06eb */
[----:B------:R-:W-:Y:S01]  /*12960*/  LEA.HI.X R243, R243, UR9, R8, 0x1, P2 ;  /* 0x00000009f3f37c11 */ /* 0x000fe200090f0c08 */
[----:B------:R-:W2:Y:S01]  /*12970*/  @!P1 LDC.64 R6, c[0x0][0x220] ;  /* 0x00008800ff069b82 */ /* 0x000ea20000000a00 */
[----:B-1----:R1:W-:Y:S07]  /*12980*/  @!P1 STL.64 [R1+0xa0], R4 ;  /* 0x0000a00401009387 */ /* 0x0023ee0000100a00 */
[----:B------:R-:W3:Y:S01]  /*12990*/  @!P1 LDC.64 R8, c[0x0][0x220] ;  /* 0x00008800ff089b82 */ /* 0x000ee20000000a00 */
[----:B------:R-:W-:Y:S01]  /*129a0*/  IADD3 R236, P0, R10, 0x30, RZ ;  /* 0x000000300aec7810 */ /* 0x000fe20007f1e0ff */
[----:B------:R-:W-:-:S02]  /*129b0*/  UIADD3 UR13, UR34, -0x1, URZ ;  /* 0xffffffff220d7890 */ /* 0x000fc4000fffe03f */
[----:B------:R-:W-:Y:S01]  /*129c0*/  USHF.L.U64.HI UR22, UR20, 0x1, UR22 ;  /* 0x0000000114167899 */ /* 0x000fe20008010216 */
[----:B------:R-:W-:Y:S01]  /*129d0*/  ULDC.64 UR6, c[0x0][0x250] ;  /* 0x0000940000067ab9 */ /* 0x000fe20000000a00 */
[----:B------:R-:W-:Y:S02]  /*129e0*/  ULDC.64 UR8, c[0x0][0x248] ;  /* 0x0000920000087ab9 */ /* 0x000fe40000000a00 */
[----:B-1----:R-:W1:Y:S01]  /*129f0*/  @!P1 LDC.64 R4, c[0x0][0x220] ;  /* 0x00008800ff049b82 */ /* 0x002e620000000a00 */
[----:B---3--:R-:W-:Y:S04]  /*12a00*/  @!P1 STL.64 [R1+0x98], R8 ;  /* 0x0000980801009387 */ /* 0x008fe80000100a00 */
[----:B--2---:R-:W-:Y:S04]  /*12a10*/  @!P1 STL.64 [R1+0x90], R6 ;  /* 0x0000900601009387 */ /* 0x004fe80000100a00 */
[----:B-1----:R1:W-:Y:S02]  /*12a20*/  @!P1 STL.64 [R1+0x88], R4 ;  /* 0x0000880401009387 */ /* 0x0023e40000100a00 */
[----:B-1----:R-:W-:-:S05]  /*12a30*/  IMAD.WIDE.U32 R4, R14, -0x326172a9, RZ ;  /* 0xcd9e8d570e047825 */ /* 0x002fca00078e00ff */
[----:B------:R1:W-:Y:S01]  /*12a40*/  STL.64 [R1+0x78], R4 ;  /* 0x0000780401007387 */ /* 0x0003e20000100a00 */
[----:B------:R-:W-:-:S03]  /*12a50*/  LOP3.LUT R248, R5, R12, RZ, 0x3c, !PT ;  /* 0x0000000c05f87212 */ /* 0x000fc600078e3cff */
[----:B------:R-:W2:Y:S04]  /*12a60*/  LDL.LU.64 R14, [R1+0xd0] ;  /* 0x0000d000010e7983 */ /* 0x000ea80000300a00 */
[----:B------:R-:W3:Y:S01]  /*12a70*/  LDL.LU.64 R12, [R1+0xd8] ;  /* 0x0000d800010c7983 */ /* 0x000ee20000300a00 */
[----:B------:R-:W-:Y:S01]  /*12a80*/  IADD3 R238, P2, R10, 0x20, RZ ;  /* 0x000000200aee7810 */ /* 0x000fe20007f5e0ff */
[----:B------:R-:W-:Y:S02]  /*12a90*/  IMAD.X R237, RZ, RZ, R235, P0 ;  /* 0x000000ffffed7224 */ /* 0x000fe400000e06eb */
[----:B------:R-:W-:-:S04]  /*12aa0*/  IMAD.WIDE.U32 R248, R248, -0x2daee0ad, RZ ;  /* 0xd2511f53f8f87825 */ /* 0x000fc800078e00ff */
[----:B------:R-:W-:Y:S02]  /*12ab0*/  IMAD.X R239, RZ, RZ, R235, P2 ;  /* 0x000000ffffef7224 */ /* 0x000fe400010e06eb */
[----:B--2---:R-:W-:Y:S01]  /*12ac0*/  IMAD.MOV.U32 R3, RZ, RZ, R15 ;  /* 0x000000ffff037224 */ /* 0x004fe200078e000f */
[----:B---3--:R-:W-:-:S05]  /*12ad0*/  MOV R2, R12 ;  /* 0x0000000c00027202 */ /* 0x008fca0000000f00 */
[----:B------:R1:W-:Y:S01]  /*12ae0*/  STL.64 [R1+0x80], R2 ;  /* 0x0000800201007387 */ /* 0x0003e20000100a00 */
[----:B------:R-:W-:Y:S05]  /*12af0*/  BRA `(.L_x_1323) ;  /* 0x0000000400c47947 */ /* 0x000fea0003800000 */
.L_x_1325:
        /* <DEDUP_REMOVED lines=113> */
.L_x_1323:
[----:B-1----:R-:W2:Y:S01]  /*13210*/  LDL.64 R2, [R1+0x80] ;  /* 0x0000800001027983 */ /* 0x002ea20000100a00 */
[----:B------:R-:W-:Y:S01]  /*13220*/  UIADD3 UR20, UR34, -0x1, URZ ;  /* 0xffffffff22147890 */ /* 0x000fe2000fffe03f */
[----:B------:R-:W-:Y:S04]  /*13230*/  DEPBAR.LE SB0, 0x0 ;  /* 0x000080000000791a */ /* 0x000fe80000000000 */
[----:B---3--:R-:W3:Y:S01]  /*13240*/  LDL R0, [R1+0xa0] ;  /* 0x0000a00001007983 */ /* 0x008ee20000100800 */
        /* <DEDUP_REMOVED lines=16> */
[----:B------:R-:W4:Y:S01]  /*13350*/  LDL R24, [R1+0x8c] ;  /* 0x00008c0001187983 */ /* 0x000f220000100800 */
[----:B------:R-:W-:Y:S06]  /*13360*/  BAR.SYNC.DEFER_BLOCKING 0x0 ;  /* 0x0000000000007b1d */ /* 0x000fec0000010000 */
[----:B-----5:R-:W-:Y:S01]  /*13370*/  @P1 STS.128 [R213+0x10000], RZ ;  /* 0x010000ffd5001388 */ /* 0x020fe20000000c00 */
        /* <DEDUP_REMOVED lines=10> */
[----:B------:R-:W-:Y:S02]  /*13420*/  IADD3.X R7, R6, UR27, RZ, P2, !PT ;  /* 0x0000001b06077c10 */ /* 0x000fe400097fe4ff */
        /* <DEDUP_REMOVED lines=17> */
[----:B------:R-:W-:Y:S02]  /*13540*/  ISETP.GE.AND P4, PT, R21, UR18, PT ;  /* 0x0000001215007c0c */ /* 0x000fe4000bf86270 */
[C---:B------:R-:W-:Y:S01]  /*13550*/  @!P1 LEA R14, P3, R5.reuse, R11, 0x1 ;  /* 0x0000000b050e9211 */ /* 0x040fe200078608ff */
[----:B------:R-:W-:Y:S01]  /*13560*/  @!PT LDS RZ, [RZ] ;  /* 0x00000000fffff984 */ /* 0x000fe20000000800 */
[----:B------:R-:W-:Y:S01]  /*13570*/  @!PT LDS RZ, [RZ] ;  /* 0x00000000fffff984 */ /* 0x000fe20000000800 */
[----:B------:R-:W-:Y:S01]  /*13580*/  @!PT LDS RZ, [RZ] ;  /* 0x00000000fffff984 */ /* 0x000fe20000000800 */
[----:B------:R-:W-:Y:S03]  /*13590*/  @!P6 LDGSTS.E.BYPASS.LTC128B.128 [R213+0x12000], desc[UR28][R8.64+0x80] ;  /* 0x1200008008d5efae */ /* 0x000fe6000b901d5c */
[----:B------:R-:W-:Y:S01]  /*135a0*/  @!P1 LEA.HI.X R15, R5, R26, R7, 0x1, P3 ;  /* 0x0000001a050f9211 */ /* 0x000fe200018f0c07 */
[----:B------:R-:W-:Y:S01]  /*135b0*/  @P5 STS.128 [R213+0x14000], RZ ;  /* 0x014000ffd5005388 */ /* 0x000fe20000000c00 */
[----:B------:R-:W-:Y:S02]  /*135c0*/  LEA R6, P3, R20, R240, 0x6 ;  /* 0x000000f014067211 */ /* 0x000fe400078630ff */
[----:B------:R-:W-:Y:S01]  /*135d0*/  @!P1 LEA.HI.X R13, R0, R25, R3, 0x1, P2 ;  /* 0x00000019000d9211 */ /* 0x000fe200010f0c03 */
[----:B------:R-:W-:Y:S01]  /*135e0*/  @!PT LDS RZ, [RZ] ;  /* 0x00000000fffff984 */ /* 0x000fe20000000800 */
[----:B------:R-:W-:Y:S01]  /*135f0*/  @!PT LDS RZ, [RZ] ;  /* 0x00000000fffff984 */ /* 0x000fe20000000800 */
[----:B------:R-:W-:Y:S01]  /*13600*/  @!PT LDS RZ, [RZ] ;  /* 0x00000000fffff984 */ /* 0x000fe20000000800 */
[----:B------:R-:W-:Y:S01]  /*13610*/  @!P5 LDGSTS.E.BYPASS.LTC128B.128 [R213+0x14000], desc[UR28][R8.64+0x100] ;  /* 0x1400010008d5dfae */ /* 0x000fe2000b901d5c */
[----:B------:R-:W-:Y:S01]  /*13620*/  LEA.HI.X.SX32 R7, R20, R241, 0x6, P3 ;  /* 0x000000f114077211 */ /* 0x000fe200018f36ff */
[----:B------:R-:W-:Y:S01]  /*13630*/  IMAD.WIDE.U32 R22, R6, UR6, RZ ;  /* 0x0000000606167c25 */ /* 0x000fe2000f8e00ff */
[----:B------:R-:W-:Y:S01]  /*13640*/  @!P1 LEA.HI.X R11, R4, R24, R2, 0x1, P0 ;  /* 0x00000018040b9211 */ /* 0x000fe200000f0c02 */
[----:B------:R-:W-:Y:S01]  /*13650*/  @P4 STS.128 [R213+0x16000], RZ ;  /* 0x016000ffd5004388 */ /* 0x000fe20000000c00 */
[C---:B------:R-:W-:Y:S01]  /*13660*/  LEA R4, P2, R20.reuse, R238, 0x6 ;  /* 0x000000ee14047211 */ /* 0x040fe200078430ff */
[----:B------:R-:W-:Y:S01]  /*13670*/  IMAD R0, R7, UR6, RZ ;  /* 0x0000000607007c24 */ /* 0x000fe2000f8e02ff */
[C---:B------:R-:W-:Y:S01]  /*13680*/  LEA R2, P0, R20.reuse, R236, 0x6 ;  /* 0x000000ec14027211 */ /* 0x040fe200078030ff */
[----:B------:R-:W-:Y:S01]  /*13690*/  @!PT LDS RZ, [RZ] ;  /* 0x00000000fffff984 */ /* 0x000fe20000000800 */
[----:B------:R-:W-:Y:S01]  /*136a0*/  @!PT LDS RZ, [RZ] ;  /* 0x00000000fffff984 */ /* 0x000fe20000000800 */
[----:B------:R-:W-:Y:S01]  /*136b0*/  @!PT LDS RZ, [RZ] ;  /* 0x00000000fffff984 */ /* 0x000fe20000000800 */
[----:B------:R-:W-:Y:S01]  /*136c0*/  @!P4 LDGSTS.E.BYPASS.LTC128B.128 [R213+0x16000], desc[UR28][R8.64+0x180] ;  /* 0x1600018008d5cfae */ /* 0x000fe2000b901d5c */
[----:B------:R-:W-:Y:S01]  /*136d0*/  LEA.HI.X.SX32 R5, R20, R239, 0x6, P2 ;  /* 0x000000ef14057211 */ /* 0x000fe200010f36ff */
[----:B------:R-:W-:Y:S01]  /*136e0*/  IMAD R0, R6, UR7, R0 ;  /* 0x0000000706007c24 */ /* 0x000fe2000f8e0200 */
[-C--:B------:R-:W-:Y:S01]  /*136f0*/  LEA R6, P3, R22, R242.reuse, 0x1 ;  /* 0x000000f216067211 */ /* 0x080fe200078608ff */
[----:B------:R-:W-:Y:S01]  /*13700*/  @P1 STS.128 [R213+0x10800], RZ ;  /* 0x010800ffd5001388 */ /* 0x000fe20000000c00 */
[----:B------:R-:W-:Y:S01]  /*13710*/  LEA.HI.X.SX32 R3, R20, R237, 0x6, P0 ;  /* 0x000000ed14037211 */ /* 0x000fe200000f36ff */
[----:B------:R-:W-:Y:S02]  /*13720*/  IMAD.IADD R0, R23, 0x1, R0 ;  /* 0x0000000117007824 */ /* 0x000fe400078e0200 */
[----:B------:R-:W-:Y:S01]  /*13730*/  @!PT LDS RZ, [RZ] ;  /* 0x00000000fffff984 */ /* 0x000fe20000000800 */
[----:B------:R-:W-:Y:S01]  /*13740*/  @!PT LDS RZ, [RZ] ;  /* 0x00000000fffff984 */ /* 0x000fe20000000800 */
[----:B------:R-:W-:Y:S01]  /*13750*/  @!PT LDS RZ, [RZ] ;  /* 0x00000000fffff984 */ /* 0x000fe20000000800 */
[----:B------:R-:W-:Y:S01]  /*13760*/  @!P1 LDGSTS.E.BYPASS.LTC128B.128 [R213+0x10800], desc[UR28][R14.64] ;  /* 0x108000000ed59fae */ /* 0x000fe2000b901d5c */
[----:B------:R-:W-:Y:S02]  /*13770*/  IMAD R5, R5, UR6, RZ ;  /* 0x0000000605057c24 */ /* 0x000fe4000f8e02ff */
[-C--:B------:R-:W-:Y:S01]  /*13780*/  LEA.HI.X R7, R22, R233.reuse, R0, 0x1, P3 ;  /* 0x000000e916077211 */ /* 0x080fe200018f0c00 */
[----:B------:R-:W-:Y:S01]  /*13790*/  @P6 STS.128 [R213+0x12800], RZ ;  /* 0x012800ffd5006388 */ /* 0x000fe20000000c00 */
[C---:B------:R-:W-:Y:S02]  /*137a0*/  IMAD R5, R4.reuse, UR7, R5 ;  /* 0x0000000704057c24 */ /* 0x040fe4000f8e0205 */
[----:B------:R-:W-:Y:S01]  /*137b0*/  IMAD.WIDE.U32 R20, R4, UR6, RZ ;  /* 0x0000000604147c25 */ /* 0x000fe2000f8e00ff */
[----:B------:R-:W-:Y:S01]  /*137c0*/  @!PT LDS RZ, [RZ] ;  /* 0x00000000fffff984 */ /* 0x000fe20000000800 */
[----:B------:R-:W-:Y:S01]  /*137d0*/  @!PT LDS RZ, [RZ] ;  /* 0x00000000fffff984 */ /* 0x000fe20000000800 */
[----:B------:R-:W-:Y:S01]  /*137e0*/  @!PT LDS RZ, [RZ] ;  /* 0x00000000fffff984 */ /* 0x000fe20000000800 */
[----:B------:R-:W-:Y:S03]  /*137f0*/  @!P6 LDGSTS.E.BYPASS.LTC128B.128 [R213+0x12800], desc[UR28][R6.64+0x80] ;  /* 0x1280008006d5efae */ /* 0x000fe6000b901d5c */
[----:B------:R-:W-:Y:S01]  /*13800*/  IMAD.IADD R5, R21, 0x1, R5 ;  /* 0x0000000115057824 */ /* 0x000fe200078e0205 */
[----:B------:R-:W-:Y:S01]  /*13810*/  @P5 STS.128 [R213+0x14800], RZ ;  /* 0x014800ffd5005388 */ /* 0x000fe20000000c00 */
[CC--:B------:R-:W-:Y:S01]  /*13820*/  LEA R4, P2, R20.reuse, R242.reuse, 0x1 ;  /* 0x000000f214047211 */ /* 0x0c0fe200078408ff */
[----:B------:R-:W-:Y:S02]  /*13830*/  IMAD R3, R3, UR6, RZ ;  /* 0x0000000603037c24 */ /* 0x000fe4000f8e02ff */
[----:B------:R-:W-:Y:S01]  /*13840*/  @!PT LDS RZ, [RZ] ;  /* 0x00000000fffff984 */ /* 0x000fe20000000800 */
[----:B------:R-:W-:Y:S01]  /*13850*/  @!PT LDS RZ, [RZ] ;  /* 0x00000000fffff984 */ /* 0x000fe20000000800 */
[----:B------:R-:W-:Y:S01]  /*13860*/  @!PT LDS RZ, [RZ] ;  /* 0x00000000fffff984 */ /* 0x000fe20000000800 */
[----:B------:R-:W-:Y:S01]  /*13870*/  @!P5 LDGSTS.E.BYPASS.LTC128B.128 [R213+0x14800], desc[UR28][R6.64+0x100] ;  /* 0x1480010006d5dfae */ /* 0x000fe2000b901d5c */
[-C--:B------:R-:W-:Y:S01]  /*13880*/  LEA.HI.X R5, R20, R233.reuse, R5, 0x1, P2 ;  /* 0x000000e914057211 */ /* 0x080fe200010f0c05 */
[C---:B------:R-:W-:Y:S02]  /*13890*/  IMAD.WIDE.U32 R18, R2.reuse, UR6, RZ ;  /* 0x0000000602127c25 */ /* 0x040fe4000f8e00ff */
[----:B------:R-:W-:Y:S02]  /*138a0*/  @P4 STS.128 [R213+0x16800], RZ ;  /* 0x016800ffd5004388 */ /* 0x000fe40000000c00 */
        /* <DEDUP_REMOVED lines=53> */
[----:B------:R-:W4:Y:S04]  /*13c00*/  LDSM.16.M88.4 R168, [R184+0x9800] ;  /* 0x00980000b8a8783b */ /* 0x000f280000000200 */
[----:B------:R-:W0:Y:S01]  /*13c10*/  LDGDEPBAR ;  /* 0x00000000000079af */ /* 0x000e220000000000 */
[C---:B--2---:R-:W-:Y:S03]  /*13c20*/  LEA R2, P3, R0.reuse, R240, 0x6 ;  /* 0x000000f000027211 */ /* 0x044fe600078630ff */
[----:B------:R-:W-:Y:S01]  /*13c30*/  LDSM.16.M88.4 R172, [R194] ;  /* 0x00000000c2ac783b */ /* 0x000fe20000000200 */
[C---:B------:R-:W-:Y:S03]  /*13c40*/  LEA.HI.X.SX32 R3, R0.reuse, R241, 0x6, P3 ;  /* 0x000000f100037211 */ /* 0x040fe600018f36ff */
[----:B------:R-:W2:Y:S04]  /*13c50*/  LDSM.16.M88.4 R176, [R197] ;  /* 0x00000000c5b0783b */ /* 0x000ea80000000200 */
[----:B------:R-:W2:Y:S01]  /*13c60*/  LDSM.16.M88.4 R180, [R212] ;  /* 0x00000000d4b4783b */ /* 0x000ea20000000200 */
        /* <DEDUP_REMOVED lines=197> */
[C---:B------:R-:W-:Y:S05]  /*148c0*/  HMMA.16816.F32 R16, R172.reuse, R170, R16 ;  /* 0x000000aaac10723c */ /* 0x040fea0000001810 */
[C---:B------:R-:W-:Y:S01]  /*148d0*/  LEA R168, P2, R0.reuse, R238, 0x6 ;  /* 0x000000ee00a87211 */ /* 0x040fe200078430ff */
[C---:B---3--:R-:W-:Y:S05]  /*148e0*/  HMMA.16816.F32 R20, R172.reuse, R180, R20 ;  /* 0x000000b4ac14723c */ /* 0x048fea0000001814 */
[C---:B------:R-:W-:Y:S01]  /*148f0*/  LEA R170, P0, R0.reuse, R234, 0x6 ;  /* 0x000000ea00aa7211 */ /* 0x040fe200078030ff */
[C---:B------:R-:W-:Y:S05]  /*14900*/  HMMA.16816.F32 R24, R172.reuse, R182, R24 ;  /* 0x000000b6ac18723c */ /* 0x040fea0000001818 */
[C---:B------:R-:W-:Y:S02]  /*14910*/  LEA.HI.X.SX32 R171, R0.reuse, R235, 0x6, P0 ;  /* 0x000000eb00ab7211 */ /* 0x040fe400000f36ff */
[C---:B------:R-:W-:Y:S04]  /*14920*/  LEA R134, P0, R0.reuse, R236, 0x6 ;  /* 0x000000ec00867211 */ /* 0x040fe800078030ff */
[C---:B------:R-:W-:Y:S02]  /*14930*/  LEA.HI.X.SX32 R169, R0.reuse, R239, 0x6, P2 ;  /* 0x000000ef00a97211 */ /* 0x040fe400010f36ff */
[----:B------:R-:W-:Y:S01]  /*14940*/  LEA.HI.X.SX32 R135, R0, R237, 0x6, P0 ;  /* 0x000000ed00877211 */ /* 0x000fe200000f36ff */
[----:B------:R-:W-:Y:S02]  /*14950*/  IMAD R0, R171, UR8, RZ ;  /* 0x00000008ab007c24 */ /* 0x000fe4000f8e02ff */
[----:B------:R-:W-:Y:S01]  /*14960*/  IMAD R171, R3, UR8, RZ ;  /* 0x0000000803ab7c24 */ /* 0x000fe2000f8e02ff */
[C---:B-1----:R-:W-:Y:S03]  /*14970*/  HMMA.16816.F32 R28, R172.reuse, R176, R28 ;  /* 0x000000b0ac1c723c */ /* 0x042fe6000000181c */
[----:B------:R-:W-:Y:S02]  /*14980*/  IMAD R3, R169, UR8, RZ ;  /* 0x00000008a9037c24 */ /* 0x000fe4000f8e02ff */
[----:B------:R-:W-:Y:S01]  /*14990*/  IMAD R0, R170, UR9, R0 ;  /* 0x00000009aa007c24 */ /* 0x000fe2000f8e0200 */
[----:B------:R-:W-:Y:S05]  /*149a0*/  HMMA.16816.F32 R32, R172, R178, R32 ;  /* 0x000000b2ac20723c */ /* 0x000fea0000001820 */
[----:B------:R-:W-:Y:S02]  /*149b0*/  IMAD R169, R2, UR9, R171 ;  /* 0x0000000902a97c24 */ /* 0x000fe4000f8e02ab */
[----:B------:R-:W-:Y:S04]  /*149c0*/  IMAD R3, R168, UR9, R3 ;  /* 0x00000009a8037c24 */ /* 0x000fe8000f8e0203 */
        /* <DEDUP_REMOVED lines=20> */
.L_x_1324:
[----:B------:R-:W2:Y:S01]  /*14b10*/  S2R R0, SR_TID.X ;  /* 0x0000000000007919 */ /* 0x000ea20000002100 */
[----:B-1----:R-:W-:Y:S01]  /*14b20*/  IMAD.U32 R135, RZ, RZ, UR20 ;  /* 0x00000014ff877e24 */ /* 0x002fe2000f8e00ff */
[----:B------:R-:W-:Y:S01]  /*14b30*/  USHF.L.U32 UR42, UR20, 0x1, URZ ;  /* 0x00000001142a7899 */ /* 0x000fe2000800063f */
[----:B------:R3:W4:Y:S01]  /*14b40*/  LDL.S16 R229, [R1+0x64] ;  /* 0x0000640001e57983 */ /* 0x0007220000100600 */
[----:B------:R-:W-:Y:S02]  /*14b50*/  UIADD3 UR23, UR33, -0x4498517b, URZ ;  /* 0xbb67ae8521177890 */ /* 0x000fe4000fffe03f */
[----:B------:R-:W-:Y:S02]  /*14b60*/  ULOP3.LUT UR25, UR42, UR33, URZ, 0x3c, !UPT ;  /* 0x000000212a197292 */ /* 0x000fe4000f8e3c3f */
[----:B------:R-:W-:Y:S02]  /*14b70*/  UIADD3 UR24, UR32, -0x61c88647, URZ ;  /* 0x9e3779b920187890 */ /* 0x000fe4000fffe03f */
[----:B------:R-:W-:Y:S02]  /*14b80*/  UIADD3 UR31, UR32, 0x3c6ef372, URZ ;  /* 0x3c6ef372201f7890 */ /* 0x000fe4000fffe03f */
[----:B------:R-:W-:Y:S02]  /*14b90*/  UIADD3 UR38, UR33, 0x76cf5d0a, URZ ;  /* 0x76cf5d0a21267890 */ /* 0x000fe4000fffe03f */
[----:B------:R-:W-:Y:S02]  /*14ba0*/  UIADD3 UR26, UR33, 0x32370b8f, URZ ;  /* 0x32370b8f211a7890 */ /* 0x000fe4000fffe03f */
[----:B------:R-:W-:Y:S02]  /*14bb0*/  UIADD3 UR41, UR32, 0x78dde6e4, URZ ;  /* 0x78dde6e420297890 */ /* 0x000fe4000fffe03f */
[----:B------:R-:W-:Y:S02]  /*14bc0*/  UIADD3 UR30, UR33, -0x56f99767, URZ ;  /* 0xa9066899211e7890 */ /* 0x000fe4000fffe03f */
[----:B------:R-:W-:Y:S02]  /*14bd0*/  UIADD3 UR34, UR33, -0x126145ec, URZ ;  /* 0xed9eba1421227890 */ /* 0x000fe4000fffe03f */
[----:B------:R-:W-:Y:S02]  /*14be0*/  UIADD3 UR40, UR32, -0x4ab325aa, URZ ;  /* 0xb54cda5620287890 */ /* 0x000fe4000fffe03f */
[----:B------:R-:W-:Y:S02]  /*14bf0*/  UIADD3 UR35, UR33, 0x646e171e, URZ ;  /* 0x646e171e21237890 */ /* 0x000fe4000fffe03f */
[----:B------:R-:W-:Y:S02]  /*14c00*/  UIADD3 UR42, UR42, 0x1, URZ ;  /* 0x000000012a2a7890 */ /* 0x000fe4000fffe03f */
[----:B------:R-:W-:Y:S02]  /*14c10*/  UISETP.GT.AND UP0, UPT, UR20, UR5, UPT ;  /* 0x000000051400728c */ /* 0x000fe4000bf04270 */
[----:B------:R-:W-:Y:S02]  /*14c20*/  ULOP3.LUT UR42, UR42, UR33, URZ, 0x3c, !UPT ;  /* 0x000000212a2a7292 */ /* 0x000fe4000f8e3c3f */
[----:B------:R-:W-:Y:S01]  /*14c30*/  UIADD3 UR21, UR21, 0x1, URZ ;  /* 0x0000000115157890 */ /* 0x000fe2000fffe03f */
[----:B--2---:R-:W-:Y:S05]  /*14c40*/  IMAD.SHL.U32 R0, R0, 0x2, RZ ;  /* 0x0000000200007824 */ /* 0x004fea00078e00ff */
[----:B------:R-:W-:Y:S05]  /*14c50*/  LOP3.LUT R0, R0, 0x6, RZ, 0xc0, !PT ;  /* 0x0000000600007812 */ /* 0x000fea00078ec0ff */
[----:B------:R-:W-:Y:S04]  /*14c60*/  IMAD R135, R135, 0x40, R0 ;  /* 0x0000004087877824 */ /* 0x000fe800078e0200 */
[C---:B------:R-:W-:Y:S01]  /*14c70*/  VIADD R182, R135.reuse, 0x1 ;  /* 0x0000000187b67836 */ /* 0x040fe20000000000 */
[CC--:B------:R-:W-:Y:S01]  /*14c80*/  ISETP.GE.AND P0, PT, R135.reuse, R221.reuse, PT ;  /* 0x000000dd8700720c */ /* 0x0c0fe20003f06270 */
[C---:B------:R-:W-:Y:S02]  /*14c90*/  VIADD R181, R135.reuse, 0x8 ;  /* 0x0000000887b57836 */ /* 0x040fe40000000000 */
[C---:B------:R-:W-:Y:S01]  /*14ca0*/  VIADD R171, R135.reuse, 0x30 ;  /* 0x0000003087ab7836 */ /* 0x040fe20000000000 */
[C---:B------:R-:W-:Y:S01]  /*14cb0*/  ISETP.GE.AND P3, PT, R182.reuse, R221, PT ;  /* 0x000000ddb600720c */ /* 0x040fe20003f66270 */
[C---:B------:R-:W-:Y:S01]  /*14cc0*/  VIADD R175, R135.reuse, 0x20 ;  /* 0x0000002087af7836 */ /* 0x040fe20000000000 */
[C---:B------:R-:W-:Y:S01]  /*14cd0*/  ISETP.GE.OR P0, PT, R135.reuse, R223, !P0 ;  /* 0x000000df8700720c */ /* 0x040fe20004706670 */
[----:B------:R-:W-:Y:S01]  /*14ce0*/  VIADD R180, R135, 0x9 ;  /* 0x0000000987b47836 */ /* 0x000fe20000000000 */
[----:B------:R-:W-:Y:S01]  /*14cf0*/  ISETP.GE.AND P2, PT, R181, R221, PT ;  /* 0x000000ddb500720c */ /* 0x000fe20003f46270 */
[C---:B------:R-:W-:Y:S01]  /*14d00*/  VIADD R174, R135.reuse, 0x21 ;  /* 0x0000002187ae7836 */ /* 0x040fe20000000000 */
[----:B------:R-:W-:Y:S01]  /*14d10*/  ISETP.GE.OR P3, PT, R182, R223, !P3 ;  /* 0x000000dfb600720c */ /* 0x000fe20005f66670 */
[C---:B------:R-:W-:Y:S01]  /*14d20*/  VIADD R173, R135.reuse, 0x28 ;  /* 0x0000002887ad7836 */ /* 0x040fe20000000000 */
[----:B------:R-:W-:Y:S01]  /*14d30*/  FSEL R4, R4, -INF , !P0 ;  /* 0xff80000004047808 */ /* 0x000fe20004000000 */
[C---:B------:R-:W-:Y:S01]  /*14d40*/  VIADD R179, R135.reuse, 0x10 ;  /* 0x0000001087b37836 */ /* 0x040fe20000000000 */
[----:B------:R-:W-:Y:S01]  /*14d50*/  ISETP.GE.AND P0, PT, R180, R221, PT ;  /* 0x000000ddb400720c */ /* 0x000fe20003f06270 */
[----:B------:R-:W-:Y:S01]  /*14d60*/  VIADD R172, R135, 0x29 ;  /* 0x0000002987ac7836 */ /* 0x000fe20000000000 */
[----:B------:R-:W-:Y:S01]  /*14d70*/  ISETP.GE.OR P2, PT, R181, R223, !P2 ;  /* 0x000000dfb500720c */ /* 0x000fe20005746670 */
[----:B------:R-:W-:Y:S01]  /*14d80*/  VIADD R170, R135, 0x31 ;  /* 0x0000003187aa7836 */ /* 0x000fe20000000000 */
[----:B------:R-:W-:Y:S01]  /*14d90*/  FSEL R5, R5, -INF , !P3 ;  /* 0xff80000005057808 */ /* 0x000fe20005800000 */
[C---:B------:R-:W-:Y:S01]  /*14da0*/  VIADD R178, R135.reuse, 0x11 ;  /* 0x0000001187b27836 */ /* 0x040fe20000000000 */
[----:B------:R-:W-:Y:S01]  /*14db0*/  FMNMX.FTZ R2, R4, R132, !PT ;  /* 0x0000008404027209 */ /* 0x000fe20007810000 */
[----:B------:R-:W-:Y:S01]  /*14dc0*/  VIADD R177, R135, 0x18 ;  /* 0x0000001887b17836 */ /* 0x000fe20000000000 */
[----:B------:R-:W-:Y:S01]  /*14dd0*/  ISETP.GE.AND P3, PT, R179, R221, PT ;  /* 0x000000ddb300720c */ /* 0x000fe20003f66270 */
[C---:B------:R-:W-:Y:S01]  /*14de0*/  VIADD R176, R135.reuse, 0x19 ;  /* 0x0000001987b07836 */ /* 0x040fe20000000000 */
[----:B------:R-:W-:Y:S01]  /*14df0*/  ISETP.GE.OR P0, PT, R180, R223, !P0 ;  /* 0x000000dfb400720c */ /* 0x000fe20004706670 */
[C---:B------:R-:W-:Y:S01]  /*14e00*/  VIADD R169, R135.reuse, 0x38 ;  /* 0x0000003887a97836 */ /* 0x040fe20000000000 */
[----:B------:R-:W-:Y:S01]  /*14e10*/  FSEL R8, R8, -INF , !P2 ;  /* 0xff80000008087808 */ /* 0x000fe20005000000 */
[----:B------:R-:W-:Y:S01]  /*14e20*/  VIADD R168, R135, 0x39 ;  /* 0x0000003987a87836 */ /* 0x000fe20000000000 */
[----:B------:R-:W-:Y:S02]  /*14e30*/  FMNMX.FTZ R2, R5, R2, !PT ;  /* 0x0000000205027209 */ /* 0x000fe40007810000 */
[----:B------:R-:W-:Y:S02]  /*14e40*/  ISETP.GE.AND P2, PT, R178, R221, PT ;  /* 0x000000ddb200720c */ /* 0x000fe40003f46270 */
[----:B------:R-:W-:Y:S02]  /*14e50*/  ISETP.GE.OR P3, PT, R179, R223, !P3 ;  /* 0x000000dfb300720c */ /* 0x000fe40005f66670 */
[----:B------:R-:W-:Y:S02]  /*14e60*/  FSEL R9, R9, -INF , !P0 ;  /* 0xff80000009097808 */ /* 0x000fe40004000000 */
[----:B------:R-:W-:Y:S02]  /*14e70*/  FMNMX.FTZ R2, R8, R2, !PT ;  /* 0x0000000208027209 */ /* 0x000fe40007810000 */
[----:B------:R-:W-:Y:S02]  /*14e80*/  ISETP.GE.AND P0, PT, R177, R221, PT ;  /* 0x000000ddb100720c */ /* 0x000fe40003f06270 */
[----:B------:R-:W-:Y:S02]  /*14e90*/  FSEL R12, R12, -INF , !P3 ;  /* 0xff8000000c0c7808 */ /* 0x000fe40005800000 */
[----:B------:R-:W-:Y:S02]  /*14ea0*/  ISETP.GE.OR P2, PT, R178, R223, !P2 ;  /* 0x000000dfb200720c */ /* 0x000fe40005746670 */
[----:B------:R-:W-:Y:S02]  /*14eb0*/  FMNMX.FTZ R2, R9, R2, !PT ;  /* 0x0000000209027209 */ /* 0x000fe40007810000 */
[----:B------:R-:W-:Y:S02]  /*14ec0*/  FSEL R13, R13, -INF , !P2 ;  /* 0xff8000000d0d7808 */ /* 0x000fe40005000000 */
[----:B------:R-:W-:Y:S02]  /*14ed0*/  FMNMX.FTZ R2, R12, R2, !PT ;  /* 0x000000020c027209 */ /* 0x000fe40007810000 */
[C---:B------:R-:W-:Y:S02]  /*14ee0*/  ISETP.GE.AND P3, PT, R176.reuse, R221, PT ;  /* 0x000000ddb000720c */ /* 0x040fe40003f66270 */
[----:B------:R-:W-:Y:S02]  /*14ef0*/  ISETP.GE.OR P0, PT, R177, R223, !P0 ;  /* 0x000000dfb100720c */ /* 0x000fe40004706670 */
[----:B------:R-:W-:Y:S02]  /*14f00*/  ISETP.GE.AND P2, PT, R175, R221, PT ;  /* 0x000000ddaf00720c */ /* 0x000fe40003f46270 */
[----:B------:R-:W-:Y:S02]  /*14f10*/  FMNMX.FTZ R2, R13, R2, !PT ;  /* 0x000000020d027209 */ /* 0x000fe40007810000 */
[----:B------:R-:W-:Y:S02]  /*14f20*/  ISETP.GE.OR P3, PT, R176, R223, !P3 ;  /* 0x000000dfb000720c */ /* 0x000fe40005f66670 */
[----:B------:R-:W-:Y:S02]  /*14f30*/  FSEL R16, R16, -INF , !P0 ;  /* 0xff80000010107808 */ /* 0x000fe40004000000 */
[----:B------:R-:W-:Y:S02]  /*14f40*/  ISETP.GE.AND P0, PT, R174, R221, PT ;  /* 0x000000ddae00720c */ /* 0x000fe40003f06270 */
[----:B------:R-:W-:Y:S02]  /*14f50*/  ISETP.GE.OR P2, PT, R175, R223, !P2 ;  /* 0x000000dfaf00720c */ /* 0x000fe40005746670 */
[----:B------:R-:W-:Y:S02]  /*14f60*/  FSEL R17, R17, -INF , !P3 ;  /* 0xff80000011117808 */ /* 0x000fe40005800000 */
[----:B------:R-:W-:Y:S02]  /*14f70*/  FMNMX.FTZ R2, R16, R2, !PT ;  /* 0x0000000210027209 */ /* 0x000fe40007810000 */
        /* <DEDUP_REMOVED lines=9> */
[-C--:B------:R-:W-:Y:S02]  /*15010*/  ISETP.GE.OR P2, PT, R172, R223.reuse, !P2 ;  /* 0x000000dfac00720c */ /* 0x080fe40005746670 */
[----:B------:R-:W-:Y:S02]  /*15020*/  FSEL R24, R24, -INF , !P3 ;  /* 0xff80000018187808 */ /* 0x000fe40005800000 */
[----:B------:R-:W-:Y:S02]  /*15030*/  FMNMX.FTZ R2, R21, R2, !PT ;  /* 0x0000000215027209 */ /* 0x000fe40007810000 */
[----:B------:R-:W-:Y:S02]  /*15040*/  ISETP.GE.OR P0, PT, R171, R223, !P0 ;  /* 0x000000dfab00720c */ /* 0x000fe40004706670 */
[----:B------:R-:W-:Y:S02]  /*15050*/  ISETP.GE.AND P3, PT, R170, R221, PT ;  /* 0x000000ddaa00720c */ /* 0x000fe40003f66270 */
[----:B------:R-:W-:Y:S02]  /*15060*/  FSEL R25, R25, -INF , !P2 ;  /* 0xff80000019197808 */ /* 0x000fe40005000000 */
[----:B------:R-:W-:Y:S02]  /*15070*/  FMNMX.FTZ R2, R24, R2, !PT ;  /* 0x0000000218027209 */ /* 0x000fe40007810000 */
[----:B------:R-:W-:Y:S02]  /*15080*/  ISETP.GE.OR P3, PT, R170, R223, !P3 ;  /* 0x000000dfaa00720c */ /* 0x000fe40005f66670 */
[-C--:B------:R-:W-:Y:S02]  /*15090*/  ISETP.GE.AND P2, PT, R169, R221.reuse, PT ;  /* 0x000000dda900720c */ /* 0x080fe40003f46270 */
[----:B------:R-:W-:Y:S02]  /*150a0*/  FSEL R28, R28, -INF , !P0 ;  /* 0xff8000001c1c7808 */ /* 0x000fe40004000000 */
[----:B------:R-:W-:Y:S02]  /*150b0*/  FMNMX.FTZ R2, R25, R2, !PT ;  /* 0x0000000219027209 */ /* 0x000fe40007810000 */
[----:B------:R-:W-:Y:S02]  /*150c0*/  ISETP.GE.AND P0, PT, R168, R221, PT ;  /* 0x000000dda800720c */ /* 0x000fe40003f06270 */
[-C--:B------:R-:W-:Y:S02]  /*150d0*/  ISETP.GE.OR P2, PT, R169, R223.reuse, !P2 ;  /* 0x000000dfa900720c */ /* 0x080fe40005746670 */
[----:B------:R-:W-:Y:S02]  /*150e0*/  FSEL R29, R29, -INF , !P3 ;  /* 0xff8000001d1d7808 */ /* 0x000fe40005800000 */
[----:B------:R-:W-:Y:S02]  /*150f0*/  FMNMX.FTZ R2, R28, R2, !PT ;  /* 0x000000021c027209 */ /* 0x000fe40007810000 */
[----:B------:R-:W-:Y:S02]  /*15100*/  FSEL R32, R32, -INF , !P2 ;  /* 0xff80000020207808 */ /* 0x000fe40005000000 */
[----:B------:R-:W-:Y:S02]  /*15110*/  ISETP.GE.OR P0, PT, R168, R223, !P0 ;  /* 0x000000dfa800720c */ /* 0x000fe40004706670 */
[----:B------:R-:W-:Y:S02]  /*15120*/  FMNMX.FTZ R2, R29, R2, !PT ;  /* 0x000000021d027209 */ /* 0x000fe40007810000 */
[----:B------:R-:W-:Y:S02]  /*15130*/  FSEL R33, R33, -INF , !P0 ;  /* 0xff80000021217808 */ /* 0x000fe40004000000 */
[----:B------:R-:W-:Y:S02]  /*15140*/  FMNMX.FTZ R2, R32, R2, !PT ;  /* 0x0000000220027209 */ /* 0x000fe40007810000 */
[----:B------:R-:W-:Y:S02]  /*15150*/  ISETP.GE.AND P3, PT, R135, R220, PT ;  /* 0x000000dc8700720c */ /* 0x000fe40003f66270 */
[----:B------:R-:W-:Y:S02]  /*15160*/  FMNMX.FTZ R2, R33, R2, !PT ;  /* 0x0000000221027209 */ /* 0x000fe40007810000 */
[C---:B------:R-:W-:Y:S02]  /*15170*/  ISETP.GE.AND P2, PT, R182.reuse, R220, PT ;  /* 0x000000dcb600720c */ /* 0x040fe40003f46270 */
[-C--:B------:R-:W-:Y:S01]  /*15180*/  ISETP.GE.OR P3, PT, R135, R222.reuse, !P3 ;  /* 0x000000de8700720c */ /* 0x080fe20005f66670 */
[----:B------:R-:W1:Y:S01]  /*15190*/  SHFL.BFLY PT, R0, R2, 0x2, 0x1f ;  /* 0x0c401f0002007f89 */ /* 0x000e6200000e0000 */
[----:B------:R-:W-:Y:S02]  /*151a0*/  ISETP.GE.OR P2, PT, R182, R222, !P2 ;  /* 0x000000deb600720c */ /* 0x000fe40005746670 */
[C---:B------:R-:W-:Y:S04]  /*151b0*/  ISETP.GE.AND P4, PT, R180.reuse, R220, PT ;  /* 0x000000dcb400720c */ /* 0x040fe80003f86270 */
[----:B------:R-:W-:Y:S02]  /*151c0*/  ISETP.GE.OR P4, PT, R180, R222, !P4 ;  /* 0x000000deb400720c */ /* 0x000fe40006786670 */
[----:B-1----:R-:W-:Y:S05]  /*151d0*/  FMNMX.FTZ R2, R2, R0, !PT ;  /* 0x0000000002027209 */ /* 0x002fea0007810000 */
[----:B------:R-:W1:Y:S02]  /*151e0*/  SHFL.BFLY PT, R0, R2, 0x1, 0x1f ;  /* 0x0c201f0002007f89 */ /* 0x000e6400000e0000 */
[----:B-1----:R-:W-:Y:S04]  /*151f0*/  FMNMX.FTZ R2, R2, R0, !PT ;  /* 0x0000000002027209 */ /* 0x002fe80007810000 */
[C---:B------:R-:W-:Y:S01]  /*15200*/  FSETP.NEU.FTZ.AND P0, PT, R2.reuse, -INF , PT ;  /* 0xff8000000200780b */ /* 0x040fe20003f1d000 */
[C---:B------:R-:W-:Y:S03]  /*15210*/  FMUL.FTZ R3, R2.reuse, UR4 ;  /* 0x0000000402037c20 */ /* 0x040fe60008410000 */
[----:B------:R-:W-:Y:S02]  /*15220*/  FSEL R0, R2, RZ, P0 ;  /* 0x000000ff02007208 */ /* 0x000fe40000000000 */
[----:B------:R-:W-:Y:S02]  /*15230*/  FSEL R3, R3, RZ, P0 ;  /* 0x000000ff03037208 */ /* 0x000fe40000000000 */
[----:B------:R-:W-:Y:S01]  /*15240*/  ISETP.GE.AND P0, PT, R181, R220, PT ;  /* 0x000000dcb500720c */ /* 0x000fe20003f06270 */
[----:B------:R-:W-:Y:S02]  /*15250*/  FADD.FTZ R0, -R0, R132 ;  /* 0x0000008400007221 */ /* 0x000fe40000010100 */
[--C-:B------:R-:W-:Y:S01]  /*15260*/  FFMA.FTZ R214, R12, UR4, -R3.reuse ;  /* 0x000000040cd67c23 */ /* 0x100fe20008010803 */
[--C-:B------:R-:W-:Y:S01]  /*15270*/  FFMA.FTZ R192, R13, UR4, -R3.reuse ;  /* 0x000000040dc07c23 */ /* 0x100fe20008010803 */
[----:B------:R-:W-:Y:S01]  /*15280*/  FMUL.FTZ R0, R0, UR4 ;  /* 0x0000000400007c20 */ /* 0x000fe20008410000 */
        /* <DEDUP_REMOVED lines=15> */
[----:B------:R-:W-:Y:S01]  /*15380*/  MUFU.EX2 R134, R134 ;  /* 0x0000008600867308 */ /* 0x000fe20000000800 */
[----:B------:R-:W-:Y:S01]  /*15390*/  ISETP.GE.OR P0, PT, R181, R222, !P0 ;  /* 0x000000deb500720c */ /* 0x000fe20004706670 */
[C---:B-1----:R-:W-:Y:S01]  /*153a0*/  FMUL.FTZ R12, R0.reuse, R156 ;  /* 0x0000009c000c7220 */ /* 0x042fe20000410000 */
[C---:B------:R-:W-:Y:S01]  /*153b0*/  FMUL.FTZ R13, R0.reuse, R157 ;  /* 0x0000009d000d7220 */ /* 0x040fe20000410000 */
[C---:B------:R-:W-:Y:S01]  /*153c0*/  FMUL.FTZ R5, R0.reuse, R165 ;  /* 0x000000a500057220 */ /* 0x040fe20000410000 */
[----:B------:R-:W2:Y:S01]  /*153d0*/  LDL.64 R156, [R1+0x78] ;  /* 0x00007800019c7983 */ /* 0x000ea20000100a00 */
[C---:B------:R-:W-:Y:S01]  /*153e0*/  FMUL.FTZ R8, R0.reuse, R160 ;  /* 0x000000a000087220 */ /* 0x040fe20000410000 */
[C---:B------:R-:W-:Y:S01]  /*153f0*/  FMUL.FTZ R9, R0.reuse, R161 ;  /* 0x000000a100097220 */ /* 0x040fe20000410000 */
[C---:B------:R-:W-:Y:S01]  /*15400*/  FMUL.FTZ R16, R0.reuse, R152 ;  /* 0x0000009800107220 */ /* 0x040fe20000410000 */
[C---:B------:R-:W-:Y:S01]  /*15410*/  FMUL.FTZ R17, R0.reuse, R153 ;  /* 0x0000009900117220 */ /* 0x040fe20000410000 */
[C---:B------:R-:W-:Y:S01]  /*15420*/  FMUL.FTZ R20, R0.reuse, R148 ;  /* 0x0000009400147220 */ /* 0x040fe20000410000 */
[----:B------:R3:W5:Y:S01]  /*15430*/  LDL.S16 R165, [R1+0x68] ;  /* 0x0000680001a57983 */ /* 0x0007620000100600 */
[----:B------:R1:W4:Y:S01]  /*15440*/  MUFU.EX2 R3, R4 ;  /* 0x0000000400037308 */ /* 0x0003220000000800 */
        /* <DEDUP_REMOVED lines=16> */
[C---:B-1----:R-:W-:Y:S01]  /*15550*/  FMUL.FTZ R4, R0.reuse, R164 ;  /* 0x000000a400047220 */ /* 0x042fe20000410000 */
        /* <DEDUP_REMOVED lines=39> */
[----:B----4-:R-:W-:Y:S01]  /*157d0*/  FFMA.FTZ R0, R0, R218, R3 ;  /* 0x000000da00007223 */ /* 0x010fe20000010003 */
[----:B------:R-:W-:Y:S02]  /*157e0*/  FSEL R141, R6, -INF , !P3 ;  /* 0xff800000068d7808 */ /* 0x000fe40005800000 */
[----:B------:R-:W-:Y:S01]  /*157f0*/  FSEL R153, R7, -INF , !P2 ;  /* 0xff80000007997808 */ /* 0x000fe20005000000 */
[----:B------:R-:W-:Y:S01]  /*15800*/  FADD.FTZ R164, R134, R0 ;  /* 0x0000000086a47221 */ /* 0x000fe20000010000 */
[----:B------:R-:W-:Y:S02]  /*15810*/  FMNMX.FTZ R0, R141, R133, !PT ;  /* 0x000000858d007209 */ /* 0x000fe40007810000 */
[----:B------:R-:W-:Y:S02]  /*15820*/  FSEL R152, R10, -INF , !P0 ;  /* 0xff8000000a987808 */ /* 0x000fe40004000000 */
[----:B------:R-:W-:Y:S02]  /*15830*/  ISETP.GE.AND P3, PT, R179, R220, PT ;  /* 0x000000dcb300720c */ /* 0x000fe40003f66270 */
[----:B------:R-:W-:Y:S02]  /*15840*/  FMNMX.FTZ R0, R153, R0, !PT ;  /* 0x0000000099007209 */ /* 0x000fe40007810000 */
[----:B------:R-:W-:Y:S02]  /*15850*/  ISETP.GE.OR P3, PT, R179, R222, !P3 ;  /* 0x000000deb300720c */ /* 0x000fe40005f66670 */
[----:B------:R-:W-:Y:S02]  /*15860*/  FMNMX.FTZ R0, R152, R0, !PT ;  /* 0x0000000098007209 */ /* 0x000fe40007810000 */
[CC--:B------:R-:W-:Y:S02]  /*15870*/  ISETP.GE.AND P2, PT, R178.reuse, R220.reuse, PT ;  /* 0x000000dcb200720c */ /* 0x0c0fe40003f46270 */
[----:B------:R-:W-:Y:S02]  /*15880*/  FSEL R149, R11, -INF , !P4 ;  /* 0xff8000000b957808 */ /* 0x000fe40006000000 */
[----:B------:R-:W-:Y:S02]  /*15890*/  ISETP.GE.AND P0, PT, R177, R220, PT ;  /* 0x000000dcb100720c */ /* 0x000fe40003f06270 */
[----:B------:R-:W-:Y:S02]  /*158a0*/  ISETP.GE.OR P2, PT, R178, R222, !P2 ;  /* 0x000000deb200720c */ /* 0x000fe40005746670 */
[----:B------:R-:W-:Y:S02]  /*158b0*/  FSEL R148, R14, -INF , !P3 ;  /* 0xff8000000e947808 */ /* 0x000fe40005800000 */
[----:B------:R-:W-:Y:S02]  /*158c0*/  FMNMX.FTZ R0, R149, R0, !PT ;  /* 0x0000000095007209 */ /* 0x000fe40007810000 */
[----:B------:R-:W-:Y:S02]  /*158d0*/  ISETP.GE.OR P0, PT, R177, R222, !P0 ;  /* 0x000000deb100720c */ /* 0x000fe40004706670 */
[----:B------:R-:W-:Y:S02]  /*158e0*/  ISETP.GE.AND P4, PT, R176, R220, PT ;  /* 0x000000dcb000720c */ /* 0x000fe40003f86270 */
[----:B------:R-:W-:Y:S02]  /*158f0*/  FSEL R144, R15, -INF , !P2 ;  /* 0xff8000000f907808 */ /* 0x000fe40005000000 */
[----:B------:R-:W-:Y:S02]  /*15900*/  FMNMX.FTZ R0, R148, R0, !PT ;  /* 0x0000000094007209 */ /* 0x000fe40007810000 */
[C---:B------:R-:W-:Y:S02]  /*15910*/  ISETP.GE.AND P3, PT, R175.reuse, R220, PT ;  /* 0x000000dcaf00720c */ /* 0x040fe40003f66270 */
[----:B------:R-:W-:Y:S02]  /*15920*/  ISETP.GE.OR P4, PT, R176, R222, !P4 ;  /* 0x000000deb000720c */ /* 0x000fe40006786670 */
[----:B------:R-:W-:Y:S02]  /*15930*/  FSEL R140, R18, -INF , !P0 ;  /* 0xff800000128c7808 */ /* 0x000fe40004000000 */
[----:B------:R-:W-:Y:S02]  /*15940*/  FMNMX.FTZ R0, R144, R0, !PT ;  /* 0x0000000090007209 */ /* 0x000fe40007810000 */
[----:B------:R-:W-:Y:S02]  /*15950*/  ISETP.GE.OR P3, PT, R175, R222, !P3 ;  /* 0x000000deaf00720c */ /* 0x000fe40005f66670 */
[----:B------:R-:W-:Y:S02]  /*15960*/  ISETP.GE.AND P2, PT, R174, R220, PT ;  /* 0x000000dcae00720c */ /* 0x000fe40003f46270 */
[----:B------:R-:W-:Y:S02]  /*15970*/  FSEL R135, R19, -INF , !P4 ;  /* 0xff80000013877808 */ /* 0x000fe40006000000 */
[----:B------:R-:W-:Y:S02]  /*15980*/  FMNMX.FTZ R0, R140, R0, !PT ;  /* 0x000000008c007209 */ /* 0x000fe40007810000 */
        /* <DEDUP_REMOVED lines=12> */
[----:B------:R-:W-:Y:S02]  /*15a50*/  F2FP.F16.F32.PACK_AB R134, R134, R3 ;  /* 0x000000038686723e */ /* 0x000fe400000000ff */
[----:B------:R-:W-:Y:S02]  /*15a60*/  ISETP.GE.OR P3, PT, R171, R222, !P3 ;  /* 0x000000deab00720c */ /* 0x000fe40005f66670 */
[----:B------:R-:W-:Y:S02]  /*15a70*/  ISETP.GE.AND P2, PT, R170, R220, PT ;  /* 0x000000dcaa00720c */ /* 0x000fe40003f46270 */
[----:B------:R-:W-:Y:S02]  /*15a80*/  FSEL R27, R27, -INF , !P4 ;  /* 0xff8000001b1b7808 */ /* 0x000fe40006000000 */
[----:B------:R-:W-:Y:S02]  /*15a90*/  FMNMX.FTZ R0, R26, R0, !PT ;  /* 0x000000001a007209 */ /* 0x000fe40007810000 */
[----:B------:R-:W-:Y:S01]  /*15aa0*/  LOP3.LUT R6, R251, UR25, RZ, 0x3c, !PT ;  /* 0x00000019fb067c12 */ /* 0x000fe2000f8e3cff */
[----:B------:R-:W-:Y:S01]  /*15ab0*/  UIADD3 UR25, UR32, -0x255992d5, URZ ;  /* 0xdaa66d2b20197890 */ /* 0x000fe2000fffe03f */
[----:B------:R-:W-:Y:S01]  /*15ac0*/  LOP3.LUT R3, R249, UR23, R250, 0x96, !PT ;  /* 0x00000017f9037c12 */ /* 0x000fe2000f8e96fa */
[----:B------:R-:W-:Y:S01]  /*15ad0*/  UIADD3 UR23, UR32, 0x1715609d, URZ ;  /* 0x1715609d20177890 */ /* 0x000fe2000fffe03f */
[----:B------:R-:W-:Y:S01]  /*15ae0*/  ISETP.GE.OR P2, PT, R170, R222, !P2 ;  /* 0x000000deaa00720c */ /* 0x000fe20005746670 */
[----:B------:R-:W-:Y:S01]  /*15af0*/  IMAD.WIDE.U32 R10, R6, -0x326172a9, RZ ;  /* 0xcd9e8d57060a7825 */ /* 0x000fe200078e00ff */
[----:B------:R-:W-:Y:S02]  /*15b00*/  FMNMX.FTZ R0, R27, R0, !PT ;  /* 0x000000001b007209 */ /* 0x000fe40007810000 */
[----:B------:R-:W-:Y:S01]  /*15b10*/  ISETP.GE.AND P0, PT, R169, R220, PT ;  /* 0x000000dca900720c */ /* 0x000fe20003f06270 */
[----:B------:R-:W-:Y:S01]  /*15b20*/  IMAD.WIDE.U32 R176, R3, -0x326172a9, RZ ;  /* 0xcd9e8d5703b07825 */ /* 0x000fe200078e00ff */
[----:B------:R-:W-:Y:S02]  /*15b30*/  FSEL R30, R30, -INF , !P3 ;  /* 0xff8000001e1e7808 */ /* 0x000fe40005800000 */
[----:B------:R-:W-:Y:S02]  /*15b40*/  ISETP.GE.OR P0, PT, R169, R222, !P0 ;  /* 0x000000dea900720c */ /* 0x000fe40004706670 */
[----:B------:R-:W-:Y:S02]  /*15b50*/  FSEL R31, R31, -INF , !P2 ;  /* 0xff8000001f1f7808 */ /* 0x000fe40005000000 */
[----:B------:R-:W-:Y:S02]  /*15b60*/  ISETP.GE.AND P3, PT, R168, R220, PT ;  /* 0x000000dca800720c */ /* 0x000fe40003f66270 */
[----:B------:R-:W-:Y:S02]  /*15b70*/  FMNMX.FTZ R0, R30, R0, !PT ;  /* 0x000000001e007209 */ /* 0x000fe40007810000 */
[----:B------:R-:W-:Y:S02]  /*15b80*/  LOP3.LUT R10, R177, UR31, R10, 0x96, !PT ;  /* 0x0000001fb10a7c12 */ /* 0x000fe4000f8e960a */
[----:B------:R-:W-:Y:S02]  /*15b90*/  ISETP.GE.OR P3, PT, R168, R222, !P3 ;  /* 0x000000dea800720c */ /* 0x000fe40005f66670 */
[----:B------:R-:W-:Y:S02]  /*15ba0*/  FSEL R34, R34, -INF , !P0 ;  /* 0xff80000022227808 */ /* 0x000fe40004000000 */
[----:B------:R-:W-:Y:S02]  /*15bb0*/  FMNMX.FTZ R0, R31, R0, !PT ;  /* 0x000000001f007209 */ /* 0x000fe40007810000 */
[----:B------:R-:W-:Y:S02]  /*15bc0*/  FSEL R35, R35, -INF , !P3 ;  /* 0xff80000023237808 */ /* 0x000fe40005800000 */
[----:B------:R-:W-:Y:S02]  /*15bd0*/  FMNMX.FTZ R0, R34, R0, !PT ;  /* 0x0000000022007209 */ /* 0x000fe40007810000 */
[----:B------:R-:W-:Y:S02]  /*15be0*/  PRMT R132, R134, 0x7632, R132 ;  /* 0x0000763286847816 */ /* 0x000fe40000000084 */
[----:B------:R-:W-:Y:S02]  /*15bf0*/  FMNMX.FTZ R0, R35, R0, !PT ;  /* 0x0000000023007209 */ /* 0x000fe40007810000 */
[----:B------:R-:W-:Y:S03]  /*15c00*/  IADD3 R218, P0, R216, UR19, RZ ;  /* 0x00000013d8da7c10 */ /* 0x000fe6000ff1e0ff */
[----:B------:R-:W1:Y:S01]  /*15c10*/  SHFL.BFLY PT, R3, R0, 0x2, 0x1f ;  /* 0x0c401f0000037f89 */ /* 0x000e6200000e0000 */
[----:B------:R-:W-:Y:S02]  /*15c20*/  IADD3.X R219, R217, UR22, RZ, P0, !PT ;  /* 0x00000016d9db7c10 */ /* 0x000fe400087fe4ff */
[----:B-1----:R-:W-:Y:S02]  /*15c30*/  FMNMX.FTZ R3, R0, R3, !PT ;  /* 0x0000000300037209 */ /* 0x002fe40007810000 */
[----:B--2---:R-:W-:Y:S01]  /*15c40*/  LOP3.LUT R6, R11, UR24, R156, 0x96, !PT ;  /* 0x000000180b067c12 */ /* 0x004fe2000f8e969c */
[----:B------:R-:W-:Y:S04]  /*15c50*/  IMAD.WIDE.U32 R10, R10, -0x2daee0ad, RZ ;  /* 0xd2511f530a0a7825 */ /* 0x000fe800078e00ff */
[----:B------:R-:W-:Y:S03]  /*15c60*/  IMAD.WIDE.U32 R6, R6, -0x2daee0ad, RZ ;  /* 0xd2511f5306067825 */ /* 0x000fe600078e00ff */
[----:B------:R-:W-:Y:S02]  /*15c70*/  LOP3.LUT R18, R11, UR26, R6, 0x96, !PT ;  /* 0x0000001a0b127c12 */ /* 0x000fe4000f8e9606 */
[----:B------:R-:W-:Y:S03]  /*15c80*/  LOP3.LUT R7, R7, UR38, R248, 0x96, !PT ;  /* 0x0000002607077c12 */ /* 0x000fe6000f8e96f8 */
[----:B------:R-:W-:Y:S04]  /*15c90*/  IMAD.WIDE.U32 R18, R18, -0x326172a9, RZ ;  /* 0xcd9e8d5712127825 */ /* 0x000fe800078e00ff */
[----:B------:R-:W-:Y:S05]  /*15ca0*/  IMAD.WIDE.U32 R6, R7, -0x326172a9, RZ ;  /* 0xcd9e8d5707067825 */ /* 0x000fea00078e00ff */
[----:B------:R-:W-:Y:S02]  /*15cb0*/  LOP3.LUT R7, R7, UR25, R176, 0x96, !PT ;  /* 0x0000001907077c12 */ /* 0x000fe4000f8e96b0 */
[----:B------:R-:W-:Y:S02]  /*15cc0*/  LOP3.LUT R14, R19, UR41, R6, 0x96, !PT ;  /* 0x00000029130e7c12 */ /* 0x000fe4000f8e9606 */
[----:B------:R-:W1:Y:S01]  /*15cd0*/  SHFL.BFLY PT, R19, R3, 0x1, 0x1f ;  /* 0x0c201f0003137f89 */ /* 0x000e6200000e0000 */
[----:B------:R-:W-:Y:S04]  /*15ce0*/  IMAD.WIDE.U32 R6, R7, -0x2daee0ad, RZ ;  /* 0xd2511f5307067825 */ /* 0x000fe800078e00ff */
[----:B------:R-:W-:Y:S01]  /*15cf0*/  IMAD.WIDE.U32 R14, R14, -0x2daee0ad, RZ ;  /* 0xd2511f530e0e7825 */ /* 0x000fe200078e00ff */
[----:B------:R-:W-:Y:S04]  /*15d00*/  LOP3.LUT R10, R7, UR34, R10, 0x96, !PT ;  /* 0x00000022070a7c12 */ /* 0x000fe8000f8e960a */
[----:B------:R-:W-:Y:S01]  /*15d10*/  LOP3.LUT R136, R15, UR30, R6, 0x96, !PT ;  /* 0x0000001e0f887c12 */ /* 0x000fe2000f8e9606 */
[----:B------:R-:W-:Y:S04]  /*15d20*/  IMAD.WIDE.U32 R10, R10, -0x326172a9, RZ ;  /* 0xcd9e8d570a0a7825 */ /* 0x000fe800078e00ff */
[----:B------:R-:W-:Y:S01]  /*15d30*/  IMAD.WIDE.U32 R136, R136, -0x326172a9, RZ ;  /* 0xcd9e8d5788887825 */ /* 0x000fe200078e00ff */
[----:B------:R-:W-:Y:S04]  /*15d40*/  LOP3.LUT R160, R11, UR23, R18, 0x96, !PT ;  /* 0x000000170ba07c12 */ /* 0x000fe8000f8e9612 */
[----:B------:R-:W-:Y:S01]  /*15d50*/  LOP3.LUT R0, R137, UR40, R10, 0x96, !PT ;  /* 0x0000002889007c12 */ /* 0x000fe2000f8e960a */
[----:B------:R-:W-:Y:S01]  /*15d60*/  IMAD.WIDE.U32 R160, R160, -0x2daee0ad, RZ ;  /* 0xd2511f53a0a07825 */ /* 0x000fe200078e00ff */
[----:B------:R-:W-:Y:S02]  /*15d70*/  LOP3.LUT R7, R136, 0xff, RZ, 0xc0, !PT ;  /* 0x000000ff88077812 */ /* 0x000fe400078ec0ff */
[C---:B------:R-:W-:Y:S02]  /*15d80*/  LOP3.LUT R6, R0.reuse, 0xffff, RZ, 0xc0, !PT ;  /* 0x0000ffff00067812 */ /* 0x040fe400078ec0ff */
[----:B------:R-:W-:Y:S02]  /*15d90*/  LOP3.LUT R15, R0, 0xff, RZ, 0xc0, !PT ;  /* 0x000000ff000f7812 */ /* 0x000fe400078ec0ff */
[----:B------:R-:W-:Y:S02]  /*15da0*/  SHF.R.U32.HI R6, RZ, 0x8, R6 ;  /* 0x00000008ff067819 */ /* 0x000fe40000011606 */
[----:B------:R-:W-:Y:S02]  /*15db0*/  ISETP.LE.U32.AND P2, PT, R7, UR14, PT ;  /* 0x0000000e07007c0c */ /* 0x000fe4000bf43070 */
[----:B------:R-:W-:Y:S02]  /*15dc0*/  ISETP.LE.U32.AND P6, PT, R15, UR14, PT ;  /* 0x0000000e0f007c0c */ /* 0x000fe4000bfc3070 */
[----:B------:R-:W-:Y:S02]  /*15dd0*/  LOP3.LUT R7, R6, 0xffff, RZ, 0xc0, !PT ;  /* 0x0000ffff06077812 */ /* 0x000fe400078ec0ff */
[--C-:B------:R-:W-:Y:S02]  /*15de0*/  SHF.R.U32.HI R11, RZ, 0x18, R0.reuse ;  /* 0x00000018ff0b7819 */ /* 0x100fe40000011600 */
[----:B------:R-:W-:Y:S02]  /*15df0*/  ISETP.LE.U32.AND P5, PT, R7, UR14, PT ;  /* 0x0000000e07007c0c */ /* 0x000fe4000bfa3070 */
[----:B------:R-:W-:Y:S02]  /*15e00*/  SHF.R.U32.HI R6, RZ, 0x10, R0 ;  /* 0x00000010ff067819 */ /* 0x000fe40000011600 */
[----:B------:R-:W-:Y:S02]  /*15e10*/  LOP3.LUT R0, R136, 0xffff, RZ, 0xc0, !PT ;  /* 0x0000ffff88007812 */ /* 0x000fe400078ec0ff */
[----:B-1----:R-:W-:Y:S01]  /*15e20*/  FMNMX.FTZ R3, R3, R19, !PT ;  /* 0x0000001303037209 */ /* 0x002fe20007810000 */
[----:B-----5:R-:W-:Y:S01]  /*15e30*/  @!P6 HADD2 R165, -R134.H0_H0, -RZ.H0_H0 ;  /* 0xa00000ff86a5e230 */ /* 0x020fe20000000900 */
[----:B------:R-:W-:Y:S02]  /*15e40*/  ISETP.LE.U32.AND P3, PT, R11, UR14, PT ;  /* 0x0000000e0b007c0c */ /* 0x000fe4000bf63070 */
[C---:B------:R-:W-:Y:S01]  /*15e50*/  FSETP.NEU.FTZ.AND P0, PT, R3.reuse, -INF , PT ;  /* 0xff8000000300780b */ /* 0x040fe20003f1d000 */
[----:B------:R-:W-:Y:S01]  /*15e60*/  FMUL.FTZ R11, R3, UR4 ;  /* 0x00000004030b7c20 */ /* 0x000fe20008410000 */
[----:B------:R1:W-:Y:S01]  /*15e70*/  @!P6 STL.S16 [R1+0x68], R165 ;  /* 0x000068a50100e387 */ /* 0x0003e20000100600 */
[----:B------:R-:W-:Y:S01]  /*15e80*/  @!P5 HADD2 R229, -R132.H0_H0, -RZ.H0_H0 ;  /* 0xa00000ff84e5d230 */ /* 0x000fe20000000900 */
[----:B------:R-:W-:Y:S02]  /*15e90*/  LOP3.LUT R6, R6, 0xff, RZ, 0xc0, !PT ;  /* 0x000000ff06067812 */ /* 0x000fe400078ec0ff */
[----:B------:R-:W-:Y:S02]  /*15ea0*/  PRMT R19, R165, 0x7610, R19 ;  /* 0x00007610a5137816 */ /* 0x000fe40000000013 */
[----:B------:R2:W-:Y:S01]  /*15eb0*/  @!P5 STL.S16 [R1+0x64], R229 ;  /* 0x000064e50100d387 */ /* 0x0005e20000100600 */
[----:B------:R-:W-:Y:S02]  /*15ec0*/  SHF.R.U32.HI R0, RZ, 0x8, R0 ;  /* 0x00000008ff007819 */ /* 0x000fe40000011600 */
[----:B------:R-:W-:Y:S01]  /*15ed0*/  ISETP.LE.U32.AND P4, PT, R6, UR14, PT ;  /* 0x0000000e06007c0c */ /* 0x000fe2000bf83070 */
[----:B------:R3:W4:Y:S01]  /*15ee0*/  LDL.S16 R171, [R1+0x5c] ;  /* 0x00005c0001ab7983 */ /* 0x0007220000100600 */
[----:B------:R-:W-:Y:S02]  /*15ef0*/  LOP3.LUT R7, R0, 0xffff, RZ, 0xc0, !PT ;  /* 0x0000ffff00077812 */ /* 0x000fe400078ec0ff */
[----:B------:R-:W-:Y:S02]  /*15f00*/  FSEL R0, R3, RZ, P0 ;  /* 0x000000ff03007208 */ /* 0x000fe40000000000 */
[----:B------:R-:W-:Y:S02]  /*15f10*/  FSEL R6, R11, RZ, P0 ;  /* 0x000000ff0b067208 */ /* 0x000fe40000000000 */
[----:B------:R-:W-:Y:S01]  /*15f20*/  SHF.R.U32.HI R11, RZ, 0x10, R136 ;  /* 0x00000010ff0b7819 */ /* 0x000fe20000011688 */
[----:B------:R-:W-:Y:S01]  /*15f30*/  FADD.FTZ R0, -R0, R133 ;  /* 0x0000008500007221 */ /* 0x000fe20000010100 */
[----:B------:R-:W-:Y:S01]  /*15f40*/  PRMT R133, R134, 0x5410, R132 ;  /* 0x0000541086857816 */ /* 0x000fe20000000084 */
[--C-:B------:R-:W-:Y:S01]  /*15f50*/  FFMA.FTZ R170, R135, UR4, -R6.reuse ;  /* 0x0000000487aa7c23 */ /* 0x100fe20008010806 */
[----:B------:R-:W-:Y:S01]  /*15f60*/  LOP3.LUT R11, R11, 0xff, RZ, 0xc0, !PT ;  /* 0x000000ff0b0b7812 */ /* 0x000fe200078ec0ff */
[----:B------:R-:W-:Y:S01]  /*15f70*/  FMUL.FTZ R0, R0, UR4 ;  /* 0x0000000400007c20 */ /* 0x000fe20008410000 */
[----:B------:R-:W-:Y:S01]  /*15f80*/  @!P6 PRMT R134, R19, 0x5410, RZ ;  /* 0x000054101386e816 */ /* 0x000fe200000000ff */
[----:B------:R-:W-:Y:S01]  /*15f90*/  FFMA.FTZ R172, R22, UR4, -R6 ;  /* 0x0000000416ac7c23 */ /* 0x000fe20008010806 */
[----:B------:R-:W-:Y:S01]  /*15fa0*/  LOP3.LUT R145, R137, UR40, R10, 0x96, !PT ;  /* 0x0000002889917c12 */ /* 0x000fe2000f8e960a */
[----:B------:R-:W-:Y:S01]  /*15fb0*/  FFMA.FTZ R173, R23, UR4, -R6 ;  /* 0x0000000417ad7c23 */ /* 0x000fe20008010806 */
[----:B------:R-:W-:Y:S01]  /*15fc0*/  ISETP.LE.U32.AND P6, PT, R11, UR14, PT ;  /* 0x0000000e0b007c0c */ /* 0x000fe2000bfc3070 */
[----:B------:R5:W-:Y:S01]  /*15fd0*/  STG.E.U16 desc[UR28][R216.64], R134 ;  /* 0x00000086d8007986 */ /* 0x000be2000c10151c */
[----:B------:R-:W-:Y:S01]  /*15fe0*/  PRMT R18, R229, 0x7610, R18 ;  /* 0x00007610e5127816 */ /* 0x000fe20000000012 */
[----:B------:R-:W3:Y:S01]  /*15ff0*/  MUFU.EX2 R0, R0 ;  /* 0x0000000000007308 */ /* 0x000ee20000000800 */
[----:B------:R-:W-:Y:S01]  /*16000*/  SHF.R.U32.HI R11, RZ, 0x18, R136 ;  /* 0x00000018ff0b7819 */ /* 0x000fe20000011688 */
[--C-:B------:R-:W-:Y:S01]  /*16010*/  FFMA.FTZ R174, R26, UR4, -R6.reuse ;  /* 0x000000041aae7c23 */ /* 0x100fe20008010806 */
[----:B------:R-:W-:Y:S01]  /*16020*/  LOP3.LUT R10, R145, 0xffff, RZ, 0xc0, !PT ;  /* 0x0000ffff910a7812 */ /* 0x000fe200078ec0ff */
[--C-:B------:R-:W-:Y:S01]  /*16030*/  FFMA.FTZ R175, R27, UR4, -R6.reuse ;  /* 0x000000041baf7c23 */ /* 0x100fe20008010806 */
[----:B------:R-:W-:Y:S01]  /*16040*/  @!P5 PRMT R132, R18, 0x5410, RZ ;  /* 0x000054101284d816 */ /* 0x000fe200000000ff */
[--C-:B------:R-:W-:Y:S01]  /*16050*/  FFMA.FTZ R152, R152, UR4, -R6.reuse ;  /* 0x0000000498987c23 */ /* 0x100fe20008010806 */
[----:B------:R-:W-:Y:S01]  /*16060*/  ISETP.LE.U32.AND P0, PT, R7, UR14, PT ;  /* 0x0000000e07007c0c */ /* 0x000fe2000bf03070 */
[--C-:B------:R-:W-:Y:S01]  /*16070*/  FFMA.FTZ R168, R148, UR4, -R6.reuse ;  /* 0x0000000494a87c23 */ /* 0x100fe20008010806 */
[----:B------:R-:W-:Y:S01]  /*16080*/  ISETP.LE.U32.AND P5, PT, R11, UR14, PT ;  /* 0x0000000e0b007c0c */ /* 0x000fe2000bfa3070 */
[----:B------:R5:W-:Y:S01]  /*16090*/  STG.E.U16 desc[UR28][R216.64+0x2], R132 ;  /* 0x00000284d8007986 */ /* 0x000be2000c10151c */
[--C-:B-1----:R-:W-:Y:S01]  /*160a0*/  FFMA.FTZ R165, R144, UR4, -R6.reuse ;  /* 0x0000000490a57c23 */ /* 0x102fe20008010806 */
[--C-:B------:R-:W-:Y:S01]  /*160b0*/  FFMA.FTZ R169, R140, UR4, -R6.reuse ;  /* 0x000000048ca97c23 */ /* 0x100fe20008010806 */
[--C-:B------:R-:W-:Y:S01]  /*160c0*/  FFMA.FTZ R7, R141, UR4, -R6.reuse ;  /* 0x000000048d077c23 */ /* 0x100fe20008010806 */
[--C-:B------:R-:W-:Y:S01]  /*160d0*/  FFMA.FTZ R11, R149, UR4, -R6.reuse ;  /* 0x00000004950b7c23 */ /* 0x100fe20008010806 */
[--C-:B--2---:R-:W-:Y:S01]  /*160e0*/  FFMA.FTZ R229, R30, UR4, -R6.reuse ;  /* 0x000000041ee57c23 */ /* 0x104fe20008010806 */
[--C-:B------:R-:W-:Y:S01]  /*160f0*/  FFMA.FTZ R178, R31, UR4, -R6.reuse ;  /* 0x000000041fb27c23 */ /* 0x100fe20008010806 */
[--C-:B------:R-:W-:Y:S01]  /*16100*/  FFMA.FTZ R179, R34, UR4, -R6.reuse ;  /* 0x0000000422b37c23 */ /* 0x100fe20008010806 */
[--C-:B------:R-:W-:Y:S01]  /*16110*/  FFMA.FTZ R180, R35, UR4, -R6.reuse ;  /* 0x0000000423b47c23 */ /* 0x100fe20008010806 */
[----:B------:R-:W-:Y:S01]  /*16120*/  FFMA.FTZ R153, R153, UR4, -R6 ;  /* 0x0000000499997c23 */ /* 0x000fe20008010806 */
[----:B------:R-:W-:Y:S01]  /*16130*/  LOP3.LUT R6, R145, 0xff, RZ, 0xc0, !PT ;  /* 0x000000ff91067812 */ /* 0x000fe200078ec0ff */
[----:B------:R-:W-:Y:S01]  /*16140*/  IMAD.MOV.U32 R18, RZ, RZ, R156 ;  /* 0x000000ffff127224 */ /* 0x000fe200078e009c */
[----:B------:R-:W-:Y:S01]  /*16150*/  SHF.R.U32.HI R10, RZ, 0x8, R10 ;  /* 0x00000008ff0a7819 */ /* 0x000fe2000001160a */
[----:B------:R-:W-:Y:S01]  /*16160*/  IMAD.MOV.U32 R19, RZ, RZ, R157 ;  /* 0x000000ffff137224 */ /* 0x000fe200078e009d */
[----:B------:R-:W-:Y:S01]  /*16170*/  MUFU.EX2 R7, R7 ;  /* 0x0000000700077308 */ /* 0x000fe20000000800 */
[C---:B------:R-:W-:Y:S01]  /*16180*/  LOP3.LUT R149, R161.reuse, UR35, R14, 0x96, !PT ;  /* 0x00000023a1957c12 */ /* 0x040fe2000f8e960e */
[----:B---3--:R-:W-:Y:S01]  /*16190*/  FMUL.FTZ R27, R0, R147 ;  /* 0x00000093001b7220 */ /* 0x008fe20000410000 */
[----:B------:R-:W-:Y:S01]  /*161a0*/  PRMT R156, R6, 0x5410, R10 ;  /* 0x00005410069c7816 */ /* 0x000fe2000000000a */
[----:B------:R-:W-:Y:S01]  /*161b0*/  FMUL.FTZ R15, R0, R159 ;  /* 0x0000009f000f7220 */ /* 0x000fe20000410000 */
[----:B------:R-:W-:Y:S01]  /*161c0*/  LOP3.LUT R6, R136, 0xffff, RZ, 0xc0, !PT ;  /* 0x0000ffff88067812 */ /* 0x000fe200078ec0ff */
[----:B------:R-:W-:Y:S01]  /*161d0*/  FMUL.FTZ R22, R0, R150 ;  /* 0x0000009600167220 */ /* 0x000fe20000410000 */
[----:B------:R-:W-:Y:S03]  /*161e0*/  LOP3.LUT R10, R136, 0xff, RZ, 0xc0, !PT ;  /* 0x000000ff880a7812 */ /* 0x000fe600078ec0ff */
[----:B------:R-:W1:Y:S01]  /*161f0*/  MUFU.EX2 R153, R153 ;  /* 0x0000009900997308 */ /* 0x000e620000000800 */
[----:B------:R-:W-:Y:S01]  /*16200*/  SHF.R.U32.HI R6, RZ, 0x8, R6 ;  /* 0x00000008ff067819 */ /* 0x000fe20000011606 */
[C---:B------:R-:W-:Y:S01]  /*16210*/  FMUL.FTZ R23, R0.reuse, R151 ;  /* 0x0000009700177220 */ /* 0x040fe20000410000 */
[----:B------:R-:W-:Y:S01]  /*16220*/  LOP3.LUT R148, R161, UR35, R14, 0x96, !PT ;  /* 0x00000023a1947c12 */ /* 0x000fe2000f8e960e */
[----:B------:R-:W-:Y:S01]  /*16230*/  FMUL.FTZ R14, R0, R158 ;  /* 0x0000009e000e7220 */ /* 0x000fe20000410000 */
[----:B------:R-:W-:Y:S01]  /*16240*/  PRMT R157, R10, 0x5410, R6 ;  /* 0x000054100a9d7816 */ /* 0x000fe20000000006 */
[C---:B------:R-:W-:Y:S01]  /*16250*/  FMUL.FTZ R6, R0.reuse, R166 ;  /* 0x000000a600067220 */ /* 0x040fe20000410000 */
[C---:B------:R-:W-:Y:S01]  /*16260*/  FMUL.FTZ R10, R0.reuse, R162 ;  /* 0x000000a2000a7220 */ /* 0x040fe20000410000 */
[----:B------:R2:W3:Y:S02]  /*16270*/  LDL.S16 R166, [R1+0x60] ;  /* 0x0000600001a67983 */ /* 0x0004e40000100600 */
[----:B------:R5:W-:Y:S01]  /*16280*/  MUFU.EX2 R137, R11 ;  /* 0x0000000b00897308 */ /* 0x000be20000000800 */
[----:B------:R-:W-:Y:S02]  /*16290*/  IMAD.MOV.U32 R162, RZ, RZ, R18 ;  /* 0x000000ffffa27224 */ /* 0x000fe400078e0012 */
[C---:B------:R-:W-:Y:S01]  /*162a0*/  FMUL.FTZ R18, R0.reuse, R154 ;  /* 0x0000009a00127220 */ /* 0x040fe20000410000 */
[C---:B------:R-:W-:Y:S01]  /*162b0*/  FMUL.FTZ R26, R0.reuse, R146 ;  /* 0x00000092001a7220 */ /* 0x040fe20000410000 */
[C---:B------:R-:W-:Y:S01]  /*162c0*/  FMUL.FTZ R30, R0.reuse, R142 ;  /* 0x0000008e001e7220 */ /* 0x040fe20000410000 */
[C---:B------:R-:W-:Y:S01]  /*162d0*/  FMUL.FTZ R31, R0.reuse, R143 ;  /* 0x0000008f001f7220 */ /* 0x040fe20000410000 */
[C---:B------:R-:W-:Y:S01]  /*162e0*/  FMUL.FTZ R34, R0.reuse, R138 ;  /* 0x0000008a00227220 */ /* 0x040fe20000410000 */
[C---:B------:R-:W-:Y:S02]  /*162f0*/  FMUL.FTZ R35, R0.reuse, R139 ;  /* 0x0000008b00237220 */ /* 0x040fe40000410000 */
[----:B------:R2:W-:Y:S01]  /*16300*/  MUFU.EX2 R144, R152 ;  /* 0x0000009800907308 */ /* 0x0005e20000000800 */
[C---:B-1----:R-:W-:Y:S01]  /*16310*/  F2FP.F16.F32.PACK_AB R140, R153.reuse, R7 ;  /* 0x00000007998c723e */ /* 0x042fe200000000ff */
[C---:B------:R-:W-:Y:S01]  /*16320*/  FMUL.FTZ R38, R0.reuse, R38 ;  /* 0x0000002600267220 */ /* 0x040fe20000410000 */
[C---:B------:R-:W-:Y:S01]  /*16330*/  FMUL.FTZ R39, R0.reuse, R39 ;  /* 0x0000002700277220 */ /* 0x040fe20000410000 */
[C---:B------:R-:W-:Y:S01]  /*16340*/  FMUL.FTZ R42, R0.reuse, R42 ;  /* 0x0000002a002a7220 */ /* 0x040fe20000410000 */
[C---:B------:R-:W-:Y:S01]  /*16350*/  FMUL.FTZ R43, R0.reuse, R43 ;  /* 0x0000002b002b7220 */ /* 0x040fe20000410000 */
[C---:B------:R-:W-:Y:S01]  /*16360*/  FMUL.FTZ R46, R0.reuse, R46 ;  /* 0x0000002e002e7220 */ /* 0x040fe20000410000 */
[C---:B------:R-:W-:Y:S03]  /*16370*/  FMUL.FTZ R47, R0.reuse, R47 ;  /* 0x0000002f002f7220 */ /* 0x040fe60000410000 */
[----:B------:R1:W-:Y:S01]  /*16380*/  MUFU.EX2 R135, R183 ;  /* 0x000000b700877308 */ /* 0x0003e20000000800 */
[C---:B-----5:R-:W-:Y:S01]  /*16390*/  FMUL.FTZ R11, R0.reuse, R163 ;  /* 0x000000a3000b7220 */ /* 0x060fe20000410000 */
[----:B------:R-:W-:Y:S02]  /*163a0*/  IMAD.MOV.U32 R163, RZ, RZ, R19 ;  /* 0x000000ffffa37224 */ /* 0x000fe400078e0013 */
[C---:B------:R-:W-:Y:S01]  /*163b0*/  FMUL.FTZ R19, R0.reuse, R155 ;  /* 0x0000009b00137220 */ /* 0x040fe20000410000 */
[C---:B------:R-:W-:Y:S01]  /*163c0*/  FMUL.FTZ R50, R0.reuse, R50 ;  /* 0x0000003200327220 */ /* 0x040fe20000410000 */
[C---:B------:R-:W-:Y:S01]  /*163d0*/  FMUL.FTZ R51, R0.reuse, R51 ;  /* 0x0000003300337220 */ /* 0x040fe20000410000 */
[C---:B------:R-:W-:Y:S01]  /*163e0*/  FMUL.FTZ R54, R0.reuse, R54 ;  /* 0x0000003600367220 */ /* 0x040fe20000410000 */
[C---:B------:R-:W-:Y:S02]  /*163f0*/  FMUL.FTZ R55, R0.reuse, R55 ;  /* 0x0000003700377220 */ /* 0x040fe40000410000 */
[----:B------:R-:W5:Y:S01]  /*16400*/  MUFU.EX2 R141, R191 ;  /* 0x000000bf008d7308 */ /* 0x000f620000000800 */
[C---:B--2---:R-:W-:Y:S01]  /*16410*/  FFMA.FTZ R152, R0.reuse, R232, R7 ;  /* 0x000000e800987223 */ /* 0x044fe20000010007 */
[C---:B------:R-:W-:Y:S01]  /*16420*/  FMUL.FTZ R7, R0.reuse, R167 ;  /* 0x000000a700077220 */ /* 0x040fe20000410000 */
[----:B------:R2:W2:Y:S01]  /*16430*/  LDL.S16 R232, [R1+0x74] ;  /* 0x0000740001e87983 */ /* 0x0004a20000100600 */
[C---:B------:R-:W-:Y:S01]  /*16440*/  FMUL.FTZ R58, R0.reuse, R58 ;  /* 0x0000003a003a7220 */ /* 0x040fe20000410000 */
[C---:B------:R-:W-:Y:S01]  /*16450*/  FMUL.FTZ R59, R0.reuse, R59 ;  /* 0x0000003b003b7220 */ /* 0x040fe20000410000 */
[C---:B------:R-:W-:Y:S01]  /*16460*/  FMUL.FTZ R62, R0.reuse, R62 ;  /* 0x0000003e003e7220 */ /* 0x040fe20000410000 */
[C---:B------:R-:W-:Y:S01]  /*16470*/  FMUL.FTZ R63, R0.reuse, R63 ;  /* 0x0000003f003f7220 */ /* 0x040fe20000410000 */
[C---:B------:R-:W-:Y:S01]  /*16480*/  FMUL.FTZ R66, R0.reuse, R66 ;  /* 0x0000004200427220 */ /* 0x040fe20000410000 */
[----:B-1----:R1:W2:Y:S01]  /*16490*/  LDL.S16 R183, [R1+0x70] ;  /* 0x0000700001b77983 */ /* 0x0022a20000100600 */
        /* <DEDUP_REMOVED lines=33> */
[C---:B------:R-:W-:Y:S01]  /*166b0*/  PRMT R0, R140.reuse, 0x7610, R0 ;  /* 0x000076108c007816 */ /* 0x040fe20000000000 */
[----:B------:R-:W-:Y:S01]  /*166c0*/  FADD.FTZ R138, R153, R152 ;  /* 0x00000098998a7221 */ /* 0x000fe20000010000 */
[----:B------:R-:W-:Y:S01]  /*166d0*/  SHF.R.U32.HI R139, RZ, 0x10, R136 ;  /* 0x00000010ff8b7819 */ /* 0x000fe20000011688 */
[----:B------:R-:W-:Y:S01]  /*166e0*/  IMAD.MOV.U32 R154, RZ, RZ, R162 ;  /* 0x000000ffff9a7224 */ /* 0x000fe200078e00a2 */
[----:B------:R-:W-:Y:S01]  /*166f0*/  SHF.R.U32.HI R142, RZ, 0x18, R136 ;  /* 0x00000018ff8e7819 */ /* 0x000fe20000011688 */
[----:B-----5:R-:W-:Y:S01]  /*16700*/  FADD.FTZ R136, R141, R164 ;  /* 0x000000a48d887221 */ /* 0x020fe20000010000 */
[----:B------:R-:W-:Y:S01]  /*16710*/  PRMT R140, R140, 0x7632, R140 ;  /* 0x000076328c8c7816 */ /* 0x000fe2000000008c */
[----:B------:R-:W-:Y:S01]  /*16720*/  FADD.FTZ R138, R144, R138 ;  /* 0x0000008a908a7221 */ /* 0x000fe20000010000 */
[C---:B------:R-:W-:Y:S01]  /*16730*/  F2FP.F16.F32.PACK_AB R141, R135.reuse, R141 ;  /* 0x0000008d878d723e */ /* 0x040fe200000000ff */
[----:B------:R-:W-:Y:S01]  /*16740*/  FADD.FTZ R150, R135, R136 ;  /* 0x0000008887967221 */ /* 0x000fe20000010000 */
[----:B------:R-:W-:Y:S01]  /*16750*/  PRMT R135, R0, 0x5410, R140 ;  /* 0x0000541000877816 */ /* 0x000fe2000000008c */
[----:B------:R-:W-:Y:S01]  /*16760*/  FADD.FTZ R153, R137, R138 ;  /* 0x0000008a89997221 */ /* 0x000fe20000010000 */
[----:B------:R-:W-:Y:S01]  /*16770*/  LOP3.LUT R138, R139, 0xff, RZ, 0xc0, !PT ;  /* 0x000000ff8b8a7812 */ /* 0x000fe200078ec0ff */
[----:B------:R-:W-:Y:S01]  /*16780*/  IMAD.U32 R162, RZ, RZ, UR14 ;  /* 0x0000000effa27e24 */ /* 0x000fe2000f8e00ff */
[----:B------:R-:W-:Y:S01]  /*16790*/  F2FP.F16.F32.PACK_AB R144, R137, R144 ;  /* 0x000000908990723e */ /* 0x000fe200000000ff */
[----:B------:R-:W-:Y:S01]  /*167a0*/  IMAD.MOV.U32 R155, RZ, RZ, R163 ;  /* 0x000000ffff9b7224 */ /* 0x000fe200078e00a3 */
[----:B------:R-:W-:Y:S01]  /*167b0*/  PRMT R139, R138, 0x5410, R142 ;  /* 0x000054108a8b7816 */ /* 0x000fe2000000008e */
[----:B------:R-:W-:Y:S01]  /*167c0*/  IMAD.MOV.U32 R164, RZ, RZ, R154 ;  /* 0x000000ffffa47224 */ /* 0x000fe200078e009a */
[--C-:B------:R-:W-:Y:S01]  /*167d0*/  SHF.R.U32.HI R137, RZ, 0x10, R145.reuse ;  /* 0x00000010ff897819 */ /* 0x100fe20000011691 */
[----:B------:R-:W-:Y:S01]  /*167e0*/  MUFU.EX2 R154, R224 ;  /* 0x000000e0009a7308 */ /* 0x000fe20000000800 */
[----:B------:R-:W-:Y:S02]  /*167f0*/  PRMT R142, R141, 0x7632, R142 ;  /* 0x000076328d8e7816 */ /* 0x000fe4000000008e */
[----:B------:R-:W-:Y:S02]  /*16800*/  SHF.R.U32.HI R145, RZ, 0x18, R145 ;  /* 0x00000018ff917819 */ /* 0x000fe40000011691 */
[----:B------:R-:W-:Y:S02]  /*16810*/  LOP3.LUT R137, R137, 0xff, RZ, 0xc0, !PT ;  /* 0x000000ff89897812 */ /* 0x000fe400078ec0ff */
[----:B------:R-:W-:Y:S03]  /*16820*/  LOP3.LUT R136, R149, 0xff, RZ, 0xc0, !PT ;  /* 0x000000ff95887812 */ /* 0x000fe600078ec0ff */
[----:B------:R-:W-:Y:S01]  /*16830*/  MUFU.EX2 R229, R229 ;  /* 0x000000e500e57308 */ /* 0x000fe20000000800 */
[--C-:B------:R-:W-:Y:S02]  /*16840*/  PRMT R138, R137, 0x5410, R145.reuse ;  /* 0x00005410898a7816 */ /* 0x100fe40000000091 */
[----:B------:R-:W-:Y:S02]  /*16850*/  PRMT R145, R144, 0x7632, R145 ;  /* 0x0000763290917816 */ /* 0x000fe40000000091 */
[----:B------:R-:W-:Y:S02]  /*16860*/  SHF.R.U32.HI R137, RZ, 0x18, R149 ;  /* 0x00000018ff897819 */ /* 0x000fe40000011695 */
[----:B------:R-:W-:Y:S03]  /*16870*/  LOP3.LUT R134, R160, 0xff, RZ, 0xc0, !PT ;  /* 0x000000ffa0867812 */ /* 0x000fe600078ec0ff */
[----:B------:R-:W-:Y:S01]  /*16880*/  MUFU.EX2 R224, R180 ;  /* 0x000000b400e07308 */ /* 0x000fe20000000800 */
[----:B------:R-:W-:Y:S01]  /*16890*/  SHF.R.U32.HI R132, RZ, 0x10, R160 ;  /* 0x00000010ff847819 */ /* 0x000fe200000116a0 */
[----:B----4-:R-:W-:Y:S05]  /*168a0*/  @!P0 HADD2 R171, -R142.H0_H0, -RZ.H0_H0 ;  /* 0xa00000ff8eab8230 */ /* 0x010fea0000000900 */
[----:B------:R-:W-:Y:S01]  /*168b0*/  PRMT R151, R171, 0x7610, R151 ;  /* 0x00007610ab977816 */ /* 0x000fe20000000097 */
[----:B---3--:R-:W-:Y:S05]  /*168c0*/  @!P4 HADD2 R166, -R0.H0_H0, -RZ.H0_H0 ;  /* 0xa00000ff00a6c230 */ /* 0x008fea0000000900 */
[----:B------:R-:W-:Y:S01]  /*168d0*/  @!P4 STL.S16 [R1+0x60], R166 ;  /* 0x000060a60100c387 */ /* 0x000fe20000100600 */
[----:B------:R-:W-:Y:S03]  /*168e0*/  PRMT R146, R166, 0x7610, R146 ;  /* 0x00007610a6927816 */ /* 0x000fe60000000092 */
[----:B------:R1:W3:Y:S01]  /*168f0*/  LDL.S16 R147, [R1+0x58] ;  /* 0x0000580001937983 */ /* 0x0002e20000100600 */
[----:B------:R-:W-:Y:S02]  /*16900*/  @!P4 PRMT R0, R146, 0x5410, RZ ;  /* 0x000054109200c816 */ /* 0x000fe400000000ff */
[----:B------:R-:W-:Y:S01]  /*16910*/  ISETP.LE.U32.AND P4, PT, R136, UR14, PT ;  /* 0x0000000e88007c0c */ /* 0x000fe2000bf83070 */
[----:B------:R1:W4:Y:S01]  /*16920*/  LDL.S16 R146, [R1+0x54] ;  /* 0x0000540001927983 */ /* 0x0003220000100600 */
[----:B------:R-:W-:Y:S03]  /*16930*/  LOP3.LUT R136, R149, 0xffff, RZ, 0xc0, !PT ;  /* 0x0000ffff95887812 */ /* 0x000fe600078ec0ff */
[----:B------:R5:W-:Y:S01]  /*16940*/  STG.E.U16 desc[UR28][R218.64], R0 ;  /* 0x00000000da007986 */ /* 0x000be2000c10151c */
[----:B------:R-:W-:Y:S04]  /*16950*/  SHF.R.U32.HI R136, RZ, 0x8, R136 ;  /* 0x00000008ff887819 */ /* 0x000fe80000011688 */
[----:B------:R-:W-:Y:S01]  /*16960*/  LOP3.LUT R136, R136, 0xffff, RZ, 0xc0, !PT ;  /* 0x0000ffff88887812 */ /* 0x000fe200078ec0ff */
[----:B--2---:R-:W-:Y:S05]  /*16970*/  @!P3 HADD2 R232, -R140.H0_H0, -RZ.H0_H0 ;  /* 0xa00000ff8ce8b230 */ /* 0x004fea0000000900 */
[----:B------:R-:W-:Y:S01]  /*16980*/  @!P3 STL.S16 [R1+0x74], R232 ;  /* 0x000074e80100b387 */ /* 0x000fe20000100600 */
[----:B------:R-:W-:Y:S01]  /*16990*/  @!P2 HADD2 R183, -R141.H0_H0, -RZ.H0_H0 ;  /* 0xa00000ff8db7a230 */ /* 0x000fe20000000900 */
[----:B------:R-:W-:Y:S04]  /*169a0*/  PRMT R158, R232, 0x7610, R158 ;  /* 0x00007610e89e7816 */ /* 0x000fe8000000009e */
[----:B------:R2:W-:Y:S01]  /*169b0*/  @!P2 STL.S16 [R1+0x70], R183 ;  /* 0x000070b70100a387 */ /* 0x0005e20000100600 */
[----:B------:R-:W-:Y:S02]  /*169c0*/  @!P3 PRMT R140, R158, 0x5410, RZ ;  /* 0x000054109e8cb816 */ /* 0x000fe400000000ff */
[----:B------:R-:W-:Y:S01]  /*169d0*/  ISETP.LE.U32.AND P3, PT, R136, UR14, PT ;  /* 0x0000000e88007c0c */ /* 0x000fe2000bf63070 */
[----:B------:R-:W-:Y:S01]  /*169e0*/  @!P0 STL.S16 [R1+0x5c], R171 ;  /* 0x00005cab01008387 */ /* 0x000fe20000100600 */
[----:B------:R-:W-:Y:S02]  /*169f0*/  PRMT R152, R183, 0x7610, R152 ;  /* 0x00007610b7987816 */ /* 0x000fe40000000098 */
[----:B------:R-:W-:Y:S01]  /*16a00*/  PRMT R136, R141, 0x5410, R142 ;  /* 0x000054108d887816 */ /* 0x000fe2000000008e */
[----:B------:R1:W-:Y:S01]  /*16a10*/  STG.E.U16 desc[UR28][R218.64+0x2], R140 ;  /* 0x0000028cda007986 */ /* 0x0003e2000c10151c */
[----:B------:R-:W-:Y:S02]  /*16a20*/  @!P2 PRMT R141, R152, 0x5410, RZ ;  /* 0x00005410988da816 */ /* 0x000fe400000000ff */
[----:B------:R-:W-:Y:S02]  /*16a30*/  ISETP.LE.U32.AND P2, PT, R137, UR14, PT ;  /* 0x0000000e89007c0c */ /* 0x000fe4000bf43070 */
[----:B------:R-:W-:Y:S01]  /*16a40*/  @!P0 PRMT R142, R151, 0x5410, RZ ;  /* 0x00005410978e8816 */ /* 0x000fe200000000ff */
[----:B------:R-:W-:Y:S01]  /*16a50*/  STG.E.U16 desc[UR28][R216.64+0x10], R141 ;  /* 0x0000108dd8007986 */ /* 0x000fe2000c10151c */
[----:B------:R-:W-:Y:S02]  /*16a60*/  ISETP.LE.U32.AND P0, PT, R134, UR14, PT ;  /* 0x0000000e86007c0c */ /* 0x000fe4000bf03070 */
[----:B------:R-:W-:Y:S01]  /*16a70*/  LOP3.LUT R134, R132, 0xff, RZ, 0xc0, !PT ;  /* 0x000000ff84867812 */ /* 0x000fe200078ec0ff */
[----:B------:R-:W-:Y:S01]  /*16a80*/  STG.E.U16 desc[UR28][R216.64+0x12], R142 ;  /* 0x0000128ed8007986 */ /* 0x000fe2000c10151c */
[----:B------:R-:W-:Y:S02]  /*16a90*/  LOP3.LUT R132, R148, 0xffff, RZ, 0xc0, !PT ;  /* 0x0000ffff94847812 */ /* 0x000fe400078ec0ff */
[----:B-----5:R-:W-:Y:S02]  /*16aa0*/  PRMT R0, R144, 0x5410, R145 ;  /* 0x0000541090007816 */ /* 0x020fe40000000091 */
[----:B------:R-:W-:Y:S01]  /*16ab0*/  SHF.R.U32.HI R132, RZ, 0x8, R132 ;  /* 0x00000008ff847819 */ /* 0x000fe20000011684 */
[----:B--2---:R-:W-:Y:S10]  /*16ac0*/  MUFU.EX2 R183, R230 ;  /* 0x000000e600b77308 */ /* 0x004ff40000000800 */
[----:B------:R-:W-:Y:S10]  /*16ad0*/  MUFU.EX2 R230, R231 ;  /* 0x000000e700e67308 */ /* 0x000ff40000000800 */
[----:B-1----:R-:W-:Y:S01]  /*16ae0*/  MUFU.EX2 R140, R192 ;  /* 0x000000c0008c7308 */ /* 0x002fe20000000800 */
[----:B---3--:R-:W-:Y:S02]  /*16af0*/  @!P6 HADD2 R147, -R144.H0_H0, -RZ.H0_H0 ;  /* 0xa00000ff9093e230 */ /* 0x008fe40000000900 */
[----:B----4-:R-:W-:Y:S03]  /*16b00*/  @!P5 HADD2 R146, -R145.H0_H0, -RZ.H0_H0 ;  /* 0xa00000ff9192d230 */ /* 0x010fe60000000900 */
[----:B------:R-:W-:Y:S01]  /*16b10*/  @!P6 STL.S16 [R1+0x58], R147 ;  /* 0x000058930100e387 */ /* 0x000fe20000100600 */
[----:B------:R-:W-:Y:S03]  /*16b20*/  PRMT R137, R147, 0x7610, R137 ;  /* 0x0000761093897816 */ /* 0x000fe60000000089 */
[----:B------:R1:W-:Y:S01]  /*16b30*/  @!P5 STL.S16 [R1+0x54], R146 ;  /* 0x000054920100d387 */ /* 0x0003e20000100600 */
[----:B------:R-:W-:Y:S02]  /*16b40*/  PRMT R143, R146, 0x7610, R143 ;  /* 0x00007610928f7816 */ /* 0x000fe4000000008f */
[----:B------:R-:W-:Y:S02]  /*16b50*/  @!P6 PRMT R144, R137, 0x5410, RZ ;  /* 0x000054108990e816 */ /* 0x000fe400000000ff */
[----:B------:R-:W-:Y:S02]  /*16b60*/  ISETP.LE.U32.AND P6, PT, R134, UR14, PT ;  /* 0x0000000e86007c0c */ /* 0x000fe4000bfc3070 */
[----:B------:R-:W-:Y:S01]  /*16b70*/  LOP3.LUT R134, R148, 0xff, RZ, 0xc0, !PT ;  /* 0x000000ff94867812 */ /* 0x000fe200078ec0ff */
[----:B------:R-:W-:Y:S01]  /*16b80*/  STG.E.U16 desc[UR28][R218.64+0x10], R144 ;  /* 0x00001090da007986 */ /* 0x000fe2000c10151c */
[----:B------:R-:W-:Y:S02]  /*16b90*/  LOP3.LUT R137, R160, 0xff, RZ, 0xc0, !PT ;  /* 0x000000ffa0897812 */ /* 0x000fe400078ec0ff */
[----:B------:R-:W-:Y:S02]  /*16ba0*/  PRMT R151, R134, 0x5410, R132 ;  /* 0x0000541086977816 */ /* 0x000fe40000000084 */
[--C-:B------:R-:W-:Y:S02]  /*16bb0*/  SHF.R.U32.HI R134, RZ, 0x10, R148.reuse ;  /* 0x00000010ff867819 */ /* 0x100fe40000011694 */
[----:B------:R-:W-:Y:S02]  /*16bc0*/  SHF.R.U32.HI R148, RZ, 0x18, R148 ;  /* 0x00000018ff947819 */ /* 0x000fe40000011694 */
[----:B------:R-:W-:Y:S02]  /*16bd0*/  LOP3.LUT R134, R134, 0xff, RZ, 0xc0, !PT ;  /* 0x000000ff86867812 */ /* 0x000fe400078ec0ff */
[----:B------:R-:W-:Y:S02]  /*16be0*/  @!P5 PRMT R145, R143, 0x5410, RZ ;  /* 0x000054108f91d816 */ /* 0x000fe400000000ff */
[----:B------:R-:W-:Y:S01]  /*16bf0*/  PRMT R152, R134, 0x5410, R148 ;  /* 0x0000541086987816 */ /* 0x000fe20000000094 */
[----:B------:R2:W-:Y:S02]  /*16c00*/  MUFU.EX2 R143, R165 ;  /* 0x000000a5008f7308 */ /* 0x0005e40000000800 */
[----:B------:R-:W-:Y:S01]  /*16c10*/  STG.E.U16 desc[UR28][R218.64+0x12], R145 ;  /* 0x00001291da007986 */ /* 0x000fe2000c10151c */
[----:B-1----:R-:W-:Y:S05]  /*16c20*/  IMAD.MOV.U32 R146, RZ, RZ, 0x7054 ;  /* 0x00007054ff927424 */ /* 0x002fea00078e00ff */
[----:B------:R-:W-:Y:S02]  /*16c30*/  PRMT R162, R162, R146, UR14 ;  /* 0x0000000ea2a27e16 */ /* 0x000fe40008000092 */
[----:B------:R-:W-:Y:S01]  /*16c40*/  MUFU.EX2 R147, R215 ;  /* 0x000000d700937308 */ /* 0x000fe20000000800 */
[----:B------:R3:W4:Y:S02]  /*16c50*/  LDL.S16 R146, [R1+0x6c] ;  /* 0x00006c0001927983 */ /* 0x0007240000100600 */
[--C-:B------:R-:W-:Y:S07]  /*16c60*/  HSET2.LE.AND R132, R156, R162.reuse, PT ;  /* 0x000000a29c847233 */ /* 0x100fee0003803000 */
[----:B------:R-:W1:Y:S01]  /*16c70*/  MUFU.EX2 R148, R214 ;  /* 0x000000d600947308 */ /* 0x000e620000000800 */
[----:B------:R-:W-:Y:S01]  /*16c80*/  LOP3.LUT R132, R132, R133, RZ, 0xc0, !PT ;  /* 0x0000008584847212 */ /* 0x000fe200078ec0ff */
[----:B--2---:R-:W-:Y:S01]  /*16c90*/  IMAD.MOV.U32 R165, RZ, RZ, R155 ;  /* 0x000000ffffa57224 */ /* 0x004fe200078e009b */
[----:B------:R-:W-:Y:S04]  /*16ca0*/  LOP3.LUT R133, R160, 0xffff, RZ, 0xc0, !PT ;  /* 0x0000ffffa0857812 */ /* 0x000fe800078ec0ff */
[----:B------:R-:W-:Y:S02]  /*16cb0*/  SHF.R.U32.HI R134, RZ, 0x8, R133 ;  /* 0x00000008ff867819 */ /* 0x000fe40000011685 */
[--C-:B------:R-:W-:Y:S02]  /*16cc0*/  HSET2.LE.AND R133, R138, R162.reuse, PT ;  /* 0x000000a28a857233 */ /* 0x100fe40003803000 */
[----:B------:R-:W-:Y:S02]  /*16cd0*/  PRMT R156, R137, 0x5410, R134 ;  /* 0x00005410899c7816 */ /* 0x000fe40000000086 */
[--C-:B------:R-:W-:Y:S02]  /*16ce0*/  SHF.R.U32.HI R134, RZ, 0x10, R160.reuse ;  /* 0x00000010ff867819 */ /* 0x100fe400000116a0 */
[----:B------:R-:W-:Y:S02]  /*16cf0*/  SHF.R.U32.HI R138, RZ, 0x18, R160 ;  /* 0x00000018ff8a7819 */ /* 0x000fe400000116a0 */
[----:B------:R-:W-:Y:S01]  /*16d00*/  LOP3.LUT R137, R134, 0xff, RZ, 0xc0, !PT ;  /* 0x000000ff86897812 */ /* 0x000fe200078ec0ff */
[----:B-1----:R-:W-:Y:S01]  /*16d10*/  FADD.FTZ R150, R148, R150 ;  /* 0x0000009694967221 */ /* 0x002fe20000010000 */
[--C-:B------:R-:W-:Y:S02]  /*16d20*/  HSET2.LE.AND R134, R157, R162.reuse, PT ;  /* 0x000000a29d867233 */ /* 0x100fe40003803000 */
[----:B------:R-:W-:Y:S01]  /*16d30*/  LOP3.LUT R133, R133, R135, RZ, 0xc0, !PT ;  /* 0x0000008785857212 */ /* 0x000fe200078ec0ff */
[----:B------:R-:W-:Y:S01]  /*16d40*/  FADD.FTZ R155, R140, R150 ;  /* 0x000000968c9b7221 */ /* 0x000fe20000010000 */
[--C-:B------:R-:W-:Y:S02]  /*16d50*/  HSET2.LE.AND R135, R139, R162.reuse, PT ;  /* 0x000000a28b877233 */ /* 0x100fe40003803000 */
[----:B------:R-:W-:Y:S01]  /*16d60*/  PRMT R158, R137, 0x5410, R138 ;  /* 0x00005410899e7816 */ /* 0x000fe2000000008a */
[----:B------:R-:W-:Y:S01]  /*16d70*/  FADD.FTZ R155, R147, R155 ;  /* 0x0000009b939b7221 */ /* 0x000fe20000010000 */
[----:B------:R-:W-:Y:S02]  /*16d80*/  LOP3.LUT R134, R134, R136, RZ, 0xc0, !PT ;  /* 0x0000008886867212 */ /* 0x000fe400078ec0ff */
[----:B------:R-:W1:Y:S01]  /*16d90*/  LDSM.16.MT88.4 R136, [R185+0x10000] ;  /* 0x01000000b988783b */ /* 0x000e620000004200 */
[----:B------:R-:W-:Y:S01]  /*16da0*/  LOP3.LUT R135, R135, R0, RZ, 0xc0, !PT ;  /* 0x0000000087877212 */ /* 0x000fe200078ec0ff */
[----:B------:R-:W-:Y:S01]  /*16db0*/  FADD.FTZ R166, R154, R155 ;  /* 0x0000009b9aa67221 */ /* 0x000fe20000010000 */
[----:B------:R-:W-:Y:S02]  /*16dc0*/  F2FP.F16.F32.PACK_AB R148, R140, R148 ;  /* 0x000000948c94723e */ /* 0x000fe400000000ff */
[----:B------:R-:W-:Y:S02]  /*16dd0*/  SHF.R.U32.HI R0, RZ, 0x10, R149 ;  /* 0x00000010ff007819 */ /* 0x000fe40000011695 */
[----:B------:R-:W2:Y:S02]  /*16de0*/  MUFU.EX2 R149, R168 ;  /* 0x000000a800957308 */ /* 0x000ea40000000800 */
[----:B------:R-:W-:Y:S04]  /*16df0*/  LOP3.LUT R0, R0, 0xff, RZ, 0xc0, !PT ;  /* 0x000000ff00007812 */ /* 0x000fe800078ec0ff */
[----:B------:R-:W-:Y:S02]  /*16e00*/  ISETP.LE.U32.AND P5, PT, R0, UR14, PT ;  /* 0x0000000e00007c0c */ /* 0x000fe4000bfa3070 */
[----:B------:R-:W-:Y:S02]  /*16e10*/  LOP3.LUT R0, R160, 0xffff, RZ, 0xc0, !PT ;  /* 0x0000ffffa0007812 */ /* 0x000fe400078ec0ff */
[----:B------:R-:W-:Y:S01]  /*16e20*/  SHF.R.U32.HI R160, RZ, 0x18, R160 ;  /* 0x00000018ffa07819 */ /* 0x000fe200000116a0 */
        /* <DEDUP_REMOVED lines=17> */
[----:B------:R-:W-:Y:S03]  /*16f40*/  PRMT R157, R146, 0x7610, R157 ;  /* 0x00007610929d7816 */ /* 0x000fe6000000009d */
[----:B------:R3:W5:Y:S01]  /*16f50*/  LDL.S16 R163, [R1+0x50] ;  /* 0x0000500001a37983 */ /* 0x0007620000100600 */
[C---:B-1----:R-:W-:Y:S06]  /*16f60*/  HMMA.16816.F32 R44, R132.reuse, R136, R44 ;  /* 0x00000088842c723c */ /* 0x042fec000000182c */
[C---:B------:R-:W-:Y:S01]  /*16f70*/  HMMA.16816.F32 R48, R132.reuse, R138, R48 ;  /* 0x0000008a8430723c */ /* 0x040fe20000001830 */
[----:B------:R-:W1:Y:S01]  /*16f80*/  LDSM.16.MT88.4 R136, [R188+0x12000] ;  /* 0x01200000bc88783b */ /* 0x000e620000004200 */
[----:B----4-:R-:W4:Y:S04]  /*16f90*/  MUFU.EX2 R146, R169 ;  /* 0x000000a900927308 */ /* 0x010f280000000800 */
        /* <DEDUP_REMOVED lines=29> */
[--C-:B------:R-:W-:Y:S02]  /*17170*/  SHF.R.U32.HI R136, RZ, 0x8, R0.reuse ;  /* 0x00000008ff887819 */ /* 0x100fe40000011600 */
[--C-:B------:R-:W-:Y:S01]  /*17180*/  HSET2.LE.AND R132, R151, R162.reuse, PT ;  /* 0x000000a297847233 */ /* 0x100fe20003803000 */
[----:B--2---:R-:W-:Y:S01]  /*17190*/  FADD.FTZ R135, R149, R153 ;  /* 0x0000009995877221 */ /* 0x004fe20000010000 */
[----:B------:R-:W1:Y:S02]  /*171a0*/  MUFU.EX2 R151, R170 ;  /* 0x000000aa00977308 */ /* 0x000e640000000800 */
[C---:B------:R-:W-:Y:S01]  /*171b0*/  PRMT R0, R148.reuse, 0x7632, R0 ;  /* 0x0000763294007816 */ /* 0x040fe20000000000 */
[C---:B------:R-:W-:Y:S01]  /*171c0*/  FADD.FTZ R135, R143.reuse, R135 ;  /* 0x000000878f877221 */ /* 0x040fe20000010000 */
[----:B------:R-:W-:Y:S02]  /*171d0*/  F2FP.F16.F32.PACK_AB R149, R143, R149 ;  /* 0x000000958f95723e */ /* 0x000fe400000000ff */
[----:B------:R-:W-:Y:S01]  /*171e0*/  LDSM.16.MT88.4 R140, [R186+0x10800] ;  /* 0x01080000ba8c783b */ /* 0x000fe20000004200 */
[----:B------:R-:W-:Y:S01]  /*171f0*/  PRMT R133, R148, 0x5410, R0 ;  /* 0x0000541094857816 */ /* 0x000fe20000000000 */
[----:B-----5:R-:W-:Y:S01]  /*17200*/  @!P3 HADD2 R163, -R0.H0_H0, -RZ.H0_H0 ;  /* 0xa00000ff00a3b230 */ /* 0x020fe20000000900 */
[----:B------:R-:W-:Y:S02]  /*17210*/  LOP3.LUT R134, R136, 0xffff, RZ, 0xc0, !PT ;  /* 0x0000ffff88867812 */ /* 0x000fe400078ec0ff */
[----:B------:R-:W-:Y:S02]  /*17220*/  PRMT R150, R149, 0x7632, R150 ;  /* 0x0000763295967816 */ /* 0x000fe40000000096 */
[----:B------:R-:W-:Y:S01]  /*17230*/  @!P4 PRMT R148, R157, 0x5410, RZ ;  /* 0x000054109d94c816 */ /* 0x000fe200000000ff */
[----:B------:R-:W2:Y:S01]  /*17240*/  LDSM.16.MT88.4 R136, [R185+0x10800] ;  /* 0x01080000b988783b */ /* 0x000ea20000004200 */
[----:B------:R-:W-:Y:S01]  /*17250*/  LOP3.LUT R132, R132, R133, RZ, 0xc0, !PT ;  /* 0x0000008584847212 */ /* 0x000fe200078ec0ff */
[----:B----4-:R-:W-:Y:S01]  /*17260*/  FADD.FTZ R157, R146, R135 ;  /* 0x00000087929d7221 */ /* 0x010fe20000010000 */
[----:B------:R-:W-:Y:S02]  /*17270*/  ISETP.LE.U32.AND P4, PT, R134, UR14, PT ;  /* 0x0000000e86007c0c */ /* 0x000fe4000bf83070 */
[--C-:B------:R-:W-:Y:S01]  /*17280*/  HSET2.LE.AND R133, R152, R162.reuse, PT ;  /* 0x000000a298857233 */ /* 0x100fe20003803000 */
[----:B-1----:R-:W-:Y:S01]  /*17290*/  FADD.FTZ R157, R151, R157 ;  /* 0x0000009d979d7221 */ /* 0x002fe20000010000 */
[----:B------:R-:W-:Y:S01]  /*172a0*/  F2FP.F16.F32.PACK_AB R152, R154, R147 ;  /* 0x000000939a98723e */ /* 0x000fe200000000ff */
[----:B------:R1:W-:Y:S01]  /*172b0*/  @!P3 STL.S16 [R1+0x50], R163 ;  /* 0x000050a30100b387 */ /* 0x0003e20000100600 */
[----:B------:R-:W-:Y:S02]  /*172c0*/  PRMT R134, R149, 0x5410, R150 ;  /* 0x0000541095867816 */ /* 0x000fe40000000096 */
[C---:B------:R-:W-:Y:S01]  /*172d0*/  PRMT R153, R152.reuse, 0x7632, R153 ;  /* 0x0000763298997816 */ /* 0x040fe20000000099 */
[----:B------:R3:W4:Y:S01]  /*172e0*/  LDL.S16 R170, [R1+0x4c] ;  /* 0x00004c0001aa7983 */ /* 0x0007220000100600 */
[----:B------:R-:W-:Y:S02]  /*172f0*/  LOP3.LUT R133, R133, R134, RZ, 0xc0, !PT ;  /* 0x0000008685857212 */ /* 0x000fe400078ec0ff */
[--C-:B------:R-:W-:Y:S01]  /*17300*/  HSET2.LE.AND R134, R156, R162.reuse, PT ;  /* 0x000000a29c867233 */ /* 0x100fe20003803000 */
[----:B------:R-:W-:Y:S01]  /*17310*/  STG.E.U16 desc[UR28][R216.64+0x20], R148 ;  /* 0x00002094d8007986 */ /* 0x000fe2000c10151c */
[----:B------:R-:W-:Y:S02]  /*17320*/  F2FP.F16.F32.PACK_AB R156, R151, R146 ;  /* 0x00000092979c723e */ /* 0x000fe400000000ff */
[----:B------:R-:W-:Y:S01]  /*17330*/  PRMT R135, R152, 0x5410, R153 ;  /* 0x0000541098877816 */ /* 0x000fe20000000099 */
[----:B------:R3:W5:Y:S01]  /*17340*/  LDL.S16 R151, [R1+0x40] ;  /* 0x0000400001977983 */ /* 0x0007620000100600 */
[----:B------:R-:W-:Y:S02]  /*17350*/  PRMT R159, R156, 0x7632, R159 ;  /* 0x000076329c9f7816 */ /* 0x000fe4000000009f */
[----:B------:R-:W-:Y:S02]  /*17360*/  LOP3.LUT R134, R134, R135, RZ, 0xc0, !PT ;  /* 0x0000008786867212 */ /* 0x000fe400078ec0ff */
[--C-:B------:R-:W-:Y:S02]  /*17370*/  HSET2.LE.AND R135, R158, R162.reuse, PT ;  /* 0x000000a29e877233 */ /* 0x100fe40003803000 */
[----:B------:R-:W-:Y:S02]  /*17380*/  PRMT R158, R163, 0x7610, R158 ;  /* 0x00007610a39e7816 */ /* 0x000fe4000000009e */
[----:B------:R-:W-:Y:S02]  /*17390*/  PRMT R144, R156, 0x5410, R159 ;  /* 0x000054109c907816 */ /* 0x000fe4000000009f */
[----:B------:R-:W-:Y:S01]  /*173a0*/  @!P3 PRMT R0, R158, 0x5410, RZ ;  /* 0x000054109e00b816 */ /* 0x000fe200000000ff */
[----:B-1----:R3:W3:Y:S01]  /*173b0*/  LDL.S16 R163, [R1+0x48] ;  /* 0x0000480001a37983 */ /* 0x0026e20000100600 */
[----:B------:R-:W-:Y:S02]  /*173c0*/  LOP3.LUT R135, R135, R144, RZ, 0xc0, !PT ;  /* 0x0000009087877212 */ /* 0x000fe400078ec0ff */
[----:B------:R-:W-:Y:S01]  /*173d0*/  ISETP.LE.U32.AND P3, PT, R160, UR14, PT ;  /* 0x0000000ea0007c0c */ /* 0x000fe2000bf63070 */
[----:B------:R1:W3:Y:S01]  /*173e0*/  LDL.S16 R158, [R1+0x2c] ;  /* 0x00002c00019e7983 */ /* 0x0002e20000100600 */
[----:B------:R-:W-:Y:S03]  /*173f0*/  LOP3.LUT R154, R251, UR42, RZ, 0x3c, !PT ;  /* 0x0000002afb9a7c12 */ /* 0x000fe6000f8e3cff */
[----:B------:R-:W-:Y:S01]  /*17400*/  LDSM.16.MT88.4 R144, [R186+0x12800] ;  /* 0x01280000ba90783b */ /* 0x000fe20000004200 */
[C---:B--2---:R-:W-:Y:S03]  /*17410*/  HMMA.16816.F32 R4, R132.reuse, R136, R4 ;  /* 0x000000888404723c */ /* 0x044fe60000001804 */
[----:B------:R-:W-:Y:S03]  /*17420*/  IMAD.WIDE.U32 R160, R154, -0x326172a9, RZ ;  /* 0xcd9e8d579aa07825 */ /* 0x000fe600078e00ff */
[C---:B------:R-:W-:Y:S01]  /*17430*/  HMMA.16816.F32 R8, R132.reuse, R138, R8 ;  /* 0x0000008a8408723c */ /* 0x040fe20000001808 */
[----:B------:R-:W2:Y:S04]  /*17440*/  LDSM.16.MT88.4 R136, [R188+0x10800] ;  /* 0x01080000bc88783b */ /* 0x000ea80000004200 */
[----:B------:R-:W-:Y:S01]  /*17450*/  LOP3.LUT R154, R161, UR24, R164, 0x96, !PT ;  /* 0x00000018a19a7c12 */ /* 0x000fe2000f8e96a4 */
[C---:B------:R-:W-:Y:S03]  /*17460*/  HMMA.16816.F32 R12, R132.reuse, R140, R12 ;  /* 0x0000008c840c723c */ /* 0x040fe6000000180c */
[----:B------:R-:W-:Y:S02]  /*17470*/  STG.E.U16 desc[UR28][R216.64+0x22], R0 ;  /* 0x00002200d8007986 */ /* 0x000fe4000c10151c */
[----:B------:R-:W-:Y:S01]  /*17480*/  IMAD.WIDE.U32 R154, R154, -0x2daee0ad, RZ ;  /* 0xd2511f539a9a7825 */ /* 0x000fe200078e00ff */
[C---:B------:R-:W-:Y:S01]  /*17490*/  HMMA.16816.F32 R16, R132.reuse, R142, R16 ;  /* 0x0000008e8410723c */ /* 0x040fe20000001810 */
[----:B------:R-:W1:Y:S04]  /*174a0*/  LDSM.16.MT88.4 R140, [R187+0x10800] ;  /* 0x01080000bb8c783b */ /* 0x000e680000004200 */
[----:B------:R-:W-:Y:S02]  /*174b0*/  LOP3.LUT R160, R177, UR31, R160, 0x96, !PT ;  /* 0x0000001fb1a07c12 */ /* 0x000fe4000f8e96a0 */
[----:B------:R-:W-:Y:S04]  /*174c0*/  LOP3.LUT R164, R155, UR38, R248, 0x96, !PT ;  /* 0x000000269ba47c12 */ /* 0x000fe8000f8e96f8 */
[----:B------:R-:W-:Y:S04]  /*174d0*/  IMAD.WIDE.U32 R160, R160, -0x2daee0ad, RZ ;  /* 0xd2511f53a0a07825 */ /* 0x000fe800078e00ff */
[----:B------:R-:W-:Y:S01]  /*174e0*/  IMAD.WIDE.U32 R164, R164, -0x326172a9, RZ ;  /* 0xcd9e8d57a4a47825 */ /* 0x000fe200078e00ff */
[----:B------:R-:W-:Y:S04]  /*174f0*/  LOP3.LUT R161, R161, UR26, R154, 0x96, !PT ;  /* 0x0000001aa1a17c12 */ /* 0x000fe8000f8e969a */
[----:B------:R-:W-:Y:S05]  /*17500*/  LOP3.LUT R154, R165, UR25, R176, 0x96, !PT ;  /* 0x00000019a59a7c12 */ /* 0x000fea000f8e96b0 */
[----:B------:R-:W-:Y:S01]  /*17510*/  IMAD.WIDE.U32 R154, R154, -0x2daee0ad, RZ ;  /* 0xd2511f539a9a7825 */ /* 0x000fe200078e00ff */
[C---:B--2---:R-:W-:Y:S04]  /*17520*/  HMMA.16816.F32 R20, R132.reuse, R136, R20 ;  /* 0x000000888414723c */ /* 0x044fe80000001814 */
[----:B------:R-:W-:Y:S01]  /*17530*/  LOP3.LUT R155, R155, UR34, R160, 0x96, !PT ;  /* 0x000000229b9b7c12 */ /* 0x000fe2000f8e96a0 */
[----:B------:R-:W-:Y:S01]  /*17540*/  IMAD.WIDE.U32 R160, R161, -0x326172a9, RZ ;  /* 0xcd9e8d57a1a07825 */ /* 0x000fe200078e00ff */
[----:B------:R-:W-:Y:S01]  /*17550*/  UMOV UR34, UR20 ;  /* 0x0000001400227c82 */ /* 0x000fe20008000000 */
[C---:B------:R-:W-:Y:S01]  /*17560*/  HMMA.16816.F32 R24, R132.reuse, R138, R24 ;  /* 0x0000008a8418723c */ /* 0x040fe20000001818 */
[----:B------:R-:W2:Y:S03]  /*17570*/  LDSM.16.MT88.4 R136, [R185+0x12800] ;  /* 0x01280000b988783b */ /* 0x000ea60000004200 */
[----:B------:R-:W-:Y:S02]  /*17580*/  LOP3.LUT R164, R161, UR41, R164, 0x96, !PT ;  /* 0x00000029a1a47c12 */ /* 0x000fe4000f8e96a4 */
[C---:B-1----:R-:W-:Y:S05]  /*17590*/  HMMA.16816.F32 R28, R132.reuse, R140, R28 ;  /* 0x0000008c841c723c */ /* 0x042fea000000181c */
[----:B------:R-:W-:Y:S01]  /*175a0*/  IMAD.WIDE.U32 R168, R164, -0x2daee0ad, RZ ;  /* 0xd2511f53a4a87825 */ /* 0x000fe200078e00ff */
[C---:B------:R-:W-:Y:S01]  /*175b0*/  HMMA.16816.F32 R32, R132.reuse, R142, R32 ;  /* 0x0000008e8420723c */ /* 0x040fe20000001820 */
[----:B------:R-:W1:Y:S04]  /*175c0*/  LDSM.16.MT88.4 R140, [R188+0x12800] ;  /* 0x01280000bc8c783b */ /* 0x000e680000004200 */
[----:B------:R-:W-:Y:S01]  /*175d0*/  LOP3.LUT R161, R169, UR30, R154, 0x96, !PT ;  /* 0x0000001ea9a17c12 */ /* 0x000fe2000f8e969a */
[----:B------:R-:W-:Y:S05]  /*175e0*/  IMAD.WIDE.U32 R154, R155, -0x326172a9, RZ ;  /* 0xcd9e8d579b9a7825 */ /* 0x000fea00078e00ff */
[----:B------:R-:W-:Y:S01]  /*175f0*/  LOP3.LUT R214, R155, UR23, R160, 0x96, !PT ;  /* 0x000000179bd67c12 */ /* 0x000fe2000f8e96a0 */
[----:B------:R-:W-:Y:S04]  /*17600*/  IMAD.WIDE.U32 R160, R161, -0x326172a9, RZ ;  /* 0xcd9e8d57a1a07825 */ /* 0x000fe800078e00ff */
[----:B------:R-:W-:Y:S01]  /*17610*/  IMAD.WIDE.U32 R214, R214, -0x2daee0ad, RZ ;  /* 0xd2511f53d6d67825 */ /* 0x000fe200078e00ff */
        /* <DEDUP_REMOVED lines=19> */
[C---:B------:R-:W-:Y:S06]  /*17750*/  HMMA.16816.F32 R88, R132.reuse, R138, R88 ;  /* 0x0000008a8458723c */ /* 0x040fec0000001858 */
[C---:B------:R-:W-:Y:S06]  /*17760*/  HMMA.16816.F32 R92, R132.reuse, R144, R92 ;  /* 0x00000090845c723c */ /* 0x040fec000000185c */
[C---:B------:R-:W-:Y:S05]  /*17770*/  HMMA.16816.F32 R96, R132.reuse, R146, R96 ;  /* 0x000000928460723c */ /* 0x040fea0000001860 */
[----:B------:R-:W-:Y:S01]  /*17780*/  LOP3.LUT R144, R160, 0xff, RZ, 0xc0, !PT ;  /* 0x000000ffa0907812 */ /* 0x000fe200078ec0ff */
[C---:B-1----:R-:W-:Y:S05]  /*17790*/  HMMA.16816.F32 R100, R132.reuse, R140, R100 ;  /* 0x0000008c8464723c */ /* 0x042fea0000001864 */
[--C-:B------:R-:W-:Y:S01]  /*177a0*/  SHF.R.U32.HI R145, RZ, 0x10, R160.reuse ;  /* 0x00000010ff917819 */ /* 0x100fe200000116a0 */
[C---:B------:R-:W-:Y:S05]  /*177b0*/  HMMA.16816.F32 R104, R132.reuse, R142, R104 ;  /* 0x0000008e8468723c */ /* 0x040fea0000001868 */
[--C-:B------:R-:W-:Y:S02]  /*177c0*/  SHF.R.U32.HI R147, RZ, 0x18, R160.reuse ;  /* 0x00000018ff937819 */ /* 0x100fe400000116a0 */
[----:B------:R-:W-:Y:S04]  /*177d0*/  LOP3.LUT R145, R145, 0xff, RZ, 0xc0, !PT ;  /* 0x000000ff91917812 */ /* 0x000fe800078ec0ff */
[----:B------:R-:W-:Y:S02]  /*177e0*/  SHF.R.U32.HI R146, RZ, 0x10, R160 ;  /* 0x00000010ff927819 */ /* 0x000fe400000116a0 */
[----:B------:R-:W-:Y:S02]  /*177f0*/  PRMT R171, R145, 0x5410, R147 ;  /* 0x0000541091ab7816 */ /* 0x000fe40000000093 */
[----:B------:R-:W-:Y:S01]  /*17800*/  LOP3.LUT R140, R146, 0xff, RZ, 0xc0, !PT ;  /* 0x000000ff928c7812 */ /* 0x000fe200078ec0ff */
[----:B----4-:R-:W-:Y:S05]  /*17810*/  @!P5 HADD2 R170, -R149.H0_H0, -RZ.H0_H0 ;  /* 0xa00000ff95aad230 */ /* 0x010fea0000000900 */
[----:B------:R-:W-:Y:S01]  /*17820*/  @!P5 STL.S16 [R1+0x4c], R170 ;  /* 0x00004caa0100d387 */ /* 0x000fe20000100600 */
[----:B------:R-:W-:Y:S01]  /*17830*/  PRMT R148, R170, 0x7610, R148 ;  /* 0x00007610aa947816 */ /* 0x000fe20000000094 */
[----:B-----5:R-:W-:Y:S03]  /*17840*/  @!P2 HADD2 R151, -R150.H0_H0, -RZ.H0_H0 ;  /* 0xa00000ff9697a230 */ /* 0x020fe60000000900 */
[----:B------:R-:W-:Y:S02]  /*17850*/  @!P5 PRMT R149, R148, 0x5410, RZ ;  /* 0x000054109495d816 */ /* 0x000fe400000000ff */
[----:B------:R-:W-:Y:S01]  /*17860*/  LOP3.LUT R148, R161, UR40, R154, 0x96, !PT ;  /* 0x00000028a1947c12 */ /* 0x000fe2000f8e969a */
[----:B------:R1:W-:Y:S01]  /*17870*/  @!P2 STL.S16 [R1+0x40], R151 ;  /* 0x000040970100a387 */ /* 0x0003e20000100600 */
[----:B------:R-:W-:Y:S03]  /*17880*/  PRMT R0, R151, 0x7610, R0 ;  /* 0x0000761097007816 */ /* 0x000fe60000000000 */
[----:B------:R2:W-:Y:S01]  /*17890*/  STG.E.U16 desc[UR28][R218.64+0x20], R149 ;  /* 0x00002095da007986 */ /* 0x0005e2000c10151c */
[----:B------:R-:W-:Y:S02]  /*178a0*/  @!P2 PRMT R150, R0, 0x5410, RZ ;  /* 0x000054100096a816 */ /* 0x000fe400000000ff */
[----:B------:R-:W-:Y:S01]  /*178b0*/  LOP3.LUT R0, R148, 0xff, RZ, 0xc0, !PT ;  /* 0x000000ff94007812 */ /* 0x000fe200078ec0ff */
[----:B---3--:R-:W-:Y:S02]  /*178c0*/  @!P0 HADD2 R163, -R152.H0_H0, -RZ.H0_H0 ;  /* 0xa00000ff98a38230 */ /* 0x008fe40000000900 */
[----:B------:R3:W-:Y:S01]  /*178d0*/  STG.E.U16 desc[UR28][R218.64+0x22], R150 ;  /* 0x00002296da007986 */ /* 0x0007e2000c10151c */
[----:B------:R-:W-:Y:S01]  /*178e0*/  ISETP.LE.U32.AND P5, PT, R0, UR14, PT ;  /* 0x0000000e00007c0c */ /* 0x000fe2000bfa3070 */
[----:B------:R-:W-:Y:S01]  /*178f0*/  @!P4 HADD2 R158, -R153.H0_H0, -RZ.H0_H0 ;  /* 0xa00000ff999ec230 */ /* 0x000fe20000000900 */
[----:B------:R-:W-:Y:S02]  /*17900*/  PRMT R136, R163, 0x7610, R136 ;  /* 0x00007610a3887816 */ /* 0x000fe40000000088 */
[----:B------:R-:W-:Y:S02]  /*17910*/  LOP3.LUT R0, R148, 0xffff, RZ, 0xc0, !PT ;  /* 0x0000ffff94007812 */ /* 0x000fe400078ec0ff */
[----:B------:R-:W-:Y:S02]  /*17920*/  @!P0 PRMT R152, R136, 0x5410, RZ ;  /* 0x0000541088988816 */ /* 0x000fe400000000ff */
[----:B------:R-:W4:Y:S01]  /*17930*/  LDSM.16.MT88.4 R136, [R186+0x16800] ;  /* 0x01680000ba88783b */ /* 0x000f220000004200 */
[----:B------:R-:W-:Y:S04]  /*17940*/  SHF.R.U32.HI R0, RZ, 0x8, R0 ;  /* 0x00000008ff007819 */ /* 0x000fe80000011600 */
[----:B------:R-:W-:Y:S03]  /*17950*/  LOP3.LUT R0, R0, 0xffff, RZ, 0xc0, !PT ;  /* 0x0000ffff00007812 */ /* 0x000fe600078ec0ff */
[----:B-1----:R1:W5:Y:S01]  /*17960*/  LDL.S16 R151, [R1+0x34] ;  /* 0x0000340001977983 */ /* 0x0023620000100600 */
[----:B------:R-:W-:Y:S02]  /*17970*/  ISETP.LE.U32.AND P2, PT, R0, UR14, PT ;  /* 0x0000000e00007c0c */ /* 0x000fe4000bf43070 */
[----:B------:R-:W-:Y:S01]  /*17980*/  SHF.R.U32.HI R0, RZ, 0x18, R148 ;  /* 0x00000018ff007819 */ /* 0x000fe20000011694 */
[----:B------:R1:W-:Y:S01]  /*17990*/  @!P0 STL.S16 [R1+0x48], R163 ;  /* 0x000048a301008387 */ /* 0x0003e20000100600 */
[----:B--2---:R-:W-:Y:S02]  /*179a0*/  PRMT R149, R158, 0x7610, R149 ;  /* 0x000076109e957816 */ /* 0x004fe40000000095 */
[----:B------:R-:W-:Y:S01]  /*179b0*/  ISETP.LE.U32.AND P0, PT, R0, UR14, PT ;  /* 0x0000000e00007c0c */ /* 0x000fe2000bf03070 */
[----:B------:R2:W-:Y:S01]  /*179c0*/  @!P4 STL.S16 [R1+0x2c], R158 ;  /* 0x00002c9e0100c387 */ /* 0x0005e20000100600 */
[----:B------:R-:W-:Y:S01]  /*179d0*/  @!P4 PRMT R153, R149, 0x5410, RZ ;  /* 0x000054109599c816 */ /* 0x000fe200000000ff */
[----:B---3--:R-:W-:Y:S01]  /*179e0*/  MUFU.EX2 R150, R226 ;  /* 0x000000e200967308 */ /* 0x008fe20000000800 */
[----:B------:R-:W-:Y:S01]  /*179f0*/  ISETP.LE.U32.AND P4, PT, R144, UR14, PT ;  /* 0x0000000e90007c0c */ /* 0x000fe2000bf83070 */
[----:B------:R3:W3:Y:S01]  /*17a00*/  LDL.S16 R165, [R1+0x44] ;  /* 0x0000440001a57983 */ /* 0x0006e20000100600 */
[----:B------:R-:W-:Y:S02]  /*17a10*/  LOP3.LUT R0, R161, UR40, R154, 0x96, !PT ;  /* 0x00000028a1007c12 */ /* 0x000fe4000f8e969a */
[----:B------:R-:W-:Y:S01]  /*17a20*/  LOP3.LUT R144, R160, 0xffff, RZ, 0xc0, !PT ;  /* 0x0000ffffa0907812 */ /* 0x000fe200078ec0ff */
[----:B------:R-:W-:Y:S01]  /*17a30*/  STG.E.U16 desc[UR28][R216.64+0x30], R152 ;  /* 0x00003098d8007986 */ /* 0x000fe2000c10151c */
[--C-:B------:R-:W-:Y:S03]  /*17a40*/  SHF.R.U32.HI R145, RZ, 0x10, R0.reuse ;  /* 0x00000010ff917819 */ /* 0x100fe60000011600 */
[----:B------:R-:W-:Y:S01]  /*17a50*/  MUFU.EX2 R226, R246 ;  /* 0x000000f600e27308 */ /* 0x000fe20000000800 */
[----:B------:R-:W-:Y:S01]  /*17a60*/  LOP3.LUT R147, R0, 0xff, RZ, 0xc0, !PT ;  /* 0x000000ff00937812 */ /* 0x000fe200078ec0ff */
[----:B------:R-:W-:Y:S01]  /*17a70*/  STG.E.U16 desc[UR28][R216.64+0x32], R153 ;  /* 0x00003299d8007986 */ /* 0x000fe2000c10151c */
[----:B------:R-:W-:Y:S02]  /*17a80*/  SHF.R.U32.HI R146, RZ, 0x18, R0 ;  /* 0x00000018ff927819 */ /* 0x000fe40000011600 */
[----:B------:R-:W-:Y:S02]  /*17a90*/  LOP3.LUT R149, R160, 0xff, RZ, 0xc0, !PT ;  /* 0x000000ffa0957812 */ /* 0x000fe400078ec0ff */
[----:B------:R-:W-:Y:S01]  /*17aa0*/  SHF.R.U32.HI R144, RZ, 0x8, R144 ;  /* 0x00000008ff907819 */ /* 0x000fe20000011690 */
[----:B-1----:R1:W3:Y:S03]  /*17ab0*/  LDL.S16 R163, [R1+0x3c] ;  /* 0x00003c0001a37983 */ /* 0x0022e60000100600 */
[----:B------:R-:W-:Y:S02]  /*17ac0*/  PRMT R170, R149, 0x5410, R144 ;  /* 0x0000541095aa7816 */ /* 0x000fe40000000090 */
[----:B------:R-:W-:Y:S01]  /*17ad0*/  LOP3.LUT R144, R0, 0xffff, RZ, 0xc0, !PT ;  /* 0x0000ffff00907812 */ /* 0x000fe200078ec0ff */
[C---:B----4-:R-:W-:Y:S01]  /*17ae0*/  HMMA.16816.F32 R108, R132.reuse, R136, R108 ;  /* 0x00000088846c723c */ /* 0x050fe2000000186c */
[----:B------:R-:W-:Y:S02]  /*17af0*/  MUFU.EX2 R149, R173 ;  /* 0x000000ad00957308 */ /* 0x000fe40000000800 */
[----:B------:R-:W-:Y:S02]  /*17b00*/  LOP3.LUT R0, R145, 0xff, RZ, 0xc0, !PT ;  /* 0x000000ff91007812 */ /* 0x000fe400078ec0ff */
[----:B------:R-:W-:Y:S01]  /*17b10*/  SHF.R.U32.HI R144, RZ, 0x8, R144 ;  /* 0x00000008ff907819 */ /* 0x000fe20000011690 */
[C---:B------:R-:W-:Y:S05]  /*17b20*/  HMMA.16816.F32 R112, R132.reuse, R138, R112 ;  /* 0x0000008a8470723c */ /* 0x040fea0000001870 */
[----:B------:R-:W-:Y:S02]  /*17b30*/  PRMT R169, R0, 0x5410, R146 ;  /* 0x0000541000a97816 */ /* 0x000fe40000000092 */
[----:B------:R-:W-:Y:S04]  /*17b40*/  SHF.R.U32.HI R136, RZ, 0x10, R148 ;  /* 0x00000010ff887819 */ /* 0x000fe80000011694 */
[----:B------:R-:W-:Y:S02]  /*17b50*/  LOP3.LUT R136, R136, 0xff, RZ, 0xc0, !PT ;  /* 0x000000ff88887812 */ /* 0x000fe400078ec0ff */
[----:B--2---:R-:W-:Y:S02]  /*17b60*/  PRMT R158, R147, 0x5410, R144 ;  /* 0x00005410939e7816 */ /* 0x004fe40000000090 */
[----:B------:R-:W-:Y:S01]  /*17b70*/  LDSM.16.MT88.4 R144, [R187+0x16800] ;  /* 0x01680000bb90783b */ /* 0x000fe20000004200 */
[----:B-----5:R-:W-:Y:S07]  /*17b80*/  @!P6 HADD2 R151, -R156.H0_H0, -RZ.H0_H0 ;  /* 0xa00000ff9c97e230 */ /* 0x020fee0000000900 */
[----:B------:R2:W-:Y:S01]  /*17b90*/  @!P6 STL.S16 [R1+0x34], R151 ;  /* 0x000034970100e387 */ /* 0x0005e20000100600 */
[----:B------:R-:W-:Y:S04]  /*17ba0*/  PRMT R154, R151, 0x7610, R154 ;  /* 0x00007610979a7816 */ /* 0x000fe8000000009a */
[----:B------:R-:W-:Y:S02]  /*17bb0*/  @!P6 PRMT R156, R154, 0x5410, RZ ;  /* 0x000054109a9ce816 */ /* 0x000fe400000000ff */
[----:B------:R-:W-:Y:S01]  /*17bc0*/  ISETP.LE.U32.AND P6, PT, R140, UR14, PT ;  /* 0x0000000e8c007c0c */ /* 0x000fe2000bfc3070 */
[----:B------:R-:W-:Y:S01]  /*17bd0*/  MUFU.EX2 R154, R172 ;  /* 0x000000ac009a7308 */ /* 0x000fe20000000800 */
[----:B------:R-:W4:Y:S08]  /*17be0*/  LDSM.16.MT88.4 R140, [R188+0x16800] ;  /* 0x01680000bc8c783b */ /* 0x000f300000004200 */
[----:B------:R5:W-:Y:S01]  /*17bf0*/  STG.E.U16 desc[UR28][R218.64+0x30], R156 ;  /* 0x0000309cda007986 */ /* 0x000be2000c10151c */
[----:B---3--:R-:W-:Y:S01]  /*17c00*/  @!P3 HADD2 R163, -R159.H0_H0, -RZ.H0_H0 ;  /* 0xa00000ff9fa3b230 */ /* 0x008fe20000000900 */
[----:B--2---:R-:W2:Y:S04]  /*17c10*/  MUFU.EX2 R151, R225 ;  /* 0x000000e100977308 */ /* 0x004ea80000000800 */
[----:B------:R3:W-:Y:S01]  /*17c20*/  @!P3 STL.S16 [R1+0x3c], R163 ;  /* 0x00003ca30100b387 */ /* 0x0007e20000100600 */
[----:B------:R-:W-:Y:S05]  /*17c30*/  PRMT R167, R163, 0x7610, R167 ;  /* 0x00007610a3a77816 */ /* 0x000fea00000000a7 */
[----:B------:R-:W-:Y:S01]  /*17c40*/  MUFU.EX2 R225, R179 ;  /* 0x000000b300e17308 */ /* 0x000fe20000000800 */
[----:B------:R-:W-:Y:S02]  /*17c50*/  @!P3 PRMT R159, R167, 0x5410, RZ ;  /* 0x00005410a79fb816 */ /* 0x000fe400000000ff */
[----:B------:R-:W-:Y:S02]  /*17c60*/  ISETP.LE.U32.AND P3, PT, R136, UR14, PT ;  /* 0x0000000e88007c0c */ /* 0x000fe4000bf63070 */
[----:B------:R-:W-:Y:S01]  /*17c70*/  LOP3.LUT R136, R160, 0xffff, RZ, 0xc0, !PT ;  /* 0x0000ffffa0887812 */ /* 0x000fe200078ec0ff */
[----:B------:R-:W-:Y:S01]  /*17c80*/  STG.E.U16 desc[UR28][R218.64+0x32], R159 ;  /* 0x0000329fda007986 */ /* 0x000fe2000c10151c */
[----:B------:R-:W-:Y:S03]  /*17c90*/  SHF.R.U32.HI R160, RZ, 0x18, R160 ;  /* 0x00000018ffa07819 */ /* 0x000fe600000116a0 */
[----:B------:R1:W1:Y:S01]  /*17ca0*/  MUFU.EX2 R161, R174 ;  /* 0x000000ae00a17308 */ /* 0x0002620000000800 */
[----:B--2---:R-:W-:Y:S01]  /*17cb0*/  F2FP.F16.F32.PACK_AB R0, R150, R151 ;  /* 0x000000979600723e */ /* 0x004fe200000000ff */
[----:B------:R-:W-:Y:S01]  /*17cc0*/  FADD.FTZ R137, R151, R166 ;  /* 0x000000a697897221 */ /* 0x000fe20000010000 */
[----:B------:R-:W-:Y:S02]  /*17cd0*/  SHF.R.U32.HI R136, RZ, 0x8, R136 ;  /* 0x00000008ff887819 */ /* 0x000fe40000011688 */
[----:B-----5:R-:W-:Y:S01]  /*17ce0*/  LOP3.LUT R156, R214, 0xff, RZ, 0xc0, !PT ;  /* 0x000000ffd69c7812 */ /* 0x020fe200078ec0ff */
[----:B------:R-:W-:Y:S02]  /*17cf0*/  @!P5 HADD2 R165, -R0.H0_H0, -RZ.H0_H0 ;  /* 0xa00000ff00a5d230 */ /* 0x000fe40000000900 */
[----:B------:R-:W-:Y:S01]  /*17d00*/  FADD.FTZ R164, R150, R137 ;  /* 0x0000008996a47221 */ /* 0x000fe20000010000 */
[C---:B----4-:R-:W-:Y:S01]  /*17d10*/  HMMA.16816.F32 R116, R132.reuse, R140, R116 ;  /* 0x0000008c8474723c */ /* 0x050fe20000001874 */
[----:B------:R-:W-:Y:S01]  /*17d20*/  MUFU.EX2 R166, R228 ;  /* 0x000000e400a67308 */ /* 0x000fe20000000800 */
[----:B------:R2:W-:Y:S01]  /*17d30*/  @!P5 STL.S16 [R1+0x44], R165 ;  /* 0x000044a50100d387 */ /* 0x0005e20000100600 */
[----:B------:R-:W-:Y:S01]  /*17d40*/  PRMT R148, R165, 0x7610, R148 ;  /* 0x00007610a5947816 */ /* 0x000fe20000000094 */
[--C-:B------:R-:W-:Y:S01]  /*17d50*/  FADD.FTZ R137, R154, R157.reuse ;  /* 0x0000009d9a897221 */ /* 0x100fe20000010000 */
[C---:B------:R-:W-:Y:S01]  /*17d60*/  F2FP.F16.F32.PACK_AB R154, R149.reuse, R154 ;  /* 0x0000009a959a723e */ /* 0x040fe200000000ff */
[----:B------:R4:W5:Y:S01]  /*17d70*/  LDL.S16 R173, [R1+0x14] ;  /* 0x0000140001ad7983 */ /* 0x0009620000100600 */
[C---:B------:R-:W-:Y:S04]  /*17d80*/  HMMA.16816.F32 R120, R132.reuse, R142, R120 ;  /* 0x0000008e8478723c */ /* 0x040fe80000001878 */
[----:B---3--:R-:W3:Y:S01]  /*17d90*/  MUFU.EX2 R163, R227 ;  /* 0x000000e300a37308 */ /* 0x008ee20000000800 */
[----:B-1----:R4:W4:Y:S01]  /*17da0*/  LDL.S16 R174, [R1+0x28] ;  /* 0x0000280001ae7983 */ /* 0x0029220000100600 */
[----:B------:R-:W-:Y:S01]  /*17db0*/  PRMT R157, R0, 0x7632, R157 ;  /* 0x00007632009d7816 */ /* 0x000fe2000000009d */
[----:B------:R-:W-:Y:S01]  /*17dc0*/  FADD.FTZ R167, R149, R137 ;  /* 0x0000008995a77221 */ /* 0x000fe20000010000 */
[----:B------:R-:W-:Y:S01]  /*17dd0*/  LOP3.LUT R136, R136, 0xffff, RZ, 0xc0, !PT ;  /* 0x0000ffff88887812 */ /* 0x000fe200078ec0ff */
[----:B------:R-:W-:Y:S02]  /*17de0*/  LDSM.16.MT88.4 R140, [R186+0x11000] ;  /* 0x01100000ba8c783b */ /* 0x000fe40000004200 */
[----:B------:R-:W-:Y:S01]  /*17df0*/  PRMT R137, R0, 0x5410, R157 ;  /* 0x0000541000897816 */ /* 0x000fe2000000009d */
[C---:B------:R-:W-:Y:S02]  /*17e00*/  HMMA.16816.F32 R124, R132.reuse, R144, R124 ;  /* 0x00000090847c723c */ /* 0x040fe4000000187c */
[----:B------:R-:W-:Y:S01]  /*17e10*/  MUFU.EX2 R227, R245 ;  /* 0x000000f500e37308 */ /* 0x000fe20000000800 */
[----:B------:R-:W-:Y:S01]  /*17e20*/  @!P5 PRMT R0, R148, 0x5410, RZ ;  /* 0x000054109400d816 */ /* 0x000fe200000000ff */
[----:B------:R-:W-:Y:S01]  /*17e30*/  FADD.FTZ R167, R161, R167 ;  /* 0x000000a7a1a77221 */ /* 0x000fe20000010000 */
[----:B------:R-:W-:Y:S01]  /*17e40*/  ISETP.LE.U32.AND P5, PT, R136, UR14, PT ;  /* 0x0000000e88007c0c */ /* 0x000fe2000bfa3070 */
[----:B------:R-:W1:Y:S01]  /*17e50*/  LDSM.16.MT88.4 R148, [R185+0x11000] ;  /* 0x01100000b994783b */ /* 0x000e620000004200 */
[--C-:B------:R-:W-:Y:S01]  /*17e60*/  HSET2.LE.AND R136, R158, R162.reuse, PT ;  /* 0x000000a29e887233 */ /* 0x100fe20003803000 */
[----:B------:R-:W-:Y:S04]  /*17e70*/  HMMA.16816.F32 R128, R132, R146, R128 ;  /* 0x000000928480723c */ /* 0x000fe80000001880 */
[----:B------:R-:W2:Y:S01]  /*17e80*/  MUFU.EX2 R228, R178 ;  /* 0x000000b200e47308 */ /* 0x000ea20000000800 */
[----:B------:R-:W-:Y:S01]  /*17e90*/  PRMT R155, R154, 0x7632, R155 ;  /* 0x000076329a9b7816 */ /* 0x000fe2000000009b */
[----:B---3--:R-:W-:Y:S01]  /*17ea0*/  FADD.FTZ R164, R163, R164 ;  /* 0x000000a4a3a47221 */ /* 0x008fe20000010000 */
[----:B------:R-:W-:Y:S01]  /*17eb0*/  F2FP.F16.F32.PACK_AB R152, R166, R163 ;  /* 0x000000a3a698723e */ /* 0x000fe200000000ff */
[----:B------:R-:W3:Y:S03]  /*17ec0*/  LDSM.16.MT88.4 R132, [R188+0x11000] ;  /* 0x01100000bc84783b */ /* 0x000ee60000004200 */
[----:B------:R-:W-:Y:S01]  /*17ed0*/  LOP3.LUT R136, R136, R137, RZ, 0xc0, !PT ;  /* 0x0000008988887212 */ /* 0x000fe200078ec0ff */
[----:B------:R-:W-:Y:S02]  /*17ee0*/  FADD.FTZ R166, R166, R164 ;  /* 0x000000a4a6a67221 */ /* 0x000fe40000010000 */
[----:B--2---:R2:W2:Y:S01]  /*17ef0*/  MUFU.EX2 R165, R175 ;  /* 0x000000af00a57308 */ /* 0x0044a20000000800 */
[--C-:B------:R-:W-:Y:S01]  /*17f00*/  HSET2.LE.AND R137, R169, R162.reuse, PT ;  /* 0x000000a2a9897233 */ /* 0x100fe20003803000 */
[----:B------:R-:W-:Y:S01]  /*17f10*/  FADD.FTZ R231, R183, R166 ;  /* 0x000000a6b7e77221 */ /* 0x000fe20000010000 */
[----:B------:R-:W-:Y:S01]  /*17f20*/  PRMT R138, R154, 0x5410, R155 ;  /* 0x000054109a8a7816 */ /* 0x000fe2000000009b */
[----:B------:R-:W3:Y:S01]  /*17f30*/  LDSM.16.MT88.4 R144, [R187+0x11000] ;  /* 0x01100000bb90783b */ /* 0x000ee20000004200 */
[C---:B------:R-:W-:Y:S02]  /*17f40*/  PRMT R158, R152.reuse, 0x7632, R158 ;  /* 0x00007632989e7816 */ /* 0x040fe4000000009e */
[----:B------:R-:W-:Y:S02]  /*17f50*/  LOP3.LUT R137, R137, R138, RZ, 0xc0, !PT ;  /* 0x0000008a89897212 */ /* 0x000fe400078ec0ff */
[--C-:B------:R-:W-:Y:S02]  /*17f60*/  HSET2.LE.AND R138, R170, R162.reuse, PT ;  /* 0x000000a2aa8a7233 */ /* 0x100fe40003803000 */
[----:B------:R-:W-:Y:S01]  /*17f70*/  PRMT R139, R152, 0x5410, R158 ;  /* 0x00005410988b7816 */ /* 0x000fe2000000009e */
[----:B------:R1:W4:Y:S01]  /*17f80*/  LDL.S16 R172, [R1+0x10] ;  /* 0x0000100001ac7983 */ /* 0x0003220000100600 */
[----:B------:R-:W-:Y:S02]  /*17f90*/  F2FP.F16.F32.PACK_AB R181, R228, R229 ;  /* 0x000000e5e4b5723e */ /* 0x000fe400000000ff */
[----:B------:R-:W-:Y:S01]  /*17fa0*/  LOP3.LUT R138, R138, R139, RZ, 0xc0, !PT ;  /* 0x0000008b8a8a7212 */ /* 0x000fe200078ec0ff */
[----:B--2---:R2:W2:Y:S01]  /*17fb0*/  LDL.S16 R175, [R1+0x30] ;  /* 0x0000300001af7983 */ /* 0x0044a20000100600 */
[C---:B------:R-:W-:Y:S01]  /*17fc0*/  F2FP.F16.F32.PACK_AB R192, R165.reuse, R161 ;  /* 0x000000a1a5c0723e */ /* 0x040fe200000000ff */
[----:B------:R-:W-:Y:S01]  /*17fd0*/  FADD.FTZ R232, R165, R167 ;  /* 0x000000a7a5e87221 */ /* 0x000fe20000010000 */
[--C-:B------:R-:W-:Y:S01]  /*17fe0*/  HSET2.LE.AND R139, R171, R162.reuse, PT ;  /* 0x000000a2ab8b7233 */ /* 0x100fe20003803000 */
[----:B------:R-:W-:Y:S01]  /*17ff0*/  STG.E.U16 desc[UR28][R216.64+0x40], R0 ;  /* 0x00004000d8007986 */ /* 0x000fe2000c10151c */
[----:B------:R-:W-:Y:S02]  /*18000*/  PRMT R191, R192, 0x7632, R191 ;  /* 0x00007632c0bf7816 */ /* 0x000fe400000000bf */
[----:B------:R-:W-:Y:S02]  /*18010*/  F2FP.F16.F32.PACK_AB R176, R226, R227 ;  /* 0x000000e3e2b0723e */ /* 0x000fe400000000ff */
[----:B------:R-:W-:Y:S02]  /*18020*/  PRMT R153, R192, 0x5410, R191 ;  /* 0x00005410c0997816 */ /* 0x000fe400000000bf */
[----:B------:R-:W-:Y:S02]  /*18030*/  PRMT R180, R181, 0x7632, R180 ;  /* 0x00007632b5b47816 */ /* 0x000fe400000000b4 */
[----:B------:R-:W-:Y:S02]  /*18040*/  LOP3.LUT R139, R139, R153, RZ, 0xc0, !PT ;  /* 0x000000998b8b7212 */ /* 0x000fe400078ec0ff */
[----:B------:R-:W-:Y:S02]  /*18050*/  SHF.R.U32.HI R153, RZ, 0x18, R214 ;  /* 0x00000018ff997819 */ /* 0x000fe400000116d6 */
[----:B------:R-:W-:Y:S02]  /*18060*/  PRMT R177, R176, 0x7632, R177 ;  /* 0x00007632b0b17816 */ /* 0x000fe400000000b1 */
[----:B------:R-:W-:Y:S01]  /*18070*/  F2FP.F16.F32.PACK_AB R183, R230, R183 ;  /* 0x000000b7e6b7723e */ /* 0x000fe200000000ff */
[C---:B-1----:R-:W-:Y:S05]  /*18080*/  HMMA.16816.F32 R4, R136.reuse, R148, R4 ;  /* 0x000000948804723c */ /* 0x042fea0000001804 */
[----:B------:R-:W-:Y:S01]  /*18090*/  F2FP.F16.F32.PACK_AB R179, R224, R225 ;  /* 0x000000e1e0b3723e */ /* 0x000fe200000000ff */
[C---:B------:R-:W-:Y:S01]  /*180a0*/  HMMA.16816.F32 R8, R136.reuse, R150, R8 ;  /* 0x000000968808723c */ /* 0x040fe20000001808 */
[----:B------:R-:W1:Y:S04]  /*180b0*/  LDSM.16.MT88.4 R148, [R185+0x13000] ;  /* 0x01300000b994783b */ /* 0x000e680000004200 */
[----:B------:R-:W-:Y:S01]  /*180c0*/  PRMT R182, R183, 0x7632, R182 ;  /* 0x00007632b7b67816 */ /* 0x000fe200000000b6 */
[C---:B------:R-:W-:Y:S05]  /*180d0*/  HMMA.16816.F32 R12, R136.reuse, R140, R12 ;  /* 0x0000008c880c723c */ /* 0x040fea000000180c */
[----:B------:R-:W-:Y:S01]  /*180e0*/  PRMT R178, R179, 0x7632, R178 ;  /* 0x00007632b3b27816 */ /* 0x000fe200000000b2 */
        /* <DEDUP_REMOVED lines=17> */
[C---:B------:R-:W-:Y:S06]  /*18200*/  HMMA.16816.F32 R60, R136.reuse, R144, R60 ;  /* 0x00000090883c723c */ /* 0x040fec000000183c */
[C---:B------:R-:W-:Y:S06]  /*18210*/  HMMA.16816.F32 R64, R136.reuse, R146, R64 ;  /* 0x000000928840723c */ /* 0x040fec0000001840 */
[C---:B-1----:R-:W-:Y:S06]  /*18220*/  HMMA.16816.F32 R68, R136.reuse, R148, R68 ;  /* 0x000000948844723c */ /* 0x042fec0000001844 */
[C---:B------:R-:W-:Y:S05]  /*18230*/  HMMA.16816.F32 R72, R136.reuse, R150, R72 ;  /* 0x000000968848723c */ /* 0x040fea0000001848 */
[----:B------:R-:W-:Y:S01]  /*18240*/  LOP3.LUT R148, R215, UR35, R168, 0x96, !PT ;  /* 0x00000023d7947c12 */ /* 0x000fe2000f8e96a8 */
[C---:B------:R-:W-:Y:S05]  /*18250*/  HMMA.16816.F32 R76, R136.reuse, R140, R76 ;  /* 0x0000008c884c723c */ /* 0x040fea000000184c */
[----:B------:R-:W-:Y:S01]  /*18260*/  LOP3.LUT R0, R148, 0xff, RZ, 0xc0, !PT ;  /* 0x000000ff94007812 */ /* 0x000fe200078ec0ff */
[C---:B------:R-:W-:Y:S01]  /*18270*/  HMMA.16816.F32 R80, R136.reuse, R142, R80 ;  /* 0x0000008e8850723c */ /* 0x040fe20000001850 */
[----:B------:R-:W-:Y:S05]  /*18280*/  LDSM.16.MT88.4 R140, [R185+0x17000] ;  /* 0x01700000b98c783b */ /* 0x000fea0000004200 */
[C---:B---3--:R-:W-:Y:S06]  /*18290*/  HMMA.16816.F32 R84, R136.reuse, R132, R84 ;  /* 0x000000848854723c */ /* 0x048fec0000001854 */
[C---:B------:R-:W-:Y:S05]  /*182a0*/  HMMA.16816.F32 R88, R136.reuse, R134, R88 ;  /* 0x000000868858723c */ /* 0x040fea0000001858 */
[----:B------:R-:W-:Y:S02]  /*182b0*/  LOP3.LUT R132, R214, 0xffff, RZ, 0xc0, !PT ;  /* 0x0000ffffd6847812 */ /* 0x000fe400078ec0ff */
[----:B------:R-:W-:Y:S04]  /*182c0*/  SHF.R.U32.HI R133, RZ, 0x10, R214 ;  /* 0x00000010ff857819 */ /* 0x000fe800000116d6 */
[----:B------:R-:W-:Y:S04]  /*182d0*/  SHF.R.U32.HI R151, RZ, 0x8, R132 ;  /* 0x00000008ff977819 */ /* 0x000fe80000011684 */
[----:B------:R-:W-:Y:S01]  /*182e0*/  PRMT R163, R156, 0x5410, R151 ;  /* 0x000054109ca37816 */ /* 0x000fe20000000097 */
[----:B-----5:R-:W-:Y:S02]  /*182f0*/  @!P0 HADD2 R173, -R155.H0_H0, -RZ.H0_H0 ;  /* 0xa00000ff9bad8230 */ /* 0x020fe40000000900 */
[----:B----4-:R-:W-:Y:S03]  /*18300*/  @!P3 HADD2 R174, -R154.H0_H0, -RZ.H0_H0 ;  /* 0xa00000ff9aaeb230 */ /* 0x010fe60000000900 */
[----:B------:R-:W-:Y:S02]  /*18310*/  PRMT R150, R173, 0x7610, R150 ;  /* 0x00007610ad967816 */ /* 0x000fe40000000096 */
[----:B------:R-:W-:Y:S02]  /*18320*/  PRMT R149, R174, 0x7610, R149 ;  /* 0x00007610ae957816 */ /* 0x000fe40000000095 */
[----:B------:R-:W-:Y:S02]  /*18330*/  @!P0 PRMT R155, R150, 0x5410, RZ ;  /* 0x00005410969b8816 */ /* 0x000fe400000000ff */
[----:B------:R-:W-:Y:S02]  /*18340*/  @!P3 PRMT R154, R149, 0x5410, RZ ;  /* 0x00005410959ab816 */ /* 0x000fe400000000ff */
[----:B------:R-:W-:Y:S02]  /*18350*/  LOP3.LUT R149, R148, 0xffff, RZ, 0xc0, !PT ;  /* 0x0000ffff94957812 */ /* 0x000fe400078ec0ff */
[----:B------:R-:W-:Y:S02]  /*18360*/  LOP3.LUT R150, R133, 0xff, RZ, 0xc0, !PT ;  /* 0x000000ff85967812 */ /* 0x000fe400078ec0ff */
[----:B------:R-:W-:Y:S01]  /*18370*/  LDSM.16.MT88.4 R132, [R186+0x17000] ;  /* 0x01700000ba84783b */ /* 0x000fe20000004200 */
[----:B------:R-:W-:Y:S02]  /*18380*/  SHF.R.U32.HI R149, RZ, 0x8, R149 ;  /* 0x00000008ff957819 */ /* 0x000fe40000011695 */
[----:B------:R-:W-:Y:S02]  /*18390*/  PRMT R161, R150, 0x5410, R153 ;  /* 0x0000541096a17816 */ /* 0x000fe40000000099 */
[----:B------:R-:W-:Y:S01]  /*183a0*/  LOP3.LUT R149, R149, 0xffff, RZ, 0xc0, !PT ;  /* 0x0000ffff95957812 */ /* 0x000fe200078ec0ff */
[----:B------:R-:W-:Y:S02]  /*183b0*/  @!P4 HADD2 R172, -R152.H0_H0, -RZ.H0_H0 ;  /* 0xa00000ff98acc230 */ /* 0x000fe40000000900 */
[----:B--2---:R-:W-:Y:S03]  /*183c0*/  @!P2 HADD2 R175, -R157.H0_H0, -RZ.H0_H0 ;  /* 0xa00000ff9dafa230 */ /* 0x004fe60000000900 */
[----:B------:R-:W-:Y:S02]  /*183d0*/  PRMT R159, R172, 0x7610, R159 ;  /* 0x00007610ac9f7816 */ /* 0x000fe4000000009f */
[----:B------:R-:W-:Y:S01]  /*183e0*/  @!P2 STL.S16 [R1+0x30], R175 ;  /* 0x000030af0100a387 */ /* 0x000fe20000100600 */
[----:B------:R-:W-:Y:S02]  /*183f0*/  PRMT R144, R175, 0x7610, R144 ;  /* 0x00007610af907816 */ /* 0x000fe40000000090 */
[----:B------:R-:W-:Y:S01]  /*18400*/  @!P4 PRMT R152, R159, 0x5410, RZ ;  /* 0x000054109f98c816 */ /* 0x000fe200000000ff */
[----:B------:R-:W-:Y:S01]  /*18410*/  @!P3 STL.S16 [R1+0x28], R174 ;  /* 0x000028ae0100b387 */ /* 0x000fe20000100600 */
[----:B------:R-:W-:Y:S02]  /*18420*/  @!P2 PRMT R157, R144, 0x5410, RZ ;  /* 0x00005410909da816 */ /* 0x000fe400000000ff */
[----:B------:R-:W-:Y:S01]  /*18430*/  ISETP.LE.U32.AND P2, PT, R160, UR14, PT ;  /* 0x0000000ea0007c0c */ /* 0x000fe2000bf43070 */
[----:B------:R-:W1:Y:S01]  /*18440*/  LDSM.16.MT88.4 R144, [R187+0x15000] ;  /* 0x01500000bb90783b */ /* 0x000e620000004200 */
[----:B------:R-:W-:Y:S02]  /*18450*/  ISETP.LE.U32.AND P3, PT, R0, UR14, PT ;  /* 0x0000000e00007c0c */ /* 0x000fe4000bf63070 */
[----:B------:R-:W-:Y:S02]  /*18460*/  LOP3.LUT R0, R215, UR35, R168, 0x96, !PT ;  /* 0x00000023d7007c12 */ /* 0x000fe4000f8e96a8 */
[----:B------:R-:W-:Y:S02]  /*18470*/  SHF.R.U32.HI R159, RZ, 0x10, R148 ;  /* 0x00000010ff9f7819 */ /* 0x000fe40000011694 */
[C---:B------:R-:W-:Y:S01]  /*18480*/  LOP3.LUT R153, R0.reuse, 0xff, RZ, 0xc0, !PT ;  /* 0x000000ff00997812 */ /* 0x040fe200078ec0ff */
[----:B------:R-:W-:Y:S01]  /*18490*/  LDSM.16.MT88.4 R168, [R187+0x11800] ;  /* 0x01180000bba8783b */ /* 0x000fe20000004200 */
[----:B------:R-:W-:Y:S07]  /*184a0*/  SHF.R.U32.HI R156, RZ, 0x18, R0 ;  /* 0x00000018ff9c7819 */ /* 0x000fee0000011600 */
[----:B------:R-:W-:Y:S01]  /*184b0*/  @!P0 STL.S16 [R1+0x14], R173 ;  /* 0x000014ad01008387 */ /* 0x000fe20000100600 */
[----:B------:R-:W-:Y:S02]  /*184c0*/  ISETP.LE.U32.AND P0, PT, R149, UR14, PT ;  /* 0x0000000e95007c0c */ /* 0x000fe4000bf03070 */
[----:B------:R-:W-:Y:S01]  /*184d0*/  SHF.R.U32.HI R149, RZ, 0x18, R148 ;  /* 0x00000018ff957819 */ /* 0x000fe20000011694 */
[----:B------:R2:W3:Y:S04]  /*184e0*/  LDL.S16 R160, [R1+0x38] ;  /* 0x0000380001a07983 */ /* 0x0004e80000100600 */
[----:B------:R-:W-:Y:S01]  /*184f0*/  @!P4 STL.S16 [R1+0x10], R172 ;  /* 0x000010ac0100c387 */ /* 0x000fe20000100600 */
[----:B------:R-:W-:Y:S03]  /*18500*/  ISETP.LE.U32.AND P4, PT, R149, UR14, PT ;  /* 0x0000000e95007c0c */ /* 0x000fe6000bf83070 */
[----:B------:R-:W4:Y:S08]  /*18510*/  LDSM.16.MT88.4 R148, [R188+0x17000] ;  /* 0x01700000bc94783b */ /* 0x000f300000004200 */
[----:B------:R-:W-:Y:S01]  /*18520*/  LDSM.16.MT88.4 R172, [R185+0x13800] ;  /* 0x01380000b9ac783b */ /* 0x000fe20000004200 */
[C---:B-1----:R-:W-:Y:S07]  /*18530*/  HMMA.16816.F32 R92, R136.reuse, R144, R92 ;  /* 0x00000090885c723c */ /* 0x042fee000000185c */
[----:B------:R-:W-:Y:S01]  /*18540*/  STG.E.U16 desc[UR28][R216.64+0x42], R157 ;  /* 0x0000429dd8007986 */ /* 0x000fe2000c10151c */
[C---:B------:R-:W-:Y:S03]  /*18550*/  HMMA.16816.F32 R96, R136.reuse, R146, R96 ;  /* 0x000000928860723c */ /* 0x040fe60000001860 */
[----:B------:R-:W-:Y:S01]  /*18560*/  STG.E.U16 desc[UR28][R218.64+0x40], R154 ;  /* 0x0000409ada007986 */ /* 0x000fe2000c10151c */
[----:B------:R-:W-:Y:S02]  /*18570*/  LOP3.LUT R144, R0, 0xffff, RZ, 0xc0, !PT ;  /* 0x0000ffff00907812 */ /* 0x000fe400078ec0ff */
[C---:B------:R-:W-:Y:S01]  /*18580*/  HMMA.16816.F32 R100, R136.reuse, R140, R100 ;  /* 0x0000008c8864723c */ /* 0x040fe20000001864 */
[----:B------:R-:W-:Y:S04]  /*18590*/  STG.E.U16 desc[UR28][R218.64+0x42], R155 ;  /* 0x0000429bda007986 */ /* 0x000fe8000c10151c */
[----:B------:R-:W-:Y:S01]  /*185a0*/  STG.E.U16 desc[UR28][R216.64+0x50], R152 ;  /* 0x00005098d8007986 */ /* 0x000fe2000c10151c */
[C---:B------:R-:W-:Y:S05]  /*185b0*/  HMMA.16816.F32 R104, R136.reuse, R142, R104 ;  /* 0x0000008e8868723c */ /* 0x040fea0000001868 */
[----:B------:R-:W-:Y:S01]  /*185c0*/  SHF.R.U32.HI R145, RZ, 0x10, R0 ;  /* 0x00000010ff917819 */ /* 0x000fe20000011600 */
[C---:B------:R-:W-:Y:S05]  /*185d0*/  HMMA.16816.F32 R108, R136.reuse, R132, R108 ;  /* 0x00000084886c723c */ /* 0x040fea000000186c */
[----:B------:R-:W-:Y:S01]  /*185e0*/  SHF.R.U32.HI R144, RZ, 0x8, R144 ;  /* 0x00000008ff907819 */ /* 0x000fe20000011690 */
[C---:B------:R-:W-:Y:S05]  /*185f0*/  HMMA.16816.F32 R112, R136.reuse, R134, R112 ;  /* 0x000000868870723c */ /* 0x040fea0000001870 */
[----:B------:R-:W-:Y:S01]  /*18600*/  LOP3.LUT R145, R145, 0xff, RZ, 0xc0, !PT ;  /* 0x000000ff91917812 */ /* 0x000fe200078ec0ff */
[C---:B----4-:R-:W-:Y:S05]  /*18610*/  HMMA.16816.F32 R116, R136.reuse, R148, R116 ;  /* 0x000000948874723c */ /* 0x050fea0000001874 */
[----:B------:R-:W-:Y:S01]  /*18620*/  LOP3.LUT R0, R159, 0xff, RZ, 0xc0, !PT ;  /* 0x000000ff9f007812 */ /* 0x000fe200078ec0ff */
[C---:B------:R-:W-:Y:S05]  /*18630*/  HMMA.16816.F32 R120, R136.reuse, R150, R120 ;  /* 0x000000968878723c */ /* 0x040fea0000001878 */
[--C-:B------:R-:W-:Y:S02]  /*18640*/  HSET2.LE.AND R141, R163, R162.reuse, PT ;  /* 0x000000a2a38d7233 */ /* 0x100fe40003803000 */
[----:B------:R-:W-:Y:S04]  /*18650*/  PRMT R133, R181, 0x5410, R180 ;  /* 0x00005410b5857816 */ /* 0x000fe800000000b4 */
[----:B------:R-:W-:Y:S02]  /*18660*/  PRMT R134, R176, 0x5410, R177 ;  /* 0x00005410b0867816 */ /* 0x000fe400000000b1 */
[----:B------:R-:W-:Y:S02]  /*18670*/  PRMT R132, R183, 0x5410, R182 ;  /* 0x00005410b7847816 */ /* 0x000fe400000000b6 */
[----:B------:R-:W-:Y:S02]  /*18680*/  LOP3.LUT R134, R141, R134, RZ, 0xc0, !PT ;  /* 0x000000868d867212 */ /* 0x000fe400078ec0ff */
[----:B------:R-:W-:Y:S01]  /*18690*/  PRMT R135, R179, 0x5410, R178 ;  /* 0x00005410b3877816 */ /* 0x000fe200000000b2 */
[----:B---3--:R-:W-:Y:S05]  /*186a0*/  @!P5 HADD2 R160, -R158.H0_H0, -RZ.H0_H0 ;  /* 0xa00000ff9ea0d230 */ /* 0x008fea0000000900 */
[----:B------:R1:W-:Y:S01]  /*186b0*/  @!P5 STL.S16 [R1+0x38], R160 ;  /* 0x000038a00100d387 */ /* 0x0003e20000100600 */
[----:B------:R-:W-:Y:S03]  /*186c0*/  PRMT R164, R160, 0x7610, R164 ;  /* 0x00007610a0a47816 */ /* 0x000fe600000000a4 */
[----:B------:R2:W3:Y:S01]  /*186d0*/  LDL.S16 R246, [R1+0x4] ;  /* 0x0000040001f67983 */ /* 0x0004e20000100600 */
[----:B------:R-:W-:Y:S02]  /*186e0*/  @!P5 PRMT R158, R164, 0x5410, RZ ;  /* 0x00005410a49ed816 */ /* 0x000fe400000000ff */
[----:B------:R-:W-:Y:S01]  /*186f0*/  ISETP.LE.U32.AND P5, PT, R0, UR14, PT ;  /* 0x0000000e00007c0c */ /* 0x000fe2000bfa3070 */
[----:B------:R2:W4:Y:S04]  /*18700*/  LDL.S16 R245, [R1] ;  /* 0x0000000001f57983 */ /* 0x0005280000100600 */
[----:B------:R-:W-:Y:S01]  /*18710*/  STG.E.U16 desc[UR28][R216.64+0x52], R158 ;  /* 0x0000529ed8007986 */ /* 0x000fe2000c10151c */
[----:B-1----:R-:W-:Y:S02]  /*18720*/  PRMT R160, R153, 0x5410, R144 ;  /* 0x0000541099a07816 */ /* 0x002fe40000000090 */
[----:B------:R-:W-:Y:S02]  /*18730*/  PRMT R153, R145, 0x5410, R156 ;  /* 0x0000541091997816 */ /* 0x000fe4000000009c */
[----:B------:R-:W1:Y:S01]  /*18740*/  LDSM.16.MT88.4 R144, [R187+0x17000] ;  /* 0x01700000bb90783b */ /* 0x000e620000004200 */
[--C-:B------:R-:W-:Y:S02]  /*18750*/  HSET2.LE.AND R156, R161, R162.reuse, PT ;  /* 0x000000a2a19c7233 */ /* 0x100fe40003803000 */
[--C-:B------:R-:W-:Y:S02]  /*18760*/  HSET2.LE.AND R0, R160, R162.reuse, PT ;  /* 0x000000a2a0007233 */ /* 0x100fe40003803000 */
[----:B------:R-:W-:Y:S02]  /*18770*/  HSET2.LE.AND R140, R153, R162, PT ;  /* 0x000000a2998c7233 */ /* 0x000fe40003803000 */
[----:B------:R-:W-:Y:S01]  /*18780*/  LOP3.LUT R135, R156, R135, RZ, 0xc0, !PT ;  /* 0x000000879c877212 */ /* 0x000fe200078ec0ff */
[----:B------:R-:W5:Y:S01]  /*18790*/  LDSM.16.MT88.4 R160, [R185+0x11800] ;  /* 0x01180000b9a0783b */ /* 0x000f620000004200 */
[----:B------:R-:W-:Y:S02]  /*187a0*/  LOP3.LUT R132, R0, R132, RZ, 0xc0, !PT ;  /* 0x0000008400847212 */ /* 0x000fe400078ec0ff */
[----:B------:R-:W-:Y:S05]  /*187b0*/  LOP3.LUT R133, R140, R133, RZ, 0xc0, !PT ;  /* 0x000000858c857212 */ /* 0x000fea00078ec0ff */
[----:B------:R-:W2:Y:S08]  /*187c0*/  LDSM.16.MT88.4 R152, [R186+0x11800] ;  /* 0x01180000ba98783b */ /* 0x000eb00000004200 */
[----:B------:R-:W2:Y:S08]  /*187d0*/  LDSM.16.MT88.4 R140, [R188+0x11800] ;  /* 0x01180000bc8c783b */ /* 0x000eb00000004200 */
[----:B------:R2:W3:Y:S01]  /*187e0*/  LDL.S16 R0, [R1+0x18] ;  /* 0x0000180001007983 */ /* 0x0004e20000100600 */
[C---:B-1----:R-:W-:Y:S06]  /*187f0*/  HMMA.16816.F32 R124, R136.reuse, R144, R124 ;  /* 0x00000090887c723c */ /* 0x042fec000000187c */
[----:B------:R-:W-:Y:S06]  /*18800*/  HMMA.16816.F32 R128, R136, R146, R128 ;  /* 0x000000928880723c */ /* 0x000fec0000001880 */
[C---:B-----5:R-:W-:Y:S01]  /*18810*/  HMMA.16816.F32 R164, R132.reuse, R160, R4 ;  /* 0x000000a084a4723c */ /* 0x060fe20000001804 */
[----:B------:R-:W1:Y:S05]  /*18820*/  LDSM.16.MT88.4 R4, [R186+0x13800] ;  /* 0x01380000ba04783b */ /* 0x000e6a0000004200 */
[C---:B------:R-:W-:Y:S03]  /*18830*/  HMMA.16816.F32 R160, R132.reuse, R162, R8 ;  /* 0x000000a284a0723c */ /* 0x040fe60000001808 */
[----:B------:R-:W5:Y:S03]  /*18840*/  LDSM.16.MT88.4 R8, [R188+0x13800] ;  /* 0x01380000bc08783b */ /* 0x000f660000004200 */
[C---:B--2---:R-:W-:Y:S05]  /*18850*/  HMMA.16816.F32 R156, R132.reuse, R152, R12 ;  /* 0x00000098849c723c */ /* 0x044fea000000180c */
[----:B------:R-:W2:Y:S01]  /*18860*/  LDSM.16.MT88.4 R12, [R187+0x13800] ;  /* 0x01380000bb0c783b */ /* 0x000ea20000004200 */
[C---:B------:R-:W-:Y:S06]  /*18870*/  HMMA.16816.F32 R152, R132.reuse, R154, R16 ;  /* 0x0000009a8498723c */ /* 0x040fec0000001810 */
[C---:B------:R-:W-:Y:S01]  /*18880*/  HMMA.16816.F32 R148, R132.reuse, R140, R20 ;  /* 0x0000008c8494723c */ /* 0x040fe20000001814 */
[----:B------:R-:W2:Y:S05]  /*18890*/  LDSM.16.MT88.4 R16, [R185+0x15800] ;  /* 0x01580000b910783b */ /* 0x000eaa0000004200 */
[C---:B------:R-:W-:Y:S03]  /*188a0*/  HMMA.16816.F32 R144, R132.reuse, R142, R24 ;  /* 0x0000008e8490723c */ /* 0x040fe60000001818 */
[----:B------:R-:W2:Y:S03]  /*188b0*/  LDSM.16.MT88.4 R20, [R186+0x15800] ;  /* 0x01580000ba14783b */ /* 0x000ea60000004200 */
[C---:B------:R-:W-:Y:S05]  /*188c0*/  HMMA.16816.F32 R140, R132.reuse, R168, R28 ;  /* 0x000000a8848c723c */ /* 0x040fea000000181c */
[----:B------:R2:W4:Y:S01]  /*188d0*/  LDL.S16 R169, [R1+0x24] ;  /* 0x0000240001a97983 */ /* 0x0005220000100600 */
[C---:B------:R-:W-:Y:S03]  /*188e0*/  HMMA.16816.F32 R136, R132.reuse, R170, R32 ;  /* 0x000000aa8488723c */ /* 0x040fe60000001820 */
[----:B------:R2:W4:Y:S03]  /*188f0*/  LDL.S16 R28, [R1+0x20] ;  /* 0x00002000011c7983 */ /* 0x0005260000100600 */
[C---:B------:R-:W-:Y:S01]  /*18900*/  HMMA.16816.F32 R36, R132.reuse, R172, R36 ;  /* 0x000000ac8424723c */ /* 0x040fe20000001824 */
[----:B------:R2:W4:Y:S04]  /*18910*/  LDL.S16 R29, [R1+0x1c] ;  /* 0x00001c00011d7983 */ /* 0x0005280000100600 */
[----:B------:R2:W4:Y:S01]  /*18920*/  LDL.S16 R30, [R1+0xc] ;  /* 0x00000c00011e7983 */ /* 0x0005220000100600 */
[C---:B------:R-:W-:Y:S03]  /*18930*/  HMMA.16816.F32 R40, R132.reuse, R174, R40 ;  /* 0x000000ae8428723c */ /* 0x040fe60000001828 */
[----:B------:R2:W4:Y:S03]  /*18940*/  LDL.S16 R31, [R1+0x8] ;  /* 0x00000800011f7983 */ /* 0x0005260000100600 */
[C---:B-1----:R-:W-:Y:S01]  /*18950*/  HMMA.16816.F32 R44, R132.reuse, R4, R44 ;  /* 0x00000004842c723c */ /* 0x042fe2000000182c */
[----:B------:R-:W1:Y:S05]  /*18960*/  LDSM.16.MT88.4 R24, [R188+0x15800] ;  /* 0x01580000bc18783b */ /* 0x000e6a0000004200 */
[C---:B------:R-:W-:Y:S03]  /*18970*/  HMMA.16816.F32 R48, R132.reuse, R6, R48 ;  /* 0x000000068430723c */ /* 0x040fe60000001830 */
[----:B------:R-:W1:Y:S03]  /*18980*/  LDSM.16.MT88.4 R4, [R187+0x15800] ;  /* 0x01580000bb04783b */ /* 0x000e660000004200 */
        /* <DEDUP_REMOVED lines=9> */
[C---:B------:R-:W-:Y:S06]  /*18a20*/  HMMA.16816.F32 R76, R132.reuse, R20, R76 ;  /* 0x00000014844c723c */ /* 0x040fec000000184c */
[C---:B------:R-:W-:Y:S06]  /*18a30*/  HMMA.16816.F32 R80, R132.reuse, R22, R80 ;  /* 0x000000168450723c */ /* 0x040fec0000001850 */
[C---:B-1----:R-:W-:Y:S06]  /*18a40*/  HMMA.16816.F32 R84, R132.reuse, R24, R84 ;  /* 0x000000188454723c */ /* 0x042fec0000001854 */
[C---:B------:R-:W-:Y:S06]  /*18a50*/  HMMA.16816.F32 R88, R132.reuse, R26, R88 ;  /* 0x0000001a8458723c */ /* 0x040fec0000001858 */
[C---:B------:R-:W-:Y:S06]  /*18a60*/  HMMA.16816.F32 R92, R132.reuse, R4, R92 ;  /* 0x00000004845c723c */ /* 0x040fec000000185c */
[C---:B------:R-:W-:Y:S05]  /*18a70*/  HMMA.16816.F32 R96, R132.reuse, R6, R96 ;  /* 0x000000068460723c */ /* 0x040fea0000001860 */
[----:B------:R-:W-:Y:S01]  /*18a80*/  SHF.R.U32.HI R5, RZ, 0x10, R214 ;  /* 0x00000010ff057819 */ /* 0x000fe200000116d6 */
[C---:B-----5:R-:W-:Y:S05]  /*18a90*/  HMMA.16816.F32 R100, R132.reuse, R8, R100 ;  /* 0x000000088464723c */ /* 0x060fea0000001864 */
[----:B------:R-:W-:Y:S01]  /*18aa0*/  LOP3.LUT R4, R214, 0xffff, RZ, 0xc0, !PT ;  /* 0x0000ffffd6047812 */ /* 0x000fe200078ec0ff */
[C---:B------:R-:W-:Y:S06]  /*18ab0*/  HMMA.16816.F32 R104, R132.reuse, R10, R104 ;  /* 0x0000000a8468723c */ /* 0x040fec0000001868 */
[C---:B--2---:R-:W-:Y:S06]  /*18ac0*/  HMMA.16816.F32 R108, R132.reuse, R12, R108 ;  /* 0x0000000c846c723c */ /* 0x044fec000000186c */
[C---:B------:R-:W-:Y:S06]  /*18ad0*/  HMMA.16816.F32 R112, R132.reuse, R14, R112 ;  /* 0x0000000e8470723c */ /* 0x040fec0000001870 */
[C---:B------:R-:W-:Y:S06]  /*18ae0*/  HMMA.16816.F32 R116, R132.reuse, R16, R116 ;  /* 0x000000108474723c */ /* 0x040fec0000001874 */
[C---:B------:R-:W-:Y:S05]  /*18af0*/  HMMA.16816.F32 R120, R132.reuse, R18, R120 ;  /* 0x000000128478723c */ /* 0x040fea0000001878 */
[----:B---3--:R-:W-:Y:S05]  /*18b00*/  @!P6 HADD2 R0, -R192.H0_H0, -RZ.H0_H0 ;  /* 0xa00000ffc000e230 */ /* 0x008fea0000000900 */
[----:B------:R1:W-:Y:S01]  /*18b10*/  @!P6 STL.S16 [R1+0x18], R0 ;  /* 0x000018000100e387 */ /* 0x0003e20000100600 */
[----:B------:R-:W-:Y:S04]  /*18b20*/  PRMT R20, R0, 0x7610, R20 ;  /* 0x0000761000147816 */ /* 0x000fe80000000014 */
[----:B------:R-:W-:Y:S02]  /*18b30*/  @!P6 PRMT R192, R20, 0x5410, RZ ;  /* 0x0000541014c0e816 */ /* 0x000fe400000000ff */
[----:B------:R-:W2:Y:S08]  /*18b40*/  LDSM.16.MT88.4 R20, [R187+0x17800] ;  /* 0x01780000bb14783b */ /* 0x000eb00000004200 */
[----:B------:R-:W-:Y:S01]  /*18b50*/  STG.E.U16 desc[UR28][R218.64+0x50], R192 ;  /* 0x000050c0da007986 */ /* 0x000fe2000c10151c */
[----:B-1----:R-:W-:Y:S02]  /*18b60*/  LOP3.LUT R0, R214, 0xff, RZ, 0xc0, !PT ;  /* 0x000000ffd6007812 */ /* 0x002fe400078ec0ff */
[----:B------:R-:W-:Y:S02]  /*18b70*/  SHF.R.U32.HI R214, RZ, 0x18, R214 ;  /* 0x00000018ffd67819 */ /* 0x000fe400000116d6 */
[----:B------:R-:W-:Y:S02]  /*18b80*/  ISETP.LE.U32.AND P6, PT, R0, UR14, PT ;  /* 0x0000000e00007c0c */ /* 0x000fe4000bfc3070 */
[----:B------:R-:W-:Y:S02]  /*18b90*/  SHF.R.U32.HI R0, RZ, 0x8, R4 ;  /* 0x00000008ff007819 */ /* 0x000fe40000011604 */
[----:B------:R-:W-:Y:S02]  /*18ba0*/  LOP3.LUT R4, R5, 0xff, RZ, 0xc0, !PT ;  /* 0x000000ff05047812 */ /* 0x000fe400078ec0ff */
[----:B------:R-:W-:Y:S07]  /*18bb0*/  LOP3.LUT R0, R0, 0xffff, RZ, 0xc0, !PT ;  /* 0x0000ffff00007812 */ /* 0x000fee00078ec0ff */
[----:B------:R-:W-:Y:S01]  /*18bc0*/  @!P6 HADD2 R246, -R176.H0_H0, -RZ.H0_H0 ;  /* 0xa00000ffb0f6e230 */ /* 0x000fe20000000900 */
[C---:B--2---:R-:W-:Y:S06]  /*18bd0*/  HMMA.16816.F32 R124, R132.reuse, R20, R124 ;  /* 0x00000014847c723c */ /* 0x044fec000000187c */
[----:B------:R-:W-:Y:S05]  /*18be0*/  HMMA.16816.F32 R128, R132, R22, R128 ;  /* 0x000000168480723c */ /* 0x000fea0000001880 */
[----:B----4-:R-:W-:Y:S02]  /*18bf0*/  @!P2 HADD2 R169, -R191.H0_H0, -RZ.H0_H0 ;  /* 0xa00000ffbfa9a230 */ /* 0x010fe40000000900 */
[----:B------:R-:W-:Y:S04]  /*18c00*/  @!P3 HADD2 R28, -R183.H0_H0, -RZ.H0_H0 ;  /* 0xa00000ffb71cb230 */ /* 0x000fe80000000900 */
[----:B------:R-:W-:Y:S01]  /*18c10*/  IMAD.MOV.U32 R133, RZ, RZ, R3 ;  /* 0x000000ffff857224 */ /* 0x000fe200078e0003 */
[----:B------:R-:W-:Y:S01]  /*18c20*/  @!P2 STL.S16 [R1+0x24], R169 ;  /* 0x000024a90100a387 */ /* 0x000fe20000100600 */
[----:B------:R-:W-:Y:S01]  /*18c30*/  @!P0 HADD2 R29, -R182.H0_H0, -RZ.H0_H0 ;  /* 0xa00000ffb61d8230 */ /* 0x000fe20000000900 */
[----:B------:R-:W-:Y:S01]  /*18c40*/  PRMT R24, R28, 0x7610, R24 ;  /* 0x000076101c187816 */ /* 0x000fe20000000018 */
[----:B------:R-:W-:Y:S01]  /*18c50*/  IMAD.MOV.U32 R132, RZ, RZ, R2 ;  /* 0x000000ffff847224 */ /* 0x000fe200078e0002 */
[----:B------:R-:W-:Y:S01]  /*18c60*/  @!P3 STL.S16 [R1+0x20], R28 ;  /* 0x0000201c0100b387 */ /* 0x000fe20000100600 */
[----:B------:R-:W-:Y:S01]  /*18c70*/  PRMT R25, R169, 0x7610, R25 ;  /* 0x00007610a9197816 */ /* 0x000fe20000000019 */
[----:B------:R-:W-:Y:S01]  /*18c80*/  @!P5 HADD2 R30, -R181.H0_H0, -RZ.H0_H0 ;  /* 0xa00000ffb51ed230 */ /* 0x000fe20000000900 */
[----:B------:R-:W-:Y:S01]  /*18c90*/  @!P3 PRMT R183, R24, 0x5410, RZ ;  /* 0x0000541018b7b816 */ /* 0x000fe200000000ff */
[----:B------:R-:W-:Y:S01]  /*18ca0*/  @!P0 STL.S16 [R1+0x1c], R29 ;  /* 0x00001c1d01008387 */ /* 0x000fe20000100600 */
[----:B------:R-:W-:Y:S01]  /*18cb0*/  ISETP.LE.U32.AND P3, PT, R0, UR14, PT ;  /* 0x0000000e00007c0c */ /* 0x000fe2000bf63070 */
[----:B------:R-:W-:Y:S01]  /*18cc0*/  @!P4 HADD2 R31, -R180.H0_H0, -RZ.H0_H0 ;  /* 0xa00000ffb41fc230 */ /* 0x000fe20000000900 */
[----:B------:R-:W-:Y:S01]  /*18cd0*/  PRMT R7, R29, 0x7610, R7 ;  /* 0x000076101d077816 */ /* 0x000fe20000000007 */
[----:B------:R-:W-:Y:S01]  /*18ce0*/  @!P5 STL.S16 [R1+0xc], R30 ;  /* 0x00000c1e0100d387 */ /* 0x000fe20000100600 */
[----:B------:R-:W-:Y:S02]  /*18cf0*/  @!P2 PRMT R191, R25, 0x5410, RZ ;  /* 0x0000541019bfa816 */ /* 0x000fe400000000ff */
[----:B------:R-:W-:Y:S01]  /*18d00*/  @!P0 PRMT R182, R7, 0x5410, RZ ;  /* 0x0000541007b68816 */ /* 0x000fe200000000ff */
[----:B------:R-:W-:Y:S01]  /*18d10*/  @!P4 STL.S16 [R1+0x8], R31 ;  /* 0x0000081f0100c387 */ /* 0x000fe20000100600 */
[----:B------:R-:W-:Y:S02]  /*18d20*/  ISETP.LE.U32.AND P2, PT, R4, UR14, PT ;  /* 0x0000000e04007c0c */ /* 0x000fe4000bf43070 */
[----:B------:R-:W-:Y:S01]  /*18d30*/  ISETP.LE.U32.AND P0, PT, R214, UR14, PT ;  /* 0x0000000ed6007c0c */ /* 0x000fe2000bf03070 */
[----:B------:R-:W-:Y:S01]  /*18d40*/  STG.E.U16 desc[UR28][R218.64+0x52], R191 ;  /* 0x000052bfda007986 */ /* 0x000fe2000c10151c */
[----:B------:R-:W-:Y:S01]  /*18d50*/  PRMT R6, R30, 0x7610, R6 ;  /* 0x000076101e067816 */ /* 0x000fe20000000006 */
[----:B------:R-:W-:Y:S01]  /*18d60*/  @!P3 HADD2 R245, -R177.H0_H0, -RZ.H0_H0 ;  /* 0xa00000ffb1f5b230 */ /* 0x000fe20000000900 */
[----:B------:R-:W-:Y:S01]  /*18d70*/  PRMT R5, R31, 0x7610, R5 ;  /* 0x000076101f057816 */ /* 0x000fe20000000005 */
[----:B------:R-:W-:Y:S01]  /*18d80*/  STG.E.U16 desc[UR28][R216.64+0x60], R183 ;  /* 0x000060b7d8007986 */ /* 0x000fe2000c10151c */
[----:B------:R-:W-:Y:S02]  /*18d90*/  @!P5 PRMT R181, R6, 0x5410, RZ ;  /* 0x0000541006b5d816 */ /* 0x000fe400000000ff */
[----:B------:R-:W-:Y:S01]  /*18da0*/  @!P4 PRMT R180, R5, 0x5410, RZ ;  /* 0x0000541005b4c816 */ /* 0x000fe200000000ff */
[----:B------:R-:W-:Y:S01]  /*18db0*/  STG.E.U16 desc[UR28][R216.64+0x62], R182 ;  /* 0x000062b6d8007986 */ /* 0x000fe2000c10151c */
[----:B------:R-:W-:Y:S01]  /*18dc0*/  PRMT R4, R246, 0x7610, R4 ;  /* 0x00007610f6047816 */ /* 0x000fe20000000004 */
[----:B------:R-:W-:Y:S01]  /*18dd0*/  @!P2 HADD2 R252, -R179.H0_H0, -RZ.H0_H0 ;  /* 0xa00000ffb3fca230 */ /* 0x000fe20000000900 */
[----:B------:R-:W-:Y:S01]  /*18de0*/  PRMT R0, R245, 0x7610, R0 ;  /* 0x00007610f5007816 */ /* 0x000fe20000000000 */
[----:B------:R-:W-:Y:S01]  /*18df0*/  STG.E.U16 desc[UR28][R218.64+0x60], R181 ;  /* 0x000060b5da007986 */ /* 0x000fe2000c10151c */
[----:B------:R-:W-:Y:S01]  /*18e00*/  @!P0 HADD2 R247, -R178.H0_H0, -RZ.H0_H0 ;  /* 0xa00000ffb2f78230 */ /* 0x000fe20000000900 */
[----:B------:R-:W-:Y:S01]  /*18e10*/  @!P6 PRMT R176, R4, 0x5410, RZ ;  /* 0x0000541004b0e816 */ /* 0x000fe200000000ff */
[----:B------:R-:W-:Y:S01]  /*18e20*/  FADD.FTZ R4, R230, R231 ;  /* 0x000000e7e6047221 */ /* 0x000fe20000010000 */
[----:B------:R-:W-:Y:S01]  /*18e30*/  STG.E.U16 desc[UR28][R218.64+0x62], R180 ;  /* 0x000062b4da007986 */ /* 0x000fe2000c10151c */
[----:B------:R-:W-:Y:S01]  /*18e40*/  @!P3 PRMT R177, R0, 0x5410, RZ ;  /* 0x0000541000b1b816 */ /* 0x000fe200000000ff */
[----:B------:R-:W-:Y:S01]  /*18e50*/  FADD.FTZ R0, R229, R232 ;  /* 0x000000e8e5007221 */ /* 0x000fe20000010000 */
[----:B------:R-:W-:Y:S01]  /*18e60*/  @!P2 PRMT R179, R252, 0x5410, RZ ;  /* 0x00005410fcb3a816 */ /* 0x000fe200000000ff */
[----:B------:R-:W-:Y:S01]  /*18e70*/  STG.E.U16 desc[UR28][R216.64+0x70], R176 ;  /* 0x000070b0d8007986 */ /* 0x000fe2000c10151c */
[----:B------:R-:W-:Y:S01]  /*18e80*/  @!P0 PRMT R178, R247, 0x5410, RZ ;  /* 0x00005410f7b28816 */ /* 0x000fe200000000ff */
[----:B------:R-:W-:Y:S01]  /*18e90*/  FADD.FTZ R0, R228, R0 ;  /* 0x00000000e4007221 */ /* 0x000fe20000010000 */
[----:B------:R-:W-:Y:S01]  /*18ea0*/  PLOP3.LUT P0, PT, PT, PT, UP0, 0x80, 0x0 ;  /* 0x000000000000781c */ /* 0x000fe20003f0f008 */
[----:B------:R1:W-:Y:S01]  /*18eb0*/  STG.E.U16 desc[UR28][R216.64+0x72], R177 ;  /* 0x000072b1d8007986 */ /* 0x0003e2000c10151c */
[----:B------:R-:W-:Y:S01]  /*18ec0*/  FADD.FTZ R4, R227, R4 ;  /* 0x00000004e3047221 */ /* 0x000fe20000010000 */
[----:B------:R-:W-:Y:S02]  /*18ed0*/  FADD.FTZ R0, R225, R0 ;  /* 0x00000000e1007221 */ /* 0x000fe40000010000 */
[----:B------:R-:W-:Y:S02]  /*18ee0*/  STG.E.U16 desc[UR28][R218.64+0x70], R179 ;  /* 0x000070b3da007986 */ /* 0x000fe4000c10151c */
[----:B------:R-:W-:Y:S02]  /*18ef0*/  FADD.FTZ R232, R224, R0 ;  /* 0x00000000e0e87221 */ /* 0x000fe40000010000 */
[----:B------:R2:W-:Y:S04]  /*18f00*/  STG.E.U16 desc[UR28][R218.64+0x72], R178 ;  /* 0x000072b2da007986 */ /* 0x0005e8000c10151c */
[----:B------:R3:W-:Y:S04]  /*18f10*/  @!P6 STL.S16 [R1+0x4], R246 ;  /* 0x000004f60100e387 */ /* 0x0007e80000100600 */
[----:B------:R3:W-:Y:S01]  /*18f20*/  @!P3 STL.S16 [R1], R245 ;  /* 0x000000f50100b387 */ /* 0x0007e20000100600 */
[----:B-1----:R-:W-:Y:S04]  /*18f30*/  IADD3 R216, P2, R216, -0x80, RZ ;  /* 0xffffff80d8d87810 */ /* 0x002fe80007f5e0ff */
[----:B------:R-:W-:Y:S01]  /*18f40*/  IADD3.X R217, R217, -0x1, RZ, P2, !PT ;  /* 0xffffffffd9d97810 */ /* 0x000fe200017fe4ff */
[----:B--2---:R-:W-:Y:S01]  /*18f50*/  FADD.FTZ R218, R226, R4 ;  /* 0x00000004e2da7221 */ /* 0x004fe20000010000 */
[----:B------:R-:W-:Y:S07]  /*18f60*/  @P0 BRA `(.L_x_1323) ;  /* 0xffffffa000a80947 */ /* 0x000fee000383ffff */
.L_x_1322:
[----:B------:R-:W1:Y:S01]  /*18f70*/  SHFL.BFLY PT, R0, R218, 0x2, 0x1f ;  /* 0x0c401f00da007f89 */ /* 0x000e6200000e0000 */
[----:B------:R-:W-:Y:S01]  /*18f80*/  ULDC UR4, c[0x0][0x38c] ;  /* 0x0000e30000047ab9 */ /* 0x000fe20000000800 */
[----:B------:R-:W-:Y:S01]  /*18f90*/  UMOV UR5, 0x400 ;  /* 0x0000040000057882 */ /* 0x000fe20000000000 */
[----:B------:R-:W-:Y:S01]  /*18fa0*/  UISETP.NE.AND UP0, UPT, UR15, -0x1, UPT ;  /* 0xffffffff0f00788c */ /* 0x000fe2000bf05270 */
[----:B------:R-:W2:Y:S01]  /*18fb0*/  SHFL.BFLY PT, R4, R232, 0x2, 0x1f ;  /* 0x0c401f00e8047f89 */ /* 0x000ea200000e0000 */
[----:B------:R-:W4:Y:S01]  /*18fc0*/  S2R R168, SR_TID.X ;  /* 0x0000000000a87919 */ /* 0x000f220000002100 */
[----:B-1----:R-:W-:Y:S01]  /*18fd0*/  FADD.FTZ R218, R0, R218 ;  /* 0x000000da00da7221 */ /* 0x002fe20000010000 */
[----:B--2---:R-:W-:-:S04]  /*18fe0*/  FADD.FTZ R232, R4, R232 ;  /* 0x000000e804e87221 */ /* 0x004fc80000010000 */
[----:B------:R-:W1:Y:S01]  /*18ff0*/  SHFL.BFLY PT, R5, R218, 0x1, 0x1f ;  /* 0x0c201f00da057f89 */ /* 0x000e6200000e0000 */
[----:B------:R-:W-:-:S03]  /*19000*/  MOV R4, 0x3f800000 ;  /* 0x3f80000000047802 */ /* 0x000fc60000000f00 */
[----:B------:R-:W2:Y:S01]  /*19010*/  SHFL.BFLY PT, R0, R232, 0x1, 0x1f ;  /* 0x0c201f00e8007f89 */ /* 0x000ea200000e0000 */
[----:B----4-:R-:W-:-:S04]  /*19020*/  SHF.R.S32.HI R169, RZ, 0x1f, R168 ;  /* 0x0000001fffa97819 */ /* 0x010fc800000114a8 */
[CC--:B------:R-:W-:Y:S02]  /*19030*/  LEA.HI R7, R169.reuse, R168.reuse, RZ, 0x2 ;  /* 0x000000a8a9077211 */ /* 0x0c0fe400078f10ff */
[----:B------:R-:W-:Y:S02]  /*19040*/  LEA.HI R135, R169, R168, RZ, 0x5 ;  /* 0x000000a8a9877211 */ /* 0x000fe400078f28ff */
[----:B------:R-:W-:Y:S02]  /*19050*/  SHF.R.S32.HI R6, RZ, 0x1f, R7 ;  /* 0x0000001fff067819 */ /* 0x000fe40000011407 */
[----:B------:R-:W-:Y:S01]  /*19060*/  SHF.R.S32.HI R8, RZ, 0x5, R135 ;  /* 0x00000005ff087819 */ /* 0x000fe20000011487 */
[----:B-1----:R-:W-:Y:S01]  /*19070*/  FADD.FTZ R218, R218, R5 ;  /* 0x00000005dada7221 */ /* 0x002fe20000010000 */
[----:B------:R-:W-:Y:S01]  /*19080*/  MOV R5, 0x3f800000 ;  /* 0x3f80000000057802 */ /* 0x000fe20000000f00 */
[----:B--2---:R-:W-:-:S03]  /*19090*/  FADD.FTZ R232, R232, R0 ;  /* 0x00000000e8e87221 */ /* 0x004fc60000010000 */
[----:B------:R-:W-:Y:S02]  /*190a0*/  FSETP.NE.FTZ.AND P3, PT, R218, RZ, PT ;  /* 0x000000ffda00720b */ /* 0x000fe40003f75000 */
[----:B------:R-:W-:Y:S02]  /*190b0*/  SHF.R.S32.HI R0, RZ, 0x2, R7 ;  /* 0x00000002ff007819 */ /* 0x000fe40000011407 */
[----:B------:R-:W-:Y:S02]  /*190c0*/  FSETP.NE.FTZ.AND P0, PT, R232, RZ, PT ;  /* 0x000000ffe800720b */ /* 0x000fe40003f15000 */
[----:B------:R-:W-:Y:S02]  /*190d0*/  LOP3.LUT R7, R7, 0x3ffffffc, RZ, 0xc0, !PT ;  /* 0x3ffffffc07077812 */ /* 0x000fe400078ec0ff */
[----:B------:R-:W-:Y:S02]  /*190e0*/  LEA.HI R6, R6, R0, RZ, 0x3 ;  /* 0x0000000006067211 */ /* 0x000fe400078f18ff */
[----:B------:R-:W-:-:S02]  /*190f0*/  IADD3 R7, -R7, R168, RZ ;  /* 0x000000a807077210 */ /* 0x000fc40007ffe1ff */
[----:B------:R-:W-:Y:S01]  /*19100*/  LOP3.LUT R6, R6, 0xfffffff8, RZ, 0xc0, !PT ;  /* 0xfffffff806067812 */ /* 0x000fe200078ec0ff */
[----:B------:R-:W1:Y:S01]  /*19110*/  @P3 MUFU.RCP R4, R218 ;  /* 0x000000da00043308 */ /* 0x000e620000001000 */
[----:B------:R-:W-:Y:S02]  /*19120*/  LEA R134, R8, R7, 0x9 ;  /* 0x0000000708867211 */ /* 0x000fe400078e48ff */
[----:B------:R-:W-:-:S04]  /*19130*/  IADD3 R8, R0, -R6, RZ ;  /* 0x8000000600087210 */ /* 0x000fc80007ffe0ff */
[----:B------:R-:W-:Y:S01]  /*19140*/  R2P PR, R8, 0x6 ;  /* 0x0000000608007804 */ /* 0x000fe20000000000 */
        /* <DEDUP_REMOVED lines=133> */
[----:B-1----:R-:W-:Y:S01]  /*199a0*/  ULEA UR4, UR4, UR5, 0x18 ;  /* 0x0000000504047291 */ /* 0x002fe2000f8ec03f */
[----:B------:R-:W-:-:S02]  /*199b0*/  F2FP.F16.F32.PACK_AB R23, R23, R4 ;  /* 0x000000041717723e */ /* 0x000fc400000000ff */
[----:B------:R-:W-:Y:S02]  /*199c0*/  LOP3.LUT R0, R0, 0x1c0, RZ, 0xc0, !PT ;  /* 0x000001c000007812 */ /* 0x000fe400078ec0ff */
[----:B------:R-:W-:Y:S02]  /*199d0*/  LOP3.LUT R4, R8, 0x1, RZ, 0xc0, !PT ;  /* 0x0000000108047812 */ /* 0x000fe400078ec0ff */
[----:B------:R-:W-:Y:S02]  /*199e0*/  LEA.HI R0, R0, R0, RZ, 0x1d ;  /* 0x0000000000007211 */ /* 0x000fe400078fe8ff */
[----:B------:R-:W-:Y:S02]  /*199f0*/  ISETP.NE.U32.AND P4, PT, R4, 0x1, PT ;  /* 0x000000010400780c */ /* 0x000fe40003f85070 */
[----:B------:R-:W-:Y:S02]  /*19a00*/  LEA R0, R134, R0, 0x1 ;  /* 0x0000000086007211 */ /* 0x000fe400078e08ff */
[----:B------:R-:W-:-:S02]  /*19a10*/  MOV R8, 0x20 ;  /* 0x0000002000087802 */ /* 0x000fc40000000f00 */
[----:B------:R-:W-:Y:S01]  /*19a20*/  LEA R0, R0, UR4, 0x1 ;  /* 0x0000000400007c11 */ /* 0x000fe2000f8e08ff */
[----:B------:R-:W-:Y:S01]  /*19a30*/  @UP0 ULDC.64 UR4, c[0x0][0x298] ;  /* 0x0000a60000040ab9 */ /* 0x000fe20000000a00 */
[----:B------:R-:W-:Y:S01]  /*19a40*/  F2FP.F16.F32.PACK_AB R6, R6, R164 ;  /* 0x000000a40606723e */ /* 0x000fe200000000ff */
[----:B------:R-:W-:Y:S01]  /*19a50*/  @UP0 UIMAD.WIDE.U32 UR8, UR15, UR4, URZ ;  /* 0x000000040f0802a5 */ /* 0x000fe2000f8e003f */
[----:B------:R-:W-:Y:S02]  /*19a60*/  F2FP.F16.F32.PACK_AB R5, R5, R166 ;  /* 0x000000a60505723e */ /* 0x000fe400000000ff */
[C---:B------:R-:W-:Y:S01]  /*19a70*/  IADD3 R4, R0.reuse, -0x10, RZ ;  /* 0xfffffff000047810 */ /* 0x040fe20007ffe0ff */
[----:B------:R1:W-:Y:S01]  /*19a80*/  STS [R0], R6 ;  /* 0x0000000600007388 */ /* 0x0003e20000000800 */
[----:B------:R-:W-:Y:S01]  /*19a90*/  F2FP.F16.F32.PACK_AB R7, R7, R160 ;  /* 0x000000a00707723e */ /* 0x000fe200000000ff */
[----:B------:R-:W-:Y:S01]  /*19aa0*/  @UP0 UIMAD UR7, UR15, UR5, UR9 ;  /* 0x000000050f0702a4 */ /* 0x000fe2000f8e0209 */
[----:B------:R-:W-:Y:S01]  /*19ab0*/  @P4 IADD3 R4, R0, 0x10, RZ ;  /* 0x0000001000044810 */ /* 0x000fe20007ffe0ff */
[----:B------:R2:W-:Y:S01]  /*19ac0*/  STS [R0+0x400], R5 ;  /* 0x0004000500007388 */ /* 0x0005e20000000800 */
[----:B------:R-:W-:-:S02]  /*19ad0*/  SEL R8, R8, 0xffffffe0, !P1 ;  /* 0xffffffe008087807 */ /* 0x000fc40004800000 */
[----:B------:R-:W-:Y:S01]  /*19ae0*/  MOV R49, 0x40 ;  /* 0x0000004000317802 */ /* 0x000fe20000000f00 */
[----:B------:R4:W-:Y:S01]  /*19af0*/  STS [R4], R7 ;  /* 0x0000000704007388 */ /* 0x0009e20000000800 */
[----:B------:R-:W-:Y:S02]  /*19b00*/  F2FP.F16.F32.PACK_AB R10, R10, R162 ;  /* 0x000000a20a0a723e */ /* 0x000fe400000000ff */
[----:B------:R-:W-:Y:S02]  /*19b10*/  F2FP.F16.F32.PACK_AB R9, R9, R156 ;  /* 0x0000009c0909723e */ /* 0x000fe400000000ff */
[----:B------:R-:W-:Y:S01]  /*19b20*/  F2FP.F16.F32.PACK_AB R13, R13, R158 ;  /* 0x0000009e0d0d723e */ /* 0x000fe200000000ff */
[----:B------:R3:W-:Y:S01]  /*19b30*/  STS [R4+0x400], R10 ;  /* 0x0004000a04007388 */ /* 0x0007e20000000800 */
        /* <DEDUP_REMOVED lines=9> */
[----:B------:R-:W-:-:S02]  /*19bd0*/  PLOP3.LUT P1, PT, PT, PT, UP0, 0x80, 0x0 ;  /* 0x000000000000781c */ /* 0x000fc40003f2f008 */
[----:B----4-:R-:W-:Y:S01]  /*19be0*/  SEL R7, R49, 0xffffffc0, !P2 ;  /* 0xffffffc031077807 */ /* 0x010fe20005000000 */
[----:B------:R-:W-:Y:S01]  /*19bf0*/  STS [R6+0x400], R13 ;  /* 0x0004000d06007388 */ /* 0x000fe20000000800 */
[----:B------:R-:W-:Y:S02]  /*19c00*/  F2FP.F16.F32.PACK_AB R32, R32, R140 ;  /* 0x0000008c2020723e */ /* 0x000fe400000000ff */
[----:B------:R-:W-:Y:S01]  /*19c10*/  F2FP.F16.F32.PACK_AB R31, R31, R142 ;  /* 0x0000008e1f1f723e */ /* 0x000fe200000000ff */
[----:B------:R-:W-:Y:S01]  /*19c20*/  STS [R5], R12 ;  /* 0x0000000c05007388 */ /* 0x000fe20000000800 */
[-C--:B---3--:R-:W-:Y:S02]  /*19c30*/  IADD3 R10, R0, R7.reuse, RZ ;  /* 0x00000007000a7210 */ /* 0x088fe40007ffe0ff */
[----:B------:R-:W-:Y:S01]  /*19c40*/  IADD3 R8, R6, R7, RZ ;  /* 0x0000000706087210 */ /* 0x000fe20007ffe0ff */
        /* <DEDUP_REMOVED lines=8> */
[----:B------:R-:W-:Y:S02]  /*19cd0*/  F2FP.F16.F32.PACK_AB R25, R25, R42 ;  /* 0x0000002a1919723e */ /* 0x000fe400000000ff */
[----:B-1----:R-:W-:-:S02]  /*19ce0*/  IADD3 R9, R7, R4, RZ ;  /* 0x0000000407097210 */ /* 0x002fc40007ffe0ff */
[----:B------:R-:W-:Y:S02]  /*19cf0*/  IADD3 R7, R5, R7, RZ ;  /* 0x0000000705077210 */ /* 0x000fe40007ffe0ff */
        /* <DEDUP_REMOVED lines=13> */
[----:B------:R1:W-:Y:S01]  /*19dd0*/  STS [R7], R30 ;  /* 0x0000001e07007388 */ /* 0x0003e20000000800 */
        /* <DEDUP_REMOVED lines=18> */
[----:B-1----:R-:W-:Y:S02]  /*19f00*/  F2FP.F16.F32.PACK_AB R30, R89, R88 ;  /* 0x00000058591e723e */ /* 0x002fe400000000ff */
[----:B------:R-:W-:Y:S01]  /*19f10*/  F2FP.F16.F32.PACK_AB R15, R113, R112 ;  /* 0x00000070710f723e */ /* 0x000fe200000000ff */
[----:B------:R-:W-:Y:S01]  /*19f20*/  STS [R6+0x2400], R23 ;  /* 0x0024001706007388 */ /* 0x000fe20000000800 */
[----:B--2---:R-:W-:-:S03]  /*19f30*/  F2FP.F16.F32.PACK_AB R29, R91, R90 ;  /* 0x0000005a5b1d723e */ /* 0x004fc600000000ff */
[----:B------:R-:W-:Y:S04]  /*19f40*/  STS [R5+0x2000], R22 ;  /* 0x0020001605007388 */ /* 0x000fe80000000800 */
[----:B------:R1:W-:Y:S01]  /*19f50*/  STS [R5+0x2400], R21 ;  /* 0x0024001505007388 */ /* 0x0003e20000000800 */
[----:B---3--:R-:W-:-:S03]  /*19f60*/  F2FP.F16.F32.PACK_AB R27, R93, R92 ;  /* 0x0000005c5d1b723e */ /* 0x008fc600000000ff */
[----:B------:R2:W-:Y:S01]  /*19f70*/  STS [R10+0x2000], R20 ;  /* 0x002000140a007388 */ /* 0x0005e20000000800 */
[----:B----4-:R-:W-:-:S03]  /*19f80*/  F2FP.F16.F32.PACK_AB R26, R95, R94 ;  /* 0x0000005e5f1a723e */ /* 0x010fc600000000ff */
[----:B------:R3:W-:Y:S01]  /*19f90*/  STS [R10+0x2400], R19 ;  /* 0x002400130a007388 */ /* 0x0007e20000000800 */
[----:B------:R-:W-:-:S03]  /*19fa0*/  F2FP.F16.F32.PACK_AB R25, R97, R96 ;  /* 0x000000606119723e */ /* 0x000fc600000000ff */
[----:B------:R4:W-:Y:S01]  /*19fb0*/  STS [R9+0x2000], R18 ;  /* 0x0020001209007388 */ /* 0x0009e20000000800 */
[----:B------:R-:W-:-:S03]  /*19fc0*/  F2FP.F16.F32.PACK_AB R24, R99, R98 ;  /* 0x000000626318723e */ /* 0x000fc600000000ff */
[----:B------:R4:W-:Y:S04]  /*19fd0*/  STS [R9+0x2400], R17 ;  /* 0x0024001109007388 */ /* 0x0009e80000000800 */
[----:B------:R4:W-:Y:S01]  /*19fe0*/  STS [R8+0x2000], R16 ;  /* 0x0020001008007388 */ /* 0x0009e20000000800 */
[----:B-1----:R-:W-:Y:S02]  /*19ff0*/  F2FP.F16.F32.PACK_AB R21, R101, R100 ;  /* 0x000000646515723e */ /* 0x002fe400000000ff */
[----:B--2---:R-:W-:Y:S02]  /*1a000*/  F2FP.F16.F32.PACK_AB R20, R103, R102 ;  /* 0x000000666714723e */ /* 0x004fe400000000ff */
[----:B---3--:R-:W-:Y:S02]  /*1a010*/  F2FP.F16.F32.PACK_AB R19, R105, R104 ;  /* 0x000000686913723e */ /* 0x008fe400000000ff */
[----:B----4-:R-:W-:-:S02]  /*1a020*/  F2FP.F16.F32.PACK_AB R18, R107, R106 ;  /* 0x0000006a6b12723e */ /* 0x010fc400000000ff */
        /* <DEDUP_REMOVED lines=10> */
.L_x_1326:
        /* <DEDUP_REMOVED lines=23> */
.L_x_1327:
        /* <DEDUP_REMOVED lines=31> */
[----:B------:R4:W-:Y:S04]  /*1a430*/  STS [R6+0x6000], R17 ;  /* 0x0060001106007388 */ /* 0x0009e80000000800 */
[----:B------:R1:W-:Y:S04]  /*1a440*/  STS [R6+0x6400], R16 ;  /* 0x0064001006007388 */ /* 0x0003e80000000800 */
[----:B------:R-:W-:Y:S04]  /*1a450*/  STS [R5+0x6000], R15 ;  /* 0x0060000f05007388 */ /* 0x000fe80000000800 */
[----:B------:R1:W-:Y:S01]  /*1a460*/  STS [R5+0x6400], R14 ;  /* 0x0064000e05007388 */ /* 0x0003e20000000800 */
[----:B--2---:R-:W-:-:S03]  /*1a470*/  LOP3.LUT R0, R135, 0xffffffe0, RZ, 0xc0, !PT ;  /* 0xffffffe087007812 */ /* 0x004fc600078ec0ff */
[----:B------:R2:W-:Y:S04]  /*1a480*/  STS [R10+0x6000], R13 ;  /* 0x0060000d0a007388 */ /* 0x0005e80000000800 */
[----:B------:R2:W-:Y:S01]  /*1a490*/  STS [R10+0x6400], R12 ;  /* 0x0064000c0a007388 */ /* 0x0005e20000000800 */
[----:B---3--:R-:W-:-:S03]  /*1a4a0*/  @P2 IMAD.MOV.U32 R4, RZ, RZ, 0x1 ;  /* 0x00000001ff042424 */ /* 0x008fc600078e00ff */
[----:B------:R3:W-:Y:S01]  /*1a4b0*/  STS [R9+0x6000], R11 ;  /* 0x0060000b09007388 */ /* 0x0007e20000000800 */
[----:B----4-:R-:W-:-:S03]  /*1a4c0*/  LEA.HI R17, R169, R168, RZ, 0x3 ;  /* 0x000000a8a9117211 */ /* 0x010fc600078f18ff */
[----:B------:R-:W-:Y:S01]  /*1a4d0*/  STS [R9+0x6400], R34 ;  /* 0x0064002209007388 */ /* 0x000fe20000000800 */
[----:B-1----:R-:W1:Y:S03]  /*1a4e0*/  @P3 MUFU.LG2 R6, R218 ;  /* 0x000000da00063308 */ /* 0x002e660000000c00 */
[----:B------:R-:W-:Y:S04]  /*1a4f0*/  STS [R8+0x6000], R33 ;  /* 0x0060002108007388 */ /* 0x000fe80000000800 */
[----:B------:R4:W-:Y:S01]  /*1a500*/  STS [R8+0x6400], R32 ;  /* 0x0064002008007388 */ /* 0x0009e20000000800 */
[----:B------:R-:W-:-:S03]  /*1a510*/  SHF.R.S32.HI R5, RZ, 0x3, R17 ;  /* 0x00000003ff057819 */ /* 0x000fc60000011411 */
[----:B------:R-:W-:Y:S01]  /*1a520*/  STS [R7+0x6000], R31 ;  /* 0x0060001f07007388 */ /* 0x000fe20000000800 */
[----:B--2---:R-:W2:Y:S01]  /*1a530*/  @!P2 LDC R13, c[0x0][0x270] ;  /* 0x00009c00ff0dab82 */ /* 0x004ea20000000800 */
[----:B------:R-:W-:Y:S02]  /*1a540*/  ISETP.GE.AND P1, PT, R5, UR6, PT ;  /* 0x0000000605007c0c */ /* 0x000fe4000bf26270 */
[----:B------:R2:W-:Y:S01]  /*1a550*/  STS [R7+0x6400], R35 ;  /* 0x0064002307007388 */ /* 0x0005e20000000800 */
[C---:B------:R-:W-:Y:S01]  /*1a560*/  LEA.HI.SX32 R5, R17.reuse, 0x20, 0x1d ;  /* 0x0000002011057811 */ /* 0x040fe200078feaff */
[----:B-1----:R-:W-:Y:S01]  /*1a570*/  @P3 FMUL.FTZ R6, R6, 0.69314718246459960938 ;  /* 0x3f31721806063820 */ /* 0x002fe20000410000 */
[----:B------:R-:W-:Y:S02]  /*1a580*/  LEA.HI.SX32 R12, R17, 0x10, 0x1d ;  /* 0x00000010110c7811 */ /* 0x000fe400078feaff */
[----:B------:R-:W-:Y:S01]  /*1a590*/  BAR.SYNC.DEFER_BLOCKING 0x0 ;  /* 0x0000000000007b1d */ /* 0x000fe20000010000 */
[----:B------:R-:W-:-:S02]  /*1a5a0*/  ISETP.GE.AND P6, PT, R5, UR6, PT ;  /* 0x0000000605007c0c */ /* 0x000fc4000bfc6270 */
[----:B------:R-:W-:-:S05]  /*1a5b0*/  ISETP.GE.AND P4, PT, R12, UR6, PT ;  /* 0x000000060c007c0c */ /* 0x000fca000bf86270 */
[----:B---3--:R-:W1:Y:S01]  /*1a5c0*/  @P2 LDC.64 R10, c[0x0][0x2c0] ;  /* 0x0000b000ff0a2b82 */ /* 0x008e620000000a00 */
[----:B------:R-:W3:Y:S01]  /*1a5d0*/  S2R R15, SR_CTAID.Y ;  /* 0x00000000000f7919 */ /* 0x000ee20000002600 */
[----:B------:R-:W3:Y:S06]  /*1a5e0*/  S2R R14, SR_TID.X ;  /* 0x00000000000e7919 */ /* 0x000eec0000002100 */
[----:B----4-:R-:W4:Y:S01]  /*1a5f0*/  @P2 LDC R8, c[0x0][0x2c0] ;  /* 0x0000b000ff082b82 */ /* 0x010f220000000800 */
[----:B------:R-:W4:Y:S01]  /*1a600*/  S2R R18, SR_CTAID.Z ;  /* 0x0000000000127919 */ /* 0x000f220000002700 */
[----:B--2---:R-:W-:-:S02]  /*1a610*/  @!P2 IMAD R4, R28, R13, RZ ;  /* 0x0000000d1c04a224 */ /* 0x004fc400078e02ff */
[----:B------:R-:W-:Y:S02]  /*1a620*/  IMAD.MOV.U32 R13, RZ, RZ, 0x7f800000 ;  /* 0x7f800000ff0d7424 */ /* 0x000fe400078e00ff */
[----:B------:R-:W-:Y:S02]  /*1a630*/  IMAD.IADD R7, R168, 0x1, -R0 ;  /* 0x00000001a8077824 */ /* 0x000fe400078e0a00 */
[----:B------:R-:W2:Y:S01]  /*1a640*/  @P3 LDC R9, c[0x0][0x2e8] ;  /* 0x0000ba00ff093b82 */ /* 0x000ea20000000800 */
[----:B-----5:R2:W2:Y:S01]  /*1a650*/  LDS.128 R32, [R213+0x1800] ;  /* 0x00180000d5207984 */ /* 0x0204a20000000c00 */
[----:B-1----:R-:W-:-:S06]  /*1a660*/  @P2 IMAD R0, R11, R10, RZ ;  /* 0x0000000a0b002224 */ /* 0x002fcc00078e02ff */
[----:B------:R-:W1:Y:S01]  /*1a670*/  @P0 LDC R11, c[0x0][0x2e8] ;  /* 0x0000ba00ff0b0b82 */ /* 0x000e620000000800 */
[----:B------:R-:W2:Y:S01]  /*1a680*/  @P0 MUFU.LG2 R10, R232 ;  /* 0x000000e8000a0308 */ /* 0x000ea20000000c00 */
[----:B------:R-:W-:Y:S02]  /*1a690*/  @!P2 IMAD.MOV.U32 R0, RZ, RZ, R28 ;  /* 0x000000ffff00a224 */ /* 0x000fe400078e001c */
[----:B------:R-:W-:Y:S01]  /*1a6a0*/  @!P2 IMAD.MOV.U32 R8, RZ, RZ, 0x1 ;  /* 0x00000001ff08a424 */ /* 0x000fe200078e00ff */
[----:B------:R-:W-:Y:S01]  /*1a6b0*/  LOP3.LUT P2, RZ, R7, 0x3, RZ, 0xc0, !PT ;  /* 0x0000000307ff7812 */ /* 0x000fe2000784c0ff */
[----:B---3--:R-:W-:Y:S02]  /*1a6c0*/  IMAD R4, R15, R4, RZ ;  /* 0x000000040f047224 */ /* 0x008fe400078e02ff */
[----:B----4-:R-:W-:Y:S02]  /*1a6d0*/  IMAD R5, R8, UR4, RZ ;  /* 0x0000000408057c24 */ /* 0x010fe4000f8e02ff */
[----:B------:R-:W-:Y:S01]  /*1a6e0*/  IMAD.MOV.U32 R15, RZ, RZ, 0x7f800000 ;  /* 0x7f800000ff0f7424 */ /* 0x000fe200078e00ff */
[----:B------:R-:W-:Y:S01]  /*1a6f0*/  SEL R4, R4, RZ, !P5 ;  /* 0x000000ff04047207 */ /* 0x000fe20006800000 */
[----:B--2---:R-:W-:Y:S01]  /*1a700*/  @P3 FFMA.FTZ R15, R2, R9, R6 ;  /* 0x00000009020f3223 */ /* 0x004fe20000010006 */
[----:B------:R-:W-:-:S03]  /*1a710*/  SHF.R.S32.HI R16, RZ, 0x1f, R14 ;  /* 0x0000001fff107819 */ /* 0x000fc6000001140e */
[----:B------:R-:W-:Y:S01]  /*1a720*/  IMAD R2, R18, R0, R4 ;  /* 0x0000000012027224 */ /* 0x000fe200078e0204 */
[----:B------:R-:W-:Y:S01]  /*1a730*/  LEA.HI R16, R16, R14, RZ, 0x3 ;  /* 0x0000000e10107211 */ /* 0x000fe200078f18ff */
[----:B------:R-:W-:Y:S02]  /*1a740*/  IMAD.SHL.U32 R0, R5, 0x40, RZ ;  /* 0x0000004005007824 */ /* 0x000fe400078e00ff */
[----:B------:R-:W-:Y:S01]  /*1a750*/  @P0 FMUL.FTZ R6, R10, 0.69314718246459960938 ;  /* 0x3f3172180a060820 */ /* 0x000fe20000410000 */
[----:B------:R-:W-:Y:S02]  /*1a760*/  LOP3.LUT R4, R16, 0xfffffff8, RZ, 0xc0, !PT ;  /* 0xfffffff810047812 */ /* 0x000fe400078ec0ff */
[----:B------:R-:W-:Y:S01]  /*1a770*/  IADD3 R12, P5, P3, R0, R22, R2 ;  /* 0x00000016000c7210 */ /* 0x000fe20007bbe002 */
[----:B-1----:R-:W-:Y:S01]  /*1a780*/  @P0 FFMA.FTZ R13, R3, R11, R6 ;  /* 0x0000000b030d0223 */ /* 0x002fe20000010006 */
[----:B------:R-:W-:Y:S01]  /*1a790*/  SHF.R.S32.HI R5, RZ, 0x1f, R0 ;  /* 0x0000001fff057819 */ /* 0x000fe20000011400 */
[----:B------:R-:W-:Y:S01]  /*1a7a0*/  IMAD.IADD R14, R14, 0x1, -R4 ;  /* 0x000000010e0e7824 */ /* 0x000fe200078e0a04 */
        /* <DEDUP_REMOVED lines=35> */
.L_x_1329:
[----:B------:R-:W-:Y:S05]  /*1a9e0*/  BSYNC B0 ;  /* 0x0000000000007941 */ /* 0x000fea0003800000 */
.L_x_1328:
        /* <DEDUP_REMOVED lines=43> */
.L_x_1331:
[----:B------:R-:W-:Y:S05]  /*1aca0*/  BSYNC B0 ;  /* 0x0000000000007941 */ /* 0x000fea0003800000 */
.L_x_1330:
        /* <DEDUP_REMOVED lines=27> */
.L_x_1333:
[----:B------:R-:W-:Y:S05]  /*1ae60*/  BSYNC B0 ;  /* 0x0000000000007941 */ /* 0x000fea0003800000 */
.L_x_1332:
        /* <DEDUP_REMOVED lines=27> */
.L_x_1335:
[----:B------:R-:W-:Y:S05]  /*1b020*/  BSYNC B0 ;  /* 0x0000000000007941 */ /* 0x000fea0003800000 */
.L_x_1334:
        /* <DEDUP_REMOVED lines=27> */
.L_x_1336:
        /* <DEDUP_REMOVED lines=10> */
.L_x_2411:


//--------------------- .text._ZN5flash16flash_fwd_kernelI23Flash_fwd_kernel_traitsILi256ELi64ELi64ELi4ELb0ELb0EN7cutlass6half_tE19Flash_kernel_traitsILi256ELi64ELi64ELi4ES3_EELb0ELb0ELb1ELb0ELb0ELb0ELb1ELb0EEEvNS_16Flash_fwd_paramsE --------------------------
	.section	.text._ZN5flash16flash_fwd_kernelI23Flash_fwd_kernel_traitsILi256ELi64ELi64ELi4ELb0ELb0EN7cutlass6half_tE19Flash_kernel_traitsILi256ELi64ELi64ELi4ES3_EELb0ELb0ELb1ELb0ELb0ELb0ELb1ELb0EEEvNS_16Flash_fwd_paramsE,"ax",@progbits
	.align	128
        .global         _ZN5flash16flash_fwd_kernelI23Flash_fwd_kernel_traitsILi256ELi64ELi64ELi4ELb0ELb0EN7cutlass6half_tE19Flash_kernel_traitsILi256ELi64ELi64ELi4ES3_EELb0ELb0ELb1ELb0ELb0ELb0ELb1ELb0EEEvNS_16Flash_fwd_paramsE
        .type           _ZN5flash16flash_fwd_kernelI23Flash_fwd_kernel_traitsILi256ELi64ELi64ELi4ELb0ELb0EN7cutlass6half_tE19Flash_kernel_traitsILi256ELi64ELi64ELi4ES3_EELb0ELb0ELb1ELb0ELb0ELb0ELb1ELb0EEEvNS_16Flash_fwd_paramsE,@function
        .size           _ZN5flash16flash_fwd_kernelI23Flash_fwd_kernel_traitsILi256ELi64ELi64ELi4ELb0ELb0EN7cutlass6half_tE19Flash_kernel_traitsILi256ELi64ELi64ELi4ES3_EELb0ELb0ELb1ELb0ELb0ELb0ELb1ELb0EEEvNS_16Flash_fwd_paramsE,(.L_x_2412 - _ZN5flash16flash_fwd_kernelI23Flash_fwd_kernel_traitsILi256ELi64ELi64ELi4ELb0ELb0EN7cutlass6half_tE19Flash_kernel_traitsILi256ELi64ELi64ELi4ES3_EELb0ELb0ELb1ELb0ELb0ELb0ELb1ELb0EEEvNS_16Flash_fwd_paramsE)
        .other          _ZN5flash16flash_fwd_kernelI23Flash_fwd_kernel_traitsILi256ELi64ELi64ELi4ELb0ELb0EN7cutlass6half_tE19Flash_kernel_traitsILi256ELi64ELi64ELi4ES3_EELb0ELb0ELb1ELb0ELb0ELb0ELb1ELb0EEEvNS_16Flash_fwd_paramsE,@"STO_CUDA_ENTRY STV_DEFAULT"
_ZN5flash16flash_fwd_kernelI23Flash_fwd_kernel_traitsILi256ELi64ELi64ELi4ELb0ELb0EN7cutlass6half_tE19Flash_kernel_traitsILi256ELi64ELi64ELi4ES3_EELb0ELb0ELb1ELb0ELb0ELb0ELb1ELb0EEEvNS_16Flash_fwd_paramsE:
.text._ZN5flash16flash_fwd_kernelI23Flash_fwd_kernel_traitsILi256ELi64ELi64ELi4ELb0ELb0EN7cutlass6half_tE19Flash_kernel_traitsILi256ELi64ELi64ELi4ES3_EELb0ELb0ELb1ELb0ELb0ELb0ELb1ELb0EEEvNS_16Flash_fwd_paramsE:
        /* <DEDUP_REMOVED lines=56> */
.L_x_1337:
[----:B------:R-:W-:-:S05]  /*0380*/  ULDC UR7, c[0x0][0x2c8] ;  /* 0x0000b20000077ab9 */ /* 0x000fca0000000800 */
.L_x_1338:
        /* <DEDUP_REMOVED lines=74> */
[----:B------:R-:W-:Y:S01]  /*0830*/  @UP2 ULDC.64 UR4, c[0x0][0x2c0] ;  /* 0x0000b00000042ab9 */ /* 0x000fe20000000a00 */
[----:B------:R-:W-:Y:S01]  /*0840*/  @UP1 UIMAD UR7, UR15, UR7, UR13 ;  /* 0x000000070f0712a4 */ /* 0x000fe2000f8e020d */
[----:B------:R-:W-:Y:S01]  /*0850*/  IADD3 R16, R10, 0x20, RZ ;  /* 0x000000200a107810 */ /* 0x000fe20007ffe0ff */
        /* <DEDUP_REMOVED lines=11> */
[C---:B------:R-:W-:Y:S01]  /*0910*/  VIADD R18, R0.reuse, 0x80 ;  /* 0x0000008000127836 */ /* 0x040fe20000000000 */
[----:B------:R-:W-:Y:S01]  /*0920*/  @!UP3 ULDC UR12, c[0x0][0x2c4] ;  /* 0x0000b100000cbab9 */ /* 0x000fe20000000800 */
[----:B------:R-:W-:Y:S01]  /*0930*/  @!UP1 UIADD3 UR7, UR19, UR6, URZ ;  /* 0x0000000613079290 */ /* 0x000fe2000fffe03f */
[----:B------:R-:W-:Y:S01]  /*0940*/  IADD3 R17, R0, 0xc0, RZ ;  /* 0x000000c000117810 */ /* 0x000fe20007ffe0ff */
[----:B------:R-:W-:-:S02]  /*0950*/  @!UP3 UIMAD UR12, UR10, UR12, URZ ;  /* 0x0000000c0a0cb2a4 */ /* 0x000fc4000f8e023f */
        /* <DEDUP_REMOVED lines=15> */
[----:B------:R-:W-:Y:S01]  /*0a50*/  UMOV UR21, URZ ;  /* 0x0000003f00157c82 */ /* 0x000fe20008000000 */
[----:B------:R-:W-:Y:S01]  /*0a60*/  USHF.R.S32.HI UR4, URZ, 0x1f, UR6 ;  /* 0x0000001f3f047899 */ /* 0x000fe20008011406 */
[----:B------:R-:W-:Y:S01]  /*0a70*/  VIADD R9, R13, UR5 ;  /* 0x000000050d097c36 */ /* 0x000fe20008000000 */
[----:B------:R-:W-:-:S02]  /*0a80*/  @!UP3 USHF.R.S32.HI UR21, URZ, 0x1f, UR12 ;  /* 0x0000001f3f15b899 */ /* 0x000fc4000801140c */
        /* <DEDUP_REMOVED lines=22> */
.L_x_1341:
[----:B------:R-:W-:Y:S05]  /*0bf0*/  BSYNC B0 ;  /* 0x0000000000007941 */ /* 0x000fea0003800000 */
.L_x_1340:
        /* <DEDUP_REMOVED lines=25> */
.L_x_1343:
[----:B------:R-:W-:Y:S05]  /*0d90*/  BSYNC B0 ;  /* 0x0000000000007941 */ /* 0x000fea0003800000 */
.L_x_1342:
        /* <DEDUP_REMOVED lines=24> */
.L_x_1345:
[----:B------:R-:W-:Y:S05]  /*0f20*/  BSYNC B0 ;  /* 0x0000000000007941 */ /* 0x000fea0003800000 */
.L_x_1344:
        /* <DEDUP_REMOVED lines=27> */
.L_x_1347:
[----:B------:R-:W-:Y:S05]  /*10e0*/  BSYNC B0 ;  /* 0x0000000000007941 */ /* 0x000fea0003800000 */
.L_x_1346:
        /* <DEDUP_REMOVED lines=10> */
.L_x_1349:
[----:B------:R-:W-:Y:S05]  /*1190*/  BSYNC B0 ;  /* 0x0000000000007941 */ /* 0x000fea0003800000 */
.L_x_1348:
        /* <DEDUP_REMOVED lines=10> */
.L_x_1351:
[----:B------:R-:W-:Y:S05]  /*1240*/  BSYNC B0 ;  /* 0x0000000000007941 */ /* 0x000fea0003800000 */
.L_x_1350:
        /* <DEDUP_REMOVED lines=10> */
.L_x_1353:
[----:B------:R-:W-:Y:S05]  /*12f0*/  BSYNC B0 ;  /* 0x0000000000007941 */ /* 0x000fea0003800000 */
.L_x_1352:
        /* <DEDUP_REMOVED lines=10> */
.L_x_1339:
        /* <DEDUP_REMOVED lines=14> */
[----:B------:R-:W-:Y:S01]  /*1480*/  @!UP1 UIMAD UR5, UR10, UR5, UR7 ;  /* 0x000000050a0592a4 */ /* 0x000fe2000f8e0207 */
[----:B------:R-:W-:Y:S01]  /*1490*/  @UP1 UMOV UR12, UR24 ;  /* 0x00000018000c1c82 */ /* 0x000fe20008000000 */
        /* <DEDUP_REMOVED lines=17> */
.L_x_1354:
[----:B------:R-:W-:Y:S01]  /*15b0*/  ULDC UR4, c[0x0][0x278] ;  /* 0x00009e0000047ab9 */ /* 0x000fe20000000800 */
[----:B------:R-:W1:Y:S01]  /*15c0*/  S2R R2, SR_CTAID.Z ;  /* 0x0000000000027919 */ /* 0x000e620000002700 */
[----:B------:R-:W-:Y:S01]  /*15d0*/  IMAD.U32 R0, RZ, RZ, UR4 ;  /* 0x00000004ff007e24 */ /* 0x000fe2000f8e00ff */
[----:B------:R-:W-:Y:S01]  /*15e0*/  UMOV UR18, URZ ;  /* 0x0000003f00127c82 */ /* 0x000fe20008000000 */
[----:B------:R-:W-:Y:S01]  /*15f0*/  SHF.R.S32.HI R30, RZ, 0x1f, R119 ;  /* 0x0000001fff1e7819 */ /* 0x000fe20000011477 */
[----:B------:R-:W-:Y:S01]  /*1600*/  IMAD.U32 R12, RZ, RZ, UR16 ;  /* 0x00000010ff0c7e24 */ /* 0x000fe2000f8e00ff */
[----:B------:R-:W-:Y:S01]  /*1610*/  UIADD3 UR32, -UR27, UR17, URZ ;  /* 0x000000111b207290 */ /* 0x000fe2000fffe13f */
[----:B------:R-:W-:Y:S01]  /*1620*/  IABS R0, R0 ;  /* 0x0000000000007213 */ /* 0x000fe20000000000 */
[----:B------:R-:W-:Y:S01]  /*1630*/  USHF.R.S32.HI UR31, URZ, 0x1f, UR33 ;  /* 0x0000001f3f1f7899 */ /* 0x000fe20008011421 */
        /* <DEDUP_REMOVED lines=23> */
[----:B------:R-:W-:Y:S01]  /*17b0*/  LOP3.LUT R2, R0, 0x38, R32, 0xf8, !PT ;  /* 0x0000003800027812 */ /* 0x000fe200078ef820 */
[----:B------:R-:W-:Y:S01]  /*17c0*/  UIADD3 UR18, UR20, -0x1, URZ ;  /* 0xffffffff14127890 */ /* 0x000fe2000fffe03f */
[----:B------:R-:W-:Y:S01]  /*17d0*/  SHF.R.U32.HI R0, RZ, 0x3, R0 ;  /* 0x00000003ff007819 */ /* 0x000fe20000011600 */
[----:B------:R-:W-:Y:S01]  /*17e0*/  UIADD3 UR13, -UR19, URZ, URZ ;  /* 0x0000003f130d7290 */ /* 0x000fe2000fffe13f */
[----:B------:R-:W-:Y:S02]  /*17f0*/  SHF.R.S32.HI R33, RZ, 0x1f, R32 ;  /* 0x0000001fff217819 */ /* 0x000fe40000011420 */
[----:B------:R-:W-:Y:S01]  /*1800*/  LOP3.LUT R0, R2, R0, RZ, 0x3c, !PT ;  /* 0x0000000002007212 */ /* 0x000fe200078e3cff */
[----:B------:R-:W-:Y:S01]  /*1810*/  UIMAD UR7, UR5, UR13, UR7 ;  /* 0x0000000d050772a4 */ /* 0x000fe2000f8e0207 */
[----:B------:R-:W-:-:S03]  /*1820*/  IMAD.SHL.U32 R2, R3, 0x8, RZ ;  /* 0x0000000803027824 */ /* 0x000fc600078e00ff */
[----:B------:R-:W-:Y:S02]  /*1830*/  UISETP.GT.U32.AND UP1, UPT, UR5, UR7, UPT ;  /* 0x000000070500728c */ /* 0x000fe4000bf24070 */
[----:B------:R-:W-:-:S09]  /*1840*/  LOP3.LUT R219, R0, 0xfffffe00, R2, 0xf8, !PT ;  /* 0xfffffe0000db7812 */ /* 0x000fd200078ef802 */
        /* <DEDUP_REMOVED lines=30> */
.L_x_1355:
[----:B------:R-:W1:Y:S01]  /*1a30*/  S2UR UR34, SR_CgaCtaId ;  /* 0x00000000002279c3 */ /* 0x000e620000008800 */
[C---:B------:R-:W-:Y:S01]  /*1a40*/  VIADD R124, R32.reuse, 0x40 ;  /* 0x00000040207c7836 */ /* 0x040fe20000000000 */
[C---:B------:R-:W-:Y:S01]  /*1a50*/  IADD3 R123, R32.reuse, 0x80, RZ ;  /* 0x00000080207b7810 */ /* 0x040fe20007ffe0ff */
[C---:B------:R-:W-:Y:S01]  /*1a60*/  VIADD R122, R32.reuse, 0xc0 ;  /* 0x000000c0207a7836 */ /* 0x040fe20000000000 */
[----:B------:R-:W-:Y:S01]  /*1a70*/  IADD3 R2, P0, R32, UR12, RZ ;  /* 0x0000000c20027c10 */ /* 0x000fe2000ff1e0ff */
[----:B------:R-:W-:Y:S01]  /*1a80*/  IMAD R0, R249, UR8, RZ ;  /* 0x00000008f9007c24 */ /* 0x000fe2000f8e02ff */
[----:B------:R2:W-:Y:S01]  /*1a90*/  STL [R1+0x58], R124 ;  /* 0x0000587c01007387 */ /* 0x0005e20000100800 */
[----:B------:R-:W-:Y:S01]  /*1aa0*/  ULDC.64 UR4, c[0x0][0x258] ;  /* 0x0000960000047ab9 */ /* 0x000fe20000000a00 */
[----:B------:R-:W-:Y:S01]  /*1ab0*/  IADD3.X R3, R33, UR36, RZ, P0, !PT ;  /* 0x0000002421037c10 */ /* 0x000fe200087fe4ff */
[C---:B------:R-:W-:Y:S01]  /*1ac0*/  IMAD R6, R248.reuse, UR9, R0 ;  /* 0x00000009f8067c24 */ /* 0x040fe2000f8e0200 */
[----:B------:R2:W-:Y:S01]  /*1ad0*/  STL [R1+0x2c], R123 ;  /* 0x00002c7b01007387 */ /* 0x0005e20000100800 */
[----:B------:R-:W-:Y:S01]  /*1ae0*/  IMAD.U32 R0, RZ, RZ, UR4 ;  /* 0x00000004ff007e24 */ /* 0x000fe2000f8e00ff */
[----:B------:R-:W-:Y:S01]  /*1af0*/  UIMAD UR4, UR31, UR4, URZ ;  /* 0x000000041f0472a4 */ /* 0x000fe2000f8e023f */
[C---:B------:R-:W-:Y:S01]  /*1b00*/  ISETP.GE.AND P0, PT, R248.reuse, UR32, PT ;  /* 0x00000020f8007c0c */ /* 0x040fe2000bf06270 */
[----:B------:R2:W-:Y:S01]  /*1b10*/  STL [R1+0x5c], R122 ;  /* 0x00005c7a01007387 */ /* 0x0005e20000100800 */
[----:B------:R-:W-:Y:S01]  /*1b20*/  IMAD.WIDE.U32 R4, R248, UR8, R32 ;  /* 0x00000008f8047c25 */ /* 0x000fe2000f8e0020 */
[----:B------:R-:W-:Y:S01]  /*1b30*/  ULDC.64 UR12, c[0x0][0x260] ;  /* 0x00009800000c7ab9 */ /* 0x000fe20000000a00 */
[----:B------:R-:W-:Y:S01]  /*1b40*/  ULDC.64 UR10, c[0x0][0x268] ;  /* 0x00009a00000a7ab9 */ /* 0x000fe20000000a00 */
[----:B------:R-:W-:Y:S01]  /*1b50*/  UIMAD UR5, UR33, UR5, UR4 ;  /* 0x00000005210572a4 */ /* 0x000fe2000f8e0204 */
[----:B------:R-:W-:Y:S01]  /*1b60*/  IMAD.WIDE.U32 R16, R0, UR33, R2 ;  /* 0x0000002100107c25 */ /* 0x000fe2000f8e0002 */
[----:B------:R-:W-:Y:S01]  /*1b70*/  UIMAD UR37, UR35, UR12, URZ ;  /* 0x0000000c232572a4 */ /* 0x000fe2000f8e023f */
[----:B------:R-:W-:Y:S01]  /*1b80*/  IADD3 R10, P1, R4, UR24, RZ ;  /* 0x00000018040a7c10 */ /* 0x000fe2000ff3e0ff */
[----:B------:R-:W-:Y:S01]  /*1b90*/  UMOV UR4, 0x400 ;  /* 0x0000040000047882 */ /* 0x000fe20000000000 */
[----:B------:R-:W-:Y:S01]  /*1ba0*/  UIMAD UR35, UR35, UR10, URZ ;  /* 0x0000000a232372a4 */ /* 0x000fe2000f8e023f */
[C---:B------:R-:W-:Y:S01]  /*1bb0*/  VIADD R0, R248.reuse, 0x10 ;  /* 0x00000010f8007836 */ /* 0x040fe20000000000 */
[----:B------:R-:W-:Y:S01]  /*1bc0*/  UIMAD UR31, UR18, -0x40, UR30 ;  /* 0xffffffc0121f78a4 */ /* 0x000fe2000f8e021e */
[----:B------:R-:W-:Y:S01]  /*1bd0*/  IMAD.U32 R19, RZ, RZ, UR12 ;  /* 0x0000000cff137e24 */ /* 0x000fe2000f8e00ff */
[----:B-1----:R-:W-:Y:S01]  /*1be0*/  ULEA UR4, UR34, UR4, 0x18 ;  /* 0x0000000422047291 */ /* 0x002fe2000f8ec03f */
[----:B------:R-:W-:Y:S01]  /*1bf0*/  MOV R29, UR10 ;  /* 0x0000000a001d7c02 */ /* 0x000fe20008000f00 */
[----:B------:R-:W-:Y:S01]  /*1c00*/  UIMAD UR13, UR19, UR13, UR37 ;  /* 0x0000000d130d72a4 */ /* 0x000fe2000f8e0225 */
[----:B------:R-:W-:Y:S01]  /*1c10*/  IADD3 R15, R17, UR5, RZ ;  /* 0x00000005110f7c10 */ /* 0x000fe2000fffe0ff */
[----:B------:R-:W-:Y:S01]  /*1c20*/  UIMAD UR12, UR19, UR11, UR35 ;  /* 0x0000000b130c72a4 */ /* 0x000fe2000f8e0223 */
[----:B------:R-:W-:Y:S01]  /*1c30*/  BSSY B0, `(.L_x_1356) ;  /* 0x0000035000007945 */ /* 0x000fe20003800000 */
[----:B------:R-:W-:Y:S01]  /*1c40*/  IADD3.X R11, R5, UR23, R6, P1, !PT ;  /* 0x00000017050b7c10 */ /* 0x000fe20008ffe406 */
[----:B------:R-:W-:Y:S01]  /*1c50*/  VIADD R26, R248, 0x20 ;  /* 0x00000020f81a7836 */ /* 0x000fe20000000000 */
[----:B------:R-:W-:-:S02]  /*1c60*/  LEA.HI R24, R30, R119, RZ, 0x4 ;  /* 0x000000771e187211 */ /* 0x000fc400078f20ff */
[C---:B------:R-:W-:Y:S02]  /*1c70*/  ISETP.GE.AND P2, PT, R0.reuse, UR32, PT ;  /* 0x0000002000007c0c */ /* 0x040fe4000bf46270 */
[----:B------:R-:W-:Y:S02]  /*1c80*/  ISETP.GE.AND P1, PT, R0, UR31, PT ;  /* 0x0000001f00007c0c */ /* 0x000fe4000bf26270 */
[----:B------:R-:W-:Y:S02]  /*1c90*/  IADD3 R27, R248, 0x30, RZ ;  /* 0x00000030f81b7810 */ /* 0x000fe40007ffe0ff */
[----:B------:R-:W-:Y:S01]  /*1ca0*/  LEA R219, R219, UR4, 0x1 ;  /* 0x00000004dbdb7c11 */ /* 0x000fe2000f8e08ff */
[----:B--2---:R-:W-:Y:S08]  /*1cb0*/  @P0 BRA `(.L_x_1357) ;  /* 0x0000000000b00947 */ /* 0x004ff00003800000 */
        /* <DEDUP_REMOVED lines=15> */
[----:B------:R-:W-:Y:S02]  /*1db0*/  @!P5 LEA.HI.X R5, R8, R5, R18, 0x1, P3 ;  /* 0x000000050805d211 */ /* 0x000fe400018f0c12 */
        /* <DEDUP_REMOVED lines=28> */
.L_x_1357:
[----:B------:R-:W-:Y:S05]  /*1f80*/  BSYNC B0 ;  /* 0x0000000000007941 */ /* 0x000fea0003800000 */
.L_x_1356:
[----:B------:R-:W-:Y:S01]  /*1f90*/  IMAD.WIDE.U32 R34, R19, UR19, R10 ;  /* 0x0000001313227c25 */ /* 0x000fe2000f8e000a */
[----:B------:R-:W-:Y:S01]  /*1fa0*/  ISETP.GE.AND P0, PT, R0, UR31, PT ;  /* 0x0000001f00007c0c */ /* 0x000fe2000bf06270 */
[----:B------:R-:W-:Y:S01]  /*1fb0*/  BSSY B0, `(.L_x_1358) ;  /* 0x000003a000007945 */ /* 0x000fe20003800000 */
[----:B-12---:R-:W-:Y:S01]  /*1fc0*/  LOP3.LUT R2, R24, 0xfffffff0, RZ, 0xc0, !PT ;  /* 0xfffffff018027812 */ /* 0x006fe200078ec0ff */
        /* <DEDUP_REMOVED lines=32> */
[----:B------:R-:W4:Y:S01]  /*21d0*/  @!P3 LDC.64 R8, c[0x0][0x210] ;  /* 0x00008400ff08bb82 */ /* 0x000f220000000a00 */
[----:B--2---:R-:W-:-:S04]  /*21e0*/  @!P4 LEA R6, P2, R2, R6, 0x1 ;  /* 0x000000060206c211 */ /* 0x004fc800078408ff */
[----:B------:R-:W-:-:S05]  /*21f0*/  @!P4 LEA.HI.X R7, R2, R7, R0, 0x1, P2 ;  /* 0x000000070207c211 */ /* 0x000fca00010f0c00 */
[----:B------:R-:W-:Y:S01]  /*2200*/  @!PT LDS RZ, [RZ] ;  /* 0x00000000fffff984 */ /* 0x000fe20000000800 */
[----:B------:R-:W-:Y:S01]  /*2210*/  @!PT LDS RZ, [RZ] ;  /* 0x00000000fffff984 */ /* 0x000fe20000000800 */
[----:B------:R-:W-:Y:S01]  /*2220*/  @!PT LDS RZ, [RZ] ;  /* 0x00000000fffff984 */ /* 0x000fe20000000800 */
[----:B------:R3:W-:Y:S01]  /*2230*/  @!P4 LDGSTS.E.BYPASS.LTC128B.128 [R219+0x2800], desc[UR28][R6.64+0x80] ;  /* 0x0280008006dbcfae */ /* 0x0007e2000b901d5c */
[----:B----4-:R-:W-:-:S03]  /*2240*/  @!P3 LEA R4, P2, R2, R8, 0x1 ;  /* 0x000000080204b211 */ /* 0x010fc600078408ff */
        /* <DEDUP_REMOVED lines=16> */
.L_x_1359:
[----:B------:R-:W-:Y:S05]  /*2350*/  BSYNC B0 ;  /* 0x0000000000007941 */ /* 0x000fea0003800000 */
.L_x_1358:
[----:B------:R-:W-:Y:S04]  /*2360*/  BSSY B0, `(.L_x_1360) ;  /* 0x0000031000007945 */ /* 0x000fe80003800000 */
[----:B------:R-:W-:Y:S05]  /*2370*/  @P5 BRA `(.L_x_1361) ;  /* 0x0000000000bc5947 */ /* 0x000fea0003800000 */
[----:B------:R-:W-:Y:S01]  /*2380*/  ULDC UR5, c[0x0][0x2d0] ;  /* 0x0000b40000057ab9 */ /* 0x000fe20000000800 */
[----:B--23--:R-:W-:Y:S01]  /*2390*/  IADD3 R4, P2, R12, 0x20, RZ ;  /* 0x000000200c047810 */ /* 0x00cfe20007f5e0ff */
        /* <DEDUP_REMOVED lines=13> */
[----:B------:R-:W3:Y:S08]  /*2470*/  @!P5 LDC.64 R8, c[0x0][0x210] ;  /* 0x00008400ff08db82 */ /* 0x000ef00000000a00 */
[----:B------:R-:W5:Y:S01]  /*2480*/  @!P4 LDC.64 R10, c[0x0][0x210] ;  /* 0x00008400ff0acb82 */ /* 0x000f620000000a00 */
[----:B--2---:R-:W-:-:S04]  /*2490*/  @!P3 LEA R4, P2, R2, R6, 0x1 ;  /* 0x000000060204b211 */ /* 0x004fc800078408ff */
        /* <DEDUP_REMOVED lines=29> */
.L_x_1361:
[----:B------:R-:W-:Y:S05]  /*2670*/  BSYNC B0 ;  /* 0x0000000000007941 */ /* 0x000fea0003800000 */
.L_x_1360:
[----:B------:R-:W-:Y:S04]  /*2680*/  BSSY B0, `(.L_x_1362) ;  /* 0x0000031000007945 */ /* 0x000fe80003800000 */
[----:B------:R-:W-:Y:S05]  /*2690*/  @P6 BRA `(.L_x_1363) ;  /* 0x0000000000bc6947 */ /* 0x000fea0003800000 */
[----:B------:R-:W-:Y:S01]  /*26a0*/  ULDC UR5, c[0x0][0x2d0] ;  /* 0x0000b40000057ab9 */ /* 0x000fe20000000800 */
[----:B--234-:R-:W-:Y:S01]  /*26b0*/  IADD3 R4, P2, R12, 0x30, RZ ;  /* 0x000000300c047810 */ /* 0x01cfe20007f5e0ff */
        /* <DEDUP_REMOVED lines=13> */
[----:B------:R-:W4:Y:S08]  /*2790*/  @!P6 LDC.64 R6, c[0x0][0x210] ;  /* 0x00008400ff06eb82 */ /* 0x000f300000000a00 */
[----:B------:R-:W5:Y:S01]  /*27a0*/  @!P4 LDC.64 R18, c[0x0][0x210] ;  /* 0x00008400ff12cb82 */ /* 0x000f620000000a00 */
[----:B--2---:R-:W-:-:S04]  /*27b0*/  @!P5 LEA R4, P2, R8, R10, 0x1 ;  /* 0x0000000a0804d211 */ /* 0x004fc800078408ff */
        /* <DEDUP_REMOVED lines=29> */
.L_x_1363:
[----:B------:R-:W-:Y:S05]  /*2990*/  BSYNC B0 ;  /* 0x0000000000007941 */ /* 0x000fea0003800000 */
.L_x_1362:
[----:B------:R-:W-:Y:S01]  /*29a0*/  VIADD R121, R35, UR13 ;  /* 0x0000000d23797c36 */ /* 0x000fe20008000000 */
[----:B------:R-:W-:Y:S01]  /*29b0*/  USHF.L.U32 UR32, UR8, 0x6, URZ ;  /* 0x0000000608207899 */ /* 0x000fe2000800063f */
[----:B------:R-:W-:Y:S01]  /*29c0*/  IMAD.MOV.U32 R120, RZ, RZ, R34 ;  /* 0x000000ffff787224 */ /* 0x000fe200078e0022 */
[----:B------:R-:W-:Y:S01]  /*29d0*/  USHF.L.U64.HI UR5, UR8, 0x6, UR9 ;  /* 0x0000000608057899 */ /* 0x000fe20008010209 */
[----:B------:R-:W-:Y:S01]  /*29e0*/  ISETP.GE.AND P3, PT, R248, UR31, PT ;  /* 0x0000001ff8007c0c */ /* 0x000fe2000bf66270 */
[----:B------:R-:W-:Y:S01]  /*29f0*/  USHF.R.S32.HI UR37, URZ, 0x1f, UR18 ;  /* 0x0000001f3f257899 */ /* 0x000fe20008011412 */
[----:B--23--:R-:W-:Y:S01]  /*2a00*/  SHF.R.S32.HI R2, RZ, 0x1f, R20 ;  /* 0x0000001fff027819 */ /* 0x00cfe20000011414 */
        /* <DEDUP_REMOVED lines=14> */
[----:B-1----:R-:W-:Y:S01]  /*2af0*/  IMAD.IADD R34, R20, 0x1, -R4 ;  /* 0x0000000114227824 */ /* 0x002fe200078e0a04 */
        /* <DEDUP_REMOVED lines=39> */
.L_x_1365:
[----:B------:R-:W-:Y:S05]  /*2d70*/  BSYNC B0 ;  /* 0x0000000000007941 */ /* 0x000fea0003800000 */
.L_x_1364:
[----:B-1-3--:R-:W-:Y:S01]  /*2d80*/  IMAD.SHL.U32 R6, R28, 0x40, RZ ;  /* 0x000000401c067824 */ /* 0x00afe200078e00ff */
        /* <DEDUP_REMOVED lines=51> */
.L_x_1367:
[----:B------:R-:W-:Y:S05]  /*30c0*/  BSYNC B0 ;  /* 0x0000000000007941 */ /* 0x000fea0003800000 */
.L_x_1366:
[----:B------:R-:W-:Y:S04]  /*30d0*/  BSSY B0, `(.L_x_1368) ;  /* 0x000002d000007945 */ /* 0x000fe80003800000 */
[----:B------:R-:W-:Y:S05]  /*30e0*/  @P5 BRA `(.L_x_1369) ;  /* 0x0000000000ac5947 */ /* 0x000fea0003800000 */
[----:B------:R-:W-:Y:S01]  /*30f0*/  ULDC UR10, c[0x0][0x2d0] ;  /* 0x0000b400000a7ab9 */ /* 0x000fe20000000800 */
[----:B------:R-:W-:Y:S01]  /*3100*/  IMAD.U32 R0, RZ, RZ, UR8 ;  /* 0x00000008ff007e24 */ /* 0x000fe2000f8e00ff */
[----:B------:R-:W-:Y:S01]  /*3110*/  ISETP.GE.AND P4, PT, R124, UR10, PT ;  /* 0x0000000a7c007c0c */ /* 0x000fe2000bf86270 */
[----:B-1-3--:R-:W-:Y:S01]  /*3120*/  IMAD.U32 R6, RZ, RZ, UR8 ;  /* 0x00000008ff067e24 */ /* 0x00afe2000f8e00ff */
[----:B------:R-:W-:Y:S01]  /*3130*/  ISETP.GE.AND P5, PT, R32, UR10, PT ;  /* 0x0000000a20007c0c */ /* 0x000fe2000bfa6270 */
[----:B------:R-:W-:Y:S01]  /*3140*/  IMAD.U32 R12, RZ, RZ, UR9 ;  /* 0x00000009ff0c7e24 */ /* 0x000fe2000f8e00ff */
        /* <DEDUP_REMOVED lines=37> */
.L_x_1369:
[----:B------:R-:W-:Y:S05]  /*33a0*/  BSYNC B0 ;  /* 0x0000000000007941 */ /* 0x000fea0003800000 */
.L_x_1368:
        /* <DEDUP_REMOVED lines=45> */
.L_x_1371:
[----:B------:R-:W-:Y:S05]  /*3680*/  BSYNC B0 ;  /* 0x0000000000007941 */ /* 0x000fea0003800000 */
.L_x_1370:
[----:B------:R-:W0:Y:S01]  /*3690*/  LDGDEPBAR ;  /* 0x00000000000079af */ /* 0x000e220000000000 */
[----:B------:R-:W-:Y:S01]  /*36a0*/  ISETP.GE.AND P1, PT, R248, UR31, PT ;  /* 0x0000001ff8007c0c */ /* 0x000fe2000bf26270 */
[----:B----4-:R-:W-:Y:S01]  /*36b0*/  IMAD.WIDE.U32 R10, R29, UR19, R18 ;  /* 0x000000131d0a7c25 */ /* 0x010fe2000f8e0012 */
[----:B------:R-:W-:Y:S01]  /*36c0*/  USHF.L.U64.HI UR35, UR6, 0x6, UR7 ;  /* 0x0000000606237899 */ /* 0x000fe20008010207 */
[----:B------:R-:W-:Y:S01]  /*36d0*/  LOP3.LUT R2, R17, 0x8, R22, 0xf8, !PT ;  /* 0x0000000811027812 */ /* 0x000fe200078ef816 */
[----:B------:R-:W-:Y:S01]  /*36e0*/  USHF.L.U32 UR36, UR6, 0x6, URZ ;  /* 0x0000000606247899 */ /* 0x000fe2000800063f */
[----:B---3--:R-:W-:Y:S01]  /*36f0*/  VIADD R9, R11, UR12 ;  /* 0x0000000c0b097c36 */ /* 0x008fe20008000000 */
[----:B------:R3:W-:Y:S01]  /*3700*/  STL.64 [R1+0x90], R10 ;  /* 0x0000900a01007387 */ /* 0x0007e20000100a00 */
[----:B------:R-:W-:Y:S01]  /*3710*/  IMAD.MOV.U32 R8, RZ, RZ, R10 ;  /* 0x000000ffff087224 */ /* 0x000fe200078e000a */
[----:B-1----:R-:W-:Y:S01]  /*3720*/  SHF.R.U32.HI R5, RZ, 0x3, R17 ;  /* 0x00000003ff057819 */ /* 0x002fe20000011611 */
[----:B------:R-:W-:Y:S01]  /*3730*/  UIMAD UR10, UR35, UR18, URZ ;  /* 0x00000012230a72a4 */ /* 0x000fe2000f8e023f */
[----:B------:R-:W-:Y:S01]  /*3740*/  IMAD.U32 R6, RZ, RZ, UR18 ;  /* 0x00000012ff067e24 */ /* 0x000fe2000f8e00ff */
        /* <DEDUP_REMOVED lines=61> */
.L_x_1373:
[----:B------:R-:W-:Y:S05]  /*3b20*/  BSYNC B0 ;  /* 0x0000000000007941 */ /* 0x000fea0003800000 */
.L_x_1372:
        /* <DEDUP_REMOVED lines=17> */
[----:B---34-:R-:W3:Y:S02]  /*3c40*/  @!P3 LDC.64 R10, c[0x0][0x220] ;  /* 0x00008800ff0abb82 */ /* 0x018ee40000000a00 */
        /* <DEDUP_REMOVED lines=33> */
.L_x_1375:
[----:B------:R-:W-:Y:S05]  /*3e60*/  BSYNC B0 ;  /* 0x0000000000007941 */ /* 0x000fea0003800000 */
.L_x_1374:
        /* <DEDUP_REMOVED lines=9> */
[----:B-1-34-:R-:W-:Y:S01]  /*3f00*/  IMAD.U32 R8, RZ, RZ, UR7 ;  /* 0x00000007ff087e24 */ /* 0x01afe2000f8e00ff */
        /* <DEDUP_REMOVED lines=38> */
.L_x_1377:
[----:B------:R-:W-:Y:S05]  /*4170*/  BSYNC B0 ;  /* 0x0000000000007941 */ /* 0x000fea0003800000 */
.L_x_1376:
        /* <DEDUP_REMOVED lines=49> */
.L_x_1379:
[----:B------:R-:W-:Y:S05]  /*4490*/  BSYNC B0 ;  /* 0x0000000000007941 */ /* 0x000fea0003800000 */
.L_x_1378:
[----:B-1-34-:R-:W-:Y:S01]  /*44a0*/  LDSM.16.M88.4 R8, [R199] ;  /* 0x00000000c708783b */ /* 0x01afe20000000200 */
[----:B------:R-:W-:Y:S01]  /*44b0*/  R2P PR, R28, 0x6 ;  /* 0x000000061c007804 */ /* 0x000fe20000000000 */
[----:B------:R-:W-:Y:S01]  /*44c0*/  IMAD.MOV.U32 R4, RZ, RZ, 0x10 ;  /* 0x00000010ff047424 */ /* 0x000fe200078e00ff */
[----:B------:R-:W-:Y:S01]  /*44d0*/  LOP3.LUT P0, RZ, R34, 0x2, RZ, 0xc0, !PT ;  /* 0x0000000222ff7812 */ /* 0x000fe2000780c0ff */
[----:B------:R-:W1:Y:S01]  /*44e0*/  LDSM.16.M88.4 R12, [R192+0x8000] ;  /* 0x00800000c00c783b */ /* 0x000e620000000200 */
[----:B------:R-:W-:Y:S01]  /*44f0*/  VIADD R0, R192, 0x8000 ;  /* 0x00008000c0007836 */ /* 0x000fe20000000000 */
[----:B------:R-:W-:Y:S01]  /*4500*/  ULDC UR10, c[0x0][0x39c] ;  /* 0x0000e700000a7ab9 */ /* 0x000fe20000000800 */
[----:B------:R-:W-:Y:S01]  /*4510*/  SEL R4, R4, 0xfffffff0, !P0 ;  /* 0xfffffff004047807 */ /* 0x000fe20004000000 */
[----:B------:R-:W-:Y:S01]  /*4520*/  VIADD R203, R192, 0x8020 ;  /* 0x00008020c0cb7836 */ /* 0x000fe20000000000 */
[----:B------:R-:W3:Y:S01]  /*4530*/  LDSM.16.M88.4 R36, [R192+0x8800] ;  /* 0x00880000c024783b */ /* 0x000ee20000000200 */
[----:B------:R-:W-:Y:S01]  /*4540*/  IMAD.MOV.U32 R2, RZ, RZ, 0x40 ;  /* 0x00000040ff027424 */ /* 0x000fe200078e00ff */
[----:B------:R-:W-:Y:S01]  /*4550*/  LOP3.LUT P0, RZ, R34, 0x4, RZ, 0xc0, !PT ;  /* 0x0000000422ff7812 */ /* 0x000fe2000780c0ff */
[----:B------:R-:W-:Y:S01]  /*4560*/  IMAD R200, R4, 0x2, R199 ;  /* 0x0000000204c87824 */ /* 0x000fe200078e02c7 */
[----:B------:R-:W4:Y:S01]  /*4570*/  LDSM.16.M88.4 R28, [R192+0x9000] ;  /* 0x00900000c01c783b */ /* 0x000f220000000200 */
[----:B------:R-:W-:Y:S01]  /*4580*/  @P1 VIADD R203, R0, 0xffffffe0 ;  /* 0xffffffe000cb1836 */ /* 0x000fe20000000000 */
[----:B------:R-:W-:Y:S01]  /*4590*/  SEL R2, R2, 0xffffffc0, !P2 ;  /* 0xffffffc002027807 */ /* 0x000fe20005000000 */
[----:B------:R-:W-:Y:S01]  /*45a0*/  IMAD.MOV.U32 R0, RZ, RZ, 0x20 ;  /* 0x00000020ff007424 */ /* 0x000fe200078e00ff */
[----:B------:R-:W5:Y:S01]  /*45b0*/  LDSM.16.M88.4 R24, [R192+0x9800] ;  /* 0x00980000c018783b */ /* 0x000f620000000200 */
[----:B------:R-:W-:Y:S01]  /*45c0*/  LOP3.LUT R3, R118, 0xffffffe0, RZ, 0xc0, !PT ;  /* 0xffffffe076037812 */ /* 0x000fe200078ec0ff */
[----:B------:R-:W-:Y:S01]  /*45d0*/  UIADD3 UR7, UR30, 0x1, -UR17 ;  /* 0x000000011e077890 */ /* 0x000fe2000fffe811 */
[----:B------:R-:W-:Y:S01]  /*45e0*/  IMAD.IADD R198, R192, 0x1, R2 ;  /* 0x00000001c0c67824 */ /* 0x000fe200078e0202 */
[----:B------:R-:W-:Y:S01]  /*45f0*/  LDSM.16.M88.4 R16, [R200] ;  /* 0x00000000c810783b */ /* 0x000fe20000000200 */
[----:B------:R-:W-:Y:S01]  /*4600*/  SEL R0, R0, 0xffffffe0, !P0 ;  /* 0xffffffe000007807 */ /* 0x000fe20004000000 */
[----:B------:R-:W-:Y:S01]  /*4610*/  IMAD.IADD R197, R2, 0x1, R203 ;  /* 0x0000000102c57824 */ /* 0x000fe200078e02cb */
[----:B------:R-:W-:Y:S01]  /*4620*/  LEA R7, R117, UR27, 0x4 ;  /* 0x0000001b75077c11 */ /* 0x000fe2000f8e20ff */
[----:B------:R-:W2:Y:S01]  /*4630*/  LDSM.16.M88.4 R44, [R203] ;  /* 0x00000000cb2c783b */ /* 0x000ea20000000200 */
[----:B------:R-:W-:Y:S01]  /*4640*/  UIADD3 UR6, UR7, UR21, URZ ;  /* 0x0000001507067290 */ /* 0x000fe2000fffe03f */
[C---:B------:R-:W-:Y:S01]  /*4650*/  IMAD R202, R0.reuse, 0x2, R199 ;  /* 0x0000000200ca7824 */ /* 0x040fe200078e02c7 */
[----:B------:R-:W-:Y:S01]  /*4660*/  UIADD3 UR22, UR30, -UR22, -UR17 ;  /* 0x800000161e167290 */ /* 0x000fe2000fffe811 */
[----:B------:R-:W2:Y:S01]  /*4670*/  LDSM.16.M88.4 R64, [R203+0x800] ;  /* 0x00080000cb40783b */ /* 0x000ea20000000200 */
[----:B------:R-:W-:Y:S01]  /*4680*/  IMAD R201, R0, 0x2, R200 ;  /* 0x0000000200c97824 */ /* 0x000fe200078e02c8 */
[----:B------:R-:W-:Y:S01]  /*4690*/  UISETP.GT.AND UP0, UPT, UR18, UR14, UPT ;  /* 0x0000000e1200728c */ /* 0x000fe2000bf04270 */
[C---:B------:R-:W-:Y:S01]  /*46a0*/  VIADD R218, R203.reuse, 0x800 ;  /* 0x00000800cbda7836 */ /* 0x040fe20000000000 */
[----:B------:R-:W2:Y:S01]  /*46b0*/  LDSM.16.M88.4 R72, [R203+0x1000] ;  /* 0x00100000cb48783b */ /* 0x000ea20000000200 */
[----:B------:R-:W-:-:S02]  /*46c0*/  VIADD R217, R203, 0x1000 ;  /* 0x00001000cbd97836 */ /* 0x000fc40000000000 */
[C---:B------:R-:W-:Y:S01]  /*46d0*/  VIADD R216, R203.reuse, 0x1800 ;  /* 0x00001800cbd87836 */ /* 0x040fe20000000000 */
[----:B------:R-:W2:Y:S01]  /*46e0*/  LDSM.16.M88.4 R76, [R203+0x1800] ;  /* 0x00180000cb4c783b */ /* 0x000ea20000000200 */
[C---:B------:R-:W-:Y:S02]  /*46f0*/  VIADD R215, R203.reuse, 0x2000 ;  /* 0x00002000cbd77836 */ /* 0x040fe40000000000 */
[C---:B------:R-:W-:Y:S01]  /*4700*/  VIADD R214, R203.reuse, 0x2800 ;  /* 0x00002800cbd67836 */ /* 0x040fe20000000000 */
[----:B------:R-:W-:Y:S01]  /*4710*/  LDSM.16.M88.4 R20, [R202] ;  /* 0x00000000ca14783b */ /* 0x000fe20000000200 */
[C---:B------:R-:W-:Y:S01]  /*4720*/  VIADD R213, R203.reuse, 0x3000 ;  /* 0x00003000cbd57836 */ /* 0x040fe20000000000 */
[----:B-1----:R-:W-:Y:S02]  /*4730*/  HMMA.16816.F32 R40, R8, R12, RZ ;  /* 0x0000000c0828723c */ /* 0x002fe400000018ff */
[----:B------:R-:W1:Y:S01]  /*4740*/  LDSM.16.M88.4 R84, [R198+0x8000] ;  /* 0x00800000c654783b */ /* 0x000e620000000200 */
[----:B------:R-:W-:-:S02]  /*4750*/  VIADD R212, R203, 0x3800 ;  /* 0x00003800cbd47836 */ /* 0x000fc40000000000 */
[C---:B------:R-:W-:Y:S01]  /*4760*/  VIADD R211, R203.reuse, 0x4000 ;  /* 0x00004000cbd37836 */ /* 0x040fe20000000000 */
[----:B------:R-:W1:Y:S01]  /*4770*/  LDSM.16.M88.4 R80, [R198+0x8800] ;  /* 0x00880000c650783b */ /* 0x000e620000000200 */
[C---:B------:R-:W-:Y:S01]  /*4780*/  HMMA.16816.F32 R12, R8.reuse, R14, RZ ;  /* 0x0000000e080c723c */ /* 0x040fe200000018ff */
[C---:B------:R-:W-:Y:S02]  /*4790*/  VIADD R210, R203.reuse, 0x4800 ;  /* 0x00004800cbd27836 */ /* 0x040fe40000000000 */
[----:B------:R-:W1:Y:S01]  /*47a0*/  LDSM.16.M88.4 R88, [R198+0x9000] ;  /* 0x00900000c658783b */ /* 0x000e620000000200 */
[C---:B------:R-:W-:Y:S02]  /*47b0*/  VIADD R209, R203.reuse, 0x5000 ;  /* 0x00005000cbd17836 */ /* 0x040fe40000000000 */
[----:B---3--:R-:W-:Y:S01]  /*47c0*/  HMMA.16816.F32 R48, R8, R36, RZ ;  /* 0x000000240830723c */ /* 0x008fe200000018ff */
[----:B------:R-:W3:Y:S01]  /*47d0*/  LDSM.16.M88.4 R92, [R198+0x9800] ;  /* 0x00980000c65c783b */ /* 0x000ee20000000200 */
[----:B------:R-:W-:-:S02]  /*47e0*/  VIADD R208, R203, 0x5800 ;  /* 0x00005800cbd07836 */ /* 0x000fc40000000000 */
[C---:B------:R-:W-:Y:S01]  /*47f0*/  VIADD R207, R203.reuse, 0x6000 ;  /* 0x00006000cbcf7836 */ /* 0x040fe20000000000 */
[----:B------:R-:W-:Y:S01]  /*4800*/  LDSM.16.M88.4 R96, [R197] ;  /* 0x00000000c560783b */ /* 0x000fe20000000200 */
[C---:B------:R-:W-:Y:S01]  /*4810*/  HMMA.16816.F32 R52, R8.reuse, R38, RZ ;  /* 0x000000260834723c */ /* 0x040fe200000018ff */
[C---:B------:R-:W-:Y:S02]  /*4820*/  VIADD R206, R203.reuse, 0x6800 ;  /* 0x00006800cbce7836 */ /* 0x040fe40000000000 */
[----:B------:R-:W-:Y:S01]  /*4830*/  LDSM.16.M88.4 R108, [R192+0xc000] ;  /* 0x00c00000c06c783b */ /* 0x000fe20000000200 */
[C---:B------:R-:W-:Y:S02]  /*4840*/  VIADD R205, R203.reuse, 0x7000 ;  /* 0x00007000cbcd7836 */ /* 0x040fe40000000000 */
[----:B----4-:R-:W-:Y:S01]  /*4850*/  HMMA.16816.F32 R56, R8, R28, RZ ;  /* 0x0000001c0838723c */ /* 0x010fe200000018ff */
[----:B------:R-:W-:Y:S01]  /*4860*/  LDSM.16.M88.4 R104, [R203+0x4000] ;  /* 0x00400000cb68783b */ /* 0x000fe20000000200 */
[----:B------:R-:W-:-:S03]  /*4870*/  VIADD R204, R203, 0x7800 ;  /* 0x00007800cbcc7836 */ /* 0x000fc60000000000 */
[----:B------:R-:W-:Y:S01]  /*4880*/  LDSM.16.M88.4 R100, [R192+0xd000] ;  /* 0x00d00000c064783b */ /* 0x000fe20000000200 */
[C---:B------:R-:W-:Y:S03]  /*4890*/  HMMA.16816.F32 R60, R8.reuse, R30, RZ ;  /* 0x0000001e083c723c */ /* 0x040fe600000018ff */
[----:B------:R-:W-:Y:S03]  /*48a0*/  LDSM.16.M88.4 R112, [R192+0xe800] ;  /* 0x00e80000c070783b */ /* 0x000fe60000000200 */
[C---:B-----5:R-:W-:Y:S01]  /*48b0*/  HMMA.16816.F32 R68, R8.reuse, R24, RZ ;  /* 0x000000180844723c */ /* 0x060fe200000018ff */
[----:B------:R-:W0:Y:S05]  /*48c0*/  LDGDEPBAR ;  /* 0x00000000000079af */ /* 0x000e2a0000000000 */
[----:B------:R-:W-:Y:S01]  /*48d0*/  HMMA.16816.F32 R8, R8, R26, RZ ;  /* 0x0000001a0808723c */ /* 0x000fe200000018ff */
[----:B------:R-:W-:Y:S05]  /*48e0*/  LDSM.16.M88.4 R24, [R197+0x800] ;  /* 0x00080000c518783b */ /* 0x000fea0000000200 */
[C---:B--2---:R-:W-:Y:S06]  /*48f0*/  HMMA.16816.F32 R28, R16.reuse, R44, R40 ;  /* 0x0000002c101c723c */ /* 0x044fec0000001828 */
[C---:B------:R-:W-:Y:S01]  /*4900*/  HMMA.16816.F32 R36, R16.reuse, R46, R12 ;  /* 0x0000002e1024723c */ /* 0x040fe2000000180c */
[----:B------:R-:W2:Y:S05]  /*4910*/  LDSM.16.M88.4 R12, [R201] ;  /* 0x00000000c90c783b */ /* 0x000eaa0000000200 */
[C---:B------:R-:W-:Y:S01]  /*4920*/  HMMA.16816.F32 R40, R16.reuse, R64, R48 ;  /* 0x000000401028723c */ /* 0x040fe20000001830 */
[----:B------:R-:W4:Y:S05]  /*4930*/  LDSM.16.M88.4 R48, [R197+0x1000] ;  /* 0x00100000c530783b */ /* 0x000f2a0000000200 */
[C---:B------:R-:W-:Y:S01]  /*4940*/  HMMA.16816.F32 R44, R16.reuse, R66, R52 ;  /* 0x00000042102c723c */ /* 0x040fe20000001834 */
[----:B------:R-:W5:Y:S05]  /*4950*/  LDSM.16.M88.4 R52, [R197+0x1800] ;  /* 0x00180000c534783b */ /* 0x000f6a0000000200 */
[C---:B------:R-:W-:Y:S06]  /*4960*/  HMMA.16816.F32 R56, R16.reuse, R72, R56 ;  /* 0x000000481038723c */ /* 0x040fec0000001838 */
[C---:B------:R-:W-:Y:S01]  /*4970*/  HMMA.16816.F32 R60, R16.reuse, R74, R60 ;  /* 0x0000004a103c723c */ /* 0x040fe2000000183c */
[----:B------:R-:W-:Y:S05]  /*4980*/  LDSM.16.M88.4 R72, [R192+0xb000] ;  /* 0x00b00000c048783b */ /* 0x000fea0000000200 */
[C---:B------:R-:W-:Y:S01]  /*4990*/  HMMA.16816.F32 R64, R16.reuse, R76, R68 ;  /* 0x0000004c1040723c */ /* 0x040fe20000001844 */
[----:B------:R-:W-:Y:S05]  /*49a0*/  LDSM.16.M88.4 R68, [R192+0xa800] ;  /* 0x00a80000c044783b */ /* 0x000fea0000000200 */
        /* <DEDUP_REMOVED lines=14> */
[----:B------:R-:W-:Y:S04]  /*4a90*/  LDSM.16.M88.4 R20, [R200+0x2000] ;  /* 0x00200000c814783b */ /* 0x000fe80000000200 */
[----:B------:R-:W3:Y:S01]  /*4aa0*/  LDSM.16.M88.4 R92, [R203+0x2000] ;  /* 0x00200000cb5c783b */ /* 0x000ee20000000200 */
[C---:B--2---:R-:W-:Y:S06]  /*4ab0*/  HMMA.16816.F32 R28, R12.reuse, R96, R28 ;  /* 0x000000600c1c723c */ /* 0x044fec000000181c */
[C---:B------:R-:W-:Y:S01]  /*4ac0*/  HMMA.16816.F32 R36, R12.reuse, R98, R36 ;  /* 0x000000620c24723c */ /* 0x040fe20000001824 */
[----:B------:R-:W-:Y:S05]  /*4ad0*/  LDSM.16.M88.4 R96, [R197+0x3800] ;  /* 0x00380000c560783b */ /* 0x000fea0000000200 */
[C---:B------:R-:W-:Y:S06]  /*4ae0*/  HMMA.16816.F32 R40, R12.reuse, R24, R40 ;  /* 0x000000180c28723c */ /* 0x040fec0000001828 */
[C---:B------:R-:W-:Y:S06]  /*4af0*/  HMMA.16816.F32 R44, R12.reuse, R26, R44 ;  /* 0x0000001a0c2c723c */ /* 0x040fec000000182c */
[C---:B----4-:R-:W-:Y:S06]  /*4b00*/  HMMA.16816.F32 R56, R12.reuse, R48, R56 ;  /* 0x000000300c38723c */ /* 0x050fec0000001838 */
[C---:B------:R-:W-:Y:S01]  /*4b10*/  HMMA.16816.F32 R60, R12.reuse, R50, R60 ;  /* 0x000000320c3c723c */ /* 0x040fe2000000183c */
[----:B------:R-:W2:Y:S05]  /*4b20*/  LDSM.16.M88.4 R48, [R203+0x2800] ;  /* 0x00280000cb30783b */ /* 0x000eaa0000000200 */
[C---:B-----5:R-:W-:Y:S06]  /*4b30*/  HMMA.16816.F32 R64, R12.reuse, R52, R64 ;  /* 0x000000340c40723c */ /* 0x060fec0000001840 */
        /* <DEDUP_REMOVED lines=15> */
[C---:B---3--:R-:W-:Y:S01]  /*4c30*/  HMMA.16816.F32 R24, R20.reuse, R92, R12 ;  /* 0x0000005c1418723c */ /* 0x048fe2000000180c */
[----:B------:R-:W-:Y:S05]  /*4c40*/  LDSM.16.M88.4 R12, [R201+0x2000] ;  /* 0x00200000c90c783b */ /* 0x000fea0000000200 */
[C---:B------:R-:W-:Y:S01]  /*4c50*/  HMMA.16816.F32 R8, R20.reuse, R94, R36 ;  /* 0x0000005e1408723c */ /* 0x040fe20000001824 */
[----:B------:R-:W3:Y:S05]  /*4c60*/  LDSM.16.M88.4 R92, [R197+0x2000] ;  /* 0x00200000c55c783b */ /* 0x000eea0000000200 */
[C---:B--2---:R-:W-:Y:S06]  /*4c70*/  HMMA.16816.F32 R40, R20.reuse, R48, R40 ;  /* 0x000000301428723c */ /* 0x044fec0000001828 */
[C---:B------:R-:W-:Y:S06]  /*4c80*/  HMMA.16816.F32 R44, R20.reuse, R50, R44 ;  /* 0x00000032142c723c */ /* 0x040fec000000182c */
[C---:B----4-:R-:W-:Y:S06]  /*4c90*/  HMMA.16816.F32 R56, R20.reuse, R52, R56 ;  /* 0x000000341438723c */ /* 0x050fec0000001838 */
[C---:B------:R-:W-:Y:S06]  /*4ca0*/  HMMA.16816.F32 R60, R20.reuse, R54, R60 ;  /* 0x00000036143c723c */ /* 0x040fec000000183c */
[C---:B------:R-:W-:Y:S06]  /*4cb0*/  HMMA.16816.F32 R64, R20.reuse, R80, R64 ;  /* 0x000000501440723c */ /* 0x040fec0000001840 */
[----:B------:R-:W-:Y:S01]  /*4cc0*/  HMMA.16816.F32 R36, R20, R82, R28 ;  /* 0x000000521424723c */ /* 0x000fe2000000181c */
[----:B------:R-:W-:Y:S05]  /*4cd0*/  LDSM.16.M88.4 R80, [R197+0x3000] ;  /* 0x00300000c550783b */ /* 0x000fea0000000200 */
[C---:B-----5:R-:W-:Y:S06]  /*4ce0*/  HMMA.16816.F32 R20, R16.reuse, R88, R24 ;  /* 0x000000581014723c */ /* 0x060fec0000001818 */
[C---:B------:R-:W-:Y:S01]  /*4cf0*/  HMMA.16816.F32 R28, R16.reuse, R90, R8 ;  /* 0x0000005a101c723c */ /* 0x040fe20000001808 */
[----:B------:R-:W2:Y:S04]  /*4d00*/  LDSM.16.M88.4 R8, [R199+0x4000] ;  /* 0x00400000c708783b */ /* 0x000ea80000000200 */
[----:B------:R-:W-:Y:S01]  /*4d10*/  LDSM.16.M88.4 R88, [R192+0xc800] ;  /* 0x00c80000c058783b */ /* 0x000fe20000000200 */
[C---:B-1----:R-:W-:Y:S06]  /*4d20*/  HMMA.16816.F32 R24, R16.reuse, R76, R40 ;  /* 0x0000004c1018723c */ /* 0x042fec0000001828 */
[----:B------:R-:W-:Y:S06]  /*4d30*/  HMMA.16816.F32 R44, R16, R78, R44 ;  /* 0x0000004e102c723c */ /* 0x000fec000000182c */
[----:B---3--:R-:W-:Y:S01]  /*4d40*/  HMMA.16816.F32 R48, R12, R92, R20 ;  /* 0x0000005c0c30723c */ /* 0x008fe20000001814 */
[----:B------:R-:W1:Y:S05]  /*4d50*/  LDSM.16.M88.4 R20, [R200+0x4000] ;  /* 0x00400000c814783b */ /* 0x000e6a0000000200 */
[C---:B------:R-:W-:Y:S06]  /*4d60*/  HMMA.16816.F32 R56, R16.reuse, R72, R56 ;  /* 0x000000481038723c */ /* 0x040fec0000001838 */
[----:B------:R-:W-:Y:S01]  /*4d70*/  HMMA.16816.F32 R60, R16, R74, R60 ;  /* 0x0000004a103c723c */ /* 0x000fe2000000183c */
[----:B------:R-:W-:Y:S05]  /*4d80*/  LDSM.16.M88.4 R72, [R192+0xd800] ;  /* 0x00d80000c048783b */ /* 0x000fea0000000200 */
[----:B------:R-:W-:Y:S01]  /*4d90*/  HMMA.16816.F32 R40, R12, R94, R28 ;  /* 0x0000005e0c28723c */ /* 0x000fe2000000181c */
[----:B------:R-:W-:Y:S04]  /*4da0*/  LDSM.16.M88.4 R28, [R202+0x4000] ;  /* 0x00400000ca1c783b */ /* 0x000fe80000000200 */
[----:B------:R-:W3:Y:S01]  /*4db0*/  LDSM.16.M88.4 R92, [R198+0xc000] ;  /* 0x00c00000c65c783b */ /* 0x000ee20000000200 */
[C---:B------:R-:W-:Y:S06]  /*4dc0*/  HMMA.16816.F32 R64, R16.reuse, R84, R64 ;  /* 0x000000541040723c */ /* 0x040fec0000001840 */
[----:B------:R-:W-:Y:S06]  /*4dd0*/  HMMA.16816.F32 R52, R16, R86, R36 ;  /* 0x000000561034723c */ /* 0x000fec0000001824 */
[----:B--2---:R-:W-:Y:S06]  /*4de0*/  HMMA.16816.F32 R16, R8, R108, R48 ;  /* 0x0000006c0810723c */ /* 0x004fec0000001830 */
[C---:B------:R-:W-:Y:S06]  /*4df0*/  HMMA.16816.F32 R36, R12.reuse, R68, R24 ;  /* 0x000000440c24723c */ /* 0x040fec0000001818 */
[C---:B------:R-:W-:Y:S06]  /*4e00*/  HMMA.16816.F32 R24, R12.reuse, R70, R44 ;  /* 0x000000460c18723c */ /* 0x040fec000000182c */
[C---:B------:R-:W-:Y:S01]  /*4e10*/  HMMA.16816.F32 R44, R12.reuse, R80, R56 ;  /* 0x000000500c2c723c */ /* 0x040fe20000001838 */
[----:B------:R-:W-:Y:S05]  /*4e20*/  LDSM.16.M88.4 R56, [R203+0x5000] ;  /* 0x00500000cb38783b */ /* 0x000fea0000000200 */
[----:B------:R-:W-:Y:S01]  /*4e30*/  HMMA.16816.F32 R80, R12, R82, R60 ;  /* 0x000000520c50723c */ /* 0x000fe2000000183c */
[----:B------:R-:W2:Y:S05]  /*4e40*/  LDSM.16.M88.4 R60, [R203+0x4800] ;  /* 0x00480000cb3c783b */ /* 0x000eaa0000000200 */
[----:B------:R-:W-:Y:S01]  /*4e50*/  HMMA.16816.F32 R40, R8, R110, R40 ;  /* 0x0000006e0828723c */ /* 0x000fe20000001828 */
[----:B------:R-:W-:Y:S05]  /*4e60*/  LDSM.16.M88.4 R108, [R203+0x5800] ;  /* 0x00580000cb6c783b */ /* 0x000fea0000000200 */
[C---:B------:R-:W-:Y:S06]  /*4e70*/  HMMA.16816.F32 R84, R12.reuse, R96, R64 ;  /* 0x000000600c54723c */ /* 0x040fec0000001840 */
[----:B------:R-:W-:Y:S01]  /*4e80*/  HMMA.16816.F32 R76, R12, R98, R52 ;  /* 0x000000620c4c723c */ /* 0x000fe20000001834 */
[----:B------:R-:W-:Y:S05]  /*4e90*/  LDSM.16.M88.4 R96, [R197+0x4000] ;  /* 0x00400000c560783b */ /* 0x000fea0000000200 */
[----:B-1----:R-:W-:Y:S01]  /*4ea0*/  HMMA.16816.F32 R12, R20, R104, R16 ;  /* 0x00000068140c723c */ /* 0x002fe20000001810 */
[----:B------:R-:W1:Y:S05]  /*4eb0*/  LDSM.16.M88.4 R16, [R201+0x4000] ;  /* 0x00400000c910783b */ /* 0x000e6a0000000200 */
[C---:B------:R-:W-:Y:S06]  /*4ec0*/  HMMA.16816.F32 R68, R8.reuse, R88, R36 ;  /* 0x000000580844723c */ /* 0x040fec0000001824 */
[C---:B------:R-:W-:Y:S01]  /*4ed0*/  HMMA.16816.F32 R64, R8.reuse, R90, R24 ;  /* 0x0000005a0840723c */ /* 0x040fe20000001818 */
[----:B------:R-:W-:Y:S05]  /*4ee0*/  LDSM.16.M88.4 R88, [R203+0x6000] ;  /* 0x00600000cb58783b */ /* 0x000fea0000000200 */
[----:B------:R-:W-:Y:S06]  /*4ef0*/  HMMA.16816.F32 R52, R8, R100, R44 ;  /* 0x000000640834723c */ /* 0x000fec000000182c */
[----:B------:R-:W-:Y:S01]  /*4f00*/  HMMA.16816.F32 R36, R20, R106, R40 ;  /* 0x0000006a1424723c */ /* 0x000fe20000001828 */
[----:B------:R-:W4:Y:S05]  /*4f10*/  LDSM.16.M88.4 R104, [R198+0xc800] ;  /* 0x00c80000c668783b */ /* 0x000f2a0000000200 */
[----:B---3--:R-:W-:Y:S01]  /*4f20*/  HMMA.16816.F32 R24, R28, R92, R12 ;  /* 0x0000005c1c18723c */ /* 0x008fe2000000180c */
[----:B------:R-:W-:Y:S05]  /*4f30*/  LDSM.16.M88.4 R12, [R199+0x6000] ;  /* 0x00600000c70c783b */ /* 0x000fea0000000200 */
[----:B------:R-:W-:Y:S01]  /*4f40*/  HMMA.16816.F32 R48, R8, R102, R80 ;  /* 0x000000660830723c */ /* 0x000fe20000001850 */
[----:B------:R-:W3:Y:S05]  /*4f50*/  LDSM.16.M88.4 R100, [R192+0xe000] ;  /* 0x00e00000c064783b */ /* 0x000eea0000000200 */
[----:B--2---:R-:W-:Y:S06]  /*4f60*/  HMMA.16816.F32 R40, R20, R60, R68 ;  /* 0x0000003c1428723c */ /* 0x004fec0000001844 */
[----:B------:R-:W-:Y:S06]  /*4f70*/  HMMA.16816.F32 R80, R8, R74, R76 ;  /* 0x0000004a0850723c */ /* 0x000fec000000184c */
[C---:B------:R-:W-:Y:S06]  /*4f80*/  HMMA.16816.F32 R76, R20.reuse, R62, R64 ;  /* 0x0000003e144c723c */ /* 0x040fec0000001840 */
[----:B------:R-:W-:Y:S01]  /*4f90*/  HMMA.16816.F32 R60, R20, R56, R52 ;  /* 0x00000038143c723c */ /* 0x000fe20000001834 */
[----:B------:R-:W2:Y:S05]  /*4fa0*/  LDSM.16.M88.4 R52, [R198+0xd000] ;  /* 0x00d00000c634783b */ /* 0x000eaa0000000200 */
[----:B------:R-:W-:Y:S01]  /*4fb0*/  HMMA.16816.F32 R44, R8, R72, R84 ;  /* 0x00000048082c723c */ /* 0x000fe20000001854 */
[----:B------:R-:W5:Y:S04]  /*4fc0*/  LDSM.16.M88.4 R84, [R197+0x4800] ;  /* 0x00480000c554783b */ /* 0x000f680000000200 */
[----:B------:R-:W5:Y:S01]  /*4fd0*/  LDSM.16.M88.4 R8, [R200+0x6000] ;  /* 0x00600000c808783b */ /* 0x000f620000000200 */
[----:B------:R-:W-:Y:S03]  /*4fe0*/  HMMA.16816.F32 R36, R28, R94, R36 ;  /* 0x0000005e1c24723c */ /* 0x000fe60000001824 */
[----:B------:R-:W5:Y:S03]  /*4ff0*/  LDSM.16.M88.4 R72, [R198+0xd800] ;  /* 0x00d80000c648783b */ /* 0x000f660000000200 */
[----:B-1----:R-:W-:Y:S01]  /*5000*/  HMMA.16816.F32 R24, R16, R96, R24 ;  /* 0x000000601018723c */ /* 0x002fe20000001818 */
[----:B------:R-:W-:Y:S05]  /*5010*/  LDSM.16.M88.4 R92, [R192+0xf000] ;  /* 0x00f00000c05c783b */ /* 0x000fea0000000200 */
[----:B------:R-:W-:Y:S06]  /*5020*/  HMMA.16816.F32 R68, R20, R58, R48 ;  /* 0x0000003a1444723c */ /* 0x000fec0000001830 */
[----:B----4-:R-:W-:Y:S06]  /*5030*/  HMMA.16816.F32 R40, R28, R104, R40 ;  /* 0x000000681c28723c */ /* 0x010fec0000001828 */
[----:B------:R-:W-:Y:S01]  /*5040*/  HMMA.16816.F32 R36, R16, R98, R36 ;  /* 0x000000621024723c */ /* 0x000fe20000001824 */
[----:B------:R-:W1:Y:S05]  /*5050*/  LDSM.16.M88.4 R96, [R197+0x5000] ;  /* 0x00500000c560783b */ /* 0x000e6a0000000200 */
[----:B---3--:R-:W-:Y:S06]  /*5060*/  HMMA.16816.F32 R24, R12, R100, R24 ;  /* 0x000000640c18723c */ /* 0x008fec0000001818 */
[C---:B------:R-:W-:Y:S06]  /*5070*/  HMMA.16816.F32 R64, R20.reuse, R108, R44 ;  /* 0x0000006c1440723c */ /* 0x040fec000000182c */
[----:B------:R-:W-:Y:S01]  /*5080*/  HMMA.16816.F32 R48, R20, R110, R80 ;  /* 0x0000006e1430723c */ /* 0x000fe20000001850 */
[----:B------:R-:W-:Y:S04]  /*5090*/  LDSM.16.M88.4 R20, [R202+0x6000] ;  /* 0x00600000ca14783b */ /* 0x000fe80000000200 */
[----:B------:R-:W3:Y:S01]  /*50a0*/  LDSM.16.M88.4 R108, [R198+0xe000] ;  /* 0x00e00000c66c783b */ /* 0x000ee20000000200 */
[C---:B------:R-:W-:Y:S03]  /*50b0*/  HMMA.16816.F32 R56, R28.reuse, R106, R76 ;  /* 0x0000006a1c38723c */ /* 0x040fe6000000184c */
[----:B------:R-:W4:Y:S03]  /*50c0*/  LDSM.16.M88.4 R76, [R197+0x5800] ;  /* 0x00580000c54c783b */ /* 0x000f260000000200 */
[C---:B--2---:R-:W-:Y:S01]  /*50d0*/  HMMA.16816.F32 R60, R28.reuse, R52, R60 ;  /* 0x000000341c3c723c */ /* 0x044fe2000000183c */
[----:B------:R-:W-:Y:S05]  /*50e0*/  LDSM.16.M88.4 R104, [R197+0x6000] ;  /* 0x00600000c568783b */ /* 0x000fea0000000200 */
[----:B------:R-:W-:Y:S01]  /*50f0*/  HMMA.16816.F32 R80, R28, R54, R68 ;  /* 0x000000361c50723c */ /* 0x000fe20000001844 */
[----:B------:R-:W-:Y:S05]  /*5100*/  LDSM.16.M88.4 R68, [R192+0xf800] ;  /* 0x00f80000c044783b */ /* 0x000fea0000000200 */
[----:B-----5:R-:W-:Y:S06]  /*5110*/  HMMA.16816.F32 R52, R16, R84, R40 ;  /* 0x000000541034723c */ /* 0x020fec0000001828 */
[----:B------:R-:W-:Y:S01]  /*5120*/  HMMA.16816.F32 R44, R12, R102, R36 ;  /* 0x000000660c2c723c */ /* 0x000fe20000001824 */
[----:B------:R-:W2:Y:S05]  /*5130*/  LDSM.16.M88.4 R100, [R203+0x6800] ;  /* 0x00680000cb64783b */ /* 0x000eaa0000000200 */
[----:B------:R-:W-:Y:S01]  /*5140*/  HMMA.16816.F32 R36, R8, R88, R24 ;  /* 0x000000580824723c */ /* 0x000fe20000001818 */
[----:B------:R-:W5:Y:S05]  /*5150*/  LDSM.16.M88.4 R24, [R201+0x6000] ;  /* 0x00600000c918783b */ /* 0x000f6a0000000200 */
[C---:B------:R-:W-:Y:S06]  /*5160*/  HMMA.16816.F32 R64, R28.reuse, R72, R64 ;  /* 0x000000481c40723c */ /* 0x040fec0000001840 */
[----:B------:R-:W-:Y:S01]  /*5170*/  HMMA.16816.F32 R28, R28, R74, R48 ;  /* 0x0000004a1c1c723c */ /* 0x000fe20000001830 */
[----:B------:R-:W-:Y:S05]  /*5180*/  LDSM.16.M88.4 R72, [R203+0x7800] ;  /* 0x00780000cb48783b */ /* 0x000fea0000000200 */
[----:B------:R-:W-:Y:S01]  /*5190*/  HMMA.16816.F32 R40, R16, R86, R56 ;  /* 0x000000561028723c */ /* 0x000fe20000001838 */
[----:B------:R-:W-:Y:S05]  /*51a0*/  LDSM.16.M88.4 R84, [R203+0x7000] ;  /* 0x00700000cb54783b */ /* 0x000fea0000000200 */
[----:B------:R-:W-:Y:S06]  /*51b0*/  HMMA.16816.F32 R52, R12, R112, R52 ;  /* 0x000000700c34723c */ /* 0x000fec0000001834 */
[----:B------:R-:W-:Y:S01]  /*51c0*/  HMMA.16816.F32 R48, R8, R90, R44 ;  /* 0x0000005a0830723c */ /* 0x000fe2000000182c */
[----:B------:R-:W5:Y:S05]  /*51d0*/  LDSM.16.M88.4 R88, [R198+0xe800] ;  /* 0x00e80000c658783b */ /* 0x000f6a0000000200 */
[----:B-1----:R-:W-:Y:S06]  /*51e0*/  HMMA.16816.F32 R60, R16, R96, R60 ;  /* 0x00000060103c723c */ /* 0x002fec000000183c */
[----:B---3--:R-:W-:Y:S06]  /*51f0*/  HMMA.16816.F32 R44, R20, R108, R36 ;  /* 0x0000006c142c723c */ /* 0x008fec0000001824 */
[C---:B------:R-:W-:Y:S06]  /*5200*/  HMMA.16816.F32 R56, R16.reuse, R98, R80 ;  /* 0x000000621038723c */ /* 0x040fec0000001850 */
[C---:B----4-:R-:W-:Y:S06]  /*5210*/  HMMA.16816.F32 R64, R16.reuse, R76, R64 ;  /* 0x0000004c1040723c */ /* 0x050fec0000001840 */
[----:B------:R-:W-:Y:S01]  /*5220*/  HMMA.16816.F32 R28, R16, R78, R28 ;  /* 0x0000004e101c723c */ /* 0x000fe2000000181c */
[----:B------:R-:W1:Y:S05]  /*5230*/  LDSM.16.M88.4 R76, [R197+0x6800] ;  /* 0x00680000c54c783b */ /* 0x000e6a0000000200 */
[----:B------:R-:W-:Y:S06]  /*5240*/  HMMA.16816.F32 R16, R12, R114, R40 ;  /* 0x000000720c10723c */ /* 0x000fec0000001828 */
[----:B--2---:R-:W-:Y:S06]  /*5250*/  HMMA.16816.F32 R40, R8, R100, R52 ;  /* 0x000000640828723c */ /* 0x004fec0000001834 */
[----:B------:R-:W-:Y:S06]  /*5260*/  HMMA.16816.F32 R36, R12, R92, R60 ;  /* 0x0000005c0c24723c */ /* 0x000fec000000183c */
[----:B------:R-:W-:Y:S06]  /*5270*/  HMMA.16816.F32 R48, R20, R110, R48 ;  /* 0x0000006e1430723c */ /* 0x000fec0000001830 */
[----:B-----5:R-:W-:Y:S06]  /*5280*/  HMMA.16816.F32 R60, R24, R104, R44 ;  /* 0x00000068183c723c */ /* 0x020fec000000182c */
[C---:B------:R-:W-:Y:S06]  /*5290*/  HMMA.16816.F32 R44, R12.reuse, R94, R56 ;  /* 0x0000005e0c2c723c */ /* 0x040fec0000001838 */
[C---:B------:R-:W-:Y:S06]  /*52a0*/  HMMA.16816.F32 R56, R12.reuse, R68, R64 ;  /* 0x000000440c38723c */ /* 0x040fec0000001840 */
[----:B------:R-:W-:Y:S06]  /*52b0*/  HMMA.16816.F32 R52, R12, R70, R28 ;  /* 0x000000460c34723c */ /* 0x000fec000000181c */
[----:B------:R-:W-:Y:S01]  /*52c0*/  HMMA.16816.F32 R12, R20, R88, R40 ;  /* 0x00000058140c723c */ /* 0x000fe20000001828 */
[----:B------:R-:W2:Y:S01]  /*52d0*/  LDSM.16.M88.4 R40, [R198+0xf000] ;  /* 0x00f00000c628783b */ /* 0x000ea20000000200 */
[----:B------:R-:W-:-:S04]  /*52e0*/  FMUL.FTZ R2, R60, UR10 ;  /* 0x0000000a3c027c20 */ /* 0x000fc80008410000 */
[C---:B------:R-:W-:Y:S01]  /*52f0*/  HMMA.16816.F32 R28, R8.reuse, R102, R16 ;  /* 0x00000066081c723c */ /* 0x040fe20000001810 */
[----:B------:R3:W4:Y:S05]  /*5300*/  MUFU.TANH R71, R2 ;  /* 0x0000000200477308 */ /* 0x00072a0000002400 */
[----:B------:R-:W-:Y:S06]  /*5310*/  HMMA.16816.F32 R16, R8, R84, R36 ;  /* 0x000000540810723c */ /* 0x000fec0000001824 */
[----:B------:R-:W-:Y:S01]  /*5320*/  HMMA.16816.F32 R36, R24, R106, R48 ;  /* 0x0000006a1824723c */ /* 0x000fe20000001830 */
[----:B------:R-:W5:Y:S05]  /*5330*/  LDSM.16.M88.4 R48, [R197+0x7000] ;  /* 0x00700000c530783b */ /* 0x000f6a0000000200 */
[----:B------:R-:W-:Y:S01]  /*5340*/  HMMA.16816.F32 R44, R8, R86, R44 ;  /* 0x00000056082c723c */ /* 0x000fe2000000182c */
[----:B---3--:R-:W-:-:S04]  /*5350*/  FMUL.FTZ R2, R61, UR10 ;  /* 0x0000000a3d027c20 */ /* 0x008fc80008410000 */
[----:B------:R3:W4:Y:S01]  /*5360*/  MUFU.TANH R70, R2 ;  /* 0x0000000200467308 */ /* 0x0007220000002400 */
[----:B-1----:R-:W-:Y:S06]  /*5370*/  HMMA.16816.F32 R12, R24, R76, R12 ;  /* 0x0000004c180c723c */ /* 0x002fec000000180c */
[----:B------:R-:W-:Y:S06]  /*5380*/  HMMA.16816.F32 R56, R8, R72, R56 ;  /* 0x000000480838723c */ /* 0x000fec0000001838 */
[----:B------:R-:W-:Y:S01]  /*5390*/  HMMA.16816.F32 R28, R20, R90, R28 ;  /* 0x0000005a141c723c */ /* 0x000fe2000000181c */
[----:B---3--:R-:W-:-:S05]  /*53a0*/  FMUL.FTZ R2, R62, UR10 ;  /* 0x0000000a3e027c20 */ /* 0x008fca0008410000 */
[----:B------:R-:W-:Y:S01]  /*53b0*/  HMMA.16816.F32 R52, R8, R74, R52 ;  /* 0x0000004a0834723c */ /* 0x000fe20000001834 */
[----:B------:R1:W3:Y:S05]  /*53c0*/  MUFU.TANH R35, R2 ;  /* 0x0000000200237308 */ /* 0x0002ea0000002400 */
[C---:B--2---:R-:W-:Y:S01]  /*53d0*/  HMMA.16816.F32 R8, R20.reuse, R40, R16 ;  /* 0x000000281408723c */ /* 0x044fe20000001810 */
[----:B------:R-:W-:Y:S05]  /*53e0*/  LDSM.16.M88.4 R16, [R197+0x7800] ;  /* 0x00780000c510783b */ /* 0x000fea0000000200 */
[----:B------:R-:W-:Y:S01]  /*53f0*/  HMMA.16816.F32 R44, R20, R42, R44 ;  /* 0x0000002a142c723c */ /* 0x000fe2000000182c */
[----:B------:R-:W2:Y:S01]  /*5400*/  LDSM.16.M88.4 R40, [R198+0xf800] ;  /* 0x00f80000c628783b */ /* 0x000ea20000000200 */
[----:B------:R-:W-:-:S04]  /*5410*/  DEPBAR.LE SB0, 0x0 ;  /* 0x000080000000791a */ /* 0x000fc80000000000 */
[----:B------:R-:W-:Y:S01]  /*5420*/  HMMA.16816.F32 R28, R24, R78, R28 ;  /* 0x0000004e181c723c */ /* 0x000fe2000000181c */
[----:B-1----:R-:W-:-:S04]  /*5430*/  FMUL.FTZ R2, R63, UR10 ;  /* 0x0000000a3f027c20 */ /* 0x002fc80008410000 */
[----:B------:R1:W3:Y:S02]  /*5440*/  MUFU.TANH R69, R2 ;  /* 0x0000000200457308 */ /* 0x0002e40000002400 */
[----:B-1----:R-:W-:-:S06]  /*5450*/  FMUL.FTZ R2, R36, UR10 ;  /* 0x0000000a24027c20 */ /* 0x002fcc0008410000 */
[----:B------:R1:W-:Y:S02]  /*5460*/  MUFU.TANH R68, R2 ;  /* 0x0000000200447308 */ /* 0x0003e40000002400 */
[----:B-1----:R-:W-:-:S06]  /*5470*/  FMUL.FTZ R2, R37, UR10 ;  /* 0x0000000a25027c20 */ /* 0x002fcc0008410000 */
[----:B------:R1:W-:Y:S02]  /*5480*/  MUFU.TANH R67, R2 ;  /* 0x0000000200437308 */ /* 0x0003e40000002400 */
[----:B-1----:R-:W-:-:S06]  /*5490*/  FMUL.FTZ R2, R38, UR10 ;  /* 0x0000000a26027c20 */ /* 0x002fcc0008410000 */
[----:B------:R1:W-:Y:S02]  /*54a0*/  MUFU.TANH R65, R2 ;  /* 0x0000000200417308 */ /* 0x0003e40000002400 */
[----:B-1----:R-:W-:Y:S02]  /*54b0*/  IMAD.IADD R2, R119, 0x1, -R3 ;  /* 0x0000000177027824 */ /* 0x002fe400078e0a03 */
[----:B------:R-:W-:Y:S01]  /*54c0*/  FMUL.FTZ R3, R39, UR10 ;  /* 0x0000000a27037c20 */ /* 0x000fe20008410000 */
[----:B------:R-:W-:Y:S01]  /*54d0*/  IMAD.SHL.U32 R119, R119, 0x2, RZ ;  /* 0x0000000277777824 */ /* 0x000fe200078e00ff */
[----:B-----5:R-:W-:Y:S01]  /*54e0*/  HMMA.16816.F32 R36, R24, R48, R8 ;  /* 0x000000301824723c */ /* 0x020fe20000001808 */
[----:B------:R-:W-:Y:S01]  /*54f0*/  SHF.R.S32.HI R6, RZ, 0x1f, R2 ;  /* 0x0000001fff067819 */ /* 0x000fe20000011402 */
[----:B------:R1:W5:Y:S02]  /*5500*/  MUFU.TANH R66, R3 ;  /* 0x0000000300427308 */ /* 0x0003640000002400 */
[----:B------:R-:W-:-:S02]  /*5510*/  LOP3.LUT R125, R119, 0x6, RZ, 0xc0, !PT ;  /* 0x00000006777d7812 */ /* 0x000fc400078ec0ff */
[----:B------:R-:W-:Y:S01]  /*5520*/  LEA.HI R2, R6, R2, RZ, 0x2 ;  /* 0x0000000206027211 */ /* 0x000fe200078f10ff */
[----:B------:R-:W-:Y:S02]  /*5530*/  IMAD.U32 R9, RZ, RZ, UR7 ;  /* 0x00000007ff097e24 */ /* 0x000fe4000f8e00ff */
[----:B------:R-:W-:Y:S01]  /*5540*/  FMUL.FTZ R11, R15, UR10 ;  /* 0x0000000a0f0b7c20 */ /* 0x000fe20008410000 */
[----:B------:R-:W-:Y:S01]  /*5550*/  IMAD.U32 R10, RZ, RZ, UR30 ;  /* 0x0000001eff0a7e24 */ /* 0x000fe2000f8e00ff */
[----:B------:R-:W-:Y:S02]  /*5560*/  SHF.R.S32.HI R2, RZ, 0x2, R2 ;  /* 0x00000002ff027819 */ /* 0x000fe40000011402 */
[----:B------:R2:W-:Y:S03]  /*5570*/  MUFU.TANH R62, R11 ;  /* 0x0000000b003e7308 */ /* 0x0005e60000002400 */
[----:B------:R-:W-:-:S02]  /*5580*/  IMAD.IADD R7, R2, 0x1, R7 ;  /* 0x0000000102077824 */ /* 0x000fc400078e0207 */
[----:B------:R-:W-:Y:S02]  /*5590*/  IMAD.U32 R2, RZ, RZ, UR18 ;  /* 0x00000012ff027e24 */ /* 0x000fe4000f8e00ff */
[C---:B------:R-:W-:Y:S02]  /*55a0*/  VIADD R8, R7.reuse, 0x8 ;  /* 0x0000000807087836 */ /* 0x040fe40000000000 */
[----:B-1----:R-:W-:Y:S01]  /*55b0*/  FMUL.FTZ R3, R12, UR10 ;  /* 0x0000000a0c037c20 */ /* 0x002fe20008410000 */
[----:B------:R-:W-:Y:S01]  /*55c0*/  IMAD R2, R2, 0x40, R125 ;  /* 0x0000004002027824 */ /* 0x000fe200078e027d */
[----:B------:R-:W-:Y:S01]  /*55d0*/  VIADDMNMX R223, R7, UR6, R10, PT ;  /* 0x0000000607df7c46 */ /* 0x000fe2000b80010a */
[----:B------:R-:W-:Y:S01]  /*55e0*/  FMUL.FTZ R12, R30, UR10 ;  /* 0x0000000a1e0c7c20 */ /* 0x000fe20008410000 */
[----:B------:R1:W-:Y:S01]  /*55f0*/  MUFU.TANH R64, R3 ;  /* 0x0000000300407308 */ /* 0x0003e20000002400 */
[----:B------:R-:W-:Y:S01]  /*5600*/  IADD3 R9, R8, UR21, R9 ;  /* 0x0000001508097c10 */ /* 0x000fe2000fffe009 */
[----:B------:R-:W-:Y:S01]  /*5610*/  VIADD R6, R2, 0x1 ;  /* 0x0000000102067836 */ /* 0x000fe20000000000 */
[----:B------:R-:W-:Y:S01]  /*5620*/  VIADDMNMX R220, R8, UR22, RZ, !PT ;  /* 0x0000001608dc7c46 */ /* 0x000fe2000f8001ff */
[----:B------:R-:W-:Y:S01]  /*5630*/  FMUL.FTZ R39, R39, UR10 ;  /* 0x0000000a27277c20 */ /* 0x000fe20008410000 */
[----:B------:R-:W-:-:S02]  /*5640*/  VIMNMX R222, R9, UR30, PT ;  /* 0x0000001e09de7c48 */ /* 0x000fc4000bfe0100 */
[C---:B--2---:R-:W-:Y:S01]  /*5650*/  HMMA.16816.F32 R8, R20.reuse, R40, R56 ;  /* 0x000000281408723c */ /* 0x044fe20000001838 */
[----:B------:R-:W-:Y:S01]  /*5660*/  VIADDMNMX R221, R7, UR22, RZ, !PT ;  /* 0x0000001607dd7c46 */ /* 0x000fe2000f8001ff */
[----:B------:R-:W-:Y:S01]  /*5670*/  FMUL.FTZ R7, R28, UR10 ;  /* 0x0000000a1c077c20 */ /* 0x000fe20008410000 */
[-C--:B------:R-:W-:Y:S01]  /*5680*/  ISETP.GE.AND P2, PT, R6, R223.reuse, PT ;  /* 0x000000df0600720c */ /* 0x080fe20003f46270 */
[----:B------:R-:W-:Y:S01]  /*5690*/  MUFU.TANH R39, R39 ;  /* 0x0000002700277308 */ /* 0x000fe20000002400 */
[----:B------:R-:W-:Y:S01]  /*56a0*/  ISETP.GE.AND P1, PT, R2, R223, PT ;  /* 0x000000df0200720c */ /* 0x000fe20003f26270 */
[----:B------:R-:W-:Y:S01]  /*56b0*/  HMMA.16816.F32 R20, R20, R42, R52 ;  /* 0x0000002a1414723c */ /* 0x000fe20000001834 */
[----:B------:R-:W-:Y:S01]  /*56c0*/  BAR.SYNC.DEFER_BLOCKING 0x0 ;  /* 0x0000000000007b1d */ /* 0x000fe20000010000 */
[C---:B------:R-:W-:Y:S01]  /*56d0*/  ISETP.GE.AND P4, PT, R6.reuse, R222, PT ;  /* 0x000000de0600720c */ /* 0x040fe20003f86270 */
[----:B-1----:R-:W-:Y:S01]  /*56e0*/  FMUL.FTZ R3, R13, UR10 ;  /* 0x0000000a0d037c20 */ /* 0x002fe20008410000 */
[----:B------:R-:W-:-:S02]  /*56f0*/  ISETP.LT.OR P2, PT, R6, R221, P2 ;  /* 0x000000dd0600720c */ /* 0x000fc40001741670 */
[C---:B------:R-:W-:Y:S01]  /*5700*/  ISETP.LT.OR P1, PT, R2.reuse, R221, P1 ;  /* 0x000000dd0200720c */ /* 0x040fe20000f21670 */
[----:B------:R1:W2:Y:S01]  /*5710*/  MUFU.TANH R63, R3 ;  /* 0x00000003003f7308 */ /* 0x0002a20000002400 */
[----:B------:R-:W-:Y:S02]  /*5720*/  ISETP.GE.AND P3, PT, R2, R222, PT ;  /* 0x000000de0200720c */ /* 0x000fe40003f66270 */
[-C--:B------:R-:W-:Y:S01]  /*5730*/  ISETP.LT.OR P4, PT, R6, R220.reuse, P4 ;  /* 0x000000dc0600720c */ /* 0x080fe20002781670 */
[----:B------:R-:W-:Y:S01]  /*5740*/  VIADD R6, R2, 0x9 ;  /* 0x0000000902067836 */ /* 0x000fe20000000000 */
[----:B----4-:R-:W-:Y:S02]  /*5750*/  FSEL R41, R71, -INF , !P1 ;  /* 0xff80000047297808 */ /* 0x010fe40004800000 */
[----:B------:R-:W-:Y:S01]  /*5760*/  FSEL R48, R70, -INF , !P2 ;  /* 0xff80000046307808 */ /* 0x000fe20005000000 */
[----:B------:R4:W-:Y:S01]  /*5770*/  MUFU.TANH R61, R7 ;  /* 0x00000007003d7308 */ /* 0x0009e20000002400 */
[----:B------:R-:W-:-:S02]  /*5780*/  ISETP.LT.OR P3, PT, R2, R220, P3 ;  /* 0x000000dc0200720c */ /* 0x000fc40001f61670 */
[----:B------:R-:W-:Y:S01]  /*5790*/  HMMA.16816.F32 R8, R24, R16, R8 ;  /* 0x000000101808723c */ /* 0x000fe20000001808 */
[C---:B------:R-:W-:Y:S02]  /*57a0*/  ISETP.GE.AND P6, PT, R6.reuse, R223, PT ;  /* 0x000000df0600720c */ /* 0x040fe40003fc6270 */
[----:B---3--:R-:W-:Y:S02]  /*57b0*/  FSEL R49, R35, -INF , !P3 ;  /* 0xff80000023317808 */ /* 0x008fe40005800000 */
[----:B------:R-:W-:Y:S01]  /*57c0*/  ISETP.GE.AND P3, PT, R6, R222, PT ;  /* 0x000000de0600720c */ /* 0x000fe20003f66270 */
[----:B-1----:R-:W-:Y:S01]  /*57d0*/  FMUL.FTZ R3, R14, UR10 ;  /* 0x0000000a0e037c20 */ /* 0x002fe20008410000 */
[C---:B------:R-:W-:Y:S02]  /*57e0*/  ISETP.LT.OR P6, PT, R6.reuse, R221, P6 ;  /* 0x000000dd0600720c */ /* 0x040fe400037c1670 */
[----:B------:R-:W-:Y:S01]  /*57f0*/  ISETP.LT.OR P3, PT, R6, R220, P3 ;  /* 0x000000dc0600720c */ /* 0x000fe20001f61670 */
[----:B------:R1:W-:Y:S01]  /*5800*/  MUFU.TANH R60, R3 ;  /* 0x00000003003c7308 */ /* 0x0003e20000002400 */
[----:B------:R-:W-:Y:S01]  /*5810*/  VIADD R6, R2, 0x11 ;  /* 0x0000001102067836 */ /* 0x000fe20000000000 */
[----:B------:R-:W-:Y:S01]  /*5820*/  FSEL R40, R69, -INF , !P4 ;  /* 0xff80000045287808 */ /* 0x000fe20006000000 */
[----:B----4-:R-:W-:Y:S01]  /*5830*/  FMUL.FTZ R7, R31, UR10 ;  /* 0x0000000a1f077c20 */ /* 0x010fe20008410000 */
[----:B-----5:R-:W-:-:S02]  /*5840*/  FSEL R42, R66, -INF , !P3 ;  /* 0xff800000422a7808 */ /* 0x020fc40005800000 */
[C---:B------:R-:W-:Y:S02]  /*5850*/  ISETP.GE.AND P4, PT, R6.reuse, R223, PT ;  /* 0x000000df0600720c */ /* 0x040fe40003f86270 */
[----:B------:R3:W-:Y:S02]  /*5860*/  MUFU.TANH R31, R12 ;  /* 0x0000000c001f7308 */ /* 0x0007e40000002400 */
[----:B------:R-:W-:-:S04]  /*5870*/  ISETP.LT.OR P4, PT, R6, R221, P4 ;  /* 0x000000dd0600720c */ /* 0x000fc80002781670 */
[----:B------:R-:W-:Y:S01]  /*5880*/  FMUL.FTZ R8, R8, UR10 ;  /* 0x0000000a08087c20 */ /* 0x000fe20008410000 */
[----:B------:R-:W-:Y:S01]  /*5890*/  FMUL.FTZ R10, R10, UR10 ;  /* 0x0000000a0a0a7c20 */ /* 0x000fe20008410000 */
[----:B--2---:R-:W-:Y:S01]  /*58a0*/  FSEL R63, R63, -INF , !P4 ;  /* 0xff8000003f3f7808 */ /* 0x004fe20006000000 */
[----:B------:R2:W-:Y:S01]  /*58b0*/  MUFU.TANH R35, R7 ;  /* 0x0000000700237308 */ /* 0x0005e20000002400 */
[----:B-1----:R-:W-:Y:S02]  /*58c0*/  VIADD R3, R2, 0x8 ;  /* 0x0000000802037836 */ /* 0x002fe40000000000 */
[----:B------:R-:W-:Y:S01]  /*58d0*/  FMUL.FTZ R11, R11, UR10 ;  /* 0x0000000a0b0b7c20 */ /* 0x000fe20008410000 */
[----:B------:R-:W-:Y:S02]  /*58e0*/  FMUL.FTZ R9, R9, UR10 ;  /* 0x0000000a09097c20 */ /* 0x000fe40008410000 */
[C---:B------:R-:W-:Y:S02]  /*58f0*/  ISETP.GE.AND P5, PT, R3.reuse, R223, PT ;  /* 0x000000df0300720c */ /* 0x040fe40003fa6270 */
[C---:B------:R-:W-:Y:S01]  /*5900*/  ISETP.GE.AND P0, PT, R3.reuse, R222, PT ;  /* 0x000000de0300720c */ /* 0x040fe20003f06270 */
[----:B---3--:R-:W-:Y:S01]  /*5910*/  HMMA.16816.F32 R12, R24, R50, R44 ;  /* 0x00000032180c723c */ /* 0x008fe2000000182c */
[C---:B------:R-:W-:Y:S01]  /*5920*/  ISETP.LT.OR P5, PT, R3.reuse, R221, P5 ;  /* 0x000000dd0300720c */ /* 0x040fe20002fa1670 */
[----:B------:R-:W-:Y:S01]  /*5930*/  MUFU.TANH R8, R8 ;  /* 0x0000000800087308 */ /* 0x000fe20000002400 */
[----:B------:R-:W-:Y:S01]  /*5940*/  ISETP.LT.OR P0, PT, R3, R220, P0 ;  /* 0x000000dc0300720c */ /* 0x000fe20000701670 */
[----:B------:R-:W-:-:S02]  /*5950*/  FMUL.FTZ R3, R29, UR10 ;  /* 0x0000000a1d037c20 */ /* 0x000fc40008410000 */
[----:B------:R-:W-:Y:S01]  /*5960*/  HMMA.16816.F32 R24, R24, R18, R20 ;  /* 0x000000121818723c */ /* 0x000fe20000001814 */
[----:B------:R-:W-:Y:S01]  /*5970*/  FSEL R44, R65, -INF , !P0 ;  /* 0xff800000412c7808 */ /* 0x000fe20004000000 */
[----:B--2---:R-:W-:Y:S01]  /*5980*/  FMUL.FTZ R7, R37, UR10 ;  /* 0x0000000a25077c20 */ /* 0x004fe20008410000 */
[----:B------:R-:W-:Y:S01]  /*5990*/  FSEL R37, R68, -INF , !P5 ;  /* 0xff80000044257808 */ /* 0x000fe20006800000 */
[----:B------:R1:W2:Y:S01]  /*59a0*/  MUFU.TANH R34, R3 ;  /* 0x0000000300227308 */ /* 0x0002a20000002400 */
[----:B------:R-:W-:-:S04]  /*59b0*/  ISETP.GE.AND P0, PT, R6, R222, PT ;  /* 0x000000de0600720c */ /* 0x000fc80003f06270 */
[----:B------:R-:W-:Y:S01]  /*59c0*/  ISETP.LT.OR P0, PT, R6, R220, P0 ;  /* 0x000000dc0600720c */ /* 0x000fe20000701670 */
[----:B------:R-:W-:Y:S02]  /*59d0*/  VIADD R6, R2, 0x19 ;  /* 0x0000001902067836 */ /* 0x000fe40000000000 */
[----:B------:R3:W4:Y:S01]  /*59e0*/  MUFU.TANH R29, R7 ;  /* 0x00000007001d7308 */ /* 0x0007220000002400 */
[----:B------:R-:W-:Y:S02]  /*59f0*/  FSEL R53, R62, -INF , !P0 ;  /* 0xff8000003e357808 */ /* 0x000fe40004000000 */
[----:B------:R-:W-:-:S03]  /*5a00*/  ISETP.GE.AND P3, PT, R6, R223, PT ;  /* 0x000000df0600720c */ /* 0x000fc60003f66270 */
[----:B------:R-:W-:Y:S01]  /*5a10*/  FMUL.FTZ R14, R14, UR10 ;  /* 0x0000000a0e0e7c20 */ /* 0x000fe20008410000 */
[----:B------:R-:W-:Y:S01]  /*5a20*/  ISETP.LT.OR P3, PT, R6, R221, P3 ;  /* 0x000000dd0600720c */ /* 0x000fe20001f61670 */
[----:B------:R-:W-:Y:S01]  /*5a30*/  FMUL.FTZ R12, R12, UR10 ;  /* 0x0000000a0c0c7c20 */ /* 0x000fe20008410000 */
[----:B-1----:R-:W-:Y:S02]  /*5a40*/  VIADD R3, R2, 0x10 ;  /* 0x0000001002037836 */ /* 0x002fe40000000000 */
[----:B------:R-:W-:Y:S01]  /*5a50*/  FMUL.FTZ R13, R13, UR10 ;  /* 0x0000000a0d0d7c20 */ /* 0x000fe20008410000 */
[----:B--2---:R-:W-:Y:S01]  /*5a60*/  FSEL R52, R34, -INF , !P3 ;  /* 0xff80000022347808 */ /* 0x004fe20005800000 */
[----:B------:R-:W-:Y:S01]  /*5a70*/  MUFU.TANH R14, R14 ;  /* 0x0000000e000e7308 */ /* 0x000fe20000002400 */
[----:B------:R-:W-:Y:S01]  /*5a80*/  FMUL.FTZ R25, R25, UR10 ;  /* 0x0000000a19197c20 */ /* 0x000fe20008410000 */
[----:B------:R-:W-:Y:S01]  /*5a90*/  ISETP.GE.AND P1, PT, R3, R223, PT ;  /* 0x000000df0300720c */ /* 0x000fe20003f26270 */
[----:B------:R-:W-:Y:S01]  /*5aa0*/  FMUL.FTZ R27, R27, UR10 ;  /* 0x0000000a1b1b7c20 */ /* 0x000fe20008410000 */
[C---:B------:R-:W-:Y:S01]  /*5ab0*/  ISETP.GE.AND P2, PT, R3.reuse, R222, PT ;  /* 0x000000de0300720c */ /* 0x040fe20003f46270 */
[----:B---3--:R-:W-:Y:S01]  /*5ac0*/  FMUL.FTZ R7, R38, UR10 ;  /* 0x0000000a26077c20 */ /* 0x008fe20008410000 */
[C---:B------:R-:W-:Y:S01]  /*5ad0*/  ISETP.LT.OR P1, PT, R3.reuse, R221, P1 ;  /* 0x000000dd0300720c */ /* 0x040fe20000f21670 */
[----:B------:R-:W-:Y:S01]  /*5ae0*/  FMUL.FTZ R24, R24, UR10 ;  /* 0x0000000a18187c20 */ /* 0x000fe20008410000 */
[----:B------:R-:W-:Y:S01]  /*5af0*/  ISETP.LT.OR P2, PT, R3, R220, P2 ;  /* 0x000000dc0300720c */ /* 0x000fe20001741670 */
[----:B------:R-:W-:Y:S01]  /*5b00*/  FMUL.FTZ R3, R36, UR10 ;  /* 0x0000000a24037c20 */ /* 0x000fe20008410000 */
[----:B------:R-:W-:Y:S01]  /*5b10*/  FSEL R36, R67, -INF , !P6 ;  /* 0xff80000043247808 */ /* 0x000fe20007000000 */
[----:B------:R1:W-:Y:S01]  /*5b20*/  MUFU.TANH R28, R7 ;  /* 0x00000007001c7308 */ /* 0x0003e20000002400 */
[----:B------:R-:W-:Y:S01]  /*5b30*/  FSEL R50, R64, -INF , !P1 ;  /* 0xff80000040327808 */ /* 0x000fe20004800000 */
[----:B------:R-:W-:Y:S01]  /*5b40*/  FMUL.FTZ R26, R26, UR10 ;  /* 0x0000000a1a1a7c20 */ /* 0x000fe20008410000 */
[----:B------:R-:W-:-:S02]  /*5b50*/  FSEL R60, R60, -INF , !P2 ;  /* 0xff8000003c3c7808 */ /* 0x000fc40005000000 */
[----:B------:R-:W-:-:S03]  /*5b60*/  ISETP.GE.AND P2, PT, R6, R222, PT ;  /* 0x000000de0600720c */ /* 0x000fc60003f46270 */
[----:B------:R2:W3:Y:S01]  /*5b70*/  MUFU.TANH R30, R3 ;  /* 0x00000003001e7308 */ /* 0x0004e20000002400 */
[----:B------:R-:W-:Y:S01]  /*5b80*/  ISETP.LT.OR P2, PT, R6, R220, P2 ;  /* 0x000000dc0600720c */ /* 0x000fe20001741670 */
[----:B------:R-:W-:-:S03]  /*5b90*/  VIADD R6, R2, 0x21 ;  /* 0x0000002102067836 */ /* 0x000fc60000000000 */
[----:B------:R-:W-:Y:S02]  /*5ba0*/  FSEL R54, R35, -INF , !P2 ;  /* 0xff80000023367808 */ /* 0x000fe40005000000 */
[C---:B------:R-:W-:Y:S01]  /*5bb0*/  ISETP.GE.AND P0, PT, R6.reuse, R223, PT ;  /* 0x000000df0600720c */ /* 0x040fe20003f06270 */
[----:B------:R-:W-:Y:S01]  /*5bc0*/  MUFU.TANH R10, R10 ;  /* 0x0000000a000a7308 */ /* 0x000fe20000002400 */
[----:B-1----:R-:W-:Y:S02]  /*5bd0*/  FMUL.FTZ R7, R15, UR10 ;  /* 0x0000000a0f077c20 */ /* 0x002fe40008410000 */
[----:B------:R-:W-:-:S04]  /*5be0*/  ISETP.LT.OR P0, PT, R6, R221, P0 ;  /* 0x000000dd0600720c */ /* 0x000fc80000701670 */
[----:B----4-:R-:W-:Y:S01]  /*5bf0*/  FSEL R135, R29, -INF , !P0 ;  /* 0xff8000001d877808 */ /* 0x010fe20004000000 */
[----:B------:R-:W1:Y:S01]  /*5c00*/  MUFU.TANH R7, R7 ;  /* 0x0000000700077308 */ /* 0x000e620000002400 */
[----:B--2---:R-:W-:-:S05]  /*5c10*/  VIADD R3, R2, 0x18 ;  /* 0x0000001802037836 */ /* 0x004fca0000000000 */
[C---:B------:R-:W-:Y:S02]  /*5c20*/  ISETP.GE.AND P5, PT, R3.reuse, R223, PT ;  /* 0x000000df0300720c */ /* 0x040fe40003fa6270 */
[C---:B------:R-:W-:Y:S01]  /*5c30*/  ISETP.GE.AND P6, PT, R3.reuse, R222, PT ;  /* 0x000000de0300720c */ /* 0x040fe20003fc6270 */
[----:B------:R-:W2:Y:S01]  /*5c40*/  MUFU.TANH R12, R12 ;  /* 0x0000000c000c7308 */ /* 0x000ea20000002400 */
[C---:B------:R-:W-:Y:S02]  /*5c50*/  ISETP.LT.OR P5, PT, R3.reuse, R221, P5 ;  /* 0x000000dd0300720c */ /* 0x040fe40002fa1670 */
[----:B------:R-:W-:Y:S01]  /*5c60*/  ISETP.LT.OR P6, PT, R3, R220, P6 ;  /* 0x000000dc0300720c */ /* 0x000fe200037c1670 */
[----:B------:R-:W-:Y:S01]  /*5c70*/  VIADD R3, R2, 0x20 ;  /* 0x0000002002037836 */ /* 0x000fe20000000000 */
[----:B------:R-:W-:Y:S02]  /*5c80*/  FSEL R61, R61, -INF , !P5 ;  /* 0xff8000003d3d7808 */ /* 0x000fe40006800000 */
[----:B------:R-:W-:Y:S01]  /*5c90*/  FSEL R55, R31, -INF , !P6 ;  /* 0xff8000001f377808 */ /* 0x000fe20007000000 */
[----:B------:R-:W4:Y:S01]  /*5ca0*/  MUFU.TANH R13, R13 ;  /* 0x0000000d000d7308 */ /* 0x000f220000002400 */
[----:B------:R-:W-:-:S02]  /*5cb0*/  ISETP.GE.AND P1, PT, R3, R223, PT ;  /* 0x000000df0300720c */ /* 0x000fc40003f26270 */
[C---:B------:R-:W-:Y:S02]  /*5cc0*/  ISETP.GE.AND P4, PT, R3.reuse, R222, PT ;  /* 0x000000de0300720c */ /* 0x040fe40003f86270 */
[C---:B------:R-:W-:Y:S02]  /*5cd0*/  ISETP.LT.OR P1, PT, R3.reuse, R221, P1 ;  /* 0x000000dd0300720c */ /* 0x040fe40000f21670 */
[----:B------:R-:W-:Y:S01]  /*5ce0*/  ISETP.LT.OR P4, PT, R3, R220, P4 ;  /* 0x000000dc0300720c */ /* 0x000fe20002781670 */
[----:B------:R-:W-:Y:S01]  /*5cf0*/  VIADD R3, R2, 0x28 ;  /* 0x0000002802037836 */ /* 0x000fe20000000000 */
[----:B------:R-:W-:Y:S01]  /*5d00*/  ISETP.GE.AND P6, PT, R6, R222, PT ;  /* 0x000000de0600720c */ /* 0x000fe20003fc6270 */
[----:B------:R-:W-:Y:S01]  /*5d10*/  MUFU.TANH R11, R11 ;  /* 0x0000000b000b7308 */ /* 0x000fe20000002400 */
[----:B---3--:R-:W-:Y:S02]  /*5d20*/  FSEL R133, R30, -INF , !P1 ;  /* 0xff8000001e857808 */ /* 0x008fe40004800000 */
[----:B------:R-:W-:-:S02]  /*5d30*/  ISETP.GE.AND P5, PT, R3, R223, PT ;  /* 0x000000df0300720c */ /* 0x000fc40003fa6270 */
[C---:B------:R-:W-:Y:S02]  /*5d40*/  ISETP.GE.AND P3, PT, R3.reuse, R222, PT ;  /* 0x000000de0300720c */ /* 0x040fe40003f66270 */
[-C--:B------:R-:W-:Y:S01]  /*5d50*/  ISETP.LT.OR P6, PT, R6, R220.reuse, P6 ;  /* 0x000000dc0600720c */ /* 0x080fe200037c1670 */
[C---:B------:R-:W-:Y:S01]  /*5d60*/  VIADD R6, R2.reuse, 0x29 ;  /* 0x0000002902067836 */ /* 0x040fe20000000000 */
[C---:B------:R-:W-:Y:S01]  /*5d70*/  ISETP.LT.OR P5, PT, R3.reuse, R221, P5 ;  /* 0x000000dd0300720c */ /* 0x040fe20002fa1670 */
[----:B------:R-:W3:Y:S01]  /*5d80*/  MUFU.TANH R25, R25 ;  /* 0x0000001900197308 */ /* 0x000ee20000002400 */
[----:B------:R-:W-:Y:S01]  /*5d90*/  ISETP.LT.OR P3, PT, R3, R220, P3 ;  /* 0x000000dc0300720c */ /* 0x000fe20001f61670 */
[----:B------:R-:W-:Y:S01]  /*5da0*/  VIADD R3, R2, 0x30 ;  /* 0x0000003002037836 */ /* 0x000fe20000000000 */
[----:B------:R-:W-:Y:S02]  /*5db0*/  FSEL R186, R28, -INF , !P4 ;  /* 0xff8000001cba7808 */ /* 0x000fe40006000000 */
[----:B------:R-:W-:-:S02]  /*5dc0*/  ISETP.GE.AND P2, PT, R6, R223, PT ;  /* 0x000000df0600720c */ /* 0x000fc40003f46270 */
[C---:B------:R-:W-:Y:S01]  /*5dd0*/  ISETP.GE.AND P1, PT, R3.reuse, R223, PT ;  /* 0x000000df0300720c */ /* 0x040fe20003f26270 */
[----:B------:R-:W-:Y:S01]  /*5de0*/  MUFU.TANH R27, R27 ;  /* 0x0000001b001b7308 */ /* 0x000fe20000002400 */
[CC--:B------:R-:W-:Y:S02]  /*5df0*/  ISETP.GE.AND P4, PT, R6.reuse, R222.reuse, PT ;  /* 0x000000de0600720c */ /* 0x0c0fe40003f86270 */
[C---:B------:R-:W-:Y:S02]  /*5e00*/  ISETP.GE.AND P0, PT, R3.reuse, R222, PT ;  /* 0x000000de0300720c */ /* 0x040fe40003f06270 */
[CC--:B------:R-:W-:Y:S02]  /*5e10*/  ISETP.LT.OR P2, PT, R6.reuse, R221.reuse, P2 ;  /* 0x000000dd0600720c */ /* 0x0c0fe40001741670 */
[-C--:B------:R-:W-:Y:S01]  /*5e20*/  ISETP.LT.OR P4, PT, R6, R220.reuse, P4 ;  /* 0x000000dc0600720c */ /* 0x080fe20002781670 */
[C---:B------:R-:W-:Y:S01]  /*5e30*/  VIADD R6, R2.reuse, 0x31 ;  /* 0x0000003102067836 */ /* 0x040fe20000000000 */
[C---:B------:R-:W-:Y:S01]  /*5e40*/  ISETP.LT.OR P1, PT, R3.reuse, R221, P1 ;  /* 0x000000dd0300720c */ /* 0x040fe20000f21670 */
[----:B------:R-:W-:Y:S01]  /*5e50*/  MUFU.TANH R9, R9 ;  /* 0x0000000900097308 */ /* 0x000fe20000002400 */
[----:B------:R-:W-:Y:S01]  /*5e60*/  ISETP.LT.OR P0, PT, R3, R220, P0 ;  /* 0x000000dc0300720c */ /* 0x000fe20000701670 */
[C---:B------:R-:W-:Y:S01]  /*5e70*/  VIADD R3, R2.reuse, 0x38 ;  /* 0x0000003802037836 */ /* 0x040fe20000000000 */
[----:B-1----:R-:W-:Y:S01]  /*5e80*/  FSEL R250, R7, -INF , !P4 ;  /* 0xff80000007fa7808 */ /* 0x002fe20006000000 */
[----:B------:R-:W-:Y:S01]  /*5e90*/  VIADD R2, R2, 0x39 ;  /* 0x0000003902027836 */ /* 0x000fe20000000000 */
[----:B------:R-:W-:-:S02]  /*5ea0*/  FSEL R251, R8, -INF , !P1 ;  /* 0xff80000008fb7808 */ /* 0x000fc40004800000 */
[----:B------:R-:W-:Y:S01]  /*5eb0*/  FSEL R187, R14, -INF , !P3 ;  /* 0xff8000000ebb7808 */ /* 0x000fe20005800000 */
[----:B------:R-:W1:Y:S01]  /*5ec0*/  MUFU.TANH R24, R24 ;  /* 0x0000001800187308 */ /* 0x000e620000002400 */
[C---:B------:R-:W-:Y:S02]  /*5ed0*/  ISETP.GE.AND P4, PT, R2.reuse, R223, PT ;  /* 0x000000df0200720c */ /* 0x040fe40003f86270 */
[-C--:B------:R-:W-:Y:S02]  /*5ee0*/  ISETP.GE.AND P1, PT, R2, R222.reuse, PT ;  /* 0x000000de0200720c */ /* 0x080fe40003f26270 */
[----:B------:R-:W-:Y:S02]  /*5ef0*/  ISETP.GE.AND P3, PT, R6, R222, PT ;  /* 0x000000de0600720c */ /* 0x000fe40003f66270 */
[C---:B------:R-:W-:Y:S01]  /*5f00*/  ISETP.LT.OR P4, PT, R2.reuse, R221, P4 ;  /* 0x000000dd0200720c */ /* 0x040fe20002781670 */
[----:B------:R-:W5:Y:S01]  /*5f10*/  MUFU.TANH R26, R26 ;  /* 0x0000001a001a7308 */ /* 0x000f620000002400 */
[----:B------:R-:W-:-:S02]  /*5f20*/  ISETP.LT.OR P1, PT, R2, R220, P1 ;  /* 0x000000dc0200720c */ /* 0x000fc40000f21670 */
[----:B------:R-:W-:Y:S02]  /*5f30*/  FSEL R2, R10, -INF , !P0 ;  /* 0xff8000000a027808 */ /* 0x000fe40004000000 */
[----:B------:R-:W-:Y:S02]  /*5f40*/  ISETP.LT.OR P3, PT, R6, R220, P3 ;  /* 0x000000dc0600720c */ /* 0x000fe40001f61670 */
[----:B--2---:R-:W-:Y:S01]  /*5f50*/  FSEL R134, R12, -INF , !P5 ;  /* 0xff8000000c867808 */ /* 0x004fe20006800000 */
[----:B------:R2:W-:Y:S01]  /*5f60*/  STL [R1+0x28], R2 ;  /* 0x0000280201007387 */ /* 0x0005e20000100800 */
[----:B----4-:R-:W-:Y:S02]  /*5f70*/  FSEL R184, R13, -INF , !P2 ;  /* 0xff8000000db87808 */ /* 0x010fe40005000000 */
[C---:B------:R-:W-:Y:S02]  /*5f80*/  ISETP.GE.AND P5, PT, R3.reuse, R223, PT ;  /* 0x000000df0300720c */ /* 0x040fe40003fa6270 */
[----:B------:R-:W-:-:S02]  /*5f90*/  ISETP.GE.AND P2, PT, R3, R222, PT ;  /* 0x000000de0300720c */ /* 0x000fc40003f46270 */
[C---:B------:R-:W-:Y:S02]  /*5fa0*/  ISETP.LT.OR P5, PT, R3.reuse, R221, P5 ;  /* 0x000000dd0300720c */ /* 0x040fe40002fa1670 */
[----:B------:R-:W-:Y:S02]  /*5fb0*/  ISETP.LT.OR P2, PT, R3, R220, P2 ;  /* 0x000000dc0300720c */ /* 0x000fe40001741670 */
[----:B---3--:R-:W-:Y:S02]  /*5fc0*/  FSEL R3, R25, -INF , !P4 ;  /* 0xff80000019037808 */ /* 0x008fe40006000000 */
[----:B------:R-:W-:Y:S02]  /*5fd0*/  PLOP3.LUT P0, PT, PT, PT, UP0, 0x80, 0x0 ;  /* 0x000000000000781c */ /* 0x000fe40003f0f008 */
[----:B------:R-:W-:Y:S02]  /*5fe0*/  FSEL R185, R39, -INF , !P6 ;  /* 0xff80000027b97808 */ /* 0x000fe40007000000 */
[----:B------:R-:W-:-:S02]  /*5ff0*/  ISETP.GE.AND P6, PT, R6, R223, PT ;  /* 0x000000df0600720c */ /* 0x000fc40003fc6270 */
[----:B-1----:R-:W-:Y:S02]  /*6000*/  FSEL R171, R24, -INF , !P5 ;  /* 0xff80000018ab7808 */ /* 0x002fe40006800000 */
[----:B------:R-:W-:Y:S02]  /*6010*/  ISETP.LT.OR P6, PT, R6, R221, P6 ;  /* 0x000000dd0600720c */ /* 0x000fe400037c1670 */
[----:B-----5:R-:W-:Y:S02]  /*6020*/  FSEL R169, R26, -INF , !P2 ;  /* 0xff8000001aa97808 */ /* 0x020fe40005000000 */
[----:B--2---:R-:W-:Y:S02]  /*6030*/  FSEL R2, R11, -INF , !P3 ;  /* 0xff8000000b027808 */ /* 0x004fe40005800000 */
[----:B------:R-:W-:-:S03]  /*6040*/  FSEL R252, R9, -INF , !P6 ;  /* 0xff80000009fc7808 */ /* 0x000fc60007000000 */
[----:B------:R1:W-:Y:S04]  /*6050*/  STL [R1+0x50], R2 ;  /* 0x0000500201007387 */ /* 0x0003e80000100800 */
[----:B------:R2:W-:Y:S01]  /*6060*/  STL [R1+0x24], R3 ;  /* 0x0000240301007387 */ /* 0x0005e20000100800 */
        /* <DEDUP_REMOVED lines=150> */
.L_x_1382:
[----:B------:R-:W-:Y:S05]  /*69d0*/  BSYNC B0 ;  /* 0x0000000000007941 */ /* 0x000fea0003800000 */
.L_x_1381:
[----:B------:R-:W0:Y:S02]  /*69e0*/  LDGDEPBAR ;  /* 0x00000000000079af */ /* 0x000e240000000000 */
.L_x_1380:
[----:B------:R-:W-:Y:S01]  /*69f0*/  STL [R1+0xc0], R206 ;  /* 0x0000c0ce01007387 */ /* 0x000fe20000100800 */
[----:B-12---:R-:W-:Y:S01]  /*6a00*/  FMNMX.FTZ R2, R41, R48, !PT ;  /* 0x0000003029027209 */ /* 0x006fe20007810000 */
[----:B------:R-:W-:Y:S02]  /*6a10*/  ULDC UR6, c[0x0][0x2ec] ;  /* 0x0000bb0000067ab9 */ /* 0x000fe40000000800 */
[----:B------:R-:W-:Y:S04]  /*6a20*/  STL [R1+0xbc], R205 ;  /* 0x0000bccd01007387 */ /* 0x000fe80000100800 */
[----:B------:R-:W-:Y:S04]  /*6a30*/  STL [R1+0xb8], R204 ;  /* 0x0000b8cc01007387 */ /* 0x000fe80000100800 */
[----:B------:R1:W-:Y:S04]  /*6a40*/  STL [R1+0xb4], R203 ;  /* 0x0000b4cb01007387 */ /* 0x0003e80000100800 */
[----:B-1----:R-:W2:Y:S04]  /*6a50*/  LDL.LU R203, [R1+0x50] ;  /* 0x0000500001cb7983 */ /* 0x002ea80000300800 */
[----:B------:R1:W-:Y:S04]  /*6a60*/  STL [R1+0xb0], R202 ;  /* 0x0000b0ca01007387 */ /* 0x0003e80000100800 */
[----:B-1----:R-:W4:Y:S04]  /*6a70*/  LDL.LU R202, [R1+0x24] ;  /* 0x0000240001ca7983 */ /* 0x002f280000300800 */
[----:B------:R-:W-:Y:S04]  /*6a80*/  STL [R1+0xac], R201 ;  /* 0x0000acc901007387 */ /* 0x000fe80000100800 */
[----:B------:R-:W-:Y:S04]  /*6a90*/  STL [R1+0xa8], R200 ;  /* 0x0000a8c801007387 */ /* 0x000fe80000100800 */
[----:B------:R1:W-:Y:S04]  /*6aa0*/  STL [R1+0xa4], R199 ;  /* 0x0000a4c701007387 */ /* 0x0003e80000100800 */
[----:B-1----:R-:W2:Y:S04]  /*6ab0*/  LDL.LU R199, [R1+0x60] ;  /* 0x0000600001c77983 */ /* 0x002ea80000300800 */
[----:B------:R-:W-:Y:S04]  /*6ac0*/  STL [R1+0xa0], R198 ;  /* 0x0000a0c601007387 */ /* 0x000fe80000100800 */
[----:B------:R1:W-:Y:S04]  /*6ad0*/  STL [R1+0x9c], R197 ;  /* 0x00009cc501007387 */ /* 0x0003e80000100800 */
[----:B-1----:R-:W2:Y:S01]  /*6ae0*/  LDL.LU R197, [R1+0x28] ;  /* 0x0000280001c57983 */ /* 0x002ea20000300800 */
[----:B------:R-:W-:-:S02]  /*6af0*/  FMNMX.FTZ R2, R37, R2, !PT ;  /* 0x0000000225027209 */ /* 0x000fc40007810000 */
[----:B------:R-:W-:Y:S01]  /*6b00*/  LEA R193, R5, UR4, 0x1 ;  /* 0x0000000405c17c11 */ /* 0x000fe2000f8e08ff */
[----:B------:R-:W-:Y:S01]  /*6b10*/  STL [R1+0x98], R192 ;  /* 0x000098c001007387 */ /* 0x000fe20000100800 */
[----:B------:R-:W-:Y:S02]  /*6b20*/  FMNMX.FTZ R2, R36, R2, !PT ;  /* 0x0000000224027209 */ /* 0x000fe40007810000 */
[----:B------:R-:W-:Y:S01]  /*6b30*/  LEA R194, R4, R193, 0x1 ;  /* 0x000000c104c27211 */ /* 0x000fe200078e08ff */
[----:B------:R-:W-:Y:S01]  /*6b40*/  IMAD R196, R0, 0x2, R193 ;  /* 0x0000000200c47824 */ /* 0x000fe200078e02c1 */
[----:B------:R-:W-:Y:S01]  /*6b50*/  FMNMX.FTZ R2, R50, R2, !PT ;  /* 0x0000000232027209 */ /* 0x000fe20007810000 */
[----:B---3--:R-:W-:Y:S01]  /*6b60*/  LDSM.16.MT88.4 R16, [R193+0x12000] ;  /* 0x01200000c110783b */ /* 0x008fe20000004200 */
[----:B------:R-:W-:Y:S02]  /*6b70*/  LEA R195, R0, R194, 0x1 ;  /* 0x000000c200c37211 */ /* 0x000fe400078e08ff */
        /* <DEDUP_REMOVED lines=24> */
[----:B------:R-:W-:-:S04]  /*6d00*/  FMNMX.FTZ R2, R187, R2, !PT ;  /* 0x00000002bb027209 */ /* 0x000fc80007810000 */
[----:B------:R-:W-:Y:S02]  /*6d10*/  FMNMX.FTZ R2, R250, R2, !PT ;  /* 0x00000002fa027209 */ /* 0x000fe40007810000 */
[----:B----4-:R-:W-:-:S05]  /*6d20*/  FMNMX.FTZ R132, R202, R132, !PT ;  /* 0x00000084ca847209 */ /* 0x010fca0007810000 */
[----:B------:R-:W1:Y:S02]  /*6d30*/  SHFL.BFLY PT, R6, R132, 0x2, 0x1f ;  /* 0x0c401f0084067f89 */ /* 0x000e6400000e0000 */
[----:B-1----:R-:W-:-:S05]  /*6d40*/  FMNMX.FTZ R132, R132, R6, !PT ;  /* 0x0000000684847209 */ /* 0x002fca0007810000 */
[----:B------:R-:W1:Y:S02]  /*6d50*/  SHFL.BFLY PT, R6, R132, 0x1, 0x1f ;  /* 0x0c201f0084067f89 */ /* 0x000e6400000e0000 */
[----:B-1----:R-:W-:-:S04]  /*6d60*/  FMNMX.FTZ R132, R132, R6, !PT ;  /* 0x0000000684847209 */ /* 0x002fc80007810000 */
[C---:B------:R-:W-:Y:S01]  /*6d70*/  FSETP.NEU.FTZ.AND P1, PT, R132.reuse, -INF , PT ;  /* 0xff8000008400780b */ /* 0x040fe20003f3d000 */
[----:B------:R-:W-:-:S05]  /*6d80*/  FMUL.FTZ R12, R132, UR6 ;  /* 0x00000006840c7c20 */ /* 0x000fca0008410000 */
[----:B------:R-:W-:Y:S02]  /*6d90*/  FSEL R12, R12, RZ, P1 ;  /* 0x000000ff0c0c7208 */ /* 0x000fe40000800000 */
[----:B--2---:R-:W-:-:S03]  /*6da0*/  FMNMX.FTZ R2, R197, R2, !PT ;  /* 0x00000002c5027209 */ /* 0x004fc60007810000 */
[----:B------:R-:W-:Y:S01]  /*6db0*/  FFMA.FTZ R6, R37, UR6, -R12 ;  /* 0x0000000625067c23 */ /* 0x000fe2000801080c */
[----:B------:R-:W-:-:S03]  /*6dc0*/  FMNMX.FTZ R2, R203, R2, !PT ;  /* 0x00000002cb027209 */ /* 0x000fc60007810000 */
[----:B------:R1:W-:Y:S01]  /*6dd0*/  MUFU.EX2 R200, R6 ;  /* 0x0000000600c87308 */ /* 0x0003e20000000800 */
[----:B------:R-:W-:-:S04]  /*6de0*/  FMNMX.FTZ R2, R169, R2, !PT ;  /* 0x00000002a9027209 */ /* 0x000fc80007810000 */
[----:B------:R-:W-:-:S05]  /*6df0*/  FMNMX.FTZ R2, R199, R2, !PT ;  /* 0x00000002c7027209 */ /* 0x000fca0007810000 */
[----:B------:R-:W2:Y:S01]  /*6e00*/  SHFL.BFLY PT, R3, R2, 0x2, 0x1f ;  /* 0x0c401f0002037f89 */ /* 0x000ea200000e0000 */
[----:B-1----:R-:W-:-:S03]  /*6e10*/  FFMA.FTZ R6, R36, UR6, -R12 ;  /* 0x0000000624067c23 */ /* 0x002fc6000801080c */
[----:B------:R-:W-:Y:S01]  /*6e20*/  LDSM.16.MT88.4 R36, [R193+0x10000] ;  /* 0x01000000c124783b */ /* 0x000fe20000004200 */
[----:B------:R-:W1:Y:S01]  /*6e30*/  MUFU.EX2 R14, R6 ;  /* 0x00000006000e7308 */ /* 0x000e620000000800 */
[----:B--2---:R-:W-:Y:S01]  /*6e40*/  FMNMX.FTZ R2, R2, R3, !PT ;  /* 0x0000000302027209 */ /* 0x004fe20007810000 */
[----:B------:R-:W-:-:S04]  /*6e50*/  FFMA.FTZ R3, R41, UR6, -R12 ;  /* 0x0000000629037c23 */ /* 0x000fc8000801080c */
[----:B------:R-:W2:Y:S02]  /*6e60*/  SHFL.BFLY PT, R7, R2, 0x1, 0x1f ;  /* 0x0c201f0002077f89 */ /* 0x000ea400000e0000 */
[----:B------:R2:W-:Y:S02]  /*6e70*/  MUFU.EX2 R225, R3 ;  /* 0x0000000300e17308 */ /* 0x0005e40000000800 */
[----:B--2---:R-:W-:Y:S01]  /*6e80*/  FMNMX.FTZ R3, R2, R7, !PT ;  /* 0x0000000702037209 */ /* 0x004fe20007810000 */
[----:B------:R-:W-:-:S03]  /*6e90*/  FFMA.FTZ R2, R48, UR6, -R12 ;  /* 0x0000000630027c23 */ /* 0x000fc6000801080c */
[C---:B------:R-:W-:Y:S02]  /*6ea0*/  FSETP.NEU.FTZ.AND P1, PT, R3.reuse, -INF , PT ;  /* 0xff8000000300780b */ /* 0x040fe40003f3d000 */
[----:B------:R2:W3:Y:S02]  /*6eb0*/  MUFU.EX2 R198, R2 ;  /* 0x0000000200c67308 */ /* 0x0004e40000000800 */
[----:B--2---:R-:W-:-:S05]  /*6ec0*/  FMUL.FTZ R2, R3, UR6 ;  /* 0x0000000603027c20 */ /* 0x004fca0008410000 */
[----:B------:R-:W-:-:S05]  /*6ed0*/  FSEL R2, R2, RZ, P1 ;  /* 0x000000ff02027208 */ /* 0x000fca0000800000 */
[--C-:B------:R-:W-:Y:S01]  /*6ee0*/  FFMA.FTZ R0, R44, UR6, -R2.reuse ;  /* 0x000000062c007c23 */ /* 0x100fe20008010802 */
[--C-:B------:R-:W-:Y:S01]  /*6ef0*/  FFMA.FTZ R6, R49, UR6, -R2.reuse ;  /* 0x0000000631067c23 */ /* 0x100fe20008010802 */
[--C-:B------:R-:W-:Y:S01]  /*6f00*/  FFMA.FTZ R4, R40, UR6, -R2.reuse ;  /* 0x0000000628047c23 */ /* 0x100fe20008010802 */
[----:B------:R-:W-:Y:S01]  /*6f10*/  LDSM.16.MT88.4 R44, [R194+0x14000] ;  /* 0x01400000c22c783b */ /* 0x000fe20000004200 */
[----:B------:R2:W-:Y:S08]  /*6f20*/  MUFU.EX2 R192, R0 ;  /* 0x0000000000c07308 */ /* 0x0005f00000000800 */
[----:B------:R1:W-:Y:S08]  /*6f30*/  MUFU.EX2 R224, R6 ;  /* 0x0000000600e07308 */ /* 0x0003f00000000800 */
[----:B------:R3:W4:Y:S01]  /*6f40*/  MUFU.EX2 R226, R4 ;  /* 0x0000000400e27308 */ /* 0x0007220000000800 */
[----:B--2---:R-:W-:-:S02]  /*6f50*/  FFMA.FTZ R0, R42, UR6, -R2 ;  /* 0x000000062a007c23 */ /* 0x004fc40008010802 */
[----:B------:R-:W-:Y:S05]  /*6f60*/  LDSM.16.MT88.4 R40, [R195+0x12000] ;  /* 0x01200000c328783b */ /* 0x000fea0000004200 */
[----:B------:R-:W2:Y:S01]  /*6f70*/  MUFU.EX2 R15, R0 ;  /* 0x00000000000f7308 */ /* 0x000ea20000000800 */
[----:B-1----:R-:W-:Y:S02]  /*6f80*/  F2FP.F16.F32.PACK_AB R6, R14, R200 ;  /* 0x000000c80e06723e */ /* 0x002fe400000000ff */
[----:B---3--:R-:W-:Y:S02]  /*6f90*/  F2FP.F16.F32.PACK_AB R4, R198, R225 ;  /* 0x000000e1c604723e */ /* 0x008fe400000000ff */
[----:B----4-:R-:W-:-:S02]  /*6fa0*/  F2FP.F16.F32.PACK_AB R5, R226, R224 ;  /* 0x000000e0e205723e */ /* 0x010fc400000000ff */
[----:B--2---:R-:W-:Y:S01]  /*6fb0*/  F2FP.F16.F32.PACK_AB R7, R15, R192 ;  /* 0x000000c00f07723e */ /* 0x004fe200000000ff */
[--C-:B------:R-:W-:Y:S02]  /*6fc0*/  FFMA.FTZ R0, R50, UR6, -R12.reuse ;  /* 0x0000000632007c23 */ /* 0x100fe4000801080c */
[----:B------:R-:W-:Y:S02]  /*6fd0*/  LDSM.16.MT88.4 R48, [R196+0x14000] ;  /* 0x01400000c430783b */ /* 0x000fe40000004200 */
[----:B------:R1:W-:Y:S02]  /*6fe0*/  MUFU.EX2 R206, R0 ;  /* 0x0000000000ce7308 */ /* 0x0003e40000000800 */
[C---:B------:R-:W-:Y:S06]  /*6ff0*/  HMMA.16816.F32 R108, R4.reuse, R28, RZ ;  /* 0x0000001c046c723c */ /* 0x040fec00000018ff */
[C---:B------:R-:W-:Y:S01]  /*7000*/  HMMA.16816.F32 R88, R4.reuse, R30, RZ ;  /* 0x0000001e0458723c */ /* 0x040fe200000018ff */
[----:B------:R-:W2:Y:S05]  /*7010*/  LDSM.16.MT88.4 R28, [R193+0x14000] ;  /* 0x01400000c11c783b */ /* 0x000eaa0000004200 */
[----:B------:R-:W-:Y:S01]  /*7020*/  HMMA.16816.F32 R128, R4, R8, RZ ;  /* 0x000000080480723c */ /* 0x000fe200000018ff */
[----:B-1----:R-:W-:-:S05]  /*7030*/  FFMA.FTZ R0, R63, UR6, -R12 ;  /* 0x000000063f007c23 */ /* 0x002fca000801080c */
[C---:B------:R-:W-:Y:S01]  /*7040*/  HMMA.16816.F32 R116, R4.reuse, R10, RZ ;  /* 0x0000000a0474723c */ /* 0x040fe200000018ff */
[----:B------:R1:W3:Y:S01]  /*7050*/  MUFU.EX2 R205, R0 ;  /* 0x0000000000cd7308 */ /* 0x0002e20000000800 */
[----:B------:R-:W4:Y:S04]  /*7060*/  LDSM.16.MT88.4 R8, [R194+0x16000] ;  /* 0x01600000c208783b */ /* 0x000f280000004200 */
[C---:B------:R-:W-:Y:S06]  /*7070*/  HMMA.16816.F32 R80, R4.reuse, R32, RZ ;  /* 0x000000200450723c */ /* 0x040fec00000018ff */
[----:B------:R-:W-:Y:S01]  /*7080*/  HMMA.16816.F32 R92, R4, R34, RZ ;  /* 0x00000022045c723c */ /* 0x000fe200000018ff */
[----:B------:R-:W-:Y:S01]  /*7090*/  LDSM.16.MT88.4 R32, [R195+0x16000] ;  /* 0x01600000c320783b */ /* 0x000fe20000004200 */
[----:B-1----:R-:W-:-:S04]  /*70a0*/  FFMA.FTZ R0, R61, UR6, -R12 ;  /* 0x000000063d007c23 */ /* 0x002fc8000801080c */
[C---:B------:R-:W-:Y:S01]  /*70b0*/  HMMA.16816.F32 R104, R4.reuse, R20, RZ ;  /* 0x000000140468723c */ /* 0x040fe200000018ff */
[----:B------:R1:W-:Y:S05]  /*70c0*/  MUFU.EX2 R168, R0 ;  /* 0x0000000000a87308 */ /* 0x0003ea0000000800 */
[C---:B------:R-:W-:Y:S01]  /*70d0*/  HMMA.16816.F32 R124, R4.reuse, R22, RZ ;  /* 0x00000016047c723c */ /* 0x040fe200000018ff */
[----:B------:R-:W3:Y:S05]  /*70e0*/  LDSM.16.MT88.4 R20, [R195+0x14000] ;  /* 0x01400000c314783b */ /* 0x000eea0000004200 */
[C---:B------:R-:W-:Y:S06]  /*70f0*/  HMMA.16816.F32 R136, R4.reuse, R16, RZ ;  /* 0x000000100488723c */ /* 0x040fec00000018ff */
[----:B------:R-:W-:Y:S01]  /*7100*/  HMMA.16816.F32 R120, R4, R18, RZ ;  /* 0x000000120478723c */ /* 0x000fe200000018ff */
[----:B------:R-:W3:Y:S01]  /*7110*/  LDSM.16.MT88.4 R16, [R193+0x16000] ;  /* 0x01600000c110783b */ /* 0x000ee20000004200 */
[----:B-1----:R-:W-:-:S04]  /*7120*/  FFMA.FTZ R0, R52, UR6, -R12 ;  /* 0x0000000634007c23 */ /* 0x002fc8000801080c */
[----:B------:R1:W-:Y:S01]  /*7130*/  MUFU.EX2 R201, R0 ;  /* 0x0000000000c97308 */ /* 0x0003e20000000800 */
[C---:B------:R-:W-:Y:S06]  /*7140*/  HMMA.16816.F32 R100, R4.reuse, R24, RZ ;  /* 0x000000180464723c */ /* 0x040fec00000018ff */
[C---:B------:R-:W-:Y:S01]  /*7150*/  HMMA.16816.F32 R76, R4.reuse, R26, RZ ;  /* 0x0000001a044c723c */ /* 0x040fe200000018ff */
[----:B------:R-:W3:Y:S05]  /*7160*/  LDSM.16.MT88.4 R24, [R196+0x16000] ;  /* 0x01600000c418783b */ /* 0x000eea0000004200 */
[----:B------:R-:W-:Y:S01]  /*7170*/  HMMA.16816.F32 R112, R4, R36, RZ ;  /* 0x000000240470723c */ /* 0x000fe200000018ff */
[----:B-1----:R-:W-:-:S05]  /*7180*/  FFMA.FTZ R0, R60, UR6, -R2 ;  /* 0x000000063c007c23 */ /* 0x002fca0008010802 */
[C---:B------:R-:W-:Y:S01]  /*7190*/  HMMA.16816.F32 R96, R4.reuse, R38, RZ ;  /* 0x000000260460723c */ /* 0x040fe200000018ff */
[----:B------:R-:W1:Y:S01]  /*71a0*/  LDSM.16.MT88.4 R36, [R194+0x10800] ;  /* 0x01080000c224783b */ /* 0x000e620000004200 */
[----:B------:R4:W-:Y:S04]  /*71b0*/  MUFU.EX2 R170, R0 ;  /* 0x0000000000aa7308 */ /* 0x0009e80000000800 */
[C---:B--2---:R-:W-:Y:S06]  /*71c0*/  HMMA.16816.F32 R68, R4.reuse, R28, RZ ;  /* 0x0000001c0444723c */ /* 0x044fec00000018ff */
[C---:B------:R-:W-:Y:S01]  /*71d0*/  HMMA.16816.F32 R60, R4.reuse, R30, RZ ;  /* 0x0000001e043c723c */ /* 0x040fe200000018ff */
[----:B------:R-:W2:Y:S05]  /*71e0*/  LDSM.16.MT88.4 R28, [R193+0x10800] ;  /* 0x01080000c11c783b */ /* 0x000eaa0000004200 */
[----:B------:R-:W-:Y:S01]  /*71f0*/  HMMA.16816.F32 R64, R4, R44, RZ ;  /* 0x0000002c0440723c */ /* 0x000fe200000018ff */
[----:B----4-:R-:W-:-:S04]  /*7200*/  FFMA.FTZ R0, R53, UR6, -R2 ;  /* 0x0000000635007c23 */ /* 0x010fc80008010802 */
[----:B------:R4:W1:Y:S01]  /*7210*/  MUFU.EX2 R13, R0 ;  /* 0x00000000000d7308 */ /* 0x0008620000000800 */
[C---:B------:R-:W-:Y:S01]  /*7220*/  HMMA.16816.F32 R56, R4.reuse, R46, RZ ;  /* 0x0000002e0438723c */ /* 0x040fe200000018ff */
[----:B------:R-:W-:Y:S05]  /*7230*/  LDSM.16.MT88.4 R44, [R196+0x10800] ;  /* 0x01080000c42c783b */ /* 0x000fea0000004200 */
[C---:B------:R-:W-:Y:S06]  /*7240*/  HMMA.16816.F32 R84, R4.reuse, R40, RZ ;  /* 0x000000280454723c */ /* 0x040fec00000018ff */
[----:B------:R-:W-:Y:S01]  /*7250*/  HMMA.16816.F32 R72, R4, R42, RZ ;  /* 0x0000002a0448723c */ /* 0x000fe200000018ff */
[----:B------:R-:W-:Y:S01]  /*7260*/  LDSM.16.MT88.4 R40, [R193+0x12800] ;  /* 0x01280000c128783b */ /* 0x000fe20000004200 */
[----:B----4-:R-:W-:-:S04]  /*7270*/  FFMA.FTZ R0, R55, UR6, -R2 ;  /* 0x0000000637007c23 */ /* 0x010fc80008010802 */
[C---:B------:R-:W-:Y:S01]  /*7280*/  HMMA.16816.F32 R160, R4.reuse, R8, RZ ;  /* 0x0000000804a0723c */ /* 0x040fe200000018ff */
[----:B------:R4:W-:Y:S05]  /*7290*/  MUFU.EX2 R227, R0 ;  /* 0x0000000000e37308 */ /* 0x0009ea0000000800 */
[----:B------:R-:W-:Y:S01]  /*72a0*/  HMMA.16816.F32 R164, R4, R10, RZ ;  /* 0x0000000a04a4723c */ /* 0x000fe200000018ff */
[----:B---3--:R-:W-:Y:S02]  /*72b0*/  F2FP.F16.F32.PACK_AB R8, R205, R206 ;  /* 0x000000cecd08723e */ /* 0x008fe400000000ff */
[----:B-1----:R-:W-:-:S03]  /*72c0*/  F2FP.F16.F32.PACK_AB R9, R13, R170 ;  /* 0x000000aa0d09723e */ /* 0x002fc600000000ff */
[----:B------:R-:W-:Y:S01]  /*72d0*/  HMMA.16816.F32 R140, R4, R48, RZ ;  /* 0x00000030048c723c */ /* 0x000fe200000018ff */
[----:B------:R-:W-:-:S05]  /*72e0*/  F2FP.F16.F32.PACK_AB R10, R201, R168 ;  /* 0x000000a8c90a723e */ /* 0x000fca00000000ff */
[C---:B------:R-:W-:Y:S01]  /*72f0*/  HMMA.16816.F32 R48, R4.reuse, R50, RZ ;  /* 0x000000320430723c */ /* 0x040fe200000018ff */
[----:B----4-:R-:W-:Y:S02]  /*7300*/  FFMA.FTZ R0, R54, UR6, -R2 ;  /* 0x0000000636007c23 */ /* 0x010fe40008010802 */
[----:B------:R-:W1:Y:S02]  /*7310*/  LDSM.16.MT88.4 R52, [R195+0x10800] ;  /* 0x01080000c334783b */ /* 0x000e640000004200 */
[----:B------:R-:W3:Y:S01]  /*7320*/  MUFU.EX2 R204, R0 ;  /* 0x0000000000cc7308 */ /* 0x000ee20000000800 */
[C---:B------:R-:W-:Y:S06]  /*7330*/  HMMA.16816.F32 R144, R4.reuse, R20, RZ ;  /* 0x000000140490723c */ /* 0x040fec00000018ff */
[C---:B------:R-:W-:Y:S01]  /*7340*/  HMMA.16816.F32 R148, R4.reuse, R22, RZ ;  /* 0x000000160494723c */ /* 0x040fe200000018ff */
[----:B------:R-:W-:Y:S05]  /*7350*/  LDSM.16.MT88.4 R20, [R196+0x12800] ;  /* 0x01280000c414783b */ /* 0x000fea0000004200 */
[----:B------:R-:W-:Y:S01]  /*7360*/  HMMA.16816.F32 R152, R4, R16, RZ ;  /* 0x000000100498723c */ /* 0x000fe200000018ff */
[----:B---3--:R-:W-:-:S05]  /*7370*/  F2FP.F16.F32.PACK_AB R11, R204, R227 ;  /* 0x000000e3cc0b723e */ /* 0x008fca00000000ff */
[C---:B------:R-:W-:Y:S01]  /*7380*/  HMMA.16816.F32 R156, R4.reuse, R18, RZ ;  /* 0x00000012049c723c */ /* 0x040fe200000018ff */
[----:B------:R-:W-:Y:S05]  /*7390*/  LDSM.16.MT88.4 R16, [R195+0x12800] ;  /* 0x01280000c310783b */ /* 0x000fea0000004200 */
[C---:B------:R-:W-:Y:S06]  /*73a0*/  HMMA.16816.F32 R172, R4.reuse, R24, RZ ;  /* 0x0000001804ac723c */ /* 0x040fec00000018ff */
[C---:B------:R-:W-:Y:S01]  /*73b0*/  HMMA.16816.F32 R176, R4.reuse, R26, RZ ;  /* 0x0000001a04b0723c */ /* 0x040fe200000018ff */
[----:B------:R-:W3:Y:S05]  /*73c0*/  LDSM.16.MT88.4 R24, [R194+0x12800] ;  /* 0x01280000c218783b */ /* 0x000eea0000004200 */
[C---:B------:R-:W-:Y:S06]  /*73d0*/  HMMA.16816.F32 R180, R4.reuse, R32, RZ ;  /* 0x0000002004b4723c */ /* 0x040fec00000018ff */
[----:B------:R-:W-:Y:S06]  /*73e0*/  HMMA.16816.F32 R188, R4, R34, RZ ;  /* 0x0000002204bc723c */ /* 0x000fec00000018ff */
[C---:B------:R-:W-:Y:S06]  /*73f0*/  HMMA.16816.F32 R4, R8.reuse, R38, R92 ;  /* 0x000000260804723c */ /* 0x040fec000000185c */
[C---:B--2---:R-:W-:Y:S06]  /*7400*/  HMMA.16816.F32 R240, R8.reuse, R28, R112 ;  /* 0x0000001c08f0723c */ /* 0x044fec0000001870 */
[C---:B------:R-:W-:Y:S06]  /*7410*/  HMMA.16816.F32 R228, R8.reuse, R30, R96 ;  /* 0x0000001e08e4723c */ /* 0x040fec0000001860 */
[----:B-1----:R-:W-:Y:S01]  /*7420*/  HMMA.16816.F32 R28, R8, R54, R124 ;  /* 0x00000036081c723c */ /* 0x002fe2000000187c */
[----:B------:R-:W-:Y:S01]  /*7430*/  IMAD.MOV.U32 R99, RZ, RZ, R227 ;  /* 0x000000ffff637224 */ /* 0x000fe200078e00e3 */
[----:B------:R-:W-:Y:S01]  /*7440*/  MOV R98, R226 ;  /* 0x000000e200627202 */ /* 0x000fe20000000f00 */
[----:B------:R-:W-:Y:S01]  /*7450*/  IMAD.MOV.U32 R96, RZ, RZ, R225 ;  /* 0x000000ffff607224 */ /* 0x000fe200078e00e1 */
[----:B------:R-:W-:-:S02]  /*7460*/  MOV R97, R224 ;  /* 0x000000e000617202 */ /* 0x000fc40000000f00 */
[----:B------:R-:W-:Y:S01]  /*7470*/  IMAD.MOV.U32 R94, RZ, RZ, R6 ;  /* 0x000000ffff5e7224 */ /* 0x000fe200078e0006 */
[----:B------:R-:W-:Y:S01]  /*7480*/  MOV R93, R7 ;  /* 0x00000007005d7202 */ /* 0x000fe20000000f00 */
[----:B------:R-:W-:Y:S01]  /*7490*/  IMAD.MOV.U32 R92, RZ, RZ, R4 ;  /* 0x000000ffff5c7224 */ /* 0x000fe200078e0004 */
[----:B------:R-:W-:Y:S01]  /*74a0*/  MOV R0, R5 ;  /* 0x0000000500007202 */ /* 0x000fe20000000f00 */
[C---:B------:R-:W-:Y:S01]  /*74b0*/  HMMA.16816.F32 R232, R8.reuse, R44, R108 ;  /* 0x0000002c08e8723c */ /* 0x040fe2000000186c */
[----:B------:R-:W1:Y:S05]  /*74c0*/  LDSM.16.MT88.4 R4, [R193+0x14800] ;  /* 0x01480000c104783b */ /* 0x000e6a0000004200 */
[C---:B------:R-:W-:Y:S01]  /*74d0*/  HMMA.16816.F32 R112, R8.reuse, R46, R88 ;  /* 0x0000002e0870723c */ /* 0x040fe20000001858 */
[----:B------:R-:W-:Y:S01]  /*74e0*/  MOV R109, R0 ;  /* 0x00000000006d7202 */ /* 0x000fe20000000f00 */
[----:B------:R-:W-:Y:S01]  /*74f0*/  IMAD.MOV.U32 R35, RZ, RZ, R229 ;  /* 0x000000ffff237224 */ /* 0x000fe200078e00e5 */
[----:B------:R-:W-:Y:S01]  /*7500*/  MOV R34, R230 ;  /* 0x000000e600227202 */ /* 0x000fe20000000f00 */
[----:B------:R-:W-:Y:S01]  /*7510*/  IMAD.MOV.U32 R33, RZ, RZ, R231 ;  /* 0x000000ffff217224 */ /* 0x000fe200078e00e7 */
[----:B------:R-:W-:Y:S01]  /*7520*/  MOV R32, R228 ;  /* 0x000000e400207202 */ /* 0x000fe20000000f00 */
[----:B------:R-:W-:Y:S01]  /*7530*/  HMMA.16816.F32 R44, R8, R40, R136 ;  /* 0x00000028082c723c */ /* 0x000fe20000001888 */
[----:B------:R-:W-:Y:S01]  /*7540*/  FFMA.FTZ R0, R133, UR6, -R12 ;  /* 0x0000000685007c23 */ /* 0x000fe2000801080c */
[----:B------:R-:W-:Y:S01]  /*7550*/  IMAD.MOV.U32 R110, RZ, RZ, R94 ;  /* 0x000000ffff6e7224 */ /* 0x000fe200078e005e */
[----:B------:R-:W-:Y:S01]  /*7560*/  MOV R111, R93 ;  /* 0x0000005d006f7202 */ /* 0x000fe20000000f00 */
[----:B------:R-:W-:-:S02]  /*7570*/  IMAD.MOV.U32 R108, RZ, RZ, R92 ;  /* 0x000000ffff6c7224 */ /* 0x000fc400078e005c */
[C---:B------:R-:W-:Y:S06]  /*7580*/  HMMA.16816.F32 R40, R8.reuse, R42, R120 ;  /* 0x0000002a0828723c */ /* 0x040fec0000001878 */
[C---:B------:R-:W-:Y:S06]  /*7590*/  HMMA.16816.F32 R236, R8.reuse, R36, R80 ;  /* 0x0000002408ec723c */ /* 0x040fec0000001850 */
[----:B---3--:R-:W-:Y:S01]  /*75a0*/  HMMA.16816.F32 R244, R8, R26, R116 ;  /* 0x0000001a08f4723c */ /* 0x008fe20000001874 */
[----:B------:R-:W-:Y:S01]  /*75b0*/  IMAD.MOV.U32 R83, RZ, RZ, R29 ;  /* 0x000000ffff537224 */ /* 0x000fe200078e001d */
[----:B------:R-:W-:Y:S01]  /*75c0*/  MOV R82, R30 ;  /* 0x0000001e00527202 */ /* 0x000fe20000000f00 */
[----:B------:R-:W-:Y:S01]  /*75d0*/  IMAD.MOV.U32 R81, RZ, RZ, R31 ;  /* 0x000000ffff517224 */ /* 0x000fe200078e001f */
[----:B------:R-:W-:-:S02]  /*75e0*/  MOV R80, R28 ;  /* 0x0000001c00507202 */ /* 0x000fc40000000f00 */
[----:B------:R-:W2:Y:S01]  /*75f0*/  LDSM.16.MT88.4 R28, [R194+0x14800] ;  /* 0x01480000c21c783b */ /* 0x000ea20000004200 */
[----:B------:R-:W-:Y:S01]  /*7600*/  MOV R116, R170 ;  /* 0x000000aa00747202 */ /* 0x000fe20000000f00 */
        /* <DEDUP_REMOVED lines=25> */
[----:B------:R-:W-:Y:S01]  /*77a0*/  LDSM.16.MT88.4 R4, [R193+0x16800] ;  /* 0x01680000c104783b */ /* 0x000fe20000004200 */
[----:B------:R3:W-:Y:S01]  /*77b0*/  MUFU.EX2 R79, R0 ;  /* 0x00000000004f7308 */ /* 0x0007e20000000800 */
[----:B------:R-:W-:Y:S01]  /*77c0*/  IMAD.MOV.U32 R133, RZ, RZ, R118 ;  /* 0x000000ffff857224 */ /* 0x000fe200078e0076 */
[----:B------:R-:W-:Y:S01]  /*77d0*/  MOV R76, R120 ;  /* 0x00000078004c7202 */ /* 0x000fe20000000f00 */
[----:B------:R-:W4:Y:S01]  /*77e0*/  LDSM.16.MT88.4 R32, [R196+0x14800] ;  /* 0x01480000c420783b */ /* 0x000f220000004200 */
[C---:B------:R-:W-:Y:S01]  /*77f0*/  HMMA.16816.F32 R224, R8.reuse, R24, R128 ;  /* 0x0000001808e0723c */ /* 0x040fe20000001880 */
[----:B------:R-:W-:Y:S01]  /*7800*/  MOV R60, R119 ;  /* 0x00000077003c7202 */ /* 0x000fe20000000f00 */
[----:B------:R-:W-:Y:S01]  /*7810*/  IMAD.MOV.U32 R61, RZ, RZ, R123 ;  /* 0x000000ffff3d7224 */ /* 0x000fe200078e007b */
[----:B------:R-:W-:Y:S01]  /*7820*/  LDSM.16.MT88.4 R24, [R196+0x16800] ;  /* 0x01680000c418783b */ /* 0x000fe20000004200 */
        /* <DEDUP_REMOVED lines=8> */
[----:B------:R-:W-:Y:S01]  /*78b0*/  HMMA.16816.F32 R124, R8, R18, R72 ;  /* 0x00000012087c723c */ /* 0x000fe20000001848 */
[----:B------:R-:W4:Y:S01]  /*78c0*/  LDSM.16.MT88.4 R16, [R194+0x16800] ;  /* 0x01680000c210783b */ /* 0x000f220000004200 */
[----:B---3--:R-:W-:Y:S01]  /*78d0*/  FFMA.FTZ R0, R135, UR6, -R12 ;  /* 0x0000000687007c23 */ /* 0x008fe2000801080c */
[----:B------:R-:W-:-:S02]  /*78e0*/  IMAD.MOV.U32 R121, RZ, RZ, R39 ;  /* 0x000000ffff797224 */ /* 0x000fc400078e0027 */
[----:B------:R-:W-:Y:S01]  /*78f0*/  IMAD.MOV.U32 R123, RZ, RZ, R37 ;  /* 0x000000ffff7b7224 */ /* 0x000fe200078e0025 */
[C---:B--2---:R-:W-:Y:S01]  /*7900*/  HMMA.16816.F32 R96, R8.reuse, R28, R64 ;  /* 0x0000001c0860723c */ /* 0x044fe20000001840 */
[----:B------:R2:W-:Y:S01]  /*7910*/  MUFU.EX2 R78, R0 ;  /* 0x00000000004e7308 */ /* 0x0005e20000000800 */
[----:B------:R-:W-:Y:S04]  /*7920*/  LDSM.16.MT88.4 R36, [R193+0x11000] ;  /* 0x01100000c124783b */ /* 0x000fe80000004200 */
[C---:B------:R-:W-:Y:S01]  /*7930*/  HMMA.16816.F32 R72, R8.reuse, R30, R56 ;  /* 0x0000001e0848723c */ /* 0x040fe20000001838 */
[----:B------:R-:W3:Y:S04]  /*7940*/  LDSM.16.MT88.4 R28, [R195+0x16800] ;  /* 0x01680000c31c783b */ /* 0x000ee80000004200 */
[----:B------:R3:W5:Y:S01]  /*7950*/  LDL.LU R206, [R1+0xc0] ;  /* 0x0000c00001ce7983 */ /* 0x0007620000300800 */
[----:B-1----:R-:W-:Y:S01]  /*7960*/  HMMA.16816.F32 R92, R8, R20, R144 ;  /* 0x00000014085c723c */ /* 0x002fe20000001890 */
[----:B------:R-:W-:Y:S01]  /*7970*/  MOV R59, R117 ;  /* 0x00000075003b7202 */ /* 0x000fe20000000f00 */
[----:B------:R-:W-:-:S02]  /*7980*/  IMAD.MOV.U32 R117, RZ, RZ, R83 ;  /* 0x000000ffff757224 */ /* 0x000fc400078e0053 */
[----:B--2---:R-:W-:Y:S02]  /*7990*/  FFMA.FTZ R0, R134, UR6, -R12 ;  /* 0x0000000686007c23 */ /* 0x004fe4000801080c */
[C---:B------:R-:W-:Y:S02]  /*79a0*/  HMMA.16816.F32 R68, R8.reuse, R22, R148 ;  /* 0x000000160844723c */ /* 0x040fe40000001894 */
[----:B------:R1:W2:Y:S04]  /*79b0*/  MUFU.EX2 R88, R0 ;  /* 0x0000000000587308 */ /* 0x0002a80000000800 */
[C---:B----4-:R-:W-:Y:S06]  /*79c0*/  HMMA.16816.F32 R84, R8.reuse, R34, R48 ;  /* 0x000000220854723c */ /* 0x050fec0000001830 */
[----:B------:R-:W-:Y:S01]  /*79d0*/  HMMA.16816.F32 R52, R8, R32, R140 ;  /* 0x000000200834723c */ /* 0x000fe2000000188c */
[----:B------:R-:W-:Y:S01]  /*79e0*/  IMAD.MOV.U32 R145, RZ, RZ, R60 ;  /* 0x000000ffff917224 */ /* 0x000fe200078e003c */
[----:B------:R-:W-:Y:S01]  /*79f0*/  MOV R148, R61 ;  /* 0x0000003d00947202 */ /* 0x000fe20000000f00 */
[----:B------:R-:W-:Y:S01]  /*7a00*/  IMAD.MOV.U32 R149, RZ, RZ, R62 ;  /* 0x000000ffff957224 */ /* 0x000fe200078e003e */
[----:B------:R-:W-:Y:S01]  /*7a10*/  MOV R150, R63 ;  /* 0x0000003f00967202 */ /* 0x000fe20000000f00 */
[----:B------:R-:W-:Y:S01]  /*7a20*/  LDSM.16.MT88.4 R32, [R194+0x13000] ;  /* 0x01300000c220783b */ /* 0x000fe20000004200 */
[----:B-1----:R-:W-:Y:S01]  /*7a30*/  FFMA.FTZ R0, R184, UR6, -R12 ;  /* 0x00000006b8007c23 */ /* 0x002fe2000801080c */
[----:B--2---:R-:W-:-:S02]  /*7a40*/  IMAD.MOV.U32 R147, RZ, RZ, R88 ;  /* 0x000000ffff937224 */ /* 0x004fc400078e0058 */
[C---:B------:R-:W-:Y:S01]  /*7a50*/  HMMA.16816.F32 R88, R8.reuse, R4, R152 ;  /* 0x000000040858723c */ /* 0x040fe20000001898 */
[----:B------:R1:W-:Y:S06]  /*7a60*/  MUFU.EX2 R20, R0 ;  /* 0x0000000000147308 */ /* 0x0003ec0000000800 */
[----:B------:R-:W-:Y:S01]  /*7a70*/  MOV R155, R79 ;  /* 0x0000004f009b7202 */ /* 0x000fe20000000f00 */
[----:B------:R-:W-:Y:S01]  /*7a80*/  IMAD.MOV.U32 R79, RZ, RZ, R116 ;  /* 0x000000ffff4f7224 */ /* 0x000fe200078e0074 */
[----:B------:R-:W-:Y:S01]  /*7a90*/  MOV R153, R78 ;  /* 0x0000004e00997202 */ /* 0x000fe20000000f00 */
[----:B------:R-:W-:Y:S01]  /*7aa0*/  HMMA.16816.F32 R60, R8, R18, R164 ;  /* 0x00000012083c723c */ /* 0x000fe200000018a4 */
[----:B------:R-:W-:Y:S01]  /*7ab0*/  MOV R116, R80 ;  /* 0x0000005000747202 */ /* 0x000fe20000000f00 */
[----:B-1----:R-:W-:-:S04]  /*7ac0*/  FFMA.FTZ R0, R186, UR6, -R2 ;  /* 0x00000006ba007c23 */ /* 0x002fc80008010802 */
[----:B------:R1:W2:Y:S01]  /*7ad0*/  MUFU.EX2 R21, R0 ;  /* 0x0000000000157308 */ /* 0x0002a20000000800 */
[----:B------:R-:W-:Y:S01]  /*7ae0*/  MOV R78, R205 ;  /* 0x000000cd004e7202 */ /* 0x000fe20000000f00 */
[C---:B------:R-:W-:Y:S01]  /*7af0*/  HMMA.16816.F32 R80, R8.reuse, R16, R160 ;  /* 0x000000100850723c */ /* 0x040fe200000018a0 */
[----:B------:R-:W4:Y:S01]  /*7b00*/  LDSM.16.MT88.4 R16, [R196+0x11000] ;  /* 0x01100000c410783b */ /* 0x000f220000004200 */
        /* <DEDUP_REMOVED lines=8> */
[C---:B---3--:R-:W-:Y:S01]  /*7b90*/  HMMA.16816.F32 R48, R8.reuse, R28, R180 ;  /* 0x0000001c0830723c */ /* 0x048fe200000018b4 */
[----:B------:R-:W-:Y:S01]  /*7ba0*/  MOV R159, R77 ;  /* 0x0000004d009f7202 */ /* 0x000fe20000000f00 */
[----:B------:R-:W-:Y:S02]  /*7bb0*/  IMAD.MOV.U32 R166, RZ, RZ, R44 ;  /* 0x000000ffffa67224 */ /* 0x000fe400078e002c */
[----:B-1----:R-:W-:Y:S01]  /*7bc0*/  FFMA.FTZ R0, R185, UR6, -R2 ;  /* 0x00000006b9007c23 */ /* 0x002fe20008010802 */
[----:B--2---:R-:W-:Y:S01]  /*7bd0*/  IMAD.MOV.U32 R154, RZ, RZ, R21 ;  /* 0x000000ffff9a7224 */ /* 0x004fe200078e0015 */
[----:B------:R-:W-:Y:S01]  /*7be0*/  MOV R152, R201 ;  /* 0x000000c900987202 */ /* 0x000fe20000000f00 */
[C---:B------:R-:W-:Y:S01]  /*7bf0*/  HMMA.16816.F32 R76, R8.reuse, R24, R172 ;  /* 0x00000018084c723c */ /* 0x040fe200000018ac */
[----:B------:R1:W2:Y:S01]  /*7c00*/  MUFU.EX2 R4, R0 ;  /* 0x0000000000047308 */ /* 0x0002a20000000800 */
[----:B------:R-:W-:Y:S01]  /*7c10*/  IMAD.MOV.U32 R161, RZ, RZ, R20 ;  /* 0x000000ffffa17224 */ /* 0x000fe200078e0014 */
[----:B------:R-:W-:Y:S01]  /*7c20*/  MOV R151, R133 ;  /* 0x0000008500977202 */ /* 0x000fe20000000f00 */
[----:B------:R-:W-:Y:S02]  /*7c30*/  LDSM.16.MT88.4 R20, [R194+0x11000] ;  /* 0x01100000c214783b */ /* 0x000fe40000004200 */
[C---:B------:R-:W-:Y:S01]  /*7c40*/  HMMA.16816.F32 R56, R8.reuse, R26, R176 ;  /* 0x0000001a0838723c */ /* 0x040fe200000018b0 */
[----:B------:R-:W-:Y:S01]  /*7c50*/  MOV R135, R203 ;  /* 0x000000cb00877202 */ /* 0x000fe20000000f00 */
[----:B------:R-:W-:Y:S01]  /*7c60*/  IMAD.MOV.U32 R156, RZ, RZ, R40 ;  /* 0x000000ffff9c7224 */ /* 0x000fe200078e0028 */
[----:B------:R-:W-:Y:S01]  /*7c70*/  MOV R157, R41 ;  /* 0x00000029009d7202 */ /* 0x000fe20000000f00 */
[----:B------:R-:W-:Y:S01]  /*7c80*/  IMAD.MOV.U32 R158, RZ, RZ, R202 ;  /* 0x000000ffff9e7224 */ /* 0x000fe200078e00ca */
[----:B------:R-:W-:Y:S01]  /*7c90*/  LDSM.16.MT88.4 R24, [R193+0x13000] ;  /* 0x01300000c118783b */ /* 0x000fe20000004200 */
[----:B------:R-:W-:Y:S03]  /*7ca0*/  HMMA.16816.F32 R44, R8, R30, R188 ;  /* 0x0000001e082c723c */ /* 0x000fe600000018bc */
[----:B------:R-:W3:Y:S01]  /*7cb0*/  LDSM.16.MT88.4 R8, [R193+0x15000] ;  /* 0x01500000c108783b */ /* 0x000ee20000004200 */
[----:B-1----:R-:W-:-:S03]  /*7cc0*/  FFMA.FTZ R0, R187, UR6, -R2 ;  /* 0x00000006bb007c23 */ /* 0x002fc60008010802 */
[----:B------:R-:W1:Y:S01]  /*7cd0*/  LDSM.16.MT88.4 R28, [R196+0x13000] ;  /* 0x01300000c41c783b */ /* 0x000e620000004200 */
[----:B------:R2:W-:Y:S01]  /*7ce0*/  MUFU.EX2 R144, R0 ;  /* 0x0000000000907308 */ /* 0x0005e20000000800 */
[----:B------:R-:W-:Y:S02]  /*7cf0*/  MOV R187, R43 ;  /* 0x0000002b00bb7202 */ /* 0x000fe40000000f00 */
[----:B------:R1:W5:Y:S01]  /*7d00*/  LDL.LU R205, [R1+0xbc] ;  /* 0x0000bc0001cd7983 */ /* 0x0003620000300800 */
[----:B--2---:R-:W-:-:S04]  /*7d10*/  FFMA.FTZ R0, R250, UR6, -R2 ;  /* 0x00000006fa007c23 */ /* 0x004fc80008010802 */
[----:B------:R-:W2:Y:S01]  /*7d20*/  MUFU.EX2 R162, R0 ;  /* 0x0000000000a27308 */ /* 0x000ea20000000800 */
[----:B------:R-:W-:Y:S01]  /*7d30*/  MOV R250, R4 ;  /* 0x0000000400fa7202 */ /* 0x000fe20000000f00 */
[----:B------:R-:W-:Y:S01]  /*7d40*/  IMAD.MOV.U32 R163, RZ, RZ, R187 ;  /* 0x000000ffffa37224 */ /* 0x000fe200078e00bb */
[----:B------:R-:W-:Y:S01]  /*7d50*/  MOV R187, R156 ;  /* 0x0000009c00bb7202 */ /* 0x000fe20000000f00 */
[----:B------:R-:W-:Y:S01]  /*7d60*/  IMAD.MOV.U32 R156, RZ, RZ, R157 ;  /* 0x000000ffff9c7224 */ /* 0x000fe200078e009d */
[----:B------:R-:W-:Y:S01]  /*7d70*/  F2FP.F16.F32.PACK_AB R4, R153, R155 ;  /* 0x0000009b9904723e */ /* 0x000fe200000000ff */
[----:B------:R-:W-:Y:S01]  /*7d80*/  IMAD.MOV.U32 R185, RZ, RZ, R42 ;  /* 0x000000ffffb97224 */ /* 0x000fe200078e002a */
[----:B------:R-:W-:Y:S01]  /*7d90*/  F2FP.F16.F32.PACK_AB R5, R250, R154 ;  /* 0x0000009afa05723e */ /* 0x000fe200000000ff */
[----:B------:R-:W1:Y:S01]  /*7da0*/  LDSM.16.MT88.4 R40, [R195+0x11000] ;  /* 0x01100000c328783b */ /* 0x000e620000004200 */
[----:B------:R-:W-:Y:S02]  /*7db0*/  F2FP.F16.F32.PACK_AB R6, R161, R147 ;  /* 0x00000093a106723e */ /* 0x000fe400000000ff */
[----:B------:R-:W-:Y:S01]  /*7dc0*/  MOV R157, R158 ;  /* 0x0000009e009d7202 */ /* 0x000fe20000000f00 */
[----:B------:R-:W-:Y:S01]  /*7dd0*/  IMAD.MOV.U32 R158, RZ, RZ, R152 ;  /* 0x000000ffff9e7224 */ /* 0x000fe200078e0098 */
[----:B--2---:R-:W-:Y:S01]  /*7de0*/  F2FP.F16.F32.PACK_AB R7, R162, R144 ;  /* 0x00000090a207723e */ /* 0x004fe200000000ff */
[----:B------:R-:W-:Y:S01]  /*7df0*/  IMAD.MOV.U32 R182, RZ, RZ, R163 ;  /* 0x000000ffffb67224 */ /* 0x000fe200078e00a3 */
[----:B------:R-:W-:Y:S01]  /*7e00*/  MOV R183, R187 ;  /* 0x000000bb00b77202 */ /* 0x000fe20000000f00 */
[----:B------:R-:W-:Y:S01]  /*7e10*/  IMAD.MOV.U32 R0, RZ, RZ, R156 ;  /* 0x000000ffff007224 */ /* 0x000fe200078e009c */
[----:B------:R-:W-:Y:S01]  /*7e20*/  MOV R187, R157 ;  /* 0x0000009d00bb7202 */ /* 0x000fe20000000f00 */
[----:B------:R-:W-:Y:S01]  /*7e30*/  IMAD.MOV.U32 R160, RZ, RZ, R158 ;  /* 0x000000ffffa07224 */ /* 0x000fe200078e009e */
[----:B------:R-:W-:Y:S01]  /*7e40*/  MOV R163, R159 ;  /* 0x0000009f00a37202 */ /* 0x000fe20000000f00 */
[C---:B----4-:R-:W-:Y:S06]  /*7e50*/  HMMA.16816.F32 R112, R4.reuse, R18, R112 ;  /* 0x000000120470723c */ /* 0x050fec0000001870 */
[C---:B------:R-:W-:Y:S01]  /*7e60*/  HMMA.16816.F32 R156, R4.reuse, R16, R232 ;  /* 0x00000010049c723c */ /* 0x040fe200000018e8 */
[----:B------:R-:W2:Y:S01]  /*7e70*/  LDSM.16.MT88.4 R16, [R195+0x13000] ;  /* 0x01300000c310783b */ /* 0x000ea20000004200 */
[----:B------:R-:W-:Y:S01]  /*7e80*/  IMAD.MOV.U32 R173, RZ, RZ, R148 ;  /* 0x000000ffffad7224 */ /* 0x000fe200078e0094 */
[----:B------:R-:W-:Y:S01]  /*7e90*/  MOV R174, R149 ;  /* 0x0000009500ae7202 */ /* 0x000fe20000000f00 */
[----:B------:R-:W-:Y:S01]  /*7ea0*/  IMAD.MOV.U32 R175, RZ, RZ, R150 ;  /* 0x000000ffffaf7224 */ /* 0x000fe200078e0096 */
[----:B------:R-:W-:Y:S01]  /*7eb0*/  MOV R176, R151 ;  /* 0x0000009700b07202 */ /* 0x000fe20000000f00 */
[C---:B---3--:R-:W-:Y:S06]  /*7ec0*/  HMMA.16816.F32 R100, R4.reuse, R10, R100 ;  /* 0x0000000a0464723c */ /* 0x048fec0000001864 */
[C---:B------:R-:W-:Y:S06]  /*7ed0*/  HMMA.16816.F32 R148, R4.reuse, R20, R236 ;  /* 0x000000140494723c */ /* 0x040fec00000018ec */
[----:B------:R-:W-:Y:S01]  /*7ee0*/  HMMA.16816.F32 R108, R4, R22, R108 ;  /* 0x00000016046c723c */ /* 0x000fe2000000186c */
[----:B------:R-:W3:Y:S01]  /*7ef0*/  LDSM.16.MT88.4 R20, [R194+0x15000] ;  /* 0x01500000c214783b */ /* 0x000ee20000004200 */
[----:B------:R-:W-:-:S04]  /*7f00*/  MOV R172, R186 ;  /* 0x000000ba00ac7202 */ /* 0x000fc80000000f00 */
[C---:B-1----:R-:W-:Y:S07]  /*7f10*/  HMMA.16816.F32 R188, R4.reuse, R28, R168 ;  /* 0x0000001c04bc723c */ /* 0x042fee00000018a8 */
[----:B------:R-:W-:Y:S01]  /*7f20*/  MOV R170, R183 ;  /* 0x000000b700aa7202 */ /* 0x000fe20000000f00 */
[----:B------:R-:W-:Y:S02]  /*7f30*/  IMAD.MOV.U32 R183, RZ, RZ, R0 ;  /* 0x000000ffffb77224 */ /* 0x000fe400078e0000 */
[----:B------:R-:W-:Y:S01]  /*7f40*/  FFMA.FTZ R0, R251, UR6, -R12 ;  /* 0x00000006fb007c23 */ /* 0x000fe2000801080c */
[----:B------:R-:W-:Y:S01]  /*7f50*/  HMMA.16816.F32 R140, R4, R36, R240 ;  /* 0x00000024048c723c */ /* 0x000fe200000018f0 */
[----:B------:R-:W-:-:S05]  /*7f60*/  MOV R178, R200 ;  /* 0x000000c800b27202 */ /* 0x000fca0000000f00 */
[C---:B------:R-:W-:Y:S01]  /*7f70*/  HMMA.16816.F32 R240, R4.reuse, R8, R104 ;  /* 0x0000000804f0723c */ /* 0x040fe20000001868 */
[----:B------:R-:W-:Y:S01]  /*7f80*/  MOV R179, R192 ;  /* 0x000000c000b37202 */ /* 0x000fe20000000f00 */
[----:B------:R-:W-:Y:S02]  /*7f90*/  IMAD.MOV.U32 R168, RZ, RZ, R160 ;  /* 0x000000ffffa87224 */ /* 0x000fe400078e00a0 */
[----:B------:R-:W-:Y:S02]  /*7fa0*/  IMAD.MOV.U32 R177, RZ, RZ, R184 ;  /* 0x000000ffffb17224 */ /* 0x000fe400078e00b8 */
[----:B------:R-:W-:Y:S01]  /*7fb0*/  HMMA.16816.F32 R120, R4, R24, R120 ;  /* 0x000000180478723c */ /* 0x000fe20000001878 */
[----:B------:R-:W-:-:S05]  /*7fc0*/  IMAD.MOV.U32 R107, RZ, RZ, R100 ;  /* 0x000000ffff6b7224 */ /* 0x000fca00078e0064 */
[----:B------:R-:W-:Y:S01]  /*7fd0*/  HMMA.16816.F32 R172, R4, R26, R172 ;  /* 0x0000001a04ac723c */ /* 0x000fe200000018ac */
[----:B------:R1:W4:Y:S01]  /*7fe0*/  MUFU.EX2 R100, R0 ;  /* 0x0000000000647308 */ /* 0x0003220000000800 */
[----:B------:R-:W4:Y:S01]  /*7ff0*/  LDSM.16.MT88.4 R24, [R196+0x15000] ;  /* 0x01500000c418783b */ /* 0x000f220000004200 */
[----:B------:R-:W-:-:S03]  /*8000*/  MOV R160, R163 ;  /* 0x000000a300a07202 */ /* 0x000fc60000000f00 */
[----:B------:R-:W-:Y:S01]  /*8010*/  HMMA.16816.F32 R36, R4, R38, R164 ;  /* 0x000000260424723c */ /* 0x000fe200000018a4 */
[----:B------:R-:W-:-:S05]  /*8020*/  IMAD.MOV.U32 R184, RZ, RZ, R197 ;  /* 0x000000ffffb87224 */ /* 0x000fca00078e00c5 */
[----:B------:R-:W-:Y:S01]  /*8030*/  HMMA.16816.F32 R116, R4, R42, R116 ;  /* 0x0000002a0474723c */ /* 0x000fe20000001874 */
[----:B------:R-:W-:Y:S01]  /*8040*/  IMAD.MOV.U32 R152, RZ, RZ, R199 ;  /* 0x000000ffff987224 */ /* 0x000fe200078e00c7 */
[----:B------:R-:W-:-:S04]  /*8050*/  MOV R169, R250 ;  /* 0x000000fa00a97202 */ /* 0x000fc80000000f00 */
[C---:B------:R-:W-:Y:S01]  /*8060*/  HMMA.16816.F32 R232, R4.reuse, R34, R244 ;  /* 0x0000002204e8723c */ /* 0x040fe200000018f4 */
[----:B-1----:R-:W-:Y:S01]  /*8070*/  FFMA.FTZ R0, R252, UR6, -R12 ;  /* 0x00000006fc007c23 */ /* 0x002fe2000801080c */
[----:B------:R-:W-:Y:S01]  /*8080*/  MOV R42, R179 ;  /* 0x000000b3002a7202 */ /* 0x000fe20000000f00 */
[----:B------:R-:W-:Y:S01]  /*8090*/  IMAD.MOV.U32 R171, RZ, RZ, R182 ;  /* 0x000000ffffab7224 */ /* 0x000fe200078e00b6 */
[----:B------:R-:W-:Y:S01]  /*80a0*/  LDSM.16.MT88.4 R8, [R195+0x17000] ;  /* 0x01700000c308783b */ /* 0x000fe20000004200 */
[----:B------:R1:W4:Y:S01]  /*80b0*/  MUFU.EX2 R163, R0 ;  /* 0x0000000000a37308 */ /* 0x0003220000000800 */
[----:B------:R-:W-:Y:S01]  /*80c0*/  HMMA.16816.F32 R164, R4, R40, R228 ;  /* 0x0000002804a4723c */ /* 0x000fe200000018e4 */
[----:B------:R-:W-:-:S05]  /*80d0*/  IMAD.MOV.U32 R43, RZ, RZ, R178 ;  /* 0x000000ffff2b7224 */ /* 0x000fca00078e00b2 */
[C---:B------:R-:W-:Y:S01]  /*80e0*/  HMMA.16816.F32 R228, R4.reuse, R30, R136 ;  /* 0x0000001e04e4723c */ /* 0x040fe20000001888 */
[----:B------:R-:W-:Y:S01]  /*80f0*/  IMAD.MOV.U32 R41, RZ, RZ, R176 ;  /* 0x000000ffff297224 */ /* 0x000fe200078e00b0 */
[----:B------:R-:W-:Y:S01]  /*8100*/  MOV R40, R177 ;  /* 0x000000b100287202 */ /* 0x000fe20000000f00 */
[----:B------:R-:W-:Y:S01]  /*8110*/  IMAD.MOV.U32 R250, RZ, RZ, R152 ;  /* 0x000000fffffa7224 */ /* 0x000fe200078e0098 */
[----:B------:R-:W-:Y:S03]  /*8120*/  LDSM.16.MT88.4 R28, [R193+0x17000] ;  /* 0x01700000c11c783b */ /* 0x000fe60000004200 */
[----:B------:R-:W-:Y:S02]  /*8130*/  IMAD.MOV.U32 R137, RZ, RZ, R187 ;  /* 0x000000ffff897224 */ /* 0x000fe400078e00bb */
[----:B-1----:R-:W-:Y:S01]  /*8140*/  FFMA.FTZ R0, R183, UR6, -R12 ;  /* 0x00000006b7007c23 */ /* 0x002fe2000801080c */
[----:B--2---:R-:W-:Y:S01]  /*8150*/  HMMA.16816.F32 R244, R4, R16, R128 ;  /* 0x0000001004f4723c */ /* 0x004fe20000001880 */
[----:B------:R-:W-:-:S02]  /*8160*/  IMAD.MOV.U32 R139, RZ, RZ, R184 ;  /* 0x000000ffff8b7224 */ /* 0x000fc400078e00b8 */
[----:B------:R1:W-:Y:S03]  /*8170*/  MUFU.EX2 R252, R0 ;  /* 0x0000000000fc7308 */ /* 0x0003e60000000800 */
        /* <DEDUP_REMOVED lines=8> */
[----:B------:R-:W-:Y:S01]  /*8200*/  LDSM.16.MT88.4 R16, [R194+0x17000] ;  /* 0x01700000c210783b */ /* 0x000fe20000004200 */
[----:B------:R-:W-:Y:S01]  /*8210*/  IMAD.MOV.U32 R40, RZ, RZ, R15 ;  /* 0x000000ffff287224 */ /* 0x000fe200078e000f */
[----:B------:R-:W-:Y:S01]  /*8220*/  MOV R144, R14 ;  /* 0x0000000e00907202 */ /* 0x000fe20000000f00 */
[----:B-1----:R-:W-:Y:S01]  /*8230*/  FFMA.FTZ R0, R137, UR6, -R12 ;  /* 0x0000000689007c23 */ /* 0x002fe2000801080c */
[----:B------:R-:W-:Y:S01]  /*8240*/  IMAD.MOV.U32 R145, RZ, RZ, R13 ;  /* 0x000000ffff917224 */ /* 0x000fe200078e000d */
[----:B------:R-:W1:Y:S02]  /*8250*/  LDSM.16.MT88.4 R32, [R195+0x15000] ;  /* 0x01500000c320783b */ /* 0x000e640000004200 */
[----:B------:R2:W-:Y:S01]  /*8260*/  MUFU.EX2 R251, R0 ;  /* 0x0000000000fb7308 */ /* 0x0005e20000000800 */
[----:B------:R-:W-:Y:S01]  /*8270*/  MOV R138, R185 ;  /* 0x000000b9008a7202 */ /* 0x000fe20000000f00 */
[----:B------:R-:W1:Y:S01]  /*8280*/  LDSM.16.MT88.4 R12, [R196+0x17000] ;  /* 0x01700000c40c783b */ /* 0x000e620000004200 */
[----:B---3--:R-:W-:Y:S01]  /*8290*/  HMMA.16816.F32 R236, R4, R20, R96 ;  /* 0x0000001404ec723c */ /* 0x008fe20000001860 */
[----:B------:R-:W-:Y:S01]  /*82a0*/  MOV R186, R198 ;  /* 0x000000c600ba7202 */ /* 0x000fe20000000f00 */
[----:B------:R-:W-:Y:S01]  /*82b0*/  IMAD.MOV.U32 R125, RZ, RZ, R168 ;  /* 0x000000ffff7d7224 */ /* 0x000fe200078e00a8 */
[----:B------:R-:W-:-:S02]  /*82c0*/  MOV R124, R138 ;  /* 0x0000008a007c7202 */ /* 0x000fc40000000f00 */
[----:B------:R-:W-:Y:S02]  /*82d0*/  MOV R126, R169 ;  /* 0x000000a9007e7202 */ /* 0x000fe40000000f00 */
[----:B------:R-:W-:Y:S02]  /*82e0*/  MOV R21, R250 ;  /* 0x000000fa00157202 */ /* 0x000fe40000000f00 */
[----:B------:R-:W-:Y:S01]  /*82f0*/  MOV R128, R171 ;  /* 0x000000ab00807202 */ /* 0x000fe20000000f00 */
[----:B--2---:R-:W-:Y:S01]  /*8300*/  FFMA.FTZ R0, R139, UR6, -R2 ;  /* 0x000000068b007c23 */ /* 0x004fe20008010802 */
[----:B------:R-:W-:Y:S01]  /*8310*/  MOV R152, R186 ;  /* 0x000000ba00987202 */ /* 0x000fe20000000f00 */
[----:B------:R-:W-:Y:S02]  /*8320*/  IMAD.MOV.U32 R97, RZ, RZ, R126 ;  /* 0x000000ffff617224 */ /* 0x000fe400078e007e */
[----:B------:R-:W-:Y:S01]  /*8330*/  IMAD.MOV.U32 R133, RZ, RZ, R204 ;  /* 0x000000ffff857224 */ /* 0x000fe200078e00cc */
[----:B------:R2:W-:Y:S01]  /*8340*/  MUFU.EX2 R250, R0 ;  /* 0x0000000000fa7308 */ /* 0x0005e20000000800 */
[C---:B------:R-:W-:Y:S01]  /*8350*/  HMMA.16816.F32 R184, R4.reuse, R22, R72 ;  /* 0x0000001604b8723c */ /* 0x040fe20000001848 */
[----:B------:R-:W-:Y:S01]  /*8360*/  IMAD.MOV.U32 R99, RZ, RZ, R128 ;  /* 0x000000ffff637224 */ /* 0x000fe200078e0080 */
[----:B------:R-:W-:Y:S01]  /*8370*/  MOV R126, R131 ;  /* 0x00000083007e7202 */ /* 0x000fe20000000f00 */
[----:B------:R-:W-:Y:S01]  /*8380*/  IMAD.MOV.U32 R127, RZ, RZ, R170 ;  /* 0x000000ffff7f7224 */ /* 0x000fe200078e00aa */
[----:B------:R-:W-:Y:S01]  /*8390*/  MOV R128, R43 ;  /* 0x0000002b00807202 */ /* 0x000fe20000000f00 */
[----:B------:R-:W-:Y:S01]  /*83a0*/  IMAD.MOV.U32 R43, RZ, RZ, R144 ;  /* 0x000000ffff2b7224 */ /* 0x000fe200078e0090 */
[C---:B----4-:R-:W-:Y:S01]  /*83b0*/  HMMA.16816.F32 R180, R4.reuse, R24, R52 ;  /* 0x0000001804b4723c */ /* 0x050fe20000001834 */
[----:B------:R-:W-:Y:S01]  /*83c0*/  MOV R75, R125 ;  /* 0x0000007d004b7202 */ /* 0x000fe20000000f00 */
[----:B------:R-:W-:Y:S01]  /*83d0*/  IMAD.MOV.U32 R125, RZ, RZ, R130 ;  /* 0x000000ffff7d7224 */ /* 0x000fe200078e0082 */
[----:B------:R-:W-:Y:S01]  /*83e0*/  MOV R131, R147 ;  /* 0x0000009300837202 */ /* 0x000fe20000000f00 */
[----:B------:R-:W-:Y:S01]  /*83f0*/  IMAD.MOV.U32 R96, RZ, RZ, R100 ;  /* 0x000000ffff607224 */ /* 0x000fe200078e0064 */
[----:B------:R-:W-:Y:S01]  /*8400*/  MOV R106, R101 ;  /* 0x00000065006a7202 */ /* 0x000fe20000000f00 */
[----:B------:R-:W-:Y:S01]  /*8410*/  IMAD.MOV.U32 R105, RZ, RZ, R102 ;  /* 0x000000ffff697224 */ /* 0x000fe200078e0066 */
[----:B------:R-:W-:Y:S01]  /*8420*/  MOV R104, R103 ;  /* 0x0000006700687202 */ /* 0x000fe20000000f00 */
[----:B------:R-:W-:Y:S01]  /*8430*/  LDSM.16.MT88.4 R136, [R193+0x11800] ;  /* 0x01180000c188783b */ /* 0x000fe20000004200 */
[----:B--2---:R-:W-:Y:S01]  /*8440*/  FFMA.FTZ R0, R135, UR6, -R2 ;  /* 0x0000000687007c23 */ /* 0x004fe20008010802 */
[----:B------:R-:W-:Y:S01]  /*8450*/  IMAD.MOV.U32 R130, RZ, RZ, R146 ;  /* 0x000000ffff827224 */ /* 0x000fe200078e0092 */
[----:B-1----:R-:W-:Y:S01]  /*8460*/  HMMA.16816.F32 R92, R4, R32, R92 ;  /* 0x00000020045c723c */ /* 0x002fe2000000185c */
[----:B------:R1:W5:Y:S01]  /*8470*/  LDL.LU R204, [R1+0xb8] ;  /* 0x0000b80001cc7983 */ /* 0x0003620000300800 */
[----:B------:R2:W3:Y:S01]  /*8480*/  MUFU.EX2 R135, R0 ;  /* 0x0000000000877308 */ /* 0x0004e20000000800 */
[----:B------:R-:W-:-:S03]  /*8490*/  MOV R98, R127 ;  /* 0x0000007f00627202 */ /* 0x000fc60000000f00 */
[C---:B------:R-:W-:Y:S01]  /*84a0*/  HMMA.16816.F32 R168, R4.reuse, R26, R84 ;  /* 0x0000001a04a8723c */ /* 0x040fe20000001854 */
[----:B------:R-:W-:Y:S02]  /*84b0*/  MOV R73, R163 ;  /* 0x000000a300497202 */ /* 0x000fe40000000f00 */
[----:B------:R-:W-:Y:S01]  /*84c0*/  MOV R72, R126 ;  /* 0x0000007e00487202 */ /* 0x000fe20000000f00 */
[----:B------:R-:W-:Y:S01]  /*84d0*/  IMAD.MOV.U32 R52, RZ, RZ, R43 ;  /* 0x000000ffff347224 */ /* 0x000fe200078e002b */
[----:B------:R-:W-:Y:S01]  /*84e0*/  MOV R74, R128 ;  /* 0x00000080004a7202 */ /* 0x000fe20000000f00 */
[----:B------:R-:W-:Y:S01]  /*84f0*/  HMMA.16816.F32 R32, R4, R34, R68 ;  /* 0x000000220420723c */ /* 0x000fe20000001844 */
[----:B------:R-:W-:Y:S01]  /*8500*/  MOV R53, R40 ;  /* 0x0000002800357202 */ /* 0x000fe20000000f00 */
[----:B------:R-:W-:Y:S01]  /*8510*/  IMAD.MOV.U32 R54, RZ, RZ, R41 ;  /* 0x000000ffff367224 */ /* 0x000fe200078e0029 */
[----:B------:R-:W-:Y:S01]  /*8520*/  MOV R55, R160 ;  /* 0x000000a000377202 */ /* 0x000fe20000000f00 */
[----:B------:R1:W5:Y:S01]  /*8530*/  LDL.LU R203, [R1+0xb4] ;  /* 0x0000b40001cb7983 */ /* 0x0003620000300800 */
[----:B--2---:R-:W-:Y:S01]  /*8540*/  FFMA.FTZ R0, R124, UR6, -R2 ;  /* 0x000000067c007c23 */ /* 0x004fe20008010802 */
[----:B------:R-:W-:Y:S01]  /*8550*/  MOV R124, R129 ;  /* 0x00000081007c7202 */ /* 0x000fe20000000f00 */
[----:B------:R-:W-:Y:S01]  /*8560*/  IMAD.MOV.U32 R127, RZ, RZ, R42 ;  /* 0x000000ffff7f7224 */ /* 0x000fe200078e002a */
[----:B------:R-:W-:Y:S01]  /*8570*/  MOV R129, R145 ;  /* 0x0000009100817202 */ /* 0x000fe20000000f00 */
[----:B------:R-:W-:Y:S01]  /*8580*/  IMAD.MOV.U32 R84, RZ, RZ, R133 ;  /* 0x000000ffff547224 */ /* 0x000fe200078e0085 */
[----:B------:R-:W2:Y:S01]  /*8590*/  LDSM.16.MT88.4 R144, [R194+0x11800] ;  /* 0x01180000c290783b */ /* 0x000ea20000004200 */
[----:B------:R-:W-:Y:S01]  /*85a0*/  FFMA.FTZ R2, R21, UR6, -R2 ;  /* 0x0000000615027c23 */ /* 0x000fe20008010802 */
[----:B------:R-:W-:-:S02]  /*85b0*/  IMAD.MOV.U32 R42, RZ, RZ, R134 ;  /* 0x000000ffff2a7224 */ /* 0x000fc400078e0086 */
[----:B------:R-:W-:Y:S01]  /*85c0*/  MUFU.EX2 R134, R0 ;  /* 0x0000000000867308 */ /* 0x000fe20000000800 */
[C---:B------:R-:W-:Y:S01]  /*85d0*/  HMMA.16816.F32 R24, R4.reuse, R16, R80 ;  /* 0x000000100418723c */ /* 0x040fe20000001850 */
[----:B------:R-:W-:Y:S01]  /*85e0*/  MOV R70, R124 ;  /* 0x0000007c00467202 */ /* 0x000fe20000000f00 */
[----:B------:R-:W-:Y:S01]  /*85f0*/  IMAD.MOV.U32 R71, RZ, RZ, R125 ;  /* 0x000000ffff477224 */ /* 0x000fe200078e007d */
[----:B------:R-:W-:Y:S01]  /*8600*/  F2FP.F16.F32.PACK_AB R128, R73, R96 ;  /* 0x000000604980723e */ /* 0x000fe200000000ff */
[----:B------:R-:W-:Y:S02]  /*8610*/  IMAD.MOV.U32 R163, RZ, RZ, R152 ;  /* 0x000000ffffa37224 */ /* 0x000fe400078e0098 */
[C---:B------:R-:W-:Y:S01]  /*8620*/  HMMA.16816.F32 R100, R4.reuse, R28, R88 ;  /* 0x0000001c0464723c */ /* 0x040fe20000001858 */
[----:B------:R4:W1:Y:S01]  /*8630*/  MUFU.EX2 R133, R2 ;  /* 0x0000000200857308 */ /* 0x0008620000000800 */
[----:B------:R-:W-:Y:S01]  /*8640*/  MOV R87, R153 ;  /* 0x0000009900577202 */ /* 0x000fe20000000f00 */
[----:B------:R-:W-:Y:S01]  /*8650*/  IMAD.MOV.U32 R86, RZ, RZ, R154 ;  /* 0x000000ffff567224 */ /* 0x000fe200078e009a */
[----:B------:R-:W-:Y:S01]  /*8660*/  MOV R85, R155 ;  /* 0x0000009b00557202 */ /* 0x000fe20000000f00 */
[----:B------:R-:W-:Y:S01]  /*8670*/  LDSM.16.MT88.4 R80, [R194+0x15800] ;  /* 0x01580000c250783b */ /* 0x000fe20000004200 */
[C---:B------:R-:W-:Y:S03]  /*8680*/  HMMA.16816.F32 R20, R4.reuse, R18, R60 ;  /* 0x000000120414723c */ /* 0x040fe6000000183c */
[----:B------:R-:W-:Y:S03]  /*8690*/  LDSM.16.MT88.4 R152, [R196+0x11800] ;  /* 0x01180000c498783b */ /* 0x000fe60000004200 */
[C---:B------:R-:W-:Y:S01]  /*86a0*/  HMMA.16816.F32 R16, R4.reuse, R12, R76 ;  /* 0x0000000c0410723c */ /* 0x040fe2000000184c */
[----:B------:R-:W-:Y:S04]  /*86b0*/  LDSM.16.MT88.4 R88, [R196+0x15800] ;  /* 0x01580000c458783b */ /* 0x000fe80000004200 */
[----:B------:R1:W5:Y:S02]  /*86c0*/  LDL.LU R202, [R1+0xb0] ;  /* 0x0000b00001ca7983 */ /* 0x0003640000300800 */
[----:B------:R-:W-:Y:S01]  /*86d0*/  MOV R79, R75 ;  /* 0x0000004b004f7202 */ /* 0x000fe20000000f00 */
[----:B------:R-:W-:Y:S01]  /*86e0*/  IMAD.MOV.U32 R75, RZ, RZ, R127 ;  /* 0x000000ffff4b7224 */ /* 0x000fe200078e007f */
[----:B------:R-:W-:Y:S01]  /*86f0*/  HMMA.16816.F32 R28, R4, R30, R64 ;  /* 0x0000001e041c723c */ /* 0x000fe20000001840 */
[----:B------:R-:W-:-:S05]  /*8700*/  IMAD.MOV.U32 R78, RZ, RZ, R97 ;  /* 0x000000ffff4e7224 */ /* 0x000fca00078e0061 */
[C---:B------:R-:W-:Y:S01]  /*8710*/  HMMA.16816.F32 R12, R4.reuse, R14, R56 ;  /* 0x0000000e040c723c */ /* 0x040fe20000001838 */
[----:B------:R-:W-:Y:S01]  /*8720*/  MOV R77, R98 ;  /* 0x00000062004d7202 */ /* 0x000fe20000000f00 */
[----:B------:R-:W-:Y:S01]  /*8730*/  IMAD.MOV.U32 R76, RZ, RZ, R99 ;  /* 0x000000ffff4c7224 */ /* 0x000fe200078e0063 */
[----:B----4-:R-:W-:Y:S01]  /*8740*/  MOV R2, R74 ;  /* 0x0000004a00027202 */ /* 0x010fe20000000f00 */
[----:B------:R4:W5:Y:S02]  /*8750*/  LDL.LU R201, [R1+0xac] ;  /* 0x0000ac0001c97983 */ /* 0x0009640000300800 */
[C---:B------:R-:W-:Y:S01]  /*8760*/  HMMA.16816.F32 R124, R4.reuse, R8, R48 ;  /* 0x00000008047c723c */ /* 0x040fe20000001830 */
[----:B------:R-:W-:Y:S01]  /*8770*/  IMAD.MOV.U32 R99, RZ, RZ, R161 ;  /* 0x000000ffff637224 */ /* 0x000fe200078e00a1 */
[----:B------:R-:W4:Y:S04]  /*8780*/  LDSM.16.MT88.4 R48, [R194+0x13800] ;  /* 0x01380000c230783b */ /* 0x000f280000004200 */
[----:B------:R-:W-:Y:S01]  /*8790*/  HMMA.16816.F32 R8, R4, R10, R44 ;  /* 0x0000000a0408723c */ /* 0x000fe2000000182c */
[----:B------:R-:W-:Y:S01]  /*87a0*/  MOV R98, R162 ;  /* 0x000000a200627202 */ /* 0x000fe20000000f00 */
[----:B------:R-:W-:Y:S01]  /*87b0*/  IMAD.MOV.U32 R97, RZ, RZ, R163 ;  /* 0x000000ffff617224 */ /* 0x000fe200078e00a3 */
[----:B------:R-:W-:Y:S04]  /*87c0*/  LDSM.16.MT88.4 R56, [R196+0x13800] ;  /* 0x01380000c438783b */ /* 0x000fe80000004200 */
[----:B------:R-:W-:Y:S01]  /*87d0*/  IMAD.MOV.U32 R7, RZ, RZ, R129 ;  /* 0x000000ffff077224 */ /* 0x000fe200078e0081 */
[----:B------:R-:W-:Y:S01]  /*87e0*/  MOV R6, R130 ;  /* 0x0000008200067202 */ /* 0x000fe20000000f00 */
[----:B------:R-:W-:Y:S01]  /*87f0*/  IMAD.MOV.U32 R5, RZ, RZ, R131 ;  /* 0x000000ffff057224 */ /* 0x000fe200078e0083 */
[----:B------:R-:W-:Y:S01]  /*8800*/  MOV R4, R42 ;  /* 0x0000002a00047202 */ /* 0x000fe20000000f00 */
[----:B------:R-:W-:Y:S01]  /*8810*/  LDSM.16.MT88.4 R160, [R195+0x11800] ;  /* 0x01180000c3a0783b */ /* 0x000fe20000004200 */
[----:B---3--:R-:W-:-:S02]  /*8820*/  F2FP.F16.F32.PACK_AB R129, R135, R250 ;  /* 0x000000fa8781723e */ /* 0x008fc400000000ff */
[----:B------:R-:W-:Y:S01]  /*8830*/  F2FP.F16.F32.PACK_AB R130, R251, R252 ;  /* 0x000000fcfb82723e */ /* 0x000fe200000000ff */
[----:B------:R-:W3:Y:S01]  /*8840*/  LDSM.16.MT88.4 R40, [R193+0x13800] ;  /* 0x01380000c128783b */ /* 0x000ee20000004200 */
[----:B-1----:R-:W-:Y:S01]  /*8850*/  F2FP.F16.F32.PACK_AB R131, R133, R134 ;  /* 0x000000868583723e */ /* 0x002fe200000000ff */
[----:B------:R-:W-:Y:S02]  /*8860*/  IMAD.MOV.U32 R0, RZ, RZ, R75 ;  /* 0x000000ffff007224 */ /* 0x000fe400078e004b */
[----:B------:R-:W-:Y:S04]  /*8870*/  LDSM.16.MT88.4 R64, [R195+0x13800] ;  /* 0x01380000c340783b */ /* 0x000fe80000004200 */
[C---:B--2---:R-:W-:Y:S01]  /*8880*/  HMMA.16816.F32 R148, R128.reuse, R144, R148 ;  /* 0x000000908094723c */ /* 0x044fe20000001894 */
[----:B------:R1:W5:Y:S04]  /*8890*/  LDL.LU R200, [R1+0xa8] ;  /* 0x0000a80001c87983 */ /* 0x0003680000300800 */
[----:B------:R1:W5:Y:S01]  /*88a0*/  LDL.LU R199, [R1+0xa4] ;  /* 0x0000a40001c77983 */ /* 0x0003620000300800 */
[C---:B------:R-:W-:Y:S03]  /*88b0*/  HMMA.16816.F32 R144, R128.reuse, R146, R108 ;  /* 0x000000928090723c */ /* 0x040fe6000000186c */
[----:B------:R1:W5:Y:S04]  /*88c0*/  LDL.LU R198, [R1+0xa0] ;  /* 0x0000a00001c67983 */ /* 0x0003680000300800 */
[----:B------:R-:W-:Y:S01]  /*88d0*/  MOV R109, R72 ;  /* 0x00000048006d7202 */ /* 0x000fe20000000f00 */
[----:B------:R-:W-:Y:S01]  /*88e0*/  IMAD.MOV.U32 R108, RZ, RZ, R73 ;  /* 0x000000ffff6c7224 */ /* 0x000fe200078e0049 */
[----:B------:R-:W-:Y:S01]  /*88f0*/  HMMA.16816.F32 R140, R128, R136, R140 ;  /* 0x00000088808c723c */ /* 0x000fe2000000188c */
[----:B------:R-:W2:Y:S01]  /*8900*/  LDSM.16.MT88.4 R72, [R193+0x15800] ;  /* 0x01580000c148783b */ /* 0x000ea20000004200 */
[----:B------:R-:W-:-:S04]  /*8910*/  MOV R111, R70 ;  /* 0x00000046006f7202 */ /* 0x000fc80000000f00 */
[C---:B----4-:R-:W-:Y:S01]  /*8920*/  HMMA.16816.F32 R44, R128.reuse, R48, R176 ;  /* 0x00000030802c723c */ /* 0x050fe200000018b0 */
[----:B------:R-:W-:Y:S01]  /*8930*/  IMAD.MOV.U32 R110, RZ, RZ, R71 ;  /* 0x000000ffff6e7224 */ /* 0x000fe200078e0047 */
[----:B------:R1:W5:Y:S04]  /*8940*/  LDL.LU R197, [R1+0x9c] ;  /* 0x00009c0001c57983 */ /* 0x0003680000300800 */
[C---:B------:R-:W-:Y:S01]  /*8950*/  HMMA.16816.F32 R136, R128.reuse, R138, R36 ;  /* 0x0000008a8088723c */ /* 0x040fe20000001824 */
[----:B------:R-:W-:Y:S01]  /*8960*/  MOV R176, R107 ;  /* 0x0000006b00b07202 */ /* 0x000fe20000000f00 */
[----:B------:R-:W-:Y:S01]  /*8970*/  IMAD.MOV.U32 R177, RZ, RZ, R106 ;  /* 0x000000ffffb17224 */ /* 0x000fe200078e006a */
[----:B------:R-:W-:Y:S01]  /*8980*/  MOV R178, R105 ;  /* 0x0000006900b27202 */ /* 0x000fe20000000f00 */
[----:B------:R-:W-:Y:S01]  /*8990*/  FADD.FTZ R0, R0, R109 ;  /* 0x0000006d00007221 */ /* 0x000fe20000010000 */
[----:B------:R-:W-:Y:S01]  /*89a0*/  MOV R179, R104 ;  /* 0x0000006800b37202 */ /* 0x000fe20000000f00 */
[C---:B---3--:R-:W-:Y:S01]  /*89b0*/  HMMA.16816.F32 R36, R128.reuse, R40, R120 ;  /* 0x000000288024723c */ /* 0x048fe20000001878 */
[----:B------:R-:W-:Y:S05]  /*89c0*/  LDSM.16.MT88.4 R104, [R193+0x17800] ;  /* 0x01780000c168783b */ /* 0x000fea0000004200 */
[C---:B------:R-:W-:Y:S01]  /*89d0*/  HMMA.16816.F32 R164, R128.reuse, R160, R164 ;  /* 0x000000a080a4723c */ /* 0x040fe200000018a4 */
[----:B------:R-:W-:Y:S01]  /*89e0*/  FADD.FTZ R0, R111, R0 ;  /* 0x000000006f007221 */ /* 0x000fe20000010000 */
[----:B------:R-:W-:Y:S04]  /*89f0*/  LDSM.16.MT88.4 R120, [R196+0x17800] ;  /* 0x01780000c478783b */ /* 0x000fe80000004200 */
[C---:B------:R-:W-:Y:S01]  /*8a00*/  HMMA.16816.F32 R40, R128.reuse, R42, R172 ;  /* 0x0000002a8028723c */ /* 0x040fe200000018ac */
[----:B------:R1:W5:Y:S06]  /*8a10*/  LDL.LU R192, [R1+0x98] ;  /* 0x0000980001c07983 */ /* 0x00036c0000300800 */
[----:B------:R-:W-:Y:S01]  /*8a20*/  MOV R175, R97 ;  /* 0x0000006100af7202 */ /* 0x000fe20000000f00 */
[----:B------:R-:W-:Y:S04]  /*8a30*/  HMMA.16816.F32 R160, R128, R162, R116 ;  /* 0x000000a280a0723c */ /* 0x000fe80000001874 */
[----:B------:R-:W-:-:S03]  /*8a40*/  FADD.FTZ R2, R2, R175 ;  /* 0x000000af02027221 */ /* 0x000fc60000010000 */
[----:B------:R-:W-:Y:S01]  /*8a50*/  MOV R118, R54 ;  /* 0x0000003600767202 */ /* 0x000fe20000000f00 */
[----:B------:R-:W-:Y:S01]  /*8a60*/  IMAD.MOV.U32 R119, RZ, RZ, R55 ;  /* 0x000000ffff777224 */ /* 0x000fe200078e0037 */
[C---:B--2---:R-:W-:Y:S01]  /*8a70*/  HMMA.16816.F32 R68, R128.reuse, R72, R240 ;  /* 0x000000488044723c */ /* 0x044fe200000018f0 */
[----:B------:R-:W-:Y:S01]  /*8a80*/  MOV R116, R52 ;  /* 0x0000003400747202 */ /* 0x000fe20000000f00 */
[----:B------:R-:W-:Y:S02]  /*8a90*/  IMAD.MOV.U32 R117, RZ, RZ, R53 ;  /* 0x000000ffff757224 */ /* 0x000fe400078e0035 */
[----:B------:R-:W-:Y:S02]  /*8aa0*/  FADD.FTZ R2, R110, R2 ;  /* 0x000000026e027221 */ /* 0x000fe40000010000 */
[----:B------:R-:W-:Y:S01]  /*8ab0*/  HMMA.16816.F32 R72, R128, R74, R176 ;  /* 0x0000004a8048723c */ /* 0x000fe200000018b0 */
[----:B------:R-:W-:Y:S01]  /*8ac0*/  FADD.FTZ R0, R117, R0 ;  /* 0x0000000075007221 */ /* 0x000fe20000010000 */
[----:B------:R-:W-:-:S05]  /*8ad0*/  FADD.FTZ R2, R116, R2 ;  /* 0x0000000274027221 */ /* 0x000fca0000010000 */
[----:B------:R-:W-:Y:S01]  /*8ae0*/  IMAD.MOV.U32 R179, RZ, RZ, R118 ;  /* 0x000000ffffb37224 */ /* 0x000fe200078e0076 */
[----:B------:R-:W-:Y:S02]  /*8af0*/  MOV R118, R119 ;  /* 0x0000007700767202 */ /* 0x000fe40000000f00 */
[----:B------:R-:W-:Y:S01]  /*8b00*/  MOV R119, R4 ;  /* 0x0000000400777202 */ /* 0x000fe20000000f00 */
[----:B------:R-:W-:Y:S02]  /*8b10*/  HMMA.16816.F32 R52, R128, R56, R188 ;  /* 0x000000388034723c */ /* 0x000fe400000018bc */
[----:B------:R-:W-:Y:S02]  /*8b20*/  FADD.FTZ R2, R118, R2 ;  /* 0x0000000276027221 */ /* 0x000fe40000010000 */
[----:B------:R-:W-:-:S03]  /*8b30*/  FADD.FTZ R0, R119, R0 ;  /* 0x0000000077007221 */ /* 0x000fc60000010000 */
[----:B------:R-:W-:Y:S02]  /*8b40*/  MOV R189, R7 ;  /* 0x0000000700bd7202 */ /* 0x000fe40000000f00 */
[----:B------:R-:W-:Y:S02]  /*8b50*/  MOV R188, R6 ;  /* 0x0000000600bc7202 */ /* 0x000fe40000000f00 */
[----:B------:R-:W-:Y:S01]  /*8b60*/  MOV R191, R77 ;  /* 0x0000004d00bf7202 */ /* 0x000fe20000000f00 */
[----:B------:R-:W-:Y:S01]  /*8b70*/  FADD.FTZ R0, R189, R0 ;  /* 0x00000000bd007221 */ /* 0x000fe20000010000 */
[----:B------:R-:W-:Y:S02]  /*8b80*/  IMAD.MOV.U32 R190, RZ, RZ, R76 ;  /* 0x000000ffffbe7224 */ /* 0x000fe400078e004c */
[----:B------:R-:W-:Y:S01]  /*8b90*/  FADD.FTZ R2, R188, R2 ;  /* 0x00000002bc027221 */ /* 0x000fe20000010000 */
[----:B------:R-:W-:Y:S01]  /*8ba0*/  HMMA.16816.F32 R48, R128, R50, R232 ;  /* 0x000000328030723c */ /* 0x000fe200000018e8 */
[----:B------:R-:W-:-:S02]  /*8bb0*/  FADD.FTZ R0, R191, R0 ;  /* 0x00000000bf007221 */ /* 0x000fc40000010000 */
[----:B------:R-:W-:-:S04]  /*8bc0*/  FADD.FTZ R2, R190, R2 ;  /* 0x00000002be027221 */ /* 0x000fc80000010000 */
[----:B------:R-:W-:Y:S01]  /*8bd0*/  MOV R233, R84 ;  /* 0x0000005400e97202 */ /* 0x000fe20000000f00 */
[----:B------:R-:W-:Y:S01]  /*8be0*/  IMAD.MOV.U32 R232, RZ, RZ, R79 ;  /* 0x000000ffffe87224 */ /* 0x000fe200078e004f */
[----:B------:R-:W-:Y:S01]  /*8bf0*/  MOV R234, R85 ;  /* 0x0000005500ea7202 */ /* 0x000fe20000000f00 */
[----:B------:R-:W-:Y:S02]  /*8c00*/  IMAD.MOV.U32 R235, RZ, RZ, R86 ;  /* 0x000000ffffeb7224 */ /* 0x000fe400078e0056 */
[----:B------:R-:W-:Y:S01]  /*8c10*/  FADD.FTZ R0, R233, R0 ;  /* 0x00000000e9007221 */ /* 0x000fe20000010000 */
[----:B------:R-:W-:Y:S01]  /*8c20*/  FADD.FTZ R2, R232, R2 ;  /* 0x00000002e8027221 */ /* 0x000fe20000010000 */
[----:B------:R-:W-:Y:S02]  /*8c30*/  MOV R177, R78 ;  /* 0x0000004e00b17202 */ /* 0x000fe40000000f00 */
[----:B------:R-:W-:Y:S01]  /*8c40*/  MOV R176, R87 ;  /* 0x0000005700b07202 */ /* 0x000fe20000000f00 */
[----:B------:R-:W-:Y:S01]  /*8c50*/  FADD.FTZ R0, R235, R0 ;  /* 0x00000000eb007221 */ /* 0x000fe20000010000 */
[----:B------:R-:W-:Y:S01]  /*8c60*/  FADD.FTZ R2, R234, R2 ;  /* 0x00000002ea027221 */ /* 0x000fe20000010000 */
[----:B------:R-:W-:-:S02]  /*8c70*/  IMAD.MOV.U32 R178, RZ, RZ, R5 ;  /* 0x000000ffffb27224 */ /* 0x000fc400078e0005 */
[----:B------:R-:W-:Y:S01]  /*8c80*/  FADD.FTZ R0, R177, R0 ;  /* 0x00000000b1007221 */ /* 0x000fe20000010000 */
[----:B------:R-:W-:Y:S01]  /*8c90*/  FADD.FTZ R2, R176, R2 ;  /* 0x00000002b0027221 */ /* 0x000fe20000010000 */
[C---:B------:R-:W-:Y:S01]  /*8ca0*/  HMMA.16816.F32 R156, R128.reuse, R152, R156 ;  /* 0x00000098809c723c */ /* 0x040fe2000000189c */
[----:B------:R-:W-:Y:S01]  /*8cb0*/  MOV R174, R96 ;  /* 0x0000006000ae7202 */ /* 0x000fe20000000f00 */
[----:B------:R-:W-:Y:S01]  /*8cc0*/  IMAD.MOV.U32 R173, RZ, RZ, R98 ;  /* 0x000000ffffad7224 */ /* 0x000fe200078e0062 */
[----:B------:R-:W-:Y:S01]  /*8cd0*/  MOV R172, R99 ;  /* 0x0000006300ac7202 */ /* 0x000fe20000000f00 */
[----:B------:R-:W-:Y:S01]  /*8ce0*/  FADD.FTZ R0, R179, R0 ;  /* 0x00000000b3007221 */ /* 0x000fe20000010000 */
[----:B------:R-:W2:Y:S01]  /*8cf0*/  LDSM.16.MT88.4 R96, [R195+0x15800] ;  /* 0x01580000c360783b */ /* 0x000ea20000004200 */
[----:B------:R-:W-:Y:S01]  /*8d00*/  HMMA.16816.F32 R152, R128, R154, R112 ;  /* 0x0000009a8098723c */ /* 0x000fe20000001870 */
[----:B------:R-:W-:Y:S02]  /*8d10*/  FADD.FTZ R2, R178, R2 ;  /* 0x00000002b2027221 */ /* 0x000fe40000010000 */
[----:B------:R-:W3:Y:S01]  /*8d20*/  LDSM.16.MT88.4 R112, [R194+0x17800] ;  /* 0x01780000c270783b */ /* 0x000ee20000004200 */
[----:B------:R-:W-:-:S03]  /*8d30*/  FADD.FTZ R0, R173, R0 ;  /* 0x00000000ad007221 */ /* 0x000fc60000010000 */
[----:B------:R-:W4:Y:S01]  /*8d40*/  LDSM.16.MT88.4 R4, [R195+0x17800] ;  /* 0x01780000c304783b */ /* 0x000f220000004200 */
        /* <DEDUP_REMOVED lines=9> */
[----:B------:R-:W-:-:S03]  /*8de0*/  FADD.FTZ R2, R251, R2 ;  /* 0x00000002fb027221 */ /* 0x000fc60000010000 */
[----:B------:R1:W-:Y:S04]  /*8df0*/  STL [R1+0x28], R0 ;  /* 0x0000280001007387 */ /* 0x0003e80000100800 */
[----:B------:R1:W-:Y:S01]  /*8e00*/  STL [R1+0x24], R2 ;  /* 0x0000240201007387 */ /* 0x0003e20000100800 */
[C---:B------:R-:W-:Y:S06]  /*8e10*/  HMMA.16816.F32 R60, R128.reuse, R64, R244 ;  /* 0x00000040803c723c */ /* 0x040fec00000018f4 */
        /* <DEDUP_REMOVED lines=17> */
[----:B-1----:R-:W-:-:S15]  /*8f30*/  @!P0 BRA `(.L_x_1383) ;  /* 0x0000005c00288947 */ /* 0x002fde0003800000 */
        /* <DEDUP_REMOVED lines=164> */
[----:B-1----:R-:W-:Y:S04]  /*9980*/  LDSM.16.M88.4 R12, [R192+0x8800] ;  /* 0x00880000c00c783b */ /* 0x002fe80000000200 */
        /* <DEDUP_REMOVED lines=9> */
[----:B------:R-:W-:Y:S04]  /*9a20*/  LDSM.16.M88.4 R236, [R198+0x8800] ;  /* 0x00880000c6ec783b */ /* 0x000fe80000000200 */
        /* <DEDUP_REMOVED lines=13> */
[----:B------:R-:W1:Y:S05]  /*9b00*/  LDSM.16.M88.4 R32, [R198+0x9000] ;  /* 0x00900000c620783b */ /* 0x000e6a0000000200 */
[C---:B--2---:R-:W-:Y:S06]  /*9b10*/  HMMA.16816.F32 R172, R8.reuse, R176, R20 ;  /* 0x000000b008ac723c */ /* 0x044fec0000001814 */
[C---:B---3--:R-:W-:Y:S01]  /*9b20*/  HMMA.16816.F32 R20, R8.reuse, R226, R28 ;  /* 0x000000e20814723c */ /* 0x048fe2000000181c */
[----:B------:R-:W2:Y:S05]  /*9b30*/  LDSM.16.M88.4 R28, [R198+0x9800] ;  /* 0x00980000c61c783b */ /* 0x000eaa0000000200 */
[C---:B------:R-:W-:Y:S06]  /*9b40*/  HMMA.16816.F32 R168, R8.reuse, R178, R16 ;  /* 0x000000b208a8723c */ /* 0x040fec0000001810 */
[C---:B------:R-:W-:Y:S01]  /*9b50*/  HMMA.16816.F32 R24, R8.reuse, R224, R12 ;  /* 0x000000e00818723c */ /* 0x040fe2000000180c */
[----:B------:R-:W-:Y:S05]  /*9b60*/  LDSM.16.M88.4 R224, [R197+0x800] ;  /* 0x00080000c5e0783b */ /* 0x000fea0000000200 */
[C---:B----4-:R-:W-:Y:S06]  /*9b70*/  HMMA.16816.F32 R16, R8.reuse, R240, R184 ;  /* 0x000000f00810723c */ /* 0x050fec00000018b8 */
[----:B------:R-:W-:Y:S01]  /*9b80*/  HMMA.16816.F32 R12, R8, R242, R188 ;  /* 0x000000f2080c723c */ /* 0x000fe200000018bc */
[----:B------:R-:W-:Y:S04]  /*9b90*/  LDSM.16.M88.4 R8, [R201] ;  /* 0x00000000c908783b */ /* 0x000fe80000000200 */
[----:B------:R-:W3:Y:S01]  /*9ba0*/  LDSM.16.M88.4 R240, [R197] ;  /* 0x00000000c5f0783b */ /* 0x000ee20000000200 */
[C---:B-1----:R-:W-:Y:S06]  /*9bb0*/  HMMA.16816.F32 R184, R4.reuse, R234, R180 ;  /* 0x000000ea04b8723c */ /* 0x042fec00000018b4 */
[C---:B------:R-:W-:Y:S06]  /*9bc0*/  HMMA.16816.F32 R176, R4.reuse, R236, R172 ;  /* 0x000000ec04b0723c */ /* 0x040fec00000018ac */
[C---:B------:R-:W-:Y:S01]  /*9bd0*/  HMMA.16816.F32 R180, R4.reuse, R238, R168 ;  /* 0x000000ee04b4723c */ /* 0x040fe200000018a8 */
[----:B------:R-:W-:Y:S05]  /*9be0*/  LDSM.16.M88.4 R236, [R213] ;  /* 0x00000000d5ec783b */ /* 0x000fea0000000200 */
[C---:B------:R-:W-:Y:S01]  /*9bf0*/  HMMA.16816.F32 R188, R4.reuse, R232, R228 ;  /* 0x000000e804bc723c */ /* 0x040fe200000018e4 */
[----:B------:R-:W1:Y:S04]  /*9c00*/  LDSM.16.M88.4 R228, [R197+0x1000] ;  /* 0x00100000c5e4783b */ /* 0x000e680000000200 */
[----:B------:R-:W-:Y:S01]  /*9c10*/  LDSM.16.M88.4 R232, [R192+0xa800] ;  /* 0x00a80000c0e8783b */ /* 0x000fe20000000200 */
[C---:B------:R-:W-:Y:S06]  /*9c20*/  HMMA.16816.F32 R172, R4.reuse, R32, R24 ;  /* 0x0000002004ac723c */ /* 0x040fec0000001818 */
[C---:B------:R-:W-:Y:S01]  /*9c30*/  HMMA.16816.F32 R168, R4.reuse, R34, R20 ;  /* 0x0000002204a8723c */ /* 0x040fe20000001814 */
[----:B------:R-:W-:Y:S05]  /*9c40*/  LDSM.16.M88.4 R20, [R192+0xa000] ;  /* 0x00a00000c014783b */ /* 0x000fea0000000200 */
[C---:B--2---:R-:W-:Y:S06]  /*9c50*/  HMMA.16816.F32 R32, R4.reuse, R28, R16 ;  /* 0x0000001c0420723c */ /* 0x044fec0000001810 */
[----:B------:R-:W-:Y:S01]  /*9c60*/  HMMA.16816.F32 R24, R4, R30, R12 ;  /* 0x0000001e0418723c */ /* 0x000fe2000000180c */
[----:B------:R-:W2:Y:S04]  /*9c70*/  LDSM.16.M88.4 R28, [R197+0x1800] ;  /* 0x00180000c51c783b */ /* 0x000ea80000000200 */
[----:B------:R-:W4:Y:S01]  /*9c80*/  LDSM.16.M88.4 R4, [R199+0x2000] ;  /* 0x00200000c704783b */ /* 0x000f220000000200 */
[C---:B---3--:R-:W-:Y:S06]  /*9c90*/  HMMA.16816.F32 R16, R8.reuse, R240, R188 ;  /* 0x000000f00810723c */ /* 0x048fec00000018bc */
[C---:B------:R-:W-:Y:S01]  /*9ca0*/  HMMA.16816.F32 R12, R8.reuse, R242, R184 ;  /* 0x000000f2080c723c */ /* 0x040fe200000018b8 */
[----:B------:R-:W-:Y:S05]  /*9cb0*/  LDSM.16.M88.4 R240, [R210] ;  /* 0x00000000d2f0783b */ /* 0x000fea0000000200 */
[C---:B------:R-:W-:Y:S06]  /*9cc0*/  HMMA.16816.F32 R176, R8.reuse, R224, R176 ;  /* 0x000000e008b0723c */ /* 0x040fec00000018b0 */
[C---:B------:R-:W-:Y:S01]  /*9cd0*/  HMMA.16816.F32 R188, R8.reuse, R226, R180 ;  /* 0x000000e208bc723c */ /* 0x040fe200000018b4 */
[----:B------:R-:W3:Y:S05]  /*9ce0*/  LDSM.16.M88.4 R224, [R192+0xb000] ;  /* 0x00b00000c0e0783b */ /* 0x000eea0000000200 */
[C---:B-1----:R-:W-:Y:S06]  /*9cf0*/  HMMA.16816.F32 R180, R8.reuse, R228, R172 ;  /* 0x000000e408b4723c */ /* 0x042fec00000018ac */
[C---:B------:R-:W-:Y:S01]  /*9d00*/  HMMA.16816.F32 R184, R8.reuse, R230, R168 ;  /* 0x000000e608b8723c */ /* 0x040fe200000018a8 */
[----:B------:R-:W1:Y:S05]  /*9d10*/  LDSM.16.M88.4 R228, [R192+0xb800] ;  /* 0x00b80000c0e4783b */ /* 0x000e6a0000000200 */
[C---:B--2---:R-:W-:Y:S06]  /*9d20*/  HMMA.16816.F32 R172, R8.reuse, R28, R32 ;  /* 0x0000001c08ac723c */ /* 0x044fec0000001820 */
[----:B------:R-:W-:Y:S01]  /*9d30*/  HMMA.16816.F32 R168, R8, R30, R24 ;  /* 0x0000001e08a8723c */ /* 0x000fe20000001818 */
[----:B------:R-:W-:Y:S04]  /*9d40*/  LDSM.16.M88.4 R8, [R200+0x2000] ;  /* 0x00200000c808783b */ /* 0x000fe80000000200 */
[----:B------:R-:W2:Y:S01]  /*9d50*/  LDSM.16.M88.4 R28, [R215] ;  /* 0x00000000d71c783b */ /* 0x000ea20000000200 */
[C---:B----4-:R-:W-:Y:S03]  /*9d60*/  HMMA.16816.F32 R32, R4.reuse, R20, R16 ;  /* 0x000000140420723c */ /* 0x050fe60000001810 */
[----:B------:R-:W4:Y:S03]  /*9d70*/  LDSM.16.M88.4 R24, [R214] ;  /* 0x00000000d618783b */ /* 0x000f260000000200 */
[C---:B------:R-:W-:Y:S06]  /*9d80*/  HMMA.16816.F32 R20, R4.reuse, R22, R12 ;  /* 0x000000160414723c */ /* 0x040fec000000180c */
[C---:B------:R-:W-:Y:S06]  /*9d90*/  HMMA.16816.F32 R16, R4.reuse, R232, R176 ;  /* 0x000000e80410723c */ /* 0x040fec00000018b0 */
[C---:B------:R-:W-:Y:S01]  /*9da0*/  HMMA.16816.F32 R12, R4.reuse, R234, R188 ;  /* 0x000000ea040c723c */ /* 0x040fe200000018bc */
[----:B------:R-:W-:Y:S05]  /*9db0*/  LDSM.16.M88.4 R232, [R198+0xb800] ;  /* 0x00b80000c6e8783b */ /* 0x000fea0000000200 */
[C---:B---3--:R-:W-:Y:S06]  /*9dc0*/  HMMA.16816.F32 R180, R4.reuse, R224, R180 ;  /* 0x000000e004b4723c */ /* 0x048fec00000018b4 */
[C---:B------:R-:W-:Y:S01]  /*9dd0*/  HMMA.16816.F32 R188, R4.reuse, R226, R184 ;  /* 0x000000e204bc723c */ /* 0x040fe200000018b8 */
[----:B------:R-:W3:Y:S05]  /*9de0*/  LDSM.16.M88.4 R224, [R212] ;  /* 0x00000000d4e0783b */ /* 0x000eea0000000200 */
[C---:B-1----:R-:W-:Y:S06]  /*9df0*/  HMMA.16816.F32 R184, R4.reuse, R228, R172 ;  /* 0x000000e404b8723c */ /* 0x042fec00000018ac */
        /* <DEDUP_REMOVED lines=8> */
[----:B------:R-:W4:Y:S05]  /*9e80*/  LDSM.16.M88.4 R24, [R198+0xb000] ;  /* 0x00b00000c618783b */ /* 0x000f2a0000000200 */
[C---:B------:R-:W-:Y:S06]  /*9e90*/  HMMA.16816.F32 R16, R8.reuse, R236, R180 ;  /* 0x000000ec0810723c */ /* 0x040fec00000018b4 */
[C---:B------:R-:W-:Y:S01]  /*9ea0*/  HMMA.16816.F32 R12, R8.reuse, R238, R188 ;  /* 0x000000ee080c723c */ /* 0x040fe200000018bc */
[----:B------:R-:W-:Y:S05]  /*9eb0*/  LDSM.16.M88.4 R236, [R192+0xc000] ;  /* 0x00c00000c0ec783b */ /* 0x000fea0000000200 */
[C---:B---3--:R-:W-:Y:S06]  /*9ec0*/  HMMA.16816.F32 R184, R8.reuse, R224, R184 ;  /* 0x000000e008b8723c */ /* 0x048fec00000018b8 */
[----:B------:R-:W-:Y:S01]  /*9ed0*/  HMMA.16816.F32 R180, R8, R226, R176 ;  /* 0x000000e208b4723c */ /* 0x000fe200000018b0 */
[----:B------:R-:W-:Y:S04]  /*9ee0*/  LDSM.16.M88.4 R8, [R201+0x2000] ;  /* 0x00200000c908783b */ /* 0x000fe80000000200 */
[----:B------:R-:W3:Y:S01]  /*9ef0*/  LDSM.16.M88.4 R224, [R197+0x2000] ;  /* 0x00200000c5e0783b */ /* 0x000ee20000000200 */
[C---:B-1----:R-:W-:Y:S06]  /*9f00*/  HMMA.16816.F32 R188, R4.reuse, R228, R172 ;  /* 0x000000e404bc723c */ /* 0x042fec00000018ac */
[C---:B------:R-:W-:Y:S01]  /*9f10*/  HMMA.16816.F32 R176, R4.reuse, R230, R168 ;  /* 0x000000e604b0723c */ /* 0x040fe200000018a8 */
[----:B------:R-:W1:Y:S05]  /*9f20*/  LDSM.16.M88.4 R228, [R197+0x2800] ;  /* 0x00280000c5e4783b */ /* 0x000e6a0000000200 */
[C---:B--2---:R-:W-:Y:S06]  /*9f30*/  HMMA.16816.F32 R172, R4.reuse, R28, R32 ;  /* 0x0000001c04ac723c */ /* 0x044fec0000001820 */
[C---:B------:R-:W-:Y:S01]  /*9f40*/  HMMA.16816.F32 R168, R4.reuse, R30, R20 ;  /* 0x0000001e04a8723c */ /* 0x040fe20000001814 */
[----:B------:R-:W2:Y:S05]  /*9f50*/  LDSM.16.M88.4 R28, [R197+0x3000] ;  /* 0x00300000c51c783b */ /* 0x000eaa0000000200 */
[C---:B----4-:R-:W-:Y:S06]  /*9f60*/  HMMA.16816.F32 R32, R4.reuse, R24, R16 ;  /* 0x000000180420723c */ /* 0x050fec0000001810 */
[C---:B------:R-:W-:Y:S01]  /*9f70*/  HMMA.16816.F32 R20, R4.reuse, R26, R12 ;  /* 0x0000001a0414723c */ /* 0x040fe2000000180c */
[----:B------:R-:W4:Y:S05]  /*9f80*/  LDSM.16.M88.4 R24, [R197+0x3800] ;  /* 0x00380000c518783b */ /* 0x000f2a0000000200 */
        /* <DEDUP_REMOVED lines=8> */
[C---:B--2---:R-:W-:Y:S06]  /*a010*/  HMMA.16816.F32 R176, R8.reuse, R28, R32 ;  /* 0x0000001c08b0723c */ /* 0x044fec0000001820 */
[C---:B------:R-:W-:Y:S01]  /*a020*/  HMMA.16816.F32 R168, R8.reuse, R30, R20 ;  /* 0x0000001e08a8723c */ /* 0x040fe20000001814 */
[----:B------:R-:W1:Y:S04]  /*a030*/  LDSM.16.M88.4 R28, [R192+0xd800] ;  /* 0x00d80000c01c783b */ /* 0x000e680000000200 */
[----:B------:R-:W-:Y:S01]  /*a040*/  LDSM.16.M88.4 R20, [R211] ;  /* 0x00000000d314783b */ /* 0x000fe20000000200 */
[C---:B----4-:R-:W-:Y:S06]  /*a050*/  HMMA.16816.F32 R32, R8.reuse, R24, R16 ;  /* 0x000000180820723c */ /* 0x050fec0000001810 */
[C---:B------:R-:W-:Y:S01]  /*a060*/  HMMA.16816.F32 R24, R8.reuse, R26, R12 ;  /* 0x0000001a0818723c */ /* 0x040fe2000000180c */
[----:B------:R-:W2:Y:S05]  /*a070*/  LDSM.16.M88.4 R12, [R200+0x4000] ;  /* 0x00400000c80c783b */ /* 0x000eaa0000000200 */
[----:B------:R-:W-:Y:S01]  /*a080*/  HMMA.16816.F32 R172, R8, R228, R172 ;  /* 0x000000e408ac723c */ /* 0x000fe200000018ac */
[----:B------:R-:W4:Y:S05]  /*a090*/  LDSM.16.M88.4 R228, [R209] ;  /* 0x00000000d1e4783b */ /* 0x000f2a0000000200 */
[C---:B------:R-:W-:Y:S06]  /*a0a0*/  HMMA.16816.F32 R8, R4.reuse, R238, R184 ;  /* 0x000000ee0408723c */ /* 0x040fec00000018b8 */
[C---:B------:R-:W-:Y:S01]  /*a0b0*/  HMMA.16816.F32 R16, R4.reuse, R236, R188 ;  /* 0x000000ec0410723c */ /* 0x040fe200000018bc */
[----:B------:R-:W4:Y:S05]  /*a0c0*/  LDSM.16.M88.4 R236, [R208] ;  /* 0x00000000d0ec783b */ /* 0x000f2a0000000200 */
[C---:B---3--:R-:W-:Y:S06]  /*a0d0*/  HMMA.16816.F32 R188, R4.reuse, R226, R180 ;  /* 0x000000e204bc723c */ /* 0x048fec00000018b4 */
[C---:B------:R-:W-:Y:S06]  /*a0e0*/  HMMA.16816.F32 R172, R4.reuse, R224, R172 ;  /* 0x000000e004ac723c */ /* 0x040fec00000018ac */
[C---:B------:R-:W-:Y:S06]  /*a0f0*/  HMMA.16816.F32 R176, R4.reuse, R232, R176 ;  /* 0x000000e804b0723c */ /* 0x040fec00000018b0 */
[C---:B------:R-:W-:Y:S01]  /*a100*/  HMMA.16816.F32 R184, R4.reuse, R234, R168 ;  /* 0x000000ea04b8723c */ /* 0x040fe200000018a8 */
[----:B------:R-:W-:Y:S05]  /*a110*/  LDSM.16.M88.4 R232, [R198+0xd800] ;  /* 0x00d80000c6e8783b */ /* 0x000fea0000000200 */
[C---:B-1----:R-:W-:Y:S01]  /*a120*/  HMMA.16816.F32 R180, R4.reuse, R28, R32 ;  /* 0x0000001c04b4723c */ /* 0x042fe20000001820 */
[----:B------:R-:W-:Y:S05]  /*a130*/  LDSM.16.M88.4 R32, [R198+0xc000] ;  /* 0x00c00000c620783b */ /* 0x000fea0000000200 */
[----:B------:R-:W-:Y:S01]  /*a140*/  HMMA.16816.F32 R4, R4, R30, R24 ;  /* 0x0000001e0404723c */ /* 0x000fe20000001818 */
[----:B------:R-:W-:Y:S05]  /*a150*/  LDSM.16.M88.4 R28, [R198+0xc800] ;  /* 0x00c80000c61c783b */ /* 0x000fea0000000200 */
[C---:B--2---:R-:W-:Y:S01]  /*a160*/  HMMA.16816.F32 R24, R12.reuse, R22, R8 ;  /* 0x000000160c18723c */ /* 0x044fe20000001808 */
[----:B------:R-:W1:Y:S05]  /*a170*/  LDSM.16.M88.4 R8, [R202+0x4000] ;  /* 0x00400000ca08783b */ /* 0x000e6a0000000200 */
[C---:B------:R-:W-:Y:S06]  /*a180*/  HMMA.16816.F32 R168, R12.reuse, R20, R16 ;  /* 0x000000140ca8723c */ /* 0x040fec0000001810 */
[C---:B------:R-:W-:Y:S06]  /*a190*/  HMMA.16816.F32 R20, R12.reuse, R240, R172 ;  /* 0x000000f00c14723c */ /* 0x040fec00000018ac */
[C---:B----4-:R-:W-:Y:S06]  /*a1a0*/  HMMA.16816.F32 R176, R12.reuse, R228, R176 ;  /* 0x000000e40cb0723c */ /* 0x050fec00000018b0 */
[C---:B------:R-:W-:Y:S06]  /*a1b0*/  HMMA.16816.F32 R228, R12.reuse, R230, R184 ;  /* 0x000000e60ce4723c */ /* 0x040fec00000018b8 */
[C---:B------:R-:W-:Y:S01]  /*a1c0*/  HMMA.16816.F32 R16, R12.reuse, R242, R188 ;  /* 0x000000f20c10723c */ /* 0x040fe200000018bc */
[----:B------:R-:W-:Y:S05]  /*a1d0*/  LDSM.16.M88.4 R240, [R197+0x5800] ;  /* 0x00580000c5f0783b */ /* 0x000fea0000000200 */
[C---:B------:R-:W-:Y:S06]  /*a1e0*/  HMMA.16816.F32 R224, R12.reuse, R236, R180 ;  /* 0x000000ec0ce0723c */ /* 0x040fec00000018b4 */
[----:B------:R-:W-:Y:S01]  /*a1f0*/  HMMA.16816.F32 R188, R12, R238, R4 ;  /* 0x000000ee0cbc723c */ /* 0x000fe20000001804 */
[----:B------:R-:W-:Y:S04]  /*a200*/  LDSM.16.M88.4 R4, [R201+0x4000] ;  /* 0x00400000c904783b */ /* 0x000fe80000000200 */
[----:B------:R-:W2:Y:S01]  /*a210*/  LDSM.16.M88.4 R236, [R197+0x4000] ;  /* 0x00400000c5ec783b */ /* 0x000ea20000000200 */
[C---:B-1----:R-:W-:Y:S03]  /*a220*/  HMMA.16816.F32 R184, R8.reuse, R32, R168 ;  /* 0x0000002008b8723c */ /* 0x042fe600000018a8 */
[----:B------:R-:W1:Y:S03]  /*a230*/  LDSM.16.M88.4 R168, [R197+0x4800] ;  /* 0x00480000c5a8783b */ /* 0x000e660000000200 */
        /* <DEDUP_REMOVED lines=10> */
[----:B------:R-:W4:Y:S05]  /*a2e0*/  LDSM.16.M88.4 R232, [R192+0xe800] ;  /* 0x00e80000c0e8783b */ /* 0x000f2a0000000200 */
[C---:B--2---:R-:W-:Y:S06]  /*a2f0*/  HMMA.16816.F32 R224, R4.reuse, R236, R184 ;  /* 0x000000ec04e0723c */ /* 0x044fec00000018b8 */
[C---:B------:R-:W-:Y:S06]  /*a300*/  HMMA.16816.F32 R188, R4.reuse, R238, R180 ;  /* 0x000000ee04bc723c */ /* 0x040fec00000018b4 */
[C---:B-1----:R-:W-:Y:S06]  /*a310*/  HMMA.16816.F32 R184, R4.reuse, R168, R172 ;  /* 0x000000a804b8723c */ /* 0x042fec00000018ac */
[C---:B---3--:R-:W-:Y:S01]  /*a320*/  HMMA.16816.F32 R172, R4.reuse, R34, R20 ;  /* 0x0000002204ac723c */ /* 0x048fe20000001814 */
[----:B------:R-:W1:Y:S05]  /*a330*/  LDSM.16.M88.4 R20, [R192+0xf000] ;  /* 0x00f00000c014783b */ /* 0x000e6a0000000200 */
[C---:B------:R-:W-:Y:S01]  /*a340*/  HMMA.16816.F32 R176, R4.reuse, R32, R24 ;  /* 0x0000002004b0723c */ /* 0x040fe20000001818 */
[----:B------:R-:W-:Y:S05]  /*a350*/  LDSM.16.M88.4 R24, [R207] ;  /* 0x00000000cf18783b */ /* 0x000fea0000000200 */
[C---:B------:R-:W-:Y:S01]  /*a360*/  HMMA.16816.F32 R32, R4.reuse, R240, R12 ;  /* 0x000000f00420723c */ /* 0x040fe2000000180c */
[----:B------:R-:W2:Y:S05]  /*a370*/  LDSM.16.M88.4 R12, [R200+0x6000] ;  /* 0x00600000c80c783b */ /* 0x000eaa0000000200 */
[C---:B------:R-:W-:Y:S01]  /*a380*/  HMMA.16816.F32 R180, R4.reuse, R170, R28 ;  /* 0x000000aa04b4723c */ /* 0x040fe2000000181c */
[----:B------:R-:W3:Y:S05]  /*a390*/  LDSM.16.M88.4 R168, [R192+0xf800] ;  /* 0x00f80000c0a8783b */ /* 0x000eea0000000200 */
[----:B------:R-:W-:Y:S01]  /*a3a0*/  HMMA.16816.F32 R236, R4, R242, R8 ;  /* 0x000000f204ec723c */ /* 0x000fe20000001808 */
[----:B------:R-:W-:Y:S05]  /*a3b0*/  LDSM.16.M88.4 R8, [R202+0x6000] ;  /* 0x00600000ca08783b */ /* 0x000fea0000000200 */
[C---:B----4-:R-:W-:Y:S01]  /*a3c0*/  HMMA.16816.F32 R4, R16.reuse, R228, R224 ;  /* 0x000000e41004723c */ /* 0x050fe200000018e0 */
[----:B------:R-:W-:Y:S05]  /*a3d0*/  LDSM.16.M88.4 R224, [R197+0x6800] ;  /* 0x00680000c5e0783b */ /* 0x000fea0000000200 */
[C---:B------:R-:W-:Y:S06]  /*a3e0*/  HMMA.16816.F32 R28, R16.reuse, R230, R188 ;  /* 0x000000e6101c723c */ /* 0x040fec00000018bc */
[C---:B------:R-:W-:Y:S01]  /*a3f0*/  HMMA.16816.F32 R188, R16.reuse, R232, R184 ;  /* 0x000000e810bc723c */ /* 0x040fe200000018b8 */
[----:B------:R-:W4:Y:S05]  /*a400*/  LDSM.16.M88.4 R184, [R198+0xe000] ;  /* 0x00e00000c6b8783b */ /* 0x000f2a0000000200 */
[C---:B-1----:R-:W-:Y:S01]  /*a410*/  HMMA.16816.F32 R228, R16.reuse, R20, R176 ;  /* 0x0000001410e4723c */ /* 0x042fe200000018b0 */
[----:B------:R-:W1:Y:S05]  /*a420*/  LDSM.16.M88.4 R176, [R206] ;  /* 0x00000000ceb0783b */ /* 0x000e6a0000000200 */
[----:B------:R-:W-:Y:S01]  /*a430*/  HMMA.16816.F32 R240, R16, R22, R172 ;  /* 0x0000001610f0723c */ /* 0x000fe200000018ac */
[----:B------:R-:W-:Y:S05]  /*a440*/  LDSM.16.M88.4 R172, [R198+0xe800] ;  /* 0x00e80000c6ac783b */ /* 0x000fea0000000200 */
[C---:B--2---:R-:W-:Y:S01]  /*a450*/  HMMA.16816.F32 R20, R12.reuse, R24, R4 ;  /* 0x000000180c14723c */ /* 0x044fe20000001804 */
[----:B------:R-:W-:Y:S05]  /*a460*/  LDSM.16.M88.4 R4, [R201+0x6000] ;  /* 0x00600000c904783b */ /* 0x000fea0000000200 */
[----:B------:R-:W-:Y:S06]  /*a470*/  HMMA.16816.F32 R24, R12, R26, R28 ;  /* 0x0000001a0c18723c */ /* 0x000fec000000181c */
[C---:B------:R-:W-:Y:S01]  /*a480*/  HMMA.16816.F32 R232, R16.reuse, R234, R180 ;  /* 0x000000ea10e8723c */ /* 0x040fe200000018b4 */
[----:B------:R-:W2:Y:S05]  /*a490*/  LDSM.16.M88.4 R180, [R197+0x6000] ;  /* 0x00600000c5b4783b */ /* 0x000eaa0000000200 */
[----:B---3--:R-:W-:Y:S06]  /*a4a0*/  HMMA.16816.F32 R244, R16, R168, R32 ;  /* 0x000000a810f4723c */ /* 0x008fec0000001820 */
[C---:B----4-:R-:W-:Y:S06]  /*a4b0*/  HMMA.16816.F32 R20, R8.reuse, R184, R20 ;  /* 0x000000b80814723c */ /* 0x050fec0000001814 */
[----:B------:R-:W-:Y:S01]  /*a4c0*/  HMMA.16816.F32 R28, R8, R186, R24 ;  /* 0x000000ba081c723c */ /* 0x000fe20000001818 */
[----:B------:R-:W3:Y:S05]  /*a4d0*/  LDSM.16.M88.4 R184, [R205] ;  /* 0x00000000cdb8783b */ /* 0x000eea0000000200 */
[----:B-1----:R-:W-:Y:S01]  /*a4e0*/  HMMA.16816.F32 R32, R12, R176, R188 ;  /* 0x000000b00c20723c */ /* 0x002fe200000018bc */
[----:B------:R-:W-:Y:S05]  /*a4f0*/  LDSM.16.M88.4 R188, [R204] ;  /* 0x00000000ccbc783b */ /* 0x000fea0000000200 */
[----:B------:R-:W-:Y:S06]  /*a500*/  HMMA.16816.F32 R236, R16, R170, R236 ;  /* 0x000000aa10ec723c */ /* 0x000fec00000018ec */
[----:B------:R-:W-:Y:S01]  /*a510*/  HMMA.16816.F32 R24, R12, R178, R232 ;  /* 0x000000b20c18723c */ /* 0x000fe200000018e8 */
[----:B------:R-:W-:Y:S05]  /*a520*/  LDSM.16.M88.4 R176, [R197+0x7000] ;  /* 0x00700000c5b0783b */ /* 0x000fea0000000200 */
[C---:B--2---:R-:W-:Y:S06]  /*a530*/  HMMA.16816.F32 R16, R4.reuse, R180, R20 ;  /* 0x000000b40410723c */ /* 0x044fec0000001814 */
[----:B------:R-:W-:Y:S01]  /*a540*/  HMMA.16816.F32 R168, R4, R182, R28 ;  /* 0x000000b604a8723c */ /* 0x000fe2000000181c */
[----:B------:R-:W1:Y:S05]  /*a550*/  LDSM.16.M88.4 R180, [R198+0xf000] ;  /* 0x00f00000c6b4783b */ /* 0x000e6a0000000200 */
[----:B------:R-:W-:Y:S06]  /*a560*/  HMMA.16816.F32 R20, R8, R172, R32 ;  /* 0x000000ac0814723c */ /* 0x000fec0000001820 */
[----:B---3--:R-:W-:Y:S06]  /*a570*/  HMMA.16816.F32 R32, R12, R184, R228 ;  /* 0x000000b80c20723c */ /* 0x008fec00000018e4 */
[----:B------:R-:W-:Y:S01]  /*a580*/  HMMA.16816.F32 R28, R8, R174, R24 ;  /* 0x000000ae081c723c */ /* 0x000fe20000001818 */
[----:B------:R-:W2:Y:S01]  /*a590*/  LDSM.16.M88.4 R172, [R198+0xf800] ;  /* 0x00f80000c6ac783b */ /* 0x000ea20000000200 */
[----:B------:R-:W-:Y:S01]  /*a5a0*/  FMUL.FTZ R16, R16, UR10 ;  /* 0x0000000a10107c20 */ /* 0x000fe20008410000 */
[----:B------:R-:W-:Y:S01]  /*a5b0*/  FMUL.FTZ R17, R17, UR10 ;  /* 0x0000000a11117c20 */ /* 0x000fe20008410000 */
[----:B------:R-:W-:Y:S01]  /*a5c0*/  FMUL.FTZ R18, R18, UR10 ;  /* 0x0000000a12127c20 */ /* 0x000fe20008410000 */
[----:B------:R-:W-:Y:S01]  /*a5d0*/  FMUL.FTZ R19, R19, UR10 ;  /* 0x0000000a13137c20 */ /* 0x000fe20008410000 */
[----:B------:R-:W3:Y:S01]  /*a5e0*/  MUFU.TANH R233, R16 ;  /* 0x0000001000e97308 */ /* 0x000ee20000002400 */
[----:B------:R-:W-:Y:S01]  /*a5f0*/  HMMA.16816.F32 R24, R12, R186, R240 ;  /* 0x000000ba0c18723c */ /* 0x000fe200000018f0 */
[----:B------:R-:W-:Y:S01]  /*a600*/  FMUL.FTZ R168, R168, UR10 ;  /* 0x0000000aa8a87c20 */ /* 0x000fe20008410000 */
[----:B------:R-:W-:Y:S01]  /*a610*/  FMUL.FTZ R169, R169, UR10 ;  /* 0x0000000aa9a97c20 */ /* 0x000fe20008410000 */
[----:B------:R-:W-:Y:S01]  /*a620*/  FMUL.FTZ R170, R170, UR10 ;  /* 0x0000000aaaaa7c20 */ /* 0x000fe20008410000 */
[----:B------:R-:W-:-:S03]  /*a630*/  FMUL.FTZ R171, R171, UR10 ;  /* 0x0000000aabab7c20 */ /* 0x000fc60008410000 */
[----:B------:R-:W4:Y:S08]  /*a640*/  MUFU.TANH R232, R17 ;  /* 0x0000001100e87308 */ /* 0x000f300000002400 */
[----:B------:R-:W2:Y:S02]  /*a650*/  MUFU.TANH R230, R18 ;  /* 0x0000001200e67308 */ /* 0x000ea40000002400 */
[----:B------:R-:W-:Y:S06]  /*a660*/  HMMA.16816.F32 R28, R4, R226, R28 ;  /* 0x000000e2041c723c */ /* 0x000fec000000181c */
[----:B------:R3:W2:Y:S01]  /*a670*/  MUFU.TANH R229, R19 ;  /* 0x0000001300e57308 */ /* 0x0006a20000002400 */
[----:B-1----:R-:W-:Y:S07]  /*a680*/  HMMA.16816.F32 R24, R8, R182, R24 ;  /* 0x000000b60818723c */ /* 0x002fee0000001818 */
[----:B------:R-:W1:Y:S08]  /*a690*/  MUFU.TANH R228, R168 ;  /* 0x000000a800e47308 */ /* 0x000e700000002400 */
[----:B------:R-:W1:Y:S01]  /*a6a0*/  MUFU.TANH R187, R171 ;  /* 0x000000ab00bb7308 */ /* 0x000e620000002400 */
[----:B---3--:R-:W-:Y:S01]  /*a6b0*/  HMMA.16816.F32 R16, R4, R224, R20 ;  /* 0x000000e00410723c */ /* 0x008fe20000001814 */
[----:B------:R-:W-:Y:S01]  /*a6c0*/  FMUL.FTZ R28, R28, UR10 ;  /* 0x0000000a1c1c7c20 */ /* 0x000fe20008410000 */
[----:B------:R-:W-:Y:S01]  /*a6d0*/  FMUL.FTZ R29, R29, UR10 ;  /* 0x0000000a1d1d7c20 */ /* 0x000fe20008410000 */
[----:B------:R-:W-:Y:S01]  /*a6e0*/  FMUL.FTZ R30, R30, UR10 ;  /* 0x0000000a1e1e7c20 */ /* 0x000fe20008410000 */
[----:B------:R-:W-:-:S02]  /*a6f0*/  FMUL.FTZ R31, R31, UR10 ;  /* 0x0000000a1f1f7c20 */ /* 0x000fc40008410000 */
[----:B------:R-:W-:Y:S01]  /*a700*/  HMMA.16816.F32 R20, R8, R180, R32 ;  /* 0x000000b40814723c */ /* 0x000fe20000001820 */
[----:B------:R-:W3:Y:S05]  /*a710*/  MUFU.TANH R225, R169 ;  /* 0x000000a900e17308 */ /* 0x000eea0000002400 */
[C---:B------:R-:W-:Y:S03]  /*a720*/  HMMA.16816.F32 R32, R12.reuse, R188, R244 ;  /* 0x000000bc0c20723c */ /* 0x040fe600000018f4 */
[----:B------:R4:W1:Y:S03]  /*a730*/  MUFU.TANH R224, R170 ;  /* 0x000000aa00e07308 */ /* 0x0008660000002400 */
[----:B------:R-:W-:Y:S05]  /*a740*/  HMMA.16816.F32 R12, R12, R190, R236 ;  /* 0x000000be0c0c723c */ /* 0x000fea00000018ec */
[----:B------:R-:W1:Y:S01]  /*a750*/  MUFU.TANH R182, R28 ;  /* 0x0000001c00b67308 */ /* 0x000e620000002400 */
[----:B------:R-:W-:Y:S01]  /*a760*/  FMUL.FTZ R16, R16, UR10 ;  /* 0x0000000a10107c20 */ /* 0x000fe20008410000 */
[----:B------:R-:W-:Y:S01]  /*a770*/  FMUL.FTZ R17, R17, UR10 ;  /* 0x0000000a11117c20 */ /* 0x000fe20008410000 */
[----:B------:R-:W-:Y:S01]  /*a780*/  FMUL.FTZ R18, R18, UR10 ;  /* 0x0000000a12127c20 */ /* 0x000fe20008410000 */
[----:B------:R-:W-:Y:S01]  /*a790*/  FMUL.FTZ R19, R19, UR10 ;  /* 0x0000000a13137c20 */ /* 0x000fe20008410000 */
[----:B------:R-:W-:Y:S03]  /*a7a0*/  HMMA.16816.F32 R24, R4, R178, R24 ;  /* 0x000000b20418723c */ /* 0x000fe60000001818 */
[----:B------:R-:W1:Y:S01]  /*a7b0*/  MUFU.TANH R186, R16 ;  /* 0x0000001000ba7308 */ /* 0x000e620000002400 */
[----:B----4-:R-:W4:Y:S01]  /*a7c0*/  LDSM.16.M88.4 R168, [R197+0x7800] ;  /* 0x00780000c5a8783b */ /* 0x010f220000000200 */
[----:B------:R-:W-:-:S04]  /*a7d0*/  DEPBAR.LE SB0, 0x0 ;  /* 0x000080000000791a */ /* 0x000fc80000000000 */
[----:B------:R-:W-:Y:S02]  /*a7e0*/  HMMA.16816.F32 R20, R4, R176, R20 ;  /* 0x000000b00414723c */ /* 0x000fe40000001814 */
[----:B------:R-:W1:Y:S08]  /*a7f0*/  MUFU.TANH R185, R17 ;  /* 0x0000001100b97308 */ /* 0x000e700000002400 */
[----:B------:R-:W1:Y:S05]  /*a800*/  MUFU.TANH R184, R18 ;  /* 0x0000001200b87308 */ /* 0x000e6a0000002400 */
[----:B------:R-:W-:Y:S01]  /*a810*/  FMUL.FTZ R24, R24, UR10 ;  /* 0x0000000a18187c20 */ /* 0x000fe20008410000 */
[----:B------:R-:W-:Y:S01]  /*a820*/  FMUL.FTZ R25, R25, UR10 ;  /* 0x0000000a19197c20 */ /* 0x000fe20008410000 */
[----:B------:R-:W-:Y:S01]  /*a830*/  FMUL.FTZ R26, R26, UR10 ;  /* 0x0000000a1a1a7c20 */ /* 0x000fe20008410000 */
[----:B------:R2:W1:Y:S01]  /*a840*/  MUFU.TANH R183, R19 ;  /* 0x0000001300b77308 */ /* 0x0004620000002400 */
[----:B------:R-:W-:-:S05]  /*a850*/  FMUL.FTZ R27, R27, UR10 ;  /* 0x0000000a1b1b7c20 */ /* 0x000fca0008410000 */
[----:B------:R-:W-:Y:S01]  /*a860*/  FMUL.FTZ R20, R20, UR10 ;  /* 0x0000000a14147c20 */ /* 0x000fe20008410000 */
[----:B------:R-:W-:Y:S01]  /*a870*/  FMUL.FTZ R21, R21, UR10 ;  /* 0x0000000a15157c20 */ /* 0x000fe20008410000 */
[----:B------:R-:W-:Y:S01]  /*a880*/  FMUL.FTZ R22, R22, UR10 ;  /* 0x0000000a16167c20 */ /* 0x000fe20008410000 */
[----:B------:R-:W-:Y:S01]  /*a890*/  FMUL.FTZ R23, R23, UR10 ;  /* 0x0000000a17177c20 */ /* 0x000fe20008410000 */
[----:B------:R1:W1:Y:S01]  /*a8a0*/  MUFU.TANH R181, R29 ;  /* 0x0000001d00b57308 */ /* 0x0002620000002400 */
[C---:B--2---:R-:W-:Y:S07]  /*a8b0*/  HMMA.16816.F32 R16, R8.reuse, R172, R32 ;  /* 0x000000ac0810723c */ /* 0x044fee0000001820 */
[----:B------:R2:W1:Y:S01]  /*a8c0*/  MUFU.TANH R133, R30 ;  /* 0x0000001e00857308 */ /* 0x0004620000002400 */
[----:B------:R-:W-:Y:S07]  /*a8d0*/  HMMA.16816.F32 R8, R8, R174, R12 ;  /* 0x000000ae0808723c */ /* 0x000fee000000180c */
[----:B------:R2:W1:Y:S08]  /*a8e0*/  MUFU.TANH R134, R31 ;  /* 0x0000001f00867308 */ /* 0x0004700000002400 */
[----:B------:R2:W1:Y:S01]  /*a8f0*/  MUFU.TANH R180, R20 ;  /* 0x0000001400b47308 */ /* 0x0004620000002400 */
[C---:B----4-:R-:W-:Y:S07]  /*a900*/  HMMA.16816.F32 R12, R4.reuse, R168, R16 ;  /* 0x000000a8040c723c */ /* 0x050fee0000001810 */
[----:B------:R2:W4:Y:S01]  /*a910*/  MUFU.TANH R179, R21 ;  /* 0x0000001500b37308 */ /* 0x0005220000002400 */
[----:B------:R-:W-:Y:S07]  /*a920*/  HMMA.16816.F32 R4, R4, R170, R8 ;  /* 0x000000aa0404723c */ /* 0x000fee0000001808 */
[----:B------:R2:W1:Y:S08]  /*a930*/  MUFU.TANH R178, R22 ;  /* 0x0000001600b27308 */ /* 0x0004700000002400 */
[----:B------:R2:W1:Y:S01]  /*a940*/  MUFU.TANH R175, R23 ;  /* 0x0000001700af7308 */ /* 0x0004620000002400 */
[----:B------:R-:W-:Y:S01]  /*a950*/  FMUL.FTZ R12, R12, UR10 ;  /* 0x0000000a0c0c7c20 */ /* 0x000fe20008410000 */
[----:B------:R-:W-:Y:S01]  /*a960*/  FMUL.FTZ R13, R13, UR10 ;  /* 0x0000000a0d0d7c20 */ /* 0x000fe20008410000 */
[----:B------:R-:W-:Y:S01]  /*a970*/  FMUL.FTZ R14, R14, UR10 ;  /* 0x0000000a0e0e7c20 */ /* 0x000fe20008410000 */
[----:B------:R-:W-:-:S04]  /*a980*/  FMUL.FTZ R15, R15, UR10 ;  /* 0x0000000a0f0f7c20 */ /* 0x000fc80008410000 */
[----:B------:R2:W1:Y:S01]  /*a990*/  MUFU.TANH R174, R24 ;  /* 0x0000001800ae7308 */ /* 0x0004620000002400 */
[----:B------:R-:W-:Y:S01]  /*a9a0*/  FMUL.FTZ R4, R4, UR10 ;  /* 0x0000000a04047c20 */ /* 0x000fe20008410000 */
[----:B------:R-:W-:Y:S01]  /*a9b0*/  FMUL.FTZ R5, R5, UR10 ;  /* 0x0000000a05057c20 */ /* 0x000fe20008410000 */
[----:B------:R-:W-:Y:S01]  /*a9c0*/  FMUL.FTZ R6, R6, UR10 ;  /* 0x0000000a06067c20 */ /* 0x000fe20008410000 */
[----:B------:R-:W-:-:S04]  /*a9d0*/  FMUL.FTZ R7, R7, UR10 ;  /* 0x0000000a07077c20 */ /* 0x000fc80008410000 */
[----:B------:R2:W1:Y:S08]  /*a9e0*/  MUFU.TANH R173, R25 ;  /* 0x0000001900ad7308 */ /* 0x0004700000002400 */
        /* <DEDUP_REMOVED lines=9> */
[----:B------:R2:W1:Y:S01]  /*aa80*/  MUFU.TANH R168, R7 ;  /* 0x0000000700a87308 */ /* 0x0004620000002400 */
[----:B------:R-:W-:Y:S06]  /*aa90*/  BAR.SYNC.DEFER_BLOCKING 0x0 ;  /* 0x0000000000007b1d */ /* 0x000fec0000010000 */
[----:B---34-:R-:W-:Y:S05]  /*aaa0*/  @!P0 BRA `(.L_x_1384) ;  /* 0x00000008005c8947 */ /* 0x018fea0003800000 */
[----:B------:R-:W3:Y:S04]  /*aab0*/  LDL.64 R234, [R1+0x80] ;  /* 0x0000800001ea7983 */ /* 0x000ee80000100a00 */
[----:B------:R-:W4:Y:S01]  /*aac0*/  LDL.64 R250, [R1+0x68] ;  /* 0x0000680001fa7983 */ /* 0x000f220000100a00 */
[----:B------:R-:W-:Y:S01]  /*aad0*/  UIADD3 UR20, UR20, -0x3, URZ ;  /* 0xfffffffd14147890 */ /* 0x000fe2000fffe03f */
[----:B--2---:R-:W2:Y:S01]  /*aae0*/  @!P5 LDC.64 R6, c[0x0][0x218] ;  /* 0x00008600ff06db82 */ /* 0x004ea20000000a00 */
        /* <DEDUP_REMOVED lines=10> */
[----:B------:R-:W1:Y:S05]  /*ab90*/  @!P3 LDC.64 R10, c[0x0][0x218] ;  /* 0x00008600ff0abb82 */ /* 0x000e6a0000000a00 */
[----:B------:R-:W-:-:S03]  /*aba0*/  IMAD.U32 R0, RZ, RZ, UR4 ;  /* 0x00000004ff007e24 */ /* 0x000fc6000f8e00ff */
[----:B------:R-:W1:Y:S08]  /*abb0*/  @!P2 LDC.64 R12, c[0x0][0x218] ;  /* 0x00008600ff0cab82 */ /* 0x000e700000000a00 */
[----:B------:R-:W1:Y:S08]  /*abc0*/  @!P5 LDC.64 R16, c[0x0][0x218] ;  /* 0x00008600ff10db82 */ /* 0x000e700000000a00 */
[----:B------:R-:W1:Y:S08]  /*abd0*/  @!P4 LDC.64 R18, c[0x0][0x218] ;  /* 0x00008600ff12cb82 */ /* 0x000e700000000a00 */
[----:B------:R-:W1:Y:S08]  /*abe0*/  @!P3 LDC.64 R20, c[0x0][0x218] ;  /* 0x00008600ff14bb82 */ /* 0x000e700000000a00 */
[----:B------:R-:W1:Y:S08]  /*abf0*/  @!P2 LDC.64 R22, c[0x0][0x218] ;  /* 0x00008600ff16ab82 */ /* 0x000e700000000a00 */
[----:B------:R-:W1:Y:S08]  /*ac00*/  @!P5 LDC.64 R14, c[0x0][0x218] ;  /* 0x00008600ff0edb82 */ /* 0x000e700000000a00 */
[----:B------:R-:W1:Y:S08]  /*ac10*/  @!P2 LDC.64 R26, c[0x0][0x218] ;  /* 0x00008600ff1aab82 */ /* 0x000e700000000a00 */
[----:B------:R-:W1:Y:S01]  /*ac20*/  @!P3 LDC.64 R24, c[0x0][0x218] ;  /* 0x00008600ff18bb82 */ /* 0x000e620000000a00 */
[----:B---3--:R-:W-:-:S04]  /*ac30*/  LEA R2, P0, R4, R234, 0x6 ;  /* 0x000000ea04027211 */ /* 0x008fc800078030ff */
[----:B----4-:R-:W-:Y:S02]  /*ac40*/  LEA.HI.X R4, R4, R251, R0, 0x6, P0 ;  /* 0x000000fb04047211 */ /* 0x010fe400000f3400 */
[C---:B--2---:R-:W-:Y:S02]  /*ac50*/  @!P5 LEA R6, P0, R2.reuse, R6, 0x1 ;  /* 0x000000060206d211 */ /* 0x044fe400078008ff */
[C---:B-----5:R-:W-:Y:S02]  /*ac60*/  @!P4 LEA R8, P1, R2.reuse, R8, 0x1 ;  /* 0x000000080208c211 */ /* 0x060fe400078208ff */
[C-C-:B------:R-:W-:Y:S02]  /*ac70*/  @!P5 LEA.HI.X R7, R2.reuse, R7, R4.reuse, 0x1, P0 ;  /* 0x000000070207d211 */ /* 0x140fe400000f0c04 */
[C---:B-1----:R-:W-:Y:S02]  /*ac80*/  @!P3 LEA R10, P0, R2.reuse, R10, 0x1 ;  /* 0x0000000a020ab211 */ /* 0x042fe400078008ff */
        /* <DEDUP_REMOVED lines=18> */
[----:B-1----:R-:W-:-:S04]  /*adb0*/  @!P2 LEA R6, P0, R2, R12, 0x1 ;  /* 0x0000000c0206a211 */ /* 0x002fc800078008ff */
[----:B------:R-:W-:Y:S02]  /*adc0*/  @!P2 LEA.HI.X R7, R2, R13, R4, 0x1, P0 ;  /* 0x0000000d0207a211 */ /* 0x000fe400000f0c04 */
[----:B------:R-:W-:Y:S02]  /*add0*/  IADD3.X R4, R4, UR33, RZ, P1, !PT ;  /* 0x0000002104047c10 */ /* 0x000fe40008ffe4ff */
[C---:B---3--:R-:W-:Y:S01]  /*ade0*/  @!P5 LEA R8, P0, R0.reuse, R16, 0x1 ;  /* 0x000000100008d211 */ /* 0x048fe200078008ff */
[----:B------:R-:W-:Y:S01]  /*adf0*/  @!PT LDS RZ, [RZ] ;  /* 0x00000000fffff984 */ /* 0x000fe20000000800 */
[----:B------:R-:W-:Y:S01]  /*ae00*/  @!PT LDS RZ, [RZ] ;  /* 0x00000000fffff984 */ /* 0x000fe20000000800 */
[----:B------:R-:W-:Y:S01]  /*ae10*/  @!PT LDS RZ, [RZ] ;  /* 0x00000000fffff984 */ /* 0x000fe20000000800 */
[----:B------:R1:W-:Y:S03]  /*ae20*/  @!P2 LDGSTS.E.BYPASS.LTC128B.128 [R219+0xe000], desc[UR28][R6.64+0x180] ;  /* 0x0e00018006dbafae */ /* 0x0003e6000b901d5c */
[C---:B------:R-:W-:Y:S01]  /*ae30*/  @!P5 LEA.HI.X R9, R0.reuse, R17, R4, 0x1, P0 ;  /* 0x000000110009d211 */ /* 0x040fe200000f0c04 */
[----:B------:R2:W-:Y:S01]  /*ae40*/  @P5 STS.128 [R219+0x8800], RZ ;  /* 0x008800ffdb005388 */ /* 0x0005e20000000c00 */
[----:B------:R-:W3:Y:S01]  /*ae50*/  @!P4 LDC.64 R16, c[0x0][0x218] ;  /* 0x00008600ff10cb82 */ /* 0x000ee20000000a00 */
[----:B----4-:R-:W-:-:S02]  /*ae60*/  @!P3 LEA R10, P1, R0, R20, 0x1 ;  /* 0x00000014000ab211 */ /* 0x010fc400078208ff */
[----:B------:R-:W-:Y:S01]  /*ae70*/  @!PT LDS RZ, [RZ] ;  /* 0x00000000fffff984 */ /* 0x000fe20000000800 */
[----:B------:R-:W-:Y:S01]  /*ae80*/  @!PT LDS RZ, [RZ] ;  /* 0x00000000fffff984 */ /* 0x000fe20000000800 */
[----:B------:R-:W-:Y:S01]  /*ae90*/  @!PT LDS RZ, [RZ] ;  /* 0x00000000fffff984 */ /* 0x000fe20000000800 */
[----:B------:R4:W-:Y:S02]  /*aea0*/  @!P5 LDGSTS.E.BYPASS.LTC128B.128 [R219+0x8800], desc[UR28][R8.64] ;  /* 0x0880000008dbdfae */ /* 0x0009e4000b901d5c */
[C---:B------:R-:W-:Y:S02]  /*aeb0*/  @!P3 LEA.HI.X R11, R0.reuse, R21, R4, 0x1, P1 ;  /* 0x00000015000bb211 */ /* 0x040fe400008f0c04 */
[----:B------:R2:W-:Y:S01]  /*aec0*/  @P4 STS.128 [R219+0xa800], RZ ;  /* 0x00a800ffdb004388 */ /* 0x0005e20000000c00 */
[----:B------:R-:W5:Y:S01]  /*aed0*/  @!P5 LDC.64 R20, c[0x0][0x218] ;  /* 0x00008600ff14db82 */ /* 0x000f620000000a00 */
[----:B-1----:R-:W-:-:S04]  /*aee0*/  @!P4 LEA R6, P0, R0, R18, 0x1 ;  /* 0x000000120006c211 */ /* 0x002fc800078008ff */
[----:B------:R-:W-:-:S03]  /*aef0*/  @!P4 LEA.HI.X R7, R0, R19, R4, 0x1, P0 ;  /* 0x000000130007c211 */ /* 0x000fc600000f0c04 */
[----:B------:R-:W1:Y:S01]  /*af00*/  @!P3 LDC.64 R18, c[0x0][0x218] ;  /* 0x00008600ff12bb82 */ /* 0x000e620000000a00 */
[C---:B------:R-:W-:Y:S01]  /*af10*/  @!P2 LEA R12, P0, R0.reuse, R22, 0x1 ;  /* 0x00000016000ca211 */ /* 0x040fe200078008ff */
[----:B------:R-:W-:Y:S01]  /*af20*/  @!PT LDS RZ, [RZ] ;  /* 0x00000000fffff984 */ /* 0x000fe20000000800 */
[----:B------:R-:W-:Y:S01]  /*af30*/  @!PT LDS RZ, [RZ] ;  /* 0x00000000fffff984 */ /* 0x000fe20000000800 */
[----:B------:R-:W-:Y:S01]  /*af40*/  @!PT LDS RZ, [RZ] ;  /* 0x00000000fffff984 */ /* 0x000fe20000000800 */
[----:B------:R3:W-:Y:S03]  /*af50*/  @!P4 LDGSTS.E.BYPASS.LTC128B.128 [R219+0xa800], desc[UR28][R6.64+0x80] ;  /* 0x0a80008006dbcfae */ /* 0x0007e6000b901d5c */
[C---:B------:R-:W-:Y:S02]  /*af60*/  @!P2 LEA.HI.X R13, R0.reuse, R23, R4, 0x1, P0 ;  /* 0x00000017000da211 */ /* 0x040fe400000f0c04 */
[----:B------:R-:W-:Y:S01]  /*af70*/  IADD3 R0, P1, R0, UR34, RZ ;  /* 0x0000002200007c10 */ /* 0x000fe2000ff3e0ff */
[----:B------:R-:W2:Y:S01]  /*af80*/  @!P4 LDC.64 R22, c[0x0][0x218] ;  /* 0x00008600ff16cb82 */ /* 0x000ea20000000a00 */
[----:B------:R1:W-:Y:S02]  /*af90*/  @P3 STS.128 [R219+0xc800], RZ ;  /* 0x00c800ffdb003388 */ /* 0x0003e40000000c00 */
[----:B----4-:R-:W-:-:S02]  /*afa0*/  @!P5 LEA R8, P0, R0, R14, 0x1 ;  /* 0x0000000e0008d211 */ /* 0x010fc400078008ff */
[----:B------:R-:W-:Y:S01]  /*afb0*/  IADD3.X R4, R4, UR33, RZ, P1, !PT ;  /* 0x0000002104047c10 */ /* 0x000fe20008ffe4ff */
[----:B------:R-:W-:Y:S01]  /*afc0*/  @!PT LDS RZ, [RZ] ;  /* 0x00000000fffff984 */ /* 0x000fe20000000800 */
[----:B------:R-:W-:Y:S01]  /*afd0*/  @!PT LDS RZ, [RZ] ;  /* 0x00000000fffff984 */ /* 0x000fe20000000800 */
[----:B------:R-:W-:Y:S01]  /*afe0*/  @!PT LDS RZ, [RZ] ;  /* 0x00000000fffff984 */ /* 0x000fe20000000800 */
[----:B------:R5:W-:Y:S03]  /*aff0*/  @!P3 LDGSTS.E.BYPASS.LTC128B.128 [R219+0xc800], desc[UR28][R10.64+0x100] ;  /* 0x0c8001000adbbfae */ /* 0x000be6000b901d5c */
[C---:B------:R-:W-:Y:S01]  /*b000*/  @!P5 LEA.HI.X R9, R0.reuse, R15, R4, 0x1, P0 ;  /* 0x0000000f0009d211 */ /* 0x040fe200000f0c04 */
        /* <DEDUP_REMOVED lines=8> */
[C---:B---3--:R-:W-:Y:S01]  /*b090*/  @!P4 LEA R6, P0, R0.reuse, R16, 0x1 ;  /* 0x000000100006c211 */ /* 0x048fe200078008ff */
[----:B------:R-:W-:Y:S01]  /*b0a0*/  @!PT LDS RZ, [RZ] ;  /* 0x00000000fffff984 */ /* 0x000fe20000000800 */
[----:B------:R-:W-:Y:S01]  /*b0b0*/  @!PT LDS RZ, [RZ] ;  /* 0x00000000fffff984 */ /* 0x000fe20000000800 */
[----:B------:R-:W-:Y:S01]  /*b0c0*/  @!PT LDS RZ, [RZ] ;  /* 0x00000000fffff984 */ /* 0x000fe20000000800 */
[----:B------:R2:W-:Y:S03]  /*b0d0*/  @!P5 LDGSTS.E.BYPASS.LTC128B.128 [R219+0x9000], desc[UR28][R8.64] ;  /* 0x0900000008dbdfae */ /* 0x0005e6000b901d5c */
[C---:B------:R-:W-:Y:S01]  /*b0e0*/  @!P4 LEA.HI.X R7, R0.reuse, R17, R4, 0x1, P0 ;  /* 0x000000110007c211 */ /* 0x040fe200000f0c04 */
[----:B------:R1:W-:Y:S01]  /*b0f0*/  @P4 STS.128 [R219+0xb000], RZ ;  /* 0x00b000ffdb004388 */ /* 0x0003e20000000c00 */
[----:B------:R-:W-:-:S03]  /*b100*/  IADD3 R2, P0, R0, UR34, RZ ;  /* 0x0000002200027c10 */ /* 0x000fc6000ff1e0ff */
        /* <DEDUP_REMOVED lines=10> */
[----:B----4-:R-:W-:-:S03]  /*b1b0*/  @!P2 LEA R12, P1, R0, R26, 0x1 ;  /* 0x0000001a000ca211 */ /* 0x010fc600078208ff */
[----:B------:R1:W-:Y:S01]  /*b1c0*/  @P2 STS.128 [R219+0xf000], RZ ;  /* 0x00f000ffdb002388 */ /* 0x0003e20000000c00 */
[----:B------:R-:W-:Y:S02]  /*b1d0*/  @!P2 LEA.HI.X R13, R0, R27, R4, 0x1, P1 ;  /* 0x0000001b000da211 */ /* 0x000fe400008f0c04 */
[----:B------:R-:W-:Y:S02]  /*b1e0*/  IADD3.X R4, R4, UR33, RZ, P0, !PT ;  /* 0x0000002104047c10 */ /* 0x000fe400087fe4ff */
[C---:B--2---:R-:W-:Y:S01]  /*b1f0*/  @!P4 LEA R8, P1, R2.reuse, R22, 0x1 ;  /* 0x000000160208c211 */ /* 0x044fe200078208ff */
[----:B------:R-:W-:Y:S01]  /*b200*/  @!PT LDS RZ, [RZ] ;  /* 0x00000000fffff984 */ /* 0x000fe20000000800 */
[----:B------:R-:W-:Y:S01]  /*b210*/  @!PT LDS RZ, [RZ] ;  /* 0x00000000fffff984 */ /* 0x000fe20000000800 */
[----:B------:R-:W-:Y:S01]  /*b220*/  @!PT LDS RZ, [RZ] ;  /* 0x00000000fffff984 */ /* 0x000fe20000000800 */
[----:B------:R1:W-:Y:S01]  /*b230*/  @!P2 LDGSTS.E.BYPASS.LTC128B.128 [R219+0xf000], desc[UR28][R12.64+0x180] ;  /* 0x0f0001800cdbafae */ /* 0x0003e2000b901d5c */
[C-C-:B------:R-:W-:Y:S02]  /*b240*/  @!P5 LEA.HI.X R11, R2.reuse, R21, R4.reuse, 0x1, P6 ;  /* 0x00000015020bd211 */ /* 0x140fe400030f0c04 */
        /* <DEDUP_REMOVED lines=27> */
.L_x_1386:
[----:B------:R-:W-:Y:S05]  /*b400*/  BSYNC B0 ;  /* 0x0000000000007941 */ /* 0x000fea0003800000 */
.L_x_1385:
[----:B------:R-:W0:Y:S02]  /*b410*/  LDGDEPBAR ;  /* 0x00000000000079af */ /* 0x000e240000000000 */
.L_x_1384:
[----:B------:R-:W3:Y:S01]  /*b420*/  S2R R2, SR_TID.X ;  /* 0x0000000000027919 */ /* 0x000ee20000002100 */
[----:B------:R-:W-:Y:S01]  /*b430*/  IMAD.U32 R0, RZ, RZ, UR18 ;  /* 0x00000012ff007e24 */ /* 0x000fe2000f8e00ff */
[----:B------:R-:W-:Y:S04]  /*b440*/  STL [R1+0xc4], R207 ;  /* 0x0000c4cf01007387 */ /* 0x000fe80000100800 */
[----:B------:R-:W-:Y:S04]  /*b450*/  STL [R1+0xc0], R206 ;  /* 0x0000c0ce01007387 */ /* 0x000fe80000100800 */
[----:B------:R-:W-:Y:S04]  /*b460*/  STL [R1+0xbc], R205 ;  /* 0x0000bccd01007387 */ /* 0x000fe80000100800 */
[----:B------:R-:W-:Y:S04]  /*b470*/  STL [R1+0xb8], R204 ;  /* 0x0000b8cc01007387 */ /* 0x000fe80000100800 */
[----:B------:R-:W-:Y:S04]  /*b480*/  STL [R1+0xb4], R203 ;  /* 0x0000b4cb01007387 */ /* 0x000fe80000100800 */
[----:B------:R-:W-:Y:S04]  /*b490*/  STL [R1+0xb0], R202 ;  /* 0x0000b0ca01007387 */ /* 0x000fe80000100800 */
[----:B------:R-:W-:Y:S01]  /*b4a0*/  STL [R1+0xac], R201 ;  /* 0x0000acc901007387 */ /* 0x000fe20000100800 */
[----:B---3--:R-:W-:-:S03]  /*b4b0*/  SHF.L.U32 R2, R2, 0x1, RZ ;  /* 0x0000000102027819 */ /* 0x008fc600000006ff */
[----:B------:R-:W-:Y:S01]  /*b4c0*/  STL [R1+0xa8], R200 ;  /* 0x0000a8c801007387 */ /* 0x000fe20000100800 */
[----:B------:R-:W-:-:S03]  /*b4d0*/  LOP3.LUT R2, R2, 0x6, RZ, 0xc0, !PT ;  /* 0x0000000602027812 */ /* 0x000fc600078ec0ff */
[----:B------:R3:W-:Y:S01]  /*b4e0*/  STL [R1+0xa4], R199 ;  /* 0x0000a4c701007387 */ /* 0x0007e20000100800 */
[----:B------:R-:W-:-:S03]  /*b4f0*/  LEA R0, R0, R2, 0x6 ;  /* 0x0000000200007211 */ /* 0x000fc600078e30ff */
[----:B------:R-:W-:Y:S01]  /*b500*/  STL [R1+0xa0], R198 ;  /* 0x0000a0c601007387 */ /* 0x000fe20000100800 */
[C---:B------:R-:W-:Y:S01]  /*b510*/  IADD3 R2, R0.reuse, 0x8, RZ ;  /* 0x0000000800027810 */ /* 0x040fe20007ffe0ff */
[C---:B--2---:R-:W-:Y:S01]  /*b520*/  VIADD R4, R0.reuse, 0x1 ;  /* 0x0000000100047836 */ /* 0x044fe20000000000 */
[-C--:B------:R-:W-:Y:S01]  /*b530*/  ISETP.GE.AND P3, PT, R0, R223.reuse, PT ;  /* 0x000000df0000720c */ /* 0x080fe20003f66270 */
[----:B------:R-:W-:Y:S01]  /*b540*/  STL [R1+0x9c], R197 ;  /* 0x00009cc501007387 */ /* 0x000fe20000100800 */
[C---:B------:R-:W-:Y:S02]  /*b550*/  ISETP.GE.AND P1, PT, R2.reuse, R223, PT ;  /* 0x000000df0200720c */ /* 0x040fe40003f26270 */
[C---:B------:R-:W-:Y:S01]  /*b560*/  ISETP.GE.AND P4, PT, R2.reuse, R222, PT ;  /* 0x000000de0200720c */ /* 0x040fe20003f86270 */
[----:B------:R2:W-:Y:S01]  /*b570*/  STL [R1+0x98], R192 ;  /* 0x000098c001007387 */ /* 0x0005e20000100800 */
[CC--:B------:R-:W-:Y:S02]  /*b580*/  ISETP.LT.OR P1, PT, R2.reuse, R221.reuse, P1 ;  /* 0x000000dd0200720c */ /* 0x0c0fe40000f21670 */
[----:B------:R-:W-:Y:S01]  /*b590*/  ISETP.LT.OR P4, PT, R2, R220, P4 ;  /* 0x000000dc0200720c */ /* 0x000fe20002781670 */
[C---:B------:R-:W-:Y:S01]  /*b5a0*/  VIADD R2, R0.reuse, 0x9 ;  /* 0x0000000900027836 */ /* 0x040fe20000000000 */
[----:B------:R-:W-:Y:S01]  /*b5b0*/  ISETP.LT.OR P3, PT, R0, R221, P3 ;  /* 0x000000dd0000720c */ /* 0x000fe20001f61670 */
[----:B------:R-:W-:Y:S01]  /*b5c0*/  LDSM.16.MT88.4 R24, [R196+0x10000] ;  /* 0x01000000c418783b */ /* 0x000fe20000004200 */
[----:B------:R-:W-:-:S02]  /*b5d0*/  ISETP.GE.AND P2, PT, R4, R223, PT ;  /* 0x000000df0400720c */ /* 0x000fc40003f46270 */
[-C--:B------:R-:W-:Y:S02]  /*b5e0*/  ISETP.GE.AND P5, PT, R4, R222.reuse, PT ;  /* 0x000000de0400720c */ /* 0x080fe40003fa6270 */
[-C--:B------:R-:W-:Y:S02]  /*b5f0*/  ISETP.GE.AND P6, PT, R0, R222.reuse, PT ;  /* 0x000000de0000720c */ /* 0x080fe40003fc6270 */
[----:B-1----:R-:W-:Y:S02]  /*b600*/  FSEL R6, R233, -INF , !P3 ;  /* 0xff800000e9067808 */ /* 0x002fe40005800000 */
[C---:B------:R-:W-:Y:S02]  /*b610*/  ISETP.GE.AND P0, PT, R2.reuse, R223, PT ;  /* 0x000000df0200720c */ /* 0x040fe40003f06270 */
[----:B------:R-:W-:Y:S02]  /*b620*/  ISETP.GE.AND P3, PT, R2, R222, PT ;  /* 0x000000de0200720c */ /* 0x000fe40003f66270 */
[----:B------:R-:W-:-:S02]  /*b630*/  ISETP.LT.OR P2, PT, R4, R221, P2 ;  /* 0x000000dd0400720c */ /* 0x000fc40001741670 */
        /* <DEDUP_REMOVED lines=14> */
[----:B------:R-:W-:Y:S02]  /*b720*/  IADD3 R4, R0, 0x18, RZ ;  /* 0x0000001800047810 */ /* 0x000fe40007ffe0ff */
[----:B------:R-:W-:Y:S02]  /*b730*/  FSEL R11, R224, -INF , !P4 ;  /* 0xff800000e00b7808 */ /* 0x000fe40006000000 */
[----:B------:R-:W-:Y:S02]  /*b740*/  FSEL R13, R225, -INF , !P0 ;  /* 0xff800000e10d7808 */ /* 0x000fe40004000000 */
[----:B------:R-:W-:Y:S02]  /*b750*/  ISETP.LT.OR P5, PT, R2, R221, P5 ;  /* 0x000000dd0200720c */ /* 0x000fe40002fa1670 */
[----:B------:R-:W-:-:S02]  /*b760*/  FSEL R8, R228, -INF , !P1 ;  /* 0xff800000e4087808 */ /* 0x000fc40004800000 */
[C---:B------:R-:W-:Y:S02]  /*b770*/  ISETP.GE.AND P4, PT, R4.reuse, R223, PT ;  /* 0x000000df0400720c */ /* 0x040fe40003f86270 */
[-C--:B------:R-:W-:Y:S02]  /*b780*/  ISETP.GE.AND P0, PT, R4, R222.reuse, PT ;  /* 0x000000de0400720c */ /* 0x080fe40003f06270 */
[----:B------:R-:W-:Y:S02]  /*b790*/  IADD3 R5, R0, 0x20, RZ ;  /* 0x0000002000057810 */ /* 0x000fe40007ffe0ff */
[----:B------:R-:W-:Y:S02]  /*b7a0*/  ISETP.GE.AND P1, PT, R2, R222, PT ;  /* 0x000000de0200720c */ /* 0x000fe40003f26270 */
[----:B------:R-:W-:Y:S02]  /*b7b0*/  FSEL R33, R184, -INF , !P2 ;  /* 0xff800000b8217808 */ /* 0x000fe40005000000 */
[----:B------:R-:W-:-:S02]  /*b7c0*/  FSEL R29, R185, -INF , !P5 ;  /* 0xff800000b91d7808 */ /* 0x000fc40006800000 */
[C---:B------:R-:W-:Y:S02]  /*b7d0*/  ISETP.LT.OR P4, PT, R4.reuse, R221, P4 ;  /* 0x000000dd0400720c */ /* 0x040fe40002781670 */
[----:B------:R-:W-:Y:S01]  /*b7e0*/  ISETP.LT.OR P0, PT, R4, R220, P0 ;  /* 0x000000dc0400720c */ /* 0x000fe20000701670 */
[----:B------:R-:W-:Y:S01]  /*b7f0*/  VIADD R4, R0, 0x21 ;  /* 0x0000002100047836 */ /* 0x000fe20000000000 */
[C---:B------:R-:W-:Y:S02]  /*b800*/  ISETP.GE.AND P2, PT, R5.reuse, R223, PT ;  /* 0x000000df0500720c */ /* 0x040fe40003f46270 */
[C---:B------:R-:W-:Y:S02]  /*b810*/  ISETP.GE.AND P5, PT, R5.reuse, R222, PT ;  /* 0x000000de0500720c */ /* 0x040fe40003fa6270 */
[----:B------:R-:W-:Y:S01]  /*b820*/  ISETP.LT.OR P1, PT, R2, R220, P1 ;  /* 0x000000dc0200720c */ /* 0x000fe20000f21670 */
[----:B------:R-:W-:Y:S01]  /*b830*/  VIADD R2, R0, 0x19 ;  /* 0x0000001900027836 */ /* 0x000fe20000000000 */
[----:B------:R-:W-:-:S02]  /*b840*/  ISETP.LT.OR P2, PT, R5, R221, P2 ;  /* 0x000000dd0500720c */ /* 0x000fc40001741670 */
[----:B------:R-:W-:Y:S02]  /*b850*/  ISETP.LT.OR P5, PT, R5, R220, P5 ;  /* 0x000000dc0500720c */ /* 0x000fe40002fa1670 */
[----:B------:R-:W-:Y:S02]  /*b860*/  FSEL R32, R183, -INF , !P1 ;  /* 0xff800000b7207808 */ /* 0x000fe40004800000 */
[----:B------:R-:W-:Y:S02]  /*b870*/  FSEL R30, R182, -INF , !P4 ;  /* 0xff800000b61e7808 */ /* 0x000fe40006000000 */
[----:B------:R-:W-:Y:S02]  /*b880*/  FMNMX.FTZ R5, R132, R6, !PT ;  /* 0x0000000684057209 */ /* 0x000fe40007810000 */
[----:B------:R-:W-:Y:S02]  /*b890*/  FSEL R28, R186, -INF , !P6 ;  /* 0xff800000ba1c7808 */ /* 0x000fe40007000000 */
[----:B------:R-:W-:-:S02]  /*b8a0*/  ISETP.GE.AND P1, PT, R4, R223, PT ;  /* 0x000000df0400720c */ /* 0x000fc40003f26270 */
[-C--:B------:R-:W-:Y:S02]  /*b8b0*/  ISETP.GE.AND P4, PT, R4, R222.reuse, PT ;  /* 0x000000de0400720c */ /* 0x080fe40003f86270 */
[----:B------:R-:W-:Y:S02]  /*b8c0*/  ISETP.GE.AND P6, PT, R2, R222, PT ;  /* 0x000000de0200720c */ /* 0x000fe40003fc6270 */
[----:B------:R-:W-:Y:S02]  /*b8d0*/  FMNMX.FTZ R5, R14, R5, !PT ;  /* 0x000000050e057209 */ /* 0x000fe40007810000 */
[C---:B------:R-:W-:Y:S02]  /*b8e0*/  ISETP.LT.OR P1, PT, R4.reuse, R221, P1 ;  /* 0x000000dd0400720c */ /* 0x040fe40000f21670 */
[-C--:B------:R-:W-:Y:S01]  /*b8f0*/  ISETP.LT.OR P4, PT, R4, R220.reuse, P4 ;  /* 0x000000dc0400720c */ /* 0x080fe20002781670 */
[----:B------:R-:W-:Y:S01]  /*b900*/  VIADD R4, R0, 0x29 ;  /* 0x0000002900047836 */ /* 0x000fe20000000000 */
[----:B------:R-:W-:-:S02]  /*b910*/  ISETP.LT.OR P6, PT, R2, R220, P6 ;  /* 0x000000dc0200720c */ /* 0x000fc400037c1670 */
[----:B------:R-:W-:Y:S02]  /*b920*/  FMNMX.FTZ R5, R8, R5, !PT ;  /* 0x0000000508057209 */ /* 0x000fe40007810000 */
[----:B------:R-:W-:Y:S02]  /*b930*/  FSEL R134, R134, -INF , !P6 ;  /* 0xff80000086867808 */ /* 0x000fe40007000000 */
[----:B------:R-:W-:Y:S02]  /*b940*/  FSEL R230, R180, -INF , !P2 ;  /* 0xff800000b4e67808 */ /* 0x000fe40005000000 */
[C---:B------:R-:W-:Y:S02]  /*b950*/  ISETP.GE.AND P6, PT, R4.reuse, R223, PT ;  /* 0x000000df0400720c */ /* 0x040fe40003fc6270 */
[----:B------:R-:W-:Y:S02]  /*b960*/  ISETP.GE.AND P2, PT, R4, R222, PT ;  /* 0x000000de0400720c */ /* 0x000fe40003f46270 */
[----:B------:R-:W-:-:S02]  /*b970*/  FMNMX.FTZ R5, R13, R5, !PT ;  /* 0x000000050d057209 */ /* 0x000fc40007810000 */
[C---:B------:R-:W-:Y:S02]  /*b980*/  ISETP.LT.OR P6, PT, R4.reuse, R221, P6 ;  /* 0x000000dd0400720c */ /* 0x040fe400037c1670 */
[----:B------:R-:W-:Y:S02]  /*b990*/  ISETP.LT.OR P2, PT, R4, R220, P2 ;  /* 0x000000dc0400720c */ /* 0x000fe40001741670 */
[----:B------:R-:W-:Y:S02]  /*b9a0*/  FMNMX.FTZ R4, R28, R5, !PT ;  /* 0x000000051c047209 */ /* 0x000fe40007810000 */
[----:B------:R-:W-:Y:S02]  /*b9b0*/  FMNMX.FTZ R5, R3, R7, !PT ;  /* 0x0000000703057209 */ /* 0x000fe40007810000 */
[----:B------:R-:W-:Y:S02]  /*b9c0*/  FSEL R10, R187, -INF , !P3 ;  /* 0xff800000bb0a7808 */ /* 0x000fe40005800000 */
[----:B------:R-:W-:-:S02]  /*b9d0*/  FMNMX.FTZ R5, R12, R5, !PT ;  /* 0x000000050c057209 */ /* 0x000fc40007810000 */
[C---:B------:R-:W-:Y:S02]  /*b9e0*/  ISETP.GE.AND P3, PT, R2.reuse, R223, PT ;  /* 0x000000df0200720c */ /* 0x040fe40003f66270 */
[----:B------:R-:W-:Y:S02]  /*b9f0*/  FMNMX.FTZ R5, R11, R5, !PT ;  /* 0x000000050b057209 */ /* 0x000fe40007810000 */
[----:B------:R-:W-:Y:S02]  /*ba00*/  ISETP.LT.OR P3, PT, R2, R221, P3 ;  /* 0x000000dd0200720c */ /* 0x000fe40001f61670 */
[----:B------:R-:W-:Y:S01]  /*ba10*/  FMNMX.FTZ R9, R29, R4, !PT ;  /* 0x000000041d097209 */ /* 0x000fe20007810000 */
[C---:B------:R-:W-:Y:S01]  /*ba20*/  VIADD R4, R0.reuse, 0x31 ;  /* 0x0000003100047836 */ /* 0x040fe20000000000 */
[----:B------:R-:W-:Y:S02]  /*ba30*/  IADD3 R2, R0, 0x28, RZ ;  /* 0x0000002800027810 */ /* 0x000fe40007ffe0ff */
[----:B------:R-:W-:-:S02]  /*ba40*/  FMNMX.FTZ R5, R10, R5, !PT ;  /* 0x000000050a057209 */ /* 0x000fc40007810000 */
[----:B------:R-:W-:Y:S02]  /*ba50*/  FSEL R31, R181, -INF , !P3 ;  /* 0xff800000b51f7808 */ /* 0x000fe40005800000 */
[----:B------:R-:W-:Y:S02]  /*ba60*/  FMNMX.FTZ R9, R30, R9, !PT ;  /* 0x000000091e097209 */ /* 0x000fe40007810000 */
        /* <DEDUP_REMOVED lines=8> */
[----:B------:R-:W-:Y:S02]  /*baf0*/  IADD3 R2, R0, 0x30, RZ ;  /* 0x0000003000027810 */ /* 0x000fe40007ffe0ff */
[----:B------:R-:W-:-:S02]  /*bb00*/  FSEL R250, R179, -INF , !P1 ;  /* 0xff800000b3fa7808 */ /* 0x000fc40004800000 */
[----:B------:R-:W-:Y:S02]  /*bb10*/  FMNMX.FTZ R15, R230, R15, !PT ;  /* 0x0000000fe60f7209 */ /* 0x000fe40007810000 */
[----:B------:R-:W-:Y:S02]  /*bb20*/  FSEL R178, R178, -INF , !P5 ;  /* 0xff800000b2b27808 */ /* 0x000fe40006800000 */
[----:B------:R-:W-:Y:S02]  /*bb30*/  FMNMX.FTZ R5, R133, R5, !PT ;  /* 0x0000000585057209 */ /* 0x000fe40007810000 */
[C---:B------:R-:W-:Y:S02]  /*bb40*/  ISETP.GE.AND P5, PT, R2.reuse, R223, PT ;  /* 0x000000df0200720c */ /* 0x040fe40003fa6270 */
[----:B------:R-:W-:Y:S02]  /*bb50*/  ISETP.GE.AND P1, PT, R2, R222, PT ;  /* 0x000000de0200720c */ /* 0x000fe40003f26270 */
[----:B------:R-:W-:-:S02]  /*bb60*/  FSEL R231, R174, -INF , !P0 ;  /* 0xff800000aee77808 */ /* 0x000fc40004000000 */
[----:B------:R-:W-:Y:S02]  /*bb70*/  FMNMX.FTZ R15, R250, R15, !PT ;  /* 0x0000000ffa0f7209 */ /* 0x000fe40007810000 */
[----:B------:R-:W-:Y:S02]  /*bb80*/  FMNMX.FTZ R5, R134, R5, !PT ;  /* 0x0000000586057209 */ /* 0x000fe40007810000 */
[C---:B------:R-:W-:Y:S02]  /*bb90*/  ISETP.LT.OR P5, PT, R2.reuse, R221, P5 ;  /* 0x000000dd0200720c */ /* 0x040fe40002fa1670 */
[----:B------:R-:W-:Y:S02]  /*bba0*/  ISETP.LT.OR P1, PT, R2, R220, P1 ;  /* 0x000000dc0200720c */ /* 0x000fe40000f21670 */
[----:B------:R-:W-:Y:S02]  /*bbb0*/  FSEL R175, R175, -INF , !P4 ;  /* 0xff800000afaf7808 */ /* 0x000fe40006000000 */
[C---:B------:R-:W-:Y:S01]  /*bbc0*/  IADD3 R2, R0.reuse, 0x38, RZ ;  /* 0x0000003800027810 */ /* 0x040fe20007ffe0ff */
[----:B------:R-:W-:Y:S01]  /*bbd0*/  VIADD R0, R0, 0x39 ;  /* 0x0000003900007836 */ /* 0x000fe20000000000 */
[----:B------:R-:W-:-:S02]  /*bbe0*/  ISETP.GE.AND P4, PT, R4, R223, PT ;  /* 0x000000df0400720c */ /* 0x000fc40003f86270 */
[----:B------:R-:W-:Y:S02]  /*bbf0*/  FSEL R251, R173, -INF , !P6 ;  /* 0xff800000adfb7808 */ /* 0x000fe40007000000 */
[----:B------:R-:W-:Y:S02]  /*bc00*/  FMNMX.FTZ R15, R231, R15, !PT ;  /* 0x0000000fe70f7209 */ /* 0x000fe40007810000 */
[----:B------:R-:W-:Y:S02]  /*bc10*/  FMNMX.FTZ R5, R178, R5, !PT ;  /* 0x00000005b2057209 */ /* 0x000fe40007810000 */
[----:B------:R-:W-:Y:S02]  /*bc20*/  ISETP.GE.AND P6, PT, R2, R223, PT ;  /* 0x000000df0200720c */ /* 0x000fe40003fc6270 */
[----:B---3--:R-:W-:Y:S02]  /*bc30*/  FSEL R199, R135, -INF , !P5 ;  /* 0xff80000087c77808 */ /* 0x008fe40006800000 */
[----:B------:R-:W-:-:S02]  /*bc40*/  ISETP.LT.OR P4, PT, R4, R221, P4 ;  /* 0x000000dd0400720c */ /* 0x000fc40002781670 */
[----:B------:R-:W-:Y:S02]  /*bc50*/  FMNMX.FTZ R15, R251, R15, !PT ;  /* 0x0000000ffb0f7209 */ /* 0x000fe40007810000 */
[----:B------:R-:W-:Y:S02]  /*bc60*/  FSEL R177, R177, -INF , !P3 ;  /* 0xff800000b1b17808 */ /* 0x000fe40005800000 */
[----:B------:R-:W-:Y:S02]  /*bc70*/  FMNMX.FTZ R5, R175, R5, !PT ;  /* 0x00000005af057209 */ /* 0x000fe40007810000 */
[----:B------:R-:W-:Y:S02]  /*bc80*/  ISETP.GE.AND P5, PT, R0, R223, PT ;  /* 0x000000df0000720c */ /* 0x000fe40003fa6270 */
[----:B------:R-:W-:Y:S02]  /*bc90*/  ISETP.LT.OR P6, PT, R2, R221, P6 ;  /* 0x000000dd0200720c */ /* 0x000fe400037c1670 */
[----:B------:R-:W-:-:S02]  /*bca0*/  FSEL R169, R169, -INF , !P4 ;  /* 0xff800000a9a97808 */ /* 0x000fc40006000000 */
[----:B------:R-:W-:Y:S02]  /*bcb0*/  FMNMX.FTZ R15, R199, R15, !PT ;  /* 0x0000000fc70f7209 */ /* 0x000fe40007810000 */
[-C--:B------:R-:W-:Y:S02]  /*bcc0*/  ISETP.GE.AND P3, PT, R2, R222.reuse, PT ;  /* 0x000000de0200720c */ /* 0x080fe40003f66270 */
[----:B------:R-:W-:Y:S02]  /*bcd0*/  ISETP.GE.AND P0, PT, R4, R222, PT ;  /* 0x000000de0400720c */ /* 0x000fe40003f06270 */
[----:B------:R-:W-:Y:S02]  /*bce0*/  FSEL R252, R176, -INF , !P2 ;  /* 0xff800000b0fc7808 */ /* 0x000fe40005000000 */
[----:B------:R-:W-:Y:S02]  /*bcf0*/  FMNMX.FTZ R9, R177, R5, !PT ;  /* 0x00000005b1097209 */ /* 0x000fe40007810000 */
[----:B------:R-:W-:-:S02]  /*bd00*/  ISETP.LT.OR P5, PT, R0, R221, P5 ;  /* 0x000000dd0000720c */ /* 0x000fc40002fa1670 */
[----:B--2---:R-:W-:Y:S02]  /*bd10*/  FSEL R192, R35, -INF , !P6 ;  /* 0xff80000023c07808 */ /* 0x004fe40007000000 */
[----:B------:R-:W-:Y:S02]  /*bd20*/  FMNMX.FTZ R15, R169, R15, !PT ;  /* 0x0000000fa90f7209 */ /* 0x000fe40007810000 */
[-C--:B------:R-:W-:Y:S02]  /*bd30*/  ISETP.LT.OR P3, PT, R2, R220.reuse, P3 ;  /* 0x000000dc0200720c */ /* 0x080fe40001f61670 */
[----:B------:R-:W-:Y:S02]  /*bd40*/  ISETP.LT.OR P0, PT, R4, R220, P0 ;  /* 0x000000dc0400720c */ /* 0x000fe40000701670 */
[----:B------:R-:W-:Y:S02]  /*bd50*/  FSEL R135, R172, -INF , !P1 ;  /* 0xff800000ac877808 */ /* 0x000fe40004800000 */
[----:B------:R-:W-:-:S02]  /*bd60*/  FMNMX.FTZ R2, R252, R9, !PT ;  /* 0x00000009fc027209 */ /* 0x000fc40007810000 */
[----:B------:R-:W-:Y:S02]  /*bd70*/  FSEL R203, R34, -INF , !P5 ;  /* 0xff80000022cb7808 */ /* 0x000fe40006800000 */
[----:B------:R-:W-:Y:S02]  /*bd80*/  FMNMX.FTZ R15, R192, R15, !PT ;  /* 0x0000000fc00f7209 */ /* 0x000fe40007810000 */
[----:B------:R-:W-:Y:S02]  /*bd90*/  ISETP.GE.AND P1, PT, R0, R222, PT ;  /* 0x000000de0000720c */ /* 0x000fe40003f26270 */
[----:B------:R-:W-:Y:S02]  /*bda0*/  FSEL R206, R171, -INF , !P0 ;  /* 0xff800000abce7808 */ /* 0x000fe40004000000 */
[----:B------:R-:W-:Y:S02]  /*bdb0*/  FMNMX.FTZ R2, R135, R2, !PT ;  /* 0x0000000287027209 */ /* 0x000fe40007810000 */
[----:B------:R-:W-:-:S02]  /*bdc0*/  FMNMX.FTZ R5, R203, R15, !PT ;  /* 0x0000000fcb057209 */ /* 0x000fc40007810000 */
[----:B------:R-:W-:Y:S02]  /*bdd0*/  ISETP.LT.OR P1, PT, R0, R220, P1 ;  /* 0x000000dc0000720c */ /* 0x000fe40000f21670 */
[----:B------:R-:W-:Y:S01]  /*bde0*/  FSEL R201, R170, -INF , !P3 ;  /* 0xff800000aac97808 */ /* 0x000fe20005800000 */
[----:B------:R-:W1:Y:S01]  /*bdf0*/  SHFL.BFLY PT, R9, R5, 0x2, 0x1f ;  /* 0x0c401f0005097f89 */ /* 0x000e6200000e0000 */
        /* <DEDUP_REMOVED lines=12> */
[----:B------:R-:W-:Y:S02]  /*bec0*/  FSEL R9, R9, RZ, P1 ;  /* 0x000000ff09097208 */ /* 0x000fe40000800000 */
[----:B--2---:R-:W-:-:S03]  /*bed0*/  FMNMX.FTZ R228, R0, R4, !PT ;  /* 0x0000000400e47209 */ /* 0x004fc60007810000 */
[--C-:B------:R-:W-:Y:S01]  /*bee0*/  FFMA.FTZ R8, R8, UR6, -R9.reuse ;  /* 0x0000000608087c23 */ /* 0x100fe20008010809 */
[--C-:B------:R-:W-:Y:S01]  /*bef0*/  FFMA.FTZ R14, R14, UR6, -R9.reuse ;  /* 0x000000060e0e7c23 */ /* 0x100fe20008010809 */
[--C-:B------:R-:W-:Y:S01]  /*bf00*/  FFMA.FTZ R13, R13, UR6, -R9.reuse ;  /* 0x000000060d0d7c23 */ /* 0x100fe20008010809 */
[C---:B------:R-:W-:Y:S01]  /*bf10*/  FSETP.NEU.FTZ.AND P0, PT, R228.reuse, -INF , PT ;  /* 0xff800000e400780b */ /* 0x040fe20003f1d000 */
[----:B------:R-:W-:Y:S01]  /*bf20*/  FMUL.FTZ R0, R228, UR6 ;  /* 0x00000006e4007c20 */ /* 0x000fe20008410000 */
[----:B------:R1:W-:Y:S01]  /*bf30*/  MUFU.EX2 R198, R8 ;  /* 0x0000000800c67308 */ /* 0x0003e20000000800 */
[----:B------:R-:W-:Y:S01]  /*bf40*/  FSEL R4, R229, RZ, P1 ;  /* 0x000000ffe5047208 */ /* 0x000fe20000800000 */
[----:B------:R-:W-:Y:S01]  /*bf50*/  FFMA.FTZ R6, R6, UR6, -R9 ;  /* 0x0000000606067c23 */ /* 0x000fe20008010809 */
[----:B------:R-:W-:-:S03]  /*bf60*/  FSEL R2, R228, RZ, P0 ;  /* 0x000000ffe4027208 */ /* 0x000fc60000000000 */
[----:B------:R-:W-:Y:S02]  /*bf70*/  FADD.FTZ R4, R132, -R4 ;  /* 0x8000000484047221 */ /* 0x000fe40000010000 */
[----:B------:R-:W2:Y:S02]  /*bf80*/  MUFU.EX2 R16, R14 ;  /* 0x0000000e00107308 */ /* 0x000ea40000000800 */
[----:B------:R-:W-:-:S06]  /*bf90*/  FMUL.FTZ R4, R4, UR6 ;  /* 0x0000000604047c20 */ /* 0x000fcc0008410000 */
[----:B------:R-:W3:Y:S01]  /*bfa0*/  MUFU.EX2 R204, R13 ;  /* 0x0000000d00cc7308 */ /* 0x000ee20000000800 */
[----:B-1----:R-:W-:-:S05]  /*bfb0*/  FSEL R8, R0, RZ, P0 ;  /* 0x000000ff00087208 */ /* 0x002fca0000000000 */
[--C-:B------:R-:W-:Y:S01]  /*bfc0*/  FFMA.FTZ R12, R12, UR6, -R8.reuse ;  /* 0x000000060c0c7c23 */ /* 0x100fe20008010808 */
[--C-:B------:R-:W-:Y:S01]  /*bfd0*/  FFMA.FTZ R0, R10, UR6, -R8.reuse ;  /* 0x000000060a007c23 */ /* 0x100fe20008010808 */
[--C-:B------:R-:W-:Y:S01]  /*bfe0*/  FFMA.FTZ R7, R7, UR6, -R8.reuse ;  /* 0x0000000607077c23 */ /* 0x100fe20008010808 */
[----:B------:R-:W-:Y:S01]  /*bff0*/  FFMA.FTZ R11, R11, UR6, -R8 ;  /* 0x000000060b0b7c23 */ /* 0x000fe20008010808 */
[----:B------:R1:W4:Y:S01]  /*c000*/  MUFU.EX2 R17, R12 ;  /* 0x0000000c00117308 */ /* 0x0003220000000800 */
[----:B--2---:R-:W-:-:S07]  /*c010*/  IMAD.MOV.U32 R132, RZ, RZ, R16 ;  /* 0x000000ffff847224 */ /* 0x004fce00078e0010 */
[----:B------:R2:W-:Y:S08]  /*c020*/  MUFU.EX2 R202, R0 ;  /* 0x0000000000ca7308 */ /* 0x0005f00000000800 */
[----:B------:R3:W-:Y:S01]  /*c030*/  MUFU.EX2 R200, R6 ;  /* 0x0000000600c87308 */ /* 0x0007e20000000800 */
[----:B-1----:R-:W1:Y:S07]  /*c040*/  LDSM.16.MT88.4 R12, [R193+0x10000] ;  /* 0x01000000c10c783b */ /* 0x002e6e0000004200 */
[----:B------:R-:W-:Y:S01]  /*c050*/  MUFU.EX2 R205, R7 ;  /* 0x0000000700cd7308 */ /* 0x000fe20000000800 */
[----:B--2---:R-:W-:-:S04]  /*c060*/  FADD.FTZ R0, R3, -R2 ;  /* 0x8000000203007221 */ /* 0x004fc80000010000 */
[----:B------:R-:W-:-:S03]  /*c070*/  FMUL.FTZ R0, R0, UR6 ;  /* 0x0000000600007c20 */ /* 0x000fc60008410000 */
[----:B------:R4:W2:Y:S01]  /*c080*/  MUFU.EX2 R197, R11 ;  /* 0x0000000b00c57308 */ /* 0x0008a20000000800 */
[----:B---3--:R-:W-:-:S07]  /*c090*/  F2FP.F16.F32.PACK_AB R6, R204, R198 ;  /* 0x000000c6cc06723e */ /* 0x008fce00000000ff */
[----:B------:R3:W1:Y:S08]  /*c0a0*/  MUFU.EX2 R2, R4 ;  /* 0x0000000400027308 */ /* 0x0006700000000800 */
[----:B------:R-:W1:Y:S01]  /*c0b0*/  MUFU.EX2 R0, R0 ;  /* 0x0000000000007308 */ /* 0x000e620000000800 */
[----:B----4-:R-:W-:Y:S02]  /*c0c0*/  MOV R11, R17 ;  /* 0x00000011000b7202 */ /* 0x010fe40000000f00 */
[----:B------:R-:W4:Y:S01]  /*c0d0*/  LDSM.16.MT88.4 R16, [R194+0x10000] ;  /* 0x01000000c210783b */ /* 0x000f220000004200 */
[----:B--2---:R-:W-:-:S02]  /*c0e0*/  F2FP.F16.F32.PACK_AB R7, R202, R197 ;  /* 0x000000c5ca07723e */ /* 0x004fc400000000ff */
[----:B------:R-:W-:Y:S02]  /*c0f0*/  F2FP.F16.F32.PACK_AB R5, R11, R205 ;  /* 0x000000cd0b05723e */ /* 0x000fe400000000ff */
[----:B---3--:R-:W-:Y:S01]  /*c100*/  F2FP.F16.F32.PACK_AB R4, R132, R200 ;  /* 0x000000c88404723e */ /* 0x008fe200000000ff */
[-C--:B-1----:R-:W-:Y:S01]  /*c110*/  FMUL.FTZ R140, R140, R2.reuse ;  /* 0x000000028c8c7220 */ /* 0x082fe20000410000 */
        /* <DEDUP_REMOVED lines=17> */
[----:B------:R-:W-:Y:S01]  /*c230*/  FMUL.FTZ R157, R157, R2 ;  /* 0x000000029d9d7220 */ /* 0x000fe20000410000 */
[-C--:B------:R-:W-:Y:S01]  /*c240*/  FMUL.FTZ R158, R158, R0.reuse ;  /* 0x000000009e9e7220 */ /* 0x080fe20000410000 */
[----:B------:R-:W-:Y:S01]  /*c250*/  FMUL.FTZ R159, R159, R0 ;  /* 0x000000009f9f7220 */ /* 0x000fe20000410000 */
[C---:B------:R-:W-:Y:S01]  /*c260*/  HMMA.16816.F32 R12, R4.reuse, R14, R136 ;  /* 0x0000000e040c723c */ /* 0x040fe20000001888 */
[-C--:B------:R-:W-:Y:S01]  /*c270*/  FMUL.FTZ R152, R152, R2.reuse ;  /* 0x0000000298987220 */ /* 0x080fe20000410000 */
[----:B------:R-:W-:Y:S01]  /*c280*/  FMUL.FTZ R153, R153, R2 ;  /* 0x0000000299997220 */ /* 0x000fe20000410000 */
[-C--:B------:R-:W-:Y:S01]  /*c290*/  FMUL.FTZ R154, R154, R0.reuse ;  /* 0x000000009a9a7220 */ /* 0x080fe20000410000 */
        /* <DEDUP_REMOVED lines=8> */
[C---:B----4-:R-:W-:Y:S01]  /*c320*/  HMMA.16816.F32 R148, R4.reuse, R16, R148 ;  /* 0x000000100494723c */ /* 0x050fe20000001894 */
[-C--:B------:R-:W-:Y:S01]  /*c330*/  FMUL.FTZ R162, R162, R0.reuse ;  /* 0x00000000a2a27220 */ /* 0x080fe20000410000 */
[----:B------:R-:W-:Y:S01]  /*c340*/  FMUL.FTZ R163, R163, R0 ;  /* 0x00000000a3a37220 */ /* 0x000fe20000410000 */
[-C--:B------:R-:W-:Y:S01]  /*c350*/  FMUL.FTZ R36, R36, R2.reuse ;  /* 0x0000000224247220 */ /* 0x080fe20000410000 */
[----:B------:R-:W-:Y:S01]  /*c360*/  FMUL.FTZ R37, R37, R2 ;  /* 0x0000000225257220 */ /* 0x000fe20000410000 */
[----:B------:R-:W-:Y:S01]  /*c370*/  FMUL.FTZ R38, R38, R0 ;  /* 0x0000000026267220 */ /* 0x000fe20000410000 */
[----:B------:R-:W-:Y:S01]  /*c380*/  MOV R172, R22 ;  /* 0x0000001600ac7202 */ /* 0x000fe20000000f00 */
[----:B------:R-:W-:Y:S01]  /*c390*/  IMAD.MOV.U32 R171, RZ, RZ, R23 ;  /* 0x000000ffffab7224 */ /* 0x000fe200078e0017 */
[----:B------:R-:W-:Y:S01]  /*c3a0*/  MOV R170, R20 ;  /* 0x0000001400aa7202 */ /* 0x000fe20000000f00 */
[----:B------:R-:W-:Y:S01]  /*c3b0*/  IMAD.MOV.U32 R168, RZ, RZ, R21 ;  /* 0x000000ffffa87224 */ /* 0x000fe200078e0015 */
[----:B------:R-:W-:Y:S01]  /*c3c0*/  HMMA.16816.F32 R16, R4, R18, R144 ;  /* 0x000000120410723c */ /* 0x000fe20000001890 */
[----:B------:R-:W1:Y:S01]  /*c3d0*/  LDSM.16.MT88.4 R20, [R193+0x12000] ;  /* 0x01200000c114783b */ /* 0x000e620000004200 */
[----:B------:R-:W-:Y:S01]  /*c3e0*/  MOV R137, R15 ;  /* 0x0000000f00897202 */ /* 0x000fe20000000f00 */
[----:B------:R-:W-:Y:S01]  /*c3f0*/  IMAD.MOV.U32 R136, RZ, RZ, R12 ;  /* 0x000000ffff887224 */ /* 0x000fe200078e000c */
[----:B------:R-:W-:Y:S01]  /*c400*/  MOV R10, R13 ;  /* 0x0000000d000a7202 */ /* 0x000fe20000000f00 */
[----:B------:R-:W-:-:S02]  /*c410*/  IMAD.MOV.U32 R3, RZ, RZ, R14 ;  /* 0x000000ffff037224 */ /* 0x000fc400078e000e */
[----:B------:R-:W-:Y:S01]  /*c420*/  FMUL.FTZ R39, R39, R0 ;  /* 0x0000000027277220 */ /* 0x000fe20000410000 */
[----:B------:R-:W2:Y:S01]  /*c430*/  LDSM.16.MT88.4 R12, [R195+0x10000] ;  /* 0x01000000c30c783b */ /* 0x000ea20000004200 */
[----:B------:R-:W-:Y:S01]  /*c440*/  MOV R145, R143 ;  /* 0x0000008f00917202 */ /* 0x000fe20000000f00 */
[----:B------:R-:W-:Y:S01]  /*c450*/  IMAD.MOV.U32 R144, RZ, RZ, R140 ;  /* 0x000000ffff907224 */ /* 0x000fe200078e008c */
[----:B------:R-:W-:Y:S01]  /*c460*/  MOV R139, R141 ;  /* 0x0000008d008b7202 */ /* 0x000fe20000000f00 */
[----:B------:R-:W-:Y:S02]  /*c470*/  IMAD.MOV.U32 R138, RZ, RZ, R142 ;  /* 0x000000ffff8a7224 */ /* 0x000fe400078e008e */
        /* <DEDUP_REMOVED lines=11> */
[----:B------:R-:W-:Y:S01]  /*c530*/  STL.64 [R1+0x70], R16 ;  /* 0x0000701001007387 */ /* 0x000fe20000100a00 */
[----:B------:R-:W-:Y:S01]  /*c540*/  FMUL.FTZ R51, R51, R0 ;  /* 0x0000000033337220 */ /* 0x000fe20000410000 */
[-C--:B------:R-:W-:Y:S01]  /*c550*/  FMUL.FTZ R52, R52, R2.reuse ;  /* 0x0000000234347220 */ /* 0x080fe20000410000 */
[----:B------:R-:W-:Y:S01]  /*c560*/  FMUL.FTZ R53, R53, R2 ;  /* 0x0000000235357220 */ /* 0x000fe20000410000 */
[----:B------:R3:W-:Y:S01]  /*c570*/  STL.64 [R1+0x78], R18 ;  /* 0x0000781201007387 */ /* 0x0007e20000100a00 */
        /* <DEDUP_REMOVED lines=37> */
[----:B------:R-:W-:Y:S01]  /*c7d0*/  HMMA.16816.F32 R20, R4, R22, R40 ;  /* 0x000000160414723c */ /* 0x000fe20000001828 */
        /* <DEDUP_REMOVED lines=16> */
[----:B------:R-:W1:Y:S01]  /*c8e0*/  LDSM.16.MT88.4 R12, [R196+0x12000] ;  /* 0x01200000c40c783b */ /* 0x000e620000004200 */
[----:B------:R-:W-:Y:S01]  /*c8f0*/  MOV R27, R16 ;  /* 0x00000010001b7202 */ /* 0x000fe20000000f00 */
[----:B------:R-:W-:Y:S01]  /*c900*/  IMAD.MOV.U32 R26, RZ, RZ, R17 ;  /* 0x000000ffff1a7224 */ /* 0x000fe200078e0011 */
[----:B------:R-:W-:Y:S01]  /*c910*/  MOV R25, R18 ;  /* 0x0000001200197202 */ /* 0x000fe20000000f00 */
[----:B------:R-:W-:Y:S01]  /*c920*/  IMAD.MOV.U32 R24, RZ, RZ, R19 ;  /* 0x000000ffff187224 */ /* 0x000fe200078e0013 */
[----:B------:R-:W-:Y:S01]  /*c930*/  MOV R43, R169 ;  /* 0x000000a9002b7202 */ /* 0x000fe20000000f00 */
[----:B------:R-:W2:Y:S01]  /*c940*/  LDSM.16.MT88.4 R16, [R194+0x12000] ;  /* 0x01200000c210783b */ /* 0x000ea20000004200 */
[----:B------:R-:W-:Y:S01]  /*c950*/  MOV R40, R20 ;  /* 0x0000001400287202 */ /* 0x000fe20000000f00 */
[----:B------:R-:W-:Y:S01]  /*c960*/  IMAD.MOV.U32 R207, RZ, RZ, R23 ;  /* 0x000000ffffcf7224 */ /* 0x000fe200078e0017 */
[----:B------:R-:W-:Y:S01]  /*c970*/  MOV R37, R153 ;  /* 0x0000009900257202 */ /* 0x000fe20000000f00 */
[----:B------:R-:W-:Y:S01]  /*c980*/  STL [R1+0x4], R21 ;  /* 0x0000041501007387 */ /* 0x000fe20000100800 */
[----:B------:R-:W-:Y:S01]  /*c990*/  MOV R39, R147 ;  /* 0x0000009300277202 */ /* 0x000fe20000000f00 */
[----:B------:R-:W-:Y:S01]  /*c9a0*/  IMAD.MOV.U32 R142, RZ, RZ, R177 ;  /* 0x000000ffff8e7224 */ /* 0x000fe200078e00b1 */
[----:B------:R-:W-:Y:S01]  /*c9b0*/  MOV R41, R175 ;  /* 0x000000af00297202 */ /* 0x000fe20000000f00 */
[----:B------:R-:W-:Y:S01]  /*c9c0*/  STL [R1+0x8], R22 ;  /* 0x0000081601007387 */ /* 0x000fe20000100800 */
[----:B------:R-:W-:-:S02]  /*c9d0*/  IMAD.MOV.U32 R42, RZ, RZ, R178 ;  /* 0x000000ffff2a7224 */ /* 0x000fc400078e00b2 */
[-C--:B------:R-:W-:Y:S01]  /*c9e0*/  FMUL.FTZ R88, R88, R2.reuse ;  /* 0x0000000258587220 */ /* 0x080fe20000410000 */
[----:B------:R-:W-:Y:S01]  /*c9f0*/  FMUL.FTZ R89, R89, R2 ;  /* 0x0000000259597220 */ /* 0x000fe20000410000 */
[----:B------:R-:W3:Y:S01]  /*ca00*/  LDSM.16.MT88.4 R20, [R195+0x12000] ;  /* 0x01200000c314783b */ /* 0x000ee20000004200 */
        /* <DEDUP_REMOVED lines=28> */
[----:B------:R-:W-:Y:S01]  /*cbd0*/  MOV R54, R41 ;  /* 0x0000002900367202 */ /* 0x000fe20000000f00 */
[----:B------:R-:W-:Y:S01]  /*cbe0*/  IMAD.MOV.U32 R41, RZ, RZ, R34 ;  /* 0x000000ffff297224 */ /* 0x000fe200078e0022 */
[----:B------:R-:W-:Y:S01]  /*cbf0*/  MOV R52, R42 ;  /* 0x0000002a00347202 */ /* 0x000fe20000000f00 */
[----:B------:R-:W-:Y:S01]  /*cc00*/  FMUL.FTZ R116, R116, R2 ;  /* 0x0000000274747220 */ /* 0x000fe20000410000 */
[----:B------:R-:W-:Y:S01]  /*cc10*/  MOV R53, R142 ;  /* 0x0000008e00357202 */ /* 0x000fe20000000f00 */
[C---:B------:R-:W-:Y:S01]  /*cc20*/  HMMA.16816.F32 R240, R4.reuse, R18, R48 ;  /* 0x0000001204f0723c */ /* 0x040fe20000001830 */
[----:B------:R-:W1:Y:S01]  /*cc30*/  LDSM.16.MT88.4 R16, [R193+0x14000] ;  /* 0x01400000c110783b */ /* 0x000e620000004200 */
[----:B------:R-:W-:Y:S01]  /*cc40*/  IMAD.MOV.U32 R45, RZ, RZ, R145 ;  /* 0x000000ffff2d7224 */ /* 0x000fe200078e0091 */
[----:B------:R-:W-:Y:S01]  /*cc50*/  MOV R44, R138 ;  /* 0x0000008a002c7202 */ /* 0x000fe20000000f00 */
[----:B------:R-:W-:Y:S01]  /*cc60*/  IMAD.MOV.U32 R47, RZ, RZ, R139 ;  /* 0x000000ffff2f7224 */ /* 0x000fe200078e008b */
[----:B------:R-:W-:Y:S01]  /*cc70*/  MOV R46, R144 ;  /* 0x00000090002e7202 */ /* 0x000fe20000000f00 */
[----:B---3--:R-:W-:Y:S01]  /*cc80*/  HMMA.16816.F32 R188, R4, R20, R60 ;  /* 0x0000001404bc723c */ /* 0x008fe2000000183c */
[----:B------:R-:W-:Y:S01]  /*cc90*/  MOV R50, R3 ;  /* 0x0000000300327202 */ /* 0x000fe20000000f00 */
[----:B------:R-:W-:Y:S01]  /*cca0*/  FFMA.FTZ R3, R28, UR6, -R9 ;  /* 0x000000061c037c23 */ /* 0x000fe20008010809 */
[----:B------:R-:W-:-:S02]  /*ccb0*/  IMAD.MOV.U32 R49, RZ, RZ, R10 ;  /* 0x000000ffff317224 */ /* 0x000fc400078e000a */
[----:B------:R-:W-:Y:S01]  /*ccc0*/  FFMA.FTZ R10, R30, UR6, -R9 ;  /* 0x000000061e0a7c23 */ /* 0x000fe20008010809 */
[----:B------:R-:W-:Y:S01]  /*ccd0*/  IMAD.MOV.U32 R51, RZ, RZ, R137 ;  /* 0x000000ffff337224 */ /* 0x000fe200078e0089 */
[----:B------:R2:W-:Y:S01]  /*cce0*/  MUFU.EX2 R55, R3 ;  /* 0x0000000300377308 */ /* 0x0005e20000000800 */
[C---:B------:R-:W-:Y:S01]  /*ccf0*/  HMMA.16816.F32 R224, R4.reuse, R14, R56 ;  /* 0x0000000e04e0723c */ /* 0x040fe20000001838 */
[----:B------:R-:W-:Y:S01]  /*cd00*/  IMAD.MOV.U32 R62, RZ, RZ, R43 ;  /* 0x000000ffff3e7224 */ /* 0x000fe200078e002b */
[----:B------:R-:W3:Y:S01]  /*cd10*/  LDSM.16.MT88.4 R12, [R194+0x14000] ;  /* 0x01400000c20c783b */ /* 0x000ee20000004200 */
[----:B------:R-:W-:Y:S01]  /*cd20*/  IMAD.MOV.U32 R63, RZ, RZ, R47 ;  /* 0x000000ffff3f7224 */ /* 0x000fe200078e002f */
[----:B------:R-:W-:Y:S01]  /*cd30*/  MOV R48, R136 ;  /* 0x0000008800307202 */ /* 0x000fe20000000f00 */
[----:B------:R-:W-:Y:S01]  /*cd40*/  IMAD.MOV.U32 R47, RZ, RZ, R143 ;  /* 0x000000ffff2f7224 */ /* 0x000fe200078e008f */
[C---:B------:R-:W-:Y:S01]  /*cd50*/  HMMA.16816.F32 R184, R4.reuse, R22, R64 ;  /* 0x0000001604b8723c */ /* 0x040fe20000001840 */
[----:B------:R-:W-:Y:S01]  /*cd60*/  MOV R56, R44 ;  /* 0x0000002c00387202 */ /* 0x000fe20000000f00 */
        /* <DEDUP_REMOVED lines=8> */
[----:B--2---:R-:W-:Y:S01]  /*cdf0*/  FFMA.FTZ R3, R29, UR6, -R9 ;  /* 0x000000061d037c23 */ /* 0x004fe20008010809 */
[----:B------:R-:W-:Y:S01]  /*ce00*/  IMAD.MOV.U32 R66, RZ, RZ, R63 ;  /* 0x000000ffff427224 */ /* 0x000fe200078e003f */
[----:B------:R-:W-:Y:S01]  /*ce10*/  MOV R60, R56 ;  /* 0x00000038003c7202 */ /* 0x000fe20000000f00 */
[----:B------:R-:W-:Y:S01]  /*ce20*/  IMAD.MOV.U32 R56, RZ, RZ, R59 ;  /* 0x000000ffff387224 */ /* 0x000fe200078e003b */
[----:B------:R-:W2:Y:S01]  /*ce30*/  MUFU.EX2 R61, R3 ;  /* 0x00000003003d7308 */ /* 0x000ea20000000800 */
[----:B------:R-:W-:Y:S01]  /*ce40*/  MOV R62, R58 ;  /* 0x0000003a003e7202 */ /* 0x000fe20000000f00 */
[----:B------:R-:W-:Y:S01]  /*ce50*/  IMAD.MOV.U32 R58, RZ, RZ, R45 ;  /* 0x000000ffff3a7224 */ /* 0x000fe200078e002d */
[----:B------:R-:W3:Y:S01]  /*ce60*/  LDSM.16.MT88.4 R20, [R196+0x14000] ;  /* 0x01400000c414783b */ /* 0x000ee20000004200 */
[----:B------:R-:W-:Y:S01]  /*ce70*/  MOV R59, R46 ;  /* 0x0000002e003b7202 */ /* 0x000fe20000000f00 */
[----:B------:R-:W-:Y:S01]  /*ce80*/  IMAD.MOV.U32 R63, RZ, RZ, R27 ;  /* 0x000000ffff3f7224 */ /* 0x000fe200078e001b */
[----:B------:R-:W-:Y:S01]  /*ce90*/  MOV R46, R24 ;  /* 0x00000018002e7202 */ /* 0x000fe20000000f00 */
[----:B----4-:R-:W-:Y:S01]  /*cea0*/  FFMA.FTZ R10, R133, UR6, -R8 ;  /* 0x00000006850a7c23 */ /* 0x010fe20008010808 */
[----:B------:R-:W-:Y:S01]  /*ceb0*/  IMAD.MOV.U32 R45, RZ, RZ, R25 ;  /* 0x000000ffff2d7224 */ /* 0x000fe200078e0019 */
[----:B------:R-:W-:Y:S01]  /*cec0*/  MOV R64, R66 ;  /* 0x0000004200407202 */ /* 0x000fe20000000f00 */
[C---:B-1----:R-:W-:Y:S01]  /*ced0*/  HMMA.16816.F32 R180, R4.reuse, R16, R68 ;  /* 0x0000001004b4723c */ /* 0x042fe20000001844 */
[----:B------:R-:W-:Y:S01]  /*cee0*/  IMAD.MOV.U32 R65, RZ, RZ, R60 ;  /* 0x000000ffff417224 */ /* 0x000fe200078e003c */
[----:B------:R-:W-:Y:S01]  /*cef0*/  MOV R60, R63 ;  /* 0x0000003f003c7202 */ /* 0x000fe20000000f00 */
[----:B------:R-:W-:Y:S01]  /*cf00*/  IMAD.MOV.U32 R63, RZ, RZ, R46 ;  /* 0x000000ffff3f7224 */ /* 0x000fe200078e002e */
[----:B------:R-:W-:Y:S01]  /*cf10*/  MOV R37, R160 ;  /* 0x000000a000257202 */ /* 0x000fe20000000f00 */
[----:B------:R-:W-:Y:S01]  /*cf20*/  IMAD.MOV.U32 R38, RZ, RZ, R161 ;  /* 0x000000ffff267224 */ /* 0x000fe200078e00a1 */
[C---:B------:R-:W-:Y:S01]  /*cf30*/  HMMA.16816.F32 R176, R4.reuse, R18, R72 ;  /* 0x0000001204b0723c */ /* 0x040fe20000001848 */
[----:B--2---:R-:W-:Y:S01]  /*cf40*/  IMAD.MOV.U32 R133, RZ, RZ, R61 ;  /* 0x000000ffff857224 */ /* 0x004fe200078e003d */
[----:B------:R-:W-:Y:S01]  /*cf50*/  MOV R70, R47 ;  /* 0x0000002f00467202 */ /* 0x000fe20000000f00 */
[----:B------:R-:W-:Y:S01]  /*cf60*/  IMAD.MOV.U32 R61, RZ, RZ, R57 ;  /* 0x000000ffff3d7224 */ /* 0x000fe200078e0039 */
[----:B------:R-:W-:Y:S01]  /*cf70*/  MOV R57, R44 ;  /* 0x0000002c00397202 */ /* 0x000fe20000000f00 */
[----:B------:R-:W-:Y:S01]  /*cf80*/  IMAD.MOV.U32 R71, RZ, RZ, R62 ;  /* 0x000000ffff477224 */ /* 0x000fe200078e003e */
[----:B------:R-:W-:Y:S01]  /*cf90*/  MOV R44, R26 ;  /* 0x0000001a002c7202 */ /* 0x000fe20000000f00 */
[C---:B---3--:R-:W-:Y:S01]  /*cfa0*/  HMMA.16816.F32 R168, R4.reuse, R14, R80 ;  /* 0x0000000e04a8723c */ /* 0x048fe20000001850 */
[----:B------:R-:W-:Y:S01]  /*cfb0*/  MOV R66, R61 ;  /* 0x0000003d00427202 */ /* 0x000fe20000000f00 */
[----:B------:R-:W-:Y:S01]  /*cfc0*/  IMAD.MOV.U32 R75, RZ, RZ, R70 ;  /* 0x000000ffff4b7224 */ /* 0x000fe200078e0046 */
[----:B------:R-:W-:Y:S01]  /*cfd0*/  MOV R62, R45 ;  /* 0x0000002d003e7202 */ /* 0x000fe20000000f00 */
[----:B------:R-:W-:Y:S01]  /*cfe0*/  IMAD.MOV.U32 R61, RZ, RZ, R44 ;  /* 0x000000ffff3d7224 */ /* 0x000fe200078e002c */
[----:B------:R-:W1:Y:S01]  /*cff0*/  LDSM.16.MT88.4 R16, [R195+0x14000] ;  /* 0x01400000c310783b */ /* 0x000e620000004200 */
[C---:B------:R-:W-:Y:S01]  /*d000*/  HMMA.16816.F32 R172, R4.reuse, R12, R76 ;  /* 0x0000000c04ac723c */ /* 0x040fe2000000184c */
[----:B------:R-:W-:Y:S01]  /*d010*/  FFMA.FTZ R3, R31, UR6, -R9 ;  /* 0x000000061f037c23 */ /* 0x000fe20008010809 */
[----:B------:R-:W-:Y:S01]  /*d020*/  MOV R39, R162 ;  /* 0x000000a200277202 */ /* 0x000fe20000000f00 */
[----:B------:R-:W2:Y:S01]  /*d030*/  LDL.LU R44, [R1+0x70] ;  /* 0x00007000012c7983 */ /* 0x000ea20000300800 */
[----:B------:R-:W-:Y:S01]  /*d040*/  MOV R80, R71 ;  /* 0x0000004700507202 */ /* 0x000fe20000000f00 */
[----:B------:R-:W-:Y:S01]  /*d050*/  IMAD.MOV.U32 R81, RZ, RZ, R64 ;  /* 0x000000ffff517224 */ /* 0x000fe200078e0040 */
[----:B------:R-:W-:Y:S01]  /*d060*/  MOV R82, R65 ;  /* 0x0000004100527202 */ /* 0x000fe20000000f00 */
[----:B------:R-:W2:Y:S01]  /*d070*/  LDL.LU R45, [R1+0x74] ;  /* 0x00007400012d7983 */ /* 0x000ea20000300800 */
[----:B------:R-:W-:Y:S01]  /*d080*/  IMAD.MOV.U32 R77, RZ, RZ, R205 ;  /* 0x000000ffff4d7224 */ /* 0x000fe200078e00cd */
[----:B------:R-:W-:Y:S01]  /*d090*/  MOV R78, R204 ;  /* 0x000000cc004e7202 */ /* 0x000fe20000000f00 */
[----:B------:R-:W-:Y:S01]  /*d0a0*/  IMAD.MOV.U32 R36, RZ, RZ, R163 ;  /* 0x000000ffff247224 */ /* 0x000fe200078e00a3 */
[----:B------:R-:W2:Y:S01]  /*d0b0*/  LDL.LU R46, [R1+0x78] ;  /* 0x00007800012e7983 */ /* 0x000ea20000300800 */
[----:B------:R-:W-:Y:S01]  /*d0c0*/  MOV R42, R141 ;  /* 0x0000008d002a7202 */ /* 0x000fe20000000f00 */
[----:B------:R-:W-:Y:S01]  /*d0d0*/  IMAD.MOV.U32 R43, RZ, RZ, R140 ;  /* 0x000000ffff2b7224 */ /* 0x000fe200078e008c */
[C---:B------:R-:W-:Y:S01]  /*d0e0*/  HMMA.16816.F32 R164, R4.reuse, R20, R84 ;  /* 0x0000001404a4723c */ /* 0x040fe20000001854 */
[----:B------:R-:W2:Y:S01]  /*d0f0*/  LDL.LU R47, [R1+0x7c] ;  /* 0x00007c00012f7983 */ /* 0x000ea20000300800 */
[----:B------:R-:W-:Y:S01]  /*d100*/  IMAD.MOV.U32 R71, RZ, RZ, R207 ;  /* 0x000000ffff477224 */ /* 0x000fe200078e00cf */
[----:B------:R3:W4:Y:S01]  /*d110*/  MUFU.EX2 R29, R3 ;  /* 0x00000003001d7308 */ /* 0x0007220000000800 */
[----:B------:R-:W-:Y:S01]  /*d120*/  FMUL.FTZ R117, R117, R2 ;  /* 0x0000000275757220 */ /* 0x000fe20000410000 */
[----:B------:R-:W2:Y:S01]  /*d130*/  LDL.LU R69, [R1+0x4] ;  /* 0x0000040001457983 */ /* 0x000ea20000300800 */
[----:B------:R-:W-:Y:S01]  /*d140*/  HMMA.16816.F32 R88, R4, R22, R88 ;  /* 0x000000160458723c */ /* 0x000fe20000001858 */
[----:B------:R-:W-:Y:S01]  /*d150*/  MOV R87, R206 ;  /* 0x000000ce00577202 */ /* 0x000fe20000000f00 */
[-C--:B------:R-:W-:Y:S01]  /*d160*/  FMUL.FTZ R118, R118, R0.reuse ;  /* 0x0000000076767220 */ /* 0x080fe20000410000 */
[----:B------:R-:W2:Y:S01]  /*d170*/  LDL.LU R70, [R1+0x8] ;  /* 0x0000080001467983 */ /* 0x000ea20000300800 */
[----:B------:R-:W-:Y:S01]  /*d180*/  FMUL.FTZ R119, R119, R0 ;  /* 0x0000000077777220 */ /* 0x000fe20000410000 */
[-C--:B------:R-:W-:Y:S01]  /*d190*/  FMUL.FTZ R120, R120, R2.reuse ;  /* 0x0000000278787220 */ /* 0x080fe20000410000 */
[----:B------:R-:W-:Y:S01]  /*d1a0*/  FMUL.FTZ R121, R121, R2 ;  /* 0x0000000279797220 */ /* 0x000fe20000410000 */
[----:B------:R2:W5:Y:S01]  /*d1b0*/  LDL.LU R207, [R1+0xc4] ;  /* 0x0000c40001cf7983 */ /* 0x0005620000300800 */
[----:B------:R-:W-:-:S02]  /*d1c0*/  IMAD.MOV.U32 R79, RZ, RZ, R203 ;  /* 0x000000ffff4f7224 */ /* 0x000fc400078e00cb */
[-C--:B------:R-:W-:Y:S01]  /*d1d0*/  FMUL.FTZ R122, R122, R0.reuse ;  /* 0x000000007a7a7220 */ /* 0x080fe20000410000 */
[----:B------:R-:W-:Y:S01]  /*d1e0*/  FMUL.FTZ R123, R123, R0 ;  /* 0x000000007b7b7220 */ /* 0x000fe20000410000 */
[----:B------:R2:W5:Y:S01]  /*d1f0*/  LDL.LU R206, [R1+0xc0] ;  /* 0x0000c00001ce7983 */ /* 0x0005620000300800 */
[----:B------:R-:W-:Y:S01]  /*d200*/  MOV R64, R202 ;  /* 0x000000ca00407202 */ /* 0x000fe20000000f00 */
[----:B------:R-:W-:Y:S02]  /*d210*/  IMAD.MOV.U32 R83, RZ, RZ, R66 ;  /* 0x000000ffff537224 */ /* 0x000fe400078e0042 */
[----:B------:R-:W-:Y:S01]  /*d220*/  IMAD.MOV.U32 R65, RZ, RZ, R201 ;  /* 0x000000ffff417224 */ /* 0x000fe200078e00c9 */
[----:B------:R-:W2:Y:S01]  /*d230*/  LDL.LU R76, [R1+0x28] ;  /* 0x00002800014c7983 */ /* 0x000ea20000300800 */
[----:B------:R-:W-:Y:S01]  /*d240*/  MOV R86, R67 ;  /* 0x0000004300567202 */ /* 0x000fe20000000f00 */
[----:B---3--:R-:W-:Y:S01]  /*d250*/  FFMA.FTZ R3, R33, UR6, -R8 ;  /* 0x0000000621037c23 */ /* 0x008fe20008010808 */
[----:B-1----:R-:W-:Y:S01]  /*d260*/  HMMA.16816.F32 R136, R4, R16, R92 ;  /* 0x000000100488723c */ /* 0x002fe2000000185c */
[----:B------:R1:W5:Y:S01]  /*d270*/  LDL.LU R205, [R1+0xbc] ;  /* 0x0000bc0001cd7983 */ /* 0x0003620000300800 */
[----:B------:R-:W-:-:S03]  /*d280*/  MOV R66, R200 ;  /* 0x000000c800427202 */ /* 0x000fc60000000f00 */
[----:B------:R1:W5:Y:S01]  /*d290*/  LDL.LU R204, [R1+0xb8] ;  /* 0x0000b80001cc7983 */ /* 0x0003620000300800 */
[C---:B------:R-:W-:Y:S03]  /*d2a0*/  HMMA.16816.F32 R144, R4.reuse, R18, R96 ;  /* 0x000000120490723c */ /* 0x040fe60000001860 */
[----:B------:R1:W5:Y:S04]  /*d2b0*/  LDL.LU R203, [R1+0xb4] ;  /* 0x0000b40001cb7983 */ /* 0x0003680000300800 */
[----:B------:R1:W5:Y:S04]  /*d2c0*/  LDL.LU R202, [R1+0xb0] ;  /* 0x0000b00001ca7983 */ /* 0x0003680000300800 */
[----:B------:R1:W5:Y:S04]  /*d2d0*/  LDL.LU R201, [R1+0xac] ;  /* 0x0000ac0001c97983 */ /* 0x0003680000300800 */
[----:B------:R1:W5:Y:S04]  /*d2e0*/  LDL.LU R200, [R1+0xa8] ;  /* 0x0000a80001c87983 */ /* 0x0003680000300800 */
[----:B------:R-:W3:Y:S04]  /*d2f0*/  LDL.LU R67, [R1+0x24] ;  /* 0x0000240001437983 */ /* 0x000ee80000300800 */
[----:B------:R-:W4:Y:S04]  /*d300*/  LDSM.16.MT88.4 R12, [R193+0x16000] ;  /* 0x01600000c10c783b */ /* 0x000f280000004200 */
[----:B------:R-:W1:Y:S04]  /*d310*/  LDSM.16.MT88.4 R20, [R194+0x16000] ;  /* 0x01600000c214783b */ /* 0x000e680000004200 */
[----:B------:R-:W1:Y:S04]  /*d320*/  LDSM.16.MT88.4 R16, [R196+0x16000] ;  /* 0x01600000c410783b */ /* 0x000e680000004200 */
[----:B------:R-:W-:Y:S01]  /*d330*/  LDSM.16.MT88.4 R24, [R194+0x10800] ;  /* 0x01080000c218783b */ /* 0x000fe20000004200 */
[C---:B----4-:R-:W-:Y:S01]  /*d340*/  HMMA.16816.F32 R156, R4.reuse, R14, R104 ;  /* 0x0000000e049c723c */ /* 0x050fe20000001868 */
[----:B------:R4:W-:Y:S05]  /*d350*/  MUFU.EX2 R104, R3 ;  /* 0x0000000300687308 */ /* 0x0009ea0000000800 */
[----:B------:R-:W-:Y:S01]  /*d360*/  HMMA.16816.F32 R152, R4, R12, R100 ;  /* 0x0000000c0498723c */ /* 0x000fe20000001864 */
[----:B------:R-:W4:Y:S01]  /*d370*/  LDSM.16.MT88.4 R12, [R195+0x16000] ;  /* 0x01600000c30c783b */ /* 0x000f220000004200 */
[----:B------:R-:W-:-:S02]  /*d380*/  IMAD.MOV.U32 R105, RZ, RZ, R55 ;  /* 0x000000ffff697224 */ /* 0x000fc400078e0037 */
[----:B------:R-:W-:Y:S01]  /*d390*/  IMAD.MOV.U32 R55, RZ, RZ, R40 ;  /* 0x000000ffff377224 */ /* 0x000fe200078e0028 */
[----:B------:R-:W-:Y:S01]  /*d3a0*/  MOV R40, R35 ;  /* 0x0000002300287202 */ /* 0x000fe20000000f00 */
[----:B-1----:R-:W-:Y:S01]  /*d3b0*/  HMMA.16816.F32 R160, R4, R20, R108 ;  /* 0x0000001404a0723c */ /* 0x002fe2000000186c */
[----:B------:R-:W-:Y:S01]  /*d3c0*/  MUFU.EX2 R20, R10 ;  /* 0x0000000a00147308 */ /* 0x000fe20000000800 */
[----:B----4-:R-:W-:-:S04]  /*d3d0*/  FFMA.FTZ R3, R32, UR6, -R8 ;  /* 0x0000000620037c23 */ /* 0x010fc80008010808 */
[C---:B------:R-:W-:Y:S01]  /*d3e0*/  HMMA.16816.F32 R140, R4.reuse, R22, R112 ;  /* 0x00000016048c723c */ /* 0x040fe20000001870 */
[----:B------:R-:W1:Y:S02]  /*d3f0*/  LDSM.16.MT88.4 R32, [R193+0x10800] ;  /* 0x01080000c120783b */ /* 0x000e640000004200 */
        /* <DEDUP_REMOVED lines=9> */
[----:B------:R-:W-:Y:S01]  /*d490*/  HMMA.16816.F32 R116, R4, R16, R116 ;  /* 0x000000100474723c */ /* 0x000fe20000001874 */
[----:B------:R-:W-:-:S05]  /*d4a0*/  MOV R113, R29 ;  /* 0x0000001d00717202 */ /* 0x000fca0000000f00 */
[C---:B------:R-:W-:Y:S01]  /*d4b0*/  HMMA.16816.F32 R120, R4.reuse, R18, R120 ;  /* 0x000000120478723c */ /* 0x040fe20000001878 */
[----:B------:R-:W1:Y:S01]  /*d4c0*/  LDSM.16.MT88.4 R16, [R196+0x10800] ;  /* 0x01080000c410783b */ /* 0x000e620000004200 */
[----:B----4-:R-:W-:Y:S01]  /*d4d0*/  MOV R10, R3 ;  /* 0x00000003000a7202 */ /* 0x010fe20000000f00 */
[----:B------:R-:W-:Y:S01]  /*d4e0*/  FFMA.FTZ R3, R134, UR6, -R8 ;  /* 0x0000000686037c23 */ /* 0x000fe20008010808 */
[----:B------:R-:W-:Y:S02]  /*d4f0*/  IMAD.MOV.U32 R134, RZ, RZ, R28 ;  /* 0x000000ffff867224 */ /* 0x000fe400078e001c */
[----:B------:R-:W-:Y:S01]  /*d500*/  LDSM.16.MT88.4 R28, [R194+0x12800] ;  /* 0x01280000c21c783b */ /* 0x000fe20000004200 */
[----:B------:R4:W4:Y:S01]  /*d510*/  MUFU.EX2 R112, R3 ;  /* 0x0000000300707308 */ /* 0x0009220000000800 */
[C---:B------:R-:W-:Y:S06]  /*d520*/  HMMA.16816.F32 R124, R4.reuse, R12, R124 ;  /* 0x0000000c047c723c */ /* 0x040fec000000187c */
[----:B------:R-:W-:Y:S01]  /*d530*/  HMMA.16816.F32 R128, R4, R14, R128 ;  /* 0x0000000e0480723c */ /* 0x000fe20000001880 */
[----:B------:R-:W1:Y:S01]  /*d540*/  LDSM.16.MT88.4 R12, [R195+0x10800] ;  /* 0x01080000c30c783b */ /* 0x000e620000004200 */
[----:B----4-:R-:W-:-:S05]  /*d550*/  IMAD.MOV.U32 R3, RZ, RZ, R20 ;  /* 0x000000ffff037224 */ /* 0x010fca00078e0014 */
[----:B------:R-:W-:Y:S01]  /*d560*/  F2FP.F16.F32.PACK_AB R4, R133, R105 ;  /* 0x000000698504723e */ /* 0x000fe200000000ff */
[----:B------:R-:W-:Y:S01]  /*d570*/  IMAD.MOV.U32 R72, RZ, RZ, R52 ;  /* 0x000000ffff487224 */ /* 0x000fe200078e0034 */
[----:B------:R-:W-:Y:S01]  /*d580*/  F2FP.F16.F32.PACK_AB R6, R113, R134 ;  /* 0x000000867106723e */ /* 0x000fe200000000ff */
[----:B------:R-:W-:Y:S01]  /*d590*/  IMAD.MOV.U32 R74, RZ, RZ, R54 ;  /* 0x000000ffff4a7224 */ /* 0x000fe200078e0036 */
[----:B------:R-:W-:Y:S01]  /*d5a0*/  F2FP.F16.F32.PACK_AB R5, R10, R104 ;  /* 0x000000680a05723e */ /* 0x000fe200000000ff */
[----:B------:R-:W-:Y:S01]  /*d5b0*/  LDSM.16.MT88.4 R20, [R193+0x12800] ;  /* 0x01280000c114783b */ /* 0x000fe20000004200 */
[----:B------:R-:W-:-:S07]  /*d5c0*/  F2FP.F16.F32.PACK_AB R7, R112, R3 ;  /* 0x000000037007723e */ /* 0x000fce00000000ff */
[C---:B-1----:R-:W-:Y:S06]  /*d5d0*/  HMMA.16816.F32 R36, R4.reuse, R32, R36 ;  /* 0x000000200424723c */ /* 0x042fec0000001824 */
[C---:B------:R-:W-:Y:S01]  /*d5e0*/  HMMA.16816.F32 R48, R4.reuse, R34, R48 ;  /* 0x000000220430723c */ /* 0x040fe20000001830 */
[----:B------:R-:W1:Y:S05]  /*d5f0*/  LDSM.16.MT88.4 R32, [R196+0x12800] ;  /* 0x01280000c420783b */ /* 0x000e6a0000004200 */
[----:B------:R-:W-:Y:S01]  /*d600*/  HMMA.16816.F32 R148, R4, R24, R148 ;  /* 0x000000180494723c */ /* 0x000fe20000001894 */
[----:B------:R-:W-:Y:S01]  /*d610*/  MOV R73, R53 ;  /* 0x0000003500497202 */ /* 0x000fe20000000f00 */
[----:B------:R-:W-:Y:S01]  /*d620*/  IMAD.MOV.U32 R111, RZ, RZ, R75 ;  /* 0x000000ffff6f7224 */ /* 0x000fe200078e004b */
[----:B------:R-:W-:-:S02]  /*d630*/  MOV R93, R72 ;  /* 0x00000048005d7202 */ /* 0x000fc40000000f00 */
[----:B------:R-:W-:Y:S01]  /*d640*/  MOV R95, R74 ;  /* 0x0000004a005f7202 */ /* 0x000fe20000000f00 */
[----:B------:R-:W-:Y:S01]  /*d650*/  IMAD.MOV.U32 R94, RZ, RZ, R73 ;  /* 0x000000ffff5e7224 */ /* 0x000fe200078e0049 */
[C---:B------:R-:W-:Y:S06]  /*d660*/  HMMA.16816.F32 R80, R4.reuse, R16, R80 ;  /* 0x000000100450723c */ /* 0x040fec0000001850 */
[C---:B------:R-:W-:Y:S01]  /*d670*/  HMMA.16816.F32 R72, R4.reuse, R18, R60 ;  /* 0x000000120448723c */ /* 0x040fe2000000183c */
[----:B------:R-:W-:Y:S05]  /*d680*/  LDSM.16.MT88.4 R16, [R193+0x14800] ;  /* 0x01480000c110783b */ /* 0x000fea0000004200 */
[C---:B------:R-:W-:Y:S06]  /*d690*/  HMMA.16816.F32 R60, R4.reuse, R12, R56 ;  /* 0x0000000c043c723c */ /* 0x040fec0000001838 */
[C---:B------:R-:W-:Y:S01]  /*d6a0*/  HMMA.16816.F32 R40, R4.reuse, R14, R40 ;  /* 0x0000000e0428723c */ /* 0x040fe20000001828 */
[----:B------:R-:W-:Y:S01]  /*d6b0*/  LDSM.16.MT88.4 R12, [R194+0x14800] ;  /* 0x01480000c20c783b */ /* 0x000fe20000004200 */
        /* <DEDUP_REMOVED lines=8> */
[----:B------:R-:W-:-:S04]  /*d740*/  MOV R98, R79 ;  /* 0x0000004f00627202 */ /* 0x000fc80000000f00 */
        /* <DEDUP_REMOVED lines=10> */
[----:B------:R-:W-:-:S03]  /*d7f0*/  MOV R103, R53 ;  /* 0x0000003500677202 */ /* 0x000fc60000000f00 */
[----:B--2---:R-:W-:Y:S01]  /*d800*/  HMMA.16816.F32 R44, R4, R26, R44 ;  /* 0x0000001a042c723c */ /* 0x004fe2000000182c */
[----:B------:R-:W1:Y:S01]  /*d810*/  LDSM.16.MT88.4 R24, [R195+0x12800] ;  /* 0x01280000c318783b */ /* 0x000e620000004200 */
[----:B------:R-:W-:-:S04]  /*d820*/  MOV R114, R76 ;  /* 0x0000004c00727202 */ /* 0x000fc80000000f00 */
[C---:B------:R-:W-:Y:S01]  /*d830*/  HMMA.16816.F32 R68, R4.reuse, R22, R68 ;  /* 0x000000160444723c */ /* 0x040fe20000001844 */
[----:B------:R-:W-:Y:S01]  /*d840*/  MOV R97, R55 ;  /* 0x0000003700617202 */ /* 0x000fe20000000f00 */
[----:B------:R-:W-:Y:S01]  /*d850*/  IMAD.MOV.U32 R247, RZ, RZ, R107 ;  /* 0x000000fffff77224 */ /* 0x000fe200078e006b */
[----:B------:R-:W-:Y:S03]  /*d860*/  LDSM.16.MT88.4 R20, [R196+0x14800] ;  /* 0x01480000c414783b */ /* 0x000fe60000004200 */
[----:B------:R-:W-:Y:S01]  /*d870*/  HMMA.16816.F32 R76, R4, R32, R232 ;  /* 0x00000020044c723c */ /* 0x000fe200000018e8 */
[----:B------:R-:W2:Y:S01]  /*d880*/  LDSM.16.MT88.4 R32, [R195+0x14800] ;  /* 0x01480000c320783b */ /* 0x000ea20000004200 */
[----:B---3--:R-:W-:-:S04]  /*d890*/  IMAD.MOV.U32 R101, RZ, RZ, R67 ;  /* 0x000000ffff657224 */ /* 0x008fc800078e0043 */
[C---:B-1----:R-:W-:Y:S01]  /*d8a0*/  HMMA.16816.F32 R108, R4.reuse, R24, R188 ;  /* 0x00000018046c723c */ /* 0x042fe200000018bc */
[----:B------:R-:W-:Y:S01]  /*d8b0*/  IMAD.MOV.U32 R227, RZ, RZ, R92 ;  /* 0x000000ffffe37224 */ /* 0x000fe200078e005c */
[----:B------:R-:W-:Y:S01]  /*d8c0*/  MOV R226, R98 ;  /* 0x0000006200e27202 */ /* 0x000fe20000000f00 */
[----:B------:R1:W5:Y:S03]  /*d8d0*/  LDL.LU R199, [R1+0xa4] ;  /* 0x0000a40001c77983 */ /* 0x0003660000300800 */
[----:B------:R-:W-:Y:S01]  /*d8e0*/  HMMA.16816.F32 R64, R4, R30, R240 ;  /* 0x0000001e0440723c */ /* 0x000fe200000018f0 */
[----:B------:R-:W-:Y:S01]  /*d8f0*/  IMAD.MOV.U32 R189, RZ, RZ, R10 ;  /* 0x000000ffffbd7224 */ /* 0x000fe200078e000a */
[----:B------:R-:W-:Y:S01]  /*d900*/  MOV R10, R11 ;  /* 0x0000000b000a7202 */ /* 0x000fe20000000f00 */
[----:B------:R-:W-:Y:S01]  /*d910*/  IMAD.MOV.U32 R11, RZ, RZ, R135 ;  /* 0x000000ffff0b7224 */ /* 0x000fe200078e0087 */
[----:B------:R-:W-:-:S02]  /*d920*/  MOV R190, R134 ;  /* 0x0000008600be7202 */ /* 0x000fc40000000f00 */
[C---:B------:R-:W-:Y:S01]  /*d930*/  HMMA.16816.F32 R52, R4.reuse, R28, R236 ;  /* 0x0000001c0434723c */ /* 0x040fe200000018ec */
[----:B------:R-:W-:Y:S01]  /*d940*/  MOV R188, R133 ;  /* 0x0000008500bc7202 */ /* 0x000fe20000000f00 */
[----:B------:R-:W-:Y:S01]  /*d950*/  IMAD.MOV.U32 R233, RZ, RZ, R113 ;  /* 0x000000ffffe97224 */ /* 0x000fe200078e0071 */
[----:B------:R-:W-:Y:S01]  /*d960*/  MOV R240, R132 ;  /* 0x0000008400f07202 */ /* 0x000fe20000000f00 */
[----:B------:R-:W-:Y:S01]  /*d970*/  IMAD.MOV.U32 R244, RZ, RZ, R102 ;  /* 0x000000fffff47224 */ /* 0x000fe200078e0066 */
[----:B------:R-:W-:Y:S01]  /*d980*/  MOV R191, R3 ;  /* 0x0000000300bf7202 */ /* 0x000fe20000000f00 */
[----:B------:R-:W-:Y:S01]  /*d990*/  HMMA.16816.F32 R132, R4, R26, R184 ;  /* 0x0000001a0484723c */ /* 0x000fe200000018b8 */
[----:B------:R-:W3:Y:S01]  /*d9a0*/  LDSM.16.MT88.4 R24, [R194+0x16800] ;  /* 0x01680000c218783b */ /* 0x000ee20000004200 */
[----:B------:R-:W-:Y:S01]  /*d9b0*/  FFMA.FTZ R3, R230, UR6, -R9 ;  /* 0x00000006e6037c23 */ /* 0x000fe20008010809 */
[----:B------:R-:W-:Y:S01]  /*d9c0*/  IMAD.MOV.U32 R236, RZ, RZ, R104 ;  /* 0x000000ffffec7224 */ /* 0x000fe200078e0068 */
[----:B------:R-:W-:Y:S01]  /*d9d0*/  MOV R237, R105 ;  /* 0x0000006900ed7202 */ /* 0x000fe20000000f00 */
[----:B------:R-:W4:Y:S01]  /*d9e0*/  LDSM.16.MT88.4 R28, [R193+0x16800] ;  /* 0x01680000c11c783b */ /* 0x000f220000004200 */
[----:B------:R-:W-:-:S02]  /*d9f0*/  MOV R238, R106 ;  /* 0x0000006a00ee7202 */ /* 0x000fc40000000f00 */
[C---:B------:R-:W-:Y:S01]  /*da00*/  HMMA.16816.F32 R104, R4.reuse, R16, R180 ;  /* 0x000000100468723c */ /* 0x040fe200000018b4 */
[----:B------:R-:W-:Y:S01]  /*da10*/  MOV R232, R112 ;  /* 0x0000007000e87202 */ /* 0x000fe20000000f00 */
[----:B------:R2:W-:Y:S01]  /*da20*/  MUFU.EX2 R183, R3 ;  /* 0x0000000300b77308 */ /* 0x0005e20000000800 */
[----:B------:R-:W-:Y:S01]  /*da30*/  MOV R234, R114 ;  /* 0x0000007200ea7202 */ /* 0x000fe20000000f00 */
[----:B------:R-:W-:Y:S01]  /*da40*/  IMAD.MOV.U32 R185, RZ, RZ, R95 ;  /* 0x000000ffffb97224 */ /* 0x000fe200078e005f */
[----:B------:R-:W-:Y:S02]  /*da50*/  MOV R235, R115 ;  /* 0x0000007300eb7202 */ /* 0x000fe40000000f00 */
[----:B------:R-:W-:Y:S01]  /*da60*/  MOV R246, R100 ;  /* 0x0000006400f67202 */ /* 0x000fe20000000f00 */
[----:B------:R-:W-:Y:S01]  /*da70*/  HMMA.16816.F32 R112, R4, R18, R176 ;  /* 0x000000120470723c */ /* 0x000fe200000018b0 */
[----:B------:R-:W-:Y:S01]  /*da80*/  MOV R245, R101 ;  /* 0x0000006500f57202 */ /* 0x000fe20000000f00 */
[----:B------:R-:W1:Y:S01]  /*da90*/  LDSM.16.MT88.4 R16, [R196+0x16800] ;  /* 0x01680000c410783b */ /* 0x000e620000004200 */
[----:B------:R-:W-:-:S02]  /*daa0*/  MOV R243, R103 ;  /* 0x0000006700f37202 */ /* 0x000fc40000000f00 */
[----:B------:R-:W-:Y:S01]  /*dab0*/  MOV R184, R93 ;  /* 0x0000005d00b87202 */ /* 0x000fe20000000f00 */
[----:B------:R-:W-:Y:S01]  /*dac0*/  HMMA.16816.F32 R100, R4, R12, R172 ;  /* 0x0000000c0464723c */ /* 0x000fe200000018ac */
[----:B------:R-:W-:Y:S01]  /*dad0*/  MOV R186, R94 ;  /* 0x0000005e00ba7202 */ /* 0x000fe20000000f00 */
[----:B------:R1:W5:Y:S01]  /*dae0*/  LDL.LU R198, [R1+0xa0] ;  /* 0x0000a00001c67983 */ /* 0x0003620000300800 */
[----:B--2---:R-:W-:-:S03]  /*daf0*/  FFMA.FTZ R3, R250, UR6, -R9 ;  /* 0x00000006fa037c23 */ /* 0x004fc60008010809 */
[----:B------:R-:W-:Y:S01]  /*db00*/  HMMA.16816.F32 R92, R4, R14, R168 ;  /* 0x0000000e045c723c */ /* 0x000fe200000018a8 */
[----:B------:R-:W2:Y:S01]  /*db10*/  LDSM.16.MT88.4 R12, [R195+0x16800] ;  /* 0x01680000c30c783b */ /* 0x000ea20000004200 */
[----:B------:R4:W2:Y:S01]  /*db20*/  MUFU.EX2 R182, R3 ;  /* 0x0000000300b67308 */ /* 0x0008a20000000800 */
[----:B------:R-:W-:-:S03]  /*db30*/  MOV R187, R252 ;  /* 0x000000fc00bb7202 */ /* 0x000fc60000000f00 */
[C---:B------:R-:W-:Y:S06]  /*db40*/  HMMA.16816.F32 R136, R4.reuse, R32, R136 ;  /* 0x000000200488723c */ /* 0x040fec0000001888 */
[C---:B------:R-:W-:Y:S01]  /*db50*/  HMMA.16816.F32 R144, R4.reuse, R34, R144 ;  /* 0x000000220490723c */ /* 0x040fe20000001890 */
[----:B------:R-:W2:Y:S05]  /*db60*/  LDSM.16.MT88.4 R32, [R193+0x11000] ;  /* 0x01100000c120783b */ /* 0x000eaa0000004200 */
[C---:B---3--:R-:W-:Y:S06]  /*db70*/  HMMA.16816.F32 R160, R4.reuse, R24, R160 ;  /* 0x0000001804a0723c */ /* 0x048fec00000018a0 */
[C---:B------:R-:W-:Y:S01]  /*db80*/  HMMA.16816.F32 R140, R4.reuse, R26, R140 ;  /* 0x0000001a048c723c */ /* 0x040fe2000000188c */
[----:B----4-:R-:W-:Y:S01]  /*db90*/  FFMA.FTZ R3, R231, UR6, -R9 ;  /* 0x00000006e7037c23 */ /* 0x010fe20008010809 */
[----:B------:R-:W3:Y:S03]  /*dba0*/  LDSM.16.MT88.4 R24, [R194+0x11000] ;  /* 0x01100000c218783b */ /* 0x000ee60000004200 */
[----:B------:R4:W-:Y:S01]  /*dbb0*/  MUFU.EX2 R177, R3 ;  /* 0x0000000300b17308 */ /* 0x0009e20000000800 */
[----:B------:R-:W-:Y:S01]  /*dbc0*/  MOV R242, R96 ;  /* 0x0000006000f27202 */ /* 0x000fe20000000f00 */
[----:B------:R-:W-:Y:S01]  /*dbd0*/  IMAD.MOV.U32 R241, RZ, RZ, R97 ;  /* 0x000000fffff17224 */ /* 0x000fe200078e0061 */
[----:B------:R-:W-:Y:S01]  /*dbe0*/  MOV R239, R99 ;  /* 0x0000006300ef7202 */ /* 0x000fe20000000f00 */
[C---:B------:R-:W-:Y:S06]  /*dbf0*/  HMMA.16816.F32 R88, R4.reuse, R22, R88 ;  /* 0x000000160458723c */ /* 0x040fec0000001858 */
[C---:B------:R-:W-:Y:S06]  /*dc00*/  HMMA.16816.F32 R152, R4.reuse, R28, R152 ;  /* 0x0000001c0498723c */ /* 0x040fec0000001898 */
[C---:B------:R-:W-:Y:S01]  /*dc10*/  HMMA.16816.F32 R156, R4.reuse, R30, R156 ;  /* 0x0000001e049c723c */ /* 0x040fe2000000189c */
[----:B----4-:R-:W-:Y:S01]  /*dc20*/  FFMA.FTZ R3, R251, UR6, -R9 ;  /* 0x00000006fb037c23 */ /* 0x010fe20008010809 */
[----:B------:R-:W-:Y:S01]  /*dc30*/  IMAD.MOV.U32 R176, RZ, RZ, R224 ;  /* 0x000000ffffb07224 */ /* 0x000fe200078e00e0 */
[----:B------:R-:W-:Y:S02]  /*dc40*/  LDSM.16.MT88.4 R28, [R194+0x13000] ;  /* 0x01300000c21c783b */ /* 0x000fe40000004200 */
[----:B------:R4:W3:Y:S01]  /*dc50*/  MUFU.EX2 R252, R3 ;  /* 0x0000000300fc7308 */ /* 0x0008e20000000800 */
[----:B------:R-:W-:Y:S01]  /*dc60*/  MOV R181, R188 ;  /* 0x000000bc00b57202 */ /* 0x000fe20000000f00 */
[----:B------:R-:W-:Y:S01]  /*dc70*/  IMAD.MOV.U32 R180, RZ, RZ, R189 ;  /* 0x000000ffffb47224 */ /* 0x000fe200078e00bd */
[----:B------:R-:W-:Y:S01]  /*dc80*/  MOV R179, R190 ;  /* 0x000000be00b37202 */ /* 0x000fe20000000f00 */
[----:B------:R2:W5:Y:S01]  /*dc90*/  LDL.LU R197, [R1+0x9c] ;  /* 0x00009c0001c57983 */ /* 0x0005620000300800 */
[----:B------:R-:W-:Y:S03]  /*dca0*/  HMMA.16816.F32 R96, R4, R20, R164 ;  /* 0x000000140460723c */ /* 0x000fe600000018a4 */
[----:B------:R-:W-:Y:S01]  /*dcb0*/  LDSM.16.MT88.4 R20, [R193+0x13000] ;  /* 0x01300000c114783b */ /* 0x000fe20000004200 */
[----:B----4-:R-:W-:-:S02]  /*dcc0*/  FFMA.FTZ R3, R184, UR6, -R8 ;  /* 0x00000006b8037c23 */ /* 0x010fc40008010808 */
[----:B-1----:R-:W-:Y:S01]  /*dcd0*/  HMMA.16816.F32 R168, R4, R16, R116 ;  /* 0x0000001004a8723c */ /* 0x002fe20000001874 */
[----:B------:R-:W-:Y:S01]  /*dce0*/  MOV R178, R191 ;  /* 0x000000bf00b27202 */ /* 0x000fe20000000f00 */
[----:B------:R1:W5:Y:S01]  /*dcf0*/  LDL.LU R192, [R1+0x98] ;  /* 0x0000980001c07983 */ /* 0x0003620000300800 */
[----:B------:R4:W-:Y:S02]  /*dd00*/  MUFU.EX2 R251, R3 ;  /* 0x0000000300fb7308 */ /* 0x0009e40000000800 */
[----:B----4-:R-:W-:-:S06]  /*dd10*/  FFMA.FTZ R3, R185, UR6, -R8 ;  /* 0x00000006b9037c23 */ /* 0x010fcc0008010808 */
[----:B------:R4:W1:Y:S01]  /*dd20*/  MUFU.EX2 R250, R3 ;  /* 0x0000000300fa7308 */ /* 0x0008620000000800 */
[----:B------:R-:W-:Y:S01]  /*dd30*/  HMMA.16816.F32 R164, R4, R18, R120 ;  /* 0x0000001204a4723c */ /* 0x000fe20000001878 */
[----:B------:R-:W1:Y:S01]  /*dd40*/  LDSM.16.MT88.4 R16, [R196+0x11000] ;  /* 0x01100000c410783b */ /* 0x000e620000004200 */
[----:B----4-:R-:W-:-:S05]  /*dd50*/  FFMA.FTZ R3, R186, UR6, -R8 ;  /* 0x00000006ba037c23 */ /* 0x010fca0008010808 */
[----:B------:R4:W-:Y:S01]  /*dd60*/  MUFU.EX2 R231, R3 ;  /* 0x0000000300e77308 */ /* 0x0009e20000000800 */
[----:B--2---:R-:W-:Y:S01]  /*dd70*/  HMMA.16816.F32 R120, R4, R12, R124 ;  /* 0x0000000c0478723c */ /* 0x004fe2000000187c */
[----:B----4-:R-:W-:-:S06]  /*dd80*/  FFMA.FTZ R3, R187, UR6, -R8 ;  /* 0x00000006bb037c23 */ /* 0x010fcc0008010808 */
[----:B------:R-:W2:Y:S01]  /*dd90*/  MUFU.EX2 R230, R3 ;  /* 0x0000000300e67308 */ /* 0x000ea20000000800 */
[----:B------:R-:W-:Y:S01]  /*dda0*/  HMMA.16816.F32 R128, R4, R14, R128 ;  /* 0x0000000e0480723c */ /* 0x000fe20000001880 */
[----:B------:R-:W4:Y:S06]  /*ddb0*/  LDSM.16.MT88.4 R12, [R195+0x11000] ;  /* 0x01100000c30c783b */ /* 0x000f2c0000004200 */
[----:B------:R-:W-:Y:S02]  /*ddc0*/  F2FP.F16.F32.PACK_AB R4, R182, R183 ;  /* 0x000000b7b604723e */ /* 0x000fe400000000ff */
[----:B---3--:R-:W-:-:S02]  /*ddd0*/  F2FP.F16.F32.PACK_AB R6, R252, R177 ;  /* 0x000000b1fc06723e */ /* 0x008fc400000000ff */
[----:B-1----:R-:W-:Y:S02]  /*dde0*/  F2FP.F16.F32.PACK_AB R5, R250, R251 ;  /* 0x000000fbfa05723e */ /* 0x002fe400000000ff */
[----:B--2---:R-:W-:Y:S01]  /*ddf0*/  F2FP.F16.F32.PACK_AB R7, R230, R231 ;  /* 0x000000e7e607723e */ /* 0x004fe200000000ff */
[----:B------:R-:W-:Y:S01]  /*de00*/  IMAD.MOV.U32 R125, RZ, RZ, R227 ;  /* 0x000000ffff7d7224 */ /* 0x000fe200078e00e3 */
[----:B------:R-:W-:Y:S02]  /*de10*/  MOV R187, R225 ;  /* 0x000000e100bb7202 */ /* 0x000fe40000000f00 */
[----:B------:R-:W-:-:S03]  /*de20*/  MOV R186, R226 ;  /* 0x000000e200ba7202 */ /* 0x000fc60000000f00 */
[C---:B------:R-:W-:Y:S06]  /*de30*/  HMMA.16816.F32 R224, R4.reuse, R32, R36 ;  /* 0x0000002004e0723c */ /* 0x040fec0000001824 */
[C---:B------:R-:W-:Y:S01]  /*de40*/  HMMA.16816.F32 R48, R4.reuse, R34, R48 ;  /* 0x000000220430723c */ /* 0x040fe20000001830 */
[----:B------:R-:W1:Y:S05]  /*de50*/  LDSM.16.MT88.4 R32, [R196+0x13000] ;  /* 0x01300000c420783b */ /* 0x000e6a0000004200 */
        /* <DEDUP_REMOVED lines=9> */
[----:B------:R-:W-:-:S02]  /*def0*/  MOV R119, R240 ;  /* 0x000000f000777202 */ /* 0x000fc40000000f00 */
[----:B------:R-:W-:Y:S02]  /*df00*/  MOV R124, R241 ;  /* 0x000000f1007c7202 */ /* 0x000fe40000000f00 */
[----:B------:R-:W-:Y:S01]  /*df10*/  MOV R118, R243 ;  /* 0x000000f300767202 */ /* 0x000fe20000000f00 */
[C---:B------:R-:W-:Y:S01]  /*df20*/  HMMA.16816.F32 R244, R4.reuse, R18, R72 ;  /* 0x0000001204f4723c */ /* 0x040fe20000001848 */
[----:B------:R-:W-:Y:S05]  /*df30*/  LDSM.16.MT88.4 R16, [R193+0x15000] ;  /* 0x01500000c110783b */ /* 0x000fea0000004200 */
[C---:B----4-:R-:W-:Y:S06]  /*df40*/  HMMA.16816.F32 R72, R4.reuse, R12, R60 ;  /* 0x0000000c0448723c */ /* 0x050fec000000183c */
[C---:B------:R-:W-:Y:S01]  /*df50*/  HMMA.16816.F32 R240, R4.reuse, R14, R40 ;  /* 0x0000000e04f0723c */ /* 0x040fe20000001828 */
[----:B------:R-:W3:Y:S05]  /*df60*/  LDSM.16.MT88.4 R12, [R194+0x15000] ;  /* 0x01500000c20c783b */ /* 0x000eea0000004200 */
[C---:B------:R-:W-:Y:S06]  /*df70*/  HMMA.16816.F32 R80, R4.reuse, R20, R56 ;  /* 0x000000140450723c */ /* 0x040fec0000001838 */
[----:B------:R-:W-:Y:S01]  /*df80*/  HMMA.16816.F32 R44, R4, R22, R68 ;  /* 0x00000016042c723c */ /* 0x000fe20000001844 */
[----:B------:R-:W4:Y:S01]  /*df90*/  LDSM.16.MT88.4 R20, [R196+0x15000] ;  /* 0x01500000c414783b */ /* 0x000f220000004200 */
[----:B------:R-:W-:Y:S01]  /*dfa0*/  IMAD.MOV.U32 R42, RZ, RZ, R186 ;  /* 0x000000ffff2a7224 */ /* 0x000fe200078e00ba */
[----:B------:R-:W-:-:S03]  /*dfb0*/  MOV R43, R187 ;  /* 0x000000bb002b7202 */ /* 0x000fc60000000f00 */
[C---:B------:R-:W-:Y:S06]  /*dfc0*/  HMMA.16816.F32 R184, R4.reuse, R28, R52 ;  /* 0x0000001c04b8723c */ /* 0x040fec0000001834 */
[C---:B-1----:R-:W-:Y:S06]  /*dfd0*/  HMMA.16816.F32 R52, R4.reuse, R32, R76 ;  /* 0x000000200434723c */ /* 0x042fec000000184c */
[C---:B--2---:R-:W-:Y:S06]  /*dfe0*/  HMMA.16816.F32 R68, R4.reuse, R24, R108 ;  /* 0x000000180444723c */ /* 0x044fec000000186c */
[C---:B------:R-:W-:Y:S01]  /*dff0*/  HMMA.16816.F32 R76, R4.reuse, R26, R132 ;  /* 0x0000001a044c723c */ /* 0x040fe20000001884 */
[----:B------:R-:W1:Y:S05]  /*e000*/  LDSM.16.MT88.4 R24, [R194+0x17000] ;  /* 0x01700000c218783b */ /* 0x000e6a0000004200 */
[----:B------:R-:W-:Y:S01]  /*e010*/  HMMA.16816.F32 R172, R4, R30, R64 ;  /* 0x0000001e04ac723c */ /* 0x000fe20000001840 */
[----:B------:R-:W2:Y:S01]  /*e020*/  LDSM.16.MT88.4 R28, [R193+0x17000] ;  /* 0x01700000c11c783b */ /* 0x000ea20000004200 */
[----:B------:R-:W-:Y:S01]  /*e030*/  FFMA.FTZ R3, R3, UR6, -R9 ;  /* 0x0000000603037c23 */ /* 0x000fe20008010809 */
[----:B------:R-:W-:Y:S01]  /*e040*/  IMAD.MOV.U32 R134, RZ, RZ, R43 ;  /* 0x000000ffff867224 */ /* 0x000fe200078e002b */
[----:B------:R-:W-:-:S02]  /*e050*/  MOV R135, R124 ;  /* 0x0000007c00877202 */ /* 0x000fc40000000f00 */
[----:B------:R4:W-:Y:S01]  /*e060*/  MUFU.EX2 R132, R3 ;  /* 0x0000000300847308 */ /* 0x0009e20000000800 */
[C---:B------:R-:W-:Y:S01]  /*e070*/  HMMA.16816.F32 R60, R4.reuse, R34, R84 ;  /* 0x00000022043c723c */ /* 0x040fe20000001854 */
[----:B------:R-:W2:Y:S01]  /*e080*/  LDSM.16.MT88.4 R32, [R195+0x15000] ;  /* 0x01500000c320783b */ /* 0x000ea20000004200 */
[----:B------:R-:W-:Y:S01]  /*e090*/  MOV R66, R232 ;  /* 0x000000e800427202 */ /* 0x000fe20000000f00 */
[----:B------:R-:W-:Y:S01]  /*e0a0*/  IMAD.MOV.U32 R67, RZ, RZ, R233 ;  /* 0x000000ffff437224 */ /* 0x000fe200078e00e9 */
[----:B------:R-:W-:Y:S02]  /*e0b0*/  MOV R40, R234 ;  /* 0x000000ea00287202 */ /* 0x000fe40000000f00 */
[----:B------:R-:W-:Y:S02]  /*e0c0*/  MOV R41, R235 ;  /* 0x000000eb00297202 */ /* 0x000fe40000000f00 */
[----:B---3--:R-:W-:Y:S01]  /*e0d0*/  HMMA.16816.F32 R232, R4, R14, R92 ;  /* 0x0000000e04e8723c */ /* 0x008fe2000000185c */
[----:B------:R-:W-:Y:S01]  /*e0e0*/  MOV R111, R42 ;  /* 0x0000002a006f7202 */ /* 0x000fe20000000f00 */
[----:B------:R-:W-:-:S02]  /*e0f0*/  IMAD.MOV.U32 R109, RZ, RZ, R176 ;  /* 0x000000ffff6d7224 */ /* 0x000fc400078e00b0 */
[----:B----4-:R-:W-:Y:S02]  /*e100*/  FFMA.FTZ R3, R134, UR6, -R9 ;  /* 0x0000000686037c23 */ /* 0x010fe40008010809 */
[C---:B------:R-:W-:Y:S01]  /*e110*/  HMMA.16816.F32 R92, R4.reuse, R22, R88 ;  /* 0x00000016045c723c */ /* 0x040fe20000001858 */
[----:B------:R-:W-:Y:S01]  /*e120*/  MOV R108, R125 ;  /* 0x0000007d006c7202 */ /* 0x000fe20000000f00 */
        /* <DEDUP_REMOVED lines=12> */
[----:B------:R-:W-:Y:S01]  /*e1f0*/  LDSM.16.MT88.4 R88, [R196+0x15800] ;  /* 0x01580000c458783b */ /* 0x000fe20000004200 */
[----:B------:R-:W-:Y:S01]  /*e200*/  MOV R56, R178 ;  /* 0x000000b200387202 */ /* 0x000fe20000000f00 */
[--C-:B---3--:R-:W-:Y:S01]  /*e210*/  FFMA.FTZ R3, R135, UR6, -R9.reuse ;  /* 0x0000000687037c23 */ /* 0x108fe20008010809 */
[C---:B------:R-:W-:Y:S01]  /*e220*/  HMMA.16816.F32 R180, R4.reuse, R16, R104 ;  /* 0x0000001004b4723c */ /* 0x040fe20000001868 */
[----:B------:R-:W-:Y:S01]  /*e230*/  MOV R134, R109 ;  /* 0x0000006d00867202 */ /* 0x000fe20000000f00 */
[----:B------:R-:W-:Y:S01]  /*e240*/  LDSM.16.MT88.4 R96, [R195+0x15800] ;  /* 0x01580000c360783b */ /* 0x000fe20000004200 */
[----:B------:R3:W-:Y:S03]  /*e250*/  MUFU.EX2 R21, R3 ;  /* 0x0000000300157308 */ /* 0x0007e60000000800 */
[C---:B------:R-:W-:Y:S01]  /*e260*/  HMMA.16816.F32 R236, R4.reuse, R18, R112 ;  /* 0x0000001204ec723c */ /* 0x040fe20000001870 */
[----:B------:R-:W4:Y:S05]  /*e270*/  LDSM.16.MT88.4 R16, [R196+0x17000] ;  /* 0x01700000c410783b */ /* 0x000f2a0000004200 */
[----:B------:R-:W-:Y:S01]  /*e280*/  HMMA.16816.F32 R176, R4, R12, R100 ;  /* 0x0000000c04b0723c */ /* 0x000fe20000001864 */
[----:B------:R-:W4:Y:S01]  /*e290*/  LDSM.16.MT88.4 R12, [R195+0x17000] ;  /* 0x01700000c30c783b */ /* 0x000f220000004200 */
[----:B------:R-:W-:Y:S01]  /*e2a0*/  MOV R133, R108 ;  /* 0x0000006c00857202 */ /* 0x000fe20000000f00 */
[----:B---3--:R-:W-:Y:S01]  /*e2b0*/  FFMA.FTZ R3, R111, UR6, -R9 ;  /* 0x000000066f037c23 */ /* 0x008fe20008010809 */
[----:B------:R-:W-:-:S03]  /*e2c0*/  MOV R113, R134 ;  /* 0x0000008600717202 */ /* 0x000fc60000000f00 */
[----:B------:R3:W4:Y:S01]  /*e2d0*/  MUFU.EX2 R20, R3 ;  /* 0x0000000300147308 */ /* 0x0007220000000800 */
[----:B------:R-:W-:Y:S01]  /*e2e0*/  MOV R134, R64 ;  /* 0x0000004000867202 */ /* 0x000fe20000000f00 */
[----:B------:R-:W-:Y:S01]  /*e2f0*/  IMAD.MOV.U32 R107, RZ, RZ, R40 ;  /* 0x000000ffff6b7224 */ /* 0x000fe200078e0028 */
[----:B------:R-:W-:Y:S01]  /*e300*/  MOV R106, R41 ;  /* 0x00000029006a7202 */ /* 0x000fe20000000f00 */
[----:B------:R-:W-:Y:S01]  /*e310*/  IMAD.MOV.U32 R41, RZ, RZ, R118 ;  /* 0x000000ffff297224 */ /* 0x000fe200078e0076 */
[----:B------:R-:W-:Y:S02]  /*e320*/  MOV R64, R42 ;  /* 0x0000002a00407202 */ /* 0x000fe40000000f00 */
[----:B------:R-:W-:Y:S02]  /*e330*/  MOV R104, R116 ;  /* 0x0000007400687202 */ /* 0x000fe40000000f00 */
[----:B------:R-:W-:Y:S02]  /*e340*/  MOV R40, R117 ;  /* 0x0000007500287202 */ /* 0x000fe40000000f00 */
[----:B------:R-:W-:-:S02]  /*e350*/  MOV R42, R119 ;  /* 0x00000077002a7202 */ /* 0x000fc40000000f00 */
[----:B-1----:R-:W-:Y:S01]  /*e360*/  HMMA.16816.F32 R116, R4, R24, R160 ;  /* 0x000000180474723c */ /* 0x002fe200000018a0 */
[----:B------:R-:W1:Y:S01]  /*e370*/  LDSM.16.MT88.4 R160, [R195+0x11800] ;  /* 0x01180000c3a0783b */ /* 0x000e620000004200 */
[----:B---3--:R-:W-:Y:S01]  /*e380*/  FFMA.FTZ R3, R11, UR6, -R8 ;  /* 0x000000060b037c23 */ /* 0x008fe20008010808 */
[----:B------:R-:W-:-:S03]  /*e390*/  IMAD.MOV.U32 R135, RZ, RZ, R110 ;  /* 0x000000ffff877224 */ /* 0x000fc600078e006e */
[----:B------:R3:W-:Y:S01]  /*e3a0*/  MUFU.EX2 R11, R3 ;  /* 0x00000003000b7308 */ /* 0x0007e20000000800 */
[C---:B--2---:R-:W-:Y:S01]  /*e3b0*/  HMMA.16816.F32 R108, R4.reuse, R28, R152 ;  /* 0x0000001c046c723c */ /* 0x044fe20000001898 */
[----:B------:R-:W2:Y:S01]  /*e3c0*/  LDSM.16.MT88.4 R152, [R196+0x11800] ;  /* 0x01180000c498783b */ /* 0x000ea20000004200 */
[--C-:B---3--:R-:W-:Y:S01]  /*e3d0*/  FFMA.FTZ R3, R133, UR6, -R8.reuse ;  /* 0x0000000685037c23 */ /* 0x108fe20008010808 */
[----:B------:R-:W-:Y:S02]  /*e3e0*/  IMAD.MOV.U32 R133, RZ, RZ, R65 ;  /* 0x000000ffff857224 */ /* 0x000fe400078e0041 */
[----:B------:R-:W-:Y:S01]  /*e3f0*/  IMAD.MOV.U32 R65, RZ, RZ, R43 ;  /* 0x000000ffff417224 */ /* 0x000fe200078e002b */
[----:B------:R-:W-:Y:S02]  /*e400*/  MOV R43, R10 ;  /* 0x0000000a002b7202 */ /* 0x000fe40000000f00 */
[----:B------:R3:W1:Y:S01]  /*e410*/  MUFU.EX2 R10, R3 ;  /* 0x00000003000a7308 */ /* 0x0006620000000800 */
[----:B------:R-:W-:Y:S01]  /*e420*/  HMMA.16816.F32 R100, R4, R32, R136 ;  /* 0x000000200464723c */ /* 0x000fe20000001888 */
[----:B------:R-:W2:Y:S01]  /*e430*/  LDSM.16.MT88.4 R136, [R193+0x11800] ;  /* 0x01180000c188783b */ /* 0x000ea20000004200 */
[----:B---3--:R-:W-:-:S05]  /*e440*/  FFMA.FTZ R3, R127, UR6, -R8 ;  /* 0x000000067f037c23 */ /* 0x008fca0008010808 */
[----:B------:R3:W-:Y:S01]  /*e450*/  MUFU.EX2 R9, R3 ;  /* 0x0000000300097308 */ /* 0x0007e20000000800 */
[----:B------:R-:W-:Y:S01]  /*e460*/  MOV R114, R66 ;  /* 0x0000004200727202 */ /* 0x000fe20000000f00 */
[----:B---3--:R-:W-:-:S06]  /*e470*/  FFMA.FTZ R3, R113, UR6, -R8 ;  /* 0x0000000671037c23 */ /* 0x008fcc0008010808 */
[----:B------:R-:W3:Y:S01]  /*e480*/  MUFU.EX2 R3, R3 ;  /* 0x0000000300037308 */ /* 0x000ee20000000800 */
[----:B------:R-:W-:Y:S01]  /*e490*/  MOV R115, R67 ;  /* 0x0000004300737202 */ /* 0x000fe20000000f00 */
[C---:B------:R-:W-:Y:S01]  /*e4a0*/  HMMA.16816.F32 R32, R4.reuse, R34, R144 ;  /* 0x000000220420723c */ /* 0x040fe20000001890 */
[----:B------:R-:W-:Y:S01]  /*e4b0*/  MOV R66, R124 ;  /* 0x0000007c00427202 */ /* 0x000fe20000000f00 */
[----:B------:R-:W-:Y:S01]  /*e4c0*/  IMAD.MOV.U32 R105, RZ, RZ, R126 ;  /* 0x000000ffff697224 */ /* 0x000fe200078e007e */
[----:B------:R-:W-:Y:S01]  /*e4d0*/  MOV R67, R125 ;  /* 0x0000007d00437202 */ /* 0x000fe20000000f00 */
[----:B------:R-:W2:Y:S01]  /*e4e0*/  LDSM.16.MT88.4 R144, [R194+0x11800] ;  /* 0x01180000c290783b */ /* 0x000ea20000004200 */
[----:B------:R-:W-:Y:S01]  /*e4f0*/  IMAD.MOV.U32 R23, RZ, RZ, R114 ;  /* 0x000000ffff177224 */ /* 0x000fe200078e0072 */
[----:B----4-:R-:W-:Y:S01]  /*e500*/  HMMA.16816.F32 R124, R4, R16, R168 ;  /* 0x00000010047c723c */ /* 0x010fe200000018a8 */
[----:B------:R-:W-:Y:S01]  /*e510*/  MOV R8, R115 ;  /* 0x0000007300087202 */ /* 0x000fe20000000f00 */
[----:B------:R-:W-:Y:S01]  /*e520*/  IMAD.MOV.U32 R113, RZ, RZ, R41 ;  /* 0x000000ffff717224 */ /* 0x000fe200078e0029 */
[----:B------:R-:W-:-:S02]  /*e530*/  MOV R112, R40 ;  /* 0x0000002800707202 */ /* 0x000fc40000000f00 */
[----:B------:R-:W-:Y:S01]  /*e540*/  MOV R114, R42 ;  /* 0x0000002a00727202 */ /* 0x000fe20000000f00 */
[C---:B------:R-:W-:Y:S01]  /*e550*/  HMMA.16816.F32 R168, R4.reuse, R12, R120 ;  /* 0x0000000c04a8723c */ /* 0x040fe20000001878 */
[----:B------:R-:W-:Y:S01]  /*e560*/  MOV R115, R43 ;  /* 0x0000002b00737202 */ /* 0x000fe20000000f00 */
[----:B------:R-:W-:Y:S04]  /*e570*/  LDSM.16.MT88.4 R120, [R196+0x17800] ;  /* 0x01780000c478783b */ /* 0x000fe80000004200 */
[----:B------:R-:W-:Y:S01]  /*e580*/  HMMA.16816.F32 R12, R4, R14, R128 ;  /* 0x0000000e040c723c */ /* 0x000fe20000001880 */
[----:B------:R-:W4:Y:S06]  /*e590*/  LDSM.16.MT88.4 R40, [R193+0x13800] ;  /* 0x01380000c128783b */ /* 0x000f2c0000004200 */
[----:B------:R-:W-:-:S02]  /*e5a0*/  F2FP.F16.F32.PACK_AB R128, R22, R132 ;  /* 0x000000841680723e */ /* 0x000fc400000000ff */
[----:B------:R-:W-:Y:S02]  /*e5b0*/  F2FP.F16.F32.PACK_AB R130, R20, R21 ;  /* 0x000000151482723e */ /* 0x000fe400000000ff */
[----:B-1----:R-:W-:Y:S02]  /*e5c0*/  F2FP.F16.F32.PACK_AB R129, R10, R11 ;  /* 0x0000000b0a81723e */ /* 0x002fe400000000ff */
[----:B---3--:R-:W-:Y:S01]  /*e5d0*/  F2FP.F16.F32.PACK_AB R131, R3, R9 ;  /* 0x000000090383723e */ /* 0x008fe200000000ff */
[----:B------:R-:W-:Y:S06]  /*e5e0*/  HMMA.16816.F32 R16, R4, R18, R164 ;  /* 0x000000120410723c */ /* 0x000fec00000018a4 */
[C---:B------:R-:W-:Y:S01]  /*e5f0*/  HMMA.16816.F32 R164, R128.reuse, R160, R72 ;  /* 0x000000a080a4723c */ /* 0x040fe20000001848 */
[----:B------:R-:W-:Y:S05]  /*e600*/  LDSM.16.MT88.4 R72, [R193+0x15800] ;  /* 0x01580000c148783b */ /* 0x000fea0000004200 */
[----:B------:R-:W-:Y:S06]  /*e610*/  HMMA.16816.F32 R160, R128, R162, R240 ;  /* 0x000000a280a0723c */ /* 0x000fec00000018f0 */
[----:B------:R-:W-:Y:S01]  /*e620*/  HMMA.16816.F32 R28, R4, R30, R156 ;  /* 0x0000001e041c723c */ /* 0x000fe2000000189c */
[----:B------:R-:W-:Y:S01]  /*e630*/  MOV R241, R105 ;  /* 0x0000006900f17202 */ /* 0x000fe20000000f00 */
[----:B------:R-:W-:Y:S01]  /*e640*/  IMAD.MOV.U32 R240, RZ, RZ, R104 ;  /* 0x000000fffff07224 */ /* 0x000fe200078e0068 */
[----:B------:R-:W-:Y:S01]  /*e650*/  MOV R242, R106 ;  /* 0x0000006a00f27202 */ /* 0x000fe20000000f00 */
[----:B------:R-:W-:-:S02]  /*e660*/  IMAD.MOV.U32 R243, RZ, RZ, R107 ;  /* 0x000000fffff37224 */ /* 0x000fc400078e006b */
[C---:B--2---:R-:W-:Y:S01]  /*e670*/  HMMA.16816.F32 R156, R128.reuse, R152, R188 ;  /* 0x00000098809c723c */ /* 0x044fe200000018bc */
[----:B------:R-:W-:Y:S01]  /*e680*/  FFMA.FTZ R2, R241, R2, R240 ;  /* 0x00000002f1027223 */ /* 0x000fe200000100f0 */
[----:B------:R-:W-:Y:S01]  /*e690*/  FFMA.FTZ R0, R243, R0, R242 ;  /* 0x00000000f3007223 */ /* 0x000fe200000100f2 */
[----:B------:R-:W-:Y:S03]  /*e6a0*/  LDSM.16.MT88.4 R104, [R193+0x17800] ;  /* 0x01780000c168783b */ /* 0x000fe60000004200 */
[----:B------:R-:W-:Y:S07]  /*e6b0*/  HMMA.16816.F32 R152, R128, R154, R244 ;  /* 0x0000009a8098723c */ /* 0x000fee00000018f4 */
[----:B------:R-:W-:-:S02]  /*e6c0*/  MOV R244, R114 ;  /* 0x0000007200f47202 */ /* 0x000fc40000000f00 */
[----:B------:R-:W-:Y:S01]  /*e6d0*/  MOV R245, R115 ;  /* 0x0000007300f57202 */ /* 0x000fe20000000f00 */
[----:B------:R-:W-:Y:S01]  /*e6e0*/  IMAD.MOV.U32 R246, RZ, RZ, R113 ;  /* 0x000000fffff67224 */ /* 0x000fe200078e0071 */
[----:B------:R-:W-:Y:S01]  /*e6f0*/  MOV R247, R112 ;  /* 0x0000007000f77202 */ /* 0x000fe20000000f00 */
[----:B------:R-:W-:Y:S01]  /*e700*/  FADD.FTZ R2, R244, R2 ;  /* 0x00000002f4027221 */ /* 0x000fe20000010000 */
        /* <DEDUP_REMOVED lines=8> */
[----:B------:R-:W-:Y:S01]  /*e790*/  HMMA.16816.F32 R24, R4, R26, R140 ;  /* 0x0000001a0418723c */ /* 0x000fe2000000188c */
[----:B------:R-:W-:Y:S01]  /*e7a0*/  FADD.FTZ R0, R189, R0 ;  /* 0x00000000bd007221 */ /* 0x000fe20000010000 */
[----:B------:R-:W-:Y:S01]  /*e7b0*/  LDSM.16.MT88.4 R64, [R195+0x13800] ;  /* 0x01380000c340783b */ /* 0x000fe20000004200 */
[----:B------:R-:W-:-:S03]  /*e7c0*/  FADD.FTZ R2, R190, R2 ;  /* 0x00000002be027221 */ /* 0x000fc60000010000 */
[C---:B------:R-:W-:Y:S01]  /*e7d0*/  HMMA.16816.F32 R140, R128.reuse, R136, R224 ;  /* 0x00000088808c723c */ /* 0x040fe200000018e0 */
[----:B------:R-:W-:Y:S01]  /*e7e0*/  FADD.FTZ R0, R191, R0 ;  /* 0x00000000bf007221 */ /* 0x000fe20000010000 */
[----:B------:R-:W-:Y:S04]  /*e7f0*/  LDSM.16.MT88.4 R112, [R194+0x17800] ;  /* 0x01780000c270783b */ /* 0x000fe80000004200 */
[----:B------:R-:W-:Y:S01]  /*e800*/  HMMA.16816.F32 R148, R128, R144, R148 ;  /* 0x000000908094723c */ /* 0x000fe20000001894 */
[----:B------:R-:W-:Y:S01]  /*e810*/  MOV R225, R58 ;  /* 0x0000003a00e17202 */ /* 0x000fe20000000f00 */
[----:B------:R-:W-:Y:S01]  /*e820*/  IMAD.MOV.U32 R224, RZ, RZ, R59 ;  /* 0x000000ffffe07224 */ /* 0x000fe200078e003b */
[----:B------:R-:W-:Y:S01]  /*e830*/  MOV R226, R57 ;  /* 0x0000003900e27202 */ /* 0x000fe20000000f00 */
[----:B------:R-:W-:Y:S01]  /*e840*/  IMAD.MOV.U32 R227, RZ, RZ, R56 ;  /* 0x000000ffffe37224 */ /* 0x000fe200078e0038 */
[----:B------:R-:W-:Y:S01]  /*e850*/  LDSM.16.MT88.4 R4, [R195+0x17800] ;  /* 0x01780000c304783b */ /* 0x000fe20000004200 */
[----:B------:R-:W-:Y:S01]  /*e860*/  FADD.FTZ R2, R224, R2 ;  /* 0x00000002e0027221 */ /* 0x000fe20000010000 */
[----:B------:R-:W-:-:S02]  /*e870*/  FADD.FTZ R0, R225, R0 ;  /* 0x00000000e1007221 */ /* 0x000fc40000010000 */
[----:B------:R-:W1:Y:S01]  /*e880*/  LDSM.16.MT88.4 R56, [R196+0x13800] ;  /* 0x01380000c438783b */ /* 0x000e620000004200 */
[----:B------:R-:W-:Y:S01]  /*e890*/  HMMA.16816.F32 R144, R128, R146, R36 ;  /* 0x000000928090723c */ /* 0x000fe20000001824 */
[----:B------:R-:W-:Y:S01]  /*e8a0*/  FADD.FTZ R2, R226, R2 ;  /* 0x00000002e2027221 */ /* 0x000fe20000010000 */
[----:B------:R-:W-:-:S04]  /*e8b0*/  FADD.FTZ R0, R227, R0 ;  /* 0x00000000e3007221 */ /* 0x000fc80000010000 */
[----:B------:R-:W-:Y:S01]  /*e8c0*/  HMMA.16816.F32 R136, R128, R138, R48 ;  /* 0x0000008a8088723c */ /* 0x000fe20000001830 */
[----:B------:R-:W2:Y:S01]  /*e8d0*/  LDSM.16.MT88.4 R48, [R194+0x13800] ;  /* 0x01380000c230783b */ /* 0x000ea20000004200 */
[----:B------:R-:W-:-:S04]  /*e8e0*/  FADD.FTZ R2, R8, R2 ;  /* 0x0000000208027221 */ /* 0x000fc80000010000 */
[----:B----4-:R-:W-:Y:S01]  /*e8f0*/  HMMA.16816.F32 R36, R128, R40, R80 ;  /* 0x000000288024723c */ /* 0x010fe20000001850 */
[----:B------:R-:W3:Y:S01]  /*e900*/  LDSM.16.MT88.4 R80, [R194+0x15800] ;  /* 0x01580000c250783b */ /* 0x000ee20000004200 */
        /* <DEDUP_REMOVED lines=17> */
[----:B------:R-:W-:-:S04]  /*ea20*/  FADD.FTZ R0, R3, R0 ;  /* 0x0000000003007221 */ /* 0x000fc80000010000 */
[C---:B-1----:R-:W-:Y:S01]  /*ea30*/  HMMA.16816.F32 R52, R128.reuse, R56, R52 ;  /* 0x000000388034723c */ /* 0x042fe20000001834 */
[----:B------:R1:W-:Y:S05]  /*ea40*/  STL [R1+0x24], R2 ;  /* 0x0000240201007387 */ /* 0x0003ea0000100800 */
[C---:B------:R-:W-:Y:S01]  /*ea50*/  HMMA.16816.F32 R88, R128.reuse, R90, R92 ;  /* 0x0000005a8058723c */ /* 0x040fe2000000185c */
[----:B------:R1:W-:Y:S05]  /*ea60*/  STL [R1+0x28], R0 ;  /* 0x0000280001007387 */ /* 0x0003ea0000100800 */
        /* <DEDUP_REMOVED lines=21> */
[----:B-1----:R-:W-:-:S15]  /*ebc0*/  MOV R132, R229 ;  /* 0x000000e500847202 */ /* 0x002fde0000000f00 */
[----:B------:R-:W-:-:S06]  /*ebd0*/  NOP ;  /* 0x0000000000007918 */ /* 0x000fcc0000000000 */
.L_x_1383:
[----:B------:R-:W-:-:S06]  /*ebe0*/  UISETP.GT.AND UP0, UPT, UR18, UR14, UPT ;  /* 0x0000000e1200728c */ /* 0x000fcc000bf04270 */
[----:B------:R-:W-:-:S13]  /*ebf0*/  PLOP3.LUT P0, PT, PT, PT, UP0, 0x80, 0x0 ;  /* 0x000000000000781c */ /* 0x000fda0003f0f008 */
[----:B------:R-:W-:Y:S05]  /*ec00*/  @!P0 BRA `(.L_x_1387) ;  /* 0x0000004c00c48947 */ /* 0x000fea0003800000 */
[----:B------:R-:W1:Y:S01]  /*ec10*/  S2R R0, SR_TID.X ;  /* 0x0000000000007919 */ /* 0x000e620000002100 */
[----:B------:R-:W-:Y:S01]  /*ec20*/  ULDC UR4, c[0x0][0x260] ;  /* 0x0000980000047ab9 */ /* 0x000fe20000000800 */
[----:B------:R-:W-:Y:S01]  /*ec30*/  IMAD.U32 R2, RZ, RZ, UR23 ;  /* 0x00000017ff027e24 */ /* 0x000fe2000f8e00ff */
[----:B------:R-:W-:Y:S01]  /*ec40*/  SHF.R.S32.HI R251, RZ, 0x1f, R248 ;  /* 0x0000001ffffb7819 */ /* 0x000fe200000114f8 */
[----:B------:R-:W-:Y:S01]  /*ec50*/  IMAD.U32 R6, RZ, RZ, UR4 ;  /* 0x00000004ff067e24 */ /* 0x000fe2000f8e00ff */
[----:B------:R-:W-:Y:S01]  /*ec60*/  ULDC UR4, c[0x0][0x268] ;  /* 0x00009a0000047ab9 */ /* 0x000fe20000000800 */
[----:B------:R-:W-:Y:S01]  /*ec70*/  IMAD.MOV.U32 R134, RZ, RZ, R3 ;  /* 0x000000ffff867224 */ /* 0x000fe200078e0003 */
[----:B------:R-:W-:Y:S01]  /*ec80*/  UIADD3 UR10, UR18, -0x2, URZ ;  /* 0xfffffffe120a7890 */ /* 0x000fe2000fffe03f */
[----:B------:R-:W-:Y:S01]  /*ec90*/  IMAD.U32 R8, RZ, RZ, UR4 ;  /* 0x00000004ff087e24 */ /* 0x000fe2000f8e00ff */
[----:B------:R-:W-:Y:S01]  /*eca0*/  ULDC UR4, c[0x0][0x2d0] ;  /* 0x0000b40000047ab9 */ /* 0x000fe20000000800 */
[----:B------:R-:W-:Y:S01]  /*ecb0*/  IMAD.MOV.U32 R133, RZ, RZ, R132 ;  /* 0x000000ffff857224 */ /* 0x000fe200078e0084 */
[----:B------:R-:W-:Y:S01]  /*ecc0*/  UMOV UR21, URZ ;  /* 0x0000003f00157c82 */ /* 0x000fe20008000000 */
[----:B------:R-:W-:Y:S01]  /*ecd0*/  ULDC UR11, c[0x0][0x2d0] ;  /* 0x0000b400000b7ab9 */ /* 0x000fe20000000800 */
[----:B------:R-:W-:Y:S01]  /*ece0*/  ULDC.64 UR6, c[0x0][0x250] ;  /* 0x0000940000067ab9 */ /* 0x000fe20000000a00 */
[----:B------:R-:W-:Y:S01]  /*ecf0*/  ULDC.64 UR8, c[0x0][0x248] ;  /* 0x0000920000087ab9 */ /* 0x000fe20000000a00 */
[----:B-1----:R-:W-:-:S04]  /*ed00*/  SHF.R.S32.HI R4, RZ, 0x1f, R0 ;  /* 0x0000001fff047819 */ /* 0x002fc80000011400 */
[----:B------:R-:W-:-:S04]  /*ed10*/  LEA.HI R4, R4, R0, RZ, 0x3 ;  /* 0x0000000004047211 */ /* 0x000fc800078f18ff */
[----:B------:R-:W-:-:S05]  /*ed20*/  LOP3.LUT R4, R4, 0xfffffff8, RZ, 0xc0, !PT ;  /* 0xfffffff804047812 */ /* 0x000fca00078ec0ff */
[----:B------:R-:W-:-:S04]  /*ed30*/  IMAD.IADD R4, R0, 0x1, -R4 ;  /* 0x0000000100047824 */ /* 0x000fc800078e0a04 */
[----:B------:R-:W-:-:S05]  /*ed40*/  IMAD.SHL.U32 R4, R4, 0x8, RZ ;  /* 0x0000000804047824 */ /* 0x000fca00078e00ff */
[--C-:B------:R-:W-:Y:S02]  /*ed50*/  SHF.R.S32.HI R5, RZ, 0x1f, R4.reuse ;  /* 0x0000001fff057819 */ /* 0x100fe40000011404 */
[----:B------:R-:W-:Y:S01]  /*ed60*/  ISETP.GE.AND P2, PT, R4, UR4, PT ;  /* 0x0000000404007c0c */ /* 0x000fe2000bf46270 */
[----:B------:R-:W-:Y:S01]  /*ed70*/  ULDC.64 UR4, c[0x0][0x218] ;  /* 0x0000860000047ab9 */ /* 0x000fe20000000a00 */
[----:B------:R-:W-:-:S04]  /*ed80*/  IMAD.WIDE.U32 R6, R6, UR19, R4 ;  /* 0x0000001306067c25 */ /* 0x000fc8000f8e0004 */
[----:B------:R-:W-:Y:S01]  /*ed90*/  IMAD.WIDE.U32 R4, R8, UR19, R4 ;  /* 0x0000001308047c25 */ /* 0x000fe2000f8e0004 */
[----:B------:R-:W-:-:S04]  /*eda0*/  IADD3 R0, P0, R6, UR24, RZ ;  /* 0x0000001806007c10 */ /* 0x000fc8000ff1e0ff */
[----:B------:R-:W-:Y:S01]  /*edb0*/  IADD3.X R6, R2, UR13, R7, P0, !PT ;  /* 0x0000000d02067c10 */ /* 0x000fe200087fe407 */
[----:B------:R-:W-:Y:S01]  /*edc0*/  IMAD.U32 R2, RZ, RZ, UR25 ;  /* 0x00000019ff027e24 */ /* 0x000fe2000f8e00ff */
[----:B------:R-:W-:Y:S01]  /*edd0*/  LEA R8, P1, R0, UR4, 0x1 ;  /* 0x0000000400087c11 */ /* 0x000fe2000f8208ff */
[----:B------:R-:W-:Y:S01]  /*ede0*/  IMAD.MOV.U32 R250, RZ, RZ, R248 ;  /* 0x000000fffffa7224 */ /* 0x000fe200078e00f8 */
[----:B------:R-:W-:Y:S01]  /*edf0*/  IADD3 R252, P0, R4, UR26, RZ ;  /* 0x0000001a04fc7c10 */ /* 0x000fe2000ff1e0ff */
[----:B------:R-:W-:Y:S01]  /*ee00*/  UIADD3 UR13, UR18, -0x1, URZ ;  /* 0xffffffff120d7890 */ /* 0x000fe2000fffe03f */
[----:B------:R-:W-:Y:S01]  /*ee10*/  LEA.HI.X R0, R0, UR5, R6, 0x1, P1 ;  /* 0x0000000500007c11 */ /* 0x000fe200088f0c06 */
[----:B------:R1:W-:Y:S01]  /*ee20*/  STL [R1+0x20], R8 ;  /* 0x0000200801007387 */ /* 0x0003e20000100800 */
[----:B------:R-:W-:Y:S01]  /*ee30*/  IADD3.X R2, R2, UR12, R5, P0, !PT ;  /* 0x0000000c02027c10 */ /* 0x000fe200087fe405 */
[----:B------:R-:W-:Y:S01]  /*ee40*/  ULDC.64 UR4, c[0x0][0x220] ;  /* 0x0000880000047ab9 */ /* 0x000fe20000000a00 */
[----:B------:R-:W2:Y:S01]  /*ee50*/  @!P2 LDC.64 R4, c[0x0][0x220] ;  /* 0x00008800ff04ab82 */ /* 0x000ea20000000a00 */
[----:B------:R3:W-:Y:S01]  /*ee60*/  STL [R1+0x1c], R0 ;  /* 0x00001c0001007387 */ /* 0x0007e20000100800 */
[----:B------:R-:W-:-:S06]  /*ee70*/  IADD3 R6, P1, R248, 0x10, RZ ;  /* 0x00000010f8067810 */ /* 0x000fcc0007f3e0ff */
[----:B-1----:R-:W1:Y:S01]  /*ee80*/  @!P2 LDC.64 R8, c[0x0][0x220] ;  /* 0x00008800ff08ab82 */ /* 0x002e620000000a00 */
[----:B---3--:R-:W-:Y:S01]  /*ee90*/  LEA R0, P0, R252, UR4, 0x1 ;  /* 0x00000004fc007c11 */ /* 0x008fe2000f8008ff */
[----:B------:R-:W-:-:S03]  /*eea0*/  ULDC UR4, c[0x0][0x2ec] ;  /* 0x0000bb0000047ab9 */ /* 0x000fc60000000800 */
[----:B------:R-:W-:Y:S01]  /*eeb0*/  LEA.HI.X R252, R252, UR5, R2, 0x1, P0 ;  /* 0x00000005fcfc7c11 */ /* 0x000fe200080f0c02 */
[----:B------:R-:W-:Y:S01]  /*eec0*/  ULDC UR5, c[0x0][0x39c] ;  /* 0x0000e70000057ab9 */ /* 0x000fe20000000800 */
[C---:B------:R-:W-:Y:S01]  /*eed0*/  IADD3 R2, P0, R248.reuse, 0x20, RZ ;  /* 0x00000020f8027810 */ /* 0x040fe20007f1e0ff */
[----:B-1----:R1:W-:Y:S04]  /*eee0*/  @!P2 STL.64 [R1+0x50], R8 ;  /* 0x000050080100a387 */ /* 0x0023e80000100a00 */
[----:B--2---:R2:W-:Y:S04]  /*eef0*/  @!P2 STL.64 [R1+0x48], R4 ;  /* 0x000048040100a387 */ /* 0x0045e80000100a00 */
[----:B------:R-:W-:Y:S01]  /*ef00*/  STL [R1+0x18], R0 ;  /* 0x0000180001007387 */ /* 0x000fe20000100800 */
[----:B-1----:R-:W1:Y:S08]  /*ef10*/  @!P2 LDC.64 R8, c[0x0][0x220] ;  /* 0x00008800ff08ab82 */ /* 0x002e700000000a00 */
[----:B--2---:R-:W2:Y:S01]  /*ef20*/  @!P2 LDC.64 R4, c[0x0][0x220] ;  /* 0x00008800ff04ab82 */ /* 0x004ea20000000a00 */
[----:B-1----:R-:W-:Y:S04]  /*ef30*/  @!P2 STL.64 [R1+0x40], R8 ;  /* 0x000040080100a387 */ /* 0x002fe80000100a00 */
[----:B--2---:R1:W-:Y:S04]  /*ef40*/  @!P2 STL.64 [R1+0x38], R4 ;  /* 0x000038040100a387 */ /* 0x0043e80000100a00 */
[----:B------:R-:W-:Y:S04]  /*ef50*/  STL [R1+0x8], R6 ;  /* 0x0000080601007387 */ /* 0x000fe80000100800 */
[----:B------:R-:W-:Y:S01]  /*ef60*/  STL [R1], R2 ;  /* 0x0000000201007387 */ /* 0x000fe20000100800 */
[----:B-1----:R-:W-:-:S05]  /*ef70*/  IADD3 R4, P3, R248, 0x30, RZ ;  /* 0x00000030f8047810 */ /* 0x002fca0007f7e0ff */
[----:B------:R-:W-:-:S05]  /*ef80*/  IMAD.X R5, RZ, RZ, R251, P3 ;  /* 0x000000ffff057224 */ /* 0x000fca00018e06fb */
        /* <DEDUP_REMOVED lines=12> */
.L_x_1390:
[----:B------:R-:W2:Y:S01]  /*f050*/  LDL.64 R190, [R1+0x80] ;  /* 0x0000800001be7983 */ /* 0x000ea20000100a00 */
[----:B-1----:R-:W1:Y:S01]  /*f060*/  @!P2 LDC.64 R14, c[0x0][0x218] ;  /* 0x00008600ff0eab82 */ /* 0x002e620000000a00 */
[----:B------:R-:W-:Y:S02]  /*f070*/  UIADD3 UR20, UR18, -0x2, URZ ;  /* 0xfffffffe12147890 */ /* 0x000fe4000fffe03f */
[----:B------:R-:W4:Y:S02]  /*f080*/  LDL.64 R170, [R1+0x68] ;  /* 0x0000680001aa7983 */ /* 0x000f240000100a00 */
        /* <DEDUP_REMOVED lines=9> */
[----:B------:R-:W3:Y:S05]  /*f120*/  @!P2 LDC.64 R10, c[0x0][0x218] ;  /* 0x00008600ff0aab82 */ /* 0x000eea0000000a00 */
[----:B------:R-:W-:Y:S01]  /*f130*/  IMAD.U32 R7, RZ, RZ, UR19 ;  /* 0x00000013ff077e24 */ /* 0x000fe2000f8e00ff */
[C---:B--2---:R-:W-:Y:S04]  /*f140*/  LEA R3, P0, R6.reuse, R190, 0x6 ;  /* 0x000000be06037211 */ /* 0x044fe800078030ff */
[----:B----4-:R-:W-:Y:S02]  /*f150*/  LEA.HI.X R6, R6, R171, R7, 0x6, P0 ;  /* 0x000000ab06067211 */ /* 0x010fe400000f3407 */
[C---:B-1----:R-:W-:Y:S01]  /*f160*/  @!P2 LEA R14, P0, R3.reuse, R14, 0x1 ;  /* 0x0000000e030ea211 */ /* 0x042fe200078008ff */
[----:B------:R-:W1:Y:S03]  /*f170*/  @!P2 LDC.64 R170, c[0x0][0x218] ;  /* 0x00008600ffaaab82 */ /* 0x000e660000000a00 */
        /* <DEDUP_REMOVED lines=94> */
.L_x_1388:
[----:B-12---:R-:W2:Y:S01]  /*f760*/  LDL.64 R2, [R1+0x30] ;  /* 0x0000300001027983 */ /* 0x006ea20000100a00 */
        /* <DEDUP_REMOVED lines=22> */
[----:B------:R-:W4:Y:S04]  /*f8d0*/  LDL.64 R228, [R1] ;  /* 0x0000000001e47983 */ /* 0x000f280000100a00 */
[----:B------:R-:W4:Y:S01]  /*f8e0*/  LDL.64 R226, [R1+0x10] ;  /* 0x0000100001e27983 */ /* 0x000f220000100a00 */
[----:B------:R-:W-:Y:S06]  /*f8f0*/  BAR.SYNC.DEFER_BLOCKING 0x0 ;  /* 0x0000000000007b1d */ /* 0x000fec0000010000 */
[----:B------:R-:W-:Y:S04]  /*f900*/  @P2 STS.128 [R219+0x10000], RZ ;  /* 0x010000ffdb002388 */ /* 0x000fe80000000c00 */
[----:B------:R-:W4:Y:S04]  /*f910*/  LDL R225, [R1+0x20] ;  /* 0x0000200001e17983 */ /* 0x000f280000100800 */
[----:B------:R-:W4:Y:S01]  /*f920*/  LDL R135, [R1+0x1c] ;  /* 0x00001c0001877983 */ /* 0x000f220000100800 */
        /* <DEDUP_REMOVED lines=144> */
[----:B------:R-:W-:Y:S01]  /*10230*/  LDSM.16.M88.4 R184, [R202] ;  /* 0x00000000cab8783b */ /* 0x000fe20000000200 */
[----:B------:R-:W-:Y:S03]  /*10240*/  IMAD R0, R2, UR9, R0 ;  /* 0x0000000902007c24 */ /* 0x000fe6000f8e0200 */
        /* <DEDUP_REMOVED lines=189> */
[----:B------:R-:W-:Y:S06]  /*10e20*/  HMMA.16816.F32 R32, R184, R178, R32 ;  /* 0x000000b2b820723c */ /* 0x000fec0000001820 */
[C---:B----4-:R-:W-:Y:S06]  /*10e30*/  HMMA.16816.F32 R4, R180.reuse, R188, R4 ;  /* 0x000000bcb404723c */ /* 0x050fec0000001804 */
[C---:B------:R-:W-:Y:S06]  /*10e40*/  HMMA.16816.F32 R8, R180.reuse, R190, R8 ;  /* 0x000000beb408723c */ /* 0x040fec0000001808 */
[C---:B-1----:R-:W-:Y:S06]  /*10e50*/  HMMA.16816.F32 R12, R180.reuse, R168, R12 ;  /* 0x000000a8b40c723c */ /* 0x042fec000000180c */
[C---:B------:R-:W-:Y:S06]  /*10e60*/  HMMA.16816.F32 R16, R180.reuse, R170, R16 ;  /* 0x000000aab410723c */ /* 0x040fec0000001810 */
[----:B------:R-:W-:Y:S01]  /*10e70*/  FMUL.FTZ R4, R4, UR5 ;  /* 0x0000000504047c20 */ /* 0x000fe20008410000 */
[----:B------:R-:W-:Y:S01]  /*10e80*/  FMUL.FTZ R5, R5, UR5 ;  /* 0x0000000505057c20 */ /* 0x000fe20008410000 */
[----:B------:R-:W-:Y:S01]  /*10e90*/  FMUL.FTZ R6, R6, UR5 ;  /* 0x0000000506067c20 */ /* 0x000fe20008410000 */
[C---:B--2---:R-:W-:Y:S01]  /*10ea0*/  HMMA.16816.F32 R20, R180.reuse, R172, R20 ;  /* 0x000000acb414723c */ /* 0x044fe20000001814 */
[----:B------:R-:W1:Y:S02]  /*10eb0*/  MUFU.TANH R224, R4 ;  /* 0x0000000400e07308 */ /* 0x000e640000002400 */
[----:B------:R-:W-:Y:S01]  /*10ec0*/  FMUL.FTZ R7, R7, UR5 ;  /* 0x0000000507077c20 */ /* 0x000fe20008410000 */
[----:B------:R-:W-:Y:S01]  /*10ed0*/  FMUL.FTZ R9, R9, UR5 ;  /* 0x0000000509097c20 */ /* 0x000fe20008410000 */
[----:B------:R-:W-:Y:S01]  /*10ee0*/  FMUL.FTZ R8, R8, UR5 ;  /* 0x0000000508087c20 */ /* 0x000fe20008410000 */
[----:B------:R-:W-:Y:S01]  /*10ef0*/  FMUL.FTZ R11, R11, UR5 ;  /* 0x000000050b0b7c20 */ /* 0x000fe20008410000 */
[C---:B------:R-:W-:Y:S04]  /*10f00*/  HMMA.16816.F32 R24, R180.reuse, R174, R24 ;  /* 0x000000aeb418723c */ /* 0x040fe80000001818 */
[----:B------:R2:W3:Y:S01]  /*10f10*/  MUFU.TANH R189, R5 ;  /* 0x0000000500bd7308 */ /* 0x0004e20000002400 */
[----:B------:R-:W-:Y:S01]  /*10f20*/  FMUL.FTZ R10, R10, UR5 ;  /* 0x000000050a0a7c20 */ /* 0x000fe20008410000 */
[----:B------:R-:W-:Y:S01]  /*10f30*/  FMUL.FTZ R12, R12, UR5 ;  /* 0x000000050c0c7c20 */ /* 0x000fe20008410000 */
[----:B------:R-:W-:Y:S01]  /*10f40*/  FMUL.FTZ R13, R13, UR5 ;  /* 0x000000050d0d7c20 */ /* 0x000fe20008410000 */
[----:B------:R-:W-:Y:S06]  /*10f50*/  FMUL.FTZ R14, R14, UR5 ;  /* 0x000000050e0e7c20 */ /* 0x000fec0008410000 */
[----:B------:R-:W4:Y:S10]  /*10f60*/  MUFU.TANH R188, R6 ;  /* 0x0000000600bc7308 */ /* 0x000f340000002400 */
[----:B------:R1:W1:Y:S01]  /*10f70*/  MUFU.TANH R187, R7 ;  /* 0x0000000700bb7308 */ /* 0x0002620000002400 */
[----:B--2---:R-:W-:Y:S01]  /*10f80*/  IMAD.WIDE.U32 R4, R2, UR8, RZ ;  /* 0x0000000802047c25 */ /* 0x004fe2000f8e00ff */
[----:B------:R-:W-:Y:S03]  /*10f90*/  LEA R2, P0, R132, R230, 0x6 ;  /* 0x000000e684027211 */ /* 0x000fe600078030ff */
[----:B------:R-:W-:Y:S01]  /*10fa0*/  IMAD.IADD R0, R5, 0x1, R0 ;  /* 0x0000000105007824 */ /* 0x000fe200078e0200 */
[----:B------:R-:W-:Y:S04]  /*10fb0*/  LEA R178, P1, R4, R225, 0x1 ;  /* 0x000000e104b27211 */ /* 0x000fe800078208ff */
[----:B------:R2:W2:Y:S01]  /*10fc0*/  MUFU.TANH R185, R9 ;  /* 0x0000000900b97308 */ /* 0x0004a20000002400 */
[----:B------:R-:W-:Y:S02]  /*10fd0*/  LEA.HI.X.SX32 R3, R132, R231, 0x6, P0 ;  /* 0x000000e784037211 */ /* 0x000fe400000f36ff */
[----:B------:R-:W-:Y:S02]  /*10fe0*/  LEA.HI.X R179, R4, R135, R0, 0x1, P1 ;  /* 0x0000008704b37211 */ /* 0x000fe400008f0c00 */
[C---:B------:R-:W-:Y:S01]  /*10ff0*/  LEA R176, P0, R132.reuse, R228, 0x6 ;  /* 0x000000e484b07211 */ /* 0x040fe200078030ff */
[----:B------:R-:W-:Y:S01]  /*11000*/  IMAD R0, R3, UR8, RZ ;  /* 0x0000000803007c24 */ /* 0x000fe2000f8e02ff */
[----:B------:R-:W3:Y:S03]  /*11010*/  S2R R228, SR_TID.X ;  /* 0x0000000000e47919 */ /* 0x000ee60000002100 */
[----:B------:R4:W2:Y:S01]  /*11020*/  MUFU.TANH R186, R8 ;  /* 0x0000000800ba7308 */ /* 0x0008a20000002400 */
[----:B------:R-:W-:Y:S01]  /*11030*/  LEA.HI.X.SX32 R177, R132, R229, 0x6, P0 ;  /* 0x000000e584b17211 */ /* 0x000fe200000f36ff */
[C---:B------:R-:W-:Y:S01]  /*11040*/  IMAD R0, R2.reuse, UR9, R0 ;  /* 0x0000000902007c24 */ /* 0x040fe2000f8e0200 */
[----:B-1----:R-:W1:Y:S01]  /*11050*/  LDSM.16.M88.4 R4, [R197+0x7800] ;  /* 0x00780000c504783b */ /* 0x002e620000000200 */
[----:B------:R-:W-:Y:S01]  /*11060*/  IMAD.WIDE.U32 R2, R2, UR8, RZ ;  /* 0x0000000802027c25 */ /* 0x000fe2000f8e00ff */
[----:B------:R-:W-:Y:S05]  /*11070*/  DEPBAR.LE SB0, 0x0 ;  /* 0x000080000000791a */ /* 0x000fea0000000000 */
[----:B------:R1:W1:Y:S01]  /*11080*/  MUFU.TANH R184, R10 ;  /* 0x0000000a00b87308 */ /* 0x0002620000002400 */
[----:B------:R-:W-:Y:S01]  /*11090*/  IMAD.IADD R3, R3, 0x1, R0 ;  /* 0x0000000103037824 */ /* 0x000fe200078e0200 */
[----:B------:R-:W-:Y:S01]  /*110a0*/  BAR.SYNC.DEFER_BLOCKING 0x0 ;  /* 0x0000000000007b1d */ /* 0x000fe20000010000 */
[C---:B------:R-:W-:Y:S01]  /*110b0*/  LEA R168, P0, R2.reuse, R225, 0x1 ;  /* 0x000000e102a87211 */ /* 0x040fe200078008ff */
[----:B------:R-:W-:Y:S03]  /*110c0*/  IMAD R0, R177, UR8, RZ ;  /* 0x00000008b1007c24 */ /* 0x000fe6000f8e02ff */
[----:B------:R-:W-:Y:S03]  /*110d0*/  LEA.HI.X R169, R2, R135, R3, 0x1, P0 ;  /* 0x0000008702a97211 */ /* 0x000fe600000f0c03 */
[----:B------:R-:W1:Y:S01]  /*110e0*/  MUFU.TANH R173, R12 ;  /* 0x0000000c00ad7308 */ /* 0x000e620000002400 */
[----:B------:R-:W-:Y:S01]  /*110f0*/  IMAD R3, R176, UR9, R0 ;  /* 0x00000009b0037c24 */ /* 0x000fe2000f8e0200 */
[----:B------:R-:W-:Y:S01]  /*11100*/  LEA R2, P0, R132, R226, 0x6 ;  /* 0x000000e284027211 */ /* 0x000fe200078030ff */
[----:B------:R-:W-:Y:S04]  /*11110*/  IMAD.WIDE.U32 R176, R176, UR8, RZ ;  /* 0x00000008b0b07c25 */ /* 0x000fe8000f8e00ff */
[----:B--2---:R-:W-:Y:S03]  /*11120*/  IMAD.IADD R9, R177, 0x1, R3 ;  /* 0x00000001b1097824 */ /* 0x004fe600078e0203 */
[----:B------:R-:W2:Y:S01]  /*11130*/  MUFU.TANH R172, R13 ;  /* 0x0000000d00ac7308 */ /* 0x000ea20000002400 */
[----:B----4-:R-:W-:Y:S01]  /*11140*/  LEA R8, P1, R176, R225, 0x1 ;  /* 0x000000e1b0087211 */ /* 0x010fe200078208ff */
[----:B------:R-:W-:Y:S01]  /*11150*/  IMAD.U32 R0, RZ, RZ, UR12 ;  /* 0x0000000cff007e24 */ /* 0x000fe2000f8e00ff */
[----:B------:R-:W-:Y:S01]  /*11160*/  LEA.HI.X.SX32 R3, R132, R227, 0x6, P0 ;  /* 0x000000e384037211 */ /* 0x000fe200000f36ff */
[----:B------:R-:W-:Y:S01]  /*11170*/  FMUL.FTZ R132, R15, UR5 ;  /* 0x000000050f847c20 */ /* 0x000fe20008410000 */
[----:B------:R-:W-:Y:S01]  /*11180*/  LEA.HI.X R9, R176, R135, R9, 0x1, P1 ;  /* 0x00000087b0097211 */ /* 0x000fe200008f0c09 */
[----:B---3--:R-:W-:Y:S04]  /*11190*/  IMAD.SHL.U32 R228, R228, 0x2, RZ ;  /* 0x00000002e4e47824 */ /* 0x008fe800078e00ff */
[----:B------:R3:W4:Y:S01]  /*111a0*/  MUFU.TANH R176, R11 ;  /* 0x0000000b00b07308 */ /* 0x0007220000002400 */
[----:B------:R-:W-:Y:S01]  /*111b0*/  IMAD R3, R3, UR8, RZ ;  /* 0x0000000803037c24 */ /* 0x000fe2000f8e02ff */
[----:B------:R-:W-:Y:S05]  /*111c0*/  LOP3.LUT R228, R228, 0x6, RZ, 0xc0, !PT ;  /* 0x00000006e4e47812 */ /* 0x000fea00078ec0ff */
[----:B------:R-:W-:Y:S01]  /*111d0*/  IMAD R0, R0, 0x40, R228 ;  /* 0x0000004000007824 */ /* 0x000fe200078e02e4 */
[C---:B-1----:R-:W-:Y:S05]  /*111e0*/  HMMA.16816.F32 R28, R180.reuse, R4, R28 ;  /* 0x00000004b41c723c */ /* 0x042fea000000181c */
[----:B------:R-:W-:Y:S01]  /*111f0*/  VIADD R10, R0, 0x1 ;  /* 0x00000001000a7836 */ /* 0x000fe20000000000 */
[----:B------:R-:W-:Y:S04]  /*11200*/  HMMA.16816.F32 R32, R180, R6, R32 ;  /* 0x00000006b420723c */ /* 0x000fe80000001820 */
[----:B------:R-:W-:Y:S01]  /*11210*/  ISETP.GE.AND P3, PT, R10, R221, PT ;  /* 0x000000dd0a00720c */ /* 0x000fe20003f66270 */
[----:B---3--:R-:W-:Y:S01]  /*11220*/  IMAD R11, R2, UR9, R3 ;  /* 0x00000009020b7c24 */ /* 0x008fe2000f8e0203 */
[C---:B------:R-:W-:Y:S02]  /*11230*/  ISETP.GE.AND P1, PT, R10.reuse, R220, PT ;  /* 0x000000dc0a00720c */ /* 0x040fe40003f26270 */
[C---:B------:R-:W-:Y:S02]  /*11240*/  ISETP.GE.OR P3, PT, R10.reuse, R223, !P3 ;  /* 0x000000df0a00720c */ /* 0x040fe40005f66670 */
[----:B------:R-:W-:Y:S01]  /*11250*/  ISETP.GE.OR P1, PT, R10, R222, !P1 ;  /* 0x000000de0a00720c */ /* 0x000fe20004f26670 */
[----:B------:R-:W-:Y:S04]  /*11260*/  IMAD.WIDE.U32 R2, R2, UR8, RZ ;  /* 0x0000000802027c25 */ /* 0x000fe8000f8e00ff */
[----:B------:R-:W-:Y:S01]  /*11270*/  IMAD.IADD R11, R3, 0x1, R11 ;  /* 0x00000001030b7824 */ /* 0x000fe200078e020b */
[C---:B------:R-:W-:Y:S04]  /*11280*/  LEA R4, P0, R2.reuse, R225, 0x1 ;  /* 0x000000e102047211 */ /* 0x040fe800078008ff */
[----:B------:R-:W-:Y:S01]  /*11290*/  LEA.HI.X R5, R2, R135, R11, 0x1, P0 ;  /* 0x0000008702057211 */ /* 0x000fe200000f0c0b */
[----:B------:R-:W-:Y:S01]  /*112a0*/  VIADD R2, R0, 0x8 ;  /* 0x0000000800027836 */ /* 0x000fe20000000000 */
[----:B------:R1:W3:Y:S01]  /*112b0*/  MUFU.TANH R135, R14 ;  /* 0x0000000e00877308 */ /* 0x0002e20000002400 */
[----:B------:R-:W-:Y:S11]  /*112c0*/  PLOP3.LUT P0, PT, PT, PT, UP0, 0x80, 0x0 ;  /* 0x000000000000781c */ /* 0x000ff60003f0f008 */
[----:B------:R-:W-:Y:S02]  /*112d0*/  @!UPT UIADD3 URZ, URZ, URZ, URZ ;  /* 0x0000003f3f3ff290 */ /* 0x000fe4000fffe03f */
[----:B--2-4-:R-:W-:Y:S05]  /*112e0*/  @P0 BRA `(.L_x_1390) ;  /* 0xffffffdc00580947 */ /* 0x014fea000383ffff */
.L_x_1389:
[-C--:B------:R-:W-:Y:S01]  /*112f0*/  ISETP.GE.AND P6, PT, R2, R221.reuse, PT ;  /* 0x000000dd0200720c */ /* 0x080fe20003fc6270 */
[----:B------:R-:W-:Y:S01]  /*11300*/  FMUL.FTZ R16, R16, UR5 ;  /* 0x0000000510107c20 */ /* 0x000fe20008410000 */
[----:B------:R-:W-:Y:S01]  /*11310*/  ISETP.GE.AND P5, PT, R2, R220, PT ;  /* 0x000000dc0200720c */ /* 0x000fe20003fa6270 */
[----:B------:R-:W-:Y:S01]  /*11320*/  FMUL.FTZ R17, R17, UR5 ;  /* 0x0000000511117c20 */ /* 0x000fe20008410000 */
[----:B------:R-:W-:Y:S01]  /*11330*/  ISETP.GE.AND P4, PT, R0, R221, PT ;  /* 0x000000dd0000720c */ /* 0x000fe20003f86270 */
[----:B--2---:R-:W2:Y:S01]  /*11340*/  MUFU.TANH R13, R132 ;  /* 0x00000084000d7308 */ /* 0x004ea20000002400 */
[-C--:B------:R-:W-:Y:S01]  /*11350*/  ISETP.GE.OR P6, PT, R2, R223.reuse, !P6 ;  /* 0x000000df0200720c */ /* 0x080fe200077c6670 */
[----:B------:R-:W-:Y:S01]  /*11360*/  FMUL.FTZ R20, R20, UR5 ;  /* 0x0000000514147c20 */ /* 0x000fe20008410000 */
[----:B------:R-:W-:Y:S01]  /*11370*/  ISETP.GE.OR P5, PT, R2, R222, !P5 ;  /* 0x000000de0200720c */ /* 0x000fe20006fa6670 */
[----:B------:R-:W-:Y:S01]  /*11380*/  FMUL.FTZ R21, R21, UR5 ;  /* 0x0000000515157c20 */ /* 0x000fe20008410000 */
[----:B------:R-:W-:Y:S01]  /*11390*/  ISETP.GE.OR P4, PT, R0, R223, !P4 ;  /* 0x000000df0000720c */ /* 0x000fe20006786670 */
[----:B------:R-:W-:Y:S01]  /*113a0*/  FMUL.FTZ R18, R18, UR5 ;  /* 0x0000000512127c20 */ /* 0x000fe20008410000 */
[----:B------:R-:W-:Y:S03]  /*113b0*/  IADD3 R2, R0, 0x9, RZ ;  /* 0x0000000900027810 */ /* 0x000fe60007ffe0ff */
[----:B------:R-:W4:Y:S01]  /*113c0*/  MUFU.TANH R16, R16 ;  /* 0x0000001000107308 */ /* 0x000f220000002400 */
[----:B------:R-:W-:Y:S01]  /*113d0*/  FSEL R12, R189, -INF , !P3 ;  /* 0xff800000bd0c7808 */ /* 0x000fe20005800000 */
[----:B------:R-:W-:Y:S01]  /*113e0*/  FMUL.FTZ R19, R19, UR5 ;  /* 0x0000000513137c20 */ /* 0x000fe20008410000 */
[----:B------:R-:W-:Y:S01]  /*113f0*/  FSEL R5, R224, -INF , !P4 ;  /* 0xff800000e0057808 */ /* 0x000fe20006000000 */
[----:B------:R-:W-:Y:S01]  /*11400*/  FMUL.FTZ R22, R22, UR5 ;  /* 0x0000000516167c20 */ /* 0x000fe20008410000 */
[-C--:B------:R-:W-:Y:S01]  /*11410*/  ISETP.GE.AND P0, PT, R0, R220.reuse, PT ;  /* 0x000000dc0000720c */ /* 0x080fe20003f06270 */
[----:B------:R-:W-:Y:S01]  /*11420*/  FMUL.FTZ R23, R23, UR5 ;  /* 0x0000000517177c20 */ /* 0x000fe20008410000 */
[C---:B------:R-:W-:Y:S03]  /*11430*/  ISETP.GE.AND P4, PT, R2.reuse, R221, PT ;  /* 0x000000dd0200720c */ /* 0x040fe60003f86270 */
[----:B------:R-:W5:Y:S01]  /*11440*/  MUFU.TANH R17, R17 ;  /* 0x0000001100117308 */ /* 0x000f620000002400 */
[----:B------:R-:W-:Y:S01]  /*11450*/  ISETP.GE.AND P3, PT, R2, R220, PT ;  /* 0x000000dc0200720c */ /* 0x000fe20003f66270 */
[----:B------:R-:W-:Y:S01]  /*11460*/  FMUL.FTZ R24, R24, UR5 ;  /* 0x0000000518187c20 */ /* 0x000fe20008410000 */
[-C--:B------:R-:W-:Y:S01]  /*11470*/  ISETP.GE.OR P0, PT, R0, R222.reuse, !P0 ;  /* 0x000000de0000720c */ /* 0x080fe20004706670 */
[----:B------:R-:W-:Y:S01]  /*11480*/  FMUL.FTZ R25, R25, UR5 ;  /* 0x0000000519197c20 */ /* 0x000fe20008410000 */
[----:B------:R-:W-:Y:S01]  /*11490*/  ISETP.GE.OR P4, PT, R2, R223, !P4 ;  /* 0x000000df0200720c */ /* 0x000fe20006786670 */
[----:B------:R-:W-:Y:S01]  /*114a0*/  FMUL.FTZ R28, R28, UR5 ;  /* 0x000000051c1c7c20 */ /* 0x000fe20008410000 */
[----:B------:R-:W-:Y:S03]  /*114b0*/  ISETP.GE.OR P3, PT, R2, R222, !P3 ;  /* 0x000000de0200720c */ /* 0x000fe60005f66670 */
[----:B------:R-:W1:Y:S01]  /*114c0*/  MUFU.TANH R20, R20 ;  /* 0x0000001400147308 */ /* 0x000e620000002400 */
[C---:B------:R-:W-:Y:S01]  /*114d0*/  IADD3 R3, R0.reuse, 0x10, RZ ;  /* 0x0000001000037810 */ /* 0x040fe20007ffe0ff */
[----:B------:R-:W-:Y:S01]  /*114e0*/  FMUL.FTZ R29, R29, UR5 ;  /* 0x000000051d1d7c20 */ /* 0x000fe20008410000 */
[----:B------:R-:W-:Y:S01]  /*114f0*/  IADD3 R2, R0, 0x11, RZ ;  /* 0x0000001100027810 */ /* 0x000fe20007ffe0ff */
[----:B------:R-:W-:Y:S01]  /*11500*/  FMUL.FTZ R32, R32, UR5 ;  /* 0x0000000520207c20 */ /* 0x000fe20008410000 */
[----:B------:R-:W-:Y:S01]  /*11510*/  FSEL R4, R188, -INF , !P0 ;  /* 0xff800000bc047808 */ /* 0x000fe20004000000 */
[----:B------:R-:W-:Y:S01]  /*11520*/  FMUL.FTZ R26, R26, UR5 ;  /* 0x000000051a1a7c20 */ /* 0x000fe20008410000 */
[----:B------:R-:W-:Y:S03]  /*11530*/  FSEL R11, R187, -INF , !P1 ;  /* 0xff800000bb0b7808 */ /* 0x000fe60004800000 */
[----:B------:R-:W1:Y:S01]  /*11540*/  MUFU.TANH R21, R21 ;  /* 0x0000001500157308 */ /* 0x000e620000002400 */
[----:B------:R-:W-:Y:S01]  /*11550*/  FSEL R8, R186, -INF , !P6 ;  /* 0xff800000ba087808 */ /* 0x000fe20007000000 */
[----:B------:R-:W-:Y:S01]  /*11560*/  FMUL.FTZ R33, R33, UR5 ;  /* 0x0000000521217c20 */ /* 0x000fe20008410000 */
[-C--:B------:R-:W-:Y:S01]  /*11570*/  ISETP.GE.AND P0, PT, R3, R221.reuse, PT ;  /* 0x000000dd0300720c */ /* 0x080fe20003f06270 */
[----:B------:R-:W-:Y:S01]  /*11580*/  FMUL.FTZ R27, R27, UR5 ;  /* 0x000000051b1b7c20 */ /* 0x000fe20008410000 */
[----:B------:R-:W-:Y:S01]  /*11590*/  ISETP.GE.AND P1, PT, R3, R220, PT ;  /* 0x000000dc0300720c */ /* 0x000fe20003f26270 */
[----:B------:R-:W-:Y:S01]  /*115a0*/  FMUL.FTZ R30, R30, UR5 ;  /* 0x000000051e1e7c20 */ /* 0x000fe20008410000 */
[----:B------:R-:W-:Y:S03]  /*115b0*/  ISETP.GE.AND P6, PT, R2, R221, PT ;  /* 0x000000dd0200720c */ /* 0x000fe60003fc6270 */
[----:B------:R-:W-:Y:S01]  /*115c0*/  MUFU.TANH R18, R18 ;  /* 0x0000001200127308 */ /* 0x000fe20000002400 */
[----:B------:R-:W-:Y:S01]  /*115d0*/  FSEL R10, R185, -INF , !P4 ;  /* 0xff800000b90a7808 */ /* 0x000fe20006000000 */
[----:B------:R-:W-:Y:S01]  /*115e0*/  FMUL.FTZ R31, R31, UR5 ;  /* 0x000000051f1f7c20 */ /* 0x000fe20008410000 */
[CC--:B------:R-:W-:Y:S01]  /*115f0*/  ISETP.GE.OR P0, PT, R3.reuse, R223.reuse, !P0 ;  /* 0x000000df0300720c */ /* 0x0c0fe20004706670 */
[----:B------:R-:W-:Y:S01]  /*11600*/  FMUL.FTZ R34, R34, UR5 ;  /* 0x0000000522227c20 */ /* 0x000fe20008410000 */
[----:B------:R-:W-:Y:S01]  /*11610*/  ISETP.GE.OR P1, PT, R3, R222, !P1 ;  /* 0x000000de0300720c */ /* 0x000fe20004f26670 */
[----:B------:R-:W-:Y:S01]  /*11620*/  FMUL.FTZ R35, R35, UR5 ;  /* 0x0000000523237c20 */ /* 0x000fe20008410000 */
[C---:B------:R-:W-:Y:S03]  /*11630*/  ISETP.GE.OR P6, PT, R2.reuse, R223, !P6 ;  /* 0x000000df0200720c */ /* 0x040fe600077c6670 */
[----:B------:R-:W1:Y:S01]  /*11640*/  MUFU.TANH R19, R19 ;  /* 0x0000001300137308 */ /* 0x000e620000002400 */
[----:B------:R-:W-:Y:S01]  /*11650*/  ISETP.GE.AND P4, PT, R2, R220, PT ;  /* 0x000000dc0200720c */ /* 0x000fe20003f86270 */
[----:B------:R-:W-:Y:S01]  /*11660*/  UISETP.GT.AND UP0, UPT, UR12, UR14, UPT ;  /* 0x0000000e0c00728c */ /* 0x000fe2000bf04270 */
[C---:B------:R-:W-:Y:S01]  /*11670*/  IADD3 R6, R0.reuse, 0x18, RZ ;  /* 0x0000001800067810 */ /* 0x040fe20007ffe0ff */
[----:B------:R-:W-:Y:S01]  /*11680*/  UIADD3 UR21, UR21, 0x1, URZ ;  /* 0x0000000115157890 */ /* 0x000fe2000fffe03f */
[----:B------:R-:W-:Y:S01]  /*11690*/  IADD3 R3, R0, 0x19, RZ ;  /* 0x0000001900037810 */ /* 0x000fe20007ffe0ff */
[----:B------:R-:W-:Y:S01]  /*116a0*/  UIADD3 UR18, UR18, -0x1, URZ ;  /* 0xffffffff12127890 */ /* 0x000fe2000fffe03f */
[----:B------:R-:W-:Y:S03]  /*116b0*/  FSEL R174, R173, -INF , !P0 ;  /* 0xff800000adae7808 */ /* 0x000fe60004000000 */
[----:B------:R-:W1:Y:S01]  /*116c0*/  MUFU.TANH R22, R22 ;  /* 0x0000001600167308 */ /* 0x000e620000002400 */
[----:B------:R-:W-:Y:S02]  /*116d0*/  FSEL R175, R172, -INF , !P6 ;  /* 0xff800000acaf7808 */ /* 0x000fe40007000000 */
[----:B------:R-:W-:Y:S02]  /*116e0*/  FSEL R7, R184, -INF , !P5 ;  /* 0xff800000b8077808 */ /* 0x000fe40006800000 */
[----:B------:R-:W-:Y:S02]  /*116f0*/  ISETP.GE.OR P4, PT, R2, R222, !P4 ;  /* 0x000000de0200720c */ /* 0x000fe40006786670 */
[CC--:B------:R-:W-:Y:S03]  /*11700*/  ISETP.GE.AND P5, PT, R6.reuse, R221.reuse, PT ;  /* 0x000000dd0600720c */ /* 0x0c0fe60003fa6270 */
[----:B------:R-:W1:Y:S01]  /*11710*/  MUFU.TANH R23, R23 ;  /* 0x0000001700177308 */ /* 0x000e620000002400 */
[C---:B------:R-:W-:Y:S02]  /*11720*/  ISETP.GE.AND P0, PT, R3.reuse, R221, PT ;  /* 0x000000dd0300720c */ /* 0x040fe40003f06270 */
[C---:B------:R-:W-:Y:S02]  /*11730*/  ISETP.GE.AND P6, PT, R3.reuse, R220, PT ;  /* 0x000000dc0300720c */ /* 0x040fe40003fc6270 */
[-C--:B------:R-:W-:Y:S02]  /*11740*/  ISETP.GE.OR P5, PT, R6, R223.reuse, !P5 ;  /* 0x000000df0600720c */ /* 0x080fe40006fa6670 */
[C---:B------:R-:W-:Y:S03]  /*11750*/  ISETP.GE.OR P0, PT, R3.reuse, R223, !P0 ;  /* 0x000000df0300720c */ /* 0x040fe60004706670 */
[----:B------:R-:W1:Y:S01]  /*11760*/  MUFU.TANH R24, R24 ;  /* 0x0000001800187308 */ /* 0x000e620000002400 */
[----:B------:R-:W-:Y:S02]  /*11770*/  ISETP.GE.OR P6, PT, R3, R222, !P6 ;  /* 0x000000de0300720c */ /* 0x000fe400077c6670 */
[C---:B------:R-:W-:Y:S02]  /*11780*/  IADD3 R2, R0.reuse, 0x20, RZ ;  /* 0x0000002000027810 */ /* 0x040fe40007ffe0ff */
[----:B------:R-:W-:Y:S02]  /*11790*/  IADD3 R3, R0, 0x21, RZ ;  /* 0x0000002100037810 */ /* 0x000fe40007ffe0ff */
[----:B------:R-:W-:Y:S03]  /*117a0*/  FSEL R9, R176, -INF , !P3 ;  /* 0xff800000b0097808 */ /* 0x000fe60005800000 */
[----:B------:R-:W1:Y:S01]  /*117b0*/  MUFU.TANH R25, R25 ;  /* 0x0000001900197308 */ /* 0x000e620000002400 */
[----:B---3--:R-:W-:Y:S02]  /*117c0*/  FSEL R176, R135, -INF , !P1 ;  /* 0xff80000087b07808 */ /* 0x008fe40004800000 */
[----:B------:R-:W-:Y:S02]  /*117d0*/  ISETP.GE.AND P1, PT, R2, R221, PT ;  /* 0x000000dd0200720c */ /* 0x000fe40003f26270 */
[----:B------:R-:W-:Y:S02]  /*117e0*/  ISETP.GE.AND P3, PT, R6, R220, PT ;  /* 0x000000dc0600720c */ /* 0x000fe40003f66270 */
[----:B------:R-:W-:Y:S03]  /*117f0*/  ISETP.GE.OR P1, PT, R2, R223, !P1 ;  /* 0x000000df0200720c */ /* 0x000fe60004f26670 */
[----:B------:R-:W3:Y:S01]  /*11800*/  MUFU.TANH R28, R28 ;  /* 0x0000001c001c7308 */ /* 0x000ee20000002400 */
[----:B------:R-:W-:Y:S02]  /*11810*/  ISETP.GE.OR P3, PT, R6, R222, !P3 ;  /* 0x000000de0600720c */ /* 0x000fe40005f66670 */
[----:B------:R-:W-:Y:S07]  /*11820*/  IADD3 R6, R0, 0x31, RZ ;  /* 0x0000003100067810 */ /* 0x000fee0007ffe0ff */
[----:B------:R-:W3:Y:S10]  /*11830*/  MUFU.TANH R29, R29 ;  /* 0x0000001d001d7308 */ /* 0x000ef40000002400 */
[----:B------:R-:W3:Y:S10]  /*11840*/  MUFU.TANH R32, R32 ;  /* 0x0000002000207308 */ /* 0x000ef40000002400 */
[----:B------:R-:W3:Y:S10]  /*11850*/  MUFU.TANH R26, R26 ;  /* 0x0000001a001a7308 */ /* 0x000ef40000002400 */
[----:B------:R-:W3:Y:S10]  /*11860*/  MUFU.TANH R33, R33 ;  /* 0x0000002100217308 */ /* 0x000ef40000002400 */
[----:B------:R-:W3:Y:S10]  /*11870*/  MUFU.TANH R27, R27 ;  /* 0x0000001b001b7308 */ /* 0x000ef40000002400 */
[----:B------:R-:W3:Y:S10]  /*11880*/  MUFU.TANH R30, R30 ;  /* 0x0000001e001e7308 */ /* 0x000ef40000002400 */
[----:B------:R-:W3:Y:S10]  /*11890*/  MUFU.TANH R31, R31 ;  /* 0x0000001f001f7308 */ /* 0x000ef40000002400 */
[----:B------:R-:W3:Y:S10]  /*118a0*/  MUFU.TANH R34, R34 ;  /* 0x0000002200227308 */ /* 0x000ef40000002400 */
[----:B------:R-:W3:Y:S01]  /*118b0*/  MUFU.TANH R35, R35 ;  /* 0x0000002300237308 */ /* 0x000ee20000002400 */
[----:B--2---:R-:W-:Y:S02]  /*118c0*/  FSEL R181, R13, -INF , !P4 ;  /* 0xff8000000db57808 */ /* 0x004fe40006000000 */
[----:B------:R-:W-:Y:S02]  /*118d0*/  FMNMX.FTZ R13, R5, R133, !PT ;  /* 0x00000085050d7209 */ /* 0x000fe40007810000 */
[----:B----4-:R-:W-:Y:S02]  /*118e0*/  FSEL R178, R16, -INF , !P5 ;  /* 0xff80000010b27808 */ /* 0x010fe40006800000 */
[----:B-----5:R-:W-:Y:S02]  /*118f0*/  FSEL R177, R17, -INF , !P0 ;  /* 0xff80000011b17808 */ /* 0x020fe40004000000 */
[----:B------:R-:W-:Y:S02]  /*11900*/  FMNMX.FTZ R13, R12, R13, !PT ;  /* 0x0000000d0c0d7209 */ /* 0x000fe40007810000 */
[C---:B------:R-:W-:Y:S02]  /*11910*/  ISETP.GE.AND P5, PT, R3.reuse, R221, PT ;  /* 0x000000dd0300720c */ /* 0x040fe40003fa6270 */
[C---:B------:R-:W-:Y:S02]  /*11920*/  ISETP.GE.AND P0, PT, R3.reuse, R220, PT ;  /* 0x000000dc0300720c */ /* 0x040fe40003f06270 */
[----:B------:R-:W-:Y:S02]  /*11930*/  FMNMX.FTZ R13, R8, R13, !PT ;  /* 0x0000000d080d7209 */ /* 0x000fe40007810000 */
[C---:B------:R-:W-:Y:S02]  /*11940*/  ISETP.GE.OR P5, PT, R3.reuse, R223, !P5 ;  /* 0x000000df0300720c */ /* 0x040fe40006fa6670 */
[----:B------:R-:W-:Y:S02]  /*11950*/  ISETP.GE.OR P0, PT, R3, R222, !P0 ;  /* 0x000000de0300720c */ /* 0x000fe40004706670 */
[----:B------:R-:W-:Y:S02]  /*11960*/  IADD3 R3, R0, 0x29, RZ ;  /* 0x0000002900037810 */ /* 0x000fe40007ffe0ff */
[----:B------:R-:W-:Y:S02]  /*11970*/  FMNMX.FTZ R13, R10, R13, !PT ;  /* 0x0000000d0a0d7209 */ /* 0x000fe40007810000 */
[----:B-1----:R-:W-:Y:S02]  /*11980*/  FSEL R185, R20, -INF , !P1 ;  /* 0xff80000014b97808 */ /* 0x002fe40004800000 */
[----:B------:R-:W-:Y:S02]  /*11990*/  FSEL R187, R21, -INF , !P5 ;  /* 0xff80000015bb7808 */ /* 0x000fe40006800000 */
[C---:B------:R-:W-:Y:S02]  /*119a0*/  ISETP.GE.AND P1, PT, R3.reuse, R221, PT ;  /* 0x000000dd0300720c */ /* 0x040fe40003f26270 */
[CC--:B------:R-:W-:Y:S02]  /*119b0*/  ISETP.GE.AND P5, PT, R3.reuse, R220.reuse, PT ;  /* 0x000000dc0300720c */ /* 0x0c0fe40003fa6270 */
[----:B------:R-:W-:Y:S02]  /*119c0*/  FMNMX.FTZ R13, R174, R13, !PT ;  /* 0x0000000dae0d7209 */ /* 0x000fe40007810000 */
[----:B------:R-:W-:Y:S02]  /*119d0*/  ISETP.GE.AND P4, PT, R2, R220, PT ;  /* 0x000000dc0200720c */ /* 0x000fe40003f86270 */
[C---:B------:R-:W-:Y:S02]  /*119e0*/  ISETP.GE.OR P1, PT, R3.reuse, R223, !P1 ;  /* 0x000000df0300720c */ /* 0x040fe40004f26670 */
[----:B------:R-:W-:Y:S02]  /*119f0*/  ISETP.GE.OR P5, PT, R3, R222, !P5 ;  /* 0x000000de0300720c */ /* 0x000fe40006fa6670 */
[----:B------:R-:W-:Y:S02]  /*11a00*/  FMNMX.FTZ R3, R4, R134, !PT ;  /* 0x0000008604037209 */ /* 0x000fe40007810000 */
[----:B------:R-:W-:Y:S02]  /*11a10*/  FMNMX.FTZ R13, R175, R13, !PT ;  /* 0x0000000daf0d7209 */ /* 0x000fe40007810000 */
[----:B------:R-:W-:Y:S02]  /*11a20*/  ISETP.GE.OR P4, PT, R2, R222, !P4 ;  /* 0x000000de0200720c */ /* 0x000fe40006786670 */
[----:B------:R-:W-:Y:S02]  /*11a30*/  IADD3 R2, R0, 0x28, RZ ;  /* 0x0000002800027810 */ /* 0x000fe40007ffe0ff */
[----:B------:R-:W-:Y:S02]  /*11a40*/  FMNMX.FTZ R3, R11, R3, !PT ;  /* 0x000000030b037209 */ /* 0x000fe40007810000 */
[----:B------:R-:W-:Y:S02]  /*11a50*/  FMNMX.FTZ R14, R178, R13, !PT ;  /* 0x0000000db20e7209 */ /* 0x000fe40007810000 */
[----:B------:R-:W-:Y:S02]  /*11a60*/  FSEL R179, R19, -INF , !P6 ;  /* 0xff80000013b37808 */ /* 0x000fe40007000000 */
[----:B------:R-:W-:Y:S02]  /*11a70*/  FSEL R180, R18, -INF , !P3 ;  /* 0xff80000012b47808 */ /* 0x000fe40005800000 */
[C---:B------:R-:W-:Y:S02]  /*11a80*/  ISETP.GE.AND P3, PT, R2.reuse, R221, PT ;  /* 0x000000dd0200720c */ /* 0x040fe40003f66270 */
[C---:B------:R-:W-:Y:S02]  /*11a90*/  ISETP.GE.AND P6, PT, R2.reuse, R220, PT ;  /* 0x000000dc0200720c */ /* 0x040fe40003fc6270 */
[----:B------:R-:W-:Y:S02]  /*11aa0*/  FMNMX.FTZ R3, R7, R3, !PT ;  /* 0x0000000307037209 */ /* 0x000fe40007810000 */
[----:B------:R-:W-:Y:S02]  /*11ab0*/  FMNMX.FTZ R14, R177, R14, !PT ;  /* 0x0000000eb10e7209 */ /* 0x000fe40007810000 */
[C---:B------:R-:W-:Y:S02]  /*11ac0*/  ISETP.GE.OR P3, PT, R2.reuse, R223, !P3 ;  /* 0x000000df0200720c */ /* 0x040fe40005f66670 */
[----:B------:R-:W-:Y:S02]  /*11ad0*/  ISETP.GE.OR P6, PT, R2, R222, !P6 ;  /* 0x000000de0200720c */ /* 0x000fe400077c6670 */
[----:B------:R-:W-:Y:S02]  /*11ae0*/  FMNMX.FTZ R3, R9, R3, !PT ;  /* 0x0000000309037209 */ /* 0x000fe40007810000 */
        /* <DEDUP_REMOVED lines=8> */
[----:B------:R-:W-:Y:S02]  /*11b70*/  FSEL R182, R24, -INF , !P3 ;  /* 0xff80000018b67808 */ /* 0x000fe40005800000 */
[----:B------:R-:W-:Y:S02]  /*11b80*/  FMNMX.FTZ R14, R187, R14, !PT ;  /* 0x0000000ebb0e7209 */ /* 0x000fe40007810000 */
[C---:B------:R-:W-:Y:S02]  /*11b90*/  ISETP.GE.OR P4, PT, R2.reuse, R223, !P4 ;  /* 0x000000df0200720c */ /* 0x040fe40006786670 */
[----:B------:R-:W-:Y:S02]  /*11ba0*/  ISETP.GE.OR P0, PT, R2, R222, !P0 ;  /* 0x000000de0200720c */ /* 0x000fe40004706670 */
[----:B------:R-:W-:Y:S02]  /*11bb0*/  FMNMX.FTZ R3, R181, R3, !PT ;  /* 0x00000003b5037209 */ /* 0x000fe40007810000 */
[----:B------:R-:W-:Y:S02]  /*11bc0*/  IADD3 R2, R0, 0x38, RZ ;  /* 0x0000003800027810 */ /* 0x000fe40007ffe0ff */
[----:B------:R-:W-:Y:S02]  /*11bd0*/  FSEL R184, R25, -INF , !P1 ;  /* 0xff80000019b87808 */ /* 0x000fe40004800000 */
[----:B------:R-:W-:Y:S02]  /*11be0*/  FMNMX.FTZ R14, R182, R14, !PT ;  /* 0x0000000eb60e7209 */ /* 0x000fe40007810000 */
[----:B------:R-:W-:Y:S02]  /*11bf0*/  ISETP.GE.AND P3, PT, R6, R221, PT ;  /* 0x000000dd0600720c */ /* 0x000fe40003f66270 */
[----:B------:R-:W-:Y:S02]  /*11c00*/  FMNMX.FTZ R3, R180, R3, !PT ;  /* 0x00000003b4037209 */ /* 0x000fe40007810000 */
[----:B---3--:R-:W-:Y:S02]  /*11c10*/  FSEL R243, R28, -INF , !P4 ;  /* 0xff8000001cf37808 */ /* 0x008fe40006000000 */
[----:B------:R-:W-:Y:S02]  /*11c20*/  ISETP.GE.AND P1, PT, R2, R221, PT ;  /* 0x000000dd0200720c */ /* 0x000fe40003f26270 */
[----:B------:R-:W-:Y:S02]  /*11c30*/  ISETP.GE.OR P3, PT, R6, R223, !P3 ;  /* 0x000000df0600720c */ /* 0x000fe40005f66670 */
[----:B------:R-:W-:Y:S02]  /*11c40*/  FMNMX.FTZ R14, R184, R14, !PT ;  /* 0x0000000eb80e7209 */ /* 0x000fe40007810000 */
[----:B------:R-:W-:Y:S02]  /*11c50*/  IADD3 R0, R0, 0x39, RZ ;  /* 0x0000003900007810 */ /* 0x000fe40007ffe0ff */
[----:B------:R-:W-:Y:S02]  /*11c60*/  FMNMX.FTZ R3, R179, R3, !PT ;  /* 0x00000003b3037209 */ /* 0x000fe40007810000 */
[----:B------:R-:W-:Y:S02]  /*11c70*/  FSEL R245, R29, -INF , !P3 ;  /* 0xff8000001df57808 */ /* 0x000fe40005800000 */
[----:B------:R-:W-:Y:S02]  /*11c80*/  FMNMX.FTZ R14, R243, R14, !PT ;  /* 0x0000000ef30e7209 */ /* 0x000fe40007810000 */
[----:B------:R-:W-:Y:S02]  /*11c90*/  ISETP.GE.OR P1, PT, R2, R223, !P1 ;  /* 0x000000df0200720c */ /* 0x000fe40004f26670 */
[----:B------:R-:W-:Y:S02]  /*11ca0*/  ISETP.GE.AND P4, PT, R0, R221, PT ;  /* 0x000000dd0000720c */ /* 0x000fe40003f86270 */
[----:B------:R-:W-:Y:S02]  /*11cb0*/  FMNMX.FTZ R3, R188, R3, !PT ;  /* 0x00000003bc037209 */ /* 0x000fe40007810000 */
[----:B------:R-:W-:Y:S02]  /*11cc0*/  FSEL R247, R32, -INF , !P1 ;  /* 0xff80000020f77808 */ /* 0x000fe40004800000 */
[----:B------:R-:W-:Y:S02]  /*11cd0*/  FMNMX.FTZ R14, R245, R14, !PT ;  /* 0x0000000ef50e7209 */ /* 0x000fe40007810000 */
[----:B------:R-:W-:Y:S02]  /*11ce0*/  ISETP.GE.OR P4, PT, R0, R223, !P4 ;  /* 0x000000df0000720c */ /* 0x000fe40006786670 */
[----:B------:R-:W-:Y:S02]  /*11cf0*/  FMNMX.FTZ R3, R238, R3, !PT ;  /* 0x00000003ee037209 */ /* 0x000fe40007810000 */
[----:B------:R-:W-:Y:S02]  /*11d00*/  FSEL R183, R26, -INF , !P6 ;  /* 0xff8000001ab77808 */ /* 0x000fe40007000000 */
[----:B------:R-:W-:Y:S02]  /*11d10*/  FMNMX.FTZ R14, R247, R14, !PT ;  /* 0x0000000ef70e7209 */ /* 0x000fe40007810000 */
[----:B------:R-:W-:Y:S02]  /*11d20*/  FSEL R246, R33, -INF , !P4 ;  /* 0xff80000021f67808 */ /* 0x000fe40006000000 */
[----:B------:R-:W-:Y:S02]  /*11d30*/  FMNMX.FTZ R13, R183, R3, !PT ;  /* 0x00000003b70d7209 */ /* 0x000fe40007810000 */
[----:B------:R-:W-:Y:S02]  /*11d40*/  ISETP.GE.AND P3, PT, R6, R220, PT ;  /* 0x000000dc0600720c */ /* 0x000fe40003f66270 */
[----:B------:R-:W-:Y:S02]  /*11d50*/  FMNMX.FTZ R3, R246, R14, !PT ;  /* 0x0000000ef6037209 */ /* 0x000fe40007810000 */
[----:B------:R-:W-:Y:S02]  /*11d60*/  ISETP.GE.OR P3, PT, R6, R222, !P3 ;  /* 0x000000de0600720c */ /* 0x000fe40005f66670 */
[C---:B------:R-:W-:Y:S01]  /*11d70*/  ISETP.GE.AND P1, PT, R2.reuse, R220, PT ;  /* 0x000000dc0200720c */ /* 0x040fe20003f26270 */
[----:B------:R-:W1:Y:S01]  /*11d80*/  SHFL.BFLY PT, R6, R3, 0x2, 0x1f ;  /* 0x0c401f0003067f89 */ /* 0x000e6200000e0000 */
[----:B------:R-:W-:Y:S02]  /*11d90*/  FSEL R186, R27, -INF , !P5 ;  /* 0xff8000001bba7808 */ /* 0x000fe40006800000 */
[----:B------:R-:W-:Y:S02]  /*11da0*/  ISETP.GE.OR P1, PT, R2, R222, !P1 ;  /* 0x000000de0200720c */ /* 0x000fe40004f26670 */
[----:B------:R-:W-:Y:S02]  /*11db0*/  FSEL R244, R30, -INF , !P0 ;  /* 0xff8000001ef47808 */ /* 0x000fe40004000000 */
[----:B------:R-:W-:Y:S02]  /*11dc0*/  FMNMX.FTZ R2, R186, R13, !PT ;  /* 0x0000000dba027209 */ /* 0x000fe40007810000 */
[----:B------:R-:W-:Y:S02]  /*11dd0*/  ISETP.GE.AND P0, PT, R0, R220, PT ;  /* 0x000000dc0000720c */ /* 0x000fe40003f06270 */
[----:B------:R-:W-:Y:S02]  /*11de0*/  FSEL R248, R31, -INF , !P3 ;  /* 0xff8000001ff87808 */ /* 0x000fe40005800000 */
[----:B------:R-:W-:Y:S01]  /*11df0*/  FMNMX.FTZ R2, R244, R2, !PT ;  /* 0x00000002f4027209 */ /* 0x000fe20007810000 */
[----:B------:R-:W-:Y:S01]  /*11e00*/  LDSM.16.MT88.4 R28, [R196+0x10000] ;  /* 0x01000000c41c783b */ /* 0x000fe20000004200 */
[----:B------:R-:W-:Y:S02]  /*11e10*/  ISETP.GE.OR P0, PT, R0, R222, !P0 ;  /* 0x000000de0000720c */ /* 0x000fe40004706670 */
[----:B------:R-:W-:Y:S02]  /*11e20*/  FSEL R249, R34, -INF , !P1 ;  /* 0xff80000022f97808 */ /* 0x000fe40004800000 */
[----:B------:R-:W-:Y:S02]  /*11e30*/  FMNMX.FTZ R0, R248, R2, !PT ;  /* 0x00000002f8007209 */ /* 0x000fe40007810000 */
[----:B------:R-:W-:Y:S02]  /*11e40*/  FSEL R135, R35, -INF , !P0 ;  /* 0xff80000023877808 */ /* 0x000fe40004000000 */
[----:B------:R-:W-:Y:S02]  /*11e50*/  FMNMX.FTZ R0, R249, R0, !PT ;  /* 0x00000000f9007209 */ /* 0x000fe40007810000 */
[----:B-1----:R-:W-:Y:S02]  /*11e60*/  FMNMX.FTZ R3, R3, R6, !PT ;  /* 0x0000000603037209 */ /* 0x002fe40007810000 */
[----:B------:R-:W-:Y:S03]  /*11e70*/  FMNMX.FTZ R0, R135, R0, !PT ;  /* 0x0000000087007209 */ /* 0x000fe60007810000 */
[----:B------:R-:W1:Y:S08]  /*11e80*/  SHFL.BFLY PT, R132, R3, 0x1, 0x1f ;  /* 0x0c201f0003847f89 */ /* 0x000e7000000e0000 */
[----:B------:R-:W2:Y:S01]  /*11e90*/  SHFL.BFLY PT, R2, R0, 0x2, 0x1f ;  /* 0x0c401f0000027f89 */ /* 0x000ea200000e0000 */
[----:B-1----:R-:W-:Y:S02]  /*11ea0*/  FMNMX.FTZ R132, R3, R132, !PT ;  /* 0x0000008403847209 */ /* 0x002fe40007810000 */
[----:B--2---:R-:W-:Y:S03]  /*11eb0*/  FMNMX.FTZ R0, R0, R2, !PT ;  /* 0x0000000200007209 */ /* 0x004fe60007810000 */
[C---:B------:R-:W-:Y:S01]  /*11ec0*/  FMUL.FTZ R172, R132.reuse, UR4 ;  /* 0x0000000484ac7c20 */ /* 0x040fe20008410000 */
[----:B------:R-:W-:Y:S01]  /*11ed0*/  FSETP.NEU.FTZ.AND P1, PT, R132, -INF , PT ;  /* 0xff8000008400780b */ /* 0x000fe20003f3d000 */
[----:B------:R-:W1:Y:S03]  /*11ee0*/  SHFL.BFLY PT, R2, R0, 0x1, 0x1f ;  /* 0x0c201f0000027f89 */ /* 0x000e6600000e0000 */
[----:B------:R-:W-:Y:S05]  /*11ef0*/  FSEL R172, R172, RZ, P1 ;  /* 0x000000ffacac7208 */ /* 0x000fea0000800000 */
[--C-:B------:R-:W-:Y:S01]  /*11f00*/  FFMA.FTZ R12, R12, UR4, -R172.reuse ;  /* 0x000000040c0c7c23 */ /* 0x100fe200080108ac */
[--C-:B------:R-:W-:Y:S01]  /*11f10*/  FFMA.FTZ R5, R5, UR4, -R172.reuse ;  /* 0x0000000405057c23 */ /* 0x100fe200080108ac */
[--C-:B------:R-:W-:Y:S01]  /*11f20*/  FFMA.FTZ R8, R8, UR4, -R172.reuse ;  /* 0x0000000408087c23 */ /* 0x100fe200080108ac */
[--C-:B------:R-:W-:Y:S01]  /*11f30*/  FFMA.FTZ R10, R10, UR4, -R172.reuse ;  /* 0x000000040a0a7c23 */ /* 0x100fe200080108ac */
[----:B------:R2:W-:Y:S10]  /*11f40*/  MUFU.EX2 R239, R12 ;  /* 0x0000000c00ef7308 */ /* 0x0005f40000000800 */
[----:B------:R-:W3:Y:S01]  /*11f50*/  MUFU.EX2 R240, R5 ;  /* 0x0000000500f07308 */ /* 0x000ee20000000800 */
[----:B-1----:R-:W-:Y:S02]  /*11f60*/  FMNMX.FTZ R3, R0, R2, !PT ;  /* 0x0000000200037209 */ /* 0x002fe40007810000 */
[----:B------:R-:W-:Y:S01]  /*11f70*/  FSEL R0, R132, RZ, P1 ;  /* 0x000000ff84007208 */ /* 0x000fe20000800000 */
[----:B--2---:R-:W1:Y:S01]  /*11f80*/  LDSM.16.MT88.4 R12, [R193+0x10000] ;  /* 0x01000000c10c783b */ /* 0x004e620000004200 */
[C---:B------:R-:W-:Y:S01]  /*11f90*/  FSETP.NEU.FTZ.AND P0, PT, R3.reuse, -INF , PT ;  /* 0xff8000000300780b */ /* 0x040fe20003f1d000 */
[C---:B------:R-:W-:Y:S04]  /*11fa0*/  FMUL.FTZ R173, R3.reuse, UR4 ;  /* 0x0000000403ad7c20 */ /* 0x040fe80008410000 */
[----:B------:R-:W-:Y:S01]  /*11fb0*/  MUFU.EX2 R242, R8 ;  /* 0x0000000800f27308 */ /* 0x000fe20000000800 */
[----:B------:R-:W-:Y:S01]  /*11fc0*/  FADD.FTZ R2, -R0, R133 ;  /* 0x0000008500027221 */ /* 0x000fe20000010100 */
[----:B------:R-:W-:Y:S01]  /*11fd0*/  FSEL R0, R3, RZ, P0 ;  /* 0x000000ff03007208 */ /* 0x000fe20000000000 */
[----:B------:R-:W-:Y:S01]  /*11fe0*/  FFMA.FTZ R133, R174, UR4, -R172 ;  /* 0x00000004ae857c23 */ /* 0x000fe200080108ac */
[----:B------:R-:W-:Y:S01]  /*11ff0*/  FSEL R173, R173, RZ, P0 ;  /* 0x000000ffadad7208 */ /* 0x000fe20000000000 */
[----:B------:R-:W-:Y:S01]  /*12000*/  FMUL.FTZ R2, R2, UR4 ;  /* 0x0000000402027c20 */ /* 0x000fe20008410000 */
[----:B---3--:R-:W-:Y:S01]  /*12010*/  F2FP.F16.F32.PACK_AB R168, R239, R240 ;  /* 0x000000f0efa8723e */ /* 0x008fe200000000ff */
[----:B------:R-:W-:Y:S03]  /*12020*/  FADD.FTZ R0, -R0, R134 ;  /* 0x0000008600007221 */ /* 0x000fe60000010100 */
[----:B------:R-:W2:Y:S01]  /*12030*/  MUFU.EX2 R241, R10 ;  /* 0x0000000a00f17308 */ /* 0x000ea20000000800 */
[--C-:B------:R-:W-:Y:S01]  /*12040*/  FFMA.FTZ R4, R4, UR4, -R173.reuse ;  /* 0x0000000404047c23 */ /* 0x100fe200080108ad */
[--C-:B------:R-:W-:Y:S01]  /*12050*/  FFMA.FTZ R11, R11, UR4, -R173.reuse ;  /* 0x000000040b0b7c23 */ /* 0x100fe200080108ad */
[----:B------:R-:W-:Y:S01]  /*12060*/  FMUL.FTZ R0, R0, UR4 ;  /* 0x0000000400007c20 */ /* 0x000fe20008410000 */
[--C-:B------:R-:W-:Y:S01]  /*12070*/  FFMA.FTZ R7, R7, UR4, -R173.reuse ;  /* 0x0000000407077c23 */ /* 0x100fe200080108ad */
[--C-:B------:R-:W-:Y:S01]  /*12080*/  FFMA.FTZ R9, R9, UR4, -R173.reuse ;  /* 0x0000000409097c23 */ /* 0x100fe200080108ad */
[--C-:B------:R-:W-:Y:S01]  /*12090*/  FFMA.FTZ R134, R176, UR4, -R173.reuse ;  /* 0x00000004b0867c23 */ /* 0x100fe200080108ad */
[----:B------:R-:W-:Y:S03]  /*120a0*/  PLOP3.LUT P0, PT, PT, PT, UP0, 0x80, 0x0 ;  /* 0x000000000000781c */ /* 0x000fe60003f0f008 */
[----:B------:R-:W-:Y:S10]  /*120b0*/  MUFU.EX2 R234, R4 ;  /* 0x0000000400ea7308 */ /* 0x000ff40000000800 */
[----:B------:R-:W3:Y:S01]  /*120c0*/  MUFU.EX2 R237, R11 ;  /* 0x0000000b00ed7308 */ /* 0x000ee20000000800 */
[----:B--2---:R-:W-:Y:S09]  /*120d0*/  F2FP.F16.F32.PACK_AB R170, R241, R242 ;  /* 0x000000f2f1aa723e */ /* 0x004ff200000000ff */
[----:B------:R-:W-:Y:S10]  /*120e0*/  MUFU.EX2 R236, R7 ;  /* 0x0000000700ec7308 */ /* 0x000ff40000000800 */
[----:B------:R-:W2:Y:S01]  /*120f0*/  MUFU.EX2 R235, R9 ;  /* 0x0000000900eb7308 */ /* 0x000ea20000000800 */
[----:B---3--:R-:W-:Y:S09]  /*12100*/  F2FP.F16.F32.PACK_AB R169, R237, R234 ;  /* 0x000000eaeda9723e */ /* 0x008ff200000000ff */
[----:B------:R-:W3:Y:S10]  /*12110*/  MUFU.EX2 R2, R2 ;  /* 0x0000000200027308 */ /* 0x000ef40000000800 */
[----:B------:R-:W4:Y:S01]  /*12120*/  MUFU.EX2 R0, R0 ;  /* 0x0000000000007308 */ /* 0x000f220000000800 */
[----:B--2---:R-:W-:Y:S09]  /*12130*/  F2FP.F16.F32.PACK_AB R171, R235, R236 ;  /* 0x000000ecebab723e */ /* 0x004ff200000000ff */
        /* <DEDUP_REMOVED lines=13> */
[----:B------:R-:W-:Y:S01]  /*12210*/  LDSM.16.MT88.4 R140, [R193+0x12000] ;  /* 0x01200000c18c783b */ /* 0x000fe20000004200 */
[C---:B------:R-:W-:Y:S01]  /*12220*/  FMUL.FTZ R18, R0.reuse, R146 ;  /* 0x0000009200127220 */ /* 0x040fe20000410000 */
[C---:B------:R-:W-:Y:S01]  /*12230*/  FMUL.FTZ R19, R0.reuse, R147 ;  /* 0x0000009300137220 */ /* 0x040fe20000410000 */
[C---:B------:R-:W-:Y:S01]  /*12240*/  FMUL.FTZ R26, R0.reuse, R154 ;  /* 0x0000009a001a7220 */ /* 0x040fe20000410000 */
[C---:B-1----:R-:W-:Y:S01]  /*12250*/  HMMA.16816.F32 R4, R168.reuse, R12, R4 ;  /* 0x0000000ca804723c */ /* 0x042fe20000001804 */
        /* <DEDUP_REMOVED lines=28> */
[----:B------:R-:W-:Y:S01]  /*12420*/  FMUL.FTZ R40, R2, R40 ;  /* 0x0000002802287220 */ /* 0x000fe20000410000 */
        /* <DEDUP_REMOVED lines=38> */
[----:B------:R-:W-:Y:S01]  /*12690*/  FMUL.FTZ R59, R0, R59 ;  /* 0x0000003b003b7220 */ /* 0x000fe20000410000 */
[C---:B------:R-:W-:Y:S01]  /*126a0*/  FMUL.FTZ R60, R2.reuse, R60 ;  /* 0x0000003c023c7220 */ /* 0x040fe20000410000 */
        /* <DEDUP_REMOVED lines=8> */
[C---:B----4-:R-:W-:Y:S05]  /*12730*/  HMMA.16816.F32 R60, R168.reuse, R140, R60 ;  /* 0x0000008ca83c723c */ /* 0x050fea000000183c */
[C---:B------:R-:W-:Y:S01]  /*12740*/  FMUL.FTZ R66, R0.reuse, R66 ;  /* 0x0000004200427220 */ /* 0x040fe20000410000 */
[----:B------:R-:W-:Y:S01]  /*12750*/  FMUL.FTZ R67, R0, R67 ;  /* 0x0000004300437220 */ /* 0x000fe20000410000 */
[C---:B------:R-:W-:Y:S01]  /*12760*/  FMUL.FTZ R68, R2.reuse, R68 ;  /* 0x0000004402447220 */ /* 0x040fe20000410000 */
[----:B------:R-:W-:Y:S03]  /*12770*/  FMUL.FTZ R69, R2, R69 ;  /* 0x0000004502457220 */ /* 0x000fe60000410000 */
[C---:B------:R-:W-:Y:S01]  /*12780*/  FMUL.FTZ R70, R0.reuse, R70 ;  /* 0x0000004600467220 */ /* 0x040fe20000410000 */
        /* <DEDUP_REMOVED lines=47> */
[--C-:B--2---:R-:W-:Y:S01]  /*12a80*/  FFMA.FTZ R133, R181, UR4, -R173.reuse ;  /* 0x00000004b5857c23 */ /* 0x104fe200080108ad */
[C---:B------:R-:W-:Y:S01]  /*12a90*/  FMUL.FTZ R104, R2.reuse, R104 ;  /* 0x0000006802687220 */ /* 0x040fe20000410000 */
[----:B------:R-:W-:Y:S01]  /*12aa0*/  FMUL.FTZ R105, R2, R105 ;  /* 0x0000006902697220 */ /* 0x000fe20000410000 */
[C---:B-1----:R-:W-:Y:S01]  /*12ab0*/  HMMA.16816.F32 R100, R168.reuse, R136, R100 ;  /* 0x00000088a864723c */ /* 0x042fe20000001864 */
[----:B------:R1:W2:Y:S04]  /*12ac0*/  MUFU.EX2 R228, R133 ;  /* 0x0000008500e47308 */ /* 0x0002a80000000800 */
[C---:B------:R-:W-:Y:S01]  /*12ad0*/  FMUL.FTZ R106, R0.reuse, R106 ;  /* 0x0000006a006a7220 */ /* 0x040fe20000410000 */
[----:B------:R-:W-:Y:S01]  /*12ae0*/  FMUL.FTZ R107, R0, R107 ;  /* 0x0000006b006b7220 */ /* 0x000fe20000410000 */
[C---:B------:R-:W-:Y:S01]  /*12af0*/  FMUL.FTZ R108, R2.reuse, R108 ;  /* 0x0000006c026c7220 */ /* 0x040fe20000410000 */
[----:B------:R-:W-:Y:S03]  /*12b00*/  FMUL.FTZ R109, R2, R109 ;  /* 0x0000006d026d7220 */ /* 0x000fe60000410000 */
[C---:B------:R-:W-:Y:S01]  /*12b10*/  FMUL.FTZ R110, R0.reuse, R110 ;  /* 0x0000006e006e7220 */ /* 0x040fe20000410000 */
[----:B------:R-:W-:Y:S01]  /*12b20*/  FMUL.FTZ R111, R0, R111 ;  /* 0x0000006f006f7220 */ /* 0x000fe20000410000 */
[C---:B------:R-:W-:Y:S01]  /*12b30*/  HMMA.16816.F32 R104, R168.reuse, R138, R104 ;  /* 0x0000008aa868723c */ /* 0x040fe20000001868 */
[----:B------:R-:W5:Y:S02]  /*12b40*/  LDSM.16.MT88.4 R136, [R195+0x16000] ;  /* 0x01600000c388783b */ /* 0x000f640000004200 */
[C---:B------:R-:W-:Y:S01]  /*12b50*/  FMUL.FTZ R112, R2.reuse, R112 ;  /* 0x0000007002707220 */ /* 0x040fe20000410000 */
[----:B------:R-:W-:Y:S01]  /*12b60*/  FMUL.FTZ R113, R2, R113 ;  /* 0x0000007102717220 */ /* 0x000fe20000410000 */
[--C-:B-1----:R-:W-:Y:S01]  /*12b70*/  FFMA.FTZ R133, R180, UR4, -R173.reuse ;  /* 0x00000004b4857c23 */ /* 0x102fe200080108ad */
[C---:B----4-:R-:W-:Y:S03]  /*12b80*/  HMMA.16816.F32 R108, R168.reuse, R140, R108 ;  /* 0x0000008ca86c723c */ /* 0x050fe6000000186c */
[----:B------:R1:W-:Y:S02]  /*12b90*/  MUFU.EX2 R227, R133 ;  /* 0x0000008500e37308 */ /* 0x0003e40000000800 */
        /* <DEDUP_REMOVED lines=13> */
[--C-:B-1----:R-:W-:Y:S01]  /*12c70*/  FFMA.FTZ R133, R179, UR4, -R173.reuse ;  /* 0x00000004b3857c23 */ /* 0x102fe200080108ad */
[C---:B------:R-:W-:Y:S01]  /*12c80*/  FMUL.FTZ R124, R2.reuse, R124 ;  /* 0x0000007c027c7220 */ /* 0x040fe20000410000 */
[----:B------:R-:W-:Y:S02]  /*12c90*/  LDSM.16.MT88.4 R176, [R193+0x13800] ;  /* 0x01380000c1b0783b */ /* 0x000fe40000004200 */
[----:B------:R1:W3:Y:S01]  /*12ca0*/  MUFU.EX2 R226, R133 ;  /* 0x0000008500e27308 */ /* 0x0002e20000000800 */
[----:B------:R-:W-:Y:S01]  /*12cb0*/  FMUL.FTZ R125, R2, R125 ;  /* 0x0000007d027d7220 */ /* 0x000fe20000410000 */
[C---:B------:R-:W-:Y:S03]  /*12cc0*/  HMMA.16816.F32 R120, R168.reuse, R146, R120 ;  /* 0x00000092a878723c */ /* 0x040fe60000001878 */
[C---:B------:R-:W-:Y:S01]  /*12cd0*/  FMUL.FTZ R126, R0.reuse, R126 ;  /* 0x0000007e007e7220 */ /* 0x040fe20000410000 */
[----:B------:R-:W4:Y:S01]  /*12ce0*/  LDSM.16.MT88.4 R144, [R194+0x10800] ;  /* 0x01080000c290783b */ /* 0x000f220000004200 */
[----:B------:R-:W-:Y:S01]  /*12cf0*/  FMUL.FTZ R127, R0, R127 ;  /* 0x0000007f007f7220 */ /* 0x000fe20000410000 */
[C---:B------:R-:W-:Y:S01]  /*12d00*/  FMUL.FTZ R128, R2.reuse, R128 ;  /* 0x0000008002807220 */ /* 0x040fe20000410000 */
[----:B------:R-:W-:Y:S01]  /*12d10*/  FMUL.FTZ R129, R2, R129 ;  /* 0x0000008102817220 */ /* 0x000fe20000410000 */
[C---:B------:R-:W-:Y:S03]  /*12d20*/  FMUL.FTZ R130, R0.reuse, R130 ;  /* 0x0000008200827220 */ /* 0x040fe60000410000 */
[----:B------:R-:W-:Y:S01]  /*12d30*/  FMUL.FTZ R131, R0, R131 ;  /* 0x0000008300837220 */ /* 0x000fe20000410000 */
[C---:B-----5:R-:W-:Y:S03]  /*12d40*/  HMMA.16816.F32 R124, R168.reuse, R136, R124 ;  /* 0x00000088a87c723c */ /* 0x060fe6000000187c */
[--C-:B-1----:R-:W-:Y:S03]  /*12d50*/  FFMA.FTZ R133, R185, UR4, -R172.reuse ;  /* 0x00000004b9857c23 */ /* 0x102fe600080108ac */
[----:B------:R-:W-:Y:S01]  /*12d60*/  HMMA.16816.F32 R128, R168, R138, R128 ;  /* 0x0000008aa880723c */ /* 0x000fe20000001880 */
[----:B------:R1:W-:Y:S04]  /*12d70*/  MUFU.EX2 R225, R133 ;  /* 0x0000008500e17308 */ /* 0x0003e80000000800 */
[----:B------:R-:W-:Y:S02]  /*12d80*/  F2FP.F16.F32.PACK_AB R136, R232, R233 ;  /* 0x000000e9e888723e */ /* 0x000fe400000000ff */
[----:B------:R-:W-:Y:S04]  /*12d90*/  F2FP.F16.F32.PACK_AB R138, R230, R231 ;  /* 0x000000e7e68a723e */ /* 0x000fe800000000ff */
[----:B--2---:R-:W-:Y:S02]  /*12da0*/  F2FP.F16.F32.PACK_AB R137, R228, R229 ;  /* 0x000000e5e489723e */ /* 0x004fe400000000ff */
[----:B---3--:R-:W-:Y:S01]  /*12db0*/  F2FP.F16.F32.PACK_AB R139, R226, R227 ;  /* 0x000000e3e28b723e */ /* 0x008fe200000000ff */
[--C-:B-1----:R-:W-:Y:S06]  /*12dc0*/  FFMA.FTZ R133, R187, UR4, -R172.reuse ;  /* 0x00000004bb857c23 */ /* 0x102fec00080108ac */
[C---:B----4-:R-:W-:Y:S01]  /*12dd0*/  HMMA.16816.F32 R4, R136.reuse, R140, R4 ;  /* 0x0000008c8804723c */ /* 0x050fe20000001804 */
[----:B------:R1:W2:Y:S05]  /*12de0*/  MUFU.EX2 R224, R133 ;  /* 0x0000008500e07308 */ /* 0x0002aa0000000800 */
[C---:B------:R-:W-:Y:S01]  /*12df0*/  HMMA.16816.F32 R8, R136.reuse, R142, R8 ;  /* 0x0000008e8808723c */ /* 0x040fe20000001808 */
[----:B------:R-:W3:Y:S05]  /*12e00*/  LDSM.16.MT88.4 R140, [R193+0x12800] ;  /* 0x01280000c18c783b */ /* 0x000eea0000004200 */
[C---:B------:R-:W-:Y:S06]  /*12e10*/  HMMA.16816.F32 R12, R136.reuse, R144, R12 ;  /* 0x00000090880c723c */ /* 0x040fec000000180c */
[C---:B------:R-:W-:Y:S01]  /*12e20*/  HMMA.16816.F32 R16, R136.reuse, R146, R16 ;  /* 0x000000928810723c */ /* 0x040fe20000001810 */
[----:B------:R-:W4:Y:S04]  /*12e30*/  LDSM.16.MT88.4 R144, [R194+0x12800] ;  /* 0x01280000c290783b */ /* 0x000f280000004200 */
[--C-:B-1----:R-:W-:Y:S01]  /*12e40*/  FFMA.FTZ R133, R182, UR4, -R172.reuse ;  /* 0x00000004b6857c23 */ /* 0x102fe200080108ac */
[C---:B------:R-:W-:Y:S03]  /*12e50*/  HMMA.16816.F32 R20, R136.reuse, R148, R20 ;  /* 0x000000948814723c */ /* 0x040fe60000001814 */
[----:B------:R1:W-:Y:S03]  /*12e60*/  MUFU.EX2 R190, R133 ;  /* 0x0000008500be7308 */ /* 0x0003e60000000800 */
[C---:B------:R-:W-:Y:S01]  /*12e70*/  HMMA.16816.F32 R24, R136.reuse, R150, R24 ;  /* 0x000000968818723c */ /* 0x040fe20000001818 */
[----:B------:R-:W5:Y:S05]  /*12e80*/  LDSM.16.MT88.4 R148, [R196+0x12800] ;  /* 0x01280000c494783b */ /* 0x000f6a0000004200 */
[C---:B------:R-:W-:Y:S06]  /*12e90*/  HMMA.16816.F32 R28, R136.reuse, R152, R28 ;  /* 0x00000098881c723c */ /* 0x040fec000000181c */
[C---:B------:R-:W-:Y:S01]  /*12ea0*/  HMMA.16816.F32 R32, R136.reuse, R154, R32 ;  /* 0x0000009a8820723c */ /* 0x040fe20000001820 */
[----:B------:R-:W2:Y:S04]  /*12eb0*/  LDSM.16.MT88.4 R152, [R195+0x12800] ;  /* 0x01280000c398783b */ /* 0x000ea80000004200 */
[--C-:B-1----:R-:W-:Y:S01]  /*12ec0*/  FFMA.FTZ R133, R184, UR4, -R172.reuse ;  /* 0x00000004b8857c23 */ /* 0x102fe200080108ac */
[C---:B---3--:R-:W-:Y:S03]  /*12ed0*/  HMMA.16816.F32 R36, R136.reuse, R140, R36 ;  /* 0x0000008c8824723c */ /* 0x048fe60000001824 */
[----:B------:R1:W3:Y:S03]  /*12ee0*/  MUFU.EX2 R191, R133 ;  /* 0x0000008500bf7308 */ /* 0x0002e60000000800 */
[C---:B------:R-:W-:Y:S01]  /*12ef0*/  HMMA.16816.F32 R40, R136.reuse, R142, R40 ;  /* 0x0000008e8828723c */ /* 0x040fe20000001828 */
[----:B------:R-:W3:Y:S05]  /*12f00*/  LDSM.16.MT88.4 R140, [R193+0x14800] ;  /* 0x01480000c18c783b */ /* 0x000eea0000004200 */
[C---:B----4-:R-:W-:Y:S06]  /*12f10*/  HMMA.16816.F32 R44, R136.reuse, R144, R44 ;  /* 0x00000090882c723c */ /* 0x050fec000000182c */
[C---:B------:R-:W-:Y:S01]  /*12f20*/  HMMA.16816.F32 R48, R136.reuse, R146, R48 ;  /* 0x000000928830723c */ /* 0x040fe20000001830 */
[----:B------:R-:W4:Y:S04]  /*12f30*/  LDSM.16.MT88.4 R144, [R194+0x14800] ;  /* 0x01480000c290783b */ /* 0x000f280000004200 */
[--C-:B-1----:R-:W-:Y:S01]  /*12f40*/  FFMA.FTZ R133, R188, UR4, -R173.reuse ;  /* 0x00000004bc857c23 */ /* 0x102fe200080108ad */
[C---:B-----5:R-:W-:Y:S03]  /*12f50*/  HMMA.16816.F32 R52, R136.reuse, R148, R52 ;  /* 0x000000948834723c */ /* 0x060fe60000001834 */
[----:B------:R1:W-:Y:S03]  /*12f60*/  MUFU.EX2 R189, R133 ;  /* 0x0000008500bd7308 */ /* 0x0003e60000000800 */
[C---:B------:R-:W-:Y:S01]  /*12f70*/  HMMA.16816.F32 R56, R136.reuse, R150, R56 ;  /* 0x000000968838723c */ /* 0x040fe20000001838 */
[----:B------:R-:W5:Y:S05]  /*12f80*/  LDSM.16.MT88.4 R148, [R196+0x14800] ;  /* 0x01480000c494783b */ /* 0x000f6a0000004200 */
[C---:B--2---:R-:W-:Y:S06]  /*12f90*/  HMMA.16816.F32 R60, R136.reuse, R152, R60 ;  /* 0x00000098883c723c */ /* 0x044fec000000183c */
[C---:B------:R-:W-:Y:S01]  /*12fa0*/  HMMA.16816.F32 R64, R136.reuse, R154, R64 ;  /* 0x0000009a8840723c */ /* 0x040fe20000001840 */
[----:B------:R-:W2:Y:S04]  /*12fb0*/  LDSM.16.MT88.4 R152, [R195+0x14800] ;  /* 0x01480000c398783b */ /* 0x000ea80000004200 */
[--C-:B-1----:R-:W-:Y:S01]  /*12fc0*/  FFMA.FTZ R133, R238, UR4, -R173.reuse ;  /* 0x00000004ee857c23 */ /* 0x102fe200080108ad */
[C---:B---3--:R-:W-:Y:S03]  /*12fd0*/  HMMA.16816.F32 R68, R136.reuse, R140, R68 ;  /* 0x0000008c8844723c */ /* 0x048fe60000001844 */
[----:B------:R-:W3:Y:S01]  /*12fe0*/  LDL.LU R238, [R1+0x28] ;  /* 0x0000280001ee7983 */ /* 0x000ee20000300800 */
[----:B------:R1:W2:Y:S02]  /*12ff0*/  MUFU.EX2 R188, R133 ;  /* 0x0000008500bc7308 */ /* 0x0002a40000000800 */
[C---:B------:R-:W-:Y:S01]  /*13000*/  HMMA.16816.F32 R72, R136.reuse, R142, R72 ;  /* 0x0000008e8848723c */ /* 0x040fe20000001848 */
[----:B------:R-:W2:Y:S05]  /*13010*/  LDSM.16.MT88.4 R140, [R193+0x16800] ;  /* 0x01680000c18c783b */ /* 0x000eaa0000004200 */
        /* <DEDUP_REMOVED lines=12> */
[C---:B------:R-:W-:Y:S03]  /*130e0*/  HMMA.16816.F32 R100, R136.reuse, R140, R100 ;  /* 0x0000008c8864723c */ /* 0x040fe60000001864 */
[----:B------:R1:W2:Y:S03]  /*130f0*/  MUFU.EX2 R186, R133 ;  /* 0x0000008500ba7308 */ /* 0x0002a60000000800 */
[C---:B------:R-:W-:Y:S01]  /*13100*/  HMMA.16816.F32 R104, R136.reuse, R142, R104 ;  /* 0x0000008e8868723c */ /* 0x040fe20000001868 */
[----:B------:R-:W2:Y:S05]  /*13110*/  LDSM.16.MT88.4 R140, [R193+0x11000] ;  /* 0x01100000c18c783b */ /* 0x000eaa0000004200 */
[C---:B----4-:R-:W-:Y:S06]  /*13120*/  HMMA.16816.F32 R108, R136.reuse, R144, R108 ;  /* 0x00000090886c723c */ /* 0x050fec000000186c */
[C---:B------:R-:W-:Y:S01]  /*13130*/  HMMA.16816.F32 R112, R136.reuse, R146, R112 ;  /* 0x000000928870723c */ /* 0x040fe20000001870 */
[----:B------:R-:W4:Y:S04]  /*13140*/  LDSM.16.MT88.4 R144, [R194+0x11000] ;  /* 0x01100000c290783b */ /* 0x000f280000004200 */
[--C-:B-1----:R-:W-:Y:S01]  /*13150*/  FFMA.FTZ R133, R243, UR4, -R172.reuse ;  /* 0x00000004f3857c23 */ /* 0x102fe200080108ac */
[C---:B-----5:R-:W-:Y:S03]  /*13160*/  HMMA.16816.F32 R116, R136.reuse, R148, R116 ;  /* 0x000000948874723c */ /* 0x060fe60000001874 */
[----:B------:R-:W5:Y:S01]  /*13170*/  LDL.LU R243, [R1+0x24] ;  /* 0x0000240001f37983 */ /* 0x000f620000300800 */
[----:B------:R1:W-:Y:S02]  /*13180*/  MUFU.EX2 R185, R133 ;  /* 0x0000008500b97308 */ /* 0x0003e40000000800 */
[C---:B------:R-:W-:Y:S01]  /*13190*/  HMMA.16816.F32 R120, R136.reuse, R150, R120 ;  /* 0x000000968878723c */ /* 0x040fe20000001878 */
[----:B------:R-:W4:Y:S05]  /*131a0*/  LDSM.16.MT88.4 R148, [R196+0x11000] ;  /* 0x01100000c494783b */ /* 0x000f2a0000004200 */
[C---:B--2---:R-:W-:Y:S06]  /*131b0*/  HMMA.16816.F32 R124, R136.reuse, R152, R124 ;  /* 0x00000098887c723c */ /* 0x044fec000000187c */
[----:B------:R-:W-:Y:S01]  /*131c0*/  HMMA.16816.F32 R128, R136, R154, R128 ;  /* 0x0000009a8880723c */ /* 0x000fe20000001880 */
[----:B------:R-:W2:Y:S04]  /*131d0*/  LDSM.16.MT88.4 R152, [R195+0x11000] ;  /* 0x01100000c398783b */ /* 0x000ea80000004200 */
[--C-:B-1----:R-:W-:Y:S02]  /*131e0*/  FFMA.FTZ R133, R245, UR4, -R172.reuse ;  /* 0x00000004f5857c23 */ /* 0x102fe400080108ac */
[----:B------:R-:W-:Y:S02]  /*131f0*/  F2FP.F16.F32.PACK_AB R136, R224, R225 ;  /* 0x000000e1e088723e */ /* 0x000fe400000000ff */
[----:B------:R1:W4:Y:S02]  /*13200*/  MUFU.EX2 R184, R133 ;  /* 0x0000008500b87308 */ /* 0x0003240000000800 */
[----:B------:R-:W-:Y:S02]  /*13210*/  F2FP.F16.F32.PACK_AB R138, R191, R190 ;  /* 0x000000bebf8a723e */ /* 0x000fe400000000ff */
[----:B------:R-:W-:Y:S02]  /*13220*/  F2FP.F16.F32.PACK_AB R137, R188, R189 ;  /* 0x000000bdbc89723e */ /* 0x000fe400000000ff */
[----:B------:R-:W-:Y:S07]  /*13230*/  F2FP.F16.F32.PACK_AB R139, R186, R187 ;  /* 0x000000bbba8b723e */ /* 0x000fee00000000ff */
[C---:B------:R-:W-:Y:S03]  /*13240*/  HMMA.16816.F32 R4, R136.reuse, R140, R4 ;  /* 0x0000008c8804723c */ /* 0x040fe60000001804 */
[--C-:B-1----:R-:W-:Y:S01]  /*13250*/  FFMA.FTZ R133, R247, UR4, -R172.reuse ;  /* 0x00000004f7857c23 */ /* 0x102fe200080108ac */
[----:B------:R-:W-:Y:S02]  /*13260*/  FFMA.FTZ R172, R246, UR4, -R172 ;  /* 0x00000004f6ac7c23 */ /* 0x000fe400080108ac */
[C---:B------:R-:W-:Y:S01]  /*13270*/  HMMA.16816.F32 R8, R136.reuse, R142, R8 ;  /* 0x0000008e8808723c */ /* 0x040fe20000001808 */
[----:B------:R-:W1:Y:S01]  /*13280*/  LDSM.16.MT88.4 R140, [R193+0x13000] ;  /* 0x01300000c18c783b */ /* 0x000e620000004200 */
[----:B------:R2:W-:Y:S03]  /*13290*/  MUFU.EX2 R183, R133 ;  /* 0x0000008500b77308 */ /* 0x0005e60000000800 */
[----:B----4-:R-:W-:Y:S01]  /*132a0*/  F2FP.F16.F32.PACK_AB R168, R184, R185 ;  /* 0x000000b9b8a8723e */ /* 0x010fe200000000ff */
[C---:B------:R-:W-:Y:S06]  /*132b0*/  HMMA.16816.F32 R12, R136.reuse, R144, R12 ;  /* 0x00000090880c723c */ /* 0x040fec000000180c */
[----:B------:R-:W4:Y:S01]  /*132c0*/  MUFU.EX2 R182, R172 ;  /* 0x000000ac00b67308 */ /* 0x000f220000000800 */
[C---:B------:R-:W-:Y:S01]  /*132d0*/  HMMA.16816.F32 R16, R136.reuse, R146, R16 ;  /* 0x000000928810723c */ /* 0x040fe20000001810 */
[----:B------:R-:W1:Y:S05]  /*132e0*/  LDSM.16.MT88.4 R144, [R194+0x13000] ;  /* 0x01300000c290783b */ /* 0x000e6a0000004200 */
[C---:B------:R-:W-:Y:S05]  /*132f0*/  HMMA.16816.F32 R20, R136.reuse, R148, R20 ;  /* 0x000000948814723c */ /* 0x040fea0000001814 */
[--C-:B--2---:R-:W-:Y:S01]  /*13300*/  FFMA.FTZ R133, R244, UR4, -R173.reuse ;  /* 0x00000004f4857c23 */ /* 0x104fe200080108ad */
[C---:B------:R-:W-:Y:S01]  /*13310*/  HMMA.16816.F32 R24, R136.reuse, R150, R24 ;  /* 0x000000968818723c */ /* 0x040fe20000001818 */
[----:B------:R-:W2:Y:S02]  /*13320*/  LDSM.16.MT88.4 R148, [R196+0x13000] ;  /* 0x01300000c494783b */ /* 0x000ea40000004200 */
[----:B------:R1:W-:Y:S02]  /*13330*/  MUFU.EX2 R181, R133 ;  /* 0x0000008500b57308 */ /* 0x0003e40000000800 */
[----:B----4-:R-:W-:Y:S01]  /*13340*/  F2FP.F16.F32.PACK_AB R170, R182, R183 ;  /* 0x000000b7b6aa723e */ /* 0x010fe200000000ff */
[C---:B------:R-:W-:Y:S06]  /*13350*/  HMMA.16816.F32 R28, R136.reuse, R152, R28 ;  /* 0x00000098881c723c */ /* 0x040fec000000181c */
[C---:B------:R-:W-:Y:S01]  /*13360*/  HMMA.16816.F32 R32, R136.reuse, R154, R32 ;  /* 0x0000009a8820723c */ /* 0x040fe20000001820 */
[----:B------:R-:W4:Y:S05]  /*13370*/  LDSM.16.MT88.4 R152, [R195+0x13000] ;  /* 0x01300000c398783b */ /* 0x000f2a0000004200 */
[C---:B-1----:R-:W-:Y:S05]  /*13380*/  HMMA.16816.F32 R36, R136.reuse, R140, R36 ;  /* 0x0000008c8824723c */ /* 0x042fea0000001824 */
[--C-:B------:R-:W-:Y:S01]  /*13390*/  FFMA.FTZ R133, R248, UR4, -R173.reuse ;  /* 0x00000004f8857c23 */ /* 0x100fe200080108ad */
[C---:B------:R-:W-:Y:S01]  /*133a0*/  HMMA.16816.F32 R40, R136.reuse, R142, R40 ;  /* 0x0000008e8828723c */ /* 0x040fe20000001828 */
[----:B------:R-:W1:Y:S02]  /*133b0*/  LDSM.16.MT88.4 R140, [R193+0x15000] ;  /* 0x01500000c18c783b */ /* 0x000e640000004200 */
[----:B------:R2:W4:Y:S03]  /*133c0*/  MUFU.EX2 R134, R133 ;  /* 0x0000008500867308 */ /* 0x0005260000000800 */
[C---:B------:R-:W-:Y:S06]  /*133d0*/  HMMA.16816.F32 R44, R136.reuse, R144, R44 ;  /* 0x00000090882c723c */ /* 0x040fec000000182c */
[C---:B------:R-:W-:Y:S01]  /*133e0*/  HMMA.16816.F32 R48, R136.reuse, R146, R48 ;  /* 0x000000928830723c */ /* 0x040fe20000001830 */
[----:B------:R-:W1:Y:S05]  /*133f0*/  LDSM.16.MT88.4 R144, [R194+0x15000] ;  /* 0x01500000c290783b */ /* 0x000e6a0000004200 */
[C---:B--2---:R-:W-:Y:S05]  /*13400*/  HMMA.16816.F32 R52, R136.reuse, R148, R52 ;  /* 0x000000948834723c */ /* 0x044fea0000001834 */
[--C-:B------:R-:W-:Y:S01]  /*13410*/  FFMA.FTZ R133, R249, UR4, -R173.reuse ;  /* 0x00000004f9857c23 */ /* 0x100fe200080108ad */
[C---:B------:R-:W-:Y:S01]  /*13420*/  HMMA.16816.F32 R56, R136.reuse, R150, R56 ;  /* 0x000000968838723c */ /* 0x040fe20000001838 */
[----:B------:R-:W2:Y:S02]  /*13430*/  LDSM.16.MT88.4 R148, [R196+0x15000] ;  /* 0x01500000c494783b */ /* 0x000ea40000004200 */
[----:B------:R-:W-:Y:S02]  /*13440*/  MUFU.EX2 R180, R133 ;  /* 0x0000008500b47308 */ /* 0x000fe40000000800 */
[----:B------:R-:W-:Y:S01]  /*13450*/  FFMA.FTZ R173, R135, UR4, -R173 ;  /* 0x0000000487ad7c23 */ /* 0x000fe200080108ad */
[C---:B----4-:R-:W-:Y:S07]  /*13460*/  HMMA.16816.F32 R60, R136.reuse, R152, R60 ;  /* 0x00000098883c723c */ /* 0x050fee000000183c */
[----:B------:R-:W4:Y:S01]  /*13470*/  MUFU.EX2 R133, R173 ;  /* 0x000000ad00857308 */ /* 0x000f220000000800 */
[C---:B------:R-:W-:Y:S01]  /*13480*/  HMMA.16816.F32 R64, R136.reuse, R154, R64 ;  /* 0x0000009a8840723c */ /* 0x040fe20000001840 */
[----:B------:R-:W2:Y:S02]  /*13490*/  LDSM.16.MT88.4 R152, [R195+0x15000] ;  /* 0x01500000c398783b */ /* 0x000ea40000004200 */
[----:B------:R-:W-:Y:S03]  /*134a0*/  F2FP.F16.F32.PACK_AB R169, R134, R181 ;  /* 0x000000b586a9723e */ /* 0x000fe600000000ff */
[C---:B-1----:R-:W-:Y:S06]  /*134b0*/  HMMA.16816.F32 R68, R136.reuse, R140, R68 ;  /* 0x0000008c8844723c */ /* 0x042fec0000001844 */
[C---:B------:R-:W-:Y:S01]  /*134c0*/  HMMA.16816.F32 R72, R136.reuse, R142, R72 ;  /* 0x0000008e8848723c */ /* 0x040fe20000001848 */
[----:B------:R-:W1:Y:S04]  /*134d0*/  LDSM.16.MT88.4 R140, [R193+0x17000] ;  /* 0x01700000c18c783b */ /* 0x000e680000004200 */
[----:B----4-:R-:W-:Y:S01]  /*134e0*/  F2FP.F16.F32.PACK_AB R171, R133, R180 ;  /* 0x000000b485ab723e */ /* 0x010fe200000000ff */
[C---:B------:R-:W-:Y:S03]  /*134f0*/  HMMA.16816.F32 R76, R136.reuse, R144, R76 ;  /* 0x00000090884c723c */ /* 0x040fe6000000184c */
[----:B------:R-:W-:Y:S03]  /*13500*/  LDSM.16.MT88.4 R172, [R195+0x11800] ;  /* 0x01180000c3ac783b */ /* 0x000fe60000004200 */
[C---:B------:R-:W-:Y:S05]  /*13510*/  HMMA.16816.F32 R80, R136.reuse, R146, R80 ;  /* 0x000000928850723c */ /* 0x040fea0000001850 */
[----:B------:R-:W4:Y:S01]  /*13520*/  LDSM.16.MT88.4 R144, [R194+0x17000] ;  /* 0x01700000c290783b */ /* 0x000f220000004200 */
[C---:B--2---:R-:W-:Y:S06]  /*13530*/  HMMA.16816.F32 R84, R136.reuse, R148, R84 ;  /* 0x000000948854723c */ /* 0x044fec0000001854 */
[C---:B------:R-:W-:Y:S01]  /*13540*/  HMMA.16816.F32 R88, R136.reuse, R150, R88 ;  /* 0x000000968858723c */ /* 0x040fe20000001858 */
[----:B------:R-:W2:Y:S05]  /*13550*/  LDSM.16.MT88.4 R148, [R196+0x17000] ;  /* 0x01700000c494783b */ /* 0x000eaa0000004200 */
[C---:B------:R-:W-:Y:S06]  /*13560*/  HMMA.16816.F32 R92, R136.reuse, R152, R92 ;  /* 0x00000098885c723c */ /* 0x040fec000000185c */
[C---:B------:R-:W-:Y:S01]  /*13570*/  HMMA.16816.F32 R96, R136.reuse, R154, R96 ;  /* 0x0000009a8860723c */ /* 0x040fe20000001860 */
[----:B------:R-:W3:Y:S05]  /*13580*/  LDSM.16.MT88.4 R152, [R195+0x17000] ;  /* 0x01700000c398783b */ /* 0x000eea0000004200 */
[C---:B-1----:R-:W-:Y:S06]  /*13590*/  HMMA.16816.F32 R100, R136.reuse, R140, R100 ;  /* 0x0000008c8864723c */ /* 0x042fec0000001864 */
[C---:B------:R-:W-:Y:S06]  /*135a0*/  HMMA.16816.F32 R104, R136.reuse, R142, R104 ;  /* 0x0000008e8868723c */ /* 0x040fec0000001868 */
[C---:B----4-:R-:W-:Y:S06]  /*135b0*/  HMMA.16816.F32 R108, R136.reuse, R144, R108 ;  /* 0x00000090886c723c */ /* 0x050fec000000186c */
[C---:B------:R-:W-:Y:S01]  /*135c0*/  HMMA.16816.F32 R112, R136.reuse, R146, R112 ;  /* 0x000000928870723c */ /* 0x040fe20000001870 */
[----:B------:R-:W1:Y:S05]  /*135d0*/  LDSM.16.MT88.4 R144, [R193+0x11800] ;  /* 0x01180000c190783b */ /* 0x000e6a0000004200 */
[C---:B--2---:R-:W-:Y:S06]  /*135e0*/  HMMA.16816.F32 R116, R136.reuse, R148, R116 ;  /* 0x000000948874723c */ /* 0x044fec0000001874 */
[C---:B------:R-:W-:Y:S06]  /*135f0*/  HMMA.16816.F32 R120, R136.reuse, R150, R120 ;  /* 0x000000968878723c */ /* 0x040fec0000001878 */
[C---:B---3--:R-:W-:Y:S06]  /*13600*/  HMMA.16816.F32 R124, R136.reuse, R152, R124 ;  /* 0x00000098887c723c */ /* 0x048fec000000187c */
[----:B------:R-:W-:Y:S06]  /*13610*/  HMMA.16816.F32 R128, R136, R154, R128 ;  /* 0x0000009a8880723c */ /* 0x000fec0000001880 */
[C---:B-1----:R-:W-:Y:S01]  /*13620*/  HMMA.16816.F32 R140, R168.reuse, R144, R4 ;  /* 0x00000090a88c723c */ /* 0x042fe20000001804 */
[----:B------:R-:W1:Y:S05]  /*13630*/  LDSM.16.MT88.4 R4, [R194+0x13800] ;  /* 0x01380000c204783b */ /* 0x000e6a0000004200 */
[C---:B------:R-:W-:Y:S03]  /*13640*/  HMMA.16816.F32 R136, R168.reuse, R146, R8 ;  /* 0x00000092a888723c */ /* 0x040fe60000001808 */
[----:B------:R-:W2:Y:S03]  /*13650*/  LDSM.16.MT88.4 R8, [R196+0x13800] ;  /* 0x01380000c408783b */ /* 0x000ea60000004200 */
[C---:B------:R-:W-:Y:S05]  /*13660*/  HMMA.16816.F32 R148, R168.reuse, R156, R12 ;  /* 0x0000009ca894723c */ /* 0x040fea000000180c */
[----:B------:R-:W3:Y:S01]  /*13670*/  LDSM.16.MT88.4 R12, [R195+0x13800] ;  /* 0x01380000c30c783b */ /* 0x000ee20000004200 */
[C---:B------:R-:W-:Y:S06]  /*13680*/  HMMA.16816.F32 R144, R168.reuse, R158, R16 ;  /* 0x0000009ea890723c */ /* 0x040fec0000001810 */
[C---:B------:R-:W-:Y:S01]  /*13690*/  HMMA.16816.F32 R156, R168.reuse, R160, R20 ;  /* 0x000000a0a89c723c */ /* 0x040fe20000001814 */
[----:B------:R-:W4:Y:S05]  /*136a0*/  LDSM.16.MT88.4 R16, [R193+0x15800] ;  /* 0x01580000c110783b */ /* 0x000f2a0000004200 */
[C---:B------:R-:W-:Y:S03]  /*136b0*/  HMMA.16816.F32 R152, R168.reuse, R162, R24 ;  /* 0x000000a2a898723c */ /* 0x040fe60000001818 */
[----:B------:R-:W4:Y:S03]  /*136c0*/  LDSM.16.MT88.4 R20, [R194+0x15800] ;  /* 0x01580000c214783b */ /* 0x000f260000004200 */
[C---:B------:R-:W-:Y:S06]  /*136d0*/  HMMA.16816.F32 R164, R168.reuse, R172, R28 ;  /* 0x000000aca8a4723c */ /* 0x040fec000000181c */
[C---:B------:R-:W-:Y:S06]  /*136e0*/  HMMA.16816.F32 R160, R168.reuse, R174, R32 ;  /* 0x000000aea8a0723c */ /* 0x040fec0000001820 */
[C---:B------:R-:W-:Y:S06]  /*136f0*/  HMMA.16816.F32 R36, R168.reuse, R176, R36 ;  /* 0x000000b0a824723c */ /* 0x040fec0000001824 */
[C---:B------:R-:W-:Y:S05]  /*13700*/  HMMA.16816.F32 R40, R168.reuse, R178, R40 ;  /* 0x000000b2a828723c */ /* 0x040fea0000001828 */
[----:B-----5:R-:W-:Y:S01]  /*13710*/  FFMA.FTZ R2, R2, R243, R240 ;  /* 0x000000f302027223 */ /* 0x020fe200000100f0 */
        /* <DEDUP_REMOVED lines=64> */
.L_x_1387:
[----:B------:R-:W3:Y:S04]  /*13b20*/  LDL.LU R13, [R1+0x24] ;  /* 0x00002400010d7983 */ /* 0x000ee80000300800 */
[----:B------:R-:W4:Y:S01]  /*13b30*/  LDL.LU R12, [R1+0x28] ;  /* 0x00002800010c7983 */ /* 0x000f220000300800 */
[----:B------:R-:W1:Y:S01]  /*13b40*/  S2UR UR6, SR_CgaCtaId ;  /* 0x00000000000679c3 */ /* 0x000e620000008800 */
[----:B------:R-:W-:Y:S01]  /*13b50*/  UISETP.NE.AND UP0, UPT, UR15, -0x1, UPT ;  /* 0xffffffff0f00788c */ /* 0x000fe2000bf05270 */
[----:B------:R-:W-:Y:S01]  /*13b60*/  IMAD.MOV.U32 R172, RZ, RZ, 0x20 ;  /* 0x00000020ffac7424 */ /* 0x000fe200078e00ff */
[----:B------:R-:W2:Y:S01]  /*13b70*/  S2R R10, SR_TID.X ;  /* 0x00000000000a7919 */ /* 0x000ea20000002100 */
[----:B------:R-:W-:-:S03]  /*13b80*/  IMAD.MOV.U32 R134, RZ, RZ, 0x40 ;  /* 0x00000040ff867424 */ /* 0x000fc600078e00ff */
[----:B------:R-:W-:-:S05]  /*13b90*/  PLOP3.LUT P0, PT, PT, PT, UP0, 0x80, 0x0 ;  /* 0x000000000000781c */ /* 0x000fca0003f0f008 */
[----:B------:R-:W-:Y:S02]  /*13ba0*/  @UP0 ULDC.64 UR4, c[0x0][0x298] ;  /* 0x0000a60000040ab9 */ /* 0x000fe40000000a00 */
[----:B------:R-:W-:-:S03]  /*13bb0*/  @UP0 UIMAD.WIDE.U32 UR8, UR15, UR4, URZ ;  /* 0x000000040f0802a5 */ /* 0x000fc6000f8e003f */
[----:B------:R-:W-:Y:S01]  /*13bc0*/  UMOV UR4, 0x400 ;  /* 0x0000040000047882 */ /* 0x000fe20000000000 */
[----:B------:R-:W-:Y:S02]  /*13bd0*/  @UP0 UIMAD UR7, UR15, UR5, UR9 ;  /* 0x000000050f0702a4 */ /* 0x000fe4000f8e0209 */
[----:B-1----:R-:W-:Y:S01]  /*13be0*/  ULEA UR6, UR6, UR4, 0x18 ;  /* 0x0000000406067291 */ /* 0x002fe2000f8ec03f */
        /* <DEDUP_REMOVED lines=34> */
.L_x_1391:
        /* <DEDUP_REMOVED lines=14> */
.L_x_1392:
        /* <DEDUP_REMOVED lines=358> */
.L_x_1394:
[----:B------:R-:W-:Y:S05]  /*15550*/  BSYNC B0 ;  /* 0x0000000000007941 */ /* 0x000fea0003800000 */
.L_x_1393:
        /* <DEDUP_REMOVED lines=43> */
.L_x_1396:
[----:B------:R-:W-:Y:S05]  /*15810*/  BSYNC B0 ;  /* 0x0000000000007941 */ /* 0x000fea0003800000 */
.L_x_1395:
        /* <DEDUP_REMOVED lines=27> */
.L_x_1398:
[----:B------:R-:W-:Y:S05]  /*159d0*/  BSYNC B0 ;  /* 0x0000000000007941 */ /* 0x000fea0003800000 */
.L_x_1397:
        /* <DEDUP_REMOVED lines=27> */
.L_x_1400:
[----:B------:R-:W-:Y:S05]  /*15b90*/  BSYNC B0 ;  /* 0x0000000000007941 */ /* 0x000fea0003800000 */
.L_x_1399:
        /* <DEDUP_REMOVED lines=27> */
.L_x_1401:
        /* <DEDUP_REMOVED lines=11> */
.L_x_2412:


//--------------------- .text._ZN5flash16flash_fwd_kernelI23Flash_fwd_kernel_traitsILi256ELi64ELi64ELi4ELb0ELb0EN7cutlass6half_tE19Flash_kernel_traitsILi256ELi64ELi64ELi4ES3_EELb1ELb0ELb1ELb1ELb0ELb0ELb0ELb1EEEvNS_16Flash_fwd_paramsE --------------------------
	.section	.text._ZN5flash16flash_fwd_kernelI23Flash_fwd_kernel_traitsILi256ELi64ELi64ELi4ELb0ELb0EN7cutlass6half_tE19Flash_kernel_traitsILi256ELi64ELi64ELi4ES3_EELb1ELb0ELb1ELb1ELb0ELb0ELb0ELb1EEEvNS_16Flash_fwd_paramsE,"ax",@progbits
	.align	128
        .global         _ZN5flash16flash_fwd_kernelI23Flash_fwd_kernel_traitsILi256ELi64ELi64ELi4ELb0ELb0EN7cutlass6half_tE19Flash_kernel_traitsILi256ELi64ELi64ELi4ES3_EELb1ELb0ELb1ELb1ELb0ELb0ELb0ELb1EEEvNS_16Flash_fwd_paramsE
        .type           _ZN5flash16flash_fwd_kernelI23Flash_fwd_kernel_traitsILi256ELi64ELi64ELi4ELb0ELb0EN7cutlass6half_tE19Flash_kernel_traitsILi256ELi64ELi64ELi4ES3_EELb1ELb0ELb1ELb1ELb0ELb0ELb0ELb1EEEvNS_16Flash_fwd_paramsE,@function
        .size           _ZN5flash16flash_fwd_kernelI23Flash_fwd_kernel_traitsILi256ELi64ELi64ELi4ELb0ELb0EN7cutlass6half_tE19Flash_kernel_traitsILi256ELi64ELi64ELi4ES3_EELb1ELb0ELb1ELb1ELb0ELb0ELb0ELb1EEEvNS_16Flash_fwd_paramsE,(.L_x_2413 - _ZN5flash16flash_fwd_kernelI23Flash_fwd_kernel_traitsILi256ELi64ELi64ELi4ELb0ELb0EN7cutlass6half_tE19Flash_kernel_traitsILi256ELi64ELi64ELi4ES3_EELb1ELb0ELb1ELb1ELb0ELb0ELb0ELb1EEEvNS_16Flash_fwd_paramsE)
        .other          _ZN5flash16flash_fwd_kernelI23Flash_fwd_kernel_traitsILi256ELi64ELi64ELi4ELb0ELb0EN7cutlass6half_tE19Flash_kernel_traitsILi256ELi64ELi64ELi4ES3_EELb1ELb0ELb1ELb1ELb0ELb0ELb0ELb1EEEvNS_16Flash_fwd_paramsE,@"STO_CUDA_ENTRY STV_DEFAULT"
_ZN5flash16flash_fwd_kernelI23Flash_fwd_kernel_traitsILi256ELi64ELi64ELi4ELb0ELb0EN7cutlass6half_tE19Flash_kernel_traitsILi256ELi64ELi64ELi4ES3_EELb1ELb0ELb1ELb1ELb0ELb0ELb0ELb1EEEvNS_16Flash_fwd_paramsE:
.text._ZN5flash16flash_fwd_kernelI23Flash_fwd_kernel_traitsILi256ELi64ELi64ELi4ELb0ELb0EN7cutlass6half_tE19Flash_kernel_traitsILi256ELi64ELi64ELi4ES3_EELb1ELb0ELb1ELb1ELb0ELb0ELb0ELb1EEEvNS_16Flash_fwd_paramsE:
        /* <DEDUP_REMOVED lines=18> */
[----:B------:R-:W-:Y:S01]  /*0120*/  UMOV UR12, URZ ;  /* 0x0000003f000c7c82 */ /* 0x000fe20008000000 */
[----:B------:R-:W-:Y:S01]  /*0130*/  UMOV UR13, 0xffffffff ;  /* 0xffffffff000d7882 */ /* 0x000fe20000000000 */
[----:B------:R-:W-:-:S04]  /*0140*/  ULDC.U8 UR14, c[0x0][0x388] ;  /* 0x0000e200000e7ab9 */ /* 0x000fc80000000000 */
        /* <DEDUP_REMOVED lines=63> */
.L_x_1402:
[----:B------:R-:W-:-:S05]  /*0540*/  ULDC UR6, c[0x0][0x2c8] ;  /* 0x0000b20000067ab9 */ /* 0x000fca0000000800 */
.L_x_1403:
        /* <DEDUP_REMOVED lines=85> */
.L_x_1405:
        /* <DEDUP_REMOVED lines=51> */
.L_x_1407:
[----:B------:R-:W-:Y:S05]  /*0dd0*/  BSYNC B0 ;  /* 0x0000000000007941 */ /* 0x000fea0003800000 */
.L_x_1406:
        /* <DEDUP_REMOVED lines=25> */
.L_x_1409:
[----:B------:R-:W-:Y:S05]  /*0f70*/  BSYNC B0 ;  /* 0x0000000000007941 */ /* 0x000fea0003800000 */
.L_x_1408:
        /* <DEDUP_REMOVED lines=24> */
.L_x_1411:
[----:B------:R-:W-:Y:S05]  /*1100*/  BSYNC B0 ;  /* 0x0000000000007941 */ /* 0x000fea0003800000 */
.L_x_1410:
        /* <DEDUP_REMOVED lines=27> */
.L_x_1413:
[----:B------:R-:W-:Y:S05]  /*12c0*/  BSYNC B0 ;  /* 0x0000000000007941 */ /* 0x000fea0003800000 */
.L_x_1412:
        /* <DEDUP_REMOVED lines=10> */
.L_x_1415:
[----:B------:R-:W-:Y:S05]  /*1370*/  BSYNC B0 ;  /* 0x0000000000007941 */ /* 0x000fea0003800000 */
.L_x_1414:
        /* <DEDUP_REMOVED lines=10> */
.L_x_1417:
[----:B------:R-:W-:Y:S05]  /*1420*/  BSYNC B0 ;  /* 0x0000000000007941 */ /* 0x000fea0003800000 */
.L_x_1416:
        /* <DEDUP_REMOVED lines=10> */
.L_x_1419:
[----:B------:R-:W-:Y:S05]  /*14d0*/  BSYNC B0 ;  /* 0x0000000000007941 */ /* 0x000fea0003800000 */
.L_x_1418:
        /* <DEDUP_REMOVED lines=10> */
.L_x_1404:
[----:B------:R-:W-:Y:S01]  /*1580*/  ULDC UR18, c[0x0][0x270] ;  /* 0x00009c0000127ab9 */ /* 0x000fe20000000800 */
[----:B------:R-:W-:Y:S01]  /*1590*/  ULDC UR41, c[0x0][0x2d4] ;  /* 0x0000b50000297ab9 */ /* 0x000fe20000000800 */
[----:B------:R-:W-:Y:S01]  /*15a0*/  UIMAD UR18, UR29, UR18, UR30 ;  /* 0x000000121d1272a4 */ /* 0x000fe2000f8e021e */
[----:B------:R-:W-:Y:S01]  /*15b0*/  SHF.R.S32.HI R0, RZ, 0x1f, R2 ;  /* 0x0000001fff007819 */ /* 0x000fe20000011402 */
[----:B------:R-:W-:Y:S02]  /*15c0*/  UISETP.NE.AND UP1, UPT, UR15, -0x1, UPT ;  /* 0xffffffff0f00788c */ /* 0x000fe4000bf25270 */
[----:B------:R-:W-:Y:S02]  /*15d0*/  UIMAD UR41, UR18, UR41, UR31 ;  /* 0x00000029122972a4 */ /* 0x000fe4000f8e021f */
[----:B------:R-:W-:Y:S02]  /*15e0*/  USHF.L.U32 UR18, UR18, 0x5, URZ ;  /* 0x0000000512127899 */ /* 0x000fe4000800063f */
[----:B------:R-:W-:Y:S01]  /*15f0*/  UISETP.NE.AND UP0, UPT, UR13, -0x1, UPT ;  /* 0xffffffff0d00788c */ /* 0x000fe2000bf05270 */
[----:B------:R-:W-:-:S03]  /*1600*/  ULDC UR22, c[0x0][0x2d8] ;  /* 0x0000b60000167ab9 */ /* 0x000fc60000000800 */
[----:B------:R-:W-:Y:S01]  /*1610*/  IADD3 R114, P2, P1, R9, UR18, R2 ;  /* 0x0000001209727c10 */ /* 0x000fe2000f95e002 */
[----:B------:R-:W-:Y:S01]  /*1620*/  @!UP1 USHF.R.S32.HI UR10, URZ, 0x1f, UR29 ;  /* 0x0000001f3f0a9899 */ /* 0x000fe2000801141d */
[----:B------:R-:W-:Y:S01]  /*1630*/  PLOP3.LUT P0, PT, PT, PT, UP0, 0x80, 0x0 ;  /* 0x000000000000781c */ /* 0x000fe20003f0f008 */
[----:B------:R-:W-:Y:S01]  /*1640*/  @!UP1 ULDC.64 UR6, c[0x0][0x228] ;  /* 0x00008a0000069ab9 */ /* 0x000fe20000000a00 */
[----:B------:R-:W-:Y:S01]  /*1650*/  @UP1 ULDC.64 UR8, c[0x0][0x240] ;  /* 0x0000900000081ab9 */ /* 0x000fe20000000a00 */
[----:B------:R1:W-:Y:S01]  /*1660*/  STL [R1+0x100], R114 ;  /* 0x0001007201007387 */ /* 0x0003e20000100800 */
[----:B------:R-:W-:Y:S02]  /*1670*/  @!UP1 UIMAD UR10, UR10, UR6, URZ ;  /* 0x000000060a0a92a4 */ /* 0x000fe4000f8e023f */
[----:B------:R-:W-:Y:S02]  /*1680*/  @UP1 UIMAD.WIDE.U32 UR38, UR15, UR8, URZ ;  /* 0x000000080f2612a5 */ /* 0x000fe4000f8e003f */
[----:B------:R-:W-:-:S02]  /*1690*/  @UP0 UIADD3 UR25, UR12, UR13, URZ ;  /* 0x0000000d0c190290 */ /* 0x000fc4000fffe03f */
[----:B------:R-:W-:Y:S02]  /*16a0*/  @UP1 UIMAD UR4, UR15, UR9, UR39 ;  /* 0x000000090f0412a4 */ /* 0x000fe4000f8e0227 */
[----:B------:R-:W-:Y:S02]  /*16b0*/  @!UP1 UIMAD UR7, UR29, UR7, UR10 ;  /* 0x000000071d0792a4 */ /* 0x000fe4000f8e020a */
[----:B------:R-:W-:Y:S01]  /*16c0*/  @!UP1 UIMAD.WIDE.U32 UR8, UR29, UR6, URZ ;  /* 0x000000061d0892a5 */ /* 0x000fe2000f8e003f */
[----:B------:R-:W-:Y:S01]  /*16d0*/  @UP0 ULDC.64 UR10, c[0x0][0x248] ;  /* 0x00009200000a0ab9 */ /* 0x000fe20000000a00 */
[----:B------:R-:W-:Y:S02]  /*16e0*/  USHF.R.S32.HI UR6, URZ, 0x1f, UR18 ;  /* 0x0000001f3f067899 */ /* 0x000fe40008011412 */
[----:B------:R-:W-:Y:S02]  /*16f0*/  @UP0 UIMAD.WIDE.U32 UR26, UR25, UR10, URZ ;  /* 0x0000000a191a02a5 */ /* 0x000fe4000f8e003f */
[----:B------:R-:W-:-:S02]  /*1700*/  @UP0 UIMAD UR25, UR25, UR11, URZ ;  /* 0x0000000b191902a4 */ /* 0x000fc4000f8e023f */
        /* <DEDUP_REMOVED lines=18> */
.L_x_1420:
[----:B------:R-:W-:Y:S01]  /*1830*/  ULDC UR6, c[0x0][0x278] ;  /* 0x00009e0000067ab9 */ /* 0x000fe20000000800 */
[----:B------:R-:W1:Y:S01]  /*1840*/  S2R R3, SR_CTAID.Z ;  /* 0x0000000000037919 */ /* 0x000e620000002700 */
[----:B------:R-:W-:Y:S01]  /*1850*/  IMAD.U32 R0, RZ, RZ, UR6 ;  /* 0x00000006ff007e24 */ /* 0x000fe2000f8e00ff */
[----:B------:R-:W-:Y:S01]  /*1860*/  UMOV UR18, URZ ;  /* 0x0000003f00127c82 */ /* 0x000fe20008000000 */
[----:B------:R-:W-:Y:S01]  /*1870*/  LEA.HI R6, R26, R103, RZ, 0x3 ;  /* 0x000000671a067211 */ /* 0x000fe200078f18ff */
[----:B------:R-:W-:Y:S01]  /*1880*/  @UP0 UIADD3 UR13, UR12, UR13, URZ ;  /* 0x0000000d0c0d0290 */ /* 0x000fe2000fffe03f */
[----:B------:R-:W-:Y:S01]  /*1890*/  SHF.R.S32.HI R51, RZ, 0x5, R7 ;  /* 0x00000005ff337819 */ /* 0x000fe20000011407 */
[----:B------:R-:W-:Y:S01]  /*18a0*/  UIADD3 UR40, -UR31, UR17, URZ ;  /* 0x000000111f287290 */ /* 0x000fe2000fffe13f */
[----:B------:R-:W-:Y:S02]  /*18b0*/  IABS R0, R0 ;  /* 0x0000000000007213 */ /* 0x000fe40000000000 */
[----:B------:R-:W-:-:S02]  /*18c0*/  SHF.R.S32.HI R230, RZ, 0x3, R6 ;  /* 0x00000003ffe67819 */ /* 0x000fc40000011406 */
[----:B------:R-:W-:Y:S02]  /*18d0*/  R2UR UR7, R0 ;  /* 0x00000000000772ca */ /* 0x000fe400000e0000 */
[----:B------:R-:W-:-:S11]  /*18e0*/  SHF.R.S32.HI R231, RZ, 0x1f, R230 ;  /* 0x0000001fffe77819 */ /* 0x000fd600000114e6 */
[----:B------:R-:W2:Y:S08]  /*18f0*/  I2F.RP R0, UR7 ;  /* 0x0000000700007d06 */ /* 0x000eb00008209400 */
[----:B--2---:R-:W2:Y:S02]  /*1900*/  MUFU.RCP R0, R0 ;  /* 0x0000000000007308 */ /* 0x004ea40000001000 */
[----:B--2---:R-:W-:-:S06]  /*1910*/  VIADD R0, R0, 0xffffffe ;  /* 0x0ffffffe00007836 */ /* 0x004fcc0000000000 */
[----:B------:R-:W2:Y:S02]  /*1920*/  F2I.FTZ.U32.TRUNC.NTZ R0, R0 ;  /* 0x0000000000007305 */ /* 0x000ea4000021f000 */
[----:B--2---:R-:W-:Y:S02]  /*1930*/  R2UR UR19, R0 ;  /* 0x00000000001372ca */ /* 0x004fe400000e0000 */
[----:B-1----:R-:W-:Y:S01]  /*1940*/  IABS R0, R3 ;  /* 0x0000000300007213 */ /* 0x002fe20000000000 */
[----:B------:R-:W-:-:S03]  /*1950*/  IMAD.U32 R3, RZ, RZ, UR16 ;  /* 0x00000010ff037e24 */ /* 0x000fc6000f8e00ff */
[----:B------:R-:W-:Y:S01]  /*1960*/  R2UR UR8, R0 ;  /* 0x00000000000872ca */ /* 0x000fe200000e0000 */
[----:B------:R-:W-:Y:S01]  /*1970*/  IMAD.WIDE R14, R3, 0x40, R230 ;  /* 0x00000040030e7825 */ /* 0x000fe200078e02e6 */
[----:B------:R-:W-:-:S03]  /*1980*/  SHF.R.S32.HI R0, RZ, 0x1f, R2 ;  /* 0x0000001fff007819 */ /* 0x000fc60000011402 */
[----:B------:R-:W-:Y:S01]  /*1990*/  IMAD.SHL.U32 R3, R230, 0x40, RZ ;  /* 0x00000040e6037824 */ /* 0x000fe200078e00ff */
[----:B------:R-:W-:Y:S01]  /*19a0*/  LEA.HI R4, R0, R2, RZ, 0x2 ;  /* 0x0000000200047211 */ /* 0x000fe200078f10ff */
[----:B------:R-:W-:-:S03]  /*19b0*/  UIADD3 UR9, URZ, -UR19, URZ ;  /* 0x800000133f097290 */ /* 0x000fc6000fffe03f */
[----:B------:R-:W-:Y:S01]  /*19c0*/  LOP3.LUT R0, R4, 0x7ffffffc, RZ, 0xc0, !PT ;  /* 0x7ffffffc04007812 */ /* 0x000fe200078ec0ff */
[----:B------:R-:W-:Y:S01]  /*19d0*/  UIMAD UR9, UR9, UR7, URZ ;  /* 0x00000007090972a4 */ /* 0x000fe2000f8e023f */
[----:B------:R-:W-:-:S03]  /*19e0*/  SHF.R.S32.HI R100, RZ, 0x2, R4 ;  /* 0x00000002ff647819 */ /* 0x000fc60000011404 */
[----:B------:R-:W-:Y:S01]  /*19f0*/  UIMAD.WIDE.U32 UR18, UR19, UR9, UR18 ;  /* 0x00000009131272a5 */ /* 0x000fe2000f8e0012 */
[----:B------:R-:W-:Y:S01]  /*1a00*/  IMAD.IADD R5, R2, 0x1, -R0 ;  /* 0x0000000102057824 */ /* 0x000fe200078e0a00 */
[----:B------:R-:W-:Y:S02]  /*1a10*/  SHF.R.S32.HI R2, RZ, 0x1f, R7 ;  /* 0x0000001fff027819 */ /* 0x000fe40000011407 */
[----:B------:R-:W-:Y:S02]  /*1a20*/  LOP3.LUT R0, R6, 0xfffffff8, RZ, 0xc0, !PT ;  /* 0xfffffff806007812 */ /* 0x000fe400078ec0ff */
[----:B------:R-:W-:Y:S01]  /*1a30*/  LEA.HI R2, R2, R51, RZ, 0x2 ;  /* 0x0000003302027211 */ /* 0x000fe200078f10ff */
[----:B------:R-:W-:Y:S02]  /*1a40*/  UMOV UR9, UR19 ;  /* 0x0000001300097c82 */ /* 0x000fe40008000000 */
[----:B------:R-:W-:Y:S01]  /*1a50*/  UIMAD.WIDE.U32 UR18, UR9, UR8, URZ ;  /* 0x00000008091272a5 */ /* 0x000fe2000f8e003f */
[----:B------:R-:W-:Y:S01]  /*1a60*/  IMAD.IADD R28, R103, 0x1, -R0 ;  /* 0x00000001671c7824 */ /* 0x000fe200078e0a00 */
[----:B------:R-:W-:Y:S01]  /*1a70*/  LOP3.LUT R0, R2, 0xffffffc, RZ, 0xc0, !PT ;  /* 0x0ffffffc02007812 */ /* 0x000fe200078ec0ff */
[----:B------:R-:W-:Y:S01]  /*1a80*/  UIADD3 UR18, UR21, -0x1, URZ ;  /* 0xffffffff15127890 */ /* 0x000fe2000fffe03f */
[----:B------:R-:W-:Y:S01]  /*1a90*/  LOP3.LUT R2, R3, 0x1c0, RZ, 0xc0, !PT ;  /* 0x000001c003027812 */ /* 0x000fe200078ec0ff */
[----:B------:R-:W-:-:S02]  /*1aa0*/  IMAD.SHL.U32 R48, R28, 0x8, RZ ;  /* 0x000000081c307824 */ /* 0x000fc400078e00ff */
[----:B------:R-:W-:Y:S01]  /*1ab0*/  UMOV UR20, UR19 ;  /* 0x0000001300147c82 */ /* 0x000fe20008000000 */
[----:B------:R-:W-:Y:S01]  /*1ac0*/  IMAD.IADD R0, R51, 0x1, -R0 ;  /* 0x0000000133007824 */ /* 0x000fe200078e0a00 */
[----:B------:R-:W-:Y:S01]  /*1ad0*/  UIADD3 UR9, -UR20, URZ, URZ ;  /* 0x0000003f14097290 */ /* 0x000fe2000fffe13f */
[----:B------:R-:W-:Y:S01]  /*1ae0*/  LOP3.LUT R4, R2, 0x38, R48, 0xf8, !PT ;  /* 0x0000003802047812 */ /* 0x000fe200078ef830 */
[----:B------:R-:W-:Y:S01]  /*1af0*/  USHF.R.S32.HI UR19, URZ, 0x1f, UR30 ;  /* 0x0000001f3f137899 */ /* 0x000fe2000801141e */
[----:B------:R-:W-:Y:S01]  /*1b00*/  SHF.R.U32.HI R3, RZ, 0x3, R2 ;  /* 0x00000003ff037819 */ /* 0x000fe20000011602 */
[----:B------:R-:W-:Y:S01]  /*1b10*/  UIMAD UR8, UR7, UR9, UR8 ;  /* 0x00000009070872a4 */ /* 0x000fe2000f8e0208 */
[----:B------:R-:W-:Y:S01]  /*1b20*/  IMAD R2, R0, 0x10, R100 ;  /* 0x0000001000027824 */ /* 0x000fe200078e0264 */
[----:B------:R-:W-:Y:S01]  /*1b30*/  SHF.R.S32.HI R49, RZ, 0x1f, R48 ;  /* 0x0000001fff317819 */ /* 0x000fe20000011430 */
[----:B------:R-:W-:Y:S01]  /*1b40*/  IMAD.SHL.U32 R0, R5, 0x2, RZ ;  /* 0x0000000205007824 */ /* 0x000fe200078e00ff */
[----:B------:R-:W-:Y:S01]  /*1b50*/  UISETP.GT.U32.AND UP1, UPT, UR7, UR8, UPT ;  /* 0x000000080700728c */ /* 0x000fe2000bf24070 */
[----:B------:R-:W-:-:S02]  /*1b60*/  LOP3.LUT R6, R4, R3, RZ, 0x3c, !PT ;  /* 0x0000000304067212 */ /* 0x000fc400078e3cff */
[----:B------:R-:W-:Y:S01]  /*1b70*/  IMAD R101, R2, UR22, R0 ;  /* 0x0000001602657c24 */ /* 0x000fe2000f8e0200 */
[----:B------:R-:W-:-:S05]  /*1b80*/  LEA.HI R0, R26, R103, RZ, 0x6 ;  /* 0x000000671a007211 */ /* 0x000fca00078f30ff */
[----:B------:R-:W-:Y:S02]  /*1b90*/  IMAD.SHL.U32 R3, R0, 0x8, RZ ;  /* 0x0000000800037824 */ /* 0x000fe400078e00ff */
        /* <DEDUP_REMOVED lines=9> */
[----:B------:R-:W-:Y:S01]  /*1c30*/  UISETP.NE.AND UP2, UPT, UR6, URZ, UPT ;  /* 0x0000003f0600728c */ /* 0x000fe2000bf45270 */
[----:B------:R-:W-:Y:S02]  /*1c40*/  @UP0 UMOV UR28, UR42 ;  /* 0x0000002a001c0c82 */ /* 0x000fe40008000000 */
[----:B------:R-:W-:-:S02]  /*1c50*/  @!UP1 UIADD3 UR20, -UR20, URZ, URZ ;  /* 0x0000003f14149290 */ /* 0x000fc4000fffe13f */
[----:B------:R-:W-:-:S06]  /*1c60*/  @UP0 UIADD3 UR27, UR43, UR13, URZ ;  /* 0x0000000d2b1b0290 */ /* 0x000fcc000fffe03f */
        /* <DEDUP_REMOVED lines=16> */
.L_x_1421:
[----:B------:R-:W-:Y:S01]  /*1d70*/  ULDC.64 UR12, c[0x0][0x260] ;  /* 0x00009800000c7ab9 */ /* 0x000fe20000000a00 */
[C---:B------:R-:W-:Y:S01]  /*1d80*/  IADD3 R2, P0, R48.reuse, UR38, RZ ;  /* 0x0000002630027c10 */ /* 0x040fe2000ff1e0ff */
[----:B------:R-:W-:Y:S01]  /*1d90*/  UIMAD UR38, UR42, UR12, URZ ;  /* 0x0000000c2a2672a4 */ /* 0x000fe2000f8e023f */
[----:B------:R-:W1:Y:S01]  /*1da0*/  S2UR UR43, SR_CgaCtaId ;  /* 0x00000000002b79c3 */ /* 0x000e620000008800 */
[----:B------:R-:W-:Y:S01]  /*1db0*/  IMAD.U32 R18, RZ, RZ, UR12 ;  /* 0x0000000cff127e24 */ /* 0x000fe2000f8e00ff */
[C---:B------:R-:W-:Y:S01]  /*1dc0*/  IADD3 R108, R48.reuse, 0x80, RZ ;  /* 0x00000080306c7810 */ /* 0x040fe20007ffe0ff */
[----:B------:R-:W-:Y:S01]  /*1dd0*/  UIMAD UR38, UR20, UR13, UR38 ;  /* 0x0000000d142672a4 */ /* 0x000fe2000f8e0226 */
[----:B------:R-:W-:Y:S01]  /*1de0*/  VIADD R109, R48, 0x40 ;  /* 0x00000040306d7836 */ /* 0x000fe20000000000 */
[----:B------:R-:W-:Y:S01]  /*1df0*/  LOP3.LUT R217, R6, 0xfffffe00, R3, 0xf8, !PT ;  /* 0xfffffe0006d97812 */ /* 0x000fe200078ef803 */
[----:B------:R-:W-:Y:S01]  /*1e00*/  ULDC.64 UR12, c[0x0][0x268] ;  /* 0x00009a00000c7ab9 */ /* 0x000fe20000000a00 */
[----:B------:R-:W-:Y:S01]  /*1e10*/  IMAD R0, R231, UR10, RZ ;  /* 0x0000000ae7007c24 */ /* 0x000fe2000f8e02ff */
[----:B------:R-:W-:Y:S01]  /*1e20*/  MOV R27, UR12 ;  /* 0x0000000c001b7c02 */ /* 0x000fe20008000f00 */
[----:B------:R-:W-:Y:S01]  /*1e30*/  IMAD.WIDE.U32 R4, R230, UR10, R48 ;  /* 0x0000000ae6047c25 */ /* 0x000fe2000f8e0030 */
[----:B------:R2:W-:Y:S01]  /*1e40*/  STL [R1+0xc8], R109 ;  /* 0x0000c86d01007387 */ /* 0x0005e20000100800 */
[----:B------:R-:W-:Y:S01]  /*1e50*/  IADD3.X R3, R49, UR4, RZ, P0, !PT ;  /* 0x0000000431037c10 */ /* 0x000fe200087fe4ff */
[----:B------:R-:W-:Y:S01]  /*1e60*/  ULDC.64 UR6, c[0x0][0x258] ;  /* 0x0000960000067ab9 */ /* 0x000fe20000000a00 */
[----:B------:R-:W-:Y:S01]  /*1e70*/  VIADD R105, R48, 0xc0 ;  /* 0x000000c030697836 */ /* 0x000fe20000000000 */
[----:B------:R2:W-:Y:S01]  /*1e80*/  STL [R1+0x94], R108 ;  /* 0x0000946c01007387 */ /* 0x0005e20000100800 */
[----:B------:R-:W-:Y:S01]  /*1e90*/  IMAD R6, R230, UR11, R0 ;  /* 0x0000000be6067c24 */ /* 0x000fe2000f8e0200 */
[----:B------:R-:W-:Y:S01]  /*1ea0*/  IADD3 R10, P0, R4, UR26, RZ ;  /* 0x0000001a040a7c10 */ /* 0x000fe2000ff1e0ff */
[----:B------:R-:W-:Y:S01]  /*1eb0*/  UIMAD UR35, UR19, UR6, URZ ;  /* 0x00000006132372a4 */ /* 0x000fe2000f8e023f */
[----:B------:R2:W-:Y:S01]  /*1ec0*/  STL [R1+0x104], R27 ;  /* 0x0001041b01007387 */ /* 0x0005e20000100800 */
[----:B------:R-:W-:Y:S01]  /*1ed0*/  IMAD.U32 R0, RZ, RZ, UR6 ;  /* 0x00000006ff007e24 */ /* 0x000fe2000f8e00ff */
[----:B------:R-:W-:Y:S01]  /*1ee0*/  IADD3.X R11, R5, UR25, R6, P0, !PT ;  /* 0x00000019050b7c10 */ /* 0x000fe200087fe406 */
[----:B------:R-:W-:Y:S01]  /*1ef0*/  UIMAD UR7, UR30, UR7, UR35 ;  /* 0x000000071e0772a4 */ /* 0x000fe2000f8e0223 */
[----:B------:R2:W-:Y:S01]  /*1f00*/  STL [R1+0xcc], R105 ;  /* 0x0000cc6901007387 */ /* 0x0005e20000100800 */
[----:B------:R-:W-:Y:S01]  /*1f10*/  ISETP.GE.AND P0, PT, R230, UR40, PT ;  /* 0x00000028e6007c0c */ /* 0x000fe2000bf06270 */
[----:B------:R-:W-:Y:S01]  /*1f20*/  UMOV UR4, 0x400 ;  /* 0x0000040000047882 */ /* 0x000fe20000000000 */
[----:B------:R-:W-:Y:S01]  /*1f30*/  IMAD.WIDE.U32 R16, R0, UR30, R2 ;  /* 0x0000001e00107c25 */ /* 0x000fe2000f8e0002 */
[----:B------:R-:W-:Y:S01]  /*1f40*/  UIMAD UR42, UR42, UR12, URZ ;  /* 0x0000000c2a2a72a4 */ /* 0x000fe2000f8e023f */
[----:B------:R-:W-:Y:S01]  /*1f50*/  BSSY B0, `(.L_x_1422) ;  /* 0x0000037000007945 */ /* 0x000fe20003800000 */
[----:B-1----:R-:W-:Y:S01]  /*1f60*/  ULEA UR4, UR43, UR4, 0x18 ;  /* 0x000000042b047291 */ /* 0x002fe2000f8ec03f */
[----:B------:R-:W-:Y:S01]  /*1f70*/  VIADD R13, R17, UR7 ;  /* 0x00000007110d7c36 */ /* 0x000fe20008000000 */
[----:B------:R-:W-:Y:S01]  /*1f80*/  USHF.R.S32.HI UR35, URZ, 0x1f, UR18 ;  /* 0x0000001f3f237899 */ /* 0x000fe20008011412 */
[C---:B------:R-:W-:Y:S01]  /*1f90*/  IADD3 R22, R230.reuse, 0x10, RZ ;  /* 0x00000010e6167810 */ /* 0x040fe20007ffe0ff */
[----:B------:R-:W-:Y:S01]  /*1fa0*/  UIMAD UR39, UR18, -0x40, UR34 ;  /* 0xffffffc0122778a4 */ /* 0x000fe2000f8e0222 */
[C---:B------:R-:W-:Y:S01]  /*1fb0*/  VIADD R23, R230.reuse, 0x20 ;  /* 0x00000020e6177836 */ /* 0x040fe20000000000 */
[----:B------:R-:W-:Y:S01]  /*1fc0*/  UIMAD UR13, UR20, UR13, UR42 ;  /* 0x0000000d140d72a4 */ /* 0x000fe2000f8e022a */
        /* <DEDUP_REMOVED lines=47> */
.L_x_1423:
[----:B------:R-:W-:Y:S05]  /*22c0*/  BSYNC B0 ;  /* 0x0000000000007941 */ /* 0x000fea0003800000 */
.L_x_1422:
[----:B------:R-:W-:Y:S01]  /*22d0*/  IMAD.WIDE.U32 R30, R18, UR20, R10 ;  /* 0x00000014121e7c25 */ /* 0x000fe2000f8e000a */
[----:B------:R-:W-:Y:S01]  /*22e0*/  ISETP.GE.AND P1, PT, R22, UR40, PT ;  /* 0x0000002816007c0c */ /* 0x000fe2000bf26270 */
[----:B------:R-:W-:Y:S01]  /*22f0*/  ULEA UR6, UR21, UR41, 0x6 ;  /* 0x0000002915067291 */ /* 0x000fe2000f8e303f */
[----:B------:R-:W-:Y:S01]  /*2300*/  BSSY B0, `(.L_x_1424) ;  /* 0x000003a000007945 */ /* 0x000fe20003800000 */
[----:B------:R-:W-:Y:S01]  /*2310*/  IMAD R0, R231, UR8, RZ ;  /* 0x00000008e7007c24 */ /* 0x000fe2000f8e02ff */
[----:B------:R4:W-:Y:S01]  /*2320*/  STL.64 [R1+0xd8], R30 ;  /* 0x0000d81e01007387 */ /* 0x0009e20000100a00 */
[----:B------:R-:W-:Y:S01]  /*2330*/  UIADD3 UR6, UR6, -0x40, URZ ;  /* 0xffffffc006067890 */ /* 0x000fe2000fffe03f */
[----:B------:R-:W-:Y:S01]  /*2340*/  ISETP.GE.AND P5, PT, R23, UR40, PT ;  /* 0x0000002817007c0c */ /* 0x000fe2000bfa6270 */
[----:B------:R-:W-:Y:S01]  /*2350*/  IMAD.WIDE.U32 R20, R230, UR8, R48 ;  /* 0x00000008e6147c25 */ /* 0x000fe2000f8e0030 */
[----:B------:R-:W-:-:S03]  /*2360*/  ISETP.GE.AND P6, PT, R24, UR40, PT ;  /* 0x0000002818007c0c */ /* 0x000fc6000bfc6270 */
[----:B------:R-:W-:Y:S01]  /*2370*/  IADD3 R126, P0, R101, UR6, RZ ;  /* 0x00000006657e7c10 */ /* 0x000fe2000ff1e0ff */
[----:B------:R-:W-:Y:S01]  /*2380*/  IMAD R25, R230, UR9, R0 ;  /* 0x00000009e6197c24 */ /* 0x000fe2000f8e0200 */
[----:B------:R-:W-:Y:S01]  /*2390*/  MOV R102, UR6 ;  /* 0x0000000600667c02 */ /* 0x000fe20008000f00 */
[----:B------:R-:W-:Y:S10]  /*23a0*/  @P1 BRA `(.L_x_1425) ;  /* 0x0000000000bc1947 */ /* 0x000ff40003800000 */
        /* <DEDUP_REMOVED lines=15> */
[----:B------:R-:W5:Y:S08]  /*24a0*/  @!P4 LDC.64 R8, c[0x0][0x210] ;  /* 0x00008400ff08cb82 */ /* 0x000f700000000a00 */
[----:B------:R-:W2:Y:S01]  /*24b0*/  @!P3 LDC.64 R10, c[0x0][0x210] ;  /* 0x00008400ff0abb82 */ /* 0x000ea20000000a00 */
        /* <DEDUP_REMOVED lines=15> */
[----:B--2---:R-:W-:-:S04]  /*25b0*/  @!P3 LEA R4, P2, R2, R10, 0x1 ;  /* 0x0000000a0204b211 */ /* 0x004fc800078408ff */
        /* <DEDUP_REMOVED lines=14> */
.L_x_1425:
[----:B------:R-:W-:Y:S05]  /*26a0*/  BSYNC B0 ;  /* 0x0000000000007941 */ /* 0x000fea0003800000 */
.L_x_1424:
[----:B------:R-:W-:Y:S04]  /*26b0*/  BSSY B0, `(.L_x_1426) ;  /* 0x0000031000007945 */ /* 0x000fe80003800000 */
[----:B------:R-:W-:Y:S05]  /*26c0*/  @P5 BRA `(.L_x_1427) ;  /* 0x0000000000bc5947 */ /* 0x000fea0003800000 */
[----:B------:R-:W-:Y:S01]  /*26d0*/  ULDC UR12, c[0x0][0x2d0] ;  /* 0x0000b400000c7ab9 */ /* 0x000fe20000000800 */
[----:B-1-3--:R-:W-:Y:S01]  /*26e0*/  IADD3 R4, P1, R14, 0x20, RZ ;  /* 0x000000200e047810 */ /* 0x00afe20007f3e0ff */
        /* <DEDUP_REMOVED lines=45> */
.L_x_1427:
[----:B------:R-:W-:Y:S05]  /*29c0*/  BSYNC B0 ;  /* 0x0000000000007941 */ /* 0x000fea0003800000 */
.L_x_1426:
        /* <DEDUP_REMOVED lines=49> */
.L_x_1429:
[----:B------:R-:W-:Y:S05]  /*2ce0*/  BSYNC B0 ;  /* 0x0000000000007941 */ /* 0x000fea0003800000 */
.L_x_1428:
[----:B------:R-:W-:Y:S01]  /*2cf0*/  VIADD R107, R31, UR38 ;  /* 0x000000261f6b7c36 */ /* 0x000fe20008000000 */
[----:B------:R-:W-:Y:S01]  /*2d00*/  MOV R106, R30 ;  /* 0x0000001e006a7202 */ /* 0x000fe20000000f00 */
[----:B------:R-:W-:Y:S01]  /*2d10*/  USHF.L.U64.HI UR12, UR10, 0x6, UR11 ;  /* 0x000000060a0c7899 */ /* 0x000fe2000801020b */
[----:B------:R-:W-:Y:S01]  /*2d20*/  ISETP.GE.AND P2, PT, R230, UR39, PT ;  /* 0x00000027e6007c0c */ /* 0x000fe2000bf46270 */
[----:B------:R-:W-:Y:S01]  /*2d30*/  USHF.L.U32 UR40, UR10, 0x6, URZ ;  /* 0x000000060a287899 */ /* 0x000fe2000800063f */
[----:B------:R-:W-:Y:S01]  /*2d40*/  IMAD.U32 R16, RZ, RZ, UR18 ;  /* 0x00000012ff107e24 */ /* 0x000fe2000f8e00ff */
[----:B------:R2:W-:Y:S01]  /*2d50*/  STL.64 [R1+0xd0], R106 ;  /* 0x0000d06a01007387 */ /* 0x0005e20000100a00 */
[----:B------:R-:W-:Y:S01]  /*2d60*/  UIMAD UR6, UR12, UR18, URZ ;  /* 0x000000120c0672a4 */ /* 0x000fe2000f8e023f */
[----:B------:R-:W-:Y:S01]  /*2d70*/  BSSY B0, `(.L_x_1430) ;  /* 0x000002c000007945 */ /* 0x000fe20003800000 */
[----:B------:R-:W-:Y:S01]  /*2d80*/  ISETP.GE.AND P1, PT, R22, UR39, PT ;  /* 0x0000002716007c0c */ /* 0x000fe2000bf26270 */
[----:B-1-3--:R-:W-:Y:S01]  /*2d90*/  IMAD.WIDE.U32 R2, R16, UR40, R106 ;  /* 0x0000002810027c25 */ /* 0x00afe2000f8e006a */
[----:B------:R-:W-:-:S06]  /*2da0*/  UIMAD UR6, UR35, UR40, UR6 ;  /* 0x00000028230672a4 */ /* 0x000fcc000f8e0206 */
[----:B------:R-:W-:Y:S01]  /*2db0*/  IADD3 R5, R3, UR6, RZ ;  /* 0x0000000603057c10 */ /* 0x000fe2000fffe0ff */
[----:B------:R-:W-:Y:S06]  /*2dc0*/  @P2 BRA `(.L_x_1431) ;  /* 0x0000000000982947 */ /* 0x000fec0003800000 */
[----:B------:R-:W-:Y:S02]  /*2dd0*/  ULDC UR6, c[0x0][0x2d0] ;  /* 0x0000b40000067ab9 */ /* 0x000fe40000000800 */
[----:B------:R-:W-:Y:S02]  /*2de0*/  ISETP.GE.AND P5, PT, R109, UR6, PT ;  /* 0x000000066d007c0c */ /* 0x000fe4000bfa6270 */
[----:B------:R-:W-:Y:S02]  /*2df0*/  ISETP.GE.AND P6, PT, R48, UR6, PT ;  /* 0x0000000630007c0c */ /* 0x000fe4000bfc6270 */
[----:B------:R-:W-:-:S09]  /*2e00*/  ISETP.GE.AND P4, PT, R108, UR6, PT ;  /* 0x000000066c007c0c */ /* 0x000fd2000bf86270 */
[----:B------:R-:W1:Y:S02]  /*2e10*/  @!P5 LDC.64 R8, c[0x0][0x218] ;  /* 0x00008600ff08db82 */ /* 0x000e640000000a00 */
[----:B------:R3:W-:Y:S06]  /*2e20*/  @P6 STS.128 [R217+0x8000], RZ ;  /* 0x008000ffd9006388 */ /* 0x0007ec0000000c00 */
[----:B------:R-:W5:Y:S08]  /*2e30*/  @!P6 LDC.64 R10, c[0x0][0x218] ;  /* 0x00008600ff0aeb82 */ /* 0x000f700000000a00 */
[----:B------:R-:W4:Y:S01]  /*2e40*/  @!P4 LDC.64 R6, c[0x0][0x218] ;  /* 0x00008600ff06cb82 */ /* 0x000f220000000a00 */
[----:B-1----:R-:W-:-:S04]  /*2e50*/  @!P5 LEA R8, P2, R2, R8, 0x1 ;  /* 0x000000080208d211 */ /* 0x002fc800078408ff */
        /* <DEDUP_REMOVED lines=29> */
.L_x_1431:
[----:B------:R-:W-:Y:S05]  /*3030*/  BSYNC B0 ;  /* 0x0000000000007941 */ /* 0x000fea0003800000 */
.L_x_1430:
        /* <DEDUP_REMOVED lines=11> */
[----:B---3--:R-:W-:-:S07]  /*30f0*/  IADD3.X R10, R5, UR41, RZ, P1, !PT ;  /* 0x00000029050a7c10 */ /* 0x008fce0008ffe4ff */
[----:B-1----:R-:W1:Y:S01]  /*3100*/  @!P2 LDC.64 R6, c[0x0][0x218] ;  /* 0x00008600ff06ab82 */ /* 0x002e620000000a00 */
[----:B------:R3:W-:Y:S07]  /*3110*/  @P2 STS.128 [R217+0x8800], RZ ;  /* 0x008800ffd9002388 */ /* 0x0007ee0000000c00 */
        /* <DEDUP_REMOVED lines=32> */
.L_x_1433:
[----:B------:R-:W-:Y:S05]  /*3320*/  BSYNC B0 ;  /* 0x0000000000007941 */ /* 0x000fea0003800000 */
.L_x_1432:
        /* <DEDUP_REMOVED lines=44> */
.L_x_1435:
[----:B------:R-:W-:Y:S05]  /*35f0*/  BSYNC B0 ;  /* 0x0000000000007941 */ /* 0x000fea0003800000 */
.L_x_1434:
        /* <DEDUP_REMOVED lines=11> */
[----:B---3--:R-:W3:Y:S01]  /*36b0*/  @!P6 LDC.64 R8, c[0x0][0x218] ;  /* 0x00008600ff08eb82 */ /* 0x008ee20000000a00 */
[----:B------:R2:W-:Y:S07]  /*36c0*/  @P6 STS.128 [R217+0x9800], RZ ;  /* 0x009800ffd9006388 */ /* 0x0005ee0000000c00 */
[----:B-1----:R-:W1:Y:S08]  /*36d0*/  @!P5 LDC.64 R6, c[0x0][0x218] ;  /* 0x00008600ff06db82 */ /* 0x002e700000000a00 */
[----:B------:R-:W5:Y:S01]  /*36e0*/  @!P3 LDC.64 R10, c[0x0][0x218] ;  /* 0x00008600ff0abb82 */ /* 0x000f620000000a00 */
[----:B---3--:R-:W-:-:S04]  /*36f0*/  @!P6 LEA R8, P1, R2, R8, 0x1 ;  /* 0x000000080208e211 */ /* 0x008fc800078208ff */
        /* <DEDUP_REMOVED lines=29> */
.L_x_1437:
[----:B------:R-:W-:Y:S05]  /*38d0*/  BSYNC B0 ;  /* 0x0000000000007941 */ /* 0x000fea0003800000 */
.L_x_1436:
        /* <DEDUP_REMOVED lines=11> */
[----:B-123--:R-:W-:Y:S01]  /*3990*/  IMAD.SHL.U32 R7, R28, 0x40, RZ ;  /* 0x000000401c077824 */ /* 0x00efe200078e00ff */
[----:B------:R-:W-:Y:S01]  /*39a0*/  @UP1 UIMAD UR7, UR29, UR7, UR43 ;  /* 0x000000071d0712a4 */ /* 0x000fe2000f8e022b */
[----:B------:R-:W-:-:S04]  /*39b0*/  DEPBAR.LE SB0, 0x0 ;  /* 0x000080000000791a */ /* 0x000fc80000000000 */
[----:B------:R-:W-:Y:S02]  /*39c0*/  @UP1 ULEA UR10, UP0, UR44, UR10, 0x2 ;  /* 0x0000000a2c0a1291 */ /* 0x000fe4000f80103f */
[----:B------:R-:W-:Y:S01]  /*39d0*/  @UP1 UIADD3 UR7, UR45, UR7, URZ ;  /* 0x000000072d071290 */ /* 0x000fe2000fffe03f */
[----:B------:R-:W-:Y:S01]  /*39e0*/  IMAD.SHL.U32 R6, R230, 0x8, RZ ;  /* 0x00000008e6067824 */ /* 0x000fe200078e00ff */
[----:B------:R-:W-:Y:S02]  /*39f0*/  @UP1 ULDC UR6, c[0x0][0x2e8] ;  /* 0x0000ba0000061ab9 */ /* 0x000fe40000000800 */
[----:B------:R-:W-:Y:S01]  /*3a00*/  @UP1 ULEA.HI.X UR11, UR44, UR11, UR7, 0x2, UP0 ;  /* 0x0000000b2c0b1291 */ /* 0x000fe200080f1407 */
[----:B------:R-:W-:-:S05]  /*3a10*/  IMAD.U32 R2, RZ, RZ, UR10 ;  /* 0x0000000aff027e24 */ /* 0x000fca000f8e00ff */
[----:B------:R-:W-:-:S05]  /*3a20*/  IMAD.U32 R3, RZ, RZ, UR11 ;  /* 0x0000000bff037e24 */ /* 0x000fca000f8e00ff */
[----:B------:R1:W2:Y:S01]  /*3a30*/  @P2 LDG.E R10, desc[UR32][R2.64] ;  /* 0x00000020020a2981 */ /* 0x0002a2000c1e1900 */
[----:B------:R-:W2:Y:S01]  /*3a40*/  @P2 MUFU.RCP R9, UR6 ;  /* 0x0000000600092d08 */ /* 0x000ea20008001000 */
[----:B------:R-:W-:Y:S01]  /*3a50*/  BAR.SYNC.DEFER_BLOCKING 0x0 ;  /* 0x0000000000007b1d */ /* 0x000fe20000010000 */
[----:B------:R-:W-:Y:S01]  /*3a60*/  ISETP.GE.AND P3, PT, R230, UR39, PT ;  /* 0x00000027e6007c0c */ /* 0x000fe2000bf66270 */
[----:B------:R-:W-:Y:S02]  /*3a70*/  USHF.L.U64.HI UR10, UR8, 0x6, UR9 ;  /* 0x00000006080a7899 */ /* 0x000fe40008010209 */
[----:B------:R-:W-:Y:S02]  /*3a80*/  USHF.L.U32 UR11, UR8, 0x6, URZ ;  /* 0x00000006080b7899 */ /* 0x000fe4000800063f */
[----:B------:R-:W-:Y:S01]  /*3a90*/  UIMAD UR7, UR10, UR18, URZ ;  /* 0x000000120a0772a4 */ /* 0x000fe2000f8e023f */
[----:B------:R-:W-:Y:S01]  /*3aa0*/  BSSY B0, `(.L_x_1438) ;  /* 0x0000053000007945 */ /* 0x000fe20003800000 */
[----:B------:R-:W-:-:S02]  /*3ab0*/  UMOV UR19, URZ ;  /* 0x0000003f00137c82 */ /* 0x000fc40008000000 */
[----:B------:R-:W-:Y:S01]  /*3ac0*/  UIMAD UR35, UR35, UR11, UR7 ;  /* 0x0000000b232372a4 */ /* 0x000fe2000f8e0207 */
[----:B-1----:R-:W-:-:S03]  /*3ad0*/  LEA.HI R2, R26, R103, RZ, 0x4 ;  /* 0x000000671a027211 */ /* 0x002fc600078f20ff */
        /* <DEDUP_REMOVED lines=8> */
[----:B------:R1:W-:Y:S03]  /*3b60*/  @P3 STS.128 [R217+0x16000], RZ ;  /* 0x016000ffd9003388 */ /* 0x0003e60000000c00 */
[----:B------:R-:W-:-:S02]  /*3b70*/  LEA.HI R8, R4, R0, RZ, 0x3 ;  /* 0x0000000004087211 */ /* 0x000fc400078f18ff */
[----:B------:R-:W-:Y:S02]  /*3b80*/  LOP3.LUT R4, R2, 0xfffffffe, RZ, 0xc0, !PT ;  /* 0xfffffffe02047812 */ /* 0x000fe400078ec0ff */
[----:B------:R-:W-:Y:S02]  /*3b90*/  LOP3.LUT R5, R8, 0xfffffff8, RZ, 0xc0, !PT ;  /* 0xfffffff808057812 */ /* 0x000fe400078ec0ff */
[----:B------:R-:W-:Y:S01]  /*3ba0*/  LOP3.LUT R2, R7, 0x1c0, RZ, 0xc0, !PT ;  /* 0x000001c007027812 */ /* 0x000fe200078ec0ff */
[----:B------:R-:W-:Y:S02]  /*3bb0*/  IMAD.IADD R4, R3, 0x1, -R4 ;  /* 0x0000000103047824 */ /* 0x000fe400078e0a04 */
[----:B------:R-:W-:Y:S01]  /*3bc0*/  IMAD.IADD R50, R0, 0x1, -R5 ;  /* 0x0000000100327824 */ /* 0x000fe200078e0a05 */
[----:B------:R-:W-:Y:S01]  /*3bd0*/  LOP3.LUT R6, R2, 0x8, R6, 0xf8, !PT ;  /* 0x0000000802067812 */ /* 0x000fe200078ef806 */
[----:B------:R-:W-:Y:S01]  /*3be0*/  IMAD.SHL.U32 R7, R4, 0x8, RZ ;  /* 0x0000000804077824 */ /* 0x000fe200078e00ff */
[----:B------:R-:W-:Y:S01]  /*3bf0*/  SHF.R.U32.HI R5, RZ, 0x3, R2 ;  /* 0x00000003ff057819 */ /* 0x000fe20000011602 */
[----:B------:R-:W-:Y:S01]  /*3c00*/  IMAD.SHL.U32 R0, R50, 0x40, RZ ;  /* 0x0000004032007824 */ /* 0x000fe200078e00ff */
[----:B------:R-:W-:-:S02]  /*3c10*/  IADD3 R2, P1, R20, UR28, RZ ;  /* 0x0000001c14027c10 */ /* 0x000fc4000ff3e0ff */
[----:B------:R-:W-:Y:S02]  /*3c20*/  LOP3.LUT R5, R6, R5, RZ, 0x3c, !PT ;  /* 0x0000000506057212 */ /* 0x000fe400078e3cff */
[----:B------:R-:W-:Y:S02]  /*3c30*/  LOP3.LUT R0, R0, 0x1c0, RZ, 0xc0, !PT ;  /* 0x000001c000007812 */ /* 0x000fe400078ec0ff */
[----:B------:R-:W-:Y:S02]  /*3c40*/  IADD3.X R3, R21, UR27, R25, P1, !PT ;  /* 0x0000001b15037c10 */ /* 0x000fe40008ffe419 */
[----:B------:R-:W-:Y:S02]  /*3c50*/  LOP3.LUT R7, R0, 0x8, R7, 0xf8, !PT ;  /* 0x0000000800077812 */ /* 0x000fe400078ef807 */
[----:B------:R-:W-:Y:S01]  /*3c60*/  SHF.R.U32.HI R6, RZ, 0x3, R0 ;  /* 0x00000003ff067819 */ /* 0x000fe20000011600 */
[----:B------:R-:W-:Y:S01]  /*3c70*/  IMAD.WIDE.U32 R14, R27, UR20, R2 ;  /* 0x000000141b0e7c25 */ /* 0x000fe2000f8e0002 */
[----:B------:R-:W-:-:S02]  /*3c80*/  ISETP.GE.AND P1, PT, R22, UR39, PT ;  /* 0x0000002716007c0c */ /* 0x000fc4000bf26270 */
[----:B------:R-:W-:Y:S01]  /*3c90*/  LOP3.LUT R6, R7, R6, RZ, 0x3c, !PT ;  /* 0x0000000607067212 */ /* 0x000fe200078e3cff */
[----:B------:R-:W-:Y:S01]  /*3ca0*/  IMAD.SHL.U32 R2, R8, 0x40, RZ ;  /* 0x0000004008027824 */ /* 0x000fe200078e00ff */
[----:B------:R1:W-:Y:S01]  /*3cb0*/  STL.64 [R1+0xf8], R14 ;  /* 0x0000f80e01007387 */ /* 0x0003e20000100a00 */
[----:B------:R-:W-:Y:S02]  /*3cc0*/  VIADD R13, R15, UR13 ;  /* 0x0000000d0f0d7c36 */ /* 0x000fe40008000000 */
[----:B------:R-:W-:Y:S01]  /*3cd0*/  IMAD.MOV.U32 R12, RZ, RZ, R14 ;  /* 0x000000ffff0c7224 */ /* 0x000fe200078e000e */
[----:B------:R-:W-:Y:S01]  /*3ce0*/  LOP3.LUT R6, R6, 0xfffffe00, R2, 0xf8, !PT ;  /* 0xfffffe0006067812 */ /* 0x000fe200078ef802 */
[----:B------:R-:W-:Y:S02]  /*3cf0*/  IMAD R0, R4, 0x200, R5 ;  /* 0x0000020004007824 */ /* 0x000fe400078e0205 */
[----:B------:R-:W-:Y:S01]  /*3d00*/  IMAD.WIDE.U32 R4, R16, UR11, R12 ;  /* 0x0000000b10047c25 */ /* 0x000fe2000f8e000c */
[----:B------:R1:W-:Y:S03]  /*3d10*/  STL.64 [R1+0xe8], R12 ;  /* 0x0000e80c01007387 */ /* 0x0003e60000100a00 */
[----:B--2---:R-:W-:Y:S01]  /*3d20*/  @P2 FMUL.FTZ R2, R10, R9 ;  /* 0x000000090a022220 */ /* 0x004fe20000410000 */
[----:B------:R-:W-:-:S04]  /*3d30*/  VIADD R9, R5, UR35 ;  /* 0x0000002305097c36 */ /* 0x000fc80008000000 */
[----:B------:R-:W-:-:S13]  /*3d40*/  @P2 R2UR UR6, R2 ;  /* 0x00000000020622ca */ /* 0x000fda00000e0000 */
        /* <DEDUP_REMOVED lines=40> */
.L_x_1439:
[----:B------:R-:W-:Y:S05]  /*3fd0*/  BSYNC B0 ;  /* 0x0000000000007941 */ /* 0x000fea0003800000 */
.L_x_1438:
[----:B------:R3:W-:Y:S01]  /*3fe0*/  @P1 STS.128 [R217+0x10800], RZ ;  /* 0x010800ffd9001388 */ /* 0x0007e20000000c00 */
[----:B-12---:R-:W-:Y:S01]  /*3ff0*/  IMAD R2, R51, 0x400, R6 ;  /* 0x0000040033027824 */ /* 0x006fe200078e0206 */
[----:B------:R-:W-:Y:S01]  /*4000*/  USHF.L.U64.HI UR29, UR8, 0x4, UR9 ;  /* 0x00000004081d7899 */ /* 0x000fe20008010209 */
[----:B------:R-:W-:Y:S01]  /*4010*/  BSSY B0, `(.L_x_1440) ;  /* 0x0000032000007945 */ /* 0x000fe20003800000 */
[----:B------:R3:W-:Y:S01]  /*4020*/  @P1 STS.128 [R217+0x12800], RZ ;  /* 0x012800ffd9001388 */ /* 0x0007e20000000c00 */
[----:B------:R-:W-:Y:S01]  /*4030*/  USHF.L.U32 UR30, UR8, 0x4, URZ ;  /* 0x00000004081e7899 */ /* 0x000fe2000800063f */
[----:B------:R-:W-:Y:S02]  /*4040*/  ISETP.GE.AND P5, PT, R23, UR39, PT ;  /* 0x0000002717007c0c */ /* 0x000fe4000bfa6270 */
[----:B------:R3:W-:Y:S01]  /*4050*/  @P1 STS.128 [R217+0x14800], RZ ;  /* 0x014800ffd9001388 */ /* 0x0007e20000000c00 */
[----:B------:R-:W-:Y:S02]  /*4060*/  ISETP.GE.AND P6, PT, R24, UR39, PT ;  /* 0x0000002718007c0c */ /* 0x000fe4000bfc6270 */
[----:B------:R-:W-:Y:S01]  /*4070*/  LEA R184, R0, UR4, 0x1 ;  /* 0x0000000400b87c11 */ /* 0x000fe2000f8e08ff */
[----:B------:R3:W-:Y:S01]  /*4080*/  @P1 STS.128 [R217+0x16800], RZ ;  /* 0x016800ffd9001388 */ /* 0x0007e20000000c00 */
        /* <DEDUP_REMOVED lines=10> */
[----:B------:R-:W5:Y:S08]  /*4130*/  @!P4 LDC.64 R10, c[0x0][0x220] ;  /* 0x00008800ff0acb82 */ /* 0x000f700000000a00 */
[----:B------:R-:W4:Y:S01]  /*4140*/  @!P3 LDC.64 R12, c[0x0][0x220] ;  /* 0x00008800ff0cbb82 */ /* 0x000f220000000a00 */
        /* <DEDUP_REMOVED lines=15> */
[----:B----4-:R-:W-:-:S04]  /*4240*/  @!P3 LEA R2, P2, R0, R12, 0x1 ;  /* 0x0000000c0002b211 */ /* 0x010fc800078408ff */
        /* <DEDUP_REMOVED lines=14> */
.L_x_1441:
[----:B------:R-:W-:Y:S05]  /*4330*/  BSYNC B0 ;  /* 0x0000000000007941 */ /* 0x000fea0003800000 */
.L_x_1440:
        /* <DEDUP_REMOVED lines=48> */
.L_x_1443:
[----:B------:R-:W-:Y:S05]  /*4640*/  BSYNC B0 ;  /* 0x0000000000007941 */ /* 0x000fea0003800000 */
.L_x_1442:
        /* <DEDUP_REMOVED lines=49> */
.L_x_1445:
[----:B------:R-:W-:Y:S05]  /*4960*/  BSYNC B0 ;  /* 0x0000000000007941 */ /* 0x000fea0003800000 */
.L_x_1444:
[----:B-12---:R-:W-:Y:S01]  /*4970*/  LDSM.16.M88.4 R8, [R197] ;  /* 0x00000000c508783b */ /* 0x006fe20000000200 */
        /* <DEDUP_REMOVED lines=10> */
[----:B------:R-:W-:Y:S01]  /*4a20*/  UIADD3 UR6, UR34, -UR17, URZ ;  /* 0x8000001122067290 */ /* 0x000fe2000fffe03f */
[----:B------:R-:W5:Y:S01]  /*4a30*/  LDSM.16.M88.4 R24, [R184+0x9000] ;  /* 0x00900000b818783b */ /* 0x000f620000000200 */
[----:B------:R-:W-:Y:S01]  /*4a40*/  IMAD.SHL.U32 R103, R103, 0x2, RZ ;  /* 0x0000000267677824 */ /* 0x000fe200078e00ff */
[----:B------:R-:W-:Y:S01]  /*4a50*/  UIADD3 UR7, UR34, 0x1, -UR17 ;  /* 0x0000000122077890 */ /* 0x000fe2000fffe811 */
[--C-:B------:R-:W-:Y:S01]  /*4a60*/  IMAD R198, R5, 0x2, R197.reuse ;  /* 0x0000000205c67824 */ /* 0x100fe200078e02c5 */
[----:B------:R-:W3:Y:S01]  /*4a70*/  LDSM.16.M88.4 R40, [R184+0x9800] ;  /* 0x00980000b828783b */ /* 0x000ee20000000200 */
[----:B------:R-:W-:Y:S01]  /*4a80*/  @P1 VIADD R201, R0, 0xffffffe0 ;  /* 0xffffffe000c91836 */ /* 0x000fe20000000000 */
[----:B------:R-:W-:Y:S01]  /*4a90*/  LOP3.LUT P1, RZ, R50, 0x4, RZ, 0xc0, !PT ;  /* 0x0000000432ff7812 */ /* 0x000fe2000782c0ff */
[----:B------:R-:W-:Y:S01]  /*4aa0*/  IMAD.MOV.U32 R0, RZ, RZ, 0x40 ;  /* 0x00000040ff007424 */ /* 0x000fe200078e00ff */
[----:B------:R-:W-:Y:S01]  /*4ab0*/  LDSM.16.M88.4 R12, [R198] ;  /* 0x00000000c60c783b */ /* 0x000fe20000000200 */
[----:B------:R-:W-:Y:S01]  /*4ac0*/  LOP3.LUT R110, R103, 0x6, RZ, 0xc0, !PT ;  /* 0x00000006676e7812 */ /* 0x000fe200078ec0ff */
[----:B------:R-:W-:Y:S01]  /*4ad0*/  IMAD.IADD R2, R100, 0x1, R2 ;  /* 0x0000000164027824 */ /* 0x000fe200078e0202 */
[----:B------:R-:W-:Y:S01]  /*4ae0*/  SEL R4, R4, 0xffffffe0, !P1 ;  /* 0xffffffe004047807 */ /* 0x000fe20004800000 */
[----:B------:R-:W3:Y:S01]  /*4af0*/  LDSM.16.M88.4 R36, [R201] ;  /* 0x00000000c924783b */ /* 0x000ee20000000200 */
[----:B------:R-:W-:Y:S01]  /*4b00*/  SEL R0, R0, 0xffffffc0, !P2 ;  /* 0xffffffc000007807 */ /* 0x000fe20005000000 */
[----:B------:R-:W-:Y:S01]  /*4b10*/  VIADD R3, R2, 0x8 ;  /* 0x0000000802037836 */ /* 0x000fe20000000000 */
[----:B------:R-:W-:Y:S01]  /*4b20*/  UISETP.GT.AND UP0, UPT, UR18, UR5, UPT ;  /* 0x000000051200728c */ /* 0x000fe2000bf04270 */
[----:B------:R-:W3:Y:S01]  /*4b30*/  LDSM.16.M88.4 R56, [R201+0x800] ;  /* 0x00080000c938783b */ /* 0x000ee20000000200 */
[----:B------:R-:W-:Y:S01]  /*4b40*/  IMAD R200, R4, 0x2, R197 ;  /* 0x0000000204c87824 */ /* 0x000fe200078e02c5 */
[----:B------:R-:W-:Y:S01]  /*4b50*/  UIADD3 UR9, UR36, -0x4ab325aa, URZ ;  /* 0xb54cda5624097890 */ /* 0x000fe2000fffe03f */
[----:B------:R-:W-:Y:S01]  /*4b60*/  IMAD.IADD R190, R184, 0x1, R0 ;  /* 0x00000001b8be7824 */ /* 0x000fe200078e0200 */
[----:B------:R-:W3:Y:S01]  /*4b70*/  LDSM.16.M88.4 R64, [R201+0x1000] ;  /* 0x00100000c940783b */ /* 0x000ee20000000200 */
[----:B------:R-:W-:-:S02]  /*4b80*/  IMAD R199, R4, 0x2, R198 ;  /* 0x0000000204c77824 */ /* 0x000fc400078e02c6 */
[----:B------:R-:W-:Y:S01]  /*4b90*/  IMAD.IADD R189, R0, 0x1, R201 ;  /* 0x0000000100bd7824 */ /* 0x000fe200078e02c9 */
[----:B------:R-:W3:Y:S01]  /*4ba0*/  LDSM.16.M88.4 R72, [R201+0x1800] ;  /* 0x00180000c948783b */ /* 0x000ee20000000200 */
[----:B------:R-:W-:Y:S02]  /*4bb0*/  IMAD.U32 R0, RZ, RZ, UR18 ;  /* 0x00000012ff007e24 */ /* 0x000fe4000f8e00ff */
[----:B------:R-:W-:Y:S01]  /*4bc0*/  VIADD R224, R2, UR6 ;  /* 0x0000000602e07c36 */ /* 0x000fe20008000000 */
[----:B------:R-:W-:Y:S01]  /*4bd0*/  LDSM.16.M88.4 R80, [R190+0x8000] ;  /* 0x00800000be50783b */ /* 0x000fe20000000200 */
[----:B------:R-:W-:Y:S02]  /*4be0*/  IMAD R0, R0, 0x40, R110 ;  /* 0x0000004000007824 */ /* 0x000fe400078e026e */
[----:B------:R-:W-:Y:S01]  /*4bf0*/  IMAD.U32 R7, RZ, RZ, UR16 ;  /* 0x00000010ff077e24 */ /* 0x000fe2000f8e00ff */
[C---:B-1----:R-:W-:Y:S01]  /*4c00*/  HMMA.16816.F32 R32, R8.reuse, R16, RZ ;  /* 0x000000100820723c */ /* 0x042fe200000018ff */
[----:B------:R-:W-:Y:S01]  /*4c10*/  LDSM.16.M88.4 R92, [R190+0x8800] ;  /* 0x00880000be5c783b */ /* 0x000fe20000000200 */
[----:B------:R-:W-:Y:S01]  /*4c20*/  VIADD R227, R3, UR6 ;  /* 0x0000000603e37c36 */ /* 0x000fe20008000000 */
[----:B------:R-:W-:Y:S01]  /*4c30*/  UIADD3 UR6, UR7, UR23, URZ ;  /* 0x0000001707067290 */ /* 0x000fe2000fffe03f */
[----:B------:R-:W-:Y:S01]  /*4c40*/  IMAD R112, R7, 0x4, R51 ;  /* 0x0000000407707824 */ /* 0x000fe200078e0233 */
[----:B------:R-:W-:Y:S01]  /*4c50*/  LDSM.16.M88.4 R76, [R190+0x9000] ;  /* 0x00900000be4c783b */ /* 0x000fe20000000200 */
[C---:B----4-:R-:W-:Y:S01]  /*4c60*/  HMMA.16816.F32 R28, R8.reuse, R18, RZ ;  /* 0x00000012081c723c */ /* 0x050fe200000018ff */
[----:B------:R-:W-:Y:S01]  /*4c70*/  SHF.R.S32.HI R7, RZ, 0x1f, R101 ;  /* 0x0000001fff077819 */ /* 0x000fe20000011465 */
[C---:B------:R-:W-:Y:S01]  /*4c80*/  VIADD R216, R201.reuse, 0x800 ;  /* 0x00000800c9d87836 */ /* 0x040fe20000000000 */
[----:B------:R-:W1:Y:S01]  /*4c90*/  LDSM.16.M88.4 R16, [R200] ;  /* 0x00000000c810783b */ /* 0x000e620000000200 */
[----:B------:R-:W-:Y:S01]  /*4ca0*/  VIADDMNMX R226, R224, -UR24, RZ, !PT ;  /* 0x80000018e0e27c46 */ /* 0x000fe2000f8001ff */
[C---:B------:R-:W-:Y:S01]  /*4cb0*/  VIADD R215, R201.reuse, 0x1000 ;  /* 0x00001000c9d77836 */ /* 0x040fe20000000000 */
[C---:B--2---:R-:W-:Y:S01]  /*4cc0*/  HMMA.16816.F32 R44, R8.reuse, R20, RZ ;  /* 0x00000014082c723c */ /* 0x044fe200000018ff */
[----:B------:R-:W2:Y:S01]  /*4cd0*/  LDSM.16.M88.4 R84, [R190+0x9800] ;  /* 0x00980000be54783b */ /* 0x000ea20000000200 */
[----:B------:R-:W-:Y:S01]  /*4ce0*/  LEA.HI.X.SX32 R125, R102, R7, 0x1, P0 ;  /* 0x00000007667d7211 */ /* 0x000fe200000f0eff */
[----:B------:R-:W-:Y:S01]  /*4cf0*/  VIADD R214, R201, 0x1800 ;  /* 0x00001800c9d67836 */ /* 0x000fe20000000000 */
[----:B------:R-:W-:Y:S01]  /*4d00*/  VIADDMNMX R225, R227, -UR24, RZ, !PT ;  /* 0x80000018e3e17c46 */ /* 0x000fe2000f8001ff */
[----:B------:R-:W-:Y:S01]  /*4d10*/  LDSM.16.M88.4 R88, [R189] ;  /* 0x00000000bd58783b */ /* 0x000fe20000000200 */
[----:B------:R-:W-:Y:S01]  /*4d20*/  HMMA.16816.F32 R20, R8, R22, RZ ;  /* 0x000000160814723c */ /* 0x000fe200000018ff */
[----:B------:R-:W-:-:S02]  /*4d30*/  VIADD R213, R201, 0x2000 ;  /* 0x00002000c9d57836 */ /* 0x000fc40000000000 */
[----:B------:R-:W-:Y:S01]  /*4d40*/  LDSM.16.M88.4 R96, [R184+0xe000] ;  /* 0x00e00000b860783b */ /* 0x000fe20000000200 */
[C---:B------:R-:W-:Y:S02]  /*4d50*/  VIADD R212, R201.reuse, 0x2800 ;  /* 0x00002800c9d47836 */ /* 0x040fe40000000000 */
[C---:B-----5:R-:W-:Y:S01]  /*4d60*/  HMMA.16816.F32 R52, R8.reuse, R24, RZ ;  /* 0x000000180834723c */ /* 0x060fe200000018ff */
[----:B------:R-:W0:Y:S01]  /*4d70*/  LDGDEPBAR ;  /* 0x00000000000079af */ /* 0x000e220000000000 */
[C---:B------:R-:W-:Y:S02]  /*4d80*/  VIADD R211, R201.reuse, 0x3000 ;  /* 0x00003000c9d37836 */ /* 0x040fe40000000000 */
[C---:B------:R-:W-:Y:S01]  /*4d90*/  VIADD R210, R201.reuse, 0x3800 ;  /* 0x00003800c9d27836 */ /* 0x040fe20000000000 */
[----:B------:R-:W-:Y:S01]  /*4da0*/  STL [R1+0xe0], R112 ;  /* 0x0000e07001007387 */ /* 0x000fe20000100800 */
[----:B------:R-:W-:Y:S01]  /*4db0*/  HMMA.16816.F32 R60, R8, R26, RZ ;  /* 0x0000001a083c723c */ /* 0x000fe200000018ff */
[----:B------:R-:W-:-:S02]  /*4dc0*/  VIADD R209, R201, 0x4000 ;  /* 0x00004000c9d17836 */ /* 0x000fc40000000000 */
[C---:B------:R-:W-:Y:S02]  /*4dd0*/  VIADD R208, R201.reuse, 0x4800 ;  /* 0x00004800c9d07836 */ /* 0x040fe40000000000 */
[C---:B------:R-:W-:Y:S01]  /*4de0*/  VIADD R207, R201.reuse, 0x5000 ;  /* 0x00005000c9cf7836 */ /* 0x040fe20000000000 */
[C---:B---3--:R-:W-:Y:S01]  /*4df0*/  HMMA.16816.F32 R68, R8.reuse, R40, RZ ;  /* 0x000000280844723c */ /* 0x048fe200000018ff */
[C---:B------:R-:W-:Y:S02]  /*4e00*/  VIADD R206, R201.reuse, 0x5800 ;  /* 0x00005800c9ce7836 */ /* 0x040fe40000000000 */
[C---:B------:R-:W-:Y:S02]  /*4e10*/  VIADD R205, R201.reuse, 0x6000 ;  /* 0x00006000c9cd7836 */ /* 0x040fe40000000000 */
[C---:B------:R-:W-:Y:S01]  /*4e20*/  VIADD R204, R201.reuse, 0x6800 ;  /* 0x00006800c9cc7836 */ /* 0x040fe20000000000 */
[----:B------:R-:W-:Y:S01]  /*4e30*/  HMMA.16816.F32 R40, R8, R42, RZ ;  /* 0x0000002a0828723c */ /* 0x000fe200000018ff */
[----:B------:R-:W3:Y:S01]  /*4e40*/  LDSM.16.M88.4 R8, [R199] ;  /* 0x00000000c708783b */ /* 0x000ee20000000200 */
[----:B------:R-:W-:-:S02]  /*4e50*/  VIADD R203, R201, 0x7000 ;  /* 0x00007000c9cb7836 */ /* 0x000fc40000000000 */
[----:B------:R-:W-:Y:S02]  /*4e60*/  VIADD R202, R201, 0x7800 ;  /* 0x00007800c9ca7836 */ /* 0x000fe40000000000 */
[C---:B------:R-:W-:Y:S06]  /*4e70*/  HMMA.16816.F32 R32, R12.reuse, R36, R32 ;  /* 0x000000240c20723c */ /* 0x040fec0000001820 */
[C---:B------:R-:W-:Y:S06]  /*4e80*/  HMMA.16816.F32 R28, R12.reuse, R38, R28 ;  /* 0x000000260c1c723c */ /* 0x040fec000000181c */
[C---:B------:R-:W-:Y:S06]  /*4e90*/  HMMA.16816.F32 R24, R12.reuse, R56, R44 ;  /* 0x000000380c18723c */ /* 0x040fec000000182c */
[C---:B------:R-:W-:Y:S06]  /*4ea0*/  HMMA.16816.F32 R20, R12.reuse, R58, R20 ;  /* 0x0000003a0c14723c */ /* 0x040fec0000001814 */
        /* <DEDUP_REMOVED lines=25> */
[----:B------:R-:W-:Y:S05]  /*5040*/  LDSM.16.M88.4 R72, [R201+0x3000] ;  /* 0x00300000c948783b */ /* 0x000fea0000000200 */
[C---:B------:R-:W-:Y:S06]  /*5050*/  HMMA.16816.F32 R16, R8.reuse, R64, R28 ;  /* 0x000000400810723c */ /* 0x040fec000000181c */
[C---:B------:R-:W-:Y:S01]  /*5060*/  HMMA.16816.F32 R36, R8.reuse, R66, R36 ;  /* 0x000000420824723c */ /* 0x040fe20000001824 */
[----:B------:R-:W-:Y:S05]  /*5070*/  LDSM.16.M88.4 R64, [R201+0x2000] ;  /* 0x00200000c940783b */ /* 0x000fea0000000200 */
[C---:B------:R-:W-:Y:S01]  /*5080*/  HMMA.16816.F32 R56, R8.reuse, R68, R60 ;  /* 0x000000440838723c */ /* 0x040fe2000000183c */
[----:B------:R-:W-:Y:S05]  /*5090*/  LDSM.16.M88.4 R60, [R201+0x2800] ;  /* 0x00280000c93c783b */ /* 0x000fea0000000200 */
[----:B------:R-:W-:Y:S01]  /*50a0*/  HMMA.16816.F32 R32, R8, R70, R24 ;  /* 0x000000460820723c */ /* 0x000fe20000001818 */
[----:B------:R-:W3:Y:S04]  /*50b0*/  LDSM.16.M88.4 R8, [R198+0x2000] ;  /* 0x00200000c608783b */ /* 0x000ee80000000200 */
[----:B------:R-:W4:Y:S01]  /*50c0*/  LDSM.16.M88.4 R68, [R201+0x3800] ;  /* 0x00380000c944783b */ /* 0x000f220000000200 */
[C---:B-1----:R-:W-:Y:S06]  /*50d0*/  HMMA.16816.F32 R52, R12.reuse, R76, R52 ;  /* 0x0000004c0c34723c */ /* 0x042fec0000001834 */
[C---:B------:R-:W-:Y:S01]  /*50e0*/  HMMA.16816.F32 R44, R12.reuse, R78, R44 ;  /* 0x0000004e0c2c723c */ /* 0x040fe2000000182c */
[----:B------:R-:W-:Y:S05]  /*50f0*/  LDSM.16.M88.4 R76, [R190+0xa000] ;  /* 0x00a00000be4c783b */ /* 0x000fea0000000200 */
[C---:B------:R-:W-:Y:S01]  /*5100*/  HMMA.16816.F32 R28, R12.reuse, R94, R20 ;  /* 0x0000005e0c1c723c */ /* 0x040fe20000001814 */
[----:B------:R-:W1:Y:S05]  /*5110*/  LDSM.16.M88.4 R20, [R200+0x2000] ;  /* 0x00200000c814783b */ /* 0x000e6a0000000200 */
        /* <DEDUP_REMOVED lines=8> */
[C---:B---3--:R-:W-:Y:S06]  /*51a0*/  HMMA.16816.F32 R36, R8.reuse, R64, R52 ;  /* 0x000000400824723c */ /* 0x048fec0000001834 */
[C---:B------:R-:W-:Y:S01]  /*51b0*/  HMMA.16816.F32 R44, R8.reuse, R66, R44 ;  /* 0x00000042082c723c */ /* 0x040fe2000000182c */
[----:B------:R-:W-:Y:S05]  /*51c0*/  LDSM.16.M88.4 R64, [R189+0x2800] ;  /* 0x00280000bd40783b */ /* 0x000fea0000000200 */
[C---:B------:R-:W-:Y:S06]  /*51d0*/  HMMA.16816.F32 R40, R8.reuse, R60, R40 ;  /* 0x0000003c0828723c */ /* 0x040fec0000001828 */
[C---:B------:R-:W-:Y:S06]  /*51e0*/  HMMA.16816.F32 R32, R8.reuse, R62, R28 ;  /* 0x0000003e0820723c */ /* 0x040fec000000181c */
[C---:B------:R-:W-:Y:S06]  /*51f0*/  HMMA.16816.F32 R28, R8.reuse, R72, R24 ;  /* 0x00000048081c723c */ /* 0x040fec0000001818 */
[C---:B------:R-:W-:Y:S01]  /*5200*/  HMMA.16816.F32 R16, R8.reuse, R74, R16 ;  /* 0x0000004a0810723c */ /* 0x040fe20000001810 */
[----:B------:R-:W-:Y:S05]  /*5210*/  LDSM.16.M88.4 R72, [R189+0x3000] ;  /* 0x00300000bd48783b */ /* 0x000fea0000000200 */
[C---:B----4-:R-:W-:Y:S06]  /*5220*/  HMMA.16816.F32 R56, R8.reuse, R68, R56 ;  /* 0x000000440838723c */ /* 0x050fec0000001838 */
        /* <DEDUP_REMOVED lines=11> */
[----:B------:R-:W-:Y:S04]  /*52e0*/  LDSM.16.M88.4 R16, [R197+0x4000] ;  /* 0x00400000c510783b */ /* 0x000fe80000000200 */
[----:B------:R-:W2:Y:S01]  /*52f0*/  LDSM.16.M88.4 R84, [R184+0xc000] ;  /* 0x00c00000b854783b */ /* 0x000ea20000000200 */
[C---:B------:R-:W-:Y:S06]  /*5300*/  HMMA.16816.F32 R60, R20.reuse, R80, R56 ;  /* 0x00000050143c723c */ /* 0x040fec0000001838 */
[----:B------:R-:W-:Y:S01]  /*5310*/  HMMA.16816.F32 R56, R20, R82, R24 ;  /* 0x000000521438723c */ /* 0x000fe20000001818 */
[----:B------:R-:W4:Y:S04]  /*5320*/  LDSM.16.M88.4 R80, [R184+0xd000] ;  /* 0x00d00000b850783b */ /* 0x000f280000000200 */
        /* <DEDUP_REMOVED lines=9> */
[----:B------:R-:W-:Y:S05]  /*53c0*/  LDSM.16.M88.4 R72, [R201+0x5000] ;  /* 0x00500000c948783b */ /* 0x000fea0000000200 */
[C---:B-1----:R-:W-:Y:S01]  /*53d0*/  HMMA.16816.F32 R52, R8.reuse, R78, R56 ;  /* 0x0000004e0834723c */ /* 0x042fe20000001838 */
[----:B------:R-:W1:Y:S05]  /*53e0*/  LDSM.16.M88.4 R56, [R201+0x4800] ;  /* 0x00480000c938783b */ /* 0x000e6a0000000200 */
[----:B------:R-:W-:Y:S01]  /*53f0*/  HMMA.16816.F32 R32, R8, R76, R60 ;  /* 0x0000004c0820723c */ /* 0x000fe2000000183c */
[----:B------:R-:W-:Y:S05]  /*5400*/  LDSM.16.M88.4 R76, [R190+0xc000] ;  /* 0x00c00000be4c783b */ /* 0x000fea0000000200 */
[C---:B--2---:R-:W-:Y:S06]  /*5410*/  HMMA.16816.F32 R28, R16.reuse, R84, R28 ;  /* 0x00000054101c723c */ /* 0x044fec000000181c */
[C---:B------:R-:W-:Y:S01]  /*5420*/  HMMA.16816.F32 R24, R16.reuse, R86, R24 ;  /* 0x000000561018723c */ /* 0x040fe20000001818 */
[----:B------:R-:W-:Y:S05]  /*5430*/  LDSM.16.M88.4 R84, [R189+0x4800] ;  /* 0x00480000bd54783b */ /* 0x000fea0000000200 */
[C---:B------:R-:W-:Y:S01]  /*5440*/  HMMA.16816.F32 R8, R16.reuse, R88, R12 ;  /* 0x000000581008723c */ /* 0x040fe2000000180c */
[----:B------:R-:W2:Y:S05]  /*5450*/  LDSM.16.M88.4 R12, [R200+0x4000] ;  /* 0x00400000c80c783b */ /* 0x000eaa0000000200 */
[C---:B------:R-:W-:Y:S01]  /*5460*/  HMMA.16816.F32 R44, R16.reuse, R90, R44 ;  /* 0x0000005a102c723c */ /* 0x040fe2000000182c */
[----:B------:R-:W-:Y:S05]  /*5470*/  LDSM.16.M88.4 R88, [R189+0x4000] ;  /* 0x00400000bd58783b */ /* 0x000fea0000000200 */
[C---:B----4-:R-:W-:Y:S06]  /*5480*/  HMMA.16816.F32 R60, R16.reuse, R82, R36 ;  /* 0x00000052103c723c */ /* 0x050fec0000001824 */
[C---:B------:R-:W-:Y:S01]  /*5490*/  HMMA.16816.F32 R40, R16.reuse, R80, R40 ;  /* 0x000000501028723c */ /* 0x040fe20000001828 */
[----:B------:R-:W4:Y:S05]  /*54a0*/  LDSM.16.M88.4 R80, [R190+0xc800] ;  /* 0x00c80000be50783b */ /* 0x000f2a0000000200 */
[C---:B------:R-:W-:Y:S06]  /*54b0*/  HMMA.16816.F32 R36, R16.reuse, R92, R32 ;  /* 0x0000005c1024723c */ /* 0x040fec0000001820 */
[----:B------:R-:W-:Y:S01]  /*54c0*/  HMMA.16816.F32 R32, R16, R94, R52 ;  /* 0x0000005e1020723c */ /* 0x000fe20000001834 */
[----:B------:R-:W5:Y:S05]  /*54d0*/  LDSM.16.M88.4 R92, [R190+0xd000] ;  /* 0x00d00000be5c783b */ /* 0x000f6a0000000200 */
[C---:B---3--:R-:W-:Y:S06]  /*54e0*/  HMMA.16816.F32 R28, R20.reuse, R64, R28 ;  /* 0x00000040141c723c */ /* 0x048fec000000181c */
[C---:B------:R-:W-:Y:S01]  /*54f0*/  HMMA.16816.F32 R52, R20.reuse, R66, R24 ;  /* 0x000000421434723c */ /* 0x040fe20000001818 */
[----:B------:R-:W3:Y:S05]  /*5500*/  LDSM.16.M88.4 R64, [R190+0xd800] ;  /* 0x00d80000be40783b */ /* 0x000eea0000000200 */
[C---:B-1----:R-:W-:Y:S01]  /*5510*/  HMMA.16816.F32 R24, R20.reuse, R56, R8 ;  /* 0x000000381418723c */ /* 0x042fe20000001808 */
[----:B------:R-:W1:Y:S05]  /*5520*/  LDSM.16.M88.4 R8, [R199+0x4000] ;  /* 0x00400000c708783b */ /* 0x000e6a0000000200 */
        /* <DEDUP_REMOVED lines=13> */
[----:B------:R-:W2:Y:S05]  /*5600*/  LDSM.16.M88.4 R80, [R189+0x5800] ;  /* 0x00580000bd50783b */ /* 0x000eaa0000000200 */
[C---:B-----5:R-:W-:Y:S06]  /*5610*/  HMMA.16816.F32 R16, R12.reuse, R94, R60 ;  /* 0x0000005e0c10723c */ /* 0x060fec000000183c */
[C---:B------:R-:W-:Y:S01]  /*5620*/  HMMA.16816.F32 R24, R12.reuse, R92, R40 ;  /* 0x0000005c0c18723c */ /* 0x040fe20000001828 */
[----:B------:R-:W4:Y:S05]  /*5630*/  LDSM.16.M88.4 R92, [R184+0xf000] ;  /* 0x00f00000b85c783b */ /* 0x000f2a0000000200 */
[C---:B---3--:R-:W-:Y:S06]  /*5640*/  HMMA.16816.F32 R60, R12.reuse, R64, R56 ;  /* 0x000000400c3c723c */ /* 0x048fec0000001838 */
[----:B------:R-:W-:Y:S01]  /*5650*/  HMMA.16816.F32 R12, R12, R66, R36 ;  /* 0x000000420c0c723c */ /* 0x000fe20000001824 */
[----:B------:R-:W3:Y:S05]  /*5660*/  LDSM.16.M88.4 R64, [R184+0xf800] ;  /* 0x00f80000b840783b */ /* 0x000eea0000000200 */
[C---:B-1----:R-:W-:Y:S06]  /*5670*/  HMMA.16816.F32 R32, R8.reuse, R88, R32 ;  /* 0x000000580820723c */ /* 0x042fec0000001820 */
[C---:B------:R-:W-:Y:S01]  /*5680*/  HMMA.16816.F32 R36, R8.reuse, R90, R52 ;  /* 0x0000005a0824723c */ /* 0x040fe20000001834 */
[----:B------:R-:W-:Y:S05]  /*5690*/  LDSM.16.M88.4 R88, [R190+0xe800] ;  /* 0x00e80000be58783b */ /* 0x000fea0000000200 */
[C---:B------:R-:W-:Y:S06]  /*56a0*/  HMMA.16816.F32 R44, R8.reuse, R84, R44 ;  /* 0x00000054082c723c */ /* 0x040fec000000182c */
[C---:B------:R-:W-:Y:S01]  /*56b0*/  HMMA.16816.F32 R40, R8.reuse, R86, R28 ;  /* 0x000000560828723c */ /* 0x040fe2000000181c */
[----:B------:R-:W-:Y:S05]  /*56c0*/  LDSM.16.M88.4 R84, [R201+0x7800] ;  /* 0x00780000c954783b */ /* 0x000fea0000000200 */
[C---:B------:R-:W-:Y:S01]  /*56d0*/  HMMA.16816.F32 R52, R8.reuse, R70, R16 ;  /* 0x000000460834723c */ /* 0x040fe20000001810 */
[----:B------:R-:W1:Y:S05]  /*56e0*/  LDSM.16.M88.4 R16, [R198+0x6000] ;  /* 0x00600000c610783b */ /* 0x000e6a0000000200 */
[C---:B------:R-:W-:Y:S01]  /*56f0*/  HMMA.16816.F32 R56, R8.reuse, R68, R24 ;  /* 0x000000440838723c */ /* 0x040fe20000001818 */
[----:B------:R-:W5:Y:S05]  /*5700*/  LDSM.16.M88.4 R68, [R201+0x6800] ;  /* 0x00680000c944783b */ /* 0x000f6a0000000200 */
[C---:B--2---:R-:W-:Y:S06]  /*5710*/  HMMA.16816.F32 R60, R8.reuse, R80, R60 ;  /* 0x00000050083c723c */ /* 0x044fec000000183c */
[----:B------:R-:W-:Y:S01]  /*5720*/  HMMA.16816.F32 R24, R8, R82, R12 ;  /* 0x000000520818723c */ /* 0x000fe2000000180c */
[----:B------:R-:W2:Y:S04]  /*5730*/  LDSM.16.M88.4 R80, [R201+0x7000] ;  /* 0x00700000c950783b */ /* 0x000ea80000000200 */
[----:B------:R-:W-:Y:S01]  /*5740*/  LDSM.16.M88.4 R8, [R200+0x6000] ;  /* 0x00600000c808783b */ /* 0x000fe20000000200 */
[C---:B------:R-:W-:Y:S06]  /*5750*/  HMMA.16816.F32 R12, R20.reuse, R96, R32 ;  /* 0x00000060140c723c */ /* 0x040fec0000001820 */
[C---:B------:R-:W-:Y:S01]  /*5760*/  HMMA.16816.F32 R28, R20.reuse, R98, R36 ;  /* 0x00000062141c723c */ /* 0x040fe20000001824 */
[----:B------:R-:W2:Y:S05]  /*5770*/  LDSM.16.M88.4 R96, [R190+0xe000] ;  /* 0x00e00000be60783b */ /* 0x000eaa0000000200 */
[C---:B------:R-:W-:Y:S06]  /*5780*/  HMMA.16816.F32 R32, R20.reuse, R72, R44 ;  /* 0x000000481420723c */ /* 0x040fec000000182c */
[C---:B------:R-:W-:Y:S01]  /*5790*/  HMMA.16816.F32 R36, R20.reuse, R74, R40 ;  /* 0x0000004a1424723c */ /* 0x040fe20000001828 */
[----:B------:R-:W-:Y:S05]  /*57a0*/  LDSM.16.M88.4 R72, [R189+0x6000] ;  /* 0x00600000bd48783b */ /* 0x000fea0000000200 */
[C---:B----4-:R-:W-:Y:S06]  /*57b0*/  HMMA.16816.F32 R44, R20.reuse, R92, R56 ;  /* 0x0000005c142c723c */ /* 0x050fec0000001838 */
[C---:B------:R-:W-:Y:S06]  /*57c0*/  HMMA.16816.F32 R52, R20.reuse, R94, R52 ;  /* 0x0000005e1434723c */ /* 0x040fec0000001834 */
[C---:B---3--:R-:W-:Y:S01]  /*57d0*/  HMMA.16816.F32 R56, R20.reuse, R64, R60 ;  /* 0x000000401438723c */ /* 0x048fe2000000183c */
[----:B------:R-:W-:Y:S05]  /*57e0*/  LDSM.16.M88.4 R60, [R189+0x7000] ;  /* 0x00700000bd3c783b */ /* 0x000fea0000000200 */
[----:B------:R-:W-:Y:S01]  /*57f0*/  HMMA.16816.F32 R40, R20, R66, R24 ;  /* 0x000000421428723c */ /* 0x000fe20000001818 */
[----:B------:R-:W-:Y:S05]  /*5800*/  LDSM.16.M88.4 R64, [R189+0x7800] ;  /* 0x00780000bd40783b */ /* 0x000fea0000000200 */
[C---:B-1----:R-:W-:Y:S01]  /*5810*/  HMMA.16816.F32 R24, R16.reuse, R76, R12 ;  /* 0x0000004c1018723c */ /* 0x042fe2000000180c */
[----:B------:R-:W-:Y:S05]  /*5820*/  LDSM.16.M88.4 R12, [R199+0x6000] ;  /* 0x00600000c70c783b */ /* 0x000fea0000000200 */
[C---:B------:R-:W-:Y:S01]  /*5830*/  HMMA.16816.F32 R20, R16.reuse, R78, R28 ;  /* 0x0000004e1014723c */ /* 0x040fe2000000181c */
[----:B------:R-:W1:Y:S05]  /*5840*/  LDSM.16.M88.4 R76, [R190+0xf000] ;  /* 0x00f00000be4c783b */ /* 0x000e6a0000000200 */
[C---:B-----5:R-:W-:Y:S06]  /*5850*/  HMMA.16816.F32 R28, R16.reuse, R68, R32 ;  /* 0x00000044101c723c */ /* 0x060fec0000001820 */
[C---:B------:R-:W-:Y:S01]  /*5860*/  HMMA.16816.F32 R32, R16.reuse, R70, R36 ;  /* 0x000000461020723c */ /* 0x040fe20000001824 */
[----:B------:R-:W3:Y:S05]  /*5870*/  LDSM.16.M88.4 R68, [R190+0xf800] ;  /* 0x00f80000be44783b */ /* 0x000eea0000000200 */
[C---:B--2---:R-:W-:Y:S06]  /*5880*/  HMMA.16816.F32 R36, R16.reuse, R80, R44 ;  /* 0x000000501024723c */ /* 0x044fec000000182c */
[----:B------:R-:W-:Y:S01]  /*5890*/  HMMA.16816.F32 R52, R16, R82, R52 ;  /* 0x000000521034723c */ /* 0x000fe20000001834 */
[----:B------:R-:W2:Y:S01]  /*58a0*/  LDSM.16.M88.4 R80, [R189+0x6800] ;  /* 0x00680000bd50783b */ /* 0x000ea20000000200 */
[----:B------:R-:W-:-:S04]  /*58b0*/  DEPBAR.LE SB0, 0x0 ;  /* 0x000080000000791a */ /* 0x000fc80000000000 */
[C---:B------:R-:W-:Y:S06]  /*58c0*/  HMMA.16816.F32 R56, R16.reuse, R84, R56 ;  /* 0x000000541038723c */ /* 0x040fec0000001838 */
[----:B------:R-:W-:Y:S06]  /*58d0*/  HMMA.16816.F32 R40, R16, R86, R40 ;  /* 0x000000561028723c */ /* 0x000fec0000001828 */
[C---:B------:R-:W-:Y:S06]  /*58e0*/  HMMA.16816.F32 R44, R8.reuse, R96, R24 ;  /* 0x00000060082c723c */ /* 0x040fec0000001818 */
[C---:B------:R-:W-:Y:S06]  /*58f0*/  HMMA.16816.F32 R24, R8.reuse, R98, R20 ;  /* 0x000000620818723c */ /* 0x040fec0000001814 */
[C---:B------:R-:W-:Y:S06]  /*5900*/  HMMA.16816.F32 R20, R8.reuse, R88, R28 ;  /* 0x000000580814723c */ /* 0x040fec000000181c */
[C---:B------:R-:W-:Y:S06]  /*5910*/  HMMA.16816.F32 R16, R8.reuse, R90, R32 ;  /* 0x0000005a0810723c */ /* 0x040fec0000001820 */
[C---:B-1----:R-:W-:Y:S06]  /*5920*/  HMMA.16816.F32 R28, R8.reuse, R76, R36 ;  /* 0x0000004c081c723c */ /* 0x042fec0000001824 */
[C---:B------:R-:W-:Y:S06]  /*5930*/  HMMA.16816.F32 R32, R8.reuse, R78, R52 ;  /* 0x0000004e0820723c */ /* 0x040fec0000001834 */
[C---:B---3--:R-:W-:Y:S06]  /*5940*/  HMMA.16816.F32 R36, R8.reuse, R68, R56 ;  /* 0x000000440824723c */ /* 0x048fec0000001838 */
[----:B------:R-:W-:Y:S06]  /*5950*/  HMMA.16816.F32 R40, R8, R70, R40 ;  /* 0x000000460828723c */ /* 0x000fec0000001828 */
[----:B------:R-:W-:Y:S01]  /*5960*/  HMMA.16816.F32 R44, R12, R72, R44 ;  /* 0x000000480c2c723c */ /* 0x000fe2000000182c */
[----:B------:R-:W-:-:S02]  /*5970*/  IMAD.IADD R8, R224, 0x1, -R0 ;  /* 0x00000001e0087824 */ /* 0x000fc400078e0a00 */
[----:B------:R-:W-:Y:S02]  /*5980*/  IMAD.IADD R9, R227, 0x1, -R0 ;  /* 0x00000001e3097824 */ /* 0x000fe400078e0a00 */
[----:B------:R-:W-:Y:S01]  /*5990*/  IMAD.U32 R10, RZ, RZ, UR7 ;  /* 0x00000007ff0a7e24 */ /* 0x000fe2000f8e00ff */
[----:B------:R-:W-:Y:S01]  /*59a0*/  IABS R8, R8 ;  /* 0x0000000800087213 */ /* 0x000fe20000000000 */
[----:B--2---:R-:W-:Y:S01]  /*59b0*/  HMMA.16816.F32 R20, R12, R80, R20 ;  /* 0x000000500c14723c */ /* 0x004fe20000001814 */
[----:B------:R-:W-:-:S03]  /*59c0*/  IABS R7, R9 ;  /* 0x0000000900077213 */ /* 0x000fc60000000000 */
[----:B------:R-:W-:Y:S02]  /*59d0*/  IMAD.MOV.U32 R9, RZ, RZ, R8 ;  /* 0x000000ffff097224 */ /* 0x000fe400078e0008 */
[----:B------:R-:W-:Y:S01]  /*59e0*/  IMAD.MOV.U32 R8, RZ, RZ, R7 ;  /* 0x000000ffff087224 */ /* 0x000fe200078e0007 */
[C---:B------:R-:W-:Y:S01]  /*59f0*/  HMMA.16816.F32 R28, R12.reuse, R60, R28 ;  /* 0x0000003c0c1c723c */ /* 0x040fe2000000181c */
[----:B------:R-:W-:Y:S01]  /*5a00*/  IMAD.U32 R7, RZ, RZ, UR34 ;  /* 0x00000022ff077e24 */ /* 0x000fe2000f8e00ff */
[----:B------:R-:W-:Y:S02]  /*5a10*/  I2FP.F32.S32 R11, R9 ;  /* 0x00000009000b7245 */ /* 0x000fe40000201400 */
[----:B------:R-:W-:Y:S01]  /*5a20*/  IADD3 R9, R3, UR23, R10 ;  /* 0x0000001703097c10 */ /* 0x000fe2000fffe00a */
[----:B------:R-:W-:Y:S01]  /*5a30*/  VIADD R3, R0, 0x1 ;  /* 0x0000000100037836 */ /* 0x000fe20000000000 */
[----:B------:R-:W-:Y:S01]  /*5a40*/  VIADDMNMX R229, R2, UR6, R7, PT ;  /* 0x0000000602e57c46 */ /* 0x000fe2000b800107 */
[C---:B------:R-:W-:Y:S01]  /*5a50*/  HMMA.16816.F32 R24, R12.reuse, R74, R24 ;  /* 0x0000004a0c18723c */ /* 0x040fe20000001818 */
[----:B------:R-:W-:Y:S01]  /*5a60*/  VIMNMX R228, R9, UR34, PT ;  /* 0x0000002209e47c48 */ /* 0x000fe2000bfe0100 */
[C---:B------:R-:W-:Y:S01]  /*5a70*/  VIADD R2, R0.reuse, 0x8 ;  /* 0x0000000800027836 */ /* 0x040fe20000000000 */
[----:B------:R-:W-:Y:S01]  /*5a80*/  I2FP.F32.S32 R8, R8 ;  /* 0x0000000800087245 */ /* 0x000fe20000201400 */
[----:B------:R-:W-:Y:S01]  /*5a90*/  VIADD R7, R0, 0x9 ;  /* 0x0000000900077836 */ /* 0x000fe20000000000 */
[C---:B------:R-:W-:Y:S01]  /*5aa0*/  ISETP.GE.AND P4, PT, R3.reuse, R229, PT ;  /* 0x000000e50300720c */ /* 0x040fe20003f86270 */
[C---:B------:R-:W-:Y:S01]  /*5ab0*/  HMMA.16816.F32 R80, R12.reuse, R82, R16 ;  /* 0x000000520c50723c */ /* 0x040fe20000001810 */
[C---:B------:R-:W-:Y:S01]  /*5ac0*/  ISETP.GE.AND P1, PT, R3.reuse, R228, PT ;  /* 0x000000e40300720c */ /* 0x040fe20003f26270 */
[----:B------:R-:W-:Y:S01]  /*5ad0*/  IMAD.IADD R9, R224, 0x1, -R2 ;  /* 0x00000001e0097824 */ /* 0x000fe200078e0a02 */
[----:B------:R-:W-:Y:S01]  /*5ae0*/  ISETP.LT.OR P4, PT, R3, R226, P4 ;  /* 0x000000e20300720c */ /* 0x000fe20002781670 */
[----:B------:R-:W-:Y:S01]  /*5af0*/  FFMA.FTZ R11, R11, -UR19, R44 ;  /* 0x800000130b0b7c23 */ /* 0x000fe2000801002c */
[----:B------:R-:W-:Y:S01]  /*5b00*/  ISETP.LT.OR P1, PT, R3, R225, P1 ;  /* 0x000000e10300720c */ /* 0x000fe20000f21670 */
[----:B------:R-:W-:Y:S01]  /*5b10*/  HMMA.16816.F32 R60, R12, R62, R32 ;  /* 0x0000003e0c3c723c */ /* 0x000fe20000001820 */
[C---:B------:R-:W-:Y:S01]  /*5b20*/  ISETP.GE.AND P0, PT, R2.reuse, R229, PT ;  /* 0x000000e50200720c */ /* 0x040fe20003f06270 */
[----:B------:R-:W-:Y:S01]  /*5b30*/  UIADD3 UR23, UR37, 0x646e171e, URZ ;  /* 0x646e171e25177890 */ /* 0x000fe2000fffe03f */
[----:B------:R-:W-:Y:S01]  /*5b40*/  BAR.SYNC.DEFER_BLOCKING 0x0 ;  /* 0x0000000000007b1d */ /* 0x000fe20000010000 */
[----:B------:R-:W-:-:S02]  /*5b50*/  ISETP.GE.AND P5, PT, R2, R228, PT ;  /* 0x000000e40200720c */ /* 0x000fc40003fa6270 */
[C---:B------:R-:W-:Y:S01]  /*5b60*/  HMMA.16816.F32 R52, R12.reuse, R64, R36 ;  /* 0x000000400c34723c */ /* 0x040fe20000001824 */
[C---:B------:R-:W-:Y:S02]  /*5b70*/  ISETP.LT.OR P0, PT, R2.reuse, R226, P0 ;  /* 0x000000e20200720c */ /* 0x040fe40000701670 */
[----:B------:R-:W-:Y:S01]  /*5b80*/  ISETP.LT.OR P5, PT, R2, R225, P5 ;  /* 0x000000e10200720c */ /* 0x000fe20002fa1670 */
[----:B------:R-:W-:Y:S01]  /*5b90*/  IMAD.IADD R2, R227, 0x1, -R2 ;  /* 0x00000001e3027824 */ /* 0x000fe200078e0a02 */
[C---:B------:R-:W-:Y:S01]  /*5ba0*/  ISETP.GE.AND P6, PT, R0.reuse, R229, PT ;  /* 0x000000e50000720c */ /* 0x040fe20003fc6270 */
[----:B------:R-:W-:Y:S01]  /*5bb0*/  HMMA.16816.F32 R40, R12, R66, R40 ;  /* 0x000000420c28723c */ /* 0x000fe20000001828 */
[C---:B------:R-:W-:Y:S02]  /*5bc0*/  ISETP.GE.AND P2, PT, R0.reuse, R228, PT ;  /* 0x000000e40000720c */ /* 0x040fe40003f46270 */
[----:B------:R-:W-:Y:S02]  /*5bd0*/  IABS R2, R2 ;  /* 0x0000000200027213 */ /* 0x000fe40000000000 */
[----:B------:R-:W-:-:S02]  /*5be0*/  ISETP.LT.OR P6, PT, R0, R226, P6 ;  /* 0x000000e20000720c */ /* 0x000fc400037c1670 */
[----:B------:R-:W-:Y:S01]  /*5bf0*/  FFMA.FTZ R13, R8, -UR19, R46 ;  /* 0x80000013080d7c23 */ /* 0x000fe2000801002e */
[--C-:B------:R-:W-:Y:S01]  /*5c00*/  IMAD.IADD R8, R224, 0x1, -R3.reuse ;  /* 0x00000001e0087824 */ /* 0x100fe200078e0a03 */
[----:B------:R-:W-:Y:S01]  /*5c10*/  IABS R14, R9 ;  /* 0x00000009000e7213 */ /* 0x000fe20000000000 */
[----:B------:R-:W-:Y:S01]  /*5c20*/  IMAD.IADD R3, R227, 0x1, -R3 ;  /* 0x00000001e3037824 */ /* 0x000fe200078e0a03 */
[----:B------:R-:W-:Y:S02]  /*5c30*/  ISETP.LT.OR P2, PT, R0, R225, P2 ;  /* 0x000000e10000720c */ /* 0x000fe40001741670 */
[----:B------:R-:W-:Y:S01]  /*5c40*/  IABS R10, R8 ;  /* 0x00000008000a7213 */ /* 0x000fe20000000000 */
[----:B------:R-:W-:Y:S01]  /*5c50*/  IMAD.IADD R8, R224, 0x1, -R7 ;  /* 0x00000001e0087824 */ /* 0x000fe200078e0a07 */
[----:B------:R-:W-:Y:S02]  /*5c60*/  IABS R3, R3 ;  /* 0x0000000300037213 */ /* 0x000fe40000000000 */
[----:B------:R-:W-:-:S02]  /*5c70*/  I2FP.F32.S32 R10, R10 ;  /* 0x0000000a000a7245 */ /* 0x000fc40000201400 */
[----:B------:R-:W-:Y:S01]  /*5c80*/  IABS R8, R8 ;  /* 0x0000000800087213 */ /* 0x000fe20000000000 */
[----:B------:R-:W-:Y:S01]  /*5c90*/  IMAD.MOV.U32 R9, RZ, RZ, R3 ;  /* 0x000000ffff097224 */ /* 0x000fe200078e0003 */
[----:B------:R-:W-:Y:S01]  /*5ca0*/  ISETP.GE.AND P3, PT, R7, R229, PT ;  /* 0x000000e50700720c */ /* 0x000fe20003f66270 */
[----:B------:R-:W-:Y:S01]  /*5cb0*/  FFMA.FTZ R12, R10, -UR19, R45 ;  /* 0x800000130a0c7c23 */ /* 0x000fe2000801002d */
        /* <DEDUP_REMOVED lines=8> */
[----:B------:R-:W-:Y:S01]  /*5d40*/  FSEL R45, R11, -INF , !P6 ;  /* 0xff8000000b2d7808 */ /* 0x000fe20007000000 */
[----:B------:R-:W-:Y:S01]  /*5d50*/  FFMA.FTZ R16, R8, -UR19, R26 ;  /* 0x8000001308107c23 */ /* 0x000fe2000801001a */
[----:B------:R-:W-:Y:S01]  /*5d60*/  ISETP.GE.AND P6, PT, R7, R228, PT ;  /* 0x000000e40700720c */ /* 0x000fe20003fc6270 */
[----:B------:R-:W-:Y:S01]  /*5d70*/  FFMA.FTZ R14, R2, -UR19, R25 ;  /* 0x80000013020e7c23 */ /* 0x000fe20008010019 */
        /* <DEDUP_REMOVED lines=10> */
[C---:B------:R-:W-:Y:S02]  /*5e20*/  ISETP.GE.AND P1, PT, R3.reuse, R228, PT ;  /* 0x000000e40300720c */ /* 0x040fe40003f26270 */
[----:B------:R-:W-:Y:S02]  /*5e30*/  FSEL R46, R12, -INF , !P4 ;  /* 0xff8000000c2e7808 */ /* 0x000fe40006000000 */
[----:B------:R-:W-:Y:S02]  /*5e40*/  FSEL R51, R10, -INF , !P0 ;  /* 0xff8000000a337808 */ /* 0x000fe40004000000 */
[C---:B------:R-:W-:Y:S02]  /*5e50*/  ISETP.GE.AND P4, PT, R2.reuse, R229, PT ;  /* 0x000000e50200720c */ /* 0x040fe40003f86270 */
[----:B------:R-:W-:Y:S02]  /*5e60*/  ISETP.LT.OR P2, PT, R3, R226, P2 ;  /* 0x000000e20300720c */ /* 0x000fe40001741670 */
[----:B------:R-:W-:-:S02]  /*5e70*/  ISETP.GE.AND P0, PT, R2, R228, PT ;  /* 0x000000e40200720c */ /* 0x000fc40003f06270 */
[----:B------:R-:W-:Y:S01]  /*5e80*/  ISETP.LT.OR P1, PT, R3, R225, P1 ;  /* 0x000000e10300720c */ /* 0x000fe20000f21670 */
        /* <DEDUP_REMOVED lines=23> */
[C---:B------:R-:W-:Y:S01]  /*6000*/  VIADD R2, R0.reuse, 0x19 ;  /* 0x0000001900027836 */ /* 0x040fe20000000000 */
[C---:B------:R-:W-:Y:S01]  /*6010*/  ISETP.GE.AND P5, PT, R3.reuse, R229, PT ;  /* 0x000000e50300720c */ /* 0x040fe20003fa6270 */
[----:B------:R-:W-:Y:S01]  /*6020*/  VIADD R7, R0, 0x20 ;  /* 0x0000002000077836 */ /* 0x000fe20000000000 */
[C---:B------:R-:W-:Y:S01]  /*6030*/  ISETP.GE.AND P6, PT, R3.reuse, R228, PT ;  /* 0x000000e40300720c */ /* 0x040fe20003fc6270 */
[----:B------:R-:W-:Y:S01]  /*6040*/  FFMA.FTZ R11, R10, -UR19, R21 ;  /* 0x800000130a0b7c23 */ /* 0x000fe20008010015 */
[C-C-:B------:R-:W-:Y:S01]  /*6050*/  IMAD.IADD R10, R224.reuse, 0x1, -R3.reuse ;  /* 0x00000001e00a7824 */ /* 0x140fe200078e0a03 */
[C---:B------:R-:W-:Y:S01]  /*6060*/  ISETP.LT.OR P5, PT, R3.reuse, R226, P5 ;  /* 0x000000e20300720c */ /* 0x040fe20002fa1670 */
        /* <DEDUP_REMOVED lines=21> */
[----:B------:R-:W-:Y:S01]  /*61c0*/  VIADD R3, R0, 0x21 ;  /* 0x0000002100037836 */ /* 0x000fe20000000000 */
        /* <DEDUP_REMOVED lines=8> */
[C---:B------:R-:W-:Y:S01]  /*6250*/  ISETP.GE.AND P1, PT, R7.reuse, R229, PT ;  /* 0x000000e50700720c */ /* 0x040fe20003f26270 */
        /* <DEDUP_REMOVED lines=71> */
[----:B------:R-:W-:Y:S01]  /*66d0*/  FSEL R90, R14, -INF , !P6 ;  /* 0xff8000000e5a7808 */ /* 0x000fe20007000000 */
[----:B------:R-:W-:Y:S01]  /*66e0*/  FFMA.FTZ R3, R10, -UR19, R61 ;  /* 0x800000130a037c23 */ /* 0x000fe2000801003d */
[----:B------:R-:W-:Y:S01]  /*66f0*/  FSEL R99, R12, -INF , !P3 ;  /* 0xff8000000c637808 */ /* 0x000fe20005800000 */
[----:B------:R-:W-:Y:S01]  /*6700*/  FFMA.FTZ R16, R2, -UR19, R53 ;  /* 0x8000001302107c23 */ /* 0x000fe20008010035 */
[C---:B------:R-:W-:Y:S01]  /*6710*/  VIADD R2, R0.reuse, 0x38 ;  /* 0x0000003800027836 */ /* 0x040fe20000000000 */
[----:B------:R-:W-:Y:S01]  /*6720*/  ISETP.GE.AND P6, PT, R7, R229, PT ;  /* 0x000000e50700720c */ /* 0x000fe20003fc6270 */
[----:B------:R-:W-:Y:S01]  /*6730*/  VIADD R0, R0, 0x39 ;  /* 0x0000003900007836 */ /* 0x000fe20000000000 */
[----:B------:R-:W-:Y:S01]  /*6740*/  FSEL R93, R13, -INF , !P5 ;  /* 0xff8000000d5d7808 */ /* 0x000fe20006800000 */
[----:B------:R-:W-:Y:S01]  /*6750*/  IMAD.IADD R8, R227, 0x1, -R2 ;  /* 0x00000001e3087824 */ /* 0x000fe200078e0a02 */
[----:B------:R-:W-:-:S02]  /*6760*/  ISETP.GE.AND P3, PT, R7, R228, PT ;  /* 0x000000e40700720c */ /* 0x000fc40003f66270 */
[----:B------:R-:W-:Y:S01]  /*6770*/  FSEL R94, R3, -INF , !P2 ;  /* 0xff800000035e7808 */ /* 0x000fe20005000000 */
[----:B------:R-:W-:Y:S01]  /*6780*/  IMAD.IADD R3, R227, 0x1, -R7 ;  /* 0x00000001e3037824 */ /* 0x000fe200078e0a07 */
[C---:B------:R-:W-:Y:S02]  /*6790*/  ISETP.GE.AND P5, PT, R2.reuse, R229, PT ;  /* 0x000000e50200720c */ /* 0x040fe40003fa6270 */
[----:B------:R-:W-:Y:S02]  /*67a0*/  ISETP.GE.AND P2, PT, R2, R228, PT ;  /* 0x000000e40200720c */ /* 0x000fe40003f46270 */
[----:B------:R-:W-:Y:S02]  /*67b0*/  I2FP.F32.S32 R9, R9 ;  /* 0x0000000900097245 */ /* 0x000fe40000201400 */
[----:B------:R-:W-:Y:S02]  /*67c0*/  I2FP.F32.S32 R11, R11 ;  /* 0x0000000b000b7245 */ /* 0x000fe40000201400 */
[-C--:B------:R-:W-:Y:S01]  /*67d0*/  ISETP.LT.OR P6, PT, R7, R226.reuse, P6 ;  /* 0x000000e20700720c */ /* 0x080fe200037c1670 */
[----:B------:R-:W-:Y:S01]  /*67e0*/  FFMA.FTZ R10, R9, -UR19, R63 ;  /* 0x80000013090a7c23 */ /* 0x000fe2000801003f */
[-C--:B------:R-:W-:Y:S01]  /*67f0*/  ISETP.LT.OR P3, PT, R7, R225.reuse, P3 ;  /* 0x000000e10700720c */ /* 0x080fe20001f61670 */
[----:B------:R-:W-:Y:S01]  /*6800*/  IMAD.IADD R7, R224, 0x1, -R2 ;  /* 0x00000001e0077824 */ /* 0x000fe200078e0a02 */
[C---:B------:R-:W-:Y:S01]  /*6810*/  ISETP.LT.OR P5, PT, R2.reuse, R226, P5 ;  /* 0x000000e20200720c */ /* 0x040fe20002fa1670 */
[----:B------:R-:W-:Y:S01]  /*6820*/  FFMA.FTZ R11, R11, -UR19, R52 ;  /* 0x800000130b0b7c23 */ /* 0x000fe20008010034 */
[----:B------:R-:W-:Y:S01]  /*6830*/  ISETP.LT.OR P2, PT, R2, R225, P2 ;  /* 0x000000e10200720c */ /* 0x000fe20001741670 */
[----:B------:R-:W-:Y:S01]  /*6840*/  IMAD.IADD R9, R224, 0x1, -R0 ;  /* 0x00000001e0097824 */ /* 0x000fe200078e0a00 */
[----:B------:R-:W-:-:S02]  /*6850*/  IABS R2, R3 ;  /* 0x0000000300027213 */ /* 0x000fc40000000000 */
[----:B------:R-:W-:Y:S02]  /*6860*/  FSEL R95, R10, -INF , !P4 ;  /* 0xff8000000a5f7808 */ /* 0x000fe40006000000 */
[----:B------:R-:W-:Y:S01]  /*6870*/  FSEL R101, R11, -INF , !P1 ;  /* 0xff8000000b657808 */ /* 0x000fe20004800000 */
[----:B------:R-:W-:Y:S01]  /*6880*/  IMAD.MOV.U32 R3, RZ, RZ, R2 ;  /* 0x000000ffff037224 */ /* 0x000fe200078e0002 */
[C---:B------:R-:W-:Y:S02]  /*6890*/  ISETP.GE.AND P4, PT, R0.reuse, R229, PT ;  /* 0x000000e50000720c */ /* 0x040fe40003f86270 */
[C---:B------:R-:W-:Y:S02]  /*68a0*/  ISETP.GE.AND P1, PT, R0.reuse, R228, PT ;  /* 0x000000e40000720c */ /* 0x040fe40003f26270 */
[----:B------:R-:W-:Y:S02]  /*68b0*/  I2FP.F32.S32 R3, R3 ;  /* 0x0000000300037245 */ /* 0x000fe40000201400 */
[----:B------:R-:W-:-:S02]  /*68c0*/  ISETP.LT.OR P4, PT, R0, R226, P4 ;  /* 0x000000e20000720c */ /* 0x000fc40002781670 */
[----:B------:R-:W-:Y:S01]  /*68d0*/  ISETP.LT.OR P1, PT, R0, R225, P1 ;  /* 0x000000e10000720c */ /* 0x000fe20000f21670 */
[----:B------:R-:W-:Y:S01]  /*68e0*/  IMAD.IADD R0, R227, 0x1, -R0 ;  /* 0x00000001e3007824 */ /* 0x000fe200078e0a00 */
[----:B------:R-:W-:Y:S02]  /*68f0*/  IABS R9, R9 ;  /* 0x0000000900097213 */ /* 0x000fe40000000000 */
[----:B------:R-:W-:Y:S01]  /*6900*/  IABS R2, R8 ;  /* 0x0000000800027213 */ /* 0x000fe20000000000 */
[----:B------:R-:W-:Y:S01]  /*6910*/  FFMA.FTZ R8, R3, -UR19, R55 ;  /* 0x8000001303087c23 */ /* 0x000fe20008010037 */
[----:B------:R-:W-:Y:S01]  /*6920*/  FSEL R97, R15, -INF , !P0 ;  /* 0xff8000000f617808 */ /* 0x000fe20004000000 */
[----:B------:R-:W-:Y:S01]  /*6930*/  IMAD.MOV.U32 R3, RZ, RZ, R9 ;  /* 0x000000ffff037224 */ /* 0x000fe200078e0009 */
[----:B------:R-:W-:Y:S02]  /*6940*/  PLOP3.LUT P0, PT, PT, PT, UP0, 0x80, 0x0 ;  /* 0x000000000000781c */ /* 0x000fe40003f0f008 */
        /* <DEDUP_REMOVED lines=165> */
.L_x_1448:
[----:B------:R-:W-:Y:S05]  /*73a0*/  BSYNC B0 ;  /* 0x0000000000007941 */ /* 0x000fea0003800000 */
.L_x_1447:
[----:B------:R-:W0:Y:S02]  /*73b0*/  LDGDEPBAR ;  /* 0x00000000000079af */ /* 0x000e240000000000 */
.L_x_1446:
[----:B------:R-:W-:Y:S01]  /*73c0*/  FMNMX.FTZ R3, R35, R36, !PT ;  /* 0x0000002423037209 */ /* 0x000fe20007810000 */
[----:B------:R-:W-:Y:S01]  /*73d0*/  STL [R1+0x138], R206 ;  /* 0x000138ce01007387 */ /* 0x000fe20000100800 */
        /* <DEDUP_REMOVED lines=48> */
[----:B-1--4-:R-:W-:Y:S01]  /*76e0*/  LOP3.LUT R8, R89, UR7, RZ, 0x3c, !PT ;  /* 0x0000000759087c12 */ /* 0x012fe2000f8e3cff */
[----:B------:R-:W-:Y:S01]  /*76f0*/  UIADD3 UR24, UR37, -0x126145ec, URZ ;  /* 0xed9eba1425187890 */ /* 0x000fe2000fffe03f */
[----:B------:R-:W-:Y:S01]  /*7700*/  FMNMX.FTZ R3, R134, R3, !PT ;  /* 0x0000000386037209 */ /* 0x000fe20007810000 */
[----:B------:R-:W-:Y:S01]  /*7710*/  UIADD3 UR7, UR36, 0x1715609d, URZ ;  /* 0x1715609d24077890 */ /* 0x000fe2000fffe03f */
[----:B------:R-:W-:Y:S01]  /*7720*/  LEA R185, R6, UR4, 0x1 ;  /* 0x0000000406b97c11 */ /* 0x000fe2000f8e08ff */
[----:B------:R-:W-:Y:S01]  /*7730*/  IMAD.WIDE.U32 R8, R8, -0x326172a9, RZ ;  /* 0xcd9e8d5708087825 */ /* 0x000fe200078e00ff */
[----:B------:R-:W-:Y:S01]  /*7740*/  FMNMX.FTZ R3, R135, R3, !PT ;  /* 0x0000000387037209 */ /* 0x000fe20007810000 */
[----:B------:R-:W-:-:S02]  /*7750*/  UIADD3 UR4, UR45, 0x1, URZ ;  /* 0x000000012d047890 */ /* 0x000fc4000fffe03f */
[--C-:B------:R-:W-:Y:S01]  /*7760*/  IMAD R186, R5, 0x2, R185.reuse ;  /* 0x0000000205ba7824 */ /* 0x100fe200078e02b9 */
[----:B------:R-:W-:Y:S01]  /*7770*/  LOP3.LUT R9, R9, UR44, R112, 0x96, !PT ;  /* 0x0000002c09097c12 */ /* 0x000fe2000f8e9670 */
[----:B------:R-:W1:Y:S01]  /*7780*/  SHFL.BFLY PT, R2, R3, 0x2, 0x1f ;  /* 0x0c401f0003027f89 */ /* 0x000e6200000e0000 */
[C---:B------:R-:W-:Y:S01]  /*7790*/  IMAD R188, R4.reuse, 0x2, R185 ;  /* 0x0000000204bc7824 */ /* 0x040fe200078e02b9 */
[----:B------:R-:W-:Y:S01]  /*77a0*/  ULOP3.LUT UR4, UR4, UR37, URZ, 0x3c, !UPT ;  /* 0x0000002504047292 */ /* 0x000fe2000f8e3c3f */
[----:B------:R-:W-:Y:S01]  /*77b0*/  IMAD R187, R4, 0x2, R186 ;  /* 0x0000000204bb7824 */ /* 0x000fe200078e02ba */
[----:B------:R-:W-:Y:S04]  /*77c0*/  LDSM.16.MT88.4 R40, [R185+0x10000] ;  /* 0x01000000b928783b */ /* 0x000fe80000004200 */
[----:B------:R-:W-:Y:S04]  /*77d0*/  LDSM.16.MT88.4 R56, [R188+0x10000] ;  /* 0x01000000bc38783b */ /* 0x000fe80000004200 */
[----:B------:R-:W-:Y:S04]  /*77e0*/  LDSM.16.MT88.4 R52, [R185+0x10800] ;  /* 0x01080000b934783b */ /* 0x000fe80000004200 */
[----:B------:R-:W-:Y:S04]  /*77f0*/  LDSM.16.MT88.4 R64, [R185+0x12000] ;  /* 0x01200000b940783b */ /* 0x000fe80000004200 */
[----:B------:R-:W-:Y:S01]  /*7800*/  LDSM.16.MT88.4 R76, [R187+0x10800] ;  /* 0x01080000bb4c783b */ /* 0x000fe20000004200 */
[----:B-1----:R-:W-:-:S03]  /*7810*/  FMNMX.FTZ R3, R3, R2, !PT ;  /* 0x0000000203037209 */ /* 0x002fc60007810000 */
[----:B------:R-:W-:Y:S01]  /*7820*/  LDSM.16.MT88.4 R68, [R186+0x12000] ;  /* 0x01200000ba44783b */ /* 0x000fe20000004200 */
[----:B------:R-:W-:Y:S02]  /*7830*/  FMNMX.FTZ R2, R96, R0, !PT ;  /* 0x0000000060027209 */ /* 0x000fe40007810000 */
[----:B------:R-:W-:Y:S01]  /*7840*/  LOP3.LUT R0, R104, UR36, RZ, 0x3c, !PT ;  /* 0x0000002468007c12 */ /* 0x000fe2000f8e3cff */
[----:B------:R-:W1:Y:S01]  /*7850*/  SHFL.BFLY PT, R7, R3, 0x1, 0x1f ;  /* 0x0c201f0003077f89 */ /* 0x000e6200000e0000 */
[----:B------:R-:W-:-:S03]  /*7860*/  FMNMX.FTZ R2, R133, R2, !PT ;  /* 0x0000000285027209 */ /* 0x000fc60007810000 */
[----:B------:R2:W-:Y:S01]  /*7870*/  STL [R1+0xf0], R0 ;  /* 0x0000f00001007387 */ /* 0x0005e20000100800 */
[----:B------:R-:W-:-:S03]  /*7880*/  FMNMX.FTZ R2, R132, R2, !PT ;  /* 0x0000000284027209 */ /* 0x000fc60007810000 */
[----:B------:R-:W-:Y:S04]  /*7890*/  LDSM.16.MT88.4 R80, [R188+0x12000] ;  /* 0x01200000bc50783b */ /* 0x000fe80000004200 */
[----:B------:R-:W3:Y:S01]  /*78a0*/  SHFL.BFLY PT, R10, R2, 0x2, 0x1f ;  /* 0x0c401f00020a7f89 */ /* 0x000ee200000e0000 */
[----:B-1----:R-:W-:-:S04]  /*78b0*/  FMNMX.FTZ R3, R3, R7, !PT ;  /* 0x0000000703037209 */ /* 0x002fc80007810000 */
[----:B------:R-:W-:Y:S02]  /*78c0*/  FSETP.NEU.FTZ.AND P1, PT, R3, -INF , PT ;  /* 0xff8000000300780b */ /* 0x000fe40003f3d000 */
[----:B--2---:R-:W-:-:S05]  /*78d0*/  LOP3.LUT R0, R113, R0, RZ, 0x3c, !PT ;  /* 0x0000000071007212 */ /* 0x004fca00078e3cff */
[----:B------:R-:W-:Y:S01]  /*78e0*/  IMAD.WIDE.U32 R72, R0, -0x2daee0ad, RZ ;  /* 0xd2511f5300487825 */ /* 0x000fe200078e00ff */
[----:B---3--:R-:W-:-:S04]  /*78f0*/  FMNMX.FTZ R2, R2, R10, !PT ;  /* 0x0000000a02027209 */ /* 0x008fc80007810000 */
[----:B------:R-:W-:Y:S01]  /*7900*/  LOP3.LUT R0, R73, UR6, R88, 0x96, !PT ;  /* 0x0000000649007c12 */ /* 0x000fe2000f8e9658 */
[----:B------:R-:W1:Y:S01]  /*7910*/  SHFL.BFLY PT, R13, R2, 0x1, 0x1f ;  /* 0x0c201f00020d7f89 */ /* 0x000e6200000e0000 */
[----:B------:R-:W-:-:S03]  /*7920*/  UIADD3 UR6, UR37, -0x56f99767, URZ ;  /* 0xa906689925067890 */ /* 0x000fc6000fffe03f */
[----:B------:R-:W-:-:S04]  /*7930*/  IMAD.WIDE.U32 R144, R0, -0x326172a9, RZ ;  /* 0xcd9e8d5700907825 */ /* 0x000fc800078e00ff */
[----:B------:R-:W-:Y:S01]  /*7940*/  FMUL.FTZ R0, R3, UR8 ;  /* 0x0000000803007c20 */ /* 0x000fe20008410000 */
[----:B------:R-:W-:Y:S01]  /*7950*/  LOP3.LUT R7, R145, UR43, R8, 0x96, !PT ;  /* 0x0000002b91077c12 */ /* 0x000fe2000f8e9608 */
[----:B------:R-:W-:-:S03]  /*7960*/  IMAD.WIDE.U32 R8, R9, -0x2daee0ad, RZ ;  /* 0xd2511f5309087825 */ /* 0x000fc600078e00ff */
[----:B------:R-:W-:Y:S01]  /*7970*/  FSEL R0, R0, RZ, P1 ;  /* 0x000000ff00007208 */ /* 0x000fe20000800000 */
[----:B------:R-:W-:Y:S01]  /*7980*/  STL.64 [R1+0x60], R144 ;  /* 0x0000609001007387 */ /* 0x000fe20000100a00 */
[----:B------:R-:W-:Y:S01]  /*7990*/  IMAD.WIDE.U32 R14, R7, -0x2daee0ad, RZ ;  /* 0xd2511f53070e7825 */ /* 0x000fe200078e00ff */
[----:B------:R-:W-:-:S03]  /*79a0*/  LOP3.LUT R9, R9, UR39, R72, 0x96, !PT ;  /* 0x0000002709097c12 */ /* 0x000fc6000f8e9648 */
[--C-:B------:R-:W-:Y:S01]  /*79b0*/  FFMA.FTZ R7, R35, UR8, -R0.reuse ;  /* 0x0000000823077c23 */ /* 0x100fe20008010800 */
[----:B------:R-:W-:Y:S01]  /*79c0*/  FFMA.FTZ R12, R32, UR8, -R0 ;  /* 0x00000008200c7c23 */ /* 0x000fe20008010800 */
[----:B------:R-:W-:Y:S02]  /*79d0*/  LOP3.LUT R10, R15, UR34, R8, 0x96, !PT ;  /* 0x000000220f0a7c12 */ /* 0x000fe4000f8e9608 */
[----:B------:R2:W-:Y:S01]  /*79e0*/  MUFU.EX2 R121, R7 ;  /* 0x0000000700797308 */ /* 0x0005e20000000800 */
[----:B------:R-:W-:Y:S01]  /*79f0*/  IMAD.WIDE.U32 R8, R9, -0x326172a9, RZ ;  /* 0xcd9e8d5709087825 */ /* 0x000fe200078e00ff */
[----:B-1----:R-:W-:-:S03]  /*7a00*/  FMNMX.FTZ R2, R2, R13, !PT ;  /* 0x0000000d02027209 */ /* 0x002fc60007810000 */
[----:B------:R-:W-:Y:S01]  /*7a10*/  IMAD.WIDE.U32 R10, R10, -0x326172a9, RZ ;  /* 0xcd9e8d570a0a7825 */ /* 0x000fe200078e00ff */
[----:B------:R-:W-:Y:S02]  /*7a20*/  LOP3.LUT R9, R9, UR35, R144, 0x96, !PT ;  /* 0x0000002309097c12 */ /* 0x000fe4000f8e9690 */
[----:B------:R-:W-:Y:S01]  /*7a30*/  FSETP.NEU.FTZ.AND P1, PT, R2, -INF , PT ;  /* 0xff8000000200780b */ /* 0x000fe20003f3d000 */
[----:B------:R-:W-:Y:S01]  /*7a40*/  MUFU.EX2 R124, R12 ;  /* 0x0000000c007c7308 */ /* 0x000fe20000000800 */
[----:B--2---:R-:W-:-:S07]  /*7a50*/  FFMA.FTZ R7, R36, UR8, -R0 ;  /* 0x0000000824077c23 */ /* 0x004fce0008010800 */
[----:B------:R1:W2:Y:S02]  /*7a60*/  MUFU.EX2 R120, R7 ;  /* 0x0000000700787308 */ /* 0x0002a40000000800 */
[----:B-1----:R-:W-:Y:S01]  /*7a70*/  LOP3.LUT R7, R11, UR31, R8, 0x96, !PT ;  /* 0x0000001f0b077c12 */ /* 0x002fe2000f8e9608 */
[----:B------:R-:W-:-:S04]  /*7a80*/  IMAD.WIDE.U32 R8, R9, -0x2daee0ad, RZ ;  /* 0xd2511f5309087825 */ /* 0x000fc800078e00ff */
[----:B------:R-:W-:Y:S01]  /*7a90*/  FFMA.FTZ R11, R28, UR8, -R0 ;  /* 0x000000081c0b7c23 */ /* 0x000fe20008010800 */
[----:B--2---:R-:W-:Y:S01]  /*7aa0*/  F2FP.F16.F32.PACK_AB R6, R120, R121 ;  /* 0x000000797806723e */ /* 0x004fe200000000ff */
[----:B------:R-:W-:-:S04]  /*7ab0*/  IMAD.WIDE.U32 R84, R7, -0x2daee0ad, RZ ;  /* 0xd2511f5307547825 */ /* 0x000fc800078e00ff */
[----:B------:R-:W-:Y:S01]  /*7ac0*/  FFMA.FTZ R7, R33, UR8, -R0 ;  /* 0x0000000821077c23 */ /* 0x000fe20008010800 */
[----:B------:R1:W-:Y:S01]  /*7ad0*/  MUFU.EX2 R181, R11 ;  /* 0x0000000b00b57308 */ /* 0x0003e20000000800 */
[C---:B------:R-:W-:Y:S02]  /*7ae0*/  PRMT R87, R6.reuse, 0x7610, R87 ;  /* 0x0000761006577816 */ /* 0x040fe40000000057 */
[----:B------:R-:W-:Y:S02]  /*7af0*/  LOP3.LUT R16, R85, UR6, R8, 0x96, !PT ;  /* 0x0000000655107c12 */ /* 0x000fe4000f8e9608 */
[----:B------:R-:W-:Y:S02]  /*7b00*/  LOP3.LUT R8, R9, UR24, R14, 0x96, !PT ;  /* 0x0000001809087c12 */ /* 0x000fe4000f8e960e */
[----:B------:R-:W-:Y:S01]  /*7b10*/  PRMT R85, R6, 0x7632, R85 ;  /* 0x0000763206557816 */ /* 0x000fe20000000055 */
[----:B------:R2:W-:Y:S01]  /*7b20*/  MUFU.EX2 R127, R7 ;  /* 0x00000007007f7308 */ /* 0x0005e20000000800 */
[----:B------:R-:W-:-:S04]  /*7b30*/  IMAD.WIDE.U32 R16, R16, -0x326172a9, RZ ;  /* 0xcd9e8d5710107825 */ /* 0x000fc800078e00ff */
[----:B------:R-:W-:Y:S01]  /*7b40*/  IMAD.WIDE.U32 R74, R8, -0x326172a9, RZ ;  /* 0xcd9e8d57084a7825 */ /* 0x000fe200078e00ff */
[C---:B------:R-:W-:Y:S02]  /*7b50*/  LOP3.LUT R8, R16.reuse, 0xffff, RZ, 0xc0, !PT ;  /* 0x0000ffff10087812 */ /* 0x040fe400078ec0ff */
[----:B------:R-:W-:Y:S02]  /*7b60*/  SHF.R.U32.HI R21, RZ, 0x18, R16 ;  /* 0x00000018ff157819 */ /* 0x000fe40000011610 */
[----:B-1----:R-:W-:Y:S02]  /*7b70*/  LOP3.LUT R11, R16, 0xff, RZ, 0xc0, !PT ;  /* 0x000000ff100b7812 */ /* 0x002fe400078ec0ff */
[----:B------:R-:W-:Y:S02]  /*7b80*/  SHF.R.U32.HI R8, RZ, 0x8, R8 ;  /* 0x00000008ff087819 */ /* 0x000fe40000011608 */
[----:B------:R-:W-:Y:S02]  /*7b90*/  LOP3.LUT R18, R75, UR7, R10, 0x96, !PT ;  /* 0x000000074b127c12 */ /* 0x000fe4000f8e960a */
[----:B------:R-:W-:Y:S01]  /*7ba0*/  PRMT R24, R11, 0x5410, R8 ;  /* 0x000054100b187816 */ /* 0x000fe20000000008 */
[----:B--2---:R-:W-:Y:S01]  /*7bb0*/  FMUL.FTZ R7, R2, UR8 ;  /* 0x0000000802077c20 */ /* 0x004fe20008410000 */
[----:B------:R-:W-:Y:S01]  /*7bc0*/  LOP3.LUT R8, R17, UR9, R74, 0x96, !PT ;  /* 0x0000000911087c12 */ /* 0x000fe2000f8e964a */
[----:B------:R-:W-:-:S03]  /*7bd0*/  IMAD.WIDE.U32 R18, R18, -0x2daee0ad, RZ ;  /* 0xd2511f5312127825 */ /* 0x000fc600078e00ff */
[----:B------:R-:W-:Y:S02]  /*7be0*/  FSEL R7, R7, RZ, P1 ;  /* 0x000000ff07077208 */ /* 0x000fe40000800000 */
[C---:B------:R-:W-:Y:S02]  /*7bf0*/  LOP3.LUT R11, R8.reuse, 0xffff, RZ, 0xc0, !PT ;  /* 0x0000ffff080b7812 */ /* 0x040fe400078ec0ff */
[----:B------:R-:W-:Y:S01]  /*7c00*/  LOP3.LUT R22, R8, 0xff, RZ, 0xc0, !PT ;  /* 0x000000ff08167812 */ /* 0x000fe200078ec0ff */
[--C-:B------:R-:W-:Y:S01]  /*7c10*/  FFMA.FTZ R9, R45, UR8, -R7.reuse ;  /* 0x000000082d097c23 */ /* 0x100fe20008010807 */
[--C-:B------:R-:W-:Y:S01]  /*7c20*/  FFMA.FTZ R10, R38, UR8, -R7.reuse ;  /* 0x00000008260a7c23 */ /* 0x100fe20008010807 */
[----:B------:R-:W-:Y:S01]  /*7c30*/  FFMA.FTZ R13, R34, UR8, -R7 ;  /* 0x00000008220d7c23 */ /* 0x000fe20008010807 */
[--C-:B------:R-:W-:Y:S01]  /*7c40*/  SHF.R.U32.HI R15, RZ, 0x10, R8.reuse ;  /* 0x00000010ff0f7819 */ /* 0x100fe20000011608 */
[----:B------:R1:W-:Y:S01]  /*7c50*/  MUFU.EX2 R122, R9 ;  /* 0x00000009007a7308 */ /* 0x0003e20000000800 */
[----:B------:R-:W-:-:S02]  /*7c60*/  SHF.R.U32.HI R20, RZ, 0x18, R8 ;  /* 0x00000018ff147819 */ /* 0x000fc40000011608 */
[C---:B------:R-:W-:Y:S02]  /*7c70*/  LOP3.LUT R8, R18.reuse, 0xffff, RZ, 0xc0, !PT ;  /* 0x0000ffff12087812 */ /* 0x040fe400078ec0ff */
[----:B------:R-:W-:Y:S02]  /*7c80*/  LOP3.LUT R14, R18, 0xff, RZ, 0xc0, !PT ;  /* 0x000000ff120e7812 */ /* 0x000fe400078ec0ff */
[----:B------:R-:W-:Y:S01]  /*7c90*/  SHF.R.U32.HI R8, RZ, 0x8, R8 ;  /* 0x00000008ff087819 */ /* 0x000fe20000011608 */
[----:B------:R2:W-:Y:S03]  /*7ca0*/  MUFU.EX2 R115, R10 ;  /* 0x0000000a00737308 */ /* 0x0005e60000000800 */
[----:B------:R-:W-:Y:S02]  /*7cb0*/  PRMT R26, R14, 0x5410, R8 ;  /* 0x000054100e1a7816 */ /* 0x000fe40000000008 */
[----:B------:R-:W-:-:S02]  /*7cc0*/  LOP3.LUT R8, R19, UR23, R84, 0x96, !PT ;  /* 0x0000001713087c12 */ /* 0x000fc4000f8e9654 */
[----:B------:R-:W-:Y:S01]  /*7cd0*/  SHF.R.U32.HI R14, RZ, 0x18, R18 ;  /* 0x00000018ff0e7819 */ /* 0x000fe20000011612 */
[----:B------:R-:W3:Y:S01]  /*7ce0*/  MUFU.EX2 R114, R13 ;  /* 0x0000000d00727308 */ /* 0x000ee20000000800 */
[----:B-1----:R-:W-:-:S07]  /*7cf0*/  FFMA.FTZ R9, R46, UR8, -R7 ;  /* 0x000000082e097c23 */ /* 0x002fce0008010807 */
[----:B------:R1:W4:Y:S01]  /*7d00*/  MUFU.EX2 R252, R9 ;  /* 0x0000000900fc7308 */ /* 0x0003220000000800 */
[----:B--2---:R-:W-:Y:S01]  /*7d10*/  SHF.R.U32.HI R10, RZ, 0x8, R11 ;  /* 0x00000008ff0a7819 */ /* 0x004fe2000001160b */
[----:B------:R-:W-:-:S03]  /*7d20*/  FFMA.FTZ R11, R50, UR8, -R7 ;  /* 0x00000008320b7c23 */ /* 0x000fc60008010807 */
[----:B------:R-:W-:Y:S01]  /*7d30*/  PRMT R22, R22, 0x5410, R10 ;  /* 0x0000541016167816 */ /* 0x000fe2000000000a */
[----:B------:R-:W-:Y:S02]  /*7d40*/  FFMA.FTZ R10, R51, UR8, -R7 ;  /* 0x00000008330a7c23 */ /* 0x000fe40008010807 */
[----:B------:R-:W-:Y:S01]  /*7d50*/  MUFU.EX2 R242, R11 ;  /* 0x0000000b00f27308 */ /* 0x000fe20000000800 */
[----:B------:R-:W-:Y:S07]  /*7d60*/  LDSM.16.MT88.4 R48, [R186+0x10800] ;  /* 0x01080000ba30783b */ /* 0x000fee0000004200 */
[----:B------:R2:W4:Y:S01]  /*7d70*/  MUFU.EX2 R243, R10 ;  /* 0x0000000a00f37308 */ /* 0x0005220000000800 */
[----:B-1----:R-:W-:-:S04]  /*7d80*/  SHF.R.U32.HI R9, RZ, 0x10, R16 ;  /* 0x00000010ff097819 */ /* 0x002fc80000011610 */
[----:B------:R-:W-:Y:S02]  /*7d90*/  LOP3.LUT R12, R9, 0xff, RZ, 0xc0, !PT ;  /* 0x000000ff090c7812 */ /* 0x000fe400078ec0ff */
[----:B------:R-:W-:Y:S02]  /*7da0*/  LOP3.LUT R9, R15, 0xff, RZ, 0xc0, !PT ;  /* 0x000000ff0f097812 */ /* 0x000fe400078ec0ff */
[----:B------:R-:W-:Y:S02]  /*7db0*/  PRMT R23, R12, 0x5410, R21 ;  /* 0x000054100c177816 */ /* 0x000fe40000000015 */
[----:B------:R-:W-:Y:S02]  /*7dc0*/  PRMT R20, R9, 0x5410, R20 ;  /* 0x0000541009147816 */ /* 0x000fe40000000014 */
[----:B------:R-:W-:Y:S02]  /*7dd0*/  SHF.R.U32.HI R9, RZ, 0x10, R18 ;  /* 0x00000010ff097819 */ /* 0x000fe40000011612 */
[----:B------:R-:W-:-:S02]  /*7de0*/  LOP3.LUT R15, R8, 0xff, RZ, 0xc0, !PT ;  /* 0x000000ff080f7812 */ /* 0x000fc400078ec0ff */
[----:B------:R-:W-:Y:S02]  /*7df0*/  LOP3.LUT R12, R9, 0xff, RZ, 0xc0, !PT ;  /* 0x000000ff090c7812 */ /* 0x000fe400078ec0ff */
[----:B------:R-:W-:Y:S02]  /*7e00*/  LOP3.LUT R9, R8, 0xffff, RZ, 0xc0, !PT ;  /* 0x0000ffff08097812 */ /* 0x000fe400078ec0ff */
[--C-:B--2---:R-:W-:Y:S02]  /*7e10*/  SHF.R.U32.HI R10, RZ, 0x10, R8.reuse ;  /* 0x00000010ff0a7819 */ /* 0x104fe40000011608 */
[----:B------:R-:W-:Y:S02]  /*7e20*/  SHF.R.U32.HI R13, RZ, 0x8, R9 ;  /* 0x00000008ff0d7819 */ /* 0x000fe40000011609 */
[----:B------:R-:W-:Y:S02]  /*7e30*/  SHF.R.U32.HI R11, RZ, 0x18, R8 ;  /* 0x00000018ff0b7819 */ /* 0x000fe40000011608 */
[----:B------:R-:W-:Y:S01]  /*7e40*/  LOP3.LUT R9, R10, 0xff, RZ, 0xc0, !PT ;  /* 0x000000ff0a097812 */ /* 0x000fe200078ec0ff */
[----:B------:R-:W-:Y:S01]  /*7e50*/  FFMA.FTZ R10, R37, UR8, -R0 ;  /* 0x00000008250a7c23 */ /* 0x000fe20008010800 */
[----:B---3--:R-:W-:-:S02]  /*7e60*/  F2FP.F16.F32.PACK_AB R8, R114, R115 ;  /* 0x000000737208723e */ /* 0x008fc400000000ff */
[----:B------:R-:W-:Y:S01]  /*7e70*/  PRMT R11, R9, 0x5410, R11 ;  /* 0x00005410090b7816 */ /* 0x000fe2000000000b */
[----:B------:R1:W2:Y:S01]  /*7e80*/  MUFU.EX2 R180, R10 ;  /* 0x0000000a00b47308 */ /* 0x0002a20000000800 */
[C---:B------:R-:W-:Y:S02]  /*7e90*/  PRMT R241, R8.reuse, 0x7610, R241 ;  /* 0x0000761008f17816 */ /* 0x040fe400000000f1 */
[----:B------:R-:W-:Y:S01]  /*7ea0*/  PRMT R240, R8, 0x7632, R240 ;  /* 0x0000763208f07816 */ /* 0x000fe200000000f0 */
[----:B------:R-:W-:Y:S01]  /*7eb0*/  FFMA.FTZ R8, R39, UR8, -R0 ;  /* 0x0000000827087c23 */ /* 0x000fe20008010800 */
[----:B----4-:R-:W-:Y:S01]  /*7ec0*/  F2FP.F16.F32.PACK_AB R9, R252, R122 ;  /* 0x0000007afc09723e */ /* 0x010fe200000000ff */
[----:B------:R-:W-:Y:S01]  /*7ed0*/  LDSM.16.MT88.4 R36, [R187+0x10000] ;  /* 0x01000000bb24783b */ /* 0x000fe20000004200 */
[----:B------:R-:W-:Y:S01]  /*7ee0*/  PRMT R25, R12, 0x5410, R14 ;  /* 0x000054100c197816 */ /* 0x000fe2000000000e */
[----:B------:R3:W-:Y:S01]  /*7ef0*/  MUFU.EX2 R123, R8 ;  /* 0x00000008007b7308 */ /* 0x0007e20000000800 */
[----:B------:R-:W-:-:S02]  /*7f00*/  PRMT R73, R9, 0x7610, R73 ;  /* 0x0000761009497816 */ /* 0x000fc40000000049 */
[----:B------:R-:W-:Y:S01]  /*7f10*/  PRMT R75, R9, 0x7632, R75 ;  /* 0x00007632094b7816 */ /* 0x000fe2000000004b */
[----:B------:R-:W-:Y:S01]  /*7f20*/  FFMA.FTZ R9, R44, UR8, -R7 ;  /* 0x000000082c097c23 */ /* 0x000fe20008010807 */
[----:B------:R-:W-:Y:S02]  /*7f30*/  PRMT R21, R15, 0x5410, R13 ;  /* 0x000054100f157816 */ /* 0x000fe4000000000d */
[----:B------:R-:W-:Y:S01]  /*7f40*/  PRMT R5, R73, 0x5410, R75 ;  /* 0x0000541049057816 */ /* 0x000fe2000000004b */
[----:B------:R4:W-:Y:S01]  /*7f50*/  MUFU.EX2 R205, R9 ;  /* 0x0000000900cd7308 */ /* 0x0009e20000000800 */
[----:B-1----:R-:W-:-:S05]  /*7f60*/  IMAD.U32 R10, RZ, RZ, UR14 ;  /* 0x0000000eff0a7e24 */ /* 0x002fca000f8e00ff */
[----:B------:R-:W-:Y:S02]  /*7f70*/  LEA R6, R10, UR14, 0x10 ;  /* 0x0000000e0a067c11 */ /* 0x000fe4000f8e80ff */
[----:B------:R-:W-:Y:S02]  /*7f80*/  F2FP.F16.F32.PACK_AB R10, R127, R124 ;  /* 0x0000007c7f0a723e */ /* 0x000fe400000000ff */
[----:B---3--:R-:W-:Y:S02]  /*7f90*/  F2FP.F16.F32.PACK_AB R8, R242, R243 ;  /* 0x000000f3f208723e */ /* 0x008fe400000000ff */
[----:B------:R-:W-:Y:S02]  /*7fa0*/  PRMT R239, R10, 0x7610, R239 ;  /* 0x000076100aef7816 */ /* 0x000fe400000000ef */
[C---:B------:R-:W-:Y:S02]  /*7fb0*/  PRMT R88, R8.reuse, 0x7610, R88 ;  /* 0x0000761008587816 */ /* 0x040fe40000000058 */
[----:B------:R-:W-:Y:S01]  /*7fc0*/  PRMT R86, R8, 0x7632, R86 ;  /* 0x0000763208567816 */ /* 0x000fe20000000056 */
[----:B----4-:R-:W-:Y:S01]  /*7fd0*/  FFMA.FTZ R9, R47, UR8, -R7 ;  /* 0x000000082f097c23 */ /* 0x010fe20008010807 */
[----:B------:R-:W-:Y:S01]  /*7fe0*/  HSET2.LE.AND R8, R22, R6, PT ;  /* 0x0000000616087233 */ /* 0x000fe20003803000 */
[----:B------:R-:W-:Y:S01]  /*7ff0*/  LDSM.16.MT88.4 R44, [R188+0x10800] ;  /* 0x01080000bc2c783b */ /* 0x000fe20000004200 */
[----:B------:R-:W-:Y:S01]  /*8000*/  PRMT R238, R10, 0x7632, R238 ;  /* 0x000076320aee7816 */ /* 0x000fe200000000ee */
[----:B------:R1:W3:Y:S01]  /*8010*/  MUFU.EX2 R116, R9 ;  /* 0x0000000900747308 */ /* 0x0002e20000000800 */
[----:B--2---:R-:W-:-:S02]  /*8020*/  F2FP.F16.F32.PACK_AB R10, R180, R181 ;  /* 0x000000b5b40a723e */ /* 0x004fc400000000ff */
[----:B------:R-:W-:Y:S01]  /*8030*/  LOP3.LUT R12, R8, R5, RZ, 0xc0, !PT ;  /* 0x00000005080c7212 */ /* 0x000fe200078ec0ff */
[----:B------:R-:W-:Y:S01]  /*8040*/  FFMA.FTZ R8, R29, UR8, -R0 ;  /* 0x000000081d087c23 */ /* 0x000fe20008010800 */
[--C-:B------:R-:W-:Y:S01]  /*8050*/  HSET2.LE.AND R5, R20, R6.reuse, PT ;  /* 0x0000000614057233 */ /* 0x100fe20003803000 */
[----:B------:R-:W2:Y:S01]  /*8060*/  LDSM.16.MT88.4 R28, [R186+0x10000] ;  /* 0x01000000ba1c783b */ /* 0x000ea20000004200 */
[C---:B------:R-:W-:Y:S01]  /*8070*/  PRMT R237, R10.reuse, 0x7610, R237 ;  /* 0x000076100aed7816 */ /* 0x040fe200000000ed */
[----:B------:R4:W3:Y:S01]  /*8080*/  MUFU.EX2 R117, R8 ;  /* 0x0000000800757308 */ /* 0x0008e20000000800 */
[----:B------:R-:W-:Y:S02]  /*8090*/  PRMT R219, R10, 0x7632, R219 ;  /* 0x000076320adb7816 */ /* 0x000fe400000000db */
[----:B------:R-:W-:Y:S02]  /*80a0*/  HSET2.LE.AND R4, R26, R6, PT ;  /* 0x000000061a047233 */ /* 0x000fe40003803000 */
[----:B-1----:R-:W-:-:S02]  /*80b0*/  PRMT R9, R88, 0x5410, R86 ;  /* 0x0000541058097816 */ /* 0x002fc40000000056 */
[----:B----4-:R-:W-:-:S04]  /*80c0*/  PRMT R8, R87, 0x5410, R85 ;  /* 0x0000541057087816 */ /* 0x010fc80000000055 */
[----:B------:R-:W-:Y:S02]  /*80d0*/  LOP3.LUT R13, R5, R8, RZ, 0xc0, !PT ;  /* 0x00000008050d7212 */ /* 0x000fe400078ec0ff */
[--C-:B------:R-:W-:Y:S02]  /*80e0*/  HSET2.LE.AND R5, R24, R6.reuse, PT ;  /* 0x0000000618057233 */ /* 0x100fe40003803000 */
[----:B------:R-:W-:-:S03]  /*80f0*/  HSET2.LE.AND R8, R23, R6, PT ;  /* 0x0000000617087233 */ /* 0x000fc60003803000 */
[----:B------:R-:W-:Y:S02]  /*8100*/  LOP3.LUT R14, R5, R9, RZ, 0xc0, !PT ;  /* 0x00000009050e7212 */ /* 0x000fe400078ec0ff */
[----:B------:R-:W-:Y:S02]  /*8110*/  PRMT R5, R239, 0x5410, R238 ;  /* 0x00005410ef057816 */ /* 0x000fe400000000ee */
[----:B---3--:R-:W-:Y:S02]  /*8120*/  F2FP.F16.F32.PACK_AB R9, R116, R205 ;  /* 0x000000cd7409723e */ /* 0x008fe400000000ff */
[----:B------:R-:W-:Y:S02]  /*8130*/  LOP3.LUT R15, R8, R5, RZ, 0xc0, !PT ;  /* 0x00000005080f7212 */ /* 0x000fe400078ec0ff */
[----:B------:R-:W-:Y:S02]  /*8140*/  F2FP.F16.F32.PACK_AB R8, R117, R123 ;  /* 0x0000007b7508723e */ /* 0x000fe400000000ff */
[----:B------:R-:W-:-:S02]  /*8150*/  HSET2.LE.AND R5, R21, R6, PT ;  /* 0x0000000615057233 */ /* 0x000fc40003803000 */
[C---:B------:R-:W-:Y:S01]  /*8160*/  PRMT R196, R8.reuse, 0x7610, R196 ;  /* 0x0000761008c47816 */ /* 0x040fe200000000c4 */
[C---:B--2---:R-:W-:Y:S01]  /*8170*/  HMMA.16816.F32 R32, R12.reuse, R28, RZ ;  /* 0x0000001c0c20723c */ /* 0x044fe200000018ff */
[----:B------:R-:W-:Y:S02]  /*8180*/  PRMT R191, R8, 0x7632, R191 ;  /* 0x0000763208bf7816 */ /* 0x000fe400000000bf */
[----:B------:R-:W-:Y:S02]  /*8190*/  PRMT R8, R241, 0x5410, R240 ;  /* 0x00005410f1087816 */ /* 0x000fe400000000f0 */
[C---:B------:R-:W-:Y:S01]  /*81a0*/  PRMT R236, R9.reuse, 0x7610, R236 ;  /* 0x0000761009ec7816 */ /* 0x040fe200000000ec */
[----:B------:R-:W-:Y:S01]  /*81b0*/  HMMA.16816.F32 R28, R12, R30, RZ ;  /* 0x0000001e0c1c723c */ /* 0x000fe200000018ff */
[----:B------:R-:W-:Y:S02]  /*81c0*/  PRMT R218, R9, 0x7632, R218 ;  /* 0x0000763209da7816 */ /* 0x000fe400000000da */
[----:B------:R-:W-:-:S02]  /*81d0*/  HSET2.LE.AND R9, R11, R6, PT ;  /* 0x000000060b097233 */ /* 0x000fc40003803000 */
[----:B------:R-:W-:Y:S01]  /*81e0*/  LOP3.LUT R8, R5, R8, RZ, 0xc0, !PT ;  /* 0x0000000805087212 */ /* 0x000fe200078ec0ff */
[C---:B------:R-:W-:Y:S01]  /*81f0*/  HMMA.16816.F32 R20, R12.reuse, R40, RZ ;  /* 0x000000280c14723c */ /* 0x040fe200000018ff */
[----:B------:R-:W-:Y:S02]  /*8200*/  PRMT R5, R237, 0x5410, R219 ;  /* 0x00005410ed057816 */ /* 0x000fe400000000db */
[----:B------:R-:W-:Y:S02]  /*8210*/  PRMT R10, R236, 0x5410, R218 ;  /* 0x00005410ec0a7816 */ /* 0x000fe400000000da */
[----:B------:R-:W-:Y:S01]  /*8220*/  LOP3.LUT R9, R9, R5, RZ, 0xc0, !PT ;  /* 0x0000000509097212 */ /* 0x000fe200078ec0ff */
[----:B------:R-:W-:Y:S01]  /*8230*/  HMMA.16816.F32 R40, R12, R42, RZ ;  /* 0x0000002a0c28723c */ /* 0x000fe200000018ff */
[----:B------:R-:W-:Y:S02]  /*8240*/  HSET2.LE.AND R5, R25, R6, PT ;  /* 0x0000000619057233 */ /* 0x000fe40003803000 */
[----:B------:R-:W-:-:S02]  /*8250*/  LOP3.LUT R10, R4, R10, RZ, 0xc0, !PT ;  /* 0x0000000a040a7212 */ /* 0x000fc400078ec0ff */
[----:B------:R-:W-:Y:S01]  /*8260*/  PRMT R4, R196, 0x5410, R191 ;  /* 0x00005410c4047816 */ /* 0x000fe200000000bf */
[----:B------:R-:W-:Y:S03]  /*8270*/  HMMA.16816.F32 R24, R12, R56, RZ ;  /* 0x000000380c18723c */ /* 0x000fe600000018ff */
[----:B------:R-:W-:-:S07]  /*8280*/  LOP3.LUT R11, R5, R4, RZ, 0xc0, !PT ;  /* 0x00000004050b7212 */ /* 0x000fce00078ec0ff */
[C---:B------:R-:W-:Y:S06]  /*8290*/  HMMA.16816.F32 R60, R8.reuse, R50, R28 ;  /* 0x00000032083c723c */ /* 0x040fec000000181c */
[----:B------:R-:W-:Y:S06]  /*82a0*/  HMMA.16816.F32 R164, R8, R52, R20 ;  /* 0x0000003408a4723c */ /* 0x000fec0000001814 */
[----:B------:R-:W-:Y:S01]  /*82b0*/  HMMA.16816.F32 R20, R12, R58, RZ ;  /* 0x0000003a0c14723c */ /* 0x000fe200000018ff */
[----:B------:R-:W-:Y:S05]  /*82c0*/  LDSM.16.MT88.4 R56, [R187+0x12000] ;  /* 0x01200000bb38783b */ /* 0x000fea0000004200 */
[C---:B------:R-:W-:Y:S06]  /*82d0*/  HMMA.16816.F32 R24, R8.reuse, R44, R24 ;  /* 0x0000002c0818723c */ /* 0x040fec0000001818 */
[----:B------:R-:W-:Y:S01]  /*82e0*/  IMAD.MOV.U32 R192, RZ, RZ, R60 ;  /* 0x000000ffffc07224 */ /* 0x000fe200078e003c */
[----:B------:R-:W-:Y:S01]  /*82f0*/  HMMA.16816.F32 R156, R8, R48, R32 ;  /* 0x00000030089c723c */ /* 0x000fe20000001820 */
[----:B------:R-:W-:Y:S01]  /*8300*/  IMAD.MOV.U32 R183, RZ, RZ, R61 ;  /* 0x000000ffffb77224 */ /* 0x000fe200078e003d */
[----:B------:R-:W-:Y:S01]  /*8310*/  LDSM.16.MT88.4 R48, [R186+0x12800] ;  /* 0x01280000ba30783b */ /* 0x000fe20000004200 */
[----:B------:R-:W-:-:S02]  /*8320*/  IMAD.MOV.U32 R182, RZ, RZ, R62 ;  /* 0x000000ffffb67224 */ /* 0x000fc400078e003e */
[----:B------:R-:W-:Y:S01]  /*8330*/  IMAD.MOV.U32 R119, RZ, RZ, R63 ;  /* 0x000000ffff777224 */ /* 0x000fe200078e003f */
[C---:B------:R-:W-:Y:S01]  /*8340*/  HMMA.16816.F32 R148, R8.reuse, R54, R40 ;  /* 0x000000360894723c */ /* 0x040fe20000001828 */
[----:B------:R-:W1:Y:S04]  /*8350*/  LDSM.16.MT88.4 R60, [R185+0x12800] ;  /* 0x01280000b93c783b */ /* 0x000e680000004200 */
[----:B------:R-:W2:Y:S01]  /*8360*/  LDSM.16.MT88.4 R52, [R188+0x12800] ;  /* 0x01280000bc34783b */ /* 0x000ea20000004200 */
[----:B------:R-:W-:Y:S05]  /*8370*/  HMMA.16816.F32 R20, R8, R46, R20 ;  /* 0x0000002e0814723c */ /* 0x000fea0000001814 */
[----:B------:R-:W-:Y:S01]  /*8380*/  IMAD.MOV.U32 R153, RZ, RZ, R25 ;  /* 0x000000ffff997224 */ /* 0x000fe200078e0019 */
[----:B------:R-:W-:Y:S01]  /*8390*/  HMMA.16816.F32 R44, R12, R64, RZ ;  /* 0x000000400c2c723c */ /* 0x000fe200000018ff */
[----:B------:R-:W-:-:S02]  /*83a0*/  IMAD.MOV.U32 R152, RZ, RZ, R26 ;  /* 0x000000ffff987224 */ /* 0x000fc400078e001a */
[----:B------:R-:W-:Y:S02]  /*83b0*/  IMAD.MOV.U32 R147, RZ, RZ, R24 ;  /* 0x000000ffff937224 */ /* 0x000fe400078e0018 */
[----:B------:R-:W-:Y:S01]  /*83c0*/  IMAD.MOV.U32 R146, RZ, RZ, R27 ;  /* 0x000000ffff927224 */ /* 0x000fe200078e001b */
[C---:B------:R-:W-:Y:S06]  /*83d0*/  HMMA.16816.F32 R32, R12.reuse, R70, RZ ;  /* 0x000000460c20723c */ /* 0x040fec00000018ff */
[C---:B------:R-:W-:Y:S06]  /*83e0*/  HMMA.16816.F32 R24, R12.reuse, R36, RZ ;  /* 0x000000240c18723c */ /* 0x040fec00000018ff */
[----:B------:R-:W-:Y:S01]  /*83f0*/  IMAD.MOV.U32 R197, RZ, RZ, R20 ;  /* 0x000000ffffc57224 */ /* 0x000fe200078e0014 */
[----:B------:R-:W-:Y:S01]  /*8400*/  HMMA.16816.F32 R28, R12, R80, RZ ;  /* 0x000000500c1c723c */ /* 0x000fe200000018ff */
[----:B------:R-:W-:-:S02]  /*8410*/  IMAD.MOV.U32 R190, RZ, RZ, R21 ;  /* 0x000000ffffbe7224 */ /* 0x000fc400078e0015 */
[----:B------:R-:W-:Y:S02]  /*8420*/  IMAD.MOV.U32 R189, RZ, RZ, R22 ;  /* 0x000000ffffbd7224 */ /* 0x000fe400078e0016 */
[----:B------:R-:W-:Y:S01]  /*8430*/  IMAD.MOV.U32 R184, RZ, RZ, R23 ;  /* 0x000000ffffb87224 */ /* 0x000fe200078e0017 */
[C---:B------:R-:W-:Y:S01]  /*8440*/  HMMA.16816.F32 R40, R12.reuse, R66, RZ ;  /* 0x000000420c28723c */ /* 0x040fe200000018ff */
[----:B------:R-:W-:Y:S05]  /*8450*/  LDSM.16.MT88.4 R64, [R185+0x14000] ;  /* 0x01400000b940783b */ /* 0x000fea0000004200 */
[----:B------:R-:W-:Y:S06]  /*8460*/  HMMA.16816.F32 R20, R12, R38, RZ ;  /* 0x000000260c14723c */ /* 0x000fec00000018ff */
[C---:B------:R-:W-:Y:S06]  /*8470*/  HMMA.16816.F32 R140, R8.reuse, R76, R24 ;  /* 0x0000004c088c723c */ /* 0x040fec0000001818 */
[----:B-1----:R-:W-:Y:S06]  /*8480*/  HMMA.16816.F32 R24, R8, R60, R44 ;  /* 0x0000003c0818723c */ /* 0x002fec000000182c */
[----:B------:R-:W-:Y:S01]  /*8490*/  HMMA.16816.F32 R36, R12, R68, RZ ;  /* 0x000000440c24723c */ /* 0x000fe200000018ff */
[----:B------:R-:W1:Y:S05]  /*84a0*/  LDSM.16.MT88.4 R68, [R186+0x14000] ;  /* 0x01400000ba44783b */ /* 0x000e6a0000004200 */
[C---:B--2---:R-:W-:Y:S06]  /*84b0*/  HMMA.16816.F32 R28, R8.reuse, R52, R28 ;  /* 0x00000034081c723c */ /* 0x044fec000000181c */
[----:B------:R-:W-:Y:S01]  /*84c0*/  HMMA.16816.F32 R160, R8, R78, R20 ;  /* 0x0000004e08a0723c */ /* 0x000fe20000001814 */
[----:B------:R-:W-:Y:S05]  /*84d0*/  LDSM.16.MT88.4 R76, [R187+0x12800] ;  /* 0x01280000bb4c783b */ /* 0x000fea0000004200 */
[----:B------:R-:W-:Y:S01]  /*84e0*/  IMAD.MOV.U32 R118, RZ, RZ, R25 ;  /* 0x000000ffff767224 */ /* 0x000fe200078e0019 */
[----:B------:R-:W-:Y:S01]  /*84f0*/  HMMA.16816.F32 R20, R12, R82, RZ ;  /* 0x000000520c14723c */ /* 0x000fe200000018ff */
[----:B------:R-:W-:-:S02]  /*8500*/  IMAD.MOV.U32 R204, RZ, RZ, R24 ;  /* 0x000000ffffcc7224 */ /* 0x000fc400078e0018 */
[----:B------:R-:W-:Y:S02]  /*8510*/  IMAD.MOV.U32 R203, RZ, RZ, R26 ;  /* 0x000000ffffcb7224 */ /* 0x000fe400078e001a */
[----:B------:R-:W-:Y:S01]  /*8520*/  IMAD.MOV.U32 R202, RZ, RZ, R27 ;  /* 0x000000ffffca7224 */ /* 0x000fe200078e001b */
[C---:B------:R-:W-:Y:S01]  /*8530*/  HMMA.16816.F32 R60, R8.reuse, R62, R40 ;  /* 0x0000003e083c723c */ /* 0x040fe20000001828 */
[----:B------:R-:W2:Y:S04]  /*8540*/  LDSM.16.MT88.4 R40, [R185+0x14800] ;  /* 0x01480000b928783b */ /* 0x000ea80000004200 */
[----:B------:R-:W-:Y:S01]  /*8550*/  IMAD.MOV.U32 R195, RZ, RZ, R28 ;  /* 0x000000ffffc37224 */ /* 0x000fe200078e001c */
[----:B------:R-:W-:Y:S01]  /*8560*/  HMMA.16816.F32 R24, R8, R48, R36 ;  /* 0x000000300818723c */ /* 0x000fe20000001824 */
[----:B------:R-:W-:-:S02]  /*8570*/  IMAD.MOV.U32 R194, RZ, RZ, R29 ;  /* 0x000000ffffc27224 */ /* 0x000fc400078e001d */
[----:B------:R-:W-:Y:S02]  /*8580*/  IMAD.MOV.U32 R193, RZ, RZ, R30 ;  /* 0x000000ffffc17224 */ /* 0x000fe400078e001e */
[----:B------:R-:W-:Y:S02]  /*8590*/  IMAD.MOV.U32 R201, RZ, RZ, R160 ;  /* 0x000000ffffc97224 */ /* 0x000fe400078e00a0 */
[----:B------:R-:W-:Y:S02]  /*85a0*/  IMAD.MOV.U32 R200, RZ, RZ, R161 ;  /* 0x000000ffffc87224 */ /* 0x000fe400078e00a1 */
[----:B------:R-:W-:Y:S01]  /*85b0*/  IMAD.MOV.U32 R199, RZ, RZ, R162 ;  /* 0x000000ffffc77224 */ /* 0x000fe200078e00a2 */
[----:B-1----:R-:W-:Y:S01]  /*85c0*/  HMMA.16816.F32 R44, R12, R68, RZ ;  /* 0x000000440c2c723c */ /* 0x002fe200000018ff */
[----:B------:R-:W-:-:S05]  /*85d0*/  IMAD.MOV.U32 R198, RZ, RZ, R163 ;  /* 0x000000ffffc67224 */ /* 0x000fca00078e00a3 */
[----:B------:R-:W-:Y:S01]  /*85e0*/  HMMA.16816.F32 R248, R8, R54, R20 ;  /* 0x0000003608f8723c */ /* 0x000fe20000001814 */
[----:B------:R-:W-:Y:S02]  /*85f0*/  IMAD.MOV.U32 R69, RZ, RZ, R193 ;  /* 0x000000ffff457224 */ /* 0x000fe400078e00c1 */
[----:B------:R-:W-:-:S04]  /*8600*/  IMAD.MOV.U32 R68, RZ, RZ, R182 ;  /* 0x000000ffff447224 */ /* 0x000fc800078e00b6 */
[----:B------:R-:W-:Y:S02]  /*8610*/  IMAD.MOV.U32 R54, RZ, RZ, R153 ;  /* 0x000000ffff367224 */ /* 0x000fe400078e0099 */
[----:B------:R-:W-:Y:S02]  /*8620*/  IMAD.MOV.U32 R36, RZ, RZ, R27 ;  /* 0x000000ffff247224 */ /* 0x000fe400078e001b */
[----:B------:R-:W-:Y:S02]  /*8630*/  IMAD.MOV.U32 R5, RZ, RZ, R25 ;  /* 0x000000ffff057224 */ /* 0x000fe400078e0019 */
[----:B------:R-:W-:Y:S02]  /*8640*/  IMAD.MOV.U32 R4, RZ, RZ, R24 ;  /* 0x000000ffff047224 */ /* 0x000fe400078e0018 */
[----:B------:R-:W-:Y:S02]  /*8650*/  IMAD.MOV.U32 R206, RZ, RZ, R26 ;  /* 0x000000ffffce7224 */ /* 0x000fe400078e001a */
[----:B------:R-:W-:Y:S01]  /*8660*/  HMMA.16816.F32 R24, R8, R50, R32 ;  /* 0x000000320818723c */ /* 0x000fe20000001820 */
[----:B------:R-:W1:Y:S05]  /*8670*/  LDSM.16.MT88.4 R48, [R186+0x14800] ;  /* 0x01480000ba30783b */ /* 0x000e6a0000004200 */
[----:B------:R-:W-:Y:S07]  /*8680*/  HMMA.16816.F32 R32, R12, R64, RZ ;  /* 0x000000400c20723c */ /* 0x000fee00000018ff */
[----:B------:R-:W-:Y:S01]  /*8690*/  IMAD.MOV.U32 R64, RZ, RZ, R4 ;  /* 0x000000ffff407224 */ /* 0x000fe200078e0004 */
[----:B------:R-:W-:Y:S01]  /*86a0*/  LOP3.LUT R4, R89, UR4, RZ, 0x3c, !PT ;  /* 0x0000000459047c12 */ /* 0x000fe2000f8e3cff */
[----:B------:R-:W-:-:S04]  /*86b0*/  IMAD.MOV.U32 R65, RZ, RZ, R5 ;  /* 0x000000ffff417224 */ /* 0x000fc800078e0005 */
[----:B------:R-:W-:-:S05]  /*86c0*/  IMAD.WIDE.U32 R4, R4, -0x326172a9, RZ ;  /* 0xcd9e8d5704047825 */ /* 0x000fca00078e00ff */
[----:B------:R-:W-:Y:S01]  /*86d0*/  IMAD.MOV.U32 R80, RZ, RZ, R24 ;  /* 0x000000ffff507224 */ /* 0x000fe200078e0018 */
[----:B------:R-:W-:Y:S01]  /*86e0*/  LOP3.LUT R5, R5, UR44, R112, 0x96, !PT ;  /* 0x0000002c05057c12 */ /* 0x000fe2000f8e9670 */
[----:B------:R-:W-:Y:S02]  /*86f0*/  IMAD.MOV.U32 R24, RZ, RZ, R31 ;  /* 0x000000ffff187224 */ /* 0x000fe400078e001f */
[----:B------:R-:W-:Y:S01]  /*8700*/  IMAD.MOV.U32 R83, RZ, RZ, R25 ;  /* 0x000000ffff537224 */ /* 0x000fe200078e0019 */
[----:B------:R-:W-:Y:S01]  /*8710*/  HMMA.16816.F32 R28, R12, R56, RZ ;  /* 0x000000380c1c723c */ /* 0x000fe200000018ff */
[----:B------:R-:W-:Y:S02]  /*8720*/  IMAD.MOV.U32 R82, RZ, RZ, R26 ;  /* 0x000000ffff527224 */ /* 0x000fe400078e001a */
[----:B------:R-:W-:Y:S02]  /*8730*/  IMAD.MOV.U32 R81, RZ, RZ, R27 ;  /* 0x000000ffff517224 */ /* 0x000fe400078e001b */
[----:B------:R-:W-:Y:S01]  /*8740*/  IMAD.MOV.U32 R55, RZ, RZ, R24 ;  /* 0x000000ffff377224 */ /* 0x000fe200078e0018 */
[----:B--2---:R-:W-:Y:S01]  /*8750*/  HMMA.16816.F32 R220, R8, R40, R32 ;  /* 0x0000002808dc723c */ /* 0x004fe20000001820 */
[----:B------:R-:W-:-:S02]  /*8760*/  IMAD.MOV.U32 R56, RZ, RZ, R152 ;  /* 0x000000ffff387224 */ /* 0x000fc400078e0098 */
[----:B------:R-:W-:-:S03]  /*8770*/  IMAD.MOV.U32 R57, RZ, RZ, R146 ;  /* 0x000000ffff397224 */ /* 0x000fc600078e0092 */
[----:B------:R-:W-:Y:S01]  /*8780*/  HMMA.16816.F32 R24, R12, R58, RZ ;  /* 0x0000003a0c18723c */ /* 0x000fe200000018ff */
[----:B------:R-:W-:-:S05]  /*8790*/  SHF.R.U32.HI R40, RZ, 0x10, R16 ;  /* 0x00000010ff287819 */ /* 0x000fca0000011610 */
[----:B-1----:R-:W-:Y:S01]  /*87a0*/  HMMA.16816.F32 R152, R8, R48, R44 ;  /* 0x000000300898723c */ /* 0x002fe2000000182c */
[----:B------:R-:W-:Y:S02]  /*87b0*/  IMAD.MOV.U32 R58, RZ, RZ, R36 ;  /* 0x000000ffff3a7224 */ /* 0x000fe400078e0024 */
[----:B------:R-:W-:-:S03]  /*87c0*/  IMAD.MOV.U32 R59, RZ, RZ, R147 ;  /* 0x000000ffff3b7224 */ /* 0x000fc600078e0093 */
[----:B------:R-:W-:Y:S01]  /*87d0*/  HMMA.16816.F32 R36, R12, R66, RZ ;  /* 0x000000420c24723c */ /* 0x000fe200000018ff */
[----:B------:R-:W-:Y:S01]  /*87e0*/  LOP3.LUT R44, R16, 0xffff, RZ, 0xc0, !PT ;  /* 0x0000ffff102c7812 */ /* 0x000fe200078ec0ff */
[----:B------:R-:W-:Y:S02]  /*87f0*/  IMAD.MOV.U32 R46, RZ, RZ, R192 ;  /* 0x000000ffff2e7224 */ /* 0x000fe400078e00c0 */
[----:B------:R-:W-:Y:S02]  /*8800*/  IMAD.MOV.U32 R47, RZ, RZ, R183 ;  /* 0x000000ffff2f7224 */ /* 0x000fe400078e00b7 */
[----:B------:R-:W-:Y:S01]  /*8810*/  HMMA.16816.F32 R244, R8, R76, R28 ;  /* 0x0000004c08f4723c */ /* 0x000fe2000000181c */
[----:B------:R-:W-:Y:S02]  /*8820*/  IMAD.MOV.U32 R67, RZ, RZ, R145 ;  /* 0x000000ffff437224 */ /* 0x000fe400078e0091 */
[----:B------:R-:W-:-:S03]  /*8830*/  IMAD.MOV.U32 R66, RZ, RZ, R144 ;  /* 0x000000ffff427224 */ /* 0x000fc600078e0090 */
[----:B------:R-:W-:Y:S01]  /*8840*/  LOP3.LUT R20, R67, UR43, R4, 0x96, !PT ;  /* 0x0000002b43147c12 */ /* 0x000fe2000f8e9604 */
[----:B------:R-:W-:Y:S01]  /*8850*/  IMAD.WIDE.U32 R4, R5, -0x2daee0ad, RZ ;  /* 0xd2511f5305047825 */ /* 0x000fe200078e00ff */
[----:B------:R-:W-:Y:S03]  /*8860*/  HMMA.16816.F32 R28, R12, R70, RZ ;  /* 0x000000460c1c723c */ /* 0x000fe600000018ff */
[----:B------:R-:W-:Y:S01]  /*8870*/  IMAD.WIDE.U32 R52, R20, -0x2daee0ad, RZ ;  /* 0xd2511f5314347825 */ /* 0x000fe200078e00ff */
[----:B------:R-:W-:Y:S02]  /*8880*/  LOP3.LUT R20, R5, UR39, R72, 0x96, !PT ;  /* 0x0000002705147c12 */ /* 0x000fe4000f8e9648 */
[----:B------:R-:W-:Y:S01]  /*8890*/  HMMA.16816.F32 R232, R8, R78, R24 ;  /* 0x0000004e08e8723c */ /* 0x000fe20000001818 */
[----:B------:R-:W-:Y:S01]  /*88a0*/  IMAD.MOV.U32 R67, RZ, RZ, R58 ;  /* 0x000000ffff437224 */ /* 0x000fe200078e003a */
[----:B------:R-:W-:Y:S01]  /*88b0*/  LOP3.LUT R22, R53, UR34, R4, 0x96, !PT ;  /* 0x0000002235167c12 */ /* 0x000fe2000f8e9604 */
[----:B------:R-:W-:-:S03]  /*88c0*/  IMAD.WIDE.U32 R20, R20, -0x326172a9, RZ ;  /* 0xcd9e8d5714147825 */ /* 0x000fc600078e00ff */
[----:B------:R-:W-:Y:S01]  /*88d0*/  HMMA.16816.F32 R160, R8, R42, R36 ;  /* 0x0000002a08a0723c */ /* 0x000fe20000001824 */
[----:B------:R-:W-:Y:S01]  /*88e0*/  IMAD.WIDE.U32 R22, R22, -0x326172a9, RZ ;  /* 0xcd9e8d5716167825 */ /* 0x000fe200078e00ff */
[----:B------:R-:W-:Y:S02]  /*88f0*/  LOP3.LUT R21, R21, UR35, R66, 0x96, !PT ;  /* 0x0000002315157c12 */ /* 0x000fe4000f8e9642 */
[----:B------:R-:W-:Y:S01]  /*8900*/  LOP3.LUT R26, R5, UR39, R72, 0x96, !PT ;  /* 0x00000027051a7c12 */ /* 0x000fe2000f8e9648 */
[----:B------:R-:W-:Y:S01]  /*8910*/  IMAD.MOV.U32 R58, RZ, RZ, R59 ;  /* 0x000000ffff3a7224 */ /* 0x000fe200078e003b */
[----:B------:R-:W-:Y:S01]  /*8920*/  LOP3.LUT R23, R23, UR31, R20, 0x96, !PT ;  /* 0x0000001f17177c12 */ /* 0x000fe2000f8e9614 */
[----:B------:R-:W-:Y:S01]  /*8930*/  IMAD.WIDE.U32 R20, R21, -0x2daee0ad, RZ ;  /* 0xd2511f5315147825 */ /* 0x000fe200078e00ff */
[----:B------:R-:W-:-:S03]  /*8940*/  LOP3.LUT R27, R16, 0xff, RZ, 0xc0, !PT ;  /* 0x000000ff101b7812 */ /* 0x000fc600078ec0ff */
[----:B------:R-:W-:Y:S01]  /*8950*/  IMAD.WIDE.U32 R24, R23, -0x2daee0ad, RZ ;  /* 0xd2511f5317187825 */ /* 0x000fe200078e00ff */
[----:B------:R-:W-:Y:S01]  /*8960*/  LOP3.LUT R21, R21, UR24, R52, 0x96, !PT ;  /* 0x0000001815157c12 */ /* 0x000fe2000f8e9634 */
[----:B------:R-:W-:Y:S01]  /*8970*/  HMMA.16816.F32 R144, R8, R50, R28 ;  /* 0x000000320890723c */ /* 0x000fe2000000181c */
[----:B------:R-:W-:Y:S01]  /*8980*/  ISETP.LE.U32.AND P6, PT, R27, UR14, PT ;  /* 0x0000000e1b007c0c */ /* 0x000fe2000bfc3070 */
[----:B------:R-:W-:Y:S01]  /*8990*/  IMAD.MOV.U32 R59, RZ, RZ, R54 ;  /* 0x000000ffff3b7224 */ /* 0x000fe200078e0036 */
[----:B------:R-:W-:Y:S01]  /*89a0*/  LOP3.LUT R23, R25, UR6, R20, 0x96, !PT ;  /* 0x0000000619177c12 */ /* 0x000fe2000f8e9614 */
[----:B------:R-:W-:Y:S01]  /*89b0*/  IMAD.WIDE.U32 R20, R21, -0x326172a9, RZ ;  /* 0xcd9e8d5715147825 */ /* 0x000fe200078e00ff */
[----:B------:R-:W-:Y:S02]  /*89c0*/  LOP3.LUT R25, R53, UR34, R4, 0x96, !PT ;  /* 0x0000002235197c12 */ /* 0x000fe4000f8e9604 */
[----:B------:R-:W-:Y:S01]  /*89d0*/  SHF.R.U32.HI R28, RZ, 0x18, R16 ;  /* 0x00000018ff1c7819 */ /* 0x000fe20000011610 */
[----:B------:R-:W-:Y:S01]  /*89e0*/  IMAD.WIDE.U32 R4, R23, -0x326172a9, RZ ;  /* 0xcd9e8d5717047825 */ /* 0x000fe200078e00ff */
[----:B------:R-:W-:-:S02]  /*89f0*/  LOP3.LUT R38, R21, UR7, R22, 0x96, !PT ;  /* 0x0000000715267c12 */ /* 0x000fc4000f8e9616 */
[----:B------:R-:W-:Y:S01]  /*8a00*/  LOP3.LUT R21, R17, UR9, R74, 0x96, !PT ;  /* 0x0000000911157c12 */ /* 0x000fe2000f8e964a */
[----:B------:R-:W-:Y:S01]  /*8a10*/  IMAD.WIDE.U32 R22, R25, -0x326172a9, RZ ;  /* 0xcd9e8d5719167825 */ /* 0x000fe200078e00ff */
[----:B------:R-:W-:-:S03]  /*8a20*/  LOP3.LUT R20, R5, UR9, R20, 0x96, !PT ;  /* 0x0000000905147c12 */ /* 0x000fc6000f8e9614 */
[----:B------:R-:W-:Y:S01]  /*8a30*/  @!P6 HADD2 R110, -R88.H0_H0, -RZ.H0_H0 ;  /* 0xa00000ff586ee230 */ /* 0x000fe20000000900 */
        /* <DEDUP_REMOVED lines=8> */
[----:B------:R-:W-:Y:S02]  /*8ac0*/  ISETP.LE.U32.AND P5, PT, R33, UR14, PT ;  /* 0x0000000e21007c0c */ /* 0x000fe4000bfa3070 */
[----:B------:R-:W-:Y:S01]  /*8ad0*/  ISETP.LE.U32.AND P3, PT, R32, UR14, PT ;  /* 0x0000000e20007c0c */ /* 0x000fe2000bf63070 */
[----:B------:R-:W-:Y:S01]  /*8ae0*/  IMAD.MOV.U32 R77, RZ, RZ, R195 ;  /* 0x000000ffff4d7224 */ /* 0x000fe200078e00c3 */
[----:B------:R-:W-:Y:S01]  /*8af0*/  LOP3.LUT R5, R5, UR35, R66, 0x96, !PT ;  /* 0x0000002305057c12 */ /* 0x000fe2000f8e9642 */
[----:B------:R-:W-:Y:S01]  /*8b00*/  IMAD.MOV.U32 R66, RZ, RZ, R194 ;  /* 0x000000ffff427224 */ /* 0x000fe200078e00c2 */
[----:B------:R-:W-:-:S02]  /*8b10*/  LOP3.LUT R16, R23, UR31, R4, 0x96, !PT ;  /* 0x0000001f17107c12 */ /* 0x000fc4000f8e9604 */
[----:B------:R-:W-:Y:S01]  /*8b20*/  ISETP.LE.U32.AND P1, PT, R28, UR14, PT ;  /* 0x0000000e1c007c0c */ /* 0x000fe2000bf23070 */
[----:B------:R-:W-:Y:S01]  /*8b30*/  IMAD.WIDE.U32 R4, R5, -0x2daee0ad, RZ ;  /* 0xd2511f5305047825 */ /* 0x000fe200078e00ff */
[----:B------:R-:W-:-:S03]  /*8b40*/  @!P6 PRMT R88, R110, 0x5410, RZ ;  /* 0x000054106e58e816 */ /* 0x000fc600000000ff */
[----:B------:R-:W-:Y:S01]  /*8b50*/  IMAD.WIDE.U32 R36, R16, -0x2daee0ad, RZ ;  /* 0xd2511f5310247825 */ /* 0x000fe200078e00ff */
[----:B------:R-:W-:-:S04]  /*8b60*/  LOP3.LUT R5, R5, UR24, R52, 0x96, !PT ;  /* 0x0000001805057c12 */ /* 0x000fc8000f8e9634 */
[----:B------:R-:W-:Y:S01]  /*8b70*/  LOP3.LUT R4, R37, UR6, R4, 0x96, !PT ;  /* 0x0000000625047c12 */ /* 0x000fe2000f8e9604 */
[----:B------:R-:W-:-:S04]  /*8b80*/  IMAD.WIDE.U32 R16, R5, -0x326172a9, RZ ;  /* 0xcd9e8d5705107825 */ /* 0x000fc800078e00ff */
[----:B------:R-:W-:Y:S02]  /*8b90*/  @!P1 HADD2 R128, -R238.H0_H0, -RZ.H0_H0 ;  /* 0xa00000ffee809230 */ /* 0x000fe40000000900 */
[----:B------:R-:W-:Y:S01]  /*8ba0*/  IMAD.WIDE.U32 R4, R4, -0x326172a9, RZ ;  /* 0xcd9e8d5704047825 */ /* 0x000fe200078e00ff */
[----:B------:R-:W-:-:S03]  /*8bb0*/  LOP3.LUT R43, R17, UR7, R22, 0x96, !PT ;  /* 0x00000007112b7c12 */ /* 0x000fc6000f8e9616 */
[--C-:B------:R-:W-:Y:S01]  /*8bc0*/  FFMA.FTZ R17, R91, UR8, -R7.reuse ;  /* 0x000000085b117c23 */ /* 0x100fe20008010807 */
[----:B------:R-:W-:Y:S01]  /*8bd0*/  @!P1 PRMT R238, R128, 0x5410, RZ ;  /* 0x0000541080ee9816 */ /* 0x000fe200000000ff */
[----:B------:R-:W-:Y:S01]  /*8be0*/  ULDC.64 UR6, c[0x0][0x2a8] ;  /* 0x0000aa0000067ab9 */ /* 0x000fe20000000a00 */
[----:B------:R-:W-:Y:S01]  /*8bf0*/  LOP3.LUT R22, R5, UR9, R16, 0x96, !PT ;  /* 0x0000000905167c12 */ /* 0x000fe2000f8e9610 */
[----:B------:R-:W-:Y:S01]  /*8c00*/  FFMA.FTZ R16, R92, UR8, -R7 ;  /* 0x000000085c107c23 */ /* 0x000fe20008010807 */
[----:B------:R1:W-:Y:S01]  /*8c10*/  MUFU.EX2 R74, R17 ;  /* 0x00000011004a7308 */ /* 0x0003e20000000800 */
[C---:B------:R-:W-:Y:S02]  /*8c20*/  LOP3.LUT R37, R4.reuse, 0xffff, RZ, 0xc0, !PT ;  /* 0x0000ffff04257812 */ /* 0x040fe400078ec0ff */
[----:B------:R-:W-:Y:S02]  /*8c30*/  LOP3.LUT R42, R4, 0xff, RZ, 0xc0, !PT ;  /* 0x000000ff042a7812 */ /* 0x000fe400078ec0ff */
[----:B------:R-:W-:-:S02]  /*8c40*/  SHF.R.U32.HI R39, RZ, 0x10, R4 ;  /* 0x00000010ff277819 */ /* 0x000fc40000011604 */
[----:B------:R-:W-:Y:S01]  /*8c50*/  SHF.R.U32.HI R41, RZ, 0x18, R4 ;  /* 0x00000018ff297819 */ /* 0x000fe20000011604 */
[----:B------:R-:W2:Y:S01]  /*8c60*/  MUFU.EX2 R70, R16 ;  /* 0x0000001000467308 */ /* 0x000ea20000000800 */
[C---:B------:R-:W-:Y:S02]  /*8c70*/  LOP3.LUT R4, R20.reuse, 0xffff, RZ, 0xc0, !PT ;  /* 0x0000ffff14047812 */ /* 0x040fe400078ec0ff */
[----:B------:R-:W-:Y:S02]  /*8c80*/  LOP3.LUT R5, R20, 0xff, RZ, 0xc0, !PT ;  /* 0x000000ff14057812 */ /* 0x000fe400078ec0ff */
[----:B------:R-:W-:Y:S02]  /*8c90*/  SHF.R.U32.HI R4, RZ, 0x8, R4 ;  /* 0x00000008ff047819 */ /* 0x000fe40000011604 */
[----:B------:R-:W-:Y:S01]  /*8ca0*/  ISETP.LE.U32.AND P4, PT, R5, UR14, PT ;  /* 0x0000000e05007c0c */ /* 0x000fe2000bf83070 */
[----:B------:R-:W-:Y:S01]  /*8cb0*/  FFMA.FTZ R5, R100, UR8, -R0 ;  /* 0x0000000864057c23 */ /* 0x000fe20008010800 */
[----:B------:R-:W-:-:S02]  /*8cc0*/  LOP3.LUT R4, R4, 0xffff, RZ, 0xc0, !PT ;  /* 0x0000ffff04047812 */ /* 0x000fc400078ec0ff */
[----:B-1----:R-:W-:Y:S02]  /*8cd0*/  LOP3.LUT R17, R19, UR23, R84, 0x96, !PT ;  /* 0x0000001713117c12 */ /* 0x002fe4000f8e9654 */
[----:B------:R-:W-:Y:S01]  /*8ce0*/  ISETP.LE.U32.AND P2, PT, R4, UR14, PT ;  /* 0x0000000e04007c0c */ /* 0x000fe2000bf43070 */
[----:B------:R-:W-:Y:S01]  /*8cf0*/  FFMA.FTZ R4, R90, UR8, -R0 ;  /* 0x000000085a047c23 */ /* 0x000fe20008010800 */
[----:B------:R1:W-:Y:S01]  /*8d00*/  MUFU.EX2 R84, R5 ;  /* 0x0000000500547308 */ /* 0x0003e20000000800 */
[----:B--2---:R-:W-:-:S04]  /*8d10*/  F2FP.F16.F32.PACK_AB R16, R70, R74 ;  /* 0x0000004a4610723e */ /* 0x004fc800000000ff */
[----:B------:R-:W-:-:S03]  /*8d20*/  PRMT R179, R16, 0x7610, R179 ;  /* 0x0000761010b37816 */ /* 0x000fc600000000b3 */
[----:B------:R2:W3:Y:S01]  /*8d30*/  MUFU.EX2 R29, R4 ;  /* 0x00000004001d7308 */ /* 0x0004e20000000800 */
[----:B------:R-:W-:Y:S01]  /*8d40*/  PRMT R178, R16, 0x7632, R178 ;  /* 0x0000763210b27816 */ /* 0x000fe200000000b2 */
[----:B------:R-:W-:Y:S01]  /*8d50*/  FFMA.FTZ R16, R99, UR8, -R0 ;  /* 0x0000000863107c23 */ /* 0x000fe20008010800 */
[----:B------:R-:W-:Y:S02]  /*8d60*/  @!P4 HADD2 R90, -R179.H0_H0, -RZ.H0_H0 ;  /* 0xa00000ffb35ac230 */ /* 0x000fe40000000900 */
[----:B------:R-:W-:Y:S01]  /*8d70*/  PRMT R45, R179, 0x5410, R178 ;  /* 0x00005410b32d7816 */ /* 0x000fe200000000b2 */
[----:B------:R-:W-:Y:S02]  /*8d80*/  @!P2 HADD2 R91, -R178.H0_H0, -RZ.H0_H0 ;  /* 0xa00000ffb25ba230 */ /* 0x000fe40000000900 */
[----:B------:R-:W-:Y:S01]  /*8d90*/  @!P4 PRMT R179, R90, 0x5410, RZ ;  /* 0x000054105ab3c816 */ /* 0x000fe200000000ff */
[----:B-1----:R-:W-:Y:S01]  /*8da0*/  FFMA.FTZ R5, R93, UR8, -R7 ;  /* 0x000000085d057c23 */ /* 0x002fe20008010807 */
[----:B------:R-:W-:Y:S01]  /*8db0*/  MUFU.EX2 R71, R16 ;  /* 0x0000001000477308 */ /* 0x000fe20000000800 */
[----:B------:R-:W-:-:S02]  /*8dc0*/  @!P2 PRMT R178, R91, 0x5410, RZ ;  /* 0x000054105bb2a816 */ /* 0x000fc400000000ff */
[----:B--2---:R-:W-:-:S05]  /*8dd0*/  SHF.R.U32.HI R4, RZ, 0x18, R20 ;  /* 0x00000018ff047819 */ /* 0x004fca0000011614 */
[----:B------:R1:W-:Y:S01]  /*8de0*/  MUFU.EX2 R78, R5 ;  /* 0x00000005004e7308 */ /* 0x0003e20000000800 */
[----:B------:R-:W-:Y:S02]  /*8df0*/  ISETP.LE.U32.AND P4, PT, R4, UR14, PT ;  /* 0x0000000e04007c0c */ /* 0x000fe4000bf83070 */
[----:B------:R-:W-:Y:S01]  /*8e00*/  SHF.R.U32.HI R4, RZ, 0x10, R20 ;  /* 0x00000010ff047819 */ /* 0x000fe20000011614 */
[----:B------:R-:W-:-:S03]  /*8e10*/  FFMA.FTZ R20, R95, UR8, -R0 ;  /* 0x000000085f147c23 */ /* 0x000fc60008010800 */
[----:B------:R-:W-:Y:S01]  /*8e20*/  LOP3.LUT R4, R4, 0xff, RZ, 0xc0, !PT ;  /* 0x000000ff04047812 */ /* 0x000fe200078ec0ff */
[----:B------:R-:W-:Y:S03]  /*8e30*/  MUFU.EX2 R79, R20 ;  /* 0x00000014004f7308 */ /* 0x000fe60000000800 */
[----:B------:R-:W-:Y:S02]  /*8e40*/  ISETP.LE.U32.AND P2, PT, R4, UR14, PT ;  /* 0x0000000e04007c0c */ /* 0x000fe4000bf43070 */
[----:B---3--:R-:W-:Y:S01]  /*8e50*/  F2FP.F16.F32.PACK_AB R4, R29, R84 ;  /* 0x000000541d04723e */ /* 0x008fe200000000ff */
[----:B-1----:R-:W-:-:S03]  /*8e60*/  FFMA.FTZ R5, R94, UR8, -R7 ;  /* 0x000000085e057c23 */ /* 0x002fc60008010807 */
[C---:B------:R-:W-:Y:S02]  /*8e70*/  PRMT R177, R4.reuse, 0x7632, R177 ;  /* 0x0000763204b17816 */ /* 0x040fe400000000b1 */
[----:B------:R-:W-:Y:S01]  /*8e80*/  PRMT R176, R4, 0x7610, R176 ;  /* 0x0000761004b07816 */ /* 0x000fe200000000b0 */
[----:B------:R-:W1:Y:S01]  /*8e90*/  MUFU.EX2 R26, R5 ;  /* 0x00000005001a7308 */ /* 0x000e620000000800 */
[----:B------:R-:W-:Y:S01]  /*8ea0*/  LOP3.LUT R4, R34, 0xff, RZ, 0xc0, !PT ;  /* 0x000000ff22047812 */ /* 0x000fe200078ec0ff */
[----:B------:R-:W-:Y:S01]  /*8eb0*/  @!P4 HADD2 R92, -R177.H0_H0, -RZ.H0_H0 ;  /* 0xa00000ffb15cc230 */ /* 0x000fe20000000900 */
[----:B------:R-:W-:Y:S01]  /*8ec0*/  PRMT R54, R176, 0x5410, R177 ;  /* 0x00005410b0367816 */ /* 0x000fe200000000b1 */
[----:B------:R-:W-:-:S03]  /*8ed0*/  @!P2 HADD2 R93, -R176.H0_H0, -RZ.H0_H0 ;  /* 0xa00000ffb05da230 */ /* 0x000fc60000000900 */
[----:B------:R-:W-:Y:S01]  /*8ee0*/  @!P4 PRMT R177, R92, 0x5410, RZ ;  /* 0x000054105cb1c816 */ /* 0x000fe200000000ff */
[----:B------:R-:W-:Y:S01]  /*8ef0*/  IMAD.MOV.U32 R92, RZ, RZ, R123 ;  /* 0x000000ffff5c7224 */ /* 0x000fe200078e007b */
[----:B------:R-:W-:Y:S02]  /*8f00*/  ISETP.LE.U32.AND P4, PT, R4, UR14, PT ;  /* 0x0000000e04007c0c */ /* 0x000fe4000bf83070 */
[----:B------:R-:W-:Y:S02]  /*8f10*/  SHF.R.U32.HI R4, RZ, 0x8, R35 ;  /* 0x00000008ff047819 */ /* 0x000fe40000011623 */
[----:B------:R-:W-:Y:S01]  /*8f20*/  @!P2 PRMT R176, R93, 0x5410, RZ ;  /* 0x000054105db0a816 */ /* 0x000fe200000000ff */
[----:B------:R-:W2:Y:S01]  /*8f30*/  LDSM.16.MT88.4 R32, [R188+0x14000] ;  /* 0x01400000bc20783b */ /* 0x000ea20000004200 */
[----:B------:R-:W-:Y:S01]  /*8f40*/  LOP3.LUT R4, R4, 0xffff, RZ, 0xc0, !PT ;  /* 0x0000ffff04047812 */ /* 0x000fe200078ec0ff */
[----:B------:R-:W-:Y:S01]  /*8f50*/  IMAD.MOV.U32 R93, RZ, RZ, R29 ;  /* 0x000000ffff5d7224 */ /* 0x000fe200078e001d */
[----:B-1----:R-:W-:Y:S01]  /*8f60*/  F2FP.F16.F32.PACK_AB R23, R26, R78 ;  /* 0x0000004e1a17723e */ /* 0x002fe200000000ff */
[----:B------:R-:W1:Y:S01]  /*8f70*/  LDSM.16.MT88.4 R28, [R188+0x14800] ;  /* 0x01480000bc1c783b */ /* 0x000e620000004200 */
[----:B------:R-:W-:Y:S01]  /*8f80*/  ISETP.LE.U32.AND P2, PT, R4, UR14, PT ;  /* 0x0000000e04007c0c */ /* 0x000fe2000bf43070 */
[----:B------:R-:W-:Y:S01]  /*8f90*/  IMAD.WIDE.U32 R4, R38, -0x2daee0ad, RZ ;  /* 0xd2511f5326047825 */ /* 0x000fe200078e00ff */
[----:B------:R-:W-:-:S02]  /*8fa0*/  PRMT R175, R23, 0x7610, R175 ;  /* 0x0000761017af7816 */ /* 0x000fc400000000af */
[----:B------:R-:W-:Y:S01]  /*8fb0*/  PRMT R174, R23, 0x7632, R174 ;  /* 0x0000763217ae7816 */ /* 0x000fe200000000ae */
[----:B------:R-:W-:Y:S01]  /*8fc0*/  FFMA.FTZ R23, R101, UR8, -R7 ;  /* 0x0000000865177c23 */ /* 0x000fe20008010807 */
[----:B------:R-:W-:Y:S01]  /*8fd0*/  LOP3.LUT R16, R5, UR23, R24, 0x96, !PT ;  /* 0x0000001705107c12 */ /* 0x000fe2000f8e9618 */
[----:B------:R-:W-:Y:S01]  /*8fe0*/  @!P5 HADD2 R94, -R175.H0_H0, -RZ.H0_H0 ;  /* 0xa00000ffaf5ed230 */ /* 0x000fe20000000900 */
[----:B------:R-:W-:Y:S01]  /*8ff0*/  PRMT R53, R175, 0x5410, R174 ;  /* 0x00005410af357816 */ /* 0x000fe200000000ae */
[----:B------:R3:W-:Y:S01]  /*9000*/  MUFU.EX2 R89, R23 ;  /* 0x0000001700597308 */ /* 0x0007e20000000800 */
[----:B------:R-:W-:Y:S01]  /*9010*/  LOP3.LUT R20, R16, 0xffff, RZ, 0xc0, !PT ;  /* 0x0000ffff10147812 */ /* 0x000fe200078ec0ff */
[----:B------:R-:W-:Y:S01]  /*9020*/  FFMA.FTZ R24, R98, UR8, -R0 ;  /* 0x0000000862187c23 */ /* 0x000fe20008010800 */
[----:B------:R-:W-:Y:S01]  /*9030*/  @!P5 PRMT R175, R94, 0x5410, RZ ;  /* 0x000054105eafd816 */ /* 0x000fe200000000ff */
[----:B------:R-:W-:Y:S01]  /*9040*/  @!P2 HADD2 R95, -R174.H0_H0, -RZ.H0_H0 ;  /* 0xa00000ffae5fa230 */ /* 0x000fe20000000900 */
[----:B------:R-:W-:-:S03]  /*9050*/  SHF.R.U32.HI R20, RZ, 0x8, R20 ;  /* 0x00000008ff147819 */ /* 0x000fc60000011614 */
[----:B------:R-:W-:Y:S01]  /*9060*/  MUFU.EX2 R90, R24 ;  /* 0x00000018005a7308 */ /* 0x000fe20000000800 */
[----:B------:R-:W-:Y:S02]  /*9070*/  LOP3.LUT R20, R20, 0xffff, RZ, 0xc0, !PT ;  /* 0x0000ffff14147812 */ /* 0x000fe400078ec0ff */
[----:B------:R-:W-:Y:S01]  /*9080*/  @!P2 PRMT R174, R95, 0x5410, RZ ;  /* 0x000054105faea816 */ /* 0x000fe200000000ff */
[----:B------:R-:W-:Y:S01]  /*9090*/  IMAD.MOV.U32 R95, RZ, RZ, R116 ;  /* 0x000000ffff5f7224 */ /* 0x000fe200078e0074 */
[----:B------:R-:W-:Y:S01]  /*90a0*/  ISETP.LE.U32.AND P5, PT, R20, UR14, PT ;  /* 0x0000000e14007c0c */ /* 0x000fe2000bfa3070 */
[----:B------:R-:W-:Y:S01]  /*90b0*/  FFMA.FTZ R20, R96, UR8, -R7 ;  /* 0x0000000860147c23 */ /* 0x000fe20008010807 */
[----:B---3--:R-:W-:-:S03]  /*90c0*/  F2FP.F16.F32.PACK_AB R23, R79, R71 ;  /* 0x000000474f17723e */ /* 0x008fc600000000ff */
[----:B------:R3:W4:Y:S01]  /*90d0*/  MUFU.EX2 R91, R20 ;  /* 0x00000014005b7308 */ /* 0x0007220000000800 */
[C---:B------:R-:W-:Y:S02]  /*90e0*/  PRMT R173, R23.reuse, 0x7632, R173 ;  /* 0x0000763217ad7816 */ /* 0x040fe400000000ad */
[----:B------:R-:W-:-:S03]  /*90f0*/  PRMT R172, R23, 0x7610, R172 ;  /* 0x0000761017ac7816 */ /* 0x000fc600000000ac */
[----:B------:R-:W-:Y:S01]  /*9100*/  @!P3 HADD2 R96, -R173.H0_H0, -RZ.H0_H0 ;  /* 0xa00000ffad60b230 */ /* 0x000fe20000000900 */
[----:B------:R-:W-:-:S04]  /*9110*/  PRMT R52, R172, 0x5410, R173 ;  /* 0x00005410ac347816 */ /* 0x000fc800000000ad */
[----:B------:R-:W-:Y:S02]  /*9120*/  @!P3 PRMT R173, R96, 0x5410, RZ ;  /* 0x0000541060adb816 */ /* 0x000fe400000000ff */
[----:B---3--:R-:W-:Y:S02]  /*9130*/  LOP3.LUT R20, R16, 0xff, RZ, 0xc0, !PT ;  /* 0x000000ff10147812 */ /* 0x008fe400078ec0ff */
[----:B----4-:R-:W-:Y:S02]  /*9140*/  F2FP.F16.F32.PACK_AB R23, R91, R89 ;  /* 0x000000595b17723e */ /* 0x010fe400000000ff */
[----:B------:R-:W-:Y:S01]  /*9150*/  ISETP.LE.U32.AND P2, PT, R20, UR14, PT ;  /* 0x0000000e14007c0c */ /* 0x000fe2000bf43070 */
[----:B------:R-:W-:Y:S01]  /*9160*/  FFMA.FTZ R20, R97, UR8, -R0 ;  /* 0x0000000861147c23 */ /* 0x000fe20008010800 */
[----:B------:R-:W-:Y:S01]  /*9170*/  @!P4 HADD2 R97, -R172.H0_H0, -RZ.H0_H0 ;  /* 0xa00000ffac61c230 */ /* 0x000fe20000000900 */
[C---:B------:R-:W-:Y:S02]  /*9180*/  PRMT R170, R23.reuse, 0x7632, R170 ;  /* 0x0000763217aa7816 */ /* 0x040fe400000000aa */
[----:B------:R3:W4:Y:S01]  /*9190*/  MUFU.EX2 R96, R20 ;  /* 0x0000001400607308 */ /* 0x0007220000000800 */
[----:B------:R-:W-:-:S02]  /*91a0*/  PRMT R171, R23, 0x7610, R171 ;  /* 0x0000761017ab7816 */ /* 0x000fc400000000ab */
[----:B------:R-:W-:Y:S01]  /*91b0*/  @!P4 PRMT R172, R97, 0x5410, RZ ;  /* 0x0000541061acc816 */ /* 0x000fe200000000ff */
[----:B------:R-:W-:Y:S02]  /*91c0*/  IMAD.MOV.U32 R97, RZ, RZ, R26 ;  /* 0x000000ffff617224 */ /* 0x000fe400078e001a */
[----:B------:R-:W-:Y:S01]  /*91d0*/  @!P5 HADD2 R99, -R170.H0_H0, -RZ.H0_H0 ;  /* 0xa00000ffaa63d230 */ /* 0x000fe20000000900 */
[----:B--2---:R-:W-:Y:S01]  /*91e0*/  HMMA.16816.F32 R24, R12, R32, RZ ;  /* 0x000000200c18723c */ /* 0x004fe200000018ff */
[----:B------:R-:W-:Y:S01]  /*91f0*/  PRMT R51, R171, 0x5410, R170 ;  /* 0x00005410ab337816 */ /* 0x000fe200000000aa */
[----:B------:R-:W-:Y:S01]  /*9200*/  @!P2 HADD2 R98, -R171.H0_H0, -RZ.H0_H0 ;  /* 0xa00000ffab62a230 */ /* 0x000fe20000000900 */
[----:B------:R-:W-:Y:S02]  /*9210*/  LOP3.LUT R23, R18, 0xffff, RZ, 0xc0, !PT ;  /* 0x0000ffff12177812 */ /* 0x000fe400078ec0ff */
[----:B------:R-:W-:Y:S01]  /*9220*/  @!P5 PRMT R170, R99, 0x5410, RZ ;  /* 0x0000541063aad816 */ /* 0x000fe200000000ff */
[----:B------:R-:W-:Y:S01]  /*9230*/  IMAD.MOV.U32 R99, RZ, RZ, R115 ;  /* 0x000000ffff637224 */ /* 0x000fe200078e0073 */
[----:B------:R-:W-:Y:S01]  /*9240*/  @!P2 PRMT R171, R98, 0x5410, RZ ;  /* 0x0000541062aba816 */ /* 0x000fe200000000ff */
[----:B------:R-:W-:Y:S01]  /*9250*/  IMAD.MOV.U32 R98, RZ, RZ, R117 ;  /* 0x000000ffff627224 */ /* 0x000fe200078e0075 */
[----:B------:R-:W-:-:S02]  /*9260*/  SHF.R.U32.HI R19, RZ, 0x10, R18 ;  /* 0x00000010ff137819 */ /* 0x000fc40000011612 */
[----:B---3--:R-:W-:-:S04]  /*9270*/  SHF.R.U32.HI R20, RZ, 0x10, R17 ;  /* 0x00000010ff147819 */ /* 0x008fc80000011611 */
[----:B------:R-:W-:-:S04]  /*9280*/  LOP3.LUT R20, R20, 0xff, RZ, 0xc0, !PT ;  /* 0x000000ff14147812 */ /* 0x000fc800078ec0ff */
[----:B------:R-:W-:Y:S02]  /*9290*/  ISETP.LE.U32.AND P3, PT, R20, UR14, PT ;  /* 0x0000000e14007c0c */ /* 0x000fe4000bf63070 */
[--C-:B------:R-:W-:Y:S02]  /*92a0*/  SHF.R.U32.HI R20, RZ, 0x18, R16.reuse ;  /* 0x00000018ff147819 */ /* 0x100fe40000011610 */
[----:B------:R-:W-:Y:S02]  /*92b0*/  SHF.R.U32.HI R16, RZ, 0x10, R16 ;  /* 0x00000010ff107819 */ /* 0x000fe40000011610 */
[----:B------:R-:W-:Y:S02]  /*92c0*/  ISETP.LE.U32.AND P4, PT, R20, UR14, PT ;  /* 0x0000000e14007c0c */ /* 0x000fe4000bf83070 */
[----:B----4-:R-:W-:Y:S02]  /*92d0*/  F2FP.F16.F32.PACK_AB R20, R90, R96 ;  /* 0x000000605a14723e */ /* 0x010fe400000000ff */
[----:B------:R-:W-:-:S02]  /*92e0*/  LOP3.LUT R16, R16, 0xff, RZ, 0xc0, !PT ;  /* 0x000000ff10107812 */ /* 0x000fc400078ec0ff */
[C---:B------:R-:W-:Y:S01]  /*92f0*/  PRMT R169, R20.reuse, 0x7632, R169 ;  /* 0x0000763214a97816 */ /* 0x040fe200000000a9 */
[----:B------:R-:W-:Y:S01]  /*9300*/  @!P3 HADD2 R104, -R237.H0_H0, -RZ.H0_H0 ;  /* 0xa00000ffed68b230 */ /* 0x000fe20000000900 */
[----:B------:R-:W-:Y:S02]  /*9310*/  PRMT R168, R20, 0x7610, R168 ;  /* 0x0000761014a87816 */ /* 0x000fe400000000a8 */
[----:B------:R-:W-:Y:S02]  /*9320*/  ISETP.LE.U32.AND P2, PT, R16, UR14, PT ;  /* 0x0000000e10007c0c */ /* 0x000fe4000bf43070 */
[----:B------:R-:W-:Y:S01]  /*9330*/  PRMT R50, R168, 0x5410, R169 ;  /* 0x00005410a8327816 */ /* 0x000fe200000000a9 */
[----:B------:R-:W-:Y:S01]  /*9340*/  @!P4 HADD2 R100, -R169.H0_H0, -RZ.H0_H0 ;  /* 0xa00000ffa964c230 */ /* 0x000fe20000000900 */
[C---:B------:R-:W-:Y:S02]  /*9350*/  LOP3.LUT R16, R17.reuse, 0xff, RZ, 0xc0, !PT ;  /* 0x000000ff11107812 */ /* 0x040fe400078ec0ff */
[----:B------:R-:W-:Y:S01]  /*9360*/  @!P3 PRMT R237, R104, 0x5410, RZ ;  /* 0x0000541068edb816 */ /* 0x000fe200000000ff */
[----:B------:R-:W-:Y:S01]  /*9370*/  IMAD.MOV.U32 R104, RZ, RZ, R126 ;  /* 0x000000ffff687224 */ /* 0x000fe200078e007e */
[----:B------:R-:W-:Y:S01]  /*9380*/  @!P4 PRMT R169, R100, 0x5410, RZ ;  /* 0x0000541064a9c816 */ /* 0x000fe200000000ff */
[----:B------:R-:W-:Y:S01]  /*9390*/  IMAD.MOV.U32 R100, RZ, RZ, R114 ;  /* 0x000000ffff647224 */ /* 0x000fe200078e0072 */
[----:B------:R-:W-:Y:S01]  /*93a0*/  ISETP.LE.U32.AND P5, PT, R16, UR14, PT ;  /* 0x0000000e10007c0c */ /* 0x000fe2000bfa3070 */
[----:B-1----:R-:W-:Y:S01]  /*93b0*/  HMMA.16816.F32 R112, R8, R28, R24 ;  /* 0x0000001c0870723c */ /* 0x002fe20000001818 */
[----:B------:R-:W-:Y:S01]  /*93c0*/  SHF.R.U32.HI R16, RZ, 0x18, R17 ;  /* 0x00000018ff107819 */ /* 0x000fe20000011611 */
[----:B------:R-:W-:Y:S01]  /*93d0*/  @!P2 HADD2 R101, -R168.H0_H0, -RZ.H0_H0 ;  /* 0xa00000ffa865a230 */ /* 0x000fe20000000900 */
[----:B------:R-:W-:-:S02]  /*93e0*/  LOP3.LUT R17, R17, 0xffff, RZ, 0xc0, !PT ;  /* 0x0000ffff11117812 */ /* 0x000fc400078ec0ff */
[----:B------:R-:W-:Y:S01]  /*93f0*/  ISETP.LE.U32.AND P4, PT, R16, UR14, PT ;  /* 0x0000000e10007c0c */ /* 0x000fe2000bf83070 */
[----:B------:R-:W-:Y:S01]  /*9400*/  HMMA.16816.F32 R24, R12, R34, RZ ;  /* 0x000000220c18723c */ /* 0x000fe200000018ff */
[----:B------:R-:W-:Y:S01]  /*9410*/  SHF.R.U32.HI R16, RZ, 0x8, R17 ;  /* 0x00000008ff107819 */ /* 0x000fe20000011611 */
[----:B------:R-:W-:Y:S01]  /*9420*/  LDSM.16.MT88.4 R32, [R187+0x14800] ;  /* 0x01480000bb20783b */ /* 0x000fe20000004200 */
[----:B------:R-:W-:Y:S01]  /*9430*/  @!P2 PRMT R168, R101, 0x5410, RZ ;  /* 0x0000541065a8a816 */ /* 0x000fe200000000ff */
[----:B------:R-:W-:Y:S01]  /*9440*/  IMAD.MOV.U32 R101, RZ, RZ, R181 ;  /* 0x000000ffff657224 */ /* 0x000fe200078e00b5 */
[----:B------:R-:W-:Y:S01]  /*9450*/  LOP3.LUT R16, R16, 0xffff, RZ, 0xc0, !PT ;  /* 0x0000ffff10107812 */ /* 0x000fe200078ec0ff */
[----:B------:R-:W-:Y:S01]  /*9460*/  @!P5 HADD2 R102, -R241.H0_H0, -RZ.H0_H0 ;  /* 0xa00000fff166d230 */ /* 0x000fe20000000900 */
[----:B------:R-:W-:Y:S02]  /*9470*/  LOP3.LUT R17, R18, 0xff, RZ, 0xc0, !PT ;  /* 0x000000ff12117812 */ /* 0x000fe400078ec0ff */
[----:B------:R-:W-:-:S02]  /*9480*/  ISETP.LE.U32.AND P2, PT, R16, UR14, PT ;  /* 0x0000000e10007c0c */ /* 0x000fc4000bf43070 */
[----:B------:R-:W-:Y:S01]  /*9490*/  SHF.R.U32.HI R16, RZ, 0x10, R21 ;  /* 0x00000010ff107819 */ /* 0x000fe20000011615 */
[----:B------:R-:W-:Y:S01]  /*94a0*/  @!P4 HADD2 R105, -R219.H0_H0, -RZ.H0_H0 ;  /* 0xa00000ffdb69c230 */ /* 0x000fe20000000900 */
[----:B------:R-:W-:Y:S01]  /*94b0*/  @!P5 PRMT R241, R102, 0x5410, RZ ;  /* 0x0000541066f1d816 */ /* 0x000fe200000000ff */
[----:B------:R-:W-:Y:S01]  /*94c0*/  IMAD.MOV.U32 R102, RZ, RZ, R180 ;  /* 0x000000ffff667224 */ /* 0x000fe200078e00b4 */
[----:B------:R-:W-:Y:S02]  /*94d0*/  LOP3.LUT R16, R16, 0xff, RZ, 0xc0, !PT ;  /* 0x000000ff10107812 */ /* 0x000fe400078ec0ff */
[----:B------:R-:W-:Y:S01]  /*94e0*/  @!P4 PRMT R219, R105, 0x5410, RZ ;  /* 0x0000541069dbc816 */ /* 0x000fe200000000ff */
[----:B------:R-:W-:Y:S01]  /*94f0*/  IMAD.MOV.U32 R105, RZ, RZ, R125 ;  /* 0x000000ffff697224 */ /* 0x000fe200078e007d */
[----:B------:R-:W-:Y:S02]  /*9500*/  ISETP.LE.U32.AND P5, PT, R16, UR14, PT ;  /* 0x0000000e10007c0c */ /* 0x000fe4000bfa3070 */
[----:B------:R-:W-:Y:S01]  /*9510*/  LOP3.LUT R16, R21, 0xffff, RZ, 0xc0, !PT ;  /* 0x0000ffff15107812 */ /* 0x000fe200078ec0ff */
[----:B------:R-:W-:Y:S01]  /*9520*/  @!P2 HADD2 R103, -R240.H0_H0, -RZ.H0_H0 ;  /* 0xa00000fff067a230 */ /* 0x000fe20000000900 */
[----:B------:R-:W-:Y:S01]  /*9530*/  SHF.R.U32.HI R18, RZ, 0x18, R18 ;  /* 0x00000018ff127819 */ /* 0x000fe20000011612 */
[----:B------:R-:W-:Y:S01]  /*9540*/  HMMA.16816.F32 R116, R8, R30, R24 ;  /* 0x0000001e0874723c */ /* 0x000fe20000001818 */
[----:B------:R-:W1:Y:S01]  /*9550*/  LDSM.16.MT88.4 R28, [R187+0x14000] ;  /* 0x01400000bb1c783b */ /* 0x000e620000004200 */
[----:B------:R-:W-:-:S02]  /*9560*/  SHF.R.U32.HI R16, RZ, 0x8, R16 ;  /* 0x00000008ff107819 */ /* 0x000fc40000011610 */
[----:B------:R-:W-:Y:S01]  /*9570*/  @!P2 PRMT R240, R103, 0x5410, RZ ;  /* 0x0000541067f0a816 */ /* 0x000fe200000000ff */
[----:B------:R-:W-:Y:S01]  /*9580*/  IMAD.MOV.U32 R103, RZ, RZ, R127 ;  /* 0x000000ffff677224 */ /* 0x000fe200078e007f */
[----:B------:R-:W-:Y:S02]  /*9590*/  LOP3.LUT R16, R16, 0xffff, RZ, 0xc0, !PT ;  /* 0x0000ffff10107812 */ /* 0x000fe400078ec0ff */
[----:B------:R-:W-:Y:S01]  /*95a0*/  @!P5 HADD2 R106, -R87.H0_H0, -RZ.H0_H0 ;  /* 0xa00000ff576ad230 */ /* 0x000fe20000000900 */
[----:B------:R-:W-:Y:S02]  /*95b0*/  SHF.R.U32.HI R20, RZ, 0x18, R4 ;  /* 0x00000018ff147819 */ /* 0x000fe40000011604 */
[----:B------:R-:W-:Y:S02]  /*95c0*/  ISETP.LE.U32.AND P2, PT, R16, UR14, PT ;  /* 0x0000000e10007c0c */ /* 0x000fe4000bf43070 */
[----:B------:R-:W-:Y:S02]  /*95d0*/  LOP3.LUT R16, R21, 0xff, RZ, 0xc0, !PT ;  /* 0x000000ff15107812 */ /* 0x000fe400078ec0ff */
[----:B------:R-:W-:Y:S01]  /*95e0*/  @!P5 PRMT R87, R106, 0x5410, RZ ;  /* 0x000054106a57d816 */ /* 0x000fe200000000ff */
[----:B------:R-:W-:Y:S01]  /*95f0*/  IMAD.MOV.U32 R106, RZ, RZ, R121 ;  /* 0x000000ffff6a7224 */ /* 0x000fe200078e0079 */
[----:B------:R-:W-:-:S02]  /*9600*/  ISETP.LE.U32.AND P3, PT, R16, UR14, PT ;  /* 0x0000000e10007c0c */ /* 0x000fc4000bf63070 */
[----:B------:R-:W-:Y:S02]  /*9610*/  SHF.R.U32.HI R16, RZ, 0x18, R21 ;  /* 0x00000018ff107819 */ /* 0x000fe40000011615 */
[----:B------:R-:W-:Y:S02]  /*9620*/  ISETP.LE.U32.AND P5, PT, R18, UR14, PT ;  /* 0x0000000e12007c0c */ /* 0x000fe4000bfa3070 */
[----:B------:R-:W-:Y:S01]  /*9630*/  ISETP.LE.U32.AND P4, PT, R16, UR14, PT ;  /* 0x0000000e10007c0c */ /* 0x000fe2000bf83070 */
[----:B------:R-:W-:Y:S01]  /*9640*/  @!P2 HADD2 R107, -R75.H0_H0, -RZ.H0_H0 ;  /* 0xa00000ff4b6ba230 */ /* 0x000fe20000000900 */
[----:B------:R-:W-:Y:S02]  /*9650*/  LOP3.LUT R16, R40, 0xff, RZ, 0xc0, !PT ;  /* 0x000000ff28107812 */ /* 0x000fe400078ec0ff */
[C---:B------:R-:W-:Y:S02]  /*9660*/  LOP3.LUT R18, R4.reuse, 0xff, RZ, 0xc0, !PT ;  /* 0x000000ff04127812 */ /* 0x040fe400078ec0ff */
[----:B------:R-:W-:Y:S01]  /*9670*/  LOP3.LUT R40, R4, 0xffff, RZ, 0xc0, !PT ;  /* 0x0000ffff04287812 */ /* 0x000fe200078ec0ff */
[----:B------:R-:W-:Y:S01]  /*9680*/  @!P3 HADD2 R108, -R73.H0_H0, -RZ.H0_H0 ;  /* 0xa00000ff496cb230 */ /* 0x000fe20000000900 */
[----:B------:R-:W-:Y:S01]  /*9690*/  @!P2 PRMT R75, R107, 0x5410, RZ ;  /* 0x000054106b4ba816 */ /* 0x000fe200000000ff */
[----:B------:R-:W-:Y:S01]  /*96a0*/  IMAD.MOV.U32 R107, RZ, RZ, R122 ;  /* 0x000000ffff6b7224 */ /* 0x000fe200078e007a */
[----:B------:R-:W-:-:S02]  /*96b0*/  ISETP.LE.U32.AND P2, PT, R17, UR14, PT ;  /* 0x0000000e11007c0c */ /* 0x000fc4000bf43070 */
[----:B------:R-:W-:Y:S01]  /*96c0*/  @!P3 PRMT R73, R108, 0x5410, RZ ;  /* 0x000054106c49b816 */ /* 0x000fe200000000ff */
[----:B------:R-:W-:Y:S01]  /*96d0*/  IMAD.MOV.U32 R108, RZ, RZ, R124 ;  /* 0x000000ffff6c7224 */ /* 0x000fe200078e007c */
[----:B------:R-:W-:Y:S01]  /*96e0*/  ISETP.LE.U32.AND P3, PT, R16, UR14, PT ;  /* 0x0000000e10007c0c */ /* 0x000fe2000bf63070 */
[----:B------:R-:W-:Y:S01]  /*96f0*/  @!P4 HADD2 R109, -R85.H0_H0, -RZ.H0_H0 ;  /* 0xa00000ff556dc230 */ /* 0x000fe20000000900 */
[----:B------:R-:W-:Y:S01]  /*9700*/  LOP3.LUT R16, R39, 0xff, RZ, 0xc0, !PT ;  /* 0x000000ff27107812 */ /* 0x000fe200078ec0ff */
[----:B-1----:R-:W-:Y:S01]  /*9710*/  HMMA.16816.F32 R24, R12, R28, RZ ;  /* 0x0000001c0c18723c */ /* 0x002fe200000018ff */
[----:B------:R-:W-:Y:S01]  /*9720*/  SHF.R.U32.HI R39, RZ, 0x10, R4 ;  /* 0x00000010ff277819 */ /* 0x000fe20000011604 */
[----:B------:R-:W-:Y:S01]  /*9730*/  IMAD.WIDE.U32 R4, R43, -0x2daee0ad, RZ ;  /* 0xd2511f532b047825 */ /* 0x000fe200078e00ff */
[----:B------:R-:W-:Y:S02]  /*9740*/  PRMT R48, R16, 0x5410, R41 ;  /* 0x0000541010307816 */ /* 0x000fe40000000029 */
[----:B------:R-:W-:Y:S01]  /*9750*/  SHF.R.U32.HI R17, RZ, 0x8, R37 ;  /* 0x00000008ff117819 */ /* 0x000fe20000011625 */
[----:B------:R-:W-:Y:S01]  /*9760*/  IMAD.MOV.U32 R43, RZ, RZ, R120 ;  /* 0x000000ffff2b7224 */ /* 0x000fe200078e0078 */
[----:B------:R-:W-:Y:S01]  /*9770*/  LOP3.LUT R16, R5, UR23, R36, 0x96, !PT ;  /* 0x0000001705107c12 */ /* 0x000fe2000f8e9624 */
[----:B------:R-:W-:Y:S01]  /*9780*/  @!P2 HADD2 R130, -R236.H0_H0, -RZ.H0_H0 ;  /* 0xa00000ffec82a230 */ /* 0x000fe20000000900 */
[C---:B------:R-:W-:Y:S01]  /*9790*/  LOP3.LUT R21, R4.reuse, 0xffff, RZ, 0xc0, !PT ;  /* 0x0000ffff04157812 */ /* 0x040fe200078ec0ff */
[----:B------:R-:W-:Y:S01]  /*97a0*/  @!P3 HADD2 R129, -R239.H0_H0, -RZ.H0_H0 ;  /* 0xa00000ffef81b230 */ /* 0x000fe20000000900 */
[----:B------:R-:W-:-:S02]  /*97b0*/  LOP3.LUT R38, R4, 0xff, RZ, 0xc0, !PT ;  /* 0x000000ff04267812 */ /* 0x000fc400078ec0ff */
[--C-:B------:R-:W-:Y:S02]  /*97c0*/  SHF.R.U32.HI R37, RZ, 0x10, R4.reuse ;  /* 0x00000010ff257819 */ /* 0x100fe40000011604 */
[----:B------:R-:W-:Y:S02]  /*97d0*/  SHF.R.U32.HI R36, RZ, 0x18, R4 ;  /* 0x00000018ff247819 */ /* 0x000fe40000011604 */
[----:B------:R-:W-:Y:S02]  /*97e0*/  SHF.R.U32.HI R4, RZ, 0x8, R44 ;  /* 0x00000008ff047819 */ /* 0x000fe4000001162c */
[----:B------:R-:W-:Y:S02]  /*97f0*/  @!P4 PRMT R85, R109, 0x5410, RZ ;  /* 0x000054106d55c816 */ /* 0x000fe400000000ff */
[----:B------:R-:W-:Y:S02]  /*9800*/  LOP3.LUT R4, R4, 0xffff, RZ, 0xc0, !PT ;  /* 0x0000ffff04047812 */ /* 0x000fe400078ec0ff */
[----:B------:R-:W-:Y:S01]  /*9810*/  @!P3 PRMT R239, R129, 0x5410, RZ ;  /* 0x0000541081efb816 */ /* 0x000fe200000000ff */
[----:B------:R-:W-:Y:S01]  /*9820*/  HMMA.16816.F32 R120, R8, R32, R24 ;  /* 0x000000200878723c */ /* 0x000fe20000001818 */
[----:B------:R-:W-:-:S02]  /*9830*/  ISETP.LE.U32.AND P4, PT, R4, UR14, PT ;  /* 0x0000000e04007c0c */ /* 0x000fc4000bf83070 */
[----:B------:R-:W-:Y:S02]  /*9840*/  LOP3.LUT R4, R19, 0xff, RZ, 0xc0, !PT ;  /* 0x000000ff13047812 */ /* 0x000fe400078ec0ff */
[----:B------:R-:W-:Y:S01]  /*9850*/  LOP3.LUT R19, R22, 0xff, RZ, 0xc0, !PT ;  /* 0x000000ff16137812 */ /* 0x000fe200078ec0ff */
[----:B------:R-:W-:Y:S01]  /*9860*/  HMMA.16816.F32 R24, R12, R30, RZ ;  /* 0x0000001e0c18723c */ /* 0x000fe200000018ff */
[----:B------:R-:W-:Y:S01]  /*9870*/  ISETP.LE.U32.AND P6, PT, R4, UR14, PT ;  /* 0x0000000e04007c0c */ /* 0x000fe2000bfc3070 */
[----:B------:R-:W-:Y:S01]  /*9880*/  LDSM.16.MT88.4 R28, [R185+0x16800] ;  /* 0x01680000b91c783b */ /* 0x000fe20000004200 */
[----:B------:R-:W-:Y:S02]  /*9890*/  SHF.R.U32.HI R4, RZ, 0x8, R23 ;  /* 0x00000008ff047819 */ /* 0x000fe40000011617 */
[----:B------:R-:W-:Y:S02]  /*98a0*/  PRMT R49, R42, 0x5410, R17 ;  /* 0x000054102a317816 */ /* 0x000fe40000000011 */
[----:B------:R-:W-:Y:S01]  /*98b0*/  LOP3.LUT R4, R4, 0xffff, RZ, 0xc0, !PT ;  /* 0x0000ffff04047812 */ /* 0x000fe200078ec0ff */
[----:B------:R-:W-:Y:S01]  /*98c0*/  @!P4 HADD2 R111, -R86.H0_H0, -RZ.H0_H0 ;  /* 0xa00000ff566fc230 */ /* 0x000fe20000000900 */
[----:B------:R-:W-:-:S02]  /*98d0*/  SHF.R.U32.HI R17, RZ, 0x18, R22 ;  /* 0x00000018ff117819 */ /* 0x000fc40000011616 */
[----:B------:R-:W-:Y:S02]  /*98e0*/  ISETP.LE.U32.AND P3, PT, R4, UR14, PT ;  /* 0x0000000e04007c0c */ /* 0x000fe4000bf63070 */
[----:B------:R-:W-:Y:S02]  /*98f0*/  LOP3.LUT R4, R22, 0xffff, RZ, 0xc0, !PT ;  /* 0x0000ffff16047812 */ /* 0x000fe400078ec0ff */
[----:B------:R-:W-:Y:S02]  /*9900*/  @!P4 PRMT R86, R111, 0x5410, RZ ;  /* 0x000054106f56c816 */ /* 0x000fe400000000ff */
[----:B------:R-:W-:Y:S02]  /*9910*/  SHF.R.U32.HI R5, RZ, 0x8, R4 ;  /* 0x00000008ff057819 */ /* 0x000fe40000011604 */
[----:B------:R-:W-:Y:S02]  /*9920*/  ISETP.LE.U32.AND P4, PT, R18, UR14, PT ;  /* 0x0000000e12007c0c */ /* 0x000fe4000bf83070 */
[----:B------:R-:W-:-:S02]  /*9930*/  PRMT R41, R19, 0x5410, R5 ;  /* 0x0000541013297816 */ /* 0x000fc40000000005 */
[----:B------:R-:W-:Y:S01]  /*9940*/  SHF.R.U32.HI R18, RZ, 0x10, R22 ;  /* 0x00000010ff127819 */ /* 0x000fe20000011616 */
[----:B------:R-:W-:Y:S01]  /*9950*/  HMMA.16816.F32 R124, R8, R34, R24 ;  /* 0x00000022087c723c */ /* 0x000fe20000001818 */
[----:B------:R-:W1:Y:S01]  /*9960*/  LDSM.16.MT88.4 R24, [R185+0x16000] ;  /* 0x01600000b918783b */ /* 0x000e620000004200 */
[----:B------:R-:W-:Y:S01]  /*9970*/  ISETP.LE.U32.AND P1, PT, R20, UR14, PT ;  /* 0x0000000e14007c0c */ /* 0x000fe2000bf23070 */
[----:B------:R-:W-:Y:S01]  /*9980*/  @!P3 HADD2 R131, -R218.H0_H0, -RZ.H0_H0 ;  /* 0xa00000ffda83b230 */ /* 0x000fe20000000900 */
[----:B------:R-:W-:Y:S02]  /*9990*/  SHF.R.U32.HI R5, RZ, 0x8, R21 ;  /* 0x00000008ff057819 */ /* 0x000fe40000011615 */
[----:B------:R-:W-:Y:S02]  /*99a0*/  LOP3.LUT R4, R18, 0xff, RZ, 0xc0, !PT ;  /* 0x000000ff12047812 */ /* 0x000fe400078ec0ff */
[----:B------:R-:W-:Y:S02]  /*99b0*/  @!P3 PRMT R218, R131, 0x5410, RZ ;  /* 0x0000541083dab816 */ /* 0x000fe400000000ff */
[----:B------:R-:W-:-:S02]  /*99c0*/  PRMT R42, R4, 0x5410, R17 ;  /* 0x00005410042a7816 */ /* 0x000fc40000000011 */
[----:B------:R-:W-:Y:S02]  /*99d0*/  LOP3.LUT R4, R37, 0xff, RZ, 0xc0, !PT ;  /* 0x000000ff25047812 */ /* 0x000fe400078ec0ff */
[----:B------:R-:W-:Y:S02]  /*99e0*/  PRMT R38, R38, 0x5410, R5 ;  /* 0x0000541026267816 */ /* 0x000fe40000000005 */
[----:B------:R-:W-:Y:S02]  /*99f0*/  PRMT R36, R4, 0x5410, R36 ;  /* 0x0000541004247816 */ /* 0x000fe40000000024 */
[----:B------:R-:W-:Y:S02]  /*9a00*/  SHF.R.U32.HI R4, RZ, 0x8, R40 ;  /* 0x00000008ff047819 */ /* 0x000fe40000011628 */
[----:B------:R-:W-:Y:S02]  /*9a10*/  LOP3.LUT R17, R39, 0xff, RZ, 0xc0, !PT ;  /* 0x000000ff27117812 */ /* 0x000fe400078ec0ff */
[----:B------:R-:W-:-:S02]  /*9a20*/  LOP3.LUT R4, R4, 0xffff, RZ, 0xc0, !PT ;  /* 0x0000ffff04047812 */ /* 0x000fc400078ec0ff */
[----:B------:R-:W-:Y:S02]  /*9a30*/  @!P2 PRMT R236, R130, 0x5410, RZ ;  /* 0x0000541082eca816 */ /* 0x000fe400000000ff */
[----:B------:R-:W-:Y:S02]  /*9a40*/  ISETP.LE.U32.AND P3, PT, R4, UR14, PT ;  /* 0x0000000e04007c0c */ /* 0x000fe4000bf63070 */
[----:B------:R-:W-:Y:S02]  /*9a50*/  LOP3.LUT R4, R16, 0xffff, RZ, 0xc0, !PT ;  /* 0x0000ffff10047812 */ /* 0x000fe400078ec0ff */
[----:B------:R-:W-:Y:S01]  /*9a60*/  ISETP.LE.U32.AND P2, PT, R17, UR14, PT ;  /* 0x0000000e11007c0c */ /* 0x000fe2000bf43070 */
[--C-:B------:R-:W-:Y:S01]  /*9a70*/  FFMA.FTZ R17, R133, UR8, -R7.reuse ;  /* 0x0000000885117c23 */ /* 0x100fe20008010807 */
[----:B------:R-:W-:Y:S01]  /*9a80*/  SHF.R.U32.HI R5, RZ, 0x8, R4 ;  /* 0x00000008ff057819 */ /* 0x000fe20000011604 */
[----:B------:R-:W-:Y:S01]  /*9a90*/  FFMA.FTZ R7, R132, UR8, -R7 ;  /* 0x0000000884077c23 */ /* 0x000fe20008010807 */
[----:B------:R-:W-:Y:S01]  /*9aa0*/  LOP3.LUT R4, R16, 0xff, RZ, 0xc0, !PT ;  /* 0x000000ff10047812 */ /* 0x000fe200078ec0ff */
[----:B------:R2:W-:Y:S03]  /*9ab0*/  MUFU.EX2 R94, R17 ;  /* 0x00000011005e7308 */ /* 0x0005e60000000800 */
[----:B------:R-:W-:-:S02]  /*9ac0*/  PRMT R34, R4, 0x5410, R5 ;  /* 0x0000541004227816 */ /* 0x000fc40000000005 */
[--C-:B------:R-:W-:Y:S01]  /*9ad0*/  SHF.R.U32.HI R4, RZ, 0x10, R16.reuse ;  /* 0x00000010ff047819 */ /* 0x100fe20000011610 */
[----:B-1----:R-:W-:Y:S01]  /*9ae0*/  HMMA.16816.F32 R20, R12, R24, RZ ;  /* 0x000000180c14723c */ /* 0x002fe200000018ff */
[----:B------:R-:W-:Y:S01]  /*9af0*/  SHF.R.U32.HI R5, RZ, 0x18, R16 ;  /* 0x00000018ff057819 */ /* 0x000fe20000011610 */
[----:B------:R-:W-:Y:S01]  /*9b00*/  FADD.FTZ R16, R106, R43 ;  /* 0x0000002b6a107221 */ /* 0x000fe20000010000 */
[----:B------:R-:W-:Y:S01]  /*9b10*/  LOP3.LUT R4, R4, 0xff, RZ, 0xc0, !PT ;  /* 0x000000ff04047812 */ /* 0x000fe200078ec0ff */
[----:B------:R-:W-:Y:S02]  /*9b20*/  IMAD.MOV.U32 R106, RZ, RZ, R108 ;  /* 0x000000ffff6a7224 */ /* 0x000fe400078e006c */
[----:B------:R-:W-:Y:S01]  /*9b30*/  IMAD.MOV.U32 R108, RZ, RZ, R101 ;  /* 0x000000ffff6c7224 */ /* 0x000fe200078e0065 */
[----:B------:R-:W-:Y:S01]  /*9b40*/  PRMT R32, R4, 0x5410, R5 ;  /* 0x0000541004207816 */ /* 0x000fe20000000005 */
[----:B------:R-:W-:Y:S02]  /*9b50*/  IMAD.MOV.U32 R101, RZ, RZ, R99 ;  /* 0x000000ffff657224 */ /* 0x000fe400078e0063 */
[----:B------:R-:W-:-:S02]  /*9b60*/  IMAD.MOV.U32 R99, RZ, RZ, R93 ;  /* 0x000000ffff637224 */ /* 0x000fc400078e005d */
[----:B--2---:R-:W-:-:S12]  /*9b70*/  FADD.FTZ R17, R107, R252 ;  /* 0x000000fc6b117221 */ /* 0x004fd80000010000 */
[----:B------:R-:W-:Y:S01]  /*9b80*/  HMMA.16816.F32 R192, R8, R28, R20 ;  /* 0x0000001c08c0723c */ /* 0x000fe20000001814 */
[----:B------:R1:W2:Y:S01]  /*9b90*/  MUFU.EX2 R93, R7 ;  /* 0x00000007005d7308 */ /* 0x0002a20000000800 */
[----:B------:R-:W-:Y:S01]  /*9ba0*/  FADD.FTZ R5, R106, R16 ;  /* 0x000000106a057221 */ /* 0x000fe20000010000 */
[----:B------:R-:W-:Y:S02]  /*9bb0*/  IMAD.MOV.U32 R107, RZ, RZ, R103 ;  /* 0x000000ffff6b7224 */ /* 0x000fe400078e0067 */
[----:B------:R-:W-:Y:S01]  /*9bc0*/  FFMA.FTZ R4, R134, UR8, -R0 ;  /* 0x0000000886047c23 */ /* 0x000fe20008010800 */
[----:B------:R-:W-:Y:S01]  /*9bd0*/  IMAD.MOV.U32 R103, RZ, RZ, R102 ;  /* 0x000000ffff677224 */ /* 0x000fe200078e0066 */
[----:B------:R-:W-:Y:S01]  /*9be0*/  HMMA.16816.F32 R20, R12, R26, RZ ;  /* 0x0000001a0c14723c */ /* 0x000fe200000018ff */
[----:B------:R-:W-:Y:S01]  /*9bf0*/  LDSM.16.MT88.4 R24, [R186+0x16800] ;  /* 0x01680000ba18783b */ /* 0x000fe20000004200 */
[----:B-1----:R-:W-:Y:S01]  /*9c00*/  FADD.FTZ R7, R243, R17 ;  /* 0x00000011f3077221 */ /* 0x002fe20000010000 */
[----:B------:R-:W-:-:S02]  /*9c10*/  IMAD.MOV.U32 R106, RZ, RZ, R107 ;  /* 0x000000ffff6a7224 */ /* 0x000fc400078e006b */
[----:B------:R-:W-:Y:S01]  /*9c20*/  FFMA.FTZ R0, R135, UR8, -R0 ;  /* 0x0000000887007c23 */ /* 0x000fe20008010800 */
[----:B------:R-:W-:Y:S02]  /*9c30*/  @!P6 HADD2 R132, -R196.H0_H0, -RZ.H0_H0 ;  /* 0xa00000ffc484e230 */ /* 0x000fe40000000900 */
[----:B------:R-:W-:-:S15]  /*9c40*/  IMAD.MOV.U32 R102, RZ, RZ, R100 ;  /* 0x000000ffff667224 */ /* 0x000fde00078e0064 */
[----:B------:R-:W-:-:S01]  /*9c50*/  NOP ;  /* 0x0000000000007918 */ /* 0x000fc20000000000 */
[----:B------:R-:W-:Y:S01]  /*9c60*/  HMMA.16816.F32 R180, R8, R30, R20 ;  /* 0x0000001e08b4723c */ /* 0x000fe20000001814 */
[----:B------:R-:W1:Y:S01]  /*9c70*/  LDSM.16.MT88.4 R20, [R186+0x16000] ;  /* 0x01600000ba14783b */ /* 0x000e620000004200 */
[----:B------:R-:W-:Y:S02]  /*9c80*/  IMAD.MOV.U32 R107, RZ, RZ, R108 ;  /* 0x000000ffff6b7224 */ /* 0x000fe400078e006c */
[----:B------:R-:W-:Y:S02]  /*9c90*/  IMAD.MOV.U32 R108, RZ, RZ, R101 ;  /* 0x000000ffff6c7224 */ /* 0x000fe400078e0065 */
[----:B------:R-:W-:Y:S02]  /*9ca0*/  IMAD.MOV.U32 R101, RZ, RZ, R92 ;  /* 0x000000ffff657224 */ /* 0x000fe400078e005c */
[----:B------:R3:W-:Y:S01]  /*9cb0*/  MUFU.EX2 R92, R4 ;  /* 0x00000004005c7308 */ /* 0x0007e20000000800 */
[----:B------:R-:W-:Y:S01]  /*9cc0*/  FADD.FTZ R5, R106, R5 ;  /* 0x000000056a057221 */ /* 0x000fe20000010000 */
[----:B------:R-:W-:-:S02]  /*9cd0*/  @!P5 HADD2 R133, -R191.H0_H0, -RZ.H0_H0 ;  /* 0xa00000ffbf85d230 */ /* 0x000fc40000000900 */
[----:B------:R-:W-:Y:S02]  /*9ce0*/  IMAD.MOV.U32 R100, RZ, RZ, R74 ;  /* 0x000000ffff647224 */ /* 0x000fe400078e004a */
[----:B------:R-:W-:Y:S02]  /*9cf0*/  IMAD.MOV.U32 R74, RZ, RZ, R46 ;  /* 0x000000ffff4a7224 */ /* 0x000fe400078e002e */
[----:B------:R2:W4:Y:S01]  /*9d00*/  MUFU.EX2 R252, R0 ;  /* 0x0000000000fc7308 */ /* 0x0005220000000800 */
[----:B-1----:R-:W-:Y:S01]  /*9d10*/  HMMA.16816.F32 R16, R12, R20, RZ ;  /* 0x000000140c10723c */ /* 0x002fe200000018ff */
[----:B---3--:R-:W-:Y:S01]  /*9d20*/  FADD.FTZ R4, R242, R7 ;  /* 0x00000007f2047221 */ /* 0x008fe20000010000 */
[----:B--2---:R-:W-:Y:S01]  /*9d30*/  F2FP.F16.F32.PACK_AB R0, R93, R94 ;  /* 0x0000005e5d00723e */ /* 0x004fe200000000ff */
[----:B------:R-:W-:Y:S01]  /*9d40*/  FADD.FTZ R5, R107, R5 ;  /* 0x000000056b057221 */ /* 0x000fe20000010000 */
[----:B------:R-:W-:Y:S02]  /*9d50*/  IMAD.MOV.U32 R46, RZ, RZ, R47 ;  /* 0x000000ffff2e7224 */ /* 0x000fe400078e002f */
[----:B------:R-:W-:Y:S01]  /*9d60*/  FADD.FTZ R4, R108, R4 ;  /* 0x000000046c047221 */ /* 0x000fe20000010000 */
[C---:B------:R-:W-:Y:S01]  /*9d70*/  PRMT R134, R0.reuse, 0x7632, R134 ;  /* 0x0000763200867816 */ /* 0x040fe20000000086 */
[----:B------:R-:W-:Y:S01]  /*9d80*/  IMAD.MOV.U32 R47, RZ, RZ, R68 ;  /* 0x000000ffff2f7224 */ /* 0x000fe200078e0044 */
[----:B------:R-:W-:Y:S01]  /*9d90*/  PRMT R135, R0, 0x7610, R135 ;  /* 0x0000761000877816 */ /* 0x000fe20000000087 */
[----:B------:R-:W-:-:S02]  /*9da0*/  IMAD.MOV.U32 R68, RZ, RZ, R69 ;  /* 0x000000ffff447224 */ /* 0x000fc400078e0045 */
[----:B------:R-:W-:-:S12]  /*9db0*/  @!P3 HADD2 R137, -R134.H0_H0, -RZ.H0_H0 ;  /* 0xa00000ff8689b230 */ /* 0x000fd80000000900 */
[----:B------:R-:W-:Y:S01]  /*9dc0*/  HMMA.16816.F32 R108, R8, R24, R16 ;  /* 0x00000018086c723c */ /* 0x000fe20000001810 */
[----:B------:R-:W-:Y:S01]  /*9dd0*/  PRMT R35, R135, 0x5410, R134 ;  /* 0x0000541087237816 */ /* 0x000fe20000000086 */
[----:B------:R-:W-:-:S04]  /*9de0*/  IMAD.MOV.U32 R69, RZ, RZ, R76 ;  /* 0x000000ffff457224 */ /* 0x000fc800078e004c */
[----:B------:R-:W-:Y:S01]  /*9df0*/  HMMA.16816.F32 R16, R12, R22, RZ ;  /* 0x000000160c10723c */ /* 0x000fe200000018ff */
[----:B------:R-:W1:Y:S01]  /*9e00*/  LDSM.16.MT88.4 R20, [R188+0x16000] ;  /* 0x01600000bc14783b */ /* 0x000e620000004200 */
[----:B----4-:R-:W-:Y:S02]  /*9e10*/  F2FP.F16.F32.PACK_AB R0, R252, R92 ;  /* 0x0000005cfc00723e */ /* 0x010fe400000000ff */
[----:B------:R-:W-:Y:S02]  /*9e20*/  @!P6 PRMT R196, R132, 0x5410, RZ ;  /* 0x0000541084c4e816 */ /* 0x000fe400000000ff */
[----:B------:R-:W-:Y:S01]  /*9e30*/  @!P5 PRMT R191, R133, 0x5410, RZ ;  /* 0x0000541085bfd816 */ /* 0x000fe200000000ff */
[----:B------:R-:W-:Y:S01]  /*9e40*/  USHF.L.U32 UR22, UR22, 0x3, URZ ;  /* 0x0000000316167899 */ /* 0x000fe2000800063f */
[----:B------:R-:W-:Y:S02]  /*9e50*/  @!P3 PRMT R134, R137, 0x5410, RZ ;  /* 0x000054108986b816 */ /* 0x000fe400000000ff */
[----:B------:R-:W-:Y:S01]  /*9e60*/  HSET2.LE.AND R7, R48, R6, PT ;  /* 0x0000000630077233 */ /* 0x000fe20003803000 */
[----:B------:R-:W-:Y:S01]  /*9e70*/  @!P4 HADD2 R136, -R135.H0_H0, -RZ.H0_H0 ;  /* 0xa00000ff8788c230 */ /* 0x000fe20000000900 */
[----:B------:R-:W-:Y:S01]  /*9e80*/  LEA R28, P3, R104, UR6, 0x1 ;  /* 0x00000006681c7c11 */ /* 0x000fe2000f8608ff */
[----:B------:R-:W-:Y:S01]  /*9e90*/  IMAD.MOV.U32 R106, RZ, RZ, R203 ;  /* 0x000000ffff6a7224 */ /* 0x000fe200078e00cb */
[C---:B------:R-:W-:Y:S01]  /*9ea0*/  PRMT R133, R0.reuse, 0x7610, R133 ;  /* 0x0000761000857816 */ /* 0x040fe20000000085 */
[----:B------:R-:W-:Y:S01]  /*9eb0*/  IMAD.MOV.U32 R107, RZ, RZ, R202 ;  /* 0x000000ffff6b7224 */ /* 0x000fe200078e00ca */
[----:B------:R-:W-:Y:S01]  /*9ec0*/  PRMT R132, R0, 0x7632, R132 ;  /* 0x0000763200847816 */ /* 0x000fe20000000084 */
[----:B------:R-:W-:Y:S01]  /*9ed0*/  FADD.FTZ R0, R103, R5 ;  /* 0x0000000567007221 */ /* 0x000fe20000010000 */
[----:B------:R-:W-:Y:S01]  /*9ee0*/  LEA.HI.X R29, R104, UR7, R105, 0x1, P3 ;  /* 0x00000007681d7c11 */ /* 0x000fe200098f0c69 */
[----:B------:R-:W-:Y:S01]  /*9ef0*/  FADD.FTZ R5, R102, R4 ;  /* 0x0000000466057221 */ /* 0x000fe20000010000 */
        /* <DEDUP_REMOVED lines=16> */
[----:B------:R-:W-:Y:S01]  /*a000*/  HMMA.16816.F32 R80, R8, R26, R16 ;  /* 0x0000001a0850723c */ /* 0x000fe20000001810 */
[----:B------:R-:W2:Y:S01]  /*a010*/  LDSM.16.MT88.4 R24, [R188+0x16800] ;  /* 0x01680000bc18783b */ /* 0x000ea20000004200 */
[----:B------:R-:W-:Y:S02]  /*a020*/  IMAD.MOV.U32 R76, RZ, RZ, R77 ;  /* 0x000000ffff4c7224 */ /* 0x000fe400078e004d */
[----:B------:R-:W-:-:S02]  /*a030*/  FADD.FTZ R4, R105, R0 ;  /* 0x0000000069047221 */ /* 0x000fc40000010000 */
[----:B-1----:R-:W-:Y:S01]  /*a040*/  HMMA.16816.F32 R16, R12, R20, RZ ;  /* 0x000000140c10723c */ /* 0x002fe200000018ff */
[----:B------:R-:W-:Y:S02]  /*a050*/  IMAD.U32 R0, RZ, RZ, UR22 ;  /* 0x00000016ff007e24 */ /* 0x000fe4000f8e00ff */
[----:B------:R-:W-:Y:S01]  /*a060*/  FADD.FTZ R242, R104, R4 ;  /* 0x0000000468f27221 */ /* 0x000fe20000010000 */
[----:B------:R-:W-:Y:S02]  /*a070*/  IMAD.MOV.U32 R104, RZ, RZ, R102 ;  /* 0x000000ffff687224 */ /* 0x000fe400078e0066 */
[----:B------:R-:W-:Y:S01]  /*a080*/  IMAD.WIDE R30, R0, 0x2, R28 ;  /* 0x00000002001e7825 */ /* 0x000fe200078e021c */
[----:B------:R-:W-:Y:S03]  /*a090*/  STG.E.U16 desc[UR32][R28.64], R73 ;  /* 0x000000491c007986 */ /* 0x000fe6000c101520 */
[----:B------:R-:W-:-:S02]  /*a0a0*/  IMAD.MOV.U32 R102, RZ, RZ, R84 ;  /* 0x000000ffff667224 */ /* 0x000fc400078e0054 */
[----:B------:R-:W-:Y:S01]  /*a0b0*/  IMAD.MOV.U32 R84, RZ, RZ, R74 ;  /* 0x000000ffff547224 */ /* 0x000fe200078e004a */
[----:B------:R-:W-:Y:S01]  /*a0c0*/  STG.E.U16 desc[UR32][R28.64+0x2], R75 ;  /* 0x0000024b1c007986 */ /* 0x000fe2000c101520 */
[----:B------:R-:W-:Y:S01]  /*a0d0*/  FADD.FTZ R5, R205, R5 ;  /* 0x00000005cd057221 */ /* 0x000fe20000010000 */
[----:B------:R-:W-:Y:S01]  /*a0e0*/  LOP3.LUT R7, R7, R52, RZ, 0xc0, !PT ;  /* 0x0000003407077212 */ /* 0x000fe200078ec0ff */
[----:B------:R-:W-:Y:S01]  /*a0f0*/  IMAD.MOV.U32 R43, RZ, RZ, R84 ;  /* 0x000000ffff2b7224 */ /* 0x000fe200078e0054 */
[----:B------:R1:W-:Y:S01]  /*a100*/  STG.E.U16 desc[UR32][R30.64], R87 ;  /* 0x000000571e007986 */ /* 0x0003e2000c101520 */
[----:B------:R-:W-:Y:S01]  /*a110*/  IMAD.MOV.U32 R84, RZ, RZ, R58 ;  /* 0x000000ffff547224 */ /* 0x000fe200078e003a */
[----:B------:R-:W-:Y:S01]  /*a120*/  PRMT R33, R133, 0x5410, R132 ;  /* 0x0000541085217816 */ /* 0x000fe20000000084 */
[----:B------:R-:W-:Y:S01]  /*a130*/  @!P2 HADD2 R139, -R133.H0_H0, -RZ.H0_H0 ;  /* 0xa00000ff858ba230 */ /* 0x000fe20000000900 */
[----:B------:R3:W-:Y:S01]  /*a140*/  STG.E.U16 desc[UR32][R30.64+0x2], R85 ;  /* 0x000002551e007986 */ /* 0x0007e2000c101520 */
[----:B------:R-:W-:Y:S01]  /*a150*/  @!P1 HADD2 R138, -R132.H0_H0, -RZ.H0_H0 ;  /* 0xa00000ff848a9230 */ /* 0x000fe20000000900 */
[----:B------:R-:W-:Y:S01]  /*a160*/  @!P4 PRMT R135, R136, 0x5410, RZ ;  /* 0x000054108887c816 */ /* 0x000fe200000000ff */
[----:B------:R-:W-:Y:S01]  /*a170*/  IMAD.MOV.U32 R137, RZ, RZ, R200 ;  /* 0x000000ffff897224 */ /* 0x000fe200078e00c8 */
[----:B------:R4:W-:Y:S01]  /*a180*/  STG.E.U16 desc[UR32][R28.64+0x12], R86 ;  /* 0x000012561c007986 */ /* 0x0009e2000c101520 */
[----:B------:R-:W-:-:S02]  /*a190*/  IMAD.MOV.U32 R77, RZ, RZ, R66 ;  /* 0x000000ffff4d7224 */ /* 0x000fc400078e0042 */
[----:B-1----:R-:W-:Y:S02]  /*a1a0*/  IMAD.MOV.U32 R87, RZ, RZ, R57 ;  /* 0x000000ffff577224 */ /* 0x002fe400078e0039 */
[----:B---3--:R-:W-:Y:S01]  /*a1b0*/  IMAD.MOV.U32 R85, RZ, RZ, R59 ;  /* 0x000000ffff557224 */ /* 0x008fe200078e003b */
[----:B------:R-:W-:Y:S01]  /*a1c0*/  HSET2.LE.AND R0, R41, R6, PT ;  /* 0x0000000629007233 */ /* 0x000fe20003803000 */
[----:B----4-:R-:W-:Y:S02]  /*a1d0*/  IMAD.MOV.U32 R86, RZ, RZ, R56 ;  /* 0x000000ffff567224 */ /* 0x010fe400078e0038 */
[----:B--2---:R-:W-:Y:S01]  /*a1e0*/  HMMA.16816.F32 R56, R8, R24, R16 ;  /* 0x000000180838723c */ /* 0x004fe20000001810 */
[----:B------:R-:W-:Y:S01]  /*a1f0*/  FADD.FTZ R243, R104, R5 ;  /* 0x0000000568f37221 */ /* 0x000fe20000010000 */
[----:B------:R-:W-:Y:S02]  /*a200*/  IMAD.MOV.U32 R74, RZ, RZ, R204 ;  /* 0x000000ffff4a7224 */ /* 0x000fe400078e00cc */
[----:B------:R-:W-:-:S02]  /*a210*/  IMAD.MOV.U32 R40, RZ, RZ, R43 ;  /* 0x000000ffff287224 */ /* 0x000fc400078e002b */
[----:B------:R-:W-:Y:S01]  /*a220*/  HMMA.16816.F32 R16, R12, R22, RZ ;  /* 0x000000160c10723c */ /* 0x000fe200000018ff */
[----:B------:R-:W1:Y:S01]  /*a230*/  LDSM.16.MT88.4 R20, [R187+0x16000] ;  /* 0x01600000bb14783b */ /* 0x000e620000004200 */
[----:B------:R-:W-:Y:S01]  /*a240*/  LOP3.LUT R4, R0, R45, RZ, 0xc0, !PT ;  /* 0x0000002d00047212 */ /* 0x000fe200078ec0ff */
[----:B------:R-:W-:Y:S01]  /*a250*/  IMAD.MOV.U32 R41, RZ, RZ, R46 ;  /* 0x000000ffff297224 */ /* 0x000fe200078e002e */
[----:B------:R-:W-:Y:S01]  /*a260*/  HSET2.LE.AND R0, R42, R6, PT ;  /* 0x000000062a007233 */ /* 0x000fe20003803000 */
[----:B------:R-:W-:Y:S02]  /*a270*/  IMAD.MOV.U32 R42, RZ, RZ, R47 ;  /* 0x000000ffff2a7224 */ /* 0x000fe400078e002f */
[----:B------:R-:W-:Y:S02]  /*a280*/  IMAD.MOV.U32 R105, RZ, RZ, R72 ;  /* 0x000000ffff697224 */ /* 0x000fe400078e0048 */
[----:B------:R-:W-:Y:S02]  /*a290*/  IMAD.MOV.U32 R73, RZ, RZ, R190 ;  /* 0x000000ffff497224 */ /* 0x000fe400078e00be */
[----:B------:R-:W-:Y:S01]  /*a2a0*/  IMAD.MOV.U32 R75, RZ, RZ, R184 ;  /* 0x000000ffff4b7224 */ /* 0x000fe200078e00b8 */
[----:B------:R-:W-:Y:S01]  /*a2b0*/  @!P2 PRMT R133, R139, 0x5410, RZ ;  /* 0x000054108b85a816 */ /* 0x000fe200000000ff */
[----:B------:R-:W-:Y:S01]  /*a2c0*/  IMAD.MOV.U32 R136, RZ, RZ, R201 ;  /* 0x000000ffff887224 */ /* 0x000fe200078e00c9 */
[----:B------:R-:W-:Y:S01]  /*a2d0*/  @!P1 PRMT R132, R138, 0x5410, RZ ;  /* 0x000054108a849816 */ /* 0x000fe200000000ff */
[----:B------:R-:W-:-:S09]  /*a2e0*/  IMAD.MOV.U32 R66, RZ, RZ, R206 ;  /* 0x000000ffff427224 */ /* 0x000fd200078e00ce */
[----:B------:R-:W-:Y:S01]  /*a2f0*/  HMMA.16816.F32 R44, R8, R26, R16 ;  /* 0x0000001a082c723c */ /* 0x000fe20000001810 */
[----:B------:R-:W-:Y:S01]  /*a300*/  LOP3.LUT R5, R0, R54, RZ, 0xc0, !PT ;  /* 0x0000003600057212 */ /* 0x000fe200078ec0ff */
[----:B------:R-:W-:Y:S01]  /*a310*/  IMAD.MOV.U32 R104, RZ, RZ, R74 ;  /* 0x000000ffff687224 */ /* 0x000fe200078e004a */
[----:B------:R-:W-:Y:S01]  /*a320*/  STG.E.U16 desc[UR32][R28.64+0x10], R88 ;  /* 0x000010581c007986 */ /* 0x000fe2000c101520 */
[----:B------:R-:W-:Y:S02]  /*a330*/  IMAD.MOV.U32 R43, RZ, RZ, R55 ;  /* 0x000000ffff2b7224 */ /* 0x000fe400078e0037 */
[----:B------:R-:W-:Y:S01]  /*a340*/  IMAD.MOV.U32 R72, RZ, RZ, R197 ;  /* 0x000000ffff487224 */ /* 0x000fe200078e00c5 */
[----:B------:R2:W5:Y:S01]  /*a350*/  LDL.LU R206, [R1+0x138] ;  /* 0x0001380001ce7983 */ /* 0x0005620000300800 */
[----:B-1----:R-:W-:Y:S01]  /*a360*/  HMMA.16816.F32 R24, R12, R20, RZ ;  /* 0x000000140c18723c */ /* 0x002fe200000018ff */
[--C-:B------:R-:W-:Y:S02]  /*a370*/  HSET2.LE.AND R0, R49, R6.reuse, PT ;  /* 0x0000000631007233 */ /* 0x100fe40003803000 */
[----:B------:R-:W-:-:S02]  /*a380*/  HSET2.LE.AND R18, R38, R6, PT ;  /* 0x0000000626127233 */ /* 0x000fc40003803000 */
[--C-:B------:R-:W-:Y:S01]  /*a390*/  HSET2.LE.AND R19, R36, R6.reuse, PT ;  /* 0x0000000624137233 */ /* 0x100fe20003803000 */
[----:B------:R-:W-:Y:S01]  /*a3a0*/  HMMA.16816.F32 R20, R12, R22, RZ ;  /* 0x000000160c14723c */ /* 0x000fe200000018ff */
[----:B------:R-:W1:Y:S01]  /*a3b0*/  LDSM.16.MT88.4 R12, [R187+0x16800] ;  /* 0x01680000bb0c783b */ /* 0x000e620000004200 */
[--C-:B------:R-:W-:Y:S02]  /*a3c0*/  HSET2.LE.AND R17, R34, R6.reuse, PT ;  /* 0x0000000622117233 */ /* 0x100fe40003803000 */
[----:B------:R-:W-:Y:S01]  /*a3d0*/  HSET2.LE.AND R16, R32, R6, PT ;  /* 0x0000000620107233 */ /* 0x000fe20003803000 */
[----:B------:R-:W-:Y:S01]  /*a3e0*/  IMAD.MOV.U32 R74, RZ, RZ, R189 ;  /* 0x000000ffff4a7224 */ /* 0x000fe200078e00bd */
[----:B------:R-:W-:Y:S01]  /*a3f0*/  LOP3.LUT R6, R0, R53, RZ, 0xc0, !PT ;  /* 0x0000003500067212 */ /* 0x000fe200078ec0ff */
[----:B------:R-:W-:Y:S01]  /*a400*/  IMAD.MOV.U32 R138, RZ, RZ, R199 ;  /* 0x000000ffff8a7224 */ /* 0x000fe200078e00c7 */
[----:B------:R2:W5:Y:S10]  /*a410*/  LDL.LU R205, [R1+0x134] ;  /* 0x0001340001cd7983 */ /* 0x0005740000300800 */
[C---:B-1----:R-:W-:Y:S06]  /*a420*/  HMMA.16816.F32 R24, R8.reuse, R12, R24 ;  /* 0x0000000c0818723c */ /* 0x042fec0000001818 */
[----:B------:R-:W-:Y:S01]  /*a430*/  HMMA.16816.F32 R20, R8, R14, R20 ;  /* 0x0000000e0814723c */ /* 0x000fe20000001814 */
[----:B------:R-:W1:Y:S01]  /*a440*/  LDSM.16.MT88.4 R8, [R185+0x11000] ;  /* 0x01100000b908783b */ /* 0x000e620000004200 */
[----:B------:R-:W-:-:S02]  /*a450*/  LOP3.LUT R128, R17, R51, RZ, 0xc0, !PT ;  /* 0x0000003311807212 */ /* 0x000fc400078ec0ff */
[----:B------:R-:W-:Y:S01]  /*a460*/  LOP3.LUT R129, R16, R50, RZ, 0xc0, !PT ;  /* 0x0000003210817212 */ /* 0x000fe200078ec0ff */
[----:B------:R-:W3:Y:S01]  /*a470*/  LDSM.16.MT88.4 R12, [R186+0x11000] ;  /* 0x01100000ba0c783b */ /* 0x000ee20000004200 */
[----:B------:R-:W-:Y:S02]  /*a480*/  LOP3.LUT R130, R18, R35, RZ, 0xc0, !PT ;  /* 0x0000002312827212 */ /* 0x000fe400078ec0ff */
[----:B------:R-:W-:Y:S01]  /*a490*/  LOP3.LUT R131, R19, R33, RZ, 0xc0, !PT ;  /* 0x0000002113837212 */ /* 0x000fe200078ec0ff */
[----:B------:R-:W-:Y:S02]  /*a4a0*/  IMAD.MOV.U32 R139, RZ, RZ, R198 ;  /* 0x000000ffff8b7224 */ /* 0x000fe400078e00c6 */
[----:B------:R-:W-:Y:S01]  /*a4b0*/  IMAD.MOV.U32 R48, RZ, RZ, R97 ;  /* 0x000000ffff307224 */ /* 0x000fe200078e0061 */
[----:B------:R-:W-:Y:S01]  /*a4c0*/  STG.E.U16 desc[UR32][R30.64+0x10], R239 ;  /* 0x000010ef1e007986 */ /* 0x000fe2000c101520 */
[----:B------:R-:W-:Y:S02]  /*a4d0*/  IMAD.MOV.U32 R49, RZ, RZ, R98 ;  /* 0x000000ffff317224 */ /* 0x000fe400078e0062 */
[----:B------:R-:W-:Y:S01]  /*a4e0*/  IMAD.MOV.U32 R0, RZ, RZ, R96 ;  /* 0x000000ffff007224 */ /* 0x000fe200078e0060 */
[----:B------:R-:W-:Y:S04]  /*a4f0*/  STG.E.U16 desc[UR32][R30.64+0x12], R238 ;  /* 0x000012ee1e007986 */ /* 0x000fe8000c101520 */
[----:B------:R2:W5:Y:S01]  /*a500*/  LDL.LU R204, [R1+0x130] ;  /* 0x0001300001cc7983 */ /* 0x0005620000300800 */
[C---:B-1----:R-:W-:Y:S06]  /*a510*/  HMMA.16816.F32 R164, R4.reuse, R8, R164 ;  /* 0x0000000804a4723c */ /* 0x042fec00000018a4 */
[C---:B------:R-:W-:Y:S01]  /*a520*/  HMMA.16816.F32 R16, R4.reuse, R10, R148 ;  /* 0x0000000a0410723c */ /* 0x040fe20000001894 */
[----:B------:R-:W1:Y:S05]  /*a530*/  LDSM.16.MT88.4 R8, [R188+0x11000] ;  /* 0x01100000bc08783b */ /* 0x000e6a0000004200 */
[C---:B---3--:R-:W-:Y:S06]  /*a540*/  HMMA.16816.F32 R156, R4.reuse, R12, R156 ;  /* 0x0000000c049c723c */ /* 0x048fec000000189c */
[----:B------:R-:W-:Y:S01]  /*a550*/  HMMA.16816.F32 R32, R4, R14, R40 ;  /* 0x0000000e0420723c */ /* 0x000fe20000001828 */
[----:B------:R-:W3:Y:S01]  /*a560*/  LDSM.16.MT88.4 R12, [R187+0x11000] ;  /* 0x01100000bb0c783b */ /* 0x000ee20000004200 */
[----:B------:R-:W-:-:S02]  /*a570*/  IMAD.MOV.U32 R50, RZ, RZ, R90 ;  /* 0x000000ffff327224 */ /* 0x000fc400078e005a */
[----:B------:R-:W-:Y:S01]  /*a580*/  IMAD.MOV.U32 R51, RZ, RZ, R89 ;  /* 0x000000ffff337224 */ /* 0x000fe200078e0059 */
[----:B------:R-:W-:Y:S04]  /*a590*/  STG.E.U16 desc[UR32][R28.64+0x20], R241 ;  /* 0x000020f11c007986 */ /* 0x000fe8000c101520 */
[----:B------:R-:W-:Y:S04]  /*a5a0*/  STG.E.U16 desc[UR32][R28.64+0x22], R240 ;  /* 0x000022f01c007986 */ /* 0x000fe8000c101520 */
[----:B------:R2:W5:Y:S01]  /*a5b0*/  LDL.LU R203, [R1+0x12c] ;  /* 0x00012c0001cb7983 */ /* 0x0005620000300800 */
[C---:B-1----:R-:W-:Y:S06]  /*a5c0*/  HMMA.16816.F32 R148, R4.reuse, R8, R84 ;  /* 0x000000080494723c */ /* 0x042fec0000001854 */
[C---:B------:R-:W-:Y:S01]  /*a5d0*/  HMMA.16816.F32 R36, R4.reuse, R10, R72 ;  /* 0x0000000a0424723c */ /* 0x040fe20000001848 */
[----:B------:R-:W1:Y:S05]  /*a5e0*/  LDSM.16.MT88.4 R8, [R185+0x13000] ;  /* 0x01300000b908783b */ /* 0x000e6a0000004200 */
[C---:B---3--:R-:W-:Y:S06]  /*a5f0*/  HMMA.16816.F32 R140, R4.reuse, R12, R140 ;  /* 0x0000000c048c723c */ /* 0x048fec000000188c */
[C---:B------:R-:W-:Y:S01]  /*a600*/  HMMA.16816.F32 R40, R4.reuse, R14, R136 ;  /* 0x0000000e0428723c */ /* 0x040fe20000001888 */
[----:B------:R-:W3:Y:S04]  /*a610*/  LDSM.16.MT88.4 R12, [R186+0x13000] ;  /* 0x01300000ba0c783b */ /* 0x000ee80000004200 */
[----:B------:R-:W-:Y:S04]  /*a620*/  STG.E.U16 desc[UR32][R30.64+0x20], R237 ;  /* 0x000020ed1e007986 */ /* 0x000fe8000c101520 */
        /* <DEDUP_REMOVED lines=9> */
[----:B------:R-:W-:Y:S02]  /*a6c0*/  IMAD.MOV.U32 R136, RZ, RZ, R102 ;  /* 0x000000ffff887224 */ /* 0x000fe400078e0066 */
[----:B------:R-:W-:Y:S02]  /*a6d0*/  IMAD.MOV.U32 R137, RZ, RZ, R101 ;  /* 0x000000ffff897224 */ /* 0x000fe400078e0065 */
[----:B------:R-:W-:Y:S01]  /*a6e0*/  IMAD.MOV.U32 R139, RZ, RZ, R100 ;  /* 0x000000ffff8b7224 */ /* 0x000fe200078e0064 */
[----:B------:R-:W-:Y:S04]  /*a6f0*/  STG.E.U16 desc[UR32][R28.64+0x30], R236 ;  /* 0x000030ec1c007986 */ /* 0x000fe8000c101520 */
[----:B------:R-:W-:Y:S04]  /*a700*/  STG.E.U16 desc[UR32][R28.64+0x32], R218 ;  /* 0x000032da1c007986 */ /* 0x000fe8000c101520 */
[----:B------:R2:W5:Y:S01]  /*a710*/  LDL.LU R201, [R1+0x124] ;  /* 0x0001240001c97983 */ /* 0x0005620000300800 */
[C---:B-1----:R-:W-:Y:S06]  /*a720*/  HMMA.16816.F32 R72, R4.reuse, R8, R76 ;  /* 0x000000080448723c */ /* 0x042fec000000184c */
[C---:B---3--:R-:W-:Y:S01]  /*a730*/  HMMA.16816.F32 R84, R4.reuse, R12, R244 ;  /* 0x0000000c0454723c */ /* 0x048fe200000018f4 */
[----:B------:R-:W-:Y:S04]  /*a740*/  STG.E.U16 desc[UR32][R30.64+0x30], R196 ;  /* 0x000030c41e007986 */ /* 0x000fe8000c101520 */
[----:B------:R-:W-:Y:S01]  /*a750*/  STG.E.U16 desc[UR32][R30.64+0x32], R191 ;  /* 0x000032bf1e007986 */ /* 0x000fe2000c101520 */
[----:B------:R-:W-:Y:S03]  /*a760*/  HMMA.16816.F32 R76, R4, R10, R248 ;  /* 0x0000000a044c723c */ /* 0x000fe600000018f8 */
[----:B------:R-:W1:Y:S01]  /*a770*/  LDSM.16.MT88.4 R8, [R185+0x15000] ;  /* 0x01500000b908783b */ /* 0x000e620000004200 */
[----:B------:R-:W-:-:S03]  /*a780*/  IMAD.MOV.U32 R247, RZ, RZ, R95 ;  /* 0x000000fffff77224 */ /* 0x000fc600078e005f */
[----:B------:R-:W-:Y:S01]  /*a790*/  IMAD.MOV.U32 R248, RZ, RZ, R91 ;  /* 0x000000fffff87224 */ /* 0x000fe200078e005b */
[----:B------:R2:W5:Y:S01]  /*a7a0*/  LDL.LU R200, [R1+0x120] ;  /* 0x0001200001c87983 */ /* 0x0005620000300800 */
[----:B------:R-:W-:Y:S01]  /*a7b0*/  IMAD.MOV.U32 R250, RZ, RZ, R94 ;  /* 0x000000fffffa7224 */ /* 0x000fe200078e005e */
[----:B------:R-:W-:Y:S01]  /*a7c0*/  HMMA.16816.F32 R88, R4, R14, R232 ;  /* 0x0000000e0458723c */ /* 0x000fe200000018e8 */
[----:B------:R-:W-:Y:S01]  /*a7d0*/  IMAD.MOV.U32 R251, RZ, RZ, R93 ;  /* 0x000000fffffb7224 */ /* 0x000fe200078e005d */
[----:B------:R-:W3:Y:S01]  /*a7e0*/  LDSM.16.MT88.4 R12, [R186+0x15000] ;  /* 0x01500000ba0c783b */ /* 0x000ee20000004200 */
[----:B------:R-:W-:Y:S02]  /*a7f0*/  IMAD.MOV.U32 R249, RZ, RZ, R92 ;  /* 0x000000fffff97224 */ /* 0x000fe400078e005c */
[----:B------:R-:W-:Y:S02]  /*a800*/  IMAD.MOV.U32 R244, RZ, RZ, R103 ;  /* 0x000000fffff47224 */ /* 0x000fe400078e0067 */
[----:B------:R-:W-:-:S02]  /*a810*/  IMAD.MOV.U32 R245, RZ, RZ, R0 ;  /* 0x000000fffff57224 */ /* 0x000fc400078e0000 */
[----:B------:R-:W-:Y:S01]  /*a820*/  IMAD.MOV.U32 R246, RZ, RZ, R51 ;  /* 0x000000fffff67224 */ /* 0x000fe200078e0033 */
[----:B------:R-:W-:Y:S04]  /*a830*/  STG.E.U16 desc[UR32][R28.64+0x40], R179 ;  /* 0x000040b31c007986 */ /* 0x000fe8000c101520 */
[----:B------:R-:W-:Y:S04]  /*a840*/  STG.E.U16 desc[UR32][R28.64+0x42], R178 ;  /* 0x000042b21c007986 */ /* 0x000fe8000c101520 */
[----:B------:R2:W5:Y:S01]  /*a850*/  LDL.LU R199, [R1+0x11c] ;  /* 0x00011c0001c77983 */ /* 0x0005620000300800 */
[C---:B-1----:R-:W-:Y:S06]  /*a860*/  HMMA.16816.F32 R92, R4.reuse, R8, R220 ;  /* 0x00000008045c723c */ /* 0x042fec00000018dc */
[C---:B------:R-:W-:Y:S01]  /*a870*/  HMMA.16816.F32 R96, R4.reuse, R10, R160 ;  /* 0x0000000a0460723c */ /* 0x040fe200000018a0 */
[----:B------:R-:W1:Y:S04]  /*a880*/  LDSM.16.MT88.4 R8, [R188+0x15000] ;  /* 0x01500000bc08783b */ /* 0x000e680000004200 */
[----:B------:R-:W-:Y:S01]  /*a890*/  LDSM.16.MT88.4 R160, [R185+0x11800] ;  /* 0x01180000b9a0783b */ /* 0x000fe20000004200 */
[C---:B---3--:R-:W-:Y:S06]  /*a8a0*/  HMMA.16816.F32 R100, R4.reuse, R12, R152 ;  /* 0x0000000c0464723c */ /* 0x048fec0000001898 */
[----:B------:R-:W-:Y:S01]  /*a8b0*/  HMMA.16816.F32 R104, R4, R14, R144 ;  /* 0x0000000e0468723c */ /* 0x000fe20000001890 */
[----:B------:R-:W3:Y:S01]  /*a8c0*/  LDSM.16.MT88.4 R12, [R187+0x15000] ;  /* 0x01500000bb0c783b */ /* 0x000ee20000004200 */
[----:B------:R-:W-:-:S03]  /*a8d0*/  IMAD.MOV.U32 R0, RZ, RZ, R136 ;  /* 0x000000ffff007224 */ /* 0x000fc600078e0088 */
[----:B------:R-:W4:Y:S04]  /*a8e0*/  LDSM.16.MT88.4 R144, [R188+0x11800] ;  /* 0x01180000bc90783b */ /* 0x000f280000004200 */
[----:B------:R-:W-:Y:S04]  /*a8f0*/  LDSM.16.MT88.4 R152, [R186+0x11800] ;  /* 0x01180000ba98783b */ /* 0x000fe80000004200 */
        /* <DEDUP_REMOVED lines=8> */
[----:B------:R-:W3:Y:S05]  /*a980*/  LDSM.16.MT88.4 R12, [R186+0x17000] ;  /* 0x01700000ba0c783b */ /* 0x000eea0000004200 */
[C---:B------:R-:W-:Y:S06]  /*a990*/  HMMA.16816.F32 R164, R128.reuse, R160, R164 ;  /* 0x000000a080a4723c */ /* 0x040fec00000018a4 */
[----:B----4-:R-:W-:Y:S01]  /*a9a0*/  HMMA.16816.F32 R148, R128, R144, R148 ;  /* 0x000000908094723c */ /* 0x010fe20000001894 */
[----:B------:R-:W-:Y:S01]  /*a9b0*/  FADD.FTZ R0, R0, R242 ;  /* 0x000000f200007221 */ /* 0x000fe20000010000 */
        /* <DEDUP_REMOVED lines=8> */
[----:B------:R-:W-:Y:S05]  /*aa40*/  LDSM.16.MT88.4 R80, [R186+0x15800] ;  /* 0x01580000ba50783b */ /* 0x000fea0000004200 */
[C---:B------:R-:W-:Y:S06]  /*aa50*/  HMMA.16816.F32 R160, R128.reuse, R162, R16 ;  /* 0x000000a280a0723c */ /* 0x040fec0000001810 */
[----:B------:R-:W-:Y:S01]  /*aa60*/  HMMA.16816.F32 R144, R128, R146, R36 ;  /* 0x000000928090723c */ /* 0x000fe20000001824 */
[----:B------:R-:W-:Y:S04]  /*aa70*/  STG.E.U16 desc[UR32][R30.64+0x50], R172 ;  /* 0x000050ac1e007986 */ /* 0x000fe8000c101520 */
[----:B------:R-:W-:Y:S04]  /*aa80*/  STG.E.U16 desc[UR32][R30.64+0x52], R173 ;  /* 0x000052ad1e007986 */ /* 0x000fe8000c101520 */
[----:B------:R2:W5:Y:S01]  /*aa90*/  LDL.LU R190, [R1+0x110] ;  /* 0x0001100001be7983 */ /* 0x0005620000300800 */
[C---:B-1----:R-:W-:Y:S06]  /*aaa0*/  HMMA.16816.F32 R220, R4.reuse, R8, R56 ;  /* 0x0000000804dc723c */ /* 0x042fec0000001838 */
[----:B------:R-:W-:Y:S01]  /*aab0*/  HMMA.16816.F32 R12, R4, R10, R44 ;  /* 0x0000000a040c723c */ /* 0x000fe2000000182c */
[----:B------:R-:W1:Y:S01]  /*aac0*/  LDSM.16.MT88.4 R8, [R187+0x17000] ;  /* 0x01700000bb08783b */ /* 0x000e620000004200 */
[----:B------:R-:W-:-:S02]  /*aad0*/  IMAD.MOV.U32 R19, RZ, RZ, R139 ;  /* 0x000000ffff137224 */ /* 0x000fc400078e008b */
[----:B------:R-:W-:Y:S01]  /*aae0*/  IMAD.MOV.U32 R18, RZ, RZ, R137 ;  /* 0x000000ffff127224 */ /* 0x000fe200078e0089 */
[----:B------:R-:W-:Y:S04]  /*aaf0*/  LDSM.16.MT88.4 R56, [R188+0x13800] ;  /* 0x01380000bc38783b */ /* 0x000fe80000004200 */
[----:B------:R-:W-:Y:S04]  /*ab00*/  STG.E.U16 desc[UR32][R28.64+0x60], R171 ;  /* 0x000060ab1c007986 */ /* 0x000fe8000c101520 */
[----:B------:R-:W-:Y:S04]  /*ab10*/  STG.E.U16 desc[UR32][R28.64+0x62], R170 ;  /* 0x000062aa1c007986 */ /* 0x000fe8000c101520 */
[----:B------:R2:W5:Y:S01]  /*ab20*/  LDL.LU R189, [R1+0x10c] ;  /* 0x00010c0001bd7983 */ /* 0x0005620000300800 */
[C---:B-1----:R-:W-:Y:S06]  /*ab30*/  HMMA.16816.F32 R20, R4.reuse, R10, R20 ;  /* 0x0000000a0414723c */ /* 0x042fec0000001814 */
[----:B------:R-:W-:Y:S01]  /*ab40*/  HMMA.16816.F32 R24, R4, R8, R24 ;  /* 0x000000080418723c */ /* 0x000fe20000001818 */
[----:B------:R-:W-:Y:S01]  /*ab50*/  IMAD.MOV.U32 R10, RZ, RZ, R138 ;  /* 0x000000ffff0a7224 */ /* 0x000fe200078e008a */
[----:B------:R-:W-:Y:S04]  /*ab60*/  LDSM.16.MT88.4 R4, [R187+0x17800] ;  /* 0x01780000bb04783b */ /* 0x000fe80000004200 */
[----:B------:R-:W1:Y:S01]  /*ab70*/  LDSM.16.MT88.4 R136, [R187+0x11800] ;  /* 0x01180000bb88783b */ /* 0x000e620000004200 */
[----:B------:R-:W-:-:S02]  /*ab80*/  IMAD.MOV.U32 R9, RZ, RZ, R247 ;  /* 0x000000ffff097224 */ /* 0x000fc400078e00f7 */
[----:B------:R-:W-:Y:S02]  /*ab90*/  IMAD.MOV.U32 R247, RZ, RZ, R50 ;  /* 0x000000fffff77224 */ /* 0x000fe400078e0032 */
[----:B------:R-:W-:Y:S01]  /*aba0*/  FADD.FTZ R0, R19, R0 ;  /* 0x0000000013007221 */ /* 0x000fe20000010000 */
[----:B------:R-:W-:Y:S01]  /*abb0*/  IMAD.MOV.U32 R8, RZ, RZ, R48 ;  /* 0x000000ffff087224 */ /* 0x000fe200078e0030 */
[----:B------:R-:W-:Y:S01]  /*abc0*/  STG.E.U16 desc[UR32][R30.64+0x60], R168 ;  /* 0x000060a81e007986 */ /* 0x000fe2000c101520 */
[----:B------:R-:W-:-:S03]  /*abd0*/  IMAD.MOV.U32 R11, RZ, RZ, R49 ;  /* 0x000000ffff0b7224 */ /* 0x000fc600078e0031 */
[----:B------:R-:W3:Y:S04]  /*abe0*/  LDSM.16.MT88.4 R48, [R186+0x13800] ;  /* 0x01380000ba30783b */ /* 0x000ee80000004200 */
[----:B------:R-:W-:Y:S04]  /*abf0*/  STG.E.U16 desc[UR32][R30.64+0x62], R169 ;  /* 0x000062a91e007986 */ /* 0x000fe8000c101520 */
[----:B------:R2:W5:Y:S01]  /*ac00*/  LDL.LU R184, [R1+0x108] ;  /* 0x0001080001b87983 */ /* 0x0005620000300800 */
[----:B------:R-:W-:Y:S01]  /*ac10*/  FADD.FTZ R0, R11, R0 ;  /* 0x000000000b007221 */ /* 0x000fe20000010000 */
[----:B------:R-:W-:Y:S02]  /*ac20*/  HMMA.16816.F32 R156, R128, R152, R156 ;  /* 0x00000098809c723c */ /* 0x000fe4000000189c */
[----:B------:R-:W-:Y:S01]  /*ac30*/  STG.E.U16 desc[UR32][R28.64+0x70], R135 ;  /* 0x000070871c007986 */ /* 0x000fe2000c101520 */
[----:B------:R-:W-:-:S03]  /*ac40*/  FADD.FTZ R0, R9, R0 ;  /* 0x0000000009007221 */ /* 0x000fc60000010000 */
[----:B------:R-:W-:Y:S01]  /*ac50*/  STG.E.U16 desc[UR32][R28.64+0x72], R134 ;  /* 0x000072861c007986 */ /* 0x000fe2000c101520 */
[----:B------:R-:W-:Y:S01]  /*ac60*/  FADD.FTZ R0, R245, R0 ;  /* 0x00000000f5007221 */ /* 0x000fe20000010000 */
[----:B------:R-:W-:Y:S02]  /*ac70*/  HMMA.16816.F32 R152, R128, R154, R32 ;  /* 0x0000009a8098723c */ /* 0x000fe40000001820 */
[----:B------:R-:W-:Y:S01]  /*ac80*/  STG.E.U16 desc[UR32][R30.64+0x70], R133 ;  /* 0x000070851e007986 */ /* 0x000fe2000c101520 */
[----:B------:R-:W-:-:S03]  /*ac90*/  FADD.FTZ R0, R247, R0 ;  /* 0x00000000f7007221 */ /* 0x000fc60000010000 */
[----:B------:R-:W-:Y:S01]  /*aca0*/  STG.E.U16 desc[UR32][R30.64+0x72], R132 ;  /* 0x000072841e007986 */ /* 0x000fe2000c101520 */
[----:B------:R-:W-:-:S04]  /*acb0*/  FADD.FTZ R0, R249, R0 ;  /* 0x00000000f9007221 */ /* 0x000fc80000010000 */
[----:B------:R-:W-:Y:S01]  /*acc0*/  FADD.FTZ R252, R252, R0 ;  /* 0x00000000fcfc7221 */ /* 0x000fe20000010000 */
[C---:B-1----:R-:W-:Y:S06]  /*acd0*/  HMMA.16816.F32 R140, R128.reuse, R136, R140 ;  /* 0x00000088808c723c */ /* 0x042fec000000188c */
[C---:B------:R-:W-:Y:S01]  /*ace0*/  HMMA.16816.F32 R136, R128.reuse, R138, R40 ;  /* 0x0000008a8088723c */ /* 0x040fe20000001828 */
[----:B------:R-:W1:Y:S05]  /*acf0*/  LDSM.16.MT88.4 R40, [R185+0x13800] ;  /* 0x01380000b928783b */ /* 0x000e6a0000004200 */
[C---:B---3--:R-:W-:Y:S01]  /*ad00*/  HMMA.16816.F32 R44, R128.reuse, R48, R64 ;  /* 0x00000030802c723c */ /* 0x048fe20000001840 */
[----:B------:R-:W3:Y:S05]  /*ad10*/  LDSM.16.MT88.4 R64, [R187+0x13800] ;  /* 0x01380000bb40783b */ /* 0x000eea0000004200 */
[C---:B------:R-:W-:Y:S06]  /*ad20*/  HMMA.16816.F32 R48, R128.reuse, R50, R68 ;  /* 0x000000328030723c */ /* 0x040fec0000001844 */
[C---:B-1----:R-:W-:Y:S06]  /*ad30*/  HMMA.16816.F32 R36, R128.reuse, R40, R52 ;  /* 0x000000288024723c */ /* 0x042fec0000001834 */
[C---:B------:R-:W-:Y:S01]  /*ad40*/  HMMA.16816.F32 R52, R128.reuse, R56, R72 ;  /* 0x000000388034723c */ /* 0x040fe20000001848 */
[----:B------:R-:W1:Y:S05]  /*ad50*/  LDSM.16.MT88.4 R72, [R185+0x15800] ;  /* 0x01580000b948783b */ /* 0x000e6a0000004200 */
[C---:B------:R-:W-:Y:S06]  /*ad60*/  HMMA.16816.F32 R40, R128.reuse, R42, R60 ;  /* 0x0000002a8028723c */ /* 0x040fec000000183c */
[C---:B---3--:R-:W-:Y:S06]  /*ad70*/  HMMA.16816.F32 R60, R128.reuse, R64, R84 ;  /* 0x00000040803c723c */ /* 0x048fec0000001854 */
[C---:B------:R-:W-:Y:S01]  /*ad80*/  HMMA.16816.F32 R64, R128.reuse, R66, R88 ;  /* 0x000000428040723c */ /* 0x040fe20000001858 */
[----:B------:R-:W3:Y:S05]  /*ad90*/  LDSM.16.MT88.4 R88, [R188+0x15800] ;  /* 0x01580000bc58783b */ /* 0x000eea0000004200 */
[C---:B------:R-:W-:Y:S06]  /*ada0*/  HMMA.16816.F32 R56, R128.reuse, R58, R76 ;  /* 0x0000003a8038723c */ /* 0x040fec000000184c */
[C---:B------:R-:W-:Y:S06]  /*adb0*/  HMMA.16816.F32 R76, R128.reuse, R80, R100 ;  /* 0x00000050804c723c */ /* 0x040fec0000001864 */
[C---:B------:R-:W-:Y:S01]  /*adc0*/  HMMA.16816.F32 R80, R128.reuse, R82, R104 ;  /* 0x000000528050723c */ /* 0x040fe20000001868 */
[----:B------:R-:W4:Y:S05]  /*add0*/  LDSM.16.MT88.4 R104, [R185+0x17800] ;  /* 0x01780000b968783b */ /* 0x000f2a0000004200 */
[C---:B-1----:R-:W-:Y:S06]  /*ade0*/  HMMA.16816.F32 R68, R128.reuse, R72, R92 ;  /* 0x000000488044723c */ /* 0x042fec000000185c */
[C---:B------:R-:W-:Y:S01]  /*adf0*/  HMMA.16816.F32 R72, R128.reuse, R74, R96 ;  /* 0x0000004a8048723c */ /* 0x040fe20000001860 */
[----:B------:R-:W1:Y:S05]  /*ae00*/  LDSM.16.MT88.4 R96, [R187+0x15800] ;  /* 0x01580000bb60783b */ /* 0x000e6a0000004200 */
[C---:B---3--:R-:W-:Y:S01]  /*ae10*/  HMMA.16816.F32 R84, R128.reuse, R88, R112 ;  /* 0x000000588054723c */ /* 0x048fe20000001870 */
[----:B------:R-:W3:Y:S05]  /*ae20*/  LDSM.16.MT88.4 R112, [R186+0x17800] ;  /* 0x01780000ba70783b */ /* 0x000eea0000004200 */
[C---:B------:R-:W-:Y:S06]  /*ae30*/  HMMA.16816.F32 R88, R128.reuse, R90, R116 ;  /* 0x0000005a8058723c */ /* 0x040fec0000001874 */
[C---:B----4-:R-:W-:Y:S06]  /*ae40*/  HMMA.16816.F32 R100, R128.reuse, R104, R192 ;  /* 0x000000688064723c */ /* 0x050fec00000018c0 */
[C---:B------:R-:W-:Y:S06]  /*ae50*/  HMMA.16816.F32 R104, R128.reuse, R106, R180 ;  /* 0x0000006a8068723c */ /* 0x040fec00000018b4 */
[C---:B-1----:R-:W-:Y:S01]  /*ae60*/  HMMA.16816.F32 R92, R128.reuse, R96, R120 ;  /* 0x00000060805c723c */ /* 0x042fe20000001878 */
[----:B------:R-:W1:Y:S05]  /*ae70*/  LDSM.16.MT88.4 R120, [R188+0x17800] ;  /* 0x01780000bc78783b */ /* 0x000e6a0000004200 */
[C---:B------:R-:W-:Y:S06]  /*ae80*/  HMMA.16816.F32 R96, R128.reuse, R98, R124 ;  /* 0x000000628060723c */ /* 0x040fec000000187c */
[C---:B------:R-:W-:Y:S06]  /*ae90*/  HMMA.16816.F32 R124, R128.reuse, R4, R24 ;  /* 0x00000004807c723c */ /* 0x040fec0000001818 */
[----:B---3--:R-:W-:Y:S01]  /*aea0*/  HMMA.16816.F32 R108, R128, R112, R108 ;  /* 0x00000070806c723c */ /* 0x008fe2000000186c */
[----:B------:R-:W-:-:S04]  /*aeb0*/  FADD.FTZ R4, R18, R243 ;  /* 0x000000f312047221 */ /* 0x000fc80000010000 */
[----:B------:R-:W-:Y:S01]  /*aec0*/  FADD.FTZ R4, R10, R4 ;  /* 0x000000040a047221 */ /* 0x000fe20000010000 */
[----:B------:R-:W-:Y:S03]  /*aed0*/  HMMA.16816.F32 R112, R128, R114, R232 ;  /* 0x000000728070723c */ /* 0x000fe600000018e8 */
[----:B------:R-:W-:-:S04]  /*aee0*/  FADD.FTZ R4, R8, R4 ;  /* 0x0000000408047221 */ /* 0x000fc80000010000 */
[----:B------:R-:W-:-:S04]  /*aef0*/  FADD.FTZ R4, R244, R4 ;  /* 0x00000004f4047221 */ /* 0x000fc80000010000 */
[----:B------:R-:W-:-:S04]  /*af00*/  FADD.FTZ R4, R246, R4 ;  /* 0x00000004f6047221 */ /* 0x000fc80000010000 */
[----:B------:R-:W-:Y:S01]  /*af10*/  FADD.FTZ R4, R248, R4 ;  /* 0x00000004f8047221 */ /* 0x000fe20000010000 */
[----:B-1----:R-:W-:Y:S03]  /*af20*/  HMMA.16816.F32 R116, R128, R120, R220 ;  /* 0x000000788074723c */ /* 0x002fe600000018dc */
[----:B------:R-:W-:-:S04]  /*af30*/  FADD.FTZ R4, R250, R4 ;  /* 0x00000004fa047221 */ /* 0x000fc80000010000 */
[----:B------:R-:W-:Y:S01]  /*af40*/  FADD.FTZ R244, R251, R4 ;  /* 0x00000004fbf47221 */ /* 0x000fe20000010000 */
[----:B------:R-:W-:Y:S01]  /*af50*/  HMMA.16816.F32 R120, R128, R122, R12 ;  /* 0x0000007a8078723c */ /* 0x000fe2000000180c */
[----:B------:R-:W-:-:S03]  /*af60*/  IADD3 R220, P1, R28, -0x80, RZ ;  /* 0xffffff801cdc7810 */ /* 0x000fc60007f3e0ff */
[----:B------:R2:W-:Y:S01]  /*af70*/  STL [R1+0x90], R244 ;  /* 0x000090f401007387 */ /* 0x0005e20000100800 */
[----:B------:R-:W-:Y:S01]  /*af80*/  IADD3.X R221, R29, -0x1, RZ, P1, !PT ;  /* 0xffffffff1ddd7810 */ /* 0x000fe20000ffe4ff */
[----:B------:R-:W-:Y:S01]  /*af90*/  HMMA.16816.F32 R128, R128, R6, R20 ;  /* 0x000000068080723c */ /* 0x000fe20000001814 */
[----:B------:R-:W-:-:S08]  /*afa0*/  NOP ;  /* 0x0000000000007918 */ /* 0x000fd00000000000 */
[----:B------:R-:W-:-:S15]  /*afb0*/  @!P0 BRA `(.L_x_1449) ;  /* 0x0000008c003c8947 */ /* 0x000fde0003800000 */
[----:B------:R-:W3:Y:S01]  /*afc0*/  LDL R245, [R1+0xc8] ;  /* 0x0000c80001f57983 */ /* 0x000ee20000100800 */
[----:B------:R-:W-:-:S03]  /*afd0*/  ULDC UR4, c[0x0][0x2d0] ;  /* 0x0000b40000047ab9 */ /* 0x000fc60000000800 */
[----:B------:R-:W4:Y:S04]  /*afe0*/  LDL R246, [R1+0x94] ;  /* 0x0000940001f67983 */ /* 0x000f280000100800 */
[----:B------:R-:W2:Y:S04]  /*aff0*/  LDL R247, [R1+0xcc] ;  /* 0x0000cc0001f77983 */ /* 0x000ea80000100800 */
[----:B------:R-:W2:Y:S04]  /*b000*/  LDL.64 R248, [R1+0xe8] ;  /* 0x0000e80001f87983 */ /* 0x000ea80000100a00 */
[----:B------:R-:W2:Y:S01]  /*b010*/  LDL.64 R250, [R1+0xf8] ;  /* 0x0000f80001fa7983 */ /* 0x000ea20000100a00 */
        /* <DEDUP_REMOVED lines=18> */
[----:B---3--:R-:W-:-:S02]  /*b140*/  ISETP.GE.AND P5, PT, R245, UR4, PT ;  /* 0x00000004f5007c0c */ /* 0x008fc4000bfa6270 */
[----:B----4-:R-:W-:Y:S02]  /*b150*/  ISETP.GE.AND P4, PT, R246, UR4, PT ;  /* 0x00000004f6007c0c */ /* 0x010fe4000bf86270 */
[----:B--2---:R-:W-:Y:S01]  /*b160*/  ISETP.GE.AND P3, PT, R247, UR4, PT ;  /* 0x00000004f7007c0c */ /* 0x004fe2000bf66270 */
        /* <DEDUP_REMOVED lines=17> */
[----:B------:R-:W1:Y:S01]  /*b280*/  @!P5 LDC.64 R16, c[0x0][0x220] ;  /* 0x00008800ff10db82 */ /* 0x000e620000000a00 */
        /* <DEDUP_REMOVED lines=22> */
[----:B------:R-:W1:Y:S01]  /*b3f0*/  @!P5 LDC.64 R18, c[0x0][0x220] ;  /* 0x00008800ff12db82 */ /* 0x000e620000000a00 */
[C---:B------:R-:W-:Y:S01]  /*b400*/  @!P6 LEA R6, P0, R5.reuse, R14, 0x1 ;  /* 0x0000000e0506e211 */ /* 0x040fe200078008ff */
[----:B------:R-:W-:Y:S01]  /*b410*/  @!PT LDS RZ, [RZ] ;  /* 0x00000000fffff984 */ /* 0x000fe20000000800 */
[----:B------:R-:W-:Y:S01]  /*b420*/  @!PT LDS RZ, [RZ] ;  /* 0x00000000fffff984 */ /* 0x000fe20000000800 */
[----:B------:R-:W-:Y:S01]  /*b430*/  @!PT LDS RZ, [RZ] ;  /* 0x00000000fffff984 */ /* 0x000fe20000000800 */
[----:B------:R3:W-:Y:S01]  /*b440*/  @!P3 LDGSTS.E.BYPASS.LTC128B.128 [R217+0x16000], desc[UR32][R10.64+0x180] ;  /* 0x160001800ad9bfae */ /* 0x0007e2000b901d60 */
[C---:B------:R-:W-:Y:S02]  /*b450*/  IADD3 R0, P1, R5.reuse, UR30, RZ ;  /* 0x0000001e05007c10 */ /* 0x040fe4000ff3e0ff */
[C---:B------:R-:W-:Y:S01]  /*b460*/  @!P6 LEA.HI.X R7, R5.reuse, R15, R4, 0x1, P0 ;  /* 0x0000000f0507e211 */ /* 0x040fe200000f0c04 */
[----:B------:R-:W-:Y:S02]  /*b470*/  @P6 STS.128 [R217+0x10800], RZ ;  /* 0x010800ffd9006388 */ /* 0x000fe40000000c00 */
[----:B------:R-:W1:Y:S02]  /*b480*/  @!P3 LDC.64 R26, c[0x0][0x220] ;  /* 0x00008800ff1abb82 */ /* 0x000e640000000a00 */
[----:B------:R-:W-:Y:S01]  /*b490*/  @!PT LDS RZ, [RZ] ;  /* 0x00000000fffff984 */ /* 0x000fe20000000800 */
[----:B------:R-:W-:Y:S01]  /*b4a0*/  @!PT LDS RZ, [RZ] ;  /* 0x00000000fffff984 */ /* 0x000fe20000000800 */
[----:B------:R-:W-:Y:S01]  /*b4b0*/  @!PT LDS RZ, [RZ] ;  /* 0x00000000fffff984 */ /* 0x000fe20000000800 */
[----:B------:R3:W-:Y:S01]  /*b4c0*/  @!P6 LDGSTS.E.BYPASS.LTC128B.128 [R217+0x10800], desc[UR32][R6.64] ;  /* 0x1080000006d9efae */ /* 0x0007e2000b901d60 */
[----:B----4-:R-:W-:-:S03]  /*b4d0*/  @!P5 LEA R8, P0, R5, R16, 0x1 ;  /* 0x000000100508d211 */ /* 0x010fc600078008ff */
[----:B------:R-:W-:Y:S01]  /*b4e0*/  @P5 STS.128 [R217+0x12800], RZ ;  /* 0x012800ffd9005388 */ /* 0x000fe20000000c00 */
[C-C-:B------:R-:W-:Y:S02]  /*b4f0*/  @!P5 LEA.HI.X R9, R5.reuse, R17, R4.reuse, 0x1, P0 ;  /* 0x000000110509d211 */ /* 0x140fe400000f0c04 */
[----:B------:R-:W4:Y:S01]  /*b500*/  @!P4 LDC.64 R16, c[0x0][0x220] ;  /* 0x00008800ff10cb82 */ /* 0x000f220000000a00 */
        /* <DEDUP_REMOVED lines=8> */
[----:B---3--:R-:W-:-:S02]  /*b590*/  @!P3 LEA R10, P0, R5, R22, 0x1 ;  /* 0x00000016050ab211 */ /* 0x008fc400078008ff */
[----:B------:R-:W-:Y:S01]  /*b5a0*/  @!PT LDS RZ, [RZ] ;  /* 0x00000000fffff984 */ /* 0x000fe20000000800 */
[----:B------:R-:W-:Y:S01]  /*b5b0*/  @!PT LDS RZ, [RZ] ;  /* 0x00000000fffff984 */ /* 0x000fe20000000800 */
[----:B------:R-:W-:Y:S01]  /*b5c0*/  @!PT LDS RZ, [RZ] ;  /* 0x00000000fffff984 */ /* 0x000fe20000000800 */
[----:B------:R-:W-:Y:S02]  /*b5d0*/  @!P4 LDGSTS.E.BYPASS.LTC128B.128 [R217+0x14800], desc[UR32][R12.64+0x100] ;  /* 0x148001000cd9cfae */ /* 0x000fe4000b901d60 */
[----:B------:R-:W-:Y:S02]  /*b5e0*/  @!P3 LEA.HI.X R11, R5, R23, R4, 0x1, P0 ;  /* 0x00000017050bb211 */ /* 0x000fe400000f0c04 */
[----:B------:R-:W-:Y:S01]  /*b5f0*/  @P3 STS.128 [R217+0x16800], RZ ;  /* 0x016800ffd9003388 */ /* 0x000fe20000000c00 */
[----:B------:R-:W3:Y:S01]  /*b600*/  @!P4 LDC.64 R22, c[0x0][0x220] ;  /* 0x00008800ff16cb82 */ /* 0x000ee20000000a00 */
        /* <DEDUP_REMOVED lines=8> */
[----:B------:R-:W3:Y:S01]  /*b690*/  @!P5 LDC.64 R20, c[0x0][0x220] ;  /* 0x00008800ff14db82 */ /* 0x000ee20000000a00 */
        /* <DEDUP_REMOVED lines=14> */
[----:B----4-:R-:W-:-:S04]  /*b780*/  @!P4 LEA R10, P0, R0, R16, 0x1 ;  /* 0x00000010000ac211 */ /* 0x010fc800078008ff */
        /* <DEDUP_REMOVED lines=17> */
[C---:B---3--:R-:W-:Y:S01]  /*b8a0*/  @!P4 LEA R8, P1, R4.reuse, R22, 0x1 ;  /* 0x000000160408c211 */ /* 0x048fe200078208ff */
        /* <DEDUP_REMOVED lines=29> */
[----:B--2---:R-:W-:Y:S04]  /*ba80*/  LDSM.16.M88.4 R12, [R184+0x8800] ;  /* 0x00880000b80c783b */ /* 0x004fe80000000200 */
[----:B------:R-:W-:Y:S04]  /*ba90*/  LDSM.16.M88.4 R24, [R184+0x9000] ;  /* 0x00900000b818783b */ /* 0x000fe80000000200 */
[----:B------:R-:W-:Y:S04]  /*baa0*/  LDSM.16.M88.4 R176, [R184+0x9800] ;  /* 0x00980000b8b0783b */ /* 0x000fe80000000200 */
        /* <DEDUP_REMOVED lines=17> */
[C---:B------:R-:W-:Y:S06]  /*bbc0*/  HMMA.16816.F32 R232, R8.reuse, R194, R168 ;  /* 0x000000c208e8723c */ /* 0x040fec00000018a8 */
[C---:B--2---:R-:W-:Y:S06]  /*bbd0*/  HMMA.16816.F32 R192, R8.reuse, R180, R132 ;  /* 0x000000b408c0723c */ /* 0x044fec0000001884 */
[C---:B---3--:R-:W-:Y:S01]  /*bbe0*/  HMMA.16816.F32 R172, R8.reuse, R222, R16 ;  /* 0x000000de08ac723c */ /* 0x048fe20000001810 */
[----:B------:R-:W1:Y:S05]  /*bbf0*/  LDSM.16.M88.4 R16, [R190+0x8000] ;  /* 0x00800000be10783b */ /* 0x000e6a0000000200 */
[C---:B----4-:R-:W-:Y:S01]  /*bc00*/  HMMA.16816.F32 R132, R8.reuse, R240, R12 ;  /* 0x000000f00884723c */ /* 0x050fe2000000180c */
[----:B------:R-:W2:Y:S05]  /*bc10*/  LDSM.16.M88.4 R12, [R190+0x8800] ;  /* 0x00880000be0c783b */ /* 0x000eaa0000000200 */
[C---:B------:R-:W-:Y:S01]  /*bc20*/  HMMA.16816.F32 R176, R8.reuse, R182, R32 ;  /* 0x000000b608b0723c */ /* 0x040fe20000001820 */
[----:B------:R-:W3:Y:S05]  /*bc30*/  LDSM.16.M88.4 R32, [R190+0x9000] ;  /* 0x00900000be20783b */ /* 0x000eea0000000200 */
[C---:B------:R-:W-:Y:S06]  /*bc40*/  HMMA.16816.F32 R168, R8.reuse, R220, R20 ;  /* 0x000000dc08a8723c */ /* 0x040fec0000001814 */
[----:B------:R-:W-:Y:S01]  /*bc50*/  HMMA.16816.F32 R20, R8, R242, R24 ;  /* 0x000000f20814723c */ /* 0x000fe20000001818 */
[----:B------:R-:W4:Y:S04]  /*bc60*/  LDSM.16.M88.4 R24, [R190+0x9800] ;  /* 0x00980000be18783b */ /* 0x000f280000000200 */
[----:B------:R-:W-:Y:S01]  /*bc70*/  LDSM.16.M88.4 R8, [R199] ;  /* 0x00000000c708783b */ /* 0x000fe20000000200 */
[C---:B-1----:R-:W-:Y:S06]  /*bc80*/  HMMA.16816.F32 R240, R4.reuse, R18, R232 ;  /* 0x0000001204f0723c */ /* 0x042fec00000018e8 */
[C---:B--2---:R-:W-:Y:S06]  /*bc90*/  HMMA.16816.F32 R220, R4.reuse, R14, R176 ;  /* 0x0000000e04dc723c */ /* 0x044fec00000018b0 */
[C---:B------:R-:W-:Y:S01]  /*bca0*/  HMMA.16816.F32 R236, R4.reuse, R16, R236 ;  /* 0x0000001004ec723c */ /* 0x040fe200000018ec */
[----:B------:R-:W1:Y:S05]  /*bcb0*/  LDSM.16.M88.4 R16, [R189] ;  /* 0x00000000bd10783b */ /* 0x000e6a0000000200 */
[C---:B------:R-:W-:Y:S01]  /*bcc0*/  HMMA.16816.F32 R232, R4.reuse, R12, R192 ;  /* 0x0000000c04e8723c */ /* 0x040fe200000018c0 */
[----:B------:R-:W2:Y:S05]  /*bcd0*/  LDSM.16.M88.4 R12, [R189+0x800] ;  /* 0x00080000bd0c783b */ /* 0x000eaa0000000200 */
[C---:B---3--:R-:W-:Y:S06]  /*bce0*/  HMMA.16816.F32 R176, R4.reuse, R34, R172 ;  /* 0x0000002204b0723c */ /* 0x048fec00000018ac */
[C---:B------:R-:W-:Y:S01]  /*bcf0*/  HMMA.16816.F32 R192, R4.reuse, R32, R168 ;  /* 0x0000002004c0723c */ /* 0x040fe200000018a8 */
[----:B------:R-:W3:Y:S05]  /*bd00*/  LDSM.16.M88.4 R168, [R189+0x1800] ;  /* 0x00180000bda8783b */ /* 0x000eea0000000200 */
[C---:B----4-:R-:W-:Y:S06]  /*bd10*/  HMMA.16816.F32 R180, R4.reuse, R24, R132 ;  /* 0x0000001804b4723c */ /* 0x050fec0000001884 */
[----:B------:R-:W-:Y:S01]  /*bd20*/  HMMA.16816.F32 R172, R4, R26, R20 ;  /* 0x0000001a04ac723c */ /* 0x000fe20000001814 */
[----:B------:R-:W4:Y:S05]  /*bd30*/  LDSM.16.M88.4 R4, [R189+0x1000] ;  /* 0x00100000bd04783b */ /* 0x000f2a0000000200 */
[C---:B-1----:R-:W-:Y:S06]  /*bd40*/  HMMA.16816.F32 R132, R8.reuse, R16, R236 ;  /* 0x000000100884723c */ /* 0x042fec00000018ec */
[C---:B--2---:R-:W-:Y:S06]  /*bd50*/  HMMA.16816.F32 R20, R8.reuse, R14, R220 ;  /* 0x0000000e0814723c */ /* 0x044fec00000018dc */
[C---:B------:R-:W-:Y:S01]  /*bd60*/  HMMA.16816.F32 R24, R8.reuse, R12, R232 ;  /* 0x0000000c0818723c */ /* 0x040fe200000018e8 */
[----:B------:R-:W-:Y:S05]  /*bd70*/  LDSM.16.M88.4 R12, [R184+0xa800] ;  /* 0x00a80000b80c783b */ /* 0x000fea0000000200 */
[C---:B------:R-:W-:Y:S01]  /*bd80*/  HMMA.16816.F32 R32, R8.reuse, R18, R240 ;  /* 0x000000120820723c */ /* 0x040fe200000018f0 */
[----:B------:R-:W-:Y:S05]  /*bd90*/  LDSM.16.M88.4 R16, [R184+0xa000] ;  /* 0x00a00000b810783b */ /* 0x000fea0000000200 */
[C---:B---3--:R-:W-:Y:S06]  /*bda0*/  HMMA.16816.F32 R232, R8.reuse, R168, R180 ;  /* 0x000000a808e8723c */ /* 0x048fec00000018b4 */
[C---:B----4-:R-:W-:Y:S06]  /*bdb0*/  HMMA.16816.F32 R220, R8.reuse, R4, R192 ;  /* 0x0000000408dc723c */ /* 0x050fec00000018c0 */
[C---:B------:R-:W-:Y:S01]  /*bdc0*/  HMMA.16816.F32 R236, R8.reuse, R6, R176 ;  /* 0x0000000608ec723c */ /* 0x040fe200000018b0 */
[----:B------:R-:W1:Y:S05]  /*bdd0*/  LDSM.16.M88.4 R4, [R197+0x2000] ;  /* 0x00200000c504783b */ /* 0x000e6a0000000200 */
[----:B------:R-:W-:Y:S01]  /*bde0*/  HMMA.16816.F32 R192, R8, R170, R172 ;  /* 0x000000aa08c0723c */ /* 0x000fe200000018ac */
[----:B------:R-:W2:Y:S04]  /*bdf0*/  LDSM.16.M88.4 R172, [R184+0xb000] ;  /* 0x00b00000b8ac783b */ /* 0x000ea80000000200 */
[----:B------:R-:W-:Y:S01]  /*be00*/  LDSM.16.M88.4 R8, [R198+0x2000] ;  /* 0x00200000c608783b */ /* 0x000fe20000000200 */
[C---:B-1----:R-:W-:Y:S03]  /*be10*/  HMMA.16816.F32 R168, R4.reuse, R12, R24 ;  /* 0x0000000c04a8723c */ /* 0x042fe60000001818 */
[----:B------:R-:W1:Y:S03]  /*be20*/  LDSM.16.M88.4 R24, [R213] ;  /* 0x00000000d518783b */ /* 0x000e660000000200 */
[C---:B------:R-:W-:Y:S01]  /*be30*/  HMMA.16816.F32 R180, R4.reuse, R16, R132 ;  /* 0x0000001004b4723c */ /* 0x040fe20000001884 */
[----:B------:R-:W-:Y:S05]  /*be40*/  LDSM.16.M88.4 R132, [R211] ;  /* 0x00000000d384783b */ /* 0x000fea0000000200 */
[C---:B------:R-:W-:Y:S01]  /*be50*/  HMMA.16816.F32 R176, R4.reuse, R18, R32 ;  /* 0x0000001204b0723c */ /* 0x040fe20000001820 */
[----:B------:R-:W3:Y:S05]  /*be60*/  LDSM.16.M88.4 R32, [R184+0xb800] ;  /* 0x00b80000b820783b */ /* 0x000eea0000000200 */
[C---:B------:R-:W-:Y:S01]  /*be70*/  HMMA.16816.F32 R16, R4.reuse, R14, R20 ;  /* 0x0000000e0410723c */ /* 0x040fe20000001814 */
[----:B------:R-:W4:Y:S05]  /*be80*/  LDSM.16.M88.4 R20, [R212] ;  /* 0x00000000d414783b */ /* 0x000f2a0000000200 */
[C---:B--2---:R-:W-:Y:S06]  /*be90*/  HMMA.16816.F32 R12, R4.reuse, R172, R220 ;  /* 0x000000ac040c723c */ /* 0x044fec00000018dc */
[----:B------:R-:W-:Y:S01]  /*bea0*/  HMMA.16816.F32 R172, R4, R174, R236 ;  /* 0x000000ae04ac723c */ /* 0x000fe200000018ec */
[----:B------:R-:W-:Y:S05]  /*beb0*/  LDSM.16.M88.4 R236, [R190+0xb800] ;  /* 0x00b80000beec783b */ /* 0x000fea0000000200 */
[----:B-1----:R-:W-:Y:S01]  /*bec0*/  HMMA.16816.F32 R220, R8, R24, R180 ;  /* 0x0000001808dc723c */ /* 0x002fe200000018b4 */
[----:B------:R-:W1:Y:S05]  /*bed0*/  LDSM.16.M88.4 R180, [R210] ;  /* 0x00000000d2b4783b */ /* 0x000e6a0000000200 */
[C---:B---3--:R-:W-:Y:S06]  /*bee0*/  HMMA.16816.F32 R240, R4.reuse, R32, R232 ;  /* 0x0000002004f0723c */ /* 0x048fec00000018e8 */
[----:B------:R-:W-:Y:S01]  /*bef0*/  HMMA.16816.F32 R232, R4, R34, R192 ;  /* 0x0000002204e8723c */ /* 0x000fe200000018c0 */
[----:B------:R-:W-:Y:S04]  /*bf00*/  LDSM.16.M88.4 R4, [R200+0x2000] ;  /* 0x00200000c804783b */ /* 0x000fe80000000200 */
[----:B------:R-:W2:Y:S01]  /*bf10*/  LDSM.16.M88.4 R32, [R190+0xa800] ;  /* 0x00a80000be20783b */ /* 0x000ea20000000200 */
[C---:B------:R-:W-:Y:S03]  /*bf20*/  HMMA.16816.F32 R192, R8.reuse, R26, R176 ;  /* 0x0000001a08c0723c */ /* 0x040fe600000018b0 */
[----:B------:R-:W3:Y:S03]  /*bf30*/  LDSM.16.M88.4 R24, [R190+0xb000] ;  /* 0x00b00000be18783b */ /* 0x000ee60000000200 */
[C---:B----4-:R-:W-:Y:S06]  /*bf40*/  HMMA.16816.F32 R176, R8.reuse, R20, R168 ;  /* 0x0000001408b0723c */ /* 0x050fec00000018a8 */
[C---:B------:R-:W-:Y:S06]  /*bf50*/  HMMA.16816.F32 R168, R8.reuse, R22, R16 ;  /* 0x0000001608a8723c */ /* 0x040fec0000001810 */
[C---:B------:R-:W-:Y:S06]  /*bf60*/  HMMA.16816.F32 R20, R8.reuse, R132, R12 ;  /* 0x000000840814723c */ /* 0x040fec000000180c */
[C---:B------:R-:W-:Y:S01]  /*bf70*/  HMMA.16816.F32 R16, R8.reuse, R134, R172 ;  /* 0x000000860810723c */ /* 0x040fe200000018ac */
[----:B------:R-:W4:Y:S05]  /*bf80*/  LDSM.16.M88.4 R132, [R190+0xa000] ;  /* 0x00a00000be84783b */ /* 0x000f2a0000000200 */
[C---:B-1----:R-:W-:Y:S06]  /*bf90*/  HMMA.16816.F32 R12, R8.reuse, R180, R240 ;  /* 0x000000b4080c723c */ /* 0x042fec00000018f0 */
[----:B------:R-:W-:Y:S01]  /*bfa0*/  HMMA.16816.F32 R232, R8, R182, R232 ;  /* 0x000000b608e8723c */ /* 0x000fe200000018e8 */
[----:B------:R-:W-:Y:S05]  /*bfb0*/  LDSM.16.M88.4 R8, [R199+0x2000] ;  /* 0x00200000c708783b */ /* 0x000fea0000000200 */
[C---:B--2---:R-:W-:Y:S06]  /*bfc0*/  HMMA.16816.F32 R180, R4.reuse, R32, R176 ;  /* 0x0000002004b4723c */ /* 0x044fec00000018b0 */
[C---:B---3--:R-:W-:Y:S01]  /*bfd0*/  HMMA.16816.F32 R172, R4.reuse, R26, R16 ;  /* 0x0000001a04ac723c */ /* 0x048fe20000001810 */
[----:B------:R-:W1:Y:S05]  /*bfe0*/  LDSM.16.M88.4 R16, [R189+0x2000] ;  /* 0x00200000bd10783b */ /* 0x000e6a0000000200 */
[C---:B------:R-:W-:Y:S01]  /*bff0*/  HMMA.16816.F32 R176, R4.reuse, R34, R168 ;  /* 0x0000002204b0723c */ /* 0x040fe200000018a8 */
[----:B------:R-:W2:Y:S05]  /*c000*/  LDSM.16.M88.4 R32, [R189+0x3000] ;  /* 0x00300000bd20783b */ /* 0x000eaa0000000200 */
[C---:B------:R-:W-:Y:S01]  /*c010*/  HMMA.16816.F32 R168, R4.reuse, R24, R20 ;  /* 0x0000001804a8723c */ /* 0x040fe20000001814 */
[----:B------:R-:W-:Y:S05]  /*c020*/  LDSM.16.M88.4 R24, [R189+0x3800] ;  /* 0x00380000bd18783b */ /* 0x000fea0000000200 */
[C---:B----4-:R-:W-:Y:S06]  /*c030*/  HMMA.16816.F32 R220, R4.reuse, R132, R220 ;  /* 0x0000008404dc723c */ /* 0x050fec00000018dc */
[C---:B------:R-:W-:Y:S06]  /*c040*/  HMMA.16816.F32 R192, R4.reuse, R134, R192 ;  /* 0x0000008604c0723c */ /* 0x040fec00000018c0 */
[C---:B------:R-:W-:Y:S01]  /*c050*/  HMMA.16816.F32 R132, R4.reuse, R236, R12 ;  /* 0x000000ec0484723c */ /* 0x040fe2000000180c */
[----:B------:R-:W3:Y:S05]  /*c060*/  LDSM.16.M88.4 R12, [R189+0x2800] ;  /* 0x00280000bd0c783b */ /* 0x000eea0000000200 */
[----:B------:R-:W-:Y:S01]  /*c070*/  HMMA.16816.F32 R20, R4, R238, R232 ;  /* 0x000000ee0414723c */ /* 0x000fe200000018e8 */
[----:B------:R-:W-:Y:S05]  /*c080*/  LDSM.16.M88.4 R4, [R197+0x4000] ;  /* 0x00400000c504783b */ /* 0x000fea0000000200 */
[C---:B-1----:R-:W-:Y:S06]  /*c090*/  HMMA.16816.F32 R236, R8.reuse, R16, R220 ;  /* 0x0000001008ec723c */ /* 0x042fec00000018dc */
[C---:B------:R-:W-:Y:S01]  /*c0a0*/  HMMA.16816.F32 R240, R8.reuse, R18, R192 ;  /* 0x0000001208f0723c */ /* 0x040fe200000018c0 */
[----:B------:R-:W1:Y:S05]  /*c0b0*/  LDSM.16.M88.4 R16, [R184+0xc000] ;  /* 0x00c00000b810783b */ /* 0x000e6a0000000200 */
[C---:B--2---:R-:W-:Y:S01]  /*c0c0*/  HMMA.16816.F32 R192, R8.reuse, R32, R168 ;  /* 0x0000002008c0723c */ /* 0x044fe200000018a8 */
[----:B------:R-:W-:Y:S05]  /*c0d0*/  LDSM.16.M88.4 R168, [R184+0xd800] ;  /* 0x00d80000b8a8783b */ /* 0x000fea0000000200 */
[C---:B---3--:R-:W-:Y:S06]  /*c0e0*/  HMMA.16816.F32 R220, R8.reuse, R14, R176 ;  /* 0x0000000e08dc723c */ /* 0x048fec00000018b0 */
[C---:B------:R-:W-:Y:S01]  /*c0f0*/  HMMA.16816.F32 R232, R8.reuse, R12, R180 ;  /* 0x0000000c08e8723c */ /* 0x040fe200000018b4 */
[----:B------:R-:W2:Y:S05]  /*c100*/  LDSM.16.M88.4 R12, [R184+0xc800] ;  /* 0x00c80000b80c783b */ /* 0x000eaa0000000200 */
[C---:B------:R-:W-:Y:S06]  /*c110*/  HMMA.16816.F32 R176, R8.reuse, R34, R172 ;  /* 0x0000002208b0723c */ /* 0x040fec00000018ac */
[C---:B------:R-:W-:Y:S06]  /*c120*/  HMMA.16816.F32 R180, R8.reuse, R24, R132 ;  /* 0x0000001808b4723c */ /* 0x040fec0000001884 */
[----:B------:R-:W-:Y:S01]  /*c130*/  HMMA.16816.F32 R172, R8, R26, R20 ;  /* 0x0000001a08ac723c */ /* 0x000fe20000001814 */
[----:B------:R-:W3:Y:S05]  /*c140*/  LDSM.16.M88.4 R8, [R184+0xd000] ;  /* 0x00d00000b808783b */ /* 0x000eea0000000200 */
[C---:B-1----:R-:W-:Y:S06]  /*c150*/  HMMA.16816.F32 R132, R4.reuse, R16, R236 ;  /* 0x000000100484723c */ /* 0x042fec00000018ec */
[C---:B------:R-:W-:Y:S01]  /*c160*/  HMMA.16816.F32 R32, R4.reuse, R18, R240 ;  /* 0x000000120420723c */ /* 0x040fe200000018f0 */
[----:B------:R-:W-:Y:S05]  /*c170*/  LDSM.16.M88.4 R16, [R209] ;  /* 0x00000000d110783b */ /* 0x000fea0000000200 */
[C---:B--2---:R-:W-:Y:S06]  /*c180*/  HMMA.16816.F32 R20, R4.reuse, R14, R220 ;  /* 0x0000000e0414723c */ /* 0x044fec00000018dc */
[C---:B------:R-:W-:Y:S01]  /*c190*/  HMMA.16816.F32 R24, R4.reuse, R12, R232 ;  /* 0x0000000c0418723c */ /* 0x040fe200000018e8 */
[----:B------:R-:W-:Y:S05]  /*c1a0*/  LDSM.16.M88.4 R12, [R208] ;  /* 0x00000000d00c783b */ /* 0x000fea0000000200 */
[C---:B------:R-:W-:Y:S06]  /*c1b0*/  HMMA.16816.F32 R232, R4.reuse, R168, R180 ;  /* 0x000000a804e8723c */ /* 0x040fec00000018b4 */
[C---:B---3--:R-:W-:Y:S06]  /*c1c0*/  HMMA.16816.F32 R220, R4.reuse, R8, R192 ;  /* 0x0000000804dc723c */ /* 0x048fec00000018c0 */
[C---:B------:R-:W-:Y:S01]  /*c1d0*/  HMMA.16816.F32 R236, R4.reuse, R10, R176 ;  /* 0x0000000a04ec723c */ /* 0x040fe200000018b0 */
[----:B------:R-:W1:Y:S05]  /*c1e0*/  LDSM.16.M88.4 R8, [R198+0x4000] ;  /* 0x00400000c608783b */ /* 0x000e6a0000000200 */
[----:B------:R-:W-:Y:S01]  /*c1f0*/  HMMA.16816.F32 R192, R4, R170, R172 ;  /* 0x000000aa04c0723c */ /* 0x000fe200000018ac */
[----:B------:R-:W2:Y:S04]  /*c200*/  LDSM.16.M88.4 R172, [R207] ;  /* 0x00000000cfac783b */ /* 0x000ea80000000200 */
[----:B------:R-:W-:Y:S01]  /*c210*/  LDSM.16.M88.4 R4, [R200+0x4000] ;  /* 0x00400000c804783b */ /* 0x000fe20000000200 */
[C---:B-1----:R-:W-:Y:S03]  /*c220*/  HMMA.16816.F32 R176, R8.reuse, R18, R32 ;  /* 0x0000001208b0723c */ /* 0x042fe60000001820 */
[----:B------:R-:W1:Y:S03]  /*c230*/  LDSM.16.M88.4 R32, [R206] ;  /* 0x00000000ce20783b */ /* 0x000e660000000200 */
[C---:B------:R-:W-:Y:S01]  /*c240*/  HMMA.16816.F32 R168, R8.reuse, R12, R24 ;  /* 0x0000000c08a8723c */ /* 0x040fe20000001818 */
[----:B------:R-:W3:Y:S05]  /*c250*/  LDSM.16.M88.4 R24, [R190+0xc000] ;  /* 0x00c00000be18783b */ /* 0x000eea0000000200 */
[C---:B------:R-:W-:Y:S01]  /*c260*/  HMMA.16816.F32 R180, R8.reuse, R16, R132 ;  /* 0x0000001008b4723c */ /* 0x040fe20000001884 */
[----:B------:R-:W-:Y:S05]  /*c270*/  LDSM.16.M88.4 R132, [R190+0xd000] ;  /* 0x00d00000be84783b */ /* 0x000fea0000000200 */
[C---:B------:R-:W-:Y:S01]  /*c280*/  HMMA.16816.F32 R16, R8.reuse, R14, R20 ;  /* 0x0000000e0810723c */ /* 0x040fe20000001814 */
[----:B------:R-:W4:Y:S05]  /*c290*/  LDSM.16.M88.4 R20, [R190+0xc800] ;  /* 0x00c80000be14783b */ /* 0x000f2a0000000200 */
[C---:B--2---:R-:W-:Y:S06]  /*c2a0*/  HMMA.16816.F32 R12, R8.reuse, R172, R220 ;  /* 0x000000ac080c723c */ /* 0x044fec00000018dc */
[C---:B------:R-:W-:Y:S01]  /*c2b0*/  HMMA.16816.F32 R172, R8.reuse, R174, R236 ;  /* 0x000000ae08ac723c */ /* 0x040fe200000018ec */
[----:B------:R-:W-:Y:S05]  /*c2c0*/  LDSM.16.M88.4 R236, [R189+0x5800] ;  /* 0x00580000bdec783b */ /* 0x000fea0000000200 */
[C---:B-1----:R-:W-:Y:S06]  /*c2d0*/  HMMA.16816.F32 R240, R8.reuse, R32, R232 ;  /* 0x0000002008f0723c */ /* 0x042fec00000018e8 */
[----:B------:R-:W-:Y:S01]  /*c2e0*/  HMMA.16816.F32 R232, R8, R34, R192 ;  /* 0x0000002208e8723c */ /* 0x000fe200000018c0 */
[----:B------:R-:W-:Y:S04]  /*c2f0*/  LDSM.16.M88.4 R8, [R199+0x4000] ;  /* 0x00400000c708783b */ /* 0x000fe80000000200 */
[----:B------:R-:W-:Y:S01]  /*c300*/  LDSM.16.M88.4 R32, [R189+0x4800] ;  /* 0x00480000bd20783b */ /* 0x000fe20000000200 */
[C---:B---3--:R-:W-:Y:S03]  /*c310*/  HMMA.16816.F32 R220, R4.reuse, R24, R180 ;  /* 0x0000001804dc723c */ /* 0x048fe600000018b4 */
[----:B------:R-:W1:Y:S03]  /*c320*/  LDSM.16.M88.4 R180, [R190+0xd800] ;  /* 0x00d80000beb4783b */ /* 0x000e660000000200 */
[C---:B------:R-:W-:Y:S01]  /*c330*/  HMMA.16816.F32 R192, R4.reuse, R26, R176 ;  /* 0x0000001a04c0723c */ /* 0x040fe200000018b0 */
[----:B------:R-:W2:Y:S05]  /*c340*/  LDSM.16.M88.4 R24, [R189+0x5000] ;  /* 0x00500000bd18783b */ /* 0x000eaa0000000200 */
[C---:B----4-:R-:W-:Y:S06]  /*c350*/  HMMA.16816.F32 R176, R4.reuse, R20, R168 ;  /* 0x0000001404b0723c */ /* 0x050fec00000018a8 */
[C---:B------:R-:W-:Y:S06]  /*c360*/  HMMA.16816.F32 R168, R4.reuse, R22, R16 ;  /* 0x0000001604a8723c */ /* 0x040fec0000001810 */
[C---:B------:R-:W-:Y:S06]  /*c370*/  HMMA.16816.F32 R20, R4.reuse, R132, R12 ;  /* 0x000000840414723c */ /* 0x040fec000000180c */
[C---:B------:R-:W-:Y:S01]  /*c380*/  HMMA.16816.F32 R16, R4.reuse, R134, R172 ;  /* 0x000000860410723c */ /* 0x040fe200000018ac */
[----:B------:R-:W3:Y:S05]  /*c390*/  LDSM.16.M88.4 R132, [R189+0x4000] ;  /* 0x00400000bd84783b */ /* 0x000eea0000000200 */
[C---:B-1----:R-:W-:Y:S06]  /*c3a0*/  HMMA.16816.F32 R12, R4.reuse, R180, R240 ;  /* 0x000000b4040c723c */ /* 0x042fec00000018f0 */
[----:B------:R-:W-:Y:S01]  /*c3b0*/  HMMA.16816.F32 R232, R4, R182, R232 ;  /* 0x000000b604e8723c */ /* 0x000fe200000018e8 */
[----:B------:R-:W-:Y:S05]  /*c3c0*/  LDSM.16.M88.4 R4, [R197+0x6000] ;  /* 0x00600000c504783b */ /* 0x000fea0000000200 */
[C---:B------:R-:W-:Y:S06]  /*c3d0*/  HMMA.16816.F32 R180, R8.reuse, R32, R176 ;  /* 0x0000002008b4723c */ /* 0x040fec00000018b0 */
[C---:B--2---:R-:W-:Y:S01]  /*c3e0*/  HMMA.16816.F32 R172, R8.reuse, R24, R20 ;  /* 0x0000001808ac723c */ /* 0x044fe20000001814 */
[----:B------:R-:W1:Y:S05]  /*c3f0*/  LDSM.16.M88.4 R20, [R184+0xe800] ;  /* 0x00e80000b814783b */ /* 0x000e6a0000000200 */
[C---:B------:R-:W-:Y:S01]  /*c400*/  HMMA.16816.F32 R176, R8.reuse, R34, R168 ;  /* 0x0000002208b0723c */ /* 0x040fe200000018a8 */
[----:B------:R-:W2:Y:S05]  /*c410*/  LDSM.16.M88.4 R32, [R184+0xf000] ;  /* 0x00f00000b820783b */ /* 0x000eaa0000000200 */
[C---:B------:R-:W-:Y:S01]  /*c420*/  HMMA.16816.F32 R168, R8.reuse, R26, R16 ;  /* 0x0000001a08a8723c */ /* 0x040fe20000001810 */
[----:B------:R-:W4:Y:S04]  /*c430*/  LDSM.16.M88.4 R24, [R184+0xe000] ;  /* 0x00e00000b818783b */ /* 0x000f280000000200 */
[----:B------:R-:W4:Y:S01]  /*c440*/  LDSM.16.M88.4 R16, [R184+0xf800] ;  /* 0x00f80000b810783b */ /* 0x000f220000000200 */
[C---:B---3--:R-:W-:Y:S06]  /*c450*/  HMMA.16816.F32 R220, R8.reuse, R132, R220 ;  /* 0x0000008408dc723c */ /* 0x048fec00000018dc */
[C---:B------:R-:W-:Y:S06]  /*c460*/  HMMA.16816.F32 R192, R8.reuse, R134, R192 ;  /* 0x0000008608c0723c */ /* 0x040fec00000018c0 */
[C---:B------:R-:W-:Y:S06]  /*c470*/  HMMA.16816.F32 R132, R8.reuse, R236, R12 ;  /* 0x000000ec0884723c */ /* 0x040fec000000180c */
[----:B------:R-:W-:Y:S01]  /*c480*/  HMMA.16816.F32 R12, R8, R238, R232 ;  /* 0x000000ee080c723c */ /* 0x000fe200000018e8 */
[----:B------:R-:W-:Y:S05]  /*c490*/  LDSM.16.M88.4 R8, [R198+0x6000] ;  /* 0x00600000c608783b */ /* 0x000fea0000000200 */
[C---:B-1----:R-:W-:Y:S06]  /*c4a0*/  HMMA.16816.F32 R232, R4.reuse, R20, R180 ;  /* 0x0000001404e8723c */ /* 0x042fec00000018b4 */
[C---:B--2---:R-:W-:Y:S01]  /*c4b0*/  HMMA.16816.F32 R180, R4.reuse, R32, R172 ;  /* 0x0000002004b4723c */ /* 0x044fe200000018ac */
[----:B------:R-:W1:Y:S05]  /*c4c0*/  LDSM.16.M88.4 R172, [R205] ;  /* 0x00000000cdac783b */ /* 0x000e6a0000000200 */
[C---:B----4-:R-:W-:Y:S06]  /*c4d0*/  HMMA.16816.F32 R236, R4.reuse, R24, R220 ;  /* 0x0000001804ec723c */ /* 0x050fec00000018dc */
[C---:B------:R-:W-:Y:S01]  /*c4e0*/  HMMA.16816.F32 R192, R4.reuse, R26, R192 ;  /* 0x0000001a04c0723c */ /* 0x040fe200000018c0 */
[----:B------:R-:W2:Y:S05]  /*c4f0*/  LDSM.16.M88.4 R24, [R204] ;  /* 0x00000000cc18783b */ /* 0x000eaa0000000200 */
[C---:B------:R-:W-:Y:S01]  /*c500*/  HMMA.16816.F32 R220, R4.reuse, R22, R176 ;  /* 0x0000001604dc723c */ /* 0x040fe200000018b0 */
[----:B------:R-:W3:Y:S04]  /*c510*/  LDSM.16.M88.4 R20, [R203] ;  /* 0x00000000cb14783b */ /* 0x000ee80000000200 */
[----:B------:R-:W-:Y:S01]  /*c520*/  LDSM.16.M88.4 R176, [R190+0xe000] ;  /* 0x00e00000beb0783b */ /* 0x000fe20000000200 */
[C---:B------:R-:W-:Y:S06]  /*c530*/  HMMA.16816.F32 R132, R4.reuse, R16, R132 ;  /* 0x000000100484723c */ /* 0x040fec0000001884 */
[C---:B------:R-:W-:Y:S01]  /*c540*/  HMMA.16816.F32 R12, R4.reuse, R18, R12 ;  /* 0x00000012040c723c */ /* 0x040fe2000000180c */
[----:B------:R-:W4:Y:S05]  /*c550*/  LDSM.16.M88.4 R16, [R202] ;  /* 0x00000000ca10783b */ /* 0x000f2a0000000200 */
[----:B------:R-:W-:Y:S01]  /*c560*/  HMMA.16816.F32 R168, R4, R34, R168 ;  /* 0x0000002204a8723c */ /* 0x000fe200000018a8 */
[----:B------:R-:W4:Y:S05]  /*c570*/  LDSM.16.M88.4 R4, [R200+0x6000] ;  /* 0x00600000c804783b */ /* 0x000f2a0000000200 */
[C---:B-1----:R-:W-:Y:S06]  /*c580*/  HMMA.16816.F32 R32, R8.reuse, R172, R236 ;  /* 0x000000ac0820723c */ /* 0x042fec00000018ec */
[C---:B------:R-:W-:Y:S06]  /*c590*/  HMMA.16816.F32 R192, R8.reuse, R174, R192 ;  /* 0x000000ae08c0723c */ /* 0x040fec00000018c0 */
[C---:B--2---:R-:W-:Y:S06]  /*c5a0*/  HMMA.16816.F32 R236, R8.reuse, R24, R232 ;  /* 0x0000001808ec723c */ /* 0x044fec00000018e8 */
[C---:B------:R-:W-:Y:S01]  /*c5b0*/  HMMA.16816.F32 R232, R8.reuse, R26, R220 ;  /* 0x0000001a08e8723c */ /* 0x040fe200000018dc */
[----:B------:R-:W1:Y:S05]  /*c5c0*/  LDSM.16.M88.4 R24, [R190+0xe800] ;  /* 0x00e80000be18783b */ /* 0x000e6a0000000200 */
[C---:B---3--:R-:W-:Y:S06]  /*c5d0*/  HMMA.16816.F32 R220, R8.reuse, R20, R180 ;  /* 0x0000001408dc723c */ /* 0x048fec00000018b4 */
[C---:B----4-:R-:W-:Y:S01]  /*c5e0*/  HMMA.16816.F32 R172, R8.reuse, R16, R132 ;  /* 0x0000001008ac723c */ /* 0x050fe20000001884 */
[----:B------:R-:W-:Y:S05]  /*c5f0*/  LDSM.16.M88.4 R132, [R189+0x6000] ;  /* 0x00600000bd84783b */ /* 0x000fea0000000200 */
[C---:B------:R-:W-:Y:S01]  /*c600*/  HMMA.16816.F32 R12, R8.reuse, R18, R12 ;  /* 0x00000012080c723c */ /* 0x040fe2000000180c */
[----:B------:R-:W2:Y:S05]  /*c610*/  LDSM.16.M88.4 R16, [R190+0xf800] ;  /* 0x00f80000be10783b */ /* 0x000eaa0000000200 */
[----:B------:R-:W-:Y:S01]  /*c620*/  HMMA.16816.F32 R180, R8, R22, R168 ;  /* 0x0000001608b4723c */ /* 0x000fe200000018a8 */
[----:B------:R-:W3:Y:S04]  /*c630*/  LDSM.16.M88.4 R8, [R199+0x6000] ;  /* 0x00600000c708783b */ /* 0x000ee80000000200 */
[----:B------:R-:W4:Y:S01]  /*c640*/  LDSM.16.M88.4 R20, [R190+0xf000] ;  /* 0x00f00000be14783b */ /* 0x000f220000000200 */
[C---:B------:R-:W-:Y:S06]  /*c650*/  HMMA.16816.F32 R32, R4.reuse, R176, R32 ;  /* 0x000000b00420723c */ /* 0x040fec0000001820 */
[C---:B------:R-:W-:Y:S06]  /*c660*/  HMMA.16816.F32 R168, R4.reuse, R178, R192 ;  /* 0x000000b204a8723c */ /* 0x040fec00000018c0 */
[C---:B-1----:R-:W-:Y:S06]  /*c670*/  HMMA.16816.F32 R176, R4.reuse, R24, R236 ;  /* 0x0000001804b0723c */ /* 0x042fec00000018ec */
[C---:B------:R-:W-:Y:S06]  /*c680*/  HMMA.16816.F32 R192, R4.reuse, R26, R232 ;  /* 0x0000001a04c0723c */ /* 0x040fec00000018e8 */
[C---:B--2---:R-:W-:Y:S06]  /*c690*/  HMMA.16816.F32 R236, R4.reuse, R16, R172 ;  /* 0x0000001004ec723c */ /* 0x044fec00000018ac */
[----:B------:R-:W-:Y:S06]  /*c6a0*/  HMMA.16816.F32 R240, R4, R18, R12 ;  /* 0x0000001204f0723c */ /* 0x000fec000000180c */
[----:B---3--:R-:W-:Y:S06]  /*c6b0*/  HMMA.16816.F32 R16, R8, R132, R32 ;  /* 0x000000840810723c */ /* 0x008fec0000001820 */
[C---:B----4-:R-:W-:Y:S06]  /*c6c0*/  HMMA.16816.F32 R220, R4.reuse, R20, R220 ;  /* 0x0000001404dc723c */ /* 0x050fec00000018dc */
[----:B------:R-:W-:Y:S01]  /*c6d0*/  HMMA.16816.F32 R232, R4, R22, R180 ;  /* 0x0000001604e8723c */ /* 0x000fe200000018b4 */
[----:B------:R-:W1:Y:S05]  /*c6e0*/  LDSM.16.M88.4 R20, [R189+0x6800] ;  /* 0x00680000bd14783b */ /* 0x000e6a0000000200 */
[----:B------:R-:W-:Y:S01]  /*c6f0*/  HMMA.16816.F32 R168, R8, R134, R168 ;  /* 0x0000008608a8723c */ /* 0x000fe200000018a8 */
[----:B------:R-:W-:-:S02]  /*c700*/  VIADD R5, R0, 0x1 ;  /* 0x0000000100057836 */ /* 0x000fc40000000000 */
[C-C-:B------:R-:W-:Y:S02]  /*c710*/  IMAD.IADD R6, R224.reuse, 0x1, -R0.reuse ;  /* 0x00000001e0067824 */ /* 0x140fe400078e0a00 */
[----:B------:R-:W-:Y:S01]  /*c720*/  IMAD.IADD R4, R227, 0x1, -R0 ;  /* 0x00000001e3047824 */ /* 0x000fe200078e0a00 */
[C---:B------:R-:W-:Y:S01]  /*c730*/  ISETP.GE.AND P0, PT, R5.reuse, R229, PT ;  /* 0x000000e50500720c */ /* 0x040fe20003f06270 */
[----:B------:R-:W-:Y:S01]  /*c740*/  IMAD.IADD R12, R224, 0x1, -R5 ;  /* 0x00000001e00c7824 */ /* 0x000fe200078e0a05 */
[----:B------:R-:W-:Y:S02]  /*c750*/  IABS R7, R6 ;  /* 0x0000000600077213 */ /* 0x000fe40000000000 */
[----:B------:R-:W-:Y:S02]  /*c760*/  IABS R4, R4 ;  /* 0x0000000400047213 */ /* 0x000fe40000000000 */
[----:B------:R-:W-:Y:S01]  /*c770*/  IABS R6, R12 ;  /* 0x0000000c00067213 */ /* 0x000fe20000000000 */
[----:B------:R-:W-:Y:S01]  /*c780*/  IMAD.MOV.U32 R12, RZ, RZ, R7 ;  /* 0x000000ffff0c7224 */ /* 0x000fe200078e0007 */
[----:B------:R-:W-:Y:S01]  /*c790*/  ISETP.LT.OR P0, PT, R5, R226, P0 ;  /* 0x000000e20500720c */ /* 0x000fe20000701670 */
[----:B------:R-:W-:-:S02]  /*c7a0*/  IMAD.MOV.U32 R7, RZ, RZ, R4 ;  /* 0x000000ffff077224 */ /* 0x000fc400078e0004 */
[----:B------:R-:W-:Y:S01]  /*c7b0*/  IMAD.MOV.U32 R4, RZ, RZ, R6 ;  /* 0x000000ffff047224 */ /* 0x000fe200078e0006 */
[----:B------:R-:W-:Y:S02]  /*c7c0*/  I2FP.F32.S32 R6, R12 ;  /* 0x0000000c00067245 */ /* 0x000fe40000201400 */
[----:B------:R-:W-:Y:S02]  /*c7d0*/  I2FP.F32.S32 R7, R7 ;  /* 0x0000000700077245 */ /* 0x000fe40000201400 */
[----:B------:R-:W-:Y:S01]  /*c7e0*/  I2FP.F32.S32 R4, R4 ;  /* 0x0000000400047245 */ /* 0x000fe20000201400 */
[----:B------:R-:W-:Y:S02]  /*c7f0*/  FFMA.FTZ R6, R6, -UR19, R16 ;  /* 0x8000001306067c23 */ /* 0x000fe40008010010 */
[----:B------:R-:W-:Y:S02]  /*c800*/  FFMA.FTZ R7, R7, -UR19, R18 ;  /* 0x8000001307077c23 */ /* 0x000fe40008010012 */
[----:B------:R-:W-:Y:S01]  /*c810*/  FFMA.FTZ R12, R4, -UR19, R17 ;  /* 0x80000013040c7c23 */ /* 0x000fe20008010011 */
[----:B------:R-:W-:Y:S01]  /*c820*/  FSEL R183, R6, -INF , !P2 ;  /* 0xff80000006b77808 */ /* 0x000fe20005000000 */
[----:B------:R-:W-:Y:S01]  /*c830*/  VIADD R4, R0, 0x8 ;  /* 0x0000000800047836 */ /* 0x000fe20000000000 */
[----:B------:R-:W-:-:S02]  /*c840*/  ISETP.GE.AND P2, PT, R5, R228, PT ;  /* 0x000000e40500720c */ /* 0x000fc40003f46270 */
[----:B------:R-:W-:Y:S01]  /*c850*/  FSEL R196, R7, -INF , !P1 ;  /* 0xff80000007c47808 */ /* 0x000fe20004800000 */
[--C-:B------:R-:W-:Y:S01]  /*c860*/  IMAD.IADD R7, R227, 0x1, -R4.reuse ;  /* 0x00000001e3077824 */ /* 0x100fe200078e0a04 */
[----:B------:R-:W-:Y:S01]  /*c870*/  ISETP.LT.OR P2, PT, R5, R225, P2 ;  /* 0x000000e10500720c */ /* 0x000fe20001741670 */
[----:B------:R-:W-:Y:S01]  /*c880*/  IMAD.IADD R5, R227, 0x1, -R5 ;  /* 0x00000001e3057824 */ /* 0x000fe200078e0a05 */
[----:B------:R-:W-:Y:S01]  /*c890*/  FSEL R218, R12, -INF , !P0 ;  /* 0xff8000000cda7808 */ /* 0x000fe20004000000 */
[----:B------:R-:W-:Y:S01]  /*c8a0*/  IMAD.IADD R6, R224, 0x1, -R4 ;  /* 0x00000001e0067824 */ /* 0x000fe200078e0a04 */
[----:B------:R-:W-:Y:S01]  /*c8b0*/  ISETP.GE.AND P1, PT, R4, R229, PT ;  /* 0x000000e50400720c */ /* 0x000fe20003f26270 */
[----:B-1----:R-:W-:Y:S01]  /*c8c0*/  HMMA.16816.F32 R24, R8, R20, R176 ;  /* 0x000000140818723c */ /* 0x002fe200000018b0 */
[----:B------:R-:W-:Y:S02]  /*c8d0*/  IABS R13, R5 ;  /* 0x00000005000d7213 */ /* 0x000fe40000000000 */
[----:B------:R-:W-:-:S02]  /*c8e0*/  IABS R5, R7 ;  /* 0x0000000700057213 */ /* 0x000fc40000000000 */
[----:B------:R-:W-:Y:S01]  /*c8f0*/  IABS R6, R6 ;  /* 0x0000000600067213 */ /* 0x000fe20000000000 */
[----:B------:R-:W-:Y:S01]  /*c900*/  IMAD.MOV.U32 R7, RZ, RZ, R13 ;  /* 0x000000ffff077224 */ /* 0x000fe200078e000d */
[C---:B------:R-:W-:Y:S01]  /*c910*/  ISETP.GE.AND P0, PT, R4.reuse, R228, PT ;  /* 0x000000e40400720c */ /* 0x040fe20003f06270 */
[----:B------:R-:W-:Y:S01]  /*c920*/  HMMA.16816.F32 R132, R8, R22, R192 ;  /* 0x000000160884723c */ /* 0x000fe200000018c0 */
[C---:B------:R-:W-:Y:S02]  /*c930*/  ISETP.LT.OR P1, PT, R4.reuse, R226, P1 ;  /* 0x000000e20400720c */ /* 0x040fe40000f21670 */
[----:B------:R-:W-:Y:S02]  /*c940*/  I2FP.F32.S32 R12, R7 ;  /* 0x00000007000c7245 */ /* 0x000fe40000201400 */
[----:B------:R-:W-:Y:S02]  /*c950*/  I2FP.F32.S32 R7, R6 ;  /* 0x0000000600077245 */ /* 0x000fe40000201400 */
[----:B------:R-:W-:Y:S01]  /*c960*/  ISETP.LT.OR P0, PT, R4, R225, P0 ;  /* 0x000000e10400720c */ /* 0x000fe20000701670 */
[----:B------:R-:W-:Y:S01]  /*c970*/  VIADD R4, R0, 0x9 ;  /* 0x0000000900047836 */ /* 0x000fe20000000000 */
[----:B------:R-:W-:Y:S01]  /*c980*/  I2FP.F32.S32 R6, R5 ;  /* 0x0000000500067245 */ /* 0x000fe20000201400 */
[----:B------:R-:W-:Y:S01]  /*c990*/  FFMA.FTZ R12, R12, -UR19, R19 ;  /* 0x800000130c0c7c23 */ /* 0x000fe20008010013 */
[----:B------:R-:W-:Y:S01]  /*c9a0*/  FFMA.FTZ R14, R7, -UR19, R168 ;  /* 0x80000013070e7c23 */ /* 0x000fe200080100a8 */
[----:B------:R-:W-:Y:S01]  /*c9b0*/  VIADD R5, R0, 0x10 ;  /* 0x0000001000057836 */ /* 0x000fe20000000000 */
[----:B------:R-:W1:Y:S01]  /*c9c0*/  LDSM.16.M88.4 R16, [R189+0x7000] ;  /* 0x00700000bd10783b */ /* 0x000e620000000200 */
[----:B------:R-:W-:-:S02]  /*c9d0*/  IMAD.IADD R7, R224, 0x1, -R4 ;  /* 0x00000001e0077824 */ /* 0x000fc400078e0a04 */
[----:B------:R-:W-:Y:S01]  /*c9e0*/  FFMA.FTZ R15, R6, -UR19, R170 ;  /* 0x80000013060f7c23 */ /* 0x000fe200080100aa */
[----:B------:R-:W-:Y:S01]  /*c9f0*/  IMAD.IADD R6, R227, 0x1, -R4 ;  /* 0x00000001e3067824 */ /* 0x000fe200078e0a04 */
[----:B------:R-:W-:Y:S01]  /*ca00*/  FSEL R191, R12, -INF , !P2 ;  /* 0xff8000000cbf7808 */ /* 0x000fe20005000000 */
[----:B------:R-:W-:Y:S01]  /*ca10*/  IMAD.IADD R13, R224, 0x1, -R5 ;  /* 0x00000001e00d7824 */ /* 0x000fe200078e0a05 */
[----:B------:R-:W-:Y:S02]  /*ca20*/  IABS R12, R7 ;  /* 0x00000007000c7213 */ /* 0x000fe40000000000 */
[----:B------:R-:W-:Y:S02]  /*ca30*/  FSEL R182, R14, -INF , !P1 ;  /* 0xff8000000eb67808 */ /* 0x000fe40004800000 */
[C---:B------:R-:W-:Y:S02]  /*ca40*/  ISETP.GE.AND P2, PT, R4.reuse, R229, PT ;  /* 0x000000e50400720c */ /* 0x040fe40003f46270 */
[----:B------:R-:W-:-:S02]  /*ca50*/  ISETP.GE.AND P1, PT, R4, R228, PT ;  /* 0x000000e40400720c */ /* 0x000fc40003f26270 */
[----:B------:R-:W-:Y:S02]  /*ca60*/  IABS R6, R6 ;  /* 0x0000000600067213 */ /* 0x000fe40000000000 */
[----:B------:R-:W-:Y:S02]  /*ca70*/  IABS R7, R13 ;  /* 0x0000000d00077213 */ /* 0x000fe40000000000 */
[----:B------:R-:W-:Y:S02]  /*ca80*/  I2FP.F32.S32 R12, R12 ;  /* 0x0000000c000c7245 */ /* 0x000fe40000201400 */
[C---:B------:R-:W-:Y:S02]  /*ca90*/  ISETP.LT.OR P2, PT, R4.reuse, R226, P2 ;  /* 0x000000e20400720c */ /* 0x040fe40001741670 */
[----:B------:R-:W-:Y:S01]  /*caa0*/  ISETP.LT.OR P1, PT, R4, R225, P1 ;  /* 0x000000e10400720c */ /* 0x000fe20000f21670 */
[----:B------:R-:W-:Y:S01]  /*cab0*/  FFMA.FTZ R12, R12, -UR19, R169 ;  /* 0x800000130c0c7c23 */ /* 0x000fe200080100a9 */
[----:B------:R-:W-:-:S02]  /*cac0*/  I2FP.F32.S32 R4, R6 ;  /* 0x0000000600047245 */ /* 0x000fc40000201400 */
[----:B------:R-:W-:Y:S02]  /*cad0*/  I2FP.F32.S32 R6, R7 ;  /* 0x0000000700067245 */ /* 0x000fe40000201400 */
[----:B------:R-:W-:Y:S01]  /*cae0*/  FSEL R181, R15, -INF , !P0 ;  /* 0xff8000000fb57808 */ /* 0x000fe20004000000 */
[----:B------:R-:W-:Y:S01]  /*caf0*/  FFMA.FTZ R7, R4, -UR19, R171 ;  /* 0x8000001304077c23 */ /* 0x000fe200080100ab */
[C---:B------:R-:W-:Y:S01]  /*cb00*/  ISETP.GE.AND P0, PT, R5.reuse, R229, PT ;  /* 0x000000e50500720c */ /* 0x040fe20003f06270 */
[----:B------:R-:W-:Y:S01]  /*cb10*/  FFMA.FTZ R6, R6, -UR19, R24 ;  /* 0x8000001306067c23 */ /* 0x000fe20008010018 */
[----:B------:R-:W-:Y:S01]  /*cb20*/  VIADD R4, R0, 0x11 ;  /* 0x0000001100047836 */ /* 0x000fe20000000000 */
[----:B------:R-:W-:Y:S02]  /*cb30*/  FSEL R179, R12, -INF , !P2 ;  /* 0xff8000000cb37808 */ /* 0x000fe40005000000 */
[C---:B------:R-:W-:Y:S02]  /*cb40*/  ISETP.LT.OR P0, PT, R5.reuse, R226, P0 ;  /* 0x000000e20500720c */ /* 0x040fe40000701670 */
[----:B------:R-:W-:-:S02]  /*cb50*/  ISETP.GE.AND P2, PT, R5, R228, PT ;  /* 0x000000e40500720c */ /* 0x000fc40003f46270 */
[----:B------:R-:W-:Y:S01]  /*cb60*/  FSEL R180, R7, -INF , !P1 ;  /* 0xff80000007b47808 */ /* 0x000fe20004800000 */
[C---:B-1----:R-:W-:Y:S01]  /*cb70*/  HMMA.16816.F32 R20, R8.reuse, R16, R220 ;  /* 0x000000100814723c */ /* 0x042fe200000018dc */
[----:B------:R-:W-:Y:S01]  /*cb80*/  FSEL R178, R6, -INF , !P0 ;  /* 0xff80000006b27808 */ /* 0x000fe20004000000 */
[----:B------:R-:W-:Y:S01]  /*cb90*/  IMAD.IADD R6, R224, 0x1, -R4 ;  /* 0x00000001e0067824 */ /* 0x000fe200078e0a04 */
[C---:B------:R-:W-:Y:S02]  /*cba0*/  ISETP.GE.AND P1, PT, R4.reuse, R229, PT ;  /* 0x000000e50400720c */ /* 0x040fe40003f26270 */
[C---:B------:R-:W-:Y:S01]  /*cbb0*/  ISETP.GE.AND P0, PT, R4.reuse, R228, PT ;  /* 0x000000e40400720c */ /* 0x040fe20003f06270 */
[----:B------:R-:W-:Y:S01]  /*cbc0*/  HMMA.16816.F32 R32, R8, R18, R232 ;  /* 0x000000120820723c */ /* 0x000fe200000018e8 */
[----:B------:R-:W-:Y:S01]  /*cbd0*/  ISETP.LT.OR P2, PT, R5, R225, P2 ;  /* 0x000000e10500720c */ /* 0x000fe20001741670 */
[----:B------:R-:W-:Y:S01]  /*cbe0*/  IMAD.IADD R5, R227, 0x1, -R5 ;  /* 0x00000001e3057824 */ /* 0x000fe200078e0a05 */
[----:B------:R-:W-:-:S02]  /*cbf0*/  ISETP.LT.OR P1, PT, R4, R226, P1 ;  /* 0x000000e20400720c */ /* 0x000fc40000f21670 */
[----:B------:R-:W-:Y:S01]  /*cc00*/  ISETP.LT.OR P0, PT, R4, R225, P0 ;  /* 0x000000e10400720c */ /* 0x000fe20000701670 */
[----:B------:R-:W-:Y:S01]  /*cc10*/  IMAD.IADD R4, R227, 0x1, -R4 ;  /* 0x00000001e3047824 */ /* 0x000fe200078e0a04 */
[----:B------:R-:W-:Y:S01]  /*cc20*/  IABS R7, R5 ;  /* 0x0000000500077213 */ /* 0x000fe20000000000 */
[----:B------:R-:W-:Y:S01]  /*cc30*/  VIADD R5, R0, 0x18 ;  /* 0x0000001800057836 */ /* 0x000fe20000000000 */
[----:B------:R-:W-:Y:S02]  /*cc40*/  IABS R6, R6 ;  /* 0x0000000600067213 */ /* 0x000fe40000000000 */
[----:B------:R-:W-:Y:S01]  /*cc50*/  IABS R12, R4 ;  /* 0x00000004000c7213 */ /* 0x000fe20000000000 */
[----:B------:R-:W-:Y:S01]  /*cc60*/  IMAD.IADD R4, R224, 0x1, -R5 ;  /* 0x00000001e0047824 */ /* 0x000fe200078e0a05 */
[----:B------:R-:W-:Y:S02]  /*cc70*/  I2FP.F32.S32 R7, R7 ;  /* 0x0000000700077245 */ /* 0x000fe40000201400 */
[----:B------:R-:W-:-:S02]  /*cc80*/  I2FP.F32.S32 R6, R6 ;  /* 0x0000000600067245 */ /* 0x000fc40000201400 */
[----:B------:R-:W-:Y:S01]  /*cc90*/  IABS R4, R4 ;  /* 0x0000000400047213 */ /* 0x000fe20000000000 */
        /* <DEDUP_REMOVED lines=8> */
[C---:B------:R-:W-:Y:S01]  /*cd20*/  ISETP.GE.AND P2, PT, R5.reuse, R229, PT ;  /* 0x000000e50500720c */ /* 0x040fe20003f46270 */
[----:B------:R-:W-:Y:S01]  /*cd30*/  VIADD R4, R0, 0x19 ;  /* 0x0000001900047836 */ /* 0x000fe20000000000 */
[C---:B------:R-:W-:Y:S01]  /*cd40*/  ISETP.GE.AND P1, PT, R5.reuse, R228, PT ;  /* 0x000000e40500720c */ /* 0x040fe20003f26270 */
[----:B------:R-:W1:Y:S01]  /*cd50*/  LDSM.16.M88.4 R24, [R189+0x7800] ;  /* 0x00780000bd18783b */ /* 0x000e620000000200 */
[C---:B------:R-:W-:Y:S01]  /*cd60*/  ISETP.LT.OR P2, PT, R5.reuse, R226, P2 ;  /* 0x000000e20500720c */ /* 0x040fe20001741670 */
[--C-:B------:R-:W-:Y:S01]  /*cd70*/  IMAD.IADD R6, R224, 0x1, -R4.reuse ;  /* 0x00000001e0067824 */ /* 0x100fe200078e0a04 */
[----:B------:R-:W-:Y:S01]  /*cd80*/  ISETP.LT.OR P1, PT, R5, R225, P1 ;  /* 0x000000e10500720c */ /* 0x000fe20000f21670 */
[----:B------:R-:W-:Y:S01]  /*cd90*/  IMAD.IADD R5, R227, 0x1, -R5 ;  /* 0x00000001e3057824 */ /* 0x000fe200078e0a05 */
[----:B------:R-:W-:Y:S01]  /*cda0*/  FSEL R174, R7, -INF , !P2 ;  /* 0xff80000007ae7808 */ /* 0x000fe20005000000 */
[----:B------:R-:W-:Y:S01]  /*cdb0*/  IMAD.IADD R7, R227, 0x1, -R4 ;  /* 0x00000001e3077824 */ /* 0x000fe200078e0a04 */
[----:B------:R-:W-:Y:S01]  /*cdc0*/  FSEL R176, R12, -INF , !P0 ;  /* 0xff8000000cb07808 */ /* 0x000fe20004000000 */
[----:B------:R-:W-:-:S04]  /*cdd0*/  DEPBAR.LE SB0, 0x0 ;  /* 0x000080000000791a */ /* 0x000fc80000000000 */
[----:B------:R-:W-:Y:S02]  /*cde0*/  IABS R12, R5 ;  /* 0x00000005000c7213 */ /* 0x000fe40000000000 */
[----:B------:R-:W-:Y:S02]  /*cdf0*/  IABS R5, R7 ;  /* 0x0000000700057213 */ /* 0x000fe40000000000 */
[----:B------:R-:W-:Y:S01]  /*ce00*/  IABS R6, R6 ;  /* 0x0000000600067213 */ /* 0x000fe20000000000 */
[----:B------:R-:W-:Y:S01]  /*ce10*/  IMAD.MOV.U32 R7, RZ, RZ, R12 ;  /* 0x000000ffff077224 */ /* 0x000fe200078e000c */
[----:B------:R-:W-:Y:S01]  /*ce20*/  BAR.SYNC.DEFER_BLOCKING 0x0 ;  /* 0x0000000000007b1d */ /* 0x000fe20000010000 */
[C---:B------:R-:W-:Y:S02]  /*ce30*/  ISETP.GE.AND P0, PT, R4.reuse, R229, PT ;  /* 0x000000e50400720c */ /* 0x040fe40003f06270 */
[----:B------:R-:W-:Y:S02]  /*ce40*/  ISETP.GE.AND P2, PT, R4, R228, PT ;  /* 0x000000e40400720c */ /* 0x000fe40003f46270 */
[----:B------:R-:W-:-:S02]  /*ce50*/  I2FP.F32.S32 R14, R7 ;  /* 0x00000007000e7245 */ /* 0x000fc40000201400 */
[----:B------:R-:W-:Y:S02]  /*ce60*/  I2FP.F32.S32 R7, R6 ;  /* 0x0000000600077245 */ /* 0x000fe40000201400 */
[----:B------:R-:W-:Y:S01]  /*ce70*/  ISETP.LT.OR P0, PT, R4, R226, P0 ;  /* 0x000000e20400720c */ /* 0x000fe20000701670 */
[----:B------:R-:W-:Y:S01]  /*ce80*/  FFMA.FTZ R14, R14, -UR19, R134 ;  /* 0x800000130e0e7c23 */ /* 0x000fe20008010086 */
[----:B------:R-:W-:Y:S01]  /*ce90*/  ISETP.LT.OR P2, PT, R4, R225, P2 ;  /* 0x000000e10400720c */ /* 0x000fe20001741670 */
[C---:B------:R-:W-:Y:S01]  /*cea0*/  VIADD R4, R0.reuse, 0x20 ;  /* 0x0000002000047836 */ /* 0x040fe20000000000 */
[----:B------:R-:W-:Y:S01]  /*ceb0*/  I2FP.F32.S32 R6, R5 ;  /* 0x0000000500067245 */ /* 0x000fe20000201400 */
[----:B------:R-:W-:Y:S02]  /*cec0*/  VIADD R5, R0, 0x21 ;  /* 0x0000002100057836 */ /* 0x000fe40000000000 */
[----:B------:R-:W-:Y:S01]  /*ced0*/  FFMA.FTZ R15, R7, -UR19, R133 ;  /* 0x80000013070f7c23 */ /* 0x000fe20008010085 */
[--C-:B------:R-:W-:Y:S01]  /*cee0*/  IMAD.IADD R7, R224, 0x1, -R4.reuse ;  /* 0x00000001e0077824 */ /* 0x100fe200078e0a04 */
[----:B------:R-:W-:Y:S01]  /*cef0*/  FSEL R173, R14, -INF , !P1 ;  /* 0xff8000000ead7808 */ /* 0x000fe20004800000 */
[----:B------:R-:W-:Y:S01]  /*cf00*/  FFMA.FTZ R16, R6, -UR19, R135 ;  /* 0x8000001306107c23 */ /* 0x000fe20008010087 */
[----:B------:R-:W-:Y:S01]  /*cf10*/  IMAD.IADD R6, R227, 0x1, -R4 ;  /* 0x00000001e3067824 */ /* 0x000fe200078e0a04 */
[----:B------:R-:W-:Y:S01]  /*cf20*/  FSEL R172, R15, -INF , !P0 ;  /* 0xff8000000fac7808 */ /* 0x000fe20004000000 */
[----:B------:R-:W-:Y:S01]  /*cf30*/  IMAD.IADD R13, R224, 0x1, -R5 ;  /* 0x00000001e00d7824 */ /* 0x000fe200078e0a05 */
[----:B------:R-:W-:-:S02]  /*cf40*/  IABS R12, R7 ;  /* 0x00000007000c7213 */ /* 0x000fc40000000000 */
[----:B------:R-:W-:Y:S02]  /*cf50*/  IABS R6, R6 ;  /* 0x0000000600067213 */ /* 0x000fe40000000000 */
[----:B------:R-:W-:Y:S01]  /*cf60*/  IABS R7, R13 ;  /* 0x0000000d00077213 */ /* 0x000fe20000000000 */
[----:B------:R-:W-:Y:S01]  /*cf70*/  IMAD.MOV.U32 R13, RZ, RZ, R12 ;  /* 0x000000ffff0d7224 */ /* 0x000fe200078e000c */
[C---:B------:R-:W-:Y:S01]  /*cf80*/  ISETP.GE.AND P1, PT, R4.reuse, R229, PT ;  /* 0x000000e50400720c */ /* 0x040fe20003f26270 */
[----:B------:R-:W-:Y:S01]  /*cf90*/  IMAD.MOV.U32 R12, RZ, RZ, R6 ;  /* 0x000000ffff0c7224 */ /* 0x000fe200078e0006 */
[C---:B------:R-:W-:Y:S01]  /*cfa0*/  ISETP.GE.AND P0, PT, R4.reuse, R228, PT ;  /* 0x000000e40400720c */ /* 0x040fe20003f06270 */
[----:B------:R-:W-:Y:S01]  /*cfb0*/  IMAD.MOV.U32 R6, RZ, RZ, R7 ;  /* 0x000000ffff067224 */ /* 0x000fe200078e0007 */
[----:B------:R-:W-:Y:S02]  /*cfc0*/  ISETP.LT.OR P1, PT, R4, R226, P1 ;  /* 0x000000e20400720c */ /* 0x000fe40000f21670 */
[----:B------:R-:W-:-:S02]  /*cfd0*/  I2FP.F32.S32 R7, R12 ;  /* 0x0000000c00077245 */ /* 0x000fc40000201400 */
[----:B------:R-:W-:Y:S02]  /*cfe0*/  ISETP.LT.OR P0, PT, R4, R225, P0 ;  /* 0x000000e10400720c */ /* 0x000fe40000701670 */
[----:B------:R-:W-:Y:S01]  /*cff0*/  I2FP.F32.S32 R4, R6 ;  /* 0x0000000600047245 */ /* 0x000fe20000201400 */
[----:B------:R-:W-:Y:S01]  /*d000*/  FFMA.FTZ R12, R7, -UR19, R22 ;  /* 0x80000013070c7c23 */ /* 0x000fe20008010016 */
[----:B------:R-:W-:Y:S01]  /*d010*/  I2FP.F32.S32 R13, R13 ;  /* 0x0000000d000d7245 */ /* 0x000fe20000201400 */
[----:B------:R-:W-:Y:S01]  /*d020*/  VIADD R6, R0, 0x29 ;  /* 0x0000002900067836 */ /* 0x000fe20000000000 */
[----:B------:R-:W-:Y:S01]  /*d030*/  FSEL R171, R16, -INF , !P2 ;  /* 0xff80000010ab7808 */ /* 0x000fe20005000000 */
[----:B------:R-:W-:Y:S01]  /*d040*/  FFMA.FTZ R7, R4, -UR19, R21 ;  /* 0x8000001304077c23 */ /* 0x000fe20008010015 */
[----:B------:R-:W-:Y:S01]  /*d050*/  ISETP.GE.AND P2, PT, R5, R229, PT ;  /* 0x000000e50500720c */ /* 0x000fe20003f46270 */
[----:B------:R-:W-:Y:S01]  /*d060*/  FFMA.FTZ R13, R13, -UR19, R20 ;  /* 0x800000130d0d7c23 */ /* 0x000fe20008010014 */
[----:B------:R-:W-:Y:S01]  /*d070*/  VIADD R4, R0, 0x28 ;  /* 0x0000002800047836 */ /* 0x000fe20000000000 */
[----:B------:R-:W-:Y:S01]  /*d080*/  FSEL R170, R12, -INF , !P0 ;  /* 0xff8000000caa7808 */ /* 0x000fe20004000000 */
[----:B-1----:R-:W-:Y:S01]  /*d090*/  HMMA.16816.F32 R16, R8, R26, R240 ;  /* 0x0000001a0810723c */ /* 0x002fe200000018f0 */
[----:B------:R-:W-:Y:S01]  /*d0a0*/  ISETP.LT.OR P2, PT, R5, R226, P2 ;  /* 0x000000e20500720c */ /* 0x000fe20001741670 */
[----:B------:R-:W-:Y:S01]  /*d0b0*/  IMAD.IADD R12, R224, 0x1, -R4 ;  /* 0x00000001e00c7824 */ /* 0x000fe200078e0a04 */
[----:B------:R-:W-:-:S02]  /*d0c0*/  FSEL R169, R13, -INF , !P1 ;  /* 0xff8000000da97808 */ /* 0x000fc40004800000 */
[----:B------:R-:W-:Y:S01]  /*d0d0*/  FSEL R168, R7, -INF , !P2 ;  /* 0xff80000007a87808 */ /* 0x000fe20005000000 */
[----:B------:R-:W-:Y:S01]  /*d0e0*/  IMAD.IADD R7, R227, 0x1, -R5 ;  /* 0x00000001e3077824 */ /* 0x000fe200078e0a05 */
[C---:B------:R-:W-:Y:S02]  /*d0f0*/  ISETP.GE.AND P0, PT, R4.reuse, R229, PT ;  /* 0x000000e50400720c */ /* 0x040fe40003f06270 */
[CC--:B------:R-:W-:Y:S02]  /*d100*/  ISETP.GE.AND P2, PT, R4.reuse, R228.reuse, PT ;  /* 0x000000e40400720c */ /* 0x0c0fe40003f46270 */
[----:B------:R-:W-:Y:S02]  /*d110*/  ISETP.GE.AND P1, PT, R5, R228, PT ;  /* 0x000000e40500720c */ /* 0x000fe40003f26270 */
[C---:B------:R-:W-:Y:S02]  /*d120*/  ISETP.LT.OR P0, PT, R4.reuse, R226, P0 ;  /* 0x000000e20400720c */ /* 0x040fe40000701670 */
[-C--:B------:R-:W-:Y:S01]  /*d130*/  ISETP.LT.OR P2, PT, R4, R225.reuse, P2 ;  /* 0x000000e10400720c */ /* 0x080fe20001741670 */
[----:B------:R-:W-:Y:S01]  /*d140*/  IMAD.IADD R4, R227, 0x1, -R4 ;  /* 0x00000001e3047824 */ /* 0x000fe200078e0a04 */
[----:B------:R-:W-:Y:S01]  /*d150*/  ISETP.LT.OR P1, PT, R5, R225, P1 ;  /* 0x000000e10500720c */ /* 0x000fe20000f21670 */
[----:B------:R-:W-:Y:S01]  /*d160*/  IMAD.IADD R5, R224, 0x1, -R6 ;  /* 0x00000001e0057824 */ /* 0x000fe200078e0a06 */
[----:B------:R-:W-:-:S02]  /*d170*/  IABS R12, R12 ;  /* 0x0000000c000c7213 */ /* 0x000fc40000000000 */
[----:B------:R-:W-:Y:S02]  /*d180*/  IABS R7, R7 ;  /* 0x0000000700077213 */ /* 0x000fe40000000000 */
[----:B------:R-:W-:Y:S02]  /*d190*/  IABS R13, R4 ;  /* 0x00000004000d7213 */ /* 0x000fe40000000000 */
[----:B------:R-:W-:Y:S01]  /*d1a0*/  IABS R4, R5 ;  /* 0x0000000500047213 */ /* 0x000fe20000000000 */
[----:B------:R-:W-:Y:S01]  /*d1b0*/  IMAD.MOV.U32 R5, RZ, RZ, R12 ;  /* 0x000000ffff057224 */ /* 0x000fe200078e000c */
[----:B------:R-:W-:Y:S02]  /*d1c0*/  I2FP.F32.S32 R7, R7 ;  /* 0x0000000700077245 */ /* 0x000fe40000201400 */
[----:B------:R-:W-:Y:S02]  /*d1d0*/  I2FP.F32.S32 R13, R13 ;  /* 0x0000000d000d7245 */ /* 0x000fe40000201400 */
[----:B------:R-:W-:-:S02]  /*d1e0*/  I2FP.F32.S32 R12, R5 ;  /* 0x00000005000c7245 */ /* 0x000fc40000201400 */
[----:B------:R-:W-:Y:S01]  /*d1f0*/  I2FP.F32.S32 R5, R4 ;  /* 0x0000000400057245 */ /* 0x000fe20000201400 */
[----:B------:R-:W-:Y:S01]  /*d200*/  FFMA.FTZ R4, R7, -UR19, R23 ;  /* 0x8000001307047c23 */ /* 0x000fe20008010017 */
[----:B------:R-:W-:Y:S01]  /*d210*/  FFMA.FTZ R13, R13, -UR19, R34 ;  /* 0x800000130d0d7c23 */ /* 0x000fe20008010022 */
[----:B------:R-:W-:Y:S01]  /*d220*/  FFMA.FTZ R7, R12, -UR19, R32 ;  /* 0x800000130c077c23 */ /* 0x000fe20008010020 */
[----:B------:R-:W-:Y:S01]  /*d230*/  HMMA.16816.F32 R20, R8, R24, R236 ;  /* 0x000000180814723c */ /* 0x000fe200000018ec */
[----:B------:R-:W-:Y:S01]  /*d240*/  FFMA.FTZ R12, R5, -UR19, R33 ;  /* 0x80000013050c7c23 */ /* 0x000fe20008010021 */
[----:B------:R-:W-:Y:S01]  /*d250*/  FSEL R135, R4, -INF , !P1 ;  /* 0xff80000004877808 */ /* 0x000fe20004800000 */
[----:B------:R-:W-:Y:S01]  /*d260*/  VIADD R4, R0, 0x30 ;  /* 0x0000003000047836 */ /* 0x000fe20000000000 */
[----:B------:R-:W-:Y:S01]  /*d270*/  ISETP.GE.AND P1, PT, R6, R229, PT ;  /* 0x000000e50600720c */ /* 0x000fe20003f26270 */
[----:B------:R-:W-:Y:S01]  /*d280*/  VIADD R5, R0, 0x31 ;  /* 0x0000003100057836 */ /* 0x000fe20000000000 */
[----:B------:R-:W-:Y:S01]  /*d290*/  FSEL R133, R7, -INF , !P0 ;  /* 0xff80000007857808 */ /* 0x000fe20004000000 */
[----:B------:R-:W-:Y:S01]  /*d2a0*/  IMAD.IADD R7, R224, 0x1, -R4 ;  /* 0x00000001e0077824 */ /* 0x000fe200078e0a04 */
[----:B------:R-:W-:-:S02]  /*d2b0*/  ISETP.GE.AND P0, PT, R6, R228, PT ;  /* 0x000000e40600720c */ /* 0x000fc40003f06270 */
[C---:B------:R-:W-:Y:S02]  /*d2c0*/  ISETP.LT.OR P1, PT, R6.reuse, R226, P1 ;  /* 0x000000e20600720c */ /* 0x040fe40000f21670 */
[----:B------:R-:W-:Y:S01]  /*d2d0*/  ISETP.LT.OR P0, PT, R6, R225, P0 ;  /* 0x000000e10600720c */ /* 0x000fe20000701670 */
[C---:B------:R-:W-:Y:S01]  /*d2e0*/  IMAD.IADD R6, R227.reuse, 0x1, -R6 ;  /* 0x00000001e3067824 */ /* 0x040fe200078e0a06 */
        /* <DEDUP_REMOVED lines=10> */
[C---:B------:R-:W-:Y:S01]  /*d390*/  ISETP.GE.AND P1, PT, R4.reuse, R228, PT ;  /* 0x000000e40400720c */ /* 0x040fe20003f26270 */
[----:B------:R-:W-:Y:S01]  /*d3a0*/  IMAD.MOV.U32 R7, RZ, RZ, R12 ;  /* 0x000000ffff077224 */ /* 0x000fe200078e000c */
[C---:B------:R-:W-:Y:S02]  /*d3b0*/  ISETP.LT.OR P2, PT, R4.reuse, R226, P2 ;  /* 0x000000e20400720c */ /* 0x040fe40001741670 */
[----:B------:R-:W-:-:S02]  /*d3c0*/  ISETP.LT.OR P1, PT, R4, R225, P1 ;  /* 0x000000e10400720c */ /* 0x000fc40000f21670 */
[----:B------:R-:W-:Y:S02]  /*d3d0*/  I2FP.F32.S32 R14, R14 ;  /* 0x0000000e000e7245 */ /* 0x000fe40000201400 */
[----:B------:R-:W-:Y:S02]  /*d3e0*/  I2FP.F32.S32 R4, R13 ;  /* 0x0000000d00047245 */ /* 0x000fe40000201400 */
[----:B------:R-:W-:Y:S01]  /*d3f0*/  I2FP.F32.S32 R12, R7 ;  /* 0x00000007000c7245 */ /* 0x000fe20000201400 */
[----:B------:R-:W-:Y:S01]  /*d400*/  FFMA.FTZ R7, R14, -UR19, R35 ;  /* 0x800000130e077c23 */ /* 0x000fe20008010023 */
[----:B------:R-:W-:Y:S01]  /*d410*/  I2FP.F32.S32 R6, R6 ;  /* 0x0000000600067245 */ /* 0x000fe20000201400 */
[----:B------:R-:W-:Y:S02]  /*d420*/  FFMA.FTZ R4, R4, -UR19, R20 ;  /* 0x8000001304047c23 */ /* 0x000fe40008010014 */
[----:B------:R-:W-:Y:S01]  /*d430*/  FFMA.FTZ R9, R12, -UR19, R21 ;  /* 0x800000130c097c23 */ /* 0x000fe20008010015 */
[----:B------:R-:W-:Y:S01]  /*d440*/  FSEL R35, R7, -INF , !P0 ;  /* 0xff80000007237808 */ /* 0x000fe20004000000 */
[----:B------:R-:W-:Y:S01]  /*d450*/  FFMA.FTZ R8, R6, -UR19, R22 ;  /* 0x8000001306087c23 */ /* 0x000fe20008010016 */
[----:B------:R-:W-:Y:S01]  /*d460*/  FSEL R34, R4, -INF , !P2 ;  /* 0xff80000004227808 */ /* 0x000fe20005000000 */
[C---:B------:R-:W-:Y:S01]  /*d470*/  VIADD R4, R0.reuse, 0x38 ;  /* 0x0000003800047836 */ /* 0x040fe20000000000 */
[C---:B------:R-:W-:Y:S01]  /*d480*/  ISETP.GE.AND P0, PT, R5.reuse, R229, PT ;  /* 0x000000e50500720c */ /* 0x040fe20003f06270 */
[----:B------:R-:W-:Y:S01]  /*d490*/  VIADD R0, R0, 0x39 ;  /* 0x0000003900007836 */ /* 0x000fe20000000000 */
[----:B------:R-:W-:Y:S01]  /*d4a0*/  ISETP.GE.AND P2, PT, R5, R228, PT ;  /* 0x000000e40500720c */ /* 0x000fe20003f46270 */
[--C-:B------:R-:W-:Y:S01]  /*d4b0*/  IMAD.IADD R7, R227, 0x1, -R4.reuse ;  /* 0x00000001e3077824 */ /* 0x100fe200078e0a04 */
[C---:B------:R-:W-:Y:S01]  /*d4c0*/  ISETP.LT.OR P0, PT, R5.reuse, R226, P0 ;  /* 0x000000e20500720c */ /* 0x040fe20000701670 */
[----:B------:R-:W-:Y:S01]  /*d4d0*/  IMAD.IADD R6, R224, 0x1, -R4 ;  /* 0x00000001e0067824 */ /* 0x000fe200078e0a04 */
[----:B------:R-:W-:Y:S01]  /*d4e0*/  ISETP.LT.OR P2, PT, R5, R225, P2 ;  /* 0x000000e10500720c */ /* 0x000fe20001741670 */
[----:B------:R-:W-:Y:S01]  /*d4f0*/  IMAD.IADD R5, R227, 0x1, -R5 ;  /* 0x00000001e3057824 */ /* 0x000fe200078e0a05 */
[----:B------:R-:W-:-:S02]  /*d500*/  FSEL R33, R8, -INF , !P1 ;  /* 0xff80000008217808 */ /* 0x000fc40004800000 */
[----:B------:R-:W-:Y:S02]  /*d510*/  IABS R6, R6 ;  /* 0x0000000600067213 */ /* 0x000fe40000000000 */
[----:B------:R-:W-:Y:S02]  /*d520*/  IABS R8, R5 ;  /* 0x0000000500087213 */ /* 0x000fe40000000000 */
[----:B------:R-:W-:Y:S02]  /*d530*/  IABS R5, R7 ;  /* 0x0000000700057213 */ /* 0x000fe40000000000 */
[----:B------:R-:W-:Y:S01]  /*d540*/  FSEL R32, R9, -INF , !P0 ;  /* 0xff80000009207808 */ /* 0x000fe20004000000 */
[----:B------:R-:W-:Y:S01]  /*d550*/  IMAD.MOV.U32 R7, RZ, RZ, R8 ;  /* 0x000000ffff077224 */ /* 0x000fe200078e0008 */
[----:B------:R-:W-:Y:S02]  /*d560*/  I2FP.F32.S32 R5, R5 ;  /* 0x0000000500057245 */ /* 0x000fe40000201400 */
[----:B------:R-:W-:-:S02]  /*d570*/  ISETP.GE.AND P1, PT, R4, R229, PT ;  /* 0x000000e50400720c */ /* 0x000fc40003f26270 */
[----:B------:R-:W-:Y:S01]  /*d580*/  ISETP.GE.AND P0, PT, R4, R228, PT ;  /* 0x000000e40400720c */ /* 0x000fe20003f06270 */
[----:B------:R-:W-:Y:S01]  /*d590*/  FFMA.FTZ R9, R5, -UR19, R18 ;  /* 0x8000001305097c23 */ /* 0x000fe20008010012 */
[----:B------:R-:W-:Y:S02]  /*d5a0*/  I2FP.F32.S32 R7, R7 ;  /* 0x0000000700077245 */ /* 0x000fe40000201400 */
[----:B------:R-:W-:Y:S01]  /*d5b0*/  I2FP.F32.S32 R8, R6 ;  /* 0x0000000600087245 */ /* 0x000fe20000201400 */
[--C-:B------:R-:W-:Y:S01]  /*d5c0*/  IMAD.IADD R6, R224, 0x1, -R0.reuse ;  /* 0x00000001e0067824 */ /* 0x100fe200078e0a00 */
[C---:B------:R-:W-:Y:S01]  /*d5d0*/  ISETP.LT.OR P1, PT, R4.reuse, R226, P1 ;  /* 0x000000e20400720c */ /* 0x040fe20000f21670 */
[----:B------:R-:W-:Y:S01]  /*d5e0*/  FFMA.FTZ R7, R7, -UR19, R23 ;  /* 0x8000001307077c23 */ /* 0x000fe20008010017 */
[----:B------:R-:W-:Y:S01]  /*d5f0*/  ISETP.LT.OR P0, PT, R4, R225, P0 ;  /* 0x000000e10400720c */ /* 0x000fe20000701670 */
[----:B------:R-:W-:Y:S02]  /*d600*/  IMAD.IADD R4, R227, 0x1, -R0 ;  /* 0x00000001e3047824 */ /* 0x000fe400078e0a00 */
[----:B------:R-:W-:Y:S01]  /*d610*/  FFMA.FTZ R8, R8, -UR19, R16 ;  /* 0x8000001308087c23 */ /* 0x000fe20008010010 */
[----:B------:R-:W-:-:S02]  /*d620*/  IABS R5, R6 ;  /* 0x0000000600057213 */ /* 0x000fc40000000000 */
[----:B------:R-:W-:Y:S02]  /*d630*/  FSEL R18, R9, -INF , !P0 ;  /* 0xff80000009127808 */ /* 0x000fe40004000000 */
        /* <DEDUP_REMOVED lines=27> */
[----:B------:R-:W5:Y:S08]  /*d7f0*/  @!P6 LDC.64 R20, c[0x0][0x218] ;  /* 0x00008600ff14eb82 */ /* 0x000f700000000a00 */
[----:B------:R-:W5:Y:S08]  /*d800*/  @!P5 LDC.64 R14, c[0x0][0x218] ;  /* 0x00008600ff0edb82 */ /* 0x000f700000000a00 */
[----:B------:R-:W5:Y:S08]  /*d810*/  @!P4 LDC.64 R22, c[0x0][0x218] ;  /* 0x00008600ff16cb82 */ /* 0x000f700000000a00 */
[----:B------:R-:W5:Y:S08]  /*d820*/  @!P3 LDC.64 R24, c[0x0][0x218] ;  /* 0x00008600ff18bb82 */ /* 0x000f700000000a00 */
[----:B------:R-:W5:Y:S01]  /*d830*/  @!P4 LDC.64 R26, c[0x0][0x218] ;  /* 0x00008600ff1acb82 */ /* 0x000f620000000a00 */
[----:B--2---:R-:W-:-:S04]  /*d840*/  IMAD.WIDE.U32 R4, R4, UR40, R250 ;  /* 0x0000002804047c25 */ /* 0x004fc8000f8e00fa */
[----:B------:R-:W-:Y:S01]  /*d850*/  VIADD R5, R5, UR4 ;  /* 0x0000000405057c36 */ /* 0x000fe20008000000 */
[C---:B-1----:R-:W-:Y:S02]  /*d860*/  @!P6 LEA R8, P1, R4.reuse, R8, 0x1 ;  /* 0x000000080408e211 */ /* 0x042fe400078208ff */
[C---:B----4-:R-:W-:Y:S02]  /*d870*/  @!P5 LEA R6, P0, R4.reuse, R6, 0x1 ;  /* 0x000000060406d211 */ /* 0x050fe400078008ff */
[C-C-:B------:R-:W-:Y:S02]  /*d880*/  @!P6 LEA.HI.X R9, R4.reuse, R9, R5.reuse, 0x1, P1 ;  /* 0x000000090409e211 */ /* 0x140fe400008f0c05 */
[C---:B------:R-:W-:Y:S02]  /*d890*/  @!P5 LEA.HI.X R7, R4.reuse, R7, R5, 0x1, P0 ;  /* 0x000000070407d211 */ /* 0x040fe400000f0c05 */
        /* <DEDUP_REMOVED lines=11> */
[----:B---3--:R-:W-:-:S04]  /*d950*/  @!P3 LEA R8, P0, R4, R12, 0x1 ;  /* 0x0000000c0408b211 */ /* 0x008fc800078008ff */
[----:B------:R-:W-:Y:S02]  /*d960*/  @!P3 LEA.HI.X R9, R4, R13, R5, 0x1, P0 ;  /* 0x0000000d0409b211 */ /* 0x000fe400000f0c05 */
[----:B-----5:R-:W-:Y:S02]  /*d970*/  @!P6 LEA R12, P0, R0, R20, 0x1 ;  /* 0x00000014000ce211 */ /* 0x020fe400078008ff */
[----:B--2---:R-:W-:-:S04]  /*d980*/  @!P4 LEA R6, P1, R4, R10, 0x1 ;  /* 0x0000000a0406c211 */ /* 0x004fc800078208ff */
[----:B------:R-:W-:Y:S02]  /*d990*/  @!P4 LEA.HI.X R7, R4, R11, R5, 0x1, P1 ;  /* 0x0000000b0407c211 */ /* 0x000fe400008f0c05 */
[----:B------:R-:W-:-:S03]  /*d9a0*/  IADD3.X R5, R5, UR41, RZ, P2, !PT ;  /* 0x0000002905057c10 */ /* 0x000fc600097fe4ff */
[----:B------:R-:W-:Y:S01]  /*d9b0*/  @!PT LDS RZ, [RZ] ;  /* 0x00000000fffff984 */ /* 0x000fe20000000800 */
[----:B------:R-:W-:Y:S01]  /*d9c0*/  @!PT LDS RZ, [RZ] ;  /* 0x00000000fffff984 */ /* 0x000fe20000000800 */
[----:B------:R-:W-:Y:S01]  /*d9d0*/  @!PT LDS RZ, [RZ] ;  /* 0x00000000fffff984 */ /* 0x000fe20000000800 */
[----:B------:R-:W-:Y:S01]  /*d9e0*/  @!P4 LDGSTS.E.BYPASS.LTC128B.128 [R217+0xc000], desc[UR32][R6.64+0x100] ;  /* 0x0c00010006d9cfae */ /* 0x000fe2000b901d60 */
[C-C-:B------:R-:W-:Y:S02]  /*d9f0*/  @!P6 LEA.HI.X R13, R0.reuse, R21, R5.reuse, 0x1, P0 ;  /* 0x00000015000de211 */ /* 0x140fe400000f0c05 */
[C---:B------:R-:W-:Y:S01]  /*da00*/  @!P5 LEA R10, P0, R0.reuse, R14, 0x1 ;  /* 0x0000000e000ad211 */ /* 0x040fe200078008ff */
[----:B------:R-:W2:Y:S01]  /*da10*/  @!P6 LDC.64 R20, c[0x0][0x218] ;  /* 0x00008600ff14eb82 */ /* 0x000ea20000000a00 */
[----:B------:R1:W-:Y:S02]  /*da20*/  @P3 STS.128 [R217+0xe000], RZ ;  /* 0x00e000ffd9003388 */ /* 0x0003e40000000c00 */
[C---:B------:R-:W-:Y:S02]  /*da30*/  @!P5 LEA.HI.X R11, R0.reuse, R15, R5, 0x1, P0 ;  /* 0x0000000f000bd211 */ /* 0x040fe400000f0c05 */
[----:B------:R-:W-:Y:S01]  /*da40*/  @!PT LDS RZ, [RZ] ;  /* 0x00000000fffff984 */ /* 0x000fe20000000800 */
[----:B------:R-:W-:Y:S01]  /*da50*/  @!PT LDS RZ, [RZ] ;  /* 0x00000000fffff984 */ /* 0x000fe20000000800 */
[----:B------:R-:W-:Y:S01]  /*da60*/  @!PT LDS RZ, [RZ] ;  /* 0x00000000fffff984 */ /* 0x000fe20000000800 */
[----:B------:R3:W-:Y:S03]  /*da70*/  @!P3 LDGSTS.E.BYPASS.LTC128B.128 [R217+0xe000], desc[UR32][R8.64+0x180] ;  /* 0x0e00018008d9bfae */ /* 0x0007e6000b901d60 */
[----:B------:R-:W4:Y:S01]  /*da80*/  @!P4 LDC.64 R14, c[0x0][0x218] ;  /* 0x00008600ff0ecb82 */ /* 0x000f220000000a00 */
        /* <DEDUP_REMOVED lines=12> */
[C-C-:B------:R-:W-:Y:S02]  /*db50*/  @!P4 LEA.HI.X R9, R0.reuse, R23, R5.reuse, 0x1, P0 ;  /* 0x000000170009c211 */ /* 0x140fe400000f0c05 */
[C---:B------:R-:W-:Y:S01]  /*db60*/  @!P3 LEA R6, P0, R0.reuse, R24, 0x1 ;  /* 0x000000180006b211 */ /* 0x040fe200078008ff */
[----:B------:R-:W3:Y:S02]  /*db70*/  @!P6 LDC.64 R22, c[0x0][0x218] ;  /* 0x00008600ff16eb82 */ /* 0x000ee40000000a00 */
[----:B------:R-:W-:Y:S01]  /*db80*/  @!PT LDS RZ, [RZ] ;  /* 0x00000000fffff984 */ /* 0x000fe20000000800 */
[----:B------:R-:W-:Y:S01]  /*db90*/  @!PT LDS RZ, [RZ] ;  /* 0x00000000fffff984 */ /* 0x000fe20000000800 */
[----:B------:R-:W-:Y:S01]  /*dba0*/  @!PT LDS RZ, [RZ] ;  /* 0x00000000fffff984 */ /* 0x000fe20000000800 */
[----:B------:R-:W-:Y:S01]  /*dbb0*/  @!P4 LDGSTS.E.BYPASS.LTC128B.128 [R217+0xc800], desc[UR32][R8.64+0x100] ;  /* 0x0c80010008d9cfae */ /* 0x000fe2000b901d60 */
[C---:B------:R-:W-:Y:S02]  /*dbc0*/  @!P3 LEA.HI.X R7, R0.reuse, R25, R5, 0x1, P0 ;  /* 0x000000190007b211 */ /* 0x040fe400000f0c05 */
[----:B------:R-:W-:Y:S01]  /*dbd0*/  IADD3 R0, P0, R0, UR42, RZ ;  /* 0x0000002a00007c10 */ /* 0x000fe2000ff1e0ff */
[----:B------:R2:W-:Y:S02]  /*dbe0*/  @P3 STS.128 [R217+0xe800], RZ ;  /* 0x00e800ffd9003388 */ /* 0x0005e40000000c00 */
[----:B-----5:R-:W5:Y:S01]  /*dbf0*/  @!P5 LDC.64 R12, c[0x0][0x218] ;  /* 0x00008600ff0cdb82 */ /* 0x020f620000000a00 */
[----:B------:R-:W-:Y:S01]  /*dc00*/  IADD3.X R5, R5, UR41, RZ, P0, !PT ;  /* 0x0000002905057c10 */ /* 0x000fe200087fe4ff */
[----:B------:R-:W-:Y:S01]  /*dc10*/  @!PT LDS RZ, [RZ] ;  /* 0x00000000fffff984 */ /* 0x000fe20000000800 */
[----:B------:R-:W-:Y:S01]  /*dc20*/  @!PT LDS RZ, [RZ] ;  /* 0x00000000fffff984 */ /* 0x000fe20000000800 */
[----:B------:R-:W-:Y:S01]  /*dc30*/  @!PT LDS RZ, [RZ] ;  /* 0x00000000fffff984 */ /* 0x000fe20000000800 */
[----:B------:R2:W-:Y:S01]  /*dc40*/  @!P3 LDGSTS.E.BYPASS.LTC128B.128 [R217+0xe800], desc[UR32][R6.64+0x180] ;  /* 0x0e80018006d9bfae */ /* 0x0005e2000b901d60 */
[----:B----4-:R-:W-:-:S02]  /*dc50*/  @!P4 LEA R14, P1, R0, R14, 0x1 ;  /* 0x0000000e000ec211 */ /* 0x010fc400078208ff */
[C---:B------:R-:W-:Y:S01]  /*dc60*/  IADD3 R4, P2, R0.reuse, UR42, RZ ;  /* 0x0000002a00047c10 */ /* 0x040fe2000ff5e0ff */
[----:B------:R4:W-:Y:S01]  /*dc70*/  @P6 STS.128 [R217+0x9000], RZ ;  /* 0x009000ffd9006388 */ /* 0x0009e20000000c00 */
[C---:B------:R-:W-:Y:S01]  /*dc80*/  @!P4 LEA.HI.X R15, R0.reuse, R15, R5, 0x1, P1 ;  /* 0x0000000f000fc211 */ /* 0x040fe200008f0c05 */
[----:B-1----:R-:W1:Y:S08]  /*dc90*/  @!P3 LDC.64 R10, c[0x0][0x218] ;  /* 0x00008600ff0abb82 */ /* 0x002e700000000a00 */
[----:B------:R-:W4:Y:S01]  /*dca0*/  @!P5 LDC.64 R24, c[0x0][0x218] ;  /* 0x00008600ff18db82 */ /* 0x000f220000000a00 */
[----:B--2---:R-:W-:-:S04]  /*dcb0*/  @!P6 LEA R6, P0, R0, R20, 0x1 ;  /* 0x000000140006e211 */ /* 0x004fc800078008ff */
[C---:B------:R-:W-:Y:S02]  /*dcc0*/  @!P6 LEA.HI.X R7, R0.reuse, R21, R5, 0x1, P0 ;  /* 0x000000150007e211 */ /* 0x040fe400000f0c05 */
[----:B-----5:R-:W-:-:S03]  /*dcd0*/  @!P5 LEA R8, P0, R0, R12, 0x1 ;  /* 0x0000000c0008d211 */ /* 0x020fc600078008ff */
[----:B------:R-:W-:Y:S01]  /*dce0*/  @!PT LDS RZ, [RZ] ;  /* 0x00000000fffff984 */ /* 0x000fe20000000800 */
[----:B------:R-:W-:Y:S01]  /*dcf0*/  @!PT LDS RZ, [RZ] ;  /* 0x00000000fffff984 */ /* 0x000fe20000000800 */
[----:B------:R-:W-:Y:S01]  /*dd00*/  @!PT LDS RZ, [RZ] ;  /* 0x00000000fffff984 */ /* 0x000fe20000000800 */
[----:B------:R2:W-:Y:S01]  /*dd10*/  @!P6 LDGSTS.E.BYPASS.LTC128B.128 [R217+0x9000], desc[UR32][R6.64] ;  /* 0x0900000006d9efae */ /* 0x0005e2000b901d60 */
[C-C-:B------:R-:W-:Y:S02]  /*dd20*/  @!P5 LEA.HI.X R9, R0.reuse, R13, R5.reuse, 0x1, P0 ;  /* 0x0000000d0009d211 */ /* 0x140fe400000f0c05 */
[C---:B-1----:R-:W-:Y:S01]  /*dd30*/  @!P3 LEA R12, P0, R0.reuse, R10, 0x1 ;  /* 0x0000000a000cb211 */ /* 0x042fe200078008ff */
[----:B------:R1:W-:Y:S03]  /*dd40*/  @P5 STS.128 [R217+0xb000], RZ ;  /* 0x00b000ffd9005388 */ /* 0x0003e60000000c00 */
[----:B------:R-:W-:Y:S01]  /*dd50*/  @!P3 LEA.HI.X R13, R0, R11, R5, 0x1, P0 ;  /* 0x0000000b000db211 */ /* 0x000fe200000f0c05 */
[----:B------:R-:W-:Y:S01]  /*dd60*/  @!PT LDS RZ, [RZ] ;  /* 0x00000000fffff984 */ /* 0x000fe20000000800 */
[----:B------:R-:W-:Y:S01]  /*dd70*/  @!PT LDS RZ, [RZ] ;  /* 0x00000000fffff984 */ /* 0x000fe20000000800 */
[----:B------:R-:W-:Y:S01]  /*dd80*/  @!PT LDS RZ, [RZ] ;  /* 0x00000000fffff984 */ /* 0x000fe20000000800 */
[----:B------:R4:W-:Y:S01]  /*dd90*/  @!P5 LDGSTS.E.BYPASS.LTC128B.128 [R217+0xb000], desc[UR32][R8.64+0x80] ;  /* 0x0b00008008d9dfae */ /* 0x0009e2000b901d60 */
[----:B------:R-:W-:Y:S02]  /*dda0*/  IADD3.X R5, R5, UR41, RZ, P2, !PT ;  /* 0x0000002905057c10 */ /* 0x000fe400097fe4ff */
[C---:B---3--:R-:W-:Y:S01]  /*ddb0*/  @!P6 LEA R10, P2, R4.reuse, R22, 0x1 ;  /* 0x00000016040ae211 */ /* 0x048fe200078408ff */
        /* <DEDUP_REMOVED lines=18> */
[----:B----4-:R-:W-:-:S03]  /*dee0*/  @!P5 LEA R8, P1, R4, R24, 0x1 ;  /* 0x000000180408d211 */ /* 0x010fc600078208ff */
        /* <DEDUP_REMOVED lines=20> */
.L_x_1452:
[----:B------:R-:W-:Y:S05]  /*e030*/  BSYNC B0 ;  /* 0x0000000000007941 */ /* 0x000fea0003800000 */
.L_x_1451:
[----:B------:R-:W0:Y:S02]  /*e040*/  LDGDEPBAR ;  /* 0x00000000000079af */ /* 0x000e240000000000 */
.L_x_1450:
[----:B-1----:R-:W3:Y:S04]  /*e050*/  LDL R9, [R1+0x100] ;  /* 0x0001000001097983 */ /* 0x002ee80000100800 */
[----:B------:R-:W4:Y:S04]  /*e060*/  LDL R12, [R1+0xe0] ;  /* 0x0000e000010c7983 */ /* 0x000f280000100800 */
[----:B------:R-:W3:Y:S04]  /*e070*/  LDL R10, [R1+0xf0] ;  /* 0x0000f000010a7983 */ /* 0x000ee80000100800 */
[----:B------:R-:W-:Y:S04]  /*e080*/  STL [R1+0x188], R231 ;  /* 0x000188e701007387 */ /* 0x000fe80000100800 */
[----:B------:R-:W-:Y:S04]  /*e090*/  STL [R1+0x184], R230 ;  /* 0x000184e601007387 */ /* 0x000fe80000100800 */
[----:B------:R-:W-:Y:S04]  /*e0a0*/  STL [R1+0x180], R229 ;  /* 0x000180e501007387 */ /* 0x000fe80000100800 */
[----:B------:R-:W-:Y:S04]  /*e0b0*/  STL [R1+0x17c], R228 ;  /* 0x00017ce401007387 */ /* 0x000fe80000100800 */
[----:B------:R-:W-:Y:S04]  /*e0c0*/  STL [R1+0x178], R227 ;  /* 0x000178e301007387 */ /* 0x000fe80000100800 */
[----:B------:R-:W-:Y:S04]  /*e0d0*/  STL [R1+0x174], R226 ;  /* 0x000174e201007387 */ /* 0x000fe80000100800 */
[----:B------:R-:W-:Y:S04]  /*e0e0*/  STL [R1+0x170], R217 ;  /* 0x000170d901007387 */ /* 0x000fe80000100800 */
[----:B------:R-:W-:Y:S04]  /*e0f0*/  STL.64 [R1+0x168], R224 ;  /* 0x000168e001007387 */ /* 0x000fe80000100a00 */
[----:B------:R-:W-:Y:S04]  /*e100*/  STL [R1+0x160], R216 ;  /* 0x000160d801007387 */ /* 0x000fe80000100800 */
[----:B------:R-:W-:Y:S04]  /*e110*/  STL [R1+0x15c], R215 ;  /* 0x00015cd701007387 */ /* 0x000fe80000100800 */
[----:B------:R-:W-:Y:S04]  /*e120*/  STL [R1+0x158], R214 ;  /* 0x000158d601007387 */ /* 0x000fe80000100800 */
[----:B------:R-:W-:Y:S04]  /*e130*/  STL [R1+0x154], R213 ;  /* 0x000154d501007387 */ /* 0x000fe80000100800 */
[----:B------:R-:W-:Y:S04]  /*e140*/  STL [R1+0x150], R212 ;  /* 0x000150d401007387 */ /* 0x000fe80000100800 */
[----:B------:R1:W-:Y:S04]  /*e150*/  STL.64 [R1+0x148], R210 ;  /* 0x000148d201007387 */ /* 0x0003e80000100a00 */
[----:B-1----:R-:W3:Y:S01]  /*e160*/  LDL.LU.64 R210, [R1+0x60] ;  /* 0x0000600001d27983 */ /* 0x002ee20000300a00 */
[----:B------:R-:W-:Y:S01]  /*e170*/  FMNMX.FTZ R0, R2, R183, !PT ;  /* 0x000000b702007209 */ /* 0x000fe20007810000 */
[----:B------:R-:W-:-:S02]  /*e180*/  USHF.L.U32 UR35, UR18, 0x1, URZ ;  /* 0x0000000112237899 */ /* 0x000fc4000800063f */
[----:B------:R-:W-:Y:S01]  /*e190*/  STL [R1+0x144], R209 ;  /* 0x000144d101007387 */ /* 0x000fe20000100800 */
[----:B------:R-:W-:Y:S01]  /*e1a0*/  FMNMX.FTZ R0, R218, R0, !PT ;  /* 0x00000000da007209 */ /* 0x000fe20007810000 */
[----:B------:R-:W-:Y:S02]  /*e1b0*/  ULOP3.LUT UR4, UR35, UR37, URZ, 0x3c, !UPT ;  /* 0x0000002523047292 */ /* 0x000fe4000f8e3c3f */
        /* <DEDUP_REMOVED lines=42> */
[----:B------:R-:W-:Y:S01]  /*e460*/  ULOP3.LUT UR35, UR35, UR37, URZ, 0x3c, !UPT ;  /* 0x0000002523237292 */ /* 0x000fe2000f8e3c3f */
[----:B------:R-:W-:Y:S01]  /*e470*/  FMNMX.FTZ R0, R134, R0, !PT ;  /* 0x0000000086007209 */ /* 0x000fe20007810000 */
[----:B------:R-:W-:Y:S01]  /*e480*/  STL [R1+0x114], R197 ;  /* 0x000114c501007387 */ /* 0x000fe20000100800 */
[----:B------:R-:W-:-:S02]  /*e490*/  FMNMX.FTZ R4, R32, R4, !PT ;  /* 0x0000000420047209 */ /* 0x000fc40007810000 */
[----:B------:R-:W-:Y:S01]  /*e4a0*/  FMNMX.FTZ R0, R35, R0, !PT ;  /* 0x0000000023007209 */ /* 0x000fe20007810000 */
[----:B------:R-:W-:Y:S01]  /*e4b0*/  STL [R1+0x110], R190 ;  /* 0x000110be01007387 */ /* 0x000fe20000100800 */
[----:B------:R-:W-:Y:S02]  /*e4c0*/  FMNMX.FTZ R4, R30, R4, !PT ;  /* 0x000000041e047209 */ /* 0x000fe40007810000 */
[----:B------:R-:W-:Y:S01]  /*e4d0*/  FMNMX.FTZ R0, R33, R0, !PT ;  /* 0x0000000021007209 */ /* 0x000fe20007810000 */
[----:B------:R-:W-:Y:S03]  /*e4e0*/  STL [R1+0x10c], R189 ;  /* 0x00010cbd01007387 */ /* 0x000fe60000100800 */
[----:B------:R-:W-:Y:S01]  /*e4f0*/  FMNMX.FTZ R5, R31, R0, !PT ;  /* 0x000000001f057209 */ /* 0x000fe20007810000 */
[----:B------:R-:W-:Y:S01]  /*e500*/  STL [R1+0x108], R184 ;  /* 0x000108b801007387 */ /* 0x000fe20000100800 */
[----:B------:R-:W-:-:S02]  /*e510*/  FMNMX.FTZ R0, R16, R4, !PT ;  /* 0x0000000410007209 */ /* 0x000fc40007810000 */
[----:B------:R-:W-:-:S03]  /*e520*/  FMNMX.FTZ R5, R18, R5, !PT ;  /* 0x0000000512057209 */ /* 0x000fc60007810000 */
[----:B------:R-:W1:Y:S01]  /*e530*/  SHFL.BFLY PT, R4, R0, 0x2, 0x1f ;  /* 0x0c401f0000047f89 */ /* 0x000e6200000e0000 */
[----:B------:R-:W-:-:S05]  /*e540*/  FMNMX.FTZ R5, R17, R5, !PT ;  /* 0x0000000511057209 */ /* 0x000fca0007810000 */
[----:B--2---:R-:W2:Y:S01]  /*e550*/  SHFL.BFLY PT, R6, R5, 0x2, 0x1f ;  /* 0x0c401f0005067f89 */ /* 0x004ea200000e0000 */
[----:B-1----:R-:W-:-:S05]  /*e560*/  FMNMX.FTZ R4, R0, R4, !PT ;  /* 0x0000000400047209 */ /* 0x002fca0007810000 */
[----:B------:R-:W1:Y:S01]  /*e570*/  SHFL.BFLY PT, R7, R4, 0x1, 0x1f ;  /* 0x0c201f0004077f89 */ /* 0x000e6200000e0000 */
[----:B--2---:R-:W-:-:S05]  /*e580*/  FMNMX.FTZ R0, R5, R6, !PT ;  /* 0x0000000605007209 */ /* 0x004fca0007810000 */
[----:B------:R-:W2:Y:S01]  /*e590*/  SHFL.BFLY PT, R5, R0, 0x1, 0x1f ;  /* 0x0c201f0000057f89 */ /* 0x000ea200000e0000 */
[----:B-1----:R-:W-:-:S04]  /*e5a0*/  FMNMX.FTZ R228, R4, R7, !PT ;  /* 0x0000000704e47209 */ /* 0x002fc80007810000 */
[C---:B------:R-:W-:Y:S01]  /*e5b0*/  FSETP.NEU.FTZ.AND P1, PT, R228.reuse, -INF , PT ;  /* 0xff800000e400780b */ /* 0x040fe20003f3d000 */
[----:B------:R-:W-:Y:S01]  /*e5c0*/  FMUL.FTZ R4, R228, UR8 ;  /* 0x00000008e4047c20 */ /* 0x000fe20008410000 */
[----:B--2---:R-:W-:Y:S01]  /*e5d0*/  FMNMX.FTZ R227, R0, R5, !PT ;  /* 0x0000000500e37209 */ /* 0x004fe20007810000 */
[----:B------:R-:W-:Y:S01]  /*e5e0*/  STL [R1+0x18c], R228 ;  /* 0x00018ce401007387 */ /* 0x000fe20000100800 */
[----:B------:R-:W-:Y:S02]  /*e5f0*/  FSEL R6, R228, RZ, P1 ;  /* 0x000000ffe4067208 */ /* 0x000fe40000800000 */
[----:B------:R-:W-:Y:S01]  /*e600*/  FSEL R0, R4, RZ, P1 ;  /* 0x000000ff04007208 */ /* 0x000fe20000800000 */
[C---:B------:R-:W-:Y:S01]  /*e610*/  FMUL.FTZ R4, R227.reuse, UR8 ;  /* 0x00000008e3047c20 */ /* 0x040fe20008410000 */
[----:B------:R-:W-:Y:S01]  /*e620*/  FSETP.NEU.FTZ.AND P0, PT, R227, -INF , PT ;  /* 0xff800000e300780b */ /* 0x000fe20003f1d000 */
[----:B------:R1:W-:Y:S02]  /*e630*/  STL [R1+0x190], R227 ;  /* 0x000190e301007387 */ /* 0x0003e40000100800 */
[--C-:B------:R-:W-:Y:S01]  /*e640*/  FFMA.FTZ R5, R183, UR8, -R0.reuse ;  /* 0x00000008b7057c23 */ /* 0x100fe20008010800 */
[----:B------:R-:W-:Y:S01]  /*e650*/  FSEL R4, R4, RZ, P0 ;  /* 0x000000ff04047208 */ /* 0x000fe20000000000 */
[--C-:B------:R-:W-:Y:S01]  /*e660*/  FFMA.FTZ R11, R179, UR8, -R0.reuse ;  /* 0x00000008b30b7c23 */ /* 0x100fe20008010800 */
[----:B------:R-:W-:Y:S01]  /*e670*/  FSEL R7, R227, RZ, P0 ;  /* 0x000000ffe3077208 */ /* 0x000fe20000000000 */
[----:B------:R2:W-:Y:S01]  /*e680*/  MUFU.EX2 R8, R5 ;  /* 0x0000000500087308 */ /* 0x0005e20000000800 */
[--C-:B------:R-:W-:Y:S01]  /*e690*/  FFMA.FTZ R20, R178, UR8, -R0.reuse ;  /* 0x00000008b2147c23 */ /* 0x100fe20008010800 */
[--C-:B------:R-:W-:Y:S01]  /*e6a0*/  FFMA.FTZ R23, R175, UR8, -R0.reuse ;  /* 0x00000008af177c23 */ /* 0x100fe20008010800 */
[--C-:B------:R-:W-:Y:S01]  /*e6b0*/  FFMA.FTZ R174, R174, UR8, -R0.reuse ;  /* 0x00000008aeae7c23 */ /* 0x100fe20008010800 */
[----:B------:R-:W-:Y:S01]  /*e6c0*/  FADD.FTZ R3, R3, -R7 ;  /* 0x8000000703037221 */ /* 0x000fe20000010000 */
[--C-:B------:R-:W-:Y:S01]  /*e6d0*/  FFMA.FTZ R7, R182, UR8, -R0.reuse ;  /* 0x00000008b6077c23 */ /* 0x100fe20008010800 */
[--C-:B------:R-:W-:Y:S01]  /*e6e0*/  FFMA.FTZ R172, R172, UR8, -R0.reuse ;  /* 0x00000008acac7c23 */ /* 0x100fe20008010800 */
[--C-:B------:R-:W-:Y:S01]  /*e6f0*/  FFMA.FTZ R219, R133, UR8, -R0.reuse ;  /* 0x0000000885db7c23 */ /* 0x100fe20008010800 */
[----:B------:R-:W-:Y:S01]  /*e700*/  FMUL.FTZ R3, R3, UR8 ;  /* 0x0000000803037c20 */ /* 0x000fe20008410000 */
[--C-:B------:R-:W-:Y:S01]  /*e710*/  FFMA.FTZ R240, R132, UR8, -R0.reuse ;  /* 0x0000000884f07c23 */ /* 0x100fe20008010800 */
[--C-:B------:R-:W-:Y:S01]  /*e720*/  FFMA.FTZ R195, R34, UR8, -R0.reuse ;  /* 0x0000000822c37c23 */ /* 0x100fe20008010800 */
[--C-:B------:R-:W-:Y:S01]  /*e730*/  FFMA.FTZ R222, R32, UR8, -R0.reuse ;  /* 0x0000000820de7c23 */ /* 0x100fe20008010800 */
[--C-:B------:R-:W-:Y:S01]  /*e740*/  FFMA.FTZ R215, R30, UR8, -R0.reuse ;  /* 0x000000081ed77c23 */ /* 0x100fe20008010800 */
[----:B------:R-:W-:Y:S01]  /*e750*/  FFMA.FTZ R189, R16, UR8, -R0 ;  /* 0x0000000810bd7c23 */ /* 0x000fe20008010800 */
[--C-:B------:R-:W-:Y:S01]  /*e760*/  FFMA.FTZ R14, R181, UR8, -R4.reuse ;  /* 0x00000008b50e7c23 */ /* 0x100fe20008010804 */
[--C-:B------:R-:W-:Y:S01]  /*e770*/  FFMA.FTZ R15, R180, UR8, -R4.reuse ;  /* 0x00000008b40f7c23 */ /* 0x100fe20008010804 */
[----:B------:R-:W-:Y:S01]  /*e780*/  FFMA.FTZ R24, R177, UR8, -R4 ;  /* 0x00000008b1187c23 */ /* 0x000fe20008010804 */
[--C-:B--2---:R-:W-:Y:S01]  /*e790*/  FFMA.FTZ R5, R218, UR8, -R0.reuse ;  /* 0x00000008da057c23 */ /* 0x104fe20008010800 */
[----:B------:R-:W-:Y:S01]  /*e7a0*/  FFMA.FTZ R218, R168, UR8, -R0 ;  /* 0x00000008a8da7c23 */ /* 0x000fe20008010800 */
[--C-:B------:R-:W-:Y:S01]  /*e7b0*/  FFMA.FTZ R25, R176, UR8, -R4.reuse ;  /* 0x00000008b0197c23 */ /* 0x100fe20008010804 */
[--C-:B------:R-:W-:Y:S01]  /*e7c0*/  FFMA.FTZ R173, R173, UR8, -R4.reuse ;  /* 0x00000008adad7c23 */ /* 0x100fe20008010804 */
[----:B------:R2:W-:Y:S01]  /*e7d0*/  MUFU.EX2 R21, R5 ;  /* 0x0000000500157308 */ /* 0x0005e20000000800 */
        /* <DEDUP_REMOVED lines=10> */
[----:B--2---:R-:W-:Y:S01]  /*e880*/  FADD.FTZ R5, R2, -R6 ;  /* 0x8000000602057221 */ /* 0x004fe20000010000 */
[----:B------:R-:W-:Y:S01]  /*e890*/  FFMA.FTZ R2, R196, UR8, -R4 ;  /* 0x00000008c4027c23 */ /* 0x000fe20008010804 */
[----:B------:R-:W-:-:S05]  /*e8a0*/  FFMA.FTZ R196, R169, UR8, -R0 ;  /* 0x00000008a9c47c23 */ /* 0x000fca0008010800 */
[----:B------:R-:W-:Y:S08]  /*e8b0*/  MUFU.EX2 R20, R14 ;  /* 0x0000000e00147308 */ /* 0x000ff00000000800 */
[----:B------:R2:W-:Y:S08]  /*e8c0*/  MUFU.EX2 R6, R2 ;  /* 0x0000000200067308 */ /* 0x0005f00000000800 */
[----:B------:R1:W1:Y:S08]  /*e8d0*/  MUFU.EX2 R0, R3 ;  /* 0x0000000300007308 */ /* 0x0002700000000800 */
[----:B------:R-:W-:Y:S01]  /*e8e0*/  MUFU.EX2 R24, R24 ;  /* 0x0000001800187308 */ /* 0x000fe20000000800 */
[----:B--2---:R-:W-:Y:S01]  /*e8f0*/  FMUL.FTZ R2, R5, UR8 ;  /* 0x0000000805027c20 */ /* 0x004fe20008410000 */
[----:B----4-:R-:W-:-:S06]  /*e900*/  IMAD.WIDE.U32 R224, R12, -0x326172a9, RZ ;  /* 0xcd9e8d570ce07825 */ /* 0x010fcc00078e00ff */
[----:B------:R-:W2:Y:S01]  /*e910*/  MUFU.EX2 R2, R2 ;  /* 0x0000000200027308 */ /* 0x000ea20000000800 */
[----:B-1----:R-:W-:Y:S01]  /*e920*/  FFMA.FTZ R3, R191, UR8, -R4 ;  /* 0x00000008bf037c23 */ /* 0x002fe20008010804 */
[-C--:B------:R-:W-:Y:S01]  /*e930*/  FFMA.FTZ R252, R252, R0.reuse, R6 ;  /* 0x00000000fcfc7223 */ /* 0x080fe20000010006 */
[----:B------:R-:W-:Y:S01]  /*e940*/  UIADD3 UR8, UR37, -0x56f99767, URZ ;  /* 0xa906689925087890 */ /* 0x000fe2000fffe03f */
[-C--:B------:R-:W-:Y:S01]  /*e950*/  FMUL.FTZ R166, R166, R0.reuse ;  /* 0x00000000a6a67220 */ /* 0x080fe20000410000 */
[-C--:B------:R-:W-:Y:S01]  /*e960*/  FMUL.FTZ R167, R167, R0.reuse ;  /* 0x00000000a7a77220 */ /* 0x080fe20000410000 */
[-C--:B------:R-:W-:Y:S01]  /*e970*/  FMUL.FTZ R162, R162, R0.reuse ;  /* 0x00000000a2a27220 */ /* 0x080fe20000410000 */
[-C--:B------:R-:W-:Y:S01]  /*e980*/  FMUL.FTZ R163, R163, R0.reuse ;  /* 0x00000000a3a37220 */ /* 0x080fe20000410000 */
[----:B------:R1:W4:Y:S01]  /*e990*/  MUFU.EX2 R22, R3 ;  /* 0x0000000300167308 */ /* 0x0003220000000800 */
[-C--:B------:R-:W-:Y:S01]  /*e9a0*/  FMUL.FTZ R158, R158, R0.reuse ;  /* 0x000000009e9e7220 */ /* 0x080fe20000410000 */
[-C--:B------:R-:W-:Y:S01]  /*e9b0*/  FMUL.FTZ R159, R159, R0.reuse ;  /* 0x000000009f9f7220 */ /* 0x080fe20000410000 */
[-C--:B------:R-:W-:Y:S01]  /*e9c0*/  FMUL.FTZ R154, R154, R0.reuse ;  /* 0x000000009a9a7220 */ /* 0x080fe20000410000 */
[-C--:B------:R-:W-:Y:S01]  /*e9d0*/  FMUL.FTZ R155, R155, R0.reuse ;  /* 0x000000009b9b7220 */ /* 0x080fe20000410000 */
[-C--:B------:R-:W-:Y:S01]  /*e9e0*/  FMUL.FTZ R150, R150, R0.reuse ;  /* 0x0000000096967220 */ /* 0x080fe20000410000 */
[-C--:B------:R-:W-:Y:S01]  /*e9f0*/  FMUL.FTZ R151, R151, R0.reuse ;  /* 0x0000000097977220 */ /* 0x080fe20000410000 */
[----:B------:R-:W-:Y:S01]  /*ea00*/  FMUL.FTZ R146, R146, R0 ;  /* 0x0000000092927220 */ /* 0x000fe20000410000 */
[----:B------:R-:W-:Y:S01]  /*ea10*/  MUFU.EX2 R25, R25 ;  /* 0x0000001900197308 */ /* 0x000fe20000000800 */
[-C--:B--2---:R-:W-:Y:S01]  /*ea20*/  FMUL.FTZ R164, R164, R2.reuse ;  /* 0x00000002a4a47220 */ /* 0x084fe20000410000 */
[-C--:B------:R-:W-:Y:S01]  /*ea30*/  FMUL.FTZ R165, R165, R2.reuse ;  /* 0x00000002a5a57220 */ /* 0x080fe20000410000 */
[-C--:B------:R-:W-:Y:S01]  /*ea40*/  FMUL.FTZ R160, R160, R2.reuse ;  /* 0x00000002a0a07220 */ /* 0x080fe20000410000 */
[-C--:B------:R-:W-:Y:S01]  /*ea50*/  FMUL.FTZ R161, R161, R2.reuse ;  /* 0x00000002a1a17220 */ /* 0x080fe20000410000 */
[-C--:B------:R-:W-:Y:S01]  /*ea60*/  FMUL.FTZ R156, R156, R2.reuse ;  /* 0x000000029c9c7220 */ /* 0x080fe20000410000 */
[-C--:B------:R-:W-:Y:S01]  /*ea70*/  FMUL.FTZ R157, R157, R2.reuse ;  /* 0x000000029d9d7220 */ /* 0x080fe20000410000 */
[-C--:B------:R-:W-:Y:S01]  /*ea80*/  FMUL.FTZ R152, R152, R2.reuse ;  /* 0x0000000298987220 */ /* 0x080fe20000410000 */
[----:B------:R-:W-:Y:S01]  /*ea90*/  MUFU.EX2 R173, R173 ;  /* 0x000000ad00ad7308 */ /* 0x000fe20000000800 */
[----:B-1----:R-:W-:Y:S01]  /*eaa0*/  FFMA.FTZ R3, R244, R2, R8 ;  /* 0x00000002f4037223 */ /* 0x002fe20000010008 */
[C---:B----4-:R-:W-:Y:S01]  /*eab0*/  FADD.FTZ R252, R22.reuse, R252 ;  /* 0x000000fc16fc7221 */ /* 0x050fe20000010000 */
[----:B------:R-:W-:Y:S01]  /*eac0*/  F2FP.F16.F32.PACK_AB R22, R22, R6 ;  /* 0x000000061616723e */ /* 0x000fe200000000ff */
[----:B------:R-:W-:Y:S01]  /*ead0*/  FMUL.FTZ R153, R153, R2 ;  /* 0x0000000299997220 */ /* 0x000fe20000410000 */
[C---:B------:R-:W-:Y:S01]  /*eae0*/  FADD.FTZ R16, R21.reuse, R3 ;  /* 0x0000000315107221 */ /* 0x040fe20000010000 */
[----:B------:R-:W-:Y:S01]  /*eaf0*/  F2FP.F16.F32.PACK_AB R21, R21, R8 ;  /* 0x000000081515723e */ /* 0x000fe200000000ff */
[----:B---3--:R-:W-:Y:S01]  /*eb00*/  IMAD.WIDE.U32 R8, R9, -0x2daee0ad, RZ ;  /* 0xd2511f5309087825 */ /* 0x008fe200078e00ff */
[----:B------:R-:W-:-:S03]  /*eb10*/  LOP3.LUT R3, R225, R10, RZ, 0x3c, !PT ;  /* 0x0000000ae1037212 */ /* 0x000fc600078e3cff */
[----:B------:R-:W-:Y:S01]  /*eb20*/  FADD.FTZ R14, R20, R252 ;  /* 0x000000fc140e7221 */ /* 0x000fe20000010000 */
[----:B------:R-:W-:Y:S01]  /*eb30*/  MUFU.EX2 R174, R174 ;  /* 0x000000ae00ae7308 */ /* 0x000fe20000000800 */
[-C--:B------:R-:W-:Y:S01]  /*eb40*/  FMUL.FTZ R148, R148, R2.reuse ;  /* 0x0000000294947220 */ /* 0x080fe20000410000 */
[----:B------:R-:W-:Y:S01]  /*eb50*/  LOP3.LUT R4, R9, UR4, RZ, 0x3c, !PT ;  /* 0x0000000409047c12 */ /* 0x000fe2000f8e3cff */
[----:B------:R-:W-:Y:S01]  /*eb60*/  IMAD R206, R3, -0x2daee0ad, RZ ;  /* 0xd2511f5303ce7824 */ /* 0x000fe200078e02ff */
[----:B------:R-:W-:Y:S01]  /*eb70*/  UIADD3 UR4, UR36, -0x4ab325aa, URZ ;  /* 0xb54cda5624047890 */ /* 0x000fe2000fffe03f */
[-C--:B------:R-:W-:Y:S01]  /*eb80*/  FMUL.FTZ R149, R149, R2.reuse ;  /* 0x0000000295957220 */ /* 0x080fe20000410000 */
[-C--:B------:R-:W-:Y:S01]  /*eb90*/  FMUL.FTZ R144, R144, R2.reuse ;  /* 0x0000000290907220 */ /* 0x080fe20000410000 */
[----:B------:R-:W-:Y:S01]  /*eba0*/  IMAD.WIDE.U32 R4, R4, -0x326172a9, RZ ;  /* 0xcd9e8d5704047825 */ /* 0x000fe200078e00ff */
[----:B------:R-:W-:Y:S03]  /*ebb0*/  MUFU.EX2 R8, R11 ;  /* 0x0000000b00087308 */ /* 0x000fe60000000800 */
[-C--:B------:R-:W-:Y:S01]  /*ebc0*/  FMUL.FTZ R145, R145, R2.reuse ;  /* 0x0000000291917220 */ /* 0x080fe20000410000 */
[-C--:B------:R-:W-:Y:S01]  /*ebd0*/  FMUL.FTZ R140, R140, R2.reuse ;  /* 0x000000028c8c7220 */ /* 0x080fe20000410000 */
[-C--:B------:R-:W-:Y:S01]  /*ebe0*/  FMUL.FTZ R141, R141, R2.reuse ;  /* 0x000000028d8d7220 */ /* 0x080fe20000410000 */
[-C--:B------:R-:W-:Y:S01]  /*ebf0*/  FMUL.FTZ R136, R136, R2.reuse ;  /* 0x0000000288887220 */ /* 0x080fe20000410000 */
[-C--:B------:R-:W-:Y:S01]  /*ec00*/  FMUL.FTZ R137, R137, R2.reuse ;  /* 0x0000000289897220 */ /* 0x080fe20000410000 */
[-C--:B------:R-:W-:Y:S01]  /*ec10*/  FMUL.FTZ R44, R44, R2.reuse ;  /* 0x000000022c2c7220 */ /* 0x080fe20000410000 */
[-C--:B------:R-:W-:Y:S01]  /*ec20*/  FMUL.FTZ R45, R45, R2.reuse ;  /* 0x000000022d2d7220 */ /* 0x080fe20000410000 */
[----:B------:R-:W1:Y:S01]  /*ec30*/  MUFU.EX2 R3, R7 ;  /* 0x0000000700037308 */ /* 0x000e620000000800 */
        /* <DEDUP_REMOVED lines=16> */
[----:B-1----:R-:W-:Y:S01]  /*ed40*/  FADD.FTZ R16, R3, R16 ;  /* 0x0000001003107221 */ /* 0x002fe20000010000 */
[-C--:B------:R-:W-:Y:S01]  /*ed50*/  FMUL.FTZ R84, R84, R2.reuse ;  /* 0x0000000254547220 */ /* 0x080fe20000410000 */
[-C--:B------:R-:W-:Y:S01]  /*ed60*/  FMUL.FTZ R85, R85, R2.reuse ;  /* 0x0000000255557220 */ /* 0x080fe20000410000 */
[-C--:B------:R-:W-:Y:S01]  /*ed70*/  FMUL.FTZ R88, R88, R2.reuse ;  /* 0x0000000258587220 */ /* 0x080fe20000410000 */
[C---:B------:R-:W-:Y:S01]  /*ed80*/  FADD.FTZ R16, R8.reuse, R16 ;  /* 0x0000001008107221 */ /* 0x040fe20000010000 */
[----:B------:R-:W-:Y:S01]  /*ed90*/  F2FP.F16.F32.PACK_AB R8, R8, R3 ;  /* 0x000000030808723e */ /* 0x000fe200000000ff */
[-C--:B------:R-:W-:Y:S01]  /*eda0*/  FMUL.FTZ R89, R89, R2.reuse ;  /* 0x0000000259597220 */ /* 0x080fe20000410000 */
[----:B------:R-:W-:Y:S01]  /*edb0*/  MUFU.EX2 R135, R135 ;  /* 0x0000008700877308 */ /* 0x000fe20000000800 */
[-C--:B------:R-:W-:Y:S01]  /*edc0*/  FMUL.FTZ R92, R92, R2.reuse ;  /* 0x000000025c5c7220 */ /* 0x080fe20000410000 */
[C---:B------:R-:W-:Y:S01]  /*edd0*/  PRMT R202, R8.reuse, 0x7610, R202 ;  /* 0x0000761008ca7816 */ /* 0x040fe200000000ca */
[-C--:B------:R-:W-:Y:S01]  /*ede0*/  FMUL.FTZ R93, R93, R2.reuse ;  /* 0x000000025d5d7220 */ /* 0x080fe20000410000 */
[----:B------:R-:W-:Y:S01]  /*edf0*/  PRMT R229, R8, 0x7632, R229 ;  /* 0x0000763208e57816 */ /* 0x000fe200000000e5 */
[-C--:B------:R-:W-:Y:S01]  /*ee00*/  FMUL.FTZ R96, R96, R2.reuse ;  /* 0x0000000260607220 */ /* 0x080fe20000410000 */
[-C--:B------:R-:W-:Y:S01]  /*ee10*/  FMUL.FTZ R97, R97, R2.reuse ;  /* 0x0000000261617220 */ /* 0x080fe20000410000 */
[-C--:B------:R-:W-:Y:S01]  /*ee20*/  FMUL.FTZ R100, R100, R2.reuse ;  /* 0x0000000264647220 */ /* 0x080fe20000410000 */
[----:B------:R-:W-:Y:S01]  /*ee30*/  PRMT R216, R202, 0x5410, R229 ;  /* 0x00005410cad87816 */ /* 0x000fe200000000e5 */
        /* <DEDUP_REMOVED lines=11> */
[----:B------:R-:W-:-:S04]  /*eef0*/  IMAD.WIDE.U32 R4, R4, -0x2daee0ad, RZ ;  /* 0xd2511f5304047825 */ /* 0x000fc800078e00ff */
[-C--:B------:R-:W-:Y:S01]  /*ef00*/  FMUL.FTZ R124, R124, R2.reuse ;  /* 0x000000027c7c7220 */ /* 0x080fe20000410000 */
[-C--:B------:R-:W-:Y:S01]  /*ef10*/  FMUL.FTZ R125, R125, R2.reuse ;  /* 0x000000027d7d7220 */ /* 0x080fe20000410000 */
[-C--:B------:R-:W-:Y:S01]  /*ef20*/  FMUL.FTZ R227, R128, R2.reuse ;  /* 0x0000000280e37220 */ /* 0x080fe20000410000 */
[----:B------:R-:W-:Y:S01]  /*ef30*/  FMUL.FTZ R228, R129, R2 ;  /* 0x0000000281e47220 */ /* 0x000fe20000410000 */
[----:B------:R-:W-:Y:S01]  /*ef40*/  LOP3.LUT R10, R5, UR24, R206, 0x96, !PT ;  /* 0x00000018050a7c12 */ /* 0x000fe2000f8e96ce */
[----:B------:R-:W-:Y:S01]  /*ef50*/  IMAD.MOV.U32 R64, RZ, RZ, R195 ;  /* 0x000000ffff407224 */ /* 0x000fe200078e00c3 */
        /* <DEDUP_REMOVED lines=11> */
[----:B------:R-:W-:Y:S01]  /*f010*/  FMUL.FTZ R50, R50, R0 ;  /* 0x0000000032327220 */ /* 0x000fe20000410000 */
[----:B------:R-:W-:Y:S01]  /*f020*/  LOP3.LUT R6, R13, UR7, R10, 0x96, !PT ;  /* 0x000000070d067c12 */ /* 0x000fe2000f8e960a */
        /* <DEDUP_REMOVED lines=21> */
[----:B------:R-:W-:Y:S01]  /*f180*/  LOP3.LUT R5, R4, 0xffff, RZ, 0xc0, !PT ;  /* 0x0000ffff04057812 */ /* 0x000fe200078ec0ff */
[-C--:B------:R-:W-:Y:S01]  /*f190*/  FMUL.FTZ R83, R83, R0.reuse ;  /* 0x0000000053537220 */ /* 0x080fe20000410000 */
[----:B------:R-:W-:Y:S01]  /*f1a0*/  LOP3.LUT R7, R3, 0xff, RZ, 0xc0, !PT ;  /* 0x000000ff03077812 */ /* 0x000fe200078ec0ff */
[-C--:B------:R-:W-:Y:S01]  /*f1b0*/  FMUL.FTZ R86, R86, R0.reuse ;  /* 0x0000000056567220 */ /* 0x080fe20000410000 */
[-C--:B------:R-:W-:Y:S01]  /*f1c0*/  FMUL.FTZ R87, R87, R0.reuse ;  /* 0x0000000057577220 */ /* 0x080fe20000410000 */
[-C--:B------:R-:W-:Y:S01]  /*f1d0*/  FMUL.FTZ R90, R90, R0.reuse ;  /* 0x000000005a5a7220 */ /* 0x080fe20000410000 */
[----:B------:R-:W-:Y:S01]  /*f1e0*/  ISETP.LE.U32.AND P2, PT, R7, UR14, PT ;  /* 0x0000000e07007c0c */ /* 0x000fe2000bf43070 */
[-C--:B------:R-:W-:Y:S01]  /*f1f0*/  FMUL.FTZ R91, R91, R0.reuse ;  /* 0x000000005b5b7220 */ /* 0x080fe20000410000 */
[----:B------:R-:W-:Y:S01]  /*f200*/  LOP3.LUT R7, R3, 0xffff, RZ, 0xc0, !PT ;  /* 0x0000ffff03077812 */ /* 0x000fe200078ec0ff */
[-C--:B------:R-:W-:Y:S01]  /*f210*/  FMUL.FTZ R94, R94, R0.reuse ;  /* 0x000000005e5e7220 */ /* 0x080fe20000410000 */
[-C--:B------:R-:W-:Y:S01]  /*f220*/  FMUL.FTZ R95, R95, R0.reuse ;  /* 0x000000005f5f7220 */ /* 0x080fe20000410000 */
[-C--:B------:R-:W-:Y:S01]  /*f230*/  FMUL.FTZ R98, R98, R0.reuse ;  /* 0x0000000062627220 */ /* 0x080fe20000410000 */
[----:B------:R-:W-:Y:S01]  /*f240*/  SHF.R.U32.HI R7, RZ, 0x8, R7 ;  /* 0x00000008ff077819 */ /* 0x000fe20000011607 */
[-C--:B------:R-:W-:Y:S01]  /*f250*/  FMUL.FTZ R99, R99, R0.reuse ;  /* 0x0000000063637220 */ /* 0x080fe20000410000 */
[-C--:B------:R-:W-:Y:S01]  /*f260*/  FMUL.FTZ R102, R102, R0.reuse ;  /* 0x0000000066667220 */ /* 0x080fe20000410000 */
[-C--:B------:R-:W-:Y:S01]  /*f270*/  FMUL.FTZ R103, R103, R0.reuse ;  /* 0x0000000067677220 */ /* 0x080fe20000410000 */
[----:B------:R-:W-:Y:S01]  /*f280*/  LOP3.LUT R7, R7, 0xffff, RZ, 0xc0, !PT ;  /* 0x0000ffff07077812 */ /* 0x000fe200078ec0ff */
[-C--:B------:R-:W-:Y:S01]  /*f290*/  FMUL.FTZ R106, R106, R0.reuse ;  /* 0x000000006a6a7220 */ /* 0x080fe20000410000 */
[-C--:B------:R-:W-:Y:S01]  /*f2a0*/  FMUL.FTZ R107, R107, R0.reuse ;  /* 0x000000006b6b7220 */ /* 0x080fe20000410000 */
[----:B------:R-:W-:Y:S01]  /*f2b0*/  @!P2 HADD2 R17, -R21.H0_H0, -RZ.H0_H0 ;  /* 0xa00000ff1511a230 */ /* 0x000fe20000000900 */
[----:B------:R-:W-:Y:S01]  /*f2c0*/  ISETP.LE.U32.AND P6, PT, R7, UR14, PT ;  /* 0x0000000e07007c0c */ /* 0x000fe2000bfc3070 */
[-C--:B------:R-:W-:Y:S01]  /*f2d0*/  FMUL.FTZ R129, R114, R0.reuse ;  /* 0x0000000072817220 */ /* 0x080fe20000410000 */
[--C-:B------:R-:W-:Y:S01]  /*f2e0*/  SHF.R.U32.HI R7, RZ, 0x10, R3.reuse ;  /* 0x00000010ff077819 */ /* 0x100fe20000011603 */
[-C--:B------:R-:W-:Y:S01]  /*f2f0*/  FMUL.FTZ R128, R115, R0.reuse ;  /* 0x0000000073807220 */ /* 0x080fe20000410000 */
[----:B------:R-:W-:Y:S01]  /*f300*/  SHF.R.U32.HI R3, RZ, 0x18, R3 ;  /* 0x00000018ff037819 */ /* 0x000fe20000011603 */
[-C--:B------:R-:W-:Y:S01]  /*f310*/  FMUL.FTZ R122, R122, R0.reuse ;  /* 0x000000007a7a7220 */ /* 0x080fe20000410000 */
[----:B------:R-:W-:Y:S01]  /*f320*/  LOP3.LUT R7, R7, 0xff, RZ, 0xc0, !PT ;  /* 0x000000ff07077812 */ /* 0x000fe200078ec0ff */
[-C--:B------:R-:W-:Y:S01]  /*f330*/  FMUL.FTZ R123, R123, R0.reuse ;  /* 0x000000007b7b7220 */ /* 0x080fe20000410000 */
[----:B------:R-:W-:Y:S01]  /*f340*/  ISETP.LE.U32.AND P4, PT, R3, UR14, PT ;  /* 0x0000000e03007c0c */ /* 0x000fe2000bf83070 */
[-C--:B------:R-:W-:Y:S01]  /*f350*/  FMUL.FTZ R126, R126, R0.reuse ;  /* 0x000000007e7e7220 */ /* 0x080fe20000410000 */
[----:B------:R-:W-:Y:S01]  /*f360*/  ISETP.LE.U32.AND P5, PT, R7, UR14, PT ;  /* 0x0000000e07007c0c */ /* 0x000fe2000bfa3070 */
[-C--:B------:R-:W-:Y:S01]  /*f370*/  FMUL.FTZ R127, R127, R0.reuse ;  /* 0x000000007f7f7220 */ /* 0x080fe20000410000 */
[----:B------:R-:W1:Y:S01]  /*f380*/  MUFU.EX2 R7, R15 ;  /* 0x0000000f00077308 */ /* 0x000e620000000800 */
[----:B------:R-:W-:Y:S01]  /*f390*/  LOP3.LUT R3, R4, 0xff, RZ, 0xc0, !PT ;  /* 0x000000ff04037812 */ /* 0x000fe200078ec0ff */
[-C--:B------:R-:W-:Y:S01]  /*f3a0*/  FMUL.FTZ R231, R130, R0.reuse ;  /* 0x0000000082e77220 */ /* 0x080fe20000410000 */
[----:B------:R-:W-:Y:S01]  /*f3b0*/  FMUL.FTZ R230, R131, R0 ;  /* 0x0000000083e67220 */ /* 0x000fe20000410000 */
[----:B------:R-:W-:Y:S01]  /*f3c0*/  LOP3.LUT R10, R13, UR7, R10, 0x96, !PT ;  /* 0x000000070d0a7c12 */ /* 0x000fe2000f8e960a */
[----:B------:R-:W-:Y:S01]  /*f3d0*/  IMAD.MOV.U32 R131, RZ, RZ, R112 ;  /* 0x000000ffff837224 */ /* 0x000fe200078e0070 */
[----:B------:R-:W-:-:S02]  /*f3e0*/  ISETP.LE.U32.AND P3, PT, R3, UR14, PT ;  /* 0x0000000e03007c0c */ /* 0x000fc4000bf63070 */
[----:B------:R-:W2:Y:S01]  /*f3f0*/  MUFU.EX2 R15, R23 ;  /* 0x00000017000f7308 */ /* 0x000ea20000000800 */
[--C-:B------:R-:W-:Y:S02]  /*f400*/  SHF.R.U32.HI R3, RZ, 0x10, R4.reuse ;  /* 0x00000010ff037819 */ /* 0x100fe40000011604 */
[----:B------:R-:W-:Y:S01]  /*f410*/  SHF.R.U32.HI R4, RZ, 0x18, R4 ;  /* 0x00000018ff047819 */ /* 0x000fe20000011604 */
[----:B------:R-:W-:Y:S01]  /*f420*/  @!P5 HADD2 R169, -R22.H0_H0, -RZ.H0_H0 ;  /* 0xa00000ff16a9d230 */ /* 0x000fe20000000900 */
[----:B------:R-:W-:Y:S02]  /*f430*/  LOP3.LUT R3, R3, 0xff, RZ, 0xc0, !PT ;  /* 0x000000ff03037812 */ /* 0x000fe400078ec0ff */
[----:B------:R-:W-:Y:S01]  /*f440*/  ISETP.LE.U32.AND P0, PT, R4, UR14, PT ;  /* 0x0000000e04007c0c */ /* 0x000fe2000bf03070 */
[----:B------:R-:W-:Y:S01]  /*f450*/  MUFU.EX2 R197, R197 ;  /* 0x000000c500c57308 */ /* 0x000fe20000000800 */
[----:B------:R-:W-:Y:S01]  /*f460*/  ISETP.LE.U32.AND P1, PT, R3, UR14, PT ;  /* 0x0000000e03007c0c */ /* 0x000fe2000bf23070 */
[----:B------:R-:W-:Y:S01]  /*f470*/  FADD.FTZ R3, R179, R16 ;  /* 0x00000010b3037221 */ /* 0x000fe20000010000 */
[----:B------:R-:W-:Y:S01]  /*f480*/  LOP3.LUT R4, R19, UR9, R12, 0x96, !PT ;  /* 0x0000000913047c12 */ /* 0x000fe2000f8e960c */
[C---:B-1----:R-:W-:Y:S01]  /*f490*/  FADD.FTZ R14, R7.reuse, R14 ;  /* 0x0000000e070e7221 */ /* 0x042fe20000010000 */
[----:B------:R-:W-:Y:S01]  /*f4a0*/  F2FP.F16.F32.PACK_AB R7, R7, R20 ;  /* 0x000000140707723e */ /* 0x000fe200000000ff */
[----:B------:R-:W-:Y:S01]  /*f4b0*/  @!P3 HADD2 R178, -R202.H0_H0, -RZ.H0_H0 ;  /* 0xa00000ffcab2b230 */ /* 0x000fe20000000900 */
[----:B------:R-:W-:Y:S01]  /*f4c0*/  PRMT R20, R21, 0x7632, R20 ;  /* 0x0000763215147816 */ /* 0x000fe20000000014 */
[----:B------:R-:W-:Y:S01]  /*f4d0*/  MUFU.EX2 R189, R189 ;  /* 0x000000bd00bd7308 */ /* 0x000fe20000000800 */
[----:B--2---:R-:W-:Y:S01]  /*f4e0*/  FADD.FTZ R16, R15, R3 ;  /* 0x000000030f107221 */ /* 0x004fe20000010000 */
[----:B------:R-:W-:Y:S01]  /*f4f0*/  SHF.R.U32.HI R3, RZ, 0x8, R5 ;  /* 0x00000008ff037819 */ /* 0x000fe20000011605 */
[----:B------:R-:W-:Y:S01]  /*f500*/  IMAD.WIDE.U32 R4, R4, -0x2daee0ad, RZ ;  /* 0xd2511f5304047825 */ /* 0x000fe200078e00ff */
[----:B------:R-:W-:-:S03]  /*f510*/  PRMT R198, R21, 0x5410, R20 ;  /* 0x0000541015c67816 */ /* 0x000fc60000000014 */
[----:B------:R-:W-:Y:S01]  /*f520*/  @!P6 HADD2 R133, -R20.H0_H0, -RZ.H0_H0 ;  /* 0xa00000ff1485e230 */ /* 0x000fe20000000900 */
[----:B------:R-:W-:Y:S02]  /*f530*/  LOP3.LUT R3, R3, 0xffff, RZ, 0xc0, !PT ;  /* 0x0000ffff03037812 */ /* 0x000fe400078ec0ff */
[----:B------:R-:W-:Y:S02]  /*f540*/  @!P2 PRMT R21, R17, 0x5410, RZ ;  /* 0x000054101115a816 */ /* 0x000fe400000000ff */
[----:B------:R-:W-:Y:S01]  /*f550*/  ISETP.LE.U32.AND P2, PT, R3, UR14, PT ;  /* 0x0000000e03007c0c */ /* 0x000fe2000bf43070 */
[----:B------:R-:W-:Y:S01]  /*f560*/  MUFU.EX2 R17, R196 ;  /* 0x000000c400117308 */ /* 0x000fe20000000800 */
[----:B------:R-:W-:Y:S01]  /*f570*/  LOP3.LUT R3, R5, UR6, R6, 0x96, !PT ;  /* 0x0000000605037c12 */ /* 0x000fe2000f8e9606 */
[----:B------:R1:W-:Y:S01]  /*f580*/  STG.E.U16 desc[UR32][R28.64+-0x80], R21 ;  /* 0xffff80151c007986 */ /* 0x0003e2000c101520 */
[----:B------:R-:W-:Y:S02]  /*f590*/  PRMT R23, R22, 0x7632, R23 ;  /* 0x0000763216177816 */ /* 0x000fe40000000017 */
[----:B------:R-:W-:-:S02]  /*f5a0*/  SHF.R.U32.HI R6, RZ, 0x10, R3 ;  /* 0x00000010ff067819 */ /* 0x000fc40000011603 */
[----:B------:R-:W-:Y:S01]  /*f5b0*/  PRMT R204, R22, 0x5410, R23 ;  /* 0x0000541016cc7816 */ /* 0x000fe20000000017 */
[----:B------:R-:W-:Y:S01]  /*f5c0*/  @!P4 HADD2 R168, -R23.H0_H0, -RZ.H0_H0 ;  /* 0xa00000ff17a8c230 */ /* 0x000fe20000000900 */
[----:B------:R-:W-:Y:S02]  /*f5d0*/  LOP3.LUT R6, R6, 0xff, RZ, 0xc0, !PT ;  /* 0x000000ff06067812 */ /* 0x000fe400078ec0ff */
[----:B------:R-:W-:Y:S01]  /*f5e0*/  @!P5 PRMT R22, R169, 0x5410, RZ ;  /* 0x00005410a916d816 */ /* 0x000fe200000000ff */
[----:B------:R-:W-:Y:S01]  /*f5f0*/  @!P2 HADD2 R177, -R229.H0_H0, -RZ.H0_H0 ;  /* 0xa00000ffe5b1a230 */ /* 0x000fe20000000900 */
[----:B------:R-:W-:Y:S01]  /*f600*/  ISETP.LE.U32.AND P5, PT, R6, UR14, PT ;  /* 0x0000000e06007c0c */ /* 0x000fe2000bfa3070 */
[----:B------:R-:W-:Y:S01]  /*f610*/  FADD.FTZ R6, R24, R14 ;  /* 0x0000000e18067221 */ /* 0x000fe20000010000 */
[----:B------:R-:W-:Y:S01]  /*f620*/  PRMT R209, R7, 0x7632, R209 ;  /* 0x0000763207d17816 */ /* 0x000fe200000000d1 */
[----:B------:R-:W-:Y:S01]  /*f630*/  FMUL.FTZ R169, R37, R2 ;  /* 0x0000000225a97220 */ /* 0x000fe20000410000 */
[----:B------:R-:W-:Y:S01]  /*f640*/  PRMT R226, R7, 0x7610, R226 ;  /* 0x0000761007e27816 */ /* 0x000fe200000000e2 */
[----:B------:R-:W-:Y:S01]  /*f650*/  FADD.FTZ R7, R25, R6 ;  /* 0x0000000619077221 */ /* 0x000fe20000010000 */
[----:B------:R-:W-:Y:S01]  /*f660*/  LOP3.LUT R6, R4, 0xff, RZ, 0xc0, !PT ;  /* 0x000000ff04067812 */ /* 0x000fe200078ec0ff */
[----:B------:R-:W-:Y:S01]  /*f670*/  @!P0 HADD2 R175, -R209.H0_H0, -RZ.H0_H0 ;  /* 0xa00000ffd1af8230 */ /* 0x000fe20000000900 */
[----:B------:R-:W-:Y:S01]  /*f680*/  @!P3 PRMT R202, R178, 0x5410, RZ ;  /* 0x00005410b2cab816 */ /* 0x000fe200000000ff */
[----:B------:R-:W-:Y:S01]  /*f690*/  @!P1 HADD2 R176, -R226.H0_H0, -RZ.H0_H0 ;  /* 0xa00000ffe2b09230 */ /* 0x000fe20000000900 */
[----:B------:R-:W-:Y:S01]  /*f6a0*/  ISETP.LE.U32.AND P3, PT, R6, UR14, PT ;  /* 0x0000000e06007c0c */ /* 0x000fe2000bf63070 */
[----:B------:R-:W-:Y:S01]  /*f6b0*/  FMUL.FTZ R178, R42, R0 ;  /* 0x000000002ab27220 */ /* 0x000fe20000410000 */
[----:B------:R-:W-:-:S02]  /*f6c0*/  LOP3.LUT R6, R3, 0xff, RZ, 0xc0, !PT ;  /* 0x000000ff03067812 */ /* 0x000fc400078ec0ff */
[----:B------:R-:W-:Y:S01]  /*f6d0*/  @!P2 PRMT R229, R177, 0x5410, RZ ;  /* 0x00005410b1e5a816 */ /* 0x000fe200000000ff */
[----:B------:R-:W-:Y:S01]  /*f6e0*/  FMUL.FTZ R177, R41, R2 ;  /* 0x0000000229b17220 */ /* 0x000fe20000410000 */
[----:B------:R-:W-:Y:S01]  /*f6f0*/  ISETP.LE.U32.AND P2, PT, R6, UR14, PT ;  /* 0x0000000e06007c0c */ /* 0x000fe2000bf43070 */
[----:B-1----:R-:W-:Y:S01]  /*f700*/  IMAD.MOV.U32 R21, RZ, RZ, R81 ;  /* 0x000000ffff157224 */ /* 0x002fe200078e0051 */
[----:B------:R-:W-:Y:S01]  /*f710*/  SHF.R.U32.HI R6, RZ, 0x18, R3 ;  /* 0x00000018ff067819 */ /* 0x000fe20000011603 */
[----:B------:R1:W-:Y:S01]  /*f720*/  STL [R1+0x194], R229 ;  /* 0x000194e501007387 */ /* 0x0003e20000100800 */
[----:B------:R-:W-:Y:S02]  /*f730*/  LOP3.LUT R3, R3, 0xffff, RZ, 0xc0, !PT ;  /* 0x0000ffff03037812 */ /* 0x000fe400078ec0ff */
[----:B------:R-:W-:Y:S01]  /*f740*/  F2FP.F16.F32.PACK_AB R15, R15, R179 ;  /* 0x000000b30f0f723e */ /* 0x000fe200000000ff */
[----:B------:R-:W-:Y:S01]  /*f750*/  FMUL.FTZ R179, R43, R0 ;  /* 0x000000002bb37220 */ /* 0x000fe20000410000 */
[----:B------:R-:W-:-:S02]  /*f760*/  SHF.R.U32.HI R3, RZ, 0x8, R3 ;  /* 0x00000008ff037819 */ /* 0x000fc40000011603 */
[----:B------:R-:W-:Y:S01]  /*f770*/  @!P4 PRMT R23, R168, 0x5410, RZ ;  /* 0x00005410a817c816 */ /* 0x000fe200000000ff */
[----:B------:R-:W-:Y:S01]  /*f780*/  FMUL.FTZ R168, R36, R2 ;  /* 0x0000000224a87220 */ /* 0x000fe20000410000 */
[----:B------:R-:W-:Y:S02]  /*f790*/  LOP3.LUT R3, R3, 0xffff, RZ, 0xc0, !PT ;  /* 0x0000ffff03037812 */ /* 0x000fe400078ec0ff */
[----:B------:R-:W-:Y:S02]  /*f7a0*/  LOP3.LUT R8, R4, 0xffff, RZ, 0xc0, !PT ;  /* 0x0000ffff04087812 */ /* 0x000fe400078ec0ff */
[----:B------:R-:W-:Y:S02]  /*f7b0*/  ISETP.LE.U32.AND P4, PT, R6, UR14, PT ;  /* 0x0000000e06007c0c */ /* 0x000fe4000bf83070 */
[----:B------:R-:W-:Y:S01]  /*f7c0*/  PRMT R217, R15, 0x7610, R217 ;  /* 0x000076100fd97816 */ /* 0x000fe200000000d9 */
[----:B------:R2:W3:Y:S01]  /*f7d0*/  MUFU.EX2 R6, R171 ;  /* 0x000000ab00067308 */ /* 0x0004e20000000800 */
[----:B------:R-:W-:-:S02]  /*f7e0*/  @!P6 PRMT R20, R133, 0x5410, RZ ;  /* 0x000054108514e816 */ /* 0x000fc400000000ff */
[----:B------:R-:W-:Y:S01]  /*f7f0*/  ISETP.LE.U32.AND P6, PT, R3, UR14, PT ;  /* 0x0000000e03007c0c */ /* 0x000fe2000bfc3070 */
[----:B------:R-:W-:Y:S01]  /*f800*/  @!P2 HADD2 R183, -R217.H0_H0, -RZ.H0_H0 ;  /* 0xa00000ffd9b7a230 */ /* 0x000fe20000000900 */
[----:B------:R-:W-:Y:S01]  /*f810*/  SHF.R.U32.HI R5, RZ, 0x10, R4 ;  /* 0x00000010ff057819 */ /* 0x000fe20000011604 */
[----:B------:R-:W-:Y:S01]  /*f820*/  STG.E.U16 desc[UR32][R28.64+-0x7e], R20 ;  /* 0xffff82141c007986 */ /* 0x000fe2000c101520 */
[----:B------:R-:W-:Y:S01]  /*f830*/  SHF.R.U32.HI R3, RZ, 0x8, R8 ;  /* 0x00000008ff037819 */ /* 0x000fe20000011608 */
[----:B------:R-:W-:Y:S01]  /*f840*/  MUFU.EX2 R133, R132 ;  /* 0x0000008400857308 */ /* 0x000fe20000000800 */
[----:B------:R-:W-:Y:S01]  /*f850*/  SHF.R.U32.HI R4, RZ, 0x18, R4 ;  /* 0x00000018ff047819 */ /* 0x000fe20000011604 */
[----:B-1----:R-:W-:Y:S01]  /*f860*/  FMUL.FTZ R229, R119, R0 ;  /* 0x0000000077e57220 */ /* 0x002fe20000410000 */
[----:B------:R-:W-:Y:S02]  /*f870*/  PRMT R207, R15, 0x7632, R207 ;  /* 0x000076320fcf7816 */ /* 0x000fe400000000cf */
[----:B------:R-:W-:-:S02]  /*f880*/  PRMT R220, R226, 0x5410, R209 ;  /* 0x00005410e2dc7816 */ /* 0x000fc400000000d1 */
[----:B------:R-:W-:Y:S01]  /*f890*/  @!P0 PRMT R209, R175, 0x5410, RZ ;  /* 0x00005410afd18816 */ /* 0x000fe200000000ff */
[----:B------:R-:W1:Y:S01]  /*f8a0*/  MUFU.EX2 R8, R134 ;  /* 0x0000008600087308 */ /* 0x000e620000000800 */
[----:B------:R-:W-:Y:S01]  /*f8b0*/  LOP3.LUT R3, R3, 0xffff, RZ, 0xc0, !PT ;  /* 0x0000ffff03037812 */ /* 0x000fe200078ec0ff */
[----:B------:R-:W-:Y:S01]  /*f8c0*/  @!P6 HADD2 R182, -R207.H0_H0, -RZ.H0_H0 ;  /* 0xa00000ffcfb6e230 */ /* 0x000fe20000000900 */
[----:B------:R-:W-:Y:S01]  /*f8d0*/  ISETP.LE.U32.AND P0, PT, R4, UR14, PT ;  /* 0x0000000e04007c0c */ /* 0x000fe2000bf03070 */
[----:B------:R-:W-:Y:S01]  /*f8e0*/  STL [R1+0x198], R209 ;  /* 0x000198d101007387 */ /* 0x000fe20000100800 */
[----:B------:R-:W-:Y:S01]  /*f8f0*/  LOP3.LUT R4, R5, 0xff, RZ, 0xc0, !PT ;  /* 0x000000ff05047812 */ /* 0x000fe200078ec0ff */
[----:B--2---:R-:W-:Y:S01]  /*f900*/  FMUL.FTZ R171, R39, R0 ;  /* 0x0000000027ab7220 */ /* 0x004fe20000410000 */
[----:B------:R-:W-:Y:S02]  /*f910*/  PRMT R212, R217, 0x5410, R207 ;  /* 0x00005410d9d47816 */ /* 0x000fe400000000cf */
[----:B------:R-:W-:-:S02]  /*f920*/  @!P2 PRMT R217, R183, 0x5410, RZ ;  /* 0x00005410b7d9a816 */ /* 0x000fc400000000ff */
[----:B------:R-:W-:Y:S02]  /*f930*/  ISETP.LE.U32.AND P2, PT, R3, UR14, PT ;  /* 0x0000000e03007c0c */ /* 0x000fe4000bf43070 */
[----:B------:R-:W-:Y:S01]  /*f940*/  @!P1 PRMT R226, R176, 0x5410, RZ ;  /* 0x00005410b0e29816 */ /* 0x000fe200000000ff */
[----:B------:R-:W-:Y:S01]  /*f950*/  FMUL.FTZ R176, R40, R2 ;  /* 0x0000000228b07220 */ /* 0x000fe20000410000 */
[----:B------:R-:W-:Y:S01]  /*f960*/  ISETP.LE.U32.AND P1, PT, R4, UR14, PT ;  /* 0x0000000e04007c0c */ /* 0x000fe2000bf23070 */
[----:B------:R-:W-:Y:S01]  /*f970*/  FADD.FTZ R4, R173, R7 ;  /* 0x00000007ad047221 */ /* 0x000fe20000010000 */
[----:B------:R-:W-:Y:S01]  /*f980*/  F2FP.F16.F32.PACK_AB R3, R172, R174 ;  /* 0x000000aeac03723e */ /* 0x000fe200000000ff */
[----:B------:R2:W-:Y:S01]  /*f990*/  STL [R1+0x19c], R226 ;  /* 0x00019ce201007387 */ /* 0x0005e20000100800 */
[----:B------:R-:W-:Y:S01]  /*f9a0*/  F2FP.F16.F32.PACK_AB R14, R25, R24 ;  /* 0x00000018190e723e */ /* 0x000fe200000000ff */
[C---:B---3--:R-:W-:Y:S01]  /*f9b0*/  FADD.FTZ R5, R6.reuse, R4 ;  /* 0x0000000406057221 */ /* 0x048fe20000010000 */
[----:B------:R-:W-:Y:S01]  /*f9c0*/  F2FP.F16.F32.PACK_AB R6, R6, R173 ;  /* 0x000000ad0606723e */ /* 0x000fe200000000ff */
[----:B------:R3:W-:Y:S01]  /*f9d0*/  STL [R1+0x1a0], R212 ;  /* 0x0001a0d401007387 */ /* 0x0007e20000100800 */
[C---:B------:R-:W-:Y:S01]  /*f9e0*/  PRMT R200, R3.reuse, 0x7632, R200 ;  /* 0x0000763203c87816 */ /* 0x040fe200000000c8 */
[----:B------:R-:W-:Y:S01]  /*f9f0*/  FADD.FTZ R7, R174, R16 ;  /* 0x00000010ae077221 */ /* 0x000fe20000010000 */
[----:B------:R-:W-:Y:S01]  /*fa00*/  PRMT R184, R14, 0x7610, R184 ;  /* 0x000076100eb87816 */ /* 0x000fe200000000b8 */
[----:B------:R4:W-:Y:S01]  /*fa10*/  STL [R1+0x1a4], R217 ;  /* 0x0001a4d901007387 */ /* 0x0009e20000100800 */
[----:B------:R-:W-:Y:S01]  /*fa20*/  PRMT R201, R6, 0x7610, R201 ;  /* 0x0000761006c97816 */ /* 0x000fe200000000c9 */
[----:B------:R-:W-:Y:S01]  /*fa30*/  @!P2 HADD2 R193, -R200.H0_H0, -RZ.H0_H0 ;  /* 0xa00000ffc8c1a230 */ /* 0x000fe20000000900 */
[----:B------:R-:W-:Y:S01]  /*fa40*/  PRMT R199, R3, 0x7610, R199 ;  /* 0x0000761003c77816 */ /* 0x000fe200000000c7 */
[----:B------:R-:W-:Y:S01]  /*fa50*/  @!P5 HADD2 R181, -R184.H0_H0, -RZ.H0_H0 ;  /* 0xa00000ffb8b5d230 */ /* 0x000fe20000000900 */
[----:B------:R-:W-:Y:S01]  /*fa60*/  LOP3.LUT R4, R9, UR35, RZ, 0x3c, !PT ;  /* 0x0000002309047c12 */ /* 0x000fe2000f8e3cff */
[----:B------:R-:W-:Y:S01]  /*fa70*/  FADD.FTZ R3, R170, R5 ;  /* 0x00000005aa037221 */ /* 0x000fe20000010000 */
[----:B------:R-:W-:Y:S01]  /*fa80*/  PRMT R208, R14, 0x7632, R208 ;  /* 0x000076320ed07816 */ /* 0x000fe200000000d0 */
[----:B------:R-:W-:Y:S01]  /*fa90*/  @!P1 HADD2 R192, -R201.H0_H0, -RZ.H0_H0 ;  /* 0xa00000ffc9c09230 */ /* 0x000fe20000000900 */
[----:B------:R-:W-:Y:S01]  /*faa0*/  @!P6 PRMT R207, R182, 0x5410, RZ ;  /* 0x00005410b6cfe816 */ /* 0x000fe200000000ff */
[----:B------:R-:W-:Y:S01]  /*fab0*/  IMAD.WIDE.U32 R24, R4, -0x326172a9, RZ ;  /* 0xcd9e8d5704187825 */ /* 0x000fe200078e00ff */
[----:B------:R-:W-:-:S03]  /*fac0*/  PRMT R213, R6, 0x7632, R213 ;  /* 0x0000763206d57816 */ /* 0x000fc600000000d5 */
[----:B------:R-:W-:Y:S01]  /*fad0*/  FADD.FTZ R3, R135, R3 ;  /* 0x0000000387037221 */ /* 0x000fe20000010000 */
[----:B------:R-:W-:Y:S01]  /*fae0*/  PRMT R182, R199, 0x5410, R200 ;  /* 0x00005410c7b67816 */ /* 0x000fe200000000c8 */
[----:B------:R4:W-:Y:S01]  /*faf0*/  STL [R1+0x1a8], R207 ;  /* 0x0001a8cf01007387 */ /* 0x0009e20000100800 */
[----:B------:R-:W-:Y:S01]  /*fb00*/  @!P2 PRMT R200, R193, 0x5410, RZ ;  /* 0x00005410c1c8a816 */ /* 0x000fe200000000ff */
[-C--:B------:R-:W-:Y:S01]  /*fb10*/  FMUL.FTZ R193, R53, R2.reuse ;  /* 0x0000000235c17220 */ /* 0x080fe20000410000 */
[----:B------:R-:W-:Y:S01]  /*fb20*/  PRMT R183, R184, 0x5410, R208 ;  /* 0x00005410b8b77816 */ /* 0x000fe200000000d0 */
[----:B------:R-:W-:Y:S01]  /*fb30*/  IMAD.MOV.U32 R53, RZ, RZ, R220 ;  /* 0x000000ffff357224 */ /* 0x000fe200078e00dc */
[----:B------:R-:W-:Y:S01]  /*fb40*/  @!P5 PRMT R184, R181, 0x5410, RZ ;  /* 0x00005410b5b8d816 */ /* 0x000fe200000000ff */
[-C--:B------:R-:W-:Y:S01]  /*fb50*/  FMUL.FTZ R220, R56, R2.reuse ;  /* 0x0000000238dc7220 */ /* 0x080fe20000410000 */
[----:B------:R-:W-:Y:S01]  /*fb60*/  PRMT R181, R201, 0x5410, R213 ;  /* 0x00005410c9b57816 */ /* 0x000fe200000000d5 */
[-C--:B--2---:R-:W-:Y:S01]  /*fb70*/  FMUL.FTZ R226, R116, R2.reuse ;  /* 0x0000000274e27220 */ /* 0x084fe20000410000 */
[----:B------:R-:W-:Y:S01]  /*fb80*/  @!P1 PRMT R201, R192, 0x5410, RZ ;  /* 0x00005410c0c99816 */ /* 0x000fe200000000ff */
[-C--:B------:R-:W-:Y:S01]  /*fb90*/  FMUL.FTZ R192, R52, R2.reuse ;  /* 0x0000000234c07220 */ /* 0x080fe20000410000 */
[----:B------:R-:W-:Y:S01]  /*fba0*/  MOV R56, R221 ;  /* 0x000000dd00387202 */ /* 0x000fe20000000f00 */
[-C--:B------:R-:W-:Y:S01]  /*fbb0*/  FMUL.FTZ R221, R57, R2.reuse ;  /* 0x0000000239dd7220 */ /* 0x080fe20000410000 */
[----:B---3--:R-:W-:Y:S01]  /*fbc0*/  FMUL.FTZ R212, R117, R2 ;  /* 0x0000000275d47220 */ /* 0x008fe20000410000 */
[----:B-1----:R-:W-:Y:S01]  /*fbd0*/  FADD.FTZ R3, R8, R3 ;  /* 0x0000000308037221 */ /* 0x002fe20000010000 */
[----:B------:R-:W-:Y:S01]  /*fbe0*/  @!P3 HADD2 R194, -R199.H0_H0, -RZ.H0_H0 ;  /* 0xa00000ffc7c2b230 */ /* 0x000fe20000000900 */
[----:B------:R-:W-:Y:S01]  /*fbf0*/  F2FP.F16.F32.PACK_AB R132, R135, R170 ;  /* 0x000000aa8784723e */ /* 0x000fe200000000ff */
[----:B------:R-:W-:-:S02]  /*fc00*/  IMAD.MOV.U32 R57, RZ, RZ, R222 ;  /* 0x000000ffff397224 */ /* 0x000fc400078e00de */
[----:B------:R-:W-:Y:S01]  /*fc10*/  FADD.FTZ R134, R133, R3 ;  /* 0x0000000385867221 */ /* 0x000fe20000010000 */
[-C--:B------:R-:W-:Y:S01]  /*fc20*/  FMUL.FTZ R170, R38, R0.reuse ;  /* 0x0000000026aa7220 */ /* 0x080fe20000410000 */
[----:B------:R-:W-:Y:S01]  /*fc30*/  @!P3 PRMT R199, R194, 0x5410, RZ ;  /* 0x00005410c2c7b816 */ /* 0x000fe200000000ff */
[-C--:B------:R-:W-:Y:S01]  /*fc40*/  FMUL.FTZ R194, R54, R0.reuse ;  /* 0x0000000036c27220 */ /* 0x080fe20000410000 */
[-C--:B------:R-:W-:Y:S01]  /*fc50*/  FMUL.FTZ R222, R58, R0.reuse ;  /* 0x000000003ade7220 */ /* 0x080fe20000410000 */
[-C--:B----4-:R-:W-:Y:S01]  /*fc60*/  FMUL.FTZ R217, R110, R0.reuse ;  /* 0x000000006ed97220 */ /* 0x090fe20000410000 */
[----:B------:R-:W-:Y:S01]  /*fc70*/  FMUL.FTZ R135, R111, R0 ;  /* 0x000000006f877220 */ /* 0x000fe20000410000 */
[----:B------:R-:W-:Y:S01]  /*fc80*/  FMUL.FTZ R207, R109, R2 ;  /* 0x000000026dcf7220 */ /* 0x000fe20000410000 */
[----:B------:R-:W-:Y:S01]  /*fc90*/  LOP3.LUT R2, R25, UR34, R224, 0x96, !PT ;  /* 0x0000002219027c12 */ /* 0x000fe2000f8e96e0 */
[----:B------:R-:W-:Y:S01]  /*fca0*/  FMUL.FTZ R209, R118, R0 ;  /* 0x0000000076d17220 */ /* 0x000fe20000410000 */
[----:B------:R-:W-:Y:S01]  /*fcb0*/  F2FP.F16.F32.PACK_AB R133, R133, R8 ;  /* 0x000000088585723e */ /* 0x000fe200000000ff */
[----:B------:R-:W-:Y:S01]  /*fcc0*/  FADD.FTZ R15, R172, R7 ;  /* 0x00000007ac0f7221 */ /* 0x000fe20000010000 */
[----:B------:R-:W-:-:S02]  /*fcd0*/  @!P4 HADD2 R180, -R208.H0_H0, -RZ.H0_H0 ;  /* 0xa00000ffd0b4c230 */ /* 0x000fc40000000900 */
[----:B------:R-:W-:-:S04]  /*fce0*/  IMAD.WIDE.U32 R2, R2, -0x2daee0ad, RZ ;  /* 0xd2511f5302027825 */ /* 0x000fc800078e00ff */
[----:B------:R-:W-:Y:S01]  /*fcf0*/  @!P0 HADD2 R191, -R213.H0_H0, -RZ.H0_H0 ;  /* 0xa00000ffd5bf8230 */ /* 0x000fe20000000900 */
[----:B------:R1:W2:Y:S01]  /*fd00*/  MUFU.EX2 R16, R218 ;  /* 0x000000da00107308 */ /* 0x0002a20000000800 */
[----:B------:R-:W-:Y:S01]  /*fd10*/  LOP3.LUT R14, R11, UR23, R210, 0x96, !PT ;  /* 0x000000170b0e7c12 */ /* 0x000fe2000f8e96d2 */
[----:B------:R-:W-:Y:S01]  /*fd20*/  IMAD.MOV.U32 R52, RZ, RZ, R216 ;  /* 0x000000ffff347224 */ /* 0x000fe200078e00d8 */
[----:B------:R-:W-:Y:S02]  /*fd30*/  LOP3.LUT R0, R3, UR24, R206, 0x96, !PT ;  /* 0x0000001803007c12 */ /* 0x000fe4000f8e96ce */
[----:B------:R-:W-:Y:S02]  /*fd40*/  LOP3.LUT R3, R211, UR31, R24, 0x96, !PT ;  /* 0x0000001fd3037c12 */ /* 0x000fe4000f8e9618 */
[----:B------:R-:W-:Y:S01]  /*fd50*/  @!P4 PRMT R208, R180, 0x5410, RZ ;  /* 0x00005410b4d0c816 */ /* 0x000fe200000000ff */
[----:B------:R-:W-:Y:S01]  /*fd60*/  IMAD.WIDE.U32 R8, R0, -0x326172a9, RZ ;  /* 0xcd9e8d5700087825 */ /* 0x000fe200078e00ff */
[----:B------:R-:W-:Y:S01]  /*fd70*/  @!P0 PRMT R213, R191, 0x5410, RZ ;  /* 0x00005410bfd58816 */ /* 0x000fe200000000ff */
[----:B------:R-:W-:Y:S01]  /*fd80*/  MUFU.EX2 R11, R240 ;  /* 0x000000f0000b7308 */ /* 0x000fe20000000800 */
[----:B------:R-:W-:Y:S01]  /*fd90*/  PRMT R242, R132, 0x7632, R242 ;  /* 0x0000763284f27816 */ /* 0x000fe200000000f2 */
[----:B------:R-:W-:Y:S01]  /*fda0*/  IMAD.WIDE.U32 R4, R3, -0x2daee0ad, RZ ;  /* 0xd2511f5303047825 */ /* 0x000fe200078e00ff */
[----:B------:R-:W-:-:S02]  /*fdb0*/  LOP3.LUT R3, R9, UR23, R210, 0x96, !PT ;  /* 0x0000001709037c12 */ /* 0x000fc4000f8e96d2 */
[----:B------:R-:W-:Y:S01]  /*fdc0*/  PRMT R241, R132, 0x7610, R241 ;  /* 0x0000761084f17816 */ /* 0x000fe200000000f1 */
[----:B------:R-:W-:Y:S01]  /*fdd0*/  IMAD.MOV.U32 R132, RZ, RZ, R123 ;  /* 0x000000ffff847224 */ /* 0x000fe200078e007b */
[----:B------:R-:W-:Y:S01]  /*fde0*/  LOP3.LUT R0, R5, UR21, R2, 0x96, !PT ;  /* 0x0000001505007c12 */ /* 0x000fe2000f8e9602 */
[----:B------:R-:W-:Y:S01]  /*fdf0*/  IMAD.WIDE.U32 R2, R3, -0x2daee0ad, RZ ;  /* 0xd2511f5303027825 */ /* 0x000fe200078e00ff */
[C---:B-1----:R-:W-:Y:S02]  /*fe00*/  PRMT R218, R133.reuse, 0x7632, R218 ;  /* 0x0000763285da7816 */ /* 0x042fe400000000da */
[----:B------:R-:W-:Y:S01]  /*fe10*/  PRMT R196, R133, 0x7610, R196 ;  /* 0x0000761085c47816 */ /* 0x000fe200000000c4 */
[----:B------:R-:W-:Y:S01]  /*fe20*/  IMAD.WIDE.U32 R6, R0, -0x326172a9, RZ ;  /* 0xcd9e8d5700067825 */ /* 0x000fe200078e00ff */
[----:B------:R-:W-:Y:S02]  /*fe30*/  LOP3.LUT R3, R3, UR12, R4, 0x96, !PT ;  /* 0x0000000c03037c12 */ /* 0x000fe4000f8e9604 */
[----:B------:R-:W-:Y:S01]  /*fe40*/  LOP3.LUT R180, R19, UR9, R12, 0x96, !PT ;  /* 0x0000000913b47c12 */ /* 0x000fe2000f8e960c */
[----:B------:R-:W-:Y:S01]  /*fe50*/  IMAD.WIDE.U32 R12, R10, -0x2daee0ad, RZ ;  /* 0xd2511f530a0c7825 */ /* 0x000fe200078e00ff */
[----:B------:R-:W-:-:S02]  /*fe60*/  LOP3.LUT R0, R7, UR7, R8, 0x96, !PT ;  /* 0x0000000707007c12 */ /* 0x000fc4000f8e9608 */
[----:B------:R-:W-:Y:S01]  /*fe70*/  MOV R20, R80 ;  /* 0x0000005000147202 */ /* 0x000fe20000000f00 */
[----:B------:R-:W-:Y:S01]  /*fe80*/  IMAD.WIDE.U32 R4, R3, -0x326172a9, RZ ;  /* 0xcd9e8d5703047825 */ /* 0x000fe200078e00ff */
[----:B------:R-:W-:-:S03]  /*fe90*/  MOV R130, R113 ;  /* 0x0000007100827202 */ /* 0x000fc60000000f00 */
[----:B------:R-:W-:Y:S01]  /*fea0*/  IMAD.WIDE.U32 R8, R0, -0x2daee0ad, RZ ;  /* 0xd2511f5300087825 */ /* 0x000fe200078e00ff */
[----:B------:R-:W-:-:S03]  /*feb0*/  LOP3.LUT R6, R5, UR9, R6, 0x96, !PT ;  /* 0x0000000905067c12 */ /* 0x000fc6000f8e9606 */
[----:B------:R-:W-:Y:S01]  /*fec0*/  IMAD.MOV.U32 R133, RZ, RZ, R121 ;  /* 0x000000ffff857224 */ /* 0x000fe200078e0079 */
[----:B------:R-:W-:Y:S01]  /*fed0*/  LOP3.LUT R2, R9, UR8, R2, 0x96, !PT ;  /* 0x0000000809027c12 */ /* 0x000fe2000f8e9602 */
[----:B------:R-:W-:Y:S02]  /*fee0*/  IMAD.MOV.U32 R121, RZ, RZ, R97 ;  /* 0x000000ffff797224 */ /* 0x000fe400078e0061 */
[----:B------:R-:W-:Y:S02]  /*fef0*/  IMAD.MOV.U32 R123, RZ, RZ, R99 ;  /* 0x000000ffff7b7224 */ /* 0x000fe400078e0063 */
[----:B------:R-:W-:-:S05]  /*ff00*/  IMAD.WIDE.U32 R2, R2, -0x326172a9, RZ ;  /* 0xcd9e8d5702027825 */ /* 0x000fca00078e00ff */
[----:B------:R-:W-:Y:S02]  /*ff10*/  LOP3.LUT R0, R3, UR4, R4, 0x96, !PT ;  /* 0x0000000403007c12 */ /* 0x000fe4000f8e9604 */
[----:B------:R-:W-:Y:S02]  /*ff20*/  LOP3.LUT R7, R2, 0xffff, RZ, 0xc0, !PT ;  /* 0x0000ffff02077812 */ /* 0x000fe400078ec0ff */
[----:B------:R-:W-:-:S04]  /*ff30*/  LOP3.LUT R4, R0, 0xff, RZ, 0xc0, !PT ;  /* 0x000000ff00047812 */ /* 0x000fc800078ec0ff */
[----:B------:R-:W-:Y:S02]  /*ff40*/  ISETP.LE.U32.AND P4, PT, R4, UR14, PT ;  /* 0x0000000e04007c0c */ /* 0x000fe4000bf83070 */
[----:B------:R-:W-:-:S04]  /*ff50*/  LOP3.LUT R4, R0, 0xffff, RZ, 0xc0, !PT ;  /* 0x0000ffff00047812 */ /* 0x000fc800078ec0ff */
[----:B------:R-:W-:-:S04]  /*ff60*/  SHF.R.U32.HI R4, RZ, 0x8, R4 ;  /* 0x00000008ff047819 */ /* 0x000fc80000011604 */
[----:B------:R-:W-:-:S04]  /*ff70*/  LOP3.LUT R4, R4, 0xffff, RZ, 0xc0, !PT ;  /* 0x0000ffff04047812 */ /* 0x000fc800078ec0ff */
[----:B------:R-:W-:Y:S02]  /*ff80*/  ISETP.LE.U32.AND P3, PT, R4, UR14, PT ;  /* 0x0000000e04007c0c */ /* 0x000fe4000bf63070 */
[--C-:B------:R-:W-:Y:S02]  /*ff90*/  SHF.R.U32.HI R4, RZ, 0x10, R0.reuse ;  /* 0x00000010ff047819 */ /* 0x100fe40000011600 */
[----:B------:R-:W-:Y:S02]  /*ffa0*/  SHF.R.U32.HI R0, RZ, 0x18, R0 ;  /* 0x00000018ff007819 */ /* 0x000fe40000011600 */
[----:B------:R-:W-:Y:S02]  /*ffb0*/  LOP3.LUT R4, R4, 0xff, RZ, 0xc0, !PT ;  /* 0x000000ff04047812 */ /* 0x000fe400078ec0ff */
[----:B------:R-:W-:Y:S02]  /*ffc0*/  ISETP.LE.U32.AND P0, PT, R0, UR14, PT ;  /* 0x0000000e00007c0c */ /* 0x000fe4000bf03070 */
[----:B------:R-:W-:-:S02]  /*ffd0*/  LOP3.LUT R0, R2, 0xff, RZ, 0xc0, !PT ;  /* 0x000000ff02007812 */ /* 0x000fc400078ec0ff */
[----:B------:R-:W-:Y:S02]  /*ffe0*/  ISETP.LE.U32.AND P5, PT, R4, UR14, PT ;  /* 0x0000000e04007c0c */ /* 0x000fe4000bfa3070 */
[----:B------:R-:W-:Y:S01]  /*fff0*/  ISETP.LE.U32.AND P2, PT, R0, UR14, PT ;  /* 0x0000000e00007c0c */ /* 0x000fe2000bf43070 */
[----:B------:R-:W1:Y:S01]  /*10000*/  MUFU.EX2 R4, R219 ;  /* 0x000000db00047308 */ /* 0x000e620000000800 */
[--C-:B------:R-:W-:Y:S02]  /*10010*/  SHF.R.U32.HI R0, RZ, 0x10, R2.reuse ;  /* 0x00000010ff007819 */ /* 0x100fe40000011602 */
[----:B------:R-:W-:Y:S02]  /*10020*/  SHF.R.U32.HI R2, RZ, 0x18, R2 ;  /* 0x00000018ff027819 */ /* 0x000fe40000011602 */
[----:B------:R-:W-:Y:S01]  /*10030*/  LOP3.LUT R0, R0, 0xff, RZ, 0xc0, !PT ;  /* 0x000000ff00007812 */ /* 0x000fe200078ec0ff */
[----:B------:R-:W-:Y:S01]  /*10040*/  @!P0 HADD2 R26, -R242.H0_H0, -RZ.H0_H0 ;  /* 0xa00000fff21a8230 */ /* 0x000fe20000000900 */
[----:B------:R-:W-:Y:S01]  /*10050*/  ISETP.LE.U32.AND P1, PT, R2, UR14, PT ;  /* 0x0000000e02007c0c */ /* 0x000fe2000bf23070 */
[----:B------:R-:W-:Y:S01]  /*10060*/  IMAD.WIDE.U32 R2, R6, -0x2daee0ad, RZ ;  /* 0xd2511f5306027825 */ /* 0x000fe200078e00ff */
[----:B------:R-:W-:-:S03]  /*10070*/  ISETP.LE.U32.AND P6, PT, R0, UR14, PT ;  /* 0x0000000e00007c0c */ /* 0x000fc6000bfc3070 */
[----:B------:R-:W-:Y:S01]  /*10080*/  @!P5 HADD2 R31, -R241.H0_H0, -RZ.H0_H0 ;  /* 0xa00000fff11fd230 */ /* 0x000fe20000000900 */
[----:B------:R-:W-:Y:S02]  /*10090*/  LOP3.LUT R0, R3, UR6, R8, 0x96, !PT ;  /* 0x0000000603007c12 */ /* 0x000fe4000f8e9608 */
[----:B------:R-:W-:Y:S02]  /*100a0*/  LOP3.LUT R9, R2, 0xffff, RZ, 0xc0, !PT ;  /* 0x0000ffff02097812 */ /* 0x000fe400078ec0ff */
[----:B--2---:R-:W-:Y:S02]  /*100b0*/  F2FP.F16.F32.PACK_AB R3, R16, R17 ;  /* 0x000000111003723e */ /* 0x004fe400000000ff */
[----:B------:R-:W-:Y:S01]  /*100c0*/  LOP3.LUT R6, R2, 0xff, RZ, 0xc0, !PT ;  /* 0x000000ff02067812 */ /* 0x000fe200078ec0ff */
[----:B------:R-:W-:Y:S01]  /*100d0*/  @!P1 HADD2 R34, -R218.H0_H0, -RZ.H0_H0 ;  /* 0xa00000ffda229230 */ /* 0x000fe20000000900 */
[--C-:B------:R-:W-:Y:S01]  /*100e0*/  SHF.R.U32.HI R8, RZ, 0x10, R2.reuse ;  /* 0x00000010ff087819 */ /* 0x100fe20000011602 */
[----:B------:R-:W-:Y:S01]  /*100f0*/  @!P6 HADD2 R35, -R196.H0_H0, -RZ.H0_H0 ;  /* 0xa00000ffc423e230 */ /* 0x000fe20000000900 */
[----:B------:R-:W-:Y:S01]  /*10100*/  SHF.R.U32.HI R5, RZ, 0x18, R2 ;  /* 0x00000018ff057819 */ /* 0x000fe20000011602 */
[----:B------:R-:W-:Y:S01]  /*10110*/  FADD.FTZ R2, R17, R15 ;  /* 0x0000000f11027221 */ /* 0x000fe20000010000 */
[----:B------:R-:W-:-:S02]  /*10120*/  PRMT R243, R3, 0x7632, R243 ;  /* 0x0000763203f37816 */ /* 0x000fc400000000f3 */
[----:B------:R-:W-:Y:S01]  /*10130*/  PRMT R252, R3, 0x7610, R252 ;  /* 0x0000761003fc7816 */ /* 0x000fe200000000fc */
[----:B------:R-:W-:Y:S02]  /*10140*/  FADD.FTZ R2, R16, R2 ;  /* 0x0000000210027221 */ /* 0x000fe40000010000 */
[----:B------:R-:W-:Y:S01]  /*10150*/  @!P3 HADD2 R27, -R243.H0_H0, -RZ.H0_H0 ;  /* 0xa00000fff31bb230 */ /* 0x000fe20000000900 */
[----:B------:R-:W-:Y:S01]  /*10160*/  PRMT R216, R252, 0x5410, R243 ;  /* 0x00005410fcd87816 */ /* 0x000fe200000000f3 */
[----:B-1----:R-:W-:Y:S01]  /*10170*/  FADD.FTZ R2, R4, R2 ;  /* 0x0000000204027221 */ /* 0x002fe20000010000 */
[----:B------:R-:W-:Y:S01]  /*10180*/  @!P4 HADD2 R30, -R252.H0_H0, -RZ.H0_H0 ;  /* 0xa00000fffc1ec230 */ /* 0x000fe20000000900 */
[C---:B------:R-:W-:Y:S02]  /*10190*/  F2FP.F16.F32.PACK_AB R4, R11.reuse, R4 ;  /* 0x000000040b04723e */ /* 0x040fe400000000ff */
[----:B------:R-:W-:Y:S01]  /*101a0*/  FADD.FTZ R3, R11, R2 ;  /* 0x000000020b037221 */ /* 0x000fe20000010000 */
[----:B------:R-:W-:-:S02]  /*101b0*/  @!P3 PRMT R243, R27, 0x5410, RZ ;  /* 0x000054101bf3b816 */ /* 0x000fc400000000ff */
[----:B------:R-:W-:Y:S02]  /*101c0*/  SHF.R.U32.HI R2, RZ, 0x8, R7 ;  /* 0x00000008ff027819 */ /* 0x000fe40000011607 */
[----:B------:R-:W-:Y:S01]  /*101d0*/  ISETP.LE.U32.AND P3, PT, R6, UR14, PT ;  /* 0x0000000e06007c0c */ /* 0x000fe2000bf63070 */
[----:B------:R-:W-:Y:S01]  /*101e0*/  MUFU.EX2 R7, R215 ;  /* 0x000000d700077308 */ /* 0x000fe20000000800 */
[----:B------:R-:W-:Y:S02]  /*101f0*/  PRMT R27, R241, 0x5410, R242 ;  /* 0x00005410f11b7816 */ /* 0x000fe400000000f2 */
[----:B------:R-:W-:Y:S02]  /*10200*/  @!P0 PRMT R242, R26, 0x5410, RZ ;  /* 0x000054101af28816 */ /* 0x000fe400000000ff */
[----:B------:R-:W-:Y:S02]  /*10210*/  ISETP.LE.U32.AND P0, PT, R5, UR14, PT ;  /* 0x0000000e05007c0c */ /* 0x000fe4000bf03070 */
[----:B------:R-:W-:Y:S01]  /*10220*/  LOP3.LUT R2, R2, 0xffff, RZ, 0xc0, !PT ;  /* 0x0000ffff02027812 */ /* 0x000fe200078ec0ff */
[----:B------:R-:W1:Y:S01]  /*10230*/  MUFU.EX2 R6, R64 ;  /* 0x0000004000067308 */ /* 0x000e620000000800 */
[----:B------:R-:W-:Y:S01]  /*10240*/  @!P4 PRMT R252, R30, 0x5410, RZ ;  /* 0x000054101efcc816 */ /* 0x000fe200000000ff */
[----:B------:R-:W-:Y:S01]  /*10250*/  IMAD.MOV.U32 R30, RZ, RZ, R108 ;  /* 0x000000ffff1e7224 */ /* 0x000fe200078e006c */
[----:B------:R-:W-:-:S02]  /*10260*/  ISETP.LE.U32.AND P4, PT, R2, UR14, PT ;  /* 0x0000000e02007c0c */ /* 0x000fc4000bf83070 */
[----:B------:R-:W-:Y:S02]  /*10270*/  SHF.R.U32.HI R2, RZ, 0x10, R0 ;  /* 0x00000010ff027819 */ /* 0x000fe40000011600 */
[----:B------:R-:W-:Y:S01]  /*10280*/  @!P5 PRMT R241, R31, 0x5410, RZ ;  /* 0x000054101ff1d816 */ /* 0x000fe200000000ff */
[----:B------:R2:W3:Y:S01]  /*10290*/  MUFU.EX2 R5, R57 ;  /* 0x0000003900057308 */ /* 0x0004e20000000800 */
[----:B------:R-:W-:Y:S02]  /*102a0*/  LOP3.LUT R2, R2, 0xff, RZ, 0xc0, !PT ;  /* 0x000000ff02027812 */ /* 0x000fe400078ec0ff */
[----:B------:R-:W-:Y:S02]  /*102b0*/  PRMT R240, R4, 0x7610, R240 ;  /* 0x0000761004f07816 */ /* 0x000fe400000000f0 */
[----:B------:R-:W-:Y:S02]  /*102c0*/  ISETP.LE.U32.AND P5, PT, R2, UR14, PT ;  /* 0x0000000e02007c0c */ /* 0x000fe4000bfa3070 */
[----:B------:R-:W-:Y:S01]  /*102d0*/  PRMT R219, R4, 0x7632, R219 ;  /* 0x0000763204db7816 */ /* 0x000fe200000000db */
[----:B------:R-:W-:-:S02]  /*102e0*/  @!P2 HADD2 R33, -R240.H0_H0, -RZ.H0_H0 ;  /* 0xa00000fff021a230 */ /* 0x000fc40000000900 */
[----:B-1----:R-:W-:Y:S01]  /*102f0*/  FADD.FTZ R2, R6, R3 ;  /* 0x0000000306027221 */ /* 0x002fe20000010000 */
[----:B------:R-:W-:Y:S01]  /*10300*/  PRMT R215, R196, 0x5410, R218 ;  /* 0x00005410c4d77816 */ /* 0x000fe200000000da */
[----:B------:R-:W-:Y:S02]  /*10310*/  IMAD.MOV.U32 R64, RZ, RZ, R198 ;  /* 0x000000ffff407224 */ /* 0x000fe400078e00c6 */
[----:B------:R-:W-:Y:S01]  /*10320*/  @!P4 HADD2 R32, -R219.H0_H0, -RZ.H0_H0 ;  /* 0xa00000ffdb20c230 */ /* 0x000fe20000000900 */
[----:B------:R-:W-:Y:S02]  /*10330*/  @!P1 PRMT R218, R34, 0x5410, RZ ;  /* 0x0000541022da9816 */ /* 0x000fe400000000ff */
[----:B------:R-:W-:Y:S02]  /*10340*/  @!P6 PRMT R196, R35, 0x5410, RZ ;  /* 0x0000541023c4e816 */ /* 0x000fe400000000ff */
[----:B--2---:R-:W-:Y:S01]  /*10350*/  MOV R57, R56 ;  /* 0x0000003800397202 */ /* 0x004fe20000000f00 */
[----:B------:R-:W-:Y:S01]  /*10360*/  IMAD.MOV.U32 R56, RZ, RZ, R214 ;  /* 0x000000ffff387224 */ /* 0x000fe200078e00d6 */
[C---:B---3--:R-:W-:Y:S01]  /*10370*/  F2FP.F16.F32.PACK_AB R3, R5.reuse, R6 ;  /* 0x000000060503723e */ /* 0x048fe200000000ff */
[----:B------:R-:W-:Y:S01]  /*10380*/  FADD.FTZ R4, R5, R2 ;  /* 0x0000000205047221 */ /* 0x000fe20000010000 */
[----:B------:R-:W1:Y:S01]  /*10390*/  MUFU.EX2 R6, R57 ;  /* 0x0000003900067308 */ /* 0x000e620000000800 */
[----:B------:R-:W-:-:S02]  /*103a0*/  LOP3.LUT R2, R0, 0xff, RZ, 0xc0, !PT ;  /* 0x000000ff00027812 */ /* 0x000fc400078ec0ff */
[----:B------:R-:W-:Y:S02]  /*103b0*/  PRMT R214, R240, 0x5410, R219 ;  /* 0x00005410f0d67816 */ /* 0x000fe400000000db */
[----:B------:R-:W-:Y:S02]  /*103c0*/  @!P2 PRMT R240, R33, 0x5410, RZ ;  /* 0x0000541021f0a816 */ /* 0x000fe400000000ff */
[----:B------:R-:W-:Y:S01]  /*103d0*/  ISETP.LE.U32.AND P2, PT, R2, UR14, PT ;  /* 0x0000000e02007c0c */ /* 0x000fe2000bf43070 */
[----:B------:R2:W3:Y:S01]  /*103e0*/  MUFU.EX2 R5, R56 ;  /* 0x0000003800057308 */ /* 0x0004e20000000800 */
[----:B------:R-:W-:Y:S02]  /*103f0*/  SHF.R.U32.HI R2, RZ, 0x18, R0 ;  /* 0x00000018ff027819 */ /* 0x000fe40000011600 */
[C---:B------:R-:W-:Y:S02]  /*10400*/  PRMT R191, R3.reuse, 0x7610, R191 ;  /* 0x0000761003bf7816 */ /* 0x040fe400000000bf */
[----:B------:R-:W-:-:S02]  /*10410*/  PRMT R175, R3, 0x7632, R175 ;  /* 0x0000763203af7816 */ /* 0x000fc400000000af */
[----:B------:R-:W-:Y:S01]  /*10420*/  LOP3.LUT R0, R0, 0xffff, RZ, 0xc0, !PT ;  /* 0x0000ffff00007812 */ /* 0x000fe200078ec0ff */
[----:B------:R-:W4:Y:S01]  /*10430*/  MUFU.EX2 R3, R205 ;  /* 0x000000cd00037308 */ /* 0x000f220000000800 */
[----:B------:R-:W-:Y:S02]  /*10440*/  @!P4 PRMT R219, R32, 0x5410, RZ ;  /* 0x0000541020dbc816 */ /* 0x000fe400000000ff */
[----:B------:R-:W-:Y:S01]  /*10450*/  ISETP.LE.U32.AND P4, PT, R2, UR14, PT ;  /* 0x0000000e02007c0c */ /* 0x000fe2000bf83070 */
[----:B------:R-:W-:Y:S01]  /*10460*/  @!P2 HADD2 R36, -R191.H0_H0, -RZ.H0_H0 ;  /* 0xa00000ffbf24a230 */ /* 0x000fe20000000900 */
[----:B------:R-:W-:Y:S02]  /*10470*/  LOP3.LUT R2, R8, 0xff, RZ, 0xc0, !PT ;  /* 0x000000ff08027812 */ /* 0x000fe400078ec0ff */
[----:B------:R-:W-:Y:S02]  /*10480*/  SHF.R.U32.HI R0, RZ, 0x8, R0 ;  /* 0x00000008ff007819 */ /* 0x000fe40000011600 */
[----:B------:R-:W-:Y:S01]  /*10490*/  ISETP.LE.U32.AND P1, PT, R2, UR14, PT ;  /* 0x0000000e02007c0c */ /* 0x000fe2000bf23070 */
[----:B-1----:R-:W-:Y:S01]  /*104a0*/  FADD.FTZ R2, R6, R134 ;  /* 0x0000008606027221 */ /* 0x002fe20000010000 */
[----:B------:R-:W-:Y:S01]  /*104b0*/  LOP3.LUT R0, R0, 0xffff, RZ, 0xc0, !PT ;  /* 0x0000ffff00007812 */ /* 0x000fe200078ec0ff */
[----:B--2---:R-:W-:Y:S01]  /*104c0*/  IMAD.MOV.U32 R56, RZ, RZ, R52 ;  /* 0x000000ffff387224 */ /* 0x004fe200078e0034 */
[----:B------:R-:W-:Y:S01]  /*104d0*/  MOV R57, R204 ;  /* 0x000000cc00397202 */ /* 0x000fe20000000f00 */
[----:B---3--:R-:W-:Y:S01]  /*104e0*/  FADD.FTZ R2, R5, R2 ;  /* 0x0000000205027221 */ /* 0x008fe20000010000 */
[----:B------:R-:W-:Y:S01]  /*104f0*/  ISETP.LE.U32.AND P6, PT, R0, UR14, PT ;  /* 0x0000000e00007c0c */ /* 0x000fe2000bfc3070 */
[----:B------:R-:W-:Y:S01]  /*10500*/  FADD.FTZ R204, R7, R4 ;  /* 0x0000000407cc7221 */ /* 0x000fe20000010000 */
[----:B------:R-:W-:Y:S01]  /*10510*/  SHF.R.U32.HI R0, RZ, 0x8, R9 ;  /* 0x00000008ff007819 */ /* 0x000fe20000011609 */
[----:B----4-:R-:W-:Y:S01]  /*10520*/  FADD.FTZ R198, R3, R2 ;  /* 0x0000000203c67221 */ /* 0x010fe20000010000 */
[----:B------:R-:W-:Y:S01]  /*10530*/  IMAD R2, R14, -0x2daee0ad, RZ ;  /* 0xd2511f530e027824 */ /* 0x000fe200078e02ff */
[----:B------:R-:W-:Y:S01]  /*10540*/  PRMT R205, R191, 0x5410, R175 ;  /* 0x00005410bfcd7816 */ /* 0x000fe200000000af */
[----:B------:R-:W-:Y:S01]  /*10550*/  IMAD.MOV.U32 R134, RZ, RZ, R120 ;  /* 0x000000ffff867224 */ /* 0x000fe200078e0078 */
[----:B------:R-:W-:Y:S01]  /*10560*/  LOP3.LUT R0, R0, 0xffff, RZ, 0xc0, !PT ;  /* 0x0000ffff00007812 */ /* 0x000fe200078ec0ff */
[----:B------:R-:W-:Y:S01]  /*10570*/  IMAD.MOV.U32 R120, RZ, RZ, R96 ;  /* 0x000000ffff787224 */ /* 0x000fe200078e0060 */
[----:B------:R-:W-:Y:S01]  /*10580*/  @!P2 PRMT R191, R36, 0x5410, RZ ;  /* 0x0000541024bfa816 */ /* 0x000fe200000000ff */
[----:B------:R-:W-:Y:S01]  /*10590*/  IMAD.MOV.U32 R52, RZ, RZ, R202 ;  /* 0x000000ffff347224 */ /* 0x000fe200078e00ca */
[----:B------:R-:W-:Y:S01]  /*105a0*/  ISETP.LE.U32.AND P2, PT, R0, UR14, PT ;  /* 0x0000000e00007c0c */ /* 0x000fe2000bf43070 */
[----:B------:R-:W-:Y:S01]  /*105b0*/  IMAD.MOV.U32 R14, RZ, RZ, R127 ;  /* 0x000000ffff0e7224 */ /* 0x000fe200078e007f */
[----:B------:R-:W-:Y:S01]  /*105c0*/  F2FP.F16.F32.PACK_AB R0, R5, R6 ;  /* 0x000000060500723e */ /* 0x000fe200000000ff */
[----:B------:R-:W-:Y:S01]  /*105d0*/  @!P6 HADD2 R42, -R175.H0_H0, -RZ.H0_H0 ;  /* 0xa00000ffaf2ae230 */ /* 0x000fe20000000900 */
[----:B------:R-:W-:Y:S01]  /*105e0*/  LOP3.LUT R2, R13, UR8, R2, 0x96, !PT ;  /* 0x000000080d027c12 */ /* 0x000fe2000f8e9602 */
[----:B------:R-:W-:Y:S01]  /*105f0*/  IMAD.MOV.U32 R26, RZ, RZ, R52 ;  /* 0x000000ffff1a7224 */ /* 0x000fe200078e0034 */
[----:B------:R-:W-:-:S02]  /*10600*/  PRMT R174, R0, 0x7610, R174 ;  /* 0x0000761000ae7816 */ /* 0x000fc400000000ae */
[----:B------:R-:W-:Y:S02]  /*10610*/  PRMT R173, R0, 0x7632, R173 ;  /* 0x0000763200ad7816 */ /* 0x000fe400000000ad */
[----:B------:R-:W-:Y:S01]  /*10620*/  F2FP.F16.F32.PACK_AB R34, R197, R3 ;  /* 0x00000003c522723e */ /* 0x000fe200000000ff */
[----:B------:R-:W-:Y:S01]  /*10630*/  IMAD.WIDE.U32 R2, R2, -0x326172a9, RZ ;  /* 0xcd9e8d5702027825 */ /* 0x000fe200078e00ff */
[----:B------:R-:W-:-:S03]  /*10640*/  F2FP.F16.F32.PACK_AB R0, R189, R7 ;  /* 0x00000007bd00723e */ /* 0x000fc600000000ff */
[----:B------:R-:W-:Y:S01]  /*10650*/  @!P5 HADD2 R40, -R174.H0_H0, -RZ.H0_H0 ;  /* 0xa00000ffae28d230 */ /* 0x000fe20000000900 */
[----:B------:R-:W-:Y:S01]  /*10660*/  MOV R4, UR22 ;  /* 0x0000001600047c02 */ /* 0x000fe20008000f00 */
[----:B------:R-:W-:Y:S01]  /*10670*/  @!P4 HADD2 R38, -R173.H0_H0, -RZ.H0_H0 ;  /* 0xa00000ffad26c230 */ /* 0x000fe20000000900 */
[C---:B------:R-:W-:Y:S01]  /*10680*/  PRMT R172, R0.reuse, 0x7610, R172 ;  /* 0x0000761000ac7816 */ /* 0x040fe200000000ac */
[----:B------:R-:W-:Y:S01]  /*10690*/  @!P1 HADD2 R39, -R34.H0_H0, -RZ.H0_H0 ;  /* 0xa00000ff22279230 */ /* 0x000fe20000000900 */
[----:B------:R-:W-:Y:S01]  /*106a0*/  PRMT R35, R0, 0x7632, R35 ;  /* 0x0000763200237816 */ /* 0x000fe20000000023 */
[----:B------:R-:W-:Y:S01]  /*106b0*/  IMAD.WIDE R32, R4, 0x2, R28 ;  /* 0x0000000204207825 */ /* 0x000fe200078e021c */
[----:B------:R-:W-:-:S03]  /*106c0*/  LOP3.LUT R0, R3, UR4, R18, 0x96, !PT ;  /* 0x0000000403007c12 */ /* 0x000fc6000f8e9612 */
[----:B------:R-:W-:Y:S01]  /*106d0*/  @!P3 HADD2 R43, -R172.H0_H0, -RZ.H0_H0 ;  /* 0xa00000ffac2bb230 */ /* 0x000fe20000000900 */
[----:B------:R-:W-:Y:S01]  /*106e0*/  LOP3.LUT R3, R2, 0xffff, RZ, 0xc0, !PT ;  /* 0x0000ffff02037812 */ /* 0x000fe200078ec0ff */
[----:B------:R-:W-:Y:S01]  /*106f0*/  @!P2 HADD2 R41, -R35.H0_H0, -RZ.H0_H0 ;  /* 0xa00000ff2329a230 */ /* 0x000fe20000000900 */
[C---:B------:R-:W-:Y:S01]  /*10700*/  LOP3.LUT R4, R0.reuse, 0xffff, RZ, 0xc0, !PT ;  /* 0x0000ffff00047812 */ /* 0x040fe200078ec0ff */
[----:B------:R1:W-:Y:S01]  /*10710*/  STG.E.U16 desc[UR32][R32.64+-0x80], R22 ;  /* 0xffff801620007986 */ /* 0x0003e2000c101520 */
[----:B------:R-:W-:Y:S01]  /*10720*/  MOV R31, R122 ;  /* 0x0000007a001f7202 */ /* 0x000fe20000000f00 */
[----:B------:R-:W-:Y:S01]  /*10730*/  @!P0 HADD2 R37, -R34.H1_H1, -RZ.H0_H0 ;  /* 0xa00000ff22258230 */ /* 0x000fe20000000d00 */
[----:B------:R-:W-:Y:S01]  /*10740*/  SHF.R.U32.HI R5, RZ, 0x8, R4 ;  /* 0x00000008ff057819 */ /* 0x000fe20000011604 */
[----:B------:R2:W-:Y:S01]  /*10750*/  STG.E.U16 desc[UR32][R32.64+-0x7e], R23 ;  /* 0xffff821720007986 */ /* 0x0005e2000c101520 */
[----:B------:R-:W-:Y:S02]  /*10760*/  LOP3.LUT R4, R0, 0xff, RZ, 0xc0, !PT ;  /* 0x000000ff00047812 */ /* 0x000fe400078ec0ff */
[----:B------:R-:W-:-:S02]  /*10770*/  MOV R122, R98 ;  /* 0x00000062007a7202 */ /* 0x000fc40000000f00 */
[----:B------:R-:W-:Y:S02]  /*10780*/  PRMT R7, R4, 0x5410, R5 ;  /* 0x0000541004077816 */ /* 0x000fe40000000005 */
[--C-:B------:R-:W-:Y:S02]  /*10790*/  SHF.R.U32.HI R5, RZ, 0x10, R0.reuse ;  /* 0x00000010ff057819 */ /* 0x100fe40000011600 */
[----:B------:R-:W-:Y:S02]  /*107a0*/  SHF.R.U32.HI R4, RZ, 0x18, R0 ;  /* 0x00000018ff047819 */ /* 0x000fe40000011600 */
[----:B------:R-:W-:Y:S01]  /*107b0*/  LOP3.LUT R0, R5, 0xff, RZ, 0xc0, !PT ;  /* 0x000000ff05007812 */ /* 0x000fe200078ec0ff */
[----:B------:R-:W-:Y:S01]  /*107c0*/  IMAD.MOV.U32 R5, RZ, RZ, 0x7054 ;  /* 0x00007054ff057424 */ /* 0x000fe200078e00ff */
[----:B------:R-:W-:Y:S02]  /*107d0*/  PRMT R202, R174, 0x5410, R173 ;  /* 0x00005410aeca7816 */ /* 0x000fe400000000ad */
[----:B------:R-:W-:Y:S01]  /*107e0*/  PRMT R8, R0, 0x5410, R4 ;  /* 0x0000541000087816 */ /* 0x000fe20000000004 */
[----:B------:R-:W-:Y:S01]  /*107f0*/  IMAD.U32 R0, RZ, RZ, UR14 ;  /* 0x0000000eff007e24 */ /* 0x000fe2000f8e00ff */
[----:B------:R-:W-:-:S02]  /*10800*/  SHF.R.U32.HI R4, RZ, 0x8, R3 ;  /* 0x00000008ff047819 */ /* 0x000fc40000011603 */
[----:B------:R-:W-:Y:S02]  /*10810*/  LOP3.LUT R3, R2, 0xff, RZ, 0xc0, !PT ;  /* 0x000000ff02037812 */ /* 0x000fe400078ec0ff */
[----:B------:R-:W-:Y:S02]  /*10820*/  PRMT R0, R0, R5, UR14 ;  /* 0x0000000e00007e16 */ /* 0x000fe40008000005 */
[----:B------:R-:W-:Y:S01]  /*10830*/  PRMT R6, R3, 0x5410, R4 ;  /* 0x0000541003067816 */ /* 0x000fe20000000004 */
[----:B-1----:R-:W-:Y:S01]  /*10840*/  IMAD.MOV.U32 R22, RZ, RZ, R82 ;  /* 0x000000ffff167224 */ /* 0x002fe200078e0052 */
[--C-:B------:R-:W-:Y:S02]  /*10850*/  SHF.R.U32.HI R5, RZ, 0x10, R2.reuse ;  /* 0x00000010ff057819 */ /* 0x100fe40000011602 */
[----:B------:R-:W-:Y:S02]  /*10860*/  HSET2.LE.AND R3, R7, R0, PT ;  /* 0x0000000007037233 */ /* 0x000fe40003803000 */
[----:B------:R-:W-:-:S02]  /*10870*/  SHF.R.U32.HI R7, RZ, 0x18, R2 ;  /* 0x00000018ff077819 */ /* 0x000fc40000011602 */
[--C-:B------:R-:W-:Y:S02]  /*10880*/  HSET2.LE.AND R2, R8, R0.reuse, PT ;  /* 0x0000000008027233 */ /* 0x100fe40003803000 */
[----:B------:R-:W1:Y:S01]  /*10890*/  LDSM.16.MT88.4 R8, [R185+0x10000] ;  /* 0x01000000b908783b */ /* 0x000e620000004200 */
[----:B------:R-:W-:Y:S02]  /*108a0*/  LOP3.LUT R5, R5, 0xff, RZ, 0xc0, !PT ;  /* 0x000000ff05057812 */ /* 0x000fe400078ec0ff */
[----:B------:R-:W-:Y:S02]  /*108b0*/  LOP3.LUT R4, R3, R64, RZ, 0xc0, !PT ;  /* 0x0000004003047212 */ /* 0x000fe400078ec0ff */
[----:B------:R-:W-:Y:S02]  /*108c0*/  PRMT R7, R5, 0x5410, R7 ;  /* 0x0000541005077816 */ /* 0x000fe40000000007 */
[----:B------:R-:W-:Y:S02]  /*108d0*/  LOP3.LUT R5, R2, R57, RZ, 0xc0, !PT ;  /* 0x0000003902057212 */ /* 0x000fe400078ec0ff */
[----:B------:R-:W-:-:S02]  /*108e0*/  HSET2.LE.AND R3, R6, R0, PT ;  /* 0x0000000006037233 */ /* 0x000fc40003803000 */
[----:B------:R-:W-:Y:S02]  /*108f0*/  HSET2.LE.AND R2, R7, R0, PT ;  /* 0x0000000007027233 */ /* 0x000fe40003803000 */
[----:B--2---:R-:W-:Y:S02]  /*10900*/  MOV R23, R83 ;  /* 0x0000005300177202 */ /* 0x004fe40000000f00 */
[----:B------:R-:W-:Y:S01]  /*10910*/  LOP3.LUT R6, R3, R56, RZ, 0xc0, !PT ;  /* 0x0000003803067212 */ /* 0x000fe200078ec0ff */
[----:B------:R-:W-:Y:S01]  /*10920*/  IMAD.MOV.U32 R3, RZ, RZ, R126 ;  /* 0x000000ffff037224 */ /* 0x000fe200078e007e */
[----:B------:R-:W-:Y:S01]  /*10930*/  LOP3.LUT R7, R2, R53, RZ, 0xc0, !PT ;  /* 0x0000003502077212 */ /* 0x000fe200078ec0ff */
[----:B------:R-:W-:Y:S01]  /*10940*/  IMAD.MOV.U32 R126, RZ, RZ, R102 ;  /* 0x000000ffff7e7224 */ /* 0x000fe200078e0066 */
[----:B------:R-:W-:Y:S01]  /*10950*/  PRMT R15, R172, 0x5410, R35 ;  /* 0x00005410ac0f7816 */ /* 0x000fe20000000023 */
[----:B------:R-:W-:Y:S01]  /*10960*/  IMAD.MOV.U32 R102, RZ, RZ, R94 ;  /* 0x000000ffff667224 */ /* 0x000fe200078e005e */
[----:B------:R-:W-:-:S02]  /*10970*/  @!P6 PRMT R175, R42, 0x5410, RZ ;  /* 0x000054102aafe816 */ /* 0x000fc400000000ff */
[----:B------:R-:W-:Y:S02]  /*10980*/  @!P5 PRMT R174, R40, 0x5410, RZ ;  /* 0x0000541028aed816 */ /* 0x000fe400000000ff */
[----:B------:R-:W-:Y:S02]  /*10990*/  @!P3 PRMT R172, R43, 0x5410, RZ ;  /* 0x000054102bacb816 */ /* 0x000fe400000000ff */
[----:B------:R-:W-:Y:S02]  /*109a0*/  @!P2 PRMT R35, R41, 0x5410, RZ ;  /* 0x000054102923a816 */ /* 0x000fe400000000ff */
[----:B------:R-:W-:Y:S01]  /*109b0*/  MOV R2, R125 ;  /* 0x0000007d00027202 */ /* 0x000fe20000000f00 */
[----:B------:R-:W-:Y:S01]  /*109c0*/  IMAD.MOV.U32 R125, RZ, RZ, R101 ;  /* 0x000000ffff7d7224 */ /* 0x000fe200078e0065 */
[----:B------:R-:W-:Y:S01]  /*109d0*/  MOV R127, R103 ;  /* 0x00000067007f7202 */ /* 0x000fe20000000f00 */
[----:B------:R-:W-:Y:S01]  /*109e0*/  IMAD.MOV.U32 R103, RZ, RZ, R95 ;  /* 0x000000ffff677224 */ /* 0x000fe200078e005f */
[----:B------:R-:W-:-:S02]  /*109f0*/  MOV R101, R93 ;  /* 0x0000005d00657202 */ /* 0x000fc40000000f00 */
[C---:B------:R-:W-:Y:S02]  /*10a00*/  @P1 PRMT R203, R34.reuse, 0x7610, R203 ;  /* 0x0000761022cb1816 */ /* 0x040fe400000000cb */
[----:B------:R-:W-:Y:S02]  /*10a10*/  @P0 PRMT R190, R34, 0x7632, R190 ;  /* 0x0000763222be0816 */ /* 0x000fe400000000be */
[----:B------:R-:W-:Y:S01]  /*10a20*/  @!P4 PRMT R173, R38, 0x5410, RZ ;  /* 0x0000541026adc816 */ /* 0x000fe200000000ff */
[----:B-1----:R-:W-:Y:S01]  /*10a30*/  HMMA.16816.F32 R56, R4, R8, R164 ;  /* 0x000000080438723c */ /* 0x002fe200000018a4 */
[----:B------:R-:W-:Y:S02]  /*10a40*/  @!P1 PRMT R203, R39, 0x5410, RZ ;  /* 0x0000541027cb9816 */ /* 0x000fe400000000ff */
[----:B------:R-:W-:-:S03]  /*10a50*/  @!P0 PRMT R190, R37, 0x5410, RZ ;  /* 0x0000541025be8816 */ /* 0x000fc600000000ff */
[C---:B------:R-:W-:Y:S01]  /*10a60*/  HMMA.16816.F32 R16, R4.reuse, R10, R160 ;  /* 0x0000000a0410723c */ /* 0x040fe200000018a0 */
[----:B------:R-:W1:Y:S01]  /*10a70*/  LDSM.16.MT88.4 R8, [R186+0x10000] ;  /* 0x01000000ba08783b */ /* 0x000e620000004200 */
[----:B------:R-:W-:Y:S01]  /*10a80*/  MOV R167, R124 ;  /* 0x0000007c00a77202 */ /* 0x000fe20000000f00 */
[----:B------:R-:W-:Y:S01]  /*10a90*/  IMAD.MOV.U32 R124, RZ, RZ, R100 ;  /* 0x000000ffff7c7224 */ /* 0x000fe200078e0064 */
[----:B------:R-:W-:Y:S01]  /*10aa0*/  MOV R100, R92 ;  /* 0x0000005c00647202 */ /* 0x000fe20000000f00 */
[----:B------:R-:W-:Y:S01]  /*10ab0*/  IMAD.MOV.U32 R164, RZ, RZ, R89 ;  /* 0x000000ffffa47224 */ /* 0x000fe200078e0059 */
[----:B------:R-:W-:Y:S01]  /*10ac0*/  MOV R166, R91 ;  /* 0x0000005b00a67202 */ /* 0x000fe20000000f00 */
[----:B------:R-:W-:Y:S02]  /*10ad0*/  IMAD.MOV.U32 R165, RZ, RZ, R90 ;  /* 0x000000ffffa57224 */ /* 0x000fe400078e005a */
[----:B------:R-:W-:Y:S01]  /*10ae0*/  IMAD.MOV.U32 R163, RZ, RZ, R88 ;  /* 0x000000ffffa37224 */ /* 0x000fe200078e0058 */
[C---:B-1----:R-:W-:Y:S06]  /*10af0*/  HMMA.16816.F32 R116, R4.reuse, R8, R156 ;  /* 0x000000080474723c */ /* 0x042fec000000189c */
[----:B------:R-:W-:Y:S01]  /*10b00*/  HMMA.16816.F32 R96, R4, R10, R152 ;  /* 0x0000000a0460723c */ /* 0x000fe20000001898 */
[----:B------:R-:W1:Y:S01]  /*10b10*/  LDSM.16.MT88.4 R8, [R188+0x10000] ;  /* 0x01000000bc08783b */ /* 0x000e620000004200 */
        /* <DEDUP_REMOVED lines=18> */
[----:B------:R-:W-:Y:S02]  /*10c40*/  IMAD.MOV.U32 R31, RZ, RZ, R129 ;  /* 0x000000ffff1f7224 */ /* 0x000fe400078e0081 */
[----:B------:R-:W-:Y:S01]  /*10c50*/  IMAD.MOV.U32 R132, RZ, RZ, R128 ;  /* 0x000000ffff847224 */ /* 0x000fe200078e0080 */
[----:B------:R-:W-:Y:S01]  /*10c60*/  MOV R128, R104 ;  /* 0x0000006800807202 */ /* 0x000fe20000000f00 */
[----:B------:R-:W-:-:S02]  /*10c70*/  IMAD.MOV.U32 R129, RZ, RZ, R105 ;  /* 0x000000ffff817224 */ /* 0x000fc400078e0069 */
[----:B------:R-:W-:Y:S02]  /*10c80*/  IMAD.MOV.U32 R130, RZ, RZ, R106 ;  /* 0x000000ffff827224 */ /* 0x000fe400078e006a */
[----:B------:R-:W-:Y:S02]  /*10c90*/  IMAD.MOV.U32 R2, RZ, RZ, R133 ;  /* 0x000000ffff027224 */ /* 0x000fe400078e0085 */
[----:B------:R-:W-:Y:S02]  /*10ca0*/  IMAD.MOV.U32 R133, RZ, RZ, R207 ;  /* 0x000000ffff857224 */ /* 0x000fe400078e00cf */
[----:B------:R-:W-:Y:S01]  /*10cb0*/  IMAD.MOV.U32 R165, RZ, RZ, R3 ;  /* 0x000000ffffa57224 */ /* 0x000fe200078e0003 */
[----:B------:R-:W2:Y:S01]  /*10cc0*/  LDL.LU R207, [R1+0x1a8] ;  /* 0x0001a80001cf7983 */ /* 0x000ea20000300800 */
[----:B------:R-:W-:Y:S02]  /*10cd0*/  IMAD.MOV.U32 R162, RZ, RZ, R166 ;  /* 0x000000ffffa27224 */ /* 0x000fe400078e00a6 */
[----:B------:R-:W-:Y:S01]  /*10ce0*/  IMAD.MOV.U32 R166, RZ, RZ, R14 ;  /* 0x000000ffffa67224 */ /* 0x000fe200078e000e */
[----:B------:R-:W-:Y:S01]  /*10cf0*/  MOV R14, R132 ;  /* 0x00000084000e7202 */ /* 0x000fe20000000f00 */
[----:B-1----:R-:W-:Y:S01]  /*10d00*/  HMMA.16816.F32 R80, R4, R8, R148 ;  /* 0x000000080450723c */ /* 0x002fe20000001894 */
[----:B------:R-:W-:-:S02]  /*10d10*/  IMAD.MOV.U32 R3, RZ, RZ, R31 ;  /* 0x000000ffff037224 */ /* 0x000fc400078e001f */
[----:B------:R-:W-:-:S03]  /*10d20*/  IMAD.MOV.U32 R132, RZ, RZ, R30 ;  /* 0x000000ffff847224 */ /* 0x000fc600078e001e */
        /* <DEDUP_REMOVED lines=23> */
[----:B------:R-:W-:-:S02]  /*10ea0*/  IMAD.MOV.U32 R30, RZ, RZ, R212 ;  /* 0x000000ffff1e7224 */ /* 0x000fc400078e00d4 */
[----:B------:R-:W-:Y:S02]  /*10eb0*/  IMAD.MOV.U32 R31, RZ, RZ, R226 ;  /* 0x000000ffff1f7224 */ /* 0x000fe400078e00e2 */
[C---:B-1----:R-:W-:Y:S06]  /*10ec0*/  HMMA.16816.F32 R104, R4.reuse, R8, R84 ;  /* 0x000000080468723c */ /* 0x042fec0000001854 */
[----:B------:R-:W-:Y:S01]  /*10ed0*/  HMMA.16816.F32 R84, R4, R10, R156 ;  /* 0x0000000a0454723c */ /* 0x000fe2000000189c */
[----:B------:R-:W1:Y:S06]  /*10ee0*/  LDSM.16.MT88.4 R8, [R187+0x14000] ;  /* 0x01400000bb08783b */ /* 0x000e6c0000004200 */
[----:B------:R-:W-:-:S02]  /*10ef0*/  IMAD.MOV.U32 R159, RZ, RZ, R163 ;  /* 0x000000ffff9f7224 */ /* 0x000fc400078e00a3 */
[----:B------:R-:W-:Y:S01]  /*10f00*/  IMAD.MOV.U32 R163, RZ, RZ, R167 ;  /* 0x000000ffffa37224 */ /* 0x000fe200078e00a7 */
[----:B------:R-:W-:Y:S01]  /*10f10*/  MOV R167, R134 ;  /* 0x0000008600a77202 */ /* 0x000fe20000000f00 */
[----:B------:R-:W-:Y:S01]  /*10f20*/  IMAD.MOV.U32 R157, RZ, RZ, R161 ;  /* 0x000000ffff9d7224 */ /* 0x000fe200078e00a1 */
[----:B------:R-:W-:Y:S02]  /*10f30*/  MOV R134, R217 ;  /* 0x000000d900867202 */ /* 0x000fe40000000f00 */
[----:B------:R-:W3:Y:S01]  /*10f40*/  LDL.LU R217, [R1+0x1a4] ;  /* 0x0001a40001d97983 */ /* 0x000ee20000300800 */
[----:B------:R-:W-:Y:S01]  /*10f50*/  MOV R161, R165 ;  /* 0x000000a500a17202 */ /* 0x000fe20000000f00 */
[----:B------:R-:W-:Y:S02]  /*10f60*/  IMAD.MOV.U32 R165, RZ, RZ, R3 ;  /* 0x000000ffffa57224 */ /* 0x000fe400078e0003 */
[----:B------:R-:W4:Y:S01]  /*10f70*/  LDL.LU R212, [R1+0x1a0] ;  /* 0x0001a00001d47983 */ /* 0x000f220000300800 */
[----:B------:R-:W-:-:S03]  /*10f80*/  IMAD.MOV.U32 R3, RZ, RZ, R209 ;  /* 0x000000ffff037224 */ /* 0x000fc600078e00d1 */
[----:B------:R-:W3:Y:S04]  /*10f90*/  LDL.LU R226, [R1+0x19c] ;  /* 0x00019c0001e27983 */ /* 0x000ee80000300800 */
[----:B------:R-:W3:Y:S01]  /*10fa0*/  LDL.LU R209, [R1+0x198] ;  /* 0x0001980001d17983 */ /* 0x000ee20000300800 */
[----:B------:R-:W-:Y:S01]  /*10fb0*/  MOV R155, R159 ;  /* 0x0000009f009b7202 */ /* 0x000fe20000000f00 */
[----:B------:R-:W-:Y:S01]  /*10fc0*/  IMAD.MOV.U32 R156, RZ, RZ, R160 ;  /* 0x000000ffff9c7224 */ /* 0x000fe200078e00a0 */
[----:B------:R-:W-:Y:S01]  /*10fd0*/  MOV R158, R162 ;  /* 0x000000a2009e7202 */ /* 0x000fe20000000f00 */
[----:B------:R-:W-:Y:S02]  /*10fe0*/  IMAD.MOV.U32 R159, RZ, RZ, R163 ;  /* 0x000000ffff9f7224 */ /* 0x000fe400078e00a3 */
[----:B------:R-:W-:-:S02]  /*10ff0*/  IMAD.MOV.U32 R162, RZ, RZ, R166 ;  /* 0x000000ffffa27224 */ /* 0x000fc400078e00a6 */
[----:B------:R-:W-:Y:S01]  /*11000*/  IMAD.MOV.U32 R160, RZ, RZ, R164 ;  /* 0x000000ffffa07224 */ /* 0x000fe200078e00a4 */
[----:B------:R-:W-:Y:S01]  /*11010*/  MOV R164, R2 ;  /* 0x0000000200a47202 */ /* 0x000fe20000000f00 */
[----:B------:R-:W-:Y:S01]  /*11020*/  IMAD.MOV.U32 R163, RZ, RZ, R167 ;  /* 0x000000ffffa37224 */ /* 0x000fe200078e00a7 */
[----:B------:R-:W-:Y:S01]  /*11030*/  MOV R167, R31 ;  /* 0x0000001f00a77202 */ /* 0x000fe20000000f00 */
[----:B------:R-:W-:Y:S01]  /*11040*/  IMAD.MOV.U32 R166, RZ, RZ, R14 ;  /* 0x000000ffffa67224 */ /* 0x000fe200078e000e */
[----:B------:R-:W-:Y:S01]  /*11050*/  MOV R14, R229 ;  /* 0x000000e5000e7202 */ /* 0x000fe20000000f00 */
[----:B------:R-:W-:Y:S01]  /*11060*/  IMAD.MOV.U32 R2, RZ, RZ, R30 ;  /* 0x000000ffff027224 */ /* 0x000fe200078e001e */
[----:B------:R-:W3:Y:S01]  /*11070*/  LDL.LU R229, [R1+0x194] ;  /* 0x0001940001e57983 */ /* 0x000ee20000300800 */
[----:B------:R-:W-:Y:S02]  /*11080*/  IMAD.MOV.U32 R31, RZ, RZ, R227 ;  /* 0x000000ffff1f7224 */ /* 0x000fe400078e00e3 */
[----:B------:R-:W-:Y:S01]  /*11090*/  IMAD.MOV.U32 R30, RZ, RZ, R228 ;  /* 0x000000ffff1e7224 */ /* 0x000fe200078e00e4 */
[----:B------:R-:W3:Y:S04]  /*110a0*/  LDL.LU R227, [R1+0x190] ;  /* 0x0001900001e37983 */ /* 0x000ee80000300800 */
[----:B------:R-:W3:Y:S01]  /*110b0*/  LDL.LU R228, [R1+0x18c] ;  /* 0x00018c0001e47983 */ /* 0x000ee20000300800 */
[C---:B-1----:R-:W-:Y:S06]  /*110c0*/  HMMA.16816.F32 R100, R4.reuse, R8, R100 ;  /* 0x000000080464723c */ /* 0x042fec0000001864 */
[----:B------:R-:W-:Y:S01]  /*110d0*/  HMMA.16816.F32 R120, R4, R10, R120 ;  /* 0x0000000a0478723c */ /* 0x000fe20000001878 */
[----:B------:R-:W1:Y:S01]  /*110e0*/  LDSM.16.MT88.4 R8, [R185+0x16000] ;  /* 0x01600000b908783b */ /* 0x000e620000004200 */
        /* <DEDUP_REMOVED lines=8> */
[----:B------:R-:W-:Y:S01]  /*11170*/  IMAD.MOV.U32 R159, RZ, RZ, R162 ;  /* 0x000000ffff9f7224 */ /* 0x000fe200078e00a2 */
[C---:B-1----:R-:W-:Y:S06]  /*11180*/  HMMA.16816.F32 R124, R4.reuse, R8, R124 ;  /* 0x00000008047c723c */ /* 0x042fec000000187c */
[----:B------:R-:W-:Y:S01]  /*11190*/  HMMA.16816.F32 R128, R4, R10, R128 ;  /* 0x0000000a0480723c */ /* 0x000fe20000001880 */
[----:B------:R-:W1:Y:S01]  /*111a0*/  LDSM.16.MT88.4 R8, [R186+0x16000] ;  /* 0x01600000ba08783b */ /* 0x000e620000004200 */
[----:B------:R-:W-:Y:S02]  /*111b0*/  IMAD.MOV.U32 R160, RZ, RZ, R163 ;  /* 0x000000ffffa07224 */ /* 0x000fe400078e00a3 */
[----:B------:R-:W-:-:S02]  /*111c0*/  IMAD.MOV.U32 R162, RZ, RZ, R165 ;  /* 0x000000ffffa27224 */ /* 0x000fc400078e00a5 */
[----:B------:R-:W-:Y:S02]  /*111d0*/  IMAD.MOV.U32 R163, RZ, RZ, R166 ;  /* 0x000000ffffa37224 */ /* 0x000fe400078e00a6 */
[----:B------:R-:W-:Y:S01]  /*111e0*/  IMAD.MOV.U32 R136, RZ, RZ, R160 ;  /* 0x000000ffff887224 */ /* 0x000fe200078e00a0 */
[----:B------:R-:W-:Y:S01]  /*111f0*/  MOV R138, R162 ;  /* 0x000000a2008a7202 */ /* 0x000fe20000000f00 */
[----:B------:R-:W-:Y:S02]  /*11200*/  IMAD.MOV.U32 R137, RZ, RZ, R161 ;  /* 0x000000ffff897224 */ /* 0x000fe400078e00a1 */
[----:B------:R-:W-:Y:S01]  /*11210*/  IMAD.MOV.U32 R139, RZ, RZ, R163 ;  /* 0x000000ffff8b7224 */ /* 0x000fe200078e00a3 */
[----:B------:R-:W-:Y:S01]  /*11220*/  MOV R164, R167 ;  /* 0x000000a700a47202 */ /* 0x000fe20000000f00 */
        /* <DEDUP_REMOVED lines=13> */
[----:B------:R-:W-:-:S07]  /*11300*/  IMAD.MOV.U32 R143, RZ, RZ, R167 ;  /* 0x000000ffff8f7224 */ /* 0x000fce00078e00a7 */
[C---:B-1----:R-:W-:Y:S06]  /*11310*/  HMMA.16816.F32 R140, R4.reuse, R8, R140 ;  /* 0x00000008048c723c */ /* 0x042fec000000188c */
[----:B------:R-:W-:Y:S01]  /*11320*/  HMMA.16816.F32 R148, R4, R10, R148 ;  /* 0x0000000a0494723c */ /* 0x000fe20000001894 */
[----:B------:R-:W1:Y:S01]  /*11330*/  LDSM.16.MT88.4 R8, [R187+0x16000] ;  /* 0x01600000bb08783b */ /* 0x000e620000004200 */
[----:B------:R-:W-:Y:S02]  /*11340*/  IMAD.MOV.U32 R2, RZ, RZ, R31 ;  /* 0x000000ffff027224 */ /* 0x000fe400078e001f */
[----:B------:R-:W-:Y:S01]  /*11350*/  IMAD.MOV.U32 R3, RZ, RZ, R30 ;  /* 0x000000ffff037224 */ /* 0x000fe200078e001e */
[----:B------:R-:W-:Y:S01]  /*11360*/  MOV R14, R231 ;  /* 0x000000e7000e7202 */ /* 0x000fe20000000f00 */
[----:B------:R-:W-:Y:S01]  /*11370*/  IMAD.MOV.U32 R31, RZ, RZ, R230 ;  /* 0x000000ffff1f7224 */ /* 0x000fe200078e00e6 */
[----:B------:R-:W-:Y:S01]  /*11380*/  MOV R144, R2 ;  /* 0x0000000200907202 */ /* 0x000fe20000000f00 */
[----:B------:R-:W-:Y:S01]  /*11390*/  IMAD.MOV.U32 R145, RZ, RZ, R3 ;  /* 0x000000ffff917224 */ /* 0x000fe200078e0003 */
[----:B------:R-:W-:Y:S01]  /*113a0*/  MOV R162, R206 ;  /* 0x000000ce00a27202 */ /* 0x000fe20000000f00 */
[----:B--2---:R-:W-:Y:S01]  /*113b0*/  IMAD.MOV.U32 R161, RZ, RZ, R207 ;  /* 0x000000ffffa17224 */ /* 0x004fe200078e00cf */
[----:B------:R-:W-:Y:S01]  /*113c0*/  MOV R3, R203 ;  /* 0x000000cb00037202 */ /* 0x000fe20000000f00 */
[----:B------:R-:W-:Y:S01]  /*113d0*/  IMAD.MOV.U32 R2, RZ, RZ, R204 ;  /* 0x000000ffff027224 */ /* 0x000fe200078e00cc */
[----:B------:R-:W-:Y:S01]  /*113e0*/  MOV R147, R31 ;  /* 0x0000001f00937202 */ /* 0x000fe20000000f00 */
[----:B------:R-:W-:Y:S01]  /*113f0*/  IMAD.MOV.U32 R146, RZ, RZ, R14 ;  /* 0x000000ffff927224 */ /* 0x000fe200078e000e */
[----:B------:R-:W-:Y:S01]  /*11400*/  MOV R168, R162 ;  /* 0x000000a200a87202 */ /* 0x000fe20000000f00 */
[----:B------:R-:W-:-:S02]  /*11410*/  IMAD.MOV.U32 R177, RZ, RZ, R161 ;  /* 0x000000ffffb17224 */ /* 0x000fc400078e00a1 */
[----:B------:R-:W-:Y:S01]  /*11420*/  IMAD.MOV.U32 R160, RZ, RZ, R208 ;  /* 0x000000ffffa07224 */ /* 0x000fe200078e00d0 */
[----:B----4-:R-:W-:Y:S01]  /*11430*/  MOV R169, R212 ;  /* 0x000000d400a97202 */ /* 0x010fe20000000f00 */
[----:B------:R-:W-:Y:S01]  /*11440*/  IMAD.MOV.U32 R162, RZ, RZ, R2 ;  /* 0x000000ffffa27224 */ /* 0x000fe200078e0002 */
[----:B-1----:R-:W-:Y:S01]  /*11450*/  HMMA.16816.F32 R152, R4, R8, R152 ;  /* 0x000000080498723c */ /* 0x002fe20000001898 */
[----:B------:R-:W-:Y:S01]  /*11460*/  IMAD.MOV.U32 R161, RZ, RZ, R3 ;  /* 0x000000ffffa17224 */ /* 0x000fe200078e0003 */
[----:B---3--:R-:W-:Y:S01]  /*11470*/  MOV R156, R209 ;  /* 0x000000d1009c7202 */ /* 0x008fe20000000f00 */
[----:B------:R-:W-:-:S03]  /*11480*/  IMAD.WIDE.U32 R2, R180, -0x2daee0ad, RZ ;  /* 0xd2511f53b4027825 */ /* 0x000fc600078e00ff */
[----:B------:R-:W-:Y:S01]  /*11490*/  HMMA.16816.F32 R144, R4, R10, R144 ;  /* 0x0000000a0490723c */ /* 0x000fe20000001890 */
[----:B------:R-:W-:Y:S01]  /*114a0*/  MOV R159, R215 ;  /* 0x000000d7009f7202 */ /* 0x000fe20000000f00 */
[----:B------:R1:W5:Y:S01]  /*114b0*/  LDL.LU R231, [R1+0x188] ;  /* 0x0001880001e77983 */ /* 0x0003620000300800 */
[----:B------:R-:W-:Y:S02]  /*114c0*/  IMAD.MOV.U32 R14, RZ, RZ, R202 ;  /* 0x000000ffff0e7224 */ /* 0x000fe400078e00ca */
[----:B------:R-:W-:Y:S01]  /*114d0*/  IMAD.MOV.U32 R195, RZ, RZ, R169 ;  /* 0x000000ffffc37224 */ /* 0x000fe200078e00a9 */
[----:B------:R-:W-:Y:S01]  /*114e0*/  MOV R169, R156 ;  /* 0x0000009c00a97202 */ /* 0x000fe20000000f00 */
[----:B------:R-:W-:Y:S01]  /*114f0*/  IMAD.MOV.U32 R176, RZ, RZ, R160 ;  /* 0x000000ffffb07224 */ /* 0x000fe200078e00a0 */
[----:B------:R-:W-:Y:S01]  /*11500*/  LOP3.LUT R4, R3, UR6, R12, 0x96, !PT ;  /* 0x0000000603047c12 */ /* 0x000fe2000f8e960c */
[----:B------:R-:W-:Y:S01]  /*11510*/  IMAD.MOV.U32 R156, RZ, RZ, R15 ;  /* 0x000000ffff9c7224 */ /* 0x000fe200078e000f */
[----:B------:R-:W-:-:S02]  /*11520*/  LOP3.LUT R3, R2, 0xffff, RZ, 0xc0, !PT ;  /* 0x0000ffff02037812 */ /* 0x000fc400078ec0ff */
[--C-:B------:R-:W-:Y:S02]  /*11530*/  SHF.R.U32.HI R6, RZ, 0x10, R2.reuse ;  /* 0x00000010ff067819 */ /* 0x100fe40000011602 */
[----:B------:R-:W-:Y:S01]  /*11540*/  SHF.R.U32.HI R7, RZ, 0x18, R2 ;  /* 0x00000018ff077819 */ /* 0x000fe20000011602 */
[----:B------:R-:W-:Y:S01]  /*11550*/  IMAD.MOV.U32 R31, RZ, RZ, R26 ;  /* 0x000000ffff1f7224 */ /* 0x000fe200078e001a */
[----:B------:R-:W-:Y:S01]  /*11560*/  MOV R160, R14 ;  /* 0x0000000e00a07202 */ /* 0x000fe20000000f00 */
[----:B------:R-:W-:Y:S01]  /*11570*/  IMAD.MOV.U32 R30, RZ, RZ, R229 ;  /* 0x000000ffff1e7224 */ /* 0x000fe200078e00e5 */
[----:B------:R-:W2:Y:S01]  /*11580*/  LDSM.16.MT88.4 R12, [R185+0x10800] ;  /* 0x01080000b90c783b */ /* 0x000ea20000004200 */
[----:B------:R-:W-:Y:S02]  /*11590*/  SHF.R.U32.HI R5, RZ, 0x8, R3 ;  /* 0x00000008ff057819 */ /* 0x000fe40000011603 */
[----:B------:R-:W-:Y:S01]  /*115a0*/  LOP3.LUT R3, R2, 0xff, RZ, 0xc0, !PT ;  /* 0x000000ff02037812 */ /* 0x000fe200078ec0ff */
[----:B------:R-:W-:Y:S01]  /*115b0*/  IMAD.MOV.U32 R165, RZ, RZ, R226 ;  /* 0x000000ffffa57224 */ /* 0x000fe200078e00e2 */
[----:B------:R-:W-:Y:S01]  /*115c0*/  LOP3.LUT R2, R4, 0xffff, RZ, 0xc0, !PT ;  /* 0x0000ffff04027812 */ /* 0x000fe200078ec0ff */
[----:B------:R-:W-:Y:S01]  /*115d0*/  IMAD.MOV.U32 R167, RZ, RZ, R228 ;  /* 0x000000ffffa77224 */ /* 0x000fe200078e00e4 */
[----:B------:R-:W-:Y:S01]  /*115e0*/  PRMT R8, R3, 0x5410, R5 ;  /* 0x0000541003087816 */ /* 0x000fe20000000005 */
[----:B------:R-:W-:Y:S01]  /*115f0*/  IMAD.MOV.U32 R164, RZ, RZ, R217 ;  /* 0x000000ffffa47224 */ /* 0x000fe200078e00d9 */
[----:B------:R-:W-:-:S02]  /*11600*/  SHF.R.U32.HI R3, RZ, 0x8, R2 ;  /* 0x00000008ff037819 */ /* 0x000fc40000011602 */
[----:B------:R-:W-:Y:S01]  /*11610*/  MOV R166, R227 ;  /* 0x000000e300a67202 */ /* 0x000fe20000000f00 */
[----:B------:R-:W-:Y:S01]  /*11620*/  IMAD.MOV.U32 R223, RZ, RZ, R168 ;  /* 0x000000ffffdf7224 */ /* 0x000fe200078e00a8 */
[----:B------:R-:W-:Y:S02]  /*11630*/  LOP3.LUT R2, R4, 0xff, RZ, 0xc0, !PT ;  /* 0x000000ff04027812 */ /* 0x000fe400078ec0ff */
[----:B------:R-:W-:Y:S01]  /*11640*/  MOV R222, R177 ;  /* 0x000000b100de7202 */ /* 0x000fe20000000f00 */
[----:B------:R-:W-:Y:S01]  /*11650*/  IMAD.MOV.U32 R157, RZ, RZ, R213 ;  /* 0x000000ffff9d7224 */ /* 0x000fe200078e00d5 */
[----:B------:R-:W-:Y:S01]  /*11660*/  PRMT R2, R2, 0x5410, R3 ;  /* 0x0000541002027816 */ /* 0x000fe20000000003 */
[----:B------:R-:W-:Y:S01]  /*11670*/  IMAD.MOV.U32 R158, RZ, RZ, R214 ;  /* 0x000000ffff9e7224 */ /* 0x000fe200078e00d6 */
[--C-:B------:R-:W-:Y:S01]  /*11680*/  SHF.R.U32.HI R3, RZ, 0x10, R4.reuse ;  /* 0x00000010ff037819 */ /* 0x100fe20000011604 */
[----:B------:R-:W-:Y:S01]  /*11690*/  IMAD.MOV.U32 R237, RZ, RZ, R159 ;  /* 0x000000ffffed7224 */ /* 0x000fe200078e009f */
[----:B------:R-:W-:Y:S01]  /*116a0*/  SHF.R.U32.HI R5, RZ, 0x18, R4 ;  /* 0x00000018ff057819 */ /* 0x000fe20000011604 */
[----:B------:R-:W-:Y:S01]  /*116b0*/  IMAD.MOV.U32 R170, RZ, RZ, R210 ;  /* 0x000000ffffaa7224 */ /* 0x000fe200078e00d2 */
[----:B------:R-:W-:Y:S01]  /*116c0*/  LOP3.LUT R3, R3, 0xff, RZ, 0xc0, !PT ;  /* 0x000000ff03037812 */ /* 0x000fe200078ec0ff */
[----:B------:R-:W-:Y:S01]  /*116d0*/  IMAD.MOV.U32 R179, RZ, RZ, R225 ;  /* 0x000000ffffb37224 */ /* 0x000fe200078e00e1 */
[----:B------:R-:W-:Y:S01]  /*116e0*/  LOP3.LUT R4, R6, 0xff, RZ, 0xc0, !PT ;  /* 0x000000ff06047812 */ /* 0x000fe200078ec0ff */
[----:B------:R-:W-:Y:S01]  /*116f0*/  IMAD.MOV.U32 R171, RZ, RZ, R211 ;  /* 0x000000ffffab7224 */ /* 0x000fe200078e00d3 */
[----:B------:R-:W-:-:S02]  /*11700*/  HSET2.LE.AND R2, R2, R0, PT ;  /* 0x0000000002027233 */ /* 0x000fc40003803000 */
[----:B------:R-:W-:Y:S01]  /*11710*/  MOV R178, R224 ;  /* 0x000000e000b27202 */ /* 0x000fe20000000f00 */
[----:B------:R-:W-:Y:S01]  /*11720*/  IMAD.MOV.U32 R163, RZ, RZ, R205 ;  /* 0x000000ffffa37224 */ /* 0x000fe200078e00cd */
[----:B------:R-:W-:Y:S01]  /*11730*/  PRMT R3, R3, 0x5410, R5 ;  /* 0x0000541003037816 */ /* 0x000fe20000000005 */
[----:B------:R1:W5:Y:S01]  /*11740*/  LDL.LU R230, [R1+0x184] ;  /* 0x0001840001e67983 */ /* 0x0003620000300800 */
[----:B------:R-:W-:Y:S02]  /*11750*/  PRMT R7, R4, 0x5410, R7 ;  /* 0x0000541004077816 */ /* 0x000fe40000000007 */
[----:B------:R-:W-:Y:S01]  /*11760*/  LOP3.LUT R4, R2, R195, RZ, 0xc0, !PT ;  /* 0x000000c302047212 */ /* 0x000fe200078ec0ff */
[----:B------:R-:W-:Y:S01]  /*11770*/  IMAD.MOV.U32 R192, RZ, RZ, R176 ;  /* 0x000000ffffc07224 */ /* 0x000fe200078e00b0 */
[--C-:B------:R-:W-:Y:S01]  /*11780*/  HSET2.LE.AND R2, R3, R0.reuse, PT ;  /* 0x0000000003027233 */ /* 0x100fe20003803000 */
[----:B------:R-:W-:Y:S01]  /*11790*/  IMAD.MOV.U32 R193, RZ, RZ, R30 ;  /* 0x000000ffffc17224 */ /* 0x000fe200078e001e */
[--C-:B------:R-:W-:Y:S01]  /*117a0*/  HSET2.LE.AND R3, R8, R0.reuse, PT ;  /* 0x0000000008037233 */ /* 0x100fe20003803000 */
[----:B------:R-:W-:Y:S01]  /*117b0*/  IMAD.MOV.U32 R168, RZ, RZ, R164 ;  /* 0x000000ffffa87224 */ /* 0x000fe200078e00a4 */
[----:B------:R-:W-:Y:S01]  /*117c0*/  HSET2.LE.AND R7, R7, R0, PT ;  /* 0x0000000007077233 */ /* 0x000fe20003803000 */
[----:B------:R-:W-:Y:S01]  /*117d0*/  IMAD.MOV.U32 R176, RZ, RZ, R166 ;  /* 0x000000ffffb07224 */ /* 0x000fe200078e00a6 */
[----:B------:R-:W-:Y:S01]  /*117e0*/  LOP3.LUT R5, R2, R183, RZ, 0xc0, !PT ;  /* 0x000000b702057212 */ /* 0x000fe200078ec0ff */
[----:B------:R-:W-:Y:S01]  /*117f0*/  IMAD.MOV.U32 R195, RZ, RZ, R167 ;  /* 0x000000ffffc37224 */ /* 0x000fe200078e00a7 */
[----:B------:R-:W-:Y:S01]  /*11800*/  LOP3.LUT R6, R3, R182, RZ, 0xc0, !PT ;  /* 0x000000b603067212 */ /* 0x000fe200078ec0ff */
[----:B------:R-:W-:Y:S01]  /*11810*/  LDSM.16.MT88.4 R8, [R187+0x10800] ;  /* 0x01080000bb08783b */ /* 0x000fe20000004200 */
[----:B------:R-:W-:-:S02]  /*11820*/  LOP3.LUT R7, R7, R181, RZ, 0xc0, !PT ;  /* 0x000000b507077212 */ /* 0x000fc400078ec0ff */
[----:B------:R-:W-:Y:S02]  /*11830*/  MOV R194, R31 ;  /* 0x0000001f00c27202 */ /* 0x000fe40000000f00 */
[----:B------:R-:W-:Y:S01]  /*11840*/  MOV R177, R165 ;  /* 0x000000a500b17202 */ /* 0x000fe20000000f00 */
[----:B------:R-:W-:Y:S01]  /*11850*/  IMAD.MOV.U32 R247, RZ, RZ, R156 ;  /* 0x000000fffff77224 */ /* 0x000fe200078e009c */
[----:B------:R-:W-:Y:S01]  /*11860*/  MOV R246, R157 ;  /* 0x0000009d00f67202 */ /* 0x000fe20000000f00 */
[C---:B--2---:R-:W-:Y:S01]  /*11870*/  HMMA.16816.F32 R16, R4.reuse, R14, R16 ;  /* 0x0000000e0410723c */ /* 0x044fe20000001810 */
[----:B------:R-:W-:Y:S01]  /*11880*/  IMAD.MOV.U32 R236, RZ, RZ, R158 ;  /* 0x000000ffffec7224 */ /* 0x000fe200078e009e */
[----:B------:R-:W-:Y:S01]  /*11890*/  MOV R239, R222 ;  /* 0x000000de00ef7202 */ /* 0x000fe20000000f00 */
[----:B------:R-:W-:Y:S01]  /*118a0*/  IMAD.MOV.U32 R238, RZ, RZ, R223 ;  /* 0x000000ffffee7224 */ /* 0x000fe200078e00df */
[----:B------:R-:W-:Y:S01]  /*118b0*/  MOV R244, R237 ;  /* 0x000000ed00f47202 */ /* 0x000fe20000000f00 */
[----:B------:R-:W-:Y:S01]  /*118c0*/  IMAD.MOV.U32 R26, RZ, RZ, R216 ;  /* 0x000000ffff1a7224 */ /* 0x000fe200078e00d8 */
[----:B------:R-:W-:Y:S01]  /*118d0*/  HMMA.16816.F32 R164, R4, R12, R56 ;  /* 0x0000000c04a4723c */ /* 0x000fe20000001838 */
[----:B------:R-:W2:Y:S04]  /*118e0*/  LDSM.16.MT88.4 R12, [R188+0x10800] ;  /* 0x01080000bc0c783b */ /* 0x000ea80000004200 */
[----:B------:R1:W5:-:S13]  /*118f0*/  LDL.LU R229, [R1+0x180] ;  /* 0x0001800001e57983 */ /* 0x00035a0000300800 */
[----:B------:R-:W-:Y:S01]  /*11900*/  IMAD.MOV.U32 R181, RZ, RZ, R18 ;  /* 0x000000ffffb57224 */ /* 0x000fe200078e0012 */
[----:B------:R-:W-:Y:S01]  /*11910*/  MOV R3, R17 ;  /* 0x0000001100037202 */ /* 0x000fe20000000f00 */
[----:B------:R-:W-:Y:S01]  /*11920*/  IMAD.MOV.U32 R31, RZ, RZ, R19 ;  /* 0x000000ffff1f7224 */ /* 0x000fe200078e0013 */
[----:B------:R1:W5:Y:S01]  /*11930*/  LDL.LU R228, [R1+0x17c] ;  /* 0x00017c0001e47983 */ /* 0x0003620000300800 */
[----:B------:R-:W-:-:S03]  /*11940*/  IMAD.MOV.U32 R30, RZ, RZ, R16 ;  /* 0x000000ffff1e7224 */ /* 0x000fc600078e0010 */
[----:B------:R-:W3:Y:S01]  /*11950*/  LDSM.16.MT88.4 R16, [R186+0x10800] ;  /* 0x01080000ba10783b */ /* 0x000ee20000004200 */
[----:B------:R-:W-:Y:S02]  /*11960*/  IMAD.MOV.U32 R245, RZ, RZ, R236 ;  /* 0x000000fffff57224 */ /* 0x000fe400078e00ec */
[----:B------:R-:W-:Y:S01]  /*11970*/  IMAD.MOV.U32 R180, RZ, RZ, R238 ;  /* 0x000000ffffb47224 */ /* 0x000fe200078e00ee */
[----:B------:R1:W5:Y:S01]  /*11980*/  LDL.LU R227, [R1+0x178] ;  /* 0x0001780001e37983 */ /* 0x0003620000300800 */
[----:B------:R-:W-:Y:S02]  /*11990*/  IMAD.MOV.U32 R2, RZ, RZ, R239 ;  /* 0x000000ffff027224 */ /* 0x000fe400078e00ef */
[----:B------:R-:W-:Y:S01]  /*119a0*/  IMAD.MOV.U32 R182, RZ, RZ, R168 ;  /* 0x000000ffffb67224 */ /* 0x000fe200078e00a8 */
[----:B------:R1:W5:Y:S01]  /*119b0*/  LDL.LU R226, [R1+0x174] ;  /* 0x0001740001e27983 */ /* 0x0003620000300800 */
[----:B------:R-:W-:-:S03]  /*119c0*/  IMAD.MOV.U32 R183, RZ, RZ, R169 ;  /* 0x000000ffffb77224 */ /* 0x000fc600078e00a9 */
[----:B------:R1:W5:Y:S01]  /*119d0*/  LDL.LU R217, [R1+0x170] ;  /* 0x0001700001d97983 */ /* 0x0003620000300800 */
[C---:B--2---:R-:W-:Y:S03]  /*119e0*/  HMMA.16816.F32 R232, R4.reuse, R12, R80 ;  /* 0x0000000c04e8723c */ /* 0x044fe60000001850 */
[----:B------:R1:W5:Y:S04]  /*119f0*/  LDL.LU.64 R224, [R1+0x168] ;  /* 0x0001680001e07983 */ /* 0x0003680000300a00 */
[----:B------:R1:W5:Y:S01]  /*11a00*/  LDL.LU R216, [R1+0x160] ;  /* 0x0001600001d87983 */ /* 0x0003620000300800 */
[C---:B------:R-:W-:Y:S03]  /*11a10*/  HMMA.16816.F32 R220, R4.reuse, R14, R68 ;  /* 0x0000000e04dc723c */ /* 0x040fe60000001844 */
[----:B------:R-:W2:Y:S03]  /*11a20*/  LDSM.16.MT88.4 R12, [R186+0x12800] ;  /* 0x01280000ba0c783b */ /* 0x000ea60000004200 */
[C---:B---3--:R-:W-:Y:S06]  /*11a30*/  HMMA.16816.F32 R156, R4.reuse, R16, R116 ;  /* 0x00000010049c723c */ /* 0x048fec0000001874 */
[C---:B------:R-:W-:Y:S01]  /*11a40*/  HMMA.16816.F32 R56, R4.reuse, R18, R96 ;  /* 0x000000120438723c */ /* 0x040fe20000001860 */
[----:B------:R-:W3:Y:S01]  /*11a50*/  LDSM.16.MT88.4 R16, [R185+0x12800] ;  /* 0x01280000b910783b */ /* 0x000ee20000004200 */
[----:B------:R-:W-:Y:S01]  /*11a60*/  IMAD.MOV.U32 R80, RZ, RZ, R195 ;  /* 0x000000ffff507224 */ /* 0x000fe200078e00c3 */
[----:B------:R-:W-:Y:S01]  /*11a70*/  MOV R83, R179 ;  /* 0x000000b300537202 */ /* 0x000fe20000000f00 */
[----:B------:R-:W-:Y:S01]  /*11a80*/  IMAD.MOV.U32 R81, RZ, RZ, R176 ;  /* 0x000000ffff517224 */ /* 0x000fe200078e00b0 */
[----:B------:R1:W5:Y:S01]  /*11a90*/  LDL.LU R215, [R1+0x15c] ;  /* 0x00015c0001d77983 */ /* 0x0003620000300800 */
[----:B------:R-:W-:Y:S01]  /*11aa0*/  HMMA.16816.F32 R116, R4, R8, R52 ;  /* 0x000000080474723c */ /* 0x000fe20000001834 */
[----:B------:R-:W-:Y:S01]  /*11ab0*/  MOV R71, R192 ;  /* 0x000000c000477202 */ /* 0x000fe20000000f00 */
[----:B------:R-:W-:Y:S01]  /*11ac0*/  IMAD.MOV.U32 R69, RZ, RZ, R193 ;  /* 0x000000ffff457224 */ /* 0x000fe200078e00c1 */
[----:B------:R-:W-:Y:S01]  /*11ad0*/  MOV R70, R194 ;  /* 0x000000c200467202 */ /* 0x000fe20000000f00 */
[----:B------:R-:W-:-:S02]  /*11ae0*/  IMAD.MOV.U32 R68, RZ, RZ, R181 ;  /* 0x000000ffff447224 */ /* 0x000fc400078e00b5 */
[C---:B------:R-:W-:Y:S01]  /*11af0*/  HMMA.16816.F32 R96, R4.reuse, R10, R40 ;  /* 0x0000000a0460723c */ /* 0x040fe20000001828 */
[----:B------:R-:W4:Y:S05]  /*11b00*/  LDSM.16.MT88.4 R8, [R188+0x12800] ;  /* 0x01280000bc08783b */ /* 0x000f2a0000004200 */
[C---:B--2---:R-:W-:Y:S01]  /*11b10*/  HMMA.16816.F32 R248, R4.reuse, R12, R76 ;  /* 0x0000000c04f8723c */ /* 0x044fe2000000184c */
[----:B------:R-:W-:Y:S01]  /*11b20*/  IMAD.MOV.U32 R82, RZ, RZ, R178 ;  /* 0x000000ffff527224 */ /* 0x000fe200078e00b2 */
[----:B------:R1:W5:Y:S04]  /*11b30*/  LDL.LU R214, [R1+0x158] ;  /* 0x0001580001d67983 */ /* 0x0003680000300800 */
[C---:B------:R-:W-:Y:S01]  /*11b40*/  HMMA.16816.F32 R236, R4.reuse, R14, R64 ;  /* 0x0000000e04ec723c */ /* 0x040fe20000001840 */
[----:B------:R-:W2:Y:S05]  /*11b50*/  LDSM.16.MT88.4 R12, [R185+0x14800] ;  /* 0x01480000b90c783b */ /* 0x000eaa0000004200 */
[C---:B---3--:R-:W-:Y:S06]  /*11b60*/  HMMA.16816.F32 R112, R4.reuse, R16, R112 ;  /* 0x000000100470723c */ /* 0x048fec0000001870 */
[C---:B----4-:R-:W-:Y:S01]  /*11b70*/  HMMA.16816.F32 R192, R4.reuse, R10, R36 ;  /* 0x0000000a04c0723c */ /* 0x050fe20000001824 */
[----:B------:R-:W-:Y:S01]  /*11b80*/  IMAD.MOV.U32 R78, RZ, RZ, R170 ;  /* 0x000000ffff4e7224 */ /* 0x000fe200078e00aa */
[----:B------:R-:W-:Y:S01]  /*11b90*/  MOV R181, R177 ;  /* 0x000000b100b57202 */ /* 0x000fe20000000f00 */
[----:B------:R-:W-:Y:S01]  /*11ba0*/  IMAD.MOV.U32 R76, RZ, RZ, R245 ;  /* 0x000000ffff4c7224 */ /* 0x000fe200078e00f5 */
[----:B------:R-:W-:Y:S01]  /*11bb0*/  MOV R79, R171 ;  /* 0x000000ab004f7202 */ /* 0x000fe20000000f00 */
[----:B------:R1:W5:Y:S01]  /*11bc0*/  LDL.LU R213, [R1+0x154] ;  /* 0x0001540001d57983 */ /* 0x0003620000300800 */
[----:B------:R-:W-:-:S12]  /*11bd0*/  HMMA.16816.F32 R16, R4, R18, R92 ;  /* 0x000000120410723c */ /* 0x000fd8000000185c */
[----:B------:R-:W-:Y:S01]  /*11be0*/  MOV R43, R113 ;  /* 0x00000071002b7202 */ /* 0x000fe20000000f00 */
[----:B------:R-:W-:Y:S01]  /*11bf0*/  IMAD.MOV.U32 R42, RZ, RZ, R114 ;  /* 0x000000ffff2a7224 */ /* 0x000fe200078e0072 */
[----:B------:R-:W-:Y:S01]  /*11c00*/  MOV R40, R112 ;  /* 0x0000007000287202 */ /* 0x000fe20000000f00 */
[----:B------:R-:W-:Y:S01]  /*11c10*/  IMAD.MOV.U32 R41, RZ, RZ, R115 ;  /* 0x000000ffff297224 */ /* 0x000fe200078e0073 */
[C---:B--2---:R-:W-:Y:S01]  /*11c20*/  HMMA.16816.F32 R72, R4.reuse, R12, R72 ;  /* 0x0000000c0448723c */ /* 0x044fe20000001848 */
[----:B------:R-:W-:Y:S01]  /*11c30*/  IMAD.MOV.U32 R37, RZ, RZ, R183 ;  /* 0x000000ffff257224 */ /* 0x000fe200078e00b7 */
[----:B------:R-:W-:Y:S01]  /*11c40*/  MOV R77, R246 ;  /* 0x000000f6004d7202 */ /* 0x000fe20000000f00 */
[----:B------:R-:W-:Y:S01]  /*11c50*/  IMAD.MOV.U32 R39, RZ, RZ, R68 ;  /* 0x000000ffff277224 */ /* 0x000fe200078e0044 */
[----:B------:R-:W-:Y:S01]  /*11c60*/  MOV R38, R69 ;  /* 0x0000004500267202 */ /* 0x000fe20000000f00 */
[----:B------:R-:W-:Y:S01]  /*11c70*/  IMAD.MOV.U32 R36, RZ, RZ, R70 ;  /* 0x000000ffff247224 */ /* 0x000fe200078e0046 */
[----:B------:R-:W-:Y:S01]  /*11c80*/  HMMA.16816.F32 R112, R4, R8, R48 ;  /* 0x000000080470723c */ /* 0x000fe20000001830 */
[----:B------:R-:W-:Y:S04]  /*11c90*/  LDSM.16.MT88.4 R8, [R186+0x14800] ;  /* 0x01480000ba08783b */ /* 0x000fe80000004200 */
[----:B------:R1:W5:Y:S01]  /*11ca0*/  LDL.LU R212, [R1+0x150] ;  /* 0x0001500001d47983 */ /* 0x0003620000300800 */
[----:B------:R-:W-:Y:S01]  /*11cb0*/  IMAD.MOV.U32 R55, RZ, RZ, R17 ;  /* 0x000000ffff377224 */ /* 0x000fe200078e0011 */
[----:B------:R-:W-:Y:S01]  /*11cc0*/  MOV R53, R19 ;  /* 0x0000001300357202 */ /* 0x000fe20000000f00 */
[----:B------:R-:W-:-:S02]  /*11cd0*/  IMAD.MOV.U32 R54, RZ, RZ, R18 ;  /* 0x000000ffff367224 */ /* 0x000fc400078e0012 */
[----:B------:R-:W-:Y:S01]  /*11ce0*/  IMAD.MOV.U32 R52, RZ, RZ, R16 ;  /* 0x000000ffff347224 */ /* 0x000fe200078e0010 */
[C---:B------:R-:W-:Y:S01]  /*11cf0*/  HMMA.16816.F32 R12, R4.reuse, R14, R60 ;  /* 0x0000000e040c723c */ /* 0x040fe2000000183c */
[----:B------:R-:W2:Y:S06]  /*11d00*/  LDSM.16.MT88.4 R16, [R187+0x12800] ;  /* 0x01280000bb10783b */ /* 0x000eac0000004200 */
        /* <DEDUP_REMOVED lines=8> */
[----:B------:R1:W5:Y:S01]  /*11d90*/  LDL.LU.64 R210, [R1+0x148] ;  /* 0x0001480001d27983 */ /* 0x0003620000300a00 */
[C---:B--2---:R-:W-:Y:S06]  /*11da0*/  HMMA.16816.F32 R176, R4.reuse, R16, R108 ;  /* 0x0000001004b0723c */ /* 0x044fec000000186c */
[----:B------:R-:W-:Y:S01]  /*11db0*/  HMMA.16816.F32 R168, R4, R18, R88 ;  /* 0x0000001204a8723c */ /* 0x000fe20000001858 */
[----:B------:R-:W-:Y:S01]  /*11dc0*/  IMAD.MOV.U32 R108, RZ, RZ, R181 ;  /* 0x000000ffff6c7224 */ /* 0x000fe200078e00b5 */
[----:B------:R-:W2:Y:S01]  /*11dd0*/  LDSM.16.MT88.4 R16, [R188+0x14800] ;  /* 0x01480000bc10783b */ /* 0x000ea20000004200 */
[----:B------:R-:W-:-:S03]  /*11de0*/  IMAD.MOV.U32 R111, RZ, RZ, R244 ;  /* 0x000000ffff6f7224 */ /* 0x000fc600078e00f4 */
[C---:B------:R-:W-:Y:S01]  /*11df0*/  HMMA.16816.F32 R244, R4.reuse, R8, R44 ;  /* 0x0000000804f4723c */ /* 0x040fe2000000182c */
[----:B------:R-:W-:Y:S01]  /*11e00*/  IMAD.MOV.U32 R91, RZ, RZ, R12 ;  /* 0x000000ffff5b7224 */ /* 0x000fe200078e000c */
[----:B------:R-:W-:Y:S01]  /*11e10*/  MOV R90, R13 ;  /* 0x0000000d005a7202 */ /* 0x000fe20000000f00 */
[----:B------:R-:W-:Y:S01]  /*11e20*/  IMAD.MOV.U32 R89, RZ, RZ, R14 ;  /* 0x000000ffff597224 */ /* 0x000fe200078e000e */
[----:B------:R-:W-:Y:S01]  /*11e30*/  MOV R72, R82 ;  /* 0x0000005200487202 */ /* 0x000fe20000000f00 */
[----:B------:R-:W-:Y:S01]  /*11e40*/  IMAD.MOV.U32 R88, RZ, RZ, R15 ;  /* 0x000000ffff587224 */ /* 0x000fe200078e000f */
[----:B------:R-:W-:Y:S01]  /*11e50*/  HMMA.16816.F32 R180, R4, R10, R20 ;  /* 0x0000000a04b4723c */ /* 0x000fe20000001814 */
[----:B------:R-:W3:Y:S04]  /*11e60*/  LDSM.16.MT88.4 R12, [R187+0x14800] ;  /* 0x01480000bb0c783b */ /* 0x000ee80000004200 */
[----:B------:R-:W4:Y:S01]  /*11e70*/  LDSM.16.MT88.4 R8, [R185+0x16800] ;  /* 0x01680000b908783b */ /* 0x000f220000004200 */
[----:B------:R-:W-:Y:S01]  /*11e80*/  IMAD.MOV.U32 R94, RZ, RZ, R73 ;  /* 0x000000ffff5e7224 */ /* 0x000fe200078e0049 */
[----:B------:R-:W-:Y:S01]  /*11e90*/  MOV R109, R81 ;  /* 0x00000051006d7202 */ /* 0x000fe20000000f00 */
[----:B------:R-:W-:Y:S01]  /*11ea0*/  IMAD.MOV.U32 R63, RZ, RZ, R79 ;  /* 0x000000ffff3f7224 */ /* 0x000fe200078e004f */
[----:B------:R1:W5:Y:S01]  /*11eb0*/  LDL.LU R209, [R1+0x144] ;  /* 0x0001440001d17983 */ /* 0x0003620000300800 */
[----:B------:R-:W-:-:S02]  /*11ec0*/  IMAD.MOV.U32 R110, RZ, RZ, R80 ;  /* 0x000000ffff6e7224 */ /* 0x000fc400078e0050 */
[----:B------:R-:W-:Y:S02]  /*11ed0*/  IMAD.MOV.U32 R73, RZ, RZ, R83 ;  /* 0x000000ffff497224 */ /* 0x000fe400078e0053 */
[----:B------:R-:W-:Y:S02]  /*11ee0*/  IMAD.MOV.U32 R69, RZ, RZ, R162 ;  /* 0x000000ffff457224 */ /* 0x000fe400078e00a2 */
[----:B------:R-:W-:Y:S01]  /*11ef0*/  IMAD.MOV.U32 R70, RZ, RZ, R163 ;  /* 0x000000ffff467224 */ /* 0x000fe200078e00a3 */
[C---:B--2---:R-:W-:Y:S01]  /*11f00*/  HMMA.16816.F32 R64, R4.reuse, R18, R84 ;  /* 0x000000120440723c */ /* 0x044fe20000001854 */
[----:B------:R-:W-:Y:S01]  /*11f10*/  IMAD.MOV.U32 R79, RZ, RZ, R160 ;  /* 0x000000ffff4f7224 */ /* 0x000fe200078e00a0 */
[----:B------:R-:W-:Y:S01]  /*11f20*/  MOV R22, R78 ;  /* 0x0000004e00167202 */ /* 0x000fe20000000f00 */
[----:B------:R-:W-:Y:S01]  /*11f30*/  IMAD.MOV.U32 R23, RZ, RZ, R77 ;  /* 0x000000ffff177224 */ /* 0x000fe200078e004d */
[----:B------:R1:W5:Y:S02]  /*11f40*/  LDL.LU R208, [R1+0x140] ;  /* 0x0001400001d07983 */ /* 0x0003640000300800 */
[C---:B------:R-:W-:Y:S02]  /*11f50*/  HMMA.16816.F32 R160, R4.reuse, R16, R104 ;  /* 0x0000001004a0723c */ /* 0x040fe40000001868 */
[----:B------:R-:W-:Y:S04]  /*11f60*/  LDSM.16.MT88.4 R16, [R186+0x16800] ;  /* 0x01680000ba10783b */ /* 0x000fe80000004200 */
[C---:B---3--:R-:W-:Y:S06]  /*11f70*/  HMMA.16816.F32 R48, R4.reuse, R12, R100 ;  /* 0x0000000c0430723c */ /* 0x048fec0000001864 */
[C---:B------:R-:W-:Y:S01]  /*11f80*/  HMMA.16816.F32 R44, R4.reuse, R14, R120 ;  /* 0x0000000e042c723c */ /* 0x040fe20000001878 */
[----:B------:R-:W2:Y:S05]  /*11f90*/  LDSM.16.MT88.4 R12, [R188+0x16800] ;  /* 0x01680000bc0c783b */ /* 0x000eaa0000004200 */
[C---:B----4-:R-:W-:Y:S06]  /*11fa0*/  HMMA.16816.F32 R84, R4.reuse, R8, R124 ;  /* 0x000000080454723c */ /* 0x050fec000000187c */
[----:B------:R-:W-:Y:S01]  /*11fb0*/  HMMA.16816.F32 R80, R4, R10, R128 ;  /* 0x0000000a0450723c */ /* 0x000fe20000001880 */
        /* <DEDUP_REMOVED lines=12> */
[----:B------:R1:W5:Y:S01]  /*12080*/  LDL.LU R207, [R1+0x13c] ;  /* 0x00013c0001cf7983 */ /* 0x0003620000300800 */
[----:B------:R-:W-:Y:S01]  /*12090*/  IMAD.MOV.U32 R126, RZ, RZ, R127 ;  /* 0x000000ffff7e7224 */ /* 0x000fe200078e007f */
[----:B------:R-:W-:Y:S01]  /*120a0*/  MOV R127, R120 ;  /* 0x00000078007f7202 */ /* 0x000fe20000000f00 */
[----:B------:R-:W-:-:S02]  /*120b0*/  IMAD.MOV.U32 R105, RZ, RZ, R71 ;  /* 0x000000ffff697224 */ /* 0x000fc400078e0047 */
        /* <DEDUP_REMOVED lines=12> */
[----:B------:R-:W-:Y:S01]  /*12180*/  LOP3.LUT R2, R25, UR34, R130, 0x96, !PT ;  /* 0x0000002219027c12 */ /* 0x000fe2000f8e9682 */
[----:B------:R-:W-:Y:S01]  /*12190*/  IMAD.MOV.U32 R107, RZ, RZ, R108 ;  /* 0x000000ffff6b7224 */ /* 0x000fe200078e006c */
[----:B------:R-:W-:Y:S01]  /*121a0*/  MOV R108, R109 ;  /* 0x0000006d006c7202 */ /* 0x000fe20000000f00 */
[----:B------:R-:W-:Y:S01]  /*121b0*/  IMAD.MOV.U32 R129, RZ, RZ, R63 ;  /* 0x000000ffff817224 */ /* 0x000fe200078e003f */
[----:B------:R1:W5:Y:S01]  /*121c0*/  LDL.LU R206, [R1+0x138] ;  /* 0x0001380001ce7983 */ /* 0x0003620000300800 */
[----:B------:R-:W-:-:S02]  /*121d0*/  IMAD.MOV.U32 R109, RZ, RZ, R110 ;  /* 0x000000ffff6d7224 */ /* 0x000fc400078e006e */
[----:B------:R-:W-:Y:S01]  /*121e0*/  IMAD.MOV.U32 R110, RZ, RZ, R36 ;  /* 0x000000ffff6e7224 */ /* 0x000fe200078e0024 */
[----:B------:R-:W-:Y:S01]  /*121f0*/  MOV R36, R38 ;  /* 0x0000002600247202 */ /* 0x000fe20000000f00 */
[----:B------:R-:W-:Y:S01]  /*12200*/  IMAD.MOV.U32 R131, RZ, RZ, R73 ;  /* 0x000000ffff837224 */ /* 0x000fe200078e0049 */
[C---:B--2---:R-:W-:Y:S01]  /*12210*/  HMMA.16816.F32 R60, R4.reuse, R14, R148 ;  /* 0x0000000e043c723c */ /* 0x044fe20000001894 */
[----:B------:R-:W-:Y:S01]  /*12220*/  IMAD.MOV.U32 R21, RZ, RZ, R79 ;  /* 0x000000ffff157224 */ /* 0x000fe200078e004f */
[----:B------:R1:W5:Y:S01]  /*12230*/  LDL.LU R205, [R1+0x134] ;  /* 0x0001340001cd7983 */ /* 0x0003620000300800 */
[----:B------:R-:W-:Y:S02]  /*12240*/  IMAD.MOV.U32 R111, RZ, RZ, R68 ;  /* 0x000000ffff6f7224 */ /* 0x000fe400078e0044 */
[----:B------:R-:W-:Y:S01]  /*12250*/  IMAD.MOV.U32 R101, RZ, RZ, R55 ;  /* 0x000000ffff657224 */ /* 0x000fe200078e0037 */
[----:B------:R-:W-:Y:S01]  /*12260*/  HMMA.16816.F32 R76, R4, R16, R132 ;  /* 0x00000010044c723c */ /* 0x000fe20000001884 */
[----:B------:R-:W-:Y:S01]  /*12270*/  IMAD.MOV.U32 R102, RZ, RZ, R54 ;  /* 0x000000ffff667224 */ /* 0x000fe200078e0036 */
[----:B------:R1:W5:Y:S01]  /*12280*/  LDL.LU R204, [R1+0x130] ;  /* 0x0001300001cc7983 */ /* 0x0003620000300800 */
[----:B------:R-:W-:-:S02]  /*12290*/  IMAD.MOV.U32 R100, RZ, RZ, R52 ;  /* 0x000000ffff647224 */ /* 0x000fc400078e0034 */
[----:B------:R-:W-:Y:S01]  /*122a0*/  IMAD.MOV.U32 R38, RZ, RZ, R3 ;  /* 0x000000ffff267224 */ /* 0x000fe200078e0003 */
[C---:B------:R-:W-:Y:S01]  /*122b0*/  HMMA.16816.F32 R72, R4.reuse, R18, R136 ;  /* 0x000000120448723c */ /* 0x040fe20000001888 */
[----:B------:R-:W-:Y:S01]  /*122c0*/  IMAD.WIDE.U32 R2, R2, -0x2daee0ad, RZ ;  /* 0xd2511f5302027825 */ /* 0x000fe200078e00ff */
[----:B------:R-:W2:Y:S04]  /*122d0*/  LDSM.16.MT88.4 R16, [R186+0x11000] ;  /* 0x01100000ba10783b */ /* 0x000ea80000004200 */
[----:B------:R-:W-:Y:S01]  /*122e0*/  HMMA.16816.F32 R68, R4, R12, R140 ;  /* 0x0000000c0444723c */ /* 0x000fe2000000188c */
[----:B------:R-:W-:-:S05]  /*122f0*/  LOP3.LUT R3, R3, UR24, R124, 0x96, !PT ;  /* 0x0000001803037c12 */ /* 0x000fca000f8e967c */
[C---:B---3--:R-:W-:Y:S01]  /*12300*/  HMMA.16816.F32 R40, R4.reuse, R10, R144 ;  /* 0x0000000a0428723c */ /* 0x048fe20000001890 */
[----:B------:R-:W-:Y:S01]  /*12310*/  IMAD.MOV.U32 R131, RZ, RZ, R126 ;  /* 0x000000ffff837224 */ /* 0x000fe200078e007e */
[----:B------:R-:W-:Y:S01]  /*12320*/  MOV R133, R94 ;  /* 0x0000005e00857202 */ /* 0x000fe20000000f00 */
[----:B------:R-:W-:Y:S03]  /*12330*/  LDSM.16.MT88.4 R12, [R188+0x11000] ;  /* 0x01100000bc0c783b */ /* 0x000fe60000004200 */
[----:B------:R-:W-:Y:S01]  /*12340*/  HMMA.16816.F32 R52, R4, R8, R152 ;  /* 0x000000080434723c */ /* 0x000fe20000001898 */
[----:B------:R-:W-:Y:S01]  /*12350*/  MOV R124, R125 ;  /* 0x0000007d007c7202 */ /* 0x000fe20000000f00 */
[----:B------:R-:W-:Y:S01]  /*12360*/  IMAD.MOV.U32 R132, RZ, RZ, R95 ;  /* 0x000000ffff847224 */ /* 0x000fe200078e005f */
[----:B------:R-:W-:Y:S01]  /*12370*/  MOV R135, R92 ;  /* 0x0000005c00877202 */ /* 0x000fe20000000f00 */
[----:B------:R-:W-:Y:S01]  /*12380*/  IMAD.MOV.U32 R134, RZ, RZ, R93 ;  /* 0x000000ffff867224 */ /* 0x000fe200078e005d */
[----:B------:R1:W5:Y:S02]  /*12390*/  LDL.LU R203, [R1+0x12c] ;  /* 0x00012c0001cb7983 */ /* 0x0003640000300800 */
[----:B------:R-:W-:Y:S01]  /*123a0*/  LOP3.LUT R4, R129, UR31, R24, 0x96, !PT ;  /* 0x0000001f81047c12 */ /* 0x000fe2000f8e9618 */
[----:B------:R-:W-:Y:S01]  /*123b0*/  IMAD.MOV.U32 R125, RZ, RZ, R122 ;  /* 0x000000ffff7d7224 */ /* 0x000fe200078e007a */
[----:B------:R-:W-:Y:S01]  /*123c0*/  MOV R126, R127 ;  /* 0x0000007f007e7202 */ /* 0x000fe20000000f00 */
[----:B------:R-:W-:Y:S01]  /*123d0*/  IMAD.MOV.U32 R127, RZ, RZ, R120 ;  /* 0x000000ffff7f7224 */ /* 0x000fe200078e0078 */
[----:B------:R1:W5:Y:S01]  /*123e0*/  LDL.LU R202, [R1+0x128] ;  /* 0x0001280001ca7983 */ /* 0x0003620000300800 */
[----:B------:R-:W-:Y:S01]  /*123f0*/  IMAD.WIDE.U32 R6, R4, -0x2daee0ad, RZ ;  /* 0xd2511f5304067825 */ /* 0x000fe200078e00ff */
[----:B------:R-:W-:-:S03]  /*12400*/  MOV R120, R121 ;  /* 0x0000007900787202 */ /* 0x000fc60000000f00 */
        /* <DEDUP_REMOVED lines=9> */
[----:B------:R-:W-:Y:S02]  /*124a0*/  MOV R107, R109 ;  /* 0x0000006d006b7202 */ /* 0x000fe40000000f00 */
[----:B------:R-:W-:Y:S01]  /*124b0*/  MOV R37, R38 ;  /* 0x0000002600257202 */ /* 0x000fe20000000f00 */
[----:B------:R-:W-:Y:S01]  /*124c0*/  IMAD.MOV.U32 R38, RZ, RZ, R39 ;  /* 0x000000ffff267224 */ /* 0x000fe200078e0027 */
[----:B------:R-:W-:Y:S01]  /*124d0*/  MOV R109, R36 ;  /* 0x00000024006d7202 */ /* 0x000fe20000000f00 */
        /* <DEDUP_REMOVED lines=14> */
[----:B------:R-:W-:-:S04]  /*125c0*/  IMAD.WIDE.U32 R24, R5, -0x326172a9, RZ ;  /* 0xcd9e8d5705187825 */ /* 0x000fc800078e00ff */
[----:B------:R-:W-:-:S03]  /*125d0*/  IMAD.WIDE.U32 R2, R2, -0x326172a9, RZ ;  /* 0xcd9e8d5702027825 */ /* 0x000fc600078e00ff */
[C---:B------:R-:W-:Y:S02]  /*125e0*/  LOP3.LUT R4, R2.reuse, 0xffff, RZ, 0xc0, !PT ;  /* 0x0000ffff02047812 */ /* 0x040fe400078ec0ff */
[----:B------:R-:W-:Y:S02]  /*125f0*/  LOP3.LUT R3, R3, UR4, R24, 0x96, !PT ;  /* 0x0000000403037c12 */ /* 0x000fe4000f8e9618 */
[----:B------:R-:W-:Y:S02]  /*12600*/  SHF.R.U32.HI R6, RZ, 0x8, R4 ;  /* 0x00000008ff067819 */ /* 0x000fe40000011604 */
[----:B------:R-:W-:Y:S02]  /*12610*/  LOP3.LUT R5, R2, 0xff, RZ, 0xc0, !PT ;  /* 0x000000ff02057812 */ /* 0x000fe400078ec0ff */
[--C-:B------:R-:W-:Y:S02]  /*12620*/  SHF.R.U32.HI R4, RZ, 0x10, R2.reuse ;  /* 0x00000010ff047819 */ /* 0x100fe40000011602 */
[----:B------:R-:W-:-:S02]  /*12630*/  SHF.R.U32.HI R10, RZ, 0x18, R2 ;  /* 0x00000018ff0a7819 */ /* 0x000fc40000011602 */
[----:B------:R-:W-:Y:S02]  /*12640*/  LOP3.LUT R2, R3, 0xffff, RZ, 0xc0, !PT ;  /* 0x0000ffff03027812 */ /* 0x000fe400078ec0ff */
[----:B------:R-:W-:Y:S02]  /*12650*/  PRMT R9, R5, 0x5410, R6 ;  /* 0x0000541005097816 */ /* 0x000fe40000000006 */
[----:B------:R-:W-:Y:S02]  /*12660*/  LOP3.LUT R6, R4, 0xff, RZ, 0xc0, !PT ;  /* 0x000000ff04067812 */ /* 0x000fe400078ec0ff */
[----:B------:R-:W-:Y:S02]  /*12670*/  SHF.R.U32.HI R4, RZ, 0x10, R3 ;  /* 0x00000010ff047819 */ /* 0x000fe40000011603 */
[----:B------:R-:W-:Y:S02]  /*12680*/  LOP3.LUT R8, R3, 0xff, RZ, 0xc0, !PT ;  /* 0x000000ff03087812 */ /* 0x000fe400078ec0ff */
[----:B------:R-:W-:-:S02]  /*12690*/  SHF.R.U32.HI R5, RZ, 0x8, R2 ;  /* 0x00000008ff057819 */ /* 0x000fc40000011602 */
[----:B------:R-:W-:Y:S02]  /*126a0*/  SHF.R.U32.HI R7, RZ, 0x18, R3 ;  /* 0x00000018ff077819 */ /* 0x000fe40000011603 */
[----:B------:R-:W-:Y:S02]  /*126b0*/  LOP3.LUT R2, R4, 0xff, RZ, 0xc0, !PT ;  /* 0x000000ff04027812 */ /* 0x000fe400078ec0ff */
[----:B------:R-:W-:Y:S02]  /*126c0*/  PRMT R3, R6, 0x5410, R10 ;  /* 0x0000541006037816 */ /* 0x000fe4000000000a */
[----:B------:R-:W-:Y:S02]  /*126d0*/  PRMT R4, R8, 0x5410, R5 ;  /* 0x0000541008047816 */ /* 0x000fe40000000005 */
[----:B------:R-:W-:Y:S02]  /*126e0*/  PRMT R5, R2, 0x5410, R7 ;  /* 0x0000541002057816 */ /* 0x000fe40000000007 */
[----:B------:R-:W-:-:S02]  /*126f0*/  HSET2.LE.AND R2, R9, R0, PT ;  /* 0x0000000009027233 */ /* 0x000fc40003803000 */
[--C-:B------:R-:W-:Y:S01]  /*12700*/  HSET2.LE.AND R3, R3, R0.reuse, PT ;  /* 0x0000000003037233 */ /* 0x100fe20003803000 */
[----:B------:R-:W-:Y:S01]  /*12710*/  LDSM.16.MT88.4 R8, [R187+0x11000] ;  /* 0x01100000bb08783b */ /* 0x000fe20000004200 */
[----:B------:R-:W-:Y:S02]  /*12720*/  HSET2.LE.AND R4, R4, R0, PT ;  /* 0x0000000004047233 */ /* 0x000fe40003803000 */
[----:B------:R-:W-:Y:S01]  /*12730*/  LOP3.LUT R6, R2, R129, RZ, 0xc0, !PT ;  /* 0x0000008102067212 */ /* 0x000fe200078ec0ff */
[----:B------:R-:W-:Y:S01]  /*12740*/  IMAD.MOV.U32 R129, RZ, RZ, R125 ;  /* 0x000000ffff817224 */ /* 0x000fe200078e007d */
[----:B------:R-:W-:Y:S02]  /*12750*/  LOP3.LUT R7, R3, R130, RZ, 0xc0, !PT ;  /* 0x0000008203077212 */ /* 0x000fe400078ec0ff */
[----:B------:R-:W-:Y:S01]  /*12760*/  LOP3.LUT R4, R4, R131, RZ, 0xc0, !PT ;  /* 0x0000008304047212 */ /* 0x000fe200078ec0ff */
[----:B------:R-:W-:Y:S01]  /*12770*/  IMAD.MOV.U32 R131, RZ, RZ, R127 ;  /* 0x000000ffff837224 */ /* 0x000fe200078e007f */
[----:B------:R-:W-:Y:S01]  /*12780*/  MOV R128, R124 ;  /* 0x0000007c00807202 */ /* 0x000fe20000000f00 */
[----:B------:R-:W-:Y:S01]  /*12790*/  IMAD.MOV.U32 R125, RZ, RZ, R20 ;  /* 0x000000ffff7d7224 */ /* 0x000fe200078e0014 */
[----:B------:R-:W-:Y:S01]  /*127a0*/  MOV R130, R126 ;  /* 0x0000007e00827202 */ /* 0x000fe20000000f00 */
[----:B------:R-:W-:Y:S01]  /*127b0*/  IMAD.MOV.U32 R127, RZ, RZ, R22 ;  /* 0x000000ffff7f7224 */ /* 0x000fe200078e0016 */
[----:B------:R-:W-:-:S02]  /*127c0*/  MOV R124, R120 ;  /* 0x00000078007c7202 */ /* 0x000fc40000000f00 */
[----:B------:R-:W-:Y:S02]  /*127d0*/  MOV R126, R21 ;  /* 0x00000015007e7202 */ /* 0x000fe40000000f00 */
[----:B------:R-:W-:Y:S02]  /*127e0*/  MOV R120, R23 ;  /* 0x0000001700787202 */ /* 0x000fe40000000f00 */
[----:B------:R-:W3:Y:S01]  /*127f0*/  LDSM.16.MT88.4 R20, [R185+0x11000] ;  /* 0x01100000b914783b */ /* 0x000ee20000004200 */
[----:B------:R-:W-:-:S05]  /*12800*/  HSET2.LE.AND R2, R5, R0, PT ;  /* 0x0000000005027233 */ /* 0x000fca0003803000 */
[----:B------:R-:W-:-:S07]  /*12810*/  LOP3.LUT R5, R2, R128, RZ, 0xc0, !PT ;  /* 0x0000008002057212 */ /* 0x000fce00078ec0ff */
[C---:B--2---:R-:W-:Y:S06]  /*12820*/  HMMA.16816.F32 R156, R4.reuse, R16, R156 ;  /* 0x00000010049c723c */ /* 0x044fec000000189c */
[C---:B------:R-:W-:Y:S01]  /*12830*/  HMMA.16816.F32 R56, R4.reuse, R18, R56 ;  /* 0x000000120438723c */ /* 0x040fe20000001838 */
[----:B------:R-:W-:Y:S05]  /*12840*/  LDSM.16.MT88.4 R16, [R186+0x13000] ;  /* 0x01300000ba10783b */ /* 0x000fea0000004200 */
[C---:B---3--:R-:W-:Y:S06]  /*12850*/  HMMA.16816.F32 R164, R4.reuse, R20, R164 ;  /* 0x0000001404a4723c */ /* 0x048fec00000018a4 */
        /* <DEDUP_REMOVED lines=17> */
[----:B------:R-:W-:-:S05]  /*12970*/  IMAD.MOV.U32 R120, RZ, RZ, R199 ;  /* 0x000000ffff787224 */ /* 0x000fca00078e00c7 */
[----:B------:R-:W-:Y:S01]  /*12980*/  HMMA.16816.F32 R88, R4, R14, R220 ;  /* 0x0000000e0458723c */ /* 0x000fe200000018dc */
[----:B------:R-:W3:Y:S01]  /*12990*/  LDSM.16.MT88.4 R12, [R188+0x13000] ;  /* 0x01300000bc0c783b */ /* 0x000ee20000004200 */
[----:B------:R-:W-:Y:S01]  /*129a0*/  MOV R136, R124 ;  /* 0x0000007c00887202 */ /* 0x000fe20000000f00 */
[----:B------:R-:W-:-:S03]  /*129b0*/  IMAD.MOV.U32 R137, RZ, RZ, R125 ;  /* 0x000000ffff897224 */ /* 0x000fc600078e007d */
[C---:B------:R-:W-:Y:S01]  /*129c0*/  HMMA.16816.F32 R92, R4.reuse, R10, R96 ;  /* 0x0000000a045c723c */ /* 0x040fe20000001860 */
[----:B------:R-:W-:Y:S01]  /*129d0*/  MOV R124, R120 ;  /* 0x00000078007c7202 */ /* 0x000fe20000000f00 */
[----:B------:R-:W-:Y:S01]  /*129e0*/  IMAD.MOV.U32 R125, RZ, RZ, R121 ;  /* 0x000000ffff7d7224 */ /* 0x000fe200078e0079 */
[----:B------:R-:W-:Y:S01]  /*129f0*/  MOV R120, R104 ;  /* 0x0000006800787202 */ /* 0x000fe20000000f00 */
[----:B------:R-:W-:Y:S01]  /*12a00*/  IMAD.MOV.U32 R121, RZ, RZ, R105 ;  /* 0x000000ffff797224 */ /* 0x000fe200078e0069 */
[----:B------:R-:W-:Y:S01]  /*12a10*/  MOV R104, R108 ;  /* 0x0000006c00687202 */ /* 0x000fe20000000f00 */
[----:B------:R-:W-:Y:S01]  /*12a20*/  IMAD.MOV.U32 R105, RZ, RZ, R109 ;  /* 0x000000ffff697224 */ /* 0x000fe200078e006d */
[C---:B------:R-:W-:Y:S01]  /*12a30*/  HMMA.16816.F32 R140, R4.reuse, R8, R116 ;  /* 0x00000008048c723c */ /* 0x040fe20000001874 */
[----:B------:R1:W5:Y:S05]  /*12a40*/  LDL.LU R201, [R1+0x124] ;  /* 0x0001240001c97983 */ /* 0x00036a0000300800 */
[C---:B--2---:R-:W-:Y:S01]  /*12a50*/  HMMA.16816.F32 R96, R4.reuse, R20, R152 ;  /* 0x000000140460723c */ /* 0x044fe20000001898 */
[----:B------:R-:W-:Y:S01]  /*12a60*/  MOV R108, R197 ;  /* 0x000000c5006c7202 */ /* 0x000fe20000000f00 */
[----:B------:R-:W-:Y:S01]  /*12a70*/  IMAD.MOV.U32 R109, RZ, RZ, R190 ;  /* 0x000000ffff6d7224 */ /* 0x000fe200078e00be */
[----:B------:R-:W-:Y:S01]  /*12a80*/  MOV R223, R104 ;  /* 0x0000006800df7202 */ /* 0x000fe20000000f00 */
[----:B------:R-:W-:Y:S01]  /*12a90*/  IMAD.MOV.U32 R232, RZ, RZ, R105 ;  /* 0x000000ffffe87224 */ /* 0x000fe200078e0069 */
[----:B------:R-:W2:Y:S02]  /*12aa0*/  LDSM.16.MT88.4 R8, [R187+0x13000] ;  /* 0x01300000bb08783b */ /* 0x000ea40000004200 */
        /* <DEDUP_REMOVED lines=18> */
[----:B------:R-:W-:Y:S05]  /*12bd0*/  LDSM.16.MT88.4 R20, [R185+0x15000] ;  /* 0x01500000b914783b */ /* 0x000fea0000004200 */
[C---:B---3--:R-:W-:Y:S01]  /*12be0*/  HMMA.16816.F32 R112, R4.reuse, R12, R112 ;  /* 0x0000000c0470723c */ /* 0x048fe20000001870 */
[----:B------:R-:W-:Y:S01]  /*12bf0*/  MOV R251, R111 ;  /* 0x0000006f00fb7202 */ /* 0x000fe20000000f00 */
[----:B------:R-:W-:Y:S01]  /*12c00*/  IMAD.MOV.U32 R220, RZ, RZ, R121 ;  /* 0x000000ffffdc7224 */ /* 0x000fe200078e0079 */
[----:B------:R-:W-:Y:S01]  /*12c10*/  MOV R234, R120 ;  /* 0x0000007800ea7202 */ /* 0x000fe20000000f00 */
[----:B------:R-:W-:Y:S01]  /*12c20*/  IMAD.MOV.U32 R146, RZ, RZ, R136 ;  /* 0x000000ffff927224 */ /* 0x000fe200078e0088 */
[----:B------:R-:W-:Y:S01]  /*12c30*/  MOV R147, R137 ;  /* 0x0000008900937202 */ /* 0x000fe20000000f00 */
[C---:B------:R-:W-:Y:S01]  /*12c40*/  HMMA.16816.F32 R108, R4.reuse, R18, R236 ;  /* 0x00000012046c723c */ /* 0x040fe200000018ec */
[----:B------:R-:W3:Y:S05]  /*12c50*/  LDSM.16.MT88.4 R16, [R186+0x15000] ;  /* 0x01500000ba10783b */ /* 0x000eea0000004200 */
[----:B------:R-:W-:Y:S01]  /*12c60*/  HMMA.16816.F32 R116, R4, R14, R192 ;  /* 0x0000000e0474723c */ /* 0x000fe200000018c0 */
[----:B------:R-:W4:Y:S01]  /*12c70*/  LDSM.16.MT88.4 R12, [R188+0x15000] ;  /* 0x01500000bc0c783b */ /* 0x000f220000004200 */
[----:B------:R-:W-:Y:S01]  /*12c80*/  MOV R221, R122 ;  /* 0x0000007a00dd7202 */ /* 0x000fe20000000f00 */
[----:B------:R-:W-:-:S02]  /*12c90*/  IMAD.MOV.U32 R222, RZ, RZ, R123 ;  /* 0x000000ffffde7224 */ /* 0x000fc400078e007b */
[----:B------:R1:W5:Y:S01]  /*12ca0*/  LDL.LU R200, [R1+0x120] ;  /* 0x0001200001c87983 */ /* 0x0003620000300800 */
[----:B--2---:R-:W-:Y:S01]  /*12cb0*/  HMMA.16816.F32 R120, R4, R8, R176 ;  /* 0x000000080478723c */ /* 0x004fe200000018b0 */
[----:B------:R-:W-:Y:S01]  /*12cc0*/  IMAD.MOV.U32 R144, RZ, RZ, R154 ;  /* 0x000000ffff907224 */ /* 0x000fe200078e009a */
[----:B------:R-:W-:Y:S01]  /*12cd0*/  MOV R145, R155 ;  /* 0x0000009b00917202 */ /* 0x000fe20000000f00 */
[----:B------:R-:W-:Y:S01]  /*12ce0*/  IMAD.MOV.U32 R137, RZ, RZ, R131 ;  /* 0x000000ffff897224 */ /* 0x000fe200078e0083 */
        /* <DEDUP_REMOVED lines=9> */
[----:B------:R1:W5:Y:S01]  /*12d80*/  LDL.LU R199, [R1+0x11c] ;  /* 0x00011c0001c77983 */ /* 0x0003620000300800 */
[C---:B---3--:R-:W-:Y:S06]  /*12d90*/  HMMA.16816.F32 R176, R4.reuse, R16, R244 ;  /* 0x0000001004b0723c */ /* 0x048fec00000018f4 */
[C---:B------:R-:W-:Y:S01]  /*12da0*/  HMMA.16816.F32 R124, R4.reuse, R10, R168 ;  /* 0x0000000a047c723c */ /* 0x040fe200000018a8 */
[----:B------:R-:W2:Y:S01]  /*12db0*/  LDSM.16.MT88.4 R8, [R187+0x15000] ;  /* 0x01500000bb08783b */ /* 0x000ea20000004200 */
[----:B------:R-:W-:Y:S01]  /*12dc0*/  IMAD.MOV.U32 R154, RZ, RZ, R184 ;  /* 0x000000ffff9a7224 */ /* 0x000fe200078e00b8 */
[----:B------:R-:W-:Y:S01]  /*12dd0*/  MOV R251, R220 ;  /* 0x000000dc00fb7202 */ /* 0x000fe20000000f00 */
[----:B------:R-:W-:Y:S01]  /*12de0*/  IMAD.MOV.U32 R153, RZ, RZ, R136 ;  /* 0x000000ffff997224 */ /* 0x000fe200078e0088 */
[----:B------:R-:W-:Y:S01]  /*12df0*/  MOV R152, R155 ;  /* 0x0000009b00987202 */ /* 0x000fe20000000f00 */
[C---:B------:R-:W-:Y:S01]  /*12e00*/  HMMA.16816.F32 R16, R4.reuse, R18, R180 ;  /* 0x000000120410723c */ /* 0x040fe200000018b4 */
[----:B------:R-:W-:Y:S01]  /*12e10*/  IMAD.MOV.U32 R194, RZ, RZ, R250 ;  /* 0x000000ffffc27224 */ /* 0x000fe200078e00fa */
[----:B------:R1:W5:Y:S04]  /*12e20*/  LDL.LU R198, [R1+0x118] ;  /* 0x0001180001c67983 */ /* 0x0003680000300800 */
[----:B------:R-:W-:Y:S01]  /*12e30*/  HMMA.16816.F32 R168, R4, R22, R144 ;  /* 0x0000001604a8723c */ /* 0x000fe20000001890 */
[----:B------:R-:W-:-:S02]  /*12e40*/  IMAD.MOV.U32 R220, RZ, RZ, R221 ;  /* 0x000000ffffdc7224 */ /* 0x000fc400078e00dd */
[----:B------:R-:W-:Y:S01]  /*12e50*/  IMAD.MOV.U32 R3, RZ, RZ, R154 ;  /* 0x000000ffff037224 */ /* 0x000fe200078e009a */
[----:B------:R-:W-:Y:S01]  /*12e60*/  MOV R195, R251 ;  /* 0x000000fb00c37202 */ /* 0x000fe20000000f00 */
[----:B------:R-:W-:Y:S01]  /*12e70*/  IMAD.MOV.U32 R155, RZ, RZ, R138 ;  /* 0x000000ffff9b7224 */ /* 0x000fe200078e008a */
[----:B------:R-:W-:Y:S01]  /*12e80*/  HMMA.16816.F32 R132, R4, R20, R132 ;  /* 0x000000140484723c */ /* 0x000fe20000001884 */
[----:B------:R-:W-:Y:S01]  /*12e90*/  IMAD.MOV.U32 R147, RZ, RZ, R176 ;  /* 0x000000ffff937224 */ /* 0x000fe200078e00b0 */
[----:B------:R-:W-:Y:S01]  /*12ea0*/  MOV R146, R177 ;  /* 0x000000b100927202 */ /* 0x000fe20000000f00 */
[----:B------:R-:W-:-:S09]  /*12eb0*/  IMAD.MOV.U32 R145, RZ, RZ, R178 ;  /* 0x000000ffff917224 */ /* 0x000fd200078e00b2 */
[----:B------:R-:W-:Y:S01]  /*12ec0*/  MOV R2, R17 ;  /* 0x0000001100027202 */ /* 0x000fe20000000f00 */
[----:B------:R-:W-:Y:S01]  /*12ed0*/  IMAD.MOV.U32 R178, RZ, RZ, R19 ;  /* 0x000000ffffb27224 */ /* 0x000fe200078e0013 */
[----:B------:R-:W-:Y:S01]  /*12ee0*/  MOV R177, R16 ;  /* 0x0000001000b17202 */ /* 0x000fe20000000f00 */
[----:B------:R-:W-:Y:S01]  /*12ef0*/  IMAD.MOV.U32 R176, RZ, RZ, R18 ;  /* 0x000000ffffb07224 */ /* 0x000fe200078e0012 */
[----:B------:R-:W-:Y:S01]  /*12f00*/  MOV R221, R222 ;  /* 0x000000de00dd7202 */ /* 0x000fe20000000f00 */
[C---:B----4-:R-:W-:Y:S01]  /*12f10*/  HMMA.16816.F32 R16, R4.reuse, R12, R160 ;  /* 0x0000000c0410723c */ /* 0x050fe200000018a0 */
[----:B------:R-:W-:Y:S01]  /*12f20*/  IMAD.MOV.U32 R222, RZ, RZ, R223 ;  /* 0x000000ffffde7224 */ /* 0x000fe200078e00df */
[----:B------:R-:W-:Y:S01]  /*12f30*/  MOV R223, R232 ;  /* 0x000000e800df7202 */ /* 0x000fe20000000f00 */
[----:B------:R-:W-:Y:S01]  /*12f40*/  LDSM.16.MT88.4 R20, [R187+0x17000] ;  /* 0x01700000bb14783b */ /* 0x000fe20000004200 */
[----:B------:R-:W-:Y:S02]  /*12f50*/  MOV R154, R137 ;  /* 0x00000089009a7202 */ /* 0x000fe40000000f00 */
[----:B------:R-:W-:Y:S01]  /*12f60*/  MOV R232, R139 ;  /* 0x0000008b00e87202 */ /* 0x000fe20000000f00 */
[C---:B------:R-:W-:Y:S01]  /*12f70*/  HMMA.16816.F32 R248, R4.reuse, R14, R64 ;  /* 0x0000000e04f8723c */ /* 0x040fe20000001840 */
[----:B------:R-:W3:Y:S05]  /*12f80*/  LDSM.16.MT88.4 R12, [R186+0x17000] ;  /* 0x01700000ba0c783b */ /* 0x000eea0000004200 */
[----:B--2---:R-:W-:Y:S01]  /*12f90*/  HMMA.16816.F32 R244, R4, R8, R48 ;  /* 0x0000000804f4723c */ /* 0x004fe20000001830 */
[----:B------:R-:W-:Y:S01]  /*12fa0*/  IMAD.MOV.U32 R67, RZ, RZ, R236 ;  /* 0x000000ffff437224 */ /* 0x000fe200078e00ec */
[----:B------:R-:W-:Y:S01]  /*12fb0*/  MOV R144, R179 ;  /* 0x000000b300907202 */ /* 0x000fe20000000f00 */
[----:B------:R-:W-:Y:S04]  /*12fc0*/  LDSM.16.MT88.4 R160, [R185+0x11800] ;  /* 0x01180000b9a0783b */ /* 0x000fe80000004200 */
[----:B------:R1:W5:Y:S04]  /*12fd0*/  LDL.LU R197, [R1+0x114] ;  /* 0x0001140001c57983 */ /* 0x0003680000300800 */
[----:B------:R-:W-:Y:S01]  /*12fe0*/  IMAD.MOV.U32 R139, RZ, RZ, R16 ;  /* 0x000000ffff8b7224 */ /* 0x000fe200078e0010 */
[----:B------:R-:W-:Y:S01]  /*12ff0*/  MOV R138, R17 ;  /* 0x00000011008a7202 */ /* 0x000fe20000000f00 */
[----:B------:R-:W-:Y:S01]  /*13000*/  IMAD.MOV.U32 R137, RZ, RZ, R18 ;  /* 0x000000ffff897224 */ /* 0x000fe200078e0012 */
[----:B------:R-:W-:Y:S01]  /*13010*/  MOV R136, R19 ;  /* 0x0000001300887202 */ /* 0x000fe20000000f00 */
[----:B------:R-:W-:Y:S01]  /*13020*/  IMAD.MOV.U32 R65, RZ, RZ, R238 ;  /* 0x000000ffff417224 */ /* 0x000fe200078e00ee */
[----:B------:R-:W2:Y:S01]  /*13030*/  LDSM.16.MT88.4 R16, [R185+0x17000] ;  /* 0x01700000b910783b */ /* 0x000ea20000004200 */
[----:B------:R-:W-:-:S02]  /*13040*/  MOV R66, R237 ;  /* 0x000000ed00427202 */ /* 0x000fc40000000f00 */
[----:B------:R-:W-:Y:S01]  /*13050*/  MOV R64, R239 ;  /* 0x000000ef00407202 */ /* 0x000fe20000000f00 */
[----:B------:R-:W-:Y:S01]  /*13060*/  IMAD.MOV.U32 R51, RZ, RZ, R232 ;  /* 0x000000ffff337224 */ /* 0x000fe200078e00e8 */
[C---:B------:R-:W-:Y:S01]  /*13070*/  HMMA.16816.F32 R236, R4.reuse, R10, R44 ;  /* 0x0000000a04ec723c */ /* 0x040fe2000000182c */
[----:B------:R-:W4:Y:S01]  /*13080*/  LDSM.16.MT88.4 R8, [R188+0x17000] ;  /* 0x01700000bc08783b */ /* 0x000f220000004200 */
[----:B------:R-:W-:Y:S01]  /*13090*/  MOV R50, R233 ;  /* 0x000000e900327202 */ /* 0x000fe20000000f00 */
[----:B------:R-:W-:Y:S01]  /*130a0*/  IMAD.MOV.U32 R49, RZ, RZ, R234 ;  /* 0x000000ffff317224 */ /* 0x000fe200078e00ea */
[----:B------:R-:W-:Y:S01]  /*130b0*/  MOV R48, R235 ;  /* 0x000000eb00307202 */ /* 0x000fe20000000f00 */
[----:B------:R1:W5:Y:S02]  /*130c0*/  LDL.LU R190, [R1+0x110] ;  /* 0x0001100001be7983 */ /* 0x0003640000300800 */
[----:B------:R-:W-:Y:S01]  /*130d0*/  IMAD.MOV.U32 R44, RZ, RZ, R220 ;  /* 0x000000ffff2c7224 */ /* 0x000fe200078e00dc */
[----:B------:R-:W-:Y:S01]  /*130e0*/  MOV R45, R221 ;  /* 0x000000dd002d7202 */ /* 0x000fe20000000f00 */
[----:B------:R-:W-:Y:S01]  /*130f0*/  IMAD.MOV.U32 R46, RZ, RZ, R222 ;  /* 0x000000ffff2e7224 */ /* 0x000fe200078e00de */
[----:B------:R-:W-:Y:S01]  /*13100*/  MOV R47, R223 ;  /* 0x000000df002f7202 */ /* 0x000fe20000000f00 */
[C---:B---3--:R-:W-:Y:S06]  /*13110*/  HMMA.16816.F32 R180, R4.reuse, R14, R72 ;  /* 0x0000000e04b4723c */ /* 0x048fec0000001848 */
[C---:B--2---:R-:W-:Y:S01]  /*13120*/  HMMA.16816.F32 R232, R4.reuse, R16, R84 ;  /* 0x0000001004e8723c */ /* 0x044fe20000001854 */
[----:B------:R-:W-:Y:S01]  /*13130*/  IMAD.MOV.U32 R31, RZ, RZ, R48 ;  /* 0x000000ffff1f7224 */ /* 0x000fe200078e0030 */
[----:B------:R-:W-:Y:S04]  /*13140*/  LDSM.16.MT88.4 R72, [R185+0x15800] ;  /* 0x01580000b948783b */ /* 0x000fe80000004200 */
[C---:B------:R-:W-:Y:S01]  /*13150*/  HMMA.16816.F32 R220, R4.reuse, R18, R80 ;  /* 0x0000001204dc723c */ /* 0x040fe20000001850 */
[----:B------:R1:W5:Y:S01]  /*13160*/  LDL.LU R189, [R1+0x10c] ;  /* 0x00010c0001bd7983 */ /* 0x0003620000300800 */
[----:B------:R-:W-:Y:S01]  /*13170*/  IMAD.MOV.U32 R84, RZ, RZ, R178 ;  /* 0x000000ffff547224 */ /* 0x000fe200078e00b2 */
[----:B------:R-:W-:Y:S01]  /*13180*/  MOV R85, R177 ;  /* 0x000000b100557202 */ /* 0x000fe20000000f00 */
[----:B------:R-:W-:Y:S01]  /*13190*/  IMAD.MOV.U32 R87, RZ, RZ, R194 ;  /* 0x000000ffff577224 */ /* 0x000fe200078e00c2 */
[----:B------:R-:W-:Y:S01]  /*131a0*/  MOV R86, R195 ;  /* 0x000000c300567202 */ /* 0x000fe20000000f00 */
[C---:B----4-:R-:W-:Y:S01]  /*131b0*/  HMMA.16816.F32 R16, R4.reuse, R10, R60 ;  /* 0x0000000a0410723c */ /* 0x050fe2000000183c */
[----:B------:R-:W-:Y:S01]  /*131c0*/  MOV R82, R2 ;  /* 0x0000000200527202 */ /* 0x000fe20000000f00 */
[----:B------:R-:W-:Y:S01]  /*131d0*/  IMAD.MOV.U32 R81, RZ, RZ, R3 ;  /* 0x000000ffff517224 */ /* 0x000fe200078e0003 */
[----:B------:R-:W-:Y:S01]  /*131e0*/  LOP3.LUT R2, R25, UR9, R30, 0x96, !PT ;  /* 0x0000000919027c12 */ /* 0x000fe2000f8e961e */
[----:B------:R-:W-:Y:S01]  /*131f0*/  IMAD.MOV.U32 R83, RZ, RZ, R176 ;  /* 0x000000ffff537224 */ /* 0x000fe200078e00b0 */
[----:B------:R-:W-:Y:S01]  /*13200*/  MOV R80, R152 ;  /* 0x0000009800507202 */ /* 0x000fe20000000f00 */
[----:B------:R1:W5:Y:S02]  /*13210*/  LDL.LU R184, [R1+0x108] ;  /* 0x0001080001b87983 */ /* 0x0003640000300800 */
[----:B------:R-:W-:Y:S01]  /*13220*/  IMAD.WIDE.U32 R2, R2, -0x2daee0ad, RZ ;  /* 0xd2511f5302027825 */ /* 0x000fe200078e00ff */
[C---:B------:R-:W-:Y:S06]  /*13230*/  HMMA.16816.F32 R176, R4.reuse, R8, R68 ;  /* 0x0000000804b0723c */ /* 0x040fec0000001844 */
[----:B------:R-:W-:Y:S01]  /*13240*/  HMMA.16816.F32 R192, R4, R12, R76 ;  /* 0x0000000c04c0723c */ /* 0x000fe2000000184c */
[----:B------:R-:W-:-:S02]  /*13250*/  LOP3.LUT R8, R3, UR6, R26, 0x96, !PT ;  /* 0x0000000603087c12 */ /* 0x000fc4000f8e961a */
[----:B------:R-:W-:-:S03]  /*13260*/  LOP3.LUT R3, R2, 0xffff, RZ, 0xc0, !PT ;  /* 0x0000ffff02037812 */ /* 0x000fc600078ec0ff */
[C---:B------:R-:W-:Y:S01]  /*13270*/  HMMA.16816.F32 R12, R4.reuse, R20, R52 ;  /* 0x00000014040c723c */ /* 0x040fe20000001834 */
[----:B------:R-:W-:Y:S01]  /*13280*/  IMAD.MOV.U32 R79, RZ, RZ, R153 ;  /* 0x000000ffff4f7224 */ /* 0x000fe200078e0099 */
[----:B------:R-:W-:Y:S01]  /*13290*/  MOV R78, R154 ;  /* 0x0000009a004e7202 */ /* 0x000fe20000000f00 */
[----:B------:R-:W-:Y:S02]  /*132a0*/  IMAD.MOV.U32 R77, RZ, RZ, R155 ;  /* 0x000000ffff4d7224 */ /* 0x000fe400078e009b */
[----:B------:R-:W2:Y:S01]  /*132b0*/  LDSM.16.MT88.4 R152, [R186+0x11800] ;  /* 0x01180000ba98783b */ /* 0x000ea20000004200 */
[----:B------:R-:W-:Y:S01]  /*132c0*/  HMMA.16816.F32 R20, R4, R22, R40 ;  /* 0x000000160414723c */ /* 0x000fe20000001828 */
[----:B------:R-:W-:Y:S02]  /*132d0*/  SHF.R.U32.HI R9, RZ, 0x18, R2 ;  /* 0x00000018ff097819 */ /* 0x000fe40000011602 */
[----:B------:R-:W-:-:S04]  /*132e0*/  MOV R76, R128 ;  /* 0x00000080004c7202 */ /* 0x000fc80000000f00 */
[----:B------:R-:W-:Y:S01]  /*132f0*/  SHF.R.U32.HI R4, RZ, 0x8, R3 ;  /* 0x00000008ff047819 */ /* 0x000fe20000011603 */
[----:B------:R-:W-:Y:S01]  /*13300*/  IMAD.MOV.U32 R71, RZ, RZ, R86 ;  /* 0x000000ffff477224 */ /* 0x000fe200078e0056 */
[----:B------:R-:W-:Y:S01]  /*13310*/  LOP3.LUT R3, R2, 0xff, RZ, 0xc0, !PT ;  /* 0x000000ff02037812 */ /* 0x000fe200078ec0ff */
[----:B------:R-:W3:Y:S01]  /*13320*/  LDSM.16.MT88.4 R40, [R185+0x13800] ;  /* 0x01380000b928783b */ /* 0x000ee20000004200 */
[----:B------:R-:W-:Y:S02]  /*13330*/  SHF.R.U32.HI R5, RZ, 0x10, R2 ;  /* 0x00000010ff057819 */ /* 0x000fe40000011602 */
[----:B------:R-:W-:Y:S02]  /*13340*/  PRMT R10, R3, 0x5410, R4 ;  /* 0x00005410030a7816 */ /* 0x000fe40000000004 */
[----:B------:R-:W-:Y:S02]  /*13350*/  LOP3.LUT R3, R8, 0xffff, RZ, 0xc0, !PT ;  /* 0x0000ffff08037812 */ /* 0x000fe400078ec0ff */
[----:B------:R-:W-:-:S02]  /*13360*/  SHF.R.U32.HI R4, RZ, 0x10, R8 ;  /* 0x00000010ff047819 */ /* 0x000fc40000011608 */
[----:B------:R-:W-:Y:S02]  /*13370*/  LOP3.LUT R2, R5, 0xff, RZ, 0xc0, !PT ;  /* 0x000000ff05027812 */ /* 0x000fe400078ec0ff */
[----:B------:R-:W-:Y:S02]  /*13380*/  SHF.R.U32.HI R5, RZ, 0x8, R3 ;  /* 0x00000008ff057819 */ /* 0x000fe40000011603 */
[----:B------:R-:W-:Y:S02]  /*13390*/  LOP3.LUT R7, R8, 0xff, RZ, 0xc0, !PT ;  /* 0x000000ff08077812 */ /* 0x000fe400078ec0ff */
[----:B------:R-:W-:Y:S02]  /*133a0*/  SHF.R.U32.HI R6, RZ, 0x18, R8 ;  /* 0x00000018ff067819 */ /* 0x000fe40000011608 */
[----:B------:R-:W-:Y:S02]  /*133b0*/  LOP3.LUT R3, R4, 0xff, RZ, 0xc0, !PT ;  /* 0x000000ff04037812 */ /* 0x000fe400078ec0ff */
[----:B------:R-:W-:-:S02]  /*133c0*/  PRMT R2, R2, 0x5410, R9 ;  /* 0x0000541002027816 */ /* 0x000fc40000000009 */
[----:B------:R-:W-:Y:S02]  /*133d0*/  PRMT R5, R7, 0x5410, R5 ;  /* 0x0000541007057816 */ /* 0x000fe40000000005 */
[----:B------:R-:W-:Y:S02]  /*133e0*/  PRMT R4, R3, 0x5410, R6 ;  /* 0x0000541003047816 */ /* 0x000fe40000000006 */
[--C-:B------:R-:W-:Y:S02]  /*133f0*/  HSET2.LE.AND R2, R2, R0.reuse, PT ;  /* 0x0000000002027233 */ /* 0x100fe40003803000 */
[--C-:B------:R-:W-:Y:S02]  /*13400*/  HSET2.LE.AND R3, R5, R0.reuse, PT ;  /* 0x0000000005037233 */ /* 0x100fe40003803000 */
[--C-:B------:R-:W-:Y:S02]  /*13410*/  HSET2.LE.AND R4, R4, R0.reuse, PT ;  /* 0x0000000004047233 */ /* 0x100fe40003803000 */
[----:B------:R-:W-:Y:S01]  /*13420*/  HSET2.LE.AND R0, R10, R0, PT ;  /* 0x000000000a007233 */ /* 0x000fe20003803000 */
[----:B------:R-:W-:Y:S01]  /*13430*/  IMAD.MOV.U32 R128, RZ, RZ, R131 ;  /* 0x000000ffff807224 */ /* 0x000fe200078e0083 */
[----:B------:R-:W-:-:S03]  /*13440*/  MOV R5, R34 ;  /* 0x0000002200057202 */ /* 0x000fc60000000f00 */
[----:B------:R-:W-:Y:S02]  /*13450*/  LOP3.LUT R130, R0, R130, RZ, 0xc0, !PT ;  /* 0x0000008200827212 */ /* 0x000fe400078ec0ff */
[----:B------:R-:W-:Y:S01]  /*13460*/  MOV R0, R81 ;  /* 0x0000005100007202 */ /* 0x000fe20000000f00 */
        /* <DEDUP_REMOVED lines=9> */
[----:B------:R-:W-:-:S02]  /*13500*/  LOP3.LUT R131, R2, R5, RZ, 0xc0, !PT ;  /* 0x0000000502837212 */ /* 0x000fc400078ec0ff */
[----:B------:R-:W-:Y:S02]  /*13510*/  LOP3.LUT R129, R4, R129, RZ, 0xc0, !PT ;  /* 0x0000008104817212 */ /* 0x000fe400078ec0ff */
[----:B------:R-:W-:Y:S01]  /*13520*/  MOV R85, R138 ;  /* 0x0000008a00557202 */ /* 0x000fe20000000f00 */
[----:B------:R-:W-:Y:S01]  /*13530*/  IMAD.MOV.U32 R60, RZ, RZ, R50 ;  /* 0x000000ffff3c7224 */ /* 0x000fe200078e0032 */
[----:B------:R-:W-:Y:S02]  /*13540*/  MOV R87, R136 ;  /* 0x0000008800577202 */ /* 0x000fe40000000f00 */
[----:B------:R-:W-:Y:S01]  /*13550*/  MOV R11, R49 ;  /* 0x00000031000b7202 */ /* 0x000fe20000000f00 */
[----:B------:R-:W4:Y:S01]  /*13560*/  LDSM.16.MT88.4 R136, [R187+0x11800] ;  /* 0x01180000bb88783b */ /* 0x000f220000004200 */
[----:B------:R-:W-:Y:S01]  /*13570*/  MOV R61, R51 ;  /* 0x00000033003d7202 */ /* 0x000fe20000000f00 */
[----:B------:R-:W-:Y:S01]  /*13580*/  IMAD.MOV.U32 R9, RZ, RZ, R76 ;  /* 0x000000ffff097224 */ /* 0x000fe200078e004c */
[----:B------:R-:W-:Y:S01]  /*13590*/  MOV R10, R77 ;  /* 0x0000004d000a7202 */ /* 0x000fe20000000f00 */
[----:B------:R-:W1:Y:S01]  /*135a0*/  LDSM.16.MT88.4 R48, [R186+0x13800] ;  /* 0x01380000ba30783b */ /* 0x000e620000004200 */
[----:B------:R-:W-:Y:S01]  /*135b0*/  IMAD.MOV.U32 R34, RZ, RZ, R78 ;  /* 0x000000ffff227224 */ /* 0x000fe200078e004e */
[----:B------:R-:W-:Y:S01]  /*135c0*/  MOV R2, R79 ;  /* 0x0000004f00027202 */ /* 0x000fe20000000f00 */
[----:B------:R-:W-:Y:S01]  /*135d0*/  IMAD.MOV.U32 R76, RZ, RZ, R147 ;  /* 0x000000ffff4c7224 */ /* 0x000fe200078e0093 */
        /* <DEDUP_REMOVED lines=8> */
[----:B------:R-:W2:Y:S01]  /*13660*/  LDSM.16.MT88.4 R144, [R188+0x11800] ;  /* 0x01180000bc90783b */ /* 0x000ea20000004200 */
[C---:B------:R-:W-:Y:S03]  /*13670*/  HMMA.16816.F32 R152, R128.reuse, R154, R56 ;  /* 0x0000009a8098723c */ /* 0x040fe60000001838 */
[----:B------:R-:W2:Y:S04]  /*13680*/  LDSM.16.MT88.4 R56, [R188+0x13800] ;  /* 0x01380000bc38783b */ /* 0x000ea80000004200 */
[----:B------:R-:W2:Y:S01]  /*13690*/  LDSM.16.MT88.4 R64, [R187+0x13800] ;  /* 0x01380000bb40783b */ /* 0x000ea20000004200 */
[C---:B------:R-:W-:Y:S03]  /*136a0*/  HMMA.16816.F32 R164, R128.reuse, R160, R164 ;  /* 0x000000a080a4723c */ /* 0x040fe600000018a4 */
[----:B------:R-:W-:Y:S03]  /*136b0*/  LDSM.16.MT88.4 R4, [R187+0x17800] ;  /* 0x01780000bb04783b */ /* 0x000fe60000004200 */
[C---:B------:R-:W-:Y:S06]  /*136c0*/  HMMA.16816.F32 R160, R128.reuse, R162, R36 ;  /* 0x000000a280a0723c */ /* 0x040fec0000001824 */
[C---:B---3--:R-:W-:Y:S06]  /*136d0*/  HMMA.16816.F32 R36, R128.reuse, R40, R96 ;  /* 0x000000288024723c */ /* 0x048fec0000001860 */
[C---:B----4-:R-:W-:Y:S01]  /*136e0*/  HMMA.16816.F32 R140, R128.reuse, R136, R140 ;  /* 0x00000088808c723c */ /* 0x050fe2000000188c */
[----:B------:R-:W-:Y:S01]  /*136f0*/  MOV R27, R61 ;  /* 0x0000003d001b7202 */ /* 0x000fe20000000f00 */
[----:B------:R-:W-:Y:S01]  /*13700*/  IMAD.MOV.U32 R24, RZ, RZ, R62 ;  /* 0x000000ffff187224 */ /* 0x000fe200078e003e */
[----:B------:R-:W-:Y:S01]  /*13710*/  MOV R26, R63 ;  /* 0x0000003f001a7202 */ /* 0x000fe20000000f00 */
[----:B------:R-:W-:Y:S02]  /*13720*/  LDSM.16.MT88.4 R96, [R187+0x15800] ;  /* 0x01580000bb60783b */ /* 0x000fe40000004200 */
[C---:B------:R-:W-:Y:S06]  /*13730*/  HMMA.16816.F32 R136, R128.reuse, R138, R92 ;  /* 0x0000008a8088723c */ /* 0x040fec000000185c */
[----:B------:R-:W-:Y:S01]  /*13740*/  HMMA.16816.F32 R40, R128, R42, R100 ;  /* 0x0000002a8028723c */ /* 0x000fe20000001864 */
[----:B------:R-:W-:Y:S01]  /*13750*/  IMAD.MOV.U32 R95, RZ, RZ, R31 ;  /* 0x000000ffff5f7224 */ /* 0x000fe200078e001f */
[----:B------:R-:W-:Y:S01]  /*13760*/  MOV R94, R11 ;  /* 0x0000000b005e7202 */ /* 0x000fe20000000f00 */
[----:B------:R-:W-:Y:S01]  /*13770*/  IMAD.MOV.U32 R31, RZ, RZ, R44 ;  /* 0x000000ffff1f7224 */ /* 0x000fe200078e002c */
[----:B------:R-:W-:-:S03]  /*13780*/  MOV R11, R45 ;  /* 0x0000002d000b7202 */ /* 0x000fc60000000f00 */
[----:B------:R-:W-:Y:S01]  /*13790*/  IMAD.MOV.U32 R102, RZ, RZ, R46 ;  /* 0x000000ffff667224 */ /* 0x000fe200078e002e */
[----:B------:R-:W-:Y:S02]  /*137a0*/  MOV R103, R47 ;  /* 0x0000002f00677202 */ /* 0x000fe40000000f00 */
[C---:B-1----:R-:W-:Y:S01]  /*137b0*/  HMMA.16816.F32 R44, R128.reuse, R48, R104 ;  /* 0x00000030802c723c */ /* 0x042fe20000001868 */
[----:B------:R-:W-:Y:S01]  /*137c0*/  IMAD.MOV.U32 R93, RZ, RZ, R60 ;  /* 0x000000ffff5d7224 */ /* 0x000fe200078e003c */
[----:B------:R-:W-:Y:S04]  /*137d0*/  LDSM.16.MT88.4 R104, [R185+0x17800] ;  /* 0x01780000b968783b */ /* 0x000fe80000004200 */
[C---:B------:R-:W-:Y:S06]  /*137e0*/  HMMA.16816.F32 R48, R128.reuse, R50, R108 ;  /* 0x000000328030723c */ /* 0x040fec000000186c */
[----:B--2---:R-:W-:Y:S01]  /*137f0*/  HMMA.16816.F32 R148, R128, R144, R148 ;  /* 0x000000908094723c */ /* 0x004fe20000001894 */
[----:B------:R-:W-:Y:S01]  /*13800*/  IMAD.MOV.U32 R108, RZ, RZ, R80 ;  /* 0x000000ffff6c7224 */ /* 0x000fe200078e0050 */
[----:B------:R-:W-:Y:S01]  /*13810*/  MOV R109, R81 ;  /* 0x00000051006d7202 */ /* 0x000fe20000000f00 */
[----:B------:R-:W-:Y:S01]  /*13820*/  IMAD.MOV.U32 R110, RZ, RZ, R82 ;  /* 0x000000ffff6e7224 */ /* 0x000fe200078e0052 */
[----:B------:R-:W-:-:S02]  /*13830*/  MOV R111, R83 ;  /* 0x00000053006f7202 */ /* 0x000fc40000000f00 */
[----:B------:R-:W1:Y:S01]  /*13840*/  LDSM.16.MT88.4 R80, [R186+0x15800] ;  /* 0x01580000ba50783b */ /* 0x000e620000004200 */
[C---:B------:R-:W-:Y:S03]  /*13850*/  HMMA.16816.F32 R144, R128.reuse, R146, R88 ;  /* 0x000000928090723c */ /* 0x040fe60000001858 */
[----:B------:R-:W2:Y:S03]  /*13860*/  LDSM.16.MT88.4 R88, [R188+0x15800] ;  /* 0x01580000bc58783b */ /* 0x000ea60000004200 */
[C---:B------:R-:W-:Y:S01]  /*13870*/  HMMA.16816.F32 R52, R128.reuse, R56, R112 ;  /* 0x000000388034723c */ /* 0x040fe20000001870 */
[----:B------:R-:W3:Y:S05]  /*13880*/  LDSM.16.MT88.4 R112, [R186+0x17800] ;  /* 0x01780000ba70783b */ /* 0x000eea0000004200 */
[----:B------:R-:W-:Y:S01]  /*13890*/  HMMA.16816.F32 R60, R128, R64, R120 ;  /* 0x00000040803c723c */ /* 0x000fe20000001878 */
[----:B------:R-:W4:Y:S01]  /*138a0*/  LDSM.16.MT88.4 R120, [R188+0x17800] ;  /* 0x01780000bc78783b */ /* 0x000f220000004200 */
[----:B------:R-:W-:Y:S01]  /*138b0*/  MOV R92, R71 ;  /* 0x00000047005c7202 */ /* 0x000fe20000000f00 */
[----:B------:R-:W-:Y:S01]  /*138c0*/  IMAD.MOV.U32 R30, RZ, RZ, R68 ;  /* 0x000000ffff1e7224 */ /* 0x000fe200078e0044 */
[----:B------:R-:W-:Y:S01]  /*138d0*/  MOV R25, R69 ;  /* 0x0000004500197202 */ /* 0x000fe20000000f00 */
[----:B------:R-:W-:-:S02]  /*138e0*/  IMAD.MOV.U32 R8, RZ, RZ, R70 ;  /* 0x000000ffff087224 */ /* 0x000fc400078e0046 */
[C---:B------:R-:W-:Y:S06]  /*138f0*/  HMMA.16816.F32 R68, R128.reuse, R72, R132 ;  /* 0x000000488044723c */ /* 0x040fec0000001884 */
[----:B------:R-:W-:Y:S01]  /*13900*/  HMMA.16816.F32 R72, R128, R74, R168 ;  /* 0x0000004a8048723c */ /* 0x000fe200000018a8 */
[----:B------:R-:W-:Y:S01]  /*13910*/  IMAD.MOV.U32 R132, RZ, RZ, R92 ;  /* 0x000000ffff847224 */ /* 0x000fe200078e005c */
[----:B------:R-:W-:Y:S01]  /*13920*/  MOV R133, R93 ;  /* 0x0000005d00857202 */ /* 0x000fe20000000f00 */
[----:B------:R-:W-:Y:S01]  /*13930*/  IMAD.MOV.U32 R134, RZ, RZ, R94 ;  /* 0x000000ffff867224 */ /* 0x000fe200078e005e */
[----:B------:R-:W-:-:S03]  /*13940*/  MOV R135, R95 ;  /* 0x0000005f00877202 */ /* 0x000fc60000000f00 */
[----:B------:R-:W-:Y:S01]  /*13950*/  IMAD.MOV.U32 R170, RZ, RZ, R102 ;  /* 0x000000ffffaa7224 */ /* 0x000fe200078e0066 */
[----:B------:R-:W-:-:S04]  /*13960*/  MOV R171, R103 ;  /* 0x0000006700ab7202 */ /* 0x000fc80000000f00 */
[----:B------:R-:W-:Y:S04]  /*13970*/  STG.E.U16 desc[UR32][R28.64+-0x70], R170 ;  /* 0xffff90aa1c007986 */ /* 0x000fe8000c101520 */
[----:B------:R-:W-:Y:S04]  /*13980*/  STG.E.U16 desc[UR32][R28.64+-0x6e], R171 ;  /* 0xffff92ab1c007986 */ /* 0x000fe8000c101520 */
[----:B------:R-:W-:Y:S04]  /*13990*/  STG.E.U16 desc[UR32][R32.64+-0x70], R132 ;  /* 0xffff908420007986 */ /* 0x000fe8000c101520 */
[----:B------:R-:W-:Y:S04]  /*139a0*/  STG.E.U16 desc[UR32][R32.64+-0x6e], R133 ;  /* 0xffff928520007986 */ /* 0x000fe8000c101520 */
[----:B------:R-:W-:Y:S04]  /*139b0*/  STG.E.U16 desc[UR32][R28.64+-0x60], R134 ;  /* 0xffffa0861c007986 */ /* 0x000fe8000c101520 */
[----:B------:R-:W-:Y:S04]  /*139c0*/  STG.E.U16 desc[UR32][R28.64+-0x5e], R135 ;  /* 0xffffa2871c007986 */ /* 0x000fe8000c101520 */
[----:B------:R1:W-:Y:S04]  /*139d0*/  STG.E.U16 desc[UR32][R32.64+-0x60], R0 ;  /* 0xffffa00020007986 */ /* 0x0003e8000c101520 */
[----:B------:R-:W-:Y:S04]  /*139e0*/  STG.E.U16 desc[UR32][R32.64+-0x5e], R3 ;  /* 0xffffa20320007986 */ /* 0x000fe8000c101520 */
[----:B------:R-:W-:Y:S04]  /*139f0*/  STG.E.U16 desc[UR32][R28.64+-0x50], R2 ;  /* 0xffffb0021c007986 */ /* 0x000fe8000c101520 */
[----:B------:R-:W-:Y:S04]  /*13a00*/  STG.E.U16 desc[UR32][R28.64+-0x4e], R34 ;  /* 0xffffb2221c007986 */ /* 0x000fe8000c101520 */
[----:B------:R-:W-:Y:S04]  /*13a10*/  STG.E.U16 desc[UR32][R32.64+-0x50], R10 ;  /* 0xffffb00a20007986 */ /* 0x000fe8000c101520 */
[----:B------:R-:W-:Y:S04]  /*13a20*/  STG.E.U16 desc[UR32][R32.64+-0x4e], R9 ;  /* 0xffffb20920007986 */ /* 0x000fe8000c101520 */
[----:B------:R4:W-:Y:S04]  /*13a30*/  STG.E.U16 desc[UR32][R28.64+-0x40], R252 ;  /* 0xffffc0fc1c007986 */ /* 0x0009e8000c101520 */
[----:B------:R2:W-:Y:S01]  /*13a40*/  STG.E.U16 desc[UR32][R28.64+-0x3e], R243 ;  /* 0xffffc2f31c007986 */ /* 0x0005e2000c101520 */
[----:B-1----:R-:W-:-:S03]  /*13a50*/  FADD.FTZ R0, R24, R27 ;  /* 0x0000001b18007221 */ /* 0x002fc60000010000 */
        /* <DEDUP_REMOVED lines=14> */
[C---:B--2---:R-:W-:Y:S03]  /*13b40*/  HMMA.16816.F32 R84, R128.reuse, R88, R84 ;  /* 0x000000588054723c */ /* 0x044fe60000001854 */
[----:B------:R1:W-:Y:S03]  /*13b50*/  STG.E.U16 desc[UR32][R28.64+-0x10], R172 ;  /* 0xfffff0ac1c007986 */ /* 0x0003e6000c101520 */
[C---:B------:R-:W-:Y:S01]  /*13b60*/  HMMA.16816.F32 R92, R128.reuse, R96, R244 ;  /* 0x00000060805c723c */ /* 0x040fe200000018f4 */
[----:B------:R1:W-:Y:S04]  /*13b70*/  STG.E.U16 desc[UR32][R28.64+-0xe], R35 ;  /* 0xfffff2231c007986 */ /* 0x0003e8000c101520 */
[----:B------:R1:W-:Y:S01]  /*13b80*/  STG.E.U16 desc[UR32][R32.64+-0x10], R8 ;  /* 0xfffff00820007986 */ /* 0x0003e2000c101520 */
[C---:B------:R-:W-:Y:S03]  /*13b90*/  HMMA.16816.F32 R100, R128.reuse, R104, R232 ;  /* 0x000000688064723c */ /* 0x040fe600000018e8 */
[----:B------:R1:W-:Y:S03]  /*13ba0*/  STG.E.U16 desc[UR32][R32.64+-0xe], R26 ;  /* 0xfffff21a20007986 */ /* 0x0003e6000c101520 */
[C---:B---3--:R-:W-:Y:S01]  /*13bb0*/  HMMA.16816.F32 R108, R128.reuse, R112, R192 ;  /* 0x00000070806c723c */ /* 0x048fe200000018c0 */
[----:B------:R1:W-:Y:S05]  /*13bc0*/  STL [R1+0x90], R0 ;  /* 0x0000900001007387 */ /* 0x0003ea0000100800 */
[C---:B----4-:R-:W-:Y:S06]  /*13bd0*/  HMMA.16816.F32 R116, R128.reuse, R120, R176 ;  /* 0x000000788074723c */ /* 0x050fec00000018b0 */
[C---:B------:R-:W-:Y:S06]  /*13be0*/  HMMA.16816.F32 R88, R128.reuse, R90, R248 ;  /* 0x0000005a8058723c */ /* 0x040fec00000018f8 */
[C---:B------:R-:W-:Y:S06]  /*13bf0*/  HMMA.16816.F32 R96, R128.reuse, R98, R236 ;  /* 0x000000628060723c */ /* 0x040fec00000018ec */
[C---:B------:R-:W-:Y:S06]  /*13c00*/  HMMA.16816.F32 R104, R128.reuse, R106, R220 ;  /* 0x0000006a8068723c */ /* 0x040fec00000018dc */
[C---:B------:R-:W-:Y:S06]  /*13c10*/  HMMA.16816.F32 R112, R128.reuse, R114, R180 ;  /* 0x000000728070723c */ /* 0x040fec00000018b4 */
[C---:B------:R-:W-:Y:S06]  /*13c20*/  HMMA.16816.F32 R120, R128.reuse, R122, R16 ;  /* 0x0000007a8078723c */ /* 0x040fec0000001810 */
[C---:B------:R-:W-:Y:S06]  /*13c30*/  HMMA.16816.F32 R124, R128.reuse, R4, R12 ;  /* 0x00000004807c723c */ /* 0x040fec000000180c */
[----:B------:R-:W-:Y:S01]  /*13c40*/  HMMA.16816.F32 R128, R128, R6, R20 ;  /* 0x000000068080723c */ /* 0x000fe20000001814 */
[----:B------:R-:W-:Y:S01]  /*13c50*/  IADD3 R220, P0, R28, -0x100, RZ ;  /* 0xffffff001cdc7810 */ /* 0x000fe20007f1e0ff */
[----:B------:R-:W-:Y:S01]  /*13c60*/  FADD.FTZ R252, R30, R25 ;  /* 0x000000191efc7221 */ /* 0x000fe20000010000 */
[----:B------:R-:W-:Y:S01]  /*13c70*/  IMAD.MOV.U32 R3, RZ, RZ, R31 ;  /* 0x000000ffff037224 */ /* 0x000fe200078e001f */
[----:B------:R-:W-:-:S02]  /*13c80*/  MOV R2, R11 ;  /* 0x0000000b00027202 */ /* 0x000fc40000000f00 */
[----:B-1----:R-:W-:-:S15]  /*13c90*/  IADD3.X R221, R29, -0x1, RZ, P0, !PT ;  /* 0xffffffff1ddd7810 */ /* 0x002fde00007fe4ff */
[----:B------:R-:W-:-:S03]  /*13ca0*/  NOP ;  /* 0x0000000000007918 */ /* 0x000fc60000000000 */
.L_x_1449:
[----:B------:R-:W-:-:S06]  /*13cb0*/  UISETP.GT.AND UP0, UPT, UR18, UR5, UPT ;  /* 0x000000051200728c */ /* 0x000fcc000bf04270 */
[----:B------:R-:W-:-:S13]  /*13cc0*/  PLOP3.LUT P0, PT, PT, PT, UP0, 0x80, 0x0 ;  /* 0x000000000000781c */ /* 0x000fda0003f0f008 */
[----:B------:R-:W-:Y:S05]  /*13cd0*/  @!P0 BRA `(.L_x_1453) ;  /* 0x0000007000948947 */ /* 0x000fea0003800000 */
[----:B------:R-:W3:Y:S01]  /*13ce0*/  LDL.LU R7, [R1+0xf0] ;  /* 0x0000f00001077983 */ /* 0x000ee20000300800 */
[----:B------:R-:W-:Y:S01]  /*13cf0*/  ULDC UR4, c[0x0][0x260] ;  /* 0x0000980000047ab9 */ /* 0x000fe20000000800 */
[----:B------:R-:W-:Y:S01]  /*13d00*/  ULDC.64 UR8, c[0x0][0x218] ;  /* 0x0000860000087ab9 */ /* 0x000fe20000000a00 */
[----:B------:R-:W-:Y:S01]  /*13d10*/  ULDC.64 UR6, c[0x0][0x220] ;  /* 0x0000880000067ab9 */ /* 0x000fe20000000a00 */
[----:B------:R-:W4:Y:S04]  /*13d20*/  LDL.LU R4, [R1+0x100] ;  /* 0x0001000001047983 */ /* 0x000f280000300800 */
[----:B------:R-:W2:Y:S04]  /*13d30*/  LDL.LU R0, [R1+0xe0] ;  /* 0x0000e00001007983 */ /* 0x000ea80000300800 */
[----:B------:R-:W2:Y:S01]  /*13d40*/  LDL.LU R6, [R1+0x104] ;  /* 0x0001040001067983 */ /* 0x000ea20000300800 */
[----:B------:R-:W-:Y:S01]  /*13d50*/  MOV R8, UR4 ;  /* 0x0000000400087c02 */ /* 0x000fe20008000f00 */
[----:B------:R-:W-:Y:S01]  /*13d60*/  ULDC UR4, c[0x0][0x2d0] ;  /* 0x0000b40000047ab9 */ /* 0x000fe20000000800 */
[----:B------:R-:W-:Y:S01]  /*13d70*/  IMAD.MOV.U32 R133, RZ, RZ, R3 ;  /* 0x000000ffff857224 */ /* 0x000fe200078e0003 */
[----:B------:R-:W-:Y:S01]  /*13d80*/  MOV R132, R2 ;  /* 0x0000000200847202 */ /* 0x000fe20000000f00 */
[----:B------:R-:W-:Y:S01]  /*13d90*/  USHF.R.S32.HI UR24, URZ, 0x1f, UR22 ;  /* 0x0000001f3f187899 */ /* 0x000fe20008011416 */
[--C-:B-----5:R-:W-:Y:S01]  /*13da0*/  SHF.R.S32.HI R241, RZ, 0x1f, R230.reuse ;  /* 0x0000001ffff17819 */ /* 0x120fe200000114e6 */
[----:B------:R-:W-:Y:S01]  /*13db0*/  UIADD3 UR12, UR18, -0x2, URZ ;  /* 0xfffffffe120c7890 */ /* 0x000fe2000fffe03f */
[----:B------:R-:W-:Y:S01]  /*13dc0*/  IADD3 R246, P3, R230, 0x10, RZ ;  /* 0x00000010e6f67810 */ /* 0x000fe20007f7e0ff */
[----:B------:R-:W-:Y:S01]  /*13dd0*/  IMAD.MOV.U32 R240, RZ, RZ, R230 ;  /* 0x000000fffff07224 */ /* 0x000fe200078e00e6 */
[----:B------:R-:W-:Y:S01]  /*13de0*/  USHF.L.U32 UR21, UR22, 0x1, URZ ;  /* 0x0000000116157899 */ /* 0x000fe2000800063f */
[----:B------:R-:W-:-:S02]  /*13df0*/  UMOV UR23, URZ ;  /* 0x0000003f00177c82 */ /* 0x000fc40008000000 */
[----:B------:R-:W-:Y:S01]  /*13e00*/  IMAD.X R247, RZ, RZ, R241, P3 ;  /* 0x000000fffff77224 */ /* 0x000fe200018e06f1 */
[----:B------:R-:W-:Y:S01]  /*13e10*/  USHF.L.U64.HI UR24, UR22, 0x1, UR24 ;  /* 0x0000000116187899 */ /* 0x000fe20008010218 */
[----:B---3--:R-:W-:Y:S02]  /*13e20*/  IMAD.MOV.U32 R10, RZ, RZ, R7 ;  /* 0x000000ffff0a7224 */ /* 0x008fe400078e0007 */
[----:B----4-:R-:W-:Y:S02]  /*13e30*/  IMAD.MOV.U32 R11, RZ, RZ, R4 ;  /* 0x000000ffff0b7224 */ /* 0x010fe400078e0004 */
[----:B--2---:R-:W-:Y:S02]  /*13e40*/  IMAD.MOV.U32 R12, RZ, RZ, R0 ;  /* 0x000000ffff0c7224 */ /* 0x004fe400078e0000 */
[----:B------:R-:W1:Y:S01]  /*13e50*/  S2R R0, SR_TID.X ;  /* 0x0000000000007919 */ /* 0x000e620000002100 */
[----:B------:R-:W-:Y:S01]  /*13e60*/  IMAD.WIDE.U32 R2, R11, -0x2daee0ad, RZ ;  /* 0xd2511f530b027825 */ /* 0x000fe200078e00ff */
[----:B-1----:R-:W-:-:S04]  /*13e70*/  SHF.R.S32.HI R4, RZ, 0x1f, R0 ;  /* 0x0000001fff047819 */ /* 0x002fc80000011400 */
[----:B------:R-:W-:-:S04]  /*13e80*/  LEA.HI R4, R4, R0, RZ, 0x3 ;  /* 0x0000000004047211 */ /* 0x000fc800078f18ff */
[----:B------:R-:W-:-:S05]  /*13e90*/  LOP3.LUT R4, R4, 0xfffffff8, RZ, 0xc0, !PT ;  /* 0xfffffff804047812 */ /* 0x000fca00078ec0ff */
[----:B------:R-:W-:Y:S02]  /*13ea0*/  IMAD.IADD R4, R0, 0x1, -R4 ;  /* 0x0000000100047824 */ /* 0x000fe400078e0a04 */
[----:B------:R-:W-:Y:S02]  /*13eb0*/  IMAD.U32 R0, RZ, RZ, UR25 ;  /* 0x00000019ff007e24 */ /* 0x000fe4000f8e00ff */
[----:B------:R-:W-:-:S05]  /*13ec0*/  IMAD.SHL.U32 R4, R4, 0x8, RZ ;  /* 0x0000000804047824 */ /* 0x000fca00078e00ff */
[--C-:B------:R-:W-:Y:S02]  /*13ed0*/  SHF.R.S32.HI R5, RZ, 0x1f, R4.reuse ;  /* 0x0000001fff057819 */ /* 0x100fe40000011404 */
[----:B------:R-:W-:Y:S01]  /*13ee0*/  ISETP.GE.AND P1, PT, R4, UR4, PT ;  /* 0x0000000404007c0c */ /* 0x000fe2000bf26270 */
[----:B------:R-:W-:Y:S01]  /*13ef0*/  ULDC UR4, c[0x0][0x2ec] ;  /* 0x0000bb0000047ab9 */ /* 0x000fe20000000800 */
[----:B------:R-:W-:-:S04]  /*13f00*/  IMAD.WIDE.U32 R6, R6, UR20, R4 ;  /* 0x0000001406067c25 */ /* 0x000fc8000f8e0004 */
[----:B------:R-:W-:Y:S01]  /*13f10*/  IMAD.WIDE.U32 R8, R8, UR20, R4 ;  /* 0x0000001408087c25 */ /* 0x000fe2000f8e0004 */
[----:B------:R-:W-:Y:S01]  /*13f20*/  IADD3 R248, P0, R6, UR28, RZ ;  /* 0x0000001c06f87c10 */ /* 0x000fe2000ff1e0ff */
[----:B------:R-:W-:Y:S02]  /*13f30*/  ULDC UR20, c[0x0][0x2d0] ;  /* 0x0000b40000147ab9 */ /* 0x000fe40000000800 */
[----:B------:R-:W-:Y:S01]  /*13f40*/  IMAD.U32 R5, RZ, RZ, UR27 ;  /* 0x0000001bff057e24 */ /* 0x000fe2000f8e00ff */
[----:B------:R-:W-:-:S04]  /*13f50*/  IADD3 R250, P2, R8, UR26, RZ ;  /* 0x0000001a08fa7c10 */ /* 0x000fc8000ff5e0ff */
[----:B------:R-:W-:Y:S01]  /*13f60*/  IADD3.X R6, R5, UR13, R7, P0, !PT ;  /* 0x0000000d05067c10 */ /* 0x000fe200087fe407 */
[----:B------:R-:W-:Y:S01]  /*13f70*/  UIADD3 UR13, UR18, -0x1, URZ ;  /* 0xffffffff120d7890 */ /* 0x000fe2000fffe03f */
[----:B------:R-:W1:Y:S01]  /*13f80*/  @!P1 LDC.64 R4, c[0x0][0x220] ;  /* 0x00008800ff049b82 */ /* 0x000e620000000a00 */
[----:B------:R-:W-:Y:S02]  /*13f90*/  IADD3.X R8, R0, UR38, R9, P2, !PT ;  /* 0x0000002600087c10 */ /* 0x000fe400097fe409 */
[----:B------:R-:W-:Y:S02]  /*13fa0*/  LEA R251, P2, R250, UR8, 0x1 ;  /* 0x00000008fafb7c11 */ /* 0x000fe4000f8408ff */
[----:B------:R-:W-:Y:S02]  /*13fb0*/  LEA R249, P0, R248, UR6, 0x1 ;  /* 0x00000006f8f97c11 */ /* 0x000fe4000f8008ff */
[----:B------:R-:W-:Y:S01]  /*13fc0*/  LEA.HI.X R250, R250, UR9, R8, 0x1, P2 ;  /* 0x00000009fafa7c11 */ /* 0x000fe200090f0c08 */
[----:B------:R-:W-:Y:S01]  /*13fd0*/  ULDC.64 UR8, c[0x0][0x248] ;  /* 0x0000920000087ab9 */ /* 0x000fe20000000a00 */
[----:B------:R-:W-:Y:S01]  /*13fe0*/  LEA.HI.X R248, R248, UR7, R6, 0x1, P0 ;  /* 0x00000007f8f87c11 */ /* 0x000fe200080f0c06 */
[----:B------:R-:W2:Y:S01]  /*13ff0*/  @!P1 LDC.64 R8, c[0x0][0x220] ;  /* 0x00008800ff089b82 */ /* 0x000ea20000000a00 */
[C---:B------:R-:W-:Y:S01]  /*14000*/  IADD3 R244, P2, R230.reuse, 0x20, RZ ;  /* 0x00000020e6f47810 */ /* 0x040fe20007f5e0ff */
[----:B------:R-:W-:Y:S01]  /*14010*/  ULDC.64 UR6, c[0x0][0x250] ;  /* 0x0000940000067ab9 */ /* 0x000fe20000000a00 */
[----:B------:R-:W-:-:S03]  /*14020*/  IADD3 R242, P0, R230, 0x30, RZ ;  /* 0x00000030e6f27810 */ /* 0x000fc60007f1e0ff */
[----:B------:R-:W-:Y:S02]  /*14030*/  IMAD.X R245, RZ, RZ, R241, P2 ;  /* 0x000000fffff57224 */ /* 0x000fe400010e06f1 */
[----:B------:R-:W3:Y:S01]  /*14040*/  @!P1 LDC.64 R6, c[0x0][0x220] ;  /* 0x00008800ff069b82 */ /* 0x000ee20000000a00 */
[----:B-1----:R1:W-:Y:S04]  /*14050*/  @!P1 STL.64 [R1+0xc0], R4 ;  /* 0x0000c00401009387 */ /* 0x0023e80000100a00 */
[----:B--2---:R-:W-:Y:S04]  /*14060*/  @!P1 STL.64 [R1+0xb8], R8 ;  /* 0x0000b80801009387 */ /* 0x004fe80000100a00 */
[----:B---3--:R-:W-:Y:S01]  /*14070*/  @!P1 STL.64 [R1+0xb0], R6 ;  /* 0x0000b00601009387 */ /* 0x008fe20000100a00 */
[----:B-1----:R-:W1:Y:S03]  /*14080*/  @!P1 LDC.64 R4, c[0x0][0x220] ;  /* 0x00008800ff049b82 */ /* 0x002e660000000a00 */
[----:B-1----:R1:W-:Y:S02]  /*14090*/  @!P1 STL.64 [R1+0xa8], R4 ;  /* 0x0000a80401009387 */ /* 0x0023e40000100a00 */
[----:B-1----:R-:W-:-:S05]  /*140a0*/  IMAD.WIDE.U32 R4, R12, -0x326172a9, RZ ;  /* 0xcd9e8d570c047825 */ /* 0x002fca00078e00ff */
[----:B------:R-:W-:Y:S01]  /*140b0*/  STL.64 [R1+0x98], R4 ;  /* 0x0000980401007387 */ /* 0x000fe20000100a00 */
[----:B------:R-:W-:-:S03]  /*140c0*/  LOP3.LUT R0, R5, R10, RZ, 0x3c, !PT ;  /* 0x0000000a05007212 */ /* 0x000fc600078e3cff */
[----:B------:R1:W-:Y:S04]  /*140d0*/  STL.64 [R1+0x8], R2 ;  /* 0x0000080201007387 */ /* 0x0003e80000100a00 */
[----:B------:R-:W2:Y:S04]  /*140e0*/  LDL.LU.64 R12, [R1+0xe8] ;  /* 0x0000e800010c7983 */ /* 0x000ea80000300a00 */
[----:B------:R-:W3:Y:S01]  /*140f0*/  LDL.LU.64 R10, [R1+0xf8] ;  /* 0x0000f800010a7983 */ /* 0x000ee20000300a00 */
[----:B------:R-:W-:Y:S02]  /*14100*/  IMAD.X R243, RZ, RZ, R241, P0 ;  /* 0x000000fffff37224 */ /* 0x000fe400000e06f1 */
[----:B-1----:R-:W-:-:S05]  /*14110*/  IMAD.WIDE.U32 R2, R0, -0x2daee0ad, RZ ;  /* 0xd2511f5300027825 */ /* 0x002fca00078e00ff */
[----:B------:R2:W-:Y:S02]  /*14120*/  STL.64 [R1], R2 ;  /* 0x0000000201007387 */ /* 0x0005e40000100a00 */
[----:B--2---:R-:W-:Y:S01]  /*14130*/  IMAD.MOV.U32 R3, RZ, RZ, R13 ;  /* 0x000000ffff037224 */ /* 0x004fe200078e000d */
[----:B---3--:R-:W-:-:S05]  /*14140*/  MOV R2, R10 ;  /* 0x0000000a00027202 */ /* 0x008fca0000000f00 */
[----:B------:R1:W-:Y:S01]  /*14150*/  STL.64 [R1+0xa0], R2 ;  /* 0x0000a00201007387 */ /* 0x0003e20000100a00 */
[----:B------:R-:W-:Y:S05]  /*14160*/  BRA `(.L_x_1454) ;  /* 0x0000000400c47947 */ /* 0x000fea0003800000 */
.L_x_1456:
        /* <DEDUP_REMOVED lines=113> */
.L_x_1454:
        /* <DEDUP_REMOVED lines=10> */
[----:B-----5:R-:W5:Y:S01]  /*14920*/  LDL R12, [R1+0xc4] ;  /* 0x0000c400010c7983 */ /* 0x020f620000100800 */
        /* <DEDUP_REMOVED lines=11> */
[----:B------:R-:W-:Y:S01]  /*149e0*/  @P1 STS.128 [R217+0x10000], RZ ;  /* 0x010000ffd9001388 */ /* 0x000fe20000000c00 */
        /* <DEDUP_REMOVED lines=11> */
[----:B-----5:R-:W-:Y:S01]  /*14aa0*/  @!P1 LEA.HI.X R17, R4, R12, R6, 0x1, P0 ;  /* 0x0000000c04119211 */ /* 0x020fe200000f0c06 */
        /* <DEDUP_REMOVED lines=43> */
[----:B------:R-:W-:Y:S01]  /*14d60*/  LEA R6, P3, R22, R249, 0x1 ;  /* 0x000000f916067211 */ /* 0x000fe200078608ff */
        /* <DEDUP_REMOVED lines=321> */
.L_x_1455:
[----:B------:R2:W-:Y:S01]  /*16180*/  STL.64 [R1+0x108], R198 ;  /* 0x000108c601007387 */ /* 0x0005e20000100a00 */
[----:B-1----:R-:W-:Y:S01]  /*16190*/  IMAD.U32 R134, RZ, RZ, UR22 ;  /* 0x00000016ff867e24 */ /* 0x002fe2000f8e00ff */
[----:B------:R-:W-:Y:S02]  /*161a0*/  USHF.L.U32 UR43, UR22, 0x1, URZ ;  /* 0x00000001162b7899 */ /* 0x000fe4000800063f */
[----:B------:R-:W-:Y:S01]  /*161b0*/  UIADD3 UR18, UR37, -0x4498517b, URZ ;  /* 0xbb67ae8525127890 */ /* 0x000fe2000fffe03f */
[----:B------:R-:W1:Y:S01]  /*161c0*/  S2R R0, SR_TID.X ;  /* 0x0000000000007919 */ /* 0x000e620000002100 */
        /* <DEDUP_REMOVED lines=9> */
[----:B------:R-:W-:Y:S01]  /*16260*/  UIADD3 UR38, UR37, 0x646e171e, URZ ;  /* 0x646e171e25267890 */ /* 0x000fe2000fffe03f */
[----:B--2---:R-:W2:Y:S01]  /*16270*/  LDL.LU R198, [R1+0x90] ;  /* 0x0000900001c67983 */ /* 0x004ea20000300800 */
[----:B------:R-:W-:Y:S02]  /*16280*/  UIADD3 UR43, UR43, 0x1, URZ ;  /* 0x000000012b2b7890 */ /* 0x000fe4000fffe03f */
[----:B------:R-:W-:Y:S01]  /*16290*/  UISETP.GT.AND UP0, UPT, UR22, UR5, UPT ;  /* 0x000000051600728c */ /* 0x000fe2000bf04270 */
[----:B------:R-:W3:Y:S01]  /*162a0*/  LDL.64 R236, [R1] ;  /* 0x0000000001ec7983 */ /* 0x000ee20000100a00 */
[----:B------:R-:W-:Y:S02]  /*162b0*/  ULOP3.LUT UR43, UR43, UR37, URZ, 0x3c, !UPT ;  /* 0x000000252b2b7292 */ /* 0x000fe4000f8e3c3f */
[----:B------:R-:W-:Y:S03]  /*162c0*/  UIADD3 UR23, UR23, 0x1, URZ ;  /* 0x0000000117177890 */ /* 0x000fe6000fffe03f */
[----:B------:R-:W4:Y:S01]  /*162d0*/  LDL.64 R238, [R1+0x98] ;  /* 0x0000980001ee7983 */ /* 0x000f220000100a00 */
[----:B-1----:R-:W-:Y:S05]  /*162e0*/  IMAD.SHL.U32 R0, R0, 0x2, RZ ;  /* 0x0000000200007824 */ /* 0x002fea00078e00ff */
[----:B------:R-:W-:Y:S05]  /*162f0*/  LOP3.LUT R0, R0, 0x6, RZ, 0xc0, !PT ;  /* 0x0000000600007812 */ /* 0x000fea00078ec0ff */
[----:B------:R-:W-:Y:S04]  /*16300*/  IMAD R134, R134, 0x40, R0 ;  /* 0x0000004086867824 */ /* 0x000fe800078e0200 */
[C---:B------:R-:W-:Y:S01]  /*16310*/  VIADD R181, R134.reuse, 0x1 ;  /* 0x0000000186b57836 */ /* 0x040fe20000000000 */
[-C--:B------:R-:W-:Y:S01]  /*16320*/  ISETP.GE.AND P0, PT, R134, R226.reuse, PT ;  /* 0x000000e28600720c */ /* 0x080fe20003f06270 */
[C---:B------:R-:W-:Y:S02]  /*16330*/  IMAD.IADD R0, R224.reuse, 0x1, -R134 ;  /* 0x00000001e0007824 */ /* 0x040fe400078e0a86 */
[----:B------:R-:W-:Y:S01]  /*16340*/  IMAD.IADD R3, R224, 0x1, -R181 ;  /* 0x00000001e0037824 */ /* 0x000fe200078e0ab5 */
[C---:B------:R-:W-:Y:S01]  /*16350*/  ISETP.GE.AND P3, PT, R181.reuse, R226, PT ;  /* 0x000000e2b500720c */ /* 0x040fe20003f66270 */
[C---:B------:R-:W-:Y:S01]  /*16360*/  VIADD R179, R134.reuse, 0x9 ;  /* 0x0000000986b37836 */ /* 0x040fe20000000000 */
[----:B------:R-:W-:Y:S01]  /*16370*/  IABS R2, R0 ;  /* 0x0000000000027213 */ /* 0x000fe20000000000 */
[C---:B------:R-:W-:Y:S01]  /*16380*/  VIADD R177, R134.reuse, 0x11 ;  /* 0x0000001186b17836 */ /* 0x040fe20000000000 */
[----:B------:R-:W-:Y:S01]  /*16390*/  IABS R0, R3 ;  /* 0x0000000300007213 */ /* 0x000fe20000000000 */
[C---:B------:R-:W-:Y:S01]  /*163a0*/  VIADD R178, R134.reuse, 0x10 ;  /* 0x0000001086b27836 */ /* 0x040fe20000000000 */
[----:B------:R-:W-:Y:S01]  /*163b0*/  I2FP.F32.S32 R2, R2 ;  /* 0x0000000200027245 */ /* 0x000fe20000201400 */
[----:B------:R-:W-:Y:S01]  /*163c0*/  VIADD R180, R134, 0x8 ;  /* 0x0000000886b47836 */ /* 0x000fe20000000000 */
[----:B------:R-:W-:Y:S01]  /*163d0*/  I2FP.F32.S32 R0, R0 ;  /* 0x0000000000007245 */ /* 0x000fe20000201400 */
[----:B------:R-:W-:Y:S01]  /*163e0*/  IMAD.IADD R169, R224, 0x1, -R177 ;  /* 0x00000001e0a97824 */ /* 0x000fe200078e0ab1 */
[CC--:B------:R-:W-:Y:S01]  /*163f0*/  ISETP.GE.OR P0, PT, R134.reuse, R229.reuse, !P0 ;  /* 0x000000e58600720c */ /* 0x0c0fe20004706670 */
[----:B------:R-:W-:Y:S01]  /*16400*/  VIADD R176, R134, 0x18 ;  /* 0x0000001886b07836 */ /* 0x000fe20000000000 */
[----:B------:R-:W-:Y:S01]  /*16410*/  ISETP.GE.AND P2, PT, R180, R226, PT ;  /* 0x000000e2b400720c */ /* 0x000fe20003f46270 */
[----:B------:R-:W-:Y:S01]  /*16420*/  FFMA.FTZ R5, R0, -UR19, R5 ;  /* 0x8000001300057c23 */ /* 0x000fe20008010005 */
[-C--:B------:R-:W-:Y:S01]  /*16430*/  ISETP.GE.OR P3, PT, R181, R229.reuse, !P3 ;  /* 0x000000e5b500720c */ /* 0x080fe20005f66670 */
[----:B------:R-:W-:Y:S01]  /*16440*/  IMAD.IADD R0, R224, 0x1, -R179 ;  /* 0x00000001e0007824 */ /* 0x000fe200078e0ab3 */
[----:B------:R-:W-:Y:S01]  /*16450*/  ISETP.GE.OR P2, PT, R180, R229, !P2 ;  /* 0x000000e5b400720c */ /* 0x000fe20005746670 */
[----:B------:R-:W-:Y:S01]  /*16460*/  IMAD.IADD R3, R224, 0x1, -R178 ;  /* 0x00000001e0037824 */ /* 0x000fe200078e0ab2 */
[----:B------:R-:W-:Y:S01]  /*16470*/  FSEL R5, R5, -INF , !P3 ;  /* 0xff80000005057808 */ /* 0x000fe20005800000 */
[----:B------:R-:W-:Y:S01]  /*16480*/  FFMA.FTZ R4, R2, -UR19, R4 ;  /* 0x8000001302047c23 */ /* 0x000fe20008010004 */
[----:B------:R-:W-:Y:S01]  /*16490*/  IABS R135, R0 ;  /* 0x0000000000877213 */ /* 0x000fe20000000000 */
[C---:B------:R-:W-:Y:S01]  /*164a0*/  IMAD.IADD R2, R224.reuse, 0x1, -R180 ;  /* 0x00000001e0027824 */ /* 0x040fe200078e0ab4 */
[----:B------:R-:W-:Y:S01]  /*164b0*/  IABS R0, R169 ;  /* 0x000000a900007213 */ /* 0x000fe20000000000 */
[----:B------:R-:W-:Y:S01]  /*164c0*/  IMAD.IADD R170, R224, 0x1, -R176 ;  /* 0x00000001e0aa7824 */ /* 0x000fe200078e0ab0 */
[----:B------:R-:W-:Y:S01]  /*164d0*/  IABS R3, R3 ;  /* 0x0000000300037213 */ /* 0x000fe20000000000 */
[C---:B------:R-:W-:Y:S01]  /*164e0*/  VIADD R175, R134.reuse, 0x19 ;  /* 0x0000001986af7836 */ /* 0x040fe20000000000 */
[----:B------:R-:W-:Y:S01]  /*164f0*/  IABS R168, R2 ;  /* 0x0000000200a87213 */ /* 0x000fe20000000000 */
[C---:B------:R-:W-:Y:S01]  /*16500*/  VIADD R174, R134.reuse, 0x20 ;  /* 0x0000002086ae7836 */ /* 0x040fe20000000000 */
[----:B------:R-:W-:Y:S01]  /*16510*/  I2FP.F32.S32 R0, R0 ;  /* 0x0000000000007245 */ /* 0x000fe20000201400 */
[C---:B------:R-:W-:Y:S01]  /*16520*/  VIADD R172, R134.reuse, 0x28 ;  /* 0x0000002886ac7836 */ /* 0x040fe20000000000 */
[----:B------:R-:W-:Y:S01]  /*16530*/  IABS R2, R170 ;  /* 0x000000aa00027213 */ /* 0x000fe20000000000 */
[C---:B------:R-:W-:Y:S01]  /*16540*/  VIADD R170, R134.reuse, 0x30 ;  /* 0x0000003086aa7836 */ /* 0x040fe20000000000 */
[----:B------:R-:W-:Y:S01]  /*16550*/  I2FP.F32.S32 R3, R3 ;  /* 0x0000000300037245 */ /* 0x000fe20000201400 */
[----:B------:R-:W-:Y:S01]  /*16560*/  VIADD R169, R134, 0x31 ;  /* 0x0000003186a97836 */ /* 0x000fe20000000000 */
[----:B------:R-:W-:Y:S01]  /*16570*/  I2FP.F32.S32 R2, R2 ;  /* 0x0000000200027245 */ /* 0x000fe20000201400 */
[----:B------:R-:W-:Y:S01]  /*16580*/  FFMA.FTZ R13, R0, -UR19, R13 ;  /* 0x80000013000d7c23 */ /* 0x000fe2000801000d */
[----:B------:R-:W-:Y:S01]  /*16590*/  I2FP.F32.S32 R168, R168 ;  /* 0x000000a800a87245 */ /* 0x000fe20000201400 */
[----:B------:R-:W-:Y:S01]  /*165a0*/  IMAD.IADD R0, R224, 0x1, -R175 ;  /* 0x00000001e0007824 */ /* 0x000fe200078e0aaf */
[----:B------:R-:W-:Y:S01]  /*165b0*/  I2FP.F32.S32 R135, R135 ;  /* 0x0000008700877245 */ /* 0x000fe20000201400 */
[----:B------:R-:W-:Y:S01]  /*165c0*/  FFMA.FTZ R12, R3, -UR19, R12 ;  /* 0x80000013030c7c23 */ /* 0x000fe2000801000c */
[----:B------:R-:W-:Y:S01]  /*165d0*/  FSEL R4, R4, -INF , !P0 ;  /* 0xff80000004047808 */ /* 0x000fe20004000000 */
[----:B------:R-:W-:Y:S01]  /*165e0*/  IMAD.IADD R3, R224, 0x1, -R174 ;  /* 0x00000001e0037824 */ /* 0x000fe200078e0aae */
[C---:B------:R-:W-:Y:S01]  /*165f0*/  ISETP.GE.AND P0, PT, R179.reuse, R226, PT ;  /* 0x000000e2b300720c */ /* 0x040fe20003f06270 */
[----:B------:R-:W-:Y:S01]  /*16600*/  FFMA.FTZ R16, R2, -UR19, R16 ;  /* 0x8000001302107c23 */ /* 0x000fe20008010010 */
[----:B------:R-:W-:Y:S01]  /*16610*/  IABS R2, R0 ;  /* 0x0000000000027213 */ /* 0x000fe20000000000 */
[----:B------:R-:W-:Y:S01]  /*16620*/  VIADD R173, R134, 0x21 ;  /* 0x0000002186ad7836 */ /* 0x000fe20000000000 */
[----:B------:R-:W-:Y:S01]  /*16630*/  IABS R0, R3 ;  /* 0x0000000300007213 */ /* 0x000fe20000000000 */
[----:B------:R-:W-:Y:S01]  /*16640*/  FFMA.FTZ R8, R168, -UR19, R8 ;  /* 0x80000013a8087c23 */ /* 0x000fe20008010008 */
[----:B------:R-:W-:Y:S01]  /*16650*/  ISETP.GE.AND P3, PT, R178, R226, PT ;  /* 0x000000e2b200720c */ /* 0x000fe20003f66270 */
[----:B------:R-:W-:Y:S01]  /*16660*/  IMAD.IADD R168, R224, 0x1, -R172 ;  /* 0x00000001e0a87824 */ /* 0x000fe200078e0aac */
[-C--:B------:R-:W-:Y:S01]  /*16670*/  ISETP.GE.OR P0, PT, R179, R229.reuse, !P0 ;  /* 0x000000e5b300720c */ /* 0x080fe20004706670 */
[----:B------:R-:W-:Y:S01]  /*16680*/  IMAD.MOV.U32 R3, RZ, RZ, R0 ;  /* 0x000000ffff037224 */ /* 0x000fe200078e0000 */
[----:B------:R-:W-:Y:S01]  /*16690*/  FSEL R8, R8, -INF , !P2 ;  /* 0xff80000008087808 */ /* 0x000fe20005000000 */
[C---:B------:R-:W-:Y:S01]  /*166a0*/  VIADD R171, R134.reuse, 0x29 ;  /* 0x0000002986ab7836 */ /* 0x040fe20000000000 */
[----:B------:R-:W-:Y:S01]  /*166b0*/  IABS R0, R168 ;  /* 0x000000a800007213 */ /* 0x000fe20000000000 */
[----:B------:R-:W-:Y:S01]  /*166c0*/  VIADD R168, R134, 0x38 ;  /* 0x0000003886a87836 */ /* 0x000fe20000000000 */
[----:B------:R-:W-:Y:S01]  /*166d0*/  ISETP.GE.AND P2, PT, R177, R226, PT ;  /* 0x000000e2b100720c */ /* 0x000fe20003f46270 */
[----:B------:R-:W-:Y:S01]  /*166e0*/  FFMA.FTZ R9, R135, -UR19, R9 ;  /* 0x8000001387097c23 */ /* 0x000fe20008010009 */
[----:B------:R-:W-:Y:S01]  /*166f0*/  I2FP.F32.S32 R0, R0 ;  /* 0x0000000000007245 */ /* 0x000fe20000201400 */
[----:B------:R-:W-:Y:S01]  /*16700*/  IMAD.IADD R135, R224, 0x1, -R173 ;  /* 0x00000001e0877824 */ /* 0x000fe200078e0aad */
[----:B------:R-:W-:Y:S02]  /*16710*/  ISETP.GE.OR P3, PT, R178, R229, !P3 ;  /* 0x000000e5b200720c */ /* 0x000fe40005f66670 */
[----:B------:R-:W-:Y:S01]  /*16720*/  FSEL R9, R9, -INF , !P0 ;  /* 0xff80000009097808 */ /* 0x000fe20004000000 */
[----:B------:R-:W-:Y:S01]  /*16730*/  FFMA.FTZ R24, R0, -UR19, R24 ;  /* 0x8000001300187c23 */ /* 0x000fe20008010018 */
[----:B------:R-:W-:Y:S01]  /*16740*/  IABS R135, R135 ;  /* 0x0000008700877213 */ /* 0x000fe20000000000 */
[----:B------:R-:W-:Y:S01]  /*16750*/  IMAD.IADD R0, R224, 0x1, -R170 ;  /* 0x00000001e0007824 */ /* 0x000fe200078e0aaa */
[----:B------:R-:W-:Y:S02]  /*16760*/  ISETP.GE.AND P0, PT, R176, R226, PT ;  /* 0x000000e2b000720c */ /* 0x000fe40003f06270 */
[----:B------:R-:W-:Y:S02]  /*16770*/  I2FP.F32.S32 R135, R135 ;  /* 0x0000008700877245 */ /* 0x000fe40000201400 */
[----:B------:R-:W-:Y:S02]  /*16780*/  IABS R0, R0 ;  /* 0x0000000000007213 */ /* 0x000fe40000000000 */
[-C--:B------:R-:W-:Y:S01]  /*16790*/  ISETP.GE.OR P2, PT, R177, R229.reuse, !P2 ;  /* 0x000000e5b100720c */ /* 0x080fe20005746670 */
[----:B------:R-:W-:Y:S01]  /*167a0*/  FFMA.FTZ R21, R135, -UR19, R21 ;  /* 0x8000001387157c23 */ /* 0x000fe20008010015 */
[----:B------:R-:W-:Y:S01]  /*167b0*/  I2FP.F32.S32 R0, R0 ;  /* 0x0000000000007245 */ /* 0x000fe20000201400 */
[----:B------:R-:W-:Y:S01]  /*167c0*/  VIADD R135, R134, 0x39 ;  /* 0x0000003986877836 */ /* 0x000fe20000000000 */
[----:B------:R-:W-:Y:S02]  /*167d0*/  FSEL R12, R12, -INF , !P3 ;  /* 0xff8000000c0c7808 */ /* 0x000fe40005800000 */
[----:B------:R-:W-:Y:S01]  /*167e0*/  I2FP.F32.S32 R2, R2 ;  /* 0x0000000200027245 */ /* 0x000fe20000201400 */
[----:B------:R-:W-:Y:S01]  /*167f0*/  FFMA.FTZ R28, R0, -UR19, R28 ;  /* 0x80000013001c7c23 */ /* 0x000fe2000801001c */
[----:B------:R-:W-:Y:S01]  /*16800*/  ISETP.GE.AND P3, PT, R175, R226, PT ;  /* 0x000000e2af00720c */ /* 0x000fe20003f66270 */
[----:B------:R-:W-:Y:S01]  /*16810*/  IMAD.IADD R0, R224, 0x1, -R169 ;  /* 0x00000001e0007824 */ /* 0x000fe200078e0aa9 */
[----:B------:R-:W-:Y:S01]  /*16820*/  ISETP.GE.OR P0, PT, R176, R229, !P0 ;  /* 0x000000e5b000720c */ /* 0x000fe20004706670 */
[----:B------:R-:W-:Y:S01]  /*16830*/  FFMA.FTZ R17, R2, -UR19, R17 ;  /* 0x8000001302117c23 */ /* 0x000fe20008010011 */
[----:B------:R-:W-:Y:S01]  /*16840*/  FSEL R13, R13, -INF , !P2 ;  /* 0xff8000000d0d7808 */ /* 0x000fe20005000000 */
[----:B------:R-:W-:Y:S01]  /*16850*/  IMAD.IADD R2, R224, 0x1, -R171 ;  /* 0x00000001e0027824 */ /* 0x000fe200078e0aab */
[----:B------:R-:W-:Y:S02]  /*16860*/  IABS R0, R0 ;  /* 0x0000000000007213 */ /* 0x000fe40000000000 */
[----:B------:R-:W-:Y:S02]  /*16870*/  I2FP.F32.S32 R3, R3 ;  /* 0x0000000300037245 */ /* 0x000fe40000201400 */
[----:B------:R-:W-:Y:S02]  /*16880*/  I2FP.F32.S32 R0, R0 ;  /* 0x0000000000007245 */ /* 0x000fe40000201400 */
[-C--:B------:R-:W-:Y:S01]  /*16890*/  ISETP.GE.AND P2, PT, R174, R226.reuse, PT ;  /* 0x000000e2ae00720c */ /* 0x080fe20003f46270 */
[----:B------:R-:W-:Y:S01]  /*168a0*/  FFMA.FTZ R20, R3, -UR19, R20 ;  /* 0x8000001303147c23 */ /* 0x000fe20008010014 */
[-C--:B------:R-:W-:Y:S01]  /*168b0*/  ISETP.GE.OR P3, PT, R175, R229.reuse, !P3 ;  /* 0x000000e5af00720c */ /* 0x080fe20005f66670 */
[----:B------:R-:W-:Y:S01]  /*168c0*/  FFMA.FTZ R29, R0, -UR19, R29 ;  /* 0x80000013001d7c23 */ /* 0x000fe2000801001d */
[----:B------:R-:W-:Y:S01]  /*168d0*/  FSEL R16, R16, -INF , !P0 ;  /* 0xff80000010107808 */ /* 0x000fe20004000000 */
[----:B------:R-:W-:Y:S01]  /*168e0*/  IMAD.IADD R0, R224, 0x1, -R168 ;  /* 0x00000001e0007824 */ /* 0x000fe200078e0aa8 */
[----:B------:R-:W-:Y:S02]  /*168f0*/  ISETP.GE.AND P0, PT, R173, R226, PT ;  /* 0x000000e2ad00720c */ /* 0x000fe40003f06270 */
[-C--:B------:R-:W-:Y:S02]  /*16900*/  ISETP.GE.OR P2, PT, R174, R229.reuse, !P2 ;  /* 0x000000e5ae00720c */ /* 0x080fe40005746670 */
[----:B------:R-:W-:Y:S02]  /*16910*/  IABS R0, R0 ;  /* 0x0000000000007213 */ /* 0x000fe40000000000 */
[----:B------:R-:W-:Y:S02]  /*16920*/  FSEL R17, R17, -INF , !P3 ;  /* 0xff80000011117808 */ /* 0x000fe40005800000 */
[----:B------:R-:W-:Y:S02]  /*16930*/  I2FP.F32.S32 R0, R0 ;  /* 0x0000000000007245 */ /* 0x000fe40000201400 */
[----:B------:R-:W-:Y:S02]  /*16940*/  IABS R2, R2 ;  /* 0x0000000200027213 */ /* 0x000fe40000000000 */
[----:B------:R-:W-:Y:S01]  /*16950*/  ISETP.GE.AND P3, PT, R172, R226, PT ;  /* 0x000000e2ac00720c */ /* 0x000fe20003f66270 */
[----:B------:R-:W-:Y:S01]  /*16960*/  FFMA.FTZ R32, R0, -UR19, R32 ;  /* 0x8000001300207c23 */ /* 0x000fe20008010020 */
[-C--:B------:R-:W-:Y:S01]  /*16970*/  ISETP.GE.OR P0, PT, R173, R229.reuse, !P0 ;  /* 0x000000e5ad00720c */ /* 0x080fe20004706670 */
[----:B------:R-:W-:Y:S01]  /*16980*/  IMAD.IADD R0, R224, 0x1, -R135 ;  /* 0x00000001e0007824 */ /* 0x000fe200078e0a87 */
[----:B------:R-:W-:Y:S02]  /*16990*/  FSEL R20, R20, -INF , !P2 ;  /* 0xff80000014147808 */ /* 0x000fe40005000000 */
[----:B------:R-:W-:Y:S02]  /*169a0*/  I2FP.F32.S32 R2, R2 ;  /* 0x0000000200027245 */ /* 0x000fe40000201400 */
[----:B------:R-:W-:Y:S02]  /*169b0*/  IABS R0, R0 ;  /* 0x0000000000007213 */ /* 0x000fe40000000000 */
[----:B------:R-:W-:Y:S01]  /*169c0*/  ISETP.GE.AND P2, PT, R171, R226, PT ;  /* 0x000000e2ab00720c */ /* 0x000fe20003f46270 */
[----:B------:R-:W-:Y:S01]  /*169d0*/  FFMA.FTZ R25, R2, -UR19, R25 ;  /* 0x8000001302197c23 */ /* 0x000fe20008010019 */
[----:B------:R-:W-:Y:S02]  /*169e0*/  I2FP.F32.S32 R0, R0 ;  /* 0x0000000000007245 */ /* 0x000fe40000201400 */
[-C--:B------:R-:W-:Y:S02]  /*169f0*/  ISETP.GE.OR P3, PT, R172, R229.reuse, !P3 ;  /* 0x000000e5ac00720c */ /* 0x080fe40005f66670 */
[----:B------:R-:W-:Y:S01]  /*16a00*/  FSEL R21, R21, -INF , !P0 ;  /* 0xff80000015157808 */ /* 0x000fe20004000000 */
[----:B------:R-:W-:Y:S01]  /*16a10*/  FFMA.FTZ R33, R0, -UR19, R33 ;  /* 0x8000001300217c23 */ /* 0x000fe20008010021 */
[----:B------:R-:W-:Y:S02]  /*16a20*/  FMNMX.FTZ R0, R4, R132, !PT ;  /* 0x0000008404007209 */ /* 0x000fe40007810000 */
[----:B------:R-:W-:Y:S02]  /*16a30*/  ISETP.GE.AND P0, PT, R170, R226, PT ;  /* 0x000000e2aa00720c */ /* 0x000fe40003f06270 */
[----:B------:R-:W-:Y:S02]  /*16a40*/  FMNMX.FTZ R0, R5, R0, !PT ;  /* 0x0000000005007209 */ /* 0x000fe40007810000 */
[-C--:B------:R-:W-:Y:S02]  /*16a50*/  ISETP.GE.OR P2, PT, R171, R229.reuse, !P2 ;  /* 0x000000e5ab00720c */ /* 0x080fe40005746670 */
[----:B------:R-:W-:Y:S02]  /*16a60*/  FMNMX.FTZ R0, R8, R0, !PT ;  /* 0x0000000008007209 */ /* 0x000fe40007810000 */
[----:B------:R-:W-:Y:S02]  /*16a70*/  FSEL R24, R24, -INF , !P3 ;  /* 0xff80000018187808 */ /* 0x000fe40005800000 */
[----:B------:R-:W-:Y:S02]  /*16a80*/  FMNMX.FTZ R0, R9, R0, !PT ;  /* 0x0000000009007209 */ /* 0x000fe40007810000 */
[----:B------:R-:W-:Y:S02]  /*16a90*/  ISETP.GE.AND P3, PT, R169, R226, PT ;  /* 0x000000e2a900720c */ /* 0x000fe40003f66270 */
[----:B------:R-:W-:Y:S02]  /*16aa0*/  FMNMX.FTZ R0, R12, R0, !PT ;  /* 0x000000000c007209 */ /* 0x000fe40007810000 */
[----:B------:R-:W-:Y:S02]  /*16ab0*/  FSEL R25, R25, -INF , !P2 ;  /* 0xff80000019197808 */ /* 0x000fe40005000000 */
[----:B------:R-:W-:Y:S02]  /*16ac0*/  FMNMX.FTZ R0, R13, R0, !PT ;  /* 0x000000000d007209 */ /* 0x000fe40007810000 */
[-C--:B------:R-:W-:Y:S02]  /*16ad0*/  ISETP.GE.OR P0, PT, R170, R229.reuse, !P0 ;  /* 0x000000e5aa00720c */ /* 0x080fe40004706670 */
[----:B------:R-:W-:Y:S02]  /*16ae0*/  FMNMX.FTZ R0, R16, R0, !PT ;  /* 0x0000000010007209 */ /* 0x000fe40007810000 */
[-C--:B------:R-:W-:Y:S02]  /*16af0*/  ISETP.GE.OR P3, PT, R169, R229.reuse, !P3 ;  /* 0x000000e5a900720c */ /* 0x080fe40005f66670 */
[----:B------:R-:W-:Y:S02]  /*16b00*/  FMNMX.FTZ R0, R17, R0, !PT ;  /* 0x0000000011007209 */ /* 0x000fe40007810000 */
[----:B------:R-:W-:Y:S02]  /*16b10*/  FSEL R28, R28, -INF , !P0 ;  /* 0xff8000001c1c7808 */ /* 0x000fe40004000000 */
[----:B------:R-:W-:Y:S02]  /*16b20*/  FMNMX.FTZ R0, R20, R0, !PT ;  /* 0x0000000014007209 */ /* 0x000fe40007810000 */
[----:B------:R-:W-:Y:S02]  /*16b30*/  ISETP.GE.AND P2, PT, R168, R226, PT ;  /* 0x000000e2a800720c */ /* 0x000fe40003f46270 */
[----:B------:R-:W-:Y:S02]  /*16b40*/  FMNMX.FTZ R0, R21, R0, !PT ;  /* 0x0000000015007209 */ /* 0x000fe40007810000 */
[----:B------:R-:W-:Y:S02]  /*16b50*/  ISETP.GE.AND P0, PT, R135, R226, PT ;  /* 0x000000e28700720c */ /* 0x000fe40003f06270 */
[----:B------:R-:W-:Y:S02]  /*16b60*/  FMNMX.FTZ R0, R24, R0, !PT ;  /* 0x0000000018007209 */ /* 0x000fe40007810000 */
[----:B------:R-:W-:Y:S02]  /*16b70*/  FSEL R29, R29, -INF , !P3 ;  /* 0xff8000001d1d7808 */ /* 0x000fe40005800000 */
[----:B------:R-:W-:Y:S02]  /*16b80*/  FMNMX.FTZ R0, R25, R0, !PT ;  /* 0x0000000019007209 */ /* 0x000fe40007810000 */
[-C--:B------:R-:W-:Y:S02]  /*16b90*/  ISETP.GE.OR P2, PT, R168, R229.reuse, !P2 ;  /* 0x000000e5a800720c */ /* 0x080fe40005746670 */
[----:B------:R-:W-:Y:S02]  /*16ba0*/  FMNMX.FTZ R0, R28, R0, !PT ;  /* 0x000000001c007209 */ /* 0x000fe40007810000 */
[----:B------:R-:W-:Y:S02]  /*16bb0*/  ISETP.GE.OR P0, PT, R135, R229, !P0 ;  /* 0x000000e58700720c */ /* 0x000fe40004706670 */
[----:B------:R-:W-:Y:S02]  /*16bc0*/  FSEL R32, R32, -INF , !P2 ;  /* 0xff80000020207808 */ /* 0x000fe40005000000 */
[----:B------:R-:W-:Y:S02]  /*16bd0*/  FMNMX.FTZ R0, R29, R0, !PT ;  /* 0x000000001d007209 */ /* 0x000fe40007810000 */
[----:B------:R-:W-:Y:S02]  /*16be0*/  FSEL R33, R33, -INF , !P0 ;  /* 0xff80000021217808 */ /* 0x000fe40004000000 */
[----:B------:R-:W-:Y:S02]  /*16bf0*/  FMNMX.FTZ R2, R32, R0, !PT ;  /* 0x0000000020027209 */ /* 0x000fe40007810000 */
[-C--:B------:R-:W-:Y:S02]  /*16c00*/  ISETP.GE.AND P6, PT, R179, R225.reuse, PT ;  /* 0x000000e1b300720c */ /* 0x080fe40003fc6270 */
[----:B------:R-:W-:Y:S02]  /*16c10*/  FMNMX.FTZ R2, R33, R2, !PT ;  /* 0x0000000221027209 */ /* 0x000fe40007810000 */
[-C--:B------:R-:W-:Y:S01]  /*16c20*/  ISETP.GE.OR P6, PT, R179, R228.reuse, !P6 ;  /* 0x000000e4b300720c */ /* 0x080fe200077c6670 */
[----:B------:R-:W-:Y:S01]  /*16c30*/  IMAD.IADD R179, R227, 0x1, -R179 ;  /* 0x00000001e3b37824 */ /* 0x000fe200078e0ab3 */
[CC--:B------:R-:W-:Y:S01]  /*16c40*/  ISETP.GE.AND P3, PT, R134.reuse, R225.reuse, PT ;  /* 0x000000e18600720c */ /* 0x0c0fe20003f66270 */
[----:B------:R-:W1:Y:S01]  /*16c50*/  SHFL.BFLY PT, R0, R2, 0x2, 0x1f ;  /* 0x0c401f0002007f89 */ /* 0x000e6200000e0000 */
[CC--:B------:R-:W-:Y:S02]  /*16c60*/  ISETP.GE.AND P2, PT, R181.reuse, R225.reuse, PT ;  /* 0x000000e1b500720c */ /* 0x0c0fe40003f46270 */
[-C--:B------:R-:W-:Y:S02]  /*16c70*/  ISETP.GE.OR P3, PT, R134, R228.reuse, !P3 ;  /* 0x000000e48600720c */ /* 0x080fe40005f66670 */
[-C--:B------:R-:W-:Y:S01]  /*16c80*/  ISETP.GE.OR P2, PT, R181, R228.reuse, !P2 ;  /* 0x000000e4b500720c */ /* 0x080fe20005746670 */
[----:B------:R-:W-:Y:S01]  /*16c90*/  IMAD.IADD R181, R227, 0x1, -R181 ;  /* 0x00000001e3b57824 */ /* 0x000fe200078e0ab5 */
[CC--:B------:R-:W-:Y:S02]  /*16ca0*/  ISETP.GE.AND P4, PT, R177.reuse, R225.reuse, PT ;  /* 0x000000e1b100720c */ /* 0x0c0fe40003f86270 */
[CC--:B------:R-:W-:Y:S02]  /*16cb0*/  ISETP.GE.AND P5, PT, R178.reuse, R225.reuse, PT ;  /* 0x000000e1b200720c */ /* 0x0c0fe40003fa6270 */
[-C--:B------:R-:W-:Y:S01]  /*16cc0*/  ISETP.GE.OR P4, PT, R177, R228.reuse, !P4 ;  /* 0x000000e4b100720c */ /* 0x080fe20006786670 */
[----:B------:R-:W-:Y:S01]  /*16cd0*/  IMAD.IADD R177, R227, 0x1, -R177 ;  /* 0x00000001e3b17824 */ /* 0x000fe200078e0ab1 */
        /* <DEDUP_REMOVED lines=27> */
[----:B------:R-:W1:Y:S01]  /*16e90*/  MUFU.EX2 R0, R0 ;  /* 0x0000000000007308 */ /* 0x000e620000000800 */
[----:B------:R-:W-:Y:S01]  /*16ea0*/  ISETP.GE.OR P0, PT, R180, R228, !P0 ;  /* 0x000000e4b400720c */ /* 0x000fe20004706670 */
[C---:B------:R-:W-:Y:S08]  /*16eb0*/  IMAD.IADD R180, R227.reuse, 0x1, -R180 ;  /* 0x00000001e3b47824 */ /* 0x040ff000078e0ab4 */
[----:B------:R2:W3:Y:S01]  /*16ec0*/  MUFU.EX2 R3, R4 ;  /* 0x0000000400037308 */ /* 0x0004e20000000800 */
        /* <DEDUP_REMOVED lines=64> */
[----:B---3--:R-:W-:Y:S01]  /*172d0*/  FFMA.FTZ R0, R0, R198, R3 ;  /* 0x000000c600007223 */ /* 0x008fe20000010003 */
[----:B------:R-:W1:Y:S01]  /*172e0*/  MUFU.EX2 R140, R132 ;  /* 0x00000084008c7308 */ /* 0x000e620000000800 */
[----:B------:R-:W2:Y:S09]  /*172f0*/  LDL.64 R198, [R1+0x8] ;  /* 0x0000080001c67983 */ /* 0x000eb20000100a00 */
[----:B------:R-:W-:Y:S10]  /*17300*/  MUFU.EX2 R156, R183 ;  /* 0x000000b7009c7308 */ /* 0x000ff40000000800 */
[----:B------:R-:W-:Y:S01]  /*17310*/  MUFU.EX2 R149, R192 ;  /* 0x000000c000957308 */ /* 0x000fe20000000800 */
[C---:B-1----:R-:W-:Y:S01]  /*17320*/  FADD.FTZ R165, R140.reuse, R0 ;  /* 0x000000008ca57221 */ /* 0x042fe20000010000 */
[C---:B------:R-:W-:Y:S01]  /*17330*/  IMAD.IADD R0, R227.reuse, 0x1, -R134 ;  /* 0x00000001e3007824 */ /* 0x040fe200078e0a86 */
[----:B------:R-:W-:Y:S02]  /*17340*/  IABS R134, R179 ;  /* 0x000000b300867213 */ /* 0x000fe40000000000 */
[----:B------:R3:W3:Y:S01]  /*17350*/  LDL.S16 R179, [R1+0x54] ;  /* 0x0000540001b37983 */ /* 0x0006e20000100600 */
[----:B------:R-:W-:Y:S02]  /*17360*/  IABS R132, R180 ;  /* 0x000000b400847213 */ /* 0x000fe40000000000 */
[----:B------:R-:W-:Y:S01]  /*17370*/  F2FP.F16.F32.PACK_AB R140, R140, R3 ;  /* 0x000000038c8c723e */ /* 0x000fe200000000ff */
[----:B------:R1:W3:Y:S01]  /*17380*/  LDL.S16 R180, [R1+0x50] ;  /* 0x0000500001b47983 */ /* 0x0002e20000100600 */
[----:B------:R-:W-:Y:S01]  /*17390*/  IABS R0, R0 ;  /* 0x0000000000007213 */ /* 0x000fe20000000000 */
[----:B------:R-:W-:Y:S01]  /*173a0*/  MUFU.EX2 R153, R194 ;  /* 0x000000c200997308 */ /* 0x000fe20000000800 */
[----:B------:R-:W-:Y:S02]  /*173b0*/  IABS R3, R181 ;  /* 0x000000b500037213 */ /* 0x000fe40000000000 */
[----:B------:R-:W-:Y:S02]  /*173c0*/  I2FP.F32.S32 R0, R0 ;  /* 0x0000000000007245 */ /* 0x000fe40000201400 */
[----:B------:R-:W-:Y:S02]  /*173d0*/  I2FP.F32.S32 R3, R3 ;  /* 0x0000000300037245 */ /* 0x000fe40000201400 */
[----:B------:R-:W-:Y:S01]  /*173e0*/  I2FP.F32.S32 R132, R132 ;  /* 0x0000008400847245 */ /* 0x000fe20000201400 */
[----:B------:R-:W-:Y:S01]  /*173f0*/  FFMA.FTZ R6, R0, -UR19, R6 ;  /* 0x8000001300067c23 */ /* 0x000fe20008010006 */
[----:B------:R-:W-:Y:S02]  /*17400*/  IMAD.IADD R0, R227, 0x1, -R178 ;  /* 0x00000001e3007824 */ /* 0x000fe400078e0ab2 */
[----:B------:R-:W-:Y:S01]  /*17410*/  FFMA.FTZ R7, R3, -UR19, R7 ;  /* 0x8000001303077c23 */ /* 0x000fe20008010007 */
[----:B------:R-:W-:Y:S01]  /*17420*/  I2FP.F32.S32 R134, R134 ;  /* 0x0000008600867245 */ /* 0x000fe20000201400 */
[----:B------:R-:W-:Y:S01]  /*17430*/  FFMA.FTZ R10, R132, -UR19, R10 ;  /* 0x80000013840a7c23 */ /* 0x000fe2000801000a */
[----:B------:R-:W-:Y:S01]  /*17440*/  FSEL R141, R6, -INF , !P3 ;  /* 0xff800000068d7808 */ /* 0x000fe20005800000 */
[----:B------:R-:W-:Y:S01]  /*17450*/  MUFU.EX2 R178, R233 ;  /* 0x000000e900b27308 */ /* 0x000fe20000000800 */
[----:B------:R-:W-:Y:S01]  /*17460*/  IABS R0, R0 ;  /* 0x0000000000007213 */ /* 0x000fe20000000000 */
[----:B------:R-:W-:Y:S01]  /*17470*/  FFMA.FTZ R11, R134, -UR19, R11 ;  /* 0x80000013860b7c23 */ /* 0x000fe2000801000b */
[----:B------:R-:W-:Y:S02]  /*17480*/  FSEL R148, R7, -INF , !P2 ;  /* 0xff80000007947808 */ /* 0x000fe40005000000 */
[----:B------:R-:W-:Y:S02]  /*17490*/  I2FP.F32.S32 R0, R0 ;  /* 0x0000000000007245 */ /* 0x000fe40000201400 */
[CC--:B------:R-:W-:Y:S02]  /*174a0*/  ISETP.GE.AND P2, PT, R175.reuse, R225.reuse, PT ;  /* 0x000000e1af00720c */ /* 0x0c0fe40003f46270 */
[----:B------:R-:W-:Y:S01]  /*174b0*/  ISETP.GE.AND P3, PT, R176, R225, PT ;  /* 0x000000e1b000720c */ /* 0x000fe20003f66270 */
[----:B------:R-:W-:Y:S01]  /*174c0*/  FFMA.FTZ R14, R0, -UR19, R14 ;  /* 0x80000013000e7c23 */ /* 0x000fe2000801000e */
[-C--:B------:R-:W-:Y:S01]  /*174d0*/  ISETP.GE.OR P2, PT, R175, R228.reuse, !P2 ;  /* 0x000000e4af00720c */ /* 0x080fe20005746670 */
[C---:B------:R-:W-:Y:S01]  /*174e0*/  IMAD.IADD R175, R227.reuse, 0x1, -R175 ;  /* 0x00000001e3af7824 */ /* 0x040fe200078e0aaf */
[----:B------:R-:W-:Y:S02]  /*174f0*/  IABS R0, R177 ;  /* 0x000000b100007213 */ /* 0x000fe40000000000 */
[----:B------:R-:W-:Y:S01]  /*17500*/  ISETP.GE.OR P3, PT, R176, R228, !P3 ;  /* 0x000000e4b000720c */ /* 0x000fe20005f66670 */
[----:B------:R-:W-:Y:S01]  /*17510*/  IMAD.IADD R176, R227, 0x1, -R176 ;  /* 0x00000001e3b07824 */ /* 0x000fe200078e0ab0 */
[----:B------:R-:W-:Y:S02]  /*17520*/  I2FP.F32.S32 R0, R0 ;  /* 0x0000000000007245 */ /* 0x000fe40000201400 */
[----:B------:R-:W-:Y:S02]  /*17530*/  IABS R6, R175 ;  /* 0x000000af00067213 */ /* 0x000fe40000000000 */
[----:B------:R-:W-:Y:S01]  /*17540*/  FSEL R164, R10, -INF , !P0 ;  /* 0xff8000000aa47808 */ /* 0x000fe20004000000 */
[----:B------:R-:W-:Y:S01]  /*17550*/  FFMA.FTZ R15, R0, -UR19, R15 ;  /* 0x80000013000f7c23 */ /* 0x000fe2000801000f */
[----:B------:R-:W-:Y:S02]  /*17560*/  I2FP.F32.S32 R6, R6 ;  /* 0x0000000600067245 */ /* 0x000fe40000201400 */
[----:B------:R-:W-:Y:S02]  /*17570*/  ISETP.GE.AND P0, PT, R174, R225, PT ;  /* 0x000000e1ae00720c */ /* 0x000fe40003f06270 */
[----:B------:R-:W-:Y:S01]  /*17580*/  IABS R3, R176 ;  /* 0x000000b000037213 */ /* 0x000fe20000000000 */
[----:B------:R-:W-:Y:S01]  /*17590*/  FFMA.FTZ R19, R6, -UR19, R19 ;  /* 0x8000001306137c23 */ /* 0x000fe20008010013 */
[----:B------:R-:W-:Y:S02]  /*175a0*/  FMNMX.FTZ R0, R141, R133, !PT ;  /* 0x000000858d007209 */ /* 0x000fe40007810000 */
[----:B------:R-:W-:Y:S02]  /*175b0*/  FSEL R152, R15, -INF , !P4 ;  /* 0xff8000000f987808 */ /* 0x000fe40006000000 */
[----:B------:R-:W-:Y:S02]  /*175c0*/  ISETP.GE.AND P4, PT, R171, R225, PT ;  /* 0x000000e1ab00720c */ /* 0x000fe40003f86270 */
[----:B------:R-:W-:Y:S01]  /*175d0*/  ISETP.GE.OR P0, PT, R174, R228, !P0 ;  /* 0x000000e4ae00720c */ /* 0x000fe20004706670 */
[----:B------:R-:W-:Y:S01]  /*175e0*/  IMAD.IADD R174, R227, 0x1, -R174 ;  /* 0x00000001e3ae7824 */ /* 0x000fe200078e0aae */
[----:B------:R-:W-:Y:S02]  /*175f0*/  I2FP.F32.S32 R3, R3 ;  /* 0x0000000300037245 */ /* 0x000fe40000201400 */
[----:B------:R-:W-:Y:S02]  /*17600*/  FMNMX.FTZ R0, R148, R0, !PT ;  /* 0x0000000094007209 */ /* 0x000fe40007810000 */
[----:B------:R-:W-:Y:S01]  /*17610*/  ISETP.GE.OR P4, PT, R171, R228, !P4 ;  /* 0x000000e4ab00720c */ /* 0x000fe20006786670 */
[----:B------:R-:W-:Y:S01]  /*17620*/  IMAD.IADD R171, R227, 0x1, -R171 ;  /* 0x00000001e3ab7824 */ /* 0x000fe200078e0aab */
[----:B------:R-:W-:Y:S01]  /*17630*/  FSEL R161, R11, -INF , !P6 ;  /* 0xff8000000ba17808 */ /* 0x000fe20007000000 */
[----:B------:R-:W-:Y:S01]  /*17640*/  FFMA.FTZ R18, R3, -UR19, R18 ;  /* 0x8000001303127c23 */ /* 0x000fe20008010012 */
[----:B------:R-:W-:Y:S02]  /*17650*/  FSEL R145, R19, -INF , !P2 ;  /* 0xff80000013917808 */ /* 0x000fe40005000000 */
[----:B------:R-:W-:Y:S02]  /*17660*/  IABS R7, R174 ;  /* 0x000000ae00077213 */ /* 0x000fe40000000000 */
[-C--:B------:R-:W-:Y:S02]  /*17670*/  ISETP.GE.AND P6, PT, R173, R225.reuse, PT ;  /* 0x000000e1ad00720c */ /* 0x080fe40003fc6270 */
[----:B------:R-:W-:Y:S02]  /*17680*/  FSEL R157, R14, -INF , !P5 ;  /* 0xff8000000e9d7808 */ /* 0x000fe40006800000 */
[-C--:B------:R-:W-:Y:S02]  /*17690*/  ISETP.GE.AND P2, PT, R169, R225.reuse, PT ;  /* 0x000000e1a900720c */ /* 0x080fe40003f46270 */
[----:B------:R-:W-:Y:S02]  /*176a0*/  FMNMX.FTZ R0, R164, R0, !PT ;  /* 0x00000000a4007209 */ /* 0x000fe40007810000 */
[C---:B------:R-:W-:Y:S02]  /*176b0*/  ISETP.GE.AND P5, PT, R172.reuse, R225, PT ;  /* 0x000000e1ac00720c */ /* 0x040fe40003fa6270 */
[----:B------:R-:W-:Y:S02]  /*176c0*/  IABS R3, R171 ;  /* 0x000000ab00037213 */ /* 0x000fe40000000000 */
[-C--:B------:R-:W-:Y:S01]  /*176d0*/  ISETP.GE.OR P6, PT, R173, R228.reuse, !P6 ;  /* 0x000000e4ad00720c */ /* 0x080fe200077c6670 */
[----:B------:R-:W-:Y:S01]  /*176e0*/  IMAD.IADD R173, R227, 0x1, -R173 ;  /* 0x00000001e3ad7824 */ /* 0x000fe200078e0aad */
        /* <DEDUP_REMOVED lines=8> */
[C---:B------:R-:W-:Y:S02]  /*17770*/  ISETP.GE.AND P3, PT, R170.reuse, R225, PT ;  /* 0x000000e1aa00720c */ /* 0x040fe40003f66270 */
[----:B------:R-:W-:Y:S02]  /*17780*/  I2FP.F32.S32 R3, R3 ;  /* 0x0000000300037245 */ /* 0x000fe40000201400 */
[----:B------:R-:W-:Y:S02]  /*17790*/  FMNMX.FTZ R0, R157, R0, !PT ;  /* 0x000000009d007209 */ /* 0x000fe40007810000 */
[----:B------:R-:W-:Y:S01]  /*177a0*/  IABS R10, R173 ;  /* 0x000000ad000a7213 */ /* 0x000fe20000000000 */
[----:B------:R-:W-:Y:S01]  /*177b0*/  FFMA.FTZ R27, R3, -UR19, R27 ;  /* 0x80000013031b7c23 */ /* 0x000fe2000801001b */
[----:B------:R-:W-:Y:S01]  /*177c0*/  ISETP.GE.OR P3, PT, R170, R228, !P3 ;  /* 0x000000e4aa00720c */ /* 0x000fe20005f66670 */
[----:B------:R-:W-:Y:S01]  /*177d0*/  IMAD.IADD R170, R227, 0x1, -R170 ;  /* 0x00000001e3aa7824 */ /* 0x000fe200078e0aaa */
[----:B------:R-:W-:Y:S02]  /*177e0*/  IABS R7, R169 ;  /* 0x000000a900077213 */ /* 0x000fe40000000000 */
[----:B------:R-:W-:Y:S02]  /*177f0*/  IABS R6, R172 ;  /* 0x000000ac00067213 */ /* 0x000fe40000000000 */
[----:B------:R-:W-:Y:S02]  /*17800*/  FMNMX.FTZ R0, R152, R0, !PT ;  /* 0x0000000098007209 */ /* 0x000fe40007810000 */
[----:B------:R-:W-:Y:S02]  /*17810*/  I2FP.F32.S32 R10, R10 ;  /* 0x0000000a000a7245 */ /* 0x000fe40000201400 */
[----:B------:R-:W-:Y:S02]  /*17820*/  I2FP.F32.S32 R3, R7 ;  /* 0x0000000700037245 */ /* 0x000fe40000201400 */
[----:B------:R-:W-:Y:S01]  /*17830*/  I2FP.F32.S32 R6, R6 ;  /* 0x0000000600067245 */ /* 0x000fe20000201400 */
[----:B------:R-:W-:Y:S01]  /*17840*/  FFMA.FTZ R23, R10, -UR19, R23 ;  /* 0x800000130a177c23 */ /* 0x000fe20008010017 */
[----:B------:R-:W-:Y:S01]  /*17850*/  IABS R170, R170 ;  /* 0x000000aa00aa7213 */ /* 0x000fe20000000000 */
[----:B------:R-:W-:Y:S01]  /*17860*/  FFMA.FTZ R31, R3, -UR19, R31 ;  /* 0x80000013031f7c23 */ /* 0x000fe2000801001f */
[----:B------:R-:W-:Y:S01]  /*17870*/  FMNMX.FTZ R0, R160, R0, !PT ;  /* 0x00000000a0007209 */ /* 0x000fe20007810000 */
[----:B------:R-:W-:Y:S01]  /*17880*/  FFMA.FTZ R26, R6, -UR19, R26 ;  /* 0x80000013061a7c23 */ /* 0x000fe2000801001a */
[----:B------:R-:W-:Y:S01]  /*17890*/  FSEL R144, R22, -INF , !P0 ;  /* 0xff80000016907808 */ /* 0x000fe20004000000 */
[----:B------:R-:W-:Y:S01]  /*178a0*/  IMAD.MOV.U32 R6, RZ, RZ, R170 ;  /* 0x000000ffff067224 */ /* 0x000fe200078e00aa */
[----:B------:R-:W-:Y:S01]  /*178b0*/  FMNMX.FTZ R3, R145, R0, !PT ;  /* 0x0000000091037209 */ /* 0x000fe20007810000 */
[----:B------:R-:W-:Y:S01]  /*178c0*/  IMAD.IADD R0, R227, 0x1, -R135 ;  /* 0x00000001e3007824 */ /* 0x000fe200078e0a87 */
[----:B------:R-:W-:Y:S02]  /*178d0*/  ISETP.GE.AND P0, PT, R168, R225, PT ;  /* 0x000000e1a800720c */ /* 0x000fe40003f06270 */
[----:B------:R-:W-:Y:S02]  /*178e0*/  FSEL R137, R23, -INF , !P6 ;  /* 0xff80000017897808 */ /* 0x000fe40007000000 */
[----:B------:R-:W-:Y:S02]  /*178f0*/  FMNMX.FTZ R3, R144, R3, !PT ;  /* 0x0000000390037209 */ /* 0x000fe40007810000 */
[----:B------:R-:W-:Y:S01]  /*17900*/  ISETP.GE.OR P0, PT, R168, R228, !P0 ;  /* 0x000000e4a800720c */ /* 0x000fe20004706670 */
[----:B------:R-:W-:Y:S01]  /*17910*/  IMAD.IADD R168, R227, 0x1, -R168 ;  /* 0x00000001e3a87824 */ /* 0x000fe200078e0aa8 */
[----:B------:R-:W-:Y:S02]  /*17920*/  I2FP.F32.S32 R6, R6 ;  /* 0x0000000600067245 */ /* 0x000fe40000201400 */
[----:B------:R-:W-:Y:S02]  /*17930*/  FSEL R136, R26, -INF , !P5 ;  /* 0xff8000001a887808 */ /* 0x000fe40006800000 */
[----:B------:R-:W-:Y:S01]  /*17940*/  FMNMX.FTZ R3, R137, R3, !PT ;  /* 0x0000000389037209 */ /* 0x000fe20007810000 */
[----:B------:R-:W-:Y:S01]  /*17950*/  FFMA.FTZ R30, R6, -UR19, R30 ;  /* 0x80000013061e7c23 */ /* 0x000fe2000801001e */
[----:B------:R-:W-:Y:S01]  /*17960*/  IABS R7, R168 ;  /* 0x000000a800077213 */ /* 0x000fe20000000000 */
[----:B------:R1:W-:Y:S01]  /*17970*/  MUFU.EX2 R26, R191 ;  /* 0x000000bf001a7308 */ /* 0x0003e20000000800 */
[----:B------:R-:W-:Y:S02]  /*17980*/  FSEL R134, R27, -INF , !P4 ;  /* 0xff8000001b867808 */ /* 0x000fe40006000000 */
[----:B------:R-:W-:Y:S02]  /*17990*/  FMNMX.FTZ R3, R136, R3, !PT ;  /* 0x0000000388037209 */ /* 0x000fe40007810000 */
[----:B------:R-:W-:Y:S02]  /*179a0*/  IABS R0, R0 ;  /* 0x0000000000007213 */ /* 0x000fe40000000000 */
[----:B------:R-:W-:Y:S03]  /*179b0*/  I2FP.F32.S32 R7, R7 ;  /* 0x0000000700077245 */ /* 0x000fe60000201400 */
[----:B------:R1:W3:Y:S01]  /*179c0*/  MUFU.EX2 R27, R182 ;  /* 0x000000b6001b7308 */ /* 0x0002e20000000800 */
[----:B------:R-:W-:Y:S02]  /*179d0*/  FMNMX.FTZ R3, R134, R3, !PT ;  /* 0x0000000386037209 */ /* 0x000fe40007810000 */
[----:B------:R-:W-:Y:S01]  /*179e0*/  FSEL R132, R30, -INF , !P3 ;  /* 0xff8000001e847808 */ /* 0x000fe20005800000 */
[----:B------:R-:W-:Y:S01]  /*179f0*/  FFMA.FTZ R34, R7, -UR19, R34 ;  /* 0x8000001307227c23 */ /* 0x000fe20008010022 */
[----:B------:R-:W-:Y:S02]  /*17a00*/  I2FP.F32.S32 R6, R0 ;  /* 0x0000000000067245 */ /* 0x000fe40000201400 */
[----:B------:R-:W-:Y:S02]  /*17a10*/  FSEL R31, R31, -INF , !P2 ;  /* 0xff8000001f1f7808 */ /* 0x000fe40005000000 */
[----:B------:R-:W-:Y:S01]  /*17a20*/  FMNMX.FTZ R0, R132, R3, !PT ;  /* 0x0000000384007209 */ /* 0x000fe20007810000 */
[----:B------:R-:W-:Y:S01]  /*17a30*/  FFMA.FTZ R35, R6, -UR19, R35 ;  /* 0x8000001306237c23 */ /* 0x000fe20008010023 */
[C---:B------:R-:W-:Y:S02]  /*17a40*/  ISETP.GE.AND P4, PT, R135.reuse, R225, PT ;  /* 0x000000e18700720c */ /* 0x040fe40003f86270 */
[----:B------:R-:W-:Y:S02]  /*17a50*/  FSEL R34, R34, -INF , !P0 ;  /* 0xff80000022227808 */ /* 0x000fe40004000000 */
[----:B------:R-:W-:Y:S02]  /*17a60*/  ISETP.GE.OR P4, PT, R135, R228, !P4 ;  /* 0x000000e48700720c */ /* 0x000fe40006786670 */
[----:B------:R-:W-:Y:S02]  /*17a70*/  FMNMX.FTZ R0, R31, R0, !PT ;  /* 0x000000001f007209 */ /* 0x000fe40007810000 */
[----:B------:R-:W-:Y:S02]  /*17a80*/  FSEL R35, R35, -INF , !P4 ;  /* 0xff80000023237808 */ /* 0x000fe40006000000 */
[----:B------:R-:W-:Y:S02]  /*17a90*/  FMNMX.FTZ R0, R34, R0, !PT ;  /* 0x0000000022007209 */ /* 0x000fe40007810000 */
[----:B------:R-:W-:Y:S02]  /*17aa0*/  IADD3 R222, P2, R220, UR21, RZ ;  /* 0x00000015dcde7c10 */ /* 0x000fe4000ff5e0ff */
[----:B------:R-:W-:Y:S02]  /*17ab0*/  FMNMX.FTZ R0, R35, R0, !PT ;  /* 0x0000000023007209 */ /* 0x000fe40007810000 */
[----:B------:R-:W-:Y:S03]  /*17ac0*/  IADD3.X R223, R221, UR24, RZ, P2, !PT ;  /* 0x00000018dddf7c10 */ /* 0x000fe600097fe4ff */
[----:B------:R-:W4:Y:S02]  /*17ad0*/  SHFL.BFLY PT, R7, R0, 0x2, 0x1f ;  /* 0x0c401f0000077f89 */ /* 0x000f2400000e0000 */
[----:B----4-:R-:W-:Y:S02]  /*17ae0*/  FMNMX.FTZ R0, R0, R7, !PT ;  /* 0x0000000700007209 */ /* 0x010fe40007810000 */
[----:B--2---:R-:W-:Y:S01]  /*17af0*/  LOP3.LUT R6, R199, UR25, RZ, 0x3c, !PT ;  /* 0x00000019c7067c12 */ /* 0x004fe2000f8e3cff */
[----:B------:R-:W-:Y:S01]  /*17b00*/  UIADD3 UR25, UR36, 0x1715609d, URZ ;  /* 0x1715609d24197890 */ /* 0x000fe2000fffe03f */
[----:B------:R-:W-:Y:S01]  /*17b10*/  LOP3.LUT R3, R237, UR18, R198, 0x96, !PT ;  /* 0x00000012ed037c12 */ /* 0x000fe2000f8e96c6 */
[----:B------:R-:W-:Y:S02]  /*17b20*/  UIADD3 UR18, UR36, -0x255992d5, URZ ;  /* 0xdaa66d2b24127890 */ /* 0x000fe4000fffe03f */
[----:B------:R-:W-:Y:S04]  /*17b30*/  IMAD.WIDE.U32 R10, R6, -0x326172a9, RZ ;  /* 0xcd9e8d57060a7825 */ /* 0x000fe800078e00ff */
[----:B------:R-:W-:Y:S01]  /*17b40*/  IMAD.WIDE.U32 R234, R3, -0x326172a9, RZ ;  /* 0xcd9e8d5703ea7825 */ /* 0x000fe200078e00ff */
[----:B------:R-:W-:Y:S01]  /*17b50*/  LOP3.LUT R6, R11, UR34, R238, 0x96, !PT ;  /* 0x000000220b067c12 */ /* 0x000fe2000f8e96ee */
[----:B------:R-:W2:Y:S03]  /*17b60*/  SHFL.BFLY PT, R3, R0, 0x1, 0x1f ;  /* 0x0c201f0000037f89 */ /* 0x000ea600000e0000 */
[----:B------:R-:W-:Y:S01]  /*17b70*/  LOP3.LUT R10, R235, UR27, R10, 0x96, !PT ;  /* 0x0000001beb0a7c12 */ /* 0x000fe2000f8e960a */
        /* <DEDUP_REMOVED lines=9> */
[----:B--2---:R-:W-:Y:S01]  /*17c10*/  FMNMX.FTZ R3, R0, R3, !PT ;  /* 0x0000000300037209 */ /* 0x004fe20007810000 */
[----:B------:R-:W-:Y:S02]  /*17c20*/  MUFU.EX2 R23, R193 ;  /* 0x000000c100177308 */ /* 0x000fe40000000800 */
[----:B------:R-:W-:Y:S01]  /*17c30*/  IMAD.WIDE.U32 R18, R18, -0x2daee0ad, RZ ;  /* 0xd2511f5312127825 */ /* 0x000fe200078e00ff */
[----:B------:R-:W-:Y:S02]  /*17c40*/  LOP3.LUT R14, R7, UR28, R10, 0x96, !PT ;  /* 0x0000001c070e7c12 */ /* 0x000fe4000f8e960a */
[----:B------:R-:W-:Y:S02]  /*17c50*/  FSETP.NEU.FTZ.AND P0, PT, R3, -INF , PT ;  /* 0xff8000000300780b */ /* 0x000fe40003f1d000 */
[----:B------:R-:W-:Y:S01]  /*17c60*/  LOP3.LUT R10, R19, UR26, R6, 0x96, !PT ;  /* 0x0000001a130a7c12 */ /* 0x000fe2000f8e9606 */
[----:B------:R-:W-:Y:S04]  /*17c70*/  IMAD.WIDE.U32 R14, R14, -0x326172a9, RZ ;  /* 0xcd9e8d570e0e7825 */ /* 0x000fe800078e00ff */
[----:B------:R-:W-:Y:S01]  /*17c80*/  FMUL.FTZ R6, R3, UR4 ;  /* 0x0000000403067c20 */ /* 0x000fe20008410000 */
[----:B------:R2:W-:Y:S01]  /*17c90*/  MUFU.EX2 R193, R218 ;  /* 0x000000da00c17308 */ /* 0x0005e20000000800 */
[----:B------:R-:W-:Y:S01]  /*17ca0*/  IMAD.WIDE.U32 R10, R10, -0x326172a9, RZ ;  /* 0xcd9e8d570a0a7825 */ /* 0x000fe200078e00ff */
[----:B------:R-:W-:Y:S02]  /*17cb0*/  LOP3.LUT R168, R15, UR25, R22, 0x96, !PT ;  /* 0x000000190fa87c12 */ /* 0x000fe4000f8e9616 */
[----:B------:R-:W-:Y:S02]  /*17cc0*/  FSEL R6, R6, RZ, P0 ;  /* 0x000000ff06067208 */ /* 0x000fe40000000000 */
[----:B------:R-:W-:Y:S01]  /*17cd0*/  LOP3.LUT R0, R11, UR31, R14, 0x96, !PT ;  /* 0x0000001f0b007c12 */ /* 0x000fe2000f8e960e */
[----:B------:R-:W-:Y:S01]  /*17ce0*/  IMAD.WIDE.U32 R168, R168, -0x2daee0ad, RZ ;  /* 0xd2511f53a8a87825 */ /* 0x000fe200078e00ff */
[----:B------:R-:W-:Y:S02]  /*17cf0*/  LOP3.LUT R19, R10, 0xff, RZ, 0xc0, !PT ;  /* 0x000000ff0a137812 */ /* 0x000fe400078ec0ff */
[----:B------:R-:W-:Y:S01]  /*17d00*/  SHF.R.U32.HI R7, RZ, 0x18, R0 ;  /* 0x00000018ff077819 */ /* 0x000fe20000011600 */
[--C-:B------:R-:W-:Y:S01]  /*17d10*/  FFMA.FTZ R30, R141, UR4, -R6.reuse ;  /* 0x000000048d1e7c23 */ /* 0x100fe20008010806 */
[----:B------:R-:W-:Y:S01]  /*17d20*/  LOP3.LUT R15, R0, 0xff, RZ, 0xc0, !PT ;  /* 0x000000ff000f7812 */ /* 0x000fe200078ec0ff */
[--C-:B-1----:R-:W-:Y:S01]  /*17d30*/  FFMA.FTZ R191, R134, UR4, -R6.reuse ;  /* 0x0000000486bf7c23 */ /* 0x102fe20008010806 */
[----:B------:R-:W-:Y:S01]  /*17d40*/  ISETP.LE.U32.AND P4, PT, R7, UR14, PT ;  /* 0x0000000e07007c0c */ /* 0x000fe2000bf83070 */
[--C-:B------:R-:W-:Y:S01]  /*17d50*/  FFMA.FTZ R148, R148, UR4, -R6.reuse ;  /* 0x0000000494947c23 */ /* 0x100fe20008010806 */
[----:B------:R-:W-:Y:S01]  /*17d60*/  LOP3.LUT R7, R0, 0xffff, RZ, 0xc0, !PT ;  /* 0x0000ffff00077812 */ /* 0x000fe200078ec0ff */
[--C-:B------:R-:W-:Y:S01]  /*17d70*/  FFMA.FTZ R182, R137, UR4, -R6.reuse ;  /* 0x0000000489b67c23 */ /* 0x100fe20008010806 */
[----:B------:R-:W-:Y:S01]  /*17d80*/  ISETP.LE.U32.AND P6, PT, R15, UR14, PT ;  /* 0x0000000e0f007c0c */ /* 0x000fe2000bfc3070 */
[----:B------:R-:W-:Y:S01]  /*17d90*/  FFMA.FTZ R183, R136, UR4, -R6 ;  /* 0x0000000488b77c23 */ /* 0x000fe20008010806 */
[----:B------:R-:W-:Y:S01]  /*17da0*/  SHF.R.U32.HI R7, RZ, 0x8, R7 ;  /* 0x00000008ff077819 */ /* 0x000fe20000011607 */
[----:B------:R-:W-:Y:S01]  /*17db0*/  IMAD.MOV.U32 R136, RZ, RZ, R236 ;  /* 0x000000ffff887224 */ /* 0x000fe200078e00ec */
[----:B------:R-:W-:Y:S01]  /*17dc0*/  PRMT R141, R140, 0x7632, R141 ;  /* 0x000076328c8d7816 */ /* 0x000fe2000000008d */
[----:B------:R-:W-:Y:S01]  /*17dd0*/  IMAD.MOV.U32 R137, RZ, RZ, R237 ;  /* 0x000000ffff897224 */ /* 0x000fe200078e00ed */
[----:B------:R-:W-:Y:S01]  /*17de0*/  LOP3.LUT R7, R7, 0xffff, RZ, 0xc0, !PT ;  /* 0x0000ffff07077812 */ /* 0x000fe200078ec0ff */
[----:B--2---:R-:W-:Y:S01]  /*17df0*/  IMAD.MOV.U32 R218, RZ, RZ, R238 ;  /* 0x000000ffffda7224 */ /* 0x004fe200078e00ee */
[----:B------:R-:W-:Y:S01]  /*17e00*/  SHF.R.U32.HI R15, RZ, 0x10, R0 ;  /* 0x00000010ff0f7819 */ /* 0x000fe20000011600 */
[--C-:B------:R-:W-:Y:S01]  /*17e10*/  FFMA.FTZ R175, R152, UR4, -R6.reuse ;  /* 0x0000000498af7c23 */ /* 0x100fe20008010806 */
[----:B------:R-:W-:Y:S01]  /*17e20*/  ISETP.LE.U32.AND P2, PT, R7, UR14, PT ;  /* 0x0000000e07007c0c */ /* 0x000fe2000bf43070 */
[--C-:B------:R-:W-:Y:S01]  /*17e30*/  FFMA.FTZ R236, R132, UR4, -R6.reuse ;  /* 0x0000000484ec7c23 */ /* 0x100fe20008010806 */
[----:B------:R-:W-:Y:S01]  /*17e40*/  LOP3.LUT R0, R10, 0xffff, RZ, 0xc0, !PT ;  /* 0x0000ffff0a007812 */ /* 0x000fe200078ec0ff */
[----:B---3--:R-:W-:Y:S02]  /*17e50*/  @!P6 HADD2 R179, -R140.H0_H0, -RZ.H0_H0 ;  /* 0xa00000ff8cb3e230 */ /* 0x008fe40000000900 */
[--C-:B------:R-:W-:Y:S01]  /*17e60*/  FFMA.FTZ R237, R31, UR4, -R6.reuse ;  /* 0x000000041fed7c23 */ /* 0x100fe20008010806 */
[----:B------:R-:W-:Y:S01]  /*17e70*/  FFMA.FTZ R238, R34, UR4, -R6 ;  /* 0x0000000422ee7c23 */ /* 0x000fe20008010806 */
[----:B------:R1:W-:Y:S01]  /*17e80*/  MUFU.EX2 R173, R148 ;  /* 0x0000009400ad7308 */ /* 0x0003e20000000800 */
[----:B------:R-:W-:Y:S01]  /*17e90*/  LOP3.LUT R132, R169, UR38, R18, 0x96, !PT ;  /* 0x00000026a9847c12 */ /* 0x000fe2000f8e9612 */
[----:B------:R2:W-:Y:S01]  /*17ea0*/  @!P6 STL.S16 [R1+0x54], R179 ;  /* 0x000054b30100e387 */ /* 0x0005e20000100600 */
[----:B------:R-:W-:Y:S01]  /*17eb0*/  SHF.R.U32.HI R0, RZ, 0x8, R0 ;  /* 0x00000008ff007819 */ /* 0x000fe20000011600 */
[--C-:B------:R-:W-:Y:S01]  /*17ec0*/  FFMA.FTZ R164, R164, UR4, -R6.reuse ;  /* 0x00000004a4a47c23 */ /* 0x100fe20008010806 */
[----:B------:R-:W-:Y:S01]  /*17ed0*/  LOP3.LUT R15, R15, 0xff, RZ, 0xc0, !PT ;  /* 0x000000ff0f0f7812 */ /* 0x000fe200078ec0ff */
[--C-:B------:R-:W-:Y:S01]  /*17ee0*/  FFMA.FTZ R161, R161, UR4, -R6.reuse ;  /* 0x00000004a1a17c23 */ /* 0x100fe20008010806 */
[----:B------:R-:W-:Y:S01]  /*17ef0*/  @!P2 HADD2 R180, -R141.H0_H0, -RZ.H0_H0 ;  /* 0xa00000ff8db4a230 */ /* 0x000fe20000000900 */
[----:B------:R-:W-:Y:S01]  /*17f00*/  ISETP.LE.U32.AND P3, PT, R19, UR14, PT ;  /* 0x0000000e13007c0c */ /* 0x000fe2000bf63070 */
[--C-:B------:R-:W-:Y:S01]  /*17f10*/  FFMA.FTZ R176, R157, UR4, -R6.reuse ;  /* 0x000000049db07c23 */ /* 0x100fe20008010806 */
[----:B------:R-:W-:Y:S01]  /*17f20*/  ISETP.LE.U32.AND P5, PT, R15, UR14, PT ;  /* 0x0000000e0f007c0c */ /* 0x000fe2000bfa3070 */
[----:B------:R-:W-:Y:S01]  /*17f30*/  MUFU.EX2 R172, R161 ;  /* 0x000000a100ac7308 */ /* 0x000fe20000000800 */
[----:B------:R3:W-:Y:S01]  /*17f40*/  @!P2 STL.S16 [R1+0x50], R180 ;  /* 0x000050b40100a387 */ /* 0x0007e20000100600 */
[----:B------:R-:W-:Y:S01]  /*17f50*/  LOP3.LUT R7, R0, 0xffff, RZ, 0xc0, !PT ;  /* 0x0000ffff00077812 */ /* 0x000fe200078ec0ff */
[----:B------:R-:W-:Y:S01]  /*17f60*/  FFMA.FTZ R177, R160, UR4, -R6 ;  /* 0x00000004a0b17c23 */ /* 0x000fe20008010806 */
[----:B------:R-:W-:Y:S01]  /*17f70*/  FSEL R0, R3, RZ, P0 ;  /* 0x000000ff03007208 */ /* 0x000fe20000000000 */
[----:B------:R4:W4:Y:S01]  /*17f80*/  LDL.S16 R134, [R1+0x68] ;  /* 0x0000680001867983 */ /* 0x0009220000100600 */
[----:B------:R-:W-:Y:S02]  /*17f90*/  ISETP.LE.U32.AND P0, PT, R7, UR14, PT ;  /* 0x0000000e07007c0c */ /* 0x000fe4000bf03070 */
[----:B------:R-:W-:Y:S01]  /*17fa0*/  SHF.R.U32.HI R7, RZ, 0x10, R10 ;  /* 0x00000010ff077819 */ /* 0x000fe2000001160a */
[----:B------:R3:W4:Y:S01]  /*17fb0*/  LDL.S16 R171, [R1+0x88] ;  /* 0x0000880001ab7983 */ /* 0x0007220000100600 */
[----:B------:R-:W-:Y:S01]  /*17fc0*/  PRMT R15, R179, 0x7610, R15 ;  /* 0x00007610b30f7816 */ /* 0x000fe2000000000f */
[----:B------:R-:W-:Y:S01]  /*17fd0*/  FADD.FTZ R0, -R0, R133 ;  /* 0x0000008500007221 */ /* 0x000fe20000010100 */
[----:B------:R-:W-:Y:S01]  /*17fe0*/  LOP3.LUT R7, R7, 0xff, RZ, 0xc0, !PT ;  /* 0x000000ff07077812 */ /* 0x000fe200078ec0ff */
[----:B------:R-:W3:Y:S01]  /*17ff0*/  MUFU.EX2 R30, R30 ;  /* 0x0000001e001e7308 */ /* 0x000ee20000000800 */
[----:B------:R-:W-:Y:S01]  /*18000*/  PRMT R22, R180, 0x7610, R22 ;  /* 0x00007610b4167816 */ /* 0x000fe20000000016 */
[----:B------:R-:W-:Y:S01]  /*18010*/  FMUL.FTZ R0, R0, UR4 ;  /* 0x0000000400007c20 */ /* 0x000fe20008410000 */
[----:B------:R-:W-:Y:S01]  /*18020*/  PRMT R133, R140, 0x5410, R141 ;  /* 0x000054108c857816 */ /* 0x000fe2000000008d */
[----:B--2---:R-:W-:Y:S01]  /*18030*/  FFMA.FTZ R179, R145, UR4, -R6 ;  /* 0x0000000491b37c23 */ /* 0x004fe20008010806 */
[----:B------:R-:W-:Y:S02]  /*18040*/  @!P6 PRMT R140, R15, 0x5410, RZ ;  /* 0x000054100f8ce816 */ /* 0x000fe400000000ff */
[----:B------:R-:W-:Y:S03]  /*18050*/  ISETP.LE.U32.AND P6, PT, R7, UR14, PT ;  /* 0x0000000e07007c0c */ /* 0x000fe6000bfc3070 */
[----:B------:R-:W-:Y:S01]  /*18060*/  MUFU.EX2 R19, R195 ;  /* 0x000000c300137308 */ /* 0x000fe20000000800 */
[----:B------:R-:W-:Y:S01]  /*18070*/  @!P2 PRMT R141, R22, 0x5410, RZ ;  /* 0x00005410168da816 */ /* 0x000fe200000000ff */
[----:B------:R-:W-:Y:S01]  /*18080*/  STG.E.U16 desc[UR32][R220.64], R140 ;  /* 0x0000008cdc007986 */ /* 0x000fe2000c101520 */
[----:B------:R-:W-:Y:S02]  /*18090*/  LOP3.LUT R7, R11, UR31, R14, 0x96, !PT ;  /* 0x0000001f0b077c12 */ /* 0x000fe4000f8e960e */
[----:B------:R-:W-:Y:S01]  /*180a0*/  SHF.R.U32.HI R15, RZ, 0x18, R10 ;  /* 0x00000018ff0f7819 */ /* 0x000fe2000001160a */
[----:B------:R-:W-:Y:S01]  /*180b0*/  STG.E.U16 desc[UR32][R220.64+0x2], R141 ;  /* 0x0000028ddc007986 */ /* 0x000fe2000c101520 */
[----:B-1----:R-:W-:Y:S03]  /*180c0*/  LOP3.LUT R148, R169, UR38, R18, 0x96, !PT ;  /* 0x00000026a9947c12 */ /* 0x002fe6000f8e9612 */
[----:B------:R1:W-:Y:S01]  /*180d0*/  MUFU.EX2 R22, R219 ;  /* 0x000000db00167308 */ /* 0x0003e20000000800 */
[----:B------:R-:W-:Y:S01]  /*180e0*/  ISETP.LE.U32.AND P2, PT, R15, UR14, PT ;  /* 0x0000000e0f007c0c */ /* 0x000fe2000bf43070 */
[----:B------:R-:W-:Y:S01]  /*180f0*/  FADD.FTZ R15, R27, R165 ;  /* 0x000000a51b0f7221 */ /* 0x000fe20000010000 */
[--C-:B------:R-:W-:Y:S02]  /*18100*/  SHF.R.U32.HI R31, RZ, 0x10, R10.reuse ;  /* 0x00000010ff1f7819 */ /* 0x100fe4000001160a */
[----:B------:R-:W-:Y:S05]  /*18110*/  SHF.R.U32.HI R34, RZ, 0x18, R10 ;  /* 0x00000018ff227819 */ /* 0x000fea000001160a */
[----:B------:R2:W2:Y:S10]  /*18120*/  MUFU.EX2 R14, R196 ;  /* 0x000000c4000e7308 */ /* 0x0004b40000000800 */
[----:B---3--:R3:W-:Y:S01]  /*18130*/  MUFU.EX2 R180, R231 ;  /* 0x000000e700b47308 */ /* 0x0087e20000000800 */
[----:B-1----:R-:W-:Y:S02]  /*18140*/  IMAD.MOV.U32 R219, RZ, RZ, R239 ;  /* 0x000000ffffdb7224 */ /* 0x002fe400078e00ef */
[--C-:B------:R-:W-:Y:S07]  /*18150*/  FFMA.FTZ R239, R35, UR4, -R6.reuse ;  /* 0x0000000423ef7c23 */ /* 0x100fee0008010806 */
[----:B------:R-:W1:Y:S01]  /*18160*/  MUFU.EX2 R0, R0 ;  /* 0x0000000000007308 */ /* 0x000e620000000800 */
[----:B--2---:R-:W-:Y:S01]  /*18170*/  FFMA.FTZ R196, R144, UR4, -R6 ;  /* 0x0000000490c47c23 */ /* 0x004fe20008010806 */
[----:B------:R-:W-:Y:S01]  /*18180*/  FADD.FTZ R6, R156, R15 ;  /* 0x0000000f9c067221 */ /* 0x000fe20000010000 */
[----:B------:R-:W-:Y:S02]  /*18190*/  F2FP.F16.F32.PACK_AB R144, R173, R30 ;  /* 0x0000001ead90723e */ /* 0x000fe400000000ff */
[----:B------:R-:W-:Y:S01]  /*181a0*/  F2FP.F16.F32.PACK_AB R181, R14, R19 ;  /* 0x000000130eb5723e */ /* 0x000fe200000000ff */
[----:B------:R-:W-:Y:S01]  /*181b0*/  FADD.FTZ R18, R26, R6 ;  /* 0x000000061a127221 */ /* 0x000fe20000010000 */
[C---:B------:R-:W-:Y:S03]  /*181c0*/  LOP3.LUT R6, R10.reuse, 0xffff, RZ, 0xc0, !PT ;  /* 0x0000ffff0a067812 */ /* 0x040fe600078ec0ff */
[----:B------:R2:W2:Y:S01]  /*181d0*/  MUFU.EX2 R15, R230 ;  /* 0x000000e6000f7308 */ /* 0x0004a20000000800 */
[----:B---3--:R-:W-:Y:S02]  /*181e0*/  IMAD.MOV.U32 R231, RZ, RZ, R199 ;  /* 0x000000ffffe77224 */ /* 0x008fe400078e00c7 */
[----:B------:R-:W-:Y:S01]  /*181f0*/  FADD.FTZ R18, R149, R18 ;  /* 0x0000001295127221 */ /* 0x000fe20000010000 */
[----:B------:R-:W-:Y:S02]  /*18200*/  LOP3.LUT R11, R10, 0xff, RZ, 0xc0, !PT ;  /* 0x000000ff0a0b7812 */ /* 0x000fe400078ec0ff */
[----:B------:R-:W-:Y:S01]  /*18210*/  SHF.R.U32.HI R6, RZ, 0x8, R6 ;  /* 0x00000008ff067819 */ /* 0x000fe20000011606 */
[----:B------:R-:W-:Y:S01]  /*18220*/  FADD.FTZ R10, R23, R18 ;  /* 0x00000012170a7221 */ /* 0x000fe20000010000 */
[----:B------:R-:W-:Y:S02]  /*18230*/  PRMT R145, R144, 0x7632, R145 ;  /* 0x0000763290917816 */ /* 0x000fe40000000091 */
[----:B------:R-:W-:Y:S01]  /*18240*/  MUFU.EX2 R196, R196 ;  /* 0x000000c400c47308 */ /* 0x000fe20000000800 */
[----:B------:R-:W-:Y:S01]  /*18250*/  PRMT R170, R11, 0x5410, R6 ;  /* 0x000054100baa7816 */ /* 0x000fe20000000006 */
[C---:B------:R-:W-:Y:S01]  /*18260*/  FADD.FTZ R10, R153.reuse, R10 ;  /* 0x0000000a990a7221 */ /* 0x040fe20000010000 */
[----:B------:R-:W-:Y:S01]  /*18270*/  F2FP.F16.F32.PACK_AB R153, R153, R23 ;  /* 0x000000179999723e */ /* 0x000fe200000000ff */
[----:B-1----:R-:W-:Y:S01]  /*18280*/  FFMA.FTZ R174, R0, R252, R30 ;  /* 0x000000fc00ae7223 */ /* 0x002fe2000001001e */
[----:B------:R-:W-:Y:S01]  /*18290*/  F2FP.F16.F32.PACK_AB R156, R156, R27 ;  /* 0x0000001b9c9c723e */ /* 0x000fe200000000ff */
[----:B------:R-:W-:Y:S01]  /*182a0*/  FADD.FTZ R10, R19, R10 ;  /* 0x0000000a130a7221 */ /* 0x000fe20000010000 */
[----:B------:R-:W-:Y:S03]  /*182b0*/  F2FP.F16.F32.PACK_AB R149, R149, R26 ;  /* 0x0000001a9595723e */ /* 0x000fe600000000ff */
[----:B------:R1:W3:Y:S01]  /*182c0*/  MUFU.EX2 R6, R232 ;  /* 0x000000e800067308 */ /* 0x0002e20000000800 */
[----:B--2---:R-:W-:Y:S02]  /*182d0*/  IMAD.MOV.U32 R230, RZ, RZ, R198 ;  /* 0x000000ffffe67224 */ /* 0x004fe400078e00c6 */
[----:B------:R-:W-:Y:S01]  /*182e0*/  FADD.FTZ R11, R14, R10 ;  /* 0x0000000a0e0b7221 */ /* 0x000fe20000010000 */
[----:B------:R2:W5:Y:S01]  /*182f0*/  LDL.LU.64 R198, [R1+0x108] ;  /* 0x0001080001c67983 */ /* 0x0005620000300a00 */
[----:B------:R-:W-:Y:S01]  /*18300*/  LOP3.LUT R10, R148, 0xff, RZ, 0xc0, !PT ;  /* 0x000000ff940a7812 */ /* 0x000fe200078ec0ff */
[----:B------:R-:W-:Y:S02]  /*18310*/  IMAD.MOV.U32 R26, RZ, RZ, R230 ;  /* 0x000000ffff1a7224 */ /* 0x000fe400078e00e6 */
[----:B------:R-:W-:Y:S01]  /*18320*/  FADD.FTZ R11, R22, R11 ;  /* 0x0000000b160b7221 */ /* 0x000fe20000010000 */
[----:B------:R-:W-:Y:S01]  /*18330*/  LOP3.LUT R14, R31, 0xff, RZ, 0xc0, !PT ;  /* 0x000000ff1f0e7812 */ /* 0x000fe200078ec0ff */
[----:B------:R-:W-:Y:S01]  /*18340*/  IMAD.MOV.U32 R230, RZ, RZ, R218 ;  /* 0x000000ffffe67224 */ /* 0x000fe200078e00da */
[----:B------:R-:W-:Y:S01]  /*18350*/  PRMT R160, R156, 0x7632, R160 ;  /* 0x000076329ca07816 */ /* 0x000fe200000000a0 */
[----:B------:R-:W-:Y:S01]  /*18360*/  FADD.FTZ R11, R193, R11 ;  /* 0x0000000bc10b7221 */ /* 0x000fe20000010000 */
[----:B------:R-:W-:Y:S01]  /*18370*/  PRMT R165, R14, 0x5410, R34 ;  /* 0x000054100ea57816 */ /* 0x000fe20000000022 */
[----:B------:R-:W-:Y:S01]  /*18380*/  IMAD.MOV.U32 R218, RZ, RZ, R136 ;  /* 0x000000ffffda7224 */ /* 0x000fe200078e0088 */
[----:B------:R-:W-:Y:S01]  /*18390*/  LOP3.LUT R19, R7, 0xff, RZ, 0xc0, !PT ;  /* 0x000000ff07137812 */ /* 0x000fe200078ec0ff */
[----:B------:R-:W-:Y:S01]  /*183a0*/  FADD.FTZ R11, R15, R11 ;  /* 0x0000000b0f0b7221 */ /* 0x000fe20000010000 */
[----:B------:R-:W-:Y:S01]  /*183b0*/  PRMT R136, R156, 0x5410, R160 ;  /* 0x000054109c887816 */ /* 0x000fe200000000a0 */
[----:B------:R-:W-:Y:S02]  /*183c0*/  IMAD.MOV.U32 R27, RZ, RZ, R231 ;  /* 0x000000ffff1b7224 */ /* 0x000fe400078e00e7 */
[----:B------:R-:W-:Y:S01]  /*183d0*/  FMUL.FTZ R30, R0, R142 ;  /* 0x0000008e001e7220 */ /* 0x000fe20000410000 */
[C---:B------:R-:W-:Y:S01]  /*183e0*/  FADD.FTZ R11, R180.reuse, R11 ;  /* 0x0000000bb40b7221 */ /* 0x040fe20000010000 */
[----:B------:R-:W-:Y:S01]  /*183f0*/  F2FP.F16.F32.PACK_AB R180, R180, R15 ;  /* 0x0000000fb4b4723e */ /* 0x000fe200000000ff */
[----:B------:R-:W-:Y:S01]  /*18400*/  IMAD.MOV.U32 R231, RZ, RZ, R219 ;  /* 0x000000ffffe77224 */ /* 0x000fe200078e00db */
[----:B------:R-:W-:Y:S01]  /*18410*/  F2FP.F16.F32.PACK_AB R193, R193, R22 ;  /* 0x00000016c1c1723e */ /* 0x000fe200000000ff */
[----:B------:R-:W-:Y:S01]  /*18420*/  IMAD.MOV.U32 R219, RZ, RZ, R137 ;  /* 0x000000ffffdb7224 */ /* 0x000fe200078e0089 */
[----:B------:R-:W-:Y:S01]  /*18430*/  SHF.R.U32.HI R137, RZ, 0x10, R168 ;  /* 0x00000010ff897819 */ /* 0x000fe200000116a8 */
[----:B-1----:R-:W-:Y:S02]  /*18440*/  IMAD.MOV.U32 R232, RZ, RZ, R26 ;  /* 0x000000ffffe87224 */ /* 0x002fe400078e001a */
[C---:B------:R-:W-:Y:S01]  /*18450*/  FMUL.FTZ R22, R0.reuse, R150 ;  /* 0x0000009600167220 */ /* 0x040fe20000410000 */
[----:B------:R-:W-:Y:S01]  /*18460*/  IMAD.MOV.U32 R233, RZ, RZ, R27 ;  /* 0x000000ffffe97224 */ /* 0x000fe200078e001b */
        /* <DEDUP_REMOVED lines=53> */
[----:B------:R-:W-:Y:S01]  /*187c0*/  SHF.R.U32.HI R138, RZ, 0x18, R168 ;  /* 0x00000018ff8a7819 */ /* 0x000fe200000116a8 */
[----:B------:R-:W-:Y:S01]  /*187d0*/  MUFU.EX2 R146, R176 ;  /* 0x000000b000927308 */ /* 0x000fe20000000800 */
[----:B------:R-:W-:Y:S09]  /*187e0*/  PRMT R194, R193, 0x7632, R194 ;  /* 0x00007632c1c27816 */ /* 0x000ff200000000c2 */
[----:B------:R-:W-:Y:S10]  /*187f0*/  MUFU.EX2 R147, R175 ;  /* 0x000000af00937308 */ /* 0x000ff40000000800 */
[----:B------:R-:W-:Y:S10]  /*18800*/  MUFU.EX2 R150, R177 ;  /* 0x000000b100967308 */ /* 0x000ff40000000800 */
[----:B------:R-:W-:Y:S10]  /*18810*/  MUFU.EX2 R232, R237 ;  /* 0x000000ed00e87308 */ /* 0x000ff40000000800 */
[----:B------:R-:W-:Y:S01]  /*18820*/  MUFU.EX2 R231, R238 ;  /* 0x000000ee00e77308 */ /* 0x000fe20000000800 */
[----:B----4-:R-:W-:Y:S02]  /*18830*/  @!P5 HADD2 R134, -R144.H0_H0, -RZ.H0_H0 ;  /* 0xa00000ff9086d230 */ /* 0x010fe40000000900 */
[----:B------:R-:W-:Y:S03]  /*18840*/  @!P4 HADD2 R171, -R145.H0_H0, -RZ.H0_H0 ;  /* 0xa00000ff91abc230 */ /* 0x000fe60000000900 */
[----:B------:R1:W-:Y:S01]  /*18850*/  @!P5 STL.S16 [R1+0x68], R134 ;  /* 0x000068860100d387 */ /* 0x0003e20000100600 */
[----:B------:R-:W-:Y:S03]  /*18860*/  PRMT R18, R134, 0x7610, R18 ;  /* 0x0000761086127816 */ /* 0x000fe60000000012 */
[----:B------:R2:W4:Y:S01]  /*18870*/  LDL.S16 R35, [R1+0x7c] ;  /* 0x00007c0001237983 */ /* 0x0005220000100600 */
[----:B------:R-:W-:Y:S03]  /*18880*/  PRMT R135, R171, 0x7610, R135 ;  /* 0x00007610ab877816 */ /* 0x000fe60000000087 */
[----:B------:R2:W2:Y:S04]  /*18890*/  LDL.S16 R23, [R1+0x78] ;  /* 0x0000780001177983 */ /* 0x0004a80000100600 */
[----:B------:R3:W-:Y:S04]  /*188a0*/  @!P4 STL.S16 [R1+0x88], R171 ;  /* 0x000088ab0100c387 */ /* 0x0007e80000100600 */
[----:B------:R2:W2:Y:S01]  /*188b0*/  LDL.S16 R14, [R1+0x84] ;  /* 0x00008400010e7983 */ /* 0x0004a20000100600 */
[----:B-1----:R-:W-:Y:S02]  /*188c0*/  PRMT R134, R144, 0x5410, R145 ;  /* 0x0000541090867816 */ /* 0x002fe40000000091 */
[----:B------:R-:W-:Y:S02]  /*188d0*/  @!P5 PRMT R144, R18, 0x5410, RZ ;  /* 0x000054101290d816 */ /* 0x000fe400000000ff */
[----:B------:R-:W-:Y:S02]  /*188e0*/  ISETP.LE.U32.AND P5, PT, R10, UR14, PT ;  /* 0x0000000e0a007c0c */ /* 0x000fe4000bfa3070 */
[----:B------:R-:W-:Y:S01]  /*188f0*/  LOP3.LUT R10, R7, 0xffff, RZ, 0xc0, !PT ;  /* 0x0000ffff070a7812 */ /* 0x000fe200078ec0ff */
[----:B------:R-:W-:Y:S01]  /*18900*/  STG.E.U16 desc[UR32][R222.64], R144 ;  /* 0x00000090de007986 */ /* 0x000fe2000c101520 */
[----:B------:R-:W-:Y:S02]  /*18910*/  @!P4 PRMT R145, R135, 0x5410, RZ ;  /* 0x000054108791c816 */ /* 0x000fe400000000ff */
[----:B------:R-:W-:Y:S02]  /*18920*/  SHF.R.U32.HI R18, RZ, 0x8, R10 ;  /* 0x00000008ff127819 */ /* 0x000fe4000001160a */
[----:B------:R-:W-:Y:S01]  /*18930*/  LOP3.LUT R10, R148, 0xffff, RZ, 0xc0, !PT ;  /* 0x0000ffff940a7812 */ /* 0x000fe200078ec0ff */
[----:B------:R-:W-:Y:S01]  /*18940*/  STG.E.U16 desc[UR32][R222.64+0x2], R145 ;  /* 0x00000291de007986 */ /* 0x000fe2000c101520 */
[----:B---3--:R-:W1:Y:S01]  /*18950*/  MUFU.EX2 R171, R164 ;  /* 0x000000a400ab7308 */ /* 0x008e620000000800 */
[----:B------:R-:W-:Y:S01]  /*18960*/  PRMT R157, R19, 0x5410, R18 ;  /* 0x00005410139d7816 */ /* 0x000fe20000000012 */
[C---:B------:R-:W-:Y:S01]  /*18970*/  FMUL.FTZ R18, R0.reuse, R154 ;  /* 0x0000009a00127220 */ /* 0x040fe20000410000 */
[----:B------:R-:W-:Y:S01]  /*18980*/  SHF.R.U32.HI R10, RZ, 0x8, R10 ;  /* 0x00000008ff0a7819 */ /* 0x000fe2000001160a */
[----:B------:R-:W-:Y:S01]  /*18990*/  FMUL.FTZ R19, R0, R155 ;  /* 0x0000009b00137220 */ /* 0x000fe20000410000 */
[----:B------:R-:W-:Y:S02]  /*189a0*/  LOP3.LUT R135, R132, 0xffff, RZ, 0xc0, !PT ;  /* 0x0000ffff84877812 */ /* 0x000fe400078ec0ff */
[----:B------:R-:W-:Y:S02]  /*189b0*/  LOP3.LUT R10, R10, 0xffff, RZ, 0xc0, !PT ;  /* 0x0000ffff0a0a7812 */ /* 0x000fe400078ec0ff */
[----:B------:R-:W-:Y:S02]  /*189c0*/  SHF.R.U32.HI R135, RZ, 0x8, R135 ;  /* 0x00000008ff877819 */ /* 0x000fe40000011687 */
[----:B------:R-:W-:Y:S01]  /*189d0*/  ISETP.LE.U32.AND P4, PT, R10, UR14, PT ;  /* 0x0000000e0a007c0c */ /* 0x000fe2000bf83070 */
[----:B------:R-:W-:Y:S04]  /*189e0*/  FADD.FTZ R10, R6, R11 ;  /* 0x0000000b060a7221 */ /* 0x000fe80000010000 */
[----:B------:R-:W-:Y:S01]  /*189f0*/  FADD.FTZ R10, R178, R10 ;  /* 0x0000000ab20a7221 */ /* 0x000fe20000010000 */
[----:B-1----:R-:W-:Y:S02]  /*18a00*/  F2FP.F16.F32.PACK_AB R161, R172, R171 ;  /* 0x000000abaca1723e */ /* 0x002fe400000000ff */
[----:B------:R-:W-:Y:S02]  /*18a10*/  F2FP.F16.F32.PACK_AB R178, R178, R6 ;  /* 0x00000006b2b2723e */ /* 0x000fe400000000ff */
[----:B------:R1:W-:Y:S01]  /*18a20*/  STL [R1+0x90], R10 ;  /* 0x0000900a01007387 */ /* 0x0003e20000100800 */
[----:B------:R-:W-:Y:S02]  /*18a30*/  PRMT R164, R161, 0x7632, R164 ;  /* 0x00007632a1a47816 */ /* 0x000fe400000000a4 */
[--C-:B------:R-:W-:Y:S02]  /*18a40*/  SHF.R.U32.HI R6, RZ, 0x10, R7.reuse ;  /* 0x00000010ff067819 */ /* 0x100fe40000011607 */
[----:B-1----:R-:W-:Y:S02]  /*18a50*/  SHF.R.U32.HI R10, RZ, 0x18, R7 ;  /* 0x00000018ff0a7819 */ /* 0x002fe40000011607 */
[----:B------:R-:W-:Y:S02]  /*18a60*/  LOP3.LUT R7, R6, 0xff, RZ, 0xc0, !PT ;  /* 0x000000ff06077812 */ /* 0x000fe400078ec0ff */
[----:B------:R-:W-:Y:S02]  /*18a70*/  SHF.R.U32.HI R6, RZ, 0x18, R148 ;  /* 0x00000018ff067819 */ /* 0x000fe40000011694 */
[----:B------:R-:W-:Y:S01]  /*18a80*/  PRMT R152, R7, 0x5410, R10 ;  /* 0x0000541007987816 */ /* 0x000fe2000000000a */
[C---:B------:R-:W-:Y:S01]  /*18a90*/  FMUL.FTZ R10, R0.reuse, R162 ;  /* 0x000000a2000a7220 */ /* 0x040fe20000410000 */
[----:B----4-:R-:W-:Y:S02]  /*18aa0*/  @!P3 HADD2 R35, -R156.H0_H0, -RZ.H0_H0 ;  /* 0xa00000ff9c23b230 */ /* 0x010fe40000000900 */
[----:B--2---:R-:W-:Y:S03]  /*18ab0*/  @!P0 HADD2 R23, -R160.H0_H0, -RZ.H0_H0 ;  /* 0xa00000ffa0178230 */ /* 0x004fe60000000900 */
[----:B------:R1:W-:Y:S01]  /*18ac0*/  @!P3 STL.S16 [R1+0x7c], R35 ;  /* 0x00007c230100b387 */ /* 0x0003e20000100600 */
[----:B------:R-:W-:Y:S03]  /*18ad0*/  PRMT R15, R35, 0x7610, R15 ;  /* 0x00007610230f7816 */ /* 0x000fe6000000000f */
[----:B------:R2:W-:Y:S01]  /*18ae0*/  @!P0 STL.S16 [R1+0x78], R23 ;  /* 0x0000781701008387 */ /* 0x0005e20000100600 */
[----:B------:R-:W-:Y:S01]  /*18af0*/  @!P3 PRMT R156, R15, 0x5410, RZ ;  /* 0x000054100f9cb816 */ /* 0x000fe200000000ff */
[----:B------:R-:W-:Y:S01]  /*18b00*/  FMUL.FTZ R15, R0, R159 ;  /* 0x0000009f000f7220 */ /* 0x000fe20000410000 */
[----:B------:R-:W-:Y:S01]  /*18b10*/  @!P6 HADD2 R14, -R161.H0_H0, -RZ.H0_H0 ;  /* 0xa00000ffa10ee230 */ /* 0x000fe20000000900 */
[----:B------:R3:W4:Y:S01]  /*18b20*/  LDL.S16 R252, [R1+0x8c] ;  /* 0x00008c0001fc7983 */ /* 0x0007220000100600 */
[----:B------:R-:W-:Y:S01]  /*18b30*/  ISETP.LE.U32.AND P3, PT, R6, UR14, PT ;  /* 0x0000000e06007c0c */ /* 0x000fe2000bf63070 */
[----:B------:R-:W-:Y:S01]  /*18b40*/  IMAD.U32 R159, RZ, RZ, UR14 ;  /* 0x0000000eff9f7e24 */ /* 0x000fe2000f8e00ff */
[----:B------:R-:W-:Y:S01]  /*18b50*/  PRMT R11, R23, 0x7610, R11 ;  /* 0x00007610170b7816 */ /* 0x000fe2000000000b */
[----:B------:R2:W-:Y:S01]  /*18b60*/  @!P6 STL.S16 [R1+0x84], R14 ;  /* 0x0000840e0100e387 */ /* 0x0005e20000100600 */
[----:B------:R-:W-:Y:S02]  /*18b70*/  LOP3.LUT R6, R168, 0xff, RZ, 0xc0, !PT ;  /* 0x000000ffa8067812 */ /* 0x000fe400078ec0ff */
[----:B------:R-:W-:Y:S01]  /*18b80*/  PRMT R7, R14, 0x7610, R7 ;  /* 0x000076100e077816 */ /* 0x000fe20000000007 */
[----:B------:R3:W-:Y:S01]  /*18b90*/  STG.E.U16 desc[UR32][R220.64+0x10], R156 ;  /* 0x0000109cdc007986 */ /* 0x0007e2000c101520 */
[----:B------:R-:W-:Y:S01]  /*18ba0*/  @!P0 PRMT R160, R11, 0x5410, RZ ;  /* 0x000054100ba08816 */ /* 0x000fe200000000ff */
[----:B------:R-:W-:Y:S01]  /*18bb0*/  FMUL.FTZ R11, R0, R163 ;  /* 0x000000a3000b7220 */ /* 0x000fe20000410000 */
[----:B------:R-:W-:Y:S01]  /*18bc0*/  ISETP.LE.U32.AND P0, PT, R6, UR14, PT ;  /* 0x0000000e06007c0c */ /* 0x000fe2000bf03070 */
[C---:B------:R-:W-:Y:S01]  /*18bd0*/  FMUL.FTZ R6, R0.reuse, R166 ;  /* 0x000000a600067220 */ /* 0x040fe20000410000 */
[----:B------:R-:W-:Y:S01]  /*18be0*/  PRMT R166, R7, 0x7610, R166 ;  /* 0x0000761007a67816 */ /* 0x000fe200000000a6 */
[----:B------:R-:W-:Y:S01]  /*18bf0*/  STG.E.U16 desc[UR32][R220.64+0x12], R160 ;  /* 0x000012a0dc007986 */ /* 0x000fe2000c101520 */
[C---:B------:R-:W-:Y:S01]  /*18c00*/  FMUL.FTZ R7, R0.reuse, R167 ;  /* 0x000000a700077220 */ /* 0x040fe20000410000 */
[C---:B-1----:R-:W-:Y:S01]  /*18c10*/  FMUL.FTZ R35, R0.reuse, R139 ;  /* 0x0000008b00237220 */ /* 0x042fe20000410000 */
[C---:B--2---:R-:W-:Y:S01]  /*18c20*/  FMUL.FTZ R23, R0.reuse, R151 ;  /* 0x0000009700177220 */ /* 0x044fe20000410000 */
[----:B------:R-:W-:Y:S01]  /*18c30*/  FMUL.FTZ R14, R0, R158 ;  /* 0x0000009e000e7220 */ /* 0x000fe20000410000 */
[----:B------:R-:W-:Y:S02]  /*18c40*/  PRMT R0, R161, 0x5410, R164 ;  /* 0x00005410a1007816 */ /* 0x000fe400000000a4 */
[----:B------:R-:W-:Y:S02]  /*18c50*/  @!P6 PRMT R161, R166, 0x5410, RZ ;  /* 0x00005410a6a1e816 */ /* 0x000fe400000000ff */
[----:B------:R-:W-:Y:S02]  /*18c60*/  ISETP.LE.U32.AND P6, PT, R137, UR14, PT ;  /* 0x0000000e89007c0c */ /* 0x000fe4000bfc3070 */
[----:B------:R-:W-:Y:S01]  /*18c70*/  LOP3.LUT R137, R132, 0xff, RZ, 0xc0, !PT ;  /* 0x000000ff84897812 */ /* 0x000fe200078ec0ff */
[----:B------:R-:W-:Y:S01]  /*18c80*/  STG.E.U16 desc[UR32][R222.64+0x10], R161 ;  /* 0x000010a1de007986 */ /* 0x000fe2000c101520 */
[----:B---3--:R-:W-:Y:S02]  /*18c90*/  PRMT R156, R181, 0x7632, R156 ;  /* 0x00007632b59c7816 */ /* 0x008fe4000000009c */
[----:B------:R-:W-:Y:S02]  /*18ca0*/  PRMT R154, R137, 0x5410, R135 ;  /* 0x00005410899a7816 */ /* 0x000fe40000000087 */
[--C-:B------:R-:W-:Y:S02]  /*18cb0*/  SHF.R.U32.HI R137, RZ, 0x18, R132.reuse ;  /* 0x00000018ff897819 */ /* 0x100fe40000011684 */
[----:B------:R-:W-:Y:S04]  /*18cc0*/  SHF.R.U32.HI R135, RZ, 0x10, R132 ;  /* 0x00000010ff877819 */ /* 0x000fe80000011684 */
[----:B------:R-:W-:Y:S04]  /*18cd0*/  LOP3.LUT R135, R135, 0xff, RZ, 0xc0, !PT ;  /* 0x000000ff87877812 */ /* 0x000fe800078ec0ff */
[----:B------:R-:W-:Y:S02]  /*18ce0*/  PRMT R143, R135, 0x5410, R137 ;  /* 0x00005410878f7816 */ /* 0x000fe40000000089 */
[----:B------:R-:W-:Y:S01]  /*18cf0*/  LOP3.LUT R137, R168, 0xff, RZ, 0xc0, !PT ;  /* 0x000000ffa8897812 */ /* 0x000fe200078ec0ff */
[----:B----4-:R-:W-:Y:S05]  /*18d00*/  @!P2 HADD2 R252, -R164.H0_H0, -RZ.H0_H0 ;  /* 0xa00000ffa4fca230 */ /* 0x010fea0000000900 */
[----:B------:R1:W-:Y:S01]  /*18d10*/  @!P2 STL.S16 [R1+0x8c], R252 ;  /* 0x00008cfc0100a387 */ /* 0x0003e20000100600 */
[----:B------:R-:W-:Y:S03]  /*18d20*/  PRMT R142, R252, 0x7610, R142 ;  /* 0x00007610fc8e7816 */ /* 0x000fe6000000008e */
[----:B------:R3:W2:Y:S01]  /*18d30*/  LDL.S16 R151, [R1+0x80] ;  /* 0x0000800001977983 */ /* 0x0006a20000100600 */
[----:B------:R-:W-:Y:S05]  /*18d40*/  @!P2 PRMT R164, R142, 0x5410, RZ ;  /* 0x000054108ea4a816 */ /* 0x000fea00000000ff */
[----:B------:R-:W-:Y:S01]  /*18d50*/  STG.E.U16 desc[UR32][R222.64+0x12], R164 ;  /* 0x000012a4de007986 */ /* 0x000fe2000c101520 */
[----:B-1----:R-:W-:Y:S05]  /*18d60*/  IMAD.MOV.U32 R252, RZ, RZ, 0x7054 ;  /* 0x00007054fffc7424 */ /* 0x002fea00078e00ff */
[----:B------:R-:W-:Y:S05]  /*18d70*/  PRMT R159, R159, R252, UR14 ;  /* 0x0000000e9f9f7e16 */ /* 0x000fea00080000fc */
[--C-:B------:R-:W-:Y:S05]  /*18d80*/  HSET2.LE.AND R132, R157, R159.reuse, PT ;  /* 0x0000009f9d847233 */ /* 0x100fea0003803000 */
[----:B------:R-:W-:Y:S02]  /*18d90*/  LOP3.LUT R132, R132, R133, RZ, 0xc0, !PT ;  /* 0x0000008584847212 */ /* 0x000fe400078ec0ff */
[----:B------:R-:W-:Y:S04]  /*18da0*/  LOP3.LUT R133, R168, 0xffff, RZ, 0xc0, !PT ;  /* 0x0000ffffa8857812 */ /* 0x000fe800078ec0ff */
[----:B------:R-:W-:Y:S02]  /*18db0*/  SHF.R.U32.HI R135, RZ, 0x8, R133 ;  /* 0x00000008ff877819 */ /* 0x000fe40000011685 */
[--C-:B------:R-:W-:Y:S02]  /*18dc0*/  HSET2.LE.AND R133, R152, R159.reuse, PT ;  /* 0x0000009f98857233 */ /* 0x100fe40003803000 */
[----:B------:R-:W-:Y:S02]  /*18dd0*/  PRMT R157, R137, 0x5410, R135 ;  /* 0x00005410899d7816 */ /* 0x000fe40000000087 */
[--C-:B------:R-:W-:Y:S02]  /*18de0*/  HSET2.LE.AND R135, R165, R159.reuse, PT ;  /* 0x0000009fa5877233 */ /* 0x100fe40003803000 */
[----:B------:R-:W-:Y:S01]  /*18df0*/  LOP3.LUT R133, R133, R134, RZ, 0xc0, !PT ;  /* 0x0000008685857212 */ /* 0x000fe200078ec0ff */
[----:B------:R1:W4:Y:S01]  /*18e00*/  MUFU.EX2 R165, R179 ;  /* 0x000000b300a57308 */ /* 0x0003220000000800 */
[----:B------:R-:W-:Y:S02]  /*18e10*/  SHF.R.U32.HI R134, RZ, 0x10, R168 ;  /* 0x00000010ff867819 */ /* 0x000fe400000116a8 */
[----:B------:R-:W-:Y:S02]  /*18e20*/  LOP3.LUT R135, R135, R0, RZ, 0xc0, !PT ;  /* 0x0000000087877212 */ /* 0x000fe400078ec0ff */
[----:B------:R-:W-:Y:S02]  /*18e30*/  LOP3.LUT R137, R134, 0xff, RZ, 0xc0, !PT ;  /* 0x000000ff86897812 */ /* 0x000fe400078ec0ff */
[--C-:B------:R-:W-:Y:S02]  /*18e40*/  HSET2.LE.AND R134, R170, R159.reuse, PT ;  /* 0x0000009faa867233 */ /* 0x100fe40003803000 */
[----:B------:R-:W-:Y:S02]  /*18e50*/  PRMT R155, R137, 0x5410, R138 ;  /* 0x00005410899b7816 */ /* 0x000fe4000000008a */
[--C-:B------:R-:W-:Y:S02]  /*18e60*/  SHF.R.U32.HI R0, RZ, 0x10, R148.reuse ;  /* 0x00000010ff007819 */ /* 0x100fe40000011694 */
[----:B------:R-:W-:Y:S02]  /*18e70*/  LOP3.LUT R134, R134, R136, RZ, 0xc0, !PT ;  /* 0x0000008886867212 */ /* 0x000fe400078ec0ff */
[----:B------:R-:W3:Y:S01]  /*18e80*/  LDSM.16.MT88.4 R136, [R185+0x10000] ;  /* 0x01000000b988783b */ /* 0x000ee20000004200 */
[----:B------:R-:W-:Y:S02]  /*18e90*/  PRMT R148, R149, 0x7632, R148 ;  /* 0x0000763295947816 */ /* 0x000fe40000000094 */
[----:B------:R-:W-:Y:S02]  /*18ea0*/  LOP3.LUT R0, R0, 0xff, RZ, 0xc0, !PT ;  /* 0x000000ff00007812 */ /* 0x000fe400078ec0ff */
[----:B-1----:R-:W-:Y:S02]  /*18eb0*/  PRMT R179, R180, 0x7632, R179 ;  /* 0x00007632b4b37816 */ /* 0x002fe400000000b3 */
[----:B------:R-:W-:Y:S01]  /*18ec0*/  ISETP.LE.U32.AND P2, PT, R0, UR14, PT ;  /* 0x0000000e00007c0c */ /* 0x000fe2000bf43070 */
[----:B------:R-:W-:Y:S04]  /*18ed0*/  FADD.FTZ R0, R173, R174 ;  /* 0x000000aead007221 */ /* 0x000fe80000010000 */
[----:B------:R-:W-:Y:S01]  /*18ee0*/  FADD.FTZ R142, R171, R0 ;  /* 0x00000000ab8e7221 */ /* 0x000fe20000010000 */
[----:B------:R-:W-:Y:S02]  /*18ef0*/  LOP3.LUT R0, R168, 0xffff, RZ, 0xc0, !PT ;  /* 0x0000ffffa8007812 */ /* 0x000fe400078ec0ff */
[----:B------:R-:W-:Y:S02]  /*18f00*/  SHF.R.U32.HI R168, RZ, 0x18, R168 ;  /* 0x00000018ffa87819 */ /* 0x000fe400000116a8 */
[----:B------:R-:W-:Y:S01]  /*18f10*/  SHF.R.U32.HI R0, RZ, 0x8, R0 ;  /* 0x00000008ff007819 */ /* 0x000fe20000011600 */
[C---:B---3--:R-:W-:Y:S06]  /*18f20*/  HMMA.16816.F32 R4, R132.reuse, R136, R4 ;  /* 0x000000888404723c */ /* 0x048fec0000001804 */
        /* <DEDUP_REMOVED lines=14> */
[----:B--2---:R-:W-:Y:S05]  /*19010*/  @!P5 HADD2 R151, -R149.H0_H0, -RZ.H0_H0 ;  /* 0xa00000ff9597d230 */ /* 0x004fea0000000900 */
[----:B------:R2:W-:Y:S01]  /*19020*/  @!P5 STL.S16 [R1+0x80], R151 ;  /* 0x000080970100d387 */ /* 0x0005e20000100600 */
[----:B------:R-:W-:Y:S01]  /*19030*/  PRMT R163, R151, 0x7610, R163 ;  /* 0x0000761097a37816 */ /* 0x000fe200000000a3 */
[----:B--2---:R-:W-:Y:S04]  /*19040*/  FADD.FTZ R151, R172, R142 ;  /* 0x0000008eac977221 */ /* 0x004fe80000010000 */
[----:B------:R-:W-:Y:S01]  /*19050*/  FADD.FTZ R151, R146, R151 ;  /* 0x0000009792977221 */ /* 0x000fe20000010000 */
        /* <DEDUP_REMOVED lines=33> */
[----:B------:R-:W-:Y:S04]  /*19270*/  PRMT R134, R149, 0x5410, R148 ;  /* 0x0000541095867816 */ /* 0x000fe80000000094 */
[----:B------:R-:W-:Y:S02]  /*19280*/  @!P5 PRMT R149, R163, 0x5410, RZ ;  /* 0x00005410a395d816 */ /* 0x000fe400000000ff */
[----:B------:R3:W2:Y:S01]  /*19290*/  LDL.S16 R163, [R1+0x74] ;  /* 0x0000740001a37983 */ /* 0x0006a20000100600 */
[----:B------:R-:W-:Y:S02]  /*192a0*/  LOP3.LUT R132, R0, 0xffff, RZ, 0xc0, !PT ;  /* 0x0000ffff00847812 */ /* 0x000fe400078ec0ff */
[----:B------:R-:W-:Y:S01]  /*192b0*/  F2FP.F16.F32.PACK_AB R0, R147, R146 ;  /* 0x000000929300723e */ /* 0x000fe200000000ff */
[----:B------:R-:W-:Y:S01]  /*192c0*/  STG.E.U16 desc[UR32][R220.64+0x20], R149 ;  /* 0x00002095dc007986 */ /* 0x000fe2000c101520 */
[----:B------:R-:W-:Y:S02]  /*192d0*/  ISETP.LE.U32.AND P5, PT, R132, UR14, PT ;  /* 0x0000000e84007c0c */ /* 0x000fe4000bfa3070 */
[--C-:B------:R-:W-:Y:S02]  /*192e0*/  HSET2.LE.AND R132, R154, R159.reuse, PT ;  /* 0x0000009f9a847233 */ /* 0x100fe40003803000 */
[----:B------:R-:W-:Y:S02]  /*192f0*/  PRMT R152, R0, 0x7632, R152 ;  /* 0x0000763200987816 */ /* 0x000fe40000000098 */
[--C-:B------:R-:W-:Y:S02]  /*19300*/  HSET2.LE.AND R133, R143, R159.reuse, PT ;  /* 0x0000009f8f857233 */ /* 0x100fe40003803000 */
[----:B------:R-:W3:Y:S01]  /*19310*/  LDSM.16.MT88.4 R140, [R186+0x10800] ;  /* 0x01080000ba8c783b */ /* 0x000ee20000004200 */
[----:B------:R-:W-:Y:S02]  /*19320*/  LOP3.LUT R132, R132, R134, RZ, 0xc0, !PT ;  /* 0x0000008684847212 */ /* 0x000fe400078ec0ff */
[----:B------:R-:W-:Y:S02]  /*19330*/  PRMT R134, R0, 0x5410, R152 ;  /* 0x0000541000867816 */ /* 0x000fe40000000098 */
[----:B------:R-:W-:Y:S02]  /*19340*/  PRMT R154, R153, 0x7632, R154 ;  /* 0x00007632999a7816 */ /* 0x000fe4000000009a */
[----:B------:R-:W-:Y:S02]  /*19350*/  LOP3.LUT R133, R133, R134, RZ, 0xc0, !PT ;  /* 0x0000008685857212 */ /* 0x000fe400078ec0ff */
[--C-:B------:R-:W-:Y:S02]  /*19360*/  HSET2.LE.AND R134, R157, R159.reuse, PT ;  /* 0x0000009f9d867233 */ /* 0x100fe40003803000 */
[----:B----4-:R-:W-:Y:S02]  /*19370*/  F2FP.F16.F32.PACK_AB R157, R165, R150 ;  /* 0x00000096a59d723e */ /* 0x010fe400000000ff */
[----:B------:R-:W-:Y:S02]  /*19380*/  PRMT R135, R153, 0x5410, R154 ;  /* 0x0000541099877816 */ /* 0x000fe4000000009a */
[----:B------:R-:W-:Y:S02]  /*19390*/  PRMT R158, R157, 0x7632, R158 ;  /* 0x000076329d9e7816 */ /* 0x000fe4000000009e */
[----:B------:R-:W-:Y:S02]  /*193a0*/  LOP3.LUT R134, R134, R135, RZ, 0xc0, !PT ;  /* 0x0000008786867212 */ /* 0x000fe400078ec0ff */
[--C-:B------:R-:W-:Y:S01]  /*193b0*/  HSET2.LE.AND R135, R155, R159.reuse, PT ;  /* 0x0000009f9b877233 */ /* 0x100fe20003803000 */
[----:B------:R-:W-:Y:S01]  /*193c0*/  FADD.FTZ R155, R147, R151 ;  /* 0x00000097939b7221 */ /* 0x000fe20000010000 */
[----:B------:R-:W-:Y:S02]  /*193d0*/  PRMT R144, R157, 0x5410, R158 ;  /* 0x000054109d907816 */ /* 0x000fe4000000009e */
[----:B------:R-:W-:Y:S01]  /*193e0*/  LOP3.LUT R151, R233, UR43, RZ, 0x3c, !PT ;  /* 0x0000002be9977c12 */ /* 0x000fe2000f8e3cff */
[----:B------:R-:W-:Y:S01]  /*193f0*/  FADD.FTZ R155, R150, R155 ;  /* 0x0000009b969b7221 */ /* 0x000fe20000010000 */
[----:B------:R-:W-:Y:S02]  /*19400*/  LOP3.LUT R135, R135, R144, RZ, 0xc0, !PT ;  /* 0x0000009087877212 */ /* 0x000fe400078ec0ff */
[----:B------:R-:W-:Y:S05]  /*19410*/  LDSM.16.MT88.4 R144, [R186+0x12800] ;  /* 0x01280000ba90783b */ /* 0x000fea0000004200 */
        /* <DEDUP_REMOVED lines=15> */
[C---:B------:R-:W-:Y:S06]  /*19510*/  HMMA.16816.F32 R44, R132.reuse, R144, R44 ;  /* 0x00000090842c723c */ /* 0x040fec000000182c */
[C---:B------:R-:W-:Y:S06]  /*19520*/  HMMA.16816.F32 R48, R132.reuse, R146, R48 ;  /* 0x000000928430723c */ /* 0x040fec0000001830 */
[C---:B---3--:R-:W-:Y:S06]  /*19530*/  HMMA.16816.F32 R52, R132.reuse, R140, R52 ;  /* 0x0000008c8434723c */ /* 0x048fec0000001834 */
[C---:B------:R-:W-:Y:S01]  /*19540*/  HMMA.16816.F32 R56, R132.reuse, R142, R56 ;  /* 0x0000008e8438723c */ /* 0x040fe20000001838 */
[----:B------:R-:W-:Y:S05]  /*19550*/  LDSM.16.MT88.4 R140, [R186+0x14800] ;  /* 0x01480000ba8c783b */ /* 0x000fea0000004200 */
[C---:B-1----:R-:W-:Y:S06]  /*19560*/  HMMA.16816.F32 R60, R132.reuse, R136, R60 ;  /* 0x00000088843c723c */ /* 0x042fec000000183c */
[C---:B------:R-:W-:Y:S01]  /*19570*/  HMMA.16816.F32 R64, R132.reuse, R138, R64 ;  /* 0x0000008a8440723c */ /* 0x040fe20000001840 */
[----:B------:R-:W-:Y:S04]  /*19580*/  LDSM.16.MT88.4 R136, [R188+0x14800] ;  /* 0x01480000bc88783b */ /* 0x000fe80000004200 */
[----:B--2---:R-:W-:Y:S05]  /*19590*/  @!P4 HADD2 R163, -R148.H0_H0, -RZ.H0_H0 ;  /* 0xa00000ff94a3c230 */ /* 0x004fea0000000900 */
[----:B------:R1:W-:Y:S01]  /*195a0*/  @!P4 STL.S16 [R1+0x74], R163 ;  /* 0x000074a30100c387 */ /* 0x0003e20000100600 */
[----:B------:R-:W-:Y:S03]  /*195b0*/  PRMT R162, R163, 0x7610, R162 ;  /* 0x00007610a3a27816 */ /* 0x000fe600000000a2 */
[----:B------:R3:W2:Y:S01]  /*195c0*/  LDL.S16 R172, [R1+0x5c] ;  /* 0x00005c0001ac7983 */ /* 0x0006a20000100600 */
[----:B------:R-:W-:Y:S02]  /*195d0*/  @!P4 PRMT R148, R162, 0x5410, RZ ;  /* 0x00005410a294c816 */ /* 0x000fe400000000ff */
[----:B------:R-:W-:Y:S01]  /*195e0*/  ISETP.LE.U32.AND P4, PT, R168, UR14, PT ;  /* 0x0000000ea8007c0c */ /* 0x000fe2000bf83070 */
[----:B------:R3:W4:Y:S04]  /*195f0*/  LDL.S16 R171, [R1+0x70] ;  /* 0x0000700001ab7983 */ /* 0x0007280000100600 */
[----:B------:R3:W3:Y:S04]  /*19600*/  LDL.S16 R168, [R1+0x64] ;  /* 0x0000640001a87983 */ /* 0x0006e80000100600 */
[----:B------:R2:W3:Y:S04]  /*19610*/  LDL.S16 R169, [R1+0x4c] ;  /* 0x00004c0001a97983 */ /* 0x0004e80000100600 */
[----:B------:R-:W-:Y:S01]  /*19620*/  STG.E.U16 desc[UR32][R220.64+0x22], R148 ;  /* 0x00002294dc007986 */ /* 0x000fe2000c101520 */
[----:B-1----:R-:W-:Y:S03]  /*19630*/  IMAD.WIDE.U32 R162, R151, -0x326172a9, RZ ;  /* 0xcd9e8d5797a27825 */ /* 0x002fe600078e00ff */
[----:B------:R-:W-:Y:S02]  /*19640*/  LOP3.LUT R162, R235, UR27, R162, 0x96, !PT ;  /* 0x0000001beba27c12 */ /* 0x000fe4000f8e96a2 */
[----:B------:R-:W-:Y:S02]  /*19650*/  LOP3.LUT R151, R163, UR34, R230, 0x96, !PT ;  /* 0x00000022a3977c12 */ /* 0x000fe4000f8e96e6 */
[----:B------:R-:W1:Y:S01]  /*19660*/  MUFU.EX2 R230, R239 ;  /* 0x000000ef00e67308 */ /* 0x000e620000000800 */
[----:B------:R-:W-:Y:S04]  /*19670*/  IMAD.WIDE.U32 R162, R162, -0x2daee0ad, RZ ;  /* 0xd2511f53a2a27825 */ /* 0x000fe800078e00ff */
[----:B------:R-:W-:Y:S05]  /*19680*/  IMAD.WIDE.U32 R144, R151, -0x2daee0ad, RZ ;  /* 0xd2511f5397907825 */ /* 0x000fea00078e00ff */
[----:B------:R-:W-:Y:S02]  /*19690*/  LOP3.LUT R160, R145, UR35, R218, 0x96, !PT ;  /* 0x0000002391a07c12 */ /* 0x000fe4000f8e96da */
[----:B------:R-:W-:Y:S02]  /*196a0*/  LOP3.LUT R163, R163, UR40, R144, 0x96, !PT ;  /* 0x00000028a3a37c12 */ /* 0x000fe4000f8e9690 */
[----:B------:R-:W1:Y:S01]  /*196b0*/  LDSM.16.MT88.4 R144, [R185+0x14800] ;  /* 0x01480000b990783b */ /* 0x000e620000004200 */
[----:B------:R-:W-:Y:S01]  /*196c0*/  IMAD.WIDE.U32 R160, R160, -0x326172a9, RZ ;  /* 0xcd9e8d57a0a07825 */ /* 0x000fe200078e00ff */
[----:B-1----:R-:W-:Y:S04]  /*196d0*/  F2FP.F16.F32.PACK_AB R177, R230, R231 ;  /* 0x000000e7e6b1723e */ /* 0x002fe800000000ff */
[----:B------:R-:W-:Y:S01]  /*196e0*/  LOP3.LUT R150, R161, UR18, R234, 0x96, !PT ;  /* 0x00000012a1967c12 */ /* 0x000fe2000f8e96ea */
[----:B------:R-:W-:Y:S01]  /*196f0*/  UMOV UR18, UR22 ;  /* 0x0000001600127c82 */ /* 0x000fe20008000000 */
[----:B------:R-:W-:Y:S03]  /*19700*/  PRMT R176, R177, 0x7632, R176 ;  /* 0x00007632b1b07816 */ /* 0x000fe600000000b0 */
[----:B------:R-:W-:Y:S05]  /*19710*/  IMAD.WIDE.U32 R150, R150, -0x2daee0ad, RZ ;  /* 0xd2511f5396967825 */ /* 0x000fea00078e00ff */
[----:B------:R-:W-:Y:S01]  /*19720*/  LOP3.LUT R151, R151, UR28, R162, 0x96, !PT ;  /* 0x0000001c97977c12 */ /* 0x000fe2000f8e96a2 */
[----:B------:R-:W-:Y:S05]  /*19730*/  IMAD.WIDE.U32 R162, R163, -0x326172a9, RZ ;  /* 0xcd9e8d57a3a27825 */ /* 0x000fea00078e00ff */
[----:B------:R-:W-:Y:S05]  /*19740*/  LOP3.LUT R160, R163, UR39, R160, 0x96, !PT ;  /* 0x00000027a3a07c12 */ /* 0x000fea000f8e96a0 */
[----:B------:R-:W-:Y:S05]  /*19750*/  IMAD.WIDE.U32 R166, R160, -0x2daee0ad, RZ ;  /* 0xd2511f53a0a67825 */ /* 0x000fea00078e00ff */
[----:B------:R-:W-:Y:S01]  /*19760*/  LOP3.LUT R160, R167, UR26, R150, 0x96, !PT ;  /* 0x0000001aa7a07c12 */ /* 0x000fe2000f8e9696 */
[----:B------:R-:W-:Y:S04]  /*19770*/  IMAD.WIDE.U32 R150, R151, -0x326172a9, RZ ;  /* 0xcd9e8d5797967825 */ /* 0x000fe800078e00ff */
[----:B------:R-:W-:Y:S01]  /*19780*/  IMAD.WIDE.U32 R160, R160, -0x326172a9, RZ ;  /* 0xcd9e8d57a0a07825 */ /* 0x000fe200078e00ff */
[----:B------:R-:W-:Y:S01]  /*19790*/  LOP3.LUT R218, R151, UR25, R162, 0x96, !PT ;  /* 0x0000001997da7c12 */ /* 0x000fe2000f8e96a2 */
[C---:B------:R-:W-:Y:S03]  /*197a0*/  HMMA.16816.F32 R68, R132.reuse, R144, R68 ;  /* 0x000000908444723c */ /* 0x040fe60000001844 */
[C-C-:B------:R-:W-:Y:S01]  /*197b0*/  LOP3.LUT R151, R161.reuse, UR31, R150.reuse, 0x96, !PT ;  /* 0x0000001fa1977c12 */ /* 0x140fe2000f8e9696 */
[----:B------:R-:W-:Y:S01]  /*197c0*/  IMAD.WIDE.U32 R218, R218, -0x2daee0ad, RZ ;  /* 0xd2511f53dada7825 */ /* 0x000fe200078e00ff */
[----:B------:R-:W-:Y:S01]  /*197d0*/  LOP3.LUT R150, R161, UR31, R150, 0x96, !PT ;  /* 0x0000001fa1967c12 */ /* 0x000fe2000f8e9696 */
[C---:B------:R-:W-:Y:S01]  /*197e0*/  HMMA.16816.F32 R72, R132.reuse, R146, R72 ;  /* 0x000000928448723c */ /* 0x040fe20000001848 */
[----:B------:R-:W1:Y:S05]  /*197f0*/  LDSM.16.MT88.4 R144, [R187+0x14800] ;  /* 0x01480000bb90783b */ /* 0x000e6a0000004200 */
[C---:B------:R-:W-:Y:S06]  /*19800*/  HMMA.16816.F32 R76, R132.reuse, R140, R76 ;  /* 0x0000008c844c723c */ /* 0x040fec000000184c */
[C---:B------:R-:W-:Y:S01]  /*19810*/  HMMA.16816.F32 R80, R132.reuse, R142, R80 ;  /* 0x0000008e8450723c */ /* 0x040fe20000001850 */
[----:B------:R-:W1:Y:S05]  /*19820*/  LDSM.16.MT88.4 R140, [R185+0x16800] ;  /* 0x01680000b98c783b */ /* 0x000e6a0000004200 */
[C---:B------:R-:W-:Y:S06]  /*19830*/  HMMA.16816.F32 R84, R132.reuse, R136, R84 ;  /* 0x000000888454723c */ /* 0x040fec0000001854 */
[C---:B------:R-:W-:Y:S05]  /*19840*/  HMMA.16816.F32 R88, R132.reuse, R138, R88 ;  /* 0x0000008a8458723c */ /* 0x040fea0000001858 */
[----:B------:R-:W-:Y:S01]  /*19850*/  LOP3.LUT R136, R151, 0xff, RZ, 0xc0, !PT ;  /* 0x000000ff97887812 */ /* 0x000fe200078ec0ff */
[C---:B-1----:R-:W-:Y:S06]  /*19860*/  HMMA.16816.F32 R92, R132.reuse, R144, R92 ;  /* 0x00000090845c723c */ /* 0x042fec000000185c */
[C---:B------:R-:W-:Y:S06]  /*19870*/  HMMA.16816.F32 R96, R132.reuse, R146, R96 ;  /* 0x000000928460723c */ /* 0x040fec0000001860 */
[C---:B------:R-:W-:Y:S06]  /*19880*/  HMMA.16816.F32 R100, R132.reuse, R140, R100 ;  /* 0x0000008c8464723c */ /* 0x040fec0000001864 */
[C---:B------:R-:W-:Y:S05]  /*19890*/  HMMA.16816.F32 R104, R132.reuse, R142, R104 ;  /* 0x0000008e8468723c */ /* 0x040fea0000001868 */
[----:B------:R-:W-:Y:S02]  /*198a0*/  SHF.R.U32.HI R141, RZ, 0x10, R160 ;  /* 0x00000010ff8d7819 */ /* 0x000fe400000116a0 */
[----:B------:R-:W-:Y:S04]  /*198b0*/  LOP3.LUT R140, R160, 0xffff, RZ, 0xc0, !PT ;  /* 0x0000ffffa08c7812 */ /* 0x000fe800078ec0ff */
[----:B------:R-:W-:Y:S02]  /*198c0*/  LOP3.LUT R141, R141, 0xff, RZ, 0xc0, !PT ;  /* 0x000000ff8d8d7812 */ /* 0x000fe400078ec0ff */
[----:B------:R-:W-:Y:S01]  /*198d0*/  SHF.R.U32.HI R140, RZ, 0x8, R140 ;  /* 0x00000008ff8c7819 */ /* 0x000fe2000001168c */
[----:B--2---:R-:W-:Y:S02]  /*198e0*/  @!P3 HADD2 R172, -R152.H0_H0, -RZ.H0_H0 ;  /* 0xa00000ff98acb230 */ /* 0x004fe40000000900 */
[----:B----4-:R-:W-:Y:S03]  /*198f0*/  @!P0 HADD2 R171, -R153.H0_H0, -RZ.H0_H0 ;  /* 0xa00000ff99ab8230 */ /* 0x010fe60000000900 */
[----:B------:R-:W-:Y:S01]  /*19900*/  PRMT R164, R172, 0x7610, R164 ;  /* 0x00007610aca47816 */ /* 0x000fe200000000a4 */
[----:B---3--:R-:W-:Y:S03]  /*19910*/  @!P2 HADD2 R168, -R0.H0_H0, -RZ.H0_H0 ;  /* 0xa00000ff00a8a230 */ /* 0x008fe60000000900 */
[----:B------:R-:W-:Y:S02]  /*19920*/  @!P3 PRMT R152, R164, 0x5410, RZ ;  /* 0x00005410a498b816 */ /* 0x000fe400000000ff */
[----:B------:R-:W-:Y:S01]  /*19930*/  PRMT R145, R171, 0x7610, R145 ;  /* 0x00007610ab917816 */ /* 0x000fe20000000091 */
[----:B------:R-:W-:Y:S01]  /*19940*/  @!P5 HADD2 R169, -R154.H0_H0, -RZ.H0_H0 ;  /* 0xa00000ff9aa9d230 */ /* 0x000fe20000000900 */
[----:B------:R1:W-:Y:S01]  /*19950*/  @!P2 STL.S16 [R1+0x64], R168 ;  /* 0x000064a80100a387 */ /* 0x0003e20000100600 */
[----:B------:R-:W-:Y:S02]  /*19960*/  PRMT R163, R168, 0x7610, R163 ;  /* 0x00007610a8a37816 */ /* 0x000fe400000000a3 */
[----:B------:R-:W-:Y:S01]  /*19970*/  @!P0 PRMT R153, R145, 0x5410, RZ ;  /* 0x0000541091998816 */ /* 0x000fe200000000ff */
[----:B------:R-:W-:Y:S01]  /*19980*/  STG.E.U16 desc[UR32][R222.64+0x22], R152 ;  /* 0x00002298de007986 */ /* 0x000fe2000c101520 */
[----:B------:R-:W-:Y:S02]  /*19990*/  @!P2 PRMT R0, R163, 0x5410, RZ ;  /* 0x00005410a300a816 */ /* 0x000fe400000000ff */
[----:B------:R-:W-:Y:S01]  /*199a0*/  PRMT R146, R169, 0x7610, R146 ;  /* 0x00007610a9927816 */ /* 0x000fe20000000092 */
[----:B------:R3:W2:Y:S01]  /*199b0*/  LDL.S16 R163, [R1+0x6c] ;  /* 0x00006c0001a37983 */ /* 0x0006a20000100600 */
[----:B------:R-:W-:Y:S02]  /*199c0*/  ISETP.LE.U32.AND P2, PT, R136, UR14, PT ;  /* 0x0000000e88007c0c */ /* 0x000fe4000bf43070 */
[----:B------:R-:W-:Y:S01]  /*199d0*/  LOP3.LUT R136, R151, 0xffff, RZ, 0xc0, !PT ;  /* 0x0000ffff97887812 */ /* 0x000fe200078ec0ff */
[----:B------:R-:W-:Y:S01]  /*199e0*/  @!P3 STL.S16 [R1+0x5c], R172 ;  /* 0x00005cac0100b387 */ /* 0x000fe20000100600 */
[----:B------:R-:W-:Y:S02]  /*199f0*/  LOP3.LUT R145, R160, 0xff, RZ, 0xc0, !PT ;  /* 0x000000ffa0917812 */ /* 0x000fe400078ec0ff */
[----:B------:R-:W-:Y:S01]  /*19a00*/  @!P5 PRMT R154, R146, 0x5410, RZ ;  /* 0x00005410929ad816 */ /* 0x000fe200000000ff */
[----:B------:R-:W-:Y:S08]  /*19a10*/  LDSM.16.MT88.4 R172, [R185+0x13800] ;  /* 0x01380000b9ac783b */ /* 0x000ff00000004200 */
[----:B------:R-:W-:Y:S01]  /*19a20*/  @!P0 STL.S16 [R1+0x70], R171 ;  /* 0x000070ab01008387 */ /* 0x000fe20000100600 */
[----:B-1----:R-:W-:Y:S01]  /*19a30*/  FADD.FTZ R168, R165, R155 ;  /* 0x0000009ba5a87221 */ /* 0x002fe20000010000 */
[----:B------:R-:W-:Y:S02]  /*19a40*/  SHF.R.U32.HI R155, RZ, 0x8, R136 ;  /* 0x00000008ff9b7819 */ /* 0x000fe40000011688 */
[----:B------:R3:W4:Y:S02]  /*19a50*/  LDL.S16 R164, [R1+0x60] ;  /* 0x0000600001a47983 */ /* 0x0007240000100600 */
[----:B------:R-:W-:Y:S02]  /*19a60*/  LOP3.LUT R144, R155, 0xffff, RZ, 0xc0, !PT ;  /* 0x0000ffff9b907812 */ /* 0x000fe400078ec0ff */
[----:B------:R-:W1:Y:S01]  /*19a70*/  LDSM.16.MT88.4 R136, [R186+0x16800] ;  /* 0x01680000ba88783b */ /* 0x000e620000004200 */
[----:B------:R-:W-:Y:S02]  /*19a80*/  SHF.R.U32.HI R155, RZ, 0x18, R160 ;  /* 0x00000018ff9b7819 */ /* 0x000fe400000116a0 */
[----:B------:R-:W-:Y:S02]  /*19a90*/  ISETP.LE.U32.AND P3, PT, R144, UR14, PT ;  /* 0x0000000e90007c0c */ /* 0x000fe4000bf63070 */
[----:B------:R-:W-:Y:S02]  /*19aa0*/  SHF.R.U32.HI R144, RZ, 0x18, R151 ;  /* 0x00000018ff907819 */ /* 0x000fe40000011697 */
[--C-:B------:R-:W-:Y:S01]  /*19ab0*/  PRMT R167, R141, 0x5410, R155.reuse ;  /* 0x000054108da77816 */ /* 0x100fe2000000009b */
[----:B------:R3:W-:Y:S01]  /*19ac0*/  @!P5 STL.S16 [R1+0x4c], R169 ;  /* 0x00004ca90100d387 */ /* 0x0007e20000100600 */
[----:B------:R-:W-:Y:S02]  /*19ad0*/  ISETP.LE.U32.AND P0, PT, R144, UR14, PT ;  /* 0x0000000e90007c0c */ /* 0x000fe4000bf03070 */
[----:B------:R-:W-:Y:S01]  /*19ae0*/  LOP3.LUT R144, R160, 0xff, RZ, 0xc0, !PT ;  /* 0x000000ffa0907812 */ /* 0x000fe200078ec0ff */
[----:B------:R-:W-:Y:S01]  /*19af0*/  STG.E.U16 desc[UR32][R222.64+0x20], R0 ;  /* 0x00002000de007986 */ /* 0x000fe2000c101520 */
[----:B------:R-:W-:Y:S02]  /*19b00*/  ISETP.LE.U32.AND P5, PT, R145, UR14, PT ;  /* 0x0000000e91007c0c */ /* 0x000fe4000bfa3070 */
[----:B------:R-:W-:Y:S01]  /*19b10*/  PRMT R165, R144, 0x5410, R140 ;  /* 0x0000541090a57816 */ /* 0x000fe2000000008c */
[----:B------:R-:W-:Y:S01]  /*19b20*/  STG.E.U16 desc[UR32][R220.64+0x30], R153 ;  /* 0x00003099dc007986 */ /* 0x000fe2000c101520 */
[----:B------:R-:W-:Y:S02]  /*19b30*/  PRMT R155, R181, 0x7610, R155 ;  /* 0x00007610b59b7816 */ /* 0x000fe4000000009b */
[----:B------:R-:W-:Y:S01]  /*19b40*/  SHF.R.U32.HI R141, RZ, 0x10, R160 ;  /* 0x00000010ff8d7819 */ /* 0x000fe200000116a0 */
[----:B------:R-:W1:Y:S01]  /*19b50*/  LDSM.16.MT88.4 R144, [R188+0x16800] ;  /* 0x01680000bc90783b */ /* 0x000e620000004200 */
[C---:B------:R-:W-:Y:S02]  /*19b60*/  LOP3.LUT R140, R150.reuse, 0xffff, RZ, 0xc0, !PT ;  /* 0x0000ffff968c7812 */ /* 0x040fe400078ec0ff */
[----:B------:R-:W-:Y:S02]  /*19b70*/  LOP3.LUT R142, R141, 0xff, RZ, 0xc0, !PT ;  /* 0x000000ff8d8e7812 */ /* 0x000fe400078ec0ff */
[----:B------:R-:W-:Y:S02]  /*19b80*/  LOP3.LUT R141, R150, 0xff, RZ, 0xc0, !PT ;  /* 0x000000ff968d7812 */ /* 0x000fe400078ec0ff */
[----:B------:R-:W-:Y:S01]  /*19b90*/  SHF.R.U32.HI R140, RZ, 0x8, R140 ;  /* 0x00000008ff8c7819 */ /* 0x000fe2000001168c */
[----:B------:R-:W-:Y:S01]  /*19ba0*/  STG.E.U16 desc[UR32][R220.64+0x32], R154 ;  /* 0x0000329adc007986 */ /* 0x000fe2000c101520 */
[----:B------:R-:W-:Y:S03]  /*19bb0*/  PRMT R181, R178, 0x7632, R181 ;  /* 0x00007632b2b57816 */ /* 0x000fe600000000b5 */
[----:B---3--:R3:W3:Y:S01]  /*19bc0*/  LDL.S16 R169, [R1+0x58] ;  /* 0x0000580001a97983 */ /* 0x0086e20000100600 */
[C---:B-1----:R-:W-:Y:S06]  /*19bd0*/  HMMA.16816.F32 R108, R132.reuse, R136, R108 ;  /* 0x00000088846c723c */ /* 0x042fec000000186c */
[C---:B------:R-:W-:Y:S05]  /*19be0*/  HMMA.16816.F32 R112, R132.reuse, R138, R112 ;  /* 0x0000008a8470723c */ /* 0x040fea0000001870 */
[----:B------:R-:W-:Y:S02]  /*19bf0*/  SHF.R.U32.HI R136, RZ, 0x10, R151 ;  /* 0x00000010ff887819 */ /* 0x000fe40000011697 */
[----:B------:R-:W-:Y:S04]  /*19c00*/  FADD.FTZ R138, R196, R168 ;  /* 0x000000a8c48a7221 */ /* 0x000fe80000010000 */
[----:B------:R-:W-:Y:S01]  /*19c10*/  LOP3.LUT R136, R136, 0xff, RZ, 0xc0, !PT ;  /* 0x000000ff88887812 */ /* 0x000fe200078ec0ff */
[C---:B------:R-:W-:Y:S06]  /*19c20*/  HMMA.16816.F32 R116, R132.reuse, R144, R116 ;  /* 0x000000908474723c */ /* 0x040fec0000001874 */
[C---:B------:R-:W-:Y:S01]  /*19c30*/  HMMA.16816.F32 R120, R132.reuse, R146, R120 ;  /* 0x000000928478723c */ /* 0x040fe20000001878 */
[----:B------:R-:W-:Y:S04]  /*19c40*/  LDSM.16.MT88.4 R144, [R186+0x11000] ;  /* 0x01100000ba90783b */ /* 0x000fe80000004200 */
[----:B--2---:R-:W-:Y:S05]  /*19c50*/  @!P6 HADD2 R163, -R157.H0_H0, -RZ.H0_H0 ;  /* 0xa00000ff9da3e230 */ /* 0x004fea0000000900 */
[----:B------:R1:W-:Y:S01]  /*19c60*/  @!P6 STL.S16 [R1+0x6c], R163 ;  /* 0x00006ca30100e387 */ /* 0x0003e20000100600 */
[----:B------:R-:W-:Y:S04]  /*19c70*/  PRMT R143, R163, 0x7610, R143 ;  /* 0x00007610a38f7816 */ /* 0x000fe8000000008f */
[----:B------:R-:W-:Y:S02]  /*19c80*/  @!P6 PRMT R157, R143, 0x5410, RZ ;  /* 0x000054108f9de816 */ /* 0x000fe400000000ff */
[----:B------:R-:W-:Y:S03]  /*19c90*/  ISETP.LE.U32.AND P6, PT, R142, UR14, PT ;  /* 0x0000000e8e007c0c */ /* 0x000fe6000bfc3070 */
[----:B------:R2:W-:Y:S01]  /*19ca0*/  STG.E.U16 desc[UR32][R222.64+0x30], R157 ;  /* 0x0000309dde007986 */ /* 0x0005e2000c101520 */
[----:B----4-:R-:W-:Y:S05]  /*19cb0*/  @!P4 HADD2 R164, -R158.H0_H0, -RZ.H0_H0 ;  /* 0xa00000ff9ea4c230 */ /* 0x010fea0000000900 */
[----:B------:R4:W-:Y:S01]  /*19cc0*/  @!P4 STL.S16 [R1+0x60], R164 ;  /* 0x000060a40100c387 */ /* 0x0009e20000100600 */
[----:B------:R-:W-:Y:S04]  /*19cd0*/  PRMT R162, R164, 0x7610, R162 ;  /* 0x00007610a4a27816 */ /* 0x000fe800000000a2 */
[----:B------:R-:W-:Y:S02]  /*19ce0*/  @!P4 PRMT R158, R162, 0x5410, RZ ;  /* 0x00005410a29ec816 */ /* 0x000fe400000000ff */
[----:B------:R-:W-:Y:S01]  /*19cf0*/  ISETP.LE.U32.AND P4, PT, R136, UR14, PT ;  /* 0x0000000e88007c0c */ /* 0x000fe2000bf83070 */
[----:B------:R-:W4:Y:S01]  /*19d00*/  MUFU.EX2 R162, R182 ;  /* 0x000000b600a27308 */ /* 0x000f220000000800 */
[--C-:B------:R-:W-:Y:S01]  /*19d10*/  SHF.R.U32.HI R136, RZ, 0x10, R150.reuse ;  /* 0x00000010ff887819 */ /* 0x100fe20000011696 */
[----:B------:R-:W-:Y:S01]  /*19d20*/  STG.E.U16 desc[UR32][R222.64+0x32], R158 ;  /* 0x0000329ede007986 */ /* 0x000fe2000c101520 */
[----:B------:R-:W-:Y:S02]  /*19d30*/  SHF.R.U32.HI R150, RZ, 0x18, R150 ;  /* 0x00000018ff967819 */ /* 0x000fe40000011696 */
[----:B------:R-:W-:Y:S02]  /*19d40*/  LOP3.LUT R137, R136, 0xff, RZ, 0xc0, !PT ;  /* 0x000000ff88897812 */ /* 0x000fe400078ec0ff */
[----:B-1----:R-:W-:Y:S02]  /*19d50*/  PRMT R163, R141, 0x5410, R140 ;  /* 0x000054108da37816 */ /* 0x002fe4000000008c */
[----:B------:R-:W1:Y:S01]  /*19d60*/  LDSM.16.MT88.4 R140, [R187+0x16800] ;  /* 0x01680000bb8c783b */ /* 0x000e620000004200 */
[----:B------:R-:W-:Y:S01]  /*19d70*/  PRMT R139, R137, 0x5410, R150 ;  /* 0x00005410898b7816 */ /* 0x000fe20000000096 */
[----:B--2---:R-:W2:Y:S01]  /*19d80*/  MUFU.EX2 R157, R236 ;  /* 0x000000ec009d7308 */ /* 0x004ea20000000800 */
[----:B------:R-:W-:Y:S02]  /*19d90*/  PRMT R137, R155, 0x5410, R156 ;  /* 0x000054109b897816 */ /* 0x000fe4000000009c */
[----:B------:R-:W-:Y:S02]  /*19da0*/  LOP3.LUT R136, R160, 0xffff, RZ, 0xc0, !PT ;  /* 0x0000ffffa0887812 */ /* 0x000fe400078ec0ff */
[----:B------:R-:W-:Y:S01]  /*19db0*/  SHF.R.U32.HI R160, RZ, 0x18, R160 ;  /* 0x00000018ffa07819 */ /* 0x000fe200000116a0 */
[----:B------:R-:W1:Y:S01]  /*19dc0*/  LDSM.16.MT88.4 R148, [R185+0x11000] ;  /* 0x01100000b994783b */ /* 0x000e620000004200 */
[----:B------:R-:W-:Y:S03]  /*19dd0*/  SHF.R.U32.HI R136, RZ, 0x8, R136 ;  /* 0x00000008ff887819 */ /* 0x000fe60000011688 */
[----:B----4-:R2:W-:Y:S01]  /*19de0*/  MUFU.EX2 R164, R183 ;  /* 0x000000b700a47308 */ /* 0x0105e20000000800 */
[C---:B------:R-:W-:Y:S01]  /*19df0*/  F2FP.F16.F32.PACK_AB R196, R162.reuse, R196 ;  /* 0x000000c4a2c4723e */ /* 0x040fe200000000ff */
[----:B------:R-:W-:Y:S01]  /*19e00*/  FADD.FTZ R162, R162, R138 ;  /* 0x0000008aa2a27221 */ /* 0x000fe20000010000 */
[----:B------:R-:W-:Y:S01]  /*19e10*/  LOP3.LUT R136, R136, 0xffff, RZ, 0xc0, !PT ;  /* 0x0000ffff88887812 */ /* 0x000fe200078ec0ff */
[----:B---3--:R-:W-:Y:S01]  /*19e20*/  @!P2 HADD2 R169, -R155.H0_H0, -RZ.H0_H0 ;  /* 0xa00000ff9ba9a230 */ /* 0x008fe20000000900 */
[C---:B------:R-:W-:Y:S02]  /*19e30*/  PRMT R195, R196.reuse, 0x7632, R195 ;  /* 0x00007632c4c37816 */ /* 0x040fe400000000c3 */
[--C-:B------:R-:W-:Y:S02]  /*19e40*/  HSET2.LE.AND R138, R165, R159.reuse, PT ;  /* 0x0000009fa58a7233 */ /* 0x100fe40003803000 */
[----:B------:R3:W-:Y:S01]  /*19e50*/  @!P2 STL.S16 [R1+0x58], R169 ;  /* 0x000058a90100a387 */ /* 0x0007e20000100600 */
[----:B------:R-:W-:Y:S02]  /*19e60*/  PRMT R170, R169, 0x7610, R170 ;  /* 0x00007610a9aa7816 */ /* 0x000fe400000000aa */
[----:B------:R-:W-:Y:S01]  /*19e70*/  PRMT R0, R196, 0x5410, R195 ;  /* 0x00005410c4007816 */ /* 0x000fe200000000c3 */
[----:B------:R4:W4:Y:S01]  /*19e80*/  LDL.S16 R171, [R1+0x48] ;  /* 0x0000480001ab7983 */ /* 0x0009220000100600 */
[----:B------:R-:W-:Y:S02]  /*19e90*/  @!P2 PRMT R155, R170, 0x5410, RZ ;  /* 0x00005410aa9ba816 */ /* 0x000fe400000000ff */
[----:B------:R-:W-:Y:S01]  /*19ea0*/  ISETP.LE.U32.AND P2, PT, R136, UR14, PT ;  /* 0x0000000e88007c0c */ /* 0x000fe2000bf43070 */
[----:B------:R4:W4:Y:S01]  /*19eb0*/  LDL.S16 R170, [R1+0x44] ;  /* 0x0000440001aa7983 */ /* 0x0009220000100600 */
[--C-:B------:R-:W-:Y:S02]  /*19ec0*/  HSET2.LE.AND R136, R163, R159.reuse, PT ;  /* 0x0000009fa3887233 */ /* 0x100fe40003803000 */
[----:B--2---:R-:W-:Y:S01]  /*19ed0*/  F2FP.F16.F32.PACK_AB R183, R232, R157 ;  /* 0x0000009de8b7723e */ /* 0x004fe200000000ff */
[----:B------:R2:W2:Y:S02]  /*19ee0*/  LDL.S16 R168, [R1+0x2c] ;  /* 0x00002c0001a87983 */ /* 0x0004a40000100600 */
[----:B------:R-:W-:Y:S02]  /*19ef0*/  LOP3.LUT R136, R136, R137, RZ, 0xc0, !PT ;  /* 0x0000008988887212 */ /* 0x000fe400078ec0ff */
[----:B------:R-:W-:Y:S01]  /*19f00*/  STG.E.U16 desc[UR32][R220.64+0x40], R155 ;  /* 0x0000409bdc007986 */ /* 0x000fe2000c101520 */
[--C-:B------:R-:W-:Y:S02]  /*19f10*/  HSET2.LE.AND R137, R139, R159.reuse, PT ;  /* 0x0000009f8b897233 */ /* 0x100fe40003803000 */
[--C-:B------:R-:W-:Y:S01]  /*19f20*/  HSET2.LE.AND R139, R167, R159.reuse, PT ;  /* 0x0000009fa78b7233 */ /* 0x100fe20003803000 */
[C---:B-1----:R-:W-:Y:S03]  /*19f30*/  HMMA.16816.F32 R124, R132.reuse, R140, R124 ;  /* 0x0000008c847c723c */ /* 0x042fe6000000187c */
[----:B------:R-:W-:Y:S01]  /*19f40*/  LOP3.LUT R137, R137, R0, RZ, 0xc0, !PT ;  /* 0x0000000089897212 */ /* 0x000fe200078ec0ff */
[----:B---3--:R-:W1:Y:S02]  /*19f50*/  MUFU.EX2 R169, R191 ;  /* 0x000000bf00a97308 */ /* 0x008e640000000800 */
[----:B------:R-:W-:Y:S01]  /*19f60*/  HMMA.16816.F32 R128, R132, R142, R128 ;  /* 0x0000008e8480723c */ /* 0x000fe20000001880 */
[----:B------:R-:W3:Y:S04]  /*19f70*/  LDSM.16.MT88.4 R132, [R188+0x11000] ;  /* 0x01100000bc84783b */ /* 0x000ee80000004200 */
[----:B------:R-:W-:Y:S02]  /*19f80*/  PRMT R0, R193, 0x5410, R194 ;  /* 0x00005410c1007816 */ /* 0x000fe400000000c2 */
[----:B------:R-:W-:Y:S02]  /*19f90*/  PRMT R182, R183, 0x7632, R182 ;  /* 0x00007632b7b67816 */ /* 0x000fe400000000b6 */
[----:B------:R-:W3:Y:S02]  /*19fa0*/  LDSM.16.MT88.4 R140, [R187+0x11000] ;  /* 0x01100000bb8c783b */ /* 0x000ee40000004200 */
[----:B------:R-:W-:Y:S02]  /*19fb0*/  LOP3.LUT R138, R138, R0, RZ, 0xc0, !PT ;  /* 0x000000008a8a7212 */ /* 0x000fe400078ec0ff */
[----:B-1----:R-:W-:Y:S01]  /*19fc0*/  F2FP.F16.F32.PACK_AB R192, R169, R164 ;  /* 0x000000a4a9c0723e */ /* 0x002fe200000000ff */
[----:B------:R-:W-:Y:S03]  /*19fd0*/  FADD.FTZ R164, R164, R162 ;  /* 0x000000a2a4a47221 */ /* 0x000fe60000010000 */
[C---:B------:R-:W-:Y:S04]  /*19fe0*/  PRMT R191, R192.reuse, 0x7632, R191 ;  /* 0x00007632c0bf7816 */ /* 0x040fe800000000bf */
[----:B------:R-:W-:Y:S04]  /*19ff0*/  PRMT R0, R192, 0x5410, R191 ;  /* 0x00005410c0007816 */ /* 0x000fe800000000bf */
[----:B------:R-:W-:Y:S07]  /*1a000*/  LOP3.LUT R139, R139, R0, RZ, 0xc0, !PT ;  /* 0x000000008b8b7212 */ /* 0x000fee00078ec0ff */
[C---:B------:R-:W-:Y:S06]  /*1a010*/  HMMA.16816.F32 R4, R136.reuse, R148, R4 ;  /* 0x000000948804723c */ /* 0x040fec0000001804 */
        /* <DEDUP_REMOVED lines=27> */
[C---:B------:R-:W-:Y:S05]  /*1a1d0*/  HMMA.16816.F32 R80, R136.reuse, R146, R80 ;  /* 0x000000928850723c */ /* 0x040fea0000001850 */
[----:B------:R-:W-:Y:S01]  /*1a1e0*/  LOP3.LUT R144, R219, UR38, R166, 0x96, !PT ;  /* 0x00000026db907c12 */ /* 0x000fe2000f8e96a6 */
[C---:B---3--:R-:W-:Y:S05]  /*1a1f0*/  HMMA.16816.F32 R84, R136.reuse, R132, R84 ;  /* 0x000000848854723c */ /* 0x048fea0000001854 */
[C---:B------:R-:W-:Y:S01]  /*1a200*/  LOP3.LUT R145, R144.reuse, 0xff, RZ, 0xc0, !PT ;  /* 0x000000ff90917812 */ /* 0x040fe200078ec0ff */
[C---:B------:R-:W-:Y:S05]  /*1a210*/  HMMA.16816.F32 R88, R136.reuse, R134, R88 ;  /* 0x000000868858723c */ /* 0x040fea0000001858 */
[----:B------:R-:W-:Y:S01]  /*1a220*/  LOP3.LUT R132, R144, 0xffff, RZ, 0xc0, !PT ;  /* 0x0000ffff90847812 */ /* 0x000fe200078ec0ff */
[C---:B------:R-:W-:Y:S05]  /*1a230*/  HMMA.16816.F32 R92, R136.reuse, R140, R92 ;  /* 0x0000008c885c723c */ /* 0x040fea000000185c */
[----:B------:R-:W-:Y:S01]  /*1a240*/  SHF.R.U32.HI R132, RZ, 0x8, R132 ;  /* 0x00000008ff847819 */ /* 0x000fe20000011684 */
[C---:B------:R-:W-:Y:S05]  /*1a250*/  HMMA.16816.F32 R96, R136.reuse, R142, R96 ;  /* 0x0000008e8860723c */ /* 0x040fea0000001860 */
[--C-:B------:R-:W-:Y:S01]  /*1a260*/  SHF.R.U32.HI R140, RZ, 0x10, R218.reuse ;  /* 0x00000010ff8c7819 */ /* 0x100fe200000116da */
[C---:B-1----:R-:W-:Y:S05]  /*1a270*/  HMMA.16816.F32 R100, R136.reuse, R148, R100 ;  /* 0x000000948864723c */ /* 0x042fea0000001864 */
[----:B------:R-:W-:Y:S01]  /*1a280*/  SHF.R.U32.HI R141, RZ, 0x18, R218 ;  /* 0x00000018ff8d7819 */ /* 0x000fe200000116da */
[C---:B------:R-:W-:Y:S05]  /*1a290*/  HMMA.16816.F32 R104, R136.reuse, R150, R104 ;  /* 0x000000968868723c */ /* 0x040fea0000001868 */
[----:B------:R-:W-:Y:S02]  /*1a2a0*/  LOP3.LUT R140, R140, 0xff, RZ, 0xc0, !PT ;  /* 0x000000ff8c8c7812 */ /* 0x000fe400078ec0ff */
[----:B------:R-:W-:Y:S04]  /*1a2b0*/  FADD.FTZ R151, R169, R164 ;  /* 0x000000a4a9977221 */ /* 0x000fe80000010000 */
[----:B------:R-:W-:Y:S01]  /*1a2c0*/  FADD.FTZ R233, R157, R151 ;  /* 0x000000979de97221 */ /* 0x000fe20000010000 */
[----:B----4-:R-:W-:Y:S02]  /*1a2d0*/  @!P3 HADD2 R171, -R156.H0_H0, -RZ.H0_H0 ;  /* 0xa00000ff9cabb230 */ /* 0x010fe40000000900 */
[----:B------:R-:W-:Y:S03]  /*1a2e0*/  @!P4 HADD2 R170, -R196.H0_H0, -RZ.H0_H0 ;  /* 0xa00000ffc4aac230 */ /* 0x000fe60000000900 */
[----:B------:R-:W-:Y:S01]  /*1a2f0*/  @!P3 STL.S16 [R1+0x48], R171 ;  /* 0x000048ab0100b387 */ /* 0x000fe20000100600 */
[----:B------:R-:W-:Y:S01]  /*1a300*/  PRMT R0, R171, 0x7610, R0 ;  /* 0x00007610ab007816 */ /* 0x000fe20000000000 */
[----:B--2---:R-:W-:Y:S02]  /*1a310*/  @!P0 HADD2 R168, -R195.H0_H0, -RZ.H0_H0 ;  /* 0xa00000ffc3a88230 */ /* 0x004fe40000000900 */
[----:B------:R3:W2:Y:S01]  /*1a320*/  LDL.S16 R153, [R1+0x38] ;  /* 0x0000380001997983 */ /* 0x0006a20000100600 */
[----:B------:R-:W-:Y:S02]  /*1a330*/  PRMT R154, R170, 0x7610, R154 ;  /* 0x00007610aa9a7816 */ /* 0x000fe4000000009a */
[----:B------:R-:W-:Y:S01]  /*1a340*/  @!P3 PRMT R156, R0, 0x5410, RZ ;  /* 0x00005410009cb816 */ /* 0x000fe200000000ff */
[----:B------:R3:W4:Y:S01]  /*1a350*/  LDL.S16 R152, [R1+0x40] ;  /* 0x0000400001987983 */ /* 0x0007220000100600 */
[----:B------:R-:W-:Y:S02]  /*1a360*/  LOP3.LUT R0, R218, 0xffff, RZ, 0xc0, !PT ;  /* 0x0000ffffda007812 */ /* 0x000fe400078ec0ff */
[----:B------:R-:W-:Y:S01]  /*1a370*/  @!P4 PRMT R196, R154, 0x5410, RZ ;  /* 0x000054109ac4c816 */ /* 0x000fe200000000ff */
[----:B------:R-:W-:Y:S01]  /*1a380*/  @!P4 STL.S16 [R1+0x44], R170 ;  /* 0x000044aa0100c387 */ /* 0x000fe20000100600 */
[----:B------:R-:W-:Y:S02]  /*1a390*/  ISETP.LE.U32.AND P4, PT, R145, UR14, PT ;  /* 0x0000000e91007c0c */ /* 0x000fe4000bf83070 */
[----:B------:R-:W-:Y:S01]  /*1a3a0*/  SHF.R.U32.HI R133, RZ, 0x8, R0 ;  /* 0x00000008ff857819 */ /* 0x000fe20000011600 */
[----:B------:R-:W-:Y:S01]  /*1a3b0*/  @!P0 STL.S16 [R1+0x2c], R168 ;  /* 0x00002ca801008387 */ /* 0x000fe20000100600 */
[----:B------:R-:W-:Y:S02]  /*1a3c0*/  LOP3.LUT R145, R218, 0xff, RZ, 0xc0, !PT ;  /* 0x000000ffda917812 */ /* 0x000fe400078ec0ff */
[----:B------:R-:W-:Y:S01]  /*1a3d0*/  PRMT R147, R168, 0x7610, R147 ;  /* 0x00007610a8937816 */ /* 0x000fe20000000093 */
[----:B------:R-:W-:Y:S01]  /*1a3e0*/  STG.E.U16 desc[UR32][R220.64+0x42], R156 ;  /* 0x0000429cdc007986 */ /* 0x000fe2000c101520 */
[----:B------:R-:W-:Y:S02]  /*1a3f0*/  PRMT R158, R145, 0x5410, R133 ;  /* 0x00005410919e7816 */ /* 0x000fe40000000085 */
[----:B------:R-:W-:Y:S01]  /*1a400*/  LOP3.LUT R145, R132, 0xffff, RZ, 0xc0, !PT ;  /* 0x0000ffff84917812 */ /* 0x000fe200078ec0ff */
[----:B------:R-:W-:Y:S01]  /*1a410*/  LDSM.16.MT88.4 R168, [R187+0x11800] ;  /* 0x01180000bba8783b */ /* 0x000fe20000004200 */
[----:B------:R-:W-:Y:S02]  /*1a420*/  @!P0 PRMT R195, R147, 0x5410, RZ ;  /* 0x0000541093c38816 */ /* 0x000fe400000000ff */
[----:B------:R-:W-:Y:S02]  /*1a430*/  ISETP.LE.U32.AND P0, PT, R145, UR14, PT ;  /* 0x0000000e91007c0c */ /* 0x000fe4000bf03070 */
[----:B------:R-:W-:Y:S02]  /*1a440*/  ISETP.LE.U32.AND P3, PT, R160, UR14, PT ;  /* 0x0000000ea0007c0c */ /* 0x000fe4000bf63070 */
[----:B------:R-:W-:Y:S01]  /*1a450*/  PRMT R154, R140, 0x5410, R141 ;  /* 0x000054108c9a7816 */ /* 0x000fe2000000008d */
[----:B------:R-:W1:Y:S01]  /*1a460*/  LDSM.16.MT88.4 R132, [R186+0x17000] ;  /* 0x01700000ba84783b */ /* 0x000e620000004200 */
[----:B------:R-:W-:Y:S02]  /*1a470*/  LOP3.LUT R0, R219, UR38, R166, 0x96, !PT ;  /* 0x00000026db007c12 */ /* 0x000fe4000f8e96a6 */
[----:B------:R-:W-:Y:S02]  /*1a480*/  SHF.R.U32.HI R145, RZ, 0x18, R144 ;  /* 0x00000018ff917819 */ /* 0x000fe40000011690 */
[--C-:B------:R-:W-:Y:S03]  /*1a490*/  HSET2.LE.AND R150, R154, R159.reuse, PT ;  /* 0x0000009f9a967233 */ /* 0x100fe60003803000 */
[----:B------:R-:W3:Y:S08]  /*1a4a0*/  LDSM.16.MT88.4 R140, [R188+0x17000] ;  /* 0x01700000bc8c783b */ /* 0x000ef00000004200 */
[----:B------:R-:W-:Y:S04]  /*1a4b0*/  STG.E.U16 desc[UR32][R222.64+0x40], R196 ;  /* 0x000040c4de007986 */ /* 0x000fe8000c101520 */
[----:B------:R-:W-:Y:S01]  /*1a4c0*/  STG.E.U16 desc[UR32][R222.64+0x42], R195 ;  /* 0x000042c3de007986 */ /* 0x000fe2000c101520 */
[C---:B-1----:R-:W-:Y:S06]  /*1a4d0*/  HMMA.16816.F32 R108, R136.reuse, R132, R108 ;  /* 0x00000084886c723c */ /* 0x042fec000000186c */
[C---:B------:R-:W-:Y:S05]  /*1a4e0*/  HMMA.16816.F32 R112, R136.reuse, R134, R112 ;  /* 0x000000868870723c */ /* 0x040fea0000001870 */
[----:B------:R-:W-:Y:S01]  /*1a4f0*/  PRMT R132, R180, 0x5410, R179 ;  /* 0x00005410b4847816 */ /* 0x000fe200000000b3 */
[C---:B---3--:R-:W-:Y:S05]  /*1a500*/  HMMA.16816.F32 R116, R136.reuse, R140, R116 ;  /* 0x0000008c8874723c */ /* 0x048fea0000001874 */
[----:B------:R-:W-:Y:S01]  /*1a510*/  PRMT R133, R183, 0x5410, R182 ;  /* 0x00005410b7857816 */ /* 0x000fe200000000b6 */
[C---:B------:R-:W-:Y:S01]  /*1a520*/  HMMA.16816.F32 R120, R136.reuse, R142, R120 ;  /* 0x0000008e8878723c */ /* 0x040fe20000001878 */
[----:B------:R-:W-:Y:S04]  /*1a530*/  LDSM.16.MT88.4 R140, [R188+0x11800] ;  /* 0x01180000bc8c783b */ /* 0x000fe80000004200 */
[----:B------:R-:W-:Y:S02]  /*1a540*/  PRMT R134, R178, 0x5410, R181 ;  /* 0x00005410b2867816 */ /* 0x000fe400000000b5 */
[----:B------:R-:W-:Y:S04]  /*1a550*/  PRMT R135, R177, 0x5410, R176 ;  /* 0x00005410b1877816 */ /* 0x000fe800000000b0 */
[----:B------:R-:W-:Y:S01]  /*1a560*/  LOP3.LUT R135, R150, R135, RZ, 0xc0, !PT ;  /* 0x0000008796877212 */ /* 0x000fe200078ec0ff */
[----:B--2---:R-:W-:Y:S02]  /*1a570*/  @!P5 HADD2 R153, -R193.H0_H0, -RZ.H0_H0 ;  /* 0xa00000ffc199d230 */ /* 0x004fe40000000900 */
[----:B----4-:R-:W-:Y:S03]  /*1a580*/  @!P2 HADD2 R152, -R194.H0_H0, -RZ.H0_H0 ;  /* 0xa00000ffc298a230 */ /* 0x010fe60000000900 */
[----:B------:R1:W-:Y:S01]  /*1a590*/  @!P5 STL.S16 [R1+0x38], R153 ;  /* 0x000038990100d387 */ /* 0x0003e20000100600 */
[----:B------:R-:W-:Y:S03]  /*1a5a0*/  PRMT R146, R153, 0x7610, R146 ;  /* 0x0000761099927816 */ /* 0x000fe60000000092 */
[----:B------:R2:W-:Y:S01]  /*1a5b0*/  @!P2 STL.S16 [R1+0x40], R152 ;  /* 0x000040980100a387 */ /* 0x0005e20000100600 */
[----:B------:R-:W-:Y:S02]  /*1a5c0*/  @!P5 PRMT R193, R146, 0x5410, RZ ;  /* 0x0000541092c1d816 */ /* 0x000fe400000000ff */
[----:B------:R-:W-:Y:S01]  /*1a5d0*/  SHF.R.U32.HI R146, RZ, 0x10, R144 ;  /* 0x00000010ff927819 */ /* 0x000fe20000011690 */
[----:B------:R3:W4:Y:S01]  /*1a5e0*/  LDL.S16 R252, [R1+0x34] ;  /* 0x0000340001fc7983 */ /* 0x0007220000100600 */
[----:B------:R-:W-:Y:S02]  /*1a5f0*/  LOP3.LUT R144, R0, 0xffff, RZ, 0xc0, !PT ;  /* 0x0000ffff00907812 */ /* 0x000fe400078ec0ff */
[----:B------:R-:W-:Y:S01]  /*1a600*/  ISETP.LE.U32.AND P5, PT, R145, UR14, PT ;  /* 0x0000000e91007c0c */ /* 0x000fe2000bfa3070 */
[----:B------:R3:W3:Y:S01]  /*1a610*/  LDL.S16 R239, [R1+0x3c] ;  /* 0x00003c0001ef7983 */ /* 0x0006e20000100600 */
[----:B------:R-:W-:Y:S02]  /*1a620*/  SHF.R.U32.HI R149, RZ, 0x8, R144 ;  /* 0x00000008ff957819 */ /* 0x000fe40000011690 */
[----:B------:R-:W-:Y:S01]  /*1a630*/  PRMT R160, R152, 0x7610, R160 ;  /* 0x0000761098a07816 */ /* 0x000fe200000000a0 */
[----:B------:R3:W3:Y:S01]  /*1a640*/  LDL.S16 R238, [R1+0x30] ;  /* 0x0000300001ee7983 */ /* 0x0006e20000100600 */
[--C-:B------:R-:W-:Y:S02]  /*1a650*/  SHF.R.U32.HI R145, RZ, 0x10, R0.reuse ;  /* 0x00000010ff917819 */ /* 0x100fe40000011600 */
[----:B------:R-:W-:Y:S01]  /*1a660*/  @!P2 PRMT R194, R160, 0x5410, RZ ;  /* 0x00005410a0c2a816 */ /* 0x000fe200000000ff */
[----:B------:R3:W3:Y:S01]  /*1a670*/  LDL.S16 R237, [R1+0x24] ;  /* 0x0000240001ed7983 */ /* 0x0006e20000100600 */
[----:B------:R-:W-:Y:S03]  /*1a680*/  LOP3.LUT R148, R145, 0xff, RZ, 0xc0, !PT ;  /* 0x000000ff91947812 */ /* 0x000fe600078ec0ff */
[----:B------:R-:W-:Y:S01]  /*1a690*/  LDSM.16.MT88.4 R160, [R185+0x11800] ;  /* 0x01180000b9a0783b */ /* 0x000fe20000004200 */
[----:B-1----:R-:W-:Y:S02]  /*1a6a0*/  LOP3.LUT R153, R0, 0xff, RZ, 0xc0, !PT ;  /* 0x000000ff00997812 */ /* 0x002fe400078ec0ff */
[----:B--2---:R-:W-:Y:S02]  /*1a6b0*/  SHF.R.U32.HI R152, RZ, 0x18, R0 ;  /* 0x00000018ff987819 */ /* 0x004fe40000011600 */
[----:B------:R-:W-:Y:S03]  /*1a6c0*/  LOP3.LUT R0, R146, 0xff, RZ, 0xc0, !PT ;  /* 0x000000ff92007812 */ /* 0x000fe600078ec0ff */
[----:B------:R1:W2:Y:S01]  /*1a6d0*/  LDL.S16 R236, [R1+0x20] ;  /* 0x0000200001ec7983 */ /* 0x0002a20000100600 */
[----:B------:R-:W-:Y:S02]  /*1a6e0*/  PRMT R153, R153, 0x5410, R149 ;  /* 0x0000541099997816 */ /* 0x000fe40000000095 */
[----:B------:R-:W-:Y:S01]  /*1a6f0*/  ISETP.LE.U32.AND P2, PT, R0, UR14, PT ;  /* 0x0000000e00007c0c */ /* 0x000fe2000bf43070 */
[----:B------:R-:W1:Y:S01]  /*1a700*/  LDSM.16.MT88.4 R144, [R187+0x17000] ;  /* 0x01700000bb90783b */ /* 0x000e620000004200 */
[----:B------:R-:W-:Y:S02]  /*1a710*/  PRMT R148, R148, 0x5410, R152 ;  /* 0x0000541094947816 */ /* 0x000fe40000000098 */
[--C-:B------:R-:W-:Y:S02]  /*1a720*/  HSET2.LE.AND R0, R153, R159.reuse, PT ;  /* 0x0000009f99007233 */ /* 0x100fe40003803000 */
[--C-:B------:R-:W-:Y:S02]  /*1a730*/  HSET2.LE.AND R149, R158, R159.reuse, PT ;  /* 0x0000009f9e957233 */ /* 0x100fe40003803000 */
[----:B------:R-:W-:Y:S01]  /*1a740*/  HSET2.LE.AND R148, R148, R159, PT ;  /* 0x0000009f94947233 */ /* 0x000fe20003803000 */
[----:B------:R-:W1:Y:S01]  /*1a750*/  LDSM.16.MT88.4 R152, [R186+0x11800] ;  /* 0x01180000ba98783b */ /* 0x000e620000004200 */
[----:B------:R-:W-:Y:S02]  /*1a760*/  LOP3.LUT R132, R0, R132, RZ, 0xc0, !PT ;  /* 0x0000008400847212 */ /* 0x000fe400078ec0ff */
[----:B------:R-:W-:Y:S02]  /*1a770*/  LOP3.LUT R134, R149, R134, RZ, 0xc0, !PT ;  /* 0x0000008695867212 */ /* 0x000fe400078ec0ff */
[----:B------:R-:W-:Y:S03]  /*1a780*/  LOP3.LUT R133, R148, R133, RZ, 0xc0, !PT ;  /* 0x0000008594857212 */ /* 0x000fe600078ec0ff */
[----:B------:R1:W2:Y:S04]  /*1a790*/  LDL.S16 R0, [R1+0x28] ;  /* 0x0000280001007983 */ /* 0x0002a80000100600 */
[----:B------:R2:W2:Y:S04]  /*1a7a0*/  LDL.S16 R235, [R1+0x1c] ;  /* 0x00001c0001eb7983 */ /* 0x0004a80000100600 */
[----:B------:R2:W2:Y:S04]  /*1a7b0*/  LDL.S16 R234, [R1+0x18] ;  /* 0x0000180001ea7983 */ /* 0x0004a80000100600 */
[----:B------:R-:W-:Y:S04]  /*1a7c0*/  STG.E.U16 desc[UR32][R220.64+0x50], R193 ;  /* 0x000050c1dc007986 */ /* 0x000fe8000c101520 */
[----:B------:R-:W-:Y:S01]  /*1a7d0*/  STG.E.U16 desc[UR32][R220.64+0x52], R194 ;  /* 0x000052c2dc007986 */ /* 0x000fe2000c101520 */
[C---:B-1----:R-:W-:Y:S06]  /*1a7e0*/  HMMA.16816.F32 R124, R136.reuse, R144, R124 ;  /* 0x00000090887c723c */ /* 0x042fec000000187c */
[----:B------:R-:W-:Y:S06]  /*1a7f0*/  HMMA.16816.F32 R128, R136, R146, R128 ;  /* 0x000000928880723c */ /* 0x000fec0000001880 */
[C---:B------:R-:W-:Y:S01]  /*1a800*/  HMMA.16816.F32 R164, R132.reuse, R160, R4 ;  /* 0x000000a084a4723c */ /* 0x040fe20000001804 */
[----:B------:R-:W1:Y:S05]  /*1a810*/  LDSM.16.MT88.4 R4, [R186+0x13800] ;  /* 0x01380000ba04783b */ /* 0x000e6a0000004200 */
[C---:B------:R-:W-:Y:S03]  /*1a820*/  HMMA.16816.F32 R160, R132.reuse, R162, R8 ;  /* 0x000000a284a0723c */ /* 0x040fe60000001808 */
[----:B------:R-:W1:Y:S03]  /*1a830*/  LDSM.16.MT88.4 R8, [R188+0x13800] ;  /* 0x01380000bc08783b */ /* 0x000e660000004200 */
[C---:B------:R-:W-:Y:S05]  /*1a840*/  HMMA.16816.F32 R156, R132.reuse, R152, R12 ;  /* 0x00000098849c723c */ /* 0x040fea000000180c */
[----:B------:R-:W1:Y:S01]  /*1a850*/  LDSM.16.MT88.4 R12, [R187+0x13800] ;  /* 0x01380000bb0c783b */ /* 0x000e620000004200 */
[C---:B------:R-:W-:Y:S06]  /*1a860*/  HMMA.16816.F32 R152, R132.reuse, R154, R16 ;  /* 0x0000009a8498723c */ /* 0x040fec0000001810 */
[C---:B------:R-:W-:Y:S01]  /*1a870*/  HMMA.16816.F32 R148, R132.reuse, R140, R20 ;  /* 0x0000008c8494723c */ /* 0x040fe20000001814 */
[----:B------:R-:W1:Y:S05]  /*1a880*/  LDSM.16.MT88.4 R16, [R185+0x15800] ;  /* 0x01580000b910783b */ /* 0x000e6a0000004200 */
[C---:B------:R-:W-:Y:S03]  /*1a890*/  HMMA.16816.F32 R144, R132.reuse, R142, R24 ;  /* 0x0000008e8490723c */ /* 0x040fe60000001818 */
[----:B------:R-:W1:Y:S03]  /*1a8a0*/  LDSM.16.MT88.4 R20, [R186+0x15800] ;  /* 0x01580000ba14783b */ /* 0x000e660000004200 */
[C---:B------:R-:W-:Y:S05]  /*1a8b0*/  HMMA.16816.F32 R140, R132.reuse, R168, R28 ;  /* 0x000000a8848c723c */ /* 0x040fea000000181c */
[----:B------:R-:W1:Y:S01]  /*1a8c0*/  LDSM.16.MT88.4 R24, [R188+0x15800] ;  /* 0x01580000bc18783b */ /* 0x000e620000004200 */
[C---:B------:R-:W-:Y:S06]  /*1a8d0*/  HMMA.16816.F32 R136, R132.reuse, R170, R32 ;  /* 0x000000aa8488723c */ /* 0x040fec0000001820 */
[C---:B------:R-:W-:Y:S06]  /*1a8e0*/  HMMA.16816.F32 R36, R132.reuse, R172, R36 ;  /* 0x000000ac8424723c */ /* 0x040fec0000001824 */
[C---:B------:R-:W-:Y:S06]  /*1a8f0*/  HMMA.16816.F32 R40, R132.reuse, R174, R40 ;  /* 0x000000ae8428723c */ /* 0x040fec0000001828 */
        /* <DEDUP_REMOVED lines=15> */
[C---:B------:R-:W-:Y:S06]  /*1a9f0*/  HMMA.16816.F32 R84, R132.reuse, R24, R84 ;  /* 0x000000188454723c */ /* 0x040fec0000001854 */
[C---:B------:R-:W-:Y:S05]  /*1aa00*/  HMMA.16816.F32 R88, R132.reuse, R26, R88 ;  /* 0x0000001a8458723c */ /* 0x040fea0000001858 */
[----:B------:R-:W-:Y:S01]  /*1aa10*/  SHF.R.U32.HI R24, RZ, 0x10, R218 ;  /* 0x00000010ff187819 */ /* 0x000fe200000116da */
[C---:B-1----:R-:W-:Y:S06]  /*1aa20*/  HMMA.16816.F32 R92, R132.reuse, R4, R92 ;  /* 0x00000004845c723c */ /* 0x042fec000000185c */
[C---:B------:R-:W-:Y:S05]  /*1aa30*/  HMMA.16816.F32 R96, R132.reuse, R6, R96 ;  /* 0x000000068460723c */ /* 0x040fea0000001860 */
[----:B------:R-:W-:Y:S01]  /*1aa40*/  LOP3.LUT R4, R24, 0xff, RZ, 0xc0, !PT ;  /* 0x000000ff18047812 */ /* 0x000fe200078ec0ff */
[C---:B------:R-:W-:Y:S06]  /*1aa50*/  HMMA.16816.F32 R100, R132.reuse, R8, R100 ;  /* 0x000000088464723c */ /* 0x040fec0000001864 */
[C---:B------:R-:W-:Y:S06]  /*1aa60*/  HMMA.16816.F32 R104, R132.reuse, R10, R104 ;  /* 0x0000000a8468723c */ /* 0x040fec0000001868 */
[C---:B------:R-:W-:Y:S06]  /*1aa70*/  HMMA.16816.F32 R108, R132.reuse, R12, R108 ;  /* 0x0000000c846c723c */ /* 0x040fec000000186c */
[C---:B------:R-:W-:Y:S06]  /*1aa80*/  HMMA.16816.F32 R112, R132.reuse, R14, R112 ;  /* 0x0000000e8470723c */ /* 0x040fec0000001870 */
[C---:B------:R-:W-:Y:S06]  /*1aa90*/  HMMA.16816.F32 R116, R132.reuse, R16, R116 ;  /* 0x000000108474723c */ /* 0x040fec0000001874 */
[C---:B------:R-:W-:Y:S05]  /*1aaa0*/  HMMA.16816.F32 R120, R132.reuse, R18, R120 ;  /* 0x000000128478723c */ /* 0x040fea0000001878 */
[----:B----4-:R-:W-:Y:S02]  /*1aab0*/  @!P4 HADD2 R252, -R180.H0_H0, -RZ.H0_H0 ;  /* 0xa00000ffb4fcc230 */ /* 0x010fe40000000900 */
[----:B---3--:R-:W-:Y:S04]  /*1aac0*/  @!P3 HADD2 R239, -R191.H0_H0, -RZ.H0_H0 ;  /* 0xa00000ffbfefb230 */ /* 0x008fe80000000900 */
[----:B------:R-:W-:Y:S01]  /*1aad0*/  PRMT R28, R252, 0x7610, R28 ;  /* 0x00007610fc1c7816 */ /* 0x000fe2000000001c */
[----:B------:R-:W-:Y:S03]  /*1aae0*/  @!P0 HADD2 R238, -R179.H0_H0, -RZ.H0_H0 ;  /* 0xa00000ffb3ee8230 */ /* 0x000fe60000000900 */
[----:B------:R-:W-:Y:S02]  /*1aaf0*/  @!P4 PRMT R180, R28, 0x5410, RZ ;  /* 0x000054101cb4c816 */ /* 0x000fe400000000ff */
[----:B------:R-:W-:Y:S01]  /*1ab00*/  PRMT R29, R239, 0x7610, R29 ;  /* 0x00007610ef1d7816 */ /* 0x000fe2000000001d */
[----:B------:R-:W-:Y:S01]  /*1ab10*/  @!P2 HADD2 R237, -R183.H0_H0, -RZ.H0_H0 ;  /* 0xa00000ffb7eda230 */ /* 0x000fe20000000900 */
[----:B------:R-:W-:Y:S02]  /*1ab20*/  PRMT R27, R238, 0x7610, R27 ;  /* 0x00007610ee1b7816 */ /* 0x000fe4000000001b */
[----:B------:R-:W-:Y:S02]  /*1ab30*/  @!P3 PRMT R191, R29, 0x5410, RZ ;  /* 0x000054101dbfb816 */ /* 0x000fe400000000ff */
[----:B------:R-:W-:Y:S02]  /*1ab40*/  @!P0 PRMT R179, R27, 0x5410, RZ ;  /* 0x000054101bb38816 */ /* 0x000fe400000000ff */
[----:B------:R-:W-:Y:S01]  /*1ab50*/  PRMT R8, R237, 0x7610, R8 ;  /* 0x00007610ed087816 */ /* 0x000fe20000000008 */
[----:B------:R-:W-:Y:S03]  /*1ab60*/  STG.E.U16 desc[UR32][R222.64+0x52], R191 ;  /* 0x000052bfde007986 */ /* 0x000fe6000c101520 */
[----:B------:R-:W-:Y:S01]  /*1ab70*/  @!P2 PRMT R183, R8, 0x5410, RZ ;  /* 0x0000541008b7a816 */ /* 0x000fe200000000ff */
[----:B--2---:R-:W-:Y:S05]  /*1ab80*/  @!P5 HADD2 R236, -R182.H0_H0, -RZ.H0_H0 ;  /* 0xa00000ffb6ecd230 */ /* 0x004fea0000000900 */
[----:B------:R-:W-:Y:S04]  /*1ab90*/  PRMT R7, R236, 0x7610, R7 ;  /* 0x00007610ec077816 */ /* 0x000fe80000000007 */
[----:B------:R-:W-:Y:S01]  /*1aba0*/  @!P5 PRMT R182, R7, 0x5410, RZ ;  /* 0x0000541007b6d816 */ /* 0x000fe200000000ff */
[----:B------:R-:W-:Y:S05]  /*1abb0*/  @!P6 HADD2 R0, -R192.H0_H0, -RZ.H0_H0 ;  /* 0xa00000ffc000e230 */ /* 0x000fea0000000900 */
[----:B------:R1:W-:Y:S01]  /*1abc0*/  @!P6 STL.S16 [R1+0x28], R0 ;  /* 0x000028000100e387 */ /* 0x0003e20000100600 */
[----:B------:R-:W-:Y:S03]  /*1abd0*/  PRMT R21, R0, 0x7610, R21 ;  /* 0x0000761000157816 */ /* 0x000fe60000000015 */
[----:B------:R3:W2:Y:S01]  /*1abe0*/  LDL.S16 R26, [R1+0x14] ;  /* 0x00001400011a7983 */ /* 0x0006a20000100600 */
[----:B------:R-:W-:Y:S03]  /*1abf0*/  @!P6 PRMT R192, R21, 0x5410, RZ ;  /* 0x0000541015c0e816 */ /* 0x000fe600000000ff */
[----:B------:R3:W4:Y:S04]  /*1ac00*/  LDL.S16 R25, [R1+0x10] ;  /* 0x0000100001197983 */ /* 0x0007280000100600 */
[----:B------:R-:W-:Y:S01]  /*1ac10*/  @!P3 STL.S16 [R1+0x3c], R239 ;  /* 0x00003cef0100b387 */ /* 0x000fe20000100600 */
[----:B------:R-:W-:Y:S03]  /*1ac20*/  ISETP.LE.U32.AND P3, PT, R4, UR14, PT ;  /* 0x0000000e04007c0c */ /* 0x000fe6000bf63070 */
[----:B------:R-:W-:Y:S04]  /*1ac30*/  @!P4 STL.S16 [R1+0x34], R252 ;  /* 0x000034fc0100c387 */ /* 0x000fe80000100600 */
[----:B------:R-:W-:Y:S04]  /*1ac40*/  @!P0 STL.S16 [R1+0x30], R238 ;  /* 0x000030ee01008387 */ /* 0x000fe80000100600 */
[----:B------:R-:W-:Y:S01]  /*1ac50*/  STG.E.U16 desc[UR32][R222.64+0x50], R192 ;  /* 0x000050c0de007986 */ /* 0x000fe2000c101520 */
[----:B-1----:R-:W-:Y:S02]  /*1ac60*/  LOP3.LUT R0, R218, 0xff, RZ, 0xc0, !PT ;  /* 0x000000ffda007812 */ /* 0x002fe400078ec0ff */
[----:B------:R-:W-:Y:S01]  /*1ac70*/  SHF.R.U32.HI R218, RZ, 0x18, R218 ;  /* 0x00000018ffda7819 */ /* 0x000fe200000116da */
[----:B------:R-:W-:Y:S01]  /*1ac80*/  @!P2 STL.S16 [R1+0x24], R237 ;  /* 0x000024ed0100a387 */ /* 0x000fe20000100600 */
[----:B------:R-:W-:Y:S02]  /*1ac90*/  ISETP.LE.U32.AND P6, PT, R0, UR14, PT ;  /* 0x0000000e00007c0c */ /* 0x000fe4000bfc3070 */
[----:B------:R-:W-:Y:S01]  /*1aca0*/  SHF.R.U32.HI R0, RZ, 0x8, R20 ;  /* 0x00000008ff007819 */ /* 0x000fe20000011614 */
[----:B------:R-:W-:Y:S01]  /*1acb0*/  STG.E.U16 desc[UR32][R220.64+0x60], R180 ;  /* 0x000060b4dc007986 */ /* 0x000fe2000c101520 */
[----:B------:R-:W-:Y:S02]  /*1acc0*/  ISETP.LE.U32.AND P0, PT, R218, UR14, PT ;  /* 0x0000000eda007c0c */ /* 0x000fe4000bf03070 */
[----:B------:R-:W-:Y:S01]  /*1acd0*/  LOP3.LUT R0, R0, 0xffff, RZ, 0xc0, !PT ;  /* 0x0000ffff00007812 */ /* 0x000fe200078ec0ff */
[----:B------:R-:W1:Y:S03]  /*1ace0*/  LDSM.16.MT88.4 R20, [R187+0x17800] ;  /* 0x01780000bb14783b */ /* 0x000e660000004200 */
[----:B------:R-:W-:Y:S03]  /*1acf0*/  ISETP.LE.U32.AND P4, PT, R0, UR14, PT ;  /* 0x0000000e00007c0c */ /* 0x000fe6000bf83070 */
[----:B------:R-:W-:Y:S02]  /*1ad00*/  @!P6 HADD2 R235, -R178.H0_H0, -RZ.H0_H0 ;  /* 0xa00000ffb2ebe230 */ /* 0x000fe40000000900 */
[----:B------:R-:W-:Y:S03]  /*1ad10*/  STG.E.U16 desc[UR32][R220.64+0x62], R179 ;  /* 0x000062b3dc007986 */ /* 0x000fe6000c101520 */
[----:B------:R-:W-:Y:S01]  /*1ad20*/  PRMT R6, R235, 0x7610, R6 ;  /* 0x00007610eb067816 */ /* 0x000fe20000000006 */
[----:B------:R-:W-:Y:S03]  /*1ad30*/  @!P5 STL.S16 [R1+0x20], R236 ;  /* 0x000020ec0100d387 */ /* 0x000fe60000100600 */
[----:B------:R-:W-:Y:S01]  /*1ad40*/  @!P6 PRMT R178, R6, 0x5410, RZ ;  /* 0x0000541006b2e816 */ /* 0x000fe200000000ff */
[----:B------:R-:W-:Y:S01]  /*1ad50*/  STG.E.U16 desc[UR32][R222.64+0x60], R183 ;  /* 0x000060b7de007986 */ /* 0x000fe2000c101520 */
[----:B------:R-:W-:Y:S03]  /*1ad60*/  @!P4 HADD2 R234, -R181.H0_H0, -RZ.H0_H0 ;  /* 0xa00000ffb5eac230 */ /* 0x000fe60000000900 */
[----:B------:R-:W-:Y:S02]  /*1ad70*/  STG.E.U16 desc[UR32][R222.64+0x62], R182 ;  /* 0x000062b6de007986 */ /* 0x000fe4000c101520 */
[----:B------:R-:W-:Y:S02]  /*1ad80*/  PRMT R5, R234, 0x7610, R5 ;  /* 0x00007610ea057816 */ /* 0x000fe40000000005 */
[----:B------:R-:W-:Y:S02]  /*1ad90*/  @!P6 STL.S16 [R1+0x1c], R235 ;  /* 0x00001ceb0100e387 */ /* 0x000fe40000100600 */
[----:B------:R-:W-:Y:S02]  /*1ada0*/  @!P4 PRMT R181, R5, 0x5410, RZ ;  /* 0x0000541005b5c816 */ /* 0x000fe400000000ff */
[----:B------:R-:W-:Y:S04]  /*1adb0*/  STG.E.U16 desc[UR32][R220.64+0x70], R178 ;  /* 0x000070b2dc007986 */ /* 0x000fe8000c101520 */
[----:B------:R3:W-:Y:S04]  /*1adc0*/  STG.E.U16 desc[UR32][R220.64+0x72], R181 ;  /* 0x000072b5dc007986 */ /* 0x0007e8000c101520 */
[----:B------:R2:W-:Y:S01]  /*1add0*/  @!P4 STL.S16 [R1+0x18], R234 ;  /* 0x000018ea0100c387 */ /* 0x0005e20000100600 */
[C---:B-1----:R-:W-:Y:S06]  /*1ade0*/  HMMA.16816.F32 R124, R132.reuse, R20, R124 ;  /* 0x00000014847c723c */ /* 0x042fec000000187c */
[----:B------:R-:W-:Y:S07]  /*1adf0*/  HMMA.16816.F32 R128, R132, R22, R128 ;  /* 0x000000168480723c */ /* 0x000fee0000001880 */
[----:B------:R-:W-:Y:S04]  /*1ae00*/  IMAD.MOV.U32 R133, RZ, RZ, R3 ;  /* 0x000000ffff857224 */ /* 0x000fe800078e0003 */
[----:B------:R-:W-:Y:S01]  /*1ae10*/  IMAD.MOV.U32 R132, RZ, RZ, R2 ;  /* 0x000000ffff847224 */ /* 0x000fe200078e0002 */
[----:B---3--:R-:W-:Y:S04]  /*1ae20*/  IADD3 R220, P2, R220, -0x80, RZ ;  /* 0xffffff80dcdc7810 */ /* 0x008fe80007f5e0ff */
[----:B------:R-:W-:Y:S01]  /*1ae30*/  IADD3.X R221, R221, -0x1, RZ, P2, !PT ;  /* 0xffffffffdddd7810 */ /* 0x000fe200017fe4ff */
[----:B--2---:R-:W-:Y:S02]  /*1ae40*/  @!P3 HADD2 R26, -R177.H0_H0, -RZ.H0_H0 ;  /* 0xa00000ffb11ab230 */ /* 0x004fe40000000900 */
[----:B----4-:R-:W-:Y:S03]  /*1ae50*/  @!P0 HADD2 R25, -R176.H0_H0, -RZ.H0_H0 ;  /* 0xa00000ffb0198230 */ /* 0x010fe60000000900 */
[----:B------:R3:W-:Y:S01]  /*1ae60*/  @!P3 STL.S16 [R1+0x14], R26 ;  /* 0x0000141a0100b387 */ /* 0x0007e20000100600 */
[----:B------:R-:W-:Y:S03]  /*1ae70*/  PRMT R4, R26, 0x7610, R4 ;  /* 0x000076101a047816 */ /* 0x000fe60000000004 */
[----:B------:R3:W-:Y:S01]  /*1ae80*/  @!P0 STL.S16 [R1+0x10], R25 ;  /* 0x0000101901008387 */ /* 0x0007e20000100600 */
[----:B------:R-:W-:Y:S02]  /*1ae90*/  PRMT R0, R25, 0x7610, R0 ;  /* 0x0000761019007816 */ /* 0x000fe40000000000 */
[----:B------:R-:W-:Y:S02]  /*1aea0*/  @!P3 PRMT R177, R4, 0x5410, RZ ;  /* 0x0000541004b1b816 */ /* 0x000fe400000000ff */
[----:B------:R-:W-:Y:S01]  /*1aeb0*/  @!P0 PRMT R176, R0, 0x5410, RZ ;  /* 0x0000541000b08816 */ /* 0x000fe200000000ff */
[----:B------:R-:W-:Y:S01]  /*1aec0*/  FADD.FTZ R0, R232, R233 ;  /* 0x000000e9e8007221 */ /* 0x000fe20000010000 */
[----:B------:R-:W-:Y:S01]  /*1aed0*/  PLOP3.LUT P0, PT, PT, PT, UP0, 0x80, 0x0 ;  /* 0x000000000000781c */ /* 0x000fe20003f0f008 */
[----:B------:R3:W-:Y:S02]  /*1aee0*/  STG.E.U16 desc[UR32][R222.64+0x70], R177 ;  /* 0x000070b1de007986 */ /* 0x0007e4000c101520 */
[----:B------:R-:W-:Y:S02]  /*1aef0*/  FADD.FTZ R0, R231, R0 ;  /* 0x00000000e7007221 */ /* 0x000fe40000010000 */
[----:B------:R3:W-:Y:S02]  /*1af00*/  STG.E.U16 desc[UR32][R222.64+0x72], R176 ;  /* 0x000072b0de007986 */ /* 0x0007e4000c101520 */
[----:B------:R-:W-:Y:S06]  /*1af10*/  FADD.FTZ R252, R230, R0 ;  /* 0x00000000e6fc7221 */ /* 0x000fec0000010000 */
[----:B------:R-:W-:Y:S05]  /*1af20*/  @P0 BRA `(.L_x_1454) ;  /* 0xffffff9800540947 */ /* 0x000fea000383ffff */
.L_x_1453:
[----:B------:R-:W4:Y:S01]  /*1af30*/  LDL.LU R5, [R1+0x90] ;  /* 0x0000900001057983 */ /* 0x000f220000300800 */
[----:B------:R-:W-:Y:S01]  /*1af40*/  ULDC UR4, c[0x0][0x38c] ;  /* 0x0000e30000047ab9 */ /* 0x000fe20000000800 */
[----:B------:R-:W-:Y:S01]  /*1af50*/  UMOV UR5, 0x400 ;  /* 0x0000040000057882 */ /* 0x000fe20000000000 */
[----:B------:R-:W-:Y:S01]  /*1af60*/  UISETP.NE.AND UP0, UPT, UR15, -0x1, UPT ;  /* 0xffffffff0f00788c */ /* 0x000fe2000bf05270 */
[----:B------:R-:W1:Y:S01]  /*1af70*/  SHFL.BFLY PT, R0, R252, 0x2, 0x1f ;  /* 0x0c401f00fc007f89 */ /* 0x000e6200000e0000 */
[----:B------:R-:W2:Y:S01]  /*1af80*/  S2R R170, SR_TID.X ;  /* 0x0000000000aa7919 */ /* 0x000ea20000002100 */
[----:B-1----:R-:W-:Y:S01]  /*1af90*/  FADD.FTZ R0, R0, R252 ;  /* 0x000000fc00007221 */ /* 0x002fe20000010000 */
[----:B--2---:R-:W-:-:S04]  /*1afa0*/  SHF.R.S32.HI R171, RZ, 0x1f, R170 ;  /* 0x0000001fffab7819 */ /* 0x004fc800000114aa */
[CC--:B------:R-:W-:Y:S02]  /*1afb0*/  LEA.HI R7, R171.reuse, R170.reuse, RZ, 0x2 ;  /* 0x000000aaab077211 */ /* 0x0c0fe400078f10ff */
[----:B------:R-:W-:-:S04]  /*1afc0*/  LEA.HI R169, R171, R170, RZ, 0x5 ;  /* 0x000000aaaba97211 */ /* 0x000fc800078f28ff */
[----:B------:R-:W-:Y:S01]  /*1afd0*/  SHF.R.S32.HI R8, RZ, 0x5, R169 ;  /* 0x00000005ff087819 */ /* 0x000fe200000114a9 */
[----:B----4-:R-:W1:Y:S02]  /*1afe0*/  SHFL.BFLY PT, R4, R5, 0x2, 0x1f ;  /* 0x0c401f0005047f89 */ /* 0x010e6400000e0000 */
[----:B-1----:R-:W-:Y:S02]  /*1aff0*/  FADD.FTZ R4, R4, R5 ;  /* 0x0000000504047221 */ /* 0x002fe40000010000 */
[----:B------:R-:W1:Y:S04]  /*1b000*/  SHFL.BFLY PT, R5, R0, 0x1, 0x1f ;  /* 0x0c201f0000057f89 */ /* 0x000e6800000e0000 */
[----:B------:R-:W2:Y:S01]  /*1b010*/  SHFL.BFLY PT, R6, R4, 0x1, 0x1f ;  /* 0x0c201f0004067f89 */ /* 0x000ea200000e0000 */
[----:B-1----:R-:W-:Y:S01]  /*1b020*/  FADD.FTZ R133, R0, R5 ;  /* 0x0000000500857221 */ /* 0x002fe20000010000 */
[----:B------:R-:W-:-:S02]  /*1b030*/  MOV R5, 0x3f800000 ;  /* 0x3f80000000057802 */ /* 0x000fc40000000f00 */
[--C-:B------:R-:W-:Y:S01]  /*1b040*/  SHF.R.S32.HI R0, RZ, 0x2, R7.reuse ;  /* 0x00000002ff007819 */ /* 0x100fe20000011407 */
[----:B--2---:R-:W-:Y:S01]  /*1b050*/  FADD.FTZ R132, R4, R6 ;  /* 0x0000000604847221 */ /* 0x004fe20000010000 */
[----:B------:R-:W-:Y:S02]  /*1b060*/  FSETP.NE.FTZ.AND P0, PT, R133, RZ, PT ;  /* 0x000000ff8500720b */ /* 0x000fe40003f15000 */
[----:B------:R-:W-:Y:S02]  /*1b070*/  MOV R4, 0x3f800000 ;  /* 0x3f80000000047802 */ /* 0x000fe40000000f00 */
[----:B------:R-:W-:Y:S02]  /*1b080*/  FSETP.NE.FTZ.AND P3, PT, R132, RZ, PT ;  /* 0x000000ff8400720b */ /* 0x000fe40003f75000 */
[----:B------:R-:W-:Y:S02]  /*1b090*/  SHF.R.S32.HI R6, RZ, 0x1f, R7 ;  /* 0x0000001fff067819 */ /* 0x000fe40000011407 */
[----:B------:R-:W-:-:S02]  /*1b0a0*/  LOP3.LUT R7, R7, 0x3ffffffc, RZ, 0xc0, !PT ;  /* 0x3ffffffc07077812 */ /* 0x000fc400078ec0ff */
[----:B------:R-:W-:Y:S02]  /*1b0b0*/  LEA.HI R6, R6, R0, RZ, 0x3 ;  /* 0x0000000006067211 */ /* 0x000fe400078f18ff */
[----:B------:R-:W-:Y:S01]  /*1b0c0*/  IADD3 R7, -R7, R170, RZ ;  /* 0x000000aa07077210 */ /* 0x000fe20007ffe1ff */
[----:B------:R-:W1:Y:S01]  /*1b0d0*/  @P0 MUFU.RCP R5, R133 ;  /* 0x0000008500050308 */ /* 0x000e620000001000 */
[----:B------:R-:W-:Y:S02]  /*1b0e0*/  LOP3.LUT R6, R6, 0xfffffff8, RZ, 0xc0, !PT ;  /* 0xfffffff806067812 */ /* 0x000fe400078ec0ff */
[----:B------:R-:W-:Y:S02]  /*1b0f0*/  LEA R168, R8, R7, 0x9 ;  /* 0x0000000708a87211 */ /* 0x000fe400078e48ff */
        /* <DEDUP_REMOVED lines=153> */
[----:B------:R-:W-:Y:S02]  /*1ba90*/  IADD3 R4, R0, -0x10, RZ ;  /* 0xfffffff000047810 */ /* 0x000fe40007ffe0ff */
        /* <DEDUP_REMOVED lines=26> */
[-C--:B----4-:R-:W-:Y:S02]  /*1bc40*/  IADD3 R10, R0, R11.reuse, RZ ;  /* 0x0000000b000a7210 */ /* 0x090fe40007ffe0ff */
        /* <DEDUP_REMOVED lines=40> */
[----:B--2---:R-:W-:Y:S02]  /*1bed0*/  F2FP.F16.F32.PACK_AB R16, R111, R110 ;  /* 0x0000006e6f10723e */ /* 0x004fe400000000ff */
[----:B------:R-:W-:Y:S01]  /*1bee0*/  F2FP.F16.F32.PACK_AB R15, R113, R112 ;  /* 0x00000070710f723e */ /* 0x000fe200000000ff */
[----:B------:R2:W-:Y:S01]  /*1bef0*/  STS [R6+0x2400], R24 ;  /* 0x0024001806007388 */ /* 0x0005e20000000800 */
[----:B-1----:R-:W-:-:S03]  /*1bf00*/  F2FP.F16.F32.PACK_AB R30, R89, R88 ;  /* 0x00000058591e723e */ /* 0x002fc600000000ff */
[----:B------:R-:W-:Y:S01]  /*1bf10*/  STS [R5+0x2000], R23 ;  /* 0x0020001705007388 */ /* 0x000fe20000000800 */
[----:B---3--:R-:W-:-:S03]  /*1bf20*/  F2FP.F16.F32.PACK_AB R29, R91, R90 ;  /* 0x0000005a5b1d723e */ /* 0x008fc600000000ff */
[----:B------:R-:W-:Y:S04]  /*1bf30*/  STS [R5+0x2400], R22 ;  /* 0x0024001605007388 */ /* 0x000fe80000000800 */
[----:B------:R1:W-:Y:S01]  /*1bf40*/  STS [R10+0x2000], R21 ;  /* 0x002000150a007388 */ /* 0x0003e20000000800 */
        /* <DEDUP_REMOVED lines=21> */
.L_x_1457:
        /* <DEDUP_REMOVED lines=23> */
.L_x_1458:
        /* <DEDUP_REMOVED lines=122> */
.L_x_1460:
[----:B------:R-:W-:Y:S05]  /*1c9b0*/  BSYNC B0 ;  /* 0x0000000000007941 */ /* 0x000fea0003800000 */
.L_x_1459:
        /* <DEDUP_REMOVED lines=43> */
.L_x_1462:
[----:B------:R-:W-:Y:S05]  /*1cc70*/  BSYNC B0 ;  /* 0x0000000000007941 */ /* 0x000fea0003800000 */
.L_x_1461:
        /* <DEDUP_REMOVED lines=27> */
.L_x_1464:
[----:B------:R-:W-:Y:S05]  /*1ce30*/  BSYNC B0 ;  /* 0x0000000000007941 */ /* 0x000fea0003800000 */
.L_x_1463:
        /* <DEDUP_REMOVED lines=27> */
.L_x_1466:
[----:B------:R-:W-:Y:S05]  /*1cff0*/  BSYNC B0 ;  /* 0x0000000000007941 */ /* 0x000fea0003800000 */
.L_x_1465:
        /* <DEDUP_REMOVED lines=27> */
.L_x_1467:
        /* <DEDUP_REMOVED lines=13> */
.L_x_2413:


//--------------------- .text._ZN5flash16flash_fwd_kernelI23Flash_fwd_kernel_traitsILi256ELi64ELi64ELi4ELb0ELb0EN7cutlass6half_tE19Flash_kernel_traitsILi256ELi64ELi64ELi4ES3_EELb0ELb0ELb1ELb1ELb0ELb0ELb1ELb0EEEvNS_16Flash_fwd_paramsE --------------------------
	.section	.text._ZN5flash16flash_fwd_kernelI23Flash_fwd_kernel_traitsILi256ELi64ELi64ELi4ELb0ELb0EN7cutlass6half_tE19Flash_kernel_traitsILi256ELi64ELi64ELi4ES3_EELb0ELb0ELb1ELb1ELb0ELb0ELb1ELb0EEEvNS_16Flash_fwd_paramsE,"ax",@progbits
	.align	128
        .global         _ZN5flash16flash_fwd_kernelI23Flash_fwd_kernel_traitsILi256ELi64ELi64ELi4ELb0ELb0EN7cutlass6half_tE19Flash_kernel_traitsILi256ELi64ELi64ELi4ES3_EELb0ELb0ELb1ELb1ELb0ELb0ELb1ELb0EEEvNS_16Flash_fwd_paramsE
        .type           _ZN5flash16flash_fwd_kernelI23Flash_fwd_kernel_traitsILi256ELi64ELi64ELi4ELb0ELb0EN7cutlass6half_tE19Flash_kernel_traitsILi256ELi64ELi64ELi4ES3_EELb0ELb0ELb1ELb1ELb0ELb0ELb1ELb0EEEvNS_16Flash_fwd_paramsE,@function
        .size           _ZN5flash16flash_fwd_kernelI23Flash_fwd_kernel_traitsILi256ELi64ELi64ELi4ELb0ELb0EN7cutlass6half_tE19Flash_kernel_traitsILi256ELi64ELi64ELi4ES3_EELb0ELb0ELb1ELb1ELb0ELb0ELb1ELb0EEEvNS_16Flash_fwd_paramsE,(.L_x_2414 - _ZN5flash16flash_fwd_kernelI23Flash_fwd_kernel_traitsILi256ELi64ELi64ELi4ELb0ELb0EN7cutlass6half_tE19Flash_kernel_traitsILi256ELi64ELi64ELi4ES3_EELb0ELb0ELb1ELb1ELb0ELb0ELb1ELb0EEEvNS_16Flash_fwd_paramsE)
        .other          _ZN5flash16flash_fwd_kernelI23Flash_fwd_kernel_traitsILi256ELi64ELi64ELi4ELb0ELb0EN7cutlass6half_tE19Flash_kernel_traitsILi256ELi64ELi64ELi4ES3_EELb0ELb0ELb1ELb1ELb0ELb0ELb1ELb0EEEvNS_16Flash_fwd_paramsE,@"STO_CUDA_ENTRY STV_DEFAULT"
_ZN5flash16flash_fwd_kernelI23Flash_fwd_kernel_traitsILi256ELi64ELi64ELi4ELb0ELb0EN7cutlass6half_tE19Flash_kernel_traitsILi256ELi64ELi64ELi4ES3_EELb0ELb0ELb1ELb1ELb0ELb0ELb1ELb0EEEvNS_16Flash_fwd_paramsE:
.text._ZN5flash16flash_fwd_kernelI23Flash_fwd_kernel_traitsILi256ELi64ELi64ELi4ELb0ELb0EN7cutlass6half_tE19Flash_kernel_traitsILi256ELi64ELi64ELi4ES3_EELb0ELb0ELb1ELb1ELb0ELb0ELb1ELb0EEEvNS_16Flash_fwd_paramsE:
        /* <DEDUP_REMOVED lines=56> */
.L_x_1468:
[----:B------:R-:W-:-:S03]  /*0380*/  ULDC UR7, c[0x0][0x2c8] ;  /* 0x0000b20000077ab9 */ /* 0x000fc60000000800 */
.L_x_1469:
        /* <DEDUP_REMOVED lines=134> */
.L_x_1472:
[----:B------:R-:W-:Y:S05]  /*0bf0*/  BSYNC B0 ;  /* 0x0000000000007941 */ /* 0x000fea0003800000 */
.L_x_1471:
        /* <DEDUP_REMOVED lines=25> */
.L_x_1474:
[----:B------:R-:W-:Y:S05]  /*0d90*/  BSYNC B0 ;  /* 0x0000000000007941 */ /* 0x000fea0003800000 */
.L_x_1473:
        /* <DEDUP_REMOVED lines=24> */
.L_x_1476:
[----:B------:R-:W-:Y:S05]  /*0f20*/  BSYNC B0 ;  /* 0x0000000000007941 */ /* 0x000fea0003800000 */
.L_x_1475:
        /* <DEDUP_REMOVED lines=26> */
.L_x_1478:
[----:B------:R-:W-:Y:S05]  /*10d0*/  BSYNC B0 ;  /* 0x0000000000007941 */ /* 0x000fea0003800000 */
.L_x_1477:
        /* <DEDUP_REMOVED lines=10> */
.L_x_1480:
[----:B------:R-:W-:Y:S05]  /*1180*/  BSYNC B0 ;  /* 0x0000000000007941 */ /* 0x000fea0003800000 */
.L_x_1479:
        /* <DEDUP_REMOVED lines=10> */
.L_x_1482:
[----:B------:R-:W-:Y:S05]  /*1230*/  BSYNC B0 ;  /* 0x0000000000007941 */ /* 0x000fea0003800000 */
.L_x_1481:
        /* <DEDUP_REMOVED lines=10> */
.L_x_1484:
[----:B------:R-:W-:Y:S05]  /*12e0*/  BSYNC B0 ;  /* 0x0000000000007941 */ /* 0x000fea0003800000 */
.L_x_1483:
        /* <DEDUP_REMOVED lines=10> */
.L_x_1470:
        /* <DEDUP_REMOVED lines=33> */
.L_x_1485:
[----:B------:R-:W-:Y:S01]  /*15a0*/  ULDC UR4, c[0x0][0x278] ;  /* 0x00009e0000047ab9 */ /* 0x000fe20000000800 */
[----:B------:R-:W1:Y:S01]  /*15b0*/  S2R R2, SR_CTAID.Z ;  /* 0x0000000000027919 */ /* 0x000e620000002700 */
[----:B------:R-:W-:Y:S01]  /*15c0*/  IMAD.U32 R0, RZ, RZ, UR4 ;  /* 0x00000004ff007e24 */ /* 0x000fe2000f8e00ff */
[----:B------:R-:W-:Y:S01]  /*15d0*/  SHF.R.S32.HI R13, RZ, 0x1f, R4 ;  /* 0x0000001fff0d7819 */ /* 0x000fe20000011404 */
[----:B------:R-:W-:Y:S01]  /*15e0*/  IMAD.U32 R23, RZ, RZ, UR16 ;  /* 0x00000010ff177e24 */ /* 0x000fe2000f8e00ff */
[----:B------:R-:W-:Y:S02]  /*15f0*/  USHF.R.S32.HI UR19, URZ, 0x1f, UR30 ;  /* 0x0000001f3f137899 */ /* 0x000fe4000801141e */
[----:B------:R-:W-:Y:S01]  /*1600*/  IABS R0, R0 ;  /* 0x0000000000007213 */ /* 0x000fe20000000000 */
[----:B------:R-:W-:Y:S01]  /*1610*/  UIADD3 UR37, -UR31, UR17, URZ ;  /* 0x000000111f257290 */ /* 0x000fe2000fffe13f */
[----:B------:R-:W-:Y:S02]  /*1620*/  LEA.HI R166, R13, R4, RZ, 0x3 ;  /* 0x000000040da67211 */ /* 0x000fe400078f18ff */
        /* <DEDUP_REMOVED lines=23> */
[----:B------:R-:W-:-:S03]  /*17a0*/  UIMAD UR18, UR12, UR5, URZ ;  /* 0x000000050c1272a4 */ /* 0x000fc6000f8e023f */
[----:B------:R-:W-:Y:S02]  /*17b0*/  UMOV UR12, URZ ;  /* 0x0000003f000c7c82 */ /* 0x000fe40008000000 */
[----:B------:R-:W-:-:S04]  /*17c0*/  UIMAD.WIDE.U32 UR12, UR13, UR18, UR12 ;  /* 0x000000120d0c72a5 */ /* 0x000fc8000f8e000c */
[----:B------:R-:W-:Y:S02]  /*17d0*/  UIMAD.WIDE.U32 UR20, UR13, UR7, URZ ;  /* 0x000000070d1472a5 */ /* 0x000fe4000f8e003f */
[----:B------:R-:W-:Y:S02]  /*17e0*/  UIADD3 UR20, UR22, -0x1, URZ ;  /* 0xffffffff16147890 */ /* 0x000fe4000fffe03f */
[----:B------:R-:W-:Y:S02]  /*17f0*/  UIADD3 UR12, -UR21, URZ, URZ ;  /* 0x0000003f150c7290 */ /* 0x000fe4000fffe13f */
[----:B------:R-:W-:Y:S02]  /*1800*/  USHF.R.S32.HI UR18, URZ, 0x1f, UR20 ;  /* 0x0000001f3f127899 */ /* 0x000fe40008011414 */
        /* <DEDUP_REMOVED lines=27> */
[----:B------:R-:W-:Y:S01]  /*19c0*/  UIMAD UR11, UR11, UR4, URZ ;  /* 0x000000040b0b72a4 */ /* 0x000fe2000f8e023f */
[----:B------:R-:W-:Y:S02]  /*19d0*/  UMOV UR12, UR38 ;  /* 0x00000026000c7c82 */ /* 0x000fe40008000000 */
[----:B------:R-:W-:Y:S02]  /*19e0*/  UIMAD.WIDE.U32 UR12, UR29, UR4, UR12 ;  /* 0x000000041d0c72a5 */ /* 0x000fe4000f8e000c */
[----:B------:R-:W-:-:S04]  /*19f0*/  UIMAD UR5, UR29, UR5, UR11 ;  /* 0x000000051d0572a4 */ /* 0x000fc8000f8e020b */
[----:B------:R-:W-:Y:S01]  /*1a00*/  UIADD3 UR27, UR13, UR5, URZ ;  /* 0x000000050d1b7290 */ /* 0x000fe2000fffe03f */
[----:B------:R-:W-:-:S11]  /*1a10*/  UMOV UR28, UR12 ;  /* 0x0000000c001c7c82 */ /* 0x000fd60008000000 */
.L_x_1486:
[----:B------:R-:W1:Y:S01]  /*1a20*/  S2UR UR39, SR_CgaCtaId ;  /* 0x00000000002779c3 */ /* 0x000e620000008800 */
[----:B------:R-:W-:Y:S01]  /*1a30*/  IADD3 R6, P0, R84, UR10, RZ ;  /* 0x0000000a54067c10 */ /* 0x000fe2000ff1e0ff */
[----:B------:R-:W-:Y:S01]  /*1a40*/  ULDC.64 UR4, c[0x0][0x258] ;  /* 0x0000960000047ab9 */ /* 0x000fe20000000a00 */
[----:B------:R-:W-:Y:S01]  /*1a50*/  ISETP.GE.AND P1, PT, R166, UR37, PT ;  /* 0x00000025a6007c0c */ /* 0x000fe2000bf26270 */
[----:B------:R-:W-:Y:S01]  /*1a60*/  UIMAD UR38, UR19, UR4, URZ ;  /* 0x00000004132672a4 */ /* 0x000fe2000f8e023f */
[----:B------:R-:W-:Y:S01]  /*1a70*/  IADD3.X R7, R85, UR36, RZ, P0, !PT ;  /* 0x0000002455077c10 */ /* 0x000fe200087fe4ff */
[----:B------:R-:W-:Y:S01]  /*1a80*/  IMAD.U32 R18, RZ, RZ, UR4 ;  /* 0x00000004ff127e24 */ /* 0x000fe2000f8e00ff */
[----:B------:R-:W-:Y:S01]  /*1a90*/  ULDC.64 UR12, c[0x0][0x260] ;  /* 0x00009800000c7ab9 */ /* 0x000fe20000000a00 */
[----:B------:R-:W-:Y:S01]  /*1aa0*/  ULDC.64 UR10, c[0x0][0x268] ;  /* 0x00009a00000a7ab9 */ /* 0x000fe20000000a00 */
[----:B------:R-:W-:Y:S01]  /*1ab0*/  UIMAD UR38, UR30, UR5, UR38 ;  /* 0x000000051e2672a4 */ /* 0x000fe2000f8e0226 */
[----:B------:R-:W-:Y:S01]  /*1ac0*/  IMAD.WIDE.U32 R18, R18, UR30, R6 ;  /* 0x0000001e12127c25 */ /* 0x000fe2000f8e0006 */
[----:B------:R-:W-:Y:S01]  /*1ad0*/  UIMAD UR5, UR35, UR12, URZ ;  /* 0x0000000c230572a4 */ /* 0x000fe2000f8e023f */
[----:B------:R-:W-:Y:S01]  /*1ae0*/  LOP3.LUT R242, R242, 0xfffffe00, R3, 0xf8, !PT ;  /* 0xfffffe00f2f27812 */ /* 0x000fe200078ef803 */
[----:B------:R-:W-:Y:S01]  /*1af0*/  UMOV UR4, 0x400 ;  /* 0x0000040000047882 */ /* 0x000fe20000000000 */
[----:B------:R-:W-:Y:S01]  /*1b00*/  UIMAD UR35, UR35, UR10, URZ ;  /* 0x0000000a232372a4 */ /* 0x000fe2000f8e023f */
[C---:B------:R-:W-:Y:S01]  /*1b10*/  VIADD R2, R166.reuse, 0x10 ;  /* 0x00000010a6027836 */ /* 0x040fe20000000000 */
[----:B------:R-:W-:Y:S01]  /*1b20*/  UIMAD UR5, UR21, UR13, UR5 ;  /* 0x0000000d150572a4 */ /* 0x000fe2000f8e0205 */
[C---:B------:R-:W-:Y:S01]  /*1b30*/  VIADD R0, R166.reuse, 0x20 ;  /* 0x00000020a6007836 */ /* 0x040fe20000000000 */
[----:B------:R-:W-:Y:S01]  /*1b40*/  UIMAD UR35, UR21, UR11, UR35 ;  /* 0x0000000b152372a4 */ /* 0x000fe2000f8e0223 */
[----:B------:R-:W-:Y:S01]  /*1b50*/  IMAD.U32 R244, RZ, RZ, UR12 ;  /* 0x0000000cfff47e24 */ /* 0x000fe2000f8e00ff */
[----:B------:R-:W-:Y:S01]  /*1b60*/  MOV R196, UR10 ;  /* 0x0000000a00c47c02 */ /* 0x000fe20008000f00 */
[----:B------:R-:W-:Y:S01]  /*1b70*/  UIMAD UR36, UR20, -0x40, UR34 ;  /* 0xffffffc0142478a4 */ /* 0x000fe2000f8e0222 */
[----:B------:R-:W-:Y:S01]  /*1b80*/  IADD3 R21, R19, UR38, RZ ;  /* 0x0000002613157c10 */ /* 0x000fe2000fffe0ff */
[----:B------:R-:W-:Y:S01]  /*1b90*/  BSSY B0, `(.L_x_1487) ;  /* 0x0000038000007945 */ /* 0x000fe20003800000 */
[----:B-1----:R-:W-:Y:S01]  /*1ba0*/  ULEA UR4, UR39, UR4, 0x18 ;  /* 0x0000000427047291 */ /* 0x002fe2000f8ec03f */
[----:B------:R-:W-:Y:S01]  /*1bb0*/  IADD3 R14, R166, 0x30, RZ ;  /* 0x00000030a60e7810 */ /* 0x000fe20007ffe0ff */
[----:B------:R-:W-:Y:S01]  /*1bc0*/  VIADD R241, R84, 0x40 ;  /* 0x0000004054f17836 */ /* 0x000fe20000000000 */
[----:B------:R-:W-:Y:S01]  /*1bd0*/  ISETP.GE.AND P0, PT, R2, UR37, PT ;  /* 0x0000002502007c0c */ /* 0x000fe2000bf06270 */
[----:B------:R-:W-:Y:S01]  /*1be0*/  VIADD R231, R84, 0xc0 ;  /* 0x000000c054e77836 */ /* 0x000fe20000000000 */
[----:B------:R-:W-:Y:S01]  /*1bf0*/  ISETP.GE.AND P5, PT, R0, UR37, PT ;  /* 0x0000002500007c0c */ /* 0x000fe2000bfa6270 */
[----:B------:R-:W-:Y:S01]  /*1c00*/  IMAD R3, R167, UR8, RZ ;  /* 0x00000008a7037c24 */ /* 0x000fe2000f8e02ff */
[----:B------:R-:W-:Y:S01]  /*1c10*/  IADD3 R240, R84, 0x80, RZ ;  /* 0x0000008054f07810 */ /* 0x000fe20007ffe0ff */
[----:B------:R-:W-:Y:S01]  /*1c20*/  IMAD.WIDE.U32 R24, R166, UR8, R84 ;  /* 0x00000008a6187c25 */ /* 0x000fe2000f8e0054 */
        /* <DEDUP_REMOVED lines=46> */
.L_x_1488:
[----:B------:R-:W-:Y:S05]  /*1f10*/  BSYNC B0 ;  /* 0x0000000000007941 */ /* 0x000fea0003800000 */
.L_x_1487:
        /* <DEDUP_REMOVED lines=56> */
.L_x_1490:
[----:B------:R-:W-:Y:S05]  /*22a0*/  BSYNC B0 ;  /* 0x0000000000007941 */ /* 0x000fea0003800000 */
.L_x_1489:
        /* <DEDUP_REMOVED lines=49> */
.L_x_1492:
[----:B------:R-:W-:Y:S05]  /*25c0*/  BSYNC B0 ;  /* 0x0000000000007941 */ /* 0x000fea0003800000 */
.L_x_1491:
        /* <DEDUP_REMOVED lines=50> */
.L_x_1494:
[----:B------:R-:W-:Y:S05]  /*28f0*/  BSYNC B0 ;  /* 0x0000000000007941 */ /* 0x000fea0003800000 */
.L_x_1493:
        /* <DEDUP_REMOVED lines=51> */
.L_x_1496:
[----:B------:R-:W-:Y:S05]  /*2c30*/  BSYNC B0 ;  /* 0x0000000000007941 */ /* 0x000fea0003800000 */
.L_x_1495:
        /* <DEDUP_REMOVED lines=45> */
.L_x_1498:
[----:B------:R-:W-:Y:S05]  /*2f10*/  BSYNC B0 ;  /* 0x0000000000007941 */ /* 0x000fea0003800000 */
.L_x_1497:
        /* <DEDUP_REMOVED lines=45> */
.L_x_1500:
[----:B------:R-:W-:Y:S05]  /*31f0*/  BSYNC B0 ;  /* 0x0000000000007941 */ /* 0x000fea0003800000 */
.L_x_1499:
        /* <DEDUP_REMOVED lines=45> */
.L_x_1502:
[----:B------:R-:W-:Y:S05]  /*34d0*/  BSYNC B0 ;  /* 0x0000000000007941 */ /* 0x000fea0003800000 */
.L_x_1501:
        /* <DEDUP_REMOVED lines=26> */
[----:B------:R-:W-:Y:S01]  /*3680*/  BAR.SYNC.DEFER_BLOCKING 0x0 ;  /* 0x0000000000007b1d */ /* 0x000fe20000010000 */
[----:B------:R-:W-:Y:S01]  /*3690*/  IMAD.IADD R18, R4, 0x1, -R7 ;  /* 0x0000000104127824 */ /* 0x000fe200078e0a07 */
[----:B------:R-:W-:Y:S01]  /*36a0*/  IADD3 R16, P2, R16, UR28, RZ ;  /* 0x0000001c10107c10 */ /* 0x000fe2000ff5e0ff */
[----:B------:R-:W-:Y:S01]  /*36b0*/  USHF.L.U32 UR13, UR6, 0x6, URZ ;  /* 0x00000006060d7899 */ /* 0x000fe2000800063f */
[----:B------:R-:W-:Y:S01]  /*36c0*/  LEA.HI R229, R229, R10, RZ, 0x1 ;  /* 0x0000000ae5e57211 */ /* 0x000fe200078f08ff */
[----:B------:R-:W-:Y:S01]  /*36d0*/  UIMAD UR11, UR12, UR20, URZ ;  /* 0x000000140c0b72a4 */ /* 0x000fe2000f8e023f */
[----:B------:R-:W-:Y:S01]  /*36e0*/  SHF.R.S32.HI R7, RZ, 0x1f, R18 ;  /* 0x0000001fff077819 */ /* 0x000fe20000011412 */
[----:B------:R-:W-:Y:S01]  /*36f0*/  BSSY B0, `(.L_x_1503) ;  /* 0x0000051000007945 */ /* 0x000fe20003800000 */
[----:B------:R-:W-:Y:S01]  /*3700*/  IADD3.X R17, R17, UR27, R12, P2, !PT ;  /* 0x0000001b11117c10 */ /* 0x000fe200097fe40c */
[----:B------:R-:W-:Y:S01]  /*3710*/  UIMAD UR11, UR18, UR13, UR11 ;  /* 0x0000000d120b72a4 */ /* 0x000fe2000f8e020b */
[----:B------:R-:W-:-:S02]  /*3720*/  LEA.HI R8, R7, R18, RZ, 0x3 ;  /* 0x0000001207087211 */ /* 0x000fc400078f18ff */
[----:B------:R-:W-:Y:S01]  /*3730*/  ISETP.GE.AND P2, PT, R166, UR36, PT ;  /* 0x00000024a6007c0c */ /* 0x000fe2000bf46270 */
[----:B------:R-:W-:Y:S01]  /*3740*/  IMAD.WIDE.U32 R196, R196, UR21, R16 ;  /* 0x00000015c4c47c25 */ /* 0x000fe2000f8e0010 */
[----:B------:R-:W-:Y:S01]  /*3750*/  LOP3.LUT R7, R8, 0xfffffff8, RZ, 0xc0, !PT ;  /* 0xfffffff808077812 */ /* 0x000fe200078ec0ff */
[----:B------:R-:W-:Y:S01]  /*3760*/  UMOV UR18, URZ ;  /* 0x0000003f00127c82 */ /* 0x000fe20008000000 */
[----:B------:R-:W-:Y:S01]  /*3770*/  LOP3.LUT R229, R229, 0xfffffffe, RZ, 0xc0, !PT ;  /* 0xfffffffee5e57812 */ /* 0x000fe200078ec0ff */
[----:B------:R-:W-:Y:S01]  /*3780*/  VIADD R199, R197, UR35 ;  /* 0x00000023c5c77c36 */ /* 0x000fe20008000000 */
[----:B------:R-:W-:Y:S01]  /*3790*/  ISETP.GE.AND P5, PT, R0, UR36, PT ;  /* 0x0000002400007c0c */ /* 0x000fe2000bfa6270 */
[----:B------:R-:W-:Y:S02]  /*37a0*/  IMAD.IADD R2, R18, 0x1, -R7 ;  /* 0x0000000112027824 */ /* 0x000fe400078e0a07 */
[----:B------:R-:W2:Y:S01]  /*37b0*/  @P1 MUFU.RCP R7, UR10 ;  /* 0x0000000a00071d08 */ /* 0x000ea20008001000 */
[----:B------:R-:W-:-:S02]  /*37c0*/  IMAD.IADD R229, R10, 0x1, -R229 ;  /* 0x000000010ae57824 */ /* 0x000fc400078e0ae5 */
[----:B------:R-:W-:Y:S01]  /*37d0*/  IMAD.SHL.U32 R10, R5, 0x40, RZ ;  /* 0x00000040050a7824 */ /* 0x000fe200078e00ff */
[----:B------:R1:W-:Y:S01]  /*37e0*/  @P2 STS.128 [R242+0x10000], RZ ;  /* 0x010000fff2002388 */ /* 0x0003e20000000c00 */
[----:B------:R-:W-:Y:S02]  /*37f0*/  IMAD.SHL.U32 R18, R2, 0x40, RZ ;  /* 0x0000004002127824 */ /* 0x000fe400078e00ff */
[----:B------:R-:W-:Y:S01]  /*3800*/  IMAD.SHL.U32 R11, R229, 0x8, RZ ;  /* 0x00000008e50b7824 */ /* 0x000fe200078e00ff */
[----:B------:R-:W-:Y:S01]  /*3810*/  LOP3.LUT R10, R10, 0x1c0, RZ, 0xc0, !PT ;  /* 0x000001c00a0a7812 */ /* 0x000fe200078ec0ff */
[----:B------:R1:W-:Y:S01]  /*3820*/  @P2 STS.128 [R242+0x12000], RZ ;  /* 0x012000fff2002388 */ /* 0x0003e20000000c00 */
[----:B------:R-:W-:Y:S01]  /*3830*/  LOP3.LUT R18, R18, 0x1c0, RZ, 0xc0, !PT ;  /* 0x000001c012127812 */ /* 0x000fe200078ec0ff */
[----:B------:R-:W-:Y:S01]  /*3840*/  IMAD.U32 R17, RZ, RZ, UR20 ;  /* 0x00000014ff117e24 */ /* 0x000fe2000f8e00ff */
[----:B------:R-:W-:Y:S01]  /*3850*/  LOP3.LUT R9, R10, 0x8, R9, 0xf8, !PT ;  /* 0x000000080a097812 */ /* 0x000fe200078ef809 */
[----:B------:R1:W-:Y:S01]  /*3860*/  @P2 STS.128 [R242+0x14000], RZ ;  /* 0x014000fff2002388 */ /* 0x0003e20000000c00 */
[----:B------:R-:W-:Y:S01]  /*3870*/  SHF.R.U32.HI R10, RZ, 0x3, R10 ;  /* 0x00000003ff0a7819 */ /* 0x000fe2000001160a */
[----:B------:R-:W-:Y:S01]  /*3880*/  IMAD.MOV.U32 R198, RZ, RZ, R196 ;  /* 0x000000ffffc67224 */ /* 0x000fe200078e00c4 */
[----:B------:R-:W-:Y:S01]  /*3890*/  LOP3.LUT R11, R18, 0x8, R11, 0xf8, !PT ;  /* 0x00000008120b7812 */ /* 0x000fe200078ef80b */
[----:B------:R1:W-:Y:S01]  /*38a0*/  @P2 STS.128 [R242+0x16000], RZ ;  /* 0x016000fff2002388 */ /* 0x0003e20000000c00 */
[----:B------:R-:W-:Y:S01]  /*38b0*/  SHF.R.U32.HI R18, RZ, 0x3, R18 ;  /* 0x00000003ff127819 */ /* 0x000fe20000011612 */
[----:B------:R-:W-:Y:S01]  /*38c0*/  IMAD.WIDE.U32 R16, R17, UR13, R198 ;  /* 0x0000000d11107c25 */ /* 0x000fe2000f8e00c6 */
[----:B------:R-:W-:-:S02]  /*38d0*/  LOP3.LUT R10, R9, R10, RZ, 0x3c, !PT ;  /* 0x0000000a090a7212 */ /* 0x000fc400078e3cff */
[----:B------:R-:W-:Y:S01]  /*38e0*/  LOP3.LUT R0, R11, R18, RZ, 0x3c, !PT ;  /* 0x000000120b007212 */ /* 0x000fe200078e3cff */
[----:B------:R-:W-:Y:S02]  /*38f0*/  IMAD.SHL.U32 R9, R8, 0x40, RZ ;  /* 0x0000004008097824 */ /* 0x000fe400078e00ff */
[----:B------:R-:W-:Y:S02]  /*3900*/  VIADD R15, R17, UR11 ;  /* 0x0000000b110f7c36 */ /* 0x000fe40008000000 */
        /* <DEDUP_REMOVED lines=47> */
.L_x_1504:
[----:B------:R-:W-:Y:S05]  /*3c00*/  BSYNC B0 ;  /* 0x0000000000007941 */ /* 0x000fea0003800000 */
.L_x_1503:
        /* <DEDUP_REMOVED lines=51> */
.L_x_1506:
[----:B------:R-:W-:Y:S05]  /*3f40*/  BSYNC B0 ;  /* 0x0000000000007941 */ /* 0x000fea0003800000 */
.L_x_1505:
        /* <DEDUP_REMOVED lines=48> */
.L_x_1508:
[----:B------:R-:W-:Y:S05]  /*4250*/  BSYNC B0 ;  /* 0x0000000000007941 */ /* 0x000fea0003800000 */
.L_x_1507:
        /* <DEDUP_REMOVED lines=49> */
.L_x_1510:
[----:B------:R-:W-:Y:S05]  /*4570*/  BSYNC B0 ;  /* 0x0000000000007941 */ /* 0x000fea0003800000 */
.L_x_1509:
        /* <DEDUP_REMOVED lines=13> */
[----:B------:R-:W-:Y:S01]  /*4650*/  IMAD R228, R7, 0x2, R230 ;  /* 0x0000000207e47824 */ /* 0x000fe200078e02e6 */
[----:B------:R-:W3:Y:S01]  /*4660*/  LDSM.16.M88.4 R28, [R229+0x9000] ;  /* 0x00900000e51c783b */ /* 0x000ee20000000200 */
[----:B------:R-:W-:Y:S01]  /*4670*/  @P1 VIADD R227, R5, 0xffffffe0 ;  /* 0xffffffe005e31836 */ /* 0x000fe20000000000 */
[----:B------:R-:W-:Y:S01]  /*4680*/  SEL R2, R2, 0xffffffc0, !P2 ;  /* 0xffffffc002027807 */ /* 0x000fe20005000000 */
[----:B------:R-:W-:Y:S01]  /*4690*/  IMAD.MOV.U32 R5, RZ, RZ, 0x20 ;  /* 0x00000020ff057424 */ /* 0x000fe200078e00ff */
[----:B------:R-:W-:Y:S01]  /*46a0*/  LDSM.16.M88.4 R68, [R228] ;  /* 0x00000000e444783b */ /* 0x000fe20000000200 */
[----:B------:R-:W-:Y:S01]  /*46b0*/  UIADD3 UR6, UR7, UR23, URZ ;  /* 0x0000001707067290 */ /* 0x000fe2000fffe03f */
[----:B------:R-:W-:Y:S01]  /*46c0*/  VIADD R219, R227, 0x800 ;  /* 0x00000800e3db7836 */ /* 0x000fe20000000000 */
[----:B------:R-:W-:Y:S01]  /*46d0*/  UIADD3 UR11, UR34, -UR17, URZ ;  /* 0x80000011220b7290 */ /* 0x000fe2000fffe03f */
[----:B-12-4-:R-:W1:Y:S01]  /*46e0*/  LDSM.16.M88.4 R8, [R227] ;  /* 0x00000000e308783b */ /* 0x016e620000000200 */
[----:B------:R-:W-:Y:S01]  /*46f0*/  SEL R5, R5, 0xffffffe0, !P0 ;  /* 0xffffffe005057807 */ /* 0x000fe20004000000 */
[----:B------:R-:W-:Y:S01]  /*4700*/  IMAD.IADD R223, R229, 0x1, R2 ;  /* 0x00000001e5df7824 */ /* 0x000fe200078e0202 */
[----:B------:R-:W-:Y:S01]  /*4710*/  ULDC UR10, c[0x0][0x39c] ;  /* 0x0000e700000a7ab9 */ /* 0x000fe20000000800 */
[----:B------:R-:W2:Y:S01]  /*4720*/  LDSM.16.M88.4 R20, [R229+0x9800] ;  /* 0x00980000e514783b */ /* 0x000ea20000000200 */
[----:B------:R-:W-:Y:S01]  /*4730*/  IMAD.IADD R216, R2, 0x1, R227 ;  /* 0x0000000102d87824 */ /* 0x000fe200078e02e3 */
[----:B------:R-:W-:Y:S01]  /*4740*/  UISETP.GT.AND UP0, UPT, UR20, UR14, UPT ;  /* 0x0000000e1400728c */ /* 0x000fe2000bf04270 */
[C---:B------:R-:W-:Y:S01]  /*4750*/  IMAD R226, R5.reuse, 0x2, R230 ;  /* 0x0000000205e27824 */ /* 0x040fe200078e02e6 */
[----:B------:R-:W4:Y:S01]  /*4760*/  LDSM.16.M88.4 R16, [R227+0x800] ;  /* 0x00080000e310783b */ /* 0x000f220000000200 */
[----:B------:R-:W-:-:S02]  /*4770*/  IMAD R225, R5, 0x2, R228 ;  /* 0x0000000205e17824 */ /* 0x000fc400078e02e4 */
[C---:B------:R-:W-:Y:S01]  /*4780*/  VIADD R218, R227.reuse, 0x1000 ;  /* 0x00001000e3da7836 */ /* 0x040fe20000000000 */
[----:B------:R-:W4:Y:S01]  /*4790*/  LDSM.16.M88.4 R12, [R227+0x1000] ;  /* 0x00100000e30c783b */ /* 0x000f220000000200 */
[C---:B------:R-:W-:Y:S02]  /*47a0*/  VIADD R217, R227.reuse, 0x1800 ;  /* 0x00001800e3d97836 */ /* 0x040fe40000000000 */
[C---:B------:R-:W-:Y:S01]  /*47b0*/  VIADD R215, R227.reuse, 0x2000 ;  /* 0x00002000e3d77836 */ /* 0x040fe20000000000 */
[----:B------:R-:W4:Y:S01]  /*47c0*/  LDSM.16.M88.4 R76, [R227+0x1800] ;  /* 0x00180000e34c783b */ /* 0x000f220000000200 */
[C---:B------:R-:W-:Y:S02]  /*47d0*/  VIADD R214, R227.reuse, 0x2800 ;  /* 0x00002800e3d67836 */ /* 0x040fe40000000000 */
[C---:B------:R-:W-:Y:S01]  /*47e0*/  VIADD R213, R227.reuse, 0x3000 ;  /* 0x00003000e3d57836 */ /* 0x040fe20000000000 */
[----:B------:R-:W-:Y:S01]  /*47f0*/  LDSM.16.M88.4 R72, [R226] ;  /* 0x00000000e248783b */ /* 0x000fe20000000200 */
[C---:B------:R-:W-:Y:S01]  /*4800*/  VIADD R212, R227.reuse, 0x3800 ;  /* 0x00003800e3d47836 */ /* 0x040fe20000000000 */
[----:B-----5:R-:W-:Y:S01]  /*4810*/  HMMA.16816.F32 R48, R56, R44, RZ ;  /* 0x0000002c3830723c */ /* 0x020fe200000018ff */
[C---:B------:R-:W-:Y:S01]  /*4820*/  VIADD R211, R227.reuse, 0x4000 ;  /* 0x00004000e3d37836 */ /* 0x040fe20000000000 */
[----:B------:R-:W-:Y:S01]  /*4830*/  LDSM.16.M88.4 R60, [R223+0x8800] ;  /* 0x00880000df3c783b */ /* 0x000fe20000000200 */
[----:B------:R-:W-:-:S02]  /*4840*/  VIADD R210, R227, 0x4800 ;  /* 0x00004800e3d27836 */ /* 0x000fc40000000000 */
[C---:B------:R-:W-:Y:S01]  /*4850*/  VIADD R209, R227.reuse, 0x5000 ;  /* 0x00005000e3d17836 */ /* 0x040fe20000000000 */
[C---:B------:R-:W-:Y:S01]  /*4860*/  HMMA.16816.F32 R44, R56.reuse, R46, RZ ;  /* 0x0000002e382c723c */ /* 0x040fe200000018ff */
[----:B------:R-:W-:Y:S01]  /*4870*/  LDSM.16.M88.4 R52, [R223+0x9000] ;  /* 0x00900000df34783b */ /* 0x000fe20000000200 */
[C---:B------:R-:W-:Y:S02]  /*4880*/  VIADD R208, R227.reuse, 0x5800 ;  /* 0x00005800e3d07836 */ /* 0x040fe40000000000 */
[C---:B------:R-:W-:Y:S01]  /*4890*/  VIADD R207, R227.reuse, 0x6000 ;  /* 0x00006000e3cf7836 */ /* 0x040fe20000000000 */
[----:B------:R-:W-:Y:S01]  /*48a0*/  LDSM.16.M88.4 R64, [R223+0x9800] ;  /* 0x00980000df40783b */ /* 0x000fe20000000200 */
[----:B---3--:R-:W-:Y:S01]  /*48b0*/  HMMA.16816.F32 R40, R56, R36, RZ ;  /* 0x000000243828723c */ /* 0x008fe200000018ff */
[C---:B------:R-:W-:Y:S02]  /*48c0*/  VIADD R206, R227.reuse, 0x6800 ;  /* 0x00006800e3ce7836 */ /* 0x040fe40000000000 */
[----:B------:R-:W-:Y:S01]  /*48d0*/  LDSM.16.M88.4 R80, [R216+0x5800] ;  /* 0x00580000d850783b */ /* 0x000fe20000000200 */
[----:B------:R-:W-:-:S02]  /*48e0*/  VIADD R205, R227, 0x7000 ;  /* 0x00007000e3cd7836 */ /* 0x000fc40000000000 */
[----:B------:R-:W-:Y:S01]  /*48f0*/  HMMA.16816.F32 R32, R56, R28, RZ ;  /* 0x0000001c3820723c */ /* 0x000fe200000018ff */
[----:B------:R-:W0:Y:S01]  /*4900*/  LDGDEPBAR ;  /* 0x00000000000079af */ /* 0x000e220000000000 */
[----:B------:R-:W-:-:S04]  /*4910*/  VIADD R204, R227, 0x7800 ;  /* 0x00007800e3cc7836 */ /* 0x000fc80000000000 */
[C---:B------:R-:W-:Y:S06]  /*4920*/  HMMA.16816.F32 R36, R56.reuse, R38, RZ ;  /* 0x000000263824723c */ /* 0x040fec00000018ff */
[----:B------:R-:W-:Y:S06]  /*4930*/  HMMA.16816.F32 R28, R56, R30, RZ ;  /* 0x0000001e381c723c */ /* 0x000fec00000018ff */
[C---:B-1----:R-:W-:Y:S06]  /*4940*/  HMMA.16816.F32 R48, R68.reuse, R8, R48 ;  /* 0x000000084430723c */ /* 0x042fec0000001830 */
[----:B------:R-:W-:Y:S01]  /*4950*/  HMMA.16816.F32 R44, R68, R10, R44 ;  /* 0x0000000a442c723c */ /* 0x000fe2000000182c */
[----:B------:R-:W1:Y:S05]  /*4960*/  LDSM.16.M88.4 R8, [R223+0x8000] ;  /* 0x00800000df08783b */ /* 0x000e6a0000000200 */
[C---:B--2---:R-:W-:Y:S06]  /*4970*/  HMMA.16816.F32 R24, R56.reuse, R20, RZ ;  /* 0x000000143818723c */ /* 0x044fec00000018ff */
[----:B------:R-:W-:Y:S01]  /*4980*/  HMMA.16816.F32 R56, R56, R22, RZ ;  /* 0x000000163838723c */ /* 0x000fe200000018ff */
[----:B------:R-:W-:Y:S05]  /*4990*/  LDSM.16.M88.4 R20, [R216+0x800] ;  /* 0x00080000d814783b */ /* 0x000fea0000000200 */
[C---:B----4-:R-:W-:Y:S06]  /*49a0*/  HMMA.16816.F32 R40, R68.reuse, R16, R40 ;  /* 0x000000104428723c */ /* 0x050fec0000001828 */
[C---:B------:R-:W-:Y:S01]  /*49b0*/  HMMA.16816.F32 R36, R68.reuse, R18, R36 ;  /* 0x000000124424723c */ /* 0x040fe20000001824 */
[----:B------:R-:W-:Y:S05]  /*49c0*/  LDSM.16.M88.4 R16, [R225] ;  /* 0x00000000e110783b */ /* 0x000fea0000000200 */
[C---:B------:R-:W-:Y:S06]  /*49d0*/  HMMA.16816.F32 R32, R68.reuse, R12, R32 ;  /* 0x0000000c4420723c */ /* 0x040fec0000001820 */
[C---:B------:R-:W-:Y:S01]  /*49e0*/  HMMA.16816.F32 R28, R68.reuse, R14, R28 ;  /* 0x0000000e441c723c */ /* 0x040fe2000000181c */
[----:B------:R-:W2:Y:S05]  /*49f0*/  LDSM.16.M88.4 R12, [R216] ;  /* 0x00000000d80c783b */ /* 0x000eaa0000000200 */
        /* <DEDUP_REMOVED lines=29> */
[----:B------:R-:W5:Y:S01]  /*4bd0*/  LDSM.16.M88.4 R76, [R227+0x3800] ;  /* 0x00380000e34c783b */ /* 0x000f620000000200 */
[C---:B---3--:R-:W-:Y:S06]  /*4be0*/  HMMA.16816.F32 R48, R52.reuse, R60, R48 ;  /* 0x0000003c3430723c */ /* 0x048fec0000001830 */
[C---:B------:R-:W-:Y:S01]  /*4bf0*/  HMMA.16816.F32 R44, R52.reuse, R62, R44 ;  /* 0x0000003e342c723c */ /* 0x040fe2000000182c */
[----:B------:R-:W-:Y:S05]  /*4c00*/  LDSM.16.M88.4 R60, [R226+0x2000] ;  /* 0x00200000e23c783b */ /* 0x000fea0000000200 */
[C---:B----4-:R-:W-:Y:S06]  /*4c10*/  HMMA.16816.F32 R40, R52.reuse, R56, R40 ;  /* 0x000000383428723c */ /* 0x050fec0000001828 */
[C---:B------:R-:W-:Y:S01]  /*4c20*/  HMMA.16816.F32 R36, R52.reuse, R58, R36 ;  /* 0x0000003a3424723c */ /* 0x040fe20000001824 */
[----:B------:R-:W3:Y:S05]  /*4c30*/  LDSM.16.M88.4 R56, [R223+0xa000] ;  /* 0x00a00000df38783b */ /* 0x000eea0000000200 */
[C---:B--2---:R-:W-:Y:S06]  /*4c40*/  HMMA.16816.F32 R32, R52.reuse, R12, R32 ;  /* 0x0000000c3420723c */ /* 0x044fec0000001820 */
[C---:B------:R-:W-:Y:S01]  /*4c50*/  HMMA.16816.F32 R28, R52.reuse, R14, R28 ;  /* 0x0000000e341c723c */ /* 0x040fe2000000181c */
[----:B------:R-:W2:Y:S05]  /*4c60*/  LDSM.16.M88.4 R12, [R223+0xa800] ;  /* 0x00a80000df0c783b */ /* 0x000eaa0000000200 */
[C---:B------:R-:W-:Y:S06]  /*4c70*/  HMMA.16816.F32 R24, R52.reuse, R68, R24 ;  /* 0x000000443418723c */ /* 0x040fec0000001818 */
[----:B------:R-:W-:Y:S01]  /*4c80*/  HMMA.16816.F32 R72, R52, R70, R72 ;  /* 0x000000463448723c */ /* 0x000fe20000001848 */
[----:B------:R-:W4:Y:S04]  /*4c90*/  LDSM.16.M88.4 R52, [R223+0xb000] ;  /* 0x00b00000df34783b */ /* 0x000f280000000200 */
[----:B------:R-:W4:Y:S01]  /*4ca0*/  LDSM.16.M88.4 R68, [R223+0xb800] ;  /* 0x00b80000df44783b */ /* 0x000f220000000200 */
[C---:B-1----:R-:W-:Y:S06]  /*4cb0*/  HMMA.16816.F32 R48, R8.reuse, R64, R48 ;  /* 0x000000400830723c */ /* 0x042fec0000001830 */
[C---:B------:R-:W-:Y:S01]  /*4cc0*/  HMMA.16816.F32 R44, R8.reuse, R66, R44 ;  /* 0x00000042082c723c */ /* 0x040fe2000000182c */
[----:B------:R-:W-:Y:S05]  /*4cd0*/  LDSM.16.M88.4 R64, [R225+0x2000] ;  /* 0x00200000e140783b */ /* 0x000fea0000000200 */
[C---:B------:R-:W-:Y:S06]  /*4ce0*/  HMMA.16816.F32 R40, R8.reuse, R20, R40 ;  /* 0x000000140828723c */ /* 0x040fec0000001828 */
[C---:B------:R-:W-:Y:S01]  /*4cf0*/  HMMA.16816.F32 R36, R8.reuse, R22, R36 ;  /* 0x000000160824723c */ /* 0x040fe20000001824 */
[----:B------:R-:W1:Y:S05]  /*4d00*/  LDSM.16.M88.4 R20, [R216+0x2000] ;  /* 0x00200000d814783b */ /* 0x000e6a0000000200 */
[C---:B-----5:R-:W-:Y:S06]  /*4d10*/  HMMA.16816.F32 R32, R8.reuse, R16, R32 ;  /* 0x000000100820723c */ /* 0x060fec0000001820 */
[C---:B------:R-:W-:Y:S01]  /*4d20*/  HMMA.16816.F32 R28, R8.reuse, R18, R28 ;  /* 0x00000012081c723c */ /* 0x040fe2000000181c */
[----:B------:R-:W-:Y:S05]  /*4d30*/  LDSM.16.M88.4 R16, [R216+0x2800] ;  /* 0x00280000d810783b */ /* 0x000fea0000000200 */
[C---:B------:R-:W-:Y:S06]  /*4d40*/  HMMA.16816.F32 R24, R8.reuse, R76, R24 ;  /* 0x0000004c0818723c */ /* 0x040fec0000001818 */
[----:B------:R-:W-:Y:S01]  /*4d50*/  HMMA.16816.F32 R72, R8, R78, R72 ;  /* 0x0000004e0848723c */ /* 0x000fe20000001848 */
[----:B------:R-:W5:Y:S04]  /*4d60*/  LDSM.16.M88.4 R8, [R216+0x3000] ;  /* 0x00300000d808783b */ /* 0x000f680000000200 */
[----:B------:R-:W-:Y:S01]  /*4d70*/  LDSM.16.M88.4 R76, [R216+0x3800] ;  /* 0x00380000d84c783b */ /* 0x000fe20000000200 */
[C---:B---3--:R-:W-:Y:S06]  /*4d80*/  HMMA.16816.F32 R48, R60.reuse, R56, R48 ;  /* 0x000000383c30723c */ /* 0x048fec0000001830 */
[C---:B------:R-:W-:Y:S01]  /*4d90*/  HMMA.16816.F32 R44, R60.reuse, R58, R44 ;  /* 0x0000003a3c2c723c */ /* 0x040fe2000000182c */
[----:B------:R-:W-:Y:S05]  /*4da0*/  LDSM.16.M88.4 R56, [R230+0x4000] ;  /* 0x00400000e638783b */ /* 0x000fea0000000200 */
        /* <DEDUP_REMOVED lines=13> */
[C---:B-----5:R-:W-:Y:S06]  /*4e80*/  HMMA.16816.F32 R32, R64.reuse, R8, R32 ;  /* 0x000000084020723c */ /* 0x060fec0000001820 */
[C---:B------:R-:W-:Y:S01]  /*4e90*/  HMMA.16816.F32 R28, R64.reuse, R10, R28 ;  /* 0x0000000a401c723c */ /* 0x040fe2000000181c */
[----:B------:R-:W1:Y:S05]  /*4ea0*/  LDSM.16.M88.4 R8, [R228+0x4000] ;  /* 0x00400000e408783b */ /* 0x000e6a0000000200 */
[C---:B------:R-:W-:Y:S06]  /*4eb0*/  HMMA.16816.F32 R40, R64.reuse, R16, R40 ;  /* 0x000000104028723c */ /* 0x040fec0000001828 */
[----:B------:R-:W-:Y:S01]  /*4ec0*/  HMMA.16816.F32 R36, R64, R18, R36 ;  /* 0x000000124024723c */ /* 0x000fe20000001824 */
[----:B------:R-:W5:Y:S05]  /*4ed0*/  LDSM.16.M88.4 R16, [R227+0x4800] ;  /* 0x00480000e310783b */ /* 0x000f6a0000000200 */
        /* <DEDUP_REMOVED lines=10> */
[C---:B----4-:R-:W-:Y:S06]  /*4f80*/  HMMA.16816.F32 R32, R56.reuse, R60, R32 ;  /* 0x0000003c3820723c */ /* 0x050fec0000001820 */
[----:B------:R-:W-:Y:S01]  /*4f90*/  HMMA.16816.F32 R28, R56, R62, R28 ;  /* 0x0000003e381c723c */ /* 0x000fe2000000181c */
[----:B------:R-:W3:Y:S05]  /*4fa0*/  LDSM.16.M88.4 R60, [R223+0xc800] ;  /* 0x00c80000df3c783b */ /* 0x000eea0000000200 */
[C---:B-1----:R-:W-:Y:S06]  /*4fb0*/  HMMA.16816.F32 R48, R8.reuse, R20, R48 ;  /* 0x000000140830723c */ /* 0x042fec0000001830 */
[----:B------:R-:W-:Y:S01]  /*4fc0*/  HMMA.16816.F32 R44, R8, R22, R44 ;  /* 0x00000016082c723c */ /* 0x000fe2000000182c */
[----:B------:R-:W1:Y:S05]  /*4fd0*/  LDSM.16.M88.4 R20, [R223+0xd000] ;  /* 0x00d00000df14783b */ /* 0x000e6a0000000200 */
[C---:B------:R-:W-:Y:S06]  /*4fe0*/  HMMA.16816.F32 R24, R56.reuse, R68, R24 ;  /* 0x000000443818723c */ /* 0x040fec0000001818 */
[----:B------:R-:W-:Y:S01]  /*4ff0*/  HMMA.16816.F32 R72, R56, R70, R72 ;  /* 0x000000463848723c */ /* 0x000fe20000001848 */
[----:B------:R-:W4:Y:S04]  /*5000*/  LDSM.16.M88.4 R56, [R223+0xd800] ;  /* 0x00d80000df38783b */ /* 0x000f280000000200 */
[----:B------:R-:W-:Y:S01]  /*5010*/  LDSM.16.M88.4 R68, [R225+0x4000] ;  /* 0x00400000e144783b */ /* 0x000fe20000000200 */
        /* <DEDUP_REMOVED lines=26> */
[C---:B------:R-:W-:Y:S06]  /*51c0*/  HMMA.16816.F32 R48, R68.reuse, R16, R48 ;  /* 0x000000104430723c */ /* 0x040fec0000001830 */
[C---:B-----5:R-:W-:Y:S06]  /*51d0*/  HMMA.16816.F32 R32, R68.reuse, R8, R32 ;  /* 0x000000084420723c */ /* 0x060fec0000001820 */
[C---:B------:R-:W-:Y:S01]  /*51e0*/  HMMA.16816.F32 R44, R68.reuse, R18, R44 ;  /* 0x00000012442c723c */ /* 0x040fe2000000182c */
[----:B------:R-:W5:Y:S05]  /*51f0*/  LDSM.16.M88.4 R16, [R227+0x6000] ;  /* 0x00600000e310783b */ /* 0x000f6a0000000200 */
[----:B------:R-:W-:Y:S01]  /*5200*/  HMMA.16816.F32 R28, R68, R10, R28 ;  /* 0x0000000a441c723c */ /* 0x000fe2000000181c */
[----:B------:R-:W5:Y:S05]  /*5210*/  LDSM.16.M88.4 R8, [R227+0x7000] ;  /* 0x00700000e308783b */ /* 0x000f6a0000000200 */
[----:B-1----:R-:W-:Y:S06]  /*5220*/  HMMA.16816.F32 R40, R20, R60, R40 ;  /* 0x0000003c1428723c */ /* 0x002fec0000001828 */
[C---:B------:R-:W-:Y:S06]  /*5230*/  HMMA.16816.F32 R24, R68.reuse, R80, R24 ;  /* 0x000000504418723c */ /* 0x040fec0000001818 */
[----:B------:R-:W-:Y:S01]  /*5240*/  HMMA.16816.F32 R72, R68, R82, R72 ;  /* 0x000000524448723c */ /* 0x000fe20000001848 */
[----:B------:R-:W-:Y:S04]  /*5250*/  LDSM.16.M88.4 R68, [R226+0x6000] ;  /* 0x00600000e244783b */ /* 0x000fe80000000200 */
[----:B------:R-:W-:Y:S01]  /*5260*/  LDSM.16.M88.4 R80, [R227+0x7800] ;  /* 0x00780000e350783b */ /* 0x000fe20000000200 */
[C---:B------:R-:W-:Y:S03]  /*5270*/  HMMA.16816.F32 R36, R20.reuse, R62, R36 ;  /* 0x0000003e1424723c */ /* 0x040fe60000001824 */
[----:B------:R-:W1:Y:S03]  /*5280*/  LDSM.16.M88.4 R60, [R223+0xe800] ;  /* 0x00e80000df3c783b */ /* 0x000e660000000200 */
[C---:B---3--:R-:W-:Y:S06]  /*5290*/  HMMA.16816.F32 R48, R20.reuse, R64, R48 ;  /* 0x000000401430723c */ /* 0x048fec0000001830 */
[C---:B----4-:R-:W-:Y:S06]  /*52a0*/  HMMA.16816.F32 R32, R20.reuse, R56, R32 ;  /* 0x000000381420723c */ /* 0x050fec0000001820 */
[C---:B------:R-:W-:Y:S01]  /*52b0*/  HMMA.16816.F32 R44, R20.reuse, R66, R44 ;  /* 0x00000042142c723c */ /* 0x040fe2000000182c */
[----:B------:R-:W3:Y:S05]  /*52c0*/  LDSM.16.M88.4 R64, [R223+0xe000] ;  /* 0x00e00000df40783b */ /* 0x000eea0000000200 */
[----:B------:R-:W-:Y:S01]  /*52d0*/  HMMA.16816.F32 R28, R20, R58, R28 ;  /* 0x0000003a141c723c */ /* 0x000fe2000000181c */
[----:B------:R-:W4:Y:S05]  /*52e0*/  LDSM.16.M88.4 R56, [R223+0xf000] ;  /* 0x00f00000df38783b */ /* 0x000f2a0000000200 */
[----:B--2---:R-:W-:Y:S06]  /*52f0*/  HMMA.16816.F32 R40, R76, R12, R40 ;  /* 0x0000000c4c28723c */ /* 0x004fec0000001828 */
[C---:B------:R-:W-:Y:S06]  /*5300*/  HMMA.16816.F32 R24, R20.reuse, R52, R24 ;  /* 0x000000341418723c */ /* 0x040fec0000001818 */
[----:B------:R-:W-:Y:S01]  /*5310*/  HMMA.16816.F32 R72, R20, R54, R72 ;  /* 0x000000361448723c */ /* 0x000fe20000001848 */
[----:B------:R-:W-:Y:S04]  /*5320*/  LDSM.16.M88.4 R20, [R225+0x6000] ;  /* 0x00600000e114783b */ /* 0x000fe80000000200 */
[----:B------:R-:W-:Y:S01]  /*5330*/  LDSM.16.M88.4 R52, [R223+0xf800] ;  /* 0x00f80000df34783b */ /* 0x000fe20000000200 */
[C---:B------:R-:W-:Y:S03]  /*5340*/  HMMA.16816.F32 R36, R76.reuse, R14, R36 ;  /* 0x0000000e4c24723c */ /* 0x040fe60000001824 */
[----:B------:R-:W2:Y:S03]  /*5350*/  LDSM.16.M88.4 R12, [R216+0x6800] ;  /* 0x00680000d80c783b */ /* 0x000ea60000000200 */
[C---:B-----5:R-:W-:Y:S06]  /*5360*/  HMMA.16816.F32 R48, R76.reuse, R16, R48 ;  /* 0x000000104c30723c */ /* 0x060fec0000001830 */
[C---:B------:R-:W-:Y:S06]  /*5370*/  HMMA.16816.F32 R32, R76.reuse, R8, R32 ;  /* 0x000000084c20723c */ /* 0x040fec0000001820 */
[C---:B------:R-:W-:Y:S01]  /*5380*/  HMMA.16816.F32 R44, R76.reuse, R18, R44 ;  /* 0x000000124c2c723c */ /* 0x040fe2000000182c */
[----:B------:R-:W5:Y:S05]  /*5390*/  LDSM.16.M88.4 R16, [R216+0x6000] ;  /* 0x00600000d810783b */ /* 0x000f6a0000000200 */
[----:B------:R-:W-:Y:S01]  /*53a0*/  HMMA.16816.F32 R28, R76, R10, R28 ;  /* 0x0000000a4c1c723c */ /* 0x000fe2000000181c */
[----:B------:R-:W5:Y:S05]  /*53b0*/  LDSM.16.M88.4 R8, [R216+0x7000] ;  /* 0x00700000d808783b */ /* 0x000f6a0000000200 */
[C---:B-1----:R-:W-:Y:S06]  /*53c0*/  HMMA.16816.F32 R40, R68.reuse, R60, R40 ;  /* 0x0000003c4428723c */ /* 0x042fec0000001828 */
[C---:B---3--:R-:W-:Y:S06]  /*53d0*/  HMMA.16816.F32 R48, R68.reuse, R64, R48 ;  /* 0x000000404430723c */ /* 0x048fec0000001830 */
[C---:B----4-:R-:W-:Y:S06]  /*53e0*/  HMMA.16816.F32 R32, R68.reuse, R56, R32 ;  /* 0x000000384420723c */ /* 0x050fec0000001820 */
[----:B------:R-:W-:Y:S01]  /*53f0*/  HMMA.16816.F32 R36, R68, R62, R36 ;  /* 0x0000003e4424723c */ /* 0x000fe20000001824 */
[----:B------:R-:W1:Y:S01]  /*5400*/  LDSM.16.M88.4 R60, [R216+0x7800] ;  /* 0x00780000d83c783b */ /* 0x000e620000000200 */
[----:B------:R-:W-:-:S04]  /*5410*/  DEPBAR.LE SB0, 0x0 ;  /* 0x000080000000791a */ /* 0x000fc80000000000 */
[----:B--2---:R-:W-:Y:S06]  /*5420*/  HMMA.16816.F32 R40, R20, R12, R40 ;  /* 0x0000000c1428723c */ /* 0x004fec0000001828 */
[----:B------:R-:W-:Y:S01]  /*5430*/  HMMA.16816.F32 R44, R68, R66, R44 ;  /* 0x00000042442c723c */ /* 0x000fe2000000182c */
[----:B------:R-:W-:-:S05]  /*5440*/  LOP3.LUT R13, R6, 0xffffffe0, RZ, 0xc0, !PT ;  /* 0xffffffe0060d7812 */ /* 0x000fca00078ec0ff */
[----:B------:R-:W-:Y:S01]  /*5450*/  HMMA.16816.F32 R28, R68, R58, R28 ;  /* 0x0000003a441c723c */ /* 0x000fe2000000181c */
[C---:B------:R-:W-:Y:S02]  /*5460*/  IMAD.IADD R13, R4.reuse, 0x1, -R13 ;  /* 0x00000001040d7824 */ /* 0x040fe400078e0a0d */
[----:B------:R-:W-:-:S03]  /*5470*/  IMAD.SHL.U32 R4, R4, 0x2, RZ ;  /* 0x0000000204047824 */ /* 0x000fc600078e00ff */
[C---:B-----5:R-:W-:Y:S01]  /*5480*/  HMMA.16816.F32 R48, R20.reuse, R16, R48 ;  /* 0x000000101430723c */ /* 0x060fe20000001830 */
[----:B------:R-:W-:Y:S02]  /*5490*/  SHF.R.S32.HI R2, RZ, 0x1f, R13 ;  /* 0x0000001fff027819 */ /* 0x000fe4000001140d */
[----:B------:R-:W-:Y:S02]  /*54a0*/  LOP3.LUT R232, R4, 0x6, RZ, 0xc0, !PT ;  /* 0x0000000604e87812 */ /* 0x000fe400078ec0ff */
[----:B------:R-:W-:Y:S01]  /*54b0*/  LEA.HI R13, R2, R13, RZ, 0x2 ;  /* 0x0000000d020d7211 */ /* 0x000fe200078f10ff */
[C---:B------:R-:W-:Y:S01]  /*54c0*/  HMMA.16816.F32 R32, R20.reuse, R8, R32 ;  /* 0x000000081420723c */ /* 0x040fe20000001820 */
[----:B------:R-:W-:Y:S02]  /*54d0*/  IMAD.U32 R2, RZ, RZ, UR20 ;  /* 0x00000014ff027e24 */ /* 0x000fe4000f8e00ff */
[----:B------:R-:W-:Y:S01]  /*54e0*/  FMUL.FTZ R40, R40, UR10 ;  /* 0x0000000a28287c20 */ /* 0x000fe20008410000 */
[----:B------:R-:W-:Y:S01]  /*54f0*/  SHF.R.S32.HI R13, RZ, 0x2, R13 ;  /* 0x00000002ff0d7819 */ /* 0x000fe2000001140d */
[----:B------:R-:W-:Y:S01]  /*5500*/  FMUL.FTZ R43, R43, UR10 ;  /* 0x0000000a2b2b7c20 */ /* 0x000fe20008410000 */
[----:B------:R-:W-:Y:S01]  /*5510*/  IMAD R2, R2, 0x40, R232 ;  /* 0x0000004002027824 */ /* 0x000fe200078e02e8 */
[----:B------:R-:W-:Y:S01]  /*5520*/  HMMA.16816.F32 R36, R20, R14, R36 ;  /* 0x0000000e1424723c */ /* 0x000fe20000001824 */
[----:B------:R-:W-:-:S02]  /*5530*/  IMAD.U32 R9, RZ, RZ, UR34 ;  /* 0x00000022ff097e24 */ /* 0x000fc4000f8e00ff */
[----:B------:R-:W-:Y:S01]  /*5540*/  FMUL.FTZ R41, R41, UR10 ;  /* 0x0000000a29297c20 */ /* 0x000fe20008410000 */
[----:B------:R-:W-:Y:S02]  /*5550*/  IMAD.IADD R252, R13, 0x1, R252 ;  /* 0x000000010dfc7824 */ /* 0x000fe400078e02fc */
[----:B------:R-:W-:Y:S01]  /*5560*/  FMUL.FTZ R42, R42, UR10 ;  /* 0x0000000a2a2a7c20 */ /* 0x000fe20008410000 */
[----:B------:R-:W-:Y:S01]  /*5570*/  IMAD.U32 R8, RZ, RZ, UR7 ;  /* 0x00000007ff087e24 */ /* 0x000fe2000f8e00ff */
[C---:B------:R-:W-:Y:S01]  /*5580*/  HMMA.16816.F32 R24, R76.reuse, R80, R24 ;  /* 0x000000504c18723c */ /* 0x040fe20000001818 */
[C---:B------:R-:W-:Y:S01]  /*5590*/  VIADD R249, R252.reuse, 0x8 ;  /* 0x00000008fcf97836 */ /* 0x040fe20000000000 */
[C---:B------:R-:W-:Y:S01]  /*55a0*/  VIADDMNMX R250, R252.reuse, UR6, R9, PT ;  /* 0x00000006fcfa7c46 */ /* 0x040fe2000b800109 */
[----:B------:R-:W-:Y:S02]  /*55b0*/  VIADD R252, R252, UR11 ;  /* 0x0000000bfcfc7c36 */ /* 0x000fe40008000000 */
[----:B------:R-:W-:Y:S01]  /*55c0*/  VIADD R6, R2, 0x1 ;  /* 0x0000000102067836 */ /* 0x000fe20000000000 */
[----:B------:R-:W-:Y:S01]  /*55d0*/  HMMA.16816.F32 R72, R76, R82, R72 ;  /* 0x000000524c48723c */ /* 0x000fe20000001848 */
[----:B------:R-:W-:Y:S01]  /*55e0*/  FMUL.FTZ R49, R49, UR10 ;  /* 0x0000000a31317c20 */ /* 0x000fe20008410000 */
[----:B------:R-:W-:Y:S01]  /*55f0*/  FMUL.FTZ R50, R50, UR10 ;  /* 0x0000000a32327c20 */ /* 0x000fe20008410000 */
[C---:B------:R-:W-:Y:S01]  /*5600*/  IADD3 R243, R249.reuse, UR23, R8 ;  /* 0x00000017f9f37c10 */ /* 0x040fe2000fffe008 */
[----:B------:R-:W-:-:S02]  /*5610*/  VIADD R249, R249, UR11 ;  /* 0x0000000bf9f97c36 */ /* 0x000fc40008000000 */
[----:B------:R-:W-:Y:S01]  /*5620*/  FMUL.FTZ R48, R48, UR10 ;  /* 0x0000000a30307c20 */ /* 0x000fe20008410000 */
[C---:B------:R-:W-:Y:S01]  /*5630*/  HMMA.16816.F32 R44, R20.reuse, R18, R44 ;  /* 0x00000012142c723c */ /* 0x040fe2000000182c */
[----:B------:R-:W-:Y:S01]  /*5640*/  FMUL.FTZ R9, R33, UR10 ;  /* 0x0000000a21097c20 */ /* 0x000fe20008410000 */
[--C-:B------:R-:W-:Y:S01]  /*5650*/  IMAD.IADD R8, R249, 0x1, -R2.reuse ;  /* 0x00000001f9087824 */ /* 0x100fe200078e0a02 */
[----:B------:R-:W2:Y:S01]  /*5660*/  MUFU.TANH R33, R49 ;  /* 0x0000003100217308 */ /* 0x000ea20000002400 */
[----:B------:R-:W-:Y:S01]  /*5670*/  FMUL.FTZ R51, R51, UR10 ;  /* 0x0000000a33337c20 */ /* 0x000fe20008410000 */
[----:B------:R-:W-:Y:S01]  /*5680*/  VIMNMX R243, R243, UR34, PT ;  /* 0x00000022f3f37c48 */ /* 0x000fe2000bfe0100 */
[----:B------:R-:W-:Y:S01]  /*5690*/  HMMA.16816.F32 R28, R20, R10, R28 ;  /* 0x0000000a141c723c */ /* 0x000fe2000000181c */
[----:B------:R-:W-:Y:S01]  /*56a0*/  FMUL.FTZ R4, R37, UR10 ;  /* 0x0000000a25047c20 */ /* 0x000fe20008410000 */
[----:B------:R-:W-:Y:S01]  /*56b0*/  VIADDMNMX R251, R252, -UR24, RZ, !PT ;  /* 0x80000018fcfb7c46 */ /* 0x000fe2000f8001ff */
[----:B------:R-:W-:Y:S01]  /*56c0*/  VIADD R19, R2, 0x18 ;  /* 0x0000001802137836 */ /* 0x000fe20000000000 */
[----:B------:R-:W-:Y:S01]  /*56d0*/  ISETP.GE.AND P2, PT, R6, R250, PT ;  /* 0x000000fa0600720c */ /* 0x000fe20003f46270 */
[----:B------:R-:W3:Y:S01]  /*56e0*/  MUFU.TANH R50, R50 ;  /* 0x0000003200327308 */ /* 0x000ee20000002400 */
[C---:B------:R-:W-:Y:S01]  /*56f0*/  HMMA.16816.F32 R24, R68.reuse, R52, R24 ;  /* 0x000000344418723c */ /* 0x040fe20000001818 */
[C---:B------:R-:W-:Y:S01]  /*5700*/  IMAD.IADD R11, R252.reuse, 0x1, -R2 ;  /* 0x00000001fc0b7824 */ /* 0x040fe200078e0a02 */
[----:B------:R-:W-:Y:S01]  /*5710*/  VIADDMNMX R248, R249, -UR24, RZ, !PT ;  /* 0x80000018f9f87c46 */ /* 0x000fe2000f8001ff */
[----:B------:R-:W-:Y:S01]  /*5720*/  IMAD.IADD R10, R252, 0x1, -R6 ;  /* 0x00000001fc0a7824 */ /* 0x000fe200078e0a06 */
[----:B------:R-:W-:Y:S01]  /*5730*/  ISETP.GE.AND P1, PT, R6, R243, PT ;  /* 0x000000f30600720c */ /* 0x000fe20003f26270 */
[----:B------:R-:W-:Y:S01]  /*5740*/  FMUL.FTZ R36, R36, UR10 ;  /* 0x0000000a24247c20 */ /* 0x000fe20008410000 */
[----:B------:R-:W-:Y:S01]  /*5750*/  IABS R37, R11 ;  /* 0x0000000b00257213 */ /* 0x000fe20000000000 */
[----:B------:R-:W-:Y:S01]  /*5760*/  HMMA.16816.F32 R72, R68, R54, R72 ;  /* 0x000000364448723c */ /* 0x000fe20000001848 */
[----:B------:R-:W-:Y:S01]  /*5770*/  IABS R11, R8 ;  /* 0x00000008000b7213 */ /* 0x000fe20000000000 */
[----:B------:R-:W4:Y:S01]  /*5780*/  MUFU.TANH R48, R48 ;  /* 0x0000003000307308 */ /* 0x000f220000002400 */
[----:B------:R-:W-:Y:S01]  /*5790*/  IABS R8, R10 ;  /* 0x0000000a00087213 */ /* 0x000fe20000000000 */
[----:B------:R-:W-:-:S02]  /*57a0*/  VIADD R10, R2, 0x8 ;  /* 0x00000008020a7836 */ /* 0x000fc40000000000 */
[----:B------:R-:W-:Y:S01]  /*57b0*/  FMUL.FTZ R44, R44, UR10 ;  /* 0x0000000a2c2c7c20 */ /* 0x000fe20008410000 */
[----:B------:R-:W-:Y:S01]  /*57c0*/  I2FP.F32.S32 R11, R11 ;  /* 0x0000000b000b7245 */ /* 0x000fe20000201400 */
[----:B------:R-:W-:Y:S01]  /*57d0*/  FMUL.FTZ R47, R47, UR10 ;  /* 0x0000000a2f2f7c20 */ /* 0x000fe20008410000 */
[----:B------:R-:W-:Y:S01]  /*57e0*/  I2FP.F32.S32 R8, R8 ;  /* 0x0000000800087245 */ /* 0x000fe20000201400 */
[----:B------:R-:W-:Y:S01]  /*57f0*/  IMAD.IADD R13, R252, 0x1, -R10 ;  /* 0x00000001fc0d7824 */ /* 0x000fe200078e0a0a */
[-C--:B------:R-:W-:Y:S01]  /*5800*/  ISETP.GE.AND P0, PT, R10, R250.reuse, PT ;  /* 0x000000fa0a00720c */ /* 0x080fe20003f06270 */
[----:B------:R-:W-:Y:S01]  /*5810*/  FMUL.FTZ R17, R28, UR10 ;  /* 0x0000000a1c117c20 */ /* 0x000fe20008410000 */
[----:B------:R-:W-:Y:S01]  /*5820*/  FMUL.FTZ R18, R31, UR10 ;  /* 0x0000000a1f127c20 */ /* 0x000fe20008410000 */
[----:B--2---:R-:W-:Y:S01]  /*5830*/  FFMA.FTZ R33, R8, -UR18, R33 ;  /* 0x8000001208217c23 */ /* 0x004fe20008010021 */
[----:B------:R-:W-:Y:S01]  /*5840*/  VIADD R8, R2, 0x9 ;  /* 0x0000000902087836 */ /* 0x000fe20000000000 */
[----:B------:R-:W2:Y:S01]  /*5850*/  MUFU.TANH R28, R51 ;  /* 0x00000033001c7308 */ /* 0x000ea20000002400 */
[----:B------:R-:W-:Y:S01]  /*5860*/  FMUL.FTZ R16, R30, UR10 ;  /* 0x0000000a1e107c20 */ /* 0x000fe20008410000 */
[----:B---3--:R-:W-:Y:S01]  /*5870*/  FFMA.FTZ R30, R11, -UR18, R50 ;  /* 0x800000120b1e7c23 */ /* 0x008fe20008010032 */
[----:B------:R-:W-:Y:S01]  /*5880*/  IMAD.IADD R11, R249, 0x1, -R6 ;  /* 0x00000001f90b7824 */ /* 0x000fe200078e0a06 */
[C---:B------:R-:W-:Y:S01]  /*5890*/  ISETP.GE.AND P3, PT, R8.reuse, R250, PT ;  /* 0x000000fa0800720c */ /* 0x040fe20003f66270 */
[----:B------:R-:W-:Y:S01]  /*58a0*/  FMUL.FTZ R45, R45, UR10 ;  /* 0x0000000a2d2d7c20 */ /* 0x000fe20008410000 */
[----:B------:R-:W-:Y:S01]  /*58b0*/  ISETP.GE.AND P5, PT, R8, R243, PT ;  /* 0x000000f30800720c */ /* 0x000fe20003fa6270 */
[----:B------:R-:W-:Y:S01]  /*58c0*/  FMUL.FTZ R12, R29, UR10 ;  /* 0x0000000a1d0c7c20 */ /* 0x000fe20008410000 */
[----:B------:R-:W3:Y:S01]  /*58d0*/  MUFU.TANH R31, R44 ;  /* 0x0000002c001f7308 */ /* 0x000ee20000002400 */
[----:B------:R-:W-:Y:S01]  /*58e0*/  ISETP.LT.OR P2, PT, R6, R251, P2 ;  /* 0x000000fb0600720c */ /* 0x000fe20001741670 */
[C---:B-1----:R-:W-:Y:S01]  /*58f0*/  HMMA.16816.F32 R24, R20.reuse, R60, R24 ;  /* 0x0000003c1418723c */ /* 0x042fe20000001818 */
[----:B------:R-:W-:Y:S01]  /*5900*/  ISETP.GE.AND P6, PT, R10, R243, PT ;  /* 0x000000f30a00720c */ /* 0x000fe20003fc6270 */
[----:B------:R-:W-:Y:S01]  /*5910*/  FMUL.FTZ R46, R46, UR10 ;  /* 0x0000000a2e2e7c20 */ /* 0x000fe20008410000 */
[-C--:B------:R-:W-:Y:S01]  /*5920*/  ISETP.LT.OR P1, PT, R6, R248.reuse, P1 ;  /* 0x000000f80600720c */ /* 0x080fe20000f21670 */
[--C-:B------:R-:W-:Y:S01]  /*5930*/  IMAD.IADD R6, R252, 0x1, -R8.reuse ;  /* 0x00000001fc067824 */ /* 0x100fe200078e0a08 */
[----:B------:R-:W-:Y:S01]  /*5940*/  IABS R11, R11 ;  /* 0x0000000b000b7213 */ /* 0x000fe20000000000 */
[----:B------:R-:W1:Y:S01]  /*5950*/  MUFU.TANH R15, R47 ;  /* 0x0000002f000f7308 */ /* 0x000e620000002400 */
[----:B------:R-:W-:Y:S01]  /*5960*/  IABS R13, R13 ;  /* 0x0000000d000d7213 */ /* 0x000fe20000000000 */
[----:B------:R-:W-:Y:S01]  /*5970*/  HMMA.16816.F32 R72, R20, R62, R72 ;  /* 0x0000003e1448723c */ /* 0x000fe20000001848 */
[----:B------:R-:W-:Y:S01]  /*5980*/  ISETP.LT.OR P3, PT, R8, R251, P3 ;  /* 0x000000fb0800720c */ /* 0x000fe20001f61670 */
[----:B------:R-:W-:Y:S01]  /*5990*/  FMUL.FTZ R38, R38, UR10 ;  /* 0x0000000a26267c20 */ /* 0x000fe20008410000 */
[-C--:B------:R-:W-:Y:S01]  /*59a0*/  ISETP.LT.OR P5, PT, R8, R248.reuse, P5 ;  /* 0x000000f80800720c */ /* 0x080fe20002fa1670 */
[C---:B------:R-:W-:Y:S01]  /*59b0*/  IMAD.IADD R8, R249.reuse, 0x1, -R8 ;  /* 0x00000001f9087824 */ /* 0x040fe200078e0a08 */
[----:B------:R-:W-:Y:S01]  /*59c0*/  I2FP.F32.S32 R37, R37 ;  /* 0x0000002500257245 */ /* 0x000fe20000201400 */
[----:B------:R-:W-:Y:S01]  /*59d0*/  MUFU.TANH R29, R45 ;  /* 0x0000002d001d7308 */ /* 0x000fe20000002400 */
[----:B------:R-:W-:Y:S01]  /*59e0*/  ISETP.LT.OR P0, PT, R10, R251, P0 ;  /* 0x000000fb0a00720c */ /* 0x000fe20000701670 */
[----:B------:R-:W-:Y:S01]  /*59f0*/  VIADD R21, R2, 0x11 ;  /* 0x0000001102157836 */ /* 0x000fe20000000000 */
[----:B------:R-:W-:Y:S01]  /*5a00*/  ISETP.LT.OR P6, PT, R10, R248, P6 ;  /* 0x000000f80a00720c */ /* 0x000fe200037c1670 */
[----:B------:R-:W-:Y:S01]  /*5a10*/  IMAD.IADD R10, R249, 0x1, -R10 ;  /* 0x00000001f90a7824 */ /* 0x000fe200078e0a0a */
[----:B------:R-:W-:Y:S01]  /*5a20*/  I2FP.F32.S32 R11, R11 ;  /* 0x0000000b000b7245 */ /* 0x000fe20000201400 */
[----:B----4-:R-:W-:Y:S01]  /*5a30*/  FFMA.FTZ R37, R37, -UR18, R48 ;  /* 0x8000001225257c23 */ /* 0x010fe20008010030 */
[----:B------:R-:W-:Y:S01]  /*5a40*/  I2FP.F32.S32 R14, R13 ;  /* 0x0000000d000e7245 */ /* 0x000fe20000201400 */
[C---:B------:R-:W-:Y:S01]  /*5a50*/  VIADD R23, R2.reuse, 0x10 ;  /* 0x0000001002177836 */ /* 0x040fe20000000000 */
[----:B------:R-:W-:Y:S01]  /*5a60*/  ISETP.GE.AND P4, PT, R2, R250, PT ;  /* 0x000000fa0200720c */ /* 0x000fe20003f86270 */
[----:B--2---:R-:W-:Y:S01]  /*5a70*/  FFMA.FTZ R28, R11, -UR18, R28 ;  /* 0x800000120b1c7c23 */ /* 0x004fe2000801001c */
[----:B------:R-:W-:Y:S01]  /*5a80*/  IABS R8, R8 ;  /* 0x0000000800087213 */ /* 0x000fe20000000000 */
[----:B---3--:R-:W-:Y:S01]  /*5a90*/  FFMA.FTZ R31, R14, -UR18, R31 ;  /* 0x800000120e1f7c23 */ /* 0x008fe2000801001f */
[----:B------:R-:W-:Y:S01]  /*5aa0*/  IABS R10, R10 ;  /* 0x0000000a000a7213 */ /* 0x000fe20000000000 */
[----:B------:R-:W2:Y:S01]  /*5ab0*/  MUFU.TANH R46, R46 ;  /* 0x0000002e002e7308 */ /* 0x000ea20000002400 */
[----:B------:R-:W-:Y:S01]  /*5ac0*/  IABS R6, R6 ;  /* 0x0000000600067213 */ /* 0x000fe20000000000 */
[----:B------:R-:W-:Y:S01]  /*5ad0*/  IMAD.IADD R14, R252, 0x1, -R21 ;  /* 0x00000001fc0e7824 */ /* 0x000fe200078e0a15 */
[----:B------:R-:W-:Y:S01]  /*5ae0*/  ISETP.LT.OR P4, PT, R2, R251, P4 ;  /* 0x000000fb0200720c */ /* 0x000fe20002781670 */
[----:B------:R-:W-:Y:S01]  /*5af0*/  IMAD.IADD R22, R252, 0x1, -R23 ;  /* 0x00000001fc167824 */ /* 0x000fe200078e0a17 */
[----:B------:R-:W-:Y:S01]  /*5b00*/  I2FP.F32.S32 R8, R8 ;  /* 0x0000000800087245 */ /* 0x000fe20000201400 */
[----:B------:R-:W-:Y:S01]  /*5b10*/  FMUL.FTZ R39, R39, UR10 ;  /* 0x0000000a27277c20 */ /* 0x000fe20008410000 */
[----:B------:R-:W-:Y:S01]  /*5b20*/  I2FP.F32.S32 R11, R10 ;  /* 0x0000000a000b7245 */ /* 0x000fe20000201400 */
[----:B------:R-:W-:Y:S01]  /*5b30*/  IMAD.MOV.U32 R10, RZ, RZ, R6 ;  /* 0x000000ffff0a7224 */ /* 0x000fe200078e0006 */
[----:B------:R-:W-:Y:S01]  /*5b40*/  FSEL R37, R37, -INF , !P4 ;  /* 0xff80000025257808 */ /* 0x000fe20006000000 */
[----:B-1----:R-:W-:Y:S01]  /*5b50*/  FFMA.FTZ R15, R8, -UR18, R15 ;  /* 0x80000012080f7c23 */ /* 0x002fe2000801000f */
[----:B------:R-:W-:Y:S01]  /*5b60*/  FSEL R28, R28, -INF , !P1 ;  /* 0xff8000001c1c7808 */ /* 0x000fe20004800000 */
[----:B------:R-:W-:Y:S01]  /*5b70*/  MUFU.TANH R20, R40 ;  /* 0x0000002800147308 */ /* 0x000fe20000002400 */
[----:B------:R-:W-:Y:S01]  /*5b80*/  FSEL R31, R31, -INF , !P0 ;  /* 0xff8000001f1f7808 */ /* 0x000fe20004000000 */
[----:B------:R-:W-:Y:S01]  /*5b90*/  FMUL.FTZ R32, R32, UR10 ;  /* 0x0000000a20207c20 */ /* 0x000fe20008410000 */
[CC--:B------:R-:W-:Y:S01]  /*5ba0*/  ISETP.GE.AND P4, PT, R2.reuse, R243.reuse, PT ;  /* 0x000000f30200720c */ /* 0x0c0fe20003f86270 */
[C---:B------:R-:W-:Y:S01]  /*5bb0*/  VIADD R184, R2.reuse, 0x20 ;  /* 0x0000002002b87836 */ /* 0x040fe20000000000 */
[----:B------:R-:W-:Y:S01]  /*5bc0*/  ISETP.GE.AND P1, PT, R21, R250, PT ;  /* 0x000000fa1500720c */ /* 0x000fe20003f26270 */
[----:B--2---:R-:W-:Y:S01]  /*5bd0*/  FFMA.FTZ R6, R11, -UR18, R46 ;  /* 0x800000120b067c23 */ /* 0x004fe2000801002e */
[C---:B------:R-:W-:Y:S01]  /*5be0*/  ISETP.GE.AND P0, PT, R21.reuse, R243, PT ;  /* 0x000000f31500720c */ /* 0x040fe20003f06270 */
[----:B------:R-:W1:Y:S01]  /*5bf0*/  MUFU.TANH R8, R43 ;  /* 0x0000002b00087308 */ /* 0x000e620000002400 */
[-C--:B------:R-:W-:Y:S01]  /*5c00*/  ISETP.LT.OR P4, PT, R2, R248.reuse, P4 ;  /* 0x000000f80200720c */ /* 0x080fe20002781670 */
[----:B------:R-:W-:Y:S01]  /*5c10*/  IMAD.IADD R11, R252, 0x1, -R19 ;  /* 0x00000001fc0b7824 */ /* 0x000fe200078e0a13 */
[C---:B------:R-:W-:Y:S01]  /*5c20*/  ISETP.LT.OR P1, PT, R21.reuse, R251, P1 ;  /* 0x000000fb1500720c */ /* 0x040fe20000f21670 */
[----:B------:R-:W-:Y:S01]  /*5c30*/  FMUL.FTZ R34, R34, UR10 ;  /* 0x0000000a22227c20 */ /* 0x000fe20008410000 */
[----:B------:R-:W-:Y:S01]  /*5c40*/  ISETP.LT.OR P0, PT, R21, R248, P0 ;  /* 0x000000f81500720c */ /* 0x000fe20000701670 */
[----:B------:R-:W-:Y:S01]  /*5c50*/  IMAD.IADD R21, R249, 0x1, -R21 ;  /* 0x00000001f9157824 */ /* 0x000fe200078e0a15 */
[----:B------:R-:W-:Y:S01]  /*5c60*/  I2FP.F32.S32 R10, R10 ;  /* 0x0000000a000a7245 */ /* 0x000fe20000201400 */
[----:B------:R2:W3:Y:S01]  /*5c70*/  MUFU.TANH R13, R41 ;  /* 0x00000029000d7308 */ /* 0x0004e20000002400 */
[----:B------:R-:W-:Y:S01]  /*5c80*/  FSEL R30, R30, -INF , !P4 ;  /* 0xff8000001e1e7808 */ /* 0x000fe20006000000 */
[----:B------:R-:W-:Y:S01]  /*5c90*/  IMAD.IADD R189, R252, 0x1, -R184 ;  /* 0x00000001fcbd7824 */ /* 0x000fe200078e0ab8 */
[----:B------:R-:W-:Y:S01]  /*5ca0*/  FSEL R33, R33, -INF , !P2 ;  /* 0xff80000021217808 */ /* 0x000fe20005000000 */
[----:B------:R-:W-:Y:S01]  /*5cb0*/  FFMA.FTZ R29, R10, -UR18, R29 ;  /* 0x800000120a1d7c23 */ /* 0x000fe2000801001d */
[C---:B------:R-:W-:Y:S01]  /*5cc0*/  ISETP.GE.AND P4, PT, R23.reuse, R250, PT ;  /* 0x000000fa1700720c */ /* 0x040fe20003f86270 */
[----:B------:R-:W-:Y:S01]  /*5cd0*/  VIADD R200, R2, 0x21 ;  /* 0x0000002102c87836 */ /* 0x000fe20000000000 */
[----:B------:R-:W-:Y:S01]  /*5ce0*/  ISETP.GE.AND P2, PT, R23, R243, PT ;  /* 0x000000f31700720c */ /* 0x000fe20003f46270 */
[----:B------:R-:W4:Y:S01]  /*5cf0*/  MUFU.TANH R10, R42 ;  /* 0x0000002a000a7308 */ /* 0x000f220000002400 */
[----:B------:R-:W-:Y:S01]  /*5d00*/  IABS R21, R21 ;  /* 0x0000001500157213 */ /* 0x000fe20000000000 */
[----:B------:R-:W-:Y:S01]  /*5d10*/  FMUL.FTZ R35, R35, UR10 ;  /* 0x0000000a23237c20 */ /* 0x000fe20008410000 */
[----:B------:R-:W-:Y:S01]  /*5d20*/  ISETP.LT.OR P4, PT, R23, R251, P4 ;  /* 0x000000fb1700720c */ /* 0x000fe20002781670 */
[----:B------:R-:W-:Y:S01]  /*5d30*/  FMUL.FTZ R27, R27, UR10 ;  /* 0x0000000a1b1b7c20 */ /* 0x000fe20008410000 */
[----:B------:R-:W-:Y:S01]  /*5d40*/  ISETP.LT.OR P2, PT, R23, R248, P2 ;  /* 0x000000f81700720c */ /* 0x000fe20001741670 */
[----:B------:R-:W-:Y:S01]  /*5d50*/  IMAD.IADD R23, R249, 0x1, -R23 ;  /* 0x00000001f9177824 */ /* 0x000fe200078e0a17 */
[----:B------:R-:W-:Y:S01]  /*5d60*/  I2FP.F32.S32 R21, R21 ;  /* 0x0000001500157245 */ /* 0x000fe20000201400 */
[----:B------:R-:W5:Y:S01]  /*5d70*/  MUFU.TANH R36, R36 ;  /* 0x0000002400247308 */ /* 0x000f620000002400 */
[----:B--2---:R-:W-:Y:S01]  /*5d80*/  IABS R41, R22 ;  /* 0x0000001600297213 */ /* 0x004fe20000000000 */
[----:B------:R-:W-:Y:S01]  /*5d90*/  FMUL.FTZ R24, R24, UR10 ;  /* 0x0000000a18187c20 */ /* 0x000fe20008410000 */
[----:B------:R-:W-:Y:S01]  /*5da0*/  IABS R14, R14 ;  /* 0x0000000e000e7213 */ /* 0x000fe20000000000 */
[----:B-1----:R-:W-:Y:S01]  /*5db0*/  FFMA.FTZ R8, R21, -UR18, R8 ;  /* 0x8000001215087c23 */ /* 0x002fe20008010008 */
[----:B------:R-:W-:Y:S01]  /*5dc0*/  I2FP.F32.S32 R41, R41 ;  /* 0x0000002900297245 */ /* 0x000fe20000201400 */
[----:B------:R-:W-:Y:S01]  /*5dd0*/  VIADD R21, R2, 0x19 ;  /* 0x0000001902157836 */ /* 0x000fe20000000000 */
[----:B------:R-:W-:Y:S01]  /*5de0*/  IABS R23, R23 ;  /* 0x0000001700177213 */ /* 0x000fe20000000000 */
[----:B------:R1:W-:Y:S01]  /*5df0*/  MUFU.TANH R22, R4 ;  /* 0x0000000400167308 */ /* 0x0003e20000002400 */
[----:B------:R-:W-:Y:S01]  /*5e00*/  I2FP.F32.S32 R14, R14 ;  /* 0x0000000e000e7245 */ /* 0x000fe20000201400 */
[----:B------:R-:W-:Y:S01]  /*5e10*/  FFMA.FTZ R20, R41, -UR18, R20 ;  /* 0x8000001229147c23 */ /* 0x000fe20008010014 */
[----:B------:R-:W-:Y:S01]  /*5e20*/  I2FP.F32.S32 R23, R23 ;  /* 0x0000001700177245 */ /* 0x000fe20000201400 */
[----:B------:R-:W-:Y:S01]  /*5e30*/  FMUL.FTZ R26, R26, UR10 ;  /* 0x0000000a1a1a7c20 */ /* 0x000fe20008410000 */
[----:B------:R-:W-:Y:S01]  /*5e40*/  FSEL R6, R6, -INF , !P6 ;  /* 0xff80000006067808 */ /* 0x000fe20007000000 */
[----:B---3--:R-:W-:Y:S01]  /*5e50*/  FFMA.FTZ R13, R14, -UR18, R13 ;  /* 0x800000120e0d7c23 */ /* 0x008fe2000801000d */
[----:B------:R-:W-:Y:S01]  /*5e60*/  FSEL R29, R29, -INF , !P3 ;  /* 0xff8000001d1d7808 */ /* 0x000fe20005800000 */
[----:B------:R-:W2:Y:S01]  /*5e70*/  MUFU.TANH R14, R38 ;  /* 0x00000026000e7308 */ /* 0x000ea20000002400 */
[----:B------:R-:W-:Y:S01]  /*5e80*/  ISETP.GE.AND P6, PT, R19, R250, PT ;  /* 0x000000fa1300720c */ /* 0x000fe20003fc6270 */
[----:B----4-:R-:W-:Y:S01]  /*5e90*/  FFMA.FTZ R10, R23, -UR18, R10 ;  /* 0x80000012170a7c23 */ /* 0x010fe2000801000a */
[C---:B------:R-:W-:Y:S01]  /*5ea0*/  ISETP.GE.AND P3, PT, R19.reuse, R243, PT ;  /* 0x000000f31300720c */ /* 0x040fe20003f66270 */
[----:B------:R-:W-:Y:S01]  /*5eb0*/  IMAD.IADD R23, R252, 0x1, -R21 ;  /* 0x00000001fc177824 */ /* 0x000fe200078e0a15 */
[----:B------:R-:W-:Y:S01]  /*5ec0*/  ISETP.LT.OR P6, PT, R19, R251, P6 ;  /* 0x000000fb1300720c */ /* 0x000fe200037c1670 */
[----:B------:R-:W-:Y:S01]  /*5ed0*/  FMUL.FTZ R25, R25, UR10 ;  /* 0x0000000a19197c20 */ /* 0x000fe20008410000 */
[----:B------:R-:W-:Y:S01]  /*5ee0*/  ISETP.LT.OR P3, PT, R19, R248, P3 ;  /* 0x000000f81300720c */ /* 0x000fe20001f61670 */
[----:B------:R-:W-:Y:S01]  /*5ef0*/  IMAD.IADD R19, R249, 0x1, -R19 ;  /* 0x00000001f9137824 */ /* 0x000fe200078e0a13 */
[----:B-1----:R-:W-:Y:S01]  /*5f00*/  FSEL R4, R15, -INF , !P5 ;  /* 0xff8000000f047808 */ /* 0x002fe20006800000 */
[----:B------:R-:W-:Y:S01]  /*5f10*/  MUFU.TANH R32, R32 ;  /* 0x0000002000207308 */ /* 0x000fe20000002400 */
[----:B------:R-:W-:Y:S01]  /*5f20*/  FSEL R15, R20, -INF , !P4 ;  /* 0xff800000140f7808 */ /* 0x000fe20006000000 */
[----:B------:R-:W-:Y:S01]  /*5f30*/  FMUL.FTZ R72, R72, UR10 ;  /* 0x0000000a48487c20 */ /* 0x000fe20008410000 */
[----:B------:R-:W-:Y:S01]  /*5f40*/  ISETP.GE.AND P5, PT, R21, R250, PT ;  /* 0x000000fa1500720c */ /* 0x000fe20003fa6270 */
[----:B------:R-:W-:Y:S01]  /*5f50*/  FMUL.FTZ R73, R73, UR10 ;  /* 0x0000000a49497c20 */ /* 0x000fe20008410000 */
[C---:B------:R-:W-:Y:S01]  /*5f60*/  ISETP.GE.AND P4, PT, R21.reuse, R243, PT ;  /* 0x000000f31500720c */ /* 0x040fe20003f86270 */
[----:B------:R-:W-:Y:S01]  /*5f70*/  FMUL.FTZ R74, R74, UR10 ;  /* 0x0000000a4a4a7c20 */ /* 0x000fe20008410000 */
[C---:B------:R-:W-:Y:S01]  /*5f80*/  ISETP.LT.OR P5, PT, R21.reuse, R251, P5 ;  /* 0x000000fb1500720c */ /* 0x040fe20002fa1670 */
[----:B------:R1:W3:Y:S01]  /*5f90*/  MUFU.TANH R20, R39 ;  /* 0x0000002700147308 */ /* 0x0002e20000002400 */
[----:B------:R-:W-:Y:S01]  /*5fa0*/  ISETP.LT.OR P4, PT, R21, R248, P4 ;  /* 0x000000f81500720c */ /* 0x000fe20002781670 */
[----:B------:R-:W-:Y:S01]  /*5fb0*/  IMAD.IADD R21, R249, 0x1, -R21 ;  /* 0x00000001f9157824 */ /* 0x000fe200078e0a15 */
[----:B------:R-:W-:Y:S01]  /*5fc0*/  IABS R11, R11 ;  /* 0x0000000b000b7213 */ /* 0x000fe20000000000 */
[----:B------:R-:W-:Y:S01]  /*5fd0*/  FMUL.FTZ R75, R75, UR10 ;  /* 0x0000000a4b4b7c20 */ /* 0x000fe20008410000 */
[----:B------:R-:W-:-:S02]  /*5fe0*/  FSEL R10, R10, -INF , !P2 ;  /* 0xff8000000a0a7808 */ /* 0x000fc40005000000 */
[----:B------:R-:W-:Y:S01]  /*5ff0*/  FSEL R13, R13, -INF , !P1 ;  /* 0xff8000000d0d7808 */ /* 0x000fe20004800000 */
[----:B------:R4:W-:Y:S01]  /*6000*/  MUFU.TANH R183, R9 ;  /* 0x0000000900b77308 */ /* 0x0009e20000002400 */
[----:B------:R-:W-:Y:S02]  /*6010*/  IABS R23, R23 ;  /* 0x0000001700177213 */ /* 0x000fe40000000000 */
[----:B------:R-:W-:Y:S02]  /*6020*/  IABS R21, R21 ;  /* 0x0000001500157213 */ /* 0x000fe40000000000 */
[C---:B------:R-:W-:Y:S02]  /*6030*/  ISETP.GE.AND P2, PT, R184.reuse, R250, PT ;  /* 0x000000fab800720c */ /* 0x040fe40003f46270 */
[----:B------:R-:W-:Y:S01]  /*6040*/  ISETP.GE.AND P1, PT, R184, R243, PT ;  /* 0x000000f3b800720c */ /* 0x000fe20003f26270 */
[----:B------:R-:W-:Y:S01]  /*6050*/  MUFU.TANH R35, R35 ;  /* 0x0000002300237308 */ /* 0x000fe20000002400 */
[----:B-1----:R-:W-:-:S02]  /*6060*/  IABS R39, R19 ;  /* 0x0000001300277213 */ /* 0x002fc40000000000 */
[----:B------:R-:W-:Y:S02]  /*6070*/  I2FP.F32.S32 R11, R11 ;  /* 0x0000000b000b7245 */ /* 0x000fe40000201400 */
[----:B------:R-:W-:Y:S02]  /*6080*/  I2FP.F32.S32 R39, R39 ;  /* 0x0000002700277245 */ /* 0x000fe40000201400 */
[----:B------:R-:W-:Y:S01]  /*6090*/  I2FP.F32.S32 R23, R23 ;  /* 0x0000001700177245 */ /* 0x000fe20000201400 */
[----:B------:R-:W1:Y:S01]  /*60a0*/  MUFU.TANH R19, R34 ;  /* 0x0000002200137308 */ /* 0x000e620000002400 */
[----:B------:R-:W-:Y:S01]  /*60b0*/  I2FP.F32.S32 R21, R21 ;  /* 0x0000001500157245 */ /* 0x000fe20000201400 */
[----:B-----5:R-:W-:Y:S01]  /*60c0*/  FFMA.FTZ R11, R11, -UR18, R36 ;  /* 0x800000120b0b7c23 */ /* 0x020fe20008010024 */
[C---:B------:R-:W-:Y:S01]  /*60d0*/  ISETP.LT.OR P2, PT, R184.reuse, R251, P2 ;  /* 0x000000fbb800720c */ /* 0x040fe20001741670 */
[----:B--2---:R-:W-:Y:S01]  /*60e0*/  FFMA.FTZ R14, R39, -UR18, R14 ;  /* 0x80000012270e7c23 */ /* 0x004fe2000801000e */
[----:B------:R-:W-:Y:S01]  /*60f0*/  ISETP.LT.OR P1, PT, R184, R248, P1 ;  /* 0x000000f8b800720c */ /* 0x000fe20000f21670 */
[----:B------:R-:W-:Y:S01]  /*6100*/  IMAD.IADD R184, R249, 0x1, -R184 ;  /* 0x00000001f9b87824 */ /* 0x000fe200078e0ab8 */
[----:B------:R-:W-:Y:S01]  /*6110*/  IABS R189, R189 ;  /* 0x000000bd00bd7213 */ /* 0x000fe20000000000 */
[----:B------:R-:W-:Y:S01]  /*6120*/  FFMA.FTZ R22, R23, -UR18, R22 ;  /* 0x8000001217167c23 */ /* 0x000fe20008010016 */
[----:B---3--:R-:W-:Y:S01]  /*6130*/  FFMA.FTZ R20, R21, -UR18, R20 ;  /* 0x8000001215147c23 */ /* 0x008fe20008010014 */
[----:B------:R-:W-:Y:S01]  /*6140*/  VIADD R21, R2, 0x28 ;  /* 0x0000002802157836 */ /* 0x000fe20000000000 */
[----:B------:R-:W-:Y:S01]  /*6150*/  IABS R184, R184 ;  /* 0x000000b800b87213 */ /* 0x000fe20000000000 */
[----:B------:R-:W2:Y:S01]  /*6160*/  MUFU.TANH R17, R17 ;  /* 0x0000001100117308 */ /* 0x000ea20000002400 */
[----:B------:R-:W-:-:S02]  /*6170*/  I2FP.F32.S32 R189, R189 ;  /* 0x000000bd00bd7245 */ /* 0x000fc40000201400 */
[----:B------:R-:W-:Y:S02]  /*6180*/  FSEL R8, R8, -INF , !P0 ;  /* 0xff80000008087808 */ /* 0x000fe40004000000 */
[----:B------:R-:W-:Y:S01]  /*6190*/  FSEL R11, R11, -INF , !P6 ;  /* 0xff8000000b0b7808 */ /* 0x000fe20007000000 */
[----:B------:R-:W-:Y:S01]  /*61a0*/  FFMA.FTZ R189, R189, -UR18, R32 ;  /* 0x80000012bdbd7c23 */ /* 0x000fe20008010020 */
[----:B------:R-:W-:Y:S01]  /*61b0*/  FSEL R14, R14, -INF , !P3 ;  /* 0xff8000000e0e7808 */ /* 0x000fe20005800000 */
[----:B------:R-:W3:Y:S01]  /*61c0*/  MUFU.TANH R16, R16 ;  /* 0x0000001000107308 */ /* 0x000ee20000002400 */
[----:B----4-:R-:W-:Y:S01]  /*61d0*/  FSEL R9, R22, -INF , !P5 ;  /* 0xff80000016097808 */ /* 0x010fe20006800000 */
[C---:B------:R-:W-:Y:S01]  /*61e0*/  IMAD.IADD R32, R252.reuse, 0x1, -R200 ;  /* 0x00000001fc207824 */ /* 0x040fe200078e0ac8 */
[----:B------:R-:W-:Y:S01]  /*61f0*/  I2FP.F32.S32 R184, R184 ;  /* 0x000000b800b87245 */ /* 0x000fe20000201400 */
[----:B------:R-:W-:Y:S01]  /*6200*/  IMAD.IADD R22, R252, 0x1, -R21 ;  /* 0x00000001fc167824 */ /* 0x000fe200078e0a15 */
[----:B------:R-:W-:-:S02]  /*6210*/  ISETP.GE.AND P0, PT, R200, R250, PT ;  /* 0x000000fac800720c */ /* 0x000fc40003f06270 */
[-C--:B------:R-:W-:Y:S01]  /*6220*/  ISETP.GE.AND P6, PT, R200, R243.reuse, PT ;  /* 0x000000f3c800720c */ /* 0x080fe20003fc6270 */
[----:B-1----:R-:W-:Y:S01]  /*6230*/  FFMA.FTZ R184, R184, -UR18, R19 ;  /* 0x80000012b8b87c23 */ /* 0x002fe20008010013 */
[C---:B------:R-:W-:Y:S01]  /*6240*/  ISETP.GE.AND P3, PT, R21.reuse, R250, PT ;  /* 0x000000fa1500720c */ /* 0x040fe20003f66270 */
[----:B------:R-:W-:Y:S01]  /*6250*/  VIADD R19, R2, 0x29 ;  /* 0x0000002902137836 */ /* 0x000fe20000000000 */
[----:B------:R-:W-:Y:S01]  /*6260*/  ISETP.GE.AND P5, PT, R21, R243, PT ;  /* 0x000000f31500720c */ /* 0x000fe20003fa6270 */
[----:B------:R-:W1:Y:S01]  /*6270*/  MUFU.TANH R12, R12 ;  /* 0x0000000c000c7308 */ /* 0x000e620000002400 */
[-C--:B------:R-:W-:Y:S01]  /*6280*/  ISETP.LT.OR P0, PT, R200, R251.reuse, P0 ;  /* 0x000000fbc800720c */ /* 0x080fe20000701670 */
[----:B------:R-:W-:Y:S01]  /*6290*/  IMAD.IADD R185, R252, 0x1, -R19 ;  /* 0x00000001fcb97824 */ /* 0x000fe200078e0a13 */
[----:B------:R-:W-:Y:S01]  /*62a0*/  ISETP.LT.OR P6, PT, R200, R248, P6 ;  /* 0x000000f8c800720c */ /* 0x000fe200037c1670 */
[----:B------:R-:W-:Y:S01]  /*62b0*/  IMAD.IADD R200, R249, 0x1, -R200 ;  /* 0x00000001f9c87824 */ /* 0x000fe200078e0ac8 */
[----:B------:R-:W-:-:S02]  /*62c0*/  ISETP.LT.OR P3, PT, R21, R251, P3 ;  /* 0x000000fb1500720c */ /* 0x000fc40001f61670 */
[----:B------:R-:W-:Y:S01]  /*62d0*/  ISETP.LT.OR P5, PT, R21, R248, P5 ;  /* 0x000000f81500720c */ /* 0x000fe20002fa1670 */
[----:B------:R-:W-:Y:S01]  /*62e0*/  IMAD.IADD R21, R249, 0x1, -R21 ;  /* 0x00000001f9157824 */ /* 0x000fe200078e0a15 */
[----:B------:R-:W-:Y:S01]  /*62f0*/  IABS R200, R200 ;  /* 0x000000c800c87213 */ /* 0x000fe20000000000 */
[----:B------:R-:W4:Y:S01]  /*6300*/  MUFU.TANH R27, R27 ;  /* 0x0000001b001b7308 */ /* 0x000f220000002400 */
[----:B------:R-:W-:Y:S02]  /*6310*/  IABS R22, R22 ;  /* 0x0000001600167213 */ /* 0x000fe40000000000 */
[----:B------:R-:W-:Y:S02]  /*6320*/  IABS R21, R21 ;  /* 0x0000001500157213 */ /* 0x000fe40000000000 */
[----:B------:R-:W-:Y:S02]  /*6330*/  I2FP.F32.S32 R200, R200 ;  /* 0x000000c800c87245 */ /* 0x000fe40000201400 */
[----:B------:R-:W-:Y:S01]  /*6340*/  I2FP.F32.S32 R22, R22 ;  /* 0x0000001600167245 */ /* 0x000fe20000201400 */
[----:B------:R-:W5:Y:S01]  /*6350*/  MUFU.TANH R18, R18 ;  /* 0x0000001200127308 */ /* 0x000f620000002400 */
[----:B------:R-:W-:Y:S01]  /*6360*/  I2FP.F32.S32 R21, R21 ;  /* 0x0000001500157245 */ /* 0x000fe20000201400 */
[----:B------:R-:W-:Y:S01]  /*6370*/  FFMA.FTZ R200, R200, -UR18, R35 ;  /* 0x80000012c8c87c23 */ /* 0x000fe20008010023 */
[----:B------:R-:W-:Y:S01]  /*6380*/  IABS R185, R185 ;  /* 0x000000b900b97213 */ /* 0x000fe20000000000 */
[----:B--2---:R-:W-:Y:S01]  /*6390*/  FFMA.FTZ R187, R22, -UR18, R17 ;  /* 0x8000001216bb7c23 */ /* 0x004fe20008010011 */
[----:B------:R-:W-:Y:S01]  /*63a0*/  IABS R32, R32 ;  /* 0x0000002000207213 */ /* 0x000fe20000000000 */
[----:B---3--:R-:W-:Y:S01]  /*63b0*/  FFMA.FTZ R186, R21, -UR18, R16 ;  /* 0x8000001215ba7c23 */ /* 0x008fe20008010010 */
[----:B------:R-:W-:Y:S01]  /*63c0*/  I2FP.F32.S32 R185, R185 ;  /* 0x000000b900b97245 */ /* 0x000fe20000201400 */
[C---:B------:R-:W-:Y:S01]  /*63d0*/  VIADD R16, R2.reuse, 0x31 ;  /* 0x0000003102107836 */ /* 0x040fe20000000000 */
[----:B------:R-:W-:Y:S01]  /*63e0*/  I2FP.F32.S32 R32, R32 ;  /* 0x0000002000207245 */ /* 0x000fe20000201400 */
[----:B------:R-:W-:Y:S01]  /*63f0*/  VIADD R17, R2, 0x30 ;  /* 0x0000003002117836 */ /* 0x000fe20000000000 */
[----:B------:R-:W-:Y:S01]  /*6400*/  FSEL R200, R200, -INF , !P6 ;  /* 0xff800000c8c87808 */ /* 0x000fe20007000000 */
[----:B-1----:R-:W-:Y:S01]  /*6410*/  FFMA.FTZ R185, R185, -UR18, R12 ;  /* 0x80000012b9b97c23 */ /* 0x002fe2000801000c */
[----:B------:R-:W-:Y:S01]  /*6420*/  FSEL R187, R187, -INF , !P3 ;  /* 0xff800000bbbb7808 */ /* 0x000fe20005800000 */
[----:B------:R-:W1:Y:S01]  /*6430*/  MUFU.TANH R24, R24 ;  /* 0x0000001800187308 */ /* 0x000e620000002400 */
[----:B------:R-:W-:Y:S01]  /*6440*/  FSEL R12, R20, -INF , !P4 ;  /* 0xff800000140c7808 */ /* 0x000fe20006000000 */
[----:B------:R-:W-:Y:S01]  /*6450*/  FFMA.FTZ R183, R32, -UR18, R183 ;  /* 0x8000001220b77c23 */ /* 0x000fe200080100b7 */
[----:B------:R-:W-:Y:S01]  /*6460*/  FSEL R189, R189, -INF , !P2 ;  /* 0xff800000bdbd7808 */ /* 0x000fe20005000000 */
[----:B------:R-:W-:Y:S01]  /*6470*/  IMAD.IADD R21, R252, 0x1, -R16 ;  /* 0x00000001fc157824 */ /* 0x000fe200078e0a10 */
[-C--:B------:R-:W-:Y:S01]  /*6480*/  ISETP.GE.AND P6, PT, R16, R250.reuse, PT ;  /* 0x000000fa1000720c */ /* 0x080fe20003fc6270 */
[----:B------:R-:W-:Y:S01]  /*6490*/  IMAD.IADD R20, R252, 0x1, -R17 ;  /* 0x00000001fc147824 */ /* 0x000fe200078e0a11 */
[----:B------:R-:W-:Y:S01]  /*64a0*/  ISETP.GE.AND P3, PT, R16, R243, PT ;  /* 0x000000f31000720c */ /* 0x000fe20003f66270 */
[----:B------:R-:W2:Y:S01]  /*64b0*/  MUFU.TANH R26, R26 ;  /* 0x0000001a001a7308 */ /* 0x000ea20000002400 */
[----:B------:R-:W-:-:S02]  /*64c0*/  ISETP.GE.AND P4, PT, R19, R250, PT ;  /* 0x000000fa1300720c */ /* 0x000fc40003f86270 */
[----:B------:R-:W-:Y:S02]  /*64d0*/  ISETP.GE.AND P2, PT, R19, R243, PT ;  /* 0x000000f31300720c */ /* 0x000fe40003f46270 */
[CC--:B------:R-:W-:Y:S02]  /*64e0*/  ISETP.LT.OR P6, PT, R16.reuse, R251.reuse, P6 ;  /* 0x000000fb1000720c */ /* 0x0c0fe400037c1670 */
[-C--:B------:R-:W-:Y:S01]  /*64f0*/  ISETP.LT.OR P3, PT, R16, R248.reuse, P3 ;  /* 0x000000f81000720c */ /* 0x080fe20001f61670 */
[----:B------:R-:W-:Y:S01]  /*6500*/  IMAD.IADD R16, R249, 0x1, -R16 ;  /* 0x00000001f9107824 */ /* 0x000fe200078e0a10 */
[C---:B------:R-:W-:Y:S01]  /*6510*/  ISETP.LT.OR P4, PT, R19.reuse, R251, P4 ;  /* 0x000000fb1300720c */ /* 0x040fe20002781670 */
[----:B------:R-:W-:Y:S01]  /*6520*/  MUFU.TANH R25, R25 ;  /* 0x0000001900197308 */ /* 0x000fe20000002400 */
[----:B------:R-:W-:Y:S01]  /*6530*/  ISETP.LT.OR P2, PT, R19, R248, P2 ;  /* 0x000000f81300720c */ /* 0x000fe20001741670 */
[----:B------:R-:W-:Y:S01]  /*6540*/  IMAD.IADD R19, R249, 0x1, -R19 ;  /* 0x00000001f9137824 */ /* 0x000fe200078e0a13 */
[----:B------:R-:W-:-:S02]  /*6550*/  FSEL R184, R184, -INF , !P1 ;  /* 0xff800000b8b87808 */ /* 0x000fc40004800000 */
[----:B------:R-:W-:Y:S02]  /*6560*/  FSEL R183, R183, -INF , !P0 ;  /* 0xff800000b7b77808 */ /* 0x000fe40004000000 */
[C---:B------:R-:W-:Y:S01]  /*6570*/  ISETP.GE.AND P1, PT, R17.reuse, R250, PT ;  /* 0x000000fa1100720c */ /* 0x040fe20003f26270 */
[----:B------:R-:W3:Y:S01]  /*6580*/  MUFU.TANH R72, R72 ;  /* 0x0000004800487308 */ /* 0x000ee20000002400 */
[C---:B------:R-:W-:Y:S02]  /*6590*/  ISETP.GE.AND P0, PT, R17.reuse, R243, PT ;  /* 0x000000f31100720c */ /* 0x040fe40003f06270 */
[----:B------:R-:W-:Y:S02]  /*65a0*/  IABS R16, R16 ;  /* 0x0000001000107213 */ /* 0x000fe40000000000 */
[----:B------:R-:W-:Y:S02]  /*65b0*/  IABS R19, R19 ;  /* 0x0000001300137213 */ /* 0x000fe40000000000 */
[----:B------:R-:W-:Y:S01]  /*65c0*/  IABS R20, R20 ;  /* 0x0000001400147213 */ /* 0x000fe20000000000 */
[----:B------:R-:W-:Y:S01]  /*65d0*/  MUFU.TANH R35, R73 ;  /* 0x0000004900237308 */ /* 0x000fe20000002400 */
[----:B------:R-:W-:-:S02]  /*65e0*/  ISETP.LT.OR P1, PT, R17, R251, P1 ;  /* 0x000000fb1100720c */ /* 0x000fc40000f21670 */
[----:B------:R-:W-:Y:S01]  /*65f0*/  ISETP.LT.OR P0, PT, R17, R248, P0 ;  /* 0x000000f81100720c */ /* 0x000fe20000701670 */
[----:B------:R-:W-:Y:S01]  /*6600*/  IMAD.IADD R17, R249, 0x1, -R17 ;  /* 0x00000001f9117824 */ /* 0x000fe200078e0a11 */
[----:B------:R-:W-:Y:S02]  /*6610*/  I2FP.F32.S32 R16, R16 ;  /* 0x0000001000107245 */ /* 0x000fe40000201400 */
[----:B------:R-:W-:Y:S01]  /*6620*/  I2FP.F32.S32 R19, R19 ;  /* 0x0000001300137245 */ /* 0x000fe20000201400 */
[----:B------:R-:W3:Y:S01]  /*6630*/  MUFU.TANH R34, R74 ;  /* 0x0000004a00227308 */ /* 0x000ee20000002400 */
[----:B------:R-:W-:Y:S01]  /*6640*/  I2FP.F32.S32 R23, R20 ;  /* 0x0000001400177245 */ /* 0x000fe20000201400 */
[----:B----4-:R-:W-:Y:S01]  /*6650*/  FFMA.FTZ R188, R16, -UR18, R27 ;  /* 0x8000001210bc7c23 */ /* 0x010fe2000801001b */
[----:B------:R-:W-:Y:S01]  /*6660*/  IABS R17, R17 ;  /* 0x0000001100117213 */ /* 0x000fe20000000000 */
[----:B-----5:R-:W-:Y:S01]  /*6670*/  FFMA.FTZ R18, R19, -UR18, R18 ;  /* 0x8000001213127c23 */ /* 0x020fe20008010012 */
[----:B------:R-:W-:-:S02]  /*6680*/  VIADD R16, R2, 0x38 ;  /* 0x0000003802107836 */ /* 0x000fc40000000000 */
[----:B-1----:R-:W-:Y:S01]  /*6690*/  FFMA.FTZ R24, R23, -UR18, R24 ;  /* 0x8000001217187c23 */ /* 0x002fe20008010018 */
[----:B------:R-:W-:Y:S01]  /*66a0*/  VIADD R2, R2, 0x39 ;  /* 0x0000003902027836 */ /* 0x000fe20000000000 */
[----:B------:R-:W-:Y:S01]  /*66b0*/  I2FP.F32.S32 R17, R17 ;  /* 0x0000001100117245 */ /* 0x000fe20000201400 */
[----:B------:R-:W1:Y:S01]  /*66c0*/  MUFU.TANH R32, R75 ;  /* 0x0000004b00207308 */ /* 0x000e620000002400 */
[----:B------:R-:W-:Y:S02]  /*66d0*/  FSEL R186, R186, -INF , !P5 ;  /* 0xff800000baba7808 */ /* 0x000fe40006800000 */
[----:B------:R-:W-:Y:S01]  /*66e0*/  FSEL R185, R185, -INF , !P4 ;  /* 0xff800000b9b97808 */ /* 0x000fe20006000000 */
[----:B--2---:R-:W-:Y:S01]  /*66f0*/  FFMA.FTZ R190, R17, -UR18, R26 ;  /* 0x8000001211be7c23 */ /* 0x004fe2000801001a */
[----:B------:R-:W-:Y:S01]  /*6700*/  FSEL R194, R18, -INF , !P2 ;  /* 0xff80000012c27808 */ /* 0x000fe20005000000 */
[----:B------:R-:W-:Y:S01]  /*6710*/  IMAD.IADD R17, R252, 0x1, -R16 ;  /* 0x00000001fc117824 */ /* 0x000fe200078e0a10 */
[----:B------:R-:W-:Y:S01]  /*6720*/  FSEL R195, R24, -INF , !P1 ;  /* 0xff80000018c37808 */ /* 0x000fe20004800000 */
[----:B------:R-:W-:Y:S01]  /*6730*/  IMAD.IADD R18, R252, 0x1, -R2 ;  /* 0x00000001fc127824 */ /* 0x000fe200078e0a02 */
[----:B------:R-:W-:-:S02]  /*6740*/  ISETP.GE.AND P5, PT, R16, R250, PT ;  /* 0x000000fa1000720c */ /* 0x000fc40003fa6270 */
[----:B------:R-:W-:Y:S02]  /*6750*/  ISETP.GE.AND P4, PT, R2, R250, PT ;  /* 0x000000fa0200720c */ /* 0x000fe40003f86270 */
[-C--:B------:R-:W-:Y:S02]  /*6760*/  ISETP.GE.AND P2, PT, R16, R243.reuse, PT ;  /* 0x000000f31000720c */ /* 0x080fe40003f46270 */
[----:B------:R-:W-:Y:S02]  /*6770*/  ISETP.GE.AND P1, PT, R2, R243, PT ;  /* 0x000000f30200720c */ /* 0x000fe40003f26270 */
[CC--:B------:R-:W-:Y:S02]  /*6780*/  ISETP.LT.OR P5, PT, R16.reuse, R251.reuse, P5 ;  /* 0x000000fb1000720c */ /* 0x0c0fe40002fa1670 */
[-C--:B------:R-:W-:Y:S01]  /*6790*/  ISETP.LT.OR P2, PT, R16, R248.reuse, P2 ;  /* 0x000000f81000720c */ /* 0x080fe20001741670 */
[C---:B------:R-:W-:Y:S01]  /*67a0*/  IMAD.IADD R16, R249.reuse, 0x1, -R16 ;  /* 0x00000001f9107824 */ /* 0x040fe200078e0a10 */
[C---:B------:R-:W-:Y:S01]  /*67b0*/  ISETP.LT.OR P4, PT, R2.reuse, R251, P4 ;  /* 0x000000fb0200720c */ /* 0x040fe20002781670 */
[----:B------:R-:W-:Y:S01]  /*67c0*/  BAR.SYNC.DEFER_BLOCKING 0x0 ;  /* 0x0000000000007b1d */ /* 0x000fe20000010000 */
        /* <DEDUP_REMOVED lines=8> */
[----:B------:R-:W-:-:S02]  /*6850*/  IABS R2, R2 ;  /* 0x0000000200027213 */ /* 0x000fc40000000000 */
[----:B------:R-:W-:Y:S02]  /*6860*/  I2FP.F32.S32 R191, R17 ;  /* 0x0000001100bf7245 */ /* 0x000fe40000201400 */
[----:B------:R-:W-:Y:S02]  /*6870*/  I2FP.F32.S32 R20, R21 ;  /* 0x0000001500147245 */ /* 0x000fe40000201400 */
[----:B------:R-:W-:Y:S01]  /*6880*/  I2FP.F32.S32 R19, R16 ;  /* 0x0000001000137245 */ /* 0x000fe20000201400 */
[----:B---3--:R-:W-:Y:S01]  /*6890*/  FFMA.FTZ R191, R191, -UR18, R72 ;  /* 0x80000012bfbf7c23 */ /* 0x008fe20008010048 */
[----:B------:R-:W-:Y:S01]  /*68a0*/  I2FP.F32.S32 R18, R18 ;  /* 0x0000001200127245 */ /* 0x000fe20000201400 */
[----:B------:R-:W-:Y:S01]  /*68b0*/  FFMA.FTZ R193, R20, -UR18, R25 ;  /* 0x8000001214c17c23 */ /* 0x000fe20008010019 */
[----:B------:R-:W-:Y:S01]  /*68c0*/  I2FP.F32.S32 R17, R2 ;  /* 0x0000000200117245 */ /* 0x000fe20000201400 */
[----:B------:R-:W-:Y:S01]  /*68d0*/  FFMA.FTZ R34, R19, -UR18, R34 ;  /* 0x8000001213227c23 */ /* 0x000fe20008010022 */
[----:B------:R-:W-:Y:S01]  /*68e0*/  FSEL R188, R188, -INF , !P3 ;  /* 0xff800000bcbc7808 */ /* 0x000fe20005800000 */
[----:B------:R-:W-:Y:S01]  /*68f0*/  FFMA.FTZ R35, R18, -UR18, R35 ;  /* 0x8000001212237c23 */ /* 0x000fe20008010023 */
[----:B------:R-:W-:Y:S01]  /*6900*/  FSEL R193, R193, -INF , !P6 ;  /* 0xff800000c1c17808 */ /* 0x000fe20007000000 */
[----:B-1----:R-:W-:Y:S01]  /*6910*/  FFMA.FTZ R32, R17, -UR18, R32 ;  /* 0x8000001211207c23 */ /* 0x002fe20008010020 */
        /* <DEDUP_REMOVED lines=152> */
.L_x_1513:
[----:B------:R-:W-:Y:S05]  /*72a0*/  BSYNC B0 ;  /* 0x0000000000007941 */ /* 0x000fea0003800000 */
.L_x_1512:
[----:B------:R-:W0:Y:S02]  /*72b0*/  LDGDEPBAR ;  /* 0x00000000000079af */ /* 0x000e240000000000 */
.L_x_1511:
        /* <DEDUP_REMOVED lines=53> */
[----:B------:R-:W-:Y:S01]  /*7610*/  FMUL.FTZ R192, R164, UR11 ;  /* 0x0000000ba4c07c20 */ /* 0x000fe20008410000 */
[----:B--2---:R-:W-:Y:S01]  /*7620*/  FMNMX.FTZ R3, R2, R3, !PT ;  /* 0x0000000302037209 */ /* 0x004fe20007810000 */
[----:B------:R-:W2:Y:S03]  /*7630*/  LDSM.16.MT88.4 R88, [R221+0x14000] ;  /* 0x01400000dd58783b */ /* 0x000ea60000004200 */
[----:B------:R-:W-:Y:S01]  /*7640*/  FSEL R192, R192, RZ, P1 ;  /* 0x000000ffc0c07208 */ /* 0x000fe20000800000 */
[----:B------:R-:W2:Y:S01]  /*7650*/  LDSM.16.MT88.4 R96, [R220+0x14000] ;  /* 0x01400000dc60783b */ /* 0x000ea20000004200 */
[----:B------:R-:W-:-:S03]  /*7660*/  FSETP.NEU.FTZ.AND P1, PT, R3, -INF , PT ;  /* 0xff8000000300780b */ /* 0x000fc60003f3d000 */
[--C-:B------:R-:W-:Y:S01]  /*7670*/  FFMA.FTZ R176, R33, UR11, -R192.reuse ;  /* 0x0000000b21b07c23 */ /* 0x100fe200080108c0 */
[----:B------:R-:W-:Y:S01]  /*7680*/  FMUL.FTZ R33, R3, UR11 ;  /* 0x0000000b03217c20 */ /* 0x000fe20008410000 */
[--C-:B------:R-:W-:Y:S01]  /*7690*/  FFMA.FTZ R179, R37, UR11, -R192.reuse ;  /* 0x0000000b25b37c23 */ /* 0x100fe200080108c0 */
[--C-:B------:R-:W-:Y:S01]  /*76a0*/  FFMA.FTZ R175, R31, UR11, -R192.reuse ;  /* 0x0000000b1faf7c23 */ /* 0x100fe200080108c0 */
[--C-:B------:R-:W-:Y:S01]  /*76b0*/  FFMA.FTZ R172, R29, UR11, -R192.reuse ;  /* 0x0000000b1dac7c23 */ /* 0x100fe200080108c0 */
[----:B------:R-:W2:Y:S01]  /*76c0*/  LDSM.16.MT88.4 R104, [R224+0x16000] ;  /* 0x01600000e068783b */ /* 0x000ea20000004200 */
[----:B------:R-:W-:Y:S01]  /*76d0*/  FSEL R33, R33, RZ, P1 ;  /* 0x000000ff21217208 */ /* 0x000fe20000800000 */
[----:B------:R-:W-:Y:S01]  /*76e0*/  MUFU.EX2 R176, R176 ;  /* 0x000000b000b07308 */ /* 0x000fe20000000800 */
[--C-:B------:R-:W-:Y:S01]  /*76f0*/  FFMA.FTZ R169, R11, UR11, -R192.reuse ;  /* 0x0000000b0ba97c23 */ /* 0x100fe200080108c0 */
[----:B------:R-:W2:Y:S01]  /*7700*/  LDSM.16.MT88.4 R112, [R222+0x16000] ;  /* 0x01600000de70783b */ /* 0x000ea20000004200 */
[--C-:B------:R-:W-:Y:S01]  /*7710*/  FFMA.FTZ R2, R9, UR11, -R192.reuse ;  /* 0x0000000b09027c23 */ /* 0x100fe200080108c0 */
[--C-:B------:R-:W-:Y:S01]  /*7720*/  FFMA.FTZ R178, R30, UR11, -R33.reuse ;  /* 0x0000000b1eb27c23 */ /* 0x100fe20008010821 */
        /* <DEDUP_REMOVED lines=23> */
[----:B------:R-:W3:Y:S01]  /*78a0*/  LDSM.16.MT88.4 R28, [R222+0x10800] ;  /* 0x01080000de1c783b */ /* 0x000ee20000004200 */
[--C-:B------:R-:W-:Y:S01]  /*78b0*/  FFMA.FTZ R187, R200, UR11, -R33.reuse ;  /* 0x0000000bc8bb7c23 */ /* 0x100fe20008010821 */
[--C-:B------:R-:W-:Y:S01]  /*78c0*/  FFMA.FTZ R186, R186, UR11, -R33.reuse ;  /* 0x0000000bbaba7c23 */ /* 0x100fe20008010821 */
[--C-:B------:R-:W-:Y:S01]  /*78d0*/  FFMA.FTZ R189, R194, UR11, -R33.reuse ;  /* 0x0000000bc2bd7c23 */ /* 0x100fe20008010821 */
[----:B------:R-:W-:Y:S01]  /*78e0*/  LDSM.16.MT88.4 R24, [R221+0x10800] ;  /* 0x01080000dd18783b */ /* 0x000fe20000004200 */
[----:B------:R-:W-:Y:S01]  /*78f0*/  MUFU.EX2 R178, R178 ;  /* 0x000000b200b27308 */ /* 0x000fe20000000800 */
[--C-:B------:R-:W-:Y:S01]  /*7900*/  FFMA.FTZ R194, R195, UR11, -R192.reuse ;  /* 0x0000000bc3c27c23 */ /* 0x100fe200080108c0 */
[--C-:B------:R-:W-:Y:S01]  /*7910*/  FFMA.FTZ R193, R193, UR11, -R192.reuse ;  /* 0x0000000bc1c17c23 */ /* 0x100fe200080108c0 */
[----:B------:R-:W-:Y:S01]  /*7920*/  LDSM.16.MT88.4 R20, [R221+0x12800] ;  /* 0x01280000dd14783b */ /* 0x000fe20000004200 */
[--C-:B------:R-:W-:Y:S01]  /*7930*/  FFMA.FTZ R191, R191, UR11, -R192.reuse ;  /* 0x0000000bbfbf7c23 */ /* 0x100fe200080108c0 */
[--C-:B------:R-:W-:Y:S01]  /*7940*/  FFMA.FTZ R195, R188, UR11, -R33.reuse ;  /* 0x0000000bbcc37c23 */ /* 0x100fe20008010821 */
[----:B------:R-:W-:Y:S01]  /*7950*/  FFMA.FTZ R192, R35, UR11, -R192 ;  /* 0x0000000b23c07c23 */ /* 0x000fe200080108c0 */
[--C-:B------:R-:W-:Y:S01]  /*7960*/  FFMA.FTZ R190, R190, UR11, -R33.reuse ;  /* 0x0000000bbebe7c23 */ /* 0x100fe20008010821 */
[----:B------:R-:W5:Y:S01]  /*7970*/  MUFU.EX2 R181, R181 ;  /* 0x000000b500b57308 */ /* 0x000f620000000800 */
[----:B----4-:R-:W-:Y:S01]  /*7980*/  F2FP.F16.F32.PACK_AB R130, R172, R175 ;  /* 0x000000afac82723e */ /* 0x010fe200000000ff */
[--C-:B------:R-:W-:Y:S01]  /*7990*/  FFMA.FTZ R188, R34, UR11, -R33.reuse ;  /* 0x0000000b22bc7c23 */ /* 0x100fe20008010821 */
[----:B------:R-:W-:Y:S01]  /*79a0*/  FFMA.FTZ R201, R32, UR11, -R33 ;  /* 0x0000000b20c97c23 */ /* 0x000fe20008010821 */
[----:B------:R-:W-:Y:S01]  /*79b0*/  FADD.FTZ R176, R179, R176 ;  /* 0x000000b0b3b07221 */ /* 0x000fe20000010000 */
[----:B------:R-:W-:Y:S03]  /*79c0*/  LDSM.16.MT88.4 R32, [R221+0x11800] ;  /* 0x01180000dd20783b */ /* 0x000fe60000004200 */
[----:B------:R-:W-:Y:S01]  /*79d0*/  MUFU.EX2 R177, R177 ;  /* 0x000000b100b17308 */ /* 0x000fe20000000800 */
[----:B------:R-:W-:-:S04]  /*79e0*/  FADD.FTZ R175, R175, R176 ;  /* 0x000000b0afaf7221 */ /* 0x000fc80000010000 */
[----:B------:R-:W-:-:S03]  /*79f0*/  FADD.FTZ R172, R172, R175 ;  /* 0x000000afacac7221 */ /* 0x000fc60000010000 */
[----:B------:R-:W4:Y:S01]  /*7a00*/  MUFU.EX2 R174, R174 ;  /* 0x000000ae00ae7308 */ /* 0x000f220000000800 */
[----:B-----5:R-:W-:Y:S01]  /*7a10*/  F2FP.F16.F32.PACK_AB R129, R181, R178 ;  /* 0x000000b2b581723e */ /* 0x020fe200000000ff */
[----:B------:R-:W-:-:S06]  /*7a20*/  FADD.FTZ R178, R178, R181 ;  /* 0x000000b5b2b27221 */ /* 0x000fcc0000010000 */
[----:B------:R-:W-:Y:S08]  /*7a30*/  MUFU.EX2 R173, R173 ;  /* 0x000000ad00ad7308 */ /* 0x000ff00000000800 */
[----:B------:R-:W5:Y:S01]  /*7a40*/  MUFU.EX2 R170, R170 ;  /* 0x000000aa00aa7308 */ /* 0x000f620000000800 */
        /* <DEDUP_REMOVED lines=57> */
[----:B-----5:R-:W-:Y:S01]  /*7de0*/  F2FP.F16.F32.PACK_AB R4, R170, R173 ;  /* 0x000000adaa04723e */ /* 0x020fe200000000ff */
[----:B------:R-:W-:Y:S01]  /*7df0*/  FADD.FTZ R173, R173, R172 ;  /* 0x000000acadad7221 */ /* 0x000fe20000010000 */
[----:B----4-:R-:W-:Y:S01]  /*7e00*/  F2FP.F16.F32.PACK_AB R5, R168, R171 ;  /* 0x000000aba805723e */ /* 0x010fe200000000ff */
[----:B------:R-:W-:-:S02]  /*7e10*/  FADD.FTZ R171, R171, R174 ;  /* 0x000000aeabab7221 */ /* 0x000fc40000010000 */
[----:B------:R-:W-:Y:S01]  /*7e20*/  FADD.FTZ R170, R170, R173 ;  /* 0x000000adaaaa7221 */ /* 0x000fe20000010000 */
[----:B------:R-:W-:Y:S01]  /*7e30*/  F2FP.F16.F32.PACK_AB R6, R2, R169 ;  /* 0x000000a90206723e */ /* 0x000fe200000000ff */
[----:B------:R-:W-:Y:S01]  /*7e40*/  FADD.FTZ R168, R168, R171 ;  /* 0x000000aba8a87221 */ /* 0x000fe20000010000 */
[----:B---3--:R-:W-:Y:S01]  /*7e50*/  F2FP.F16.F32.PACK_AB R7, R0, R165 ;  /* 0x000000a50007723e */ /* 0x008fe200000000ff */
        /* <DEDUP_REMOVED lines=48> */
[----:B------:R-:W-:Y:S05]  /*8160*/  LDSM.16.MT88.4 R16, [R220+0x11000] ;  /* 0x01100000dc10783b */ /* 0x000fea0000004200 */
[C---:B---3--:R-:W-:Y:S06]  /*8170*/  HMMA.16816.F32 R124, R4.reuse, R8, R124 ;  /* 0x00000008047c723c */ /* 0x048fec000000187c */
[----:B------:R-:W-:Y:S01]  /*8180*/  HMMA.16816.F32 R128, R4, R10, R128 ;  /* 0x0000000a0480723c */ /* 0x000fe20000001880 */
[----:B------:R-:W3:Y:S01]  /*8190*/  LDSM.16.MT88.4 R4, [R224+0x13000] ;  /* 0x01300000e004783b */ /* 0x000ee20000004200 */
[----:B------:R-:W-:Y:S01]  /*81a0*/  F2FP.F16.F32.PACK_AB R8, R183, R180 ;  /* 0x000000b4b708723e */ /* 0x000fe200000000ff */
[----:B------:R-:W-:Y:S01]  /*81b0*/  FADD.FTZ R180, R180, R169 ;  /* 0x000000a9b4b47221 */ /* 0x000fe20000010000 */
[----:B------:R-:W-:Y:S01]  /*81c0*/  F2FP.F16.F32.PACK_AB R9, R187, R184 ;  /* 0x000000b8bb09723e */ /* 0x000fe200000000ff */
[----:B------:R-:W-:-:S02]  /*81d0*/  FADD.FTZ R184, R184, R165 ;  /* 0x000000a5b8b87221 */ /* 0x000fc40000010000 */
        /* <DEDUP_REMOVED lines=8> */
[----:B------:R-:W-:-:S04]  /*8260*/  FADD.FTZ R189, R189, R186 ;  /* 0x000000babdbd7221 */ /* 0x000fc80000010000 */
[C---:B------:R-:W-:Y:S01]  /*8270*/  HMMA.16816.F32 R156, R8.reuse, R26, R156 ;  /* 0x0000001a089c723c */ /* 0x040fe2000000189c */
[----:B------:R-:W-:Y:S05]  /*8280*/  LDSM.16.MT88.4 R24, [R220+0x13000] ;  /* 0x01300000dc18783b */ /* 0x000fea0000004200 */
[C---:B--2---:R-:W-:Y:S06]  /*8290*/  HMMA.16816.F32 R152, R8.reuse, R12, R152 ;  /* 0x0000000c0898723c */ /* 0x044fec0000001898 */
[C---:B------:R-:W-:Y:S01]  /*82a0*/  HMMA.16816.F32 R148, R8.reuse, R14, R148 ;  /* 0x0000000e0894723c */ /* 0x040fe20000001894 */
[----:B------:R-:W1:Y:S05]  /*82b0*/  LDSM.16.MT88.4 R12, [R221+0x13000] ;  /* 0x01300000dd0c783b */ /* 0x000e6a0000004200 */
[C---:B------:R-:W-:Y:S06]  /*82c0*/  HMMA.16816.F32 R144, R8.reuse, R20, R144 ;  /* 0x000000140890723c */ /* 0x040fec0000001890 */
        /* <DEDUP_REMOVED lines=32> */
[C---:B-----5:R-:W-:Y:S06]  /*84d0*/  HMMA.16816.F32 R108, R8.reuse, R24, R108 ;  /* 0x00000018086c723c */ /* 0x060fec000000186c */
        /* <DEDUP_REMOVED lines=14> */
[----:B------:R-:W2:Y:S01]  /*85c0*/  LDSM.16.MT88.4 R8, [R222+0x13800] ;  /* 0x01380000de08783b */ /* 0x000ea20000004200 */
[----:B------:R-:W-:Y:S01]  /*85d0*/  FADD.FTZ R188, R188, R195 ;  /* 0x000000c3bcbc7221 */ /* 0x000fe20000010000 */
[----:B------:R-:W-:Y:S02]  /*85e0*/  FADD.FTZ R191, R191, R194 ;  /* 0x000000c2bfbf7221 */ /* 0x000fe40000010000 */
[----:B------:R-:W5:Y:S01]  /*85f0*/  LDSM.16.MT88.4 R20, [R221+0x13800] ;  /* 0x01380000dd14783b */ /* 0x000f620000004200 */
[----:B---3--:R-:W-:Y:S01]  /*8600*/  HMMA.16816.F32 R160, R4, R16, R160 ;  /* 0x0000001004a0723c */ /* 0x008fe200000018a0 */
[----:B------:R-:W-:Y:S01]  /*8610*/  FADD.FTZ R202, R201, R188 ;  /* 0x000000bcc9ca7221 */ /* 0x000fe20000010000 */
[----:B------:R-:W-:-:S04]  /*8620*/  FADD.FTZ R203, R192, R191 ;  /* 0x000000bfc0cb7221 */ /* 0x000fc80000010000 */
[C---:B------:R-:W-:Y:S01]  /*8630*/  HMMA.16816.F32 R156, R4.reuse, R18, R156 ;  /* 0x00000012049c723c */ /* 0x040fe2000000189c */
[----:B------:R-:W3:Y:S04]  /*8640*/  LDSM.16.MT88.4 R16, [R220+0x13800] ;  /* 0x01380000dc10783b */ /* 0x000ee80000004200 */
[----:B------:R-:W-:Y:S01]  /*8650*/  STL [R1+0x14], R202 ;  /* 0x000014ca01007387 */ /* 0x000fe20000100800 */
[C---:B-1----:R-:W-:Y:S03]  /*8660*/  HMMA.16816.F32 R152, R4.reuse, R12, R152 ;  /* 0x0000000c0498723c */ /* 0x042fe60000001898 */
[----:B------:R-:W-:Y:S03]  /*8670*/  STL [R1+0x28], R203 ;  /* 0x000028cb01007387 */ /* 0x000fe60000100800 */
[C---:B------:R-:W-:Y:S01]  /*8680*/  HMMA.16816.F32 R148, R4.reuse, R14, R148 ;  /* 0x0000000e0494723c */ /* 0x040fe20000001894 */
[----:B------:R-:W1:Y:S05]  /*8690*/  LDSM.16.MT88.4 R12, [R224+0x15800] ;  /* 0x01580000e00c783b */ /* 0x000e6a0000004200 */
[C---:B----4-:R-:W-:Y:S06]  /*86a0*/  HMMA.16816.F32 R136, R4.reuse, R28, R136 ;  /* 0x0000001c0488723c */ /* 0x050fec0000001888 */
[C---:B------:R-:W-:Y:S01]  /*86b0*/  HMMA.16816.F32 R132, R4.reuse, R30, R132 ;  /* 0x0000001e0484723c */ /* 0x040fe20000001884 */
[----:B------:R-:W-:Y:S05]  /*86c0*/  LDSM.16.MT88.4 R28, [R222+0x15800] ;  /* 0x01580000de1c783b */ /* 0x000fea0000004200 */
[C---:B--2---:R-:W-:Y:S06]  /*86d0*/  HMMA.16816.F32 R44, R4.reuse, R8, R44 ;  /* 0x00000008042c723c */ /* 0x044fec000000182c */
[C---:B------:R-:W-:Y:S01]  /*86e0*/  HMMA.16816.F32 R48, R4.reuse, R10, R48 ;  /* 0x0000000a0430723c */ /* 0x040fe20000001830 */
[----:B------:R-:W2:Y:S05]  /*86f0*/  LDSM.16.MT88.4 R8, [R221+0x15800] ;  /* 0x01580000dd08783b */ /* 0x000eaa0000004200 */
[C---:B------:R-:W-:Y:S06]  /*8700*/  HMMA.16816.F32 R36, R4.reuse, R24, R36 ;  /* 0x000000180424723c */ /* 0x040fec0000001824 */
        /* <DEDUP_REMOVED lines=22> */
[C---:B---3--:R-:W-:Y:S06]  /*8870*/  HMMA.16816.F32 R108, R4.reuse, R16, R108 ;  /* 0x00000010046c723c */ /* 0x048fec000000186c */
[C---:B------:R-:W-:Y:S06]  /*8880*/  HMMA.16816.F32 R112, R4.reuse, R18, R112 ;  /* 0x000000120470723c */ /* 0x040fec0000001870 */
[C---:B-1----:R-:W-:Y:S06]  /*8890*/  HMMA.16816.F32 R116, R4.reuse, R12, R116 ;  /* 0x0000000c0474723c */ /* 0x042fec0000001874 */
[C---:B------:R-:W-:Y:S06]  /*88a0*/  HMMA.16816.F32 R120, R4.reuse, R14, R120 ;  /* 0x0000000e0478723c */ /* 0x040fec0000001878 */
[C---:B--2---:R-:W-:Y:S06]  /*88b0*/  HMMA.16816.F32 R124, R4.reuse, R8, R124 ;  /* 0x00000008047c723c */ /* 0x044fec000000187c */
        /* <DEDUP_REMOVED lines=102> */
[----:B------:R-:W-:Y:S01]  /*8f20*/  @!P2 LDGSTS.E.BYPASS.LTC128B.128 [R242+0x16800], desc[UR32][R20.64+0x180] ;  /* 0x1680018014f2afae */ /* 0x000fe2000b901d60 */
        /* <DEDUP_REMOVED lines=24> */
[----:B------:R1:W-:Y:S01]  /*90b0*/  @!P3 LDGSTS.E.BYPASS.LTC128B.128 [R242+0x15000], desc[UR32][R14.64+0x100] ;  /* 0x150001000ef2bfae */ /* 0x0003e2000b901d60 */
[----:B------:R-:W-:Y:S02]  /*90c0*/  @!P2 LEA.HI.X R19, R2, R13, R19, 0x1, P0 ;  /* 0x0000000d0213a211 */ /* 0x000fe400000f0c13 */
[C---:B------:R-:W-:Y:S01]  /*90d0*/  @!P5 LEA.HI.X R11, R0.reuse, R11, R12, 0x1, P1 ;  /* 0x0000000b000bd211 */ /* 0x040fe200008f0c0c */
[----:B------:R-:W-:Y:S01]  /*90e0*/  @P2 STS.128 [R242+0x17000], RZ ;  /* 0x017000fff2002388 */ /* 0x000fe20000000c00 */
[----:B---3--:R-:W-:-:S02]  /*90f0*/  @!P3 LEA R168, P1, R0, R6, 0x1 ;  /* 0x0000000600a8b211 */ /* 0x008fc400078208ff */
[C---:B------:R-:W-:Y:S01]  /*9100*/  @!P2 LEA R170, P0, R0.reuse, R4, 0x1 ;  /* 0x0000000400aaa211 */ /* 0x040fe200078008ff */
[----:B------:R-:W-:Y:S01]  /*9110*/  @!PT LDS RZ, [RZ] ;  /* 0x00000000fffff984 */ /* 0x000fe20000000800 */
[----:B------:R-:W-:Y:S01]  /*9120*/  @!PT LDS RZ, [RZ] ;  /* 0x00000000fffff984 */ /* 0x000fe20000000800 */
[----:B------:R-:W-:Y:S01]  /*9130*/  @!PT LDS RZ, [RZ] ;  /* 0x00000000fffff984 */ /* 0x000fe20000000800 */
[----:B------:R-:W-:Y:S01]  /*9140*/  @!P2 LDGSTS.E.BYPASS.LTC128B.128 [R242+0x17000], desc[UR32][R18.64+0x180] ;  /* 0x1700018012f2afae */ /* 0x000fe2000b901d60 */
[C-C-:B------:R-:W-:Y:S02]  /*9150*/  @!P4 LEA.HI.X R9, R0.reuse, R9, R12.reuse, 0x1, P6 ;  /* 0x000000090009c211 */ /* 0x140fe400030f0c0c */
[C-C-:B------:R-:W-:Y:S01]  /*9160*/  @!P3 LEA.HI.X R169, R0.reuse, R7, R12.reuse, 0x1, P1 ;  /* 0x0000000700a9b211 */ /* 0x140fe200008f0c0c */
[----:B------:R-:W-:Y:S01]  /*9170*/  @P5 STS.128 [R242+0x11800], RZ ;  /* 0x011800fff2005388 */ /* 0x000fe20000000c00 */
[----:B------:R-:W-:-:S03]  /*9180*/  @!P2 LEA.HI.X R171, R0, R5, R12, 0x1, P0 ;  /* 0x0000000500aba211 */ /* 0x000fc600000f0c0c */
        /* <DEDUP_REMOVED lines=20> */
[----:B-----5:R-:W3:Y:S04]  /*92d0*/  LDSM.16.M88.4 R20, [R229+0x8000] ;  /* 0x00800000e514783b */ /* 0x020ee80000000200 */
[----:B-1----:R-:W1:Y:S04]  /*92e0*/  LDSM.16.M88.4 R12, [R229+0x8800] ;  /* 0x00880000e50c783b */ /* 0x002e680000000200 */
[----:B------:R-:W4:Y:S04]  /*92f0*/  LDSM.16.M88.4 R4, [R229+0x9000] ;  /* 0x00900000e504783b */ /* 0x000f280000000200 */
[----:B------:R-:W5:Y:S04]  /*9300*/  LDSM.16.M88.4 R32, [R229+0x9800] ;  /* 0x00980000e520783b */ /* 0x000f680000000200 */
[----:B------:R-:W-:Y:S04]  /*9310*/  LDSM.16.M88.4 R28, [R228] ;  /* 0x00000000e41c783b */ /* 0x000fe80000000200 */
[----:B------:R-:W5:Y:S04]  /*9320*/  LDSM.16.M88.4 R172, [R227] ;  /* 0x00000000e3ac783b */ /* 0x000f680000000200 */
[----:B--2---:R-:W2:Y:S04]  /*9330*/  LDSM.16.M88.4 R168, [R217] ;  /* 0x00000000d9a8783b */ /* 0x004ea80000000200 */
[----:B------:R-:W2:Y:S04]  /*9340*/  LDSM.16.M88.4 R192, [R219] ;  /* 0x00000000dbc0783b */ /* 0x000ea80000000200 */
[----:B------:R-:W2:Y:S04]  /*9350*/  LDSM.16.M88.4 R188, [R218] ;  /* 0x00000000dabc783b */ /* 0x000ea80000000200 */
[----:B------:R-:W-:Y:S01]  /*9360*/  LDSM.16.M88.4 R176, [R223+0x8000] ;  /* 0x00800000dfb0783b */ /* 0x000fe20000000200 */
[C---:B---3--:R-:W-:Y:S03]  /*9370*/  HMMA.16816.F32 R24, R180.reuse, R20, RZ ;  /* 0x00000014b418723c */ /* 0x048fe600000018ff */
[----:B------:R-:W0:Y:S03]  /*9380*/  LDGDEPBAR ;  /* 0x00000000000079af */ /* 0x000e260000000000 */
[C---:B------:R-:W-:Y:S06]  /*9390*/  HMMA.16816.F32 R20, R180.reuse, R22, RZ ;  /* 0x00000016b414723c */ /* 0x040fec00000018ff */
[C---:B-1----:R-:W-:Y:S06]  /*93a0*/  HMMA.16816.F32 R16, R180.reuse, R12, RZ ;  /* 0x0000000cb410723c */ /* 0x042fec00000018ff */
[C---:B----4-:R-:W-:Y:S06]  /*93b0*/  HMMA.16816.F32 R8, R180.reuse, R4, RZ ;  /* 0x00000004b408723c */ /* 0x050fec00000018ff */
[C---:B------:R-:W-:Y:S06]  /*93c0*/  HMMA.16816.F32 R12, R180.reuse, R14, RZ ;  /* 0x0000000eb40c723c */ /* 0x040fec00000018ff */
[C---:B------:R-:W-:Y:S06]  /*93d0*/  HMMA.16816.F32 R4, R180.reuse, R6, RZ ;  /* 0x00000006b404723c */ /* 0x040fec00000018ff */
[C---:B-----5:R-:W-:Y:S06]  /*93e0*/  HMMA.16816.F32 R184, R180.reuse, R32, RZ ;  /* 0x00000020b4b8723c */ /* 0x060fec00000018ff */
[----:B------:R-:W-:Y:S01]  /*93f0*/  HMMA.16816.F32 R180, R180, R34, RZ ;  /* 0x00000022b4b4723c */ /* 0x000fe200000018ff */
[----:B------:R-:W1:Y:S05]  /*9400*/  LDSM.16.M88.4 R32, [R226] ;  /* 0x00000000e220783b */ /* 0x000e6a0000000200 */
[C---:B------:R-:W-:Y:S06]  /*9410*/  HMMA.16816.F32 R24, R28.reuse, R172, R24 ;  /* 0x000000ac1c18723c */ /* 0x040fec0000001818 */
[C---:B------:R-:W-:Y:S01]  /*9420*/  HMMA.16816.F32 R20, R28.reuse, R174, R20 ;  /* 0x000000ae1c14723c */ /* 0x040fe20000001814 */
[----:B------:R-:W3:Y:S05]  /*9430*/  LDSM.16.M88.4 R172, [R223+0x8800] ;  /* 0x00880000dfac783b */ /* 0x000eea0000000200 */
        /* <DEDUP_REMOVED lines=8> */
[----:B------:R-:W-:Y:S04]  /*94c0*/  LDSM.16.M88.4 R28, [R225] ;  /* 0x00000000e11c783b */ /* 0x000fe80000000200 */
[----:B------:R-:W5:Y:S01]  /*94d0*/  LDSM.16.M88.4 R188, [R216] ;  /* 0x00000000d8bc783b */ /* 0x000f620000000200 */
        /* <DEDUP_REMOVED lines=8> */
[----:B------:R-:W2:Y:S05]  /*9560*/  LDSM.16.M88.4 R168, [R216+0x1800] ;  /* 0x00180000d8a8783b */ /* 0x000eaa0000000200 */
[C---:B----4-:R-:W-:Y:S06]  /*9570*/  HMMA.16816.F32 R8, R32.reuse, R192, R8 ;  /* 0x000000c02008723c */ /* 0x050fec0000001808 */
[----:B------:R-:W-:Y:S01]  /*9580*/  HMMA.16816.F32 R4, R32, R194, R4 ;  /* 0x000000c22004723c */ /* 0x000fe20000001804 */
[----:B------:R-:W-:Y:S04]  /*9590*/  LDSM.16.M88.4 R32, [R230+0x2000] ;  /* 0x00200000e620783b */ /* 0x000fe80000000200 */
[----:B------:R-:W4:Y:S01]  /*95a0*/  LDSM.16.M88.4 R192, [R229+0xa000] ;  /* 0x00a00000e5c0783b */ /* 0x000f220000000200 */
[C---:B-----5:R-:W-:Y:S06]  /*95b0*/  HMMA.16816.F32 R24, R28.reuse, R188, R24 ;  /* 0x000000bc1c18723c */ /* 0x060fec0000001818 */
[C---:B------:R-:W-:Y:S01]  /*95c0*/  HMMA.16816.F32 R20, R28.reuse, R190, R20 ;  /* 0x000000be1c14723c */ /* 0x040fe20000001814 */
[----:B------:R-:W5:Y:S05]  /*95d0*/  LDSM.16.M88.4 R188, [R229+0xa800] ;  /* 0x00a80000e5bc783b */ /* 0x000f6a0000000200 */
        /* <DEDUP_REMOVED lines=9> */
[----:B------:R-:W2:Y:S01]  /*9670*/  LDSM.16.M88.4 R168, [R215] ;  /* 0x00000000d7a8783b */ /* 0x000ea20000000200 */
[C---:B----4-:R-:W-:Y:S06]  /*9680*/  HMMA.16816.F32 R24, R32.reuse, R192, R24 ;  /* 0x000000c02018723c */ /* 0x050fec0000001818 */
[C---:B------:R-:W-:Y:S01]  /*9690*/  HMMA.16816.F32 R20, R32.reuse, R194, R20 ;  /* 0x000000c22014723c */ /* 0x040fe20000001814 */
[----:B------:R-:W4:Y:S05]  /*96a0*/  LDSM.16.M88.4 R192, [R214] ;  /* 0x00000000d6c0783b */ /* 0x000f2a0000000200 */
[C---:B-----5:R-:W-:Y:S06]  /*96b0*/  HMMA.16816.F32 R16, R32.reuse, R188, R16 ;  /* 0x000000bc2010723c */ /* 0x060fec0000001810 */
[C---:B------:R-:W-:Y:S01]  /*96c0*/  HMMA.16816.F32 R12, R32.reuse, R190, R12 ;  /* 0x000000be200c723c */ /* 0x040fe2000000180c */
[----:B------:R-:W5:Y:S05]  /*96d0*/  LDSM.16.M88.4 R188, [R213] ;  /* 0x00000000d5bc783b */ /* 0x000f6a0000000200 */
[C---:B-1----:R-:W-:Y:S06]  /*96e0*/  HMMA.16816.F32 R8, R32.reuse, R176, R8 ;  /* 0x000000b02008723c */ /* 0x042fec0000001808 */
[C---:B------:R-:W-:Y:S01]  /*96f0*/  HMMA.16816.F32 R4, R32.reuse, R178, R4 ;  /* 0x000000b22004723c */ /* 0x040fe20000001804 */
[----:B------:R-:W1:Y:S05]  /*9700*/  LDSM.16.M88.4 R176, [R212] ;  /* 0x00000000d4b0783b */ /* 0x000e6a0000000200 */
[C---:B---3--:R-:W-:Y:S06]  /*9710*/  HMMA.16816.F32 R184, R32.reuse, R172, R184 ;  /* 0x000000ac20b8723c */ /* 0x048fec00000018b8 */
[----:B------:R-:W-:Y:S01]  /*9720*/  HMMA.16816.F32 R180, R32, R174, R180 ;  /* 0x000000ae20b4723c */ /* 0x000fe200000018b4 */
[----:B------:R-:W-:Y:S04]  /*9730*/  LDSM.16.M88.4 R32, [R226+0x2000] ;  /* 0x00200000e220783b */ /* 0x000fe80000000200 */
[----:B------:R-:W3:Y:S01]  /*9740*/  LDSM.16.M88.4 R172, [R223+0xa000] ;  /* 0x00a00000dfac783b */ /* 0x000ee20000000200 */
        /* <DEDUP_REMOVED lines=16> */
[C---:B--2---:R-:W-:Y:S06]  /*9850*/  HMMA.16816.F32 R16, R32.reuse, R168, R16 ;  /* 0x000000a82010723c */ /* 0x044fec0000001810 */
[C---:B------:R-:W-:Y:S01]  /*9860*/  HMMA.16816.F32 R12, R32.reuse, R170, R12 ;  /* 0x000000aa200c723c */ /* 0x040fe2000000180c */
[----:B------:R-:W2:Y:S05]  /*9870*/  LDSM.16.M88.4 R168, [R216+0x3000] ;  /* 0x00300000d8a8783b */ /* 0x000eaa0000000200 */
[C---:B----4-:R-:W-:Y:S06]  /*9880*/  HMMA.16816.F32 R8, R32.reuse, R192, R8 ;  /* 0x000000c02008723c */ /* 0x050fec0000001808 */
[C---:B------:R-:W-:Y:S01]  /*9890*/  HMMA.16816.F32 R4, R32.reuse, R194, R4 ;  /* 0x000000c22004723c */ /* 0x040fe20000001804 */
[----:B------:R-:W4:Y:S05]  /*98a0*/  LDSM.16.M88.4 R192, [R216+0x3800] ;  /* 0x00380000d8c0783b */ /* 0x000f2a0000000200 */
[C---:B-1----:R-:W-:Y:S06]  /*98b0*/  HMMA.16816.F32 R184, R32.reuse, R176, R184 ;  /* 0x000000b020b8723c */ /* 0x042fec00000018b8 */
[----:B------:R-:W-:Y:S01]  /*98c0*/  HMMA.16816.F32 R180, R32, R178, R180 ;  /* 0x000000b220b4723c */ /* 0x000fe200000018b4 */
[----:B------:R-:W-:Y:S04]  /*98d0*/  LDSM.16.M88.4 R32, [R229+0xc000] ;  /* 0x00c00000e520783b */ /* 0x000fe80000000200 */
[----:B------:R-:W-:Y:S01]  /*98e0*/  LDSM.16.M88.4 R176, [R229+0xc800] ;  /* 0x00c80000e5b0783b */ /* 0x000fe20000000200 */
[C---:B-----5:R-:W-:Y:S06]  /*98f0*/  HMMA.16816.F32 R24, R188.reuse, R28, R24 ;  /* 0x0000001cbc18723c */ /* 0x060fec0000001818 */
        /* <DEDUP_REMOVED lines=10> */
[----:B------:R-:W-:Y:S04]  /*99a0*/  LDSM.16.M88.4 R192, [R211] ;  /* 0x00000000d3c0783b */ /* 0x000fe80000000200 */
[----:B------:R-:W-:Y:S01]  /*99b0*/  LDSM.16.M88.4 R188, [R210] ;  /* 0x00000000d2bc783b */ /* 0x000fe20000000200 */
[C---:B-1----:R-:W-:Y:S06]  /*99c0*/  HMMA.16816.F32 R24, R28.reuse, R32, R24 ;  /* 0x000000201c18723c */ /* 0x042fec0000001818 */
[C---:B------:R-:W-:Y:S01]  /*99d0*/  HMMA.16816.F32 R20, R28.reuse, R34, R20 ;  /* 0x000000221c14723c */ /* 0x040fe20000001814 */
[----:B------:R-:W1:Y:S05]  /*99e0*/  LDSM.16.M88.4 R32, [R228+0x4000] ;  /* 0x00400000e420783b */ /* 0x000e6a0000000200 */
        /* <DEDUP_REMOVED lines=16> */
[C---:B----4-:R-:W-:Y:S06]  /*9af0*/  HMMA.16816.F32 R8, R32.reuse, R176, R8 ;  /* 0x000000b02008723c */ /* 0x050fec0000001808 */
[C---:B------:R-:W-:Y:S01]  /*9b00*/  HMMA.16816.F32 R4, R32.reuse, R178, R4 ;  /* 0x000000b22004723c */ /* 0x040fe20000001804 */
[----:B------:R-:W4:Y:S05]  /*9b10*/  LDSM.16.M88.4 R176, [R223+0xd800] ;  /* 0x00d80000dfb0783b */ /* 0x000f2a0000000200 */
[C---:B---3--:R-:W-:Y:S06]  /*9b20*/  HMMA.16816.F32 R184, R32.reuse, R172, R184 ;  /* 0x000000ac20b8723c */ /* 0x048fec00000018b8 */
[----:B------:R-:W-:Y:S01]  /*9b30*/  HMMA.16816.F32 R180, R32, R174, R180 ;  /* 0x000000ae20b4723c */ /* 0x000fe200000018b4 */
[----:B------:R-:W-:Y:S04]  /*9b40*/  LDSM.16.M88.4 R172, [R225+0x4000] ;  /* 0x00400000e1ac783b */ /* 0x000fe80000000200 */
[----:B------:R-:W3:Y:S01]  /*9b50*/  LDSM.16.M88.4 R32, [R216+0x4000] ;  /* 0x00400000d820783b */ /* 0x000ee20000000200 */
[C---:B--2---:R-:W-:Y:S06]  /*9b60*/  HMMA.16816.F32 R24, R168.reuse, R28, R24 ;  /* 0x0000001ca818723c */ /* 0x044fec0000001818 */
[C---:B------:R-:W-:Y:S01]  /*9b70*/  HMMA.16816.F32 R20, R168.reuse, R30, R20 ;  /* 0x0000001ea814723c */ /* 0x040fe20000001814 */
[----:B------:R-:W2:Y:S05]  /*9b80*/  LDSM.16.M88.4 R28, [R216+0x4800] ;  /* 0x00480000d81c783b */ /* 0x000eaa0000000200 */
[C---:B-1----:R-:W-:Y:S06]  /*9b90*/  HMMA.16816.F32 R16, R168.reuse, R192, R16 ;  /* 0x000000c0a810723c */ /* 0x042fec0000001810 */
[C---:B------:R-:W-:Y:S01]  /*9ba0*/  HMMA.16816.F32 R12, R168.reuse, R194, R12 ;  /* 0x000000c2a80c723c */ /* 0x040fe2000000180c */
[----:B------:R-:W-:Y:S05]  /*9bb0*/  LDSM.16.M88.4 R192, [R230+0x6000] ;  /* 0x00600000e6c0783b */ /* 0x000fea0000000200 */
[C---:B-----5:R-:W-:Y:S06]  /*9bc0*/  HMMA.16816.F32 R8, R168.reuse, R188, R8 ;  /* 0x000000bca808723c */ /* 0x060fec0000001808 */
[C---:B------:R-:W-:Y:S01]  /*9bd0*/  HMMA.16816.F32 R4, R168.reuse, R190, R4 ;  /* 0x000000bea804723c */ /* 0x040fe20000001804 */
[----:B------:R-:W1:Y:S05]  /*9be0*/  LDSM.16.M88.4 R188, [R216+0x5000] ;  /* 0x00500000d8bc783b */ /* 0x000e6a0000000200 */
[C---:B----4-:R-:W-:Y:S06]  /*9bf0*/  HMMA.16816.F32 R184, R168.reuse, R176, R184 ;  /* 0x000000b0a8b8723c */ /* 0x050fec00000018b8 */
[----:B------:R-:W-:Y:S01]  /*9c00*/  HMMA.16816.F32 R180, R168, R178, R180 ;  /* 0x000000b2a8b4723c */ /* 0x000fe200000018b4 */
[----:B------:R-:W4:Y:S04]  /*9c10*/  LDSM.16.M88.4 R176, [R216+0x5800] ;  /* 0x00580000d8b0783b */ /* 0x000f280000000200 */
[----:B------:R-:W5:Y:S01]  /*9c20*/  LDSM.16.M88.4 R168, [R229+0xe000] ;  /* 0x00e00000e5a8783b */ /* 0x000f620000000200 */
[C---:B---3--:R-:W-:Y:S06]  /*9c30*/  HMMA.16816.F32 R24, R172.reuse, R32, R24 ;  /* 0x00000020ac18723c */ /* 0x048fec0000001818 */
[C---:B------:R-:W-:Y:S01]  /*9c40*/  HMMA.16816.F32 R20, R172.reuse, R34, R20 ;  /* 0x00000022ac14723c */ /* 0x040fe20000001814 */
[----:B------:R-:W3:Y:S05]  /*9c50*/  LDSM.16.M88.4 R32, [R229+0xe800] ;  /* 0x00e80000e520783b */ /* 0x000eea0000000200 */
[C---:B--2---:R-:W-:Y:S06]  /*9c60*/  HMMA.16816.F32 R16, R172.reuse, R28, R16 ;  /* 0x0000001cac10723c */ /* 0x044fec0000001810 */
[C---:B------:R-:W-:Y:S01]  /*9c70*/  HMMA.16816.F32 R12, R172.reuse, R30, R12 ;  /* 0x0000001eac0c723c */ /* 0x040fe2000000180c */
[----:B------:R-:W2:Y:S05]  /*9c80*/  LDSM.16.M88.4 R28, [R229+0xf000] ;  /* 0x00f00000e51c783b */ /* 0x000eaa0000000200 */
[C---:B-1----:R-:W-:Y:S06]  /*9c90*/  HMMA.16816.F32 R8, R172.reuse, R188, R8 ;  /* 0x000000bcac08723c */ /* 0x042fec0000001808 */
[C---:B------:R-:W-:Y:S01]  /*9ca0*/  HMMA.16816.F32 R4, R172.reuse, R190, R4 ;  /* 0x000000beac04723c */ /* 0x040fe20000001804 */
[----:B------:R-:W1:Y:S05]  /*9cb0*/  LDSM.16.M88.4 R188, [R229+0xf800] ;  /* 0x00f80000e5bc783b */ /* 0x000e6a0000000200 */
[C---:B----4-:R-:W-:Y:S06]  /*9cc0*/  HMMA.16816.F32 R184, R172.reuse, R176, R184 ;  /* 0x000000b0acb8723c */ /* 0x050fec00000018b8 */
[----:B------:R-:W-:Y:S01]  /*9cd0*/  HMMA.16816.F32 R180, R172, R178, R180 ;  /* 0x000000b2acb4723c */ /* 0x000fe200000018b4 */
[----:B------:R-:W-:Y:S04]  /*9ce0*/  LDSM.16.M88.4 R176, [R228+0x6000] ;  /* 0x00600000e4b0783b */ /* 0x000fe80000000200 */
[----:B------:R-:W4:Y:S01]  /*9cf0*/  LDSM.16.M88.4 R172, [R207] ;  /* 0x00000000cfac783b */ /* 0x000f220000000200 */
[C---:B-----5:R-:W-:Y:S06]  /*9d00*/  HMMA.16816.F32 R24, R192.reuse, R168, R24 ;  /* 0x000000a8c018723c */ /* 0x060fec0000001818 */
[C---:B------:R-:W-:Y:S01]  /*9d10*/  HMMA.16816.F32 R20, R192.reuse, R170, R20 ;  /* 0x000000aac014723c */ /* 0x040fe20000001814 */
[----:B------:R-:W5:Y:S05]  /*9d20*/  LDSM.16.M88.4 R168, [R206] ;  /* 0x00000000cea8783b */ /* 0x000f6a0000000200 */
[C---:B---3--:R-:W-:Y:S06]  /*9d30*/  HMMA.16816.F32 R16, R192.reuse, R32, R16 ;  /* 0x00000020c010723c */ /* 0x048fec0000001810 */
[C---:B------:R-:W-:Y:S01]  /*9d40*/  HMMA.16816.F32 R12, R192.reuse, R34, R12 ;  /* 0x00000022c00c723c */ /* 0x040fe2000000180c */
[----:B------:R-:W3:Y:S05]  /*9d50*/  LDSM.16.M88.4 R32, [R205] ;  /* 0x00000000cd20783b */ /* 0x000eea0000000200 */
[C---:B--2---:R-:W-:Y:S06]  /*9d60*/  HMMA.16816.F32 R8, R192.reuse, R28, R8 ;  /* 0x0000001cc008723c */ /* 0x044fec0000001808 */
[C---:B------:R-:W-:Y:S01]  /*9d70*/  HMMA.16816.F32 R4, R192.reuse, R30, R4 ;  /* 0x0000001ec004723c */ /* 0x040fe20000001804 */
[----:B------:R-:W2:Y:S05]  /*9d80*/  LDSM.16.M88.4 R28, [R204] ;  /* 0x00000000cc1c783b */ /* 0x000eaa0000000200 */
[C---:B-1----:R-:W-:Y:S06]  /*9d90*/  HMMA.16816.F32 R184, R192.reuse, R188, R184 ;  /* 0x000000bcc0b8723c */ /* 0x042fec00000018b8 */
[----:B------:R-:W-:Y:S01]  /*9da0*/  HMMA.16816.F32 R180, R192, R190, R180 ;  /* 0x000000bec0b4723c */ /* 0x000fe200000018b4 */
[----:B------:R-:W-:Y:S04]  /*9db0*/  LDSM.16.M88.4 R188, [R226+0x6000] ;  /* 0x00600000e2bc783b */ /* 0x000fe80000000200 */
[----:B------:R-:W-:Y:S01]  /*9dc0*/  LDSM.16.M88.4 R192, [R216+0x7000] ;  /* 0x00700000d8c0783b */ /* 0x000fe20000000200 */
[C---:B----4-:R-:W-:Y:S06]  /*9dd0*/  HMMA.16816.F32 R24, R176.reuse, R172, R24 ;  /* 0x000000acb018723c */ /* 0x050fec0000001818 */
[C---:B------:R-:W-:Y:S01]  /*9de0*/  HMMA.16816.F32 R20, R176.reuse, R174, R20 ;  /* 0x000000aeb014723c */ /* 0x040fe20000001814 */
[----:B------:R-:W1:Y:S05]  /*9df0*/  LDSM.16.M88.4 R172, [R223+0xe000] ;  /* 0x00e00000dfac783b */ /* 0x000e6a0000000200 */
[C---:B-----5:R-:W-:Y:S06]  /*9e00*/  HMMA.16816.F32 R16, R176.reuse, R168, R16 ;  /* 0x000000a8b010723c */ /* 0x060fec0000001810 */
[C---:B------:R-:W-:Y:S01]  /*9e10*/  HMMA.16816.F32 R12, R176.reuse, R170, R12 ;  /* 0x000000aab00c723c */ /* 0x040fe2000000180c */
[----:B------:R-:W4:Y:S05]  /*9e20*/  LDSM.16.M88.4 R168, [R223+0xe800] ;  /* 0x00e80000dfa8783b */ /* 0x000f2a0000000200 */
[C---:B---3--:R-:W-:Y:S06]  /*9e30*/  HMMA.16816.F32 R8, R176.reuse, R32, R8 ;  /* 0x00000020b008723c */ /* 0x048fec0000001808 */
[C---:B------:R-:W-:Y:S01]  /*9e40*/  HMMA.16816.F32 R4, R176.reuse, R34, R4 ;  /* 0x00000022b004723c */ /* 0x040fe20000001804 */
[----:B------:R-:W3:Y:S05]  /*9e50*/  LDSM.16.M88.4 R32, [R223+0xf000] ;  /* 0x00f00000df20783b */ /* 0x000eea0000000200 */
[C---:B--2---:R-:W-:Y:S06]  /*9e60*/  HMMA.16816.F32 R184, R176.reuse, R28, R184 ;  /* 0x0000001cb0b8723c */ /* 0x044fec00000018b8 */
[----:B------:R-:W-:Y:S01]  /*9e70*/  HMMA.16816.F32 R180, R176, R30, R180 ;  /* 0x0000001eb0b4723c */ /* 0x000fe200000018b4 */
[----:B------:R-:W-:Y:S04]  /*9e80*/  LDSM.16.M88.4 R176, [R225+0x6000] ;  /* 0x00600000e1b0783b */ /* 0x000fe80000000200 */
[----:B------:R-:W2:Y:S01]  /*9e90*/  LDSM.16.M88.4 R28, [R216+0x6000] ;  /* 0x00600000d81c783b */ /* 0x000ea20000000200 */
[C---:B-1----:R-:W-:Y:S06]  /*9ea0*/  HMMA.16816.F32 R24, R188.reuse, R172, R24 ;  /* 0x000000acbc18723c */ /* 0x042fec0000001818 */
[C---:B------:R-:W-:Y:S01]  /*9eb0*/  HMMA.16816.F32 R20, R188.reuse, R174, R20 ;  /* 0x000000aebc14723c */ /* 0x040fe20000001814 */
[----:B------:R-:W1:Y:S05]  /*9ec0*/  LDSM.16.M88.4 R172, [R223+0xf800] ;  /* 0x00f80000dfac783b */ /* 0x000e6a0000000200 */
[C---:B----4-:R-:W-:Y:S06]  /*9ed0*/  HMMA.16816.F32 R16, R188.reuse, R168, R16 ;  /* 0x000000a8bc10723c */ /* 0x050fec0000001810 */
[C---:B------:R-:W-:Y:S01]  /*9ee0*/  HMMA.16816.F32 R12, R188.reuse, R170, R12 ;  /* 0x000000aabc0c723c */ /* 0x040fe2000000180c */
[----:B------:R-:W-:Y:S05]  /*9ef0*/  LDSM.16.M88.4 R168, [R216+0x6800] ;  /* 0x00680000d8a8783b */ /* 0x000fea0000000200 */
[C---:B---3--:R-:W-:Y:S06]  /*9f00*/  HMMA.16816.F32 R8, R188.reuse, R32, R8 ;  /* 0x00000020bc08723c */ /* 0x048fec0000001808 */
[----:B------:R-:W-:Y:S01]  /*9f10*/  HMMA.16816.F32 R4, R188, R34, R4 ;  /* 0x00000022bc04723c */ /* 0x000fe20000001804 */
[----:B------:R-:W3:Y:S01]  /*9f20*/  LDSM.16.M88.4 R32, [R216+0x7800] ;  /* 0x00780000d820783b */ /* 0x000ee20000000200 */
[----:B------:R-:W-:-:S04]  /*9f30*/  DEPBAR.LE SB0, 0x0 ;  /* 0x000080000000791a */ /* 0x000fc80000000000 */
[C---:B--2---:R-:W-:Y:S06]  /*9f40*/  HMMA.16816.F32 R24, R176.reuse, R28, R24 ;  /* 0x0000001cb018723c */ /* 0x044fec0000001818 */
[----:B------:R-:W-:Y:S01]  /*9f50*/  HMMA.16816.F32 R20, R176, R30, R20 ;  /* 0x0000001eb014723c */ /* 0x000fe20000001814 */
[----:B------:R-:W-:-:S04]  /*9f60*/  IMAD.U32 R28, RZ, RZ, UR20 ;  /* 0x00000014ff1c7e24 */ /* 0x000fc8000f8e00ff */
[----:B------:R-:W-:Y:S01]  /*9f70*/  IMAD R28, R28, 0x40, R232 ;  /* 0x000000401c1c7824 */ /* 0x000fe200078e02e8 */
[C---:B-1----:R-:W-:Y:S03]  /*9f80*/  HMMA.16816.F32 R180, R188.reuse, R174, R180 ;  /* 0x000000aebcb4723c */ /* 0x042fe600000018b4 */
[----:B------:R-:W-:Y:S01]  /*9f90*/  IMAD.IADD R29, R252, 0x1, -R28 ;  /* 0x00000001fc1d7824 */ /* 0x000fe200078e0a1c */
[C---:B------:R-:W-:Y:S02]  /*9fa0*/  ISETP.GE.AND P6, PT, R28.reuse, R250, PT ;  /* 0x000000fa1c00720c */ /* 0x040fe40003fc6270 */
[----:B------:R-:W-:Y:S01]  /*9fb0*/  HMMA.16816.F32 R184, R188, R172, R184 ;  /* 0x000000acbcb8723c */ /* 0x000fe200000018b8 */
[----:B------:R-:W-:Y:S02]  /*9fc0*/  ISETP.GE.AND P1, PT, R28, R243, PT ;  /* 0x000000f31c00720c */ /* 0x000fe40003f26270 */
[----:B------:R-:W-:-:S02]  /*9fd0*/  IABS R29, R29 ;  /* 0x0000001d001d7213 */ /* 0x000fc40000000000 */
[----:B------:R-:W-:Y:S01]  /*9fe0*/  ISETP.LT.OR P6, PT, R28, R251, P6 ;  /* 0x000000fb1c00720c */ /* 0x000fe200037c1670 */
[----:B------:R-:W-:Y:S01]  /*9ff0*/  FMUL.FTZ R0, R24, UR10 ;  /* 0x0000000a18007c20 */ /* 0x000fe20008410000 */
[----:B------:R-:W-:Y:S01]  /*a000*/  FMUL.FTZ R2, R26, UR10 ;  /* 0x0000000a1a027c20 */ /* 0x000fe20008410000 */
[----:B------:R-:W-:Y:S02]  /*a010*/  VIADD R24, R28, 0x1 ;  /* 0x000000011c187836 */ /* 0x000fe40000000000 */
[----:B------:R-:W-:Y:S01]  /*a020*/  FMUL.FTZ R25, R25, UR10 ;  /* 0x0000000a19197c20 */ /* 0x000fe20008410000 */
[----:B------:R-:W-:Y:S02]  /*a030*/  IMAD.IADD R26, R249, 0x1, -R28 ;  /* 0x00000001f91a7824 */ /* 0x000fe400078e0a1c */
[----:B------:R-:W-:Y:S01]  /*a040*/  FMUL.FTZ R27, R27, UR10 ;  /* 0x0000000a1b1b7c20 */ /* 0x000fe20008410000 */
[----:B------:R-:W1:Y:S01]  /*a050*/  MUFU.TANH R0, R0 ;  /* 0x0000000000007308 */ /* 0x000e620000002400 */
[----:B------:R-:W-:Y:S01]  /*a060*/  IMAD.IADD R30, R252, 0x1, -R24 ;  /* 0x00000001fc1e7824 */ /* 0x000fe200078e0a18 */
[----:B------:R-:W-:Y:S01]  /*a070*/  ISETP.GE.AND P0, PT, R24, R250, PT ;  /* 0x000000fa1800720c */ /* 0x000fe20003f06270 */
[----:B------:R-:W-:Y:S01]  /*a080*/  IMAD.MOV.U32 R31, RZ, RZ, R29 ;  /* 0x000000ffff1f7224 */ /* 0x000fe200078e001d */
[----:B------:R-:W-:Y:S01]  /*a090*/  IABS R26, R26 ;  /* 0x0000001a001a7213 */ /* 0x000fe20000000000 */
[----:B------:R-:W-:Y:S01]  /*a0a0*/  FMUL.FTZ R20, R20, UR10 ;  /* 0x0000000a14147c20 */ /* 0x000fe20008410000 */
[----:B------:R-:W-:Y:S01]  /*a0b0*/  IABS R30, R30 ;  /* 0x0000001e001e7213 */ /* 0x000fe20000000000 */
[C---:B---3--:R-:W-:Y:S01]  /*a0c0*/  HMMA.16816.F32 R180, R176.reuse, R34, R180 ;  /* 0x00000022b0b4723c */ /* 0x048fe200000018b4 */
[----:B------:R-:W2:Y:S01]  /*a0d0*/  MUFU.TANH R2, R2 ;  /* 0x0000000200027308 */ /* 0x000ea20000002400 */
[----:B------:R-:W-:Y:S01]  /*a0e0*/  I2FP.F32.S32 R31, R31 ;  /* 0x0000001f001f7245 */ /* 0x000fe20000201400 */
[----:B------:R-:W-:Y:S01]  /*a0f0*/  IMAD.MOV.U32 R29, RZ, RZ, R26 ;  /* 0x000000ffff1d7224 */ /* 0x000fe200078e001a */
[----:B------:R-:W-:Y:S01]  /*a100*/  ISETP.LT.OR P1, PT, R28, R248, P1 ;  /* 0x000000f81c00720c */ /* 0x000fe20000f21670 */
[----:B------:R-:W-:Y:S01]  /*a110*/  IMAD.MOV.U32 R26, RZ, RZ, R30 ;  /* 0x000000ffff1a7224 */ /* 0x000fe200078e001e */
[----:B------:R-:W-:Y:S01]  /*a120*/  ISETP.LT.OR P0, PT, R24, R251, P0 ;  /* 0x000000fb1800720c */ /* 0x000fe20000701670 */
[----:B------:R-:W-:Y:S01]  /*a130*/  FMUL.FTZ R22, R22, UR10 ;  /* 0x0000000a16167c20 */ /* 0x000fe20008410000 */
[----:B------:R-:W-:Y:S01]  /*a140*/  I2FP.F32.S32 R29, R29 ;  /* 0x0000001d001d7245 */ /* 0x000fe20000201400 */
[----:B------:R-:W3:Y:S01]  /*a150*/  MUFU.TANH R25, R25 ;  /* 0x0000001900197308 */ /* 0x000ee20000002400 */
[----:B-1----:R-:W-:Y:S01]  /*a160*/  FFMA.FTZ R0, R31, -UR18, R0 ;  /* 0x800000121f007c23 */ /* 0x002fe20008010000 */
[----:B------:R-:W-:Y:S01]  /*a170*/  I2FP.F32.S32 R26, R26 ;  /* 0x0000001a001a7245 */ /* 0x000fe20000201400 */
[----:B------:R-:W-:Y:S01]  /*a180*/  FMUL.FTZ R21, R21, UR10 ;  /* 0x0000000a15157c20 */ /* 0x000fe20008410000 */
[----:B------:R-:W-:Y:S01]  /*a190*/  HMMA.16816.F32 R16, R176, R168, R16 ;  /* 0x000000a8b010723c */ /* 0x000fe20000001810 */
[----:B------:R-:W-:Y:S01]  /*a1a0*/  FMUL.FTZ R23, R23, UR10 ;  /* 0x0000000a17177c20 */ /* 0x000fe20008410000 */
[----:B------:R-:W-:-:S02]  /*a1b0*/  FSEL R35, R0, -INF , !P6 ;  /* 0xff80000000237808 */ /* 0x000fc40007000000 */
[CC--:B------:R-:W-:Y:S01]  /*a1c0*/  ISETP.GE.AND P6, PT, R24.reuse, R243.reuse, PT ;  /* 0x000000f31800720c */ /* 0x0c0fe20003fc6270 */
[----:B--2---:R-:W-:Y:S01]  /*a1d0*/  FFMA.FTZ R2, R29, -UR18, R2 ;  /* 0x800000121d027c23 */ /* 0x004fe20008010002 */
[----:B------:R-:W1:Y:S01]  /*a1e0*/  MUFU.TANH R27, R27 ;  /* 0x0000001b001b7308 */ /* 0x000e620000002400 */
[C---:B------:R-:W-:Y:S01]  /*a1f0*/  HMMA.16816.F32 R184, R176.reuse, R32, R184 ;  /* 0x00000020b0b8723c */ /* 0x040fe200000018b8 */
[----:B------:R-:W-:Y:S01]  /*a200*/  ISETP.LT.OR P6, PT, R24, R248, P6 ;  /* 0x000000f81800720c */ /* 0x000fe200037c1670 */
[----:B------:R-:W-:Y:S01]  /*a210*/  IMAD.IADD R24, R249, 0x1, -R24 ;  /* 0x00000001f9187824 */ /* 0x000fe200078e0a18 */
[----:B------:R-:W-:Y:S01]  /*a220*/  FSEL R0, R2, -INF , !P1 ;  /* 0xff80000002007808 */ /* 0x000fe20004800000 */
[----:B------:R-:W-:Y:S01]  /*a230*/  FMUL.FTZ R182, R182, UR10 ;  /* 0x0000000ab6b67c20 */ /* 0x000fe20008410000 */
[----:B------:R-:W-:Y:S01]  /*a240*/  FMUL.FTZ R181, R181, UR10 ;  /* 0x0000000ab5b57c20 */ /* 0x000fe20008410000 */
[----:B---3--:R-:W-:Y:S01]  /*a250*/  FFMA.FTZ R29, R26, -UR18, R25 ;  /* 0x800000121a1d7c23 */ /* 0x008fe20008010019 */
[C---:B------:R-:W-:Y:S01]  /*a260*/  VIADD R26, R28.reuse, 0x8 ;  /* 0x000000081c1a7836 */ /* 0x040fe20000000000 */
[----:B------:R-:W2:Y:S01]  /*a270*/  MUFU.TANH R20, R20 ;  /* 0x0000001400147308 */ /* 0x000ea20000002400 */
[----:B------:R-:W-:Y:S01]  /*a280*/  VIADD R25, R28, 0x9 ;  /* 0x000000091c197836 */ /* 0x000fe20000000000 */
[----:B------:R-:W-:Y:S01]  /*a290*/  IABS R24, R24 ;  /* 0x0000001800187213 */ /* 0x000fe20000000000 */
[C-C-:B------:R-:W-:Y:S01]  /*a2a0*/  IMAD.IADD R2, R252.reuse, 0x1, -R26.reuse ;  /* 0x00000001fc027824 */ /* 0x140fe200078e0a1a */
[----:B------:R-:W-:Y:S01]  /*a2b0*/  FSEL R29, R29, -INF , !P0 ;  /* 0xff8000001d1d7808 */ /* 0x000fe20004000000 */
[----:B------:R-:W-:Y:S01]  /*a2c0*/  IMAD.IADD R30, R252, 0x1, -R25 ;  /* 0x00000001fc1e7824 */ /* 0x000fe200078e0a19 */
[C---:B------:R-:W-:Y:S01]  /*a2d0*/  ISETP.GE.AND P1, PT, R26.reuse, R250, PT ;  /* 0x000000fa1a00720c */ /* 0x040fe20003f26270 */
[C---:B------:R-:W-:Y:S01]  /*a2e0*/  HMMA.16816.F32 R12, R176.reuse, R170, R12 ;  /* 0x000000aab00c723c */ /* 0x040fe2000000180c */
[C---:B------:R-:W-:Y:S01]  /*a2f0*/  ISETP.GE.AND P0, PT, R26.reuse, R243, PT ;  /* 0x000000f31a00720c */ /* 0x040fe20003f06270 */
[----:B------:R-:W3:Y:S01]  /*a300*/  MUFU.TANH R22, R22 ;  /* 0x0000001600167308 */ /* 0x000ee20000002400 */
[CC--:B------:R-:W-:Y:S01]  /*a310*/  ISETP.LT.OR P1, PT, R26.reuse, R251.reuse, P1 ;  /* 0x000000fb1a00720c */ /* 0x0c0fe20000f21670 */
[----:B------:R-:W-:Y:S01]  /*a320*/  FMUL.FTZ R19, R19, UR10 ;  /* 0x0000000a13137c20 */ /* 0x000fe20008410000 */
[----:B------:R-:W-:Y:S01]  /*a330*/  ISETP.LT.OR P0, PT, R26, R248, P0 ;  /* 0x000000f81a00720c */ /* 0x000fe20000701670 */
[----:B------:R-:W-:Y:S01]  /*a340*/  IMAD.IADD R26, R249, 0x1, -R26 ;  /* 0x00000001f91a7824 */ /* 0x000fe200078e0a1a */
[----:B------:R-:W-:Y:S01]  /*a350*/  IABS R2, R2 ;  /* 0x0000000200027213 */ /* 0x000fe20000000000 */
[C---:B------:R-:W-:Y:S01]  /*a360*/  HMMA.16816.F32 R8, R176.reuse, R192, R8 ;  /* 0x000000c0b008723c */ /* 0x040fe20000001808 */
[----:B------:R-:W-:Y:S01]  /*a370*/  I2FP.F32.S32 R24, R24 ;  /* 0x0000001800187245 */ /* 0x000fe20000201400 */
[----:B------:R-:W4:Y:S01]  /*a380*/  MUFU.TANH R21, R21 ;  /* 0x0000001500157308 */ /* 0x000f220000002400 */
[----:B------:R-:W-:Y:S01]  /*a390*/  I2FP.F32.S32 R31, R2 ;  /* 0x00000002001f7245 */ /* 0x000fe20000201400 */
[----:B------:R-:W-:Y:S01]  /*a3a0*/  FMUL.FTZ R184, R184, UR10 ;  /* 0x0000000ab8b87c20 */ /* 0x000fe20008410000 */
[----:B------:R-:W-:Y:S01]  /*a3b0*/  IABS R26, R26 ;  /* 0x0000001a001a7213 */ /* 0x000fe20000000000 */
[----:B-1----:R-:W-:Y:S01]  /*a3c0*/  FFMA.FTZ R2, R24, -UR18, R27 ;  /* 0x8000001218027c23 */ /* 0x002fe2000801001b */
[----:B------:R-:W-:Y:S01]  /*a3d0*/  IABS R30, R30 ;  /* 0x0000001e001e7213 */ /* 0x000fe20000000000 */
[----:B--2---:R-:W-:Y:S01]  /*a3e0*/  FFMA.FTZ R20, R31, -UR18, R20 ;  /* 0x800000121f147c23 */ /* 0x004fe20008010014 */
[----:B------:R-:W-:Y:S01]  /*a3f0*/  I2FP.F32.S32 R33, R26 ;  /* 0x0000001a00217245 */ /* 0x000fe20000201400 */
[----:B------:R-:W-:Y:S01]  /*a400*/  FMUL.FTZ R24, R16, UR10 ;  /* 0x0000000a10187c20 */ /* 0x000fe20008410000 */
[----:B------:R-:W-:Y:S01]  /*a410*/  I2FP.F32.S32 R30, R30 ;  /* 0x0000001e001e7245 */ /* 0x000fe20000201400 */
[----:B------:R-:W-:Y:S01]  /*a420*/  FMUL.FTZ R27, R18, UR10 ;  /* 0x0000000a121b7c20 */ /* 0x000fe20008410000 */
[----:B------:R-:W-:Y:S01]  /*a430*/  FSEL R2, R2, -INF , !P6 ;  /* 0xff80000002027808 */ /* 0x000fe20007000000 */
[----:B---3--:R-:W-:Y:S01]  /*a440*/  FFMA.FTZ R22, R33, -UR18, R22 ;  /* 0x8000001221167c23 */ /* 0x008fe20008010016 */
[-C--:B------:R-:W-:Y:S01]  /*a450*/  ISETP.GE.AND P6, PT, R25, R250.reuse, PT ;  /* 0x000000fa1900720c */ /* 0x080fe20003fc6270 */
[----:B------:R-:W1:Y:S01]  /*a460*/  MUFU.TANH R23, R23 ;  /* 0x0000001700177308 */ /* 0x000e620000002400 */
[----:B------:R-:W-:Y:S01]  /*a470*/  FSEL R171, R20, -INF , !P1 ;  /* 0xff80000014ab7808 */ /* 0x000fe20004800000 */
[----:B------:R-:W-:Y:S01]  /*a480*/  FMUL.FTZ R26, R17, UR10 ;  /* 0x0000000a111a7c20 */ /* 0x000fe20008410000 */
[----:B----4-:R-:W-:Y:S01]  /*a490*/  FFMA.FTZ R30, R30, -UR18, R21 ;  /* 0x800000121e1e7c23 */ /* 0x010fe20008010015 */
[C---:B------:R-:W-:Y:S01]  /*a4a0*/  VIADD R21, R28.reuse, 0x10 ;  /* 0x000000101c157836 */ /* 0x040fe20000000000 */
[C---:B------:R-:W-:Y:S01]  /*a4b0*/  ISETP.LT.OR P6, PT, R25.reuse, R251, P6 ;  /* 0x000000fb1900720c */ /* 0x040fe200037c1670 */
[----:B------:R-:W-:Y:S01]  /*a4c0*/  VIADD R16, R28, 0x11 ;  /* 0x000000111c107836 */ /* 0x000fe20000000000 */
[-C--:B------:R-:W-:Y:S01]  /*a4d0*/  ISETP.GE.AND P1, PT, R25, R243.reuse, PT ;  /* 0x000000f31900720c */ /* 0x080fe20003f26270 */
[----:B------:R2:W3:Y:S01]  /*a4e0*/  MUFU.TANH R20, R24 ;  /* 0x0000001800147308 */ /* 0x0004e20000002400 */
[----:B------:R-:W-:Y:S01]  /*a4f0*/  FSEL R18, R22, -INF , !P0 ;  /* 0xff80000016127808 */ /* 0x000fe20004000000 */
[----:B------:R-:W-:Y:S01]  /*a500*/  IMAD.IADD R17, R252, 0x1, -R16 ;  /* 0x00000001fc117824 */ /* 0x000fe200078e0a10 */
[----:B------:R-:W-:Y:S01]  /*a510*/  FSEL R33, R30, -INF , !P6 ;  /* 0xff8000001e217808 */ /* 0x000fe20007000000 */
[----:B------:R-:W-:Y:S01]  /*a520*/  FMUL.FTZ R13, R13, UR10 ;  /* 0x0000000a0d0d7c20 */ /* 0x000fe20008410000 */
[----:B------:R-:W-:Y:S01]  /*a530*/  ISETP.GE.AND P0, PT, R21, R250, PT ;  /* 0x000000fa1500720c */ /* 0x000fe20003f06270 */
[----:B------:R-:W-:Y:S01]  /*a540*/  FMUL.FTZ R15, R15, UR10 ;  /* 0x0000000a0f0f7c20 */ /* 0x000fe20008410000 */
[----:B------:R-:W-:Y:S01]  /*a550*/  ISETP.GE.AND P6, PT, R21, R243, PT ;  /* 0x000000f31500720c */ /* 0x000fe20003fc6270 */
[----:B------:R-:W4:Y:S01]  /*a560*/  MUFU.TANH R22, R27 ;  /* 0x0000001b00167308 */ /* 0x000f220000002400 */
[-C--:B------:R-:W-:Y:S01]  /*a570*/  ISETP.LT.OR P1, PT, R25, R248.reuse, P1 ;  /* 0x000000f81900720c */ /* 0x080fe20000f21670 */
[----:B------:R-:W-:Y:S01]  /*a580*/  IMAD.IADD R25, R249, 0x1, -R25 ;  /* 0x00000001f9197824 */ /* 0x000fe200078e0a19 */
[C---:B------:R-:W-:Y:S01]  /*a590*/  ISETP.LT.OR P0, PT, R21.reuse, R251, P0 ;  /* 0x000000fb1500720c */ /* 0x040fe20000701670 */
[----:B------:R-:W-:Y:S01]  /*a5a0*/  HMMA.16816.F32 R4, R176, R194, R4 ;  /* 0x000000c2b004723c */ /* 0x000fe20000001804 */
[----:B------:R-:W-:Y:S01]  /*a5b0*/  ISETP.LT.OR P6, PT, R21, R248, P6 ;  /* 0x000000f81500720c */ /* 0x000fe200037c1670 */
[----:B------:R-:W-:Y:S01]  /*a5c0*/  FMUL.FTZ R10, R10, UR10 ;  /* 0x0000000a0a0a7c20 */ /* 0x000fe20008410000 */
[----:B------:R-:W-:Y:S01]  /*a5d0*/  IABS R25, R25 ;  /* 0x0000001900197213 */ /* 0x000fe20000000000 */
[----:B------:R-:W5:Y:S01]  /*a5e0*/  MUFU.TANH R26, R26 ;  /* 0x0000001a001a7308 */ /* 0x000f620000002400 */
[--C-:B--2---:R-:W-:Y:S01]  /*a5f0*/  IMAD.IADD R24, R252, 0x1, -R21.reuse ;  /* 0x00000001fc187824 */ /* 0x104fe200078e0a15 */
[----:B------:R-:W-:Y:S01]  /*a600*/  IABS R17, R17 ;  /* 0x0000001100117213 */ /* 0x000fe20000000000 */
[----:B------:R-:W-:Y:S01]  /*a610*/  IMAD.IADD R21, R249, 0x1, -R21 ;  /* 0x00000001f9157824 */ /* 0x000fe200078e0a15 */
[----:B------:R-:W-:Y:S01]  /*a620*/  I2FP.F32.S32 R30, R25 ;  /* 0x00000019001e7245 */ /* 0x000fe20000201400 */
[----:B------:R-:W-:Y:S01]  /*a630*/  FMUL.FTZ R11, R11, UR10 ;  /* 0x0000000a0b0b7c20 */ /* 0x000fe20008410000 */
[----:B------:R-:W-:Y:S01]  /*a640*/  IABS R24, R24 ;  /* 0x0000001800187213 */ /* 0x000fe20000000000 */
[----:B------:R-:W-:Y:S01]  /*a650*/  FMUL.FTZ R185, R185, UR10 ;  /* 0x0000000ab9b97c20 */ /* 0x000fe20008410000 */
[----:B------:R-:W-:Y:S01]  /*a660*/  IABS R21, R21 ;  /* 0x0000001500157213 */ /* 0x000fe20000000000 */
[----:B-1----:R-:W-:Y:S01]  /*a670*/  FFMA.FTZ R23, R30, -UR18, R23 ;  /* 0x800000121e177c23 */ /* 0x002fe20008010017 */
[----:B------:R-:W-:Y:S01]  /*a680*/  I2FP.F32.S32 R25, R24 ;  /* 0x0000001800197245 */ /* 0x000fe20000201400 */
[----:B------:R-:W1:Y:S01]  /*a690*/  MUFU.TANH R19, R19 ;  /* 0x0000001300137308 */ /* 0x000e620000002400 */
[----:B------:R-:W-:Y:S01]  /*a6a0*/  I2FP.F32.S32 R21, R21 ;  /* 0x0000001500157245 */ /* 0x000fe20000201400 */
[----:B------:R-:W-:Y:S01]  /*a6b0*/  FMUL.FTZ R24, R14, UR10 ;  /* 0x0000000a0e187c20 */ /* 0x000fe20008410000 */
[----:B------:R-:W-:Y:S01]  /*a6c0*/  I2FP.F32.S32 R17, R17 ;  /* 0x0000001100117245 */ /* 0x000fe20000201400 */
[----:B---3--:R-:W-:Y:S01]  /*a6d0*/  FFMA.FTZ R25, R25, -UR18, R20 ;  /* 0x8000001219197c23 */ /* 0x008fe20008010014 */
[----:B------:R-:W-:Y:S01]  /*a6e0*/  FSEL R20, R23, -INF , !P1 ;  /* 0xff80000017147808 */ /* 0x000fe20004800000 */
[----:B----4-:R-:W-:Y:S01]  /*a6f0*/  FFMA.FTZ R21, R21, -UR18, R22 ;  /* 0x8000001215157c23 */ /* 0x010fe20008010016 */
[----:B------:R-:W-:Y:S01]  /*a700*/  FMUL.FTZ R22, R12, UR10 ;  /* 0x0000000a0c167c20 */ /* 0x000fe20008410000 */
[----:B-----5:R-:W-:Y:S01]  /*a710*/  FFMA.FTZ R26, R17, -UR18, R26 ;  /* 0x80000012111a7c23 */ /* 0x020fe2000801001a */
[----:B------:R-:W-:Y:S01]  /*a720*/  FSEL R27, R25, -INF , !P0 ;  /* 0xff800000191b7808 */ /* 0x000fe20004000000 */
[----:B------:R-:W-:Y:S01]  /*a730*/  VIADD R17, R28, 0x18 ;  /* 0x000000181c117836 */ /* 0x000fe20000000000 */
[----:B------:R-:W-:Y:S01]  /*a740*/  ISETP.GE.AND P1, PT, R16, R250, PT ;  /* 0x000000fa1000720c */ /* 0x000fe20003f26270 */
[----:B------:R-:W-:Y:S01]  /*a750*/  VIADD R12, R28, 0x19 ;  /* 0x000000191c0c7836 */ /* 0x000fe20000000000 */
[C---:B------:R-:W-:Y:S01]  /*a760*/  ISETP.GE.AND P0, PT, R16.reuse, R243, PT ;  /* 0x000000f31000720c */ /* 0x040fe20003f06270 */
[----:B------:R-:W2:Y:S01]  /*a770*/  MUFU.TANH R22, R22 ;  /* 0x0000001600167308 */ /* 0x000ea20000002400 */
[----:B------:R-:W-:Y:S01]  /*a780*/  ISETP.LT.OR P1, PT, R16, R251, P1 ;  /* 0x000000fb1000720c */ /* 0x000fe20000f21670 */
[--C-:B------:R-:W-:Y:S01]  /*a790*/  IMAD.IADD R14, R252, 0x1, -R17.reuse ;  /* 0x00000001fc0e7824 */ /* 0x100fe200078e0a11 */
[----:B------:R-:W-:Y:S01]  /*a7a0*/  ISETP.LT.OR P0, PT, R16, R248, P0 ;  /* 0x000000f81000720c */ /* 0x000fe20000701670 */
[----:B------:R-:W-:Y:S01]  /*a7b0*/  IMAD.IADD R16, R249, 0x1, -R16 ;  /* 0x00000001f9107824 */ /* 0x000fe200078e0a10 */
[----:B------:R-:W-:Y:S01]  /*a7c0*/  FSEL R200, R21, -INF , !P6 ;  /* 0xff80000015c87808 */ /* 0x000fe20007000000 */
[----:B------:R-:W-:Y:S01]  /*a7d0*/  IMAD.IADD R23, R252, 0x1, -R12 ;  /* 0x00000001fc177824 */ /* 0x000fe200078e0a0c */
[----:B------:R-:W-:Y:S01]  /*a7e0*/  FSEL R25, R26, -INF , !P1 ;  /* 0xff8000001a197808 */ /* 0x000fe20004800000 */
[----:B------:R3:W4:Y:S01]  /*a7f0*/  MUFU.TANH R21, R24 ;  /* 0x0000001800157308 */ /* 0x0007220000002400 */
[----:B------:R-:W-:Y:S01]  /*a800*/  ISETP.GE.AND P6, PT, R17, R250, PT ;  /* 0x000000fa1100720c */ /* 0x000fe20003fc6270 */
[----:B------:R-:W-:Y:S01]  /*a810*/  FMUL.FTZ R5, R5, UR10 ;  /* 0x0000000a05057c20 */ /* 0x000fe20008410000 */
[----:B------:R-:W-:Y:S01]  /*a820*/  ISETP.GE.AND P1, PT, R17, R243, PT ;  /* 0x000000f31100720c */ /* 0x000fe20003f26270 */
[----:B------:R-:W-:Y:S01]  /*a830*/  FMUL.FTZ R7, R7, UR10 ;  /* 0x0000000a07077c20 */ /* 0x000fe20008410000 */
[----:B------:R-:W-:Y:S01]  /*a840*/  IABS R16, R16 ;  /* 0x0000001000107213 */ /* 0x000fe20000000000 */
[----:B------:R-:W-:Y:S01]  /*a850*/  FMUL.FTZ R186, R186, UR10 ;  /* 0x0000000ababa7c20 */ /* 0x000fe20008410000 */
[----:B------:R-:W-:Y:S01]  /*a860*/  IABS R14, R14 ;  /* 0x0000000e000e7213 */ /* 0x000fe20000000000 */
[----:B------:R-:W5:Y:S01]  /*a870*/  MUFU.TANH R13, R13 ;  /* 0x0000000d000d7308 */ /* 0x000f620000002400 */
[----:B------:R-:W-:Y:S01]  /*a880*/  ISETP.LT.OR P6, PT, R17, R251, P6 ;  /* 0x000000fb1100720c */ /* 0x000fe200037c1670 */
[----:B------:R-:W-:Y:S01]  /*a890*/  FMUL.FTZ R187, R187, UR10 ;  /* 0x0000000abbbb7c20 */ /* 0x000fe20008410000 */
[----:B------:R-:W-:Y:S01]  /*a8a0*/  ISETP.LT.OR P1, PT, R17, R248, P1 ;  /* 0x000000f81100720c */ /* 0x000fe20000f21670 */
[----:B------:R-:W-:Y:S01]  /*a8b0*/  IMAD.IADD R17, R249, 0x1, -R17 ;  /* 0x00000001f9117824 */ /* 0x000fe200078e0a11 */
[----:B------:R-:W-:Y:S01]  /*a8c0*/  I2FP.F32.S32 R16, R16 ;  /* 0x0000001000107245 */ /* 0x000fe20000201400 */
[----:B------:R-:W-:Y:S01]  /*a8d0*/  FMUL.FTZ R183, R183, UR10 ;  /* 0x0000000ab7b77c20 */ /* 0x000fe20008410000 */
[----:B------:R-:W-:Y:S01]  /*a8e0*/  I2FP.F32.S32 R31, R14 ;  /* 0x0000000e001f7245 */ /* 0x000fe20000201400 */
[----:B------:R-:W5:Y:S01]  /*a8f0*/  MUFU.TANH R15, R15 ;  /* 0x0000000f000f7308 */ /* 0x000f620000002400 */
[----:B------:R-:W-:Y:S01]  /*a900*/  IABS R17, R17 ;  /* 0x0000001100117213 */ /* 0x000fe20000000000 */
[----:B-1----:R-:W-:Y:S01]  /*a910*/  FFMA.FTZ R16, R16, -UR18, R19 ;  /* 0x8000001210107c23 */ /* 0x002fe20008010013 */
[----:B------:R-:W-:Y:S01]  /*a920*/  IABS R23, R23 ;  /* 0x0000001700177213 */ /* 0x000fe20000000000 */
[----:B--2---:R-:W-:Y:S01]  /*a930*/  FFMA.FTZ R22, R31, -UR18, R22 ;  /* 0x800000121f167c23 */ /* 0x004fe20008010016 */
[----:B------:R-:W-:Y:S01]  /*a940*/  I2FP.F32.S32 R14, R17 ;  /* 0x00000011000e7245 */ /* 0x000fe20000201400 */
[----:B------:R-:W-:Y:S01]  /*a950*/  FMUL.FTZ R17, R8, UR10 ;  /* 0x0000000a08117c20 */ /* 0x000fe20008410000 */
[----:B---3--:R-:W-:Y:S01]  /*a960*/  I2FP.F32.S32 R24, R23 ;  /* 0x0000001700187245 */ /* 0x008fe20000201400 */
[----:B------:R-:W-:Y:S01]  /*a970*/  VIADD R8, R28, 0x21 ;  /* 0x000000211c087836 */ /* 0x000fe20000000000 */
[----:B------:R-:W-:Y:S01]  /*a980*/  FSEL R194, R16, -INF , !P0 ;  /* 0xff80000010c27808 */ /* 0x000fe20004000000 */
[----:B----4-:R-:W-:Y:S01]  /*a990*/  FFMA.FTZ R14, R14, -UR18, R21 ;  /* 0x800000120e0e7c23 */ /* 0x010fe20008010015 */
[----:B------:R-:W-:Y:S01]  /*a9a0*/  FSEL R23, R22, -INF , !P6 ;  /* 0xff80000016177808 */ /* 0x000fe20007000000 */
[----:B-----5:R-:W-:Y:S01]  /*a9b0*/  FFMA.FTZ R21, R24, -UR18, R13 ;  /* 0x8000001218157c23 */ /* 0x020fe2000801000d */
[----:B------:R-:W-:Y:S01]  /*a9c0*/  ISETP.GE.AND P0, PT, R12, R250, PT ;  /* 0x000000fa0c00720c */ /* 0x000fe20003f06270 */
[----:B------:R-:W-:Y:S01]  /*a9d0*/  VIADD R13, R28, 0x20 ;  /* 0x000000201c0d7836 */ /* 0x000fe20000000000 */
[C---:B------:R-:W-:Y:S01]  /*a9e0*/  ISETP.GE.AND P6, PT, R12.reuse, R243, PT ;  /* 0x000000f30c00720c */ /* 0x040fe20003fc6270 */
[----:B------:R1:W2:Y:S01]  /*a9f0*/  MUFU.TANH R16, R17 ;  /* 0x0000001100107308 */ /* 0x0002a20000002400 */
[----:B------:R-:W-:-:S02]  /*aa00*/  ISETP.LT.OR P0, PT, R12, R251, P0 ;  /* 0x000000fb0c00720c */ /* 0x000fc40000701670 */
[----:B------:R-:W-:Y:S01]  /*aa10*/  ISETP.LT.OR P6, PT, R12, R248, P6 ;  /* 0x000000f80c00720c */ /* 0x000fe200037c1670 */
[----:B------:R-:W-:Y:S01]  /*aa20*/  IMAD.IADD R12, R249, 0x1, -R12 ;  /* 0x00000001f90c7824 */ /* 0x000fe200078e0a0c */
[----:B------:R-:W-:Y:S01]  /*aa30*/  FSEL R24, R14, -INF , !P1 ;  /* 0xff8000000e187808 */ /* 0x000fe20004800000 */
[----:B------:R-:W-:Y:S01]  /*aa40*/  IMAD.IADD R14, R252, 0x1, -R13 ;  /* 0x00000001fc0e7824 */ /* 0x000fe200078e0a0d */
[----:B------:R-:W-:Y:S01]  /*aa50*/  FSEL R21, R21, -INF , !P0 ;  /* 0xff80000015157808 */ /* 0x000fe20004000000 */
[----:B------:R-:W-:Y:S01]  /*aa60*/  MUFU.TANH R10, R10 ;  /* 0x0000000a000a7308 */ /* 0x000fe20000002400 */
[----:B------:R-:W-:Y:S02]  /*aa70*/  IABS R12, R12 ;  /* 0x0000000c000c7213 */ /* 0x000fe40000000000 */
[----:B------:R-:W-:Y:S02]  /*aa80*/  IABS R14, R14 ;  /* 0x0000000e000e7213 */ /* 0x000fe40000000000 */
[----:B------:R-:W-:-:S02]  /*aa90*/  I2FP.F32.S32 R12, R12 ;  /* 0x0000000c000c7245 */ /* 0x000fc40000201400 */
[----:B------:R-:W-:Y:S01]  /*aaa0*/  ISETP.GE.AND P1, PT, R13, R250, PT ;  /* 0x000000fa0d00720c */ /* 0x000fe20003f26270 */
[----:B------:R-:W-:Y:S01]  /*aab0*/  MUFU.TANH R11, R11 ;  /* 0x0000000b000b7308 */ /* 0x000fe20000002400 */
[----:B-1----:R-:W-:Y:S01]  /*aac0*/  FMUL.FTZ R17, R9, UR10 ;  /* 0x0000000a09117c20 */ /* 0x002fe20008410000 */
[C---:B------:R-:W-:Y:S01]  /*aad0*/  ISETP.GE.AND P0, PT, R13.reuse, R243, PT ;  /* 0x000000f30d00720c */ /* 0x040fe20003f06270 */
[----:B------:R-:W-:Y:S01]  /*aae0*/  FFMA.FTZ R12, R12, -UR18, R15 ;  /* 0x800000120c0c7c23 */ /* 0x000fe2000801000f */
[----:B------:R-:W-:Y:S01]  /*aaf0*/  I2FP.F32.S32 R19, R14 ;  /* 0x0000000e00137245 */ /* 0x000fe20000201400 */
[----:B------:R-:W-:Y:S01]  /*ab00*/  IMAD.IADD R9, R252, 0x1, -R8 ;  /* 0x00000001fc097824 */ /* 0x000fe200078e0a08 */
[C---:B------:R-:W-:Y:S01]  /*ab10*/  ISETP.LT.OR P1, PT, R13.reuse, R251, P1 ;  /* 0x000000fb0d00720c */ /* 0x040fe20000f21670 */
[----:B------:R-:W-:Y:S01]  /*ab20*/  FMUL.FTZ R15, R6, UR10 ;  /* 0x0000000a060f7c20 */ /* 0x000fe20008410000 */
[----:B------:R-:W-:Y:S01]  /*ab30*/  ISETP.LT.OR P0, PT, R13, R248, P0 ;  /* 0x000000f80d00720c */ /* 0x000fe20000701670 */
[----:B------:R-:W-:Y:S01]  /*ab40*/  IMAD.IADD R13, R249, 0x1, -R13 ;  /* 0x00000001f90d7824 */ /* 0x000fe200078e0a0d */
[----:B------:R-:W1:Y:S01]  /*ab50*/  MUFU.TANH R17, R17 ;  /* 0x0000001100117308 */ /* 0x000e620000002400 */
[----:B--2---:R-:W-:Y:S01]  /*ab60*/  FFMA.FTZ R16, R19, -UR18, R16 ;  /* 0x8000001213107c23 */ /* 0x004fe20008010010 */
[----:B------:R-:W-:Y:S01]  /*ab70*/  FSEL R26, R12, -INF , !P6 ;  /* 0xff8000000c1a7808 */ /* 0x000fe20007000000 */
[----:B------:R-:W-:Y:S01]  /*ab80*/  FMUL.FTZ R12, R4, UR10 ;  /* 0x0000000a040c7c20 */ /* 0x000fe20008410000 */
[----:B------:R-:W-:Y:S01]  /*ab90*/  IABS R9, R9 ;  /* 0x0000000900097213 */ /* 0x000fe20000000000 */
[----:B------:R-:W-:Y:S01]  /*aba0*/  VIADD R4, R28, 0x29 ;  /* 0x000000291c047836 */ /* 0x000fe20000000000 */
[----:B------:R-:W-:-:S02]  /*abb0*/  IABS R13, R13 ;  /* 0x0000000d000d7213 */ /* 0x000fc40000000000 */
[----:B------:R-:W-:Y:S01]  /*abc0*/  FSEL R195, R16, -INF , !P1 ;  /* 0xff80000010c37808 */ /* 0x000fe20004800000 */
[----:B------:R-:W-:Y:S01]  /*abd0*/  MUFU.TANH R12, R12 ;  /* 0x0000000c000c7308 */ /* 0x000fe20000002400 */
[----:B------:R-:W-:Y:S01]  /*abe0*/  I2FP.F32.S32 R14, R9 ;  /* 0x00000009000e7245 */ /* 0x000fe20000201400 */
[----:B------:R-:W-:Y:S01]  /*abf0*/  VIADD R9, R28, 0x28 ;  /* 0x000000281c097836 */ /* 0x000fe20000000000 */
[C---:B------:R-:W-:Y:S02]  /*ac00*/  ISETP.GE.AND P6, PT, R8.reuse, R250, PT ;  /* 0x000000fa0800720c */ /* 0x040fe40003fc6270 */
[----:B------:R-:W-:Y:S01]  /*ac10*/  ISETP.GE.AND P1, PT, R8, R243, PT ;  /* 0x000000f30800720c */ /* 0x000fe20003f26270 */
[----:B------:R-:W-:Y:S01]  /*ac20*/  IMAD.IADD R6, R252, 0x1, -R9 ;  /* 0x00000001fc067824 */ /* 0x000fe200078e0a09 */
[----:B------:R-:W-:Y:S01]  /*ac30*/  I2FP.F32.S32 R13, R13 ;  /* 0x0000000d000d7245 */ /* 0x000fe20000201400 */
[----:B-1----:R-:W-:Y:S01]  /*ac40*/  FFMA.FTZ R14, R14, -UR18, R17 ;  /* 0x800000120e0e7c23 */ /* 0x002fe20008010011 */
[C---:B------:R-:W-:Y:S01]  /*ac50*/  ISETP.LT.OR P6, PT, R8.reuse, R251, P6 ;  /* 0x000000fb0800720c */ /* 0x040fe200037c1670 */
[----:B------:R-:W-:Y:S01]  /*ac60*/  MUFU.TANH R5, R5 ;  /* 0x0000000500057308 */ /* 0x000fe20000002400 */
[----:B------:R-:W-:Y:S01]  /*ac70*/  ISETP.LT.OR P1, PT, R8, R248, P1 ;  /* 0x000000f80800720c */ /* 0x000fe20000f21670 */
[----:B------:R-:W-:-:S02]  /*ac80*/  IMAD.IADD R8, R249, 0x1, -R8 ;  /* 0x00000001f9087824 */ /* 0x000fc400078e0a08 */
[----:B------:R-:W-:Y:S01]  /*ac90*/  FFMA.FTZ R10, R13, -UR18, R10 ;  /* 0x800000120d0a7c23 */ /* 0x000fe2000801000a */
[----:B------:R-:W-:Y:S01]  /*aca0*/  IABS R6, R6 ;  /* 0x0000000600067213 */ /* 0x000fe20000000000 */
[----:B------:R-:W-:Y:S01]  /*acb0*/  IMAD.IADD R13, R252, 0x1, -R4 ;  /* 0x00000001fc0d7824 */ /* 0x000fe200078e0a04 */
[----:B------:R-:W-:Y:S02]  /*acc0*/  FSEL R193, R14, -INF , !P6 ;  /* 0xff8000000ec17808 */ /* 0x000fe40007000000 */
[----:B------:R-:W-:Y:S01]  /*acd0*/  IABS R8, R8 ;  /* 0x0000000800087213 */ /* 0x000fe20000000000 */
[----:B------:R-:W-:Y:S01]  /*ace0*/  MUFU.TANH R7, R7 ;  /* 0x0000000700077308 */ /* 0x000fe20000002400 */
[----:B------:R-:W-:Y:S02]  /*acf0*/  FSEL R192, R10, -INF , !P0 ;  /* 0xff8000000ac07808 */ /* 0x000fe40004000000 */
[----:B------:R-:W-:Y:S02]  /*ad00*/  I2FP.F32.S32 R8, R8 ;  /* 0x0000000800087245 */ /* 0x000fe40000201400 */
[----:B------:R-:W-:-:S02]  /*ad10*/  ISETP.GE.AND P0, PT, R9, R250, PT ;  /* 0x000000fa0900720c */ /* 0x000fc40003f06270 */
[C---:B------:R-:W-:Y:S01]  /*ad20*/  ISETP.GE.AND P6, PT, R9.reuse, R243, PT ;  /* 0x000000f30900720c */ /* 0x040fe20003fc6270 */
[----:B------:R1:W2:Y:S01]  /*ad30*/  MUFU.TANH R10, R15 ;  /* 0x0000000f000a7308 */ /* 0x0002a20000002400 */
[----:B------:R-:W-:Y:S01]  /*ad40*/  FFMA.FTZ R8, R8, -UR18, R11 ;  /* 0x8000001208087c23 */ /* 0x000fe2000801000b */
[C---:B------:R-:W-:Y:S02]  /*ad50*/  ISETP.LT.OR P0, PT, R9.reuse, R251, P0 ;  /* 0x000000fb0900720c */ /* 0x040fe40000701670 */
[----:B------:R-:W-:Y:S01]  /*ad60*/  ISETP.LT.OR P6, PT, R9, R248, P6 ;  /* 0x000000f80900720c */ /* 0x000fe200037c1670 */
[----:B------:R-:W-:Y:S01]  /*ad70*/  IMAD.IADD R9, R249, 0x1, -R9 ;  /* 0x00000001f9097824 */ /* 0x000fe200078e0a09 */
[----:B------:R-:W-:Y:S02]  /*ad80*/  IABS R13, R13 ;  /* 0x0000000d000d7213 */ /* 0x000fe40000000000 */
[----:B------:R-:W-:Y:S01]  /*ad90*/  FSEL R190, R8, -INF , !P1 ;  /* 0xff80000008be7808 */ /* 0x000fe20004800000 */
[----:B------:R-:W-:Y:S01]  /*ada0*/  MUFU.TANH R185, R185 ;  /* 0x000000b900b97308 */ /* 0x000fe20000002400 */
[----:B------:R-:W-:-:S02]  /*adb0*/  ISETP.GE.AND P1, PT, R4, R250, PT ;  /* 0x000000fa0400720c */ /* 0x000fc40003f26270 */
[----:B------:R-:W-:Y:S02]  /*adc0*/  IABS R9, R9 ;  /* 0x0000000900097213 */ /* 0x000fe40000000000 */
[----:B------:R-:W-:Y:S02]  /*add0*/  ISETP.LT.OR P1, PT, R4, R251, P1 ;  /* 0x000000fb0400720c */ /* 0x000fe40000f21670 */
[----:B------:R-:W-:Y:S01]  /*ade0*/  I2FP.F32.S32 R9, R9 ;  /* 0x0000000900097245 */ /* 0x000fe20000201400 */
[----:B------:R-:W3:Y:S01]  /*adf0*/  MUFU.TANH R8, R184 ;  /* 0x000000b800087308 */ /* 0x000ee20000002400 */
[----:B-1----:R-:W-:Y:S02]  /*ae00*/  I2FP.F32.S32 R15, R6 ;  /* 0x00000006000f7245 */ /* 0x002fe40000201400 */
[----:B------:R-:W-:Y:S01]  /*ae10*/  I2FP.F32.S32 R6, R13 ;  /* 0x0000000d00067245 */ /* 0x000fe20000201400 */
[----:B--2---:R-:W-:Y:S02]  /*ae20*/  FFMA.FTZ R9, R9, -UR18, R10 ;  /* 0x8000001209097c23 */ /* 0x004fe4000801000a */
[----:B------:R-:W-:-:S02]  /*ae30*/  FFMA.FTZ R12, R15, -UR18, R12 ;  /* 0x800000120f0c7c23 */ /* 0x000fc4000801000c */
[----:B------:R-:W-:Y:S01]  /*ae40*/  FFMA.FTZ R189, R6, -UR18, R5 ;  /* 0x8000001206bd7c23 */ /* 0x000fe20008010005 */
[C---:B------:R-:W-:Y:S01]  /*ae50*/  VIADD R5, R28.reuse, 0x30 ;  /* 0x000000301c057836 */ /* 0x040fe20000000000 */
[----:B------:R-:W-:Y:S01]  /*ae60*/  FSEL R188, R9, -INF , !P6 ;  /* 0xff80000009bc7808 */ /* 0x000fe20007000000 */
[----:B------:R-:W-:Y:S01]  /*ae70*/  VIADD R6, R28, 0x31 ;  /* 0x000000311c067836 */ /* 0x000fe20000000000 */
[----:B------:R-:W-:Y:S01]  /*ae80*/  FSEL R191, R12, -INF , !P0 ;  /* 0xff8000000cbf7808 */ /* 0x000fe20004000000 */
[--C-:B------:R-:W-:Y:S01]  /*ae90*/  IMAD.IADD R11, R252, 0x1, -R5.reuse ;  /* 0x00000001fc0b7824 */ /* 0x100fe200078e0a05 */
[C---:B------:R-:W-:Y:S01]  /*aea0*/  ISETP.GE.AND P0, PT, R4.reuse, R243, PT ;  /* 0x000000f30400720c */ /* 0x040fe20003f06270 */
[----:B------:R1:W2:Y:S01]  /*aeb0*/  MUFU.TANH R9, R186 ;  /* 0x000000ba00097308 */ /* 0x0002a20000002400 */
[----:B------:R-:W-:Y:S01]  /*aec0*/  FSEL R189, R189, -INF , !P1 ;  /* 0xff800000bdbd7808 */ /* 0x000fe20004800000 */
[C---:B------:R-:W-:Y:S01]  /*aed0*/  IMAD.IADD R10, R249.reuse, 0x1, -R5 ;  /* 0x00000001f90a7824 */ /* 0x040fe200078e0a05 */
[----:B------:R-:W-:Y:S01]  /*aee0*/  ISETP.LT.OR P0, PT, R4, R248, P0 ;  /* 0x000000f80400720c */ /* 0x000fe20000701670 */
[----:B------:R-:W-:Y:S01]  /*aef0*/  IMAD.IADD R4, R249, 0x1, -R4 ;  /* 0x00000001f9047824 */ /* 0x000fe200078e0a04 */
[----:B------:R-:W-:Y:S01]  /*af00*/  IABS R11, R11 ;  /* 0x0000000b000b7213 */ /* 0x000fe20000000000 */
[----:B------:R-:W-:Y:S01]  /*af10*/  IMAD.IADD R12, R252, 0x1, -R6 ;  /* 0x00000001fc0c7824 */ /* 0x000fe200078e0a06 */
[----:B------:R-:W-:Y:S01]  /*af20*/  ISETP.GE.AND P6, PT, R5, R250, PT ;  /* 0x000000fa0500720c */ /* 0x000fe20003fc6270 */
[----:B------:R-:W4:Y:S01]  /*af30*/  MUFU.TANH R182, R182 ;  /* 0x000000b600b67308 */ /* 0x000f220000002400 */
[----:B------:R-:W-:-:S02]  /*af40*/  IABS R4, R4 ;  /* 0x0000000400047213 */ /* 0x000fc40000000000 */
[C---:B------:R-:W-:Y:S02]  /*af50*/  ISETP.GE.AND P1, PT, R5.reuse, R243, PT ;  /* 0x000000f30500720c */ /* 0x040fe40003f26270 */
[----:B------:R-:W-:Y:S02]  /*af60*/  I2FP.F32.S32 R4, R4 ;  /* 0x0000000400047245 */ /* 0x000fe40000201400 */
[----:B------:R-:W-:Y:S01]  /*af70*/  I2FP.F32.S32 R11, R11 ;  /* 0x0000000b000b7245 */ /* 0x000fe20000201400 */
[----:B------:R-:W-:Y:S01]  /*af80*/  MUFU.TANH R187, R187 ;  /* 0x000000bb00bb7308 */ /* 0x000fe20000002400 */
[C---:B------:R-:W-:Y:S01]  /*af90*/  ISETP.LT.OR P6, PT, R5.reuse, R251, P6 ;  /* 0x000000fb0500720c */ /* 0x040fe200037c1670 */
[----:B------:R-:W-:Y:S01]  /*afa0*/  FFMA.FTZ R4, R4, -UR18, R7 ;  /* 0x8000001204047c23 */ /* 0x000fe20008010007 */
[----:B------:R-:W-:Y:S01]  /*afb0*/  BAR.SYNC.DEFER_BLOCKING 0x0 ;  /* 0x0000000000007b1d */ /* 0x000fe20000010000 */
[----:B------:R-:W-:Y:S01]  /*afc0*/  ISETP.LT.OR P1, PT, R5, R248, P1 ;  /* 0x000000f80500720c */ /* 0x000fe20000f21670 */
[----:B------:R-:W-:Y:S01]  /*afd0*/  FMUL.FTZ R5, R180, UR10 ;  /* 0x0000000ab4057c20 */ /* 0x000fe20008410000 */
[----:B---3--:R-:W-:Y:S01]  /*afe0*/  FFMA.FTZ R8, R11, -UR18, R8 ;  /* 0x800000120b087c23 */ /* 0x008fe20008010008 */
[----:B-1----:R-:W-:Y:S01]  /*aff0*/  FSEL R186, R4, -INF , !P0 ;  /* 0xff80000004ba7808 */ /* 0x002fe20004000000 */
[C---:B------:R-:W-:Y:S01]  /*b000*/  VIADD R4, R28.reuse, 0x38 ;  /* 0x000000381c047836 */ /* 0x040fe20000000000 */
[----:B------:R-:W-:Y:S01]  /*b010*/  IABS R10, R10 ;  /* 0x0000000a000a7213 */ /* 0x000fe20000000000 */
[----:B------:R-:W-:Y:S01]  /*b020*/  VIADD R28, R28, 0x39 ;  /* 0x000000391c1c7836 */ /* 0x000fe20000000000 */
[----:B------:R-:W-:Y:S01]  /*b030*/  IABS R12, R12 ;  /* 0x0000000c000c7213 */ /* 0x000fe20000000000 */
[----:B------:R-:W1:Y:S01]  /*b040*/  MUFU.TANH R5, R5 ;  /* 0x0000000500057308 */ /* 0x000e620000002400 */
[----:B------:R-:W-:Y:S01]  /*b050*/  I2FP.F32.S32 R10, R10 ;  /* 0x0000000a000a7245 */ /* 0x000fe20000201400 */
[----:B------:R-:W-:Y:S01]  /*b060*/  IMAD.IADD R7, R249, 0x1, -R4 ;  /* 0x00000001f9077824 */ /* 0x000fe200078e0a04 */
[----:B------:R-:W-:-:S02]  /*b070*/  I2FP.F32.S32 R12, R12 ;  /* 0x0000000c000c7245 */ /* 0x000fc40000201400 */
[----:B------:R-:W-:Y:S01]  /*b080*/  FSEL R177, R8, -INF , !P6 ;  /* 0xff80000008b17808 */ /* 0x000fe20007000000 */
[----:B------:R-:W-:Y:S01]  /*b090*/  IMAD.IADD R8, R252, 0x1, -R4 ;  /* 0x00000001fc087824 */ /* 0x000fe200078e0a04 */
[----:B------:R-:W-:Y:S01]  /*b0a0*/  ISETP.GE.AND P0, PT, R6, R250, PT ;  /* 0x000000fa0600720c */ /* 0x000fe20003f06270 */
[----:B--2---:R-:W-:Y:S01]  /*b0b0*/  FFMA.FTZ R9, R10, -UR18, R9 ;  /* 0x800000120a097c23 */ /* 0x004fe20008010009 */
[----:B------:R-:W-:Y:S01]  /*b0c0*/  ISETP.GE.AND P6, PT, R6, R243, PT ;  /* 0x000000f30600720c */ /* 0x000fe20003fc6270 */
[----:B------:R-:W-:Y:S01]  /*b0d0*/  FFMA.FTZ R12, R12, -UR18, R185 ;  /* 0x800000120c0c7c23 */ /* 0x000fe200080100b9 */
[----:B------:R-:W-:Y:S01]  /*b0e0*/  IABS R7, R7 ;  /* 0x0000000700077213 */ /* 0x000fe20000000000 */
[----:B------:R-:W2:Y:S01]  /*b0f0*/  MUFU.TANH R181, R181 ;  /* 0x000000b500b57308 */ /* 0x000ea20000002400 */
[C---:B------:R-:W-:Y:S02]  /*b100*/  ISETP.LT.OR P0, PT, R6.reuse, R251, P0 ;  /* 0x000000fb0600720c */ /* 0x040fe40000701670 */
[----:B------:R-:W-:Y:S01]  /*b110*/  ISETP.LT.OR P6, PT, R6, R248, P6 ;  /* 0x000000f80600720c */ /* 0x000fe200037c1670 */
[----:B------:R-:W-:Y:S01]  /*b120*/  IMAD.IADD R6, R249, 0x1, -R6 ;  /* 0x00000001f9067824 */ /* 0x000fe200078e0a06 */
[----:B------:R-:W-:-:S02]  /*b130*/  IABS R8, R8 ;  /* 0x0000000800087213 */ /* 0x000fc40000000000 */
[----:B------:R-:W-:Y:S01]  /*b140*/  I2FP.F32.S32 R7, R7 ;  /* 0x0000000700077245 */ /* 0x000fe20000201400 */
[----:B------:R-:W3:Y:S01]  /*b150*/  MUFU.TANH R183, R183 ;  /* 0x000000b700b77308 */ /* 0x000ee20000002400 */
[----:B------:R-:W-:Y:S02]  /*b160*/  FSEL R174, R9, -INF , !P1 ;  /* 0xff80000009ae7808 */ /* 0x000fe40004800000 */
[----:B------:R-:W-:Y:S01]  /*b170*/  FSEL R175, R12, -INF , !P0 ;  /* 0xff8000000caf7808 */ /* 0x000fe20004000000 */
[----:B----4-:R-:W-:Y:S01]  /*b180*/  FFMA.FTZ R7, R7, -UR18, R182 ;  /* 0x8000001207077c23 */ /* 0x010fe200080100b6 */
[----:B------:R-:W-:Y:S02]  /*b190*/  I2FP.F32.S32 R8, R8 ;  /* 0x0000000800087245 */ /* 0x000fe40000201400 */
[C---:B------:R-:W-:Y:S02]  /*b1a0*/  ISETP.GE.AND P1, PT, R4.reuse, R250, PT ;  /* 0x000000fa0400720c */ /* 0x040fe40003f26270 */
[----:B------:R-:W-:Y:S01]  /*b1b0*/  ISETP.GE.AND P0, PT, R4, R243, PT ;  /* 0x000000f30400720c */ /* 0x000fe20003f06270 */
[----:B-1----:R-:W-:Y:S01]  /*b1c0*/  FFMA.FTZ R5, R8, -UR18, R5 ;  /* 0x8000001208057c23 */ /* 0x002fe20008010005 */
[----:B------:R-:W-:Y:S01]  /*b1d0*/  IABS R6, R6 ;  /* 0x0000000600067213 */ /* 0x000fe20000000000 */
[----:B------:R-:W-:Y:S01]  /*b1e0*/  IMAD.IADD R8, R249, 0x1, -R28 ;  /* 0x00000001f9087824 */ /* 0x000fe200078e0a1c */
        /* <DEDUP_REMOVED lines=9> */
[----:B------:R-:W-:Y:S02]  /*b280*/  I2FP.F32.S32 R4, R4 ;  /* 0x0000000400047245 */ /* 0x000fe40000201400 */
[----:B------:R-:W-:Y:S02]  /*b290*/  I2FP.F32.S32 R8, R8 ;  /* 0x0000000800087245 */ /* 0x000fe40000201400 */
[----:B------:R-:W-:Y:S01]  /*b2a0*/  FSEL R172, R6, -INF , !P6 ;  /* 0xff80000006ac7808 */ /* 0x000fe20007000000 */
[----:B--2---:R-:W-:Y:S01]  /*b2b0*/  FFMA.FTZ R4, R4, -UR18, R181 ;  /* 0x8000001204047c23 */ /* 0x004fe200080100b5 */
[----:B------:R-:W-:Y:S01]  /*b2c0*/  FSEL R173, R5, -INF , !P1 ;  /* 0xff80000005ad7808 */ /* 0x000fe20004800000 */
[----:B---3--:R-:W-:Y:S01]  /*b2d0*/  FFMA.FTZ R8, R8, -UR18, R183 ;  /* 0x8000001208087c23 */ /* 0x008fe200080100b7 */
        /* <DEDUP_REMOVED lines=154> */
.L_x_1517:
[----:B------:R-:W-:Y:S05]  /*bc80*/  BSYNC B0 ;  /* 0x0000000000007941 */ /* 0x000fea0003800000 */
.L_x_1516:
[----:B------:R-:W0:Y:S02]  /*bc90*/  LDGDEPBAR ;  /* 0x00000000000079af */ /* 0x000e240000000000 */
.L_x_1515:
[----:B-1-3--:R-:W-:Y:S01]  /*bca0*/  FMNMX.FTZ R4, R164, R35, !PT ;  /* 0x00000023a4047209 */ /* 0x00afe20007810000 */
        /* <DEDUP_REMOVED lines=41> */
[----:B------:R-:W-:Y:S01]  /*bf40*/  FMUL.FTZ R176, R169, UR11 ;  /* 0x0000000ba9b07c20 */ /* 0x000fe20008410000 */
[----:B--2---:R-:W-:Y:S02]  /*bf50*/  FMNMX.FTZ R168, R5, R168, !PT ;  /* 0x000000a805a87209 */ /* 0x004fe40007810000 */
[----:B------:R-:W-:Y:S02]  /*bf60*/  FSEL R5, R169, RZ, P1 ;  /* 0x000000ffa9057208 */ /* 0x000fe40000800000 */
[----:B------:R-:W-:Y:S02]  /*bf70*/  FSEL R176, R176, RZ, P1 ;  /* 0x000000ffb0b07208 */ /* 0x000fe40000800000 */
[----:B------:R-:W-:Y:S01]  /*bf80*/  FSETP.NEU.FTZ.AND P0, PT, R168, -INF , PT ;  /* 0xff800000a800780b */ /* 0x000fe20003f1d000 */
[----:B------:R-:W-:Y:S02]  /*bf90*/  FADD.FTZ R4, R164, -R5 ;  /* 0x80000005a4047221 */ /* 0x000fe40000010000 */
[--C-:B------:R-:W-:Y:S01]  /*bfa0*/  FFMA.FTZ R34, R29, UR11, -R176.reuse ;  /* 0x0000000b1d227c23 */ /* 0x100fe200080108b0 */
[C---:B------:R-:W-:Y:S01]  /*bfb0*/  FMUL.FTZ R29, R168.reuse, UR11 ;  /* 0x0000000ba81d7c20 */ /* 0x040fe20008410000 */
[----:B------:R-:W-:Y:S01]  /*bfc0*/  FSEL R6, R168, RZ, P0 ;  /* 0x000000ffa8067208 */ /* 0x000fe20000000000 */
[--C-:B------:R-:W-:Y:S01]  /*bfd0*/  FFMA.FTZ R165, R35, UR11, -R176.reuse ;  /* 0x0000000b23a57c23 */ /* 0x100fe200080108b0 */
[--C-:B------:R-:W-:Y:S01]  /*bfe0*/  FFMA.FTZ R32, R33, UR11, -R176.reuse ;  /* 0x0000000b21207c23 */ /* 0x100fe200080108b0 */
[----:B------:R-:W-:Y:S01]  /*bff0*/  FFMA.FTZ R35, R171, UR11, -R176 ;  /* 0x0000000bab237c23 */ /* 0x000fe200080108b0 */
[----:B------:R-:W-:Y:S01]  /*c000*/  FSEL R29, R29, RZ, P0 ;  /* 0x000000ff1d1d7208 */ /* 0x000fe20000000000 */
[----:B------:R-:W-:Y:S01]  /*c010*/  FADD.FTZ R6, R3, -R6 ;  /* 0x8000000603067221 */ /* 0x000fe20000010000 */
[----:B------:R-:W-:Y:S01]  /*c020*/  FMUL.FTZ R170, R4, UR11 ;  /* 0x0000000b04aa7c20 */ /* 0x000fe20008410000 */
[----:B------:R-:W-:Y:S01]  /*c030*/  MUFU.EX2 R165, R165 ;  /* 0x000000a500a57308 */ /* 0x000fe20000000800 */
[--C-:B------:R-:W-:Y:S01]  /*c040*/  FFMA.FTZ R178, R23, UR11, -R176.reuse ;  /* 0x0000000b17b27c23 */ /* 0x100fe200080108b0 */
[--C-:B------:R-:W-:Y:S01]  /*c050*/  FFMA.FTZ R33, R0, UR11, -R29.reuse ;  /* 0x0000000b00217c23 */ /* 0x100fe2000801081d */
[--C-:B------:R-:W-:Y:S01]  /*c060*/  FFMA.FTZ R2, R2, UR11, -R29.reuse ;  /* 0x0000000b02027c23 */ /* 0x100fe2000801081d */
[--C-:B------:R-:W-:Y:S01]  /*c070*/  FFMA.FTZ R0, R18, UR11, -R29.reuse ;  /* 0x0000000b12007c23 */ /* 0x100fe2000801081d */
[--C-:B------:R-:W-:Y:S01]  /*c080*/  FFMA.FTZ R171, R20, UR11, -R29.reuse ;  /* 0x0000000b14ab7c23 */ /* 0x100fe2000801081d */
[----:B------:R-:W-:Y:S01]  /*c090*/  FMUL.FTZ R164, R6, UR11 ;  /* 0x0000000b06a47c20 */ /* 0x000fe20008410000 */
[----:B------:R-:W1:Y:S01]  /*c0a0*/  LDSM.16.MT88.4 R16, [R224+0x10000] ;  /* 0x01000000e010783b */ /* 0x000e620000004200 */
[----:B------:R-:W2:Y:S01]  /*c0b0*/  MUFU.EX2 R34, R34 ;  /* 0x0000002200227308 */ /* 0x000ea20000000800 */
[--C-:B------:R-:W-:Y:S01]  /*c0c0*/  FFMA.FTZ R179, R21, UR11, -R176.reuse ;  /* 0x0000000b15b37c23 */ /* 0x100fe200080108b0 */
[--C-:B------:R-:W-:Y:S01]  /*c0d0*/  FFMA.FTZ R3, R27, UR11, -R176.reuse ;  /* 0x0000000b1b037c23 */ /* 0x100fe200080108b0 */
[----:B------:R-:W-:Y:S01]  /*c0e0*/  LDSM.16.MT88.4 R20, [R220+0x16000] ;  /* 0x01600000dc14783b */ /* 0x000fe20000004200 */
[--C-:B------:R-:W-:Y:S01]  /*c0f0*/  FFMA.FTZ R180, R25, UR11, -R176.reuse ;  /* 0x0000000b19b47c23 */ /* 0x100fe200080108b0 */
[--C-:B------:R-:W-:Y:S01]  /*c100*/  FFMA.FTZ R181, R200, UR11, -R29.reuse ;  /* 0x0000000bc8b57c23 */ /* 0x100fe2000801081d */
[--C-:B------:R-:W-:Y:S01]  /*c110*/  FFMA.FTZ R184, R194, UR11, -R29.reuse ;  /* 0x0000000bc2b87c23 */ /* 0x100fe2000801081d */
[--C-:B------:R-:W-:Y:S01]  /*c120*/  FFMA.FTZ R182, R24, UR11, -R29.reuse ;  /* 0x0000000b18b67c23 */ /* 0x100fe2000801081d */
        /* <DEDUP_REMOVED lines=8> */
[----:B------:R-:W3:Y:S01]  /*c1b0*/  MUFU.EX2 R32, R32 ;  /* 0x0000002000207308 */ /* 0x000ee20000000800 */
[----:B--2---:R-:W-:Y:S01]  /*c1c0*/  F2FP.F16.F32.PACK_AB R4, R34, R165 ;  /* 0x000000a52204723e */ /* 0x004fe200000000ff */
        /* <DEDUP_REMOVED lines=8> */
[----:B------:R-:W-:Y:S01]  /*c250*/  FFMA.FTZ R176, R31, UR11, -R176 ;  /* 0x0000000b1fb07c23 */ /* 0x000fe200080108b0 */
[--C-:B------:R-:W-:Y:S01]  /*c260*/  FFMA.FTZ R174, R174, UR11, -R29.reuse ;  /* 0x0000000baeae7c23 */ /* 0x100fe2000801081d */
[--C-:B------:R-:W-:Y:S01]  /*c270*/  FFMA.FTZ R172, R30, UR11, -R29.reuse ;  /* 0x0000000b1eac7c23 */ /* 0x100fe2000801081d */
[----:B------:R-:W-:-:S02]  /*c280*/  FFMA.FTZ R193, R28, UR11, -R29 ;  /* 0x0000000b1cc17c23 */ /* 0x000fc4000801081d */
[----:B------:R-:W-:Y:S01]  /*c290*/  LDSM.16.MT88.4 R28, [R222+0x13800] ;  /* 0x01380000de1c783b */ /* 0x000fe20000004200 */
[----:B------:R-:W2:Y:S01]  /*c2a0*/  MUFU.EX2 R2, R2 ;  /* 0x0000000200027308 */ /* 0x000ea20000000800 */
[----:B---3--:R-:W-:-:S07]  /*c2b0*/  F2FP.F16.F32.PACK_AB R6, R32, R35 ;  /* 0x000000232006723e */ /* 0x008fce00000000ff */
[----:B------:R-:W-:Y:S08]  /*c2c0*/  MUFU.EX2 R0, R0 ;  /* 0x0000000000007308 */ /* 0x000ff00000000800 */
[----:B------:R-:W3:Y:S01]  /*c2d0*/  MUFU.EX2 R171, R171 ;  /* 0x000000ab00ab7308 */ /* 0x000ee20000000800 */
[----:B--2---:R-:W-:-:S07]  /*c2e0*/  F2FP.F16.F32.PACK_AB R5, R2, R33 ;  /* 0x000000210205723e */ /* 0x004fce00000000ff */
[----:B------:R-:W2:Y:S08]  /*c2f0*/  MUFU.EX2 R170, R170 ;  /* 0x000000aa00aa7308 */ /* 0x000eb00000000800 */
[----:B------:R-:W4:Y:S01]  /*c300*/  MUFU.EX2 R164, R164 ;  /* 0x000000a400a47308 */ /* 0x000f220000000800 */
[----:B---3--:R-:W-:-:S07]  /*c310*/  F2FP.F16.F32.PACK_AB R7, R171, R0 ;  /* 0x00000000ab07723e */ /* 0x008fce00000000ff */
        /* <DEDUP_REMOVED lines=36> */
[----:B------:R-:W3:Y:S01]  /*c560*/  LDSM.16.MT88.4 R8, [R222+0x12000] ;  /* 0x01200000de08783b */ /* 0x000ee20000004200 */
        /* <DEDUP_REMOVED lines=27> */
[C---:B--2---:R-:W-:Y:S01]  /*c720*/  HMMA.16816.F32 R36, R4.reuse, R12, R36 ;  /* 0x0000000c0424723c */ /* 0x044fe20000001824 */
[-C--:B------:R-:W-:Y:S01]  /*c730*/  FMUL.FTZ R66, R66, R164.reuse ;  /* 0x000000a442427220 */ /* 0x080fe20000410000 */
        /* <DEDUP_REMOVED lines=10> */
[C---:B---3--:R-:W-:Y:S01]  /*c7e0*/  HMMA.16816.F32 R44, R4.reuse, R8, R44 ;  /* 0x00000008042c723c */ /* 0x048fe2000000182c */
[----:B------:R-:W-:Y:S01]  /*c7f0*/  FMUL.FTZ R75, R75, R164 ;  /* 0x000000a44b4b7220 */ /* 0x000fe20000410000 */
[-C--:B------:R-:W-:Y:S01]  /*c800*/  FMUL.FTZ R52, R52, R170.reuse ;  /* 0x000000aa34347220 */ /* 0x080fe20000410000 */
[-C--:B------:R-:W-:Y:S01]  /*c810*/  FMUL.FTZ R53, R53, R170.reuse ;  /* 0x000000aa35357220 */ /* 0x080fe20000410000 */
[-C--:B------:R-:W-:Y:S01]  /*c820*/  FMUL.FTZ R56, R56, R170.reuse ;  /* 0x000000aa38387220 */ /* 0x080fe20000410000 */
[----:B------:R-:W-:Y:S01]  /*c830*/  FMUL.FTZ R57, R57, R170 ;  /* 0x000000aa39397220 */ /* 0x000fe20000410000 */
        /* <DEDUP_REMOVED lines=18> */
[-C--:B------:R-:W-:Y:S01]  /*c960*/  FMUL.FTZ R93, R93, R170.reuse ;  /* 0x000000aa5d5d7220 */ /* 0x080fe20000410000 */
[----:B------:R-:W-:Y:S01]  /*c970*/  FMUL.FTZ R96, R96, R170 ;  /* 0x000000aa60607220 */ /* 0x000fe20000410000 */
[-C--:B------:R-:W-:Y:S01]  /*c980*/  FMUL.FTZ R94, R94, R164.reuse ;  /* 0x000000a45e5e7220 */ /* 0x080fe20000410000 */
[----:B------:R-:W-:Y:S01]  /*c990*/  FMUL.FTZ R95, R95, R164 ;  /* 0x000000a45f5f7220 */ /* 0x000fe20000410000 */
[----:B------:R-:W-:Y:S01]  /*c9a0*/  FMUL.FTZ R97, R97, R170 ;  /* 0x000000aa61617220 */ /* 0x000fe20000410000 */
[-C--:B------:R-:W-:Y:S01]  /*c9b0*/  FMUL.FTZ R98, R98, R164.reuse ;  /* 0x000000a462627220 */ /* 0x080fe20000410000 */
[----:B------:R-:W-:Y:S01]  /*c9c0*/  FMUL.FTZ R99, R99, R164 ;  /* 0x000000a463637220 */ /* 0x000fe20000410000 */
[-C--:B------:R-:W-:Y:S01]  /*c9d0*/  FMUL.FTZ R76, R76, R170.reuse ;  /* 0x000000aa4c4c7220 */ /* 0x080fe20000410000 */
[-C--:B------:R-:W-:Y:S01]  /*c9e0*/  FMUL.FTZ R77, R77, R170.reuse ;  /* 0x000000aa4d4d7220 */ /* 0x080fe20000410000 */
[-C--:B------:R-:W-:Y:S01]  /*c9f0*/  FMUL.FTZ R80, R80, R170.reuse ;  /* 0x000000aa50507220 */ /* 0x080fe20000410000 */
[----:B------:R-:W-:Y:S01]  /*ca00*/  FMUL.FTZ R81, R81, R170 ;  /* 0x000000aa51517220 */ /* 0x000fe20000410000 */
[C---:B--2---:R-:W-:Y:S01]  /*ca10*/  HMMA.16816.F32 R60, R4.reuse, R12, R60 ;  /* 0x0000000c043c723c */ /* 0x044fe2000000183c */
[-C--:B------:R-:W-:Y:S01]  /*ca20*/  FMUL.FTZ R78, R78, R164.reuse ;  /* 0x000000a44e4e7220 */ /* 0x080fe20000410000 */
[-C--:B------:R-:W-:Y:S01]  /*ca30*/  FMUL.FTZ R79, R79, R164.reuse ;  /* 0x000000a44f4f7220 */ /* 0x080fe20000410000 */
[-C--:B------:R-:W-:Y:S01]  /*ca40*/  FMUL.FTZ R82, R82, R164.reuse ;  /* 0x000000a452527220 */ /* 0x080fe20000410000 */
[----:B------:R-:W-:Y:S01]  /*ca50*/  FMUL.FTZ R83, R83, R164 ;  /* 0x000000a453537220 */ /* 0x000fe20000410000 */
[-C--:B------:R-:W-:Y:S01]  /*ca60*/  FMUL.FTZ R108, R108, R170.reuse ;  /* 0x000000aa6c6c7220 */ /* 0x080fe20000410000 */
[C---:B------:R-:W-:Y:S01]  /*ca70*/  HMMA.16816.F32 R64, R4.reuse, R14, R64 ;  /* 0x0000000e0440723c */ /* 0x040fe20000001840 */
[----:B------:R-:W2:Y:S01]  /*ca80*/  LDSM.16.MT88.4 R12, [R221+0x14000] ;  /* 0x01400000dd0c783b */ /* 0x000ea20000004200 */
[----:B------:R-:W-:Y:S01]  /*ca90*/  FMUL.FTZ R109, R109, R170 ;  /* 0x000000aa6d6d7220 */ /* 0x000fe20000410000 */
[-C--:B------:R-:W-:Y:S01]  /*caa0*/  FMUL.FTZ R110, R110, R164.reuse ;  /* 0x000000a46e6e7220 */ /* 0x080fe20000410000 */
[----:B------:R-:W-:Y:S01]  /*cab0*/  FMUL.FTZ R111, R111, R164 ;  /* 0x000000a46f6f7220 */ /* 0x000fe20000410000 */
[-C--:B------:R-:W-:Y:S01]  /*cac0*/  FMUL.FTZ R112, R112, R170.reuse ;  /* 0x000000aa70707220 */ /* 0x080fe20000410000 */
[C---:B---3--:R-:W-:Y:S01]  /*cad0*/  HMMA.16816.F32 R68, R4.reuse, R8, R68 ;  /* 0x000000080444723c */ /* 0x048fe20000001844 */
[----:B------:R-:W-:Y:S01]  /*cae0*/  FMUL.FTZ R113, R113, R170 ;  /* 0x000000aa71717220 */ /* 0x000fe20000410000 */
[-C--:B------:R-:W-:Y:S01]  /*caf0*/  FMUL.FTZ R114, R114, R164.reuse ;  /* 0x000000a472727220 */ /* 0x080fe20000410000 */
        /* <DEDUP_REMOVED lines=12> */
[----:B------:R-:W1:Y:S01]  /*cbc0*/  MUFU.EX2 R180, R180 ;  /* 0x000000b400b47308 */ /* 0x000e620000000800 */
        /* <DEDUP_REMOVED lines=13> */
[-C--:B------:R-:W-:Y:S01]  /*cca0*/  FMUL.FTZ R128, R128, R170.reuse ;  /* 0x000000aa80807220 */ /* 0x080fe20000410000 */
[----:B------:R-:W-:Y:S01]  /*ccb0*/  FMUL.FTZ R129, R129, R170 ;  /* 0x000000aa81817220 */ /* 0x000fe20000410000 */
[----:B------:R-:W-:Y:S01]  /*ccc0*/  MUFU.EX2 R179, R179 ;  /* 0x000000b300b37308 */ /* 0x000fe20000000800 */
[-C--:B------:R-:W-:Y:S01]  /*ccd0*/  FMUL.FTZ R126, R126, R164.reuse ;  /* 0x000000a47e7e7220 */ /* 0x080fe20000410000 */
[-C--:B------:R-:W-:Y:S01]  /*cce0*/  FMUL.FTZ R127, R127, R164.reuse ;  /* 0x000000a47f7f7220 */ /* 0x080fe20000410000 */
[-C--:B------:R-:W-:Y:S01]  /*ccf0*/  FMUL.FTZ R130, R130, R164.reuse ;  /* 0x000000a482827220 */ /* 0x080fe20000410000 */
[C---:B--2---:R-:W-:Y:S01]  /*cd00*/  HMMA.16816.F32 R84, R4.reuse, R12, R84 ;  /* 0x0000000c0454723c */ /* 0x044fe20000001854 */
[----:B------:R-:W-:Y:S01]  /*cd10*/  FMUL.FTZ R131, R131, R164 ;  /* 0x000000a483837220 */ /* 0x000fe20000410000 */
[----:B------:R-:W-:Y:S01]  /*cd20*/  FFMA.FTZ R165, R203, R170, R165 ;  /* 0x000000aacba57223 */ /* 0x000fe200000100a5 */
[----:B------:R-:W-:Y:S01]  /*cd30*/  FFMA.FTZ R33, R202, R164, R33 ;  /* 0x000000a4ca217223 */ /* 0x000fe20000010021 */
[----:B------:R-:W-:Y:S01]  /*cd40*/  MUFU.EX2 R181, R181 ;  /* 0x000000b500b57308 */ /* 0x000fe20000000800 */
[----:B------:R-:W-:Y:S01]  /*cd50*/  MOV R164, R169 ;  /* 0x000000a900a47202 */ /* 0x000fe20000000f00 */
[----:B------:R-:W-:Y:S01]  /*cd60*/  HMMA.16816.F32 R88, R4, R14, R88 ;  /* 0x0000000e0458723c */ /* 0x000fe20000001858 */
[----:B------:R-:W2:Y:S01]  /*cd70*/  LDSM.16.MT88.4 R12, [R222+0x16000] ;  /* 0x01600000de0c783b */ /* 0x000ea20000004200 */
[----:B------:R-:W-:Y:S01]  /*cd80*/  FADD.FTZ R34, R34, R165 ;  /* 0x000000a522227221 */ /* 0x000fe20000010000 */
[----:B------:R-:W-:-:S03]  /*cd90*/  FADD.FTZ R33, R2, R33 ;  /* 0x0000002102217221 */ /* 0x000fc60000010000 */
[----:B---3--:R-:W-:Y:S01]  /*cda0*/  HMMA.16816.F32 R92, R4, R8, R92 ;  /* 0x00000008045c723c */ /* 0x008fe2000000185c */
[----:B------:R-:W3:Y:S01]  /*cdb0*/  MUFU.EX2 R184, R184 ;  /* 0x000000b800b87308 */ /* 0x000ee20000000800 */
[----:B------:R-:W-:Y:S01]  /*cdc0*/  FADD.FTZ R35, R35, R34 ;  /* 0x0000002223237221 */ /* 0x000fe20000010000 */
[----:B------:R-:W-:-:S03]  /*cdd0*/  FADD.FTZ R0, R0, R33 ;  /* 0x0000002100007221 */ /* 0x000fc60000010000 */
[C---:B------:R-:W-:Y:S01]  /*cde0*/  HMMA.16816.F32 R96, R4.reuse, R10, R96 ;  /* 0x0000000a0460723c */ /* 0x040fe20000001860 */
[----:B------:R-:W5:Y:S01]  /*cdf0*/  LDSM.16.MT88.4 R8, [R221+0x16000] ;  /* 0x01600000dd08783b */ /* 0x000f620000004200 */
[----:B------:R-:W-:Y:S01]  /*ce00*/  FADD.FTZ R32, R32, R35 ;  /* 0x0000002320207221 */ /* 0x000fe20000010000 */
[----:B------:R-:W-:Y:S01]  /*ce10*/  MUFU.EX2 R182, R182 ;  /* 0x000000b600b67308 */ /* 0x000fe20000000800 */
[----:B------:R-:W-:Y:S02]  /*ce20*/  FADD.FTZ R0, R171, R0 ;  /* 0x00000000ab007221 */ /* 0x000fe40000010000 */
[C---:B----4-:R-:W-:Y:S05]  /*ce30*/  HMMA.16816.F32 R76, R4.reuse, R16, R76 ;  /* 0x00000010044c723c */ /* 0x050fea000000184c */
[----:B------:R-:W4:Y:S01]  /*ce40*/  MUFU.EX2 R183, R183 ;  /* 0x000000b700b77308 */ /* 0x000f220000000800 */
[C---:B------:R-:W-:Y:S01]  /*ce50*/  HMMA.16816.F32 R80, R4.reuse, R18, R80 ;  /* 0x000000120450723c */ /* 0x040fe20000001850 */
[----:B------:R-:W1:Y:S05]  /*ce60*/  LDSM.16.MT88.4 R16, [R224+0x16000] ;  /* 0x01600000e010783b */ /* 0x000e6a0000004200 */
[C---:B------:R-:W-:Y:S01]  /*ce70*/  HMMA.16816.F32 R124, R4.reuse, R20, R124 ;  /* 0x00000014047c723c */ /* 0x040fe2000000187c */
[----:B------:R-:W-:Y:S05]  /*ce80*/  MUFU.EX2 R185, R185 ;  /* 0x000000b900b97308 */ /* 0x000fea0000000800 */
[C---:B------:R-:W-:Y:S01]  /*ce90*/  HMMA.16816.F32 R128, R4.reuse, R22, R128 ;  /* 0x000000160480723c */ /* 0x040fe20000001880 */
[----:B------:R-:W-:Y:S02]  /*cea0*/  LDSM.16.MT88.4 R20, [R221+0x12800] ;  /* 0x01280000dd14783b */ /* 0x000fe40000004200 */
[----:B------:R-:W4:Y:S03]  /*ceb0*/  MUFU.EX2 R194, R194 ;  /* 0x000000c200c27308 */ /* 0x000f260000000800 */
[C---:B--2---:R-:W-:Y:S05]  /*cec0*/  HMMA.16816.F32 R108, R4.reuse, R12, R108 ;  /* 0x0000000c046c723c */ /* 0x044fea000000186c */
[----:B------:R-:W-:Y:S01]  /*ced0*/  MUFU.EX2 R187, R187 ;  /* 0x000000bb00bb7308 */ /* 0x000fe20000000800 */
[C---:B------:R-:W-:Y:S01]  /*cee0*/  HMMA.16816.F32 R112, R4.reuse, R14, R112 ;  /* 0x0000000e0470723c */ /* 0x040fe20000001870 */
[----:B------:R-:W2:Y:S05]  /*cef0*/  LDSM.16.MT88.4 R12, [R224+0x10800] ;  /* 0x01080000e00c783b */ /* 0x000eaa0000004200 */
[C---:B-----5:R-:W-:Y:S01]  /*cf00*/  HMMA.16816.F32 R116, R4.reuse, R8, R116 ;  /* 0x000000080474723c */ /* 0x060fe20000001874 */
[----:B------:R-:W-:Y:S05]  /*cf10*/  MUFU.EX2 R200, R200 ;  /* 0x000000c800c87308 */ /* 0x000fea0000000800 */
[C---:B------:R-:W-:Y:S01]  /*cf20*/  HMMA.16816.F32 R120, R4.reuse, R10, R120 ;  /* 0x0000000a0478723c */ /* 0x040fe20000001878 */
[----:B------:R-:W5:Y:S02]  /*cf30*/  LDSM.16.MT88.4 R8, [R222+0x10800] ;  /* 0x01080000de08783b */ /* 0x000f640000004200 */
[----:B------:R-:W-:Y:S03]  /*cf40*/  MUFU.EX2 R189, R189 ;  /* 0x000000bd00bd7308 */ /* 0x000fe60000000800 */
[C---:B-1----:R-:W-:Y:S05]  /*cf50*/  HMMA.16816.F32 R100, R4.reuse, R16, R100 ;  /* 0x000000100464723c */ /* 0x042fea0000001864 */
[----:B------:R-:W1:Y:S01]  /*cf60*/  MUFU.EX2 R190, R190 ;  /* 0x000000be00be7308 */ /* 0x000e620000000800 */
[----:B------:R-:W-:Y:S01]  /*cf70*/  HMMA.16816.F32 R104, R4, R18, R104 ;  /* 0x000000120468723c */ /* 0x000fe20000001868 */
[----:B------:R-:W1:Y:S06]  /*cf80*/  LDSM.16.MT88.4 R16, [R221+0x10800] ;  /* 0x01080000dd10783b */ /* 0x000e6c0000004200 */
[----:B------:R-:W-:Y:S01]  /*cf90*/  F2FP.F16.F32.PACK_AB R4, R180, R3 ;  /* 0x00000003b404723e */ /* 0x000fe200000000ff */
[----:B------:R-:W-:Y:S01]  /*cfa0*/  MUFU.EX2 R188, R188 ;  /* 0x000000bc00bc7308 */ /* 0x000fe20000000800 */
[----:B---3--:R-:W-:Y:S01]  /*cfb0*/  F2FP.F16.F32.PACK_AB R5, R184, R181 ;  /* 0x000000b5b805723e */ /* 0x008fe200000000ff */
[----:B------:R-:W-:Y:S01]  /*cfc0*/  FADD.FTZ R3, R3, R32 ;  /* 0x0000002003037221 */ /* 0x000fe20000010000 */
[----:B------:R-:W-:-:S02]  /*cfd0*/  F2FP.F16.F32.PACK_AB R6, R179, R178 ;  /* 0x000000b2b306723e */ /* 0x000fc400000000ff */
[----:B----4-:R-:W-:Y:S01]  /*cfe0*/  F2FP.F16.F32.PACK_AB R7, R183, R182 ;  /* 0x000000b6b707723e */ /* 0x010fe200000000ff */
[----:B------:R-:W-:Y:S02]  /*cff0*/  FADD.FTZ R3, R180, R3 ;  /* 0x00000003b4037221 */ /* 0x000fe40000010000 */
[----:B------:R-:W3:Y:S04]  /*d000*/  MUFU.EX2 R191, R191 ;  /* 0x000000bf00bf7308 */ /* 0x000ee80000000800 */
[C---:B--2---:R-:W-:Y:S04]  /*d010*/  HMMA.16816.F32 R160, R4.reuse, R12, R160 ;  /* 0x0000000c04a0723c */ /* 0x044fe800000018a0 */
[----:B------:R-:W-:Y:S02]  /*d020*/  MUFU.EX2 R177, R177 ;  /* 0x000000b100b17308 */ /* 0x000fe40000000800 */
[C---:B------:R-:W-:Y:S01]  /*d030*/  HMMA.16816.F32 R156, R4.reuse, R14, R156 ;  /* 0x0000000e049c723c */ /* 0x040fe2000000189c */
[----:B------:R-:W2:Y:S05]  /*d040*/  LDSM.16.MT88.4 R12, [R224+0x12800] ;  /* 0x01280000e00c783b */ /* 0x000eaa0000004200 */
[C---:B-----5:R-:W-:Y:S01]  /*d050*/  HMMA.16816.F32 R152, R4.reuse, R8, R152 ;  /* 0x000000080498723c */ /* 0x060fe20000001898 */
[----:B------:R-:W4:Y:S05]  /*d060*/  MUFU.EX2 R186, R186 ;  /* 0x000000ba00ba7308 */ /* 0x000f2a0000000800 */
[C---:B------:R-:W-:Y:S01]  /*d070*/  HMMA.16816.F32 R148, R4.reuse, R10, R148 ;  /* 0x0000000a0494723c */ /* 0x040fe20000001894 */
[----:B------:R-:W5:Y:S02]  /*d080*/  LDSM.16.MT88.4 R8, [R222+0x12800] ;  /* 0x01280000de08783b */ /* 0x000f640000004200 */
[----:B------:R-:W-:Y:S03]  /*d090*/  MUFU.EX2 R173, R173 ;  /* 0x000000ad00ad7308 */ /* 0x000fe60000000800 */
[C---:B-1----:R-:W-:Y:S05]  /*d0a0*/  HMMA.16816.F32 R144, R4.reuse, R16, R144 ;  /* 0x000000100490723c */ /* 0x042fea0000001890 */
[----:B------:R-:W-:Y:S01]  /*d0b0*/  MUFU.EX2 R176, R176 ;  /* 0x000000b000b07308 */ /* 0x000fe20000000800 */
        /* <DEDUP_REMOVED lines=12> */
[----:B------:R-:W5:Y:S05]  /*d180*/  MUFU.EX2 R193, R193 ;  /* 0x000000c100c17308 */ /* 0x000f6a0000000800 */
        /* <DEDUP_REMOVED lines=28> */
[----:B------:R-:W5:Y:S05]  /*d350*/  LDSM.16.MT88.4 R24, [R220+0x11000] ;  /* 0x01100000dc18783b */ /* 0x000f6a0000004200 */
[C---:B----4-:R-:W-:Y:S06]  /*d360*/  HMMA.16816.F32 R124, R4.reuse, R20, R124 ;  /* 0x00000014047c723c */ /* 0x050fec000000187c */
[----:B------:R-:W-:Y:S01]  /*d370*/  HMMA.16816.F32 R128, R4, R22, R128 ;  /* 0x000000160480723c */ /* 0x000fe20000001880 */
[----:B------:R-:W-:Y:S06]  /*d380*/  LDSM.16.MT88.4 R20, [R224+0x13000] ;  /* 0x01300000e014783b */ /* 0x000fec0000004200 */
[----:B------:R-:W-:-:S02]  /*d390*/  F2FP.F16.F32.PACK_AB R4, R194, R185 ;  /* 0x000000b9c204723e */ /* 0x000fc400000000ff */
[----:B------:R-:W-:Y:S02]  /*d3a0*/  F2FP.F16.F32.PACK_AB R5, R190, R189 ;  /* 0x000000bdbe05723e */ /* 0x000fe400000000ff */
[----:B------:R-:W-:Y:S02]  /*d3b0*/  F2FP.F16.F32.PACK_AB R6, R200, R187 ;  /* 0x000000bbc806723e */ /* 0x000fe400000000ff */
[----:B------:R-:W-:-:S07]  /*d3c0*/  F2FP.F16.F32.PACK_AB R7, R191, R188 ;  /* 0x000000bcbf07723e */ /* 0x000fce00000000ff */
        /* <DEDUP_REMOVED lines=48> */
[----:B------:R-:W-:-:S02]  /*d6d0*/  F2FP.F16.F32.PACK_AB R4, R186, R177 ;  /* 0x000000b1ba04723e */ /* 0x000fc400000000ff */
[----:B------:R-:W-:Y:S02]  /*d6e0*/  F2FP.F16.F32.PACK_AB R5, R175, R174 ;  /* 0x000000aeaf05723e */ /* 0x000fe400000000ff */
[----:B------:R-:W-:Y:S02]  /*d6f0*/  F2FP.F16.F32.PACK_AB R6, R176, R173 ;  /* 0x000000adb006723e */ /* 0x000fe400000000ff */
[----:B------:R-:W-:-:S07]  /*d700*/  F2FP.F16.F32.PACK_AB R7, R193, R172 ;  /* 0x000000acc107723e */ /* 0x000fce00000000ff */
        /* <DEDUP_REMOVED lines=25> */
[----:B------:R-:W-:Y:S01]  /*d8a0*/  HMMA.16816.F32 R76, R4, R12, R76 ;  /* 0x0000000c044c723c */ /* 0x000fe2000000184c */
[----:B------:R-:W-:Y:S01]  /*d8b0*/  FADD.FTZ R9, R181, R0 ;  /* 0x00000000b5097221 */ /* 0x000fe20000010000 */
[----:B------:R-:W-:-:S03]  /*d8c0*/  FADD.FTZ R0, R178, R3 ;  /* 0x00000003b2007221 */ /* 0x000fc60000010000 */
[----:B------:R-:W-:Y:S01]  /*d8d0*/  FADD.FTZ R9, R184, R9 ;  /* 0x00000009b8097221 */ /* 0x000fe20000010000 */
[----:B------:R-:W-:Y:S01]  /*d8e0*/  HMMA.16816.F32 R80, R4, R14, R80 ;  /* 0x0000000e0450723c */ /* 0x000fe20000001850 */
[----:B------:R-:W2:Y:S01]  /*d8f0*/  LDSM.16.MT88.4 R12, [R221+0x17800] ;  /* 0x01780000dd0c783b */ /* 0x000ea20000004200 */
[----:B------:R-:W-:Y:S01]  /*d900*/  FADD.FTZ R0, R179, R0 ;  /* 0x00000000b3007221 */ /* 0x000fe20000010000 */
[----:B------:R-:W-:-:S03]  /*d910*/  FADD.FTZ R2, R182, R9 ;  /* 0x00000009b6027221 */ /* 0x000fc60000010000 */
        /* <DEDUP_REMOVED lines=8> */
[----:B------:R-:W-:Y:S01]  /*d9a0*/  FADD.FTZ R187, R187, R194 ;  /* 0x000000c2bbbb7221 */ /* 0x000fe20000010000 */
[----:B------:R-:W-:Y:S01]  /*d9b0*/  FADD.FTZ R188, R188, R3 ;  /* 0x00000003bcbc7221 */ /* 0x000fe20000010000 */
[----:B------:R-:W-:Y:S01]  /*d9c0*/  HMMA.16816.F32 R44, R4, R28, R44 ;  /* 0x0000001c042c723c */ /* 0x000fe2000000182c */
[----:B------:R-:W-:Y:S01]  /*d9d0*/  MOV R3, R168 ;  /* 0x000000a800037202 */ /* 0x000fe20000000f00 */
        /* <DEDUP_REMOVED lines=9> */
[----:B----4-:R-:W-:Y:S02]  /*da70*/  HMMA.16816.F32 R84, R4, R24, R84 ;  /* 0x000000180454723c */ /* 0x010fe40000001854 */
[----:B------:R-:W-:Y:S01]  /*da80*/  FADD.FTZ R2, R176, R173 ;  /* 0x000000adb0027221 */ /* 0x000fe20000010000 */
[----:B------:R-:W-:-:S03]  /*da90*/  FADD.FTZ R0, R193, R172 ;  /* 0x000000acc1007221 */ /* 0x000fc60000010000 */
[C---:B------:R-:W-:Y:S01]  /*daa0*/  HMMA.16816.F32 R88, R4.reuse, R26, R88 ;  /* 0x0000001a0458723c */ /* 0x040fe20000001858 */
[----:B------:R4:W-:Y:S04]  /*dab0*/  STL [R1+0x28], R2 ;  /* 0x0000280201007387 */ /* 0x0009e80000100800 */
[----:B------:R4:W-:Y:S01]  /*dac0*/  STL [R1+0x14], R0 ;  /* 0x0000140001007387 */ /* 0x0009e20000100800 */
[C---:B-1----:R-:W-:Y:S06]  /*dad0*/  HMMA.16816.F32 R100, R4.reuse, R16, R100 ;  /* 0x000000100464723c */ /* 0x042fec0000001864 */
[C---:B------:R-:W-:Y:S06]  /*dae0*/  HMMA.16816.F32 R104, R4.reuse, R18, R104 ;  /* 0x000000120468723c */ /* 0x040fec0000001868 */
[C---:B------:R-:W-:Y:S06]  /*daf0*/  HMMA.16816.F32 R112, R4.reuse, R10, R112 ;  /* 0x0000000a0470723c */ /* 0x040fec0000001870 */
[C---:B--2---:R-:W-:Y:S06]  /*db00*/  HMMA.16816.F32 R116, R4.reuse, R12, R116 ;  /* 0x0000000c0474723c */ /* 0x044fec0000001874 */
[C---:B------:R-:W-:Y:S06]  /*db10*/  HMMA.16816.F32 R120, R4.reuse, R14, R120 ;  /* 0x0000000e0478723c */ /* 0x040fec0000001878 */
[C---:B---3--:R-:W-:Y:S06]  /*db20*/  HMMA.16816.F32 R124, R4.reuse, R20, R124 ;  /* 0x00000014047c723c */ /* 0x048fec000000187c */
[----:B----4-:R-:W-:-:S15]  /*db30*/  HMMA.16816.F32 R128, R4, R22, R128 ;  /* 0x000000160480723c */ /* 0x010fde0000001880 */
[----:B------:R-:W-:-:S09]  /*db40*/  NOP ;  /* 0x0000000000007918 */ /* 0x000fd20000000000 */
.L_x_1514:
[----:B------:R-:W-:-:S06]  /*db50*/  UISETP.GT.AND UP0, UPT, UR20, UR14, UPT ;  /* 0x0000000e1400728c */ /* 0x000fcc000bf04270 */
[----:B------:R-:W-:-:S13]  /*db60*/  PLOP3.LUT P0, PT, PT, PT, UP0, 0x80, 0x0 ;  /* 0x000000000000781c */ /* 0x000fda0003f0f008 */
[----:B------:R-:W-:Y:S05]  /*db70*/  @!P0 BRA `(.L_x_1518) ;  /* 0x0000005400e08947 */ /* 0x000fea0003800000 */
[----:B------:R-:W1:Y:S01]  /*db80*/  S2R R5, SR_TID.X ;  /* 0x0000000000057919 */ /* 0x000e620000002100 */
[----:B------:R-:W-:Y:S01]  /*db90*/  ULDC UR4, c[0x0][0x260] ;  /* 0x0000980000047ab9 */ /* 0x000fe20000000800 */
[----:B------:R-:W-:Y:S01]  /*dba0*/  IMAD.U32 R2, RZ, RZ, UR25 ;  /* 0x00000019ff027e24 */ /* 0x000fe2000f8e00ff */
[----:B------:R-:W-:Y:S02]  /*dbb0*/  UIADD3 UR10, UR20, -0x2, URZ ;  /* 0xfffffffe140a7890 */ /* 0x000fe4000fffe03f */
[----:B------:R-:W-:Y:S01]  /*dbc0*/  UIADD3 UR22, UR20, -0x1, URZ ;  /* 0xffffffff14167890 */ /* 0x000fe2000fffe03f */
        /* <DEDUP_REMOVED lines=8> */
[----:B------:R-:W-:Y:S02]  /*dc50*/  IMAD.SHL.U32 R8, R0, 0x8, RZ ;  /* 0x0000000800087824 */ /* 0x000fe400078e00ff */
[----:B------:R-:W-:Y:S01]  /*dc60*/  IMAD.U32 R0, RZ, RZ, UR4 ;  /* 0x00000004ff007e24 */ /* 0x000fe2000f8e00ff */
[----:B------:R-:W-:Y:S02]  /*dc70*/  ULDC UR4, c[0x0][0x268] ;  /* 0x00009a0000047ab9 */ /* 0x000fe40000000800 */
[----:B------:R-:W-:-:S03]  /*dc80*/  SHF.R.S32.HI R9, RZ, 0x1f, R8 ;  /* 0x0000001fff097819 */ /* 0x000fc60000011408 */
[----:B------:R-:W-:-:S04]  /*dc90*/  IMAD.WIDE.U32 R4, R0, UR21, R8 ;  /* 0x0000001500047c25 */ /* 0x000fc8000f8e0008 */
[----:B------:R-:W-:Y:S01]  /*dca0*/  IMAD.U32 R0, RZ, RZ, UR4 ;  /* 0x00000004ff007e24 */ /* 0x000fe2000f8e00ff */
[----:B------:R-:W-:Y:S01]  /*dcb0*/  IADD3 R7, P0, R4, UR26, RZ ;  /* 0x0000001a04077c10 */ /* 0x000fe2000ff1e0ff */
[----:B------:R-:W-:Y:S02]  /*dcc0*/  ULDC UR4, c[0x0][0x2d0] ;  /* 0x0000b40000047ab9 */ /* 0x000fe40000000800 */
[----:B------:R-:W-:Y:S01]  /*dcd0*/  ISETP.GE.AND P2, PT, R8, UR4, PT ;  /* 0x0000000408007c0c */ /* 0x000fe2000bf46270 */
[----:B------:R-:W-:Y:S01]  /*dce0*/  IMAD.WIDE.U32 R8, R0, UR21, R8 ;  /* 0x0000001500087c25 */ /* 0x000fe2000f8e0008 */
[----:B------:R-:W-:Y:S01]  /*dcf0*/  IADD3.X R2, R2, UR5, R5, P0, !PT ;  /* 0x0000000502027c10 */ /* 0x000fe200087fe405 */
[----:B------:R-:W-:Y:S02]  /*dd00*/  ULDC.64 UR4, c[0x0][0x218] ;  /* 0x0000860000047ab9 */ /* 0x000fe40000000a00 */
[----:B------:R-:W-:Y:S01]  /*dd10*/  LEA R4, P1, R7, UR4, 0x1 ;  /* 0x0000000407047c11 */ /* 0x000fe2000f8208ff */
[----:B------:R-:W-:Y:S01]  /*dd20*/  IMAD.U32 R0, RZ, RZ, UR27 ;  /* 0x0000001bff007e24 */ /* 0x000fe2000f8e00ff */
[----:B------:R-:W-:-:S02]  /*dd30*/  IADD3 R5, P0, R8, UR28, RZ ;  /* 0x0000001c08057c10 */ /* 0x000fc4000ff1e0ff */
[----:B------:R-:W-:Y:S01]  /*dd40*/  LEA.HI.X R2, R7, UR5, R2, 0x1, P1 ;  /* 0x0000000507027c11 */ /* 0x000fe200088f0c02 */
[----:B------:R1:W-:Y:S01]  /*dd50*/  STL [R1+0x10], R4 ;  /* 0x0000100401007387 */ /* 0x0003e20000100800 */
[----:B------:R-:W-:Y:S01]  /*dd60*/  ULDC.64 UR4, c[0x0][0x220] ;  /* 0x0000880000047ab9 */ /* 0x000fe20000000a00 */
[----:B------:R-:W-:Y:S01]  /*dd70*/  IADD3.X R0, R0, UR35, R9, P0, !PT ;  /* 0x0000002300007c10 */ /* 0x000fe200087fe409 */
[----:B------:R-:W2:Y:S01]  /*dd80*/  @!P2 LDC.64 R238, c[0x0][0x220] ;  /* 0x00008800ffeeab82 */ /* 0x000ea20000000a00 */
[----:B------:R3:W-:Y:S01]  /*dd90*/  STL [R1+0xc], R2 ;  /* 0x00000c0201007387 */ /* 0x0007e20000100800 */
[----:B------:R-:W-:Y:S02]  /*dda0*/  SHF.R.S32.HI R9, RZ, 0x1f, R166 ;  /* 0x0000001fff097819 */ /* 0x000fe400000114a6 */
[----:B------:R-:W-:-:S04]  /*ddb0*/  IADD3 R10, P1, R166, 0x20, RZ ;  /* 0x00000020a60a7810 */ /* 0x000fc80007f3e0ff */
[----:B------:R-:W4:Y:S08]  /*ddc0*/  @!P2 LDC.64 R236, c[0x0][0x220] ;  /* 0x00008800ffecab82 */ /* 0x000f300000000a00 */
[----:B------:R-:W2:Y:S01]  /*ddd0*/  @!P2 LDC.64 R234, c[0x0][0x220] ;  /* 0x00008800ffeaab82 */ /* 0x000ea20000000a00 */
[----:B-1----:R-:W-:Y:S02]  /*dde0*/  MOV R4, R8 ;  /* 0x0000000800047202 */ /* 0x002fe40000000f00 */
[----:B------:R-:W-:-:S05]  /*ddf0*/  IADD3 R8, P3, R166, 0x10, RZ ;  /* 0x00000010a6087810 */ /* 0x000fca0007f7e0ff */
[----:B------:R-:W1:Y:S01]  /*de00*/  @!P2 LDC.64 R232, c[0x0][0x220] ;  /* 0x00008800ffe8ab82 */ /* 0x000e620000000a00 */
[C---:B---3--:R-:W-:Y:S01]  /*de10*/  LEA R2, P0, R5.reuse, UR4, 0x1 ;  /* 0x0000000405027c11 */ /* 0x048fe2000f8008ff */
[----:B------:R-:W-:Y:S01]  /*de20*/  IMAD.MOV.U32 R4, RZ, RZ, R166 ;  /* 0x000000ffff047224 */ /* 0x000fe200078e00a6 */
[----:B------:R-:W-:Y:S02]  /*de30*/  ULDC UR4, c[0x0][0x2ec] ;  /* 0x0000bb0000047ab9 */ /* 0x000fe40000000800 */
[----:B------:R-:W-:Y:S01]  /*de40*/  LEA.HI.X R0, R5, UR5, R0, 0x1, P0 ;  /* 0x0000000505007c11 */ /* 0x000fe200080f0c00 */
[----:B------:R-:W-:Y:S01]  /*de50*/  IMAD.MOV.U32 R5, RZ, RZ, R9 ;  /* 0x000000ffff057224 */ /* 0x000fe200078e0009 */
[----:B------:R3:W-:Y:S01]  /*de60*/  STL [R1+0x8], R2 ;  /* 0x0000080201007387 */ /* 0x0007e20000100800 */
[----:B------:R-:W-:Y:S01]  /*de70*/  IADD3 R6, P0, R166, 0x30, RZ ;  /* 0x00000030a6067810 */ /* 0x000fe20007f1e0ff */
[----:B------:R-:W-:Y:S02]  /*de80*/  ULDC UR5, c[0x0][0x39c] ;  /* 0x0000e70000057ab9 */ /* 0x000fe40000000800 */
[----:B------:R5:W-:Y:S04]  /*de90*/  STL [R1+0x4], R0 ;  /* 0x0000040001007387 */ /* 0x000be80000100800 */
[----:B------:R4:W-:Y:S04]  /*dea0*/  STL [R1+0x44], R9 ;  /* 0x0000440901007387 */ /* 0x0009e80000100800 */
[----:B------:R-:W-:Y:S04]  /*deb0*/  STL [R1+0x20], R10 ;  /* 0x0000200a01007387 */ /* 0x000fe80000100800 */
[----:B------:R-:W-:Y:S01]  /*dec0*/  STL [R1+0x18], R6 ;  /* 0x0000180601007387 */ /* 0x000fe20000100800 */
[----:B------:R-:W-:-:S02]  /*ded0*/  IMAD.X R7, RZ, RZ, R5, P0 ;  /* 0x000000ffff077224 */ /* 0x000fc400000e0605 */
[----:B---3--:R-:W-:Y:S02]  /*dee0*/  IMAD.MOV.U32 R2, RZ, RZ, R3 ;  /* 0x000000ffff027224 */ /* 0x008fe400078e0003 */
[----:B-----5:R-:W-:Y:S02]  /*def0*/  IMAD.MOV.U32 R0, RZ, RZ, R164 ;  /* 0x000000ffff007224 */ /* 0x020fe400078e00a4 */
[----:B----4-:R-:W-:-:S05]  /*df00*/  IMAD.X R9, RZ, RZ, R5, P3 ;  /* 0x000000ffff097224 */ /* 0x010fca00018e0605 */
[----:B------:R3:W-:Y:S04]  /*df10*/  STL.64 [R1+0x30], R8 ;  /* 0x0000300801007387 */ /* 0x0007e80000100a00 */
[----:B---3--:R3:W4:Y:S01]  /*df20*/  LDL.64 R8, [R1+0x20] ;  /* 0x0000200001087983 */ /* 0x0087220000100a00 */
[----:B------:R-:W-:Y:S01]  /*df30*/  MOV R6, R196 ;  /* 0x000000c400067202 */ /* 0x000fe20000000f00 */
[----:B----4-:R-:W-:-:S05]  /*df40*/  IMAD.X R9, RZ, RZ, R5, P1 ;  /* 0x000000ffff097224 */ /* 0x010fca00008e0605 */
[----:B------:R-:W-:Y:S04]  /*df50*/  STL [R1+0x24], R9 ;  /* 0x0000240901007387 */ /* 0x000fe80000100800 */
[----:B------:R4:W-:Y:S04]  /*df60*/  STL [R1+0x1c], R7 ;  /* 0x00001c0701007387 */ /* 0x0009e80000100800 */
[----:B------:R3:W-:Y:S01]  /*df70*/  STL.64 [R1+0x40], R4 ;  /* 0x0000400401007387 */ /* 0x0007e20000100a00 */
[----:B----4-:R-:W-:-:S05]  /*df80*/  IMAD.MOV.U32 R7, RZ, RZ, R199 ;  /* 0x000000ffff077224 */ /* 0x010fca00078e00c7 */
[----:B------:R3:W-:Y:S01]  /*df90*/  STL.64 [R1+0x38], R6 ;  /* 0x0000380601007387 */ /* 0x0007e20000100a00 */
[----:B-12---:R-:W-:Y:S05]  /*dfa0*/  BRA `(.L_x_1519) ;  /* 0x0000000400bc7947 */ /* 0x006fea0003800000 */
.L_x_1521:
        /* <DEDUP_REMOVED lines=13> */
[----:B------:R-:W-:Y:S05]  /*e080*/  IMAD.U32 R165, RZ, RZ, UR23 ;  /* 0x00000017ffa57e24 */ /* 0x000fea000f8e00ff */
[----:B------:R-:W-:Y:S02]  /*e090*/  LEA.HI.X R10, R10, R247, R165, 0x6, P0 ;  /* 0x000000f70a0a7211 */ /* 0x000fe400000f34a5 */
[C---:B--2---:R-:W-:Y:S04]  /*e0a0*/  @!P2 LEA R164, P0, R11.reuse, R4, 0x1 ;  /* 0x000000040ba4a211 */ /* 0x044fe800078008ff */
[C---:B------:R-:W-:Y:S02]  /*e0b0*/  @!P2 LEA.HI.X R165, R11.reuse, R5, R10, 0x1, P0 ;  /* 0x000000050ba5a211 */ /* 0x040fe400000f0c0a */
[----:B------:R-:W2:Y:S01]  /*e0c0*/  @!P2 LDC.64 R4, c[0x0][0x218] ;  /* 0x00008600ff04ab82 */ /* 0x000ea20000000a00 */
[----:B------:R-:W-:Y:S02]  /*e0d0*/  IADD3 R11, P0, R11, UR40, RZ ;  /* 0x000000280b0b7c10 */ /* 0x000fe4000ff1e0ff */
[----:B------:R-:W-:Y:S01]  /*e0e0*/  @!PT LDS RZ, [RZ] ;  /* 0x00000000fffff984 */ /* 0x000fe20000000800 */
[----:B------:R-:W-:Y:S01]  /*e0f0*/  @!PT LDS RZ, [RZ] ;  /* 0x00000000fffff984 */ /* 0x000fe20000000800 */
[----:B------:R-:W-:Y:S01]  /*e100*/  @!PT LDS RZ, [RZ] ;  /* 0x00000000fffff984 */ /* 0x000fe20000000800 */
[----:B------:R1:W-:Y:S02]  /*e110*/  @!P2 LDGSTS.E.BYPASS.LTC128B.128 [R242+0x8000], desc[UR32][R164.64] ;  /* 0x08000000a4f2afae */ /* 0x0003e4000b901d60 */
[----:B------:R-:W-:Y:S02]  /*e120*/  IADD3.X R10, R10, UR39, RZ, P0, !PT ;  /* 0x000000270a0a7c10 */ /* 0x000fe400087fe4ff */
[----:B------:R1:W-:Y:S01]  /*e130*/  @P6 STS.128 [R242+0xa000], RZ ;  /* 0x00a000fff2006388 */ /* 0x0003e20000000c00 */
[C---:B---3--:R-:W-:Y:S03]  /*e140*/  @!P2 LEA R8, P0, R11.reuse, R8, 0x1 ;  /* 0x000000080b08a211 */ /* 0x048fe600078008ff */
[----:B------:R-:W-:Y:S01]  /*e150*/  @!PT LDS RZ, [RZ] ;  /* 0x00000000fffff984 */ /* 0x000fe20000000800 */
[----:B------:R-:W-:Y:S01]  /*e160*/  @!PT LDS RZ, [RZ] ;  /* 0x00000000fffff984 */ /* 0x000fe20000000800 */
[----:B------:R-:W-:Y:S01]  /*e170*/  @!PT LDS RZ, [RZ] ;  /* 0x00000000fffff984 */ /* 0x000fe20000000800 */
[----:B------:R1:W-:Y:S01]  /*e180*/  @!P6 LDGSTS.E.BYPASS.LTC128B.128 [R242+0xa000], desc[UR32][R202.64+0x80] ;  /* 0x0a000080caf2efae */ /* 0x0003e2000b901d60 */
[C---:B------:R-:W-:Y:S02]  /*e190*/  @!P2 LEA.HI.X R9, R11.reuse, R9, R10, 0x1, P0 ;  /* 0x000000090b09a211 */ /* 0x040fe400000f0c0a */
[----:B------:R-:W-:Y:S01]  /*e1a0*/  IADD3 R11, P0, R11, UR40, RZ ;  /* 0x000000280b0b7c10 */ /* 0x000fe2000ff1e0ff */
[----:B------:R1:W-:Y:S03]  /*e1b0*/  @P5 STS.128 [R242+0xc000], RZ ;  /* 0x00c000fff2005388 */ /* 0x0003e60000000c00 */
[----:B------:R-:W-:Y:S01]  /*e1c0*/  IADD3.X R10, R10, UR39, RZ, P0, !PT ;  /* 0x000000270a0a7c10 */ /* 0x000fe200087fe4ff */
[----:B------:R-:W-:Y:S01]  /*e1d0*/  @!PT LDS RZ, [RZ] ;  /* 0x00000000fffff984 */ /* 0x000fe20000000800 */
[----:B------:R-:W-:Y:S01]  /*e1e0*/  @!PT LDS RZ, [RZ] ;  /* 0x00000000fffff984 */ /* 0x000fe20000000800 */
[----:B------:R-:W-:Y:S01]  /*e1f0*/  @!PT LDS RZ, [RZ] ;  /* 0x00000000fffff984 */ /* 0x000fe20000000800 */
[----:B------:R1:W-:Y:S01]  /*e200*/  @!P5 LDGSTS.E.BYPASS.LTC128B.128 [R242+0xc000], desc[UR32][R202.64+0x100] ;  /* 0x0c000100caf2dfae */ /* 0x0003e2000b901d60 */
[C---:B----4-:R-:W-:Y:S03]  /*e210*/  @!P2 LEA R6, P0, R11.reuse, R6, 0x1 ;  /* 0x000000060b06a211 */ /* 0x050fe600078008ff */
[----:B------:R1:W-:Y:S01]  /*e220*/  @P4 STS.128 [R242+0xe000], RZ ;  /* 0x00e000fff2004388 */ /* 0x0003e20000000c00 */
[C---:B------:R-:W-:Y:S02]  /*e230*/  @!P2 LEA.HI.X R7, R11.reuse, R7, R10, 0x1, P0 ;  /* 0x000000070b07a211 */ /* 0x040fe400000f0c0a */
[----:B------:R-:W-:Y:S01]  /*e240*/  IADD3 R11, P0, R11, UR40, RZ ;  /* 0x000000280b0b7c10 */ /* 0x000fe2000ff1e0ff */
[----:B------:R-:W-:Y:S01]  /*e250*/  @!PT LDS RZ, [RZ] ;  /* 0x00000000fffff984 */ /* 0x000fe20000000800 */
[----:B------:R-:W-:Y:S01]  /*e260*/  @!PT LDS RZ, [RZ] ;  /* 0x00000000fffff984 */ /* 0x000fe20000000800 */
[----:B------:R-:W-:Y:S01]  /*e270*/  @!PT LDS RZ, [RZ] ;  /* 0x00000000fffff984 */ /* 0x000fe20000000800 */
[----:B------:R1:W-:Y:S03]  /*e280*/  @!P4 LDGSTS.E.BYPASS.LTC128B.128 [R242+0xe000], desc[UR32][R202.64+0x180] ;  /* 0x0e000180caf2cfae */ /* 0x0003e6000b901d60 */
[----:B------:R-:W-:Y:S01]  /*e290*/  IADD3.X R10, R10, UR39, RZ, P0, !PT ;  /* 0x000000270a0a7c10 */ /* 0x000fe200087fe4ff */
[----:B------:R1:W-:Y:S01]  /*e2a0*/  @P2 STS.128 [R242+0x8800], RZ ;  /* 0x008800fff2002388 */ /* 0x0003e20000000c00 */
[C---:B--2---:R-:W-:Y:S03]  /*e2b0*/  @!P2 LEA R4, P0, R11.reuse, R4, 0x1 ;  /* 0x000000040b04a211 */ /* 0x044fe600078008ff */
[----:B------:R-:W-:Y:S01]  /*e2c0*/  @!PT LDS RZ, [RZ] ;  /* 0x00000000fffff984 */ /* 0x000fe20000000800 */
[----:B------:R-:W-:Y:S01]  /*e2d0*/  @!PT LDS RZ, [RZ] ;  /* 0x00000000fffff984 */ /* 0x000fe20000000800 */
[----:B------:R-:W-:Y:S01]  /*e2e0*/  @!PT LDS RZ, [RZ] ;  /* 0x00000000fffff984 */ /* 0x000fe20000000800 */
[----:B------:R1:W-:Y:S01]  /*e2f0*/  @!P2 LDGSTS.E.BYPASS.LTC128B.128 [R242+0x8800], desc[UR32][R8.64] ;  /* 0x0880000008f2afae */ /* 0x0003e2000b901d60 */
[----:B------:R-:W-:Y:S03]  /*e300*/  @!P2 LEA.HI.X R5, R11, R5, R10, 0x1, P0 ;  /* 0x000000050b05a211 */ /* 0x000fe600000f0c0a */
        /* <DEDUP_REMOVED lines=57> */
.L_x_1519:
[----:B------:R-:W2:Y:S01]  /*e6a0*/  LDL.64 R8, [R1+0x38] ;  /* 0x0000380001087983 */ /* 0x000ea20000100a00 */
[----:B------:R-:W-:Y:S01]  /*e6b0*/  UIADD3 UR21, UR20, -0x1, URZ ;  /* 0xffffffff14157890 */ /* 0x000fe2000fffe03f */
[----:B------:R-:W-:Y:S04]  /*e6c0*/  DEPBAR.LE SB0, 0x0 ;  /* 0x000080000000791a */ /* 0x000fe80000000000 */
[----:B---3--:R-:W3:Y:S01]  /*e6d0*/  LDL.64 R4, [R1+0x40] ;  /* 0x0000400001047983 */ /* 0x008ee20000100a00 */
[----:B------:R-:W-:Y:S01]  /*e6e0*/  IMAD.U32 R21, RZ, RZ, UR21 ;  /* 0x00000015ff157e24 */ /* 0x000fe2000f8e00ff */
[----:B------:R-:W-:Y:S01]  /*e6f0*/  UIADD3 UR26, UR22, -UR25, URZ ;  /* 0x80000019161a7290 */ /* 0x000fe2000fffe03f */
[----:B------:R-:W-:Y:S01]  /*e700*/  ISETP.GE.AND P6, PT, R241, UR11, PT ;  /* 0x0000000bf1007c0c */ /* 0x000fe2000bfc6270 */
[----:B------:R-:W4:Y:S01]  /*e710*/  LDL R7, [R1+0x8] ;  /* 0x0000080001077983 */ /* 0x000f220000100800 */
[----:B------:R-:W-:Y:S01]  /*e720*/  USHF.R.S32.HI UR24, URZ, 0x1f, UR21 ;  /* 0x0000001f3f187899 */ /* 0x000fe20008011415 */
[----:B------:R-:W-:Y:S01]  /*e730*/  ISETP.GE.AND P5, PT, R240, UR11, PT ;  /* 0x0000000bf0007c0c */ /* 0x000fe2000bfa6270 */
[----:B------:R-:W-:Y:S01]  /*e740*/  UIMAD UR23, UR12, UR21, URZ ;  /* 0x000000150c1772a4 */ /* 0x000fe2000f8e023f */
[----:B------:R-:W5:Y:S01]  /*e750*/  LDL R6, [R1+0x4] ;  /* 0x0000040001067983 */ /* 0x000f620000100800 */
[----:B------:R-:W-:Y:S01]  /*e760*/  IMAD.U32 R3, RZ, RZ, UR26 ;  /* 0x0000001aff037e24 */ /* 0x000fe2000f8e00ff */
[----:B------:R-:W-:Y:S02]  /*e770*/  UISETP.GT.AND UP0, UPT, UR21, UR14, UPT ;  /* 0x0000000e1500728c */ /* 0x000fe4000bf04270 */
[----:B------:R-:W5:Y:S01]  /*e780*/  LDL.64 R28, [R1+0x30] ;  /* 0x00003000011c7983 */ /* 0x000f620000100a00 */
[----:B------:R-:W-:Y:S03]  /*e790*/  UIMAD UR23, UR24, UR13, UR23 ;  /* 0x0000000d181772a4 */ /* 0x000fe6000f8e0217 */
[----:B------:R-:W5:Y:S01]  /*e7a0*/  LDL.64 R32, [R1+0x20] ;  /* 0x0000200001207983 */ /* 0x000f620000100a00 */
[----:B------:R-:W-:Y:S06]  /*e7b0*/  BAR.SYNC.DEFER_BLOCKING 0x0 ;  /* 0x0000000000007b1d */ /* 0x000fec0000010000 */
[----:B------:R-:W-:Y:S01]  /*e7c0*/  @P2 STS.128 [R242+0x10000], RZ ;  /* 0x010000fff2002388 */ /* 0x000fe20000000c00 */
[----:B--2---:R-:W-:Y:S03]  /*e7d0*/  IMAD.WIDE.U32 R34, R21, UR13, R8 ;  /* 0x0000000d15227c25 */ /* 0x004fe6000f8e0008 */
[----:B------:R-:W2:Y:S01]  /*e7e0*/  LDL.64 R8, [R1+0x18] ;  /* 0x0000180001087983 */ /* 0x000ea20000100a00 */
[----:B------:R-:W-:Y:S01]  /*e7f0*/  VIADD R22, R35, UR23 ;  /* 0x0000001723167c36 */ /* 0x000fe20008000000 */
[----:B------:R-:W-:Y:S01]  /*e800*/  IADD3 R23, P1, R34, UR29, RZ ;  /* 0x0000001d22177c10 */ /* 0x000fe2000ff3e0ff */
[----:B---3--:R-:W-:Y:S01]  /*e810*/  IMAD.MOV.U32 R24, RZ, RZ, R4 ;  /* 0x000000ffff187224 */ /* 0x008fe200078e0004 */
[C---:B------:R-:W-:Y:S01]  /*e820*/  LEA R30, P0, R3.reuse, R4, 0x6 ;  /* 0x00000004031e7211 */ /* 0x040fe200078030ff */
[----:B------:R-:W-:Y:S01]  /*e830*/  UIADD3 UR23, UR10, -UR25, URZ ;  /* 0x800000190a177290 */ /* 0x000fe2000fffe03f */
[----:B------:R-:W-:Y:S02]  /*e840*/  IADD3.X R26, R22, UR19, RZ, P1, !PT ;  /* 0x00000013161a7c10 */ /* 0x000fe40008ffe4ff */
[----:B------:R-:W-:Y:S01]  /*e850*/  LEA.HI.X.SX32 R31, R3, R5, 0x6, P0 ;  /* 0x00000005031f7211 */ /* 0x000fe200000f36ff */
[----:B------:R-:W-:Y:S01]  /*e860*/  IMAD.WIDE.U32 R178, R30, UR6, RZ ;  /* 0x000000061eb27c25 */ /* 0x000fe2000f8e00ff */
[C---:B------:R-:W-:Y:S02]  /*e870*/  @!P2 LEA R174, P0, R34.reuse, R238, 0x1 ;  /* 0x000000ee22aea211 */ /* 0x040fe400078008ff */
[----:B------:R-:W-:Y:S01]  /*e880*/  IADD3 R21, P1, R23, UR29, RZ ;  /* 0x0000001d17157c10 */ /* 0x000fe2000ff3e0ff */
[----:B------:R-:W-:Y:S01]  /*e890*/  IMAD R25, R31, UR6, RZ ;  /* 0x000000061f197c24 */ /* 0x000fe2000f8e02ff */
[----:B------:R-:W-:Y:S02]  /*e8a0*/  @!P2 LEA.HI.X R175, R34, R239, R22, 0x1, P0 ;  /* 0x000000ef22afa211 */ /* 0x000fe400000f0c16 */
[----:B----4-:R-:W-:Y:S01]  /*e8b0*/  LEA R34, P4, R178, R7, 0x1 ;  /* 0x00000007b2227211 */ /* 0x010fe200078808ff */
[----:B------:R-:W-:Y:S01]  /*e8c0*/  IMAD R25, R30, UR7, R25 ;  /* 0x000000071e197c24 */ /* 0x000fe2000f8e0219 */
[----:B------:R-:W-:Y:S01]  /*e8d0*/  IADD3.X R22, R26, UR19, RZ, P1, !PT ;  /* 0x000000131a167c10 */ /* 0x000fe20008ffe4ff */
[----:B------:R-:W-:Y:S01]  /*e8e0*/  @!PT LDS RZ, [RZ] ;  /* 0x00000000fffff984 */ /* 0x000fe20000000800 */
[----:B------:R-:W-:Y:S01]  /*e8f0*/  @!PT LDS RZ, [RZ] ;  /* 0x00000000fffff984 */ /* 0x000fe20000000800 */
[----:B------:R-:W-:Y:S01]  /*e900*/  @!PT LDS RZ, [RZ] ;  /* 0x00000000fffff984 */ /* 0x000fe20000000800 */
[----:B------:R-:W-:Y:S01]  /*e910*/  @!P2 LDGSTS.E.BYPASS.LTC128B.128 [R242+0x10000], desc[UR32][R174.64] ;  /* 0x10000000aef2afae */ /* 0x000fe2000b901d60 */
[----:B------:R-:W-:Y:S01]  /*e920*/  @!P2 IADD3 R27, P0, R21, UR29, RZ ;  /* 0x0000001d151bac10 */ /* 0x000fe2000ff1e0ff */
[----:B------:R-:W-:Y:S01]  /*e930*/  IMAD.IADD R25, R179, 0x1, R25 ;  /* 0x00000001b3197824 */ /* 0x000fe200078e0219 */
[----:B------:R-:W-:Y:S01]  /*e940*/  @!P2 LEA R170, P3, R23, R236, 0x1 ;  /* 0x000000ec17aaa211 */ /* 0x000fe200078608ff */
[----:B------:R-:W-:Y:S01]  /*e950*/  @P6 STS.128 [R242+0x12000], RZ ;  /* 0x012000fff2006388 */ /* 0x000fe20000000c00 */
[----:B------:R-:W-:Y:S02]  /*e960*/  @!P2 IADD3.X R30, R22, UR19, RZ, P0, !PT ;  /* 0x00000013161eac10 */ /* 0x000fe400087fe4ff */
[----:B-----5:R-:W-:Y:S01]  /*e970*/  LEA.HI.X R35, R178, R6, R25, 0x1, P4 ;  /* 0x00000006b2237211 */ /* 0x020fe200020f0c19 */
[----:B------:R-:W-:Y:S01]  /*e980*/  IMAD.MOV.U32 R25, RZ, RZ, R5 ;  /* 0x000000ffff197224 */ /* 0x000fe200078e0005 */
[----:B------:R-:W-:Y:S02]  /*e990*/  ISETP.GE.AND P4, PT, R231, UR11, PT ;  /* 0x0000000be7007c0c */ /* 0x000fe4000bf86270 */
[----:B------:R-:W-:Y:S01]  /*e9a0*/  @!P2 LEA R198, P0, R27, R232, 0x1 ;  /* 0x000000e81bc6a211 */ /* 0x000fe200078008ff */
[----:B------:R-:W-:Y:S01]  /*e9b0*/  @!PT LDS RZ, [RZ] ;  /* 0x00000000fffff984 */ /* 0x000fe20000000800 */
[----:B------:R-:W-:Y:S01]  /*e9c0*/  @!PT LDS RZ, [RZ] ;  /* 0x00000000fffff984 */ /* 0x000fe20000000800 */
[----:B------:R-:W-:Y:S01]  /*e9d0*/  @!PT LDS RZ, [RZ] ;  /* 0x00000000fffff984 */ /* 0x000fe20000000800 */
[----:B------:R-:W-:Y:S01]  /*e9e0*/  @!P6 LDGSTS.E.BYPASS.LTC128B.128 [R242+0x12000], desc[UR32][R34.64+0x80] ;  /* 0x1200008022f2efae */ /* 0x000fe2000b901d60 */
[----:B------:R-:W-:Y:S02]  /*e9f0*/  @!P2 LEA.HI.X R171, R23, R237, R26, 0x1, P3 ;  /* 0x000000ed17aba211 */ /* 0x000fe400018f0c1a */
[----:B------:R-:W-:Y:S01]  /*ea00*/  LEA R26, P3, R3, R28, 0x6 ;  /* 0x0000001c031a7211 */ /* 0x000fe200078630ff */
[----:B------:R-:W-:Y:S01]  /*ea10*/  @P5 STS.128 [R242+0x14000], RZ ;  /* 0x014000fff2005388 */ /* 0x000fe20000000c00 */
[----:B------:R-:W-:Y:S02]  /*ea20*/  @!P2 LEA.HI.X R199, R27, R233, R30, 0x1, P0 ;  /* 0x000000e91bc7a211 */ /* 0x000fe400000f0c1e */
[----:B------:R-:W-:Y:S01]  /*ea30*/  @!P2 LEA R202, P1, R21, R234, 0x1 ;  /* 0x000000ea15caa211 */ /* 0x000fe200078208ff */
[----:B------:R-:W-:Y:S01]  /*ea40*/  @!PT LDS RZ, [RZ] ;  /* 0x00000000fffff984 */ /* 0x000fe20000000800 */
[----:B------:R-:W-:Y:S01]  /*ea50*/  @!PT LDS RZ, [RZ] ;  /* 0x00000000fffff984 */ /* 0x000fe20000000800 */
[----:B------:R-:W-:Y:S01]  /*ea60*/  @!PT LDS RZ, [RZ] ;  /* 0x00000000fffff984 */ /* 0x000fe20000000800 */
[----:B------:R-:W-:Y:S01]  /*ea70*/  @!P5 LDGSTS.E.BYPASS.LTC128B.128 [R242+0x14000], desc[UR32][R34.64+0x100] ;  /* 0x1400010022f2dfae */ /* 0x000fe2000b901d60 */
[----:B------:R-:W-:Y:S02]  /*ea80*/  LEA.HI.X.SX32 R27, R3, R29, 0x6, P3 ;  /* 0x0000001d031b7211 */ /* 0x000fe400018f36ff */
[----:B------:R-:W-:Y:S01]  /*ea90*/  @!P2 LEA.HI.X R203, R21, R235, R22, 0x1, P1 ;  /* 0x000000eb15cba211 */ /* 0x000fe200008f0c16 */
[----:B------:R-:W-:Y:S01]  /*eaa0*/  @P4 STS.128 [R242+0x16000], RZ ;  /* 0x016000fff2004388 */ /* 0x000fe20000000c00 */
[----:B------:R-:W-:Y:S01]  /*eab0*/  LEA R30, P1, R3, R32, 0x6 ;  /* 0x00000020031e7211 */ /* 0x000fe200078230ff */
[----:B------:R-:W-:Y:S02]  /*eac0*/  IMAD R22, R27, UR6, RZ ;  /* 0x000000061b167c24 */ /* 0x000fe4000f8e02ff */
[----:B------:R-:W-:Y:S01]  /*ead0*/  @!PT LDS RZ, [RZ] ;  /* 0x00000000fffff984 */ /* 0x000fe20000000800 */
[----:B------:R-:W-:Y:S01]  /*eae0*/  @!PT LDS RZ, [RZ] ;  /* 0x00000000fffff984 */ /* 0x000fe20000000800 */
[----:B------:R-:W-:Y:S01]  /*eaf0*/  @!PT LDS RZ, [RZ] ;  /* 0x00000000fffff984 */ /* 0x000fe20000000800 */
[----:B------:R-:W-:Y:S01]  /*eb00*/  @!P4 LDGSTS.E.BYPASS.LTC128B.128 [R242+0x16000], desc[UR32][R34.64+0x180] ;  /* 0x1600018022f2cfae */ /* 0x000fe2000b901d60 */
[----:B------:R-:W-:Y:S01]  /*eb10*/  LEA.HI.X.SX32 R31, R3, R33, 0x6, P1 ;  /* 0x00000021031f7211 */ /* 0x000fe200008f36ff */
[C---:B------:R-:W-:Y:S02]  /*eb20*/  IMAD R22, R26.reuse, UR7, R22 ;  /* 0x000000071a167c24 */ /* 0x040fe4000f8e0216 */
[----:B------:R-:W-:Y:S01]  /*eb30*/  IMAD.WIDE.U32 R26, R26, UR6, RZ ;  /* 0x000000061a1a7c25 */ /* 0x000fe2000f8e00ff */
[----:B------:R-:W-:Y:S03]  /*eb40*/  @P2 STS.128 [R242+0x10800], RZ ;  /* 0x010800fff2002388 */ /* 0x000fe60000000c00 */
[----:B------:R-:W-:Y:S01]  /*eb50*/  IMAD.IADD R22, R27, 0x1, R22 ;  /* 0x000000011b167824 */ /* 0x000fe200078e0216 */
[CC--:B------:R-:W-:Y:S01]  /*eb60*/  LEA R182, P3, R26.reuse, R7.reuse, 0x1 ;  /* 0x000000071ab67211 */ /* 0x0c0fe200078608ff */
[----:B------:R-:W-:Y:S01]  /*eb70*/  @!PT LDS RZ, [RZ] ;  /* 0x00000000fffff984 */ /* 0x000fe20000000800 */
[----:B------:R-:W-:Y:S01]  /*eb80*/  @!PT LDS RZ, [RZ] ;  /* 0x00000000fffff984 */ /* 0x000fe20000000800 */
[----:B------:R-:W-:Y:S01]  /*eb90*/  @!PT LDS RZ, [RZ] ;  /* 0x00000000fffff984 */ /* 0x000fe20000000800 */
[----:B------:R1:W-:Y:S01]  /*eba0*/  @!P2 LDGSTS.E.BYPASS.LTC128B.128 [R242+0x10800], desc[UR32][R170.64] ;  /* 0x10800000aaf2afae */ /* 0x0003e2000b901d60 */
        /* <DEDUP_REMOVED lines=8> */
[----:B------:R-:W-:Y:S04]  /*ec30*/  @!P6 LDGSTS.E.BYPASS.LTC128B.128 [R242+0x12800], desc[UR32][R182.64+0x80] ;  /* 0x12800080b6f2efae */ /* 0x000fe8000b901d60 */
[----:B------:R-:W-:Y:S01]  /*ec40*/  @P5 STS.128 [R242+0x14800], RZ ;  /* 0x014800fff2005388 */ /* 0x000fe20000000c00 */
[C---:B------:R-:W-:Y:S02]  /*ec50*/  LEA R178, P1, R30.reuse, R7, 0x1 ;  /* 0x000000071eb27211 */ /* 0x040fe400078208ff */
[----:B------:R-:W-:Y:S01]  /*ec60*/  IADD3 R21, R31, R21, RZ ;  /* 0x000000151f157210 */ /* 0x000fe20007ffe0ff */
[----:B------:R-:W-:Y:S01]  /*ec70*/  @!PT LDS RZ, [RZ] ;  /* 0x00000000fffff984 */ /* 0x000fe20000000800 */
[----:B------:R-:W-:Y:S01]  /*ec80*/  @!PT LDS RZ, [RZ] ;  /* 0x00000000fffff984 */ /* 0x000fe20000000800 */
[----:B------:R-:W-:Y:S01]  /*ec90*/  @!PT LDS RZ, [RZ] ;  /* 0x00000000fffff984 */ /* 0x000fe20000000800 */
[----:B------:R-:W-:Y:S03]  /*eca0*/  @!P5 LDGSTS.E.BYPASS.LTC128B.128 [R242+0x14800], desc[UR32][R182.64+0x100] ;  /* 0x14800100b6f2dfae */ /* 0x000fe6000b901d60 */
[----:B------:R-:W-:Y:S01]  /*ecb0*/  LEA.HI.X R179, R30, R6, R21, 0x1, P1 ;  /* 0x000000061eb37211 */ /* 0x000fe200008f0c15 */
        /* <DEDUP_REMOVED lines=31> */
[C---:B--2---:R-:W-:Y:S04]  /*eeb0*/  LEA R190, P0, R3.reuse, R8, 0x6 ;  /* 0x0000000803be7211 */ /* 0x044fe800078030ff */
[----:B------:R-:W-:Y:S05]  /*eec0*/  LEA.HI.X.SX32 R191, R3, R9, 0x6, P0 ;  /* 0x0000000903bf7211 */ /* 0x000fea00000f36ff */
[----:B------:R-:W-:Y:S04]  /*eed0*/  IMAD R3, R191, UR6, RZ ;  /* 0x00000006bf037c24 */ /* 0x000fe8000f8e02ff */
[C---:B------:R-:W-:Y:S02]  /*eee0*/  IMAD R3, R190.reuse, UR7, R3 ;  /* 0x00000007be037c24 */ /* 0x040fe4000f8e0203 */
[----:B------:R-:W-:Y:S04]  /*eef0*/  IMAD.WIDE.U32 R190, R190, UR6, RZ ;  /* 0x00000006bebe7c25 */ /* 0x000fe8000f8e00ff */
[----:B------:R-:W-:Y:S01]  /*ef00*/  IMAD.IADD R3, R191, 0x1, R3 ;  /* 0x00000001bf037824 */ /* 0x000fe200078e0203 */
[C---:B------:R-:W-:Y:S04]  /*ef10*/  LEA R20, P0, R190.reuse, R7, 0x1 ;  /* 0x00000007be147211 */ /* 0x040fe800078008ff */
[----:B------:R-:W-:Y:S02]  /*ef20*/  LEA.HI.X R21, R190, R6, R3, 0x1, P0 ;  /* 0x00000006be157211 */ /* 0x000fe400000f0c03 */
[----:B------:R-:W-:Y:S03]  /*ef30*/  MOV R3, UR23 ;  /* 0x0000001700037c02 */ /* 0x000fe60008000f00 */
        /* <DEDUP_REMOVED lines=17> */
[----:B---3--:R-:W2:Y:S04]  /*f050*/  LDSM.16.M88.4 R176, [R229+0x9000] ;  /* 0x00900000e5b0783b */ /* 0x008ea80000000200 */
[----:B------:R-:W0:Y:S04]  /*f060*/  LDGDEPBAR ;  /* 0x00000000000079af */ /* 0x000e280000000000 */
[----:B------:R-:W3:Y:S04]  /*f070*/  LDSM.16.M88.4 R180, [R229+0x9800] ;  /* 0x00980000e5b4783b */ /* 0x000ee80000000200 */
[----:B------:R-:W-:Y:S04]  /*f080*/  LDSM.16.M88.4 R184, [R228] ;  /* 0x00000000e4b8783b */ /* 0x000fe80000000200 */
[----:B------:R-:W3:Y:S04]  /*f090*/  LDSM.16.M88.4 R188, [R227] ;  /* 0x00000000e3bc783b */ /* 0x000ee80000000200 */
[----:B------:R-:W3:Y:S04]  /*f0a0*/  LDSM.16.M88.4 R192, [R219] ;  /* 0x00000000dbc0783b */ /* 0x000ee80000000200 */
[----:B----4-:R-:W4:Y:S04]  /*f0b0*/  LDSM.16.M88.4 R196, [R218] ;  /* 0x00000000dac4783b */ /* 0x010f280000000200 */
[----:B------:R-:W4:Y:S01]  /*f0c0*/  LDSM.16.M88.4 R200, [R217] ;  /* 0x00000000d9c8783b */ /* 0x000f220000000200 */
[C---:B-1----:R-:W-:Y:S07]  /*f0d0*/  HMMA.16816.F32 R4, R164.reuse, R168, RZ ;  /* 0x000000a8a404723c */ /* 0x042fee00000018ff */
[----:B------:R-:W-:Y:S01]  /*f0e0*/  IMAD.MOV.U32 R168, RZ, RZ, R8 ;  /* 0x000000ffffa87224 */ /* 0x000fe200078e0008 */
[----:B------:R-:W-:Y:S02]  /*f0f0*/  MOV R169, R9 ;  /* 0x0000000900a97202 */ /* 0x000fe40000000f00 */
[C---:B------:R-:W-:Y:S06]  /*f100*/  HMMA.16816.F32 R8, R164.reuse, R170, RZ ;  /* 0x000000aaa408723c */ /* 0x040fec00000018ff */
[C---:B-----5:R-:W-:Y:S06]  /*f110*/  HMMA.16816.F32 R12, R164.reuse, R172, RZ ;  /* 0x000000aca40c723c */ /* 0x060fec00000018ff */
[C---:B------:R-:W-:Y:S01]  /*f120*/  HMMA.16816.F32 R16, R164.reuse, R174, RZ ;  /* 0x000000aea410723c */ /* 0x040fe200000018ff */
[----:B------:R-:W-:Y:S05]  /*f130*/  LDSM.16.M88.4 R172, [R223+0x8800] ;  /* 0x00880000dfac783b */ /* 0x000fea0000000200 */
[C---:B--2---:R-:W-:Y:S07]  /*f140*/  HMMA.16816.F32 R20, R164.reuse, R176, RZ ;  /* 0x000000b0a414723c */ /* 0x044fee00000018ff */
[----:B------:R-:W-:Y:S04]  /*f150*/  IMAD.MOV.U32 R176, RZ, RZ, R24 ;  /* 0x000000ffffb07224 */ /* 0x000fe800078e0018 */
[----:B------:R-:W-:Y:S02]  /*f160*/  IMAD.MOV.U32 R177, RZ, RZ, R25 ;  /* 0x000000ffffb17224 */ /* 0x000fe400078e0019 */
[C---:B------:R-:W-:Y:S07]  /*f170*/  HMMA.16816.F32 R24, R164.reuse, R178, RZ ;  /* 0x000000b2a418723c */ /* 0x040fee00000018ff */
[----:B------:R-:W-:Y:S04]  /*f180*/  IMAD.MOV.U32 R178, RZ, RZ, R28 ;  /* 0x000000ffffb27224 */ /* 0x000fe800078e001c */
[----:B------:R-:W-:Y:S02]  /*f190*/  IMAD.MOV.U32 R179, RZ, RZ, R29 ;  /* 0x000000ffffb37224 */ /* 0x000fe400078e001d */
[C---:B---3--:R-:W-:Y:S07]  /*f1a0*/  HMMA.16816.F32 R28, R164.reuse, R180, RZ ;  /* 0x000000b4a41c723c */ /* 0x048fee00000018ff */
[----:B------:R-:W-:Y:S01]  /*f1b0*/  MOV R180, R32 ;  /* 0x0000002000b47202 */ /* 0x000fe20000000f00 */
[----:B------:R-:W-:Y:S02]  /*f1c0*/  IMAD.MOV.U32 R181, RZ, RZ, R33 ;  /* 0x000000ffffb57224 */ /* 0x000fe400078e0021 */
[----:B------:R-:W-:Y:S01]  /*f1d0*/  HMMA.16816.F32 R32, R164, R182, RZ ;  /* 0x000000b6a420723c */ /* 0x000fe200000018ff */
[----:B------:R-:W-:Y:S05]  /*f1e0*/  LDSM.16.M88.4 R164, [R226] ;  /* 0x00000000e2a4783b */ /* 0x000fea0000000200 */
[C---:B------:R-:W-:Y:S01]  /*f1f0*/  HMMA.16816.F32 R4, R184.reuse, R188, R4 ;  /* 0x000000bcb804723c */ /* 0x040fe20000001804 */
[----:B------:R-:W2:Y:S04]  /*f200*/  LDL R188, [R1+0x10] ;  /* 0x0000100001bc7983 */ /* 0x000ea80000100800 */
[----:B------:R-:W3:Y:S01]  /*f210*/  LDL R189, [R1+0xc] ;  /* 0x00000c0001bd7983 */ /* 0x000ee20000100800 */
[C---:B------:R-:W-:Y:S06]  /*f220*/  HMMA.16816.F32 R8, R184.reuse, R190, R8 ;  /* 0x000000beb808723c */ /* 0x040fec0000001808 */
[C---:B------:R-:W-:Y:S05]  /*f230*/  HMMA.16816.F32 R12, R184.reuse, R192, R12 ;  /* 0x000000c0b80c723c */ /* 0x040fea000000180c */
[----:B------:R-:W-:Y:S01]  /*f240*/  IMAD.MOV.U32 R190, RZ, RZ, R176 ;  /* 0x000000ffffbe7224 */ /* 0x000fe200078e00b0 */
[C---:B------:R-:W-:Y:S05]  /*f250*/  HMMA.16816.F32 R16, R184.reuse, R194, R16 ;  /* 0x000000c2b810723c */ /* 0x040fea0000001810 */
[----:B------:R-:W-:Y:S01]  /*f260*/  IMAD.MOV.U32 R192, RZ, RZ, R168 ;  /* 0x000000ffffc07224 */ /* 0x000fe200078e00a8 */
[C---:B----4-:R-:W-:Y:S05]  /*f270*/  HMMA.16816.F32 R20, R184.reuse, R196, R20 ;  /* 0x000000c4b814723c */ /* 0x050fea0000001814 */
[----:B------:R-:W-:Y:S01]  /*f280*/  IMAD.MOV.U32 R193, RZ, RZ, R169 ;  /* 0x000000ffffc17224 */ /* 0x000fe200078e00a9 */
[C---:B------:R-:W-:Y:S01]  /*f290*/  HMMA.16816.F32 R24, R184.reuse, R198, R24 ;  /* 0x000000c6b818723c */ /* 0x040fe20000001818 */
[----:B------:R-:W1:Y:S04]  /*f2a0*/  LDSM.16.M88.4 R168, [R223+0x8000] ;  /* 0x00800000dfa8783b */ /* 0x000e680000000200 */
[----:B------:R-:W-:Y:S01]  /*f2b0*/  IMAD.MOV.U32 R194, RZ, RZ, R178 ;  /* 0x000000ffffc27224 */ /* 0x000fe200078e00b2 */
[C---:B------:R-:W-:Y:S05]  /*f2c0*/  HMMA.16816.F32 R28, R184.reuse, R200, R28 ;  /* 0x000000c8b81c723c */ /* 0x040fea000000181c */
[----:B------:R-:W-:Y:S01]  /*f2d0*/  IMAD.MOV.U32 R195, RZ, RZ, R179 ;  /* 0x000000ffffc37224 */ /* 0x000fe200078e00b3 */
[----:B------:R-:W-:Y:S01]  /*f2e0*/  HMMA.16816.F32 R32, R184, R202, R32 ;  /* 0x000000cab820723c */ /* 0x000fe20000001820 */
[----:B------:R-:W-:Y:S04]  /*f2f0*/  LDSM.16.M88.4 R184, [R216+0x1000] ;  /* 0x00100000d8b8783b */ /* 0x000fe80000000200 */
[----:B------:R-:W-:Y:S01]  /*f300*/  IMAD.MOV.U32 R191, RZ, RZ, R177 ;  /* 0x000000ffffbf7224 */ /* 0x000fe200078e00b1 */
[----:B------:R-:W-:Y:S01]  /*f310*/  MOV R201, R181 ;  /* 0x000000b500c97202 */ /* 0x000fe20000000f00 */
[----:B------:R-:W4:Y:S01]  /*f320*/  LDSM.16.M88.4 R176, [R223+0x9000] ;  /* 0x00900000dfb0783b */ /* 0x000f220000000200 */
[----:B------:R-:W-:Y:S03]  /*f330*/  IMAD.MOV.U32 R200, RZ, RZ, R180 ;  /* 0x000000ffffc87224 */ /* 0x000fe600078e00b4 */
[----:B------:R-:W5:Y:S01]  /*f340*/  LDSM.16.M88.4 R180, [R223+0x9800] ;  /* 0x00980000dfb4783b */ /* 0x000f620000000200 */
[C---:B------:R-:W-:Y:S04]  /*f350*/  LEA R198, P0, R3.reuse, R190, 0x6 ;  /* 0x000000be03c67211 */ /* 0x040fe800078030ff */
[C---:B------:R-:W-:Y:S02]  /*f360*/  LEA.HI.X.SX32 R199, R3.reuse, R191, 0x6, P0 ;  /* 0x000000bf03c77211 */ /* 0x040fe400000f36ff */
[----:B------:R-:W-:Y:S03]  /*f370*/  LEA R190, P0, R3, R194, 0x6 ;  /* 0x000000c203be7211 */ /* 0x000fe600078030ff */
[----:B------:R-:W-:Y:S01]  /*f380*/  IMAD R197, R199, UR8, RZ ;  /* 0x00000008c7c57c24 */ /* 0x000fe2000f8e02ff */
[----:B------:R-:W-:Y:S01]  /*f390*/  LEA.HI.X.SX32 R191, R3, R195, 0x6, P0 ;  /* 0x000000c303bf7211 */ /* 0x000fe200000f36ff */
[----:B------:R-:W-:Y:S01]  /*f3a0*/  IMAD.WIDE.U32 R194, R190, UR8, RZ ;  /* 0x00000008bec27c25 */ /* 0x000fe2000f8e00ff */
[C---:B-1----:R-:W-:Y:S06]  /*f3b0*/  HMMA.16816.F32 R4, R164.reuse, R168, R4 ;  /* 0x000000a8a404723c */ /* 0x042fec0000001804 */
[C---:B------:R-:W-:Y:S01]  /*f3c0*/  HMMA.16816.F32 R8, R164.reuse, R170, R8 ;  /* 0x000000aaa408723c */ /* 0x040fe20000001808 */
[----:B------:R-:W-:Y:S05]  /*f3d0*/  LDSM.16.M88.4 R168, [R225] ;  /* 0x00000000e1a8783b */ /* 0x000fea0000000200 */
[C---:B------:R-:W-:Y:S06]  /*f3e0*/  HMMA.16816.F32 R12, R164.reuse, R172, R12 ;  /* 0x000000aca40c723c */ /* 0x040fec000000180c */
[C---:B------:R-:W-:Y:S01]  /*f3f0*/  HMMA.16816.F32 R16, R164.reuse, R174, R16 ;  /* 0x000000aea410723c */ /* 0x040fe20000001810 */
[----:B------:R-:W1:Y:S05]  /*f400*/  LDSM.16.M88.4 R172, [R216] ;  /* 0x00000000d8ac783b */ /* 0x000e6a0000000200 */
[C---:B----4-:R-:W-:Y:S06]  /*f410*/  HMMA.16816.F32 R20, R164.reuse, R176, R20 ;  /* 0x000000b0a414723c */ /* 0x050fec0000001814 */
[C---:B------:R-:W-:Y:S01]  /*f420*/  HMMA.16816.F32 R24, R164.reuse, R178, R24 ;  /* 0x000000b2a418723c */ /* 0x040fe20000001818 */
[----:B------:R-:W4:Y:S05]  /*f430*/  LDSM.16.M88.4 R176, [R216+0x800] ;  /* 0x00080000d8b0783b */ /* 0x000f2a0000000200 */
[C---:B-----5:R-:W-:Y:S06]  /*f440*/  HMMA.16816.F32 R28, R164.reuse, R180, R28 ;  /* 0x000000b4a41c723c */ /* 0x060fec000000181c */
        /* <DEDUP_REMOVED lines=22> */
[C---:B----4-:R-:W-:Y:S06]  /*f5b0*/  HMMA.16816.F32 R20, R172.reuse, R184, R20 ;  /* 0x000000b8ac14723c */ /* 0x050fec0000001814 */
[C---:B------:R-:W-:Y:S01]  /*f5c0*/  HMMA.16816.F32 R24, R172.reuse, R186, R24 ;  /* 0x000000baac18723c */ /* 0x040fe20000001818 */
[----:B------:R-:W4:Y:S05]  /*f5d0*/  LDSM.16.M88.4 R184, [R213] ;  /* 0x00000000d5b8783b */ /* 0x000f2a0000000200 */
        /* <DEDUP_REMOVED lines=128> */
[C---:B------:R-:W-:Y:S06]  /*fde0*/  HMMA.16816.F32 R24, R172.reuse, R186, R24 ;  /* 0x000000baac18723c */ /* 0x040fec0000001818 */
[C---:B-----5:R-:W-:Y:S06]  /*fdf0*/  HMMA.16816.F32 R28, R172.reuse, R164, R28 ;  /* 0x000000a4ac1c723c */ /* 0x060fec000000181c */
[----:B------:R-:W-:Y:S01]  /*fe00*/  HMMA.16816.F32 R32, R172, R166, R32 ;  /* 0x000000a6ac20723c */ /* 0x000fe20000001820 */
[----:B------:R-:W4:Y:S01]  /*fe10*/  S2R R172, SR_TID.X ;  /* 0x0000000000ac7919 */ /* 0x000f220000002100 */
[----:B------:R-:W5:Y:S04]  /*fe20*/  LDSM.16.M88.4 R164, [R216+0x7000] ;  /* 0x00700000d8a4783b */ /* 0x000f680000000200 */
[C---:B-1----:R-:W-:Y:S05]  /*fe30*/  HMMA.16816.F32 R4, R168.reuse, R176, R4 ;  /* 0x000000b0a804723c */ /* 0x042fea0000001804 */
[----:B------:R-:W-:Y:S01]  /*fe40*/  IMAD.WIDE.U32 R174, R198, UR8, RZ ;  /* 0x00000008c6ae7c25 */ /* 0x000fe2000f8e00ff */
[C---:B------:R-:W-:Y:S05]  /*fe50*/  HMMA.16816.F32 R8, R168.reuse, R178, R8 ;  /* 0x000000b2a808723c */ /* 0x040fea0000001808 */
[----:B------:R-:W-:Y:S01]  /*fe60*/  LEA R202, P0, R174, R188, 0x1 ;  /* 0x000000bcaeca7211 */ /* 0x000fe200078008ff */
[----:B------:R-:W-:Y:S01]  /*fe70*/  IMAD R198, R198, UR9, R197 ;  /* 0x00000009c6c67c24 */ /* 0x000fe2000f8e02c5 */
[C---:B--2---:R-:W-:Y:S04]  /*fe80*/  HMMA.16816.F32 R12, R168.reuse, R180, R12 ;  /* 0x000000b4a80c723c */ /* 0x044fe8000000180c */
[----:B------:R-:W-:Y:S02]  /*fe90*/  IMAD.IADD R198, R175, 0x1, R198 ;  /* 0x00000001afc67824 */ /* 0x000fe400078e02c6 */
[----:B------:R-:W-:Y:S01]  /*fea0*/  IMAD R197, R191, UR8, RZ ;  /* 0x00000008bfc57c24 */ /* 0x000fe2000f8e02ff */
[C---:B------:R-:W-:Y:S04]  /*feb0*/  HMMA.16816.F32 R16, R168.reuse, R182, R16 ;  /* 0x000000b6a810723c */ /* 0x040fe80000001810 */
[----:B---3--:R-:W-:Y:S01]  /*fec0*/  LEA.HI.X R203, R174, R189, R198, 0x1, P0 ;  /* 0x000000bdaecb7211 */ /* 0x008fe200000f0cc6 */
[----:B------:R-:W-:Y:S01]  /*fed0*/  IMAD R197, R190, UR9, R197 ;  /* 0x00000009bec57c24 */ /* 0x000fe2000f8e02c5 */
[C---:B------:R-:W-:Y:S01]  /*fee0*/  LEA R174, P1, R3.reuse, R200, 0x6 ;  /* 0x000000c803ae7211 */ /* 0x040fe200078230ff */
[----:B------:R-:W-:Y:S01]  /*fef0*/  FMUL.FTZ R182, R4, UR5 ;  /* 0x0000000504b67c20 */ /* 0x000fe20008410000 */
[----:B------:R-:W-:Y:S03]  /*ff00*/  LEA R190, P0, R3, R192, 0x6 ;  /* 0x000000c003be7211 */ /* 0x000fe600078030ff */
[CC--:B------:R-:W-:Y:S01]  /*ff10*/  LEA R198, P3, R194.reuse, R188.reuse, 0x1 ;  /* 0x000000bcc2c67211 */ /* 0x0c0fe200078608ff */
[----:B------:R-:W-:Y:S01]  /*ff20*/  IMAD.IADD R197, R195, 0x1, R197 ;  /* 0x00000001c3c57824 */ /* 0x000fe200078e02c5 */
[C---:B------:R-:W-:Y:S01]  /*ff30*/  LEA.HI.X.SX32 R175, R3.reuse, R201, 0x6, P1 ;  /* 0x000000c903af7211 */ /* 0x040fe200008f36ff */
[----:B------:R-:W1:Y:S01]  /*ff40*/  MUFU.TANH R182, R182 ;  /* 0x000000b600b67308 */ /* 0x000e620000002400 */
[----:B------:R-:W-:Y:S01]  /*ff50*/  LEA.HI.X.SX32 R191, R3, R193, 0x6, P0 ;  /* 0x000000c103bf7211 */ /* 0x000fe200000f36ff */
[----:B------:R-:W-:Y:S01]  /*ff60*/  FMUL.FTZ R193, R5, UR5 ;  /* 0x0000000505c17c20 */ /* 0x000fe20008410000 */
[-C--:B------:R-:W-:Y:S01]  /*ff70*/  LEA.HI.X R199, R194, R189.reuse, R197, 0x1, P3 ;  /* 0x000000bdc2c77211 */ /* 0x080fe200018f0cc5 */
[----:B------:R-:W-:Y:S01]  /*ff80*/  IMAD R197, R175, UR8, RZ ;  /* 0x00000008afc57c24 */ /* 0x000fe2000f8e02ff */
[----:B----4-:R-:W-:Y:S01]  /*ff90*/  SHF.L.U32 R172, R172, 0x1, RZ ;  /* 0x00000001acac7819 */ /* 0x010fe200000006ff */
[----:B------:R-:W-:Y:S01]  /*ffa0*/  IMAD R3, R191, UR8, RZ ;  /* 0x00000008bf037c24 */ /* 0x000fe2000f8e02ff */
[C---:B-----5:R-:W-:Y:S03]  /*ffb0*/  HMMA.16816.F32 R20, R168.reuse, R164, R20 ;  /* 0x000000a4a814723c */ /* 0x060fe60000001814 */
[----:B------:R-:W2:Y:S01]  /*ffc0*/  MUFU.TANH R193, R193 ;  /* 0x000000c100c17308 */ /* 0x000ea20000002400 */
[----:B------:R-:W-:Y:S01]  /*ffd0*/  LOP3.LUT R172, R172, 0x6, RZ, 0xc0, !PT ;  /* 0x00000006acac7812 */ /* 0x000fe200078ec0ff */
[C---:B------:R-:W-:Y:S02]  /*ffe0*/  IMAD R197, R174.reuse, UR9, R197 ;  /* 0x00000009aec57c24 */ /* 0x040fe4000f8e02c5 */
[----:B------:R-:W-:Y:S04]  /*fff0*/  FMUL.FTZ R177, R7, UR5 ;  /* 0x0000000507b17c20 */ /* 0x000fe80008410000 */
[----:B------:R-:W-:Y:S01]  /*10000*/  IMAD.WIDE.U32 R174, R174, UR8, RZ ;  /* 0x00000008aeae7c25 */ /* 0x000fe2000f8e00ff */
[C---:B------:R-:W-:Y:S03]  /*10010*/  HMMA.16816.F32 R24, R168.reuse, R166, R24 ;  /* 0x000000a6a818723c */ /* 0x040fe60000001818 */
[C---:B------:R-:W-:Y:S01]  /*10020*/  IMAD R3, R190.reuse, UR9, R3 ;  /* 0x00000009be037c24 */ /* 0x040fe2000f8e0203 */
[----:B------:R-:W-:Y:S01]  /*10030*/  MUFU.TANH R177, R177 ;  /* 0x000000b100b17308 */ /* 0x000fe20000002400 */
[----:B------:R-:W-:Y:S01]  /*10040*/  IMAD.WIDE.U32 R194, R190, UR8, RZ ;  /* 0x00000008bec27c25 */ /* 0x000fe2000f8e00ff */
[-C--:B------:R-:W-:Y:S02]  /*10050*/  LEA R190, P1, R174, R188.reuse, 0x1 ;  /* 0x000000bcaebe7211 */ /* 0x080fe400078208ff */
[----:B------:R-:W-:Y:S03]  /*10060*/  LEA R178, P0, R194, R188, 0x1 ;  /* 0x000000bcc2b27211 */ /* 0x000fe600078008ff */
[----:B------:R-:W-:Y:S02]  /*10070*/  IMAD.IADD R197, R175, 0x1, R197 ;  /* 0x00000001afc57824 */ /* 0x000fe400078e02c5 */
[----:B------:R-:W-:Y:S01]  /*10080*/  FMUL.FTZ R181, R10, UR5 ;  /* 0x000000050ab57c20 */ /* 0x000fe20008410000 */
[----:B------:R-:W-:Y:S02]  /*10090*/  IMAD.IADD R201, R195, 0x1, R3 ;  /* 0x00000001c3c97824 */ /* 0x000fe400078e0203 */
[----:B------:R-:W-:Y:S01]  /*100a0*/  FMUL.FTZ R183, R11, UR5 ;  /* 0x000000050bb77c20 */ /* 0x000fe20008410000 */
[----:B------:R-:W-:Y:S01]  /*100b0*/  IMAD.U32 R3, RZ, RZ, UR21 ;  /* 0x00000015ff037e24 */ /* 0x000fe2000f8e00ff */
[-C--:B------:R-:W-:Y:S02]  /*100c0*/  LEA.HI.X R191, R174, R189.reuse, R197, 0x1, P1 ;  /* 0x000000bdaebf7211 */ /* 0x080fe400008f0cc5 */
[----:B------:R-:W-:Y:S01]  /*100d0*/  LEA.HI.X R179, R194, R189, R201, 0x1, P0 ;  /* 0x000000bdc2b37211 */ /* 0x000fe200000f0cc9 */
[----:B------:R-:W-:Y:S01]  /*100e0*/  IMAD R3, R3, 0x40, R172 ;  /* 0x0000004003037824 */ /* 0x000fe200078e02ac */
[----:B------:R-:W-:Y:S01]  /*100f0*/  PLOP3.LUT P0, PT, PT, PT, UP0, 0x80, 0x0 ;  /* 0x000000000000781c */ /* 0x000fe20003f0f008 */
[----:B------:R-:W3:Y:S01]  /*10100*/  LDSM.16.M88.4 R172, [R216+0x7800] ;  /* 0x00780000d8ac783b */ /* 0x000ee20000000200 */
[----:B------:R-:W-:Y:S01]  /*10110*/  FMUL.FTZ R189, R6, UR5 ;  /* 0x0000000506bd7c20 */ /* 0x000fe20008410000 */
[----:B------:R-:W-:Y:S01]  /*10120*/  IMAD.IADD R197, R252, 0x1, -R3 ;  /* 0x00000001fcc57824 */ /* 0x000fe200078e0a03 */
[----:B------:R-:W-:Y:S04]  /*10130*/  DEPBAR.LE SB0, 0x0 ;  /* 0x000080000000791a */ /* 0x000fe80000000000 */
[----:B------:R-:W-:Y:S01]  /*10140*/  IABS R197, R197 ;  /* 0x000000c500c57213 */ /* 0x000fe20000000000 */
[----:B------:R-:W-:Y:S01]  /*10150*/  BAR.SYNC.DEFER_BLOCKING 0x0 ;  /* 0x0000000000007b1d */ /* 0x000fe20000010000 */
[----:B------:R-:W-:Y:S02]  /*10160*/  VIADD R194, R3, 0x1 ;  /* 0x0000000103c27836 */ /* 0x000fe40000000000 */
[----:B------:R-:W-:Y:S01]  /*10170*/  FMUL.FTZ R201, R9, UR5 ;  /* 0x0000000509c97c20 */ /* 0x000fe20008410000 */
[----:B------:R-:W-:Y:S01]  /*10180*/  I2FP.F32.S32 R195, R197 ;  /* 0x000000c500c37245 */ /* 0x000fe20000201400 */
[----:B------:R-:W-:Y:S01]  /*10190*/  FMUL.FTZ R197, R8, UR5 ;  /* 0x0000000508c57c20 */ /* 0x000fe20008410000 */
[----:B------:R-:W-:Y:S01]  /*101a0*/  IMAD.IADD R6, R252, 0x1, -R194 ;  /* 0x00000001fc067824 */ /* 0x000fe200078e0ac2 */
[C---:B------:R-:W-:Y:S02]  /*101b0*/  ISETP.GE.AND P3, PT, R194.reuse, R251, PT ;  /* 0x000000fbc200720c */ /* 0x040fe40003f66270 */
[C---:B------:R-:W-:Y:S01]  /*101c0*/  ISETP.GE.AND P1, PT, R194.reuse, R248, PT ;  /* 0x000000f8c200720c */ /* 0x040fe20003f26270 */
[----:B-1----:R-:W-:Y:S01]  /*101d0*/  FFMA.FTZ R182, R195, -UR18, R182 ;  /* 0x80000012c3b67c23 */ /* 0x002fe200080100b6 */
[C---:B------:R-:W-:Y:S02]  /*101e0*/  IADD3 R195, R249.reuse, -R3, RZ ;  /* 0x80000003f9c37210 */ /* 0x040fe40007ffe0ff */
[C---:B------:R-:W-:Y:S02]  /*101f0*/  ISETP.GE.OR P3, PT, R194.reuse, R250, !P3 ;  /* 0x000000fac200720c */ /* 0x040fe40005f66670 */
[----:B------:R-:W-:Y:S02]  /*10200*/  IABS R5, R195 ;  /* 0x000000c300057213 */ /* 0x000fe40000000000 */
[----:B------:R-:W-:Y:S02]  /*10210*/  IABS R195, R6 ;  /* 0x0000000600c37213 */ /* 0x000fe40000000000 */
[----:B------:R-:W-:Y:S03]  /*10220*/  ISETP.GE.OR P1, PT, R194, R243, !P1 ;  /* 0x000000f3c200720c */ /* 0x000fe60004f26670 */
[----:B------:R-:W-:Y:S02]  /*10230*/  IMAD.MOV.U32 R6, RZ, RZ, R195 ;  /* 0x000000ffff067224 */ /* 0x000fe400078e00c3 */
[----:B------:R-:W-:Y:S01]  /*10240*/  IMAD.IADD R195, R249, 0x1, -R194 ;  /* 0x00000001f9c37824 */ /* 0x000fe200078e0ac2 */
[----:B------:R-:W1:Y:S01]  /*10250*/  MUFU.TANH R189, R189 ;  /* 0x000000bd00bd7308 */ /* 0x000e620000002400 */
[----:B------:R-:W-:Y:S02]  /*10260*/  I2FP.F32.S32 R194, R5 ;  /* 0x0000000500c27245 */ /* 0x000fe40000201400 */
[----:B------:R-:W-:Y:S02]  /*10270*/  I2FP.F32.S32 R6, R6 ;  /* 0x0000000600067245 */ /* 0x000fe40000201400 */
[----:B------:R-:W-:Y:S01]  /*10280*/  IABS R195, R195 ;  /* 0x000000c300c37213 */ /* 0x000fe20000000000 */
[C---:B---3--:R-:W-:Y:S05]  /*10290*/  HMMA.16816.F32 R28, R168.reuse, R172, R28 ;  /* 0x000000aca81c723c */ /* 0x048fea000000181c */
[----:B--2---:R-:W-:Y:S01]  /*102a0*/  FFMA.FTZ R193, R6, -UR18, R193 ;  /* 0x8000001206c17c23 */ /* 0x004fe200080100c1 */
[----:B------:R-:W-:Y:S05]  /*102b0*/  HMMA.16816.F32 R32, R168, R174, R32 ;  /* 0x000000aea820723c */ /* 0x000fea0000001820 */
[----:B-1----:R-:W-:Y:S02]  /*102c0*/  FFMA.FTZ R173, R194, -UR18, R189 ;  /* 0x80000012c2ad7c23 */ /* 0x002fe400080100bd */
[----:B------:R-:W-:Y:S01]  /*102d0*/  I2FP.F32.S32 R170, R195 ;  /* 0x000000c300aa7245 */ /* 0x000fe20000201400 */
[----:B------:R-:W-:Y:S05]  /*102e0*/  @!UPT UIADD3 URZ, URZ, URZ, URZ ;  /* 0x0000003f3f3ff290 */ /* 0x000fea000fffe03f */
[----:B------:R-:W-:Y:S11]  /*102f0*/  @P0 BRA `(.L_x_1521) ;  /* 0xffffffdc002c0947 */ /* 0x000ff6000383ffff */
.L_x_1520:
[C---:B------:R-:W-:Y:S01]  /*10300*/  ISETP.GE.AND P0, PT, R3.reuse, R251, PT ;  /* 0x000000fb0300720c */ /* 0x040fe20003f06270 */
[----:B------:R-:W2:Y:S01]  /*10310*/  MUFU.TANH R197, R197 ;  /* 0x000000c500c57308 */ /* 0x000ea20000002400 */
[C---:B-1----:R-:W-:Y:S01]  /*10320*/  IADD3 R5, R3.reuse, 0x8, RZ ;  /* 0x0000000803057810 */ /* 0x042fe20007ffe0ff */
[----:B------:R-:W-:Y:S01]  /*10330*/  FMUL.FTZ R7, R12, UR5 ;  /* 0x000000050c077c20 */ /* 0x000fe20008410000 */
[C---:B------:R-:W-:Y:S01]  /*10340*/  ISETP.GE.OR P0, PT, R3.reuse, R250, !P0 ;  /* 0x000000fa0300720c */ /* 0x040fe20004706670 */
[----:B------:R-:W-:Y:S01]  /*10350*/  FFMA.FTZ R177, R170, -UR18, R177 ;  /* 0x80000012aab17c23 */ /* 0x000fe200080100b1 */
[----:B------:R-:W-:Y:S01]  /*10360*/  IADD3 R4, R3, 0x9, RZ ;  /* 0x0000000903047810 */ /* 0x000fe20007ffe0ff */
[----:B------:R-:W-:Y:S01]  /*10370*/  FMUL.FTZ R189, R14, UR5 ;  /* 0x000000050ebd7c20 */ /* 0x000fe20008410000 */
[----:B------:R-:W-:Y:S03]  /*10380*/  IADD3 R8, R252, -R5, RZ ;  /* 0x80000005fc087210 */ /* 0x000fe60007ffe0ff */
[----:B------:R-:W-:Y:S01]  /*10390*/  MUFU.TANH R201, R201 ;  /* 0x000000c900c97308 */ /* 0x000fe20000002400 */
[----:B------:R-:W-:Y:S01]  /*103a0*/  FSEL R166, R182, -INF , !P0 ;  /* 0xff800000b6a67808 */ /* 0x000fe20004000000 */
[----:B------:R-:W-:Y:S01]  /*103b0*/  FMUL.FTZ R13, R13, UR5 ;  /* 0x000000050d0d7c20 */ /* 0x000fe20008410000 */
[-C--:B------:R-:W-:Y:S01]  /*103c0*/  ISETP.GE.AND P4, PT, R5, R248.reuse, PT ;  /* 0x000000f80500720c */ /* 0x080fe20003f86270 */
[----:B------:R-:W-:Y:S01]  /*103d0*/  FMUL.FTZ R15, R15, UR5 ;  /* 0x000000050f0f7c20 */ /* 0x000fe20008410000 */
[-C--:B------:R-:W-:Y:S01]  /*103e0*/  ISETP.GE.AND P6, PT, R5, R251.reuse, PT ;  /* 0x000000fb0500720c */ /* 0x080fe20003fc6270 */
[----:B------:R-:W-:Y:S01]  /*103f0*/  FMUL.FTZ R187, R16, UR5 ;  /* 0x0000000510bb7c20 */ /* 0x000fe20008410000 */
[C---:B------:R-:W-:Y:S03]  /*10400*/  ISETP.GE.AND P0, PT, R4.reuse, R248, PT ;  /* 0x000000f80400720c */ /* 0x040fe60003f06270 */
[----:B------:R-:W-:Y:S01]  /*10410*/  MUFU.TANH R181, R181 ;  /* 0x000000b500b57308 */ /* 0x000fe20000002400 */
[----:B------:R-:W-:Y:S01]  /*10420*/  ISETP.GE.AND P5, PT, R4, R251, PT ;  /* 0x000000fb0400720c */ /* 0x000fe20003fa6270 */
[----:B------:R-:W-:Y:S01]  /*10430*/  FMUL.FTZ R17, R17, UR5 ;  /* 0x0000000511117c20 */ /* 0x000fe20008410000 */
[----:B------:R-:W-:Y:S01]  /*10440*/  IABS R8, R8 ;  /* 0x0000000800087213 */ /* 0x000fe20000000000 */
[----:B------:R-:W-:Y:S01]  /*10450*/  FMUL.FTZ R19, R19, UR5 ;  /* 0x0000000513137c20 */ /* 0x000fe20008410000 */
[CC--:B------:R-:W-:Y:S01]  /*10460*/  ISETP.GE.OR P4, PT, R5.reuse, R243.reuse, !P4 ;  /* 0x000000f30500720c */ /* 0x0c0fe20006786670 */
[----:B------:R-:W-:Y:S01]  /*10470*/  FMUL.FTZ R18, R18, UR5 ;  /* 0x0000000512127c20 */ /* 0x000fe20008410000 */
[-C--:B------:R-:W-:Y:S03]  /*10480*/  ISETP.GE.OR P6, PT, R5, R250.reuse, !P6 ;  /* 0x000000fa0500720c */ /* 0x080fe600077c6670 */
[----:B------:R-:W1:Y:S01]  /*10490*/  MUFU.TANH R183, R183 ;  /* 0x000000b700b77308 */ /* 0x000e620000002400 */
[----:B------:R-:W-:Y:S01]  /*104a0*/  ISETP.GE.OR P0, PT, R4, R243, !P0 ;  /* 0x000000f30400720c */ /* 0x000fe20004706670 */
[----:B------:R-:W-:Y:S01]  /*104b0*/  FMUL.FTZ R22, R22, UR5 ;  /* 0x0000000516167c20 */ /* 0x000fe20008410000 */
[----:B------:R-:W-:Y:S01]  /*104c0*/  ISETP.GE.OR P5, PT, R4, R250, !P5 ;  /* 0x000000fa0400720c */ /* 0x000fe20006fa6670 */
[----:B------:R-:W-:Y:S01]  /*104d0*/  FMUL.FTZ R20, R20, UR5 ;  /* 0x0000000514147c20 */ /* 0x000fe20008410000 */
[-C--:B------:R-:W-:Y:S01]  /*104e0*/  IADD3 R6, R252, -R4.reuse, RZ ;  /* 0x80000004fc067210 */ /* 0x080fe20007ffe0ff */
[----:B------:R-:W-:Y:S01]  /*104f0*/  FMUL.FTZ R21, R21, UR5 ;  /* 0x0000000515157c20 */ /* 0x000fe20008410000 */
[C---:B------:R-:W-:Y:S03]  /*10500*/  IADD3 R5, R249.reuse, -R5, RZ ;  /* 0x80000005f9057210 */ /* 0x040fe60007ffe0ff */
[----:B------:R-:W3:Y:S01]  /*10510*/  MUFU.TANH R7, R7 ;  /* 0x0000000700077308 */ /* 0x000ee20000002400 */
[----:B------:R-:W-:Y:S01]  /*10520*/  IADD3 R4, R249, -R4, RZ ;  /* 0x80000004f9047210 */ /* 0x000fe20007ffe0ff */
[----:B------:R-:W-:Y:S01]  /*10530*/  FMUL.FTZ R23, R23, UR5 ;  /* 0x0000000517177c20 */ /* 0x000fe20008410000 */
[----:B------:R-:W-:Y:S01]  /*10540*/  I2FP.F32.S32 R8, R8 ;  /* 0x0000000800087245 */ /* 0x000fe20000201400 */
[----:B------:R-:W-:Y:S01]  /*10550*/  FMUL.FTZ R24, R24, UR5 ;  /* 0x0000000518187c20 */ /* 0x000fe20008410000 */
[----:B------:R-:W-:Y:S01]  /*10560*/  IABS R6, R6 ;  /* 0x0000000600067213 */ /* 0x000fe20000000000 */
[----:B------:R-:W-:Y:S01]  /*10570*/  FMUL.FTZ R25, R25, UR5 ;  /* 0x0000000519197c20 */ /* 0x000fe20008410000 */
[----:B------:R-:W-:Y:S03]  /*10580*/  FSEL R172, R193, -INF , !P3 ;  /* 0xff800000c1ac7808 */ /* 0x000fe60005800000 */
[----:B------:R-:W4:Y:S01]  /*10590*/  MUFU.TANH R190, R13 ;  /* 0x0000000d00be7308 */ /* 0x000f220000002400 */
[----:B------:R-:W-:Y:S01]  /*105a0*/  IABS R5, R5 ;  /* 0x0000000500057213 */ /* 0x000fe20000000000 */
[----:B------:R-:W-:Y:S01]  /*105b0*/  FMUL.FTZ R27, R27, UR5 ;  /* 0x000000051b1b7c20 */ /* 0x000fe20008410000 */
[----:B------:R-:W-:Y:S01]  /*105c0*/  IABS R4, R4 ;  /* 0x0000000400047213 */ /* 0x000fe20000000000 */
[----:B------:R-:W-:Y:S01]  /*105d0*/  FMUL.FTZ R28, R28, UR5 ;  /* 0x000000051c1c7c20 */ /* 0x000fe20008410000 */
[----:B------:R-:W-:Y:S01]  /*105e0*/  ISETP.GE.AND P3, PT, R3, R248, PT ;  /* 0x000000f80300720c */ /* 0x000fe20003f66270 */
[----:B------:R-:W-:Y:S01]  /*105f0*/  FMUL.FTZ R29, R29, UR5 ;  /* 0x000000051d1d7c20 */ /* 0x000fe20008410000 */
[----:B------:R-:W-:Y:S03]  /*10600*/  I2FP.F32.S32 R4, R4 ;  /* 0x0000000400047245 */ /* 0x000fe60000201400 */
[----:B------:R-:W5:Y:S01]  /*10610*/  MUFU.TANH R189, R189 ;  /* 0x000000bd00bd7308 */ /* 0x000f620000002400 */
[----:B------:R-:W-:Y:S01]  /*10620*/  ISETP.GE.OR P3, PT, R3, R243, !P3 ;  /* 0x000000f30300720c */ /* 0x000fe20005f66670 */
[----:B------:R-:W-:Y:S01]  /*10630*/  FMUL.FTZ R32, R32, UR5 ;  /* 0x0000000520207c20 */ /* 0x000fe20008410000 */
[----:B------:R-:W-:Y:S01]  /*10640*/  FSEL R12, R177, -INF , !P1 ;  /* 0xff800000b10c7808 */ /* 0x000fe20004800000 */
[----:B------:R-:W-:Y:S01]  /*10650*/  FMUL.FTZ R31, R31, UR5 ;  /* 0x000000051f1f7c20 */ /* 0x000fe20008410000 */
[----:B------:R-:W-:Y:S01]  /*10660*/  FSEL R14, R173, -INF , !P3 ;  /* 0xff800000ad0e7808 */ /* 0x000fe20005800000 */
[----:B------:R-:W-:Y:S01]  /*10670*/  FMUL.FTZ R26, R26, UR5 ;  /* 0x000000051a1a7c20 */ /* 0x000fe20008410000 */
[----:B------:R-:W-:Y:S03]  /*10680*/  FMUL.FTZ R30, R30, UR5 ;  /* 0x000000051e1e7c20 */ /* 0x000fe60008410000 */
[----:B------:R-:W5:Y:S01]  /*10690*/  MUFU.TANH R191, R15 ;  /* 0x0000000f00bf7308 */ /* 0x000f620000002400 */
[----:B------:R-:W-:Y:S01]  /*106a0*/  FMUL.FTZ R33, R33, UR5 ;  /* 0x0000000521217c20 */ /* 0x000fe20008410000 */
[----:B------:R-:W-:Y:S01]  /*106b0*/  FMUL.FTZ R34, R34, UR5 ;  /* 0x0000000522227c20 */ /* 0x000fe20008410000 */
[----:B------:R-:W-:Y:S01]  /*106c0*/  FMUL.FTZ R35, R35, UR5 ;  /* 0x0000000523237c20 */ /* 0x000fe20008410000 */
[----:B------:R-:W-:Y:S02]  /*106d0*/  UISETP.GT.AND UP0, UPT, UR21, UR14, UPT ;  /* 0x0000000e1500728c */ /* 0x000fe4000bf04270 */
[----:B------:R-:W-:Y:S04]  /*106e0*/  UIADD3 UR25, UR25, 0x1, URZ ;  /* 0x0000000119197890 */ /* 0x000fe8000fffe03f */
[----:B------:R-:W-:Y:S01]  /*106f0*/  MUFU.TANH R192, R17 ;  /* 0x0000001100c07308 */ /* 0x000fe20000002400 */
[----:B------:R-:W-:Y:S09]  /*10700*/  UIADD3 UR20, UR20, -0x1, URZ ;  /* 0xffffffff14147890 */ /* 0x000ff2000fffe03f */
[----:B------:R-:W-:Y:S10]  /*10710*/  MUFU.TANH R196, R19 ;  /* 0x0000001300c47308 */ /* 0x000ff40000002400 */
[----:B------:R-:W5:Y:S10]  /*10720*/  MUFU.TANH R187, R187 ;  /* 0x000000bb00bb7308 */ /* 0x000f740000002400 */
[----:B------:R-:W5:Y:S10]  /*10730*/  MUFU.TANH R194, R18 ;  /* 0x0000001200c27308 */ /* 0x000f740000002400 */
[----:B------:R-:W5:Y:S10]  /*10740*/  MUFU.TANH R193, R22 ;  /* 0x0000001600c17308 */ /* 0x000f740000002400 */
[----:B------:R-:W-:Y:S10]  /*10750*/  MUFU.TANH R199, R21 ;  /* 0x0000001500c77308 */ /* 0x000ff40000002400 */
        /* <DEDUP_REMOVED lines=11> */
[----:B------:R-:W-:Y:S01]  /*10810*/  MUFU.TANH R35, R35 ;  /* 0x0000002300237308 */ /* 0x000fe20000002400 */
[----:B--2---:R-:W-:Y:S01]  /*10820*/  FFMA.FTZ R197, R8, -UR18, R197 ;  /* 0x8000001208c57c23 */ /* 0x004fe200080100c5 */
[----:B------:R-:W-:Y:S01]  /*10830*/  I2FP.F32.S32 R8, R6 ;  /* 0x0000000600087245 */ /* 0x000fe20000201400 */
[----:B-1----:R-:W-:Y:S01]  /*10840*/  FFMA.FTZ R183, R4, -UR18, R183 ;  /* 0x8000001204b77c23 */ /* 0x002fe200080100b7 */
[----:B------:R-:W-:Y:S02]  /*10850*/  I2FP.F32.S32 R6, R5 ;  /* 0x0000000500067245 */ /* 0x000fe40000201400 */
[C---:B------:R-:W-:Y:S01]  /*10860*/  IADD3 R5, R3.reuse, 0x10, RZ ;  /* 0x0000001003057810 */ /* 0x040fe20007ffe0ff */
[----:B------:R-:W-:Y:S01]  /*10870*/  FFMA.FTZ R201, R8, -UR18, R201 ;  /* 0x8000001208c97c23 */ /* 0x000fe200080100c9 */
[----:B------:R-:W-:Y:S01]  /*10880*/  IADD3 R4, R3, 0x11, RZ ;  /* 0x0000001103047810 */ /* 0x000fe20007ffe0ff */
[----:B------:R-:W-:Y:S01]  /*10890*/  FFMA.FTZ R181, R6, -UR18, R181 ;  /* 0x8000001206b57c23 */ /* 0x000fe200080100b5 */
[C---:B------:R-:W-:Y:S02]  /*108a0*/  ISETP.GE.AND P3, PT, R5.reuse, R251, PT ;  /* 0x000000fb0500720c */ /* 0x040fe40003f66270 */
[-C--:B------:R-:W-:Y:S02]  /*108b0*/  ISETP.GE.AND P1, PT, R5, R248.reuse, PT ;  /* 0x000000f80500720c */ /* 0x080fe40003f26270 */
[----:B------:R-:W-:Y:S02]  /*108c0*/  IADD3 R6, R252, -R5, RZ ;  /* 0x80000005fc067210 */ /* 0x000fe40007ffe0ff */
[----:B------:R-:W-:Y:S02]  /*108d0*/  FSEL R170, R197, -INF , !P6 ;  /* 0xff800000c5aa7808 */ /* 0x000fe40007000000 */
[----:B------:R-:W-:Y:S01]  /*108e0*/  FSEL R168, R201, -INF , !P5 ;  /* 0xff800000c9a87808 */ /* 0x000fe20006800000 */
[----:B------:R1:W-:Y:S01]  /*108f0*/  MUFU.TANH R197, R24 ;  /* 0x0000001800c57308 */ /* 0x0003e20000002400 */
[C---:B------:R-:W-:Y:S02]  /*10900*/  ISETP.GE.AND P5, PT, R4.reuse, R248, PT ;  /* 0x000000f80400720c */ /* 0x040fe40003fa6270 */
[C---:B------:R-:W-:Y:S02]  /*10910*/  ISETP.GE.OR P3, PT, R5.reuse, R250, !P3 ;  /* 0x000000fa0500720c */ /* 0x040fe40005f66670 */
[----:B------:R-:W-:Y:S02]  /*10920*/  ISETP.GE.AND P6, PT, R4, R251, PT ;  /* 0x000000fb0400720c */ /* 0x000fe40003fc6270 */
[----:B------:R-:W-:Y:S03]  /*10930*/  ISETP.GE.OR P1, PT, R5, R243, !P1 ;  /* 0x000000f30500720c */ /* 0x000fe60004f26670 */
[----:B------:R-:W2:Y:S01]  /*10940*/  MUFU.TANH R201, R20 ;  /* 0x0000001400c97308 */ /* 0x000ea20000002400 */
[----:B------:R-:W-:Y:S02]  /*10950*/  IABS R6, R6 ;  /* 0x0000000600067213 */ /* 0x000fe40000000000 */
[-C--:B------:R-:W-:Y:S02]  /*10960*/  IADD3 R9, R252, -R4.reuse, RZ ;  /* 0x80000004fc097210 */ /* 0x080fe40007ffe0ff */
[C---:B------:R-:W-:Y:S02]  /*10970*/  IADD3 R5, R249.reuse, -R5, RZ ;  /* 0x80000005f9057210 */ /* 0x040fe40007ffe0ff */
[----:B------:R-:W-:Y:S02]  /*10980*/  IADD3 R8, R249, -R4, RZ ;  /* 0x80000004f9087210 */ /* 0x000fe40007ffe0ff */
[C---:B------:R-:W-:Y:S01]  /*10990*/  ISETP.GE.OR P5, PT, R4.reuse, R243, !P5 ;  /* 0x000000f30400720c */ /* 0x040fe20006fa6670 */
[----:B-1----:R-:W-:Y:S01]  /*109a0*/  LDSM.16.MT88.4 R24, [R222+0x10000] ;  /* 0x01000000de18783b */ /* 0x002fe20000004200 */
[----:B------:R-:W-:Y:S02]  /*109b0*/  ISETP.GE.OR P6, PT, R4, R250, !P6 ;  /* 0x000000fa0400720c */ /* 0x000fe400077c6670 */
[----:B------:R-:W-:Y:S02]  /*109c0*/  I2FP.F32.S32 R6, R6 ;  /* 0x0000000600067245 */ /* 0x000fe40000201400 */
[----:B------:R-:W-:Y:S02]  /*109d0*/  IABS R9, R9 ;  /* 0x0000000900097213 */ /* 0x000fe40000000000 */
[----:B------:R-:W-:Y:S01]  /*109e0*/  IABS R4, R5 ;  /* 0x0000000500047213 */ /* 0x000fe20000000000 */
[----:B---3--:R-:W-:Y:S01]  /*109f0*/  FFMA.FTZ R7, R6, -UR18, R7 ;  /* 0x8000001206077c23 */ /* 0x008fe20008010007 */
[----:B------:R-:W-:Y:S02]  /*10a00*/  IABS R5, R8 ;  /* 0x0000000800057213 */ /* 0x000fe40000000000 */
[----:B------:R-:W-:Y:S02]  /*10a10*/  I2FP.F32.S32 R9, R9 ;  /* 0x0000000900097245 */ /* 0x000fe40000201400 */
[----:B------:R-:W-:Y:S02]  /*10a20*/  I2FP.F32.S32 R4, R4 ;  /* 0x0000000400047245 */ /* 0x000fe40000201400 */
[----:B------:R-:W-:Y:S01]  /*10a30*/  I2FP.F32.S32 R6, R5 ;  /* 0x0000000500067245 */ /* 0x000fe20000201400 */
[----:B----4-:R-:W-:Y:S01]  /*10a40*/  FFMA.FTZ R190, R9, -UR18, R190 ;  /* 0x8000001209be7c23 */ /* 0x010fe200080100be */
[----:B------:R-:W-:Y:S01]  /*10a50*/  IADD3 R5, R3, 0x18, RZ ;  /* 0x0000001803057810 */ /* 0x000fe20007ffe0ff */
[----:B-----5:R-:W-:Y:S01]  /*10a60*/  FFMA.FTZ R189, R4, -UR18, R189 ;  /* 0x8000001204bd7c23 */ /* 0x020fe200080100bd */
[----:B------:R-:W-:Y:S01]  /*10a70*/  FSEL R16, R181, -INF , !P4 ;  /* 0xff800000b5107808 */ /* 0x000fe20006000000 */
[----:B------:R-:W-:Y:S01]  /*10a80*/  FFMA.FTZ R191, R6, -UR18, R191 ;  /* 0x8000001206bf7c23 */ /* 0x000fe200080100bf */
[----:B------:R-:W-:Y:S02]  /*10a90*/  FSEL R10, R183, -INF , !P0 ;  /* 0xff800000b70a7808 */ /* 0x000fe40004000000 */
[----:B------:R-:W-:Y:S02]  /*10aa0*/  IADD3 R4, R3, 0x19, RZ ;  /* 0x0000001903047810 */ /* 0x000fe40007ffe0ff */
[C---:B------:R-:W-:Y:S02]  /*10ab0*/  ISETP.GE.AND P0, PT, R5.reuse, R248, PT ;  /* 0x000000f80500720c */ /* 0x040fe40003f06270 */
[----:B------:R-:W-:Y:S02]  /*10ac0*/  ISETP.GE.AND P4, PT, R5, R251, PT ;  /* 0x000000fb0500720c */ /* 0x000fe40003f86270 */
[----:B------:R-:W-:Y:S02]  /*10ad0*/  FSEL R185, R7, -INF , !P3 ;  /* 0xff80000007b97808 */ /* 0x000fe40005800000 */
[----:B------:R-:W-:Y:S02]  /*10ae0*/  FSEL R190, R190, -INF , !P6 ;  /* 0xff800000bebe7808 */ /* 0x000fe40007000000 */
[C---:B------:R-:W-:Y:S02]  /*10af0*/  ISETP.GE.OR P0, PT, R5.reuse, R243, !P0 ;  /* 0x000000f30500720c */ /* 0x040fe40004706670 */
[----:B------:R-:W-:Y:S02]  /*10b00*/  ISETP.GE.OR P4, PT, R5, R250, !P4 ;  /* 0x000000fa0500720c */ /* 0x000fe40006786670 */
[C---:B------:R-:W-:Y:S02]  /*10b10*/  ISETP.GE.AND P3, PT, R4.reuse, R251, PT ;  /* 0x000000fb0400720c */ /* 0x040fe40003f66270 */
[----:B------:R-:W-:Y:S02]  /*10b20*/  ISETP.GE.AND P6, PT, R4, R248, PT ;  /* 0x000000f80400720c */ /* 0x000fe40003fc6270 */
[CC--:B------:R-:W-:Y:S02]  /*10b30*/  IADD3 R6, R252.reuse, -R5.reuse, RZ ;  /* 0x80000005fc067210 */ /* 0x0c0fe40007ffe0ff */
[C---:B------:R-:W-:Y:S02]  /*10b40*/  IADD3 R7, R249.reuse, -R5, RZ ;  /* 0x80000005f9077210 */ /* 0x040fe40007ffe0ff */
[-C--:B------:R-:W-:Y:S02]  /*10b50*/  IADD3 R9, R252, -R4.reuse, RZ ;  /* 0x80000004fc097210 */ /* 0x080fe40007ffe0ff */
[----:B------:R-:W-:Y:S02]  /*10b60*/  IADD3 R5, R249, -R4, RZ ;  /* 0x80000004f9057210 */ /* 0x000fe40007ffe0ff */
[C---:B------:R-:W-:Y:S02]  /*10b70*/  ISETP.GE.OR P3, PT, R4.reuse, R250, !P3 ;  /* 0x000000fa0400720c */ /* 0x040fe40005f66670 */
[----:B------:R-:W-:Y:S02]  /*10b80*/  ISETP.GE.OR P6, PT, R4, R243, !P6 ;  /* 0x000000f30400720c */ /* 0x000fe400077c6670 */
[----:B------:R-:W-:Y:S02]  /*10b90*/  IABS R4, R6 ;  /* 0x0000000600047213 */ /* 0x000fe40000000000 */
[----:B------:R-:W-:Y:S02]  /*10ba0*/  IABS R9, R9 ;  /* 0x0000000900097213 */ /* 0x000fe40000000000 */
[----:B------:R-:W-:Y:S02]  /*10bb0*/  IABS R5, R5 ;  /* 0x0000000500057213 */ /* 0x000fe40000000000 */
[----:B------:R-:W-:Y:S02]  /*10bc0*/  I2FP.F32.S32 R4, R4 ;  /* 0x0000000400047245 */ /* 0x000fe40000201400 */
[----:B------:R-:W-:Y:S02]  /*10bd0*/  I2FP.F32.S32 R9, R9 ;  /* 0x0000000900097245 */ /* 0x000fe40000201400 */
[----:B------:R-:W-:Y:S01]  /*10be0*/  I2FP.F32.S32 R5, R5 ;  /* 0x0000000500057245 */ /* 0x000fe20000201400 */
[----:B------:R-:W-:Y:S01]  /*10bf0*/  FFMA.FTZ R187, R4, -UR18, R187 ;  /* 0x8000001204bb7c23 */ /* 0x000fe200080100bb */
[----:B------:R-:W-:Y:S01]  /*10c00*/  IADD3 R4, R3, 0x21, RZ ;  /* 0x0000002103047810 */ /* 0x000fe20007ffe0ff */
[----:B------:R-:W-:Y:S01]  /*10c10*/  FFMA.FTZ R192, R9, -UR18, R192 ;  /* 0x8000001209c07c23 */ /* 0x000fe200080100c0 */
[----:B------:R-:W-:Y:S01]  /*10c20*/  IABS R7, R7 ;  /* 0x0000000700077213 */ /* 0x000fe20000000000 */
[----:B------:R-:W-:Y:S01]  /*10c30*/  FFMA.FTZ R196, R5, -UR18, R196 ;  /* 0x8000001205c47c23 */ /* 0x000fe200080100c4 */
[----:B------:R-:W-:Y:S02]  /*10c40*/  IADD3 R5, R3, 0x20, RZ ;  /* 0x0000002003057810 */ /* 0x000fe40007ffe0ff */
[----:B------:R-:W-:Y:S02]  /*10c50*/  FSEL R191, R191, -INF , !P5 ;  /* 0xff800000bfbf7808 */ /* 0x000fe40006800000 */
[----:B------:R-:W-:Y:S02]  /*10c60*/  FSEL R189, R189, -INF , !P1 ;  /* 0xff800000bdbd7808 */ /* 0x000fe40004800000 */
[----:B------:R-:W-:Y:S02]  /*10c70*/  FSEL R187, R187, -INF , !P4 ;  /* 0xff800000bbbb7808 */ /* 0x000fe40006000000 */
[----:B------:R-:W-:Y:S02]  /*10c80*/  FSEL R192, R192, -INF , !P3 ;  /* 0xff800000c0c07808 */ /* 0x000fe40005800000 */
[CC--:B------:R-:W-:Y:S02]  /*10c90*/  ISETP.GE.AND P1, PT, R5.reuse, R251.reuse, PT ;  /* 0x000000fb0500720c */ /* 0x0c0fe40003f26270 */
[-C--:B------:R-:W-:Y:S02]  /*10ca0*/  ISETP.GE.AND P5, PT, R5, R248.reuse, PT ;  /* 0x000000f80500720c */ /* 0x080fe40003fa6270 */
[C---:B------:R-:W-:Y:S02]  /*10cb0*/  ISETP.GE.AND P4, PT, R4.reuse, R251, PT ;  /* 0x000000fb0400720c */ /* 0x040fe40003f86270 */
[----:B------:R-:W-:Y:S02]  /*10cc0*/  ISETP.GE.AND P3, PT, R4, R248, PT ;  /* 0x000000f80400720c */ /* 0x000fe40003f66270 */
[----:B------:R-:W-:Y:S02]  /*10cd0*/  I2FP.F32.S32 R7, R7 ;  /* 0x0000000700077245 */ /* 0x000fe40000201400 */
[-C--:B------:R-:W-:Y:S02]  /*10ce0*/  IADD3 R9, R249, -R5.reuse, RZ ;  /* 0x80000005f9097210 */ /* 0x080fe40007ffe0ff */
[C---:B------:R-:W-:Y:S01]  /*10cf0*/  IADD3 R18, R252.reuse, -R5, RZ ;  /* 0x80000005fc127210 */ /* 0x040fe20007ffe0ff */
[----:B------:R-:W-:Y:S01]  /*10d00*/  FFMA.FTZ R194, R7, -UR18, R194 ;  /* 0x8000001207c27c23 */ /* 0x000fe200080100c2 */
[----:B------:R-:W-:Y:S02]  /*10d10*/  IADD3 R6, R3, 0x28, RZ ;  /* 0x0000002803067810 */ /* 0x000fe40007ffe0ff */
[C---:B------:R-:W-:Y:S02]  /*10d20*/  ISETP.GE.OR P1, PT, R5.reuse, R250, !P1 ;  /* 0x000000fa0500720c */ /* 0x040fe40004f26670 */
[-C--:B------:R-:W-:Y:S02]  /*10d30*/  ISETP.GE.OR P5, PT, R5, R243.reuse, !P5 ;  /* 0x000000f30500720c */ /* 0x080fe40006fa6670 */
[----:B------:R-:W-:Y:S02]  /*10d40*/  IADD3 R8, R252, -R4, RZ ;  /* 0x80000004fc087210 */ /* 0x000fe40007ffe0ff */
[C---:B------:R-:W-:Y:S02]  /*10d50*/  ISETP.GE.OR P4, PT, R4.reuse, R250, !P4 ;  /* 0x000000fa0400720c */ /* 0x040fe40006786670 */
[----:B------:R-:W-:Y:S02]  /*10d60*/  ISETP.GE.OR P3, PT, R4, R243, !P3 ;  /* 0x000000f30400720c */ /* 0x000fe40005f66670 */
[----:B------:R-:W-:Y:S02]  /*10d70*/  IADD3 R5, R249, -R4, RZ ;  /* 0x80000004f9057210 */ /* 0x000fe40007ffe0ff */
[----:B------:R-:W-:Y:S02]  /*10d80*/  IABS R4, R9 ;  /* 0x0000000900047213 */ /* 0x000fe40000000000 */
[----:B------:R-:W-:Y:S02]  /*10d90*/  IABS R18, R18 ;  /* 0x0000001200127213 */ /* 0x000fe40000000000 */
[----:B------:R-:W-:Y:S02]  /*10da0*/  IADD3 R7, R252, -R6, RZ ;  /* 0x80000006fc077210 */ /* 0x000fe40007ffe0ff */
[----:B------:R-:W-:Y:S02]  /*10db0*/  IABS R8, R8 ;  /* 0x0000000800087213 */ /* 0x000fe40000000000 */
[----:B------:R-:W-:Y:S02]  /*10dc0*/  I2FP.F32.S32 R4, R4 ;  /* 0x0000000400047245 */ /* 0x000fe40000201400 */
[----:B------:R-:W-:Y:S02]  /*10dd0*/  IABS R5, R5 ;  /* 0x0000000500057213 */ /* 0x000fe40000000000 */
[----:B------:R-:W-:Y:S01]  /*10de0*/  I2FP.F32.S32 R18, R18 ;  /* 0x0000001200127245 */ /* 0x000fe20000201400 */
[----:B------:R-:W-:Y:S01]  /*10df0*/  FFMA.FTZ R193, R4, -UR18, R193 ;  /* 0x8000001204c17c23 */ /* 0x000fe200080100c1 */
[----:B------:R-:W-:Y:S02]  /*10e00*/  IABS R7, R7 ;  /* 0x0000000700077213 */ /* 0x000fe40000000000 */
[----:B------:R-:W-:Y:S01]  /*10e10*/  I2FP.F32.S32 R8, R8 ;  /* 0x0000000800087245 */ /* 0x000fe20000201400 */
[----:B--2---:R-:W-:Y:S01]  /*10e20*/  FFMA.FTZ R201, R18, -UR18, R201 ;  /* 0x8000001212c97c23 */ /* 0x004fe200080100c9 */
[----:B------:R-:W-:Y:S02]  /*10e30*/  I2FP.F32.S32 R5, R5 ;  /* 0x0000000500057245 */ /* 0x000fe40000201400 */
[----:B------:R-:W-:Y:S01]  /*10e40*/  FSEL R194, R194, -INF , !P0 ;  /* 0xff800000c2c27808 */ /* 0x000fe20004000000 */
[----:B------:R-:W-:Y:S01]  /*10e50*/  FFMA.FTZ R199, R8, -UR18, R199 ;  /* 0x8000001208c77c23 */ /* 0x000fe200080100c7 */
[----:B------:R-:W-:Y:S01]  /*10e60*/  FSEL R196, R196, -INF , !P6 ;  /* 0xff800000c4c47808 */ /* 0x000fe20007000000 */
[----:B------:R-:W-:Y:S01]  /*10e70*/  FFMA.FTZ R202, R5, -UR18, R202 ;  /* 0x8000001205ca7c23 */ /* 0x000fe200080100ca */
[----:B------:R-:W-:Y:S02]  /*10e80*/  I2FP.F32.S32 R4, R7 ;  /* 0x0000000700047245 */ /* 0x000fe40000201400 */
[C---:B------:R-:W-:Y:S02]  /*10e90*/  ISETP.GE.AND P0, PT, R6.reuse, R251, PT ;  /* 0x000000fb0600720c */ /* 0x040fe40003f06270 */
[----:B------:R-:W-:Y:S01]  /*10ea0*/  ISETP.GE.AND P6, PT, R6, R248, PT ;  /* 0x000000f80600720c */ /* 0x000fe20003fc6270 */
[----:B------:R-:W-:Y:S01]  /*10eb0*/  FFMA.FTZ R197, R4, -UR18, R197 ;  /* 0x8000001204c57c23 */ /* 0x000fe200080100c5 */
[C---:B------:R-:W-:Y:S02]  /*10ec0*/  IADD3 R7, R3.reuse, 0x29, RZ ;  /* 0x0000002903077810 */ /* 0x040fe40007ffe0ff */
[----:B------:R-:W-:Y:S02]  /*10ed0*/  IADD3 R5, R3, 0x30, RZ ;  /* 0x0000003003057810 */ /* 0x000fe40007ffe0ff */
[C---:B------:R-:W-:Y:S02]  /*10ee0*/  ISETP.GE.OR P0, PT, R6.reuse, R250, !P0 ;  /* 0x000000fa0600720c */ /* 0x040fe40004706670 */
[----:B------:R-:W-:Y:S02]  /*10ef0*/  ISETP.GE.OR P6, PT, R6, R243, !P6 ;  /* 0x000000f30600720c */ /* 0x000fe400077c6670 */
[----:B------:R-:W-:Y:S02]  /*10f00*/  IADD3 R13, R249, -R6, RZ ;  /* 0x80000006f90d7210 */ /* 0x000fe40007ffe0ff */
[C---:B------:R-:W-:Y:S02]  /*10f10*/  IADD3 R6, R252.reuse, -R7, RZ ;  /* 0x80000007fc067210 */ /* 0x040fe40007ffe0ff */
[----:B------:R-:W-:Y:S02]  /*10f20*/  FSEL R201, R201, -INF , !P1 ;  /* 0xff800000c9c97808 */ /* 0x000fe40004800000 */
[----:B------:R-:W-:Y:S02]  /*10f30*/  FSEL R199, R199, -INF , !P4 ;  /* 0xff800000c7c77808 */ /* 0x000fe40006000000 */
[C---:B------:R-:W-:Y:S02]  /*10f40*/  ISETP.GE.AND P4, PT, R7.reuse, R248, PT ;  /* 0x000000f80700720c */ /* 0x040fe40003f86270 */
[----:B------:R-:W-:Y:S02]  /*10f50*/  ISETP.GE.AND P1, PT, R7, R251, PT ;  /* 0x000000fb0700720c */ /* 0x000fe40003f26270 */
[----:B------:R-:W-:Y:S02]  /*10f60*/  IADD3 R11, R249, -R7, RZ ;  /* 0x80000007f90b7210 */ /* 0x000fe40007ffe0ff */
[----:B------:R-:W-:Y:S02]  /*10f70*/  IADD3 R4, R3, 0x31, RZ ;  /* 0x0000003103047810 */ /* 0x000fe40007ffe0ff */
[C---:B------:R-:W-:Y:S02]  /*10f80*/  IADD3 R9, R252.reuse, -R5, RZ ;  /* 0x80000005fc097210 */ /* 0x040fe40007ffe0ff */
[----:B------:R-:W-:Y:S02]  /*10f90*/  IABS R6, R6 ;  /* 0x0000000600067213 */ /* 0x000fe40000000000 */
[C---:B------:R-:W-:Y:S02]  /*10fa0*/  ISETP.GE.OR P4, PT, R7.reuse, R243, !P4 ;  /* 0x000000f30700720c */ /* 0x040fe40006786670 */
[----:B------:R-:W-:Y:S02]  /*10fb0*/  ISETP.GE.OR P1, PT, R7, R250, !P1 ;  /* 0x000000fa0700720c */ /* 0x000fe40004f26670 */
[----:B------:R-:W-:Y:S02]  /*10fc0*/  IABS R11, R11 ;  /* 0x0000000b000b7213 */ /* 0x000fe40000000000 */
[----:B------:R-:W-:Y:S02]  /*10fd0*/  IADD3 R7, R252, -R4, RZ ;  /* 0x80000004fc077210 */ /* 0x000fe40007ffe0ff */
[----:B------:R-:W-:Y:S02]  /*10fe0*/  IABS R9, R9 ;  /* 0x0000000900097213 */ /* 0x000fe40000000000 */
[----:B------:R-:W-:Y:S02]  /*10ff0*/  I2FP.F32.S32 R6, R6 ;  /* 0x0000000600067245 */ /* 0x000fe40000201400 */
[----:B------:R-:W-:Y:S02]  /*11000*/  I2FP.F32.S32 R11, R11 ;  /* 0x0000000b000b7245 */ /* 0x000fe40000201400 */
[----:B------:R-:W-:Y:S01]  /*11010*/  IABS R7, R7 ;  /* 0x0000000700077213 */ /* 0x000fe20000000000 */
[----:B------:R-:W-:Y:S01]  /*11020*/  FFMA.FTZ R195, R6, -UR18, R195 ;  /* 0x8000001206c37c23 */ /* 0x000fe200080100c3 */
[----:B------:R-:W-:Y:S01]  /*11030*/  I2FP.F32.S32 R9, R9 ;  /* 0x0000000900097245 */ /* 0x000fe20000201400 */
[----:B------:R-:W-:Y:S01]  /*11040*/  FFMA.FTZ R198, R11, -UR18, R198 ;  /* 0x800000120bc67c23 */ /* 0x000fe200080100c6 */
[----:B------:R-:W-:Y:S02]  /*11050*/  FSEL R193, R193, -INF , !P5 ;  /* 0xff800000c1c17808 */ /* 0x000fe40006800000 */
[----:B------:R-:W-:Y:S01]  /*11060*/  FSEL R202, R202, -INF , !P3 ;  /* 0xff800000caca7808 */ /* 0x000fe20005800000 */
[----:B------:R-:W-:Y:S01]  /*11070*/  FFMA.FTZ R188, R9, -UR18, R188 ;  /* 0x8000001209bc7c23 */ /* 0x000fe200080100bc */
[C---:B------:R-:W-:Y:S02]  /*11080*/  ISETP.GE.AND P5, PT, R5.reuse, R251, PT ;  /* 0x000000fb0500720c */ /* 0x040fe40003fa6270 */
[----:B------:R-:W-:Y:S02]  /*11090*/  ISETP.GE.AND P3, PT, R5, R248, PT ;  /* 0x000000f80500720c */ /* 0x000fe40003f66270 */
[----:B------:R-:W-:Y:S02]  /*110a0*/  IADD3 R6, R3, 0x38, RZ ;  /* 0x0000003803067810 */ /* 0x000fe40007ffe0ff */
[----:B------:R-:W-:Y:S02]  /*110b0*/  I2FP.F32.S32 R7, R7 ;  /* 0x0000000700077245 */ /* 0x000fe40000201400 */
[----:B------:R-:W-:Y:S02]  /*110c0*/  FMNMX.FTZ R11, R166, R0, !PT ;  /* 0x00000000a60b7209 */ /* 0x000fe40007810000 */
[----:B------:R-:W-:Y:S01]  /*110d0*/  ISETP.GE.OR P3, PT, R5, R243, !P3 ;  /* 0x000000f30500720c */ /* 0x000fe20005f66670 */
[----:B------:R-:W-:Y:S01]  /*110e0*/  FFMA.FTZ R186, R7, -UR18, R186 ;  /* 0x8000001207ba7c23 */ /* 0x000fe200080100ba */
[----:B------:R-:W-:Y:S02]  /*110f0*/  ISETP.GE.OR P5, PT, R5, R250, !P5 ;  /* 0x000000fa0500720c */ /* 0x000fe40006fa6670 */
[C---:B------:R-:W-:Y:S02]  /*11100*/  IADD3 R9, R249.reuse, -R5, RZ ;  /* 0x80000005f9097210 */ /* 0x040fe40007ffe0ff */
[----:B------:R-:W-:Y:S02]  /*11110*/  IADD3 R5, R252, -R6, RZ ;  /* 0x80000006fc057210 */ /* 0x000fe40007ffe0ff */
[----:B------:R-:W-:Y:S02]  /*11120*/  FMNMX.FTZ R11, R172, R11, !PT ;  /* 0x0000000bac0b7209 */ /* 0x000fe40007810000 */
[----:B------:R-:W-:Y:S02]  /*11130*/  IADD3 R7, R249, -R4, RZ ;  /* 0x80000004f9077210 */ /* 0x000fe40007ffe0ff */
[----:B------:R-:W-:Y:S02]  /*11140*/  FSEL R197, R197, -INF , !P0 ;  /* 0xff800000c5c57808 */ /* 0x000fe40004000000 */
[----:B------:R-:W-:Y:S02]  /*11150*/  FSEL R195, R195, -INF , !P1 ;  /* 0xff800000c3c37808 */ /* 0x000fe40004800000 */
[----:B------:R-:W-:Y:S02]  /*11160*/  IABS R5, R5 ;  /* 0x0000000500057213 */ /* 0x000fe40000000000 */
[C---:B------:R-:W-:Y:S02]  /*11170*/  ISETP.GE.AND P0, PT, R4.reuse, R251, PT ;  /* 0x000000fb0400720c */ /* 0x040fe40003f06270 */
[----:B------:R-:W-:Y:S02]  /*11180*/  ISETP.GE.AND P1, PT, R4, R248, PT ;  /* 0x000000f80400720c */ /* 0x000fe40003f26270 */
[----:B------:R-:W-:Y:S02]  /*11190*/  FMNMX.FTZ R11, R170, R11, !PT ;  /* 0x0000000baa0b7209 */ /* 0x000fe40007810000 */
[----:B------:R-:W-:Y:S02]  /*111a0*/  IABS R7, R7 ;  /* 0x0000000700077213 */ /* 0x000fe40000000000 */
[----:B------:R-:W-:Y:S02]  /*111b0*/  I2FP.F32.S32 R5, R5 ;  /* 0x0000000500057245 */ /* 0x000fe40000201400 */
[----:B------:R-:W-:Y:S02]  /*111c0*/  IABS R13, R13 ;  /* 0x0000000d000d7213 */ /* 0x000fe40000000000 */
[C---:B------:R-:W-:Y:S01]  /*111d0*/  ISETP.GE.OR P0, PT, R4.reuse, R250, !P0 ;  /* 0x000000fa0400720c */ /* 0x040fe20004706670 */
[----:B------:R-:W-:Y:S01]  /*111e0*/  FFMA.FTZ R32, R5, -UR18, R32 ;  /* 0x8000001205207c23 */ /* 0x000fe20008010020 */
[----:B------:R-:W-:Y:S02]  /*111f0*/  ISETP.GE.OR P1, PT, R4, R243, !P1 ;  /* 0x000000f30400720c */ /* 0x000fe40004f26670 */
[----:B------:R-:W-:Y:S02]  /*11200*/  FMNMX.FTZ R4, R168, R11, !PT ;  /* 0x0000000ba8047209 */ /* 0x000fe40007810000 */
[----:B------:R-:W-:Y:S02]  /*11210*/  I2FP.F32.S32 R7, R7 ;  /* 0x0000000700077245 */ /* 0x000fe40000201400 */
[----:B------:R-:W-:Y:S02]  /*11220*/  I2FP.F32.S32 R13, R13 ;  /* 0x0000000d000d7245 */ /* 0x000fe40000201400 */
[----:B------:R-:W-:Y:S01]  /*11230*/  FMNMX.FTZ R5, R185, R4, !PT ;  /* 0x00000004b9057209 */ /* 0x000fe20007810000 */
[----:B------:R-:W-:Y:S01]  /*11240*/  FFMA.FTZ R178, R7, -UR18, R178 ;  /* 0x8000001207b27c23 */ /* 0x000fe200080100b2 */
[----:B------:R-:W-:Y:S01]  /*11250*/  FMNMX.FTZ R7, R14, R2, !PT ;  /* 0x000000020e077209 */ /* 0x000fe20007810000 */
[----:B------:R-:W-:Y:S01]  /*11260*/  FFMA.FTZ R200, R13, -UR18, R200 ;  /* 0x800000120dc87c23 */ /* 0x000fe200080100c8 */
        /* <DEDUP_REMOVED lines=11> */
[----:B------:R-:W-:Y:S02]  /*11320*/  IADD3 R5, R249, -R6, RZ ;  /* 0x80000006f9057210 */ /* 0x000fe40007ffe0ff */
[----:B------:R-:W-:Y:S02]  /*11330*/  FMNMX.FTZ R6, R10, R7, !PT ;  /* 0x000000070a067209 */ /* 0x000fe40007810000 */
[----:B------:R-:W-:Y:S02]  /*11340*/  FMNMX.FTZ R4, R201, R4, !PT ;  /* 0x00000004c9047209 */ /* 0x000fe40007810000 */
[----:B------:R-:W-:Y:S02]  /*11350*/  IADD3 R3, R3, 0x39, RZ ;  /* 0x0000003903037810 */ /* 0x000fe40007ffe0ff */
[----:B------:R-:W-:Y:S02]  /*11360*/  IABS R9, R9 ;  /* 0x0000000900097213 */ /* 0x000fe40000000000 */
[----:B------:R-:W-:Y:S02]  /*11370*/  FMNMX.FTZ R6, R189, R6, !PT ;  /* 0x00000006bd067209 */ /* 0x000fe40007810000 */
[----:B------:R-:W-:Y:S02]  /*11380*/  FMNMX.FTZ R4, R199, R4, !PT ;  /* 0x00000004c7047209 */ /* 0x000fe40007810000 */
[----:B------:R-:W-:Y:S02]  /*11390*/  I2FP.F32.S32 R9, R9 ;  /* 0x0000000900097245 */ /* 0x000fe40000201400 */
[----:B------:R-:W-:Y:S02]  /*113a0*/  IADD3 R8, R252, -R3, RZ ;  /* 0x80000003fc087210 */ /* 0x000fe40007ffe0ff */
[----:B------:R-:W-:Y:S01]  /*113b0*/  FMNMX.FTZ R7, R191, R6, !PT ;  /* 0x00000006bf077209 */ /* 0x000fe20007810000 */
[----:B------:R-:W-:Y:S01]  /*113c0*/  FFMA.FTZ R30, R9, -UR18, R30 ;  /* 0x80000012091e7c23 */ /* 0x000fe2000801001e */
[----:B------:R-:W-:Y:S02]  /*113d0*/  FMNMX.FTZ R4, R197, R4, !PT ;  /* 0x00000004c5047209 */ /* 0x000fe40007810000 */
[----:B------:R-:W-:Y:S02]  /*113e0*/  IABS R8, R8 ;  /* 0x0000000800087213 */ /* 0x000fe40000000000 */
[----:B------:R-:W-:Y:S02]  /*113f0*/  FMNMX.FTZ R7, R194, R7, !PT ;  /* 0x00000007c2077209 */ /* 0x000fe40007810000 */
[----:B------:R-:W-:Y:S02]  /*11400*/  FMNMX.FTZ R9, R195, R4, !PT ;  /* 0x00000004c3097209 */ /* 0x000fe40007810000 */
[----:B------:R-:W-:Y:S02]  /*11410*/  I2FP.F32.S32 R8, R8 ;  /* 0x0000000800087245 */ /* 0x000fe40000201400 */
[----:B------:R-:W-:Y:S02]  /*11420*/  FMNMX.FTZ R4, R196, R7, !PT ;  /* 0x00000007c4047209 */ /* 0x000fe40007810000 */
[----:B------:R-:W-:Y:S01]  /*11430*/  FSEL R186, R186, -INF , !P0 ;  /* 0xff800000baba7808 */ /* 0x000fe20004000000 */
[----:B------:R-:W-:Y:S01]  /*11440*/  FFMA.FTZ R33, R8, -UR18, R33 ;  /* 0x8000001208217c23 */ /* 0x000fe20008010021 */
[----:B------:R-:W-:Y:S02]  /*11450*/  ISETP.GE.AND P0, PT, R3, R251, PT ;  /* 0x000000fb0300720c */ /* 0x000fe40003f06270 */
[----:B------:R-:W-:Y:S02]  /*11460*/  FMNMX.FTZ R9, R188, R9, !PT ;  /* 0x00000009bc097209 */ /* 0x000fe40007810000 */
[----:B------:R-:W-:Y:S02]  /*11470*/  FMNMX.FTZ R7, R193, R4, !PT ;  /* 0x00000004c1077209 */ /* 0x000fe40007810000 */
[----:B------:R-:W-:Y:S02]  /*11480*/  FSEL R184, R32, -INF , !P6 ;  /* 0xff80000020b87808 */ /* 0x000fe40007000000 */
[----:B------:R-:W-:Y:S02]  /*11490*/  ISETP.GE.OR P0, PT, R3, R250, !P0 ;  /* 0x000000fa0300720c */ /* 0x000fe40004706670 */
[----:B------:R-:W-:Y:S02]  /*114a0*/  FMNMX.FTZ R9, R186, R9, !PT ;  /* 0x00000009ba097209 */ /* 0x000fe40007810000 */
[----:B------:R-:W-:Y:S02]  /*114b0*/  FMNMX.FTZ R7, R202, R7, !PT ;  /* 0x00000007ca077209 */ /* 0x000fe40007810000 */
[----:B------:R-:W-:Y:S02]  /*114c0*/  FSEL R182, R33, -INF , !P0 ;  /* 0xff80000021b67808 */ /* 0x000fe40004000000 */
[----:B------:R-:W-:Y:S02]  /*114d0*/  FMNMX.FTZ R9, R184, R9, !PT ;  /* 0x00000009b8097209 */ /* 0x000fe40007810000 */
[----:B------:R-:W-:Y:S02]  /*114e0*/  IABS R5, R5 ;  /* 0x0000000500057213 */ /* 0x000fe40000000000 */
[----:B------:R-:W-:Y:S02]  /*114f0*/  IADD3 R6, R249, -R3, RZ ;  /* 0x80000003f9067210 */ /* 0x000fe40007ffe0ff */
[----:B------:R-:W-:Y:S02]  /*11500*/  FSEL R198, R198, -INF , !P4 ;  /* 0xff800000c6c67808 */ /* 0x000fe40006000000 */
[----:B------:R-:W-:Y:S02]  /*11510*/  FMNMX.FTZ R7, R200, R7, !PT ;  /* 0x00000007c8077209 */ /* 0x000fe40007810000 */
[----:B------:R-:W-:Y:S02]  /*11520*/  FMNMX.FTZ R4, R182, R9, !PT ;  /* 0x00000009b6047209 */ /* 0x000fe40007810000 */
[----:B------:R-:W-:Y:S02]  /*11530*/  I2FP.F32.S32 R9, R5 ;  /* 0x0000000500097245 */ /* 0x000fe40000201400 */
[----:B------:R-:W-:Y:S01]  /*11540*/  IABS R6, R6 ;  /* 0x0000000600067213 */ /* 0x000fe20000000000 */
[----:B------:R-:W1:Y:S01]  /*11550*/  SHFL.BFLY PT, R5, R4, 0x2, 0x1f ;  /* 0x0c401f0004057f89 */ /* 0x000e6200000e0000 */
[----:B------:R-:W-:Y:S01]  /*11560*/  FMNMX.FTZ R7, R198, R7, !PT ;  /* 0x00000007c6077209 */ /* 0x000fe20007810000 */
[----:B------:R-:W-:Y:S01]  /*11570*/  FFMA.FTZ R34, R9, -UR18, R34 ;  /* 0x8000001209227c23 */ /* 0x000fe20008010022 */
[----:B------:R-:W-:Y:S02]  /*11580*/  FSEL R180, R30, -INF , !P3 ;  /* 0xff8000001eb47808 */ /* 0x000fe40005800000 */
[----:B------:R-:W-:Y:S02]  /*11590*/  I2FP.F32.S32 R6, R6 ;  /* 0x0000000600067245 */ /* 0x000fe40000201400 */
[C---:B------:R-:W-:Y:S02]  /*115a0*/  ISETP.GE.AND P6, PT, R3.reuse, R248, PT ;  /* 0x000000f80300720c */ /* 0x040fe40003fc6270 */
[----:B------:R-:W-:Y:S01]  /*115b0*/  FSEL R178, R178, -INF , !P1 ;  /* 0xff800000b2b27808 */ /* 0x000fe20004800000 */
[----:B------:R-:W-:Y:S01]  /*115c0*/  FFMA.FTZ R35, R6, -UR18, R35 ;  /* 0x8000001206237c23 */ /* 0x000fe20008010023 */
[----:B------:R-:W-:Y:S02]  /*115d0*/  FMNMX.FTZ R7, R180, R7, !PT ;  /* 0x00000007b4077209 */ /* 0x000fe40007810000 */
[----:B------:R-:W-:Y:S02]  /*115e0*/  FSEL R176, R34, -INF , !P5 ;  /* 0xff80000022b07808 */ /* 0x000fe40006800000 */
[----:B------:R-:W-:Y:S02]  /*115f0*/  ISETP.GE.OR P6, PT, R3, R243, !P6 ;  /* 0x000000f30300720c */ /* 0x000fe400077c6670 */
[----:B------:R-:W-:Y:S02]  /*11600*/  FMNMX.FTZ R7, R178, R7, !PT ;  /* 0x00000007b2077209 */ /* 0x000fe40007810000 */
[----:B------:R-:W-:Y:S02]  /*11610*/  FSEL R165, R35, -INF , !P6 ;  /* 0xff80000023a57808 */ /* 0x000fe40007000000 */
[----:B------:R-:W-:Y:S01]  /*11620*/  FMNMX.FTZ R8, R176, R7, !PT ;  /* 0x00000007b0087209 */ /* 0x000fe20007810000 */
[----:B------:R-:W-:Y:S01]  /*11630*/  LDSM.16.MT88.4 R32, [R221+0x10000] ;  /* 0x01000000dd20783b */ /* 0x000fe20000004200 */
[----:B-1----:R-:W-:Y:S02]  /*11640*/  FMNMX.FTZ R5, R4, R5, !PT ;  /* 0x0000000504057209 */ /* 0x002fe40007810000 */
[----:B------:R-:W-:Y:S05]  /*11650*/  FMNMX.FTZ R6, R165, R8, !PT ;  /* 0x00000008a5067209 */ /* 0x000fea0007810000 */
[----:B------:R-:W1:Y:S08]  /*11660*/  SHFL.BFLY PT, R164, R5, 0x1, 0x1f ;  /* 0x0c201f0005a47f89 */ /* 0x000e7000000e0000 */
[----:B------:R-:W2:Y:S01]  /*11670*/  SHFL.BFLY PT, R3, R6, 0x2, 0x1f ;  /* 0x0c401f0006037f89 */ /* 0x000ea200000e0000 */
[----:B-1----:R-:W-:Y:S02]  /*11680*/  FMNMX.FTZ R164, R5, R164, !PT ;  /* 0x000000a405a47209 */ /* 0x002fe40007810000 */
[----:B--2---:R-:W-:Y:S03]  /*11690*/  FMNMX.FTZ R4, R6, R3, !PT ;  /* 0x0000000306047209 */ /* 0x004fe60007810000 */
[C---:B------:R-:W-:Y:S01]  /*116a0*/  FMUL.FTZ R183, R164.reuse, UR4 ;  /* 0x00000004a4b77c20 */ /* 0x040fe20008410000 */
[C---:B------:R-:W-:Y:S01]  /*116b0*/  FSETP.NEU.FTZ.AND P1, PT, R164.reuse, -INF , PT ;  /* 0xff800000a400780b */ /* 0x040fe20003f3d000 */
[----:B------:R-:W1:Y:S03]  /*116c0*/  SHFL.BFLY PT, R3, R4, 0x1, 0x1f ;  /* 0x0c201f0004037f89 */ /* 0x000e6600000e0000 */
[----:B------:R-:W-:Y:S02]  /*116d0*/  FSEL R183, R183, RZ, P1 ;  /* 0x000000ffb7b77208 */ /* 0x000fe40000800000 */
[----:B------:R-:W-:Y:S03]  /*116e0*/  FSEL R5, R164, RZ, P1 ;  /* 0x000000ffa4057208 */ /* 0x000fe60000800000 */
[--C-:B------:R-:W-:Y:S01]  /*116f0*/  FFMA.FTZ R177, R166, UR4, -R183.reuse ;  /* 0x00000004a6b17c23 */ /* 0x100fe200080108b7 */
[--C-:B------:R-:W-:Y:S01]  /*11700*/  FFMA.FTZ R174, R172, UR4, -R183.reuse ;  /* 0x00000004acae7c23 */ /* 0x100fe200080108b7 */
[----:B------:R-:W-:Y:S01]  /*11710*/  FADD.FTZ R0, -R5, R0 ;  /* 0x0000000005007221 */ /* 0x000fe20000010100 */
        /* <DEDUP_REMOVED lines=14> */
[--C-:B------:R-:W-:Y:S01]  /*11800*/  FFMA.FTZ R186, R186, UR4, -R183.reuse ;  /* 0x00000004baba7c23 */ /* 0x100fe200080108b7 */
[----:B-1----:R-:W-:Y:S01]  /*11810*/  FMNMX.FTZ R3, R4, R3, !PT ;  /* 0x0000000304037209 */ /* 0x002fe20007810000 */
[--C-:B------:R-:W-:Y:S01]  /*11820*/  FFMA.FTZ R184, R184, UR4, -R183.reuse ;  /* 0x00000004b8b87c23 */ /* 0x100fe200080108b7 */
[----:B------:R-:W-:Y:S02]  /*11830*/  FFMA.FTZ R183, R182, UR4, -R183 ;  /* 0x00000004b6b77c23 */ /* 0x000fe400080108b7 */
[C---:B------:R-:W-:Y:S01]  /*11840*/  FSETP.NEU.FTZ.AND P0, PT, R3.reuse, -INF , PT ;  /* 0xff8000000300780b */ /* 0x040fe20003f1d000 */
[C---:B------:R-:W-:Y:S02]  /*11850*/  FMUL.FTZ R181, R3.reuse, UR4 ;  /* 0x0000000403b57c20 */ /* 0x040fe40008410000 */
[----:B------:R-:W-:Y:S01]  /*11860*/  MUFU.EX2 R173, R173 ;  /* 0x000000ad00ad7308 */ /* 0x000fe20000000800 */
[----:B------:R-:W-:Y:S02]  /*11870*/  FSEL R5, R3, RZ, P0 ;  /* 0x000000ff03057208 */ /* 0x000fe40000000000 */
[----:B------:R-:W-:Y:S02]  /*11880*/  FSEL R181, R181, RZ, P0 ;  /* 0x000000ffb5b57208 */ /* 0x000fe40000000000 */
[----:B------:R-:W-:Y:S01]  /*11890*/  PLOP3.LUT P0, PT, PT, PT, UP0, 0x80, 0x0 ;  /* 0x000000000000781c */ /* 0x000fe20003f0f008 */
[----:B------:R-:W-:Y:S04]  /*118a0*/  FADD.FTZ R0, -R5, R2 ;  /* 0x0000000205007221 */ /* 0x000fe80000010100 */
[----:B------:R-:W1:Y:S01]  /*118b0*/  MUFU.EX2 R172, R172 ;  /* 0x000000ac00ac7308 */ /* 0x000e620000000800 */
[--C-:B------:R-:W-:Y:S01]  /*118c0*/  FFMA.FTZ R166, R16, UR4, -R181.reuse ;  /* 0x0000000410a67c23 */ /* 0x100fe200080108b5 */
[--C-:B------:R-:W-:Y:S01]  /*118d0*/  FFMA.FTZ R179, R14, UR4, -R181.reuse ;  /* 0x000000040eb37c23 */ /* 0x100fe200080108b5 */
[----:B------:R-:W3:Y:S01]  /*118e0*/  LDSM.16.MT88.4 R16, [R224+0x10000] ;  /* 0x01000000e010783b */ /* 0x000ee20000004200 */
[--C-:B------:R-:W-:Y:S01]  /*118f0*/  FFMA.FTZ R167, R12, UR4, -R181.reuse ;  /* 0x000000040ca77c23 */ /* 0x100fe200080108b5 */
[--C-:B------:R-:W-:Y:S01]  /*11900*/  FFMA.FTZ R175, R10, UR4, -R181.reuse ;  /* 0x000000040aaf7c23 */ /* 0x100fe200080108b5 */
[----:B------:R-:W-:Y:S01]  /*11910*/  FMUL.FTZ R8, R0, UR4 ;  /* 0x0000000400087c20 */ /* 0x000fe20008410000 */
[----:B--2---:R-:W-:Y:S03]  /*11920*/  F2FP.F16.F32.PACK_AB R168, R174, R177 ;  /* 0x000000b1aea8723e */ /* 0x004fe600000000ff */
[----:B------:R-:W2:Y:S01]  /*11930*/  MUFU.EX2 R2, R6 ;  /* 0x0000000600027308 */ /* 0x000ea20000000800 */
[--C-:B------:R-:W-:Y:S01]  /*11940*/  FFMA.FTZ R203, R198, UR4, -R181.reuse ;  /* 0x00000004c6cb7c23 */ /* 0x100fe200080108b5 */
[--C-:B------:R-:W-:Y:S01]  /*11950*/  FFMA.FTZ R193, R193, UR4, -R181.reuse ;  /* 0x00000004c1c17c23 */ /* 0x100fe200080108b5 */
[----:B------:R-:W4:Y:S01]  /*11960*/  LDL.LU R198, [R1+0x14] ;  /* 0x0000140001c67983 */ /* 0x000f220000300800 */
[--C-:B------:R-:W-:Y:S01]  /*11970*/  FFMA.FTZ R202, R202, UR4, -R181.reuse ;  /* 0x00000004caca7c23 */ /* 0x100fe200080108b5 */
[--C-:B------:R-:W-:Y:S01]  /*11980*/  FFMA.FTZ R200, R200, UR4, -R181.reuse ;  /* 0x00000004c8c87c23 */ /* 0x100fe200080108b5 */
[--C-:B------:R-:W-:Y:S01]  /*11990*/  FFMA.FTZ R189, R189, UR4, -R181.reuse ;  /* 0x00000004bdbd7c23 */ /* 0x100fe200080108b5 */
[----:B------:R-:W5:Y:S03]  /*119a0*/  LDL.LU R182, [R1+0x28] ;  /* 0x0000280001b67983 */ /* 0x000f660000300800 */
[----:B------:R-:W3:Y:S01]  /*119b0*/  MUFU.EX2 R0, R8 ;  /* 0x0000000800007308 */ /* 0x000ee20000000800 */
[----:B-1----:R-:W-:Y:S01]  /*119c0*/  F2FP.F16.F32.PACK_AB R170, R172, R173 ;  /* 0x000000adacaa723e */ /* 0x002fe200000000ff */
[--C-:B------:R-:W-:Y:S01]  /*119d0*/  FFMA.FTZ R196, R196, UR4, -R181.reuse ;  /* 0x00000004c4c47c23 */ /* 0x100fe200080108b5 */
[--C-:B------:R-:W-:Y:S01]  /*119e0*/  FFMA.FTZ R180, R180, UR4, -R181.reuse ;  /* 0x00000004b4b47c23 */ /* 0x100fe200080108b5 */
[--C-:B------:R-:W-:Y:S01]  /*119f0*/  FFMA.FTZ R178, R178, UR4, -R181.reuse ;  /* 0x00000004b2b27c23 */ /* 0x100fe200080108b5 */
[--C-:B------:R-:W-:Y:S05]  /*11a00*/  FFMA.FTZ R176, R176, UR4, -R181.reuse ;  /* 0x00000004b0b07c23 */ /* 0x100fea00080108b5 */
        /* <DEDUP_REMOVED lines=10> */
[----:B------:R-:W-:Y:S01]  /*11ab0*/  FMUL.FTZ R7, R0, R163 ;  /* 0x000000a300077220 */ /* 0x000fe20000410000 */
[----:B------:R-:W-:Y:S01]  /*11ac0*/  FMUL.FTZ R8, R2, R156 ;  /* 0x0000009c02087220 */ /* 0x000fe20000410000 */
[C---:B------:R-:W-:Y:S01]  /*11ad0*/  FMUL.FTZ R10, R0.reuse, R158 ;  /* 0x0000009e000a7220 */ /* 0x040fe20000410000 */
[C---:B------:R-:W-:Y:S01]  /*11ae0*/  FMUL.FTZ R11, R0.reuse, R159 ;  /* 0x0000009f000b7220 */ /* 0x040fe20000410000 */
[----:B------:R-:W2:Y:S01]  /*11af0*/  LDSM.16.MT88.4 R160, [R220+0x10000] ;  /* 0x01000000dca0783b */ /* 0x000ea20000004200 */
[C---:B------:R-:W-:Y:S03]  /*11b00*/  FMUL.FTZ R14, R0.reuse, R154 ;  /* 0x0000009a000e7220 */ /* 0x040fe60000410000 */
[----:B------:R-:W-:Y:S01]  /*11b10*/  MUFU.EX2 R166, R166 ;  /* 0x000000a600a67308 */ /* 0x000fe20000000800 */
[C---:B------:R-:W-:Y:S01]  /*11b20*/  FMUL.FTZ R15, R0.reuse, R155 ;  /* 0x0000009b000f7220 */ /* 0x040fe20000410000 */
[C---:B------:R-:W-:Y:S01]  /*11b30*/  FMUL.FTZ R22, R0.reuse, R146 ;  /* 0x0000009200167220 */ /* 0x040fe20000410000 */
[----:B------:R-:W-:Y:S01]  /*11b40*/  FMUL.FTZ R23, R0, R147 ;  /* 0x0000009300177220 */ /* 0x000fe20000410000 */
[C---:B------:R-:W-:Y:S01]  /*11b50*/  FMUL.FTZ R28, R2.reuse, R136 ;  /* 0x00000088021c7220 */ /* 0x040fe20000410000 */
[----:B------:R-:W-:Y:S01]  /*11b60*/  FMUL.FTZ R29, R2, R137 ;  /* 0x00000089021d7220 */ /* 0x000fe20000410000 */
[----:B------:R-:W3:Y:S01]  /*11b70*/  LDSM.16.MT88.4 R152, [R224+0x12000] ;  /* 0x01200000e098783b */ /* 0x000ee20000004200 */
[C---:B------:R-:W-:Y:S03]  /*11b80*/  FMUL.FTZ R30, R0.reuse, R138 ;  /* 0x0000008a001e7220 */ /* 0x040fe60000410000 */
[----:B------:R-:W2:Y:S01]  /*11b90*/  MUFU.EX2 R175, R175 ;  /* 0x000000af00af7308 */ /* 0x000ea20000000800 */
[----:B-1----:R-:W-:Y:S01]  /*11ba0*/  F2FP.F16.F32.PACK_AB R169, R167, R179 ;  /* 0x000000b3a7a9723e */ /* 0x002fe200000000ff */
[----:B------:R-:W-:Y:S01]  /*11bb0*/  FMUL.FTZ R31, R0, R139 ;  /* 0x0000008b001f7220 */ /* 0x000fe20000410000 */
[C---:B------:R-:W-:Y:S01]  /*11bc0*/  FMUL.FTZ R36, R2.reuse, R36 ;  /* 0x0000002402247220 */ /* 0x040fe20000410000 */
[----:B------:R-:W-:Y:S01]  /*11bd0*/  FMUL.FTZ R37, R2, R37 ;  /* 0x0000002502257220 */ /* 0x000fe20000410000 */
[C---:B------:R-:W-:Y:S01]  /*11be0*/  FMUL.FTZ R38, R0.reuse, R38 ;  /* 0x0000002600267220 */ /* 0x040fe20000410000 */
[----:B------:R-:W1:Y:S01]  /*11bf0*/  LDSM.16.MT88.4 R144, [R222+0x12000] ;  /* 0x01200000de90783b */ /* 0x000e620000004200 */
[----:B------:R-:W-:Y:S01]  /*11c00*/  FMUL.FTZ R39, R0, R39 ;  /* 0x0000002700277220 */ /* 0x000fe20000410000 */
[C---:B------:R-:W-:Y:S01]  /*11c10*/  FMUL.FTZ R40, R2.reuse, R40 ;  /* 0x0000002802287220 */ /* 0x040fe20000410000 */
[----:B------:R-:W-:Y:S01]  /*11c20*/  FMUL.FTZ R41, R2, R41 ;  /* 0x0000002902297220 */ /* 0x000fe20000410000 */
[C---:B------:R-:W-:Y:S01]  /*11c30*/  FMUL.FTZ R42, R0.reuse, R42 ;  /* 0x0000002a002a7220 */ /* 0x040fe20000410000 */
[----:B------:R-:W-:Y:S01]  /*11c40*/  FMUL.FTZ R43, R0, R43 ;  /* 0x0000002b002b7220 */ /* 0x000fe20000410000 */
[C---:B------:R-:W-:Y:S01]  /*11c50*/  FMUL.FTZ R44, R2.reuse, R44 ;  /* 0x0000002c022c7220 */ /* 0x040fe20000410000 */
[----:B------:R-:W-:Y:S01]  /*11c60*/  FMUL.FTZ R45, R2, R45 ;  /* 0x0000002d022d7220 */ /* 0x000fe20000410000 */
[----:B------:R-:W1:Y:S01]  /*11c70*/  LDSM.16.MT88.4 R136, [R221+0x12000] ;  /* 0x01200000dd88783b */ /* 0x000e620000004200 */
[C---:B------:R-:W-:Y:S01]  /*11c80*/  FMUL.FTZ R46, R0.reuse, R46 ;  /* 0x0000002e002e7220 */ /* 0x040fe20000410000 */
[----:B------:R-:W-:Y:S01]  /*11c90*/  FMUL.FTZ R47, R0, R47 ;  /* 0x0000002f002f7220 */ /* 0x000fe20000410000 */
[----:B--2---:R-:W-:Y:S01]  /*11ca0*/  F2FP.F16.F32.PACK_AB R171, R175, R166 ;  /* 0x000000a6afab723e */ /* 0x004fe200000000ff */
[C---:B------:R-:W-:Y:S01]  /*11cb0*/  FMUL.FTZ R48, R2.reuse, R48 ;  /* 0x0000003002307220 */ /* 0x040fe20000410000 */
[----:B------:R-:W-:Y:S01]  /*11cc0*/  FMUL.FTZ R49, R2, R49 ;  /* 0x0000003102317220 */ /* 0x000fe20000410000 */
[C---:B------:R-:W-:Y:S01]  /*11cd0*/  FMUL.FTZ R50, R0.reuse, R50 ;  /* 0x0000003200327220 */ /* 0x040fe20000410000 */
[----:B------:R-:W-:Y:S01]  /*11ce0*/  FMUL.FTZ R51, R0, R51 ;  /* 0x0000003300337220 */ /* 0x000fe20000410000 */
[----:B------:R-:W-:Y:S01]  /*11cf0*/  LDSM.16.MT88.4 R156, [R224+0x11800] ;  /* 0x01180000e09c783b */ /* 0x000fe20000004200 */
[C---:B------:R-:W-:Y:S01]  /*11d00*/  FMUL.FTZ R52, R2.reuse, R52 ;  /* 0x0000003402347220 */ /* 0x040fe20000410000 */
[C---:B------:R-:W-:Y:S01]  /*11d10*/  HMMA.16816.F32 R4, R168.reuse, R16, R4 ;  /* 0x00000010a804723c */ /* 0x040fe20000001804 */
[----:B------:R-:W-:Y:S04]  /*11d20*/  MUFU.EX2 R201, R201 ;  /* 0x000000c900c97308 */ /* 0x000fe80000000800 */
        /* <DEDUP_REMOVED lines=34> */
[C---:B------:R-:W-:Y:S01]  /*11f50*/  FMUL.FTZ R35, R0.reuse, R135 ;  /* 0x0000008700237220 */ /* 0x040fe20000410000 */
[----:B------:R-:W-:Y:S01]  /*11f60*/  FMUL.FTZ R63, R0, R63 ;  /* 0x0000003f003f7220 */ /* 0x000fe20000410000 */
[----:B------:R-:W2:Y:S03]  /*11f70*/  LDSM.16.MT88.4 R132, [R220+0x12000] ;  /* 0x01200000dc84783b */ /* 0x000ea60000004200 */
[----:B------:R-:W-:Y:S01]  /*11f80*/  MUFU.EX2 R200, R200 ;  /* 0x000000c800c87308 */ /* 0x000fe20000000800 */
[C---:B------:R-:W-:Y:S01]  /*11f90*/  FMUL.FTZ R64, R2.reuse, R64 ;  /* 0x0000004002407220 */ /* 0x040fe20000410000 */
[----:B------:R-:W-:Y:S01]  /*11fa0*/  FMUL.FTZ R65, R2, R65 ;  /* 0x0000004102417220 */ /* 0x000fe20000410000 */
[C---:B------:R-:W-:Y:S03]  /*11fb0*/  HMMA.16816.F32 R32, R168.reuse, R162, R32 ;  /* 0x000000a2a820723c */ /* 0x040fe60000001820 */
[C---:B------:R-:W-:Y:S01]  /*11fc0*/  FMUL.FTZ R66, R0.reuse, R66 ;  /* 0x0000004200427220 */ /* 0x040fe20000410000 */
[----:B------:R-:W-:Y:S01]  /*11fd0*/  FMUL.FTZ R67, R0, R67 ;  /* 0x0000004300437220 */ /* 0x000fe20000410000 */
[C---:B------:R-:W-:Y:S01]  /*11fe0*/  FMUL.FTZ R68, R2.reuse, R68 ;  /* 0x0000004402447220 */ /* 0x040fe20000410000 */
[C---:B---3--:R-:W-:Y:S01]  /*11ff0*/  HMMA.16816.F32 R36, R168.reuse, R152, R36 ;  /* 0x00000098a824723c */ /* 0x048fe20000001824 */
[----:B------:R-:W-:Y:S04]  /*12000*/  MUFU.EX2 R203, R203 ;  /* 0x000000cb00cb7308 */ /* 0x000fe80000000800 */
[----:B------:R-:W-:Y:S01]  /*12010*/  FMUL.FTZ R69, R2, R69 ;  /* 0x0000004502457220 */ /* 0x000fe20000410000 */
[C---:B------:R-:W-:Y:S05]  /*12020*/  HMMA.16816.F32 R40, R168.reuse, R154, R40 ;  /* 0x0000009aa828723c */ /* 0x040fea0000001828 */
[----:B------:R-:W-:Y:S01]  /*12030*/  MUFU.EX2 R183, R183 ;  /* 0x000000b700b77308 */ /* 0x000fe20000000800 */
[C---:B------:R-:W-:Y:S01]  /*12040*/  FMUL.FTZ R70, R0.reuse, R70 ;  /* 0x0000004600467220 */ /* 0x040fe20000410000 */
[C---:B-1----:R-:W-:Y:S04]  /*12050*/  HMMA.16816.F32 R44, R168.reuse, R144, R44 ;  /* 0x00000090a82c723c */ /* 0x042fe8000000182c */
[----:B------:R-:W-:Y:S02]  /*12060*/  FMUL.FTZ R71, R0, R71 ;  /* 0x0000004700477220 */ /* 0x000fe40000410000 */
[C---:B------:R-:W-:Y:S01]  /*12070*/  HMMA.16816.F32 R48, R168.reuse, R146, R48 ;  /* 0x00000092a830723c */ /* 0x040fe20000001830 */
[----:B------:R-:W1:Y:S01]  /*12080*/  LDSM.16.MT88.4 R144, [R222+0x14000] ;  /* 0x01400000de90783b */ /* 0x000e620000004200 */
[----:B------:R-:W-:Y:S03]  /*12090*/  MUFU.EX2 R185, R185 ;  /* 0x000000b900b97308 */ /* 0x000fe60000000800 */
[C---:B------:R-:W-:Y:S01]  /*120a0*/  FMUL.FTZ R72, R2.reuse, R72 ;  /* 0x0000004802487220 */ /* 0x040fe20000410000 */
[C---:B------:R-:W-:Y:S06]  /*120b0*/  HMMA.16816.F32 R52, R168.reuse, R136, R52 ;  /* 0x00000088a834723c */ /* 0x040fec0000001834 */
[----:B------:R-:W3:Y:S01]  /*120c0*/  MUFU.EX2 R190, R190 ;  /* 0x000000be00be7308 */ /* 0x000ee20000000800 */
[----:B------:R-:W-:Y:S01]  /*120d0*/  FMUL.FTZ R73, R2, R73 ;  /* 0x0000004902497220 */ /* 0x000fe20000410000 */
[C---:B------:R-:W-:Y:S01]  /*120e0*/  HMMA.16816.F32 R56, R168.reuse, R138, R56 ;  /* 0x0000008aa838723c */ /* 0x040fe20000001838 */
[----:B------:R-:W3:Y:S02]  /*120f0*/  LDSM.16.MT88.4 R136, [R221+0x14000] ;  /* 0x01400000dd88783b */ /* 0x000ee40000004200 */
[C---:B------:R-:W-:Y:S03]  /*12100*/  FMUL.FTZ R74, R0.reuse, R74 ;  /* 0x0000004a004a7220 */ /* 0x040fe60000410000 */
[C---:B--2---:R-:W-:Y:S02]  /*12110*/  HMMA.16816.F32 R60, R168.reuse, R132, R60 ;  /* 0x00000084a83c723c */ /* 0x044fe4000000183c */
[----:B------:R-:W-:Y:S03]  /*12120*/  MUFU.EX2 R187, R187 ;  /* 0x000000bb00bb7308 */ /* 0x000fe60000000800 */
[----:B------:R-:W-:Y:S01]  /*12130*/  FMUL.FTZ R75, R0, R75 ;  /* 0x0000004b004b7220 */ /* 0x000fe20000410000 */
[C---:B------:R-:W-:Y:S01]  /*12140*/  HMMA.16816.F32 R64, R168.reuse, R134, R64 ;  /* 0x00000086a840723c */ /* 0x040fe20000001840 */
[----:B------:R-:W2:Y:S05]  /*12150*/  LDSM.16.MT88.4 R132, [R220+0x14000] ;  /* 0x01400000dc84783b */ /* 0x000eaa0000004200 */
[----:B------:R-:W5:Y:S01]  /*12160*/  MUFU.EX2 R192, R192 ;  /* 0x000000c000c07308 */ /* 0x000f620000000800 */
[C---:B------:R-:W-:Y:S01]  /*12170*/  FMUL.FTZ R76, R2.reuse, R76 ;  /* 0x0000004c024c7220 */ /* 0x040fe20000410000 */
[C---:B------:R-:W-:Y:S03]  /*12180*/  HMMA.16816.F32 R68, R168.reuse, R140, R68 ;  /* 0x0000008ca844723c */ /* 0x040fe60000001844 */
[----:B------:R-:W-:Y:S03]  /*12190*/  FMUL.FTZ R77, R2, R77 ;  /* 0x0000004d024d7220 */ /* 0x000fe60000410000 */
[C---:B------:R-:W-:Y:S01]  /*121a0*/  HMMA.16816.F32 R72, R168.reuse, R142, R72 ;  /* 0x0000008ea848723c */ /* 0x040fe20000001848 */
[----:B------:R-:W2:Y:S01]  /*121b0*/  LDSM.16.MT88.4 R140, [R224+0x16000] ;  /* 0x01600000e08c783b */ /* 0x000ea20000004200 */
        /* <DEDUP_REMOVED lines=8> */
[C---:B-1----:R-:W-:Y:S03]  /*12240*/  HMMA.16816.F32 R76, R168.reuse, R144, R76 ;  /* 0x00000090a84c723c */ /* 0x042fe6000000184c */
[C---:B------:R-:W-:Y:S01]  /*12250*/  FMUL.FTZ R84, R2.reuse, R84 ;  /* 0x0000005402547220 */ /* 0x040fe20000410000 */
[----:B------:R-:W-:Y:S01]  /*12260*/  FMUL.FTZ R85, R2, R85 ;  /* 0x0000005502557220 */ /* 0x000fe20000410000 */
[C---:B------:R-:W-:Y:S01]  /*12270*/  FMUL.FTZ R86, R0.reuse, R86 ;  /* 0x0000005600567220 */ /* 0x040fe20000410000 */
[C---:B------:R-:W-:Y:S01]  /*12280*/  HMMA.16816.F32 R80, R168.reuse, R146, R80 ;  /* 0x00000092a850723c */ /* 0x040fe20000001850 */
[----:B------:R-:W-:Y:S01]  /*12290*/  LDSM.16.MT88.4 R144, [R221+0x16000] ;  /* 0x01600000dd90783b */ /* 0x000fe20000004200 */
        /* <DEDUP_REMOVED lines=20> */
[C---:B--2---:R-:W-:Y:S03]  /*123e0*/  HMMA.16816.F32 R92, R168.reuse, R132, R92 ;  /* 0x00000084a85c723c */ /* 0x044fe6000000185c */
[C---:B------:R-:W-:Y:S01]  /*123f0*/  FMUL.FTZ R100, R2.reuse, R100 ;  /* 0x0000006402647220 */ /* 0x040fe20000410000 */
[----:B------:R-:W-:Y:S01]  /*12400*/  FMUL.FTZ R101, R2, R101 ;  /* 0x0000006502657220 */ /* 0x000fe20000410000 */
[C---:B------:R-:W-:Y:S01]  /*12410*/  FMUL.FTZ R102, R0.reuse, R102 ;  /* 0x0000006600667220 */ /* 0x040fe20000410000 */
[C---:B------:R-:W-:Y:S01]  /*12420*/  HMMA.16816.F32 R96, R168.reuse, R134, R96 ;  /* 0x00000086a860723c */ /* 0x040fe20000001860 */
[----:B------:R-:W2:Y:S01]  /*12430*/  LDSM.16.MT88.4 R132, [R220+0x16000] ;  /* 0x01600000dc84783b */ /* 0x000ea20000004200 */
[----:B------:R-:W-:Y:S03]  /*12440*/  MUFU.EX2 R178, R178 ;  /* 0x000000b200b27308 */ /* 0x000fe60000000800 */
[----:B------:R-:W-:Y:S01]  /*12450*/  FMUL.FTZ R103, R0, R103 ;  /* 0x0000006700677220 */ /* 0x000fe20000410000 */
[C---:B------:R-:W-:Y:S01]  /*12460*/  FMUL.FTZ R104, R2.reuse, R104 ;  /* 0x0000006802687220 */ /* 0x040fe20000410000 */
[----:B------:R-:W-:Y:S01]  /*12470*/  FMUL.FTZ R105, R2, R105 ;  /* 0x0000006902697220 */ /* 0x000fe20000410000 */
[C---:B------:R-:W-:Y:S04]  /*12480*/  FMUL.FTZ R106, R0.reuse, R106 ;  /* 0x0000006a006a7220 */ /* 0x040fe80000410000 */
[----:B------:R-:W-:Y:S01]  /*12490*/  MUFU.EX2 R176, R176 ;  /* 0x000000b000b07308 */ /* 0x000fe20000000800 */
        /* <DEDUP_REMOVED lines=26> */
[----:B------:R-:W-:Y:S01]  /*12640*/  FMUL.FTZ R126, R0, R126 ;  /* 0x0000007e007e7220 */ /* 0x000fe20000410000 */
[C---:B------:R-:W-:Y:S05]  /*12650*/  HMMA.16816.F32 R120, R168.reuse, R146, R120 ;  /* 0x00000092a878723c */ /* 0x040fea0000001878 */
[--C-:B------:R-:W-:Y:S01]  /*12660*/  FFMA.FTZ R144, R191, UR4, -R181.reuse ;  /* 0x00000004bf907c23 */ /* 0x100fe200080108b5 */
[----:B------:R-:W-:Y:S01]  /*12670*/  FFMA.FTZ R191, R194, UR4, -R181 ;  /* 0x00000004c2bf7c23 */ /* 0x000fe200080108b5 */
[----:B------:R-:W-:Y:S01]  /*12680*/  FMUL.FTZ R127, R0, R127 ;  /* 0x0000007f007f7220 */ /* 0x000fe20000410000 */
[C---:B------:R-:W-:Y:S01]  /*12690*/  FMUL.FTZ R128, R2.reuse, R128 ;  /* 0x0000008002807220 */ /* 0x040fe20000410000 */
[----:B------:R3:W4:Y:S02]  /*126a0*/  MUFU.EX2 R194, R144 ;  /* 0x0000009000c27308 */ /* 0x0007240000000800 */
[----:B------:R-:W-:Y:S01]  /*126b0*/  FMUL.FTZ R129, R2, R129 ;  /* 0x0000008102817220 */ /* 0x000fe20000410000 */
[C---:B------:R-:W-:Y:S01]  /*126c0*/  FMUL.FTZ R130, R0.reuse, R130 ;  /* 0x0000008200827220 */ /* 0x040fe20000410000 */
[----:B------:R-:W-:Y:S01]  /*126d0*/  FMUL.FTZ R131, R0, R131 ;  /* 0x0000008300837220 */ /* 0x000fe20000410000 */
[C---:B--2---:R-:W-:Y:S05]  /*126e0*/  HMMA.16816.F32 R124, R168.reuse, R132, R124 ;  /* 0x00000084a87c723c */ /* 0x044fea000000187c */
[----:B------:R-:W2:Y:S01]  /*126f0*/  MUFU.EX2 R191, R191 ;  /* 0x000000bf00bf7308 */ /* 0x000ea20000000800 */
[----:B-----5:R-:W-:Y:S01]  /*12700*/  FFMA.FTZ R177, R2, R182, R177 ;  /* 0x000000b602b17223 */ /* 0x020fe200000100b1 */
[----:B------:R-:W-:Y:S01]  /*12710*/  FFMA.FTZ R181, R165, UR4, -R181 ;  /* 0x00000004a5b57c23 */ /* 0x000fe200080108b5 */
[----:B------:R-:W-:Y:S03]  /*12720*/  HMMA.16816.F32 R128, R168, R134, R128 ;  /* 0x00000086a880723c */ /* 0x000fe60000001880 */
[----:B------:R-:W-:Y:S01]  /*12730*/  F2FP.F16.F32.PACK_AB R132, R190, R185 ;  /* 0x000000b9be84723e */ /* 0x000fe200000000ff */
[----:B---3--:R-:W3:Y:S03]  /*12740*/  LDSM.16.MT88.4 R144, [R221+0x10800] ;  /* 0x01080000dd90783b */ /* 0x008ee60000004200 */
[----:B------:R-:W-:Y:S01]  /*12750*/  F2FP.F16.F32.PACK_AB R134, R192, R187 ;  /* 0x000000bbc086723e */ /* 0x000fe200000000ff */
[----:B------:R-:W5:Y:S03]  /*12760*/  MUFU.EX2 R181, R181 ;  /* 0x000000b500b57308 */ /* 0x000f660000000800 */
[----:B----4-:R-:W-:Y:S01]  /*12770*/  F2FP.F16.F32.PACK_AB R133, R194, R189 ;  /* 0x000000bdc285723e */ /* 0x010fe200000000ff */
[----:B------:R-:W-:Y:S01]  /*12780*/  FFMA.FTZ R179, R0, R198, R179 ;  /* 0x000000c600b37223 */ /* 0x000fe200000100b3 */
[----:B------:R-:W-:Y:S01]  /*12790*/  F2FP.F16.F32.PACK_AB R168, R186, R188 ;  /* 0x000000bcbaa8723e */ /* 0x000fe200000000ff */
[----:B------:R-:W-:Y:S01]  /*127a0*/  FADD.FTZ R174, R174, R177 ;  /* 0x000000b1aeae7221 */ /* 0x000fe20000010000 */
[----:B--2---:R-:W-:Y:S01]  /*127b0*/  F2FP.F16.F32.PACK_AB R135, R196, R191 ;  /* 0x000000bfc487723e */ /* 0x004fe200000000ff */
[----:B------:R-:W-:Y:S01]  /*127c0*/  FADD.FTZ R179, R167, R179 ;  /* 0x000000b3a7b37221 */ /* 0x000fe20000010000 */
[----:B------:R-:W-:Y:S01]  /*127d0*/  F2FP.F16.F32.PACK_AB R170, R183, R184 ;  /* 0x000000b8b7aa723e */ /* 0x000fe200000000ff */
[----:B------:R-:W-:Y:S01]  /*127e0*/  FADD.FTZ R173, R173, R174 ;  /* 0x000000aeadad7221 */ /* 0x000fe20000010000 */
[----:B------:R-:W-:Y:S01]  /*127f0*/  F2FP.F16.F32.PACK_AB R169, R178, R180 ;  /* 0x000000b4b2a9723e */ /* 0x000fe200000000ff */
[----:B------:R-:W-:Y:S02]  /*12800*/  FADD.FTZ R0, R166, R179 ;  /* 0x000000b3a6007221 */ /* 0x000fe40000010000 */
[C---:B-1----:R-:W-:Y:S05]  /*12810*/  HMMA.16816.F32 R4, R132.reuse, R136, R4 ;  /* 0x000000888404723c */ /* 0x042fea0000001804 */
[----:B-----5:R-:W-:Y:S01]  /*12820*/  F2FP.F16.F32.PACK_AB R171, R181, R176 ;  /* 0x000000b0b5ab723e */ /* 0x020fe200000000ff */
        /* <DEDUP_REMOVED lines=60> */
[----:B------:R-:W-:Y:S04]  /*12bf0*/  F2FP.F16.F32.PACK_AB R132, R199, R201 ;  /* 0x000000c9c784723e */ /* 0x000fe800000000ff */
[C---:B------:R-:W-:Y:S01]  /*12c00*/  F2FP.F16.F32.PACK_AB R134, R195.reuse, R197 ;  /* 0x000000c5c386723e */ /* 0x040fe200000000ff */
[----:B------:R-:W-:Y:S01]  /*12c10*/  FADD.FTZ R195, R195, R0 ;  /* 0x00000000c3c37221 */ /* 0x000fe20000010000 */
[----:B------:R-:W-:Y:S02]  /*12c20*/  F2FP.F16.F32.PACK_AB R133, R202, R193 ;  /* 0x000000c1ca85723e */ /* 0x000fe400000000ff */
[----:B------:R-:W-:Y:S01]  /*12c30*/  F2FP.F16.F32.PACK_AB R135, R203, R200 ;  /* 0x000000c8cb87723e */ /* 0x000fe200000000ff */
[----:B------:R-:W-:Y:S04]  /*12c40*/  FADD.FTZ R195, R188, R195 ;  /* 0x000000c3bcc37221 */ /* 0x000fe80000010000 */
[----:B------:R-:W-:Y:S02]  /*12c50*/  FADD.FTZ R195, R186, R195 ;  /* 0x000000c3bac37221 */ /* 0x000fe40000010000 */
[C---:B-1----:R-:W-:Y:S03]  /*12c60*/  HMMA.16816.F32 R4, R132.reuse, R136, R4 ;  /* 0x000000888404723c */ /* 0x042fe60000001804 */
[----:B------:R-:W-:Y:S03]  /*12c70*/  FADD.FTZ R184, R184, R195 ;  /* 0x000000c3b8b87221 */ /* 0x000fe60000010000 */
[C---:B------:R-:W-:Y:S01]  /*12c80*/  HMMA.16816.F32 R8, R132.reuse, R138, R8 ;  /* 0x0000008a8408723c */ /* 0x040fe20000001808 */
[----:B------:R-:W1:Y:S04]  /*12c90*/  LDSM.16.MT88.4 R136, [R224+0x13000] ;  /* 0x01300000e088783b */ /* 0x000e680000004200 */
[----:B------:R-:W-:Y:S01]  /*12ca0*/  FADD.FTZ R2, R183, R184 ;  /* 0x000000b8b7027221 */ /* 0x000fe20000010000 */
[C---:B--2---:R-:W-:Y:S04]  /*12cb0*/  HMMA.16816.F32 R12, R132.reuse, R140, R12 ;  /* 0x0000008c840c723c */ /* 0x044fe8000000180c */
[----:B------:R2:W-:Y:S02]  /*12cc0*/  STL [R1+0x28], R2 ;  /* 0x0000280201007387 */ /* 0x0005e40000100800 */
[C---:B------:R-:W-:Y:S02]  /*12cd0*/  HMMA.16816.F32 R16, R132.reuse, R142, R16 ;  /* 0x0000008e8410723c */ /* 0x040fe40000001810 */
[----:B------:R-:W5:Y:S04]  /*12ce0*/  LDSM.16.MT88.4 R140, [R222+0x13000] ;  /* 0x01300000de8c783b */ /* 0x000f680000004200 */
[C---:B---3--:R-:W-:Y:S06]  /*12cf0*/  HMMA.16816.F32 R20, R132.reuse, R144, R20 ;  /* 0x000000908414723c */ /* 0x048fec0000001814 */
[C---:B------:R-:W-:Y:S01]  /*12d00*/  HMMA.16816.F32 R24, R132.reuse, R146, R24 ;  /* 0x000000928418723c */ /* 0x040fe20000001818 */
[----:B------:R-:W3:Y:S05]  /*12d10*/  LDSM.16.MT88.4 R144, [R221+0x13000] ;  /* 0x01300000dd90783b */ /* 0x000eea0000004200 */
[C---:B----4-:R-:W-:Y:S05]  /*12d20*/  HMMA.16816.F32 R28, R132.reuse, R148, R28 ;  /* 0x00000094841c723c */ /* 0x050fea000000181c */
[----:B--2---:R-:W-:Y:S01]  /*12d30*/  MOV R2, R3 ;  /* 0x0000000300027202 */ /* 0x004fe20000000f00 */
[C---:B------:R-:W-:Y:S01]  /*12d40*/  HMMA.16816.F32 R32, R132.reuse, R150, R32 ;  /* 0x000000968420723c */ /* 0x040fe20000001820 */
[----:B------:R-:W2:Y:S05]  /*12d50*/  LDSM.16.MT88.4 R148, [R220+0x13000] ;  /* 0x01300000dc94783b */ /* 0x000eaa0000004200 */
[C---:B-1----:R-:W-:Y:S06]  /*12d60*/  HMMA.16816.F32 R36, R132.reuse, R136, R36 ;  /* 0x000000888424723c */ /* 0x042fec0000001824 */
[C---:B------:R-:W-:Y:S01]  /*12d70*/  HMMA.16816.F32 R40, R132.reuse, R138, R40 ;  /* 0x0000008a8428723c */ /* 0x040fe20000001828 */
[----:B------:R-:W1:Y:S05]  /*12d80*/  LDSM.16.MT88.4 R136, [R224+0x15000] ;  /* 0x01500000e088783b */ /* 0x000e6a0000004200 */
[C---:B-----5:R-:W-:Y:S06]  /*12d90*/  HMMA.16816.F32 R44, R132.reuse, R140, R44 ;  /* 0x0000008c842c723c */ /* 0x060fec000000182c */
        /* <DEDUP_REMOVED lines=27> */
[C---:B------:R-:W-:Y:S06]  /*12f50*/  HMMA.16816.F32 R120, R132.reuse, R146, R120 ;  /* 0x000000928478723c */ /* 0x040fec0000001878 */
[C---:B--2---:R-:W-:Y:S06]  /*12f60*/  HMMA.16816.F32 R124, R132.reuse, R148, R124 ;  /* 0x00000094847c723c */ /* 0x044fec000000187c */
[----:B------:R-:W-:Y:S01]  /*12f70*/  HMMA.16816.F32 R128, R132, R150, R128 ;  /* 0x000000968480723c */ /* 0x000fe20000001880 */
[----:B------:R-:W2:Y:S05]  /*12f80*/  LDSM.16.MT88.4 R132, [R220+0x11800] ;  /* 0x01180000dc84783b */ /* 0x000eaa0000004200 */
[C---:B------:R-:W-:Y:S03]  /*12f90*/  HMMA.16816.F32 R160, R168.reuse, R156, R4 ;  /* 0x0000009ca8a0723c */ /* 0x040fe60000001804 */
[----:B------:R-:W3:Y:S03]  /*12fa0*/  LDSM.16.MT88.4 R4, [R224+0x13800] ;  /* 0x01380000e004783b */ /* 0x000ee60000004200 */
[C---:B------:R-:W-:Y:S05]  /*12fb0*/  HMMA.16816.F32 R156, R168.reuse, R158, R8 ;  /* 0x0000009ea89c723c */ /* 0x040fea0000001808 */
[----:B------:R-:W5:Y:S01]  /*12fc0*/  LDSM.16.MT88.4 R8, [R222+0x13800] ;  /* 0x01380000de08783b */ /* 0x000f620000004200 */
[C---:B-1----:R-:W-:Y:S06]  /*12fd0*/  HMMA.16816.F32 R152, R168.reuse, R136, R12 ;  /* 0x00000088a898723c */ /* 0x042fec000000180c */
[C---:B------:R-:W-:Y:S01]  /*12fe0*/  HMMA.16816.F32 R148, R168.reuse, R138, R16 ;  /* 0x0000008aa894723c */ /* 0x040fe20000001810 */
[----:B------:R-:W1:Y:S05]  /*12ff0*/  LDSM.16.MT88.4 R12, [R221+0x13800] ;  /* 0x01380000dd0c783b */ /* 0x000e6a0000004200 */
[C---:B----4-:R-:W-:Y:S03]  /*13000*/  HMMA.16816.F32 R144, R168.reuse, R140, R20 ;  /* 0x0000008ca890723c */ /* 0x050fe60000001814 */
[----:B------:R-:W4:Y:S03]  /*13010*/  LDSM.16.MT88.4 R16, [R220+0x13800] ;  /* 0x01380000dc10783b */ /* 0x000f260000004200 */
[C---:B------:R-:W-:Y:S06]  /*13020*/  HMMA.16816.F32 R140, R168.reuse, R142, R24 ;  /* 0x0000008ea88c723c */ /* 0x040fec0000001818 */
[C---:B--2---:R-:W-:Y:S06]  /*13030*/  HMMA.16816.F32 R136, R168.reuse, R132, R28 ;  /* 0x00000084a888723c */ /* 0x044fec000000181c */
[C---:B------:R-:W-:Y:S06]  /*13040*/  HMMA.16816.F32 R132, R168.reuse, R134, R32 ;  /* 0x00000086a884723c */ /* 0x040fec0000001820 */
[C---:B---3--:R-:W-:Y:S06]  /*13050*/  HMMA.16816.F32 R36, R168.reuse, R4, R36 ;  /* 0x00000004a824723c */ /* 0x048fec0000001824 */
[C---:B------:R-:W-:Y:S01]  /*13060*/  HMMA.16816.F32 R40, R168.reuse, R6, R40 ;  /* 0x00000006a828723c */ /* 0x040fe20000001828 */
[----:B------:R-:W2:Y:S05]  /*13070*/  LDSM.16.MT88.4 R4, [R224+0x15800] ;  /* 0x01580000e004783b */ /* 0x000eaa0000004200 */
[C---:B-----5:R-:W-:Y:S06]  /*13080*/  HMMA.16816.F32 R44, R168.reuse, R8, R44 ;  /* 0x00000008a82c723c */ /* 0x060fec000000182c */
        /* <DEDUP_REMOVED lines=33> */
[----:B------:R-:W-:Y:S05]  /*132a0*/  HMMA.16816.F32 R128, R168, R18, R128 ;  /* 0x00000012a880723c */ /* 0x000fea0000001880 */
[----:B------:R-:W-:Y:S06]  /*132b0*/  FADD.FTZ R176, R176, R5 ;  /* 0x00000005b0b07221 */ /* 0x000fec0000010000 */
[----:B------:R-:W-:Y:S05]  /*132c0*/  FADD.FTZ R0, R181, R176 ;  /* 0x000000b0b5007221 */ /* 0x000fea0000010000 */
[----:B------:R1:W-:Y:S02]  /*132d0*/  STL [R1+0x14], R0 ;  /* 0x0000140001007387 */ /* 0x0003e40000100800 */
[----:B-1----:R-:W-:Y:S01]  /*132e0*/  MOV R0, R164 ;  /* 0x000000a400007202 */ /* 0x002fe20000000f00 */
[----:B------:R-:W-:Y:S06]  /*132f0*/  @P0 BRA `(.L_x_1519) ;  /* 0xffffffb000e80947 */ /* 0x000fec000383ffff */
.L_x_1518:
        /* <DEDUP_REMOVED lines=47> */
.L_x_1522:
        /* <DEDUP_REMOVED lines=14> */
.L_x_1523:
        /* <DEDUP_REMOVED lines=358> */
.L_x_1525:
[----:B------:R-:W-:Y:S05]  /*14d30*/  BSYNC B0 ;  /* 0x0000000000007941 */ /* 0x000fea0003800000 */
.L_x_1524:
        /* <DEDUP_REMOVED lines=40> */
.L_x_1527:
[----:B------:R-:W-:Y:S05]  /*14fc0*/  BSYNC B0 ;  /* 0x0000000000007941 */ /* 0x000fea0003800000 */
.L_x_1526:
        /* <DEDUP_REMOVED lines=27> */
.L_x_1529:
[----:B------:R-:W-:Y:S05]  /*15180*/  BSYNC B0 ;  /* 0x0000000000007941 */ /* 0x000fea0003800000 */
.L_x_1528:
        /* <DEDUP_REMOVED lines=27> */
.L_x_1531:
[----:B------:R-:W-:Y:S05]  /*15340*/  BSYNC B0 ;  /* 0x0000000000007941 */ /* 0x000fea0003800000 */
.L_x_1530:
        /* <DEDUP_REMOVED lines=27> */
.L_x_1532:
        /* <DEDUP_REMOVED lines=16> */
.L_x_2414:


//--------------------- .text._ZN5flash16flash_fwd_kernelI23Flash_fwd_kernel_traitsILi256ELi128ELi64ELi8ELb0ELb0EN7cutlass6half_tE19Flash_kernel_traitsILi256ELi128ELi64ELi8ES3_EELb1ELb0ELb0ELb0ELb0ELb0ELb0ELb0EEEvNS_16Flash_fwd_paramsE --------------------------
	.section	.text._ZN5flash16flash_fwd_kernelI23Flash_fwd_kernel_traitsILi256ELi128ELi64ELi8ELb0ELb0EN7cutlass6half_tE19Flash_kernel_traitsILi256ELi128ELi64ELi8ES3_EELb1ELb0ELb0ELb0ELb0ELb0ELb0ELb0EEEvNS_16Flash_fwd_paramsE,"ax",@progbits
	.align	128
        .global         _ZN5flash16flash_fwd_kernelI23Flash_fwd_kernel_traitsILi256ELi128ELi64ELi8ELb0ELb0EN7cutlass6half_tE19Flash_kernel_traitsILi256ELi128ELi64ELi8ES3_EELb1ELb0ELb0ELb0ELb0ELb0ELb0ELb0EEEvNS_16Flash_fwd_paramsE
        .type           _ZN5flash16flash_fwd_kernelI23Flash_fwd_kernel_traitsILi256ELi128ELi64ELi8ELb0ELb0EN7cutlass6half_tE19Flash_kernel_traitsILi256ELi128ELi64ELi8ES3_EELb1ELb0ELb0ELb0ELb0ELb0ELb0ELb0EEEvNS_16Flash_fwd_paramsE,@function
        .size           _ZN5flash16flash_fwd_kernelI23Flash_fwd_kernel_traitsILi256ELi128ELi64ELi8ELb0ELb0EN7cutlass6half_tE19Flash_kernel_traitsILi256ELi128ELi64ELi8ES3_EELb1ELb0ELb0ELb0ELb0ELb0ELb0ELb0EEEvNS_16Flash_fwd_paramsE,(.L_x_2415 - _ZN5flash16flash_fwd_kernelI23Flash_fwd_kernel_traitsILi256ELi128ELi64ELi8ELb0ELb0EN7cutlass6half_tE19Flash_kernel_traitsILi256ELi128ELi64ELi8ES3_EELb1ELb0ELb0ELb0ELb0ELb0ELb0ELb0EEEvNS_16Flash_fwd_paramsE)
        .other          _ZN5flash16flash_fwd_kernelI23Flash_fwd_kernel_traitsILi256ELi128ELi64ELi8ELb0ELb0EN7cutlass6half_tE19Flash_kernel_traitsILi256ELi128ELi64ELi8ES3_EELb1ELb0ELb0ELb0ELb0ELb0ELb0ELb0EEEvNS_16Flash_fwd_paramsE,@"STO_CUDA_ENTRY STV_DEFAULT"
_ZN5flash16flash_fwd_kernelI23Flash_fwd_kernel_traitsILi256ELi128ELi64ELi8ELb0ELb0EN7cutlass6half_tE19Flash_kernel_traitsILi256ELi128ELi64ELi8ES3_EELb1ELb0ELb0ELb0ELb0ELb0ELb0ELb0EEEvNS_16Flash_fwd_paramsE:
.text._ZN5flash16flash_fwd_kernelI23Flash_fwd_kernel_traitsILi256ELi128ELi64ELi8ELb0ELb0EN7cutlass6half_tE19Flash_kernel_traitsILi256ELi128ELi64ELi8ES3_EELb1ELb0ELb0ELb0ELb0ELb0ELb0ELb0EEEvNS_16Flash_fwd_paramsE:
        /* <DEDUP_REMOVED lines=11> */
[----:B-1----:R-:W-:-:S05]  /*00b0*/  VIADD R1, R1, 0xffffffd8 ;  /* 0xffffffd801017836 */ /* 0x002fca0000000000 */
[----:B------:R-:W-:Y:S01]  /*00c0*/  S2UR UR17, SR_CTAID.X ;  /* 0x00000000001179c3 */ /* 0x000fe20000002500 */
[----:B------:R-:W4:Y:S07]  /*00d0*/  @P2 LDG.E.64 R8, desc[UR26][R8.64] ;  /* 0x0000001a08082981 */ /* 0x000f2e000c1e1b00 */
[----:B------:R-:W1:Y:S08]  /*00e0*/  S2UR UR6, SR_CTAID.Y ;  /* 0x00000000000679c3 */ /* 0x000e700000002600 */
[----:B------:R-:W5:Y:S01]  /*00f0*/  S2UR UR9, SR_CTAID.Z ;  /* 0x00000000000979c3 */ /* 0x000f620000002700 */
[----:B--2---:R-:W2:Y:S01]  /*0100*/  @P2 LDG.E.64 R4, desc[UR26][R2.64] ;  /* 0x0000001a02042981 */ /* 0x004ea2000c1e1b00 */
[----:B------:R-:W-:Y:S01]  /*0110*/  UISETP.NE.U32.AND UP2, UPT, UR10, URZ, UPT ;  /* 0x0000003f0a00728c */ /* 0x000fe2000bf45070 */
[----:B------:R-:W-:Y:S01]  /*0120*/  ULDC.U8 UR7, c[0x0][0x3c2] ;  /* 0x0000f08000077ab9 */ /* 0x000fe20000000000 */
[----:B------:R-:W-:-:S02]  /*0130*/  UMOV UR16, 0xffffffff ;  /* 0xffffffff00107882 */ /* 0x000fc40000000000 */
[----:B------:R-:W-:Y:S02]  /*0140*/  UISETP.NE.AND.EX UP2, UPT, UR11, URZ, UPT, UP2 ;  /* 0x0000003f0b00728c */ /* 0x000fe4000bf45320 */
[----:B------:R-:W2:Y:S01]  /*0150*/  @P2 LDC R0, c[0x0][0x3b0] ;  /* 0x0000ec00ff002b82 */ /* 0x000ea20000000800 */
[----:B------:R-:W-:Y:S01]  /*0160*/  ULDC.64 UR10, c[0x0][0x2f0] ;  /* 0x0000bc00000a7ab9 */ /* 0x000fe20000000a00 */
[----:B------:R-:W-:Y:S02]  /*0170*/  UISETP.NE.AND UP3, UPT, UR7, URZ, UPT ;  /* 0x0000003f0700728c */ /* 0x000fe4000bf65270 */
[----:B------:R-:W-:Y:S01]  /*0180*/  PLOP3.LUT P0, PT, PT, PT, UP2, 0x80, 0x0 ;  /* 0x000000000000781c */ /* 0x000fe20003f0f028 */
[----:B------:R-:W-:Y:S01]  /*0190*/  ULDC UR8, c[0x0][0x270] ;  /* 0x00009c0000087ab9 */ /* 0x000fe20000000800 */
[----:B-1----:R-:W-:-:S06]  /*01a0*/  UIMAD.WIDE UR10, UR6, 0x4, UR10 ;  /* 0x00000004060a78a5 */ /* 0x002fcc000f8e020a */
[----:B------:R-:W-:Y:S01]  /*01b0*/  IMAD.U32 R14, RZ, RZ, UR10 ;  /* 0x0000000aff0e7e24 */ /* 0x000fe2000f8e00ff */
[----:B-----5:R-:W-:Y:S01]  /*01c0*/  ULOP3.LUT UR4, UR9, UR17, UR6, 0xfe, !UPT ;  /* 0x0000001109047292 */ /* 0x020fe2000f8efe06 */
[----:B------:R-:W-:Y:S01]  /*01d0*/  IMAD.U32 R15, RZ, RZ, UR11 ;  /* 0x0000000bff0f7e24 */ /* 0x000fe2000f8e00ff */
[----:B------:R-:W-:-:S04]  /*01e0*/  ULDC.64 UR10, c[0x0][0x2f8] ;  /* 0x0000be00000a7ab9 */ /* 0x000fc80000000a00 */
        /* <DEDUP_REMOVED lines=8> */
[----:B------:R-:W-:Y:S01]  /*0270*/  @UP1 ULDC.64 UR12, c[0x0][0x300] ;  /* 0x0000c000000c1ab9 */ /* 0x000fe20000000a00 */
[----:B------:R-:W-:Y:S02]  /*0280*/  UIMAD.WIDE UR10, UR6, 0x4, UR10 ;  /* 0x00000004060a78a5 */ /* 0x000fe4000f8e020a */
        /* <DEDUP_REMOVED lines=10> */
[----:B------:R-:W-:Y:S02]  /*0330*/  PLOP3.LUT P2, PT, PT, PT, UP0, 0x80, 0x0 ;  /* 0x000000000000781c */ /* 0x000fe40003f4f008 */
[----:B------:R-:W-:Y:S02]  /*0340*/  PLOP3.LUT P1, PT, PT, PT, UP1, 0x80, 0x0 ;  /* 0x000000000000781c */ /* 0x000fe40003f2f018 */
[----:B------:R2:W-:Y:S04]  /*0350*/  @!P3 STG.E.64 desc[UR26][R10.64+0x8], R2 ;  /* 0x000008020a00b986 */ /* 0x0005e8000c101b1a */
[----:B------:R-:W3:Y:S04]  /*0360*/  @P0 LDG.E R5, desc[UR26][R14.64+0x4] ;  /* 0x0000041a0e050981 */ /* 0x000ee8000c1e1900 */
[----:B------:R-:W4:Y:S04]  /*0370*/  @P0 LDG.E R7, desc[UR26][R14.64] ;  /* 0x0000001a0e070981 */ /* 0x000f28000c1e1900 */
[----:B------:R-:W5:Y:S01]  /*0380*/  @P1 LDG.E R0, desc[UR26][R12.64] ;  /* 0x0000001a0c001981 */ /* 0x000f62000c1e1900 */
[----:B-1----:R-:W-:-:S02]  /*0390*/  IMAD.U32 R8, RZ, RZ, UR10 ;  /* 0x0000000aff087e24 */ /* 0x002fc4000f8e00ff */
[----:B------:R-:W-:-:S05]  /*03a0*/  IMAD.U32 R9, RZ, RZ, UR11 ;  /* 0x0000000bff097e24 */ /* 0x000fca000f8e00ff */
[----:B------:R-:W2:Y:S01]  /*03b0*/  @!P2 LDG.E R4, desc[UR26][R8.64] ;  /* 0x0000001a0804a981 */ /* 0x000ea2000c1e1900 */
[----:B------:R-:W-:Y:S01]  /*03c0*/  UIMAD UR7, UR6, UR8, UR9 ;  /* 0x00000008060772a4 */ /* 0x000fe2000f8e0209 */
[----:B------:R-:W-:Y:S01]  /*03d0*/  UMOV UR10, 0xffffffff ;  /* 0xffffffff000a7882 */ /* 0x000fe20000000000 */
[----:B------:R-:W-:Y:S01]  /*03e0*/  UMOV UR31, URZ ;  /* 0x0000003f001f7c82 */ /* 0x000fe20008000000 */
[----:B---3--:R-:W-:Y:S02]  /*03f0*/  @P0 R2UR UR18, R5 ;  /* 0x00000000051202ca */ /* 0x008fe400000e0000 */
[----:B------:R-:W-:Y:S02]  /*0400*/  SHF.R.S32.HI R5, RZ, 0x1f, R6 ;  /* 0x0000001fff057819 */ /* 0x000fe40000011406 */
[----:B----4-:R-:W-:Y:S02]  /*0410*/  @P0 R2UR UR16, R7 ;  /* 0x00000000071002ca */ /* 0x010fe400000e0000 */
[----:B------:R-:W-:-:S02]  /*0420*/  LEA.HI R81, R5, R6, RZ, 0x5 ;  /* 0x0000000605517211 */ /* 0x000fc400078f28ff */
[----:B------:R-:W-:Y:S02]  /*0430*/  ISETP.NE.U32.AND P0, PT, RZ, UR4, PT ;  /* 0x00000004ff007c0c */ /* 0x000fe4000bf05070 */
[----:B------:R-:W-:Y:S01]  /*0440*/  LOP3.LUT R7, R81, 0xffffffe0, RZ, 0xc0, !PT ;  /* 0xffffffe051077812 */ /* 0x000fe200078ec0ff */
[----:B------:R-:W-:Y:S01]  /*0450*/  USHF.L.U32 UR4, UR7, 0x5, URZ ;  /* 0x0000000507047899 */ /* 0x000fe2000800063f */
[----:B-----5:R-:W-:-:S03]  /*0460*/  @P1 R2UR UR31, R0 ;  /* 0x00000000001f12ca */ /* 0x020fc600000e0000 */
[----:B------:R-:W-:Y:S02]  /*0470*/  IMAD.IADD R0, R6, 0x1, -R7 ;  /* 0x0000000106007824 */ /* 0x000fe400078e0a07 */
[----:B------:R-:W-:Y:S01]  /*0480*/  @UP2 UIADD3 UR18, UR18, -UR16, URZ ;  /* 0x8000001012122290 */ /* 0x000fe2000fffe03f */
[----:B--2---:R-:W-:Y:S02]  /*0490*/  @!P2 R2UR UR10, R4 ;  /* 0x00000000040aa2ca */ /* 0x004fe400000e0000 */
        /* <DEDUP_REMOVED lines=14> */
.L_x_1533:
[----:B------:R-:W-:-:S05]  /*0580*/  ULDC UR11, c[0x0][0x2c8] ;  /* 0x0000b200000b7ab9 */ /* 0x000fca0000000800 */
.L_x_1534:
        /* <DEDUP_REMOVED lines=61> */
.L_x_1536:
[----:B------:R-:W-:Y:S01]  /*0960*/  ULDC UR4, c[0x0][0x278] ;  /* 0x00009e0000047ab9 */ /* 0x000fe20000000800 */
[----:B------:R-:W1:Y:S01]  /*0970*/  S2R R3, SR_CTAID.Z ;  /* 0x0000000000037919 */ /* 0x000e620000002700 */
[----:B------:R-:W-:Y:S01]  /*0980*/  IMAD.U32 R0, RZ, RZ, UR4 ;  /* 0x00000004ff007e24 */ /* 0x000fe2000f8e00ff */
[----:B------:R-:W-:Y:S01]  /*0990*/  UMOV UR32, URZ ;  /* 0x0000003f00207c82 */ /* 0x000fe20008000000 */
[----:B------:R-:W-:-:S03]  /*09a0*/  LEA.HI R7, R5, R6, RZ, 0x4 ;  /* 0x0000000605077211 */ /* 0x000fc600078f20ff */
[----:B------:R-:W-:-:S04]  /*09b0*/  IABS R0, R0 ;  /* 0x0000000000007213 */ /* 0x000fc80000000000 */
[----:B------:R-:W-:-:S13]  /*09c0*/  R2UR UR11, R0 ;  /* 0x00000000000b72ca */ /* 0x000fda00000e0000 */
[----:B------:R-:W2:Y:S01]  /*09d0*/  I2F.RP R4, UR11 ;  /* 0x0000000b00047d06 */ /* 0x000ea20008209400 */
[----:B-1----:R-:W-:-:S04]  /*09e0*/  IABS R3, R3 ;  /* 0x0000000300037213 */ /* 0x002fc80000000000 */
[----:B------:R-:W-:-:S03]  /*09f0*/  R2UR UR5, R3 ;  /* 0x00000000030572ca */ /* 0x000fc600000e0000 */
[----:B--2---:R-:W1:Y:S01]  /*0a00*/  MUFU.RCP R0, R4 ;  /* 0x0000000400007308 */ /* 0x004e620000001000 */
[CC--:B------:R-:W-:Y:S02]  /*0a10*/  LEA.HI R3, R5.reuse, R6.reuse, RZ, 0x3 ;  /* 0x0000000605037211 */ /* 0x0c0fe400078f18ff */
[----:B------:R-:W-:Y:S02]  /*0a20*/  LEA.HI R5, R5, R6, RZ, 0x6 ;  /* 0x0000000605057211 */ /* 0x000fe400078f30ff */
[----:B------:R-:W-:Y:S02]  /*0a30*/  SHF.R.S32.HI R242, RZ, 0x3, R3 ;  /* 0x00000003fff27819 */ /* 0x000fe40000011403 */
[----:B------:R-:W-:Y:S01]  /*0a40*/  LOP3.LUT R3, R3, 0xfffffff8, RZ, 0xc0, !PT ;  /* 0xfffffff803037812 */ /* 0x000fe200078ec0ff */
[----:B------:R-:W-:Y:S02]  /*0a50*/  IMAD.SHL.U32 R5, R5, 0x8, RZ ;  /* 0x0000000805057824 */ /* 0x000fe400078e00ff */
[----:B------:R-:W-:-:S02]  /*0a60*/  IMAD.SHL.U32 R11, R242, 0x40, RZ ;  /* 0x00000040f20b7824 */ /* 0x000fc400078e00ff */
[----:B------:R-:W-:-:S03]  /*0a70*/  IMAD.IADD R3, R6, 0x1, -R3 ;  /* 0x0000000106037824 */ /* 0x000fc600078e0a03 */
[----:B------:R-:W-:Y:S01]  /*0a80*/  LOP3.LUT R11, R11, 0x1c0, RZ, 0xc0, !PT ;  /* 0x000001c00b0b7812 */ /* 0x000fe200078ec0ff */
[----:B------:R-:W-:Y:S02]  /*0a90*/  IMAD.SHL.U32 R240, R3, 0x8, RZ ;  /* 0x0000000803f07824 */ /* 0x000fe400078e00ff */
[----:B-1----:R-:W-:Y:S01]  /*0aa0*/  VIADD R0, R0, 0xffffffe ;  /* 0x0ffffffe00007836 */ /* 0x002fe20000000000 */
[----:B------:R-:W-:Y:S01]  /*0ab0*/  SHF.R.U32.HI R230, RZ, 0x3, R11 ;  /* 0x00000003ffe67819 */ /* 0x000fe2000001160b */
[----:B------:R-:W-:Y:S01]  /*0ac0*/  VIADD R4, R242, 0x40 ;  /* 0x00000040f2047836 */ /* 0x000fe20000000000 */
[--C-:B------:R-:W-:Y:S02]  /*0ad0*/  LOP3.LUT R9, R11, 0x38, R240.reuse, 0xf8, !PT ;  /* 0x000000380b097812 */ /* 0x100fe400078ef8f0 */
[----:B------:R-:W-:Y:S01]  /*0ae0*/  SHF.R.S32.HI R241, RZ, 0x1f, R240 ;  /* 0x0000001ffff17819 */ /* 0x000fe200000114f0 */
[----:B------:R-:W1:Y:S01]  /*0af0*/  F2I.FTZ.U32.TRUNC.NTZ R0, R0 ;  /* 0x0000000000007305 */ /* 0x000e62000021f000 */
[----:B------:R-:W-:-:S02]  /*0b00*/  LOP3.LUT R230, R9, R230, RZ, 0x3c, !PT ;  /* 0x000000e609e67212 */ /* 0x000fc400078e3cff */
        /* <DEDUP_REMOVED lines=8> */
[----:B------:R-:W-:Y:S02]  /*0b90*/  UIMAD UR14, UR14, UR11, URZ ;  /* 0x0000000b0e0e72a4 */ /* 0x000fe4000f8e023f */
[----:B------:R-:W-:Y:S02]  /*0ba0*/  SHF.R.S32.HI R0, RZ, 0x1f, R7 ;  /* 0x0000001fff007819 */ /* 0x000fe40000011407 */
[----:B------:R-:W-:Y:S02]  /*0bb0*/  UIMAD.WIDE.U32 UR14, UR33, UR14, UR32 ;  /* 0x0000000e210e72a5 */ /* 0x000fe4000f8e0020 */
[----:B------:R-:W-:-:S02]  /*0bc0*/  LEA.HI R13, R0, R7, RZ, 0x3 ;  /* 0x00000007000d7211 */ /* 0x000fc400078f18ff */
[----:B------:R-:W-:Y:S02]  /*0bd0*/  UIMAD.WIDE.U32 UR14, UR15, UR5, URZ ;  /* 0x000000050f0e72a5 */ /* 0x000fe4000f8e003f */
[----:B------:R-:W-:-:S05]  /*0be0*/  LOP3.LUT R0, R13, 0xfffffff8, RZ, 0xc0, !PT ;  /* 0xfffffff80d007812 */ /* 0x000fca00078ec0ff */
[----:B------:R-:W-:Y:S01]  /*0bf0*/  UMOV UR19, UR15 ;  /* 0x0000000f00137c82 */ /* 0x000fe20008000000 */
[----:B------:R-:W-:Y:S01]  /*0c00*/  USHF.R.S32.HI UR15, URZ, 0x1f, UR9 ;  /* 0x0000001f3f0f7899 */ /* 0x000fe20008011409 */
[----:B------:R-:W-:Y:S01]  /*0c10*/  IMAD.IADD R0, R7, 0x1, -R0 ;  /* 0x0000000107007824 */ /* 0x000fe200078e0a00 */
        /* <DEDUP_REMOVED lines=33> */
.L_x_1537:
[----:B------:R-:W1:Y:S01]  /*0e30*/  S2UR UR4, SR_CgaCtaId ;  /* 0x00000000000479c3 */ /* 0x000e620000008800 */
[----:B------:R-:W-:Y:S01]  /*0e40*/  UIADD3 UR5, -UR7, UR18, URZ ;  /* 0x0000001207057290 */ /* 0x000fe2000fffe13f */
[----:B------:R-:W-:Y:S01]  /*0e50*/  IADD3 R8, P0, R240, UR30, RZ ;  /* 0x0000001ef0087c10 */ /* 0x000fe2000ff1e0ff */
[----:B------:R-:W-:Y:S01]  /*0e60*/  UMOV UR32, 0x400 ;  /* 0x0000040000207882 */ /* 0x000fe20000000000 */
[----:B------:R-:W-:Y:S01]  /*0e70*/  ULDC.64 UR6, c[0x0][0x258] ;  /* 0x0000960000067ab9 */ /* 0x000fe20000000a00 */
[----:B------:R-:W-:Y:S01]  /*0e80*/  SHF.R.S32.HI R243, RZ, 0x1f, R242 ;  /* 0x0000001ffff37819 */ /* 0x000fe200000114f2 */
[----:B------:R-:W-:Y:S01]  /*0e90*/  IMAD.U32 R16, RZ, RZ, UR6 ;  /* 0x00000006ff107e24 */ /* 0x000fe2000f8e00ff */
[----:B------:R-:W-:Y:S01]  /*0ea0*/  IADD3.X R9, R241, UR8, RZ, P0, !PT ;  /* 0x00000008f1097c10 */ /* 0x000fe200087fe4ff */
[----:B------:R-:W-:Y:S01]  /*0eb0*/  UIMAD UR15, UR15, UR6, URZ ;  /* 0x000000060f0f72a4 */ /* 0x000fe2000f8e023f */
[C---:B------:R-:W-:Y:S01]  /*0ec0*/  ISETP.GE.AND P1, PT, R242.reuse, UR5, PT ;  /* 0x00000005f2007c0c */ /* 0x040fe2000bf26270 */
[----:B------:R-:W-:Y:S01]  /*0ed0*/  IMAD.WIDE.U32 R26, R242, UR12, R240 ;  /* 0x0000000cf21a7c25 */ /* 0x000fe2000f8e00f0 */
[----:B------:R-:W-:Y:S01]  /*0ee0*/  LOP3.LUT R230, R230, 0xfffffe00, R5, 0xf8, !PT ;  /* 0xfffffe00e6e67812 */ /* 0x000fe200078ef805 */
[----:B------:R-:W-:Y:S01]  /*0ef0*/  UIMAD UR15, UR9, UR7, UR15 ;  /* 0x00000007090f72a4 */ /* 0x000fe2000f8e020f */
[----:B------:R-:W-:Y:S01]  /*0f00*/  BSSY B0, `(.L_x_1538) ;  /* 0x0000045000007945 */ /* 0x000fe20003800000 */
[----:B------:R-:W-:Y:S01]  /*0f10*/  IMAD.WIDE.U32 R16, R16, UR9, R8 ;  /* 0x0000000910107c25 */ /* 0x000fe2000f8e0008 */
[----:B------:R-:W-:Y:S01]  /*0f20*/  ULDC.64 UR8, c[0x0][0x260] ;  /* 0x0000980000087ab9 */ /* 0x000fe20000000a00 */
[----:B------:R-:W-:Y:S01]  /*0f30*/  ULDC.64 UR6, c[0x0][0x268] ;  /* 0x00009a0000067ab9 */ /* 0x000fe20000000a00 */
[----:B------:R-:W-:Y:S01]  /*0f40*/  UIMAD UR31, UR14, UR8, URZ ;  /* 0x000000080e1f72a4 */ /* 0x000fe2000f8e023f */
[----:B------:R-:W-:Y:S01]  /*0f50*/  IMAD.U32 R23, RZ, RZ, UR17 ;  /* 0x00000011ff177e24 */ /* 0x000fe2000f8e00ff */
[----:B------:R-:W-:Y:S01]  /*0f60*/  UIMAD UR30, UR14, UR6, URZ ;  /* 0x000000060e1e72a4 */ /* 0x000fe2000f8e023f */
[----:B------:R-:W-:Y:S01]  /*0f70*/  IMAD R7, R243, UR12, RZ ;  /* 0x0000000cf3077c24 */ /* 0x000fe2000f8e02ff */
[----:B------:R-:W-:Y:S01]  /*0f80*/  UIMAD UR9, UR19, UR9, UR31 ;  /* 0x00000009130972a4 */ /* 0x000fe2000f8e021f */
[----:B------:R-:W-:Y:S01]  /*0f90*/  VIADD R19, R17, UR15 ;  /* 0x0000000f11137c36 */ /* 0x000fe20008000000 */
[----:B------:R-:W-:Y:S01]  /*0fa0*/  UIMAD UR30, UR19, UR7, UR30 ;  /* 0x00000007131e72a4 */ /* 0x000fe2000f8e021e */
[----:B------:R-:W-:Y:S01]  /*0fb0*/  ISETP.GE.AND P5, PT, R4, UR5, PT ;  /* 0x0000000504007c0c */ /* 0x000fe2000bfa6270 */
[----:B-1----:R-:W-:Y:S01]  /*0fc0*/  ULEA UR4, UR4, UR32, 0x18 ;  /* 0x0000002004047291 */ /* 0x002fe2000f8ec03f */
[C---:B------:R-:W-:Y:S01]  /*0fd0*/  IADD3 R12, R242.reuse, 0x20, RZ ;  /* 0x00000020f20c7810 */ /* 0x040fe20007ffe0ff */
[----:B------:R-:W-:Y:S01]  /*0fe0*/  VIADD R15, R242, 0x60 ;  /* 0x00000060f20f7836 */ /* 0x000fe20000000000 */
[C---:B------:R-:W-:Y:S01]  /*0ff0*/  IADD3 R233, R240.reuse, 0x40, RZ ;  /* 0x00000040f0e97810 */ /* 0x040fe20007ffe0ff */
[C---:B------:R-:W-:Y:S01]  /*1000*/  VIADD R232, R240.reuse, 0x80 ;  /* 0x00000080f0e87836 */ /* 0x040fe20000000000 */
[----:B------:R-:W-:Y:S01]  /*1010*/  IADD3 R231, R240, 0xc0, RZ ;  /* 0x000000c0f0e77810 */ /* 0x000fe20007ffe0ff */
[----:B------:R-:W-:Y:S01]  /*1020*/  IMAD.WIDE R22, R23, 0x80, R242 ;  /* 0x0000008017167825 */ /* 0x000fe200078e02f2 */
[----:B------:R-:W-:-:S02]  /*1030*/  IADD3 R236, P0, R26, UR22, RZ ;  /* 0x000000161aec7c10 */ /* 0x000fc4000ff1e0ff */
[----:B------:R-:W-:Y:S01]  /*1040*/  MOV R165, UR6 ;  /* 0x0000000600a57c02 */ /* 0x000fe20008000f00 */
[----:B------:R-:W-:Y:S01]  /*1050*/  IMAD R7, R242, UR13, R7 ;  /* 0x0000000df2077c24 */ /* 0x000fe2000f8e0207 */
[----:B------:R-:W-:Y:S01]  /*1060*/  LEA R230, R230, UR4, 0x1 ;  /* 0x00000004e6e67c11 */ /* 0x000fe2000f8e08ff */
[----:B------:R-:W-:Y:S01]  /*1070*/  IMAD.U32 R168, RZ, RZ, UR8 ;  /* 0x00000008ffa87e24 */ /* 0x000fe2000f8e00ff */
[----:B------:R-:W-:Y:S07]  /*1080*/  @P1 BRA `(.L_x_1539) ;  /* 0x0000000000b01947 */ /* 0x000fee0003800000 */
        /* <DEDUP_REMOVED lines=44> */
.L_x_1539:
[----:B------:R-:W-:Y:S05]  /*1350*/  BSYNC B0 ;  /* 0x0000000000007941 */ /* 0x000fea0003800000 */
.L_x_1538:
[----:B------:R-:W-:Y:S01]  /*1360*/  ISETP.GE.AND P1, PT, R12, UR5, PT ;  /* 0x000000050c007c0c */ /* 0x000fe2000bf26270 */
[----:B------:R-:W-:Y:S01]  /*1370*/  IMAD.SHL.U32 R20, R3, 0x40, RZ ;  /* 0x0000004003147824 */ /* 0x000fe200078e00ff */
[----:B------:R-:W-:Y:S01]  /*1380*/  BSSY B0, `(.L_x_1540) ;  /* 0x0000038000007945 */ /* 0x000fe20003800000 */
[----:B-12---:R-:W-:Y:S01]  /*1390*/  IMAD R5, R243, UR10, RZ ;  /* 0x0000000af3057c24 */ /* 0x006fe2000f8e02ff */
[----:B------:R-:W-:Y:S01]  /*13a0*/  IADD3.X R237, R27, UR21, R7, P0, !PT ;  /* 0x000000151bed7c10 */ /* 0x000fe200087fe407 */
[C---:B------:R-:W-:Y:S01]  /*13b0*/  IMAD.WIDE.U32 R24, R242.reuse, UR10, R240 ;  /* 0x0000000af2187c25 */ /* 0x040fe2000f8e00f0 */
[----:B------:R-:W-:Y:S02]  /*13c0*/  ISETP.GE.AND P6, PT, R15, UR5, PT ;  /* 0x000000050f007c0c */ /* 0x000fe4000bfc6270 */
[C---:B------:R-:W-:Y:S01]  /*13d0*/  SHF.L.U32 R7, R242.reuse, 0x3, RZ ;  /* 0x00000003f2077819 */ /* 0x040fe200000006ff */
[----:B------:R-:W-:Y:S01]  /*13e0*/  IMAD R14, R242, UR11, R5 ;  /* 0x0000000bf20e7c24 */ /* 0x000fe2000f8e0205 */
[----:B------:R-:W-:-:S03]  /*13f0*/  LOP3.LUT R20, R20, 0x1c0, RZ, 0xc0, !PT ;  /* 0x000001c014147812 */ /* 0x000fc600078ec0ff */
[----:B------:R-:W-:Y:S06]  /*1400*/  @P1 BRA `(.L_x_1541) ;  /* 0x0000000000bc1947 */ /* 0x000fec0003800000 */
        /* <DEDUP_REMOVED lines=47> */
.L_x_1541:
[----:B------:R-:W-:Y:S05]  /*1700*/  BSYNC B0 ;  /* 0x0000000000007941 */ /* 0x000fea0003800000 */
.L_x_1540:
        /* <DEDUP_REMOVED lines=49> */
.L_x_1543:
[----:B------:R-:W-:Y:S05]  /*1a20*/  BSYNC B0 ;  /* 0x0000000000007941 */ /* 0x000fea0003800000 */
.L_x_1542:
        /* <DEDUP_REMOVED lines=48> */
.L_x_1545:
[----:B------:R-:W-:Y:S05]  /*1d30*/  BSYNC B0 ;  /* 0x0000000000007941 */ /* 0x000fea0003800000 */
.L_x_1544:
[----:B------:R-:W-:Y:S01]  /*1d40*/  ULEA.HI.SX32 UR8, UR20, 0xffffffff, 0x1a ;  /* 0xffffffff14087891 */ /* 0x000fe2000f8fd23f */
[----:B------:R-:W-:Y:S01]  /*1d50*/  IMAD.WIDE.U32 R236, R168, UR19, R236 ;  /* 0x00000013a8ec7c25 */ /* 0x000fe2000f8e00ec */
[----:B------:R-:W-:Y:S01]  /*1d60*/  USHF.L.U32 UR15, UR12, 0x6, URZ ;  /* 0x000000060c0f7899 */ /* 0x000fe2000800063f */
[----:B------:R-:W-:Y:S01]  /*1d70*/  LOP3.LUT R16, R20, 0x8, R7, 0xf8, !PT ;  /* 0x0000000814107812 */ /* 0x000fe200078ef807 */
        /* <DEDUP_REMOVED lines=9> */
[----:B------:R-:W-:Y:S01]  /*1e10*/  IADD3 R234, P0, R24, UR24, RZ ;  /* 0x0000001818ea7c10 */ /* 0x000fe2000ff1e0ff */
[----:B------:R-:W-:Y:S01]  /*1e20*/  IMAD.WIDE.U32 R18, R7, UR8, R238 ;  /* 0x0000000807127c25 */ /* 0x000fe2000f8e00ee */
[----:B------:R-:W-:Y:S01]  /*1e30*/  UIMAD UR6, UR32, UR15, UR6 ;  /* 0x0000000f200672a4 */ /* 0x000fe2000f8e0206 */
[----:B-1234-:R-:W-:Y:S01]  /*1e40*/  SHF.R.U32.HI R5, RZ, 0x3, R20 ;  /* 0x00000003ff057819 */ /* 0x01efe20000011614 */
[----:B------:R-:W-:Y:S01]  /*1e50*/  BSSY B0, `(.L_x_1546) ;  /* 0x000002f000007945 */ /* 0x000fe20003800000 */
[----:B------:R-:W-:Y:S01]  /*1e60*/  IMAD.SHL.U32 R4, R221, 0x8, RZ ;  /* 0x00000008dd047824 */ /* 0x000fe200078e00ff */
[----:B------:R-:W-:-:S02]  /*1e70*/  LOP3.LUT R17, R17, 0x1c0, RZ, 0xc0, !PT ;  /* 0x000001c011117812 */ /* 0x000fc400078ec0ff */
[----:B------:R-:W-:Y:S01]  /*1e80*/  IADD3.X R235, R25, UR23, R14, P0, !PT ;  /* 0x0000001719eb7c10 */ /* 0x000fe200087fe40e */
[----:B------:R-:W-:Y:S01]  /*1e90*/  VIADD R14, R19, UR6 ;  /* 0x00000006130e7c36 */ /* 0x000fe20008000000 */
[----:B------:R-:W-:Y:S02]  /*1ea0*/  ISETP.GE.AND P6, PT, R12, UR31, PT ;  /* 0x0000001f0c007c0c */ /* 0x000fe4000bfc6270 */
[----:B------:R-:W-:Y:S02]  /*1eb0*/  LOP3.LUT R16, R16, R5, RZ, 0x3c, !PT ;  /* 0x0000000510107212 */ /* 0x000fe400078e3cff */
[----:B------:R-:W-:Y:S01]  /*1ec0*/  LOP3.LUT R15, R17, 0x8, R4, 0xf8, !PT ;  /* 0x00000008110f7812 */ /* 0x000fe200078ef804 */
[----:B------:R-:W-:Y:S08]  /*1ed0*/  @P1 BRA `(.L_x_1547) ;  /* 0x0000000000981947 */ /* 0x000ff00003800000 */
        /* <DEDUP_REMOVED lines=38> */
.L_x_1547:
[----:B------:R-:W-:Y:S05]  /*2140*/  BSYNC B0 ;  /* 0x0000000000007941 */ /* 0x000fea0003800000 */
.L_x_1546:
[----:B------:R-:W-:Y:S01]  /*2150*/  USHF.L.U64.HI UR13, UR12, 0x5, UR13 ;  /* 0x000000050c0d7899 */ /* 0x000fe2000801020d */
[----:B------:R-:W-:Y:S01]  /*2160*/  BSSY B0, `(.L_x_1548) ;  /* 0x000002c000007945 */ /* 0x000fe20003800000 */
[----:B------:R-:W-:Y:S01]  /*2170*/  USHF.L.U32 UR12, UR12, 0x5, URZ ;  /* 0x000000050c0c7899 */ /* 0x000fe2000800063f */
[----:B------:R-:W-:Y:S02]  /*2180*/  SHF.R.U32.HI R20, RZ, 0x3, R17 ;  /* 0x00000003ff147819 */ /* 0x000fe40000011611 */
        /* <DEDUP_REMOVED lines=41> */
.L_x_1549:
[----:B------:R-:W-:Y:S05]  /*2420*/  BSYNC B0 ;  /* 0x0000000000007941 */ /* 0x000fea0003800000 */
.L_x_1548:
[----:B------:R-:W0:Y:S01]  /*2430*/  LDGDEPBAR ;  /* 0x00000000000079af */ /* 0x000e220000000000 */
[----:B------:R-:W-:Y:S01]  /*2440*/  ISETP.GE.AND P1, PT, R242, UR31, PT ;  /* 0x0000001ff2007c0c */ /* 0x000fe2000bf26270 */
[----:B------:R-:W-:Y:S01]  /*2450*/  UIMAD UR6, UR32, UR10, URZ ;  /* 0x0000000a200672a4 */ /* 0x000fe2000f8e023f */
[----:B------:R-:W-:Y:S01]  /*2460*/  IMAD.SHL.U32 R13, R13, 0x40, RZ ;  /* 0x000000400d0d7824 */ /* 0x000fe200078e00ff */
[----:B------:R-:W-:Y:S01]  /*2470*/  UIMAD.WIDE.U32 UR32, UR8, UR10, URZ ;  /* 0x0000000a082072a5 */ /* 0x000fe2000f8e003f */
[----:B-1234-:R-:W-:Y:S01]  /*2480*/  LOP3.LUT R4, R15, R20, RZ, 0x3c, !PT ;  /* 0x000000140f047212 */ /* 0x01efe200078e3cff */
[----:B------:R-:W-:Y:S01]  /*2490*/  UIMAD UR6, UR8, UR11, UR6 ;  /* 0x0000000b080672a4 */ /* 0x000fe2000f8e0206 */
[----:B------:R-:W-:Y:S01]  /*24a0*/  SHF.R.S32.HI R81, RZ, 0x5, R81 ;  /* 0x00000005ff517819 */ /* 0x000fe20000011451 */
[----:B------:R-:W-:Y:S01]  /*24b0*/  IMAD.WIDE.U32 R234, R165, UR19, R234 ;  /* 0x00000013a5ea7c25 */ /* 0x000fe2000f8e00ea */
[----:B------:R-:W-:Y:S01]  /*24c0*/  LOP3.LUT R4, R4, 0xfffffe00, R13, 0xf8, !PT ;  /* 0xfffffe0004047812 */ /* 0x000fe200078ef80d */
[----:B------:R-:W-:Y:S01]  /*24d0*/  UIADD3 UR6, UR33, UR6, URZ ;  /* 0x0000000621067290 */ /* 0x000fe2000fffe03f */
[----:B------:R-:W-:Y:S01]  /*24e0*/  BSSY B0, `(.L_x_1550) ;  /* 0x0000039000007945 */ /* 0x000fe20003800000 */
[----:B------:R-:W-:Y:S01]  /*24f0*/  IMAD.U32 R8, RZ, RZ, UR32 ;  /* 0x00000020ff087e24 */ /* 0x000fe2000f8e00ff */
[----:B------:R-:W-:Y:S01]  /*2500*/  ISETP.GE.AND P6, PT, R12, UR31, PT ;  /* 0x0000001f0c007c0c */ /* 0x000fe2000bfc6270 */
[----:B------:R-:W-:-:S02]  /*2510*/  VIADD R223, R235, UR30 ;  /* 0x0000001eebdf7c36 */ /* 0x000fc40008000000 */
[----:B------:R-:W-:Y:S01]  /*2520*/  IMAD.U32 R14, RZ, RZ, UR6 ;  /* 0x00000006ff0e7e24 */ /* 0x000fe2000f8e00ff */
[C---:B------:R-:W-:Y:S01]  /*2530*/  LEA R5, P0, R8.reuse, R234, 0x6 ;  /* 0x000000ea08057211 */ /* 0x040fe200078030ff */
        /* <DEDUP_REMOVED lines=51> */
.L_x_1551:
[----:B------:R-:W-:Y:S05]  /*2870*/  BSYNC B0 ;  /* 0x0000000000007941 */ /* 0x000fea0003800000 */
.L_x_1550:
        /* <DEDUP_REMOVED lines=49> */
.L_x_1553:
[----:B------:R-:W-:Y:S05]  /*2b90*/  BSYNC B0 ;  /* 0x0000000000007941 */ /* 0x000fea0003800000 */
.L_x_1552:
[----:B------:R-:W-:Y:S01]  /*2ba0*/  LDSM.16.M88.4 R56, [R222] ;  /* 0x00000000de38783b */ /* 0x000fe20000000200 */
[----:B------:R-:W-:Y:S01]  /*2bb0*/  R2P PR, R3, 0x6 ;  /* 0x0000000603007804 */ /* 0x000fe20000000000 */
[----:B------:R-:W-:Y:S01]  /*2bc0*/  IMAD.MOV.U32 R5, RZ, RZ, 0x10 ;  /* 0x00000010ff057424 */ /* 0x000fe200078e00ff */
[C---:B------:R-:W-:Y:S01]  /*2bd0*/  LOP3.LUT P0, RZ, R0.reuse, 0x2, RZ, 0xc0, !PT ;  /* 0x0000000200ff7812 */ /* 0x040fe2000780c0ff */
[----:B------:R-:W5:Y:S01]  /*2be0*/  LDSM.16.M88.4 R36, [R221+0x10000] ;  /* 0x01000000dd24783b */ /* 0x000f620000000200 */
[----:B------:R-:W-:Y:S01]  /*2bf0*/  VIADD R3, R221, 0x10000 ;  /* 0x00010000dd037836 */ /* 0x000fe20000000000 */
[----:B------:R-:W-:Y:S01]  /*2c00*/  UISETP.GE.AND UP0, UPT, UR25, 0x41, UPT ;  /* 0x000000411900788c */ /* 0x000fe2000bf06270 */
[----:B------:R-:W-:Y:S01]  /*2c10*/  SEL R5, R5, 0xfffffff0, !P0 ;  /* 0xfffffff005057807 */ /* 0x000fe20004000000 */
[----:B------:R-:W4:Y:S01]  /*2c20*/  LDSM.16.M88.4 R28, [R221+0x10800] ;  /* 0x01080000dd1c783b */ /* 0x000f220000000200 */
[----:B------:R-:W-:Y:S01]  /*2c30*/  VIADD R219, R221, 0x10020 ;  /* 0x00010020dddb7836 */ /* 0x000fe20000000000 */
[----:B------:R-:W-:Y:S01]  /*2c40*/  LOP3.LUT P0, RZ, R0, 0x4, RZ, 0xc0, !PT ;  /* 0x0000000400ff7812 */ /* 0x000fe2000780c0ff */
[----:B------:R-:W-:Y:S01]  /*2c50*/  IMAD.MOV.U32 R0, RZ, RZ, 0x40 ;  /* 0x00000040ff007424 */ /* 0x000fe200078e00ff */
[----:B------:R-:W4:Y:S01]  /*2c60*/  LDSM.16.M88.4 R20, [R221+0x11000] ;  /* 0x01100000dd14783b */ /* 0x000f220000000200 */
[----:B------:R-:W-:Y:S01]  /*2c70*/  IMAD R220, R5, 0x2, R222 ;  /* 0x0000000205dc7824 */ /* 0x000fe200078e02de */
[----:B------:R-:W-:Y:S01]  /*2c80*/  ULDC.U8 UR10, c[0x0][0x388] ;  /* 0x0000e200000a7ab9 */ /* 0x000fe20000000000 */
[----:B------:R-:W-:Y:S01]  /*2c90*/  @P1 VIADD R219, R3, 0xffffffe0 ;  /* 0xffffffe003db1836 */ /* 0x000fe20000000000 */
[----:B-1-3--:R-:W1:Y:S01]  /*2ca0*/  LDSM.16.M88.4 R12, [R221+0x11800] ;  /* 0x01180000dd0c783b */ /* 0x00ae620000000200 */
[----:B------:R-:W-:Y:S01]  /*2cb0*/  IMAD.MOV.U32 R3, RZ, RZ, 0x20 ;  /* 0x00000020ff037424 */ /* 0x000fe200078e00ff */
[----:B------:R-:W-:Y:S01]  /*2cc0*/  SEL R0, R0, 0xffffffc0, !P2 ;  /* 0xffffffc000007807 */ /* 0x000fe20005000000 */
[----:B------:R-:W-:Y:S01]  /*2cd0*/  IMAD.SHL.U32 R6, R6, 0x2, RZ ;  /* 0x0000000206067824 */ /* 0x000fe200078e00ff */
[----:B------:R-:W-:Y:S01]  /*2ce0*/  LDSM.16.M88.4 R48, [R220] ;  /* 0x00000000dc30783b */ /* 0x000fe20000000200 */
[----:B------:R-:W-:Y:S01]  /*2cf0*/  VIADD R211, R219, 0x800 ;  /* 0x00000800dbd37836 */ /* 0x000fe20000000000 */
[----:B------:R-:W-:Y:S01]  /*2d00*/  SEL R3, R3, 0xffffffe0, !P0 ;  /* 0xffffffe003037807 */ /* 0x000fe20004000000 */
[----:B------:R-:W-:Y:S01]  /*2d10*/  IMAD.IADD R215, R221, 0x1, R0 ;  /* 0x00000001ddd77824 */ /* 0x000fe200078e0200 */
[----:B--2---:R-:W2:Y:S01]  /*2d20*/  LDSM.16.M88.4 R8, [R219] ;  /* 0x00000000db08783b */ /* 0x004ea20000000200 */
[----:B------:R-:W-:-:S02]  /*2d30*/  IMAD.IADD R208, R0, 0x1, R219 ;  /* 0x0000000100d07824 */ /* 0x000fc400078e02db */
[C---:B------:R-:W-:Y:S01]  /*2d40*/  IMAD R218, R3.reuse, 0x2, R222 ;  /* 0x0000000203da7824 */ /* 0x040fe200078e02de */
[----:B------:R-:W3:Y:S01]  /*2d50*/  LDSM.16.M88.4 R52, [R219+0x800] ;  /* 0x00080000db34783b */ /* 0x000ee20000000200 */
[----:B------:R-:W-:Y:S02]  /*2d60*/  IMAD R217, R3, 0x2, R220 ;  /* 0x0000000203d97824 */ /* 0x000fe400078e02dc */
[C---:B------:R-:W-:Y:S01]  /*2d70*/  VIADD R210, R219.reuse, 0x1000 ;  /* 0x00001000dbd27836 */ /* 0x040fe20000000000 */
[----:B------:R-:W3:Y:S01]  /*2d80*/  LDSM.16.M88.4 R16, [R219+0x1000] ;  /* 0x00100000db10783b */ /* 0x000ee20000000200 */
[C---:B------:R-:W-:Y:S02]  /*2d90*/  VIADD R209, R219.reuse, 0x1800 ;  /* 0x00001800dbd17836 */ /* 0x040fe40000000000 */
[C---:B------:R-:W-:Y:S01]  /*2da0*/  VIADD R207, R219.reuse, 0x2000 ;  /* 0x00002000dbcf7836 */ /* 0x040fe20000000000 */
[----:B------:R-:W3:Y:S01]  /*2db0*/  LDSM.16.M88.4 R60, [R219+0x1800] ;  /* 0x00180000db3c783b */ /* 0x000ee20000000200 */
[----:B------:R-:W-:-:S02]  /*2dc0*/  VIADD R206, R219, 0x2800 ;  /* 0x00002800dbce7836 */ /* 0x000fc40000000000 */
[C---:B------:R-:W-:Y:S01]  /*2dd0*/  VIADD R205, R219.reuse, 0x3000 ;  /* 0x00003000dbcd7836 */ /* 0x040fe20000000000 */
[----:B------:R-:W-:Y:S01]  /*2de0*/  LDSM.16.M88.4 R64, [R218] ;  /* 0x00000000da40783b */ /* 0x000fe20000000200 */
[C---:B------:R-:W-:Y:S02]  /*2df0*/  VIADD R204, R219.reuse, 0x3800 ;  /* 0x00003800dbcc7836 */ /* 0x040fe40000000000 */
[C---:B------:R-:W-:Y:S01]  /*2e00*/  VIADD R203, R219.reuse, 0x4000 ;  /* 0x00004000dbcb7836 */ /* 0x040fe20000000000 */
[C---:B-----5:R-:W-:Y:S01]  /*2e10*/  HMMA.16816.F32 R40, R56.reuse, R36, RZ ;  /* 0x000000243828723c */ /* 0x060fe200000018ff */
[----:B------:R-:W5:Y:S01]  /*2e20*/  LDSM.16.M88.4 R44, [R215+0x10000] ;  /* 0x01000000d72c783b */ /* 0x000f620000000200 */
[C---:B------:R-:W-:Y:S02]  /*2e30*/  VIADD R202, R219.reuse, 0x4800 ;  /* 0x00004800dbca7836 */ /* 0x040fe40000000000 */
[C---:B------:R-:W-:Y:S01]  /*2e40*/  VIADD R201, R219.reuse, 0x5000 ;  /* 0x00005000dbc97836 */ /* 0x040fe20000000000 */
[----:B------:R-:W-:Y:S01]  /*2e50*/  LDSM.16.M88.4 R72, [R215+0x11800] ;  /* 0x01180000d748783b */ /* 0x000fe20000000200 */
[----:B------:R-:W-:Y:S01]  /*2e60*/  HMMA.16816.F32 R36, R56, R38, RZ ;  /* 0x000000263824723c */ /* 0x000fe200000018ff */
[----:B------:R-:W-:-:S02]  /*2e70*/  VIADD R200, R219, 0x5800 ;  /* 0x00005800dbc87836 */ /* 0x000fc40000000000 */
[----:B------:R-:W-:Y:S01]  /*2e80*/  LDSM.16.M88.4 R76, [R219+0x3800] ;  /* 0x00380000db4c783b */ /* 0x000fe20000000200 */
[C---:B------:R-:W-:Y:S02]  /*2e90*/  VIADD R199, R219.reuse, 0x6000 ;  /* 0x00006000dbc77836 */ /* 0x040fe40000000000 */
[C---:B----4-:R-:W-:Y:S01]  /*2ea0*/  HMMA.16816.F32 R32, R56.reuse, R28, RZ ;  /* 0x0000001c3820723c */ /* 0x050fe200000018ff */
[----:B------:R-:W0:Y:S01]  /*2eb0*/  LDGDEPBAR ;  /* 0x00000000000079af */ /* 0x000e220000000000 */
[C---:B------:R-:W-:Y:S02]  /*2ec0*/  VIADD R198, R219.reuse, 0x6800 ;  /* 0x00006800dbc67836 */ /* 0x040fe40000000000 */
[C---:B------:R-:W-:Y:S02]  /*2ed0*/  VIADD R197, R219.reuse, 0x7000 ;  /* 0x00007000dbc57836 */ /* 0x040fe40000000000 */
[----:B------:R-:W-:Y:S01]  /*2ee0*/  HMMA.16816.F32 R28, R56, R30, RZ ;  /* 0x0000001e381c723c */ /* 0x000fe200000018ff */
[----:B------:R-:W-:-:S05]  /*2ef0*/  VIADD R196, R219, 0x7800 ;  /* 0x00007800dbc47836 */ /* 0x000fca0000000000 */
        /* <DEDUP_REMOVED lines=8> */
[C---:B---3--:R-:W-:Y:S06]  /*2f80*/  HMMA.16816.F32 R32, R48.reuse, R52, R32 ;  /* 0x000000343020723c */ /* 0x048fec0000001820 */
[C---:B------:R-:W-:Y:S01]  /*2f90*/  HMMA.16816.F32 R28, R48.reuse, R54, R28 ;  /* 0x00000036301c723c */ /* 0x040fe2000000181c */
[----:B------:R-:W-:Y:S05]  /*2fa0*/  LDSM.16.M88.4 R52, [R208] ;  /* 0x00000000d034783b */ /* 0x000fea0000000200 */
[C---:B------:R-:W-:Y:S06]  /*2fb0*/  HMMA.16816.F32 R24, R48.reuse, R16, R24 ;  /* 0x000000103018723c */ /* 0x040fec0000001818 */
[C---:B------:R-:W-:Y:S01]  /*2fc0*/  HMMA.16816.F32 R20, R48.reuse, R18, R20 ;  /* 0x000000123014723c */ /* 0x040fe20000001814 */
[----:B------:R-:W3:Y:S05]  /*2fd0*/  LDSM.16.M88.4 R16, [R217] ;  /* 0x00000000d910783b */ /* 0x000eea0000000200 */
[C---:B------:R-:W-:Y:S06]  /*2fe0*/  HMMA.16816.F32 R68, R48.reuse, R60, R68 ;  /* 0x0000003c3044723c */ /* 0x040fec0000001844 */
[----:B------:R-:W-:Y:S01]  /*2ff0*/  HMMA.16816.F32 R56, R48, R62, R56 ;  /* 0x0000003e3038723c */ /* 0x000fe20000001838 */
[----:B------:R-:W4:Y:S04]  /*3000*/  LDSM.16.M88.4 R48, [R208+0x800] ;  /* 0x00080000d030783b */ /* 0x000f280000000200 */
[----:B------:R-:W-:Y:S01]  /*3010*/  LDSM.16.M88.4 R60, [R208+0x1800] ;  /* 0x00180000d03c783b */ /* 0x000fe20000000200 */
[C---:B-----5:R-:W-:Y:S06]  /*3020*/  HMMA.16816.F32 R40, R64.reuse, R44, R40 ;  /* 0x0000002c4028723c */ /* 0x060fec0000001828 */
[C---:B------:R-:W-:Y:S01]  /*3030*/  HMMA.16816.F32 R36, R64.reuse, R46, R36 ;  /* 0x0000002e4024723c */ /* 0x040fe20000001824 */
[----:B------:R-:W5:Y:S05]  /*3040*/  LDSM.16.M88.4 R44, [R208+0x1000] ;  /* 0x00100000d02c783b */ /* 0x000f6a0000000200 */
        /* <DEDUP_REMOVED lines=31> */
[----:B------:R-:W-:Y:S05]  /*3240*/  LDSM.16.M88.4 R52, [R215+0x13000] ;  /* 0x01300000d734783b */ /* 0x000fea0000000200 */
[C---:B----4-:R-:W-:Y:S06]  /*3250*/  HMMA.16816.F32 R68, R8.reuse, R48, R68 ;  /* 0x000000300844723c */ /* 0x050fec0000001844 */
[----:B------:R-:W-:Y:S01]  /*3260*/  HMMA.16816.F32 R64, R8, R50, R64 ;  /* 0x000000320840723c */ /* 0x000fe20000001840 */
[----:B------:R-:W-:Y:S04]  /*3270*/  LDSM.16.M88.4 R48, [R218+0x4000] ;  /* 0x00400000da30783b */ /* 0x000fe80000000200 */
[----:B------:R-:W2:Y:S01]  /*3280*/  LDSM.16.M88.4 R8, [R215+0x12000] ;  /* 0x01200000d708783b */ /* 0x000ea20000000200 */
        /* <DEDUP_REMOVED lines=9> */
[C---:B------:R-:W-:Y:S06]  /*3320*/  HMMA.16816.F32 R68, R72.reuse, R76, R68 ;  /* 0x0000004c4844723c */ /* 0x040fec0000001844 */
[----:B------:R-:W-:Y:S01]  /*3330*/  HMMA.16816.F32 R64, R72, R78, R64 ;  /* 0x0000004e4840723c */ /* 0x000fe20000001840 */
[----:B------:R-:W-:Y:S04]  /*3340*/  LDSM.16.M88.4 R72, [R208+0x3800] ;  /* 0x00380000d048783b */ /* 0x000fe80000000200 */
        /* <DEDUP_REMOVED lines=17> */
[C---:B---3--:R-:W-:Y:S06]  /*3460*/  HMMA.16816.F32 R32, R12.reuse, R16, R32 ;  /* 0x000000100c20723c */ /* 0x048fec0000001820 */
[C---:B------:R-:W-:Y:S01]  /*3470*/  HMMA.16816.F32 R28, R12.reuse, R18, R28 ;  /* 0x000000120c1c723c */ /* 0x040fe2000000181c */
[----:B------:R-:W-:Y:S05]  /*3480*/  LDSM.16.M88.4 R16, [R219+0x4800] ;  /* 0x00480000db10783b */ /* 0x000fea0000000200 */
[C---:B--2---:R-:W-:Y:S06]  /*3490*/  HMMA.16816.F32 R24, R12.reuse, R8, R24 ;  /* 0x000000080c18723c */ /* 0x044fec0000001818 */
        /* <DEDUP_REMOVED lines=41> */
[C---:B--2---:R-:W-:Y:S06]  /*3730*/  HMMA.16816.F32 R68, R44.reuse, R48, R68 ;  /* 0x000000302c44723c */ /* 0x044fec0000001844 */
[----:B------:R-:W-:Y:S01]  /*3740*/  HMMA.16816.F32 R64, R44, R50, R64 ;  /* 0x000000322c40723c */ /* 0x000fe20000001840 */
[----:B------:R-:W2:Y:S04]  /*3750*/  LDSM.16.M88.4 R44, [R221+0x17800] ;  /* 0x01780000dd2c783b */ /* 0x000ea80000000200 */
[----:B------:R-:W4:Y:S01]  /*3760*/  LDSM.16.M88.4 R48, [R221+0x17000] ;  /* 0x01700000dd30783b */ /* 0x000f220000000200 */
[C---:B---3--:R-:W-:Y:S06]  /*3770*/  HMMA.16816.F32 R32, R76.reuse, R12, R32 ;  /* 0x0000000c4c20723c */ /* 0x048fec0000001820 */
[C---:B------:R-:W-:Y:S01]  /*3780*/  HMMA.16816.F32 R28, R76.reuse, R14, R28 ;  /* 0x0000000e4c1c723c */ /* 0x040fe2000000181c */
[----:B------:R-:W-:Y:S05]  /*3790*/  LDSM.16.M88.4 R12, [R219+0x6000] ;  /* 0x00600000db0c783b */ /* 0x000fea0000000200 */
[C---:B------:R-:W-:Y:S06]  /*37a0*/  HMMA.16816.F32 R40, R76.reuse, R16, R40 ;  /* 0x000000104c28723c */ /* 0x040fec0000001828 */
[C---:B------:R-:W-:Y:S01]  /*37b0*/  HMMA.16816.F32 R36, R76.reuse, R18, R36 ;  /* 0x000000124c24723c */ /* 0x040fe20000001824 */
[----:B------:R-:W-:Y:S05]  /*37c0*/  LDSM.16.M88.4 R16, [R220+0xc000] ;  /* 0x00c00000dc10783b */ /* 0x000fea0000000200 */
[C---:B-----5:R-:W-:Y:S06]  /*37d0*/  HMMA.16816.F32 R24, R76.reuse, R8, R24 ;  /* 0x000000084c18723c */ /* 0x060fec0000001818 */
[C---:B------:R-:W-:Y:S01]  /*37e0*/  HMMA.16816.F32 R20, R76.reuse, R10, R20 ;  /* 0x0000000a4c14723c */ /* 0x040fe20000001814 */
[----:B------:R-:W3:Y:S05]  /*37f0*/  LDSM.16.M88.4 R8, [R219+0x6800] ;  /* 0x00680000db08783b */ /* 0x000eea0000000200 */
[C---:B------:R-:W-:Y:S06]  /*3800*/  HMMA.16816.F32 R68, R76.reuse, R72, R68 ;  /* 0x000000484c44723c */ /* 0x040fec0000001844 */
[----:B------:R-:W-:Y:S01]  /*3810*/  HMMA.16816.F32 R64, R76, R74, R64 ;  /* 0x0000004a4c40723c */ /* 0x000fe20000001840 */
[----:B------:R-:W-:Y:S05]  /*3820*/  LDSM.16.M88.4 R72, [R218+0xc000] ;  /* 0x00c00000da48783b */ /* 0x000fea0000000200 */
[C---:B-1----:R-:W-:Y:S06]  /*3830*/  HMMA.16816.F32 R32, R60.reuse, R52, R32 ;  /* 0x000000343c20723c */ /* 0x042fec0000001820 */
[C---:B------:R-:W-:Y:S01]  /*3840*/  HMMA.16816.F32 R28, R60.reuse, R54, R28 ;  /* 0x000000363c1c723c */ /* 0x040fe2000000181c */
[----:B------:R-:W1:Y:S05]  /*3850*/  LDSM.16.M88.4 R52, [R219+0x7800] ;  /* 0x00780000db34783b */ /* 0x000e6a0000000200 */
[C---:B------:R-:W-:Y:S06]  /*3860*/  HMMA.16816.F32 R40, R60.reuse, R56, R40 ;  /* 0x000000383c28723c */ /* 0x040fec0000001828 */
[C---:B------:R-:W-:Y:S01]  /*3870*/  HMMA.16816.F32 R36, R60.reuse, R58, R36 ;  /* 0x0000003a3c24723c */ /* 0x040fe20000001824 */
[----:B------:R-:W5:Y:S05]  /*3880*/  LDSM.16.M88.4 R56, [R219+0x7000] ;  /* 0x00700000db38783b */ /* 0x000f6a0000000200 */
[C---:B--2---:R-:W-:Y:S06]  /*3890*/  HMMA.16816.F32 R68, R60.reuse, R44, R68 ;  /* 0x0000002c3c44723c */ /* 0x044fec0000001844 */
[C---:B----4-:R-:W-:Y:S01]  /*38a0*/  HMMA.16816.F32 R76, R60.reuse, R48, R24 ;  /* 0x000000303c4c723c */ /* 0x050fe20000001818 */
[----:B------:R-:W2:Y:S05]  /*38b0*/  LDSM.16.M88.4 R24, [R215+0x16000] ;  /* 0x01600000d718783b */ /* 0x000eaa0000000200 */
[----:B------:R-:W-:Y:S01]  /*38c0*/  HMMA.16816.F32 R64, R60, R46, R64 ;  /* 0x0000002e3c40723c */ /* 0x000fe20000001840 */
[----:B------:R-:W-:Y:S05]  /*38d0*/  LDSM.16.M88.4 R44, [R215+0x17000] ;  /* 0x01700000d72c783b */ /* 0x000fea0000000200 */
[C---:B---3--:R-:W-:Y:S06]  /*38e0*/  HMMA.16816.F32 R32, R16.reuse, R8, R32 ;  /* 0x000000081020723c */ /* 0x048fec0000001820 */
[C---:B------:R-:W-:Y:S01]  /*38f0*/  HMMA.16816.F32 R28, R16.reuse, R10, R28 ;  /* 0x0000000a101c723c */ /* 0x040fe2000000181c */
[----:B------:R-:W3:Y:S05]  /*3900*/  LDSM.16.M88.4 R8, [R215+0x17800] ;  /* 0x01780000d708783b */ /* 0x000eea0000000200 */
[C---:B------:R-:W-:Y:S06]  /*3910*/  HMMA.16816.F32 R40, R16.reuse, R12, R40 ;  /* 0x0000000c1028723c */ /* 0x040fec0000001828 */
[----:B------:R-:W-:Y:S01]  /*3920*/  HMMA.16816.F32 R36, R16, R14, R36 ;  /* 0x0000000e1024723c */ /* 0x000fe20000001824 */
[----:B------:R-:W4:Y:S05]  /*3930*/  LDSM.16.M88.4 R12, [R215+0x16800] ;  /* 0x01680000d70c783b */ /* 0x000f2a0000000200 */
[----:B------:R-:W-:Y:S01]  /*3940*/  HMMA.16816.F32 R20, R60, R50, R20 ;  /* 0x000000323c14723c */ /* 0x000fe20000001814 */
[----:B------:R-:W-:Y:S04]  /*3950*/  LDSM.16.M88.4 R60, [R217+0xc000] ;  /* 0x00c00000d93c783b */ /* 0x000fe80000000200 */
[----:B------:R-:W4:Y:S01]  /*3960*/  LDSM.16.M88.4 R48, [R208+0x6000] ;  /* 0x00600000d030783b */ /* 0x000f220000000200 */
[C---:B-1----:R-:W-:Y:S06]  /*3970*/  HMMA.16816.F32 R68, R16.reuse, R52, R68 ;  /* 0x000000341044723c */ /* 0x042fec0000001844 */
[C---:B------:R-:W-:Y:S06]  /*3980*/  HMMA.16816.F32 R64, R16.reuse, R54, R64 ;  /* 0x000000361040723c */ /* 0x040fec0000001840 */
[C---:B-----5:R-:W-:Y:S06]  /*3990*/  HMMA.16816.F32 R76, R16.reuse, R56, R76 ;  /* 0x00000038104c723c */ /* 0x060fec000000184c */
[----:B------:R-:W-:Y:S01]  /*39a0*/  HMMA.16816.F32 R20, R16, R58, R20 ;  /* 0x0000003a1014723c */ /* 0x000fe20000001814 */
[----:B------:R-:W1:Y:S05]  /*39b0*/  LDSM.16.M88.4 R56, [R208+0x6800] ;  /* 0x00680000d038783b */ /* 0x000e6a0000000200 */
[C---:B--2---:R-:W-:Y:S06]  /*39c0*/  HMMA.16816.F32 R40, R72.reuse, R24, R40 ;  /* 0x000000184828723c */ /* 0x044fec0000001828 */
[----:B---3--:R-:W-:Y:S01]  /*39d0*/  HMMA.16816.F32 R68, R72, R8, R68 ;  /* 0x000000084844723c */ /* 0x008fe20000001844 */
[----:B------:R-:W-:-:S05]  /*39e0*/  IMAD.U32 R24, RZ, RZ, UR8 ;  /* 0x00000008ff187e24 */ /* 0x000fca000f8e00ff */
[----:B----4-:R-:W-:Y:S01]  /*39f0*/  HMMA.16816.F32 R32, R72, R12, R32 ;  /* 0x0000000c4820723c */ /* 0x010fe20000001820 */
[----:B------:R-:W-:-:S05]  /*3a00*/  LOP3.LUT R9, R6, 0x6, RZ, 0xc0, !PT ;  /* 0x0000000606097812 */ /* 0x000fca00078ec0ff */
[----:B------:R-:W-:Y:S01]  /*3a10*/  HMMA.16816.F32 R28, R72, R14, R28 ;  /* 0x0000000e481c723c */ /* 0x000fe2000000181c */
[----:B------:R-:W2:Y:S01]  /*3a20*/  LDSM.16.M88.4 R12, [R208+0x7000] ;  /* 0x00700000d00c783b */ /* 0x000ea20000000200 */
[----:B------:R-:W-:-:S04]  /*3a30*/  IMAD R24, R24, 0x40, R9 ;  /* 0x0000004018187824 */ /* 0x000fc800078e0209 */
[C---:B------:R-:W-:Y:S01]  /*3a40*/  HMMA.16816.F32 R36, R72.reuse, R26, R36 ;  /* 0x0000001a4824723c */ /* 0x040fe20000001824 */
[C---:B------:R-:W-:Y:S01]  /*3a50*/  VIADD R0, R24.reuse, 0x8 ;  /* 0x0000000818007836 */ /* 0x040fe20000000000 */
[C---:B------:R-:W-:Y:S01]  /*3a60*/  ISETP.GE.AND P1, PT, R24.reuse, UR25, PT ;  /* 0x0000001918007c0c */ /* 0x040fe2000bf26270 */
[C---:B------:R-:W-:Y:S02]  /*3a70*/  VIADD R6, R24.reuse, 0x1 ;  /* 0x0000000118067836 */ /* 0x040fe40000000000 */
[----:B------:R-:W-:Y:S01]  /*3a80*/  VIADD R16, R24, 0x9 ;  /* 0x0000000918107836 */ /* 0x000fe20000000000 */
[C---:B------:R-:W-:Y:S01]  /*3a90*/  HMMA.16816.F32 R64, R72.reuse, R10, R64 ;  /* 0x0000000a4840723c */ /* 0x040fe20000001840 */
[----:B------:R-:W3:Y:S01]  /*3aa0*/  LDSM.16.M88.4 R8, [R208+0x7800] ;  /* 0x00780000d008783b */ /* 0x000ee20000000200 */
[----:B------:R-:W-:Y:S01]  /*3ab0*/  ISETP.GE.AND P6, PT, R0, UR25, PT ;  /* 0x0000001900007c0c */ /* 0x000fe2000bfc6270 */
[----:B------:R-:W-:Y:S01]  /*3ac0*/  VIADD R0, R24, 0x11 ;  /* 0x0000001118007836 */ /* 0x000fe20000000000 */
[----:B------:R-:W-:Y:S01]  /*3ad0*/  ISETP.GE.AND P0, PT, R6, UR25, PT ;  /* 0x0000001906007c0c */ /* 0x000fe2000bf06270 */
[----:B------:R-:W-:Y:S01]  /*3ae0*/  VIADD R6, R24, 0x10 ;  /* 0x0000001018067836 */ /* 0x000fe20000000000 */
[----:B------:R-:W-:Y:S01]  /*3af0*/  HMMA.16816.F32 R76, R72, R44, R76 ;  /* 0x0000002c484c723c */ /* 0x000fe2000000184c */
[----:B------:R-:W-:Y:S01]  /*3b00*/  ISETP.GE.AND P5, PT, R16, UR25, PT ;  /* 0x0000001910007c0c */ /* 0x000fe2000bfa6270 */
[----:B------:R-:W-:Y:S01]  /*3b10*/  VIADD R16, R24, 0x28 ;  /* 0x0000002818107836 */ /* 0x000fe20000000000 */
[----:B------:R-:W-:Y:S01]  /*3b20*/  ISETP.GE.AND P3, PT, R0, UR25, PT ;  /* 0x0000001900007c0c */ /* 0x000fe2000bf66270 */
[----:B------:R-:W-:Y:S01]  /*3b30*/  VIADD R0, R24, 0x18 ;  /* 0x0000001818007836 */ /* 0x000fe20000000000 */
[----:B------:R-:W-:Y:S01]  /*3b40*/  ISETP.GE.AND P4, PT, R6, UR25, PT ;  /* 0x0000001906007c0c */ /* 0x000fe2000bf86270 */
[----:B------:R-:W-:Y:S01]  /*3b50*/  HMMA.16816.F32 R40, R60, R48, R40 ;  /* 0x000000303c28723c */ /* 0x000fe20000001828 */
[----:B------:R-:W-:Y:S01]  /*3b60*/  VIADD R6, R24, 0x19 ;  /* 0x0000001918067836 */ /* 0x000fe20000000000 */
[----:B------:R-:W-:-:S04]  /*3b70*/  DEPBAR.LE SB0, 0x0 ;  /* 0x000080000000791a */ /* 0x000fc80000000000 */
[----:B------:R-:W-:Y:S01]  /*3b80*/  HMMA.16816.F32 R36, R60, R50, R36 ;  /* 0x000000323c24723c */ /* 0x000fe20000001824 */
[----:B------:R-:W-:Y:S01]  /*3b90*/  ISETP.GE.AND P2, PT, R0, UR25, PT ;  /* 0x0000001900007c0c */ /* 0x000fe2000bf46270 */
[----:B------:R-:W-:-:S04]  /*3ba0*/  VIADD R0, R24, 0x20 ;  /* 0x0000002018007836 */ /* 0x000fc80000000000 */
[----:B-1----:R-:W-:Y:S06]  /*3bb0*/  HMMA.16816.F32 R32, R60, R56, R32 ;  /* 0x000000383c20723c */ /* 0x002fec0000001820 */
[----:B------:R-:W-:Y:S06]  /*3bc0*/  HMMA.16816.F32 R20, R72, R46, R20 ;  /* 0x0000002e4814723c */ /* 0x000fec0000001814 */
[----:B--2---:R-:W-:Y:S01]  /*3bd0*/  HMMA.16816.F32 R76, R60, R12, R76 ;  /* 0x0000000c3c4c723c */ /* 0x004fe2000000184c */
[----:B------:R-:W-:-:S02]  /*3be0*/  FSEL R47, R42, -INF , !P1 ;  /* 0xff8000002a2f7808 */ /* 0x000fc40004800000 */
[----:B------:R-:W-:Y:S02]  /*3bf0*/  FSEL R40, R40, -INF , !P1 ;  /* 0xff80000028287808 */ /* 0x000fe40004800000 */
[----:B------:R-:W-:Y:S01]  /*3c00*/  ISETP.GE.AND P1, PT, R6, UR25, PT ;  /* 0x0000001906007c0c */ /* 0x000fe2000bf26270 */
[C---:B---3--:R-:W-:Y:S01]  /*3c10*/  HMMA.16816.F32 R64, R60.reuse, R10, R64 ;  /* 0x0000000a3c40723c */ /* 0x048fe20000001840 */
[----:B------:R-:W-:Y:S01]  /*3c20*/  VIADD R6, R24, 0x21 ;  /* 0x0000002118067836 */ /* 0x000fe20000000000 */
[----:B------:R-:W-:Y:S02]  /*3c30*/  FSEL R45, R43, -INF , !P0 ;  /* 0xff8000002b2d7808 */ /* 0x000fe40004000000 */
[----:B------:R-:W-:Y:S02]  /*3c40*/  FSEL R42, R41, -INF , !P0 ;  /* 0xff800000292a7808 */ /* 0x000fe40004000000 */
[----:B------:R-:W-:Y:S01]  /*3c50*/  ISETP.GE.AND P0, PT, R0, UR25, PT ;  /* 0x0000001900007c0c */ /* 0x000fe2000bf06270 */
[----:B------:R-:W-:Y:S01]  /*3c60*/  HMMA.16816.F32 R28, R60, R58, R28 ;  /* 0x0000003a3c1c723c */ /* 0x000fe2000000181c */
[----:B------:R-:W-:Y:S01]  /*3c70*/  FSEL R41, R38, -INF , !P6 ;  /* 0xff80000026297808 */ /* 0x000fe20007000000 */
[----:B------:R-:W-:Y:S01]  /*3c80*/  VIADD R10, R24, 0x38 ;  /* 0x00000038180a7836 */ /* 0x000fe20000000000 */
[----:B------:R-:W-:-:S02]  /*3c90*/  FSEL R0, R36, -INF , !P6 ;  /* 0xff80000024007808 */ /* 0x000fc40007000000 */
[----:B------:R-:W-:Y:S01]  /*3ca0*/  ISETP.GE.AND P6, PT, R6, UR25, PT ;  /* 0x0000001906007c0c */ /* 0x000fe2000bfc6270 */
[----:B------:R-:W-:Y:S01]  /*3cb0*/  VIADD R6, R24, 0x29 ;  /* 0x0000002918067836 */ /* 0x000fe20000000000 */
[----:B------:R-:W-:Y:S01]  /*3cc0*/  FSEL R19, R34, -INF , !P4 ;  /* 0xff80000022137808 */ /* 0x000fe20006000000 */
[C---:B------:R-:W-:Y:S01]  /*3cd0*/  HMMA.16816.F32 R68, R60.reuse, R8, R68 ;  /* 0x000000083c44723c */ /* 0x040fe20000001844 */
[----:B------:R-:W-:Y:S02]  /*3ce0*/  FSEL R18, R32, -INF , !P4 ;  /* 0xff80000020127808 */ /* 0x000fe40006000000 */
[----:B------:R-:W-:Y:S01]  /*3cf0*/  ISETP.GE.AND P4, PT, R6, UR25, PT ;  /* 0x0000001906007c0c */ /* 0x000fe2000bf86270 */
[----:B------:R-:W-:Y:S01]  /*3d00*/  VIADD R6, R24, 0x30 ;  /* 0x0000003018067836 */ /* 0x000fe20000000000 */
[----:B------:R-:W-:Y:S01]  /*3d10*/  FSEL R27, R78, -INF , !P0 ;  /* 0xff8000004e1b7808 */ /* 0x000fe20004000000 */
[----:B------:R-:W-:Y:S01]  /*3d20*/  HMMA.16816.F32 R12, R60, R14, R20 ;  /* 0x0000000e3c0c723c */ /* 0x000fe20000001814 */
[----:B------:R-:W-:Y:S01]  /*3d30*/  VIADD R8, R24, 0x31 ;  /* 0x0000003118087836 */ /* 0x000fe20000000000 */
[----:B------:R-:W-:Y:S01]  /*3d40*/  FSEL R26, R76, -INF , !P0 ;  /* 0xff8000004c1a7808 */ /* 0x000fe20004000000 */
[----:B------:R-:W-:Y:S01]  /*3d50*/  VIADD R24, R24, 0x39 ;  /* 0x0000003918187836 */ /* 0x000fe20000000000 */
[----:B------:R-:W-:-:S02]  /*3d60*/  FSEL R39, R39, -INF , !P5 ;  /* 0xff80000027277808 */ /* 0x000fc40006800000 */
[----:B------:R-:W-:Y:S02]  /*3d70*/  FSEL R38, R37, -INF , !P5 ;  /* 0xff80000025267808 */ /* 0x000fe40006800000 */
[----:B------:R-:W-:Y:S02]  /*3d80*/  ISETP.GE.AND P0, PT, R24, UR25, PT ;  /* 0x0000001918007c0c */ /* 0x000fe4000bf06270 */
[----:B------:R-:W-:Y:S02]  /*3d90*/  ISETP.GE.AND P5, PT, R16, UR25, PT ;  /* 0x0000001910007c0c */ /* 0x000fe4000bfa6270 */
[----:B------:R-:W-:Y:S02]  /*3da0*/  FSEL R186, R67, -INF , !P0 ;  /* 0xff80000043ba7808 */ /* 0x000fe40004000000 */
[----:B------:R-:W-:Y:S02]  /*3db0*/  FSEL R194, R65, -INF , !P0 ;  /* 0xff80000041c27808 */ /* 0x000fe40004000000 */
[----:B------:R-:W-:-:S02]  /*3dc0*/  PLOP3.LUT P0, PT, PT, PT, UP0, 0x80, 0x0 ;  /* 0x000000000000781c */ /* 0x000fc40003f0f008 */
[----:B------:R-:W-:Y:S02]  /*3dd0*/  FSEL R17, R35, -INF , !P3 ;  /* 0xff80000023117808 */ /* 0x000fe40005800000 */
[----:B------:R-:W-:Y:S02]  /*3de0*/  FSEL R16, R33, -INF , !P3 ;  /* 0xff80000021107808 */ /* 0x000fe40005800000 */
[----:B------:R-:W-:Y:S02]  /*3df0*/  ISETP.GE.AND P3, PT, R6, UR25, PT ;  /* 0x0000001906007c0c */ /* 0x000fe4000bf66270 */
[----:B------:R-:W-:Y:S02]  /*3e00*/  FSEL R9, R30, -INF , !P2 ;  /* 0xff8000001e097808 */ /* 0x000fe40005000000 */
[----:B------:R-:W-:Y:S02]  /*3e10*/  FSEL R6, R28, -INF , !P2 ;  /* 0xff8000001c067808 */ /* 0x000fe40005000000 */
[----:B------:R-:W-:-:S02]  /*3e20*/  ISETP.GE.AND P2, PT, R8, UR25, PT ;  /* 0x0000001908007c0c */ /* 0x000fc4000bf46270 */
[----:B------:R-:W-:Y:S02]  /*3e30*/  FSEL R11, R31, -INF , !P1 ;  /* 0xff8000001f0b7808 */ /* 0x000fe40004800000 */
[----:B------:R-:W-:Y:S02]  /*3e40*/  FSEL R8, R29, -INF , !P1 ;  /* 0xff8000001d087808 */ /* 0x000fe40004800000 */
        /* <DEDUP_REMOVED lines=94> */
.L_x_1556:
[----:B------:R-:W-:Y:S05]  /*4430*/  BSYNC B0 ;  /* 0x0000000000007941 */ /* 0x000fea0003800000 */
.L_x_1555:
[----:B------:R-:W0:Y:S02]  /*4440*/  LDGDEPBAR ;  /* 0x00000000000079af */ /* 0x000e240000000000 */
.L_x_1554:
[----:B--2---:R-:W-:Y:S01]  /*4450*/  FMNMX.FTZ R15, R40, R42, !PT ;  /* 0x0000002a280f7209 */ /* 0x004fe20007810000 */
[----:B------:R-:W-:Y:S01]  /*4460*/  IMAD.U32 R14, RZ, RZ, UR17 ;  /* 0x00000011ff0e7e24 */ /* 0x000fe2000f8e00ff */
[----:B------:R-:W-:Y:S01]  /*4470*/  FMNMX.FTZ R10, R47, R45, !PT ;  /* 0x0000002d2f0a7209 */ /* 0x000fe20007810000 */
[----:B------:R-:W-:Y:S01]  /*4480*/  USHF.L.U32 UR34, UR8, 0x1, URZ ;  /* 0x0000000108227899 */ /* 0x000fe2000800063f */
[----:B------:R-:W-:Y:S01]  /*4490*/  FMNMX.FTZ R15, R0, R15, !PT ;  /* 0x0000000f000f7209 */ /* 0x000fe20007810000 */
[----:B------:R-:W-:Y:S01]  /*44a0*/  IMAD R167, R14, 0x8, R81 ;  /* 0x000000080ea77824 */ /* 0x000fe200078e0251 */
[----:B------:R-:W-:Y:S01]  /*44b0*/  FMNMX.FTZ R10, R41, R10, !PT ;  /* 0x0000000a290a7209 */ /* 0x000fe20007810000 */
[----:B------:R-:W-:Y:S01]  /*44c0*/  IMAD.WIDE.U32 R34, R164, -0x2daee0ad, RZ ;  /* 0xd2511f53a4227825 */ /* 0x000fe200078e00ff */
[----:B------:R-:W-:Y:S01]  /*44d0*/  FMNMX.FTZ R15, R38, R15, !PT ;  /* 0x0000000f260f7209 */ /* 0x000fe20007810000 */
[----:B------:R-:W-:Y:S01]  /*44e0*/  UIADD3 UR6, UR29, -0x4498517b, URZ ;  /* 0xbb67ae851d067890 */ /* 0x000fe2000fffe03f */
[----:B------:R-:W-:Y:S01]  /*44f0*/  FMNMX.FTZ R10, R39, R10, !PT ;  /* 0x0000000a270a7209 */ /* 0x000fe20007810000 */
[----:B------:R-:W-:Y:S01]  /*4500*/  IMAD.WIDE.U32 R32, R167, -0x326172a9, RZ ;  /* 0xcd9e8d57a7207825 */ /* 0x000fe200078e00ff */
        /* <DEDUP_REMOVED lines=11> */
[----:B------:R-:W-:Y:S01]  /*45c0*/  UIADD3 UR8, UR28, 0x78dde6e4, URZ ;  /* 0x78dde6e41c087890 */ /* 0x000fe2000fffe03f */
[----:B------:R-:W-:Y:S01]  /*45d0*/  FMNMX.FTZ R15, R8, R15, !PT ;  /* 0x0000000f080f7209 */ /* 0x000fe20007810000 */
[----:B------:R-:W-:Y:S01]  /*45e0*/  ULDC UR33, c[0x0][0x2ec] ;  /* 0x0000bb0000217ab9 */ /* 0x000fe20000000800 */
[----:B------:R-:W-:Y:S01]  /*45f0*/  FMNMX.FTZ R10, R11, R10, !PT ;  /* 0x0000000a0b0a7209 */ /* 0x000fe20007810000 */
[----:B------:R-:W-:Y:S01]  /*4600*/  UIADD3 UR7, UR29, -0x126145ec, URZ ;  /* 0xed9eba141d077890 */ /* 0x000fe2000fffe03f */
[----:B------:R-:W-:Y:S01]  /*4610*/  FMNMX.FTZ R15, R26, R15, !PT ;  /* 0x0000000f1a0f7209 */ /* 0x000fe20007810000 */
[----:B------:R-:W-:Y:S01]  /*4620*/  UIADD3 UR32, UR28, -0x4ab325aa, URZ ;  /* 0xb54cda561c207890 */ /* 0x000fe2000fffe03f */
[----:B------:R-:W-:Y:S01]  /*4630*/  FMNMX.FTZ R10, R27, R10, !PT ;  /* 0x0000000a1b0a7209 */ /* 0x000fe20007810000 */
[----:B------:R-:W-:Y:S01]  /*4640*/  IMAD.U32 R183, RZ, RZ, UR10 ;  /* 0x0000000affb77e24 */ /* 0x000fe2000f8e00ff */
[----:B------:R-:W-:Y:S01]  /*4650*/  FMNMX.FTZ R15, R24, R15, !PT ;  /* 0x0000000f180f7209 */ /* 0x000fe20007810000 */
[----:B------:R-:W-:Y:S01]  /*4660*/  UIADD3 UR35, UR29, 0x646e171e, URZ ;  /* 0x646e171e1d237890 */ /* 0x000fe2000fffe03f */
        /* <DEDUP_REMOVED lines=13> */
[----:B------:R-:W-:Y:S01]  /*4740*/  LOP3.LUT R166, R2, UR28, RZ, 0x3c, !PT ;  /* 0x0000001c02a67c12 */ /* 0x000fe2000f8e3cff */
[----:B-1----:R-:W1:Y:S01]  /*4750*/  SHFL.BFLY PT, R12, R15, 0x2, 0x1f ;  /* 0x0c401f000f0c7f89 */ /* 0x002e6200000e0000 */
[----:B------:R-:W-:Y:S01]  /*4760*/  LEA R216, R4, UR4, 0x1 ;  /* 0x0000000404d87c11 */ /* 0x000fe2000f8e08ff */
[----:B------:R-:W-:Y:S01]  /*4770*/  UIADD3 UR4, UR28, 0x1715609d, URZ ;  /* 0x1715609d1c047890 */ /* 0x000fe2000fffe03f */
[----:B------:R-:W-:Y:S01]  /*4780*/  LOP3.LUT R30, R33, R166, RZ, 0x3c, !PT ;  /* 0x000000a6211e7212 */ /* 0x000fe200078e3cff */
[----:B------:R-:W2:Y:S01]  /*4790*/  SHFL.BFLY PT, R10, R7, 0x2, 0x1f ;  /* 0x0c401f00070a7f89 */ /* 0x000ea200000e0000 */
[----:B------:R-:W-:Y:S01]  /*47a0*/  LEA R183, R183, UR10, 0x10 ;  /* 0x0000000ab7b77c11 */ /* 0x000fe2000f8e80ff */
[----:B------:R-:W-:Y:S02]  /*47b0*/  IMAD R214, R5, 0x2, R216 ;  /* 0x0000000205d67824 */ /* 0x000fe400078e02d8 */
[----:B------:R-:W-:Y:S01]  /*47c0*/  IMAD.WIDE.U32 R30, R30, -0x2daee0ad, RZ ;  /* 0xd2511f531e1e7825 */ /* 0x000fe200078e00ff */
[----:B------:R-:W-:Y:S03]  /*47d0*/  LDSM.16.MT88.4 R156, [R216+0x18000] ;  /* 0x01800000d89c783b */ /* 0x000fe60000004200 */
[----:B------:R-:W-:Y:S01]  /*47e0*/  IMAD R212, R3, 0x2, R214 ;  /* 0x0000000203d47824 */ /* 0x000fe200078e02d6 */
[----:B------:R-:W-:Y:S01]  /*47f0*/  LOP3.LUT R28, R31, UR6, R34, 0x96, !PT ;  /* 0x000000061f1c7c12 */ /* 0x000fe2000f8e9622 */
[----:B------:R-:W-:Y:S01]  /*4800*/  UIADD3 UR6, UR29, -0x56f99767, URZ ;  /* 0xa90668991d067890 */ /* 0x000fe2000fffe03f */
[----:B------:R-:W-:Y:S01]  /*4810*/  IMAD R213, R3, 0x2, R216 ;  /* 0x0000000203d57824 */ /* 0x000fe200078e02d8 */
[----:B------:R-:W-:Y:S02]  /*4820*/  LDSM.16.MT88.4 R64, [R216+0x1a000] ;  /* 0x01a00000d840783b */ /* 0x000fe40000004200 */
[----:B------:R-:W-:-:S02]  /*4830*/  IMAD.WIDE.U32 R28, R28, -0x326172a9, RZ ;  /* 0xcd9e8d571c1c7825 */ /* 0x000fc400078e00ff */
[----:B------:R-:W-:Y:S01]  /*4840*/  LDSM.16.MT88.4 R48, [R213+0x18000] ;  /* 0x01800000d530783b */ /* 0x000fe20000004200 */
[----:B-1----:R-:W-:Y:S01]  /*4850*/  FMNMX.FTZ R12, R15, R12, !PT ;  /* 0x0000000c0f0c7209 */ /* 0x002fe20007810000 */
[----:B------:R-:W-:Y:S02]  /*4860*/  IMAD.U32 R15, RZ, RZ, UR34 ;  /* 0x00000022ff0f7e24 */ /* 0x000fe4000f8e00ff */
[----:B------:R-:W-:Y:S01]  /*4870*/  LDSM.16.MT88.4 R56, [R212+0x18000] ;  /* 0x01800000d438783b */ /* 0x000fe20000004200 */
[----:B------:R-:W-:Y:S01]  /*4880*/  UIADD3 UR34, UR34, 0x1, URZ ;  /* 0x0000000122227890 */ /* 0x000fe2000fffe03f */
[----:B--2---:R-:W-:Y:S02]  /*4890*/  FMNMX.FTZ R10, R7, R10, !PT ;  /* 0x0000000a070a7209 */ /* 0x004fe40007810000 */
[----:B------:R-:W1:Y:S01]  /*48a0*/  SHFL.BFLY PT, R13, R12, 0x1, 0x1f ;  /* 0x0c201f000c0d7f89 */ /* 0x000e6200000e0000 */
[----:B------:R-:W-:-:S03]  /*48b0*/  LOP3.LUT R2, R35, UR29, R15, 0x96, !PT ;  /* 0x0000001d23027c12 */ /* 0x000fc6000f8e960f */
[----:B------:R-:W-:Y:S02]  /*48c0*/  LDSM.16.MT88.4 R72, [R214+0x1a000] ;  /* 0x01a00000d648783b */ /* 0x000fe40000004200 */
[----:B------:R-:W-:Y:S02]  /*48d0*/  IMAD.WIDE.U32 R36, R2, -0x326172a9, RZ ;  /* 0xcd9e8d5702247825 */ /* 0x000fe400078e00ff */
[----:B------:R-:W-:Y:S03]  /*48e0*/  LDSM.16.MT88.4 R80, [R213+0x1a000] ;  /* 0x01a00000d550783b */ /* 0x000fe60000004200 */
[----:B------:R-:W-:Y:S01]  /*48f0*/  LOP3.LUT R7, R37, UR31, R32, 0x96, !PT ;  /* 0x0000001f25077c12 */ /* 0x000fe2000f8e9620 */
[----:B------:R-:W-:Y:S01]  /*4900*/  LDSM.16.MT88.4 R88, [R212+0x1a000] ;  /* 0x01a00000d458783b */ /* 0x000fe20000004200 */
[----:B------:R-:W-:-:S03]  /*4910*/  LOP3.LUT R36, R29, UR25, R36, 0x96, !PT ;  /* 0x000000191d247c12 */ /* 0x000fc6000f8e9624 */
[----:B------:R-:W-:Y:S01]  /*4920*/  IMAD.WIDE.U32 R14, R7, -0x2daee0ad, RZ ;  /* 0xd2511f53070e7825 */ /* 0x000fe200078e00ff */
[----:B------:R-:W-:Y:S03]  /*4930*/  LDSM.16.MT88.4 R96, [R216+0x1c000] ;  /* 0x01c00000d860783b */ /* 0x000fe60000004200 */
[----:B------:R-:W-:Y:S01]  /*4940*/  IMAD.WIDE.U32 R36, R36, -0x2daee0ad, RZ ;  /* 0xd2511f5324247825 */ /* 0x000fe200078e00ff */
[----:B------:R-:W2:Y:S01]  /*4950*/  SHFL.BFLY PT, R7, R10, 0x1, 0x1f ;  /* 0x0c201f000a077f89 */ /* 0x000ea200000e0000 */
[----:B-1----:R-:W-:-:S03]  /*4960*/  FMNMX.FTZ R2, R12, R13, !PT ;  /* 0x0000000d0c027209 */ /* 0x002fc60007810000 */
[----:B------:R-:W-:Y:S01]  /*4970*/  LDSM.16.MT88.4 R104, [R214+0x1c000] ;  /* 0x01c00000d668783b */ /* 0x000fe20000004200 */
[----:B------:R-:W-:Y:S02]  /*4980*/  LOP3.LUT R12, R15, UR15, R30, 0x96, !PT ;  /* 0x0000000f0f0c7c12 */ /* 0x000fe4000f8e961e */
[----:B------:R-:W-:Y:S01]  /*4990*/  LOP3.LUT R14, R37, UR11, R14, 0x96, !PT ;  /* 0x0000000b250e7c12 */ /* 0x000fe2000f8e960e */
[C---:B------:R-:W-:Y:S01]  /*49a0*/  FMUL.FTZ R195, R2.reuse, UR33 ;  /* 0x0000002102c37c20 */ /* 0x040fe20008410000 */
[----:B------:R-:W-:Y:S01]  /*49b0*/  FSETP.NEU.FTZ.AND P1, PT, R2, -INF , PT ;  /* 0xff8000000200780b */ /* 0x000fe20003f3d000 */
[----:B------:R-:W-:Y:S01]  /*49c0*/  IMAD.WIDE.U32 R124, R12, -0x326172a9, RZ ;  /* 0xcd9e8d570c7c7825 */ /* 0x000fe200078e00ff */
[----:B------:R-:W-:Y:S02]  /*49d0*/  LDSM.16.MT88.4 R112, [R213+0x1c000] ;  /* 0x01c00000d570783b */ /* 0x000fe40000004200 */
[----:B------:R-:W-:Y:S01]  /*49e0*/  FSEL R195, R195, RZ, P1 ;  /* 0x000000ffc3c37208 */ /* 0x000fe20000800000 */
[----:B------:R-:W-:Y:S01]  /*49f0*/  IMAD.WIDE.U32 R14, R14, -0x326172a9, RZ ;  /* 0xcd9e8d570e0e7825 */ /* 0x000fe200078e00ff */
[----:B------:R-:W-:Y:S01]  /*4a00*/  LOP3.LUT R12, R125, UR14, R28, 0x96, !PT ;  /* 0x0000000e7d0c7c12 */ /* 0x000fe2000f8e961c */
[----:B------:R-:W-:Y:S02]  /*4a10*/  LDSM.16.MT88.4 R120, [R212+0x1c000] ;  /* 0x01c00000d478783b */ /* 0x000fe40000004200 */
[----:B------:R-:W-:Y:S01]  /*4a20*/  FFMA.FTZ R178, R0, UR33, -R195 ;  /* 0x0000002100b27c23 */ /* 0x000fe200080108c3 */
[----:B------:R-:W-:Y:S01]  /*4a30*/  LOP3.LUT R124, R15, UR8, R124, 0x96, !PT ;  /* 0x000000080f7c7c12 */ /* 0x000fe2000f8e967c */
[----:B------:R-:W-:-:S04]  /*4a40*/  IMAD.WIDE.U32 R12, R12, -0x2daee0ad, RZ ;  /* 0xd2511f530c0c7825 */ /* 0x000fc800078e00ff */
[--C-:B------:R-:W-:Y:S01]  /*4a50*/  FFMA.FTZ R175, R38, UR33, -R195.reuse ;  /* 0x0000002126af7c23 */ /* 0x100fe200080108c3 */
[--C-:B------:R-:W-:Y:S01]  /*4a60*/  FFMA.FTZ R182, R40, UR33, -R195.reuse ;  /* 0x0000002128b67c23 */ /* 0x100fe200080108c3 */
[--C-:B------:R-:W-:Y:S01]  /*4a70*/  FFMA.FTZ R181, R42, UR33, -R195.reuse ;  /* 0x000000212ab57c23 */ /* 0x100fe200080108c3 */
[----:B------:R-:W-:Y:S01]  /*4a80*/  IMAD.WIDE.U32 R124, R124, -0x2daee0ad, RZ ;  /* 0xd2511f537c7c7825 */ /* 0x000fe200078e00ff */
[----:B--2---:R-:W-:Y:S01]  /*4a90*/  FMNMX.FTZ R0, R10, R7, !PT ;  /* 0x000000070a007209 */ /* 0x004fe20007810000 */
[----:B------:R-:W-:Y:S01]  /*4aa0*/  MUFU.EX2 R178, R178 ;  /* 0x000000b200b27308 */ /* 0x000fe20000000800 */
[----:B------:R-:W-:Y:S01]  /*4ab0*/  LDSM.16.MT88.4 R128, [R216+0x1e000] ;  /* 0x01e00000d880783b */ /* 0x000fe20000004200 */
[----:B------:R-:W-:Y:S01]  /*4ac0*/  FFMA.FTZ R172, R6, UR33, -R195 ;  /* 0x0000002106ac7c23 */ /* 0x000fe200080108c3 */
[----:B------:R-:W-:Y:S01]  /*4ad0*/  LOP3.LUT R7, R125, UR6, R12, 0x96, !PT ;  /* 0x000000067d077c12 */ /* 0x000fe2000f8e960c */
[C---:B------:R-:W-:Y:S01]  /*4ae0*/  FMUL.FTZ R188, R0.reuse, UR33 ;  /* 0x0000002100bc7c20 */ /* 0x040fe20008410000 */
[----:B------:R-:W-:Y:S01]  /*4af0*/  LOP3.LUT R12, R13, UR7, R36, 0x96, !PT ;  /* 0x000000070d0c7c12 */ /* 0x000fe2000f8e9624 */
[----:B------:R-:W-:Y:S01]  /*4b00*/  LDSM.16.MT88.4 R136, [R214+0x1e000] ;  /* 0x01e00000d688783b */ /* 0x000fe20000004200 */
[----:B------:R-:W-:Y:S01]  /*4b10*/  FSETP.NEU.FTZ.AND P1, PT, R0, -INF , PT ;  /* 0xff8000000000780b */ /* 0x000fe20003f3d000 */
[----:B------:R-:W-:Y:S01]  /*4b20*/  IMAD.WIDE.U32 R36, R7, -0x326172a9, RZ ;  /* 0xcd9e8d5707247825 */ /* 0x000fe200078e00ff */
[----:B------:R-:W-:Y:S01]  /*4b30*/  MUFU.EX2 R175, R175 ;  /* 0x000000af00af7308 */ /* 0x000fe20000000800 */
[----:B------:R-:W-:Y:S01]  /*4b40*/  LDSM.16.MT88.4 R140, [R213+0x1e000] ;  /* 0x01e00000d58c783b */ /* 0x000fe20000004200 */
[----:B------:R-:W-:Y:S01]  /*4b50*/  FSEL R188, R188, RZ, P1 ;  /* 0x000000ffbcbc7208 */ /* 0x000fe20000800000 */
[----:B------:R-:W-:Y:S01]  /*4b60*/  IMAD.WIDE.U32 R12, R12, -0x326172a9, RZ ;  /* 0xcd9e8d570c0c7825 */ /* 0x000fe200078e00ff */
[----:B------:R-:W-:-:S03]  /*4b70*/  SHF.R.U32.HI R10, RZ, 0x10, R36 ;  /* 0x00000010ff0a7819 */ /* 0x000fc60000011624 */
[----:B------:R-:W-:Y:S01]  /*4b80*/  FFMA.FTZ R169, R8, UR33, -R195 ;  /* 0x0000002108a97c23 */ /* 0x000fe200080108c3 */
[----:B------:R-:W-:Y:S01]  /*4b90*/  SHF.R.U32.HI R15, RZ, 0x18, R36 ;  /* 0x00000018ff0f7819 */ /* 0x000fe20000011624 */
[----:B------:R-:W-:Y:S01]  /*4ba0*/  FFMA.FTZ R179, R47, UR33, -R188 ;  /* 0x000000212fb37c23 */ /* 0x000fe200080108bc */
[----:B------:R-:W-:Y:S01]  /*4bb0*/  LOP3.LUT R7, R37, UR32, R12, 0x96, !PT ;  /* 0x0000002025077c12 */ /* 0x000fe2000f8e960c */
[--C-:B------:R-:W-:Y:S01]  /*4bc0*/  FFMA.FTZ R184, R45, UR33, -R188.reuse ;  /* 0x000000212db87c23 */ /* 0x100fe200080108bc */
[----:B------:R-:W-:Y:S01]  /*4bd0*/  LOP3.LUT R10, R10, 0xff, RZ, 0xc0, !PT ;  /* 0x000000ff0a0a7812 */ /* 0x000fe200078ec0ff */
[--C-:B------:R-:W-:Y:S01]  /*4be0*/  FFMA.FTZ R180, R41, UR33, -R188.reuse ;  /* 0x0000002129b47c23 */ /* 0x100fe200080108bc */
[C---:B------:R-:W-:Y:S01]  /*4bf0*/  LOP3.LUT R5, R7.reuse, 0xffff, RZ, 0xc0, !PT ;  /* 0x0000ffff07057812 */ /* 0x040fe200078ec0ff */
[----:B------:R-:W-:Y:S01]  /*4c00*/  MUFU.EX2 R179, R179 ;  /* 0x000000b300b37308 */ /* 0x000fe20000000800 */
[----:B------:R-:W-:Y:S01]  /*4c10*/  LOP3.LUT R148, R7, 0xff, RZ, 0xc0, !PT ;  /* 0x000000ff07947812 */ /* 0x000fe200078ec0ff */
[--C-:B------:R-:W-:Y:S01]  /*4c20*/  FFMA.FTZ R177, R39, UR33, -R188.reuse ;  /* 0x0000002127b17c23 */ /* 0x100fe200080108bc */
[----:B------:R-:W-:Y:S01]  /*4c30*/  SHF.R.U32.HI R5, RZ, 0x8, R5 ;  /* 0x00000008ff057819 */ /* 0x000fe20000011605 */
[----:B------:R-:W1:Y:S01]  /*4c40*/  LDSM.16.MT88.4 R40, [R214+0x18000] ;  /* 0x01800000d628783b */ /* 0x000e620000004200 */
[----:B------:R-:W-:Y:S01]  /*4c50*/  PRMT R4, R10, 0x5410, R15 ;  /* 0x000054100a047816 */ /* 0x000fe2000000000f */
[----:B------:R-:W-:Y:S01]  /*4c60*/  FFMA.FTZ R173, R16, UR33, -R195 ;  /* 0x0000002110ad7c23 */ /* 0x000fe200080108c3 */
[----:B------:R-:W-:Y:S01]  /*4c70*/  PRMT R148, R148, 0x5410, R5 ;  /* 0x0000541094947816 */ /* 0x000fe20000000005 */
[----:B------:R-:W2:Y:S01]  /*4c80*/  MUFU.EX2 R184, R184 ;  /* 0x000000b800b87308 */ /* 0x000ea20000000800 */
[--C-:B------:R-:W-:Y:S01]  /*4c90*/  SHF.R.U32.HI R5, RZ, 0x10, R7.reuse ;  /* 0x00000010ff057819 */ /* 0x100fe20000011607 */
[--C-:B------:R-:W-:Y:S01]  /*4ca0*/  FFMA.FTZ R170, R9, UR33, -R188.reuse ;  /* 0x0000002109aa7c23 */ /* 0x100fe200080108bc */
[----:B------:R-:W-:Y:S01]  /*4cb0*/  SHF.R.U32.HI R12, RZ, 0x18, R7 ;  /* 0x00000018ff0c7819 */ /* 0x000fe20000011607 */
[----:B------:R-:W-:Y:S01]  /*4cc0*/  FFMA.FTZ R16, R11, UR33, -R188 ;  /* 0x000000210b107c23 */ /* 0x000fe200080108bc */
[----:B------:R-:W-:Y:S01]  /*4cd0*/  LOP3.LUT R5, R5, 0xff, RZ, 0xc0, !PT ;  /* 0x000000ff05057812 */ /* 0x000fe200078ec0ff */
[--C-:B------:R-:W-:Y:S01]  /*4ce0*/  FFMA.FTZ R176, R18, UR33, -R195.reuse ;  /* 0x0000002112b07c23 */ /* 0x100fe200080108c3 */
[--C-:B------:R-:W-:Y:S01]  /*4cf0*/  HSET2.LE.AND R151, R4, R183.reuse, PT ;  /* 0x000000b704977233 */ /* 0x100fe20003803000 */
[----:B------:R-:W-:Y:S01]  /*4d00*/  MUFU.EX2 R182, R182 ;  /* 0x000000b600b67308 */ /* 0x000fe20000000800 */
[----:B------:R-:W-:Y:S01]  /*4d10*/  PRMT R4, R5, 0x5410, R12 ;  /* 0x0000541005047816 */ /* 0x000fe2000000000c */
[--C-:B------:R-:W-:Y:S01]  /*4d20*/  FFMA.FTZ R174, R19, UR33, -R188.reuse ;  /* 0x0000002113ae7c23 */ /* 0x100fe200080108bc */
[C---:B------:R-:W-:Y:S01]  /*4d30*/  LOP3.LUT R31, R36.reuse, 0xffff, RZ, 0xc0, !PT ;  /* 0x0000ffff241f7812 */ /* 0x040fe200078ec0ff */
[----:B------:R-:W-:Y:S01]  /*4d40*/  FFMA.FTZ R171, R17, UR33, -R188 ;  /* 0x0000002111ab7c23 */ /* 0x000fe200080108bc */
[----:B------:R-:W-:Y:S01]  /*4d50*/  LOP3.LUT R150, R36, 0xff, RZ, 0xc0, !PT ;  /* 0x000000ff24967812 */ /* 0x000fe200078ec0ff */
[----:B------:R-:W-:Y:S01]  /*4d60*/  FFMA.FTZ R185, R26, UR33, -R195 ;  /* 0x000000211ab97c23 */ /* 0x000fe200080108c3 */
[----:B------:R-:W-:Y:S01]  /*4d70*/  SHF.R.U32.HI R31, RZ, 0x8, R31 ;  /* 0x00000008ff1f7819 */ /* 0x000fe2000001161f */
[----:B------:R-:W3:Y:S01]  /*4d80*/  MUFU.EX2 R181, R181 ;  /* 0x000000b500b57308 */ /* 0x000ee20000000800 */
[--C-:B------:R-:W-:Y:S01]  /*4d90*/  HSET2.LE.AND R149, R4, R183.reuse, PT ;  /* 0x000000b704957233 */ /* 0x100fe20003803000 */
[--C-:B------:R-:W-:Y:S01]  /*4da0*/  FFMA.FTZ R190, R24, UR33, -R195.reuse ;  /* 0x0000002118be7c23 */ /* 0x100fe200080108c3 */
[----:B--2---:R-:W-:Y:S01]  /*4db0*/  F2FP.F16.F32.PACK_AB R4, R184, R179 ;  /* 0x000000b3b804723e */ /* 0x004fe200000000ff */
[----:B------:R-:W-:Y:S01]  /*4dc0*/  FFMA.FTZ R189, R22, UR33, -R195 ;  /* 0x0000002116bd7c23 */ /* 0x000fe200080108c3 */
[----:B------:R-:W-:Y:S01]  /*4dd0*/  PRMT R150, R150, 0x5410, R31 ;  /* 0x0000541096967816 */ /* 0x000fe2000000001f */
[----:B------:R-:W-:Y:S01]  /*4de0*/  FFMA.FTZ R192, R20, UR33, -R195 ;  /* 0x0000002114c07c23 */ /* 0x000fe200080108c3 */
[----:B------:R-:W-:Y:S01]  /*4df0*/  LOP3.LUT R149, R149, R4, RZ, 0xc0, !PT ;  /* 0x0000000495957212 */ /* 0x000fe200078ec0ff */
[----:B------:R-:W-:Y:S01]  /*4e00*/  MUFU.EX2 R180, R180 ;  /* 0x000000b400b47308 */ /* 0x000fe20000000800 */
[----:B------:R-:W-:Y:S01]  /*4e10*/  LOP3.LUT R4, R13, UR4, R14, 0x96, !PT ;  /* 0x000000040d047c12 */ /* 0x000fe2000f8e960e */
[--C-:B------:R-:W-:Y:S01]  /*4e20*/  FFMA.FTZ R225, R27, UR33, -R188.reuse ;  /* 0x000000211be17c23 */ /* 0x100fe200080108bc */
[----:B------:R-:W2:Y:S01]  /*4e30*/  LDSM.16.MT88.4 R12, [R212+0x1e000] ;  /* 0x01e00000d40c783b */ /* 0x000ea20000004200 */
[--C-:B------:R-:W-:Y:S01]  /*4e40*/  HSET2.LE.AND R150, R150, R183.reuse, PT ;  /* 0x000000b796967233 */ /* 0x100fe20003803000 */
[----:B------:R-:W-:Y:S01]  /*4e50*/  FFMA.FTZ R244, R25, UR33, -R188 ;  /* 0x0000002119f47c23 */ /* 0x000fe200080108bc */
[----:B------:R-:W-:Y:S01]  /*4e60*/  F2FP.F16.F32.PACK_AB R3, R175, R178 ;  /* 0x000000b2af03723e */ /* 0x000fe200000000ff */
[----:B------:R-:W-:Y:S01]  /*4e70*/  IMAD.WIDE.U32 R4, R4, -0x2daee0ad, RZ ;  /* 0xd2511f5304047825 */ /* 0x000fe200078e00ff */
[----:B------:R-:W4:Y:S01]  /*4e80*/  MUFU.EX2 R177, R177 ;  /* 0x000000b100b17308 */ /* 0x000f220000000800 */
[----:B------:R-:W-:-:S02]  /*4e90*/  HSET2.LE.AND R148, R148, R183, PT ;  /* 0x000000b794947233 */ /* 0x000fc40003803000 */
[--C-:B------:R-:W-:Y:S01]  /*4ea0*/  FFMA.FTZ R227, R21, UR33, -R188.reuse ;  /* 0x0000002115e37c23 */ /* 0x100fe200080108bc */
[----:B------:R-:W-:Y:S01]  /*4eb0*/  LOP3.LUT R150, R150, R3, RZ, 0xc0, !PT ;  /* 0x0000000396967212 */ /* 0x000fe200078ec0ff */
[--C-:B------:R-:W-:Y:S01]  /*4ec0*/  FFMA.FTZ R23, R23, UR33, -R188.reuse ;  /* 0x0000002117177c23 */ /* 0x100fe200080108bc */
[----:B---3--:R-:W-:Y:S01]  /*4ed0*/  F2FP.F16.F32.PACK_AB R3, R181, R182 ;  /* 0x000000b6b503723e */ /* 0x008fe200000000ff */
[--C-:B------:R-:W-:Y:S01]  /*4ee0*/  FFMA.FTZ R187, R187, UR33, -R188.reuse ;  /* 0x00000021bbbb7c23 */ /* 0x100fe200080108bc */
[----:B------:R-:W-:Y:S01]  /*4ef0*/  LOP3.LUT R6, R4, 0xff, RZ, 0xc0, !PT ;  /* 0x000000ff04067812 */ /* 0x000fe200078ec0ff */
[----:B------:R-:W-:Y:S01]  /*4f00*/  MUFU.EX2 R172, R172 ;  /* 0x000000ac00ac7308 */ /* 0x000fe20000000800 */
[----:B------:R-:W-:Y:S01]  /*4f10*/  LOP3.LUT R148, R148, R3, RZ, 0xc0, !PT ;  /* 0x0000000394947212 */ /* 0x000fe200078ec0ff */
[----:B------:R-:W-:Y:S01]  /*4f20*/  FFMA.FTZ R252, R186, UR33, -R188 ;  /* 0x00000021bafc7c23 */ /* 0x000fe200080108bc */
[----:B------:R-:W-:Y:S01]  /*4f30*/  LOP3.LUT R3, R4, 0xffff, RZ, 0xc0, !PT ;  /* 0x0000ffff04037812 */ /* 0x000fe200078ec0ff */
[----:B------:R-:W-:Y:S01]  /*4f40*/  FADD.FTZ R181, R182, R181 ;  /* 0x000000b5b6b57221 */ /* 0x000fe20000010000 */
[----:B------:R-:W-:Y:S01]  /*4f50*/  LOP3.LUT R34, R5, UR35, R124, 0x96, !PT ;  /* 0x0000002305227c12 */ /* 0x000fe2000f8e967c */
[----:B------:R-:W-:Y:S01]  /*4f60*/  FADD.FTZ R179, R179, R184 ;  /* 0x000000b8b3b37221 */ /* 0x000fe20000010000 */
[----:B------:R-:W-:Y:S01]  /*4f70*/  SHF.R.U32.HI R3, RZ, 0x8, R3 ;  /* 0x00000008ff037819 */ /* 0x000fe20000011603 */
[----:B------:R-:W3:Y:S01]  /*4f80*/  MUFU.EX2 R169, R169 ;  /* 0x000000a900a97308 */ /* 0x000ee20000000800 */
[----:B----4-:R-:W-:Y:S01]  /*4f90*/  F2FP.F16.F32.PACK_AB R10, R177, R180 ;  /* 0x000000b4b10a723e */ /* 0x010fe200000000ff */
[----:B------:R-:W-:Y:S01]  /*4fa0*/  FADD.FTZ R178, R178, R181 ;  /* 0x000000b5b2b27221 */ /* 0x000fe20000010000 */
[----:B------:R-:W-:Y:S01]  /*4fb0*/  SHF.R.U32.HI R7, RZ, 0x10, R4 ;  /* 0x00000010ff077819 */ /* 0x000fe20000011604 */
[----:B------:R-:W-:Y:S01]  /*4fc0*/  FADD.FTZ R180, R180, R179 ;  /* 0x000000b3b4b47221 */ /* 0x000fe20000010000 */
[----:B------:R-:W-:Y:S01]  /*4fd0*/  LOP3.LUT R151, R151, R10, RZ, 0xc0, !PT ;  /* 0x0000000a97977212 */ /* 0x000fe200078ec0ff */
[----:B------:R-:W-:Y:S01]  /*4fe0*/  FADD.FTZ R175, R175, R178 ;  /* 0x000000b2afaf7221 */ /* 0x000fe20000010000 */
[----:B------:R-:W4:Y:S01]  /*4ff0*/  LDSM.16.MT88.4 R8, [R216+0x18800] ;  /* 0x01880000d808783b */ /* 0x000f220000004200 */
[----:B------:R-:W-:Y:S01]  /*5000*/  PRMT R6, R6, 0x5410, R3 ;  /* 0x0000541006067816 */ /* 0x000fe20000000003 */
[----:B------:R-:W-:Y:S01]  /*5010*/  MUFU.EX2 R170, R170 ;  /* 0x000000aa00aa7308 */ /* 0x000fe20000000800 */
[----:B------:R-:W-:Y:S01]  /*5020*/  LOP3.LUT R5, R34, 0xffff, RZ, 0xc0, !PT ;  /* 0x0000ffff22057812 */ /* 0x000fe200078ec0ff */
[----:B------:R-:W-:Y:S01]  /*5030*/  FADD.FTZ R177, R177, R180 ;  /* 0x000000b4b1b17221 */ /* 0x000fe20000010000 */
[----:B------:R-:W-:Y:S01]  /*5040*/  SHF.R.U32.HI R4, RZ, 0x18, R4 ;  /* 0x00000018ff047819 */ /* 0x000fe20000011604 */
[----:B------:R-:W-:Y:S01]  /*5050*/  HMMA.16816.F32 R160, R148, R156, RZ ;  /* 0x0000009c94a0723c */ /* 0x000fe200000018ff */
[----:B------:R-:W-:-:S02]  /*5060*/  LOP3.LUT R7, R7, 0xff, RZ, 0xc0, !PT ;  /* 0x000000ff07077812 */ /* 0x000fc400078ec0ff */
[----:B------:R-:W-:Y:S01]  /*5070*/  LOP3.LUT R144, R34, 0xff, RZ, 0xc0, !PT ;  /* 0x000000ff22907812 */ /* 0x000fe200078ec0ff */
[----:B------:R5:W2:Y:S01]  /*5080*/  MUFU.EX2 R3, R16 ;  /* 0x0000001000037308 */ /* 0x000aa20000000800 */
[----:B------:R-:W-:Y:S01]  /*5090*/  SHF.R.U32.HI R5, RZ, 0x8, R5 ;  /* 0x00000008ff057819 */ /* 0x000fe20000011605 */
[C---:B------:R-:W-:Y:S01]  /*50a0*/  HMMA.16816.F32 R156, R148.reuse, R158, RZ ;  /* 0x0000009e949c723c */ /* 0x040fe200000018ff */
[----:B------:R-:W-:Y:S02]  /*50b0*/  PRMT R4, R7, 0x5410, R4 ;  /* 0x0000541007047816 */ /* 0x000fe40000000004 */
[----:B------:R-:W-:Y:S02]  /*50c0*/  SHF.R.U32.HI R7, RZ, 0x10, R34 ;  /* 0x00000010ff077819 */ /* 0x000fe40000011622 */
[----:B------:R-:W-:Y:S01]  /*50d0*/  PRMT R144, R144, 0x5410, R5 ;  /* 0x0000541090907816 */ /* 0x000fe20000000005 */
[----:B------:R-:W-:Y:S01]  /*50e0*/  MUFU.EX2 R176, R176 ;  /* 0x000000b000b07308 */ /* 0x000fe20000000800 */
[----:B------:R-:W-:Y:S01]  /*50f0*/  HSET2.LE.AND R6, R6, R183, PT ;  /* 0x000000b706067233 */ /* 0x000fe20003803000 */
[----:B-1----:R-:W-:Y:S01]  /*5100*/  HMMA.16816.F32 R36, R148, R40, RZ ;  /* 0x000000289424723c */ /* 0x002fe200000018ff */
[----:B---3--:R-:W-:-:S02]  /*5110*/  F2FP.F16.F32.PACK_AB R5, R169, R172 ;  /* 0x000000aca905723e */ /* 0x008fc400000000ff */
[----:B------:R-:W-:Y:S02]  /*5120*/  SHF.R.U32.HI R34, RZ, 0x18, R34 ;  /* 0x00000018ff227819 */ /* 0x000fe40000011622 */
[----:B------:R-:W-:Y:S01]  /*5130*/  LOP3.LUT R7, R7, 0xff, RZ, 0xc0, !PT ;  /* 0x000000ff07077812 */ /* 0x000fe200078ec0ff */
[----:B------:R-:W1:Y:S01]  /*5140*/  MUFU.EX2 R173, R173 ;  /* 0x000000ad00ad7308 */ /* 0x000e620000000800 */
[----:B-----5:R-:W3:Y:S01]  /*5150*/  LDSM.16.MT88.4 R16, [R214+0x18800] ;  /* 0x01880000d610783b */ /* 0x020ee20000004200 */
[----:B------:R-:W-:Y:S01]  /*5160*/  LOP3.LUT R6, R6, R5, RZ, 0xc0, !PT ;  /* 0x0000000506067212 */ /* 0x000fe200078ec0ff */
[C---:B------:R-:W-:Y:S01]  /*5170*/  HMMA.16816.F32 R40, R148.reuse, R42, RZ ;  /* 0x0000002a9428723c */ /* 0x040fe200000018ff */
[----:B------:R-:W-:Y:S02]  /*5180*/  PRMT R34, R7, 0x5410, R34 ;  /* 0x0000541007227816 */ /* 0x000fe40000000022 */
[--C-:B------:R-:W-:Y:S02]  /*5190*/  HSET2.LE.AND R4, R4, R183.reuse, PT ;  /* 0x000000b704047233 */ /* 0x100fe40003803000 */
[----:B------:R-:W-:Y:S01]  /*51a0*/  MUFU.EX2 R174, R174 ;  /* 0x000000ae00ae7308 */ /* 0x000fe20000000800 */
[----:B------:R-:W-:Y:S01]  /*51b0*/  HSET2.LE.AND R5, R144, R183, PT ;  /* 0x000000b790057233 */ /* 0x000fe20003803000 */
[----:B------:R-:W-:Y:S01]  /*51c0*/  HMMA.16816.F32 R44, R148, R48, RZ ;  /* 0x00000030942c723c */ /* 0x000fe200000018ff */
[----:B--2---:R-:W-:-:S04]  /*51d0*/  F2FP.F16.F32.PACK_AB R7, R3, R170 ;  /* 0x000000aa0307723e */ /* 0x004fc800000000ff */
[----:B------:R-:W-:Y:S01]  /*51e0*/  LOP3.LUT R7, R4, R7, RZ, 0xc0, !PT ;  /* 0x0000000704077212 */ /* 0x000fe200078ec0ff */
[----:B------:R-:W2:Y:S01]  /*51f0*/  MUFU.EX2 R171, R171 ;  /* 0x000000ab00ab7308 */ /* 0x000ea20000000800 */
[C---:B------:R-:W-:Y:S06]  /*5200*/  HMMA.16816.F32 R144, R148.reuse, R12, RZ ;  /* 0x0000000c9490723c */ /* 0x040fec00000018ff */
[----:B------:R-:W-:Y:S01]  /*5210*/  HMMA.16816.F32 R52, R148, R56, RZ ;  /* 0x000000389434723c */ /* 0x000fe200000018ff */
[----:B-1----:R-:W-:Y:S01]  /*5220*/  F2FP.F16.F32.PACK_AB R12, R173, R176 ;  /* 0x000000b0ad0c723e */ /* 0x002fe200000000ff */
[----:B------:R-:W-:Y:S01]  /*5230*/  MUFU.EX2 R185, R185 ;  /* 0x000000b900b97308 */ /* 0x000fe20000000800 */
[----:B------:R-:W-:-:S02]  /*5240*/  FADD.FTZ R176, R176, R175 ;  /* 0x000000afb0b07221 */ /* 0x000fc40000010000 */
[----:B------:R-:W-:Y:S01]  /*5250*/  LOP3.LUT R4, R5, R12, RZ, 0xc0, !PT ;  /* 0x0000000c05047212 */ /* 0x000fe200078ec0ff */
[C---:B------:R-:W-:Y:S01]  /*5260*/  HMMA.16816.F32 R60, R148.reuse, R64, RZ ;  /* 0x00000040943c723c */ /* 0x040fe200000018ff */
[----:B------:R-:W-:Y:S01]  /*5270*/  HSET2.LE.AND R5, R34, R183, PT ;  /* 0x000000b722057233 */ /* 0x000fe20003803000 */
[----:B------:R-:W-:Y:S01]  /*5280*/  FADD.FTZ R173, R173, R176 ;  /* 0x000000b0adad7221 */ /* 0x000fe20000010000 */
[----:B--2---:R-:W-:Y:S01]  /*5290*/  F2FP.F16.F32.PACK_AB R34, R171, R174 ;  /* 0x000000aeab22723e */ /* 0x004fe200000000ff */
[----:B------:R-:W1:Y:S02]  /*52a0*/  MUFU.EX2 R190, R190 ;  /* 0x000000be00be7308 */ /* 0x000e640000000800 */
[----:B------:R-:W-:Y:S01]  /*52b0*/  HMMA.16816.F32 R68, R148, R72, RZ ;  /* 0x000000489444723c */ /* 0x000fe200000018ff */
[----:B------:R-:W-:Y:S01]  /*52c0*/  FADD.FTZ R174, R174, R177 ;  /* 0x000000b1aeae7221 */ /* 0x000fe20000010000 */
[----:B------:R-:W-:Y:S01]  /*52d0*/  LOP3.LUT R5, R5, R34, RZ, 0xc0, !PT ;  /* 0x0000002205057212 */ /* 0x000fe200078ec0ff */
[----:B------:R-:W-:-:S02]  /*52e0*/  IMAD.U32 R34, RZ, RZ, UR34 ;  /* 0x00000022ff227e24 */ /* 0x000fc4000f8e00ff */
[----:B------:R-:W-:Y:S01]  /*52f0*/  FADD.FTZ R172, R172, R173 ;  /* 0x000000adacac7221 */ /* 0x000fe20000010000 */
[----:B------:R-:W-:Y:S01]  /*5300*/  FADD.FTZ R171, R171, R174 ;  /* 0x000000aeabab7221 */ /* 0x000fe20000010000 */
[C---:B------:R-:W-:Y:S01]  /*5310*/  HMMA.16816.F32 R76, R148.reuse, R80, RZ ;  /* 0x00000050944c723c */ /* 0x040fe200000018ff */
[----:B------:R-:W-:Y:S01]  /*5320*/  MUFU.EX2 R189, R189 ;  /* 0x000000bd00bd7308 */ /* 0x000fe20000000800 */
[----:B------:R-:W-:Y:S01]  /*5330*/  LOP3.LUT R34, R35, UR29, R34, 0x96, !PT ;  /* 0x0000001d23227c12 */ /* 0x000fe2000f8e9622 */
[----:B------:R-:W-:Y:S01]  /*5340*/  FADD.FTZ R170, R170, R171 ;  /* 0x000000abaaaa7221 */ /* 0x000fe20000010000 */
[----:B------:R-:W-:Y:S02]  /*5350*/  FADD.FTZ R172, R169, R172 ;  /* 0x000000aca9ac7221 */ /* 0x000fe40000010000 */
[----:B------:R-:W-:Y:S01]  /*5360*/  HMMA.16816.F32 R84, R148, R88, RZ ;  /* 0x000000589454723c */ /* 0x000fe200000018ff */
[----:B------:R-:W-:-:S04]  /*5370*/  IMAD.WIDE.U32 R34, R34, -0x326172a9, RZ ;  /* 0xcd9e8d5722227825 */ /* 0x000fc800078e00ff */
[----:B------:R-:W-:Y:S01]  /*5380*/  FADD.FTZ R170, R3, R170 ;  /* 0x000000aa03aa7221 */ /* 0x000fe20000010000 */
[----:B------:R-:W-:Y:S01]  /*5390*/  MUFU.EX2 R192, R192 ;  /* 0x000000c000c07308 */ /* 0x000fe20000000800 */
[----:B------:R-:W-:Y:S01]  /*53a0*/  HMMA.16816.F32 R92, R148, R96, RZ ;  /* 0x00000060945c723c */ /* 0x000fe200000018ff */
[----:B------:R-:W-:Y:S02]  /*53b0*/  LOP3.LUT R32, R35, UR31, R32, 0x96, !PT ;  /* 0x0000001f23207c12 */ /* 0x000fe4000f8e9620 */
[----:B------:R-:W-:-:S04]  /*53c0*/  LOP3.LUT R26, R29, UR25, R34, 0x96, !PT ;  /* 0x000000191d1a7c12 */ /* 0x000fc8000f8e9622 */
[----:B------:R-:W-:Y:S01]  /*53d0*/  MUFU.EX2 R225, R225 ;  /* 0x000000e100e17308 */ /* 0x000fe20000000800 */
[----:B------:R-:W-:Y:S01]  /*53e0*/  HMMA.16816.F32 R100, R148, R104, RZ ;  /* 0x000000689464723c */ /* 0x000fe200000018ff */
[----:B------:R-:W-:-:S05]  /*53f0*/  IMAD.WIDE.U32 R32, R32, -0x2daee0ad, RZ ;  /* 0xd2511f5320207825 */ /* 0x000fca00078e00ff */
[C---:B------:R-:W-:Y:S01]  /*5400*/  HMMA.16816.F32 R108, R148.reuse, R112, RZ ;  /* 0x00000070946c723c */ /* 0x040fe200000018ff */
[----:B------:R-:W-:Y:S01]  /*5410*/  LOP3.LUT R30, R33, UR15, R30, 0x96, !PT ;  /* 0x0000000f211e7c12 */ /* 0x000fe2000f8e961e */
[----:B------:R-:W2:Y:S04]  /*5420*/  MUFU.EX2 R244, R244 ;  /* 0x000000f400f47308 */ /* 0x000ea80000000800 */
[----:B------:R-:W-:Y:S01]  /*5430*/  HMMA.16816.F32 R116, R148, R120, RZ ;  /* 0x000000789474723c */ /* 0x000fe200000018ff */
[----:B------:R-:W-:-:S03]  /*5440*/  IMAD.WIDE.U32 R30, R30, -0x326172a9, RZ ;  /* 0xcd9e8d571e1e7825 */ /* 0x000fc600078e00ff */
[----:B------:R-:W-:Y:S02]  /*5450*/  MUFU.EX2 R227, R227 ;  /* 0x000000e300e37308 */ /* 0x000fe40000000800 */
[----:B------:R-:W-:Y:S01]  /*5460*/  HMMA.16816.F32 R124, R148, R128, RZ ;  /* 0x00000080947c723c */ /* 0x000fe200000018ff */
[----:B------:R-:W-:-:S05]  /*5470*/  LOP3.LUT R28, R31, UR14, R28, 0x96, !PT ;  /* 0x0000000e1f1c7c12 */ /* 0x000fca000f8e961c */
[C---:B------:R-:W-:Y:S01]  /*5480*/  HMMA.16816.F32 R132, R148.reuse, R136, RZ ;  /* 0x000000889484723c */ /* 0x040fe200000018ff */
[----:B------:R-:W-:Y:S01]  /*5490*/  IMAD.WIDE.U32 R28, R28, -0x2daee0ad, RZ ;  /* 0xd2511f531c1c7825 */ /* 0x000fe200078e00ff */
[----:B------:R-:W-:Y:S04]  /*54a0*/  MUFU.EX2 R187, R187 ;  /* 0x000000bb00bb7308 */ /* 0x000fe80000000800 */
[C---:B------:R-:W-:Y:S04]  /*54b0*/  HMMA.16816.F32 R152, R148.reuse, R140, RZ ;  /* 0x0000008c9498723c */ /* 0x040fe800000018ff */
[----:B------:R-:W-:Y:S02]  /*54c0*/  MUFU.EX2 R252, R252 ;  /* 0x000000fc00fc7308 */ /* 0x000fe40000000800 */
        /* <DEDUP_REMOVED lines=55> */
[----:B------:R-:W-:Y:S01]  /*5840*/  HMMA.16816.F32 R136, R4, R18, R136 ;  /* 0x000000120488723c */ /* 0x000fe20000001888 */
[----:B------:R-:W-:-:S02]  /*5850*/  IMAD.WIDE.U32 R16, R26, -0x2daee0ad, RZ ;  /* 0xd2511f531a107825 */ /* 0x000fc400078e00ff */
[----:B------:R-:W-:Y:S03]  /*5860*/  LDSM.16.MT88.4 R24, [R216+0x1b000] ;  /* 0x01b00000d818783b */ /* 0x000fe60000004200 */
[----:B------:R-:W-:Y:S02]  /*5870*/  LOP3.LUT R248, R17, UR11, R32, 0x96, !PT ;  /* 0x0000000b11f87c12 */ /* 0x000fe4000f8e9620 */
[----:B------:R-:W-:Y:S01]  /*5880*/  LOP3.LUT R246, R29, UR7, R16, 0x96, !PT ;  /* 0x000000071df67c12 */ /* 0x000fe2000f8e9610 */
[----:B------:R-:W-:Y:S02]  /*5890*/  LDSM.16.MT88.4 R32, [R213+0x19000] ;  /* 0x01900000d520783b */ /* 0x000fe40000004200 */
[----:B------:R-:W-:-:S04]  /*58a0*/  IMAD.WIDE.U32 R248, R248, -0x326172a9, RZ ;  /* 0xcd9e8d57f8f87825 */ /* 0x000fc800078e00ff */
[----:B------:R-:W-:Y:S01]  /*58b0*/  IMAD.WIDE.U32 R246, R246, -0x326172a9, RZ ;  /* 0xcd9e8d57f6f67825 */ /* 0x000fe200078e00ff */
[----:B------:R-:W-:Y:S01]  /*58c0*/  LOP3.LUT R250, R249, UR8, R30, 0x96, !PT ;  /* 0x00000008f9fa7c12 */ /* 0x000fe2000f8e961e */
[C---:B-----5:R-:W-:Y:S02]  /*58d0*/  HMMA.16816.F32 R152, R4.reuse, R12, R152 ;  /* 0x0000000c0498723c */ /* 0x060fe40000001898 */
[----:B------:R-:W-:Y:S01]  /*58e0*/  FFMA.FTZ R249, R194, UR33, -R195 ;  /* 0x00000021c2f97c23 */ /* 0x000fe200080108c3 */
[----:B------:R-:W-:Y:S01]  /*58f0*/  FFMA.FTZ R194, R191, UR33, -R188 ;  /* 0x00000021bfc27c23 */ /* 0x000fe200080108bc */
[----:B------:R-:W-:Y:S01]  /*5900*/  LOP3.LUT R247, R247, UR4, R248, 0x96, !PT ;  /* 0x00000004f7f77c12 */ /* 0x000fe2000f8e96f8 */
[----:B------:R-:W-:Y:S01]  /*5910*/  IMAD.WIDE.U32 R250, R250, -0x2daee0ad, RZ ;  /* 0xd2511f53fafa7825 */ /* 0x000fe200078e00ff */
[----:B------:R-:W-:Y:S01]  /*5920*/  HMMA.16816.F32 R140, R4, R14, R140 ;  /* 0x0000000e048c723c */ /* 0x000fe2000000188c */
[----:B------:R-:W3:Y:S01]  /*5930*/  LDSM.16.MT88.4 R12, [R216+0x19000] ;  /* 0x01900000d80c783b */ /* 0x000ee20000004200 */
[----:B------:R-:W-:Y:S02]  /*5940*/  MUFU.EX2 R249, R249 ;  /* 0x000000f900f97308 */ /* 0x000fe40000000800 */
[----:B------:R-:W-:-:S02]  /*5950*/  LOP3.LUT R18, R251, UR6, R28, 0x96, !PT ;  /* 0x00000006fb127c12 */ /* 0x000fc4000f8e961c */
[----:B------:R-:W-:Y:S01]  /*5960*/  LDSM.16.MT88.4 R28, [R212+0x19000] ;  /* 0x01900000d41c783b */ /* 0x000fe20000004200 */
[C---:B----4-:R-:W-:Y:S02]  /*5970*/  HMMA.16816.F32 R144, R4.reuse, R8, R144 ;  /* 0x000000080490723c */ /* 0x050fe40000001890 */
[----:B------:R-:W-:Y:S01]  /*5980*/  IMAD.WIDE.U32 R18, R18, -0x326172a9, RZ ;  /* 0xcd9e8d5712127825 */ /* 0x000fe200078e00ff */
[----:B------:R-:W-:Y:S03]  /*5990*/  MUFU.EX2 R194, R194 ;  /* 0x000000c200c27308 */ /* 0x000fe60000000800 */
[----:B------:R-:W-:Y:S01]  /*59a0*/  HMMA.16816.F32 R148, R4, R10, R148 ;  /* 0x0000000a0494723c */ /* 0x000fe20000001894 */
[----:B------:R-:W4:Y:S01]  /*59b0*/  LDSM.16.MT88.4 R8, [R214+0x19000] ;  /* 0x01900000d608783b */ /* 0x000f220000004200 */
[----:B------:R-:W-:Y:S02]  /*59c0*/  LOP3.LUT R17, R19, UR32, R246, 0x96, !PT ;  /* 0x0000002013117c12 */ /* 0x000fe4000f8e96f6 */
[C---:B------:R-:W-:Y:S01]  /*59d0*/  LOP3.LUT R16, R18.reuse, 0xff, RZ, 0xc0, !PT ;  /* 0x000000ff12107812 */ /* 0x040fe200078ec0ff */
[----:B------:R5:W2:Y:S02]  /*59e0*/  MUFU.EX2 R246, R23 ;  /* 0x0000001700f67308 */ /* 0x000aa40000000800 */
[----:B------:R-:W-:-:S02]  /*59f0*/  LOP3.LUT R4, R18, 0xffff, RZ, 0xc0, !PT ;  /* 0x0000ffff12047812 */ /* 0x000fc400078ec0ff */
[--C-:B------:R-:W-:Y:S02]  /*5a00*/  SHF.R.U32.HI R7, RZ, 0x10, R18.reuse ;  /* 0x00000010ff077819 */ /* 0x100fe40000011612 */
[----:B------:R-:W-:Y:S02]  /*5a10*/  SHF.R.U32.HI R6, RZ, 0x18, R18 ;  /* 0x00000018ff067819 */ /* 0x000fe40000011612 */
[C---:B------:R-:W-:Y:S02]  /*5a20*/  LOP3.LUT R5, R17.reuse, 0xffff, RZ, 0xc0, !PT ;  /* 0x0000ffff11057812 */ /* 0x040fe400078ec0ff */
[----:B------:R-:W-:Y:S02]  /*5a30*/  SHF.R.U32.HI R18, RZ, 0x10, R17 ;  /* 0x00000010ff127819 */ /* 0x000fe40000011611 */
[----:B------:R-:W-:Y:S02]  /*5a40*/  LOP3.LUT R19, R17, 0xff, RZ, 0xc0, !PT ;  /* 0x000000ff11137812 */ /* 0x000fe400078ec0ff */
[----:B------:R-:W-:-:S02]  /*5a50*/  SHF.R.U32.HI R21, RZ, 0x8, R4 ;  /* 0x00000008ff157819 */ /* 0x000fc40000011604 */
[----:B------:R-:W-:Y:S02]  /*5a60*/  SHF.R.U32.HI R17, RZ, 0x18, R17 ;  /* 0x00000018ff117819 */ /* 0x000fe40000011611 */
[----:B------:R-:W-:Y:S02]  /*5a70*/  LOP3.LUT R7, R7, 0xff, RZ, 0xc0, !PT ;  /* 0x000000ff07077812 */ /* 0x000fe400078ec0ff */
[----:B------:R-:W-:Y:S02]  /*5a80*/  SHF.R.U32.HI R4, RZ, 0x8, R5 ;  /* 0x00000008ff047819 */ /* 0x000fe40000011605 */
[----:B------:R-:W-:Y:S02]  /*5a90*/  LOP3.LUT R18, R18, 0xff, RZ, 0xc0, !PT ;  /* 0x000000ff12127812 */ /* 0x000fe400078ec0ff */
[----:B------:R-:W-:Y:S02]  /*5aa0*/  PRMT R16, R16, 0x5410, R21 ;  /* 0x0000541010107816 */ /* 0x000fe40000000015 */
[----:B------:R-:W-:-:S02]  /*5ab0*/  PRMT R20, R7, 0x5410, R6 ;  /* 0x0000541007147816 */ /* 0x000fc40000000006 */
[----:B------:R-:W-:Y:S02]  /*5ac0*/  PRMT R4, R19, 0x5410, R4 ;  /* 0x0000541013047816 */ /* 0x000fe40000000004 */
[----:B------:R-:W-:Y:S02]  /*5ad0*/  PRMT R18, R18, 0x5410, R17 ;  /* 0x0000541012127816 */ /* 0x000fe40000000011 */
[--C-:B------:R-:W-:Y:S02]  /*5ae0*/  HSET2.LE.AND R6, R16, R183.reuse, PT ;  /* 0x000000b710067233 */ /* 0x100fe40003803000 */
[--C-:B------:R-:W-:Y:S02]  /*5af0*/  HSET2.LE.AND R7, R20, R183.reuse, PT ;  /* 0x000000b714077233 */ /* 0x100fe40003803000 */
[--C-:B------:R-:W-:Y:S01]  /*5b00*/  HSET2.LE.AND R4, R4, R183.reuse, PT ;  /* 0x000000b704047233 */ /* 0x100fe20003803000 */
[----:B-----5:R-:W5:Y:S01]  /*5b10*/  LDSM.16.MT88.4 R20, [R212+0x1b000] ;  /* 0x01b00000d414783b */ /* 0x020f620000004200 */
[----:B------:R-:W-:-:S02]  /*5b20*/  HSET2.LE.AND R5, R18, R183, PT ;  /* 0x000000b712057233 */ /* 0x000fc40003803000 */
[----:B-1----:R-:W-:Y:S01]  /*5b30*/  F2FP.F16.F32.PACK_AB R19, R190, R185 ;  /* 0x000000b9be13723e */ /* 0x002fe200000000ff */
[----:B------:R-:W-:Y:S01]  /*5b40*/  FADD.FTZ R185, R185, R172 ;  /* 0x000000acb9b97221 */ /* 0x000fe20000010000 */
[----:B--2---:R-:W-:Y:S01]  /*5b50*/  F2FP.F16.F32.PACK_AB R18, R244, R225 ;  /* 0x000000e1f412723e */ /* 0x004fe200000000ff */
[----:B------:R-:W-:Y:S01]  /*5b60*/  FADD.FTZ R225, R225, R170 ;  /* 0x000000aae1e17221 */ /* 0x000fe20000010000 */
[----:B------:R-:W-:Y:S01]  /*5b70*/  F2FP.F16.F32.PACK_AB R17, R192, R189 ;  /* 0x000000bdc011723e */ /* 0x000fe200000000ff */
[----:B------:R-:W-:Y:S01]  /*5b80*/  FADD.FTZ R190, R190, R185 ;  /* 0x000000b9bebe7221 */ /* 0x000fe20000010000 */
[----:B------:R-:W-:Y:S01]  /*5b90*/  F2FP.F16.F32.PACK_AB R16, R227, R246 ;  /* 0x000000f6e310723e */ /* 0x000fe200000000ff */
[----:B------:R-:W-:Y:S01]  /*5ba0*/  FADD.FTZ R225, R244, R225 ;  /* 0x000000e1f4e17221 */ /* 0x000fe20000010000 */
[----:B------:R-:W-:Y:S01]  /*5bb0*/  LOP3.LUT R4, R4, R19, RZ, 0xc0, !PT ;  /* 0x0000001304047212 */ /* 0x000fe200078ec0ff */
[----:B------:R-:W-:Y:S01]  /*5bc0*/  FADD.FTZ R189, R189, R190 ;  /* 0x000000bebdbd7221 */ /* 0x000fe20000010000 */
[----:B------:R-:W-:Y:S01]  /*5bd0*/  LOP3.LUT R5, R5, R18, RZ, 0xc0, !PT ;  /* 0x0000001205057212 */ /* 0x000fe200078ec0ff */
[----:B------:R-:W-:Y:S01]  /*5be0*/  FADD.FTZ R246, R246, R225 ;  /* 0x000000e1f6f67221 */ /* 0x000fe20000010000 */
[----:B------:R-:W-:Y:S01]  /*5bf0*/  LOP3.LUT R6, R6, R17, RZ, 0xc0, !PT ;  /* 0x0000001106067212 */ /* 0x000fe200078ec0ff */
[----:B------:R-:W-:Y:S01]  /*5c00*/  FADD.FTZ R189, R192, R189 ;  /* 0x000000bdc0bd7221 */ /* 0x000fe20000010000 */
[----:B------:R-:W-:Y:S01]  /*5c10*/  LOP3.LUT R7, R7, R16, RZ, 0xc0, !PT ;  /* 0x0000001007077212 */ /* 0x000fe200078ec0ff */
[----:B------:R-:W-:Y:S01]  /*5c20*/  FADD.FTZ R246, R227, R246 ;  /* 0x000000f6e3f67221 */ /* 0x000fe20000010000 */
[----:B------:R-:W1:Y:S05]  /*5c30*/  LDSM.16.MT88.4 R16, [R216+0x1d000] ;  /* 0x01d00000d810783b */ /* 0x000e6a0000004200 */
[C---:B---3--:R-:W-:Y:S06]  /*5c40*/  HMMA.16816.F32 R160, R4.reuse, R12, R160 ;  /* 0x0000000c04a0723c */ /* 0x048fec00000018a0 */
        /* <DEDUP_REMOVED lines=8> */
[C---:B-1----:R-:W-:Y:S06]  /*5cd0*/  HMMA.16816.F32 R92, R4.reuse, R16, R92 ;  /* 0x00000010045c723c */ /* 0x042fec000000185c */
[C---:B------:R-:W-:Y:S01]  /*5ce0*/  HMMA.16816.F32 R96, R4.reuse, R18, R96 ;  /* 0x000000120460723c */ /* 0x040fe20000001860 */
[----:B------:R-:W-:Y:S05]  /*5cf0*/  LDSM.16.MT88.4 R16, [R216+0x1f000] ;  /* 0x01f00000d810783b */ /* 0x000fea0000004200 */
        /* <DEDUP_REMOVED lines=9> */
[C---:B------:R-:W-:Y:S06]  /*5d90*/  HMMA.16816.F32 R60, R4.reuse, R24, R60 ;  /* 0x00000018043c723c */ /* 0x040fec000000183c */
[C---:B------:R-:W-:Y:S06]  /*5da0*/  HMMA.16816.F32 R44, R4.reuse, R32, R44 ;  /* 0x00000020042c723c */ /* 0x040fec000000182c */
[----:B-1----:R-:W-:Y:S01]  /*5db0*/  HMMA.16816.F32 R100, R4, R12, R100 ;  /* 0x0000000c0464723c */ /* 0x002fe20000001864 */
[--C-:B------:R-:W-:Y:S01]  /*5dc0*/  FFMA.FTZ R32, R228, UR33, -R195.reuse ;  /* 0x00000021e4207c23 */ /* 0x100fe200080108c3 */
[----:B------:R-:W-:-:S04]  /*5dd0*/  FFMA.FTZ R33, R226, UR33, -R195 ;  /* 0x00000021e2217c23 */ /* 0x000fc800080108c3 */
[C---:B------:R-:W-:Y:S01]  /*5de0*/  HMMA.16816.F32 R104, R4.reuse, R14, R104 ;  /* 0x0000000e0468723c */ /* 0x040fe20000001868 */
[----:B------:R-:W1:Y:S01]  /*5df0*/  LDSM.16.MT88.4 R12, [R214+0x1f000] ;  /* 0x01f00000d60c783b */ /* 0x000e620000004200 */
[----:B------:R-:W-:Y:S04]  /*5e00*/  MUFU.EX2 R32, R32 ;  /* 0x0000002000207308 */ /* 0x000fe80000000800 */
[C---:B--2---:R-:W-:Y:S04]  /*5e10*/  HMMA.16816.F32 R108, R4.reuse, R8, R108 ;  /* 0x00000008046c723c */ /* 0x044fe8000000186c */
[----:B------:R-:W-:Y:S02]  /*5e20*/  MUFU.EX2 R33, R33 ;  /* 0x0000002100217308 */ /* 0x000fe40000000800 */
[C---:B------:R-:W-:Y:S01]  /*5e30*/  HMMA.16816.F32 R112, R4.reuse, R10, R112 ;  /* 0x0000000a0470723c */ /* 0x040fe20000001870 */
[----:B------:R-:W2:Y:S05]  /*5e40*/  LDSM.16.MT88.4 R8, [R213+0x1f000] ;  /* 0x01f00000d508783b */ /* 0x000eaa0000004200 */
[C---:B------:R-:W-:Y:S06]  /*5e50*/  HMMA.16816.F32 R48, R4.reuse, R34, R48 ;  /* 0x000000220430723c */ /* 0x040fec0000001830 */
[----:B---3--:R-:W-:Y:S01]  /*5e60*/  HMMA.16816.F32 R144, R4, R20, R144 ;  /* 0x000000140490723c */ /* 0x008fe20000001890 */
[----:B------:R-:W-:Y:S01]  /*5e70*/  FFMA.FTZ R34, R224, UR33, -R195 ;  /* 0x00000021e0227c23 */ /* 0x000fe200080108c3 */
[----:B------:R-:W-:-:S04]  /*5e80*/  FFMA.FTZ R35, R193, UR33, -R188 ;  /* 0x00000021c1237c23 */ /* 0x000fc800080108bc */
[C---:B------:R-:W-:Y:S01]  /*5e90*/  HMMA.16816.F32 R52, R4.reuse, R28, R52 ;  /* 0x0000001c0434723c */ /* 0x040fe20000001834 */
[----:B------:R-:W3:Y:S05]  /*5ea0*/  MUFU.EX2 R34, R34 ;  /* 0x0000002200227308 */ /* 0x000eea0000000800 */
[C---:B------:R-:W-:Y:S03]  /*5eb0*/  HMMA.16816.F32 R64, R4.reuse, R26, R64 ;  /* 0x0000001a0440723c */ /* 0x040fe60000001840 */
[----:B------:R-:W4:Y:S03]  /*5ec0*/  MUFU.EX2 R35, R35 ;  /* 0x0000002300237308 */ /* 0x000f260000000800 */
[C---:B-1----:R-:W-:Y:S06]  /*5ed0*/  HMMA.16816.F32 R136, R4.reuse, R14, R136 ;  /* 0x0000000e0488723c */ /* 0x042fec0000001888 */
[----:B------:R-:W-:Y:S01]  /*5ee0*/  HMMA.16816.F32 R132, R4, R12, R132 ;  /* 0x0000000c0484723c */ /* 0x000fe20000001884 */
[----:B------:R-:W-:-:S05]  /*5ef0*/  IMAD.WIDE.U32 R14, R247, -0x2daee0ad, RZ ;  /* 0xd2511f53f70e7825 */ /* 0x000fca00078e00ff */
[C---:B--2---:R-:W-:Y:S01]  /*5f00*/  HMMA.16816.F32 R152, R4.reuse, R8, R152 ;  /* 0x000000080498723c */ /* 0x044fe20000001898 */
[C---:B------:R-:W-:Y:S02]  /*5f10*/  LOP3.LUT R24, R14.reuse, 0xff, RZ, 0xc0, !PT ;  /* 0x000000ff0e187812 */ /* 0x040fe400078ec0ff */
[----:B------:R-:W-:Y:S02]  /*5f20*/  LOP3.LUT R250, R15, UR35, R250, 0x96, !PT ;  /* 0x000000230ffa7c12 */ /* 0x000fe4000f8e96fa */
[----:B------:R-:W-:Y:S01]  /*5f30*/  SHF.R.U32.HI R12, RZ, 0x10, R14 ;  /* 0x00000010ff0c7819 */ /* 0x000fe2000001160e */
[C---:B------:R-:W-:Y:S01]  /*5f40*/  HMMA.16816.F32 R140, R4.reuse, R10, R140 ;  /* 0x0000000a048c723c */ /* 0x040fe2000000188c */
[----:B------:R-:W-:Y:S02]  /*5f50*/  LOP3.LUT R9, R14, 0xffff, RZ, 0xc0, !PT ;  /* 0x0000ffff0e097812 */ /* 0x000fe400078ec0ff */
[----:B------:R-:W-:Y:S02]  /*5f60*/  LOP3.LUT R21, R250, 0xffff, RZ, 0xc0, !PT ;  /* 0x0000fffffa157812 */ /* 0x000fe400078ec0ff */
[----:B------:R-:W-:Y:S01]  /*5f70*/  SHF.R.U32.HI R9, RZ, 0x8, R9 ;  /* 0x00000008ff097819 */ /* 0x000fe20000011609 */
[----:B------:R-:W-:Y:S01]  /*5f80*/  HMMA.16816.F32 R56, R4, R30, R56 ;  /* 0x0000001e0438723c */ /* 0x000fe20000001838 */
[----:B------:R-:W-:-:S02]  /*5f90*/  SHF.R.U32.HI R20, RZ, 0x10, R250 ;  /* 0x00000010ff147819 */ /* 0x000fc400000116fa */
[----:B------:R-:W-:Y:S02]  /*5fa0*/  PRMT R24, R24, 0x5410, R9 ;  /* 0x0000541018187816 */ /* 0x000fe40000000009 */
[----:B------:R-:W1:Y:S01]  /*5fb0*/  LDSM.16.MT88.4 R8, [R216+0x19800] ;  /* 0x01980000d808783b */ /* 0x000e620000004200 */
[----:B------:R-:W-:Y:S01]  /*5fc0*/  SHF.R.U32.HI R25, RZ, 0x18, R14 ;  /* 0x00000018ff197819 */ /* 0x000fe2000001160e */
[C---:B------:R-:W-:Y:S01]  /*5fd0*/  HMMA.16816.F32 R124, R4.reuse, R16, R124 ;  /* 0x00000010047c723c */ /* 0x040fe2000000187c */
[----:B------:R-:W-:Y:S02]  /*5fe0*/  LOP3.LUT R186, R250, 0xff, RZ, 0xc0, !PT ;  /* 0x000000fffaba7812 */ /* 0x000fe400078ec0ff */
[----:B------:R-:W-:Y:S02]  /*5ff0*/  SHF.R.U32.HI R26, RZ, 0x18, R250 ;  /* 0x00000018ff1a7819 */ /* 0x000fe400000116fa */
[----:B------:R-:W-:Y:S01]  /*6000*/  LOP3.LUT R28, R12, 0xff, RZ, 0xc0, !PT ;  /* 0x000000ff0c1c7812 */ /* 0x000fe200078ec0ff */
[----:B------:R-:W-:Y:S01]  /*6010*/  HMMA.16816.F32 R128, R4, R18, R128 ;  /* 0x000000120480723c */ /* 0x000fe20000001880 */
[----:B------:R-:W-:Y:S01]  /*6020*/  SHF.R.U32.HI R21, RZ, 0x8, R21 ;  /* 0x00000008ff157819 */ /* 0x000fe20000011615 */
[----:B------:R-:W2:Y:S01]  /*6030*/  LDSM.16.MT88.4 R16, [R214+0x19800] ;  /* 0x01980000d610783b */ /* 0x000ea20000004200 */
[----:B------:R-:W-:-:S02]  /*6040*/  LOP3.LUT R27, R20, 0xff, RZ, 0xc0, !PT ;  /* 0x000000ff141b7812 */ /* 0x000fc400078ec0ff */
[----:B------:R-:W-:Y:S01]  /*6050*/  PRMT R20, R28, 0x5410, R25 ;  /* 0x000054101c147816 */ /* 0x000fe20000000019 */
[----:B------:R-:W-:Y:S01]  /*6060*/  HMMA.16816.F32 R148, R4, R22, R148 ;  /* 0x000000160494723c */ /* 0x000fe20000001894 */
[----:B------:R-:W-:Y:S01]  /*6070*/  PRMT R186, R186, 0x5410, R21 ;  /* 0x00005410baba7816 */ /* 0x000fe20000000015 */
[----:B------:R-:W5:Y:S01]  /*6080*/  LDSM.16.MT88.4 R12, [R213+0x19800] ;  /* 0x01980000d50c783b */ /* 0x000f620000004200 */
[----:B------:R-:W-:Y:S02]  /*6090*/  PRMT R26, R27, 0x5410, R26 ;  /* 0x000054101b1a7816 */ /* 0x000fe4000000001a */
[----:B---3--:R-:W-:Y:S01]  /*60a0*/  F2FP.F16.F32.PACK_AB R21, R249, R34 ;  /* 0x00000022f915723e */ /* 0x008fe200000000ff */
[----:B------:R-:W3:Y:S01]  /*60b0*/  LDSM.16.MT88.4 R28, [R212+0x19800] ;  /* 0x01980000d41c783b */ /* 0x000ee20000004200 */
[--C-:B------:R-:W-:Y:S02]  /*60c0*/  HSET2.LE.AND R6, R24, R183.reuse, PT ;  /* 0x000000b718067233 */ /* 0x100fe40003803000 */
[----:B------:R-:W-:-:S02]  /*60d0*/  HSET2.LE.AND R7, R20, R183, PT ;  /* 0x000000b714077233 */ /* 0x000fc40003803000 */
[--C-:B------:R-:W-:Y:S02]  /*60e0*/  HSET2.LE.AND R4, R186, R183.reuse, PT ;  /* 0x000000b7ba047233 */ /* 0x100fe40003803000 */
[----:B------:R-:W-:Y:S02]  /*60f0*/  HSET2.LE.AND R5, R26, R183, PT ;  /* 0x000000b71a057233 */ /* 0x000fe40003803000 */
[----:B------:R-:W-:Y:S01]  /*6100*/  F2FP.F16.F32.PACK_AB R23, R33, R32 ;  /* 0x000000202117723e */ /* 0x000fe200000000ff */
[----:B------:R-:W-:Y:S01]  /*6110*/  LDSM.16.MT88.4 R24, [R216+0x1b800] ;  /* 0x01b80000d818783b */ /* 0x000fe20000004200 */
[----:B----4-:R-:W-:Y:S01]  /*6120*/  F2FP.F16.F32.PACK_AB R22, R194, R35 ;  /* 0x00000023c216723e */ /* 0x010fe200000000ff */
        /* <DEDUP_REMOVED lines=11> */
[----:B------:R-:W-:Y:S01]  /*61e0*/  LDSM.16.MT88.4 R20, [R213+0x1b800] ;  /* 0x01b80000d514783b */ /* 0x000fe20000004200 */
[----:B------:R-:W-:-:S02]  /*61f0*/  FADD.FTZ R249, R249, R34 ;  /* 0x00000022f9f97221 */ /* 0x000fc40000010000 */
[----:B------:R-:W-:Y:S02]  /*6200*/  FADD.FTZ R252, R252, R187 ;  /* 0x000000bbfcfc7221 */ /* 0x000fe40000010000 */
        /* <DEDUP_REMOVED lines=8> */
[----:B------:R-:W4:Y:S05]  /*6290*/  LDSM.16.MT88.4 R12, [R216+0x1d800] ;  /* 0x01d80000d80c783b */ /* 0x000f2a0000004200 */
[C---:B---3--:R-:W-:Y:S06]  /*62a0*/  HMMA.16816.F32 R52, R4.reuse, R28, R52 ;  /* 0x0000001c0434723c */ /* 0x048fec0000001834 */
[C---:B------:R-:W-:Y:S01]  /*62b0*/  HMMA.16816.F32 R56, R4.reuse, R30, R56 ;  /* 0x0000001e0438723c */ /* 0x040fe20000001838 */
[----:B------:R-:W-:Y:S05]  /*62c0*/  LDSM.16.MT88.4 R28, [R214+0x1d800] ;  /* 0x01d80000d61c783b */ /* 0x000fea0000004200 */
        /* <DEDUP_REMOVED lines=18> */
[C---:B------:R-:W-:Y:S06]  /*63f0*/  HMMA.16816.F32 R100, R4.reuse, R28, R100 ;  /* 0x0000001c0464723c */ /* 0x040fec0000001864 */
[C---:B------:R-:W-:Y:S06]  /*6400*/  HMMA.16816.F32 R104, R4.reuse, R30, R104 ;  /* 0x0000001e0468723c */ /* 0x040fec0000001868 */
[C---:B---3--:R-:W-:Y:S06]  /*6410*/  HMMA.16816.F32 R116, R4.reuse, R24, R116 ;  /* 0x000000180474723c */ /* 0x048fec0000001874 */
[C---:B------:R-:W-:Y:S06]  /*6420*/  HMMA.16816.F32 R120, R4.reuse, R26, R120 ;  /* 0x0000001a0478723c */ /* 0x040fec0000001878 */
[C---:B-----5:R-:W-:Y:S06]  /*6430*/  HMMA.16816.F32 R124, R4.reuse, R20, R124 ;  /* 0x00000014047c723c */ /* 0x060fec000000187c */
[C---:B------:R-:W-:Y:S06]  /*6440*/  HMMA.16816.F32 R128, R4.reuse, R22, R128 ;  /* 0x000000160480723c */ /* 0x040fec0000001880 */
[C---:B--2---:R-:W-:Y:S06]  /*6450*/  HMMA.16816.F32 R132, R4.reuse, R16, R132 ;  /* 0x000000100484723c */ /* 0x044fec0000001884 */
[C---:B------:R-:W-:Y:S06]  /*6460*/  HMMA.16816.F32 R136, R4.reuse, R18, R136 ;  /* 0x000000120488723c */ /* 0x040fec0000001888 */
[C---:B----4-:R-:W-:Y:S06]  /*6470*/  HMMA.16816.F32 R152, R4.reuse, R12, R152 ;  /* 0x0000000c0498723c */ /* 0x050fec0000001898 */
[C---:B------:R-:W-:Y:S06]  /*6480*/  HMMA.16816.F32 R140, R4.reuse, R14, R140 ;  /* 0x0000000e048c723c */ /* 0x040fec000000188c */
[C---:B-1----:R-:W-:Y:S06]  /*6490*/  HMMA.16816.F32 R144, R4.reuse, R8, R144 ;  /* 0x000000080490723c */ /* 0x042fec0000001890 */
[----:B------:R-:W-:Y:S01]  /*64a0*/  HMMA.16816.F32 R148, R4, R10, R148 ;  /* 0x0000000a0494723c */ /* 0x000fe20000001894 */
[----:B------:R-:W-:-:S08]  /*64b0*/  NOP ;  /* 0x0000000000007918 */ /* 0x000fd00000000000 */
[----:B------:R-:W-:-:S15]  /*64c0*/  @!P0 BRA `(.L_x_1557) ;  /* 0x0000004400508947 */ /* 0x000fde0003800000 */
[--C-:B------:R-:W-:Y:S01]  /*64d0*/  SHF.R.S32.HI R5, RZ, 0x1f, R240.reuse ;  /* 0x0000001fff057819 */ /* 0x100fe200000114f0 */
[----:B------:R-:W-:Y:S01]  /*64e0*/  IMAD.MOV.U32 R4, RZ, RZ, R240 ;  /* 0x000000ffff047224 */ /* 0x000fe200078e00f0 */
[----:B------:R-:W-:Y:S01]  /*64f0*/  ULDC.64 UR6, c[0x0][0x220] ;  /* 0x0000880000067ab9 */ /* 0x000fe20000000a00 */
[----:B------:R-:W-:Y:S01]  /*6500*/  IMAD.U32 R247, RZ, RZ, UR21 ;  /* 0x00000015fff77e24 */ /* 0x000fe2000f8e00ff */
[----:B------:R-:W-:Y:S01]  /*6510*/  ULDC UR4, c[0x0][0x2d0] ;  /* 0x0000b40000047ab9 */ /* 0x000fe20000000800 */
[--C-:B------:R-:W-:Y:S01]  /*6520*/  IMAD.WIDE.U32 R168, R168, UR19, R4.reuse ;  /* 0x00000013a8a87c25 */ /* 0x100fe2000f8e0004 */
[----:B------:R-:W-:Y:S01]  /*6530*/  ISETP.GE.AND P4, PT, R240, UR4, PT ;  /* 0x00000004f0007c0c */ /* 0x000fe2000bf86270 */
[----:B------:R-:W1:Y:S01]  /*6540*/  LDC.64 R228, c[0x0][0x250] ;  /* 0x00009400ffe47b82 */ /* 0x000e620000000a00 */
[----:B------:R-:W-:Y:S01]  /*6550*/  ULEA.HI.SX32 UR31, UR20, 0xfffffffd, 0x1a ;  /* 0xfffffffd141f7891 */ /* 0x000fe2000f8fd23f */
[----:B------:R-:W-:Y:S01]  /*6560*/  IMAD.WIDE.U32 R4, R165, UR19, R4 ;  /* 0x00000013a5047c25 */ /* 0x000fe2000f8e0004 */
[----:B------:R-:W-:Y:S01]  /*6570*/  IADD3 R6, P1, R168, UR22, RZ ;  /* 0x00000016a8067c10 */ /* 0x000fe2000ff3e0ff */
[----:B------:R-:W-:Y:S01]  /*6580*/  UMOV UR33, URZ ;  /* 0x0000003f00217c82 */ /* 0x000fe20008000000 */
[----:B------:R-:W-:Y:S01]  /*6590*/  ULDC UR4, c[0x0][0x2ec] ;  /* 0x0000bb0000047ab9 */ /* 0x000fe20000000800 */
[----:B------:R-:W-:Y:S01]  /*65a0*/  IMAD.U32 R245, RZ, RZ, UR23 ;  /* 0x00000017fff57e24 */ /* 0x000fe2000f8e00ff */
[----:B------:R-:W-:Y:S01]  /*65b0*/  IADD3 R4, P0, R4, UR24, RZ ;  /* 0x0000001804047c10 */ /* 0x000fe2000ff1e0ff */
[----:B------:R-:W-:Y:S01]  /*65c0*/  IMAD.WIDE.U32 R8, R167, -0x326172a9, RZ ;  /* 0xcd9e8d57a7087825 */ /* 0x000fe200078e00ff */
[----:B------:R-:W-:Y:S01]  /*65d0*/  IADD3.X R247, R247, UR9, R169, P1, !PT ;  /* 0x00000009f7f77c10 */ /* 0x000fe20008ffe4a9 */
[----:B------:R-:W-:Y:S01]  /*65e0*/  ULDC.64 UR8, c[0x0][0x218] ;  /* 0x0000860000087ab9 */ /* 0x000fe20000000a00 */
[----:B------:R-:W-:Y:S01]  /*65f0*/  IADD3.X R245, R245, UR30, R5, P0, !PT ;  /* 0x0000001ef5f57c10 */ /* 0x000fe200087fe405 */
[----:B------:R-:W-:Y:S01]  /*6600*/  IMAD.MOV.U32 R165, RZ, RZ, R0 ;  /* 0x000000ffffa57224 */ /* 0x000fe200078e0000 */
[----:B------:R-:W-:Y:S01]  /*6610*/  LEA R248, P1, R6, UR8, 0x1 ;  /* 0x0000000806f87c11 */ /* 0x000fe2000f8208ff */
[----:B------:R-:W-:Y:S01]  /*6620*/  STL.64 [R1], R8 ;  /* 0x0000000801007387 */ /* 0x000fe20000100a00 */
[----:B------:R-:W-:Y:S01]  /*6630*/  LEA R246, P0, R4, UR6, 0x1 ;  /* 0x0000000604f67c11 */ /* 0x000fe2000f8008ff */
[----:B------:R-:W2:Y:S01]  /*6640*/  @!P4 LDC.64 R226, c[0x0][0x220] ;  /* 0x00008800ffe2cb82 */ /* 0x000ea20000000a00 */
[----:B------:R-:W-:Y:S01]  /*6650*/  LEA.HI.X R247, R6, UR9, R247, 0x1, P1 ;  /* 0x0000000906f77c11 */ /* 0x000fe200088f0cf7 */
[----:B------:R-:W-:Y:S01]  /*6660*/  IMAD.MOV.U32 R3, RZ, RZ, R2 ;  /* 0x000000ffff037224 */ /* 0x000fe200078e0002 */
[----:B------:R-:W-:Y:S01]  /*6670*/  LEA.HI.X R245, R4, UR7, R245, 0x1, P0 ;  /* 0x0000000704f57c11 */ /* 0x000fe200080f0cf5 */
[----:B------:R-:W-:Y:S01]  /*6680*/  IMAD.WIDE.U32 R4, R164, -0x2daee0ad, RZ ;  /* 0xd2511f53a4047825 */ /* 0x000fe200078e00ff */
[----:B------:R-:W-:Y:S01]  /*6690*/  IADD3 R6, P0, R242, 0x20, RZ ;  /* 0x00000020f2067810 */ /* 0x000fe20007f1e0ff */
[----:B------:R-:W-:Y:S01]  /*66a0*/  ULEA.HI.SX32 UR8, UR20, 0xfffffffe, 0x1a ;  /* 0xfffffffe14087891 */ /* 0x000fe2000f8fd23f */
[----:B------:R-:W-:Y:S01]  /*66b0*/  SHF.R.S32.HI R0, RZ, 0x1f, R242 ;  /* 0x0000001fff007819 */ /* 0x000fe200000114f2 */
[----:B------:R-:W3:Y:S01]  /*66c0*/  @!P4 LDC.64 R224, c[0x0][0x220] ;  /* 0x00008800ffe0cb82 */ /* 0x000ee20000000a00 */
[----:B------:R-:W-:Y:S01]  /*66d0*/  LOP3.LUT R250, R9, R166, RZ, 0x3c, !PT ;  /* 0x000000a609fa7212 */ /* 0x000fe200078e3cff */
[----:B------:R-:W-:Y:S01]  /*66e0*/  STL [R1+0x10], R6 ;  /* 0x0000100601007387 */ /* 0x000fe20000100800 */
[----:B------:R-:W-:Y:S01]  /*66f0*/  IMAD.MOV.U32 R244, RZ, RZ, 0x7054 ;  /* 0x00007054fff47424 */ /* 0x000fe200078e00ff */
[----:B------:R-:W-:Y:S01]  /*6700*/  ULDC UR30, c[0x0][0x2d0] ;  /* 0x0000b400001e7ab9 */ /* 0x000fe20000000800 */
[----:B------:R-:W-:Y:S01]  /*6710*/  ULDC.64 UR6, c[0x0][0x248] ;  /* 0x0000920000067ab9 */ /* 0x000fe20000000a00 */
[----:B------:R4:W-:Y:S04]  /*6720*/  STL.64 [R1+0x8], R4 ;  /* 0x0000080401007387 */ /* 0x0009e80000100a00 */
[----:B----4-:R4:W5:Y:S01]  /*6730*/  LDL.64 R4, [R1+0x10] ;  /* 0x0000100001047983 */ /* 0x0109620000100a00 */
[----:B------:R-:W-:-:S04]  /*6740*/  IMAD.WIDE.U32 R250, R250, -0x2daee0ad, RZ ;  /* 0xd2511f53fafa7825 */ /* 0x000fc800078e00ff */
[----:B-----5:R-:W-:-:S05]  /*6750*/  IMAD.X R5, RZ, RZ, R0, P0 ;  /* 0x000000ffff057224 */ /* 0x020fca00000e0600 */
[----:B------:R4:W-:Y:S01]  /*6760*/  STL [R1+0x14], R5 ;  /* 0x0000140501007387 */ /* 0x0009e20000100800 */
[----:B-123--:R-:W-:Y:S05]  /*6770*/  BRA `(.L_x_1558) ;  /* 0x0000000400287947 */ /* 0x00efea0003800000 */
.L_x_1560:
        /* <DEDUP_REMOVED lines=19> */
[----:B------:R-:W-:Y:S01]  /*68b0*/  @!P4 IMAD R173, R173, UR6, RZ ;  /* 0x00000006adadcc24 */ /* 0x000fe2000f8e02ff */
[----:B------:R-:W-:Y:S01]  /*68c0*/  @!P4 LEA R164, P0, R176, R236, 0x6 ;  /* 0x000000ecb0a4c211 */ /* 0x000fe200078030ff */
[C---:B------:R-:W-:Y:S02]  /*68d0*/  @!P4 IMAD R171, R0.reuse, UR11, R171 ;  /* 0x0000000b00abcc24 */ /* 0x040fe4000f8e02ab */
[----:B------:R-:W-:Y:S02]  /*68e0*/  @!P4 IMAD R173, R0, UR9, R173 ;  /* 0x0000000900adcc24 */ /* 0x000fe4000f8e02ad */
        /* <DEDUP_REMOVED lines=51> */
.L_x_1558:
[----:B----4-:R-:W2:Y:S01]  /*6c20*/  LDL.64 R4, [R1+0x10] ;  /* 0x0000100001047983 */ /* 0x010ea20000100a00 */
        /* <DEDUP_REMOVED lines=9> */
[C---:B------:R-:W-:Y:S01]  /*6cc0*/  IMAD R166, R228.reuse, UR9, RZ ;  /* 0x00000009e4a67c24 */ /* 0x040fe2000f8e02ff */
[----:B------:R-:W-:Y:S01]  /*6cd0*/  LEA.HI.X.SX32 R19, R167, R243, 0x6, P1 ;  /* 0x000000f3a7137211 */ /* 0x000fe200008f36ff */
[----:B------:R-:W-:Y:S01]  /*6ce0*/  IMAD.WIDE.U32 R22, R228, UR32, RZ ;  /* 0x00000020e4167c25 */ /* 0x000fe2000f8e00ff */
[----:B------:R-:W-:Y:S03]  /*6cf0*/  UIADD3 UR9, UR31, -UR33, URZ ;  /* 0x800000211f097290 */ /* 0x000fe6000fffe03f */
[----:B------:R-:W-:Y:S02]  /*6d00*/  IMAD R166, R229, UR32, R166 ;  /* 0x00000020e5a67c24 */ /* 0x000fe4000f8e02a6 */
[-C--:B------:R-:W-:Y:S04]  /*6d10*/  IMAD R13, R19, R228.reuse, RZ ;  /* 0x000000e4130d7224 */ /* 0x080fe800078e02ff */
[C---:B------:R-:W-:Y:S02]  /*6d20*/  IMAD R13, R18.reuse, R229, R13 ;  /* 0x000000e5120d7224 */ /* 0x040fe400078e020d */
[----:B------:R-:W-:Y:S01]  /*6d30*/  IMAD.WIDE.U32 R18, R18, R228, RZ ;  /* 0x000000e412127225 */ /* 0x000fe200078e00ff */
[----:B------:R-:W-:Y:S02]  /*6d40*/  @P4 STS.128 [R230+0x18000], RZ ;  /* 0x018000ffe6004388 */ /* 0x000fe40000000c00 */
[----:B------:R-:W-:Y:S02]  /*6d50*/  LEA R26, P3, R18, R246, 0x1 ;  /* 0x000000f6121a7211 */ /* 0x000fe400078608ff */
[----:B--2---:R-:W-:Y:S01]  /*6d60*/  LEA R14, P0, R2, R4, 0x6 ;  /* 0x00000004020e7211 */ /* 0x004fe200078030ff */
[----:B------:R-:W-:Y:S03]  /*6d70*/  IMAD.IADD R2, R23, 0x1, R166 ;  /* 0x0000000117027824 */ /* 0x000fe600078e02a6 */
[----:B------:R-:W-:Y:S01]  /*6d80*/  LEA.HI.X.SX32 R15, R0, R5, 0x6, P0 ;  /* 0x00000005000f7211 */ /* 0x000fe200000f36ff */
[----:B------:R-:W-:Y:S01]  /*6d90*/  IMAD.WIDE.U32 R194, R14, R228, RZ ;  /* 0x000000e40ec27225 */ /* 0x000fe200078e00ff */
[C---:B------:R-:W-:Y:S03]  /*6da0*/  LEA R164, P0, R22.reuse, R234, 0x6 ;  /* 0x000000ea16a47211 */ /* 0x040fe600078030ff */
[----:B------:R-:W-:Y:S01]  /*6db0*/  IMAD R166, R15, R228, RZ ;  /* 0x000000e40fa67224 */ /* 0x000fe200078e02ff */
[----:B------:R-:W-:Y:S02]  /*6dc0*/  LEA.HI.X R2, R22, R223, R2, 0x6, P0 ;  /* 0x000000df16027211 */ /* 0x000fe400000f3402 */
[----:B------:R-:W-:Y:S01]  /*6dd0*/  LEA R167, P2, R228, R164, 0x5 ;  /* 0x000000a4e4a77211 */ /* 0x000fe200078428ff */
[----:B------:R-:W-:Y:S01]  /*6de0*/  IMAD R166, R14, R229, R166 ;  /* 0x000000e50ea67224 */ /* 0x000fe200078e02a6 */
[----:B------:R-:W-:Y:S01]  /*6df0*/  @!P4 LEA R34, P1, R164, R226, 0x1 ;  /* 0x000000e2a422c211 */ /* 0x000fe200078208ff */
[----:B------:R-:W-:Y:S01]  /*6e00*/  IMAD.IADD R14, R19, 0x1, R13 ;  /* 0x00000001130e7824 */ /* 0x000fe200078e020d */
[----:B------:R-:W-:Y:S01]  /*6e10*/  LEA.HI.X R0, R228, R2, R229, 0x5, P2 ;  /* 0x00000002e4007211 */ /* 0x000fe200010f2ce5 */
[----:B------:R-:W-:Y:S01]  /*6e20*/  IMAD.IADD R166, R195, 0x1, R166 ;  /* 0x00000001c3a67824 */ /* 0x000fe200078e02a6 */
[----:B------:R-:W-:Y:S02]  /*6e30*/  LEA R22, P2, R194, R246, 0x1 ;  /* 0x000000f6c2167211 */ /* 0x000fe400078408ff */
[----:B------:R-:W-:Y:S02]  /*6e40*/  LEA.HI.X R27, R18, R245, R14, 0x1, P3 ;  /* 0x000000f5121b7211 */ /* 0x000fe400018f0c0e */
[----:B------:R-:W-:Y:S02]  /*6e50*/  ISETP.GE.AND P3, PT, R233, UR30, PT ;  /* 0x0000001ee9007c0c */ /* 0x000fe4000bf66270 */
[----:B------:R-:W-:Y:S02]  /*6e60*/  @!P4 LEA.HI.X R35, R164, R227, R2, 0x1, P1 ;  /* 0x000000e3a423c211 */ /* 0x000fe400008f0c02 */
[----:B------:R-:W-:Y:S01]  /*6e70*/  LEA.HI.X R23, R194, R245, R166, 0x1, P2 ;  /* 0x000000f5c2177211 */ /* 0x000fe200010f0ca6 */
[----:B------:R-:W-:Y:S01]  /*6e80*/  IMAD.MOV.U32 R166, RZ, RZ, R4 ;  /* 0x000000ffffa67224 */ /* 0x000fe200078e0004 */
[----:B------:R-:W-:Y:S01]  /*6e90*/  ISETP.GE.AND P2, PT, R232, UR30, PT ;  /* 0x0000001ee8007c0c */ /* 0x000fe2000bf46270 */
[----:B------:R-:W-:Y:S01]  /*6ea0*/  @!PT LDS RZ, [RZ] ;  /* 0x00000000fffff984 */ /* 0x000fe20000000800 */
[----:B------:R-:W-:Y:S01]  /*6eb0*/  @!PT LDS RZ, [RZ] ;  /* 0x00000000fffff984 */ /* 0x000fe20000000800 */
[----:B------:R-:W-:Y:S01]  /*6ec0*/  @!PT LDS RZ, [RZ] ;  /* 0x00000000fffff984 */ /* 0x000fe20000000800 */
[----:B------:R-:W-:Y:S01]  /*6ed0*/  @!P4 LDGSTS.E.BYPASS.LTC128B.128 [R230+0x18000], desc[UR26][R34.64] ;  /* 0x1800000022e6cfae */ /* 0x000fe2000b901d5a */
[----:B------:R-:W-:Y:S02]  /*6ee0*/  ISETP.GE.AND P1, PT, R231, UR30, PT ;  /* 0x0000001ee7007c0c */ /* 0x000fe4000bf26270 */
[C---:B------:R-:W-:Y:S03]  /*6ef0*/  @!P4 LEA R30, P0, R167.reuse, R224, 0x1 ;  /* 0x000000e0a71ec211 */ /* 0x040fe600078008ff */
[----:B------:R-:W-:Y:S01]  /*6f00*/  @P3 STS.128 [R230+0x1a000], RZ ;  /* 0x01a000ffe6003388 */ /* 0x000fe20000000c00 */
[----:B------:R-:W-:Y:S01]  /*6f10*/  @!P4 LEA.HI.X R31, R167, R225, R0, 0x1, P0 ;  /* 0x000000e1a71fc211 */ /* 0x000fe200000f0c00 */
[----:B------:R-:W-:Y:S02]  /*6f20*/  IMAD.MOV.U32 R167, RZ, RZ, R5 ;  /* 0x000000ffffa77224 */ /* 0x000fe400078e0005 */
        /* <DEDUP_REMOVED lines=35> */
[----:B------:R-:W2:Y:S04]  /*7160*/  LDSM.16.M88.4 R172, [R221+0x10000] ;  /* 0x01000000ddac783b */ /* 0x000ea80000000200 */
[----:B------:R-:W3:Y:S04]  /*7170*/  LDSM.16.M88.4 R176, [R221+0x10800] ;  /* 0x01080000ddb0783b */ /* 0x000ee80000000200 */
[----:B------:R-:W1:Y:S04]  /*7180*/  LDSM.16.M88.4 R180, [R221+0x11000] ;  /* 0x01100000ddb4783b */ /* 0x000e680000000200 */
[----:B------:R-:W4:Y:S04]  /*7190*/  LDSM.16.M88.4 R184, [R221+0x11800] ;  /* 0x01180000ddb8783b */ /* 0x000f280000000200 */
[----:B------:R-:W0:Y:S04]  /*71a0*/  LDGDEPBAR ;  /* 0x00000000000079af */ /* 0x000e280000000000 */
[----:B------:R-:W-:Y:S04]  /*71b0*/  LDSM.16.M88.4 R188, [R220] ;  /* 0x00000000dcbc783b */ /* 0x000fe80000000200 */
[----:B-----5:R-:W5:Y:S01]  /*71c0*/  LDSM.16.M88.4 R192, [R219] ;  /* 0x00000000dbc0783b */ /* 0x020f620000000200 */
[C---:B--2---:R-:W-:Y:S06]  /*71d0*/  HMMA.16816.F32 R4, R168.reuse, R172, RZ ;  /* 0x000000aca804723c */ /* 0x044fec00000018ff */
[C---:B------:R-:W-:Y:S01]  /*71e0*/  HMMA.16816.F32 R8, R168.reuse, R174, RZ ;  /* 0x000000aea808723c */ /* 0x040fe200000018ff */
[----:B------:R-:W-:Y:S05]  /*71f0*/  LDSM.16.M88.4 R172, [R210] ;  /* 0x00000000d2ac783b */ /* 0x000fea0000000200 */
[C---:B---3--:R-:W-:Y:S06]  /*7200*/  HMMA.16816.F32 R12, R168.reuse, R176, RZ ;  /* 0x000000b0a80c723c */ /* 0x048fec00000018ff */
[C---:B------:R-:W-:Y:S01]  /*7210*/  HMMA.16816.F32 R16, R168.reuse, R178, RZ ;  /* 0x000000b2a810723c */ /* 0x040fe200000018ff */
[----:B------:R-:W-:Y:S05]  /*7220*/  LDSM.16.M88.4 R176, [R209] ;  /* 0x00000000d1b0783b */ /* 0x000fea0000000200 */
[C---:B-1----:R-:W-:Y:S06]  /*7230*/  HMMA.16816.F32 R20, R168.reuse, R180, RZ ;  /* 0x000000b4a814723c */ /* 0x042fec00000018ff */
[C---:B------:R-:W-:Y:S01]  /*7240*/  HMMA.16816.F32 R24, R168.reuse, R182, RZ ;  /* 0x000000b6a818723c */ /* 0x040fe200000018ff */
[----:B------:R-:W-:Y:S05]  /*7250*/  LDSM.16.M88.4 R180, [R218] ;  /* 0x00000000dab4783b */ /* 0x000fea0000000200 */
[C---:B----4-:R-:W-:Y:S06]  /*7260*/  HMMA.16816.F32 R28, R168.reuse, R184, RZ ;  /* 0x000000b8a81c723c */ /* 0x050fec00000018ff */
[----:B------:R-:W-:Y:S01]  /*7270*/  HMMA.16816.F32 R32, R168, R186, RZ ;  /* 0x000000baa820723c */ /* 0x000fe200000018ff */
[----:B------:R-:W1:Y:S04]  /*7280*/  LDSM.16.M88.4 R168, [R211] ;  /* 0x00000000d3a8783b */ /* 0x000e680000000200 */
[----:B------:R-:W2:Y:S01]  /*7290*/  LDSM.16.M88.4 R184, [R215+0x10000] ;  /* 0x01000000d7b8783b */ /* 0x000ea20000000200 */
[C---:B-----5:R-:W-:Y:S06]  /*72a0*/  HMMA.16816.F32 R4, R188.reuse, R192, R4 ;  /* 0x000000c0bc04723c */ /* 0x060fec0000001804 */
[C---:B------:R-:W-:Y:S05]  /*72b0*/  HMMA.16816.F32 R8, R188.reuse, R194, R8 ;  /* 0x000000c2bc08723c */ /* 0x040fea0000001808 */
[----:B------:R-:W-:Y:S02]  /*72c0*/  IMAD.MOV.U32 R193, RZ, RZ, R167 ;  /* 0x000000ffffc17224 */ /* 0x000fe400078e00a7 */
[----:B------:R-:W-:Y:S04]  /*72d0*/  IMAD.U32 R167, RZ, RZ, UR9 ;  /* 0x00000009ffa77e24 */ /* 0x000fe8000f8e00ff */
[----:B------:R-:W-:Y:S01]  /*72e0*/  IMAD.MOV.U32 R192, RZ, RZ, R166 ;  /* 0x000000ffffc07224 */ /* 0x000fe200078e00a6 */
[C---:B------:R-:W-:Y:S04]  /*72f0*/  LEA R194, P5, R167.reuse, R242, 0x6 ;  /* 0x000000f2a7c27211 */ /* 0x040fe800078a30ff */
[C---:B------:R-:W-:Y:S02]  /*7300*/  LEA R166, P0, R167.reuse, R192, 0x6 ;  /* 0x000000c0a7a67211 */ /* 0x040fe400078030ff */
[C---:B------:R-:W-:Y:S02]  /*7310*/  LEA.HI.X.SX32 R195, R167.reuse, R243, 0x6, P5 ;  /* 0x000000f3a7c37211 */ /* 0x040fe400028f36ff */
[----:B------:R-:W-:Y:S05]  /*7320*/  LEA.HI.X.SX32 R167, R167, R193, 0x6, P0 ;  /* 0x000000c1a7a77211 */ /* 0x000fea00000f36ff */
[----:B------:R-:W-:Y:S01]  /*7330*/  IMAD R167, R167, UR6, RZ ;  /* 0x00000006a7a77c24 */ /* 0x000fe2000f8e02ff */
        /* <DEDUP_REMOVED lines=10> */
[C---:B--2---:R-:W-:Y:S06]  /*73e0*/  HMMA.16816.F32 R4, R180.reuse, R184, R4 ;  /* 0x000000b8b404723c */ /* 0x044fec0000001804 */
[C---:B------:R-:W-:Y:S01]  /*73f0*/  HMMA.16816.F32 R8, R180.reuse, R186, R8 ;  /* 0x000000bab408723c */ /* 0x040fe20000001808 */
[----:B------:R-:W2:Y:S05]  /*7400*/  LDSM.16.M88.4 R184, [R217] ;  /* 0x00000000d9b8783b */ /* 0x000eaa0000000200 */
[C---:B-1----:R-:W-:Y:S06]  /*7410*/  HMMA.16816.F32 R12, R180.reuse, R168, R12 ;  /* 0x000000a8b40c723c */ /* 0x042fec000000180c */
[C---:B------:R-:W-:Y:S01]  /*7420*/  HMMA.16816.F32 R16, R180.reuse, R170, R16 ;  /* 0x000000aab410723c */ /* 0x040fe20000001810 */
[----:B------:R-:W1:Y:S05]  /*7430*/  LDSM.16.M88.4 R168, [R208+0x800] ;  /* 0x00080000d0a8783b */ /* 0x000e6a0000000200 */
[C---:B---3--:R-:W-:Y:S06]  /*7440*/  HMMA.16816.F32 R20, R180.reuse, R172, R20 ;  /* 0x000000acb414723c */ /* 0x048fec0000001814 */
        /* <DEDUP_REMOVED lines=21> */
[----:B------:R-:W2:Y:S05]  /*75a0*/  LDSM.16.M88.4 R188, [R207] ;  /* 0x00000000cfbc783b */ /* 0x000eaa0000000200 */
[C---:B-1----:R-:W-:Y:S06]  /*75b0*/  HMMA.16816.F32 R12, R180.reuse, R168, R12 ;  /* 0x000000a8b40c723c */ /* 0x042fec000000180c */
[C---:B------:R-:W-:Y:S01]  /*75c0*/  HMMA.16816.F32 R16, R180.reuse, R170, R16 ;  /* 0x000000aab410723c */ /* 0x040fe20000001810 */
[----:B------:R-:W1:Y:S05]  /*75d0*/  LDSM.16.M88.4 R168, [R206] ;  /* 0x00000000cea8783b */ /* 0x000e6a0000000200 */
[C---:B---3--:R-:W-:Y:S06]  /*75e0*/  HMMA.16816.F32 R20, R180.reuse, R172, R20 ;  /* 0x000000acb414723c */ /* 0x048fec0000001814 */
[C---:B------:R-:W-:Y:S01]  /*75f0*/  HMMA.16816.F32 R24, R180.reuse, R174, R24 ;  /* 0x000000aeb418723c */ /* 0x040fe20000001818 */
[----:B------:R-:W3:Y:S05]  /*7600*/  LDSM.16.M88.4 R172, [R205] ;  /* 0x00000000cdac783b */ /* 0x000eea0000000200 */
[C---:B----4-:R-:W-:Y:S06]  /*7610*/  HMMA.16816.F32 R28, R180.reuse, R176, R28 ;  /* 0x000000b0b41c723c */ /* 0x050fec000000181c */
[----:B------:R-:W-:Y:S01]  /*7620*/  HMMA.16816.F32 R32, R180, R178, R32 ;  /* 0x000000b2b420723c */ /* 0x000fe20000001820 */
[----:B------:R-:W4:Y:S04]  /*7630*/  LDSM.16.M88.4 R176, [R204] ;  /* 0x00000000ccb0783b */ /* 0x000f280000000200 */
        /* <DEDUP_REMOVED lines=129> */
[----:B------:R-:W4:Y:S01]  /*7e50*/  LDSM.16.M88.4 R176, [R208+0x7800] ;  /* 0x00780000d0b0783b */ /* 0x000f220000000200 */
[----:B------:R-:W-:Y:S04]  /*7e60*/  DEPBAR.LE SB0, 0x0 ;  /* 0x000080000000791a */ /* 0x000fe80000000000 */
[C---:B--2---:R-:W-:Y:S01]  /*7e70*/  HMMA.16816.F32 R4, R184.reuse, R188, R4 ;  /* 0x000000bcb804723c */ /* 0x044fe20000001804 */
[----:B------:R-:W-:Y:S04]  /*7e80*/  BAR.SYNC.DEFER_BLOCKING 0x0 ;  /* 0x0000000000007b1d */ /* 0x000fe80000010000 */
[C---:B------:R-:W-:Y:S01]  /*7e90*/  IMAD.WIDE.U32 R182, R166.reuse, UR6, RZ ;  /* 0x00000006a6b67c25 */ /* 0x040fe2000f8e00ff */
[C---:B------:R-:W-:Y:S05]  /*7ea0*/  HMMA.16816.F32 R8, R184.reuse, R190, R8 ;  /* 0x000000beb808723c */ /* 0x040fea0000001808 */
[----:B------:R-:W-:Y:S01]  /*7eb0*/  IMAD R166, R166, UR7, R167 ;  /* 0x00000007a6a67c24 */ /* 0x000fe2000f8e02a7 */
[C---:B-1----:R-:W-:Y:S05]  /*7ec0*/  HMMA.16816.F32 R12, R184.reuse, R168, R12 ;  /* 0x000000a8b80c723c */ /* 0x042fea000000180c */
[----:B------:R-:W-:Y:S01]  /*7ed0*/  IMAD.IADD R166, R183, 0x1, R166 ;  /* 0x00000001b7a67824 */ /* 0x000fe200078e02a6 */
[C---:B------:R-:W-:Y:S06]  /*7ee0*/  HMMA.16816.F32 R16, R184.reuse, R170, R16 ;  /* 0x000000aab810723c */ /* 0x040fec0000001810 */
[----:B------:R-:W-:Y:S01]  /*7ef0*/  FMNMX.FTZ R0, R4, R3, !PT ;  /* 0x0000000304007209 */ /* 0x000fe20007810000 */
[C---:B---3--:R-:W-:Y:S04]  /*7f00*/  HMMA.16816.F32 R20, R184.reuse, R172, R20 ;  /* 0x000000acb814723c */ /* 0x048fe80000001814 */
[----:B------:R-:W-:Y:S02]  /*7f10*/  FMNMX.FTZ R0, R5, R0, !PT ;  /* 0x0000000005007209 */ /* 0x000fe40007810000 */
[----:B------:R-:W-:Y:S01]  /*7f20*/  FMNMX.FTZ R2, R6, R165, !PT ;  /* 0x000000a506027209 */ /* 0x000fe20007810000 */
[C---:B------:R-:W-:Y:S04]  /*7f30*/  HMMA.16816.F32 R24, R184.reuse, R174, R24 ;  /* 0x000000aeb818723c */ /* 0x040fe80000001818 */
[----:B------:R-:W-:Y:S02]  /*7f40*/  FMNMX.FTZ R0, R8, R0, !PT ;  /* 0x0000000008007209 */ /* 0x000fe40007810000 */
[C---:B----4-:R-:W-:Y:S05]  /*7f50*/  HMMA.16816.F32 R28, R184.reuse, R176, R28 ;  /* 0x000000b0b81c723c */ /* 0x050fea000000181c */
[----:B------:R-:W-:Y:S01]  /*7f60*/  FMNMX.FTZ R164, R9, R0, !PT ;  /* 0x0000000009a47209 */ /* 0x000fe20007810000 */
[----:B------:R-:W-:Y:S05]  /*7f70*/  HMMA.16816.F32 R32, R184, R178, R32 ;  /* 0x000000b2b820723c */ /* 0x000fea0000001820 */
[----:B------:R-:W-:Y:S02]  /*7f80*/  FMNMX.FTZ R0, R7, R2, !PT ;  /* 0x0000000207007209 */ /* 0x000fe40007810000 */
[----:B------:R-:W-:Y:S04]  /*7f90*/  FMNMX.FTZ R2, R12, R164, !PT ;  /* 0x000000a40c027209 */ /* 0x000fe80007810000 */
[----:B------:R-:W-:Y:S01]  /*7fa0*/  FMNMX.FTZ R164, R10, R0, !PT ;  /* 0x000000000aa47209 */ /* 0x000fe20007810000 */
[----:B------:R-:W-:Y:S01]  /*7fb0*/  IMAD R0, R195, UR6, RZ ;  /* 0x00000006c3007c24 */ /* 0x000fe2000f8e02ff */
[----:B------:R-:W-:Y:S02]  /*7fc0*/  FMNMX.FTZ R193, R13, R2, !PT ;  /* 0x000000020dc17209 */ /* 0x000fe40007810000 */
[----:B------:R-:W-:Y:S01]  /*7fd0*/  FMNMX.FTZ R2, R11, R164, !PT ;  /* 0x000000a40b027209 */ /* 0x000fe20007810000 */
[----:B------:R-:W-:Y:S01]  /*7fe0*/  IMAD R0, R194, UR7, R0 ;  /* 0x00000007c2007c24 */ /* 0x000fe2000f8e0200 */
[----:B------:R-:W-:Y:S01]  /*7ff0*/  FMNMX.FTZ R164, R16, R193, !PT ;  /* 0x000000c110a47209 */ /* 0x000fe20007810000 */
[----:B------:R-:W-:Y:S01]  /*8000*/  IMAD.WIDE.U32 R194, R194, UR6, RZ ;  /* 0x00000006c2c27c25 */ /* 0x000fe2000f8e00ff */
[----:B------:R-:W-:Y:S02]  /*8010*/  FMNMX.FTZ R2, R14, R2, !PT ;  /* 0x000000020e027209 */ /* 0x000fe40007810000 */
[----:B------:R-:W-:Y:S01]  /*8020*/  FMNMX.FTZ R164, R17, R164, !PT ;  /* 0x000000a411a47209 */ /* 0x000fe20007810000 */
[----:B------:R-:W-:Y:S01]  /*8030*/  IMAD.IADD R0, R195, 0x1, R0 ;  /* 0x00000001c3007824 */ /* 0x000fe200078e0200 */
[----:B------:R-:W-:Y:S02]  /*8040*/  FMNMX.FTZ R2, R15, R2, !PT ;  /* 0x000000020f027209 */ /* 0x000fe40007810000 */
[----:B------:R-:W-:Y:S02]  /*8050*/  FMNMX.FTZ R193, R20, R164, !PT ;  /* 0x000000a414c17209 */ /* 0x000fe40007810000 */
[----:B------:R-:W-:Y:S02]  /*8060*/  FMNMX.FTZ R164, R18, R2, !PT ;  /* 0x0000000212a47209 */ /* 0x000fe40007810000 */
[----:B------:R-:W-:Y:S02]  /*8070*/  FMNMX.FTZ R2, R21, R193, !PT ;  /* 0x000000c115027209 */ /* 0x000fe40007810000 */
[----:B------:R-:W-:Y:S02]  /*8080*/  FMNMX.FTZ R167, R19, R164, !PT ;  /* 0x000000a413a77209 */ /* 0x000fe40007810000 */
[----:B------:R-:W-:Y:S02]  /*8090*/  LEA R178, P5, R194, R248, 0x1 ;  /* 0x000000f8c2b27211 */ /* 0x000fe400078a08ff */
        /* <DEDUP_REMOVED lines=16> */
.L_x_1559:
[----:B------:R2:W-:Y:S01]  /*81a0*/  STL.64 [R1+0x20], R198 ;  /* 0x000020c601007387 */ /* 0x0005e20000100a00 */
[----:B------:R-:W-:Y:S01]  /*81b0*/  FMNMX.FTZ R171, R31, R194, !PT ;  /* 0x000000c21fab7209 */ /* 0x000fe20007810000 */
[----:B------:R-:W-:Y:S01]  /*81c0*/  USHF.L.U32 UR32, UR32, 0x1, URZ ;  /* 0x0000000120207899 */ /* 0x000fe2000800063f */
[----:B-1----:R-:W-:Y:S01]  /*81d0*/  MOV R166, UR29 ;  /* 0x0000001d00a67c02 */ /* 0x002fe20008000f00 */
[----:B------:R-:W-:Y:S01]  /*81e0*/  UIADD3 UR9, UR29, -0x4498517b, URZ ;  /* 0xbb67ae851d097890 */ /* 0x000fe2000fffe03f */
[----:B------:R-:W-:Y:S01]  /*81f0*/  FMNMX.FTZ R0, R34, R171, !PT ;  /* 0x000000ab22007209 */ /* 0x000fe20007810000 */
[----:B------:R-:W1:Y:S01]  /*8200*/  SHFL.BFLY PT, R175, R2, 0x2, 0x1f ;  /* 0x0c401f0002af7f89 */ /* 0x000e6200000e0000 */
[----:B------:R-:W-:Y:S02]  /*8210*/  UIADD3 UR23, UR28, -0x61c88647, URZ ;  /* 0x9e3779b91c177890 */ /* 0x000fe4000fffe03f */
[----:B------:R-:W-:Y:S01]  /*8220*/  FMNMX.FTZ R169, R35, R0, !PT ;  /* 0x0000000023a97209 */ /* 0x000fe20007810000 */
[----:B------:R-:W-:Y:S04]  /*8230*/  UIADD3 UR22, UR28, 0x3c6ef372, URZ ;  /* 0x3c6ef3721c167890 */ /* 0x000fe8000fffe03f */
[----:B------:R-:W-:Y:S01]  /*8240*/  LDSM.16.MT88.4 R176, [R216+0x18000] ;  /* 0x01800000d8b0783b */ /* 0x000fe20000004200 */
[----:B------:R-:W-:Y:S02]  /*8250*/  UIADD3 UR21, UR29, 0x76cf5d0a, URZ ;  /* 0x76cf5d0a1d157890 */ /* 0x000fe4000fffe03f */
[----:B------:R-:W-:Y:S02]  /*8260*/  UIADD3 UR19, UR29, 0x32370b8f, URZ ;  /* 0x32370b8f1d137890 */ /* 0x000fe4000fffe03f */
[----:B------:R-:W-:Y:S02]  /*8270*/  UIADD3 UR15, UR28, 0x78dde6e4, URZ ;  /* 0x78dde6e41c0f7890 */ /* 0x000fe4000fffe03f */
[----:B------:R-:W-:Y:S01]  /*8280*/  UIADD3 UR20, UR28, -0x255992d5, URZ ;  /* 0xdaa66d2b1c147890 */ /* 0x000fe2000fffe03f */
[----:B------:R-:W3:Y:S01]  /*8290*/  SHFL.BFLY PT, R0, R169, 0x2, 0x1f ;  /* 0x0c401f00a9007f89 */ /* 0x000ee200000e0000 */
[----:B------:R-:W-:Y:S02]  /*82a0*/  UIADD3 UR14, UR29, -0x126145ec, URZ ;  /* 0xed9eba141d0e7890 */ /* 0x000fe4000fffe03f */
[----:B------:R-:W-:Y:S02]  /*82b0*/  UIADD3 UR25, UR28, -0x4ab325aa, URZ ;  /* 0xb54cda561c197890 */ /* 0x000fe4000fffe03f */
[----:B------:R-:W-:Y:S02]  /*82c0*/  UIADD3 UR11, UR28, 0x1715609d, URZ ;  /* 0x1715609d1c0b7890 */ /* 0x000fe4000fffe03f */
[----:B------:R-:W-:Y:S01]  /*82d0*/  UIADD3 UR24, UR29, 0x646e171e, URZ ;  /* 0x646e171e1d187890 */ /* 0x000fe2000fffe03f */
[----:B--2---:R-:W2:Y:S01]  /*82e0*/  LDL.64 R198, [R1+0x8] ;  /* 0x0000080001c67983 */ /* 0x004ea20000100a00 */
[----:B------:R-:W-:Y:S05]  /*82f0*/  UIADD3 UR33, UR33, 0x1, URZ ;  /* 0x0000000121217890 */ /* 0x000fea000fffe03f */
[----:B------:R4:W-:Y:S06]  /*8300*/  STL.64 [R1+0x18], R196 ;  /* 0x000018c401007387 */ /* 0x0009ec0000100a00 */
[----:B----4-:R-:W4:Y:S01]  /*8310*/  LDL.64 R196, [R1] ;  /* 0x0000000001c47983 */ /* 0x010f220000100a00 */
[----:B-1----:R-:W-:Y:S02]  /*8320*/  FMNMX.FTZ R173, R2, R175, !PT ;  /* 0x000000af02ad7209 */ /* 0x002fe40007810000 */
[----:B---3--:R-:W-:Y:S03]  /*8330*/  FMNMX.FTZ R167, R169, R0, !PT ;  /* 0x00000000a9a77209 */ /* 0x008fe60007810000 */
[----:B------:R-:W-:Y:S08]  /*8340*/  SHFL.BFLY PT, R164, R173, 0x1, 0x1f ;  /* 0x0c201f00ada47f89 */ /* 0x000ff000000e0000 */
[----:B------:R-:W1:Y:S02]  /*8350*/  SHFL.BFLY PT, R0, R167, 0x1, 0x1f ;  /* 0x0c201f00a7007f89 */ /* 0x000e6400000e0000 */
[----:B-1----:R-:W-:Y:S05]  /*8360*/  FMNMX.FTZ R0, R167, R0, !PT ;  /* 0x00000000a7007209 */ /* 0x002fea0007810000 */
[----:B------:R-:W-:Y:S01]  /*8370*/  FMUL.FTZ R189, R0, UR4 ;  /* 0x0000000400bd7c20 */ /* 0x000fe20008410000 */
[----:B--2---:R-:W-:Y:S01]  /*8380*/  LOP3.LUT R2, R199, UR32, R166, 0x96, !PT ;  /* 0x00000020c7027c12 */ /* 0x004fe2000f8e96a6 */
[----:B------:R-:W-:Y:S01]  /*8390*/  UIADD3 UR32, UR32, 0x1, URZ ;  /* 0x0000000120207890 */ /* 0x000fe2000fffe03f */
[----:B------:R-:W-:Y:S01]  /*83a0*/  LOP3.LUT R194, R251, UR9, R198, 0x96, !PT ;  /* 0x00000009fbc27c12 */ /* 0x000fe2000f8e96c6 */
[----:B------:R-:W-:Y:S02]  /*83b0*/  UIADD3 UR9, UR29, -0x56f99767, URZ ;  /* 0xa90668991d097890 */ /* 0x000fe4000fffe03f */
[----:B------:R-:W-:Y:S01]  /*83c0*/  IMAD.WIDE.U32 R168, R2, -0x326172a9, RZ ;  /* 0xcd9e8d5702a87825 */ /* 0x000fe200078e00ff */
[----:B------:R-:W-:Y:S03]  /*83d0*/  FMNMX.FTZ R2, R173, R164, !PT ;  /* 0x000000a4ad027209 */ /* 0x000fe60007810000 */
[----:B------:R-:W-:Y:S01]  /*83e0*/  IMAD.WIDE.U32 R194, R194, -0x326172a9, RZ ;  /* 0xcd9e8d57c2c27825 */ /* 0x000fe200078e00ff */
[C---:B------:R-:W-:Y:S03]  /*83f0*/  FSETP.NEU.FTZ.AND P0, PT, R2.reuse, -INF , PT ;  /* 0xff8000000200780b */ /* 0x040fe60003f1d000 */
[C---:B------:R-:W-:Y:S01]  /*8400*/  FMUL.FTZ R190, R2.reuse, UR4 ;  /* 0x0000000402be7c20 */ /* 0x040fe20008410000 */
[----:B------:R-:W-:Y:S01]  /*8410*/  FADD.FTZ R3, -R2, R3 ;  /* 0x0000000302037221 */ /* 0x000fe20000010100 */
[----:B------:R-:W-:Y:S03]  /*8420*/  LOP3.LUT R172, R195, UR22, R168, 0x96, !PT ;  /* 0x00000016c3ac7c12 */ /* 0x000fe6000f8e96a8 */
[----:B------:R-:W-:Y:S02]  /*8430*/  FSEL R190, R190, RZ, P0 ;  /* 0x000000ffbebe7208 */ /* 0x000fe40000000000 */
[----:B------:R-:W-:Y:S01]  /*8440*/  IMAD.WIDE.U32 R172, R172, -0x2daee0ad, RZ ;  /* 0xd2511f53acac7825 */ /* 0x000fe200078e00ff */
[----:B------:R-:W-:Y:S03]  /*8450*/  FSETP.NEU.FTZ.AND P0, PT, R0, -INF , PT ;  /* 0xff8000000000780b */ /* 0x000fe60003f1d000 */
[--C-:B------:R-:W-:Y:S01]  /*8460*/  FFMA.FTZ R168, R8, UR4, -R190.reuse ;  /* 0x0000000408a87c23 */ /* 0x100fe200080108be */
[--C-:B------:R-:W-:Y:S01]  /*8470*/  FFMA.FTZ R184, R5, UR4, -R190.reuse ;  /* 0x0000000405b87c23 */ /* 0x100fe200080108be */
[----:B------:R-:W-:Y:S01]  /*8480*/  FSEL R189, R189, RZ, P0 ;  /* 0x000000ffbdbd7208 */ /* 0x000fe20000000000 */
[--C-:B------:R-:W-:Y:S01]  /*8490*/  FFMA.FTZ R187, R4, UR4, -R190.reuse ;  /* 0x0000000404bb7c23 */ /* 0x100fe200080108be */
[--C-:B------:R-:W-:Y:S01]  /*84a0*/  FFMA.FTZ R191, R12, UR4, -R190.reuse ;  /* 0x000000040cbf7c23 */ /* 0x100fe200080108be */
[----:B------:R-:W-:Y:S01]  /*84b0*/  FFMA.FTZ R32, R32, UR4, -R190 ;  /* 0x0000000420207c23 */ /* 0x000fe200080108be */
[----:B------:R-:W-:Y:S01]  /*84c0*/  MUFU.EX2 R168, R168 ;  /* 0x000000a800a87308 */ /* 0x000fe20000000800 */
[--C-:B------:R-:W-:Y:S01]  /*84d0*/  FFMA.FTZ R185, R11, UR4, -R189.reuse ;  /* 0x000000040bb97c23 */ /* 0x100fe200080108bd */
[--C-:B------:R-:W-:Y:S01]  /*84e0*/  FFMA.FTZ R188, R6, UR4, -R189.reuse ;  /* 0x0000000406bc7c23 */ /* 0x100fe200080108bd */
[--C-:B------:R-:W-:Y:S01]  /*84f0*/  FFMA.FTZ R186, R7, UR4, -R189.reuse ;  /* 0x0000000407ba7c23 */ /* 0x100fe200080108bd */
[--C-:B------:R-:W-:Y:S01]  /*8500*/  FFMA.FTZ R170, R10, UR4, -R189.reuse ;  /* 0x000000040aaa7c23 */ /* 0x100fe200080108bd */
[----:B----4-:R-:W-:Y:S01]  /*8510*/  LOP3.LUT R164, R169, UR23, R196, 0x96, !PT ;  /* 0x00000017a9a47c12 */ /* 0x010fe2000f8e96c4 */
[--C-:B------:R-:W-:Y:S01]  /*8520*/  FFMA.FTZ R169, R9, UR4, -R190.reuse ;  /* 0x0000000409a97c23 */ /* 0x100fe200080108be */
[--C-:B------:R-:W-:Y:S03]  /*8530*/  FFMA.FTZ R14, R14, UR4, -R189.reuse ;  /* 0x000000040e0e7c23 */ /* 0x100fe600080108bd */
[----:B------:R-:W-:Y:S01]  /*8540*/  MUFU.EX2 R187, R187 ;  /* 0x000000bb00bb7308 */ /* 0x000fe20000000800 */
[--C-:B------:R-:W-:Y:S01]  /*8550*/  FFMA.FTZ R26, R26, UR4, -R189.reuse ;  /* 0x000000041a1a7c23 */ /* 0x100fe200080108bd */
[----:B------:R-:W-:Y:S04]  /*8560*/  IMAD.WIDE.U32 R192, R164, -0x2daee0ad, RZ ;  /* 0xd2511f53a4c07825 */ /* 0x000fe800078e00ff */
[----:B------:R-:W-:Y:S01]  /*8570*/  FFMA.FTZ R29, R29, UR4, -R190 ;  /* 0x000000041d1d7c23 */ /* 0x000fe200080108be */
[----:B------:R-:W-:Y:S03]  /*8580*/  LOP3.LUT R164, R193, UR21, R250, 0x96, !PT ;  /* 0x00000015c1a47c12 */ /* 0x000fe6000f8e96fa */
[----:B------:R-:W1:Y:S01]  /*8590*/  MUFU.EX2 R169, R169 ;  /* 0x000000a900a97308 */ /* 0x000e620000000800 */
[----:B------:R-:W-:Y:S01]  /*85a0*/  LOP3.LUT R192, R173, UR19, R192, 0x96, !PT ;  /* 0x00000013adc07c12 */ /* 0x000fe2000f8e96c0 */
[----:B------:R-:W-:Y:S04]  /*85b0*/  IMAD.WIDE.U32 R166, R164, -0x326172a9, RZ ;  /* 0xcd9e8d57a4a67825 */ /* 0x000fe800078e00ff */
[----:B------:R-:W-:Y:S01]  /*85c0*/  IMAD.WIDE.U32 R192, R192, -0x326172a9, RZ ;  /* 0xcd9e8d57c0c07825 */ /* 0x000fe200078e00ff */
[----:B------:R-:W-:Y:S03]  /*85d0*/  LOP3.LUT R8, R167, UR20, R194, 0x96, !PT ;  /* 0x00000014a7087c12 */ /* 0x000fe6000f8e96c2 */
[----:B------:R-:W2:Y:S01]  /*85e0*/  MUFU.EX2 R184, R184 ;  /* 0x000000b800b87308 */ /* 0x000ea20000000800 */
[----:B------:R-:W-:Y:S01]  /*85f0*/  LOP3.LUT R166, R193, UR15, R166, 0x96, !PT ;  /* 0x0000000fc1a67c12 */ /* 0x000fe2000f8e96a6 */
[----:B------:R-:W-:Y:S04]  /*8600*/  IMAD.WIDE.U32 R174, R8, -0x2daee0ad, RZ ;  /* 0xd2511f5308ae7825 */ /* 0x000fe800078e00ff */
[----:B------:R-:W-:Y:S01]  /*8610*/  FFMA.FTZ R193, R23, UR4, -R189 ;  /* 0x0000000417c17c23 */ /* 0x000fe200080108bd */
[----:B------:R-:W-:Y:S01]  /*8620*/  IMAD.WIDE.U32 R166, R166, -0x2daee0ad, RZ ;  /* 0xd2511f53a6a67825 */ /* 0x000fe200078e00ff */
[----:B------:R-:W-:Y:S02]  /*8630*/  LOP3.LUT R8, R175, UR14, R172, 0x96, !PT ;  /* 0x0000000eaf087c12 */ /* 0x000fe4000f8e96ac */
[----:B------:R-:W-:Y:S02]  /*8640*/  MUFU.EX2 R170, R170 ;  /* 0x000000aa00aa7308 */ /* 0x000fe40000000800 */
[----:B------:R-:W-:Y:S01]  /*8650*/  LOP3.LUT R9, R167, UR9, R174, 0x96, !PT ;  /* 0x00000009a7097c12 */ /* 0x000fe2000f8e96ae */
[----:B------:R-:W-:Y:S01]  /*8660*/  IMAD.WIDE.U32 R180, R8, -0x326172a9, RZ ;  /* 0xcd9e8d5708b47825 */ /* 0x000fe200078e00ff */
[----:B------:R-:W-:Y:S03]  /*8670*/  MOV R167, UR10 ;  /* 0x0000000a00a77c02 */ /* 0x000fe60008000f00 */
[----:B------:R-:W-:Y:S03]  /*8680*/  IMAD.WIDE.U32 R172, R9, -0x326172a9, RZ ;  /* 0xcd9e8d5709ac7825 */ /* 0x000fe600078e00ff */
[----:B------:R-:W-:Y:S01]  /*8690*/  MUFU.EX2 R185, R185 ;  /* 0x000000b900b97308 */ /* 0x000fe20000000800 */
[----:B------:R-:W-:Y:S02]  /*86a0*/  PRMT R167, R167, R244, UR10 ;  /* 0x0000000aa7a77e16 */ /* 0x000fe400080000f4 */
[--C-:B------:R-:W-:Y:S02]  /*86b0*/  SHF.R.U32.HI R5, RZ, 0x10, R172.reuse ;  /* 0x00000010ff057819 */ /* 0x100fe400000116ac */
[----:B------:R-:W-:Y:S02]  /*86c0*/  SHF.R.U32.HI R8, RZ, 0x18, R172 ;  /* 0x00000018ff087819 */ /* 0x000fe400000116ac */
[----:B------:R-:W-:Y:S03]  /*86d0*/  LOP3.LUT R5, R5, 0xff, RZ, 0xc0, !PT ;  /* 0x000000ff05057812 */ /* 0x000fe600078ec0ff */
[----:B------:R-:W-:Y:S01]  /*86e0*/  MUFU.EX2 R188, R188 ;  /* 0x000000bc00bc7308 */ /* 0x000fe20000000800 */
[----:B------:R-:W-:Y:S02]  /*86f0*/  LOP3.LUT R4, R173, UR25, R180, 0x96, !PT ;  /* 0x00000019ad047c12 */ /* 0x000fe4000f8e96b4 */
[C---:B------:R-:W-:Y:S02]  /*8700*/  LOP3.LUT R11, R172.reuse, 0xffff, RZ, 0xc0, !PT ;  /* 0x0000ffffac0b7812 */ /* 0x040fe400078ec0ff */
[----:B------:R-:W-:Y:S02]  /*8710*/  PRMT R6, R5, 0x5410, R8 ;  /* 0x0000541005067816 */ /* 0x000fe40000000008 */
[----:B------:R-:W-:Y:S03]  /*8720*/  LOP3.LUT R174, R172, 0xff, RZ, 0xc0, !PT ;  /* 0x000000ffacae7812 */ /* 0x000fe600078ec0ff */
[----:B------:R-:W-:Y:S01]  /*8730*/  MUFU.EX2 R186, R186 ;  /* 0x000000ba00ba7308 */ /* 0x000fe20000000800 */
[--C-:B------:R-:W-:Y:S02]  /*8740*/  SHF.R.U32.HI R7, RZ, 0x18, R4.reuse ;  /* 0x00000018ff077819 */ /* 0x100fe40000011604 */
[C---:B------:R-:W-:Y:S02]  /*8750*/  LOP3.LUT R9, R4.reuse, 0xffff, RZ, 0xc0, !PT ;  /* 0x0000ffff04097812 */ /* 0x040fe400078ec0ff */
[----:B------:R-:W-:Y:S02]  /*8760*/  LOP3.LUT R172, R4, 0xff, RZ, 0xc0, !PT ;  /* 0x000000ff04ac7812 */ /* 0x000fe400078ec0ff */
[----:B------:R-:W-:Y:S01]  /*8770*/  SHF.R.U32.HI R8, RZ, 0x10, R4 ;  /* 0x00000010ff087819 */ /* 0x000fe20000011604 */
[----:B------:R-:W-:Y:S01]  /*8780*/  FMUL.FTZ R4, R3, UR4 ;  /* 0x0000000403047c20 */ /* 0x000fe20008410000 */
[----:B------:R-:W-:Y:S01]  /*8790*/  FADD.FTZ R3, -R0, R165 ;  /* 0x000000a500037221 */ /* 0x000fe20000010100 */
[----:B------:R-:W-:Y:S01]  /*87a0*/  SHF.R.U32.HI R11, RZ, 0x8, R11 ;  /* 0x00000008ff0b7819 */ /* 0x000fe2000001160b */
[----:B------:R-:W-:Y:S01]  /*87b0*/  MUFU.EX2 R191, R191 ;  /* 0x000000bf00bf7308 */ /* 0x000fe20000000800 */
[----:B------:R-:W-:Y:S01]  /*87c0*/  SHF.R.U32.HI R9, RZ, 0x8, R9 ;  /* 0x00000008ff097819 */ /* 0x000fe20000011609 */
[----:B------:R-:W-:Y:S01]  /*87d0*/  FMUL.FTZ R10, R3, UR4 ;  /* 0x00000004030a7c20 */ /* 0x000fe20008410000 */
[----:B------:R-:W-:Y:S02]  /*87e0*/  PRMT R174, R174, 0x5410, R11 ;  /* 0x00005410aeae7816 */ /* 0x000fe4000000000b */
[----:B------:R-:W-:Y:S02]  /*87f0*/  LOP3.LUT R8, R8, 0xff, RZ, 0xc0, !PT ;  /* 0x000000ff08087812 */ /* 0x000fe400078ec0ff */
[----:B------:R-:W-:Y:S03]  /*8800*/  PRMT R172, R172, 0x5410, R9 ;  /* 0x00005410acac7816 */ /* 0x000fe60000000009 */
[----:B------:R3:W4:Y:S01]  /*8810*/  MUFU.EX2 R3, R10 ;  /* 0x0000000a00037308 */ /* 0x0007220000000800 */
[--C-:B------:R-:W-:Y:S02]  /*8820*/  HSET2.LE.AND R174, R174, R167.reuse, PT ;  /* 0x000000a7aeae7233 */ /* 0x100fe40003803000 */
[----:B------:R-:W-:Y:S02]  /*8830*/  MOV R11, R181 ;  /* 0x000000b5000b7202 */ /* 0x000fe40000000f00 */
[----:B-1----:R-:W-:Y:S02]  /*8840*/  F2FP.F16.F32.PACK_AB R5, R169, R168 ;  /* 0x000000a8a905723e */ /* 0x002fe400000000ff */
[----:B------:R-:W-:Y:S03]  /*8850*/  PRMT R8, R8, 0x5410, R7 ;  /* 0x0000541008087816 */ /* 0x000fe60000000007 */
[----:B------:R-:W1:Y:S01]  /*8860*/  MUFU.EX2 R164, R4 ;  /* 0x0000000400a47308 */ /* 0x000e620000000800 */
[----:B------:R-:W-:Y:S02]  /*8870*/  LOP3.LUT R174, R174, R5, RZ, 0xc0, !PT ;  /* 0x00000005aeae7212 */ /* 0x000fe400078ec0ff */
[--C-:B------:R-:W-:Y:S02]  /*8880*/  HSET2.LE.AND R172, R172, R167.reuse, PT ;  /* 0x000000a7acac7233 */ /* 0x100fe40003803000 */
[----:B--2---:R-:W-:Y:S02]  /*8890*/  F2FP.F16.F32.PACK_AB R5, R184, R187 ;  /* 0x000000bbb805723e */ /* 0x004fe400000000ff */
[--C-:B------:R-:W-:Y:S03]  /*88a0*/  HSET2.LE.AND R175, R6, R167.reuse, PT ;  /* 0x000000a706af7233 */ /* 0x100fe60003803000 */
[----:B------:R-:W-:Y:S01]  /*88b0*/  MUFU.EX2 R171, R32 ;  /* 0x0000002000ab7308 */ /* 0x000fe20000000800 */
[----:B---3--:R-:W-:Y:S01]  /*88c0*/  MOV R10, R180 ;  /* 0x000000b4000a7202 */ /* 0x008fe20000000f00 */
[C---:B----4-:R-:W-:Y:S01]  /*88d0*/  FMUL.FTZ R7, R3.reuse, R163 ;  /* 0x000000a303077220 */ /* 0x050fe20000410000 */
[----:B------:R-:W2:Y:S01]  /*88e0*/  LDSM.16.MT88.4 R180, [R214+0x18000] ;  /* 0x01800000d6b4783b */ /* 0x000ea20000004200 */
[--C-:B------:R-:W-:Y:S01]  /*88f0*/  HSET2.LE.AND R173, R8, R167.reuse, PT ;  /* 0x000000a708ad7233 */ /* 0x100fe20003803000 */
[----:B------:R-:W-:Y:S01]  /*8900*/  FMUL.FTZ R38, R3, R38 ;  /* 0x0000002603267220 */ /* 0x000fe20000410000 */
[----:B------:R-:W-:Y:S01]  /*8910*/  F2FP.F16.F32.PACK_AB R8, R185, R170 ;  /* 0x000000aab908723e */ /* 0x000fe200000000ff */
[----:B------:R-:W-:Y:S01]  /*8920*/  FMUL.FTZ R39, R3, R39 ;  /* 0x0000002703277220 */ /* 0x000fe20000410000 */
[----:B------:R-:W-:Y:S01]  /*8930*/  LOP3.LUT R172, R172, R5, RZ, 0xc0, !PT ;  /* 0x00000005acac7212 */ /* 0x000fe200078ec0ff */
[C---:B-1----:R-:W-:Y:S01]  /*8940*/  FMUL.FTZ R4, R164.reuse, R160 ;  /* 0x000000a0a4047220 */ /* 0x042fe20000410000 */
[C---:B------:R-:W-:Y:S01]  /*8950*/  FMUL.FTZ R5, R164.reuse, R161 ;  /* 0x000000a1a4057220 */ /* 0x040fe20000410000 */
[----:B------:R-:W-:Y:S01]  /*8960*/  LOP3.LUT R175, R175, R8, RZ, 0xc0, !PT ;  /* 0x00000008afaf7212 */ /* 0x000fe200078ec0ff */
[C---:B------:R-:W-:Y:S01]  /*8970*/  FMUL.FTZ R8, R164.reuse, R156 ;  /* 0x0000009ca4087220 */ /* 0x040fe20000410000 */
[----:B------:R-:W-:Y:S01]  /*8980*/  MOV R160, R10 ;  /* 0x0000000a00a07202 */ /* 0x000fe20000000f00 */
[----:B------:R-:W-:Y:S01]  /*8990*/  FMUL.FTZ R9, R164, R157 ;  /* 0x0000009da4097220 */ /* 0x000fe20000410000 */
[----:B------:R-:W-:Y:S01]  /*89a0*/  MOV R161, R11 ;  /* 0x0000000b00a17202 */ /* 0x000fe20000000f00 */
[C---:B------:R-:W-:Y:S01]  /*89b0*/  FMUL.FTZ R10, R3.reuse, R158 ;  /* 0x0000009e030a7220 */ /* 0x040fe20000410000 */
[----:B------:R-:W-:Y:S01]  /*89c0*/  FMUL.FTZ R11, R3, R159 ;  /* 0x0000009f030b7220 */ /* 0x000fe20000410000 */
[----:B------:R-:W-:Y:S01]  /*89d0*/  F2FP.F16.F32.PACK_AB R6, R186, R188 ;  /* 0x000000bcba06723e */ /* 0x000fe200000000ff */
[----:B------:R-:W1:Y:S01]  /*89e0*/  LDSM.16.MT88.4 R156, [R213+0x18000] ;  /* 0x01800000d59c783b */ /* 0x000e620000004200 */
[C---:B------:R-:W-:Y:S01]  /*89f0*/  FMUL.FTZ R36, R164.reuse, R36 ;  /* 0x00000024a4247220 */ /* 0x040fe20000410000 */
[C---:B------:R-:W-:Y:S01]  /*8a00*/  FMUL.FTZ R37, R164.reuse, R37 ;  /* 0x00000025a4257220 */ /* 0x040fe20000410000 */
[----:B------:R-:W-:Y:S01]  /*8a10*/  LOP3.LUT R173, R173, R6, RZ, 0xc0, !PT ;  /* 0x00000006adad7212 */ /* 0x000fe200078ec0ff */
[C---:B------:R-:W-:Y:S01]  /*8a20*/  FMUL.FTZ R6, R3.reuse, R162 ;  /* 0x000000a203067220 */ /* 0x040fe20000410000 */
[C---:B------:R-:W-:Y:S01]  /*8a30*/  FMUL.FTZ R40, R164.reuse, R40 ;  /* 0x00000028a4287220 */ /* 0x040fe20000410000 */
[C---:B------:R-:W-:Y:S01]  /*8a40*/  FMUL.FTZ R41, R164.reuse, R41 ;  /* 0x00000029a4297220 */ /* 0x040fe20000410000 */
[C---:B------:R-:W-:Y:S01]  /*8a50*/  FMUL.FTZ R44, R164.reuse, R44 ;  /* 0x0000002ca42c7220 */ /* 0x040fe20000410000 */
[C---:B------:R-:W-:Y:S01]  /*8a60*/  FMUL.FTZ R45, R164.reuse, R45 ;  /* 0x0000002da42d7220 */ /* 0x040fe20000410000 */
[C---:B------:R-:W-:Y:S01]  /*8a70*/  FMUL.FTZ R48, R164.reuse, R48 ;  /* 0x00000030a4307220 */ /* 0x040fe20000410000 */
[C---:B------:R-:W-:Y:S01]  /*8a80*/  FMUL.FTZ R49, R164.reuse, R49 ;  /* 0x00000031a4317220 */ /* 0x040fe20000410000 */
[C---:B------:R-:W-:Y:S01]  /*8a90*/  HMMA.16816.F32 R4, R172.reuse, R176, R4 ;  /* 0x000000b0ac04723c */ /* 0x040fe20000001804 */
[----:B------:R-:W-:Y:S04]  /*8aa0*/  MUFU.EX2 R193, R193 ;  /* 0x000000c100c17308 */ /* 0x000fe80000000800 */
[C---:B------:R-:W-:Y:S01]  /*8ab0*/  FMUL.FTZ R52, R164.reuse, R52 ;  /* 0x00000034a4347220 */ /* 0x040fe20000410000 */
[C---:B------:R-:W-:Y:S05]  /*8ac0*/  HMMA.16816.F32 R8, R172.reuse, R178, R8 ;  /* 0x000000b2ac08723c */ /* 0x040fea0000001808 */
[----:B------:R-:W-:Y:S01]  /*8ad0*/  MUFU.EX2 R29, R29 ;  /* 0x0000001d001d7308 */ /* 0x000fe20000000800 */
[C---:B------:R-:W-:Y:S01]  /*8ae0*/  FMUL.FTZ R42, R3.reuse, R42 ;  /* 0x0000002a032a7220 */ /* 0x040fe20000410000 */
[C---:B------:R-:W-:Y:S01]  /*8af0*/  FMUL.FTZ R43, R3.reuse, R43 ;  /* 0x0000002b032b7220 */ /* 0x040fe20000410000 */
[C---:B--2---:R-:W-:Y:S03]  /*8b00*/  HMMA.16816.F32 R36, R172.reuse, R180, R36 ;  /* 0x000000b4ac24723c */ /* 0x044fe60000001824 */
[----:B------:R-:W-:Y:S01]  /*8b10*/  MOV R176, R160 ;  /* 0x000000a000b07202 */ /* 0x000fe20000000f00 */
[C---:B------:R-:W-:Y:S02]  /*8b20*/  FMUL.FTZ R46, R3.reuse, R46 ;  /* 0x0000002e032e7220 */ /* 0x040fe40000410000 */
[C---:B------:R-:W-:Y:S05]  /*8b30*/  HMMA.16816.F32 R40, R172.reuse, R182, R40 ;  /* 0x000000b6ac28723c */ /* 0x040fea0000001828 */
[----:B------:R-:W-:Y:S01]  /*8b40*/  MOV R177, R161 ;  /* 0x000000a100b17202 */ /* 0x000fe20000000f00 */
[C---:B------:R-:W-:Y:S01]  /*8b50*/  FMUL.FTZ R47, R3.reuse, R47 ;  /* 0x0000002f032f7220 */ /* 0x040fe20000410000 */
[----:B------:R-:W2:Y:S01]  /*8b60*/  LDSM.16.MT88.4 R160, [R212+0x18000] ;  /* 0x01800000d4a0783b */ /* 0x000ea20000004200 */
[C---:B------:R-:W-:Y:S03]  /*8b70*/  FMUL.FTZ R50, R3.reuse, R50 ;  /* 0x0000003203327220 */ /* 0x040fe60000410000 */
[C---:B------:R-:W-:Y:S01]  /*8b80*/  FMUL.FTZ R51, R3.reuse, R51 ;  /* 0x0000003303337220 */ /* 0x040fe20000410000 */
[C---:B------:R-:W-:Y:S01]  /*8b90*/  FMUL.FTZ R53, R164.reuse, R53 ;  /* 0x00000035a4357220 */ /* 0x040fe20000410000 */
[C---:B-1----:R-:W-:Y:S03]  /*8ba0*/  HMMA.16816.F32 R44, R172.reuse, R156, R44 ;  /* 0x0000009cac2c723c */ /* 0x042fe6000000182c */
[C---:B------:R-:W-:Y:S01]  /*8bb0*/  FMUL.FTZ R56, R164.reuse, R56 ;  /* 0x00000038a4387220 */ /* 0x040fe20000410000 */
[C---:B------:R-:W-:Y:S01]  /*8bc0*/  FMUL.FTZ R57, R164.reuse, R57 ;  /* 0x00000039a4397220 */ /* 0x040fe20000410000 */
[C---:B------:R-:W-:Y:S01]  /*8bd0*/  FMUL.FTZ R60, R164.reuse, R60 ;  /* 0x0000003ca43c7220 */ /* 0x040fe20000410000 */
[C---:B------:R-:W-:Y:S01]  /*8be0*/  HMMA.16816.F32 R48, R172.reuse, R158, R48 ;  /* 0x0000009eac30723c */ /* 0x040fe20000001830 */
[----:B------:R-:W1:Y:S04]  /*8bf0*/  LDSM.16.MT88.4 R156, [R216+0x1a000] ;  /* 0x01a00000d89c783b */ /* 0x000e680000004200 */
[C---:B------:R-:W-:Y:S01]  /*8c00*/  FMUL.FTZ R54, R3.reuse, R54 ;  /* 0x0000003603367220 */ /* 0x040fe20000410000 */
[C---:B------:R-:W-:Y:S01]  /*8c10*/  FMUL.FTZ R55, R3.reuse, R55 ;  /* 0x0000003703377220 */ /* 0x040fe20000410000 */
[C---:B------:R-:W-:Y:S01]  /*8c20*/  FMUL.FTZ R58, R3.reuse, R58 ;  /* 0x0000003a033a7220 */ /* 0x040fe20000410000 */
[C---:B------:R-:W-:Y:S03]  /*8c30*/  FMUL.FTZ R59, R3.reuse, R59 ;  /* 0x0000003b033b7220 */ /* 0x040fe60000410000 */
        /* <DEDUP_REMOVED lines=17> */
[C---:B--2---:R-:W-:Y:S03]  /*8d50*/  HMMA.16816.F32 R52, R172.reuse, R160, R52 ;  /* 0x000000a0ac34723c */ /* 0x044fe60000001834 */
[C---:B------:R-:W-:Y:S01]  /*8d60*/  FMUL.FTZ R62, R3.reuse, R62 ;  /* 0x0000003e033e7220 */ /* 0x040fe20000410000 */
[C---:B------:R-:W-:Y:S01]  /*8d70*/  FMUL.FTZ R63, R3.reuse, R63 ;  /* 0x0000003f033f7220 */ /* 0x040fe20000410000 */
[C---:B------:R-:W-:Y:S01]  /*8d80*/  FMUL.FTZ R96, R164.reuse, R96 ;  /* 0x00000060a4607220 */ /* 0x040fe20000410000 */
[C---:B------:R-:W-:Y:S01]  /*8d90*/  HMMA.16816.F32 R56, R172.reuse, R162, R56 ;  /* 0x000000a2ac38723c */ /* 0x040fe20000001838 */
[----:B------:R-:W2:Y:S04]  /*8da0*/  LDSM.16.MT88.4 R160, [R214+0x1a000] ;  /* 0x01a00000d6a0783b */ /* 0x000ea80000004200 */
[C---:B------:R-:W-:Y:S01]  /*8db0*/  FMUL.FTZ R66, R3.reuse, R66 ;  /* 0x0000004203427220 */ /* 0x040fe20000410000 */
[C---:B------:R-:W-:Y:S01]  /*8dc0*/  FMUL.FTZ R67, R3.reuse, R67 ;  /* 0x0000004303437220 */ /* 0x040fe20000410000 */
[C---:B-1----:R-:W-:Y:S04]  /*8dd0*/  HMMA.16816.F32 R60, R172.reuse, R156, R60 ;  /* 0x0000009cac3c723c */ /* 0x042fe8000000183c */
[C---:B------:R-:W-:Y:S01]  /*8de0*/  FMUL.FTZ R97, R164.reuse, R97 ;  /* 0x00000061a4617220 */ /* 0x040fe20000410000 */
[C---:B------:R-:W-:Y:S01]  /*8df0*/  FMUL.FTZ R100, R164.reuse, R100 ;  /* 0x00000064a4647220 */ /* 0x040fe20000410000 */
[C---:B------:R-:W-:Y:S01]  /*8e00*/  HMMA.16816.F32 R64, R172.reuse, R158, R64 ;  /* 0x0000009eac40723c */ /* 0x040fe20000001840 */
[----:B------:R-:W1:Y:S04]  /*8e10*/  LDSM.16.MT88.4 R156, [R213+0x1a000] ;  /* 0x01a00000d59c783b */ /* 0x000e680000004200 */
[C---:B------:R-:W-:Y:S01]  /*8e20*/  FMUL.FTZ R70, R3.reuse, R70 ;  /* 0x0000004603467220 */ /* 0x040fe20000410000 */
[C---:B------:R-:W-:Y:S01]  /*8e30*/  FMUL.FTZ R71, R3.reuse, R71 ;  /* 0x0000004703477220 */ /* 0x040fe20000410000 */
[C---:B------:R-:W-:Y:S01]  /*8e40*/  FMUL.FTZ R74, R3.reuse, R74 ;  /* 0x0000004a034a7220 */ /* 0x040fe20000410000 */
[----:B------:R-:W-:Y:S03]  /*8e50*/  FMUL.FTZ R75, R3, R75 ;  /* 0x0000004b034b7220 */ /* 0x000fe60000410000 */
        /* <DEDUP_REMOVED lines=15> */
[----:B------:R-:W-:Y:S01]  /*8f50*/  LOP3.LUT R192, R177, UR11, R192, 0x96, !PT ;  /* 0x0000000bb1c07c12 */ /* 0x000fe2000f8e96c0 */
[C---:B------:R-:W-:Y:S01]  /*8f60*/  FMUL.FTZ R132, R164.reuse, R132 ;  /* 0x00000084a4847220 */ /* 0x040fe20000410000 */
[C---:B--2---:R-:W-:Y:S01]  /*8f70*/  HMMA.16816.F32 R68, R172.reuse, R160, R68 ;  /* 0x000000a0ac44723c */ /* 0x044fe20000001844 */
[----:B------:R-:W-:Y:S02]  /*8f80*/  LDSM.16.MT88.4 R176, [R212+0x1e000] ;  /* 0x01e00000d4b0783b */ /* 0x000fe40000004200 */
[C---:B------:R-:W-:Y:S01]  /*8f90*/  FMUL.FTZ R78, R3.reuse, R78 ;  /* 0x0000004e034e7220 */ /* 0x040fe20000410000 */
[C---:B------:R-:W-:Y:S01]  /*8fa0*/  FMUL.FTZ R79, R3.reuse, R79 ;  /* 0x0000004f034f7220 */ /* 0x040fe20000410000 */
[C---:B------:R-:W-:Y:S01]  /*8fb0*/  FMUL.FTZ R133, R164.reuse, R133 ;  /* 0x00000085a4857220 */ /* 0x040fe20000410000 */
[C---:B------:R-:W-:Y:S03]  /*8fc0*/  HMMA.16816.F32 R72, R172.reuse, R162, R72 ;  /* 0x000000a2ac48723c */ /* 0x040fe60000001848 */
[----:B------:R-:W2:Y:S02]  /*8fd0*/  LDSM.16.MT88.4 R160, [R212+0x1a000] ;  /* 0x01a00000d4a0783b */ /* 0x000ea40000004200 */
        /* <DEDUP_REMOVED lines=37> */
[C---:B-1----:R-:W-:Y:S05]  /*9230*/  HMMA.16816.F32 R92, R172.reuse, R156, R92 ;  /* 0x0000009cac5c723c */ /* 0x042fea000000185c */
[C---:B------:R-:W-:Y:S01]  /*9240*/  FMUL.FTZ R130, R3.reuse, R130 ;  /* 0x0000008203827220 */ /* 0x040fe20000410000 */
[C---:B------:R-:W-:Y:S01]  /*9250*/  HMMA.16816.F32 R96, R172.reuse, R158, R96 ;  /* 0x0000009eac60723c */ /* 0x040fe20000001860 */
[----:B------:R-:W1:Y:S04]  /*9260*/  LDSM.16.MT88.4 R156, [R213+0x1c000] ;  /* 0x01c00000d59c783b */ /* 0x000e680000004200 */
[C---:B------:R-:W-:Y:S01]  /*9270*/  FMUL.FTZ R131, R3.reuse, R131 ;  /* 0x0000008303837220 */ /* 0x040fe20000410000 */
[C---:B------:R-:W-:Y:S01]  /*9280*/  FMUL.FTZ R134, R3.reuse, R134 ;  /* 0x0000008603867220 */ /* 0x040fe20000410000 */
[C---:B------:R-:W-:Y:S01]  /*9290*/  FMUL.FTZ R135, R3.reuse, R135 ;  /* 0x0000008703877220 */ /* 0x040fe20000410000 */
[C---:B------:R-:W-:Y:S03]  /*92a0*/  FMUL.FTZ R138, R3.reuse, R138 ;  /* 0x0000008a038a7220 */ /* 0x040fe60000410000 */
[----:B------:R-:W-:Y:S01]  /*92b0*/  FMUL.FTZ R139, R3, R139 ;  /* 0x0000008b038b7220 */ /* 0x000fe20000410000 */
[--C-:B------:R-:W-:Y:S01]  /*92c0*/  FFMA.FTZ R180, R16, UR4, -R190.reuse ;  /* 0x0000000410b47c23 */ /* 0x100fe200080108be */
[C---:B------:R-:W-:Y:S01]  /*92d0*/  FMUL.FTZ R16, R164.reuse, R152 ;  /* 0x00000098a4107220 */ /* 0x040fe20000410000 */
[----:B------:R-:W-:Y:S01]  /*92e0*/  FFMA.FTZ R181, R17, UR4, -R190 ;  /* 0x0000000411b57c23 */ /* 0x000fe200080108be */
[----:B------:R-:W-:Y:S01]  /*92f0*/  FMUL.FTZ R17, R164, R153 ;  /* 0x00000099a4117220 */ /* 0x000fe20000410000 */
[--C-:B------:R-:W-:Y:S01]  /*9300*/  FFMA.FTZ R182, R18, UR4, -R189.reuse ;  /* 0x0000000412b67c23 */ /* 0x100fe200080108bd */
[----:B------:R-:W-:Y:S01]  /*9310*/  FMUL.FTZ R18, R3, R154 ;  /* 0x0000009a03127220 */ /* 0x000fe20000410000 */
[----:B------:R-:W-:Y:S01]  /*9320*/  FFMA.FTZ R183, R19, UR4, -R189 ;  /* 0x0000000413b77c23 */ /* 0x000fe200080108bd */
[C---:B------:R-:W-:Y:S01]  /*9330*/  FMUL.FTZ R19, R3.reuse, R155 ;  /* 0x0000009b03137220 */ /* 0x040fe20000410000 */
[C---:B------:R-:W-:Y:S01]  /*9340*/  FMUL.FTZ R142, R3.reuse, R142 ;  /* 0x0000008e038e7220 */ /* 0x040fe20000410000 */
[C---:B------:R-:W-:Y:S01]  /*9350*/  FMUL.FTZ R143, R3.reuse, R143 ;  /* 0x0000008f038f7220 */ /* 0x040fe20000410000 */
[C---:B------:R-:W-:Y:S01]  /*9360*/  FMUL.FTZ R146, R3.reuse, R146 ;  /* 0x0000009203927220 */ /* 0x040fe20000410000 */
[C---:B------:R-:W-:Y:S01]  /*9370*/  FMUL.FTZ R147, R3.reuse, R147 ;  /* 0x0000009303937220 */ /* 0x040fe20000410000 */
[----:B------:R-:W-:Y:S01]  /*9380*/  MUFU.EX2 R182, R182 ;  /* 0x000000b600b67308 */ /* 0x000fe20000000800 */
[----:B------:R-:W-:Y:S01]  /*9390*/  FFMA.FTZ R188, R3, R252, R188 ;  /* 0x000000fc03bc7223 */ /* 0x000fe200000100bc */
[----:B------:R-:W-:Y:S01]  /*93a0*/  FADD.FTZ R187, R184, R187 ;  /* 0x000000bbb8bb7221 */ /* 0x000fe20000010000 */
[C---:B--2---:R-:W-:Y:S07]  /*93b0*/  HMMA.16816.F32 R100, R172.reuse, R160, R100 ;  /* 0x000000a0ac64723c */ /* 0x044fee0000001864 */
[----:B------:R-:W-:Y:S01]  /*93c0*/  MUFU.EX2 R183, R183 ;  /* 0x000000b700b77308 */ /* 0x000fe20000000800 */
[----:B------:R-:W-:Y:S01]  /*93d0*/  FADD.FTZ R168, R168, R187 ;  /* 0x000000bba8a87221 */ /* 0x000fe20000010000 */
[C---:B------:R-:W-:Y:S01]  /*93e0*/  HMMA.16816.F32 R104, R172.reuse, R162, R104 ;  /* 0x000000a2ac68723c */ /* 0x040fe20000001868 */
[----:B------:R-:W2:Y:S07]  /*93f0*/  LDSM.16.MT88.4 R160, [R212+0x1c000] ;  /* 0x01c00000d4a0783b */ /* 0x000eae0000004200 */
[----:B------:R-:W-:Y:S01]  /*9400*/  MUFU.EX2 R180, R180 ;  /* 0x000000b400b47308 */ /* 0x000fe20000000800 */
[C---:B-1----:R-:W-:Y:S03]  /*9410*/  HMMA.16816.F32 R108, R172.reuse, R156, R108 ;  /* 0x0000009cac6c723c */ /* 0x042fe6000000186c */
[----:B------:R-:W-:Y:S03]  /*9420*/  FADD.FTZ R168, R169, R168 ;  /* 0x000000a8a9a87221 */ /* 0x000fe60000010000 */
[C---:B------:R-:W-:Y:S01]  /*9430*/  HMMA.16816.F32 R112, R172.reuse, R158, R112 ;  /* 0x0000009eac70723c */ /* 0x040fe20000001870 */
[----:B------:R-:W1:Y:S02]  /*9440*/  LDSM.16.MT88.4 R156, [R216+0x1e000] ;  /* 0x01e00000d89c783b */ /* 0x000e640000004200 */
[----:B------:R-:W3:Y:S03]  /*9450*/  MUFU.EX2 R181, R181 ;  /* 0x000000b500b57308 */ /* 0x000ee60000000800 */
[C---:B--2---:R-:W-:Y:S06]  /*9460*/  HMMA.16816.F32 R116, R172.reuse, R160, R116 ;  /* 0x000000a0ac74723c */ /* 0x044fec0000001874 */
[C---:B------:R-:W-:Y:S01]  /*9470*/  HMMA.16816.F32 R120, R172.reuse, R162, R120 ;  /* 0x000000a2ac78723c */ /* 0x040fe20000001878 */
[----:B------:R-:W2:Y:S05]  /*9480*/  LDSM.16.MT88.4 R160, [R214+0x1e000] ;  /* 0x01e00000d6a0783b */ /* 0x000eaa0000004200 */
[C---:B-1----:R-:W-:Y:S06]  /*9490*/  HMMA.16816.F32 R124, R172.reuse, R156, R124 ;  /* 0x0000009cac7c723c */ /* 0x042fec000000187c */
[C---:B------:R-:W-:Y:S01]  /*94a0*/  HMMA.16816.F32 R128, R172.reuse, R158, R128 ;  /* 0x0000009eac80723c */ /* 0x040fe20000001880 */
[----:B------:R-:W1:Y:S05]  /*94b0*/  LDSM.16.MT88.4 R156, [R213+0x1e000] ;  /* 0x01e00000d59c783b */ /* 0x000e6a0000004200 */
[C---:B--2---:R-:W-:Y:S06]  /*94c0*/  HMMA.16816.F32 R132, R172.reuse, R160, R132 ;  /* 0x000000a0ac84723c */ /* 0x044fec0000001884 */
[C---:B------:R-:W-:Y:S05]  /*94d0*/  HMMA.16816.F32 R136, R172.reuse, R162, R136 ;  /* 0x000000a2ac88723c */ /* 0x040fea0000001888 */
[----:B------:R-:W-:Y:S01]  /*94e0*/  IMAD.WIDE.U32 R160, R192, -0x2daee0ad, RZ ;  /* 0xd2511f53c0a07825 */ /* 0x000fe200078e00ff */
[C---:B-1----:R-:W-:Y:S05]  /*94f0*/  HMMA.16816.F32 R16, R172.reuse, R156, R16 ;  /* 0x0000009cac10723c */ /* 0x042fea0000001810 */
[----:B------:R-:W-:Y:S01]  /*9500*/  FFMA.FTZ R192, R13, UR4, -R190 ;  /* 0x000000040dc07c23 */ /* 0x000fe200080108be */
[C---:B------:R-:W-:Y:S05]  /*9510*/  HMMA.16816.F32 R140, R172.reuse, R158, R140 ;  /* 0x0000009eac8c723c */ /* 0x040fea000000188c */
[----:B------:R-:W-:Y:S01]  /*9520*/  LOP3.LUT R153, R160, 0xffff, RZ, 0xc0, !PT ;  /* 0x0000ffffa0997812 */ /* 0x000fe200078ec0ff */
[C---:B------:R-:W-:Y:S01]  /*9530*/  HMMA.16816.F32 R144, R172.reuse, R176, R144 ;  /* 0x000000b0ac90723c */ /* 0x040fe20000001890 */
[----:B------:R1:W-:Y:S04]  /*9540*/  MUFU.EX2 R177, R14 ;  /* 0x0000000e00b17308 */ /* 0x0003e80000000800 */
[----:B------:R-:W-:Y:S01]  /*9550*/  SHF.R.U32.HI R153, RZ, 0x8, R153 ;  /* 0x00000008ff997819 */ /* 0x000fe20000011699 */
[----:B------:R-:W-:Y:S01]  /*9560*/  FMUL.FTZ R13, R164, R149 ;  /* 0x00000095a40d7220 */ /* 0x000fe20000410000 */
[----:B------:R-:W-:Y:S04]  /*9570*/  LOP3.LUT R156, R160, 0xff, RZ, 0xc0, !PT ;  /* 0x000000ffa09c7812 */ /* 0x000fe800078ec0ff */
[----:B------:R-:W2:Y:S01]  /*9580*/  MUFU.EX2 R192, R192 ;  /* 0x000000c000c07308 */ /* 0x000ea20000000800 */
[----:B------:R-:W-:Y:S01]  /*9590*/  LOP3.LUT R166, R161, UR24, R166, 0x96, !PT ;  /* 0x00000018a1a67c12 */ /* 0x000fe2000f8e96a6 */
[----:B------:R-:W-:Y:S01]  /*95a0*/  FFMA.FTZ R161, R15, UR4, -R189 ;  /* 0x000000040fa17c23 */ /* 0x000fe200080108bd */
[----:B------:R-:W-:Y:S01]  /*95b0*/  PRMT R156, R156, 0x5410, R153 ;  /* 0x000054109c9c7816 */ /* 0x000fe20000000099 */
[C---:B------:R-:W-:Y:S01]  /*95c0*/  FMUL.FTZ R15, R3.reuse, R151 ;  /* 0x00000097030f7220 */ /* 0x040fe20000410000 */
[----:B------:R-:W4:Y:S01]  /*95d0*/  LDSM.16.MT88.4 R152, [R216+0x18800] ;  /* 0x01880000d898783b */ /* 0x000f220000004200 */
[----:B------:R-:W-:Y:S04]  /*95e0*/  SHF.R.U32.HI R12, RZ, 0x10, R160 ;  /* 0x00000010ff0c7819 */ /* 0x000fe800000116a0 */
[----:B------:R2:W2:Y:S01]  /*95f0*/  MUFU.EX2 R176, R161 ;  /* 0x000000a100b07308 */ /* 0x0004a20000000800 */
[----:B------:R-:W-:Y:S01]  /*9600*/  LOP3.LUT R163, R166, 0xffff, RZ, 0xc0, !PT ;  /* 0x0000ffffa6a37812 */ /* 0x000fe200078ec0ff */
[----:B-1----:R-:W-:Y:S01]  /*9610*/  FMUL.FTZ R14, R3, R150 ;  /* 0x00000096030e7220 */ /* 0x002fe20000410000 */
[--C-:B------:R-:W-:Y:S02]  /*9620*/  SHF.R.U32.HI R162, RZ, 0x10, R166.reuse ;  /* 0x00000010ffa27819 */ /* 0x100fe400000116a6 */
[--C-:B------:R-:W-:Y:S02]  /*9630*/  HSET2.LE.AND R156, R156, R167.reuse, PT ;  /* 0x000000a79c9c7233 */ /* 0x100fe40003803000 */
[----:B------:R-:W-:Y:S01]  /*9640*/  LOP3.LUT R159, R12, 0xff, RZ, 0xc0, !PT ;  /* 0x000000ff0c9f7812 */ /* 0x000fe200078ec0ff */
[----:B------:R-:W-:Y:S01]  /*9650*/  FMUL.FTZ R12, R164, R148 ;  /* 0x00000094a40c7220 */ /* 0x000fe20000410000 */
[----:B------:R-:W-:Y:S02]  /*9660*/  LOP3.LUT R158, R166, 0xff, RZ, 0xc0, !PT ;  /* 0x000000ffa69e7812 */ /* 0x000fe400078ec0ff */
[----:B------:R-:W-:Y:S02]  /*9670*/  SHF.R.U32.HI R157, RZ, 0x18, R166 ;  /* 0x00000018ff9d7819 */ /* 0x000fe400000116a6 */
[----:B------:R-:W-:Y:S02]  /*9680*/  SHF.R.U32.HI R163, RZ, 0x8, R163 ;  /* 0x00000008ffa37819 */ /* 0x000fe400000116a3 */
[----:B------:R-:W-:Y:S01]  /*9690*/  HMMA.16816.F32 R12, R172, R178, R12 ;  /* 0x000000b2ac0c723c */ /* 0x000fe2000000180c */
[----:B------:R-:W-:Y:S02]  /*96a0*/  LDSM.16.MT88.4 R172, [R212+0x18800] ;  /* 0x01880000d4ac783b */ /* 0x000fe40000004200 */
[----:B------:R-:W-:Y:S02]  /*96b0*/  SHF.R.U32.HI R160, RZ, 0x18, R160 ;  /* 0x00000018ffa07819 */ /* 0x000fe400000116a0 */
[----:B------:R-:W-:Y:S02]  /*96c0*/  LOP3.LUT R162, R162, 0xff, RZ, 0xc0, !PT ;  /* 0x000000ffa2a27812 */ /* 0x000fe400078ec0ff */
[----:B---3--:R-:W-:Y:S04]  /*96d0*/  F2FP.F16.F32.PACK_AB R149, R181, R180 ;  /* 0x000000b4b595723e */ /* 0x008fe800000000ff */
[----:B------:R-:W-:Y:S02]  /*96e0*/  PRMT R160, R159, 0x5410, R160 ;  /* 0x000054109fa07816 */ /* 0x000fe400000000a0 */
[----:B------:R-:W-:Y:S02]  /*96f0*/  PRMT R148, R158, 0x5410, R163 ;  /* 0x000054109e947816 */ /* 0x000fe400000000a3 */
[----:B------:R-:W-:Y:S02]  /*9700*/  PRMT R162, R162, 0x5410, R157 ;  /* 0x00005410a2a27816 */ /* 0x000fe4000000009d */
[----:B------:R-:W-:Y:S02]  /*9710*/  LOP3.LUT R150, R156, R149, RZ, 0xc0, !PT ;  /* 0x000000959c967212 */ /* 0x000fe400078ec0ff */
[----:B------:R-:W1:Y:S01]  /*9720*/  LDSM.16.MT88.4 R156, [R214+0x18800] ;  /* 0x01880000d69c783b */ /* 0x000e620000004200 */
[--C-:B------:R-:W-:Y:S02]  /*9730*/  HSET2.LE.AND R151, R160, R167.reuse, PT ;  /* 0x000000a7a0977233 */ /* 0x100fe40003803000 */
[--C-:B------:R-:W-:Y:S02]  /*9740*/  HSET2.LE.AND R148, R148, R167.reuse, PT ;  /* 0x000000a794947233 */ /* 0x100fe40003803000 */
[----:B------:R-:W-:Y:S02]  /*9750*/  F2FP.F16.F32.PACK_AB R160, R183, R182 ;  /* 0x000000b6b7a0723e */ /* 0x000fe400000000ff */
[C---:B--2---:R-:W-:Y:S01]  /*9760*/  F2FP.F16.F32.PACK_AB R161, R192.reuse, R191 ;  /* 0x000000bfc0a1723e */ /* 0x044fe200000000ff */
[----:B------:R-:W-:Y:S01]  /*9770*/  FADD.FTZ R191, R191, R168 ;  /* 0x000000a8bfbf7221 */ /* 0x000fe20000010000 */
[--C-:B------:R-:W-:Y:S02]  /*9780*/  HSET2.LE.AND R149, R162, R167.reuse, PT ;  /* 0x000000a7a2957233 */ /* 0x100fe40003803000 */
[----:B------:R-:W-:Y:S01]  /*9790*/  LOP3.LUT R151, R151, R160, RZ, 0xc0, !PT ;  /* 0x000000a097977212 */ /* 0x000fe200078ec0ff */
[----:B------:R-:W-:Y:S01]  /*97a0*/  FADD.FTZ R191, R192, R191 ;  /* 0x000000bfc0bf7221 */ /* 0x000fe20000010000 */
[----:B------:R-:W-:Y:S02]  /*97b0*/  LOP3.LUT R148, R148, R161, RZ, 0xc0, !PT ;  /* 0x000000a194947212 */ /* 0x000fe400078ec0ff */
[----:B------:R-:W2:Y:S01]  /*97c0*/  LDSM.16.MT88.4 R160, [R213+0x18800] ;  /* 0x01880000d5a0783b */ /* 0x000ea20000004200 */
[----:B------:R-:W-:Y:S01]  /*97d0*/  F2FP.F16.F32.PACK_AB R166, R176, R177 ;  /* 0x000000b1b0a6723e */ /* 0x000fe200000000ff */
[----:B------:R-:W-:Y:S01]  /*97e0*/  FADD.FTZ R180, R180, R191 ;  /* 0x000000bfb4b47221 */ /* 0x000fe20000010000 */
[----:B------:R-:W-:Y:S02]  /*97f0*/  MOV R179, R199 ;  /* 0x000000c700b37202 */ /* 0x000fe40000000f00 */
[----:B------:R-:W-:Y:S01]  /*9800*/  LOP3.LUT R149, R149, R166, RZ, 0xc0, !PT ;  /* 0x000000a695957212 */ /* 0x000fe200078ec0ff */
[----:B------:R-:W-:Y:S01]  /*9810*/  FADD.FTZ R181, R181, R180 ;  /* 0x000000b4b5b57221 */ /* 0x000fe20000010000 */
[----:B------:R-:W-:Y:S02]  /*9820*/  MOV R178, R198 ;  /* 0x000000c600b27202 */ /* 0x000fe40000000f00 */
[----:B------:R3:W5:Y:S03]  /*9830*/  LDL.LU.64 R198, [R1+0x20] ;  /* 0x0000200001c67983 */ /* 0x0007660000300a00 */
        /* <DEDUP_REMOVED lines=29> */
[----:B------:R-:W-:Y:S04]  /*9a10*/  MOV R156, UR32 ;  /* 0x00000020009c7c02 */ /* 0x000fe80008000f00 */
[----:B------:R-:W-:Y:S01]  /*9a20*/  LOP3.LUT R156, R179, UR29, R156, 0x96, !PT ;  /* 0x0000001db39c7c12 */ /* 0x000fe2000f8e969c */
[C---:B--2---:R-:W-:Y:S06]  /*9a30*/  HMMA.16816.F32 R108, R148.reuse, R160, R108 ;  /* 0x000000a0946c723c */ /* 0x044fec000000186c */
[C---:B------:R-:W-:Y:S06]  /*9a40*/  HMMA.16816.F32 R112, R148.reuse, R162, R112 ;  /* 0x000000a29470723c */ /* 0x040fec0000001870 */
[C---:B---3--:R-:W-:Y:S05]  /*9a50*/  HMMA.16816.F32 R116, R148.reuse, R172, R116 ;  /* 0x000000ac9474723c */ /* 0x048fea0000001874 */
[----:B------:R-:W-:Y:S01]  /*9a60*/  IMAD.WIDE.U32 R162, R156, -0x326172a9, RZ ;  /* 0xcd9e8d579ca27825 */ /* 0x000fe200078e00ff */
[C---:B------:R-:W-:Y:S01]  /*9a70*/  HMMA.16816.F32 R120, R148.reuse, R174, R120 ;  /* 0x000000ae9478723c */ /* 0x040fe20000001878 */
[----:B------:R-:W1:Y:S04]  /*9a80*/  LDSM.16.MT88.4 R156, [R214+0x1e800] ;  /* 0x01e80000d69c783b */ /* 0x000e680000004200 */
[----:B------:R-:W-:Y:S01]  /*9a90*/  LOP3.LUT R160, R163, UR23, R196, 0x96, !PT ;  /* 0x00000017a3a07c12 */ /* 0x000fe2000f8e96c4 */
[C---:B----4-:R-:W-:Y:S05]  /*9aa0*/  HMMA.16816.F32 R124, R148.reuse, R152, R124 ;  /* 0x00000098947c723c */ /* 0x050fea000000187c */
[----:B------:R-:W-:Y:S01]  /*9ab0*/  LOP3.LUT R172, R195, UR22, R162, 0x96, !PT ;  /* 0x00000016c3ac7c12 */ /* 0x000fe2000f8e96a2 */
[C---:B------:R-:W-:Y:S05]  /*9ac0*/  HMMA.16816.F32 R128, R148.reuse, R154, R128 ;  /* 0x0000009a9480723c */ /* 0x040fea0000001880 */
[----:B------:R-:W-:Y:S02]  /*9ad0*/  IMAD.WIDE.U32 R174, R160, -0x2daee0ad, RZ ;  /* 0xd2511f53a0ae7825 */ /* 0x000fe400078e00ff */
[----:B------:R-:W2:Y:S04]  /*9ae0*/  LDSM.16.MT88.4 R160, [R213+0x1e800] ;  /* 0x01e80000d5a0783b */ /* 0x000ea80000004200 */
[----:B------:R-:W-:Y:S01]  /*9af0*/  IMAD.WIDE.U32 R172, R172, -0x2daee0ad, RZ ;  /* 0xd2511f53acac7825 */ /* 0x000fe200078e00ff */
[----:B------:R-:W-:Y:S04]  /*9b00*/  LOP3.LUT R153, R175, UR21, R250, 0x96, !PT ;  /* 0x00000015af997c12 */ /* 0x000fe8000f8e96fa */
[----:B------:R-:W-:Y:S01]  /*9b10*/  LOP3.LUT R152, R173, UR19, R174, 0x96, !PT ;  /* 0x00000013ad987c12 */ /* 0x000fe2000f8e96ae */
[----:B------:R-:W-:Y:S04]  /*9b20*/  IMAD.WIDE.U32 R174, R153, -0x326172a9, RZ ;  /* 0xcd9e8d5799ae7825 */ /* 0x000fe800078e00ff */
[----:B------:R-:W-:Y:S01]  /*9b30*/  FFMA.FTZ R173, R25, UR4, -R190 ;  /* 0x0000000419ad7c23 */ /* 0x000fe200080108be */
[----:B------:R-:W-:Y:S01]  /*9b40*/  IMAD.WIDE.U32 R178, R152, -0x326172a9, RZ ;  /* 0xcd9e8d5798b27825 */ /* 0x000fe200078e00ff */
[----:B------:R-:W-:Y:S04]  /*9b50*/  LOP3.LUT R194, R175, UR20, R194, 0x96, !PT ;  /* 0x00000014afc27c12 */ /* 0x000fe8000f8e96c2 */
[----:B------:R-:W-:Y:S01]  /*9b60*/  MUFU.EX2 R173, R173 ;  /* 0x000000ad00ad7308 */ /* 0x000fe20000000800 */
[----:B------:R-:W-:Y:S01]  /*9b70*/  LOP3.LUT R152, R179, UR15, R174, 0x96, !PT ;  /* 0x0000000fb3987c12 */ /* 0x000fe2000f8e96ae */
[----:B------:R-:W-:Y:S01]  /*9b80*/  IMAD.WIDE.U32 R194, R194, -0x2daee0ad, RZ ;  /* 0xd2511f53c2c27825 */ /* 0x000fe200078e00ff */
[C---:B-1----:R-:W-:Y:S03]  /*9b90*/  HMMA.16816.F32 R132, R148.reuse, R156, R132 ;  /* 0x0000009c9484723c */ /* 0x042fe60000001884 */
[----:B------:R-:W-:Y:S02]  /*9ba0*/  IMAD.WIDE.U32 R196, R152, -0x2daee0ad, RZ ;  /* 0xd2511f5398c47825 */ /* 0x000fe400078e00ff */
[----:B------:R-:W1:Y:S01]  /*9bb0*/  LDSM.16.MT88.4 R152, [R212+0x1e800] ;  /* 0x01e80000d498783b */ /* 0x000e620000004200 */
[C---:B------:R-:W-:Y:S05]  /*9bc0*/  HMMA.16816.F32 R136, R148.reuse, R158, R136 ;  /* 0x0000009e9488723c */ /* 0x040fea0000001888 */
[----:B------:R-:W-:Y:S02]  /*9bd0*/  LOP3.LUT R174, R197, UR9, R194, 0x96, !PT ;  /* 0x00000009c5ae7c12 */ /* 0x000fe4000f8e96c2 */
[----:B------:R-:W-:Y:S01]  /*9be0*/  LOP3.LUT R156, R195, UR14, R172, 0x96, !PT ;  /* 0x0000000ec39c7c12 */ /* 0x000fe2000f8e96ac */
[----:B------:R-:W-:Y:S03]  /*9bf0*/  FFMA.FTZ R172, R24, UR4, -R190 ;  /* 0x0000000418ac7c23 */ /* 0x000fe600080108be */
[----:B------:R-:W-:Y:S01]  /*9c00*/  IMAD.WIDE.U32 R174, R174, -0x326172a9, RZ ;  /* 0xcd9e8d57aeae7825 */ /* 0x000fe200078e00ff */
[C---:B--2---:R-:W-:Y:S02]  /*9c10*/  HMMA.16816.F32 R16, R148.reuse, R160, R16 ;  /* 0x000000a09410723c */ /* 0x044fe40000001810 */
[----:B------:R-:W2:Y:S01]  /*9c20*/  MUFU.EX2 R172, R172 ;  /* 0x000000ac00ac7308 */ /* 0x000ea20000000800 */
[----:B------:R-:W-:Y:S01]  /*9c30*/  IMAD.WIDE.U32 R156, R156, -0x326172a9, RZ ;  /* 0xcd9e8d579c9c7825 */ /* 0x000fe200078e00ff */
[C---:B------:R-:W-:Y:S02]  /*9c40*/  LOP3.LUT R24, R174.reuse, 0xffff, RZ, 0xc0, !PT ;  /* 0x0000ffffae187812 */ /* 0x040fe400078ec0ff */
[C---:B------:R-:W-:Y:S05]  /*9c50*/  HMMA.16816.F32 R140, R148.reuse, R162, R140 ;  /* 0x000000a2948c723c */ /* 0x040fea000000188c */
[----:B------:R-:W-:Y:S02]  /*9c60*/  SHF.R.U32.HI R25, RZ, 0x8, R24 ;  /* 0x00000008ff197819 */ /* 0x000fe40000011618 */
[----:B------:R-:W-:Y:S04]  /*9c70*/  LOP3.LUT R158, R174, 0xff, RZ, 0xc0, !PT ;  /* 0x000000ffae9e7812 */ /* 0x000fe800078ec0ff */
[----:B------:R-:W-:Y:S02]  /*9c80*/  LOP3.LUT R24, R175, UR25, R156, 0x96, !PT ;  /* 0x00000019af187c12 */ /* 0x000fe4000f8e969c */
[----:B------:R3:W-:Y:S01]  /*9c90*/  MUFU.EX2 R175, R26 ;  /* 0x0000001a00af7308 */ /* 0x0007e20000000800 */
[----:B------:R-:W-:Y:S02]  /*9ca0*/  PRMT R158, R158, 0x5410, R25 ;  /* 0x000054109e9e7816 */ /* 0x000fe40000000019 */
[--C-:B------:R-:W-:Y:S02]  /*9cb0*/  SHF.R.U32.HI R25, RZ, 0x10, R174.reuse ;  /* 0x00000010ff197819 */ /* 0x100fe400000116ae */
[----:B------:R-:W-:Y:S01]  /*9cc0*/  SHF.R.U32.HI R156, RZ, 0x18, R174 ;  /* 0x00000018ff9c7819 */ /* 0x000fe200000116ae */
[----:B------:R-:W-:Y:S01]  /*9cd0*/  FFMA.FTZ R174, R27, UR4, -R189 ;  /* 0x000000041bae7c23 */ /* 0x000fe200080108bd */
[----:B------:R-:W-:Y:S01]  /*9ce0*/  LOP3.LUT R25, R25, 0xff, RZ, 0xc0, !PT ;  /* 0x000000ff19197812 */ /* 0x000fe200078ec0ff */
[C---:B-1----:R-:W-:Y:S03]  /*9cf0*/  HMMA.16816.F32 R144, R148.reuse, R152, R144 ;  /* 0x000000989490723c */ /* 0x042fe60000001890 */
[C---:B------:R-:W-:Y:S01]  /*9d00*/  LOP3.LUT R27, R24.reuse, 0xffff, RZ, 0xc0, !PT ;  /* 0x0000ffff181b7812 */ /* 0x040fe200078ec0ff */
[----:B------:R-:W1:Y:S01]  /*9d10*/  MUFU.EX2 R174, R174 ;  /* 0x000000ae00ae7308 */ /* 0x000e620000000800 */
[----:B------:R-:W-:Y:S01]  /*9d20*/  SHF.R.U32.HI R160, RZ, 0x10, R24 ;  /* 0x00000010ffa07819 */ /* 0x000fe20000011618 */
[----:B------:R-:W-:Y:S01]  /*9d30*/  HMMA.16816.F32 R12, R148, R154, R12 ;  /* 0x0000009a940c723c */ /* 0x000fe2000000180c */
[----:B------:R-:W-:Y:S04]  /*9d40*/  LDSM.16.MT88.4 R148, [R214+0x19000] ;  /* 0x01900000d694783b */ /* 0x000fe80000004200 */
[----:B------:R-:W-:Y:S02]  /*9d50*/  PRMT R156, R25, 0x5410, R156 ;  /* 0x00005410199c7816 */ /* 0x000fe4000000009c */
[----:B------:R-:W-:Y:S04]  /*9d60*/  LOP3.LUT R162, R24, 0xff, RZ, 0xc0, !PT ;  /* 0x000000ff18a27812 */ /* 0x000fe800078ec0ff */
[----:B------:R-:W-:Y:S02]  /*9d70*/  SHF.R.U32.HI R25, RZ, 0x18, R24 ;  /* 0x00000018ff197819 */ /* 0x000fe40000011618 */
[----:B------:R-:W-:Y:S02]  /*9d80*/  SHF.R.U32.HI R27, RZ, 0x8, R27 ;  /* 0x00000008ff1b7819 */ /* 0x000fe4000001161b */
[----:B------:R-:W-:Y:S02]  /*9d90*/  LOP3.LUT R160, R160, 0xff, RZ, 0xc0, !PT ;  /* 0x000000ffa0a07812 */ /* 0x000fe400078ec0ff */
[----:B------:R-:W-:Y:S02]  /*9da0*/  PRMT R162, R162, 0x5410, R27 ;  /* 0x00005410a2a27816 */ /* 0x000fe4000000001b */
[----:B------:R-:W-:Y:S02]  /*9db0*/  PRMT R160, R160, 0x5410, R25 ;  /* 0x00005410a0a07816 */ /* 0x000fe40000000019 */
[----:B---3--:R-:W3:Y:S01]  /*9dc0*/  LDSM.16.MT88.4 R24, [R216+0x19000] ;  /* 0x01900000d818783b */ /* 0x008ee20000004200 */
[----:B------:R-:W-:Y:S01]  /*9dd0*/  MOV R194, R178 ;  /* 0x000000b200c27202 */ /* 0x000fe20000000f00 */
[--C-:B------:R-:W-:Y:S01]  /*9de0*/  FFMA.FTZ R178, R20, UR4, -R190.reuse ;  /* 0x0000000414b27c23 */ /* 0x100fe200080108be */
[----:B------:R-:W-:Y:S01]  /*9df0*/  MOV R195, R179 ;  /* 0x000000b300c37202 */ /* 0x000fe20000000f00 */
[--C-:B------:R-:W-:Y:S01]  /*9e00*/  FFMA.FTZ R179, R21, UR4, -R190.reuse ;  /* 0x0000000415b37c23 */ /* 0x100fe200080108be */
[----:B------:R-:W-:Y:S01]  /*9e10*/  MOV R152, R194 ;  /* 0x000000c200987202 */ /* 0x000fe20000000f00 */
[----:B------:R-:W-:Y:S01]  /*9e20*/  FFMA.FTZ R194, R22, UR4, -R189 ;  /* 0x0000000416c27c23 */ /* 0x000fe200080108bd */
[----:B------:R-:W-:Y:S01]  /*9e30*/  MOV R20, R196 ;  /* 0x000000c400147202 */ /* 0x000fe20000000f00 */
[----:B------:R-:W-:Y:S01]  /*9e40*/  MUFU.EX2 R178, R178 ;  /* 0x000000b200b27308 */ /* 0x000fe20000000800 */
[----:B------:R-:W-:Y:S02]  /*9e50*/  MOV R21, R197 ;  /* 0x000000c500157202 */ /* 0x000fe40000000f00 */
[----:B------:R-:W-:Y:S01]  /*9e60*/  MOV R154, R20 ;  /* 0x00000014009a7202 */ /* 0x000fe20000000f00 */
[----:B------:R4:W5:Y:S01]  /*9e70*/  LDL.LU.64 R196, [R1+0x18] ;  /* 0x0000180001c47983 */ /* 0x0009620000300a00 */
[----:B------:R-:W-:Y:S02]  /*9e80*/  MOV R155, R21 ;  /* 0x00000015009b7202 */ /* 0x000fe40000000f00 */
[--C-:B------:R-:W-:Y:S03]  /*9e90*/  HSET2.LE.AND R22, R158, R167.reuse, PT ;  /* 0x000000a79e167233 */ /* 0x100fe60003803000 */
[----:B------:R-:W4:Y:S01]  /*9ea0*/  MUFU.EX2 R179, R179 ;  /* 0x000000b300b37308 */ /* 0x000f220000000800 */
[--C-:B------:R-:W-:Y:S02]  /*9eb0*/  HSET2.LE.AND R23, R156, R167.reuse, PT ;  /* 0x000000a79c177233 */ /* 0x100fe40003803000 */
[----:B--2---:R-:W-:Y:S02]  /*9ec0*/  F2FP.F16.F32.PACK_AB R21, R173, R172 ;  /* 0x000000acad15723e */ /* 0x004fe400000000ff */
[----:B-1----:R-:W-:Y:S02]  /*9ed0*/  F2FP.F16.F32.PACK_AB R20, R174, R175 ;  /* 0x000000afae14723e */ /* 0x002fe400000000ff */
[----:B------:R-:W-:Y:S03]  /*9ee0*/  MOV R153, R195 ;  /* 0x000000c300997202 */ /* 0x000fe60000000f00 */
[----:B------:R-:W1:Y:S01]  /*9ef0*/  MUFU.EX2 R194, R194 ;  /* 0x000000c200c27308 */ /* 0x000e620000000800 */
[----:B------:R-:W-:Y:S01]  /*9f00*/  LOP3.LUT R22, R22, R21, RZ, 0xc0, !PT ;  /* 0x0000001516167212 */ /* 0x000fe200078ec0ff */
[--C-:B------:R-:W-:Y:S01]  /*9f10*/  FFMA.FTZ R195, R28, UR4, -R190.reuse ;  /* 0x000000041cc37c23 */ /* 0x100fe200080108be */
[----:B------:R-:W-:Y:S01]  /*9f20*/  LOP3.LUT R23, R23, R20, RZ, 0xc0, !PT ;  /* 0x0000001417177212 */ /* 0x000fe200078ec0ff */
[----:B------:R-:W-:Y:S01]  /*9f30*/  FFMA.FTZ R190, R33, UR4, -R190 ;  /* 0x0000000421be7c23 */ /* 0x000fe200080108be */
[--C-:B------:R-:W-:Y:S02]  /*9f40*/  HSET2.LE.AND R20, R162, R167.reuse, PT ;  /* 0x000000a7a2147233 */ /* 0x100fe40003803000 */
[--C-:B------:R-:W-:Y:S03]  /*9f50*/  HSET2.LE.AND R21, R160, R167.reuse, PT ;  /* 0x000000a7a0157233 */ /* 0x100fe60003803000 */
[----:B------:R-:W2:Y:S01]  /*9f60*/  MUFU.EX2 R195, R195 ;  /* 0x000000c300c37308 */ /* 0x000ea20000000800 */
[----:B------:R-:W-:Y:S02]  /*9f70*/  MOV R159, R153 ;  /* 0x00000099009f7202 */ /* 0x000fe40000000f00 */
[----:B------:R-:W-:Y:S02]  /*9f80*/  MOV R158, R152 ;  /* 0x00000098009e7202 */ /* 0x000fe40000000f00 */
[----:B----4-:R-:W-:Y:S01]  /*9f90*/  F2FP.F16.F32.PACK_AB R153, R179, R178 ;  /* 0x000000b2b399723e */ /* 0x010fe200000000ff */
[----:B------:R-:W-:Y:S01]  /*9fa0*/  FADD.FTZ R178, R178, R181 ;  /* 0x000000b5b2b27221 */ /* 0x000fe20000010000 */
[----:B------:R-:W-:Y:S03]  /*9fb0*/  MOV R160, R154 ;  /* 0x0000009a00a07202 */ /* 0x000fe60000000f00 */
[----:B------:R-:W4:Y:S01]  /*9fc0*/  MUFU.EX2 R190, R190 ;  /* 0x000000be00be7308 */ /* 0x000f220000000800 */
[----:B-1----:R-:W-:Y:S01]  /*9fd0*/  F2FP.F16.F32.PACK_AB R152, R193, R194 ;  /* 0x000000c2c198723e */ /* 0x002fe200000000ff */
[----:B------:R-:W-:Y:S01]  /*9fe0*/  FADD.FTZ R179, R179, R178 ;  /* 0x000000b2b3b37221 */ /* 0x000fe20000010000 */
[----:B------:R-:W-:Y:S02]  /*9ff0*/  MOV R161, R155 ;  /* 0x0000009b00a17202 */ /* 0x000fe40000000f00 */
[----:B------:R-:W-:Y:S01]  /*a000*/  LOP3.LUT R20, R20, R153, RZ, 0xc0, !PT ;  /* 0x0000009914147212 */ /* 0x000fe200078ec0ff */
[----:B------:R-:W-:Y:S01]  /*a010*/  FADD.FTZ R172, R172, R179 ;  /* 0x000000b3acac7221 */ /* 0x000fe20000010000 */
[----:B------:R-:W-:Y:S02]  /*a020*/  LOP3.LUT R21, R21, R152, RZ, 0xc0, !PT ;  /* 0x0000009815157212 */ /* 0x000fe400078ec0ff */
[----:B------:R-:W1:Y:S01]  /*a030*/  LDSM.16.MT88.4 R152, [R213+0x19000] ;  /* 0x01900000d598783b */ /* 0x000e620000004200 */
[----:B------:R-:W-:Y:S01]  /*a040*/  LOP3.LUT R156, R157, UR11, R158, 0x96, !PT ;  /* 0x0000000b9d9c7c12 */ /* 0x000fe2000f8e969e */
[----:B------:R-:W-:Y:S01]  /*a050*/  FFMA.FTZ R158, R31, UR4, -R189 ;  /* 0x000000041f9e7c23 */ /* 0x000fe200080108bd */
[----:B--2---:R-:W-:Y:S01]  /*a060*/  F2FP.F16.F32.PACK_AB R3, R29, R195 ;  /* 0x000000c31d03723e */ /* 0x004fe200000000ff */
[----:B------:R-:W-:Y:S01]  /*a070*/  FADD.FTZ R172, R173, R172 ;  /* 0x000000acadac7221 */ /* 0x000fe20000010000 */
[C---:B---3--:R-:W-:Y:S01]  /*a080*/  HMMA.16816.F32 R4, R20.reuse, R24, R4 ;  /* 0x000000181404723c */ /* 0x048fe20000001804 */
[----:B------:R2:W-:Y:S04]  /*a090*/  MUFU.EX2 R31, R158 ;  /* 0x0000009e001f7308 */ /* 0x0005e80000000800 */
[----:B------:R-:W-:Y:S01]  /*a0a0*/  IMAD.WIDE.U32 R162, R156, -0x2daee0ad, RZ ;  /* 0xd2511f539ca27825 */ /* 0x000fe200078e00ff */
[C---:B------:R-:W-:Y:S01]  /*a0b0*/  HMMA.16816.F32 R8, R20.reuse, R26, R8 ;  /* 0x0000001a1408723c */ /* 0x040fe20000001808 */
[----:B------:R-:W3:Y:S04]  /*a0c0*/  LDSM.16.MT88.4 R24, [R212+0x19000] ;  /* 0x01900000d418783b */ /* 0x000ee80000004200 */
[----:B------:R-:W-:Y:S01]  /*a0d0*/  SHF.R.U32.HI R156, RZ, 0x10, R162 ;  /* 0x00000010ff9c7819 */ /* 0x000fe200000116a2 */
[C---:B------:R-:W-:Y:S05]  /*a0e0*/  HMMA.16816.F32 R36, R20.reuse, R148, R36 ;  /* 0x000000941424723c */ /* 0x040fea0000001824 */
[----:B------:R-:W-:Y:S01]  /*a0f0*/  LOP3.LUT R157, R162, 0xff, RZ, 0xc0, !PT ;  /* 0x000000ffa29d7812 */ /* 0x000fe200078ec0ff */
[C---:B------:R-:W-:Y:S01]  /*a100*/  HMMA.16816.F32 R40, R20.reuse, R150, R40 ;  /* 0x000000961428723c */ /* 0x040fe20000001828 */
[----:B------:R-:W2:Y:S04]  /*a110*/  LDSM.16.MT88.4 R148, [R216+0x1b000] ;  /* 0x01b00000d894783b */ /* 0x000ea80000004200 */
[----:B------:R-:W-:Y:S01]  /*a120*/  LOP3.LUT R161, R163, UR24, R160, 0x96, !PT ;  /* 0x00000018a3a17c12 */ /* 0x000fe2000f8e96a0 */
[----:B------:R-:W-:Y:S01]  /*a130*/  FADD.FTZ R172, R195, R172 ;  /* 0x000000acc3ac7221 */ /* 0x000fe20000010000 */
[----:B------:R-:W-:Y:S04]  /*a140*/  SHF.R.U32.HI R160, RZ, 0x18, R162 ;  /* 0x00000018ffa07819 */ /* 0x000fe800000116a2 */
[----:B------:R-:W-:Y:S01]  /*a150*/  LOP3.LUT R33, R161, 0xffff, RZ, 0xc0, !PT ;  /* 0x0000ffffa1217812 */ /* 0x000fe200078ec0ff */
[----:B------:R-:W-:Y:S03]  /*a160*/  FADD.FTZ R172, R29, R172 ;  /* 0x000000ac1dac7221 */ /* 0x000fe60000010000 */
[----:B------:R-:W-:Y:S01]  /*a170*/  SHF.R.U32.HI R33, RZ, 0x8, R33 ;  /* 0x00000008ff217819 */ /* 0x000fe20000011621 */
[----:B------:R-:W-:Y:S01]  /*a180*/  FADD.FTZ R249, R171, R172 ;  /* 0x000000acabf97221 */ /* 0x000fe20000010000 */
[C---:B-1----:R-:W-:Y:S03]  /*a190*/  HMMA.16816.F32 R44, R20.reuse, R152, R44 ;  /* 0x00000098142c723c */ /* 0x042fe6000000182c */
[----:B----4-:R-:W-:Y:S03]  /*a1a0*/  FADD.FTZ R249, R190, R249 ;  /* 0x000000f9bef97221 */ /* 0x010fe60000010000 */
        /* <DEDUP_REMOVED lines=31> */
[--C-:B------:R-:W-:Y:S01]  /*a3a0*/  FFMA.FTZ R24, R30, UR4, -R189.reuse ;  /* 0x000000041e187c23 */ /* 0x100fe200080108bd */
[C---:B--2---:R-:W-:Y:S03]  /*a3b0*/  HMMA.16816.F32 R132, R20.reuse, R148, R132 ;  /* 0x000000941484723c */ /* 0x044fe60000001884 */
[----:B------:R2:W-:Y:S02]  /*a3c0*/  MUFU.EX2 R28, R24 ;  /* 0x00000018001c7308 */ /* 0x0005e40000000800 */
[----:B------:R-:W-:Y:S01]  /*a3d0*/  LOP3.LUT R30, R162, 0xffff, RZ, 0xc0, !PT ;  /* 0x0000ffffa21e7812 */ /* 0x000fe200078ec0ff */
[C---:B------:R-:W-:Y:S05]  /*a3e0*/  HMMA.16816.F32 R136, R20.reuse, R150, R136 ;  /* 0x000000961488723c */ /* 0x040fea0000001888 */
[----:B------:R-:W-:Y:S02]  /*a3f0*/  SHF.R.U32.HI R30, RZ, 0x8, R30 ;  /* 0x00000008ff1e7819 */ /* 0x000fe4000001161e */
[----:B------:R-:W-:Y:S04]  /*a400*/  LOP3.LUT R149, R156, 0xff, RZ, 0xc0, !PT ;  /* 0x000000ff9c957812 */ /* 0x000fe800078ec0ff */
[----:B------:R-:W-:Y:S02]  /*a410*/  PRMT R30, R157, 0x5410, R30 ;  /* 0x000054109d1e7816 */ /* 0x000fe4000000001e */
[----:B------:R-:W-:Y:S01]  /*a420*/  LDSM.16.MT88.4 R156, [R216+0x19800] ;  /* 0x01980000d89c783b */ /* 0x000fe20000004200 */
[----:B------:R-:W-:Y:S01]  /*a430*/  PRMT R160, R149, 0x5410, R160 ;  /* 0x0000541095a07816 */ /* 0x000fe200000000a0 */
[--C-:B------:R-:W-:Y:S01]  /*a440*/  FFMA.FTZ R149, R34, UR4, -R189.reuse ;  /* 0x0000000422957c23 */ /* 0x100fe200080108bd */
[----:B------:R-:W-:Y:S01]  /*a450*/  FFMA.FTZ R189, R35, UR4, -R189 ;  /* 0x0000000423bd7c23 */ /* 0x000fe200080108bd */
[C---:B-1----:R-:W-:Y:S02]  /*a460*/  HMMA.16816.F32 R16, R20.reuse, R152, R16 ;  /* 0x000000981410723c */ /* 0x042fe40000001810 */
[----:B------:R-:W1:Y:S01]  /*a470*/  MUFU.EX2 R165, R149 ;  /* 0x0000009500a57308 */ /* 0x000e620000000800 */
[----:B------:R-:W-:Y:S01]  /*a480*/  LOP3.LUT R148, R161, 0xff, RZ, 0xc0, !PT ;  /* 0x000000ffa1947812 */ /* 0x000fe200078ec0ff */
[----:B--2---:R-:W2:Y:S01]  /*a490*/  LDSM.16.MT88.4 R24, [R212+0x1f000] ;  /* 0x01f00000d418783b */ /* 0x004ea20000004200 */
[----:B------:R-:W-:Y:S01]  /*a4a0*/  SHF.R.U32.HI R162, RZ, 0x10, R161 ;  /* 0x00000010ffa27819 */ /* 0x000fe200000116a1 */
[C---:B------:R-:W-:Y:S06]  /*a4b0*/  HMMA.16816.F32 R140, R20.reuse, R154, R140 ;  /* 0x0000009a148c723c */ /* 0x040fec000000188c */
[----:B------:R-:W3:Y:S01]  /*a4c0*/  MUFU.EX2 R189, R189 ;  /* 0x000000bd00bd7308 */ /* 0x000ee20000000800 */
[----:B------:R-:W-:Y:S01]  /*a4d0*/  PRMT R148, R148, 0x5410, R33 ;  /* 0x0000541094947816 */ /* 0x000fe20000000021 */
[----:B------:R-:W-:Y:S03]  /*a4e0*/  LDSM.16.MT88.4 R152, [R213+0x19800] ;  /* 0x01980000d598783b */ /* 0x000fe60000004200 */
[----:B------:R-:W-:Y:S02]  /*a4f0*/  SHF.R.U32.HI R161, RZ, 0x18, R161 ;  /* 0x00000018ffa17819 */ /* 0x000fe400000116a1 */
[----:B------:R-:W-:Y:S02]  /*a500*/  LOP3.LUT R162, R162, 0xff, RZ, 0xc0, !PT ;  /* 0x000000ffa2a27812 */ /* 0x000fe400078ec0ff */
[--C-:B------:R-:W-:Y:S01]  /*a510*/  HSET2.LE.AND R148, R148, R167.reuse, PT ;  /* 0x000000a794947233 */ /* 0x100fe20003803000 */
[----:B------:R-:W4:Y:S01]  /*a520*/  LDSM.16.MT88.4 R32, [R214+0x19800] ;  /* 0x01980000d620783b */ /* 0x000f220000004200 */
[----:B-1----:R-:W-:Y:S02]  /*a530*/  MOV R252, R165 ;  /* 0x000000a500fc7202 */ /* 0x002fe40000000f00 */
[--C-:B------:R-:W-:Y:S02]  /*a540*/  HSET2.LE.AND R150, R30, R167.reuse, PT ;  /* 0x000000a71e967233 */ /* 0x100fe40003803000 */
[--C-:B------:R-:W-:Y:S02]  /*a550*/  HSET2.LE.AND R151, R160, R167.reuse, PT ;  /* 0x000000a7a0977233 */ /* 0x100fe40003803000 */
[----:B------:R-:W-:Y:S02]  /*a560*/  PRMT R162, R162, 0x5410, R161 ;  /* 0x00005410a2a27816 */ /* 0x000fe400000000a1 */
[----:B------:R-:W-:Y:S02]  /*a570*/  LOP3.LUT R148, R148, R3, RZ, 0xc0, !PT ;  /* 0x0000000394947212 */ /* 0x000fe400078ec0ff */
[----:B------:R-:W-:Y:S02]  /*a580*/  F2FP.F16.F32.PACK_AB R30, R31, R28 ;  /* 0x0000001c1f1e723e */ /* 0x000fe400000000ff */
[----:B------:R-:W-:Y:S02]  /*a590*/  HSET2.LE.AND R149, R162, R167, PT ;  /* 0x000000a7a2957233 */ /* 0x000fe40003803000 */
[----:B------:R-:W1:Y:S01]  /*a5a0*/  LDSM.16.MT88.4 R164, [R212+0x19800] ;  /* 0x01980000d4a4783b */ /* 0x000e620000004200 */
[----:B------:R-:W-:Y:S02]  /*a5b0*/  F2FP.F16.F32.PACK_AB R3, R190, R171 ;  /* 0x000000abbe03723e */ /* 0x000fe400000000ff */
[----:B------:R-:W-:Y:S02]  /*a5c0*/  LOP3.LUT R149, R149, R30, RZ, 0xc0, !PT ;  /* 0x0000001e95957212 */ /* 0x000fe400078ec0ff */
[----:B------:R-:W-:Y:S01]  /*a5d0*/  LOP3.LUT R150, R150, R3, RZ, 0xc0, !PT ;  /* 0x0000000396967212 */ /* 0x000fe200078ec0ff */
[----:B------:R-:W-:Y:S01]  /*a5e0*/  FADD.FTZ R3, R186, R188 ;  /* 0x000000bcba037221 */ /* 0x000fe20000010000 */
[C---:B--2---:R-:W-:Y:S03]  /*a5f0*/  HMMA.16816.F32 R144, R20.reuse, R24, R144 ;  /* 0x000000181490723c */ /* 0x044fe60000001890 */
[----:B------:R-:W-:Y:S01]  /*a600*/  FADD.FTZ R170, R170, R3 ;  /* 0x00000003aaaa7221 */ /* 0x000fe20000010000 */
[----:B------:R-:W-:Y:S02]  /*a610*/  MOV R3, R2 ;  /* 0x0000000200037202 */ /* 0x000fe40000000f00 */
[----:B------:R-:W-:Y:S01]  /*a620*/  HMMA.16816.F32 R12, R20, R26, R12 ;  /* 0x0000001a140c723c */ /* 0x000fe2000000180c */
[----:B------:R-:W2:Y:S04]  /*a630*/  LDSM.16.MT88.4 R20, [R216+0x1b800] ;  /* 0x01b80000d814783b */ /* 0x000ea80000004200 */
[----:B---3--:R-:W-:Y:S01]  /*a640*/  F2FP.F16.F32.PACK_AB R24, R189, R252 ;  /* 0x000000fcbd18723e */ /* 0x008fe200000000ff */
[----:B------:R-:W-:Y:S05]  /*a650*/  FADD.FTZ R170, R185, R170 ;  /* 0x000000aab9aa7221 */ /* 0x000fea0000010000 */
[----:B------:R-:W-:Y:S01]  /*a660*/  LOP3.LUT R151, R151, R24, RZ, 0xc0, !PT ;  /* 0x0000001897977212 */ /* 0x000fe200078ec0ff */
[----:B------:R-:W-:Y:S01]  /*a670*/  FADD.FTZ R177, R177, R170 ;  /* 0x000000aab1b17221 */ /* 0x000fe20000010000 */
[----:B------:R-:W-:Y:S03]  /*a680*/  LDSM.16.MT88.4 R24, [R212+0x1b800] ;  /* 0x01b80000d418783b */ /* 0x000fe60000004200 */
[----:B------:R-:W-:Y:S02]  /*a690*/  FADD.FTZ R177, R176, R177 ;  /* 0x000000b1b0b17221 */ /* 0x000fe40000010000 */
[C---:B------:R-:W-:Y:S03]  /*a6a0*/  HMMA.16816.F32 R160, R148.reuse, R156, R4 ;  /* 0x0000009c94a0723c */ /* 0x040fe60000001804 */
[----:B------:R-:W3:Y:S02]  /*a6b0*/  LDSM.16.MT88.4 R4, [R214+0x1b800] ;  /* 0x01b80000d604783b */ /* 0x000ee40000004200 */
[----:B------:R-:W-:Y:S01]  /*a6c0*/  FADD.FTZ R182, R182, R177 ;  /* 0x000000b1b6b67221 */ /* 0x000fe20000010000 */
[C---:B------:R-:W-:Y:S05]  /*a6d0*/  HMMA.16816.F32 R156, R148.reuse, R158, R8 ;  /* 0x0000009e949c723c */ /* 0x040fea0000001808 */
[----:B------:R-:W3:Y:S01]  /*a6e0*/  LDSM.16.MT88.4 R8, [R213+0x1b800] ;  /* 0x01b80000d508783b */ /* 0x000ee20000004200 */
        /* <DEDUP_REMOVED lines=20> */
[C---:B------:R-:W-:Y:S06]  /*a830*/  HMMA.16816.F32 R76, R148.reuse, R8, R76 ;  /* 0x00000008944c723c */ /* 0x040fec000000184c */
        /* <DEDUP_REMOVED lines=8> */
[C---:B------:R-:W-:Y:S06]  /*a8c0*/  HMMA.16816.F32 R100, R148.reuse, R152, R100 ;  /* 0x000000989464723c */ /* 0x040fec0000001864 */
[C---:B------:R-:W-:Y:S06]  /*a8d0*/  HMMA.16816.F32 R104, R148.reuse, R154, R104 ;  /* 0x0000009a9468723c */ /* 0x040fec0000001868 */
[C---:B-1----:R-:W-:Y:S06]  /*a8e0*/  HMMA.16816.F32 R108, R148.reuse, R20, R108 ;  /* 0x00000014946c723c */ /* 0x042fec000000186c */
[C---:B------:R-:W-:Y:S06]  /*a8f0*/  HMMA.16816.F32 R112, R148.reuse, R22, R112 ;  /* 0x000000169470723c */ /* 0x040fec0000001870 */
[C---:B--2---:R-:W-:Y:S06]  /*a900*/  HMMA.16816.F32 R116, R148.reuse, R4, R116 ;  /* 0x000000049474723c */ /* 0x044fec0000001874 */
        /* <DEDUP_REMOVED lines=8> */
[C---:B------:R-:W-:Y:S06]  /*a990*/  HMMA.16816.F32 R136, R148.reuse, R26, R136 ;  /* 0x0000001a9488723c */ /* 0x040fec0000001888 */
[C---:B----4-:R-:W-:Y:S06]  /*a9a0*/  HMMA.16816.F32 R152, R148.reuse, R32, R16 ;  /* 0x000000209498723c */ /* 0x050fec0000001810 */
[C---:B------:R-:W-:Y:S06]  /*a9b0*/  HMMA.16816.F32 R140, R148.reuse, R34, R140 ;  /* 0x00000022948c723c */ /* 0x040fec000000188c */
[C---:B------:R-:W-:Y:S06]  /*a9c0*/  HMMA.16816.F32 R144, R148.reuse, R164, R144 ;  /* 0x000000a49490723c */ /* 0x040fec0000001890 */
[----:B------:R-:W-:Y:S05]  /*a9d0*/  HMMA.16816.F32 R148, R148, R166, R12 ;  /* 0x000000a69494723c */ /* 0x000fea000000180c */
[----:B------:R-:W-:Y:S01]  /*a9e0*/  MOV R165, R0 ;  /* 0x0000000000a57202 */ /* 0x000fe20000000f00 */
[----:B------:R-:W-:Y:S07]  /*a9f0*/  @!UPT UIADD3 URZ, URZ, URZ, URZ ;  /* 0x0000003f3f3ff290 */ /* 0x000fee000fffe03f */
[----:B------:R-:W-:Y:S11]  /*aa00*/  @P5 BRA `(.L_x_1558) ;  /* 0xffffffc000845947 */ /* 0x000ff6000383ffff */
.L_x_1557:
[----:B------:R-:W1:Y:S01]  /*aa10*/  SHFL.BFLY PT, R4, R249, 0x2, 0x1f ;  /* 0x0c401f00f9047f89 */ /* 0x000e6200000e0000 */
[----:B------:R-:W-:Y:S01]  /*aa20*/  MOV R10, 0x3f800000 ;  /* 0x3f800000000a7802 */ /* 0x000fe20000000f00 */
[----:B------:R-:W-:Y:S01]  /*aa30*/  ULDC UR4, c[0x0][0x38c] ;  /* 0x0000e30000047ab9 */ /* 0x000fe20000000800 */
[----:B------:R-:W-:Y:S01]  /*aa40*/  MOV R11, 0x3f800000 ;  /* 0x3f800000000b7802 */ /* 0x000fe20000000f00 */
[----:B------:R-:W2:Y:S01]  /*aa50*/  SHFL.BFLY PT, R3, R252, 0x2, 0x1f ;  /* 0x0c401f00fc037f89 */ /* 0x000ea200000e0000 */
[----:B------:R-:W-:Y:S01]  /*aa60*/  UMOV UR6, 0x400 ;  /* 0x0000040000067882 */ /* 0x000fe20000000000 */
[----:B------:R-:W-:Y:S01]  /*aa70*/  UISETP.NE.AND UP0, UPT, UR16, -0x1, UPT ;  /* 0xffffffff1000788c */ /* 0x000fe2000bf05270 */
[----:B-1----:R-:W-:Y:S02]  /*aa80*/  FADD.FTZ R7, R4, R249 ;  /* 0x000000f904077221 */ /* 0x002fe40000010000 */
[----:B------:R-:W1:Y:S01]  /*aa90*/  S2R R4, SR_TID.X ;  /* 0x0000000000047919 */ /* 0x000e620000002100 */
[----:B--2---:R-:W-:-:S02]  /*aaa0*/  FADD.FTZ R8, R3, R252 ;  /* 0x000000fc03087221 */ /* 0x004fc40000010000 */
[----:B------:R-:W2:Y:S04]  /*aab0*/  SHFL.BFLY PT, R6, R7, 0x1, 0x1f ;  /* 0x0c201f0007067f89 */ /* 0x000ea800000e0000 */
[----:B------:R-:W3:Y:S01]  /*aac0*/  SHFL.BFLY PT, R5, R8, 0x1, 0x1f ;  /* 0x0c201f0008057f89 */ /* 0x000ee200000e0000 */
[----:B--2---:R-:W-:Y:S01]  /*aad0*/  FADD.FTZ R6, R7, R6 ;  /* 0x0000000607067221 */ /* 0x004fe20000010000 */
[----:B---3--:R-:W-:-:S04]  /*aae0*/  FADD.FTZ R5, R8, R5 ;  /* 0x0000000508057221 */ /* 0x008fc80000010000 */
        /* <DEDUP_REMOVED lines=15> */
[----:B------:R-:W-:Y:S01]  /*abe0*/  R2P PR, R7, 0x6 ;  /* 0x0000000607007804 */ /* 0x000fe20000000000 */
[----:B-1----:R-:W-:Y:S01]  /*abf0*/  FMUL.FTZ R10, R10, UR4 ;  /* 0x000000040a0a7c20 */ /* 0x002fe20008410000 */
[----:B------:R-:W-:-:S03]  /*ac00*/  LEA R9, R8, R9, 0x9 ;  /* 0x0000000908097211 */ /* 0x000fc600078e48ff */
        /* <DEDUP_REMOVED lines=71> */
[----:B------:R-:W-:Y:S01]  /*b080*/  FMUL.FTZ R163, R11, R163 ;  /* 0x000000a30ba37220 */ /* 0x000fe20000410000 */
[----:B------:R-:W-:Y:S01]  /*b090*/  ISETP.NE.U32.AND P3, PT, R7, 0x1, PT ;  /* 0x000000010700780c */ /* 0x000fe20003f65070 */
[C---:B------:R-:W-:Y:S01]  /*b0a0*/  FMUL.FTZ R158, R11.reuse, R158 ;  /* 0x0000009e0b9e7220 */ /* 0x040fe20000410000 */
[----:B------:R-:W-:Y:S01]  /*b0b0*/  LEA.HI R10, R10, R10, RZ, 0x1d ;  /* 0x0000000a0a0a7211 */ /* 0x000fe200078fe8ff */
[C---:B------:R-:W-:Y:S01]  /*b0c0*/  FMUL.FTZ R159, R11.reuse, R159 ;  /* 0x0000009f0b9f7220 */ /* 0x040fe20000410000 */
[----:B------:R-:W-:Y:S01]  /*b0d0*/  MOV R7, 0x20 ;  /* 0x0000002000077802 */ /* 0x000fe20000000f00 */
[----:B------:R-:W-:Y:S01]  /*b0e0*/  FMUL.FTZ R38, R11, R38 ;  /* 0x000000260b267220 */ /* 0x000fe20000410000 */
[----:B------:R-:W-:Y:S01]  /*b0f0*/  LEA R9, R9, R10, 0x1 ;  /* 0x0000000a09097211 */ /* 0x000fe200078e08ff */
[----:B------:R-:W-:Y:S01]  /*b100*/  FMUL.FTZ R39, R11, R39 ;  /* 0x000000270b277220 */ /* 0x000fe20000410000 */
[----:B------:R-:W-:Y:S01]  /*b110*/  SEL R10, R7, 0xffffffe0, !P1 ;  /* 0xffffffe0070a7807 */ /* 0x000fe20004800000 */
[----:B------:R-:W-:Y:S01]  /*b120*/  FMUL.FTZ R42, R11, R42 ;  /* 0x0000002a0b2a7220 */ /* 0x000fe20000410000 */
[----:B------:R-:W-:Y:S01]  /*b130*/  LEA R9, R9, UR4, 0x1 ;  /* 0x0000000409097c11 */ /* 0x000fe2000f8e08ff */
[C---:B------:R-:W-:Y:S01]  /*b140*/  FMUL.FTZ R43, R11.reuse, R43 ;  /* 0x0000002b0b2b7220 */ /* 0x040fe20000410000 */
[----:B------:R-:W-:Y:S01]  /*b150*/  MOV R7, 0x40 ;  /* 0x0000004000077802 */ /* 0x000fe20000000f00 */
[----:B------:R-:W-:Y:S01]  /*b160*/  FMUL.FTZ R46, R11, R46 ;  /* 0x0000002e0b2e7220 */ /* 0x000fe20000410000 */
[----:B------:R-:W-:Y:S01]  /*b170*/  IADD3 R13, R9, -0x10, RZ ;  /* 0xfffffff0090d7810 */ /* 0x000fe20007ffe0ff */
[----:B------:R-:W-:Y:S01]  /*b180*/  FMUL.FTZ R47, R11, R47 ;  /* 0x0000002f0b2f7220 */ /* 0x000fe20000410000 */
[----:B------:R-:W-:Y:S01]  /*b190*/  @P3 IADD3 R13, R9, 0x10, RZ ;  /* 0x00000010090d3810 */ /* 0x000fe20007ffe0ff */
[C---:B------:R-:W-:Y:S01]  /*b1a0*/  FMUL.FTZ R50, R11.reuse, R50 ;  /* 0x000000320b327220 */ /* 0x040fe20000410000 */
[----:B------:R-:W-:Y:S01]  /*b1b0*/  FMUL.FTZ R51, R11, R51 ;  /* 0x000000330b337220 */ /* 0x000fe20000410000 */
[----:B------:R-:W-:Y:S01]  /*b1c0*/  F2FP.F16.F32.PACK_AB R160, R161, R160 ;  /* 0x000000a0a1a0723e */ /* 0x000fe200000000ff */
[----:B------:R-:W-:Y:S01]  /*b1d0*/  FMUL.FTZ R54, R11, R54 ;  /* 0x000000360b367220 */ /* 0x000fe20000410000 */
[----:B------:R-:W-:Y:S01]  /*b1e0*/  F2FP.F16.F32.PACK_AB R162, R163, R162 ;  /* 0x000000a2a3a2723e */ /* 0x000fe200000000ff */
[----:B------:R-:W-:Y:S01]  /*b1f0*/  FMUL.FTZ R55, R11, R55 ;  /* 0x000000370b377220 */ /* 0x000fe20000410000 */
[----:B------:R-:W-:Y:S01]  /*b200*/  SEL R12, R7, 0xffffffc0, !P2 ;  /* 0xffffffc0070c7807 */ /* 0x000fe20005000000 */
        /* <DEDUP_REMOVED lines=8> */
[----:B------:R-:W-:Y:S01]  /*b290*/  FMUL.FTZ R66, R11, R66 ;  /* 0x000000420b427220 */ /* 0x000fe20000410000 */
[----:B------:R-:W-:Y:S01]  /*b2a0*/  IADD3 R15, R9, R10, RZ ;  /* 0x0000000a090f7210 */ /* 0x000fe20007ffe0ff */
[----:B------:R-:W-:Y:S01]  /*b2b0*/  FMUL.FTZ R67, R11, R67 ;  /* 0x000000430b437220 */ /* 0x000fe20000410000 */
[----:B------:R-:W-:Y:S01]  /*b2c0*/  F2FP.F16.F32.PACK_AB R40, R41, R40 ;  /* 0x000000282928723e */ /* 0x000fe200000000ff */
[----:B------:R-:W-:Y:S01]  /*b2d0*/  FMUL.FTZ R70, R11, R70 ;  /* 0x000000460b467220 */ /* 0x000fe20000410000 */
        /* <DEDUP_REMOVED lines=32> */
[----:B------:R-:W-:Y:S01]  /*b4e0*/  FMUL.FTZ R87, R11, R87 ;  /* 0x000000570b577220 */ /* 0x000fe20000410000 */
        /* <DEDUP_REMOVED lines=68> */
[----:B------:R-:W-:Y:S01]  /*b930*/  PLOP3.LUT P1, PT, PT, PT, UP0, 0x80, 0x0 ;  /* 0x000000000000781c */ /* 0x000fe20003f2f008 */
        /* <DEDUP_REMOVED lines=19> */
[----:B------:R-:W-:Y:S01]  /*ba70*/  @UP0 UIMAD UR9, UR16, UR7, UR11 ;  /* 0x00000007100902a4 */ /* 0x000fe2000f8e020b */
[----:B------:R-:W-:-:S02]  /*ba80*/  F2FP.F16.F32.PACK_AB R122, R123, R122 ;  /* 0x0000007a7b7a723e */ /* 0x000fc400000000ff */
[----:B------:R1:W-:Y:S01]  /*ba90*/  STS [R23+0x4000], R88 ;  /* 0x0040005817007388 */ /* 0x0003e20000000800 */
[----:B------:R-:W-:Y:S02]  /*baa0*/  F2FP.F16.F32.PACK_AB R124, R125, R124 ;  /* 0x0000007c7d7c723e */ /* 0x000fe400000000ff */
        /* <DEDUP_REMOVED lines=22> */
[----:B------:R1:W-:Y:S04]  /*bc10*/  STS [R7+0x8000], R104 ;  /* 0x0080006807007388 */ /* 0x0003e80000000800 */
[----:B------:R1:W-:Y:S04]  /*bc20*/  STS [R7+0x8400], R106 ;  /* 0x0084006a07007388 */ /* 0x0003e80000000800 */
[----:B------:R1:W-:Y:S04]  /*bc30*/  STS [R17+0x8000], R108 ;  /* 0x0080006c11007388 */ /* 0x0003e80000000800 */
[----:B------:R1:W-:Y:S04]  /*bc40*/  STS [R17+0x8400], R110 ;  /* 0x0084006e11007388 */ /* 0x0003e80000000800 */
[----:B------:R1:W-:Y:S04]  /*bc50*/  STS [R19+0x8000], R112 ;  /* 0x0080007013007388 */ /* 0x0003e80000000800 */
[----:B------:R1:W-:Y:S04]  /*bc60*/  STS [R19+0x8400], R114 ;  /* 0x0084007213007388 */ /* 0x0003e80000000800 */
[----:B------:R1:W-:Y:S04]  /*bc70*/  STS [R21+0x8000], R116 ;  /* 0x0080007415007388 */ /* 0x0003e80000000800 */
[----:B------:R1:W-:Y:S01]  /*bc80*/  STS [R21+0x8400], R118 ;  /* 0x0084007615007388 */ /* 0x0003e20000000800 */
[----:B------:R-:W2:Y:S03]  /*bc90*/  S2R R10, SR_TID.X ;  /* 0x00000000000a7919 */ /* 0x000ea60000002100 */
        /* <DEDUP_REMOVED lines=9> */
.L_x_1561:
[----:B------:R-:W-:Y:S01]  /*bd30*/  ULDC.U8 UR6, c[0x0][0x3d9] ;  /* 0x0000f64000067ab9 */ /* 0x000fe20000000000 */
[----:B------:R-:W-:Y:S01]  /*bd40*/  STS [R23+0x8400], R122 ;  /* 0x0084007a17007388 */ /* 0x000fe20000000800 */
[----:B------:R-:W-:Y:S01]  /*bd50*/  ISETP.NE.AND P1, PT, RZ, UR6, PT ;  /* 0x00000006ff007c0c */ /* 0x000fe2000bf25270 */
[----:B------:R-:W-:Y:S01]  /*bd60*/  ULDC.U8 UR8, c[0x0][0x3d8] ;  /* 0x0000f60000087ab9 */ /* 0x000fe20000000000 */
[----:B------:R-:W3:Y:S01]  /*bd70*/  @P4 MUFU.LG2 R6, R6 ;  /* 0x0000000600064308 */ /* 0x000ee20000000c00 */
[----:B------:R-:W-:Y:S01]  /*bd80*/  STS [R9+0xc000], R124 ;  /* 0x00c0007c09007388 */ /* 0x000fe20000000800 */
[----:B------:R-:W-:Y:S01]  /*bd90*/  ISETP.NE.AND P2, PT, RZ, UR8, PT ;  /* 0x00000008ff007c0c */ /* 0x000fe2000bf45270 */
[----:B------:R-:W4:Y:S02]  /*bda0*/  S2UR UR4, SR_CTAID.X ;  /* 0x00000000000479c3 */ /* 0x000f240000002500 */
[----:B------:R-:W-:Y:S01]  /*bdb0*/  STS [R9+0xc400], R126 ;  /* 0x00c4007e09007388 */ /* 0x000fe20000000800 */
[----:B------:R-:W-:-:S03]  /*bdc0*/  ISETP.EQ.AND P2, PT, RZ, UR6, P2 ;  /* 0x00000006ff007c0c */ /* 0x000fc60009742270 */
[----:B------:R-:W-:Y:S02]  /*bdd0*/  STS [R13+0xc000], R128 ;  /* 0x00c000800d007388 */ /* 0x000fe40000000800 */
[----:B------:R-:W1:Y:S02]  /*bde0*/  @P1 LDC.64 R24, c[0x0][0x2c0] ;  /* 0x0000b000ff181b82 */ /* 0x000e640000000a00 */
[----:B------:R2:W-:Y:S04]  /*bdf0*/  STS [R13+0xc400], R130 ;  /* 0x00c400820d007388 */ /* 0x0005e80000000800 */
[----:B------:R-:W-:Y:S02]  /*be00*/  STS [R15+0xc000], R132 ;  /* 0x00c000840f007388 */ /* 0x000fe40000000800 */
[----:B------:R-:W-:-:S02]  /*be10*/  @!P2 PLOP3.LUT P6, PT, PT, PT, PT, 0x8, 0x0 ;  /* 0x000000000000a81c */ /* 0x000fc40003fce170 */
[----:B------:R-:W-:Y:S04]  /*be20*/  STS [R15+0xc400], R134 ;  /* 0x00c400860f007388 */ /* 0x000fe80000000800 */
[----:B------:R-:W-:Y:S04]  /*be30*/  STS [R7+0xc000], R136 ;  /* 0x00c0008807007388 */ /* 0x000fe80000000800 */
[----:B------:R3:W-:Y:S04]  /*be40*/  STS [R7+0xc400], R138 ;  /* 0x00c4008a07007388 */ /* 0x0007e80000000800 */
[----:B------:R-:W-:Y:S01]  /*be50*/  STS [R17+0xc000], R152 ;  /* 0x00c0009811007388 */ /* 0x000fe20000000800 */
[----:B-1----:R-:W-:-:S03]  /*be60*/  @P1 IMAD R24, R25, R24, RZ ;  /* 0x0000001819181224 */ /* 0x002fc600078e02ff */
[----:B------:R1:W-:Y:S01]  /*be70*/  STS [R17+0xc400], R154 ;  /* 0x00c4009a11007388 */ /* 0x0003e20000000800 */
[----:B--2---:R-:W-:Y:S01]  /*be80*/  SHF.R.S32.HI R13, RZ, 0x1f, R10 ;  /* 0x0000001fff0d7819 */ /* 0x004fe2000001140a */
[----:B------:R-:W2:Y:S03]  /*be90*/  S2R R11, SR_CTAID.Y ;  /* 0x00000000000b7919 */ /* 0x000ea60000002600 */
[----:B------:R-:W-:Y:S01]  /*bea0*/  LEA.HI R10, R13, R10, RZ, 0x3 ;  /* 0x0000000a0d0a7211 */ /* 0x000fe200078f18ff */
[----:B------:R-:W2:Y:S03]  /*beb0*/  S2R R9, SR_CTAID.Z ;  /* 0x0000000000097919 */ /* 0x000ea60000002700 */
[----:B------:R-:W-:Y:S01]  /*bec0*/  SHF.R.S32.HI R16, RZ, 0x3, R10 ;  /* 0x00000003ff107819 */ /* 0x000fe2000001140a */
[----:B------:R-:W-:Y:S01]  /*bed0*/  @P1 IMAD.MOV.U32 R10, RZ, RZ, 0x1 ;  /* 0x00000001ff0a1424 */ /* 0x000fe200078e00ff */
[----:B------:R-:W-:Y:S04]  /*bee0*/  STS [R19+0xc000], R140 ;  /* 0x00c0008c13007388 */ /* 0x000fe80000000800 */
[----:B------:R4:W-:Y:S01]  /*bef0*/  STS [R19+0xc400], R142 ;  /* 0x00c4008e13007388 */ /* 0x0009e20000000800 */
[----:B---3--:R-:W3:Y:S03]  /*bf00*/  @P1 LDC R7, c[0x0][0x2c0] ;  /* 0x0000b000ff071b82 */ /* 0x008ee60000000800 */
[----:B------:R-:W-:Y:S04]  /*bf10*/  STS [R21+0xc000], R144 ;  /* 0x00c0009015007388 */ /* 0x000fe80000000800 */
[----:B------:R-:W-:Y:S01]  /*bf20*/  STS [R21+0xc400], R146 ;  /* 0x00c4009215007388 */ /* 0x000fe20000000800 */
[----:B-1----:R-:W1:Y:S03]  /*bf30*/  @P4 LDC R17, c[0x0][0x2e8] ;  /* 0x0000ba00ff114b82 */ /* 0x002e660000000800 */
[----:B------:R-:W-:Y:S04]  /*bf40*/  STS [R23+0xc000], R148 ;  /* 0x00c0009417007388 */ /* 0x000fe80000000800 */
[----:B------:R2:W-:Y:S01]  /*bf50*/  STS [R23+0xc400], R150 ;  /* 0x00c4009617007388 */ /* 0x0005e20000000800 */
[----:B----4-:R-:W-:-:S02]  /*bf60*/  LOP3.LUT R19, R3, 0xffffffe0, RZ, 0xc0, !PT ;  /* 0xffffffe003137812 */ /* 0x010fc400078ec0ff */
[----:B--2---:R-:W-:Y:S01]  /*bf70*/  @!P2 CS2R R22, SRZ ;  /* 0x000000000016a805 */ /* 0x004fe2000001ff00 */
[----:B------:R-:W-:Y:S06]  /*bf80*/  @!P2 BRA `(.L_x_1562) ;  /* 0x000000000020a947 */ /* 0x000fec0003800000 */
[----:B------:R-:W2:Y:S01]  /*bf90*/  S2UR UR6, SR_CTAID.Y ;  /* 0x00000000000679c3 */ /* 0x000ea20000002600 */
[----:B------:R-:W-:Y:S01]  /*bfa0*/  ULDC UR7, c[0x0][0x2c4] ;  /* 0x0000b10000077ab9 */ /* 0x000fe20000000800 */
[----:B------:R-:W-:Y:S01]  /*bfb0*/  PLOP3.LUT P6, PT, PT, PT, PT, 0x80, 0x0 ;  /* 0x000000000000781c */ /* 0x000fe20003fcf070 */
[----:B--2---:R-:W-:-:S04]  /*bfc0*/  UIMAD UR6, UR6, UR7, URZ ;  /* 0x00000007060672a4 */ /* 0x004fc8000f8e023f */
[----:B------:R-:W-:-:S04]  /*bfd0*/  USEL UR16, UR6, UR16, !UP0 ;  /* 0x0000001006107287 */ /* 0x000fc8000c000000 */
[----:B------:R-:W-:Y:S02]  /*bfe0*/  USHF.R.S32.HI UR6, URZ, 0x1f, UR16 ;  /* 0x0000001f3f067899 */ /* 0x000fe40008011410 */
[----:B------:R-:W-:-:S04]  /*bff0*/  IMAD.U32 R22, RZ, RZ, UR16 ;  /* 0x00000010ff167e24 */ /* 0x000fc8000f8e00ff */
[----:B------:R-:W-:Y:S02]  /*c000*/  MOV R23, UR6 ;  /* 0x0000000600177c02 */ /* 0x000fe40008000f00 */
.L_x_1562:
[----:B------:R-:W-:Y:S05]  /*c010*/  @P1 BRA `(.L_x_1563) ;  /* 0x0000000000181947 */ /* 0x000fea0003800000 */
[----:B------:R-:W2:Y:S01]  /*c020*/  LDC R24, c[0x0][0x2c4] ;  /* 0x0000b100ff187b82 */ /* 0x000ea20000000800 */
[----:B------:R-:W-:Y:S02]  /*c030*/  ISETP.NE.AND P1, PT, RZ, UR8, PT ;  /* 0x00000008ff007c0c */ /* 0x000fe4000bf25270 */
[----:B---3--:R-:W-:-:S05]  /*c040*/  MOV R7, 0x1 ;  /* 0x0000000100077802 */ /* 0x008fca0000000f00 */
[----:B------:R-:W3:Y:S08]  /*c050*/  LDC R3, c[0x0][0x270] ;  /* 0x00009c00ff037b82 */ /* 0x000ef00000000800 */
[----:B--2---:R-:W3:Y:S02]  /*c060*/  @P1 LDC R24, c[0x0][0x2e4] ;  /* 0x0000b900ff181b82 */ /* 0x004ee40000000800 */
[----:B---3--:R-:W-:-:S07]  /*c070*/  IMAD R10, R24, R3, RZ ;  /* 0x00000003180a7224 */ /* 0x008fce00078e02ff */
.L_x_1563:
[----:B------:R-:W-:Y:S01]  /*c080*/  BAR.SYNC.DEFER_BLOCKING 0x0 ;  /* 0x0000000000007b1d */ /* 0x000fe20000010000 */
[----:B------:R-:W-:Y:S02]  /*c090*/  VIADD R3, R16, 0x20 ;  /* 0x0000002010037836 */ /* 0x000fe40000000000 */
[----:B------:R-:W-:Y:S01]  /*c0a0*/  @P4 FMUL.FTZ R25, R6, 0.69314718246459960938 ;  /* 0x3f31721806194820 */ /* 0x000fe20000410000 */
[----:B------:R-:W-:Y:S01]  /*c0b0*/  IMAD.IADD R19, R4, 0x1, -R19 ;  /* 0x0000000104137824 */ /* 0x000fe200078e0a13 */
[----:B------:R-:W-:Y:S01]  /*c0c0*/  ISETP.GE.AND P3, PT, R242, UR5, PT ;  /* 0x00000005f2007c0c */ /* 0x000fe2000bf66270 */
[----:B------:R-:W-:Y:S01]  /*c0d0*/  IMAD R11, R11, R10, RZ ;  /* 0x0000000a0b0b7224 */ /* 0x000fe200078e02ff */
[----:B------:R-:W-:Y:S01]  /*c0e0*/  ISETP.GE.AND P2, PT, R3, UR5, PT ;  /* 0x0000000503007c0c */ /* 0x000fe2000bf46270 */
[----:B------:R-:W2:Y:S01]  /*c0f0*/  @P0 LDC R21, c[0x0][0x2e8] ;  /* 0x0000ba00ff150b82 */ /* 0x000ea20000000800 */
[----:B------:R-:W-:Y:S01]  /*c100*/  SHF.R.S32.HI R3, RZ, 0x1f, R8 ;  /* 0x0000001fff037819 */ /* 0x000fe20000011408 */
[----:B------:R-:W4:Y:S01]  /*c110*/  @P0 MUFU.LG2 R5, R5 ;  /* 0x0000000500050308 */ /* 0x000f220000000c00 */
[----:B------:R-:W-:Y:S01]  /*c120*/  VIADD R4, R16, 0x40 ;  /* 0x0000004010047836 */ /* 0x000fe20000000000 */
[----:B------:R-:W-:Y:S01]  /*c130*/  LOP3.LUT P5, RZ, R19, 0x3, RZ, 0xc0, !PT ;  /* 0x0000000313ff7812 */ /* 0x000fe200078ac0ff */
[----:B---3--:R-:W-:Y:S01]  /*c140*/  IMAD R6, R7, UR4, RZ ;  /* 0x0000000407067c24 */ /* 0x008fe2000f8e02ff */
[----:B------:R-:W-:Y:S01]  /*c150*/  LEA.HI R3, R3, R8, RZ, 0x3 ;  /* 0x0000000803037211 */ /* 0x000fe200078f18ff */
[----:B------:R-:W-:Y:S01]  /*c160*/  IMAD.MOV.U32 R10, RZ, RZ, 0x7f800000 ;  /* 0x7f800000ff0a7424 */ /* 0x000fe200078e00ff */
[----:B------:R-:W-:Y:S01]  /*c170*/  SEL R11, R11, RZ, !P6 ;  /* 0x000000ff0b0b7207 */ /* 0x000fe20007000000 */
[----:B-1----:R-:W-:Y:S01]  /*c180*/  @P4 FFMA.FTZ R10, R2, R17, R25 ;  /* 0x00000011020a4223 */ /* 0x002fe20000010019 */
[----:B------:R-:W-:Y:S01]  /*c190*/  LOP3.LUT R3, R3, 0xffffff8, RZ, 0xc0, !PT ;  /* 0x0ffffff803037812 */ /* 0x000fe200078ec0ff */
[----:B------:R-:W-:Y:S01]  /*c1a0*/  BSSY B0, `(.L_x_1564) ;  /* 0x0000024000007945 */ /* 0x000fe20003800000 */
[----:B------:R-:W-:Y:S01]  /*c1b0*/  ISETP.GE.AND P1, PT, R4, UR5, PT ;  /* 0x0000000504007c0c */ /* 0x000fe2000bf26270 */
[----:B------:R-:W-:Y:S01]  /*c1c0*/  IMAD R11, R9, R24, R11 ;  /* 0x00000018090b7224 */ /* 0x000fe200078e020b */
[----:B------:R-:W-:Y:S01]  /*c1d0*/  SHF.R.S32.HI R4, RZ, 0x1f, R19 ;  /* 0x0000001fff047819 */ /* 0x000fe20000011413 */
[----:B------:R-:W-:Y:S01]  /*c1e0*/  IMAD.IADD R3, R8, 0x1, -R3 ;  /* 0x0000000108037824 */ /* 0x000fe200078e0a03 */
[----:B------:R1:W3:Y:S01]  /*c1f0*/  LDS.128 R12, [R230+0x3000] ;  /* 0x00300000e60c7984 */ /* 0x0002e20000000c00 */
[----:B------:R-:W-:Y:S01]  /*c200*/  IMAD.SHL.U32 R8, R6, 0x80, RZ ;  /* 0x0000008006087824 */ /* 0x000fe200078e00ff */
[----:B------:R-:W-:Y:S01]  /*c210*/  LEA.HI R4, R4, R19, RZ, 0x2 ;  /* 0x0000001304047211 */ /* 0x000fe200078f10ff */
[----:B----4-:R-:W-:Y:S01]  /*c220*/  @P0 FMUL.FTZ R5, R5, 0.69314718246459960938 ;  /* 0x3f31721805050820 */ /* 0x010fe20000410000 */
[----:B------:R-:W-:-:S02]  /*c230*/  IMAD.MOV.U32 R6, RZ, RZ, 0x7f800000 ;  /* 0x7f800000ff067424 */ /* 0x000fc400078e00ff */
[----:B------:R-:W-:Y:S01]  /*c240*/  SHF.R.S32.HI R19, RZ, 0x1f, R8 ;  /* 0x0000001fff137819 */ /* 0x000fe20000011408 */
[----:B--2---:R-:W-:Y:S01]  /*c250*/  @P0 FFMA.FTZ R6, R0, R21, R5 ;  /* 0x0000001500060223 */ /* 0x004fe20000010005 */
[----:B------:R-:W-:Y:S02]  /*c260*/  SHF.R.S32.HI R4, RZ, 0x2, R4 ;  /* 0x00000002ff047819 */ /* 0x000fe40000011404 */
[--C-:B------:R-:W-:Y:S02]  /*c270*/  IADD3 R8, P6, P4, R8, R22, R11.reuse ;  /* 0x0000001608087210 */ /* 0x100fe40007cde00b */
[----:B------:R-:W-:Y:S01]  /*c280*/  SHF.R.S32.HI R22, RZ, 0x1f, R11 ;  /* 0x0000001fff167819 */ /* 0x000fe2000001140b */
[----:B------:R-:W-:-:S03]  /*c290*/  IMAD R18, R3, 0x10, R4 ;  /* 0x0000001003127824 */ /* 0x000fc600078e0204 */
        /* <DEDUP_REMOVED lines=20> */
.L_x_1565:
[----:B------:R-:W-:Y:S05]  /*c3e0*/  BSYNC B0 ;  /* 0x0000000000007941 */ /* 0x000fea0003800000 */
.L_x_1564:
        /* <DEDUP_REMOVED lines=37> */
[----:B---3--:R2:W-:Y:S02]  /*c640*/  @!P3 STG.E.128 desc[UR26][R28.64+0x180], R4 ;  /* 0x000180041c00b986 */ /* 0x0085e4000c101d1a */
.L_x_1567:
[----:B------:R-:W-:Y:S05]  /*c650*/  BSYNC B0 ;  /* 0x0000000000007941 */ /* 0x000fea0003800000 */
.L_x_1566:
        /* <DEDUP_REMOVED lines=26> */
[----:B---3--:R2:W-:Y:S02]  /*c800*/  @!P2 STG.E.128 desc[UR26][R28.64+0x180], R4 ;  /* 0x000180041c00a986 */ /* 0x0085e4000c101d1a */
.L_x_1569:
[----:B------:R-:W-:Y:S05]  /*c810*/  BSYNC B0 ;  /* 0x0000000000007941 */ /* 0x000fea0003800000 */
.L_x_1568:
        /* <DEDUP_REMOVED lines=27> */
.L_x_1571:
[----:B------:R-:W-:Y:S05]  /*c9d0*/  BSYNC B0 ;  /* 0x0000000000007941 */ /* 0x000fea0003800000 */
.L_x_1570:
        /* <DEDUP_REMOVED lines=27> */
.L_x_1535:
        /* <DEDUP_REMOVED lines=13> */
[----:B------:R-:W-:Y:S01]  /*cc60*/  @!UP3 USHF.R.S32.HI UR20, URZ, 0x1f, UR6 ;  /* 0x0000001f3f14b899 */ /* 0x000fe20008011406 */
[--C-:B------:R-:W-:Y:S01]  /*cc70*/  SHF.R.S32.HI R13, RZ, 0x1f, R12.reuse ;  /* 0x0000001fff0d7819 */ /* 0x100fe2000001140c */
[----:B------:R-:W-:Y:S01]  /*cc80*/  @UP3 UIMAD.WIDE.U32 UR14, UR16, UR10, URZ ;  /* 0x0000000a100e32a5 */ /* 0x000fe2000f8e003f */
[----:B------:R-:W-:Y:S01]  /*cc90*/  IMAD.SHL.U32 R9, R6, 0x8, RZ ;  /* 0x0000000806097824 */ /* 0x000fe200078e00ff */
[----:B------:R-:W-:Y:S01]  /*cca0*/  @UP2 ULDC.64 UR4, c[0x0][0x2c0] ;  /* 0x0000b00000042ab9 */ /* 0x000fe20000000a00 */
[----:B------:R-:W-:Y:S01]  /*ccb0*/  UIADD3 UR18, -UR7, UR18, URZ ;  /* 0x0000001207127290 */ /* 0x000fe2000fffe13f */
[----:B------:R-:W-:Y:S01]  /*ccc0*/  VIADD R5, R12, 0x20 ;  /* 0x000000200c057836 */ /* 0x000fe20000000000 */
[----:B------:R-:W-:Y:S01]  /*ccd0*/  @UP3 UIMAD UR21, UR16, UR11, UR15 ;  /* 0x0000000b101532a4 */ /* 0x000fe2000f8e020f */
[----:B------:R-:W-:Y:S01]  /*cce0*/  BSSY B0, `(.L_x_1572) ;  /* 0x0000042000007945 */ /* 0x000fe20003800000 */
[----:B------:R-:W-:Y:S01]  /*ccf0*/  USHF.R.S32.HI UR15, URZ, 0x1f, UR9 ;  /* 0x0000001f3f0f7899 */ /* 0x000fe20008011409 */
[----:B------:R-:W-:Y:S01]  /*cd00*/  ISETP.NE.AND P3, PT, R6, RZ, PT ;  /* 0x000000ff0600720c */ /* 0x000fe20003f65270 */
[----:B------:R-:W-:Y:S01]  /*cd10*/  @UP2 UIMAD UR19, UR5, UR4, URZ ;  /* 0x00000004051322a4 */ /* 0x000fe2000f8e023f */
[C---:B------:R-:W-:Y:S01]  /*cd20*/  ISETP.GE.AND P1, PT, R12.reuse, UR18, PT ;  /* 0x000000120c007c0c */ /* 0x040fe2000bf26270 */
[----:B------:R-:W-:Y:S01]  /*cd30*/  @!UP3 ULDC.64 UR10, c[0x0][0x290] ;  /* 0x0000a400000abab9 */ /* 0x000fe20000000a00 */
[----:B------:R-:W-:Y:S01]  /*cd40*/  ULDC.64 UR4, c[0x0][0x2a0] ;  /* 0x0000a80000047ab9 */ /* 0x000fe20000000a00 */
[----:B------:R-:W-:Y:S01]  /*cd50*/  @!UP3 UIMAD UR20, UR20, UR10, URZ ;  /* 0x0000000a1414b2a4 */ /* 0x000fe2000f8e023f */
[----:B------:R-:W-:Y:S01]  /*cd60*/  IMAD.U32 R14, RZ, RZ, UR4 ;  /* 0x00000004ff0e7e24 */ /* 0x000fe2000f8e00ff */
[----:B------:R-:W-:Y:S01]  /*cd70*/  UIMAD UR15, UR15, UR4, URZ ;  /* 0x000000040f0f72a4 */ /* 0x000fe2000f8e023f */
[----:B------:R-:W-:Y:S01]  /*cd80*/  IMAD.WIDE R10, R11, 0x80, R12 ;  /* 0x000000800b0a7825 */ /* 0x000fe200078e020c */
[----:B------:R-:W-:Y:S01]  /*cd90*/  @!UP3 UIMAD.WIDE.U32 UR12, UR6, UR10, URZ ;  /* 0x0000000a060cb2a5 */ /* 0x000fe2000f8e003f */
[C---:B------:R-:W-:Y:S01]  /*cda0*/  IADD3 R8, R9.reuse, 0x40, RZ ;  /* 0x0000004009087810 */ /* 0x040fe20007ffe0ff */
[----:B------:R-:W-:Y:S01]  /*cdb0*/  UIMAD UR5, UR9, UR5, UR15 ;  /* 0x00000005090572a4 */ /* 0x000fe2000f8e020f */
[----:B------:R-:W-:Y:S01]  /*cdc0*/  VIADD R4, R12, 0x40 ;  /* 0x000000400c047836 */ /* 0x000fe20000000000 */
[----:B------:R-:W-:Y:S01]  /*cdd0*/  @!UP2 ULDC UR10, c[0x0][0x2c4] ;  /* 0x0000b100000aaab9 */ /* 0x000fe20000000800 */
[----:B------:R-:W-:Y:S01]  /*cde0*/  @UP0 ULDC UR10, c[0x0][0x2e4] ;  /* 0x0000b900000a0ab9 */ /* 0x000fe20000000800 */
[----:B------:R-:W-:Y:S01]  /*cdf0*/  UISETP.NE.OR UP0, UPT, UR16, -0x1, !UP1 ;  /* 0xffffffff1000788c */ /* 0x000fe2000cf05670 */
[C---:B------:R-:W-:Y:S01]  /*ce00*/  VIADD R7, R9.reuse, 0x80 ;  /* 0x0000008009077836 */ /* 0x040fe20000000000 */
[----:B------:R-:W-:Y:S01]  /*ce10*/  @UP2 UMOV UR15, 0x1 ;  /* 0x00000001000f2882 */ /* 0x000fe20000000000 */
[----:B------:R-:W-:Y:S01]  /*ce20*/  @!UP3 UIMAD UR11, UR6, UR11, UR20 ;  /* 0x0000000b060bb2a4 */ /* 0x000fe2000f8e0214 */
[----:B------:R-:W-:Y:S01]  /*ce30*/  VIADD R6, R9, 0xc0 ;  /* 0x000000c009067836 */ /* 0x000fe20000000000 */
[----:B------:R-:W-:-:S02]  /*ce40*/  @!UP2 UIMAD UR15, UR10, UR8, URZ ;  /* 0x000000080a0fa2a4 */ /* 0x000fc4000f8e023f */
[----:B------:R-:W-:Y:S01]  /*ce50*/  @!UP3 UIADD3 UR21, UR13, UR11, URZ ;  /* 0x0000000b0d15b290 */ /* 0x000fe2000fffe03f */
        /* <DEDUP_REMOVED lines=15> */
[----:B------:R-:W-:Y:S01]  /*cf50*/  @!UP1 UMOV UR23, URZ ;  /* 0x0000003f00179c82 */ /* 0x000fe20008000000 */
[----:B------:R-:W-:Y:S01]  /*cf60*/  @UP1 UMOV UR22, UR16 ;  /* 0x0000001000161c82 */ /* 0x000fe20008000000 */
        /* <DEDUP_REMOVED lines=25> */
.L_x_1573:
[----:B------:R-:W-:Y:S05]  /*d100*/  BSYNC B0 ;  /* 0x0000000000007941 */ /* 0x000fea0003800000 */
.L_x_1572:
        /* <DEDUP_REMOVED lines=25> */
.L_x_1575:
[----:B------:R-:W-:Y:S05]  /*d2a0*/  BSYNC B0 ;  /* 0x0000000000007941 */ /* 0x000fea0003800000 */
.L_x_1574:
        /* <DEDUP_REMOVED lines=24> */
.L_x_1577:
[----:B------:R-:W-:Y:S05]  /*d430*/  BSYNC B0 ;  /* 0x0000000000007941 */ /* 0x000fea0003800000 */
.L_x_1576:
        /* <DEDUP_REMOVED lines=27> */
.L_x_1579:
[----:B------:R-:W-:Y:S05]  /*d5f0*/  BSYNC B0 ;  /* 0x0000000000007941 */ /* 0x000fea0003800000 */
.L_x_1578:
[----:B------:R-:W-:Y:S04]  /*d600*/  BSSY B0, `(.L_x_1580) ;  /* 0x000000a000007945 */ /* 0x000fe80003800000 */
[----:B------:R-:W-:Y:S05]  /*d610*/  @P6 BRA `(.L_x_1581) ;  /* 0x0000000000206947 */ /* 0x000fea0003800000 */
[----:B-1--4-:R-:W-:Y:S01]  /*d620*/  IMAD R2, R12, UR20, RZ ;  /* 0x000000140c027c24 */ /* 0x012fe2000f8e02ff */
[----:B------:R-:W-:-:S04]  /*d630*/  ULDC.64 UR4, c[0x0][0x2b0] ;  /* 0x0000ac0000047ab9 */ /* 0x000fc80000000a00 */
[----:B------:R-:W-:-:S04]  /*d640*/  IADD3 R3, P0, R2, UR6, RZ ;  /* 0x0000000602037c10 */ /* 0x000fc8000ff1e0ff */
[----:B------:R-:W-:Y:S02]  /*d650*/  LEA.HI.X.SX32 R2, R2, UR22, 0x1, P0 ;  /* 0x0000001602027c11 */ /* 0x000fe400080f0eff */
[----:B------:R-:W-:-:S04]  /*d660*/  LEA R6, P0, R3, UR4, 0x2 ;  /* 0x0000000403067c11 */ /* 0x000fc8000f8010ff */
[----:B------:R-:W-:Y:S01]  /*d670*/  LEA.HI.X R7, R3, UR5, R2, 0x2, P0 ;  /* 0x0000000503077c11 */ /* 0x000fe200080f1402 */
[----:B------:R-:W-:-:S05]  /*d680*/  IMAD.MOV.U32 R3, RZ, RZ, 0x7f800000 ;  /* 0x7f800000ff037424 */ /* 0x000fca00078e00ff */
[----:B------:R1:W-:Y:S03]  /*d690*/  STG.E desc[UR26][R6.64], R3 ;  /* 0x0000000306007986 */ /* 0x0003e6000c10191a */
.L_x_1581:
[----:B------:R-:W-:Y:S05]  /*d6a0*/  BSYNC B0 ;  /* 0x0000000000007941 */ /* 0x000fea0003800000 */
.L_x_1580:
        /* <DEDUP_REMOVED lines=10> */
.L_x_1583:
[----:B------:R-:W-:Y:S05]  /*d750*/  BSYNC B0 ;  /* 0x0000000000007941 */ /* 0x000fea0003800000 */
.L_x_1582:
        /* <DEDUP_REMOVED lines=10> */
.L_x_1585:
[----:B------:R-:W-:Y:S05]  /*d800*/  BSYNC B0 ;  /* 0x0000000000007941 */ /* 0x000fea0003800000 */
.L_x_1584:
[----:B------:R-:W-:Y:S05]  /*d810*/  @P3 EXIT ;  /* 0x000000000000394d */ /* 0x000fea0003800000 */
[----:B------:R-:W-:Y:S01]  /*d820*/  IMAD R0, R0, UR20, RZ ;  /* 0x0000001400007c24 */ /* 0x000fe2000f8e02ff */
[----:B------:R-:W-:Y:S01]  /*d830*/  ULDC.64 UR4, c[0x0][0x2b0] ;  /* 0x0000ac0000047ab9 */ /* 0x000fe20000000a00 */
[----:B-1----:R-:W-:-:S03]  /*d840*/  IMAD.MOV.U32 R5, RZ, RZ, 0x7f800000 ;  /* 0x7f800000ff057424 */ /* 0x002fc600078e00ff */
[----:B----4-:R-:W-:-:S04]  /*d850*/  IADD3 R3, P0, R0, UR6, RZ ;  /* 0x0000000600037c10 */ /* 0x010fc8000ff1e0ff */
[----:B------:R-:W-:Y:S02]  /*d860*/  LEA.HI.X.SX32 R0, R0, UR22, 0x1, P0 ;  /* 0x0000001600007c11 */ /* 0x000fe400080f0eff */
[----:B------:R-:W-:-:S04]  /*d870*/  LEA R2, P0, R3, UR4, 0x2 ;  /* 0x0000000403027c11 */ /* 0x000fc8000f8010ff */
[----:B------:R-:W-:-:S05]  /*d880*/  LEA.HI.X R3, R3, UR5, R0, 0x2, P0 ;  /* 0x0000000503037c11 */ /* 0x000fca00080f1400 */
[----:B------:R-:W-:Y:S01]  /*d890*/  STG.E desc[UR26][R2.64], R5 ;  /* 0x0000000502007986 */ /* 0x000fe2000c10191a */
[----:B------:R-:W-:Y:S05]  /*d8a0*/  EXIT ;  /* 0x000000000000794d */ /* 0x000fea0003800000 */
.L_x_1586:
        /* <DEDUP_REMOVED lines=13> */
.L_x_2415:


//--------------------- .text._ZN5flash16flash_fwd_kernelI23Flash_fwd_kernel_traitsILi256ELi128ELi64ELi8ELb0ELb0EN7cutlass6half_tE19Flash_kernel_traitsILi256ELi128ELi64ELi8ES3_EELb1ELb0ELb1ELb0ELb0ELb0ELb0ELb0EEEvNS_16Flash_fwd_paramsE --------------------------
	.section	.text._ZN5flash16flash_fwd_kernelI23Flash_fwd_kernel_traitsILi256ELi128ELi64ELi8ELb0ELb0EN7cutlass6half_tE19Flash_kernel_traitsILi256ELi128ELi64ELi8ES3_EELb1ELb0ELb1ELb0ELb0ELb0ELb0ELb0EEEvNS_16Flash_fwd_paramsE,"ax",@progbits
	.align	128
        .global         _ZN5flash16flash_fwd_kernelI23Flash_fwd_kernel_traitsILi256ELi128ELi64ELi8ELb0ELb0EN7cutlass6half_tE19Flash_kernel_traitsILi256ELi128ELi64ELi8ES3_EELb1ELb0ELb1ELb0ELb0ELb0ELb0ELb0EEEvNS_16Flash_fwd_paramsE
        .type           _ZN5flash16flash_fwd_kernelI23Flash_fwd_kernel_traitsILi256ELi128ELi64ELi8ELb0ELb0EN7cutlass6half_tE19Flash_kernel_traitsILi256ELi128ELi64ELi8ES3_EELb1ELb0ELb1ELb0ELb0ELb0ELb0ELb0EEEvNS_16Flash_fwd_paramsE,@function
        .size           _ZN5flash16flash_fwd_kernelI23Flash_fwd_kernel_traitsILi256ELi128ELi64ELi8ELb0ELb0EN7cutlass6half_tE19Flash_kernel_traitsILi256ELi128ELi64ELi8ES3_EELb1ELb0ELb1ELb0ELb0ELb0ELb0ELb0EEEvNS_16Flash_fwd_paramsE,(.L_x_2416 - _ZN5flash16flash_fwd_kernelI23Flash_fwd_kernel_traitsILi256ELi128ELi64ELi8ELb0ELb0EN7cutlass6half_tE19Flash_kernel_traitsILi256ELi128ELi64ELi8ES3_EELb1ELb0ELb1ELb0ELb0ELb0ELb0ELb0EEEvNS_16Flash_fwd_paramsE)
        .other          _ZN5flash16flash_fwd_kernelI23Flash_fwd_kernel_traitsILi256ELi128ELi64ELi8ELb0ELb0EN7cutlass6half_tE19Flash_kernel_traitsILi256ELi128ELi64ELi8ES3_EELb1ELb0ELb1ELb0ELb0ELb0ELb0ELb0EEEvNS_16Flash_fwd_paramsE,@"STO_CUDA_ENTRY STV_DEFAULT"
_ZN5flash16flash_fwd_kernelI23Flash_fwd_kernel_traitsILi256ELi128ELi64ELi8ELb0ELb0EN7cutlass6half_tE19Flash_kernel_traitsILi256ELi128ELi64ELi8ES3_EELb1ELb0ELb1ELb0ELb0ELb0ELb0ELb0EEEvNS_16Flash_fwd_paramsE:
.text._ZN5flash16flash_fwd_kernelI23Flash_fwd_kernel_traitsILi256ELi128ELi64ELi8ELb0ELb0EN7cutlass6half_tE19Flash_kernel_traitsILi256ELi128ELi64ELi8ES3_EELb1ELb0ELb1ELb0ELb0ELb0ELb0ELb0EEEvNS_16Flash_fwd_paramsE:
        /* <DEDUP_REMOVED lines=13> */
[----:B------:R-:W-:Y:S01]  /*00d0*/  S2UR UR18, SR_CTAID.X ;  /* 0x00000000001279c3 */ /* 0x000fe20000002500 */
[----:B------:R-:W4:Y:S07]  /*00e0*/  @P2 LDG.E.64 R8, desc[UR32][R8.64] ;  /* 0x0000002008082981 */ /* 0x000f2e000c1e1b00 */
[----:B------:R-:W1:Y:S08]  /*00f0*/  S2UR UR15, SR_CTAID.Y ;  /* 0x00000000000f79c3 */ /* 0x000e700000002600 */
[----:B------:R-:W5:Y:S01]  /*0100*/  S2UR UR8, SR_CTAID.Z ;  /* 0x00000000000879c3 */ /* 0x000f620000002700 */
[----:B--2---:R-:W2:Y:S01]  /*0110*/  @P2 LDG.E.64 R4, desc[UR32][R2.64] ;  /* 0x0000002002042981 */ /* 0x004ea2000c1e1b00 */
[----:B------:R-:W-:Y:S01]  /*0120*/  UISETP.NE.U32.AND UP2, UPT, UR6, URZ, UPT ;  /* 0x0000003f0600728c */ /* 0x000fe2000bf45070 */
[----:B------:R-:W-:-:S02]  /*0130*/  UMOV UR17, 0xffffffff ;  /* 0xffffffff00117882 */ /* 0x000fc40000000000 */
[----:B------:R-:W-:Y:S01]  /*0140*/  ULDC.U8 UR6, c[0x0][0x3c2] ;  /* 0x0000f08000067ab9 */ /* 0x000fe20000000000 */
[----:B------:R-:W-:Y:S02]  /*0150*/  UISETP.NE.AND.EX UP2, UPT, UR7, URZ, UPT, UP2 ;  /* 0x0000003f0700728c */ /* 0x000fe4000bf45320 */
[----:B------:R-:W2:Y:S01]  /*0160*/  @P2 LDC R0, c[0x0][0x3b0] ;  /* 0x0000ec00ff002b82 */ /* 0x000ea20000000800 */
[----:B------:R-:W-:Y:S01]  /*0170*/  UISETP.NE.AND UP3, UPT, UR6, URZ, UPT ;  /* 0x0000003f0600728c */ /* 0x000fe2000bf65270 */
[----:B------:R-:W-:Y:S02]  /*0180*/  ULDC UR9, c[0x0][0x270] ;  /* 0x00009c0000097ab9 */ /* 0x000fe40000000800 */
[----:B------:R-:W-:Y:S01]  /*0190*/  PLOP3.LUT P0, PT, PT, PT, UP2, 0x80, 0x0 ;  /* 0x000000000000781c */ /* 0x000fe20003f0f028 */
[----:B------:R-:W-:Y:S01]  /*01a0*/  ULDC.64 UR6, c[0x0][0x2f8] ;  /* 0x0000be0000067ab9 */ /* 0x000fe20000000a00 */
[----:B-1----:R-:W-:-:S06]  /*01b0*/  UIMAD.WIDE UR10, UR15, 0x4, UR10 ;  /* 0x000000040f0a78a5 */ /* 0x002fcc000f8e020a */
[----:B------:R-:W-:Y:S01]  /*01c0*/  IMAD.U32 R14, RZ, RZ, UR10 ;  /* 0x0000000aff0e7e24 */ /* 0x000fe2000f8e00ff */
[----:B-----5:R-:W-:Y:S01]  /*01d0*/  ULOP3.LUT UR4, UR8, UR18, UR15, 0xfe, !UPT ;  /* 0x0000001208047292 */ /* 0x020fe2000f8efe0f */
[----:B------:R-:W-:-:S05]  /*01e0*/  IMAD.U32 R15, RZ, RZ, UR11 ;  /* 0x0000000bff0f7e24 */ /* 0x000fca000f8e00ff */
        /* <DEDUP_REMOVED lines=9> */
[----:B------:R-:W-:-:S02]  /*0280*/  @UP1 UIMAD.WIDE UR10, UR15, 0x4, UR10 ;  /* 0x000000040f0a18a5 */ /* 0x000fc4000f8e020a */
[----:B------:R-:W-:Y:S01]  /*0290*/  UIMAD.WIDE UR6, UR15, 0x4, UR6 ;  /* 0x000000040f0678a5 */ /* 0x000fe2000f8e0206 */
        /* <DEDUP_REMOVED lines=9> */
[----:B------:R2:W-:Y:S01]  /*0330*/  @!P3 STG.E.64 desc[UR32][R10.64+0x8], R2 ;  /* 0x000008020a00b986 */ /* 0x0005e2000c101b20 */
[----:B------:R-:W-:-:S03]  /*0340*/  IMAD.U32 R4, RZ, RZ, UR6 ;  /* 0x00000006ff047e24 */ /* 0x000fc6000f8e00ff */
[----:B------:R-:W3:Y:S01]  /*0350*/  @P0 LDG.E R9, desc[UR32][R14.64] ;  /* 0x000000200e090981 */ /* 0x000ee2000c1e1900 */
[----:B------:R-:W-:-:S03]  /*0360*/  IMAD.U32 R5, RZ, RZ, UR7 ;  /* 0x00000007ff057e24 */ /* 0x000fc6000f8e00ff */
[----:B------:R-:W4:Y:S04]  /*0370*/  @P0 LDG.E R8, desc[UR32][R14.64+0x4] ;  /* 0x000004200e080981 */ /* 0x000f28000c1e1900 */
[----:B------:R-:W5:Y:S01]  /*0380*/  @!P2 LDG.E R0, desc[UR32][R4.64] ;  /* 0x000000200400a981 */ /* 0x000f62000c1e1900 */
[----:B-1----:R-:W-:Y:S02]  /*0390*/  IMAD.U32 R12, RZ, RZ, UR10 ;  /* 0x0000000aff0c7e24 */ /* 0x002fe4000f8e00ff */
[----:B------:R-:W-:-:S05]  /*03a0*/  IMAD.U32 R13, RZ, RZ, UR11 ;  /* 0x0000000bff0d7e24 */ /* 0x000fca000f8e00ff */
[----:B------:R-:W2:Y:S01]  /*03b0*/  @P1 LDG.E R7, desc[UR32][R12.64] ;  /* 0x000000200c071981 */ /* 0x000ea2000c1e1900 */
[----:B------:R-:W-:Y:S01]  /*03c0*/  SHF.R.S32.HI R221, RZ, 0x1f, R6 ;  /* 0x0000001fffdd7819 */ /* 0x000fe20000011406 */
[----:B------:R-:W-:Y:S01]  /*03d0*/  UMOV UR6, URZ ;  /* 0x0000003f00067c82 */ /* 0x000fe20008000000 */
[----:B------:R-:W-:Y:S01]  /*03e0*/  UIMAD UR10, UR15, UR9, UR8 ;  /* 0x000000090f0a72a4 */ /* 0x000fe2000f8e0208 */
[----:B------:R-:W-:Y:S01]  /*03f0*/  UMOV UR7, 0xffffffff ;  /* 0xffffffff00077882 */ /* 0x000fe20000000000 */
[----:B---3--:R-:W-:Y:S02]  /*0400*/  @P0 R2UR UR17, R9 ;  /* 0x00000000091102ca */ /* 0x008fe400000e0000 */
[----:B------:R-:W-:Y:S02]  /*0410*/  LEA.HI R9, R221, R6, RZ, 0x5 ;  /* 0x00000006dd097211 */ /* 0x000fe400078f28ff */
[----:B----4-:R-:W-:Y:S02]  /*0420*/  @P0 R2UR UR19, R8 ;  /* 0x00000000081302ca */ /* 0x010fe400000e0000 */
[----:B------:R-:W-:-:S02]  /*0430*/  ISETP.NE.U32.AND P0, PT, RZ, UR4, PT ;  /* 0x00000004ff007c0c */ /* 0x000fc4000bf05070 */
[----:B-----5:R-:W-:Y:S01]  /*0440*/  @!P2 R2UR UR7, R0 ;  /* 0x000000000007a2ca */ /* 0x020fe200000e0000 */
[----:B------:R-:W-:Y:S01]  /*0450*/  USHF.L.U32 UR4, UR10, 0x5, URZ ;  /* 0x000000050a047899 */ /* 0x000fe2000800063f */
[----:B------:R-:W-:-:S03]  /*0460*/  ISETP.NE.AND.EX P2, PT, RZ, UR5, PT, P0 ;  /* 0x00000005ff007c0c */ /* 0x000fc6000bf45300 */
[----:B------:R-:W-:-:S04]  /*0470*/  USHF.R.S32.HI UR5, URZ, 0x1f, UR4 ;  /* 0x0000001f3f057899 */ /* 0x000fc80008011404 */
[----:B------:R-:W-:Y:S01]  /*0480*/  @UP2 UIADD3 UR19, UR19, -UR17, URZ ;  /* 0x8000001113132290 */ /* 0x000fe2000fffe03f */
[----:B--2---:R-:W-:Y:S02]  /*0490*/  @P1 R2UR UR6, R7 ;  /* 0x00000000070612ca */ /* 0x004fe400000e0000 */
[----:B------:R-:W-:-:S05]  /*04a0*/  LOP3.LUT R7, R9, 0xffffffe0, RZ, 0xc0, !PT ;  /* 0xffffffe009077812 */ /* 0x000fca00078ec0ff */
[----:B------:R-:W-:-:S05]  /*04b0*/  IMAD.IADD R14, R6, 0x1, -R7 ;  /* 0x00000001060e7824 */ /* 0x000fca00078e0a07 */
[--C-:B------:R-:W-:Y:S02]  /*04c0*/  IADD3 R8, P1, P0, R2, UR4, R14.reuse ;  /* 0x0000000402087c10 */ /* 0x100fe4000f83e00e */
[----:B------:R-:W-:Y:S01]  /*04d0*/  SHF.R.S32.HI R2, RZ, 0x1f, R14 ;  /* 0x0000001fff027819 */ /* 0x000fe2000001140e */
[----:B------:R-:W-:-:S03]  /*04e0*/  @!UP2 ULDC UR19, c[0x0][0x2c4] ;  /* 0x0000b1000013aab9 */ /* 0x000fc60000000800 */
        /* <DEDUP_REMOVED lines=9> */
.L_x_1587:
[----:B------:R-:W-:Y:S01]  /*0580*/  ULDC UR10, c[0x0][0x2c8] ;  /* 0x0000b200000a7ab9 */ /* 0x000fe20000000800 */
.L_x_1588:
        /* <DEDUP_REMOVED lines=53> */
[----:B------:R-:W-:Y:S01]  /*08e0*/  @!UP1 USHF.R.S32.HI UR11, URZ, 0x1f, UR15 ;  /* 0x0000001f3f0b9899 */ /* 0x000fe2000801140f */
[----:B------:R-:W-:Y:S01]  /*08f0*/  IMAD.IADD R6, R6, 0x1, -R3 ;  /* 0x0000000106067824 */ /* 0x000fe200078e0a03 */
[----:B------:R-:W-:Y:S01]  /*0900*/  @UP1 ULDC.64 UR6, c[0x0][0x298] ;  /* 0x0000a60000061ab9 */ /* 0x000fe20000000a00 */
[----:B------:R-:W-:Y:S01]  /*0910*/  @!UP1 ULDC.64 UR4, c[0x0][0x290] ;  /* 0x0000a40000049ab9 */ /* 0x000fe20000000a00 */
[----:B------:R-:W-:Y:S01]  /*0920*/  @UP1 UIMAD.WIDE.U32 UR12, UR17, UR6, URZ ;  /* 0x00000006110c12a5 */ /* 0x000fe2000f8e003f */
[----:B------:R-:W-:Y:S01]  /*0930*/  IMAD.SHL.U32 R9, R6, 0x8, RZ ;  /* 0x0000000806097824 */ /* 0x000fe200078e00ff */
[----:B------:R-:W-:Y:S01]  /*0940*/  @!UP1 UIMAD UR6, UR11, UR4, URZ ;  /* 0x000000040b0692a4 */ /* 0x000fe2000f8e023f */
[C---:B------:R-:W-:Y:S01]  /*0950*/  ISETP.GE.AND P1, PT, R16.reuse, UR19, PT ;  /* 0x0000001310007c0c */ /* 0x040fe2000bf26270 */
[----:B------:R-:W-:Y:S01]  /*0960*/  @!UP1 UIMAD.WIDE.U32 UR20, UR15, UR4, URZ ;  /* 0x000000040f1492a5 */ /* 0x000fe2000f8e003f */
[--C-:B------:R-:W-:Y:S01]  /*0970*/  SHF.R.S32.HI R17, RZ, 0x1f, R16.reuse ;  /* 0x0000001fff117819 */ /* 0x100fe20000011410 */
[----:B------:R-:W-:Y:S01]  /*0980*/  ULDC.U8 UR11, c[0x0][0x3d8] ;  /* 0x0000f600000b7ab9 */ /* 0x000fe20000000000 */
[----:B------:R-:W-:Y:S01]  /*0990*/  @!UP1 UIMAD UR6, UR15, UR5, UR6 ;  /* 0x000000050f0692a4 */ /* 0x000fe2000f8e0206 */
[----:B------:R-:W-:Y:S01]  /*09a0*/  VIADD R5, R16, 0x20 ;  /* 0x0000002010057836 */ /* 0x000fe20000000000 */
[----:B------:R-:W-:Y:S01]  /*09b0*/  UISETP.NE.AND UP3, UPT, UR11, URZ, UPT ;  /* 0x0000003f0b00728c */ /* 0x000fe2000bf65270 */
[----:B------:R-:W-:Y:S01]  /*09c0*/  ISETP.NE.AND P3, PT, R6, RZ, PT ;  /* 0x000000ff0600720c */ /* 0x000fe20003f65270 */
[----:B------:R-:W-:Y:S01]  /*09d0*/  UISETP.NE.AND UP0, UPT, UR11, URZ, !UP2 ;  /* 0x0000003f0b00728c */ /* 0x000fe2000d705270 */
[----:B------:R-:W-:Y:S01]  /*09e0*/  IMAD.WIDE R14, R15, 0x80, R16 ;  /* 0x000000800f0e7825 */ /* 0x000fe200078e0210 */
[----:B------:R-:W-:Y:S01]  /*09f0*/  UISETP.EQ.AND UP3, UPT, UR10, URZ, UP3 ;  /* 0x0000003f0a00728c */ /* 0x000fe20009f62270 */
[C---:B------:R-:W-:Y:S01]  /*0a00*/  IADD3 R8, R9.reuse, 0x40, RZ ;  /* 0x0000004009087810 */ /* 0x040fe20007ffe0ff */
[----:B------:R-:W-:Y:S01]  /*0a10*/  @UP1 UIMAD UR7, UR17, UR7, UR13 ;  /* 0x00000007110712a4 */ /* 0x000fe2000f8e020d */
[----:B------:R-:W-:Y:S01]  /*0a20*/  VIADD R4, R16, 0x40 ;  /* 0x0000004010047836 */ /* 0x000fe20000000000 */
[----:B------:R-:W-:Y:S01]  /*0a30*/  @UP2 ULDC.64 UR4, c[0x0][0x2c0] ;  /* 0x0000b00000042ab9 */ /* 0x000fe20000000a00 */
[----:B------:R-:W-:Y:S01]  /*0a40*/  USHF.R.S32.HI UR13, URZ, 0x1f, UR8 ;  /* 0x0000001f3f0d7899 */ /* 0x000fe20008011408 */
[C---:B------:R-:W-:Y:S01]  /*0a50*/  VIADD R7, R9.reuse, 0x80 ;  /* 0x0000008009077836 */ /* 0x040fe20000000000 */
[----:B------:R-:W-:Y:S01]  /*0a60*/  @UP2 UIMAD UR14, UR5, UR4, URZ ;  /* 0x00000004050e22a4 */ /* 0x000fe2000f8e023f */
[----:B------:R-:W-:Y:S01]  /*0a70*/  VIADD R6, R9, 0xc0 ;  /* 0x000000c009067836 */ /* 0x000fe20000000000 */
[----:B------:R-:W-:Y:S01]  /*0a80*/  @UP2 UMOV UR10, 0x1 ;  /* 0x00000001000a2882 */ /* 0x000fe20000000000 */
[----:B------:R-:W-:Y:S01]  /*0a90*/  ULDC.64 UR4, c[0x0][0x2a0] ;  /* 0x0000a80000047ab9 */ /* 0x000fe20000000a00 */
[----:B------:R-:W-:Y:S01]  /*0aa0*/  @UP1 UMOV UR16, UR12 ;  /* 0x0000000c00101c82 */ /* 0x000fe20008000000 */
[----:B------:R-:W-:Y:S01]  /*0ab0*/  UIMAD UR13, UR13, UR4, URZ ;  /* 0x000000040d0d72a4 */ /* 0x000fe2000f8e023f */
[----:B------:R-:W-:Y:S01]  /*0ac0*/  IMAD.U32 R10, RZ, RZ, UR4 ;  /* 0x00000004ff0a7e24 */ /* 0x000fe2000f8e00ff */
[----:B------:R-:W-:Y:S01]  /*0ad0*/  @UP3 ULDC UR12, c[0x0][0x2c4] ;  /* 0x0000b100000c3ab9 */ /* 0x000fe20000000800 */
[----:B------:R-:W-:Y:S01]  /*0ae0*/  @!UP2 ULDC UR4, c[0x0][0x2c4] ;  /* 0x0000b1000004aab9 */ /* 0x000fe20000000800 */
[----:B------:R-:W-:Y:S01]  /*0af0*/  @UP0 ULDC UR4, c[0x0][0x2e4] ;  /* 0x0000b90000040ab9 */ /* 0x000fe20000000800 */
[----:B------:R-:W-:-:S02]  /*0b00*/  @UP3 UIMAD UR12, UR15, UR12, URZ ;  /* 0x0000000c0f0c32a4 */ /* 0x000fc4000f8e023f */
[----:B------:R-:W-:Y:S02]  /*0b10*/  @!UP2 UIMAD UR10, UR4, UR9, URZ ;  /* 0x00000009040aa2a4 */ /* 0x000fe4000f8e023f */
[----:B------:R-:W-:Y:S01]  /*0b20*/  @!UP1 UIADD3 UR7, UR21, UR6, URZ ;  /* 0x0000000615079290 */ /* 0x000fe2000fffe03f */
[----:B------:R-:W-:Y:S01]  /*0b30*/  @!UP1 UMOV UR16, UR20 ;  /* 0x0000001400109c82 */ /* 0x000fe20008000000 */
[----:B------:R-:W-:Y:S01]  /*0b40*/  UIMAD UR10, UR15, UR10, URZ ;  /* 0x0000000a0f0a72a4 */ /* 0x000fe2000f8e023f */
[C---:B------:R-:W-:Y:S01]  /*0b50*/  IADD3 R2, P0, R9.reuse, UR16, RZ ;  /* 0x0000001009027c10 */ /* 0x040fe2000ff1e0ff */
[----:B------:R-:W-:Y:S01]  /*0b60*/  @UP3 USEL UR12, UR12, UR17, !UP1 ;  /* 0x000000110c0c3287 */ /* 0x000fe2000c800000 */
[----:B------:R-:W-:Y:S01]  /*0b70*/  @UP2 ULDC UR11, c[0x0][0x2c0] ;  /* 0x0000b000000b2ab9 */ /* 0x000fe20000000800 */
[----:B------:R-:W-:Y:S01]  /*0b80*/  USEL UR10, UR10, URZ, !UP3 ;  /* 0x0000003f0a0a7287 */ /* 0x000fe2000d800000 */
[----:B------:R-:W-:Y:S01]  /*0b90*/  LEA.HI.X.SX32 R3, R9, UR7, 0x1, P0 ;  /* 0x0000000709037c11 */ /* 0x000fe200080f0eff */
[----:B------:R-:W-:Y:S01]  /*0ba0*/  @!UP2 UMOV UR11, 0x1 ;  /* 0x00000001000ba882 */ /* 0x000fe20000000000 */
[----:B------:R-:W-:Y:S01]  /*0bb0*/  @!UP2 UMOV UR14, UR4 ;  /* 0x00000004000eac82 */ /* 0x000fe20008000000 */
[----:B------:R-:W-:Y:S01]  /*0bc0*/  UIMAD UR6, UR29, UR11, URZ ;  /* 0x0000000b1d0672a4 */ /* 0x000fe2000f8e023f */
[----:B------:R-:W-:Y:S01]  /*0bd0*/  ISETP.GE.AND P0, PT, R5, UR19, PT ;  /* 0x0000001305007c0c */ /* 0x000fe2000bf06270 */
[----:B------:R-:W-:Y:S01]  /*0be0*/  UIMAD UR14, UR8, UR14, UR10 ;  /* 0x0000000e080e72a4 */ /* 0x000fe2000f8e020a */
[----:B------:R-:W-:Y:S01]  /*0bf0*/  IMAD.WIDE.U32 R10, R10, UR8, R2 ;  /* 0x000000080a0a7c25 */ /* 0x000fe2000f8e0002 */
[----:B------:R-:W-:Y:S01]  /*0c00*/  @!UP3 UMOV UR22, URZ ;  /* 0x0000003f0016bc82 */ /* 0x000fe20008000000 */
[----:B------:R-:W-:Y:S01]  /*0c10*/  UIMAD UR5, UR8, UR5, UR13 ;  /* 0x00000005080572a4 */ /* 0x000fe2000f8e020d */
[----:B------:R-:W-:Y:S01]  /*0c20*/  @UP3 UMOV UR22, UR12 ;  /* 0x0000000c00163c82 */ /* 0x000fe20008000000 */
[----:B------:R-:W-:Y:S01]  /*0c30*/  @!UP3 UMOV UR23, URZ ;  /* 0x0000003f0017bc82 */ /* 0x000fe20008000000 */
[----:B------:R-:W-:-:S02]  /*0c40*/  USHF.R.S32.HI UR4, URZ, 0x1f, UR6 ;  /* 0x0000001f3f047899 */ /* 0x000fc40008011406 */
[----:B------:R-:W-:Y:S01]  /*0c50*/  @UP3 USHF.R.S32.HI UR23, URZ, 0x1f, UR12 ;  /* 0x0000001f3f173899 */ /* 0x000fe2000801140c */
        /* <DEDUP_REMOVED lines=23> */
.L_x_1591:
[----:B------:R-:W-:Y:S05]  /*0dd0*/  BSYNC B0 ;  /* 0x0000000000007941 */ /* 0x000fea0003800000 */
.L_x_1590:
        /* <DEDUP_REMOVED lines=25> */
.L_x_1593:
[----:B------:R-:W-:Y:S05]  /*0f70*/  BSYNC B0 ;  /* 0x0000000000007941 */ /* 0x000fea0003800000 */
.L_x_1592:
        /* <DEDUP_REMOVED lines=24> */
.L_x_1595:
[----:B------:R-:W-:Y:S05]  /*1100*/  BSYNC B0 ;  /* 0x0000000000007941 */ /* 0x000fea0003800000 */
.L_x_1594:
        /* <DEDUP_REMOVED lines=26> */
.L_x_1597:
[----:B------:R-:W-:Y:S05]  /*12b0*/  BSYNC B0 ;  /* 0x0000000000007941 */ /* 0x000fea0003800000 */
.L_x_1596:
        /* <DEDUP_REMOVED lines=10> */
.L_x_1599:
[----:B------:R-:W-:Y:S05]  /*1360*/  BSYNC B0 ;  /* 0x0000000000007941 */ /* 0x000fea0003800000 */
.L_x_1598:
        /* <DEDUP_REMOVED lines=10> */
.L_x_1601:
[----:B------:R-:W-:Y:S05]  /*1410*/  BSYNC B0 ;  /* 0x0000000000007941 */ /* 0x000fea0003800000 */
.L_x_1600:
        /* <DEDUP_REMOVED lines=10> */
.L_x_1603:
[----:B------:R-:W-:Y:S05]  /*14c0*/  BSYNC B0 ;  /* 0x0000000000007941 */ /* 0x000fea0003800000 */
.L_x_1602:
        /* <DEDUP_REMOVED lines=10> */
.L_x_1589:
        /* <DEDUP_REMOVED lines=33> */
.L_x_1604:
[----:B------:R-:W-:Y:S01]  /*1780*/  ULDC UR14, c[0x0][0x278] ;  /* 0x00009e00000e7ab9 */ /* 0x000fe20000000800 */
[----:B------:R-:W1:Y:S01]  /*1790*/  S2R R3, SR_CTAID.Z ;  /* 0x0000000000037919 */ /* 0x000e620000002700 */
[----:B------:R-:W-:Y:S01]  /*17a0*/  IMAD.U32 R0, RZ, RZ, UR14 ;  /* 0x0000000eff007e24 */ /* 0x000fe2000f8e00ff */
[----:B------:R-:W-:Y:S01]  /*17b0*/  UMOV UR36, URZ ;  /* 0x0000003f00247c82 */ /* 0x000fe20008000000 */
[----:B------:R-:W-:-:S03]  /*17c0*/  @UP0 UIADD3 UR7, UR6, UR7, URZ ;  /* 0x0000000706070290 */ /* 0x000fc6000fffe03f */
[----:B------:R-:W-:-:S04]  /*17d0*/  IABS R0, R0 ;  /* 0x0000000000007213 */ /* 0x000fc80000000000 */
[----:B------:R-:W-:-:S13]  /*17e0*/  R2UR UR4, R0 ;  /* 0x00000000000472ca */ /* 0x000fda00000e0000 */
[----:B------:R-:W2:Y:S01]  /*17f0*/  I2F.RP R4, UR4 ;  /* 0x0000000400047d06 */ /* 0x000ea20008209400 */
[----:B-1----:R-:W-:-:S04]  /*1800*/  IABS R3, R3 ;  /* 0x0000000300037213 */ /* 0x002fc80000000000 */
[----:B------:R-:W-:-:S03]  /*1810*/  R2UR UR5, R3 ;  /* 0x00000000030572ca */ /* 0x000fc600000e0000 */
[----:B--2---:R-:W1:Y:S01]  /*1820*/  MUFU.RCP R0, R4 ;  /* 0x0000000400007308 */ /* 0x004e620000001000 */
[----:B------:R-:W-:-:S04]  /*1830*/  LEA.HI R3, R221, R6, RZ, 0x3 ;  /* 0x00000006dd037211 */ /* 0x000fc800078f18ff */
[----:B------:R-:W-:Y:S02]  /*1840*/  SHF.R.S32.HI R232, RZ, 0x3, R3 ;  /* 0x00000003ffe87819 */ /* 0x000fe40000011403 */
[----:B------:R-:W-:-:S03]  /*1850*/  LOP3.LUT R3, R3, 0xfffffff8, RZ, 0xc0, !PT ;  /* 0xfffffff803037812 */ /* 0x000fc600078ec0ff */
[----:B------:R-:W-:Y:S02]  /*1860*/  IMAD.SHL.U32 R7, R232, 0x40, RZ ;  /* 0x00000040e8077824 */ /* 0x000fe400078e00ff */
[----:B------:R-:W-:-:S03]  /*1870*/  IMAD.IADD R3, R6, 0x1, -R3 ;  /* 0x0000000106037824 */ /* 0x000fc600078e0a03 */
[----:B------:R-:W-:Y:S01]  /*1880*/  LOP3.LUT R7, R7, 0x1c0, RZ, 0xc0, !PT ;  /* 0x000001c007077812 */ /* 0x000fe200078ec0ff */
[----:B------:R-:W-:Y:S02]  /*1890*/  IMAD.SHL.U32 R242, R3, 0x8, RZ ;  /* 0x0000000803f27824 */ /* 0x000fe400078e00ff */
[----:B-1----:R-:W-:Y:S01]  /*18a0*/  VIADD R0, R0, 0xffffffe ;  /* 0x0ffffffe00007836 */ /* 0x002fe20000000000 */
[----:B------:R-:W-:Y:S02]  /*18b0*/  SHF.R.U32.HI R230, RZ, 0x3, R7 ;  /* 0x00000003ffe67819 */ /* 0x000fe40000011607 */
[--C-:B------:R-:W-:Y:S02]  /*18c0*/  LOP3.LUT R5, R7, 0x38, R242.reuse, 0xf8, !PT ;  /* 0x0000003807057812 */ /* 0x100fe400078ef8f2 */
[----:B------:R-:W-:Y:S01]  /*18d0*/  SHF.R.S32.HI R243, RZ, 0x1f, R242 ;  /* 0x0000001ffff37819 */ /* 0x000fe200000114f2 */
[----:B------:R-:W1:Y:S01]  /*18e0*/  F2I.FTZ.U32.TRUNC.NTZ R0, R0 ;  /* 0x0000000000007305 */ /* 0x000e62000021f000 */
[----:B------:R-:W-:-:S02]  /*18f0*/  LOP3.LUT R230, R5, R230, RZ, 0x3c, !PT ;  /* 0x000000e605e67212 */ /* 0x000fc400078e3cff */
[----:B------:R-:W-:Y:S02]  /*1900*/  LEA.HI R5, R221, R6, RZ, 0x6 ;  /* 0x00000006dd057211 */ /* 0x000fe400078f30ff */
[----:B-1----:R-:W-:Y:S01]  /*1910*/  R2UR UR37, R0 ;  /* 0x00000000002572ca */ /* 0x002fe200000e0000 */
[----:B------:R-:W-:-:S12]  /*1920*/  VIADD R0, R232, 0x40 ;  /* 0x00000040e8007836 */ /* 0x000fd80000000000 */
[----:B------:R-:W-:-:S04]  /*1930*/  UIADD3 UR10, URZ, -UR37, URZ ;  /* 0x800000253f0a7290 */ /* 0x000fc8000fffe03f */
[----:B------:R-:W-:-:S04]  /*1940*/  UIMAD UR10, UR10, UR4, URZ ;  /* 0x000000040a0a72a4 */ /* 0x000fc8000f8e023f */
[----:B------:R-:W-:-:S04]  /*1950*/  UIMAD.WIDE.U32 UR10, UR37, UR10, UR36 ;  /* 0x0000000a250a72a5 */ /* 0x000fc8000f8e0024 */
[----:B------:R-:W-:-:S07]  /*1960*/  UIMAD.WIDE.U32 UR10, UR11, UR5, URZ ;  /* 0x000000050b0a72a5 */ /* 0x000fce000f8e003f */
[----:B------:R-:W-:Y:S02]  /*1970*/  UMOV UR22, UR11 ;  /* 0x0000000b00167c82 */ /* 0x000fe40008000000 */
[----:B------:R-:W-:-:S04]  /*1980*/  UIADD3 UR10, -UR22, URZ, URZ ;  /* 0x0000003f160a7290 */ /* 0x000fc8000fffe13f */
[----:B------:R-:W-:Y:S02]  /*1990*/  UIMAD UR10, UR4, UR10, UR5 ;  /* 0x0000000a040a72a4 */ /* 0x000fe4000f8e0205 */
[----:B------:R-:W-:Y:S02]  /*19a0*/  UIADD3 UR5, -UR29, UR19, URZ ;  /* 0x000000131d057290 */ /* 0x000fe4000fffe13f */
[----:B------:R-:W-:-:S04]  /*19b0*/  UISETP.GT.U32.AND UP1, UPT, UR4, UR10, UPT ;  /* 0x0000000a0400728c */ /* 0x000fc8000bf24070 */
[----:B------:R-:W-:Y:S01]  /*19c0*/  ISETP.GE.AND P5, PT, R0, UR5, PT ;  /* 0x0000000500007c0c */ /* 0x000fe2000bfa6270 */
[----:B------:R-:W-:-:S05]  /*19d0*/  VIADD R0, R232, 0x60 ;  /* 0x00000060e8007836 */ /* 0x000fca0000000000 */
[----:B------:R-:W-:Y:S01]  /*19e0*/  ISETP.GE.AND P6, PT, R0, UR5, PT ;  /* 0x0000000500007c0c */ /* 0x000fe2000bfc6270 */
        /* <DEDUP_REMOVED lines=10> */
[----:B------:R-:W-:-:S02]  /*1a90*/  USHF.R.S32.HI UR4, URZ, 0x1f, UR8 ;  /* 0x0000001f3f047899 */ /* 0x000fc40008011408 */
[----:B------:R-:W-:Y:S02]  /*1aa0*/  @!UP1 UIADD3 UR22, -UR22, URZ, URZ ;  /* 0x0000003f16169290 */ /* 0x000fe4000fffe13f */
[----:B------:R-:W-:Y:S01]  /*1ab0*/  @UP0 UIADD3 UR27, UR37, UR7, URZ ;  /* 0x00000007251b0290 */ /* 0x000fe2000fffe03f */
[----:B------:R-:W-:-:S04]  /*1ac0*/  @UP0 UMOV UR30, UR36 ;  /* 0x00000024001e0c82 */ /* 0x000fc80008000000 */
        /* <DEDUP_REMOVED lines=11> */
[----:B------:R-:W-:Y:S02]  /*1b80*/  UIMAD UR21, UR21, UR6, URZ ;  /* 0x00000006151572a4 */ /* 0x000fe4000f8e023f */
[----:B------:R-:W-:Y:S02]  /*1b90*/  UIMAD.WIDE.U32 UR36, UR15, UR6, UR36 ;  /* 0x000000060f2472a5 */ /* 0x000fe4000f8e0024 */
[----:B------:R-:W-:-:S04]  /*1ba0*/  UIMAD UR7, UR15, UR7, UR21 ;  /* 0x000000070f0772a4 */ /* 0x000fc8000f8e0215 */
[----:B------:R-:W-:Y:S01]  /*1bb0*/  UIADD3 UR27, UR37, UR7, URZ ;  /* 0x00000007251b7290 */ /* 0x000fe2000fffe03f */
[----:B------:R-:W-:-:S11]  /*1bc0*/  UMOV UR30, UR36 ;  /* 0x00000024001e7c82 */ /* 0x000fd60008000000 */
.L_x_1605:
[----:B------:R-:W-:Y:S01]  /*1bd0*/  ULDC.64 UR6, c[0x0][0x258] ;  /* 0x0000960000067ab9 */ /* 0x000fe20000000a00 */
[----:B------:R-:W-:Y:S01]  /*1be0*/  IADD3 R10, P0, R242, UR20, RZ ;  /* 0x00000014f20a7c10 */ /* 0x000fe2000ff1e0ff */
[----:B------:R-:W-:Y:S01]  /*1bf0*/  UIMAD UR4, UR4, UR6, URZ ;  /* 0x00000006040472a4 */ /* 0x000fe2000f8e023f */
[----:B------:R-:W-:Y:S01]  /*1c00*/  IMAD.SHL.U32 R5, R5, 0x8, RZ ;  /* 0x0000000805057824 */ /* 0x000fe200078e00ff */
[----:B------:R-:W-:Y:S01]  /*1c10*/  LEA.HI R221, R221, R6, RZ, 0x4 ;  /* 0x00000006dddd7211 */ /* 0x000fe200078f20ff */
[----:B------:R-:W-:Y:S01]  /*1c20*/  IMAD.U32 R22, RZ, RZ, UR6 ;  /* 0x00000006ff167e24 */ /* 0x000fe2000f8e00ff */
[----:B------:R-:W-:Y:S01]  /*1c30*/  UIMAD UR15, UR8, UR7, UR4 ;  /* 0x00000007080f72a4 */ /* 0x000fe2000f8e0204 */
[----:B------:R-:W-:Y:S01]  /*1c40*/  IADD3.X R11, R243, UR9, RZ, P0, !PT ;  /* 0x00000009f30b7c10 */ /* 0x000fe200087fe4ff */
[----:B------:R-:W-:Y:S01]  /*1c50*/  UMOV UR36, 0x400 ;  /* 0x0000040000247882 */ /* 0x000fe20000000000 */
[----:B------:R-:W-:Y:S01]  /*1c60*/  LOP3.LUT R230, R230, 0xfffffe00, R5, 0xf8, !PT ;  /* 0xfffffe00e6e67812 */ /* 0x000fe200078ef805 */
[----:B------:R-:W-:Y:S01]  /*1c70*/  ULDC.64 UR6, c[0x0][0x268] ;  /* 0x00009a0000067ab9 */ /* 0x000fe20000000a00 */
[----:B------:R-:W-:Y:S01]  /*1c80*/  ISETP.GE.AND P0, PT, R232, UR5, PT ;  /* 0x00000005e8007c0c */ /* 0x000fe2000bf06270 */
[----:B------:R-:W-:Y:S01]  /*1c90*/  IMAD.WIDE.U32 R22, R22, UR8, R10 ;  /* 0x0000000816167c25 */ /* 0x000fe2000f8e000a */
[----:B------:R-:W1:Y:S01]  /*1ca0*/  S2UR UR4, SR_CgaCtaId ;  /* 0x00000000000479c3 */ /* 0x000e620000008800 */
[C---:B------:R-:W-:Y:S01]  /*1cb0*/  LOP3.LUT R5, R221.reuse, 0xfffffff0, RZ, 0xc0, !PT ;  /* 0xfffffff0dd057812 */ /* 0x040fe200078ec0ff */
[----:B------:R-:W-:Y:S01]  /*1cc0*/  ULDC.64 UR8, c[0x0][0x260] ;  /* 0x0000980000087ab9 */ /* 0x000fe20000000a00 */
[----:B------:R-:W-:Y:S01]  /*1cd0*/  SHF.R.S32.HI R26, RZ, 0x4, R221 ;  /* 0x00000004ff1a7819 */ /* 0x000fe200000114dd */
[----:B------:R-:W-:Y:S01]  /*1ce0*/  UIADD3 UR21, UR23, -0x1, URZ ;  /* 0xffffffff17157890 */ /* 0x000fe2000fffe03f */
[----:B------:R-:W-:Y:S01]  /*1cf0*/  SHF.R.S32.HI R233, RZ, 0x1f, R232 ;  /* 0x0000001fffe97819 */ /* 0x000fe200000114e8 */
[----:B------:R-:W-:Y:S01]  /*1d00*/  IMAD.IADD R0, R6, 0x1, -R5 ;  /* 0x0000000106007824 */ /* 0x000fe200078e0a05 */
[----:B------:R-:W-:Y:S01]  /*1d10*/  UIMAD UR37, UR14, UR8, URZ ;  /* 0x000000080e2572a4 */ /* 0x000fe2000f8e023f */
[----:B------:R-:W-:Y:S01]  /*1d20*/  IMAD.U32 R21, RZ, RZ, UR18 ;  /* 0x00000012ff157e24 */ /* 0x000fe2000f8e00ff */
[----:B------:R-:W-:Y:S01]  /*1d30*/  LEA.HI R221, R221, R26, RZ, 0x1 ;  /* 0x0000001adddd7211 */ /* 0x000fe200078f08ff */
[----:B------:R-:W-:Y:S01]  /*1d40*/  UIMAD UR20, UR21, -0x40, UR31 ;  /* 0xffffffc0151478a4 */ /* 0x000fe2000f8e021f */
[----:B------:R-:W-:Y:S01]  /*1d50*/  SHF.R.S32.HI R17, RZ, 0x1f, R0 ;  /* 0x0000001fff117819 */ /* 0x000fe20000011400 */
[----:B------:R-:W-:Y:S01]  /*1d60*/  UIMAD UR9, UR22, UR9, UR37 ;  /* 0x00000009160972a4 */ /* 0x000fe2000f8e0225 */
[----:B------:R-:W-:Y:S01]  /*1d70*/  VIADD R25, R23, UR15 ;  /* 0x0000000f17197c36 */ /* 0x000fe20008000000 */
[----:B------:R-:W-:Y:S01]  /*1d80*/  BSSY B0, `(.L_x_1606) ;  /* 0x000003d000007945 */ /* 0x000fe20003800000 */
[----:B------:R-:W-:Y:S01]  /*1d90*/  VIADD R18, R232, 0x20 ;  /* 0x00000020e8127836 */ /* 0x000fe20000000000 */
[----:B------:R-:W-:Y:S01]  /*1da0*/  LOP3.LUT R221, R221, 0xfffffffe, RZ, 0xc0, !PT ;  /* 0xfffffffedddd7812 */ /* 0x000fe200078ec0ff */
[C---:B------:R-:W-:Y:S01]  /*1db0*/  VIADD R228, R242.reuse, 0x80 ;  /* 0x00000080f2e47836 */ /* 0x040fe20000000000 */
[----:B------:R-:W-:Y:S01]  /*1dc0*/  LEA.HI R17, R17, R0, RZ, 0x3 ;  /* 0x0000000011117211 */ /* 0x000fe200078f18ff */
[C---:B------:R-:W-:Y:S01]  /*1dd0*/  VIADD R223, R242.reuse, 0xc0 ;  /* 0x000000c0f2df7836 */ /* 0x040fe20000000000 */
[----:B------:R-:W-:Y:S01]  /*1de0*/  IADD3 R229, R242, 0x40, RZ ;  /* 0x00000040f2e57810 */ /* 0x000fe20007ffe0ff */
[----:B------:R-:W-:Y:S01]  /*1df0*/  IMAD.WIDE R20, R21, 0x80, R232 ;  /* 0x0000008015147825 */ /* 0x000fe200078e02e8 */
[----:B------:R-:W-:Y:S01]  /*1e00*/  MOV R15, UR6 ;  /* 0x00000006000f7c02 */ /* 0x000fe20008000f00 */
[----:B-1----:R-:W-:-:S02]  /*1e10*/  ULEA UR4, UR4, UR36, 0x18 ;  /* 0x0000002404047291 */ /* 0x002fc4000f8ec03f */
[----:B------:R-:W-:Y:S01]  /*1e20*/  IMAD R7, R233, UR12, RZ ;  /* 0x0000000ce9077c24 */ /* 0x000fe2000f8e02ff */
[----:B------:R-:W-:Y:S01]  /*1e30*/  UIMAD UR36, UR14, UR6, URZ ;  /* 0x000000060e2472a4 */ /* 0x000fe2000f8e023f */
[----:B------:R-:W-:-:S03]  /*1e40*/  IMAD.WIDE.U32 R30, R232, UR12, R242 ;  /* 0x0000000ce81e7c25 */ /* 0x000fc6000f8e00f2 */
[----:B------:R-:W-:Y:S01]  /*1e50*/  UIMAD UR36, UR22, UR7, UR36 ;  /* 0x00000007162472a4 */ /* 0x000fe2000f8e0224 */
[----:B------:R-:W-:Y:S01]  /*1e60*/  IMAD.U32 R16, RZ, RZ, UR8 ;  /* 0x00000008ff107e24 */ /* 0x000fe2000f8e00ff */
[----:B------:R-:W-:Y:S01]  /*1e70*/  LEA R230, R230, UR4, 0x1 ;  /* 0x00000004e6e67c11 */ /* 0x000fe2000f8e08ff */
        /* <DEDUP_REMOVED lines=45> */
.L_x_1607:
[----:B------:R-:W-:Y:S05]  /*2150*/  BSYNC B0 ;  /* 0x0000000000007941 */ /* 0x000fea0003800000 */
.L_x_1606:
[----:B------:R-:W-:Y:S01]  /*2160*/  ISETP.GE.AND P1, PT, R18, UR5, PT ;  /* 0x0000000512007c0c */ /* 0x000fe2000bf26270 */
[----:B------:R-:W-:Y:S01]  /*2170*/  IMAD R7, R232, UR13, R7 ;  /* 0x0000000de8077c24 */ /* 0x000fe2000f8e0207 */
[----:B-12---:R-:W-:Y:S01]  /*2180*/  LOP3.LUT R5, R17, 0xfffffff8, RZ, 0xc0, !PT ;  /* 0xfffffff811057812 */ /* 0x006fe200078ec0ff */
[----:B------:R-:W-:Y:S01]  /*2190*/  BSSY B0, `(.L_x_1608) ;  /* 0x0000035000007945 */ /* 0x000fe20003800000 */
[----:B------:R-:W-:Y:S01]  /*21a0*/  IADD3 R234, P0, R30, UR28, RZ ;  /* 0x0000001c1eea7c10 */ /* 0x000fe2000ff1e0ff */
[----:B------:R-:W-:Y:S02]  /*21b0*/  IMAD.IADD R221, R26, 0x1, -R221 ;  /* 0x000000011add7824 */ /* 0x000fe400078e0add */
[----:B------:R-:W-:Y:S01]  /*21c0*/  IMAD.IADD R0, R0, 0x1, -R5 ;  /* 0x0000000100007824 */ /* 0x000fe200078e0a05 */
[----:B------:R-:W-:-:S05]  /*21d0*/  IADD3.X R235, R31, UR26, R7, P0, !PT ;  /* 0x0000001a1feb7c10 */ /* 0x000fca00087fe407 */
        /* <DEDUP_REMOVED lines=48> */
.L_x_1609:
[----:B------:R-:W-:Y:S05]  /*24e0*/  BSYNC B0 ;  /* 0x0000000000007941 */ /* 0x000fea0003800000 */
.L_x_1608:
        /* <DEDUP_REMOVED lines=49> */
.L_x_1611:
[----:B------:R-:W-:Y:S05]  /*2800*/  BSYNC B0 ;  /* 0x0000000000007941 */ /* 0x000fea0003800000 */
.L_x_1610:
        /* <DEDUP_REMOVED lines=48> */
.L_x_1613:
[----:B------:R-:W-:Y:S05]  /*2b10*/  BSYNC B0 ;  /* 0x0000000000007941 */ /* 0x000fea0003800000 */
.L_x_1612:
[----:B------:R-:W-:Y:S01]  /*2b20*/  USHF.L.U32 UR39, UR12, 0x6, URZ ;  /* 0x000000060c277899 */ /* 0x000fe2000800063f */
[----:B------:R-:W-:Y:S01]  /*2b30*/  IMAD.WIDE.U32 R234, R16, UR22, R234 ;  /* 0x0000001610ea7c25 */ /* 0x000fe2000f8e00ea */
[----:B------:R-:W-:Y:S01]  /*2b40*/  USHF.L.U64.HI UR38, UR12, 0x6, UR13 ;  /* 0x000000060c267899 */ /* 0x000fe2000801020d */
[----:B------:R-:W-:Y:S01]  /*2b50*/  ISETP.GE.AND P2, PT, R232, UR20, PT ;  /* 0x00000014e8007c0c */ /* 0x000fe2000bf46270 */
[----:B------:R-:W-:Y:S01]  /*2b60*/  USHF.R.S32.HI UR41, URZ, 0x1f, UR21 ;  /* 0x0000001f3f297899 */ /* 0x000fe20008011415 */
[----:B-1234-:R-:W-:Y:S01]  /*2b70*/  IMAD R5, R233, UR10, RZ ;  /* 0x0000000ae9057c24 */ /* 0x01efe2000f8e02ff */
[----:B------:R-:W-:Y:S01]  /*2b80*/  IADD3 R241, R235, UR9, RZ ;  /* 0x00000009ebf17c10 */ /* 0x000fe2000fffe0ff */
[----:B------:R-:W-:Y:S01]  /*2b90*/  IMAD.SHL.U32 R20, R3, 0x40, RZ ;  /* 0x0000004003147824 */ /* 0x000fe200078e00ff */
[----:B------:R-:W-:Y:S01]  /*2ba0*/  UIMAD UR6, UR38, UR21, URZ ;  /* 0x00000015260672a4 */ /* 0x000fe2000f8e023f */
[----:B------:R-:W-:Y:S01]  /*2bb0*/  IMAD.U32 R7, RZ, RZ, UR39 ;  /* 0x00000027ff077e24 */ /* 0x000fe2000f8e00ff */
[----:B------:R-:W-:Y:S01]  /*2bc0*/  BSSY B0, `(.L_x_1614) ;  /* 0x0000039000007945 */ /* 0x000fe20003800000 */
[----:B------:R-:W-:Y:S01]  /*2bd0*/  IMAD.MOV.U32 R240, RZ, RZ, R234 ;  /* 0x000000fffff07224 */ /* 0x000fe200078e00ea */
[----:B------:R-:W-:Y:S01]  /*2be0*/  LOP3.LUT R20, R20, 0x1c0, RZ, 0xc0, !PT ;  /* 0x000001c014147812 */ /* 0x000fe200078ec0ff */
[C---:B------:R-:W-:Y:S01]  /*2bf0*/  IMAD R4, R232.reuse, UR11, R5 ;  /* 0x0000000be8047c24 */ /* 0x040fe2000f8e0205 */
[----:B------:R-:W-:Y:S01]  /*2c00*/  UIMAD UR6, UR41, UR39, UR6 ;  /* 0x00000027290672a4 */ /* 0x000fe2000f8e0206 */
[C---:B------:R-:W-:Y:S01]  /*2c10*/  IMAD.SHL.U32 R5, R232.reuse, 0x8, RZ ;  /* 0x00000008e8057824 */ /* 0x040fe200078e00ff */
[C---:B------:R-:W-:Y:S01]  /*2c20*/  ISETP.GE.AND P0, PT, R232.reuse, UR20, PT ;  /* 0x00000014e8007c0c */ /* 0x040fe2000bf06270 */
[----:B------:R-:W-:Y:S01]  /*2c30*/  IMAD.WIDE.U32 R10, R232, UR10, R242 ;  /* 0x0000000ae80a7c25 */ /* 0x000fe2000f8e00f2 */
[----:B------:R-:W-:-:S02]  /*2c40*/  ISETP.GE.AND P6, PT, R18, UR20, PT ;  /* 0x0000001412007c0c */ /* 0x000fc4000bfc6270 */
[----:B------:R-:W-:Y:S01]  /*2c50*/  LOP3.LUT R5, R20, 0x8, R5, 0xf8, !PT ;  /* 0x0000000814057812 */ /* 0x000fe200078ef805 */
[----:B------:R-:W-:Y:S01]  /*2c60*/  IMAD.WIDE.U32 R24, R7, UR21, R240 ;  /* 0x0000001507187c25 */ /* 0x000fe2000f8e00f0 */
[----:B------:R-:W-:Y:S02]  /*2c70*/  SHF.R.U32.HI R20, RZ, 0x3, R20 ;  /* 0x00000003ff147819 */ /* 0x000fe40000011614 */
[----:B------:R-:W-:Y:S01]  /*2c80*/  IADD3 R26, P1, R10, UR30, RZ ;  /* 0x0000001e0a1a7c10 */ /* 0x000fe2000ff3e0ff */
[----:B------:R-:W-:Y:S01]  /*2c90*/  IMAD.SHL.U32 R28, R0, 0x40, RZ ;  /* 0x00000040001c7824 */ /* 0x000fe200078e00ff */
[----:B------:R-:W-:Y:S02]  /*2ca0*/  IADD3 R22, R25, UR6, RZ ;  /* 0x0000000619167c10 */ /* 0x000fe4000fffe0ff */
[----:B------:R-:W-:Y:S02]  /*2cb0*/  LOP3.LUT R20, R5, R20, RZ, 0x3c, !PT ;  /* 0x0000001405147212 */ /* 0x000fe400078e3cff */
[----:B------:R-:W-:-:S02]  /*2cc0*/  IADD3.X R27, R11, UR27, R4, P1, !PT ;  /* 0x0000001b0b1b7c10 */ /* 0x000fc40008ffe404 */
[----:B------:R-:W-:Y:S01]  /*2cd0*/  SHF.L.U32 R19, R221, 0x3, RZ ;  /* 0x00000003dd137819 */ /* 0x000fe200000006ff */
        /* <DEDUP_REMOVED lines=39> */
.L_x_1615:
[----:B------:R-:W-:Y:S05]  /*2f50*/  BSYNC B0 ;  /* 0x0000000000007941 */ /* 0x000fea0003800000 */
.L_x_1614:
[----:B------:R-:W-:Y:S01]  /*2f60*/  USHF.L.U64.HI UR8, UR12, 0x5, UR13 ;  /* 0x000000050c087899 */ /* 0x000fe2000801020d */
[----:B------:R-:W-:Y:S01]  /*2f70*/  BSSY B0, `(.L_x_1616) ;  /* 0x000002c000007945 */ /* 0x000fe20003800000 */
[----:B------:R-:W-:Y:S01]  /*2f80*/  USHF.L.U32 UR14, UR12, 0x5, URZ ;  /* 0x000000050c0e7899 */ /* 0x000fe2000800063f */
[----:B------:R-:W-:Y:S02]  /*2f90*/  LOP3.LUT R28, R28, 0x1c0, RZ, 0xc0, !PT ;  /* 0x000001c01c1c7812 */ /* 0x000fe400078ec0ff */
        /* <DEDUP_REMOVED lines=41> */
.L_x_1617:
[----:B------:R-:W-:Y:S05]  /*3230*/  BSYNC B0 ;  /* 0x0000000000007941 */ /* 0x000fea0003800000 */
.L_x_1616:
[----:B------:R-:W0:Y:S01]  /*3240*/  LDGDEPBAR ;  /* 0x00000000000079af */ /* 0x000e220000000000 */
[----:B--23--:R-:W-:Y:S01]  /*3250*/  IMAD.WIDE.U32 R10, R15, UR22, R26 ;  /* 0x000000160f0a7c25 */ /* 0x00cfe2000f8e001a */
[----:B------:R-:W-:Y:S01]  /*3260*/  USHF.L.U64.HI UR15, UR10, 0x6, UR11 ;  /* 0x000000060a0f7899 */ /* 0x000fe2000801020b */
[----:B------:R-:W-:Y:S01]  /*3270*/  LOP3.LUT R19, R28, 0x8, R19, 0xf8, !PT ;  /* 0x000000081c137812 */ /* 0x000fe200078ef813 */
[----:B------:R-:W-:Y:S01]  /*3280*/  USHF.L.U32 UR37, UR10, 0x6, URZ ;  /* 0x000000060a257899 */ /* 0x000fe2000800063f */
[----:B------:R-:W-:Y:S01]  /*3290*/  SHF.R.U32.HI R28, RZ, 0x3, R28 ;  /* 0x00000003ff1c7819 */ /* 0x000fe2000001161c */
[----:B------:R-:W-:Y:S01]  /*32a0*/  UIMAD UR6, UR15, UR21, URZ ;  /* 0x000000150f0672a4 */ /* 0x000fe2000f8e023f */
[----:B------:R-:W-:Y:S01]  /*32b0*/  IADD3 R13, R11, UR36, RZ ;  /* 0x000000240b0d7c10 */ /* 0x000fe2000fffe0ff */
[----:B------:R-:W-:Y:S01]  /*32c0*/  IMAD.U32 R27, RZ, RZ, UR21 ;  /* 0x00000015ff1b7e24 */ /* 0x000fe2000f8e00ff */
[----:B------:R-:W-:Y:S01]  /*32d0*/  MOV R12, R10 ;  /* 0x0000000a000c7202 */ /* 0x000fe20000000f00 */
[----:B------:R-:W-:Y:S01]  /*32e0*/  IMAD.SHL.U32 R17, R17, 0x40, RZ ;  /* 0x0000004011117824 */ /* 0x000fe200078e00ff */
[----:B-1--4-:R-:W-:Y:S01]  /*32f0*/  LOP3.LUT R4, R19, R28, RZ, 0x3c, !PT ;  /* 0x0000001c13047212 */ /* 0x012fe200078e3cff */
[----:B------:R-:W-:Y:S01]  /*3300*/  UIMAD UR6, UR41, UR37, UR6 ;  /* 0x00000025290672a4 */ /* 0x000fe2000f8e0206 */
[----:B------:R-:W-:Y:S01]  /*3310*/  SHF.R.S32.HI R9, RZ, 0x5, R9 ;  /* 0x00000005ff097819 */ /* 0x000fe20000011409 */
[----:B------:R-:W-:Y:S01]  /*3320*/  IMAD.WIDE.U32 R26, R27, UR37, R12 ;  /* 0x000000251b1a7c25 */ /* 0x000fe2000f8e000c */
[----:B------:R-:W-:Y:S01]  /*3330*/  LOP3.LUT R4, R4, 0xfffffe00, R17, 0xf8, !PT ;  /* 0xfffffe0004047812 */ /* 0x000fe200078ef811 */
[----:B------:R-:W-:Y:S01]  /*3340*/  UIADD3 UR40, UR31, -UR25, -UR19 ;  /* 0x800000191f287290 */ /* 0x000fe2000fffe813 */
[----:B------:R-:W-:Y:S01]  /*3350*/  BSSY B0, `(.L_x_1618) ;  /* 0x0000032000007945 */ /* 0x000fe20003800000 */
[----:B------:R-:W-:Y:S01]  /*3360*/  ISETP.GE.AND P6, PT, R18, UR20, PT ;  /* 0x0000001412007c0c */ /* 0x000fe2000bfc6270 */
[----:B------:R-:W-:Y:S01]  /*3370*/  IMAD R221, R221, 0x200, R20 ;  /* 0x00000200dddd7824 */ /* 0x000fe200078e0214 */
[----:B------:R-:W-:Y:S01]  /*3380*/  IADD3 R24, R27, UR6, RZ ;  /* 0x000000061b187c10 */ /* 0x000fe2000fffe0ff */
[----:B------:R-:W-:Y:S01]  /*3390*/  IMAD R222, R9, 0x400, R4 ;  /* 0x0000040009de7824 */ /* 0x000fe200078e0204 */
        /* <DEDUP_REMOVED lines=45> */
.L_x_1619:
[----:B------:R-:W-:Y:S05]  /*3670*/  BSYNC B0 ;  /* 0x0000000000007941 */ /* 0x000fea0003800000 */
.L_x_1618:
[----:B------:R4:W-:Y:S01]  /*3680*/  @P6 STS.128 [R230+0x19000], RZ ;  /* 0x019000ffe6006388 */ /* 0x0009e20000000c00 */
[----:B------:R-:W-:Y:S01]  /*3690*/  UIADD3 UR6, UR31, 0x1, -UR19 ;  /* 0x000000011f067890 */ /* 0x000fe2000fffe813 */
[----:B------:R-:W-:Y:S01]  /*36a0*/  BSSY B0, `(.L_x_1620) ;  /* 0x0000032000007945 */ /* 0x000fe20003800000 */
[----:B------:R-:W-:Y:S01]  /*36b0*/  USHF.L.U64.HI UR20, UR10, 0x5, UR11 ;  /* 0x000000050a147899 */ /* 0x000fe2000801020b */
[----:B------:R4:W-:Y:S01]  /*36c0*/  @P6 STS.128 [R230+0x1b000], RZ ;  /* 0x01b000ffe6006388 */ /* 0x0009e20000000c00 */
[----:B------:R-:W-:Y:S01]  /*36d0*/  USHF.L.U32 UR25, UR10, 0x5, URZ ;  /* 0x000000050a197899 */ /* 0x000fe2000800063f */
[----:B------:R-:W-:Y:S01]  /*36e0*/  LEA R221, R221, UR4, 0x1 ;  /* 0x00000004dddd7c11 */ /* 0x000fe2000f8e08ff */
[----:B------:R-:W-:Y:S01]  /*36f0*/  UIADD3 UR24, UR6, UR24, URZ ;  /* 0x0000001806187290 */ /* 0x000fe2000fffe03f */
[----:B------:R4:W-:Y:S01]  /*3700*/  @P6 STS.128 [R230+0x1d000], RZ ;  /* 0x01d000ffe6006388 */ /* 0x0009e20000000c00 */
[----:B------:R-:W-:-:S03]  /*3710*/  LEA R222, R222, UR4, 0x1 ;  /* 0x00000004dede7c11 */ /* 0x000fc6000f8e08ff */
        /* <DEDUP_REMOVED lines=42> */
.L_x_1621:
[----:B------:R-:W-:Y:S05]  /*39c0*/  BSYNC B0 ;  /* 0x0000000000007941 */ /* 0x000fea0003800000 */
.L_x_1620:
[----:B------:R-:W-:Y:S01]  /*39d0*/  LDSM.16.M88.4 R72, [R222] ;  /* 0x00000000de48783b */ /* 0x000fe20000000200 */
[----:B------:R-:W-:Y:S01]  /*39e0*/  R2P PR, R3, 0x6 ;  /* 0x0000000603007804 */ /* 0x000fe20000000000 */
[----:B------:R-:W-:Y:S01]  /*39f0*/  IMAD.MOV.U32 R5, RZ, RZ, 0x10 ;  /* 0x00000010ff057424 */ /* 0x000fe200078e00ff */
[C---:B------:R-:W-:Y:S01]  /*3a00*/  LOP3.LUT P0, RZ, R0.reuse, 0x2, RZ, 0xc0, !PT ;  /* 0x0000000200ff7812 */ /* 0x040fe2000780c0ff */
[----:B------:R-:W5:Y:S01]  /*3a10*/  LDSM.16.M88.4 R28, [R221+0x10000] ;  /* 0x01000000dd1c783b */ /* 0x000f620000000200 */
[C---:B------:R-:W-:Y:S01]  /*3a20*/  VIADD R3, R221.reuse, 0x10000 ;  /* 0x00010000dd037836 */ /* 0x040fe20000000000 */
[----:B------:R-:W-:Y:S01]  /*3a30*/  SHF.R.S32.HI R17, RZ, 0x1f, R14 ;  /* 0x0000001fff117819 */ /* 0x000fe2000001140e */
[----:B------:R-:W-:Y:S01]  /*3a40*/  VIADD R219, R221, 0x10020 ;  /* 0x00010020dddb7836 */ /* 0x000fe20000000000 */
[----:B------:R-:W4:Y:S01]  /*3a50*/  LDSM.16.M88.4 R64, [R221+0x10800] ;  /* 0x01080000dd40783b */ /* 0x000f220000000200 */
[----:B------:R-:W-:Y:S01]  /*3a60*/  SEL R5, R5, 0xfffffff0, !P0 ;  /* 0xfffffff005057807 */ /* 0x000fe20004000000 */
[----:B------:R-:W-:Y:S01]  /*3a70*/  UISETP.GT.AND UP0, UPT, UR21, UR16, UPT ;  /* 0x000000101500728c */ /* 0x000fe2000bf04270 */
[----:B------:R-:W-:Y:S01]  /*3a80*/  LOP3.LUT P0, RZ, R0, 0x4, RZ, 0xc0, !PT ;  /* 0x0000000400ff7812 */ /* 0x000fe2000780c0ff */
[----:B------:R-:W4:Y:S01]  /*3a90*/  LDSM.16.M88.4 R56, [R221+0x11000] ;  /* 0x01100000dd38783b */ /* 0x000f220000000200 */
[----:B------:R-:W-:Y:S01]  /*3aa0*/  LEA R220, R5, R222, 0x1 ;  /* 0x000000de05dc7211 */ /* 0x000fe200078e08ff */
[----:B------:R-:W-:Y:S01]  /*3ab0*/  @P1 VIADD R219, R3, 0xffffffe0 ;  /* 0xffffffe003db1836 */ /* 0x000fe20000000000 */
[----:B------:R-:W-:Y:S01]  /*3ac0*/  LEA.HI R14, R17, R14, RZ, 0x2 ;  /* 0x0000000e110e7211 */ /* 0x000fe200078f10ff */
[----:B------:R-:W4:Y:S01]  /*3ad0*/  LDSM.16.M88.4 R76, [R221+0x11800] ;  /* 0x01180000dd4c783b */ /* 0x000f220000000200 */
[----:B------:R-:W-:Y:S01]  /*3ae0*/  IMAD.MOV.U32 R0, RZ, RZ, 0x40 ;  /* 0x00000040ff007424 */ /* 0x000fe200078e00ff */
[----:B------:R-:W4:Y:S01]  /*3af0*/  LDC.U8 R17, c[0x0][0x388] ;  /* 0x0000e200ff117b82 */ /* 0x000f220000000000 */
[----:B------:R-:W-:Y:S01]  /*3b00*/  IMAD.MOV.U32 R3, RZ, RZ, 0x20 ;  /* 0x00000020ff037424 */ /* 0x000fe200078e00ff */
[----:B------:R-:W-:Y:S01]  /*3b10*/  LDSM.16.M88.4 R36, [R220] ;  /* 0x00000000dc24783b */ /* 0x000fe20000000200 */
[----:B------:R-:W-:Y:S01]  /*3b20*/  LEA R237, R9, UR29, 0x4 ;  /* 0x0000001d09ed7c11 */ /* 0x000fe2000f8e20ff */
[----:B------:R-:W-:Y:S01]  /*3b30*/  IMAD.SHL.U32 R239, R6, 0x2, RZ ;  /* 0x0000000206ef7824 */ /* 0x000fe200078e00ff */
[----:B------:R-:W-:Y:S01]  /*3b40*/  SEL R0, R0, 0xffffffc0, !P2 ;  /* 0xffffffc000007807 */ /* 0x000fe20005000000 */
[----:B-1-3--:R-:W1:Y:S01]  /*3b50*/  LDSM.16.M88.4 R20, [R219] ;  /* 0x00000000db14783b */ /* 0x00ae620000000200 */
[----:B------:R-:W-:Y:S01]  /*3b60*/  SEL R3, R3, 0xffffffe0, !P0 ;  /* 0xffffffe003037807 */ /* 0x000fe20004000000 */
[----:B------:R-:W-:Y:S01]  /*3b70*/  UIADD3 UR41, UR34, -0x4ab325aa, URZ ;  /* 0xb54cda5622297890 */ /* 0x000fe2000fffe03f */
[----:B--2---:R-:W-:Y:S01]  /*3b80*/  SHF.R.S32.HI R18, RZ, 0x2, R14 ;  /* 0x00000002ff127819 */ /* 0x004fe2000001140e */
[----:B------:R-:W2:Y:S01]  /*3b90*/  LDSM.16.M88.4 R40, [R219+0x800] ;  /* 0x00080000db28783b */ /* 0x000ea20000000200 */
[----:B------:R-:W-:Y:S01]  /*3ba0*/  LEA R218, R3, R222, 0x1 ;  /* 0x000000de03da7211 */ /* 0x000fe200078e08ff */
[----:B------:R-:W-:Y:S01]  /*3bb0*/  IMAD.IADD R215, R221, 0x1, R0 ;  /* 0x00000001ddd77824 */ /* 0x000fe200078e0200 */
[----:B------:R-:W-:Y:S01]  /*3bc0*/  PLOP3.LUT P0, PT, PT, PT, UP0, 0x80, 0x0 ;  /* 0x000000000000781c */ /* 0x000fe20003f0f008 */
[----:B------:R-:W3:Y:S01]  /*3bd0*/  LDSM.16.M88.4 R24, [R219+0x1000] ;  /* 0x00100000db18783b */ /* 0x000ee20000000200 */
[----:B------:R-:W-:Y:S01]  /*3be0*/  IMAD R217, R3, 0x2, R220 ;  /* 0x0000000203d97824 */ /* 0x000fe200078e02dc */
[----:B------:R-:W-:Y:S01]  /*3bf0*/  MOV R231, UR31 ;  /* 0x0000001f00e77c02 */ /* 0x000fe20008000f00 */
[----:B------:R-:W-:Y:S01]  /*3c00*/  IMAD.IADD R208, R0, 0x1, R219 ;  /* 0x0000000100d07824 */ /* 0x000fe200078e02db */
[----:B------:R-:W3:Y:S01]  /*3c10*/  LDSM.16.M88.4 R84, [R219+0x1800] ;  /* 0x00180000db54783b */ /* 0x000ee20000000200 */
[----:B------:R-:W-:Y:S01]  /*3c20*/  IMAD.IADD R237, R18, 0x1, R237 ;  /* 0x0000000112ed7824 */ /* 0x000fe200078e02ed */
[----:B------:R-:W-:Y:S01]  /*3c30*/  MOV R0, UR18 ;  /* 0x0000001200007c02 */ /* 0x000fe20008000f00 */
[----:B------:R-:W-:Y:S01]  /*3c40*/  VIADD R211, R219, 0x800 ;  /* 0x00000800dbd37836 */ /* 0x000fe20000000000 */
[----:B------:R-:W-:Y:S01]  /*3c50*/  LDSM.16.M88.4 R48, [R218] ;  /* 0x00000000da30783b */ /* 0x000fe20000000200 */
[C---:B------:R-:W-:Y:S01]  /*3c60*/  VIADD R236, R237.reuse, 0x8 ;  /* 0x00000008edec7836 */ /* 0x040fe20000000000 */
[C---:B------:R-:W-:Y:S01]  /*3c70*/  VIADDMNMX R238, R237.reuse, UR40, RZ, !PT ;  /* 0x00000028edee7c46 */ /* 0x040fe2000f8001ff */
[----:B------:R-:W-:Y:S01]  /*3c80*/  IMAD R14, R0, 0x8, R9 ;  /* 0x00000008000e7824 */ /* 0x000fe200078e0209 */
[C---:B-----5:R-:W-:Y:S01]  /*3c90*/  HMMA.16816.F32 R32, R72.reuse, R28, RZ ;  /* 0x0000001c4820723c */ /* 0x060fe200000018ff */
[----:B------:R-:W5:Y:S01]  /*3ca0*/  LDSM.16.M88.4 R44, [R215+0x10000] ;  /* 0x01000000d72c783b */ /* 0x000f620000000200 */
[--C-:B------:R-:W-:Y:S01]  /*3cb0*/  VIADDMNMX R237, R237, UR24, R231.reuse, PT ;  /* 0x00000018eded7c46 */ /* 0x100fe2000b8001e7 */
[----:B------:R-:W-:Y:S01]  /*3cc0*/  VIADD R209, R219, 0x1800 ;  /* 0x00001800dbd17836 */ /* 0x000fe20000000000 */
[C---:B------:R-:W-:Y:S01]  /*3cd0*/  VIADDMNMX R231, R236.reuse, UR24, R231, PT ;  /* 0x00000018ece77c46 */ /* 0x040fe2000b8001e7 */
[----:B------:R-:W-:Y:S01]  /*3ce0*/  LDSM.16.M88.4 R80, [R215+0x11800] ;  /* 0x01180000d750783b */ /* 0x000fe20000000200 */
[C---:B------:R-:W-:Y:S01]  /*3cf0*/  HMMA.16816.F32 R28, R72.reuse, R30, RZ ;  /* 0x0000001e481c723c */ /* 0x040fe200000018ff */
[----:B------:R-:W-:Y:S01]  /*3d00*/  LOP3.LUT R239, R239, 0x6, RZ, 0xc0, !PT ;  /* 0x00000006efef7812 */ /* 0x000fe200078ec0ff */
[C---:B------:R-:W-:Y:S01]  /*3d10*/  VIADD R207, R219.reuse, 0x2000 ;  /* 0x00002000dbcf7836 */ /* 0x040fe20000000000 */
[----:B------:R-:W-:Y:S01]  /*3d20*/  LDSM.16.M88.4 R88, [R208+0x1800] ;  /* 0x00180000d058783b */ /* 0x000fe20000000200 */
[----:B------:R-:W-:Y:S01]  /*3d30*/  VIADDMNMX R236, R236, UR40, RZ, !PT ;  /* 0x00000028ecec7c46 */ /* 0x000fe2000f8001ff */
[C---:B------:R-:W-:Y:S01]  /*3d40*/  VIADD R205, R219.reuse, 0x3000 ;  /* 0x00003000dbcd7836 */ /* 0x040fe20000000000 */
[C---:B----4-:R-:W-:Y:S01]  /*3d50*/  HMMA.16816.F32 R68, R72.reuse, R64, RZ ;  /* 0x000000404844723c */ /* 0x050fe200000018ff */
[----:B------:R-:W0:Y:S01]  /*3d60*/  LDGDEPBAR ;  /* 0x00000000000079af */ /* 0x000e220000000000 */
[C---:B------:R-:W-:Y:S01]  /*3d70*/  IADD3 R210, R219.reuse, 0x1000, RZ ;  /* 0x00001000dbd27810 */ /* 0x040fe20007ffe0ff */
[C---:B------:R-:W-:Y:S01]  /*3d80*/  VIADD R204, R219.reuse, 0x3800 ;  /* 0x00003800dbcc7836 */ /* 0x040fe20000000000 */
[C---:B------:R-:W-:Y:S01]  /*3d90*/  IADD3 R206, R219.reuse, 0x2800, RZ ;  /* 0x00002800dbce7810 */ /* 0x040fe20007ffe0ff */
[C---:B------:R-:W-:Y:S01]  /*3da0*/  VIADD R202, R219.reuse, 0x4800 ;  /* 0x00004800dbca7836 */ /* 0x040fe20000000000 */
[C---:B------:R-:W-:Y:S01]  /*3db0*/  HMMA.16816.F32 R64, R72.reuse, R66, RZ ;  /* 0x000000424840723c */ /* 0x040fe200000018ff */
[C---:B------:R-:W-:Y:S01]  /*3dc0*/  IADD3 R203, R219.reuse, 0x4000, RZ ;  /* 0x00004000dbcb7810 */ /* 0x040fe20007ffe0ff */
[C---:B------:R-:W-:Y:S01]  /*3dd0*/  VIADD R201, R219.reuse, 0x5000 ;  /* 0x00005000dbc97836 */ /* 0x040fe20000000000 */
[C---:B------:R-:W-:Y:S01]  /*3de0*/  IADD3 R200, R219.reuse, 0x5800, RZ ;  /* 0x00005800dbc87810 */ /* 0x040fe20007ffe0ff */
[C---:B------:R-:W-:Y:S01]  /*3df0*/  VIADD R199, R219.reuse, 0x6000 ;  /* 0x00006000dbc77836 */ /* 0x040fe20000000000 */
[C---:B------:R-:W-:Y:S01]  /*3e00*/  IADD3 R197, R219.reuse, 0x7000, RZ ;  /* 0x00007000dbc57810 */ /* 0x040fe20007ffe0ff */
[----:B------:R-:W-:Y:S01]  /*3e10*/  HMMA.16816.F32 R60, R72, R56, RZ ;  /* 0x00000038483c723c */ /* 0x000fe200000018ff */
[----:B------:R-:W-:-:S02]  /*3e20*/  VIADD R198, R219, 0x6800 ;  /* 0x00006800dbc67836 */ /* 0x000fc40000000000 */
[----:B------:R-:W-:-:S03]  /*3e30*/  VIADD R196, R219, 0x7800 ;  /* 0x00007800dbc47836 */ /* 0x000fc60000000000 */
[C---:B------:R-:W-:Y:S06]  /*3e40*/  HMMA.16816.F32 R56, R72.reuse, R58, RZ ;  /* 0x0000003a4838723c */ /* 0x040fec00000018ff */
[C---:B------:R-:W-:Y:S06]  /*3e50*/  HMMA.16816.F32 R52, R72.reuse, R76, RZ ;  /* 0x0000004c4834723c */ /* 0x040fec00000018ff */
[----:B------:R-:W-:Y:S01]  /*3e60*/  HMMA.16816.F32 R72, R72, R78, RZ ;  /* 0x0000004e4848723c */ /* 0x000fe200000018ff */
[----:B------:R-:W4:Y:S05]  /*3e70*/  LDSM.16.M88.4 R76, [R215+0x10800] ;  /* 0x01080000d74c783b */ /* 0x000f2a0000000200 */
        /* <DEDUP_REMOVED lines=8> */
[----:B------:R-:W-:Y:S05]  /*3f00*/  LDSM.16.M88.4 R24, [R217] ;  /* 0x00000000d918783b */ /* 0x000fea0000000200 */
[C---:B------:R-:W-:Y:S06]  /*3f10*/  HMMA.16816.F32 R52, R36.reuse, R84, R52 ;  /* 0x000000542434723c */ /* 0x040fec0000001834 */
[----:B------:R-:W-:Y:S01]  /*3f20*/  HMMA.16816.F32 R72, R36, R86, R72 ;  /* 0x000000562448723c */ /* 0x000fe20000001848 */
[----:B------:R-:W2:Y:S04]  /*3f30*/  LDSM.16.M88.4 R36, [R208+0x800] ;  /* 0x00080000d024783b */ /* 0x000ea80000000200 */
[----:B------:R-:W-:Y:S01]  /*3f40*/  LDSM.16.M88.4 R84, [R221+0x12800] ;  /* 0x01280000dd54783b */ /* 0x000fe20000000200 */
[C---:B-----5:R-:W-:Y:S06]  /*3f50*/  HMMA.16816.F32 R32, R48.reuse, R44, R32 ;  /* 0x0000002c3020723c */ /* 0x060fec0000001820 */
        /* <DEDUP_REMOVED lines=34> */
[C---:B--2---:R-:W-:Y:S06]  /*4180*/  HMMA.16816.F32 R52, R20.reuse, R36, R52 ;  /* 0x000000241434723c */ /* 0x044fec0000001834 */
[----:B------:R-:W-:Y:S01]  /*4190*/  HMMA.16816.F32 R48, R20, R38, R48 ;  /* 0x000000261430723c */ /* 0x000fe20000001830 */
[----:B------:R-:W-:Y:S04]  /*41a0*/  LDSM.16.M88.4 R36, [R218+0x4000] ;  /* 0x00400000da24783b */ /* 0x000fe80000000200 */
[----:B------:R-:W2:Y:S01]  /*41b0*/  LDSM.16.M88.4 R20, [R215+0x12000] ;  /* 0x01200000d714783b */ /* 0x000ea20000000200 */
[C---:B-----5:R-:W-:Y:S06]  /*41c0*/  HMMA.16816.F32 R32, R72.reuse, R40, R32 ;  /* 0x000000284820723c */ /* 0x060fec0000001820 */
[C---:B------:R-:W-:Y:S01]  /*41d0*/  HMMA.16816.F32 R28, R72.reuse, R42, R28 ;  /* 0x0000002a481c723c */ /* 0x040fe2000000181c */
[----:B------:R-:W4:Y:S05]  /*41e0*/  LDSM.16.M88.4 R40, [R215+0x13000] ;  /* 0x01300000d728783b */ /* 0x000f2a0000000200 */
[C---:B---3--:R-:W-:Y:S06]  /*41f0*/  HMMA.16816.F32 R68, R72.reuse, R44, R68 ;  /* 0x0000002c4844723c */ /* 0x048fec0000001844 */
[C---:B------:R-:W-:Y:S01]  /*4200*/  HMMA.16816.F32 R64, R72.reuse, R46, R64 ;  /* 0x0000002e4840723c */ /* 0x040fe20000001840 */
[----:B------:R-:W-:Y:S05]  /*4210*/  LDSM.16.M88.4 R44, [R217+0x4000] ;  /* 0x00400000d92c783b */ /* 0x000fea0000000200 */
[C---:B------:R-:W-:Y:S06]  /*4220*/  HMMA.16816.F32 R60, R72.reuse, R24, R60 ;  /* 0x00000018483c723c */ /* 0x040fec000000183c */
[C---:B------:R-:W-:Y:S01]  /*4230*/  HMMA.16816.F32 R56, R72.reuse, R26, R56 ;  /* 0x0000001a4838723c */ /* 0x040fe20000001838 */
[----:B------:R-:W3:Y:S05]  /*4240*/  LDSM.16.M88.4 R24, [R208+0x2000] ;  /* 0x00200000d018783b */ /* 0x000eea0000000200 */
        /* <DEDUP_REMOVED lines=12> */
[----:B------:R-:W4:Y:S05]  /*4310*/  LDSM.16.M88.4 R40, [R221+0x14000] ;  /* 0x01400000dd28783b */ /* 0x000f2a0000000200 */
        /* <DEDUP_REMOVED lines=16> */
[----:B------:R-:W2:Y:S01]  /*4420*/  LDSM.16.M88.4 R44, [R219+0x5800] ;  /* 0x00580000db2c783b */ /* 0x000ea20000000200 */
[C---:B----4-:R-:W-:Y:S06]  /*4430*/  HMMA.16816.F32 R32, R84.reuse, R40, R32 ;  /* 0x000000285420723c */ /* 0x050fec0000001820 */
[C---:B------:R-:W-:Y:S01]  /*4440*/  HMMA.16816.F32 R28, R84.reuse, R42, R28 ;  /* 0x0000002a541c723c */ /* 0x040fe2000000181c */
[----:B------:R-:W-:Y:S05]  /*4450*/  LDSM.16.M88.4 R40, [R215+0x14800] ;  /* 0x01480000d728783b */ /* 0x000fea0000000200 */
        /* <DEDUP_REMOVED lines=17> */
[C---:B------:R-:W-:Y:S01]  /*4570*/  HMMA.16816.F32 R56, R20.reuse, R74, R56 ;  /* 0x0000004a1438723c */ /* 0x040fe20000001838 */
[----:B------:R-:W-:Y:S05]  /*4580*/  LDSM.16.M88.4 R72, [R222+0xc000] ;  /* 0x00c00000de48783b */ /* 0x000fea0000000200 */
[C---:B------:R-:W-:Y:S06]  /*4590*/  HMMA.16816.F32 R52, R20.reuse, R44, R52 ;  /* 0x0000002c1434723c */ /* 0x040fec0000001834 */
[----:B------:R-:W-:Y:S01]  /*45a0*/  HMMA.16816.F32 R48, R20, R46, R48 ;  /* 0x0000002e1430723c */ /* 0x000fe20000001830 */
[----:B------:R-:W2:Y:S04]  /*45b0*/  LDSM.16.M88.4 R20, [R217+0x8000] ;  /* 0x00800000d914783b */ /* 0x000ea80000000200 */
[----:B------:R-:W5:Y:S01]  /*45c0*/  LDSM.16.M88.4 R44, [R208+0x4800] ;  /* 0x00480000d02c783b */ /* 0x000f620000000200 */
[C---:B---3--:R-:W-:Y:S06]  /*45d0*/  HMMA.16816.F32 R32, R24.reuse, R36, R32 ;  /* 0x000000241820723c */ /* 0x048fec0000001820 */
[C---:B------:R-:W-:Y:S01]  /*45e0*/  HMMA.16816.F32 R28, R24.reuse, R38, R28 ;  /* 0x00000026181c723c */ /* 0x040fe2000000181c */
[----:B------:R-:W3:Y:S05]  /*45f0*/  LDSM.16.M88.4 R36, [R208+0x5000] ;  /* 0x00500000d024783b */ /* 0x000eea0000000200 */
[C---:B------:R-:W-:Y:S06]  /*4600*/  HMMA.16816.F32 R68, R24.reuse, R40, R68 ;  /* 0x000000281844723c */ /* 0x040fec0000001844 */
        /* <DEDUP_REMOVED lines=11> */
[----:B------:R-:W-:Y:S05]  /*46c0*/  LDSM.16.M88.4 R88, [R219+0x7800] ;  /* 0x00780000db58783b */ /* 0x000fea0000000200 */
[C---:B-----5:R-:W-:Y:S06]  /*46d0*/  HMMA.16816.F32 R68, R20.reuse, R44, R68 ;  /* 0x0000002c1444723c */ /* 0x060fec0000001844 */
        /* <DEDUP_REMOVED lines=8> */
[----:B------:R-:W5:Y:S01]  /*4760*/  LDSM.16.M88.4 R20, [R219+0x7000] ;  /* 0x00700000db14783b */ /* 0x000f620000000200 */
        /* <DEDUP_REMOVED lines=9> */
[C---:B----4-:R-:W-:Y:S06]  /*4800*/  HMMA.16816.F32 R52, R72.reuse, R76, R52 ;  /* 0x0000004c4834723c */ /* 0x050fec0000001834 */
[----:B------:R-:W-:Y:S01]  /*4810*/  HMMA.16816.F32 R48, R72, R78, R48 ;  /* 0x0000004e4830723c */ /* 0x000fe20000001830 */
[----:B------:R-:W4:Y:S04]  /*4820*/  LDSM.16.M88.4 R76, [R215+0x17000] ;  /* 0x01700000d74c783b */ /* 0x000f280000000200 */
[----:B------:R-:W4:Y:S01]  /*4830*/  LDSM.16.M88.4 R72, [R215+0x17800] ;  /* 0x01780000d748783b */ /* 0x000f220000000200 */
[C---:B--2---:R-:W-:Y:S06]  /*4840*/  HMMA.16816.F32 R32, R36.reuse, R44, R32 ;  /* 0x0000002c2420723c */ /* 0x044fec0000001820 */
[C---:B------:R-:W-:Y:S01]  /*4850*/  HMMA.16816.F32 R28, R36.reuse, R46, R28 ;  /* 0x0000002e241c723c */ /* 0x040fe2000000181c */
[----:B------:R-:W-:Y:S05]  /*4860*/  LDSM.16.M88.4 R44, [R208+0x6000] ;  /* 0x00600000d02c783b */ /* 0x000fea0000000200 */
[C---:B---3--:R-:W-:Y:S06]  /*4870*/  HMMA.16816.F32 R68, R36.reuse, R40, R68 ;  /* 0x000000282444723c */ /* 0x048fec0000001844 */
[C---:B------:R-:W-:Y:S01]  /*4880*/  HMMA.16816.F32 R64, R36.reuse, R42, R64 ;  /* 0x0000002a2440723c */ /* 0x040fe20000001840 */
[----:B------:R-:W-:Y:S05]  /*4890*/  LDSM.16.M88.4 R40, [R208+0x6800] ;  /* 0x00680000d028783b */ /* 0x000fea0000000200 */
[C---:B-----5:R-:W-:Y:S06]  /*48a0*/  HMMA.16816.F32 R60, R36.reuse, R20, R60 ;  /* 0x00000014243c723c */ /* 0x060fec000000183c */
[C---:B------:R-:W-:Y:S01]  /*48b0*/  HMMA.16816.F32 R56, R36.reuse, R22, R56 ;  /* 0x000000162438723c */ /* 0x040fe20000001838 */
[----:B------:R-:W2:Y:S05]  /*48c0*/  LDSM.16.M88.4 R20, [R217+0xc000] ;  /* 0x00c00000d914783b */ /* 0x000eaa0000000200 */
[C---:B------:R-:W-:Y:S06]  /*48d0*/  HMMA.16816.F32 R52, R36.reuse, R88, R52 ;  /* 0x000000582434723c */ /* 0x040fec0000001834 */
[----:B------:R-:W-:Y:S01]  /*48e0*/  HMMA.16816.F32 R48, R36, R90, R48 ;  /* 0x0000005a2430723c */ /* 0x000fe20000001830 */
[----:B------:R-:W3:Y:S05]  /*48f0*/  LDSM.16.M88.4 R36, [R208+0x7000] ;  /* 0x00700000d024783b */ /* 0x000eea0000000200 */
[C---:B-1----:R-:W-:Y:S06]  /*4900*/  HMMA.16816.F32 R32, R84.reuse, R24, R32 ;  /* 0x000000185420723c */ /* 0x042fec0000001820 */
[----:B------:R-:W-:Y:S01]  /*4910*/  HMMA.16816.F32 R28, R84, R26, R28 ;  /* 0x0000001a541c723c */ /* 0x000fe2000000181c */
[----:B------:R-:W1:Y:S01]  /*4920*/  LDSM.16.M88.4 R24, [R208+0x7800] ;  /* 0x00780000d018783b */ /* 0x000e620000000200 */
[----:B------:R-:W-:-:S04]  /*4930*/  DEPBAR.LE SB0, 0x0 ;  /* 0x000080000000791a */ /* 0x000fc80000000000 */
[C---:B------:R-:W-:Y:S06]  /*4940*/  HMMA.16816.F32 R68, R84.reuse, R80, R68 ;  /* 0x000000505444723c */ /* 0x040fec0000001844 */
[C---:B------:R-:W-:Y:S06]  /*4950*/  HMMA.16816.F32 R64, R84.reuse, R82, R64 ;  /* 0x000000525440723c */ /* 0x040fec0000001840 */
[C---:B----4-:R-:W-:Y:S06]  /*4960*/  HMMA.16816.F32 R60, R84.reuse, R76, R60 ;  /* 0x0000004c543c723c */ /* 0x050fec000000183c */
[C---:B------:R-:W-:Y:S06]  /*4970*/  HMMA.16816.F32 R56, R84.reuse, R78, R56 ;  /* 0x0000004e5438723c */ /* 0x040fec0000001838 */
[C---:B------:R-:W-:Y:S06]  /*4980*/  HMMA.16816.F32 R52, R84.reuse, R72, R52 ;  /* 0x000000485434723c */ /* 0x040fec0000001834 */
[----:B------:R-:W-:Y:S06]  /*4990*/  HMMA.16816.F32 R48, R84, R74, R48 ;  /* 0x0000004a5430723c */ /* 0x000fec0000001830 */
[C---:B--2---:R-:W-:Y:S06]  /*49a0*/  HMMA.16816.F32 R32, R20.reuse, R44, R32 ;  /* 0x0000002c1420723c */ /* 0x044fec0000001820 */
[C---:B------:R-:W-:Y:S06]  /*49b0*/  HMMA.16816.F32 R28, R20.reuse, R46, R28 ;  /* 0x0000002e141c723c */ /* 0x040fec000000181c */
[C---:B------:R-:W-:Y:S06]  /*49c0*/  HMMA.16816.F32 R68, R20.reuse, R40, R68 ;  /* 0x000000281444723c */ /* 0x040fec0000001844 */
[C---:B------:R-:W-:Y:S06]  /*49d0*/  HMMA.16816.F32 R64, R20.reuse, R42, R64 ;  /* 0x0000002a1440723c */ /* 0x040fec0000001840 */
[C---:B---3--:R-:W-:Y:S06]  /*49e0*/  HMMA.16816.F32 R60, R20.reuse, R36, R60 ;  /* 0x00000024143c723c */ /* 0x048fec000000183c */
[C---:B------:R-:W-:Y:S06]  /*49f0*/  HMMA.16816.F32 R56, R20.reuse, R38, R56 ;  /* 0x000000261438723c */ /* 0x040fec0000001838 */
[C---:B-1----:R-:W-:Y:S06]  /*4a00*/  HMMA.16816.F32 R52, R20.reuse, R24, R52 ;  /* 0x000000181434723c */ /* 0x042fec0000001834 */
[----:B------:R-:W-:Y:S01]  /*4a10*/  HMMA.16816.F32 R48, R20, R26, R48 ;  /* 0x0000001a1430723c */ /* 0x000fe20000001830 */
[----:B------:R-:W-:Y:S06]  /*4a20*/  BAR.SYNC.DEFER_BLOCKING 0x0 ;  /* 0x0000000000007b1d */ /* 0x000fec0000010000 */
[----:B------:R-:W-:-:S02]  /*4a30*/  NOP ;  /* 0x0000000000007918 */ /* 0x000fc40000000000 */
[----:B------:R-:W-:-:S15]  /*4a40*/  @!P0 BRA `(.L_x_1622) ;  /* 0x0000000400448947 */ /* 0x000fde0003800000 */
        /* <DEDUP_REMOVED lines=79> */
.L_x_1624:
[----:B------:R-:W-:Y:S05]  /*4f40*/  BSYNC B0 ;  /* 0x0000000000007941 */ /* 0x000fea0003800000 */
.L_x_1623:
[----:B------:R-:W0:Y:S02]  /*4f50*/  LDGDEPBAR ;  /* 0x00000000000079af */ /* 0x000e240000000000 */
.L_x_1622:
[----:B------:R-:W-:Y:S01]  /*4f60*/  IMAD.U32 R0, RZ, RZ, UR21 ;  /* 0x00000015ff007e24 */ /* 0x000fe2000f8e00ff */
[----:B------:R-:W-:Y:S01]  /*4f70*/  STL.64 [R1+0x40], R196 ;  /* 0x000040c401007387 */ /* 0x000fe20000100a00 */
[----:B------:R-:W-:Y:S01]  /*4f80*/  USHF.L.U32 UR44, UR21, 0x1, URZ ;  /* 0x00000001152c7899 */ /* 0x000fe2000800063f */
[----:B------:R-:W-:Y:S01]  /*4f90*/  IMAD.WIDE.U32 R248, R8, -0x2daee0ad, RZ ;  /* 0xd2511f5308f87825 */ /* 0x000fe200078e00ff */
[----:B------:R-:W-:Y:S01]  /*4fa0*/  UIADD3 UR6, UR35, -0x4498517b, URZ ;  /* 0xbb67ae8523067890 */ /* 0x000fe2000fffe03f */
[----:B------:R-:W-:Y:S01]  /*4fb0*/  STL.64 [R1+0x38], R12 ;  /* 0x0000380c01007387 */ /* 0x000fe20000100a00 */
[----:B------:R-:W-:Y:S01]  /*4fc0*/  UIADD3 UR7, UR34, -0x61c88647, URZ ;  /* 0x9e3779b922077890 */ /* 0x000fe2000fffe03f */
[----:B-12---:R-:W-:Y:S01]  /*4fd0*/  IMAD R7, R0, 0x40, R239 ;  /* 0x0000004000077824 */ /* 0x006fe200078e02ef */
[----:B------:R-:W-:Y:S01]  /*4fe0*/  ULDC UR38, c[0x0][0x2ec] ;  /* 0x0000bb0000267ab9 */ /* 0x000fe20000000800 */
[----:B------:R1:W-:Y:S01]  /*4ff0*/  STL.64 [R1+0x30], R10 ;  /* 0x0000300a01007387 */ /* 0x0003e20000100a00 */
[----:B------:R-:W-:Y:S01]  /*5000*/  UIADD3 UR43, UR35, 0x76cf5d0a, URZ ;  /* 0x76cf5d0a232b7890 */ /* 0x000fe2000fffe03f */
[C---:B------:R-:W-:Y:S01]  /*5010*/  VIADD R0, R7.reuse, 0x1 ;  /* 0x0000000107007836 */ /* 0x040fe20000000000 */
[C---:B------:R-:W-:Y:S01]  /*5020*/  ISETP.GE.AND P4, PT, R7.reuse, R237, PT ;  /* 0x000000ed0700720c */ /* 0x040fe20003f86270 */
[C---:B------:R-:W-:Y:S01]  /*5030*/  VIADD R6, R7.reuse, 0x8 ;  /* 0x0000000807067836 */ /* 0x040fe20000000000 */
[C---:B------:R-:W-:Y:S01]  /*5040*/  ISETP.GE.AND P1, PT, R7.reuse, R231, PT ;  /* 0x000000e70700720c */ /* 0x040fe20003f26270 */
[C---:B------:R-:W-:Y:S01]  /*5050*/  VIADD R9, R7.reuse, 0x11 ;  /* 0x0000001107097836 */ /* 0x040fe20000000000 */
[C---:B------:R-:W-:Y:S01]  /*5060*/  ISETP.GE.AND P6, PT, R0.reuse, R237, PT ;  /* 0x000000ed0000720c */ /* 0x040fe20003fc6270 */
[C---:B------:R-:W-:Y:S01]  /*5070*/  VIADD R18, R7.reuse, 0x19 ;  /* 0x0000001907127836 */ /* 0x040fe20000000000 */
[C---:B------:R-:W-:Y:S01]  /*5080*/  ISETP.GE.AND P3, PT, R0.reuse, R231, PT ;  /* 0x000000e70000720c */ /* 0x040fe20003f66270 */
[C---:B------:R-:W-:Y:S01]  /*5090*/  VIADD R19, R7.reuse, 0x21 ;  /* 0x0000002107137836 */ /* 0x040fe20000000000 */
[C---:B------:R-:W-:Y:S01]  /*50a0*/  ISETP.LT.OR P6, PT, R0.reuse, R238, P6 ;  /* 0x000000ee0000720c */ /* 0x040fe200037c1670 */
[C---:B------:R-:W-:Y:S01]  /*50b0*/  VIADD R25, R7.reuse, 0x28 ;  /* 0x0000002807197836 */ /* 0x040fe20000000000 */
[----:B------:R-:W-:Y:S01]  /*50c0*/  ISETP.LT.OR P3, PT, R0, R236, P3 ;  /* 0x000000ec0000720c */ /* 0x000fe20001f61670 */
[C---:B------:R-:W-:Y:S01]  /*50d0*/  VIADD R0, R7.reuse, 0x9 ;  /* 0x0000000907007836 */ /* 0x040fe20000000000 */
[C---:B------:R-:W-:Y:S01]  /*50e0*/  ISETP.LT.OR P4, PT, R7.reuse, R238, P4 ;  /* 0x000000ee0700720c */ /* 0x040fe20002781670 */
[C---:B------:R-:W-:Y:S01]  /*50f0*/  VIADD R23, R7.reuse, 0x29 ;  /* 0x0000002907177836 */ /* 0x040fe20000000000 */
[C---:B------:R-:W-:Y:S01]  /*5100*/  ISETP.LT.OR P1, PT, R7.reuse, R236, P1 ;  /* 0x000000ec0700720c */ /* 0x040fe20000f21670 */
[C---:B------:R-:W-:Y:S01]  /*5110*/  VIADD R21, R7.reuse, 0x30 ;  /* 0x0000003007157836 */ /* 0x040fe20000000000 */
[C---:B------:R-:W-:Y:S01]  /*5120*/  ISETP.GE.AND P5, PT, R6.reuse, R237, PT ;  /* 0x000000ed0600720c */ /* 0x040fe20003fa6270 */
[----:B------:R-:W-:Y:S01]  /*5130*/  UIADD3 UR40, UR35, 0x32370b8f, URZ ;  /* 0x32370b8f23287890 */ /* 0x000fe2000fffe03f */
[----:B------:R-:W-:Y:S01]  /*5140*/  ISETP.GE.AND P2, PT, R6, R231, PT ;  /* 0x000000e70600720c */ /* 0x000fe20003f46270 */
[----:B------:R-:W-:Y:S01]  /*5150*/  UIADD3 UR42, UR34, -0x255992d5, URZ ;  /* 0xdaa66d2b222a7890 */ /* 0x000fe2000fffe03f */
[----:B------:R-:W-:Y:S01]  /*5160*/  FSEL R44, R32, -INF , !P4 ;  /* 0xff800000202c7808 */ /* 0x000fe20006000000 */
[----:B------:R-:W-:Y:S01]  /*5170*/  UIADD3 UR39, UR34, 0x78dde6e4, URZ ;  /* 0x78dde6e422277890 */ /* 0x000fe2000fffe03f */
[----:B------:R-:W-:Y:S01]  /*5180*/  FSEL R40, R34, -INF , !P1 ;  /* 0xff80000022287808 */ /* 0x000fe20004800000 */
[----:B------:R-:W-:Y:S01]  /*5190*/  UIADD3 UR24, UR35, -0x56f99767, URZ ;  /* 0xa906689923187890 */ /* 0x000fe2000fffe03f */
[----:B------:R-:W-:Y:S01]  /*51a0*/  ISETP.GE.AND P4, PT, R0, R237, PT ;  /* 0x000000ed0000720c */ /* 0x000fe20003f86270 */
[----:B-1----:R-:W-:Y:S01]  /*51b0*/  IMAD.WIDE.U32 R10, R14, -0x326172a9, RZ ;  /* 0xcd9e8d570e0a7825 */ /* 0x002fe200078e00ff */
[----:B------:R-:W-:Y:S01]  /*51c0*/  ISETP.GE.AND P1, PT, R0, R231, PT ;  /* 0x000000e70000720c */ /* 0x000fe20003f26270 */
[----:B------:R-:W-:Y:S01]  /*51d0*/  UIADD3 UR29, UR35, -0x126145ec, URZ ;  /* 0xed9eba14231d7890 */ /* 0x000fe2000fffe03f */
[C---:B------:R-:W-:Y:S01]  /*51e0*/  ISETP.LT.OR P5, PT, R6.reuse, R238, P5 ;  /* 0x000000ee0600720c */ /* 0x040fe20002fa1670 */
[----:B------:R-:W-:Y:S01]  /*51f0*/  UIADD3 UR31, UR34, 0x1715609d, URZ ;  /* 0x1715609d221f7890 */ /* 0x000fe2000fffe03f */
[----:B------:R-:W-:Y:S01]  /*5200*/  ISETP.LT.OR P2, PT, R6, R236, P2 ;  /* 0x000000ec0600720c */ /* 0x000fe20001741670 */
[----:B------:R-:W-:Y:S01]  /*5210*/  VIADD R6, R7, 0x10 ;  /* 0x0000001007067836 */ /* 0x000fe20000000000 */
[----:B------:R-:W-:-:S02]  /*5220*/  ISETP.LT.OR P4, PT, R0, R238, P4 ;  /* 0x000000ee0000720c */ /* 0x000fc40002781670 */
[----:B------:R-:W-:Y:S02]  /*5230*/  ISETP.LT.OR P1, PT, R0, R236, P1 ;  /* 0x000000ec0000720c */ /* 0x000fe40000f21670 */
[----:B------:R-:W-:Y:S02]  /*5240*/  FSEL R0, R28, -INF , !P5 ;  /* 0xff8000001c007808 */ /* 0x000fe40006800000 */
[----:B------:R-:W-:Y:S02]  /*5250*/  FSEL R42, R30, -INF , !P2 ;  /* 0xff8000001e2a7808 */ /* 0x000fe40005000000 */
[----:B------:R-:W-:Y:S02]  /*5260*/  FSEL R32, R33, -INF , !P6 ;  /* 0xff80000021207808 */ /* 0x000fe40007000000 */
[C---:B------:R-:W-:Y:S02]  /*5270*/  ISETP.GE.AND P5, PT, R9.reuse, R237, PT ;  /* 0x000000ed0900720c */ /* 0x040fe40003fa6270 */
[----:B------:R-:W-:-:S02]  /*5280*/  ISETP.GE.AND P2, PT, R9, R231, PT ;  /* 0x000000e70900720c */ /* 0x000fc40003f46270 */
[----:B------:R-:W-:Y:S02]  /*5290*/  ISETP.GE.AND P6, PT, R6, R237, PT ;  /* 0x000000ed0600720c */ /* 0x000fe40003fc6270 */
[C---:B------:R-:W-:Y:S02]  /*52a0*/  ISETP.LT.OR P5, PT, R9.reuse, R238, P5 ;  /* 0x000000ee0900720c */ /* 0x040fe40002fa1670 */
[----:B------:R-:W-:Y:S01]  /*52b0*/  ISETP.LT.OR P2, PT, R9, R236, P2 ;  /* 0x000000ec0900720c */ /* 0x000fe20001741670 */
[----:B------:R-:W-:Y:S01]  /*52c0*/  VIADD R9, R7, 0x18 ;  /* 0x0000001807097836 */ /* 0x000fe20000000000 */
[----:B------:R-:W-:Y:S02]  /*52d0*/  FMNMX.FTZ R27, R44, R32, !PT ;  /* 0x000000202c1b7209 */ /* 0x000fe40007810000 */
[----:B------:R-:W-:Y:S02]  /*52e0*/  FSEL R36, R35, -INF , !P3 ;  /* 0xff80000023247808 */ /* 0x000fe40005800000 */
[----:B------:R-:W-:-:S02]  /*52f0*/  ISETP.GE.AND P3, PT, R6, R231, PT ;  /* 0x000000e70600720c */ /* 0x000fc40003f66270 */
[----:B------:R-:W-:Y:S02]  /*5300*/  ISETP.LT.OR P6, PT, R6, R238, P6 ;  /* 0x000000ee0600720c */ /* 0x000fe400037c1670 */
[----:B------:R-:W-:Y:S02]  /*5310*/  FSEL R34, R29, -INF , !P4 ;  /* 0xff8000001d227808 */ /* 0x000fe40006000000 */
[----:B------:R-:W-:Y:S02]  /*5320*/  FMNMX.FTZ R27, R0, R27, !PT ;  /* 0x0000001b001b7209 */ /* 0x000fe40007810000 */
[----:B------:R-:W-:Y:S02]  /*5330*/  FSEL R38, R31, -INF , !P1 ;  /* 0xff8000001f267808 */ /* 0x000fe40004800000 */
[C---:B------:R-:W-:Y:S02]  /*5340*/  ISETP.GE.AND P4, PT, R9.reuse, R237, PT ;  /* 0x000000ed0900720c */ /* 0x040fe40003f86270 */
[----:B------:R-:W-:-:S02]  /*5350*/  ISETP.GE.AND P1, PT, R9, R231, PT ;  /* 0x000000e70900720c */ /* 0x000fc40003f26270 */
[----:B------:R-:W-:Y:S02]  /*5360*/  ISETP.LT.OR P3, PT, R6, R236, P3 ;  /* 0x000000ec0600720c */ /* 0x000fe40001f61670 */
[----:B------:R-:W-:Y:S02]  /*5370*/  FSEL R6, R68, -INF , !P6 ;  /* 0xff80000044067808 */ /* 0x000fe40007000000 */
[----:B------:R-:W-:Y:S02]  /*5380*/  FMNMX.FTZ R27, R34, R27, !PT ;  /* 0x0000001b221b7209 */ /* 0x000fe40007810000 */
[C---:B------:R-:W-:Y:S02]  /*5390*/  ISETP.LT.OR P4, PT, R9.reuse, R238, P4 ;  /* 0x000000ee0900720c */ /* 0x040fe40002781670 */
[----:B------:R-:W-:Y:S01]  /*53a0*/  ISETP.LT.OR P1, PT, R9, R236, P1 ;  /* 0x000000ec0900720c */ /* 0x000fe20000f21670 */
[----:B------:R-:W-:Y:S01]  /*53b0*/  VIADD R9, R7, 0x20 ;  /* 0x0000002007097836 */ /* 0x000fe20000000000 */
[----:B------:R-:W-:-:S02]  /*53c0*/  ISETP.GE.AND P6, PT, R18, R237, PT ;  /* 0x000000ed1200720c */ /* 0x000fc40003fc6270 */
[----:B------:R-:W-:Y:S02]  /*53d0*/  FSEL R30, R69, -INF , !P5 ;  /* 0xff800000451e7808 */ /* 0x000fe40006800000 */
[----:B------:R-:W-:Y:S02]  /*53e0*/  FMNMX.FTZ R27, R6, R27, !PT ;  /* 0x0000001b061b7209 */ /* 0x000fe40007810000 */
[----:B------:R-:W-:Y:S02]  /*53f0*/  ISETP.LT.OR P6, PT, R18, R238, P6 ;  /* 0x000000ee1200720c */ /* 0x000fe400037c1670 */
[----:B------:R-:W-:Y:S02]  /*5400*/  ISETP.GE.AND P5, PT, R9, R237, PT ;  /* 0x000000ed0900720c */ /* 0x000fe40003fa6270 */
[----:B------:R-:W-:Y:S02]  /*5410*/  FSEL R28, R64, -INF , !P4 ;  /* 0xff800000401c7808 */ /* 0x000fe40006000000 */
[----:B------:R-:W-:-:S02]  /*5420*/  FMNMX.FTZ R27, R30, R27, !PT ;  /* 0x0000001b1e1b7209 */ /* 0x000fc40007810000 */
[----:B------:R-:W-:Y:S02]  /*5430*/  FSEL R24, R70, -INF , !P3 ;  /* 0xff80000046187808 */ /* 0x000fe40005800000 */
[----:B------:R-:W-:Y:S02]  /*5440*/  ISETP.GE.AND P3, PT, R18, R231, PT ;  /* 0x000000e71200720c */ /* 0x000fe40003f66270 */
[----:B------:R-:W-:Y:S02]  /*5450*/  ISETP.GE.AND P4, PT, R19, R237, PT ;  /* 0x000000ed1300720c */ /* 0x000fe40003f86270 */
[----:B------:R-:W-:Y:S02]  /*5460*/  ISETP.LT.OR P5, PT, R9, R238, P5 ;  /* 0x000000ee0900720c */ /* 0x000fe40002fa1670 */
[----:B------:R-:W-:Y:S02]  /*5470*/  FSEL R26, R65, -INF , !P6 ;  /* 0xff800000411a7808 */ /* 0x000fe40007000000 */
[----:B------:R-:W-:-:S02]  /*5480*/  FMNMX.FTZ R27, R28, R27, !PT ;  /* 0x0000001b1c1b7209 */ /* 0x000fc40007810000 */
[----:B------:R-:W-:Y:S02]  /*5490*/  ISETP.LT.OR P3, PT, R18, R236, P3 ;  /* 0x000000ec1200720c */ /* 0x000fe40001f61670 */
[----:B------:R-:W-:Y:S02]  /*54a0*/  ISETP.LT.OR P4, PT, R19, R238, P4 ;  /* 0x000000ee1300720c */ /* 0x000fe40002781670 */
[----:B------:R-:W-:Y:S02]  /*54b0*/  ISETP.GE.AND P6, PT, R25, R237, PT ;  /* 0x000000ed1900720c */ /* 0x000fe40003fc6270 */
[----:B------:R-:W-:Y:S02]  /*54c0*/  FSEL R165, R60, -INF , !P5 ;  /* 0xff8000003ca57808 */ /* 0x000fe40006800000 */
[----:B------:R-:W-:Y:S02]  /*54d0*/  FMNMX.FTZ R46, R26, R27, !PT ;  /* 0x0000001b1a2e7209 */ /* 0x000fe40007810000 */
[----:B------:R-:W-:-:S02]  /*54e0*/  FSEL R18, R66, -INF , !P1 ;  /* 0xff80000042127808 */ /* 0x000fc40004800000 */
[----:B------:R-:W-:Y:S02]  /*54f0*/  FMNMX.FTZ R27, R40, R36, !PT ;  /* 0x00000024281b7209 */ /* 0x000fe40007810000 */
[----:B------:R-:W-:Y:S02]  /*5500*/  ISETP.GE.AND P1, PT, R19, R231, PT ;  /* 0x000000e71300720c */ /* 0x000fe40003f26270 */
[----:B------:R-:W-:Y:S02]  /*5510*/  FSEL R22, R67, -INF , !P3 ;  /* 0xff80000043167808 */ /* 0x000fe40005800000 */
[----:B------:R-:W-:Y:S02]  /*5520*/  ISETP.GE.AND P3, PT, R23, R237, PT ;  /* 0x000000ed1700720c */ /* 0x000fe40003f66270 */
[----:B------:R-:W-:Y:S02]  /*5530*/  ISETP.LT.OR P6, PT, R25, R238, P6 ;  /* 0x000000ee1900720c */ /* 0x000fe400037c1670 */
[----:B------:R-:W-:-:S02]  /*5540*/  FSEL R226, R61, -INF , !P4 ;  /* 0xff8000003de27808 */ /* 0x000fc40006000000 */
[----:B------:R-:W-:Y:S02]  /*5550*/  FMNMX.FTZ R29, R165, R46, !PT ;  /* 0x0000002ea51d7209 */ /* 0x000fe40007810000 */
[----:B------:R-:W-:Y:S02]  /*5560*/  FSEL R20, R71, -INF , !P2 ;  /* 0xff80000047147808 */ /* 0x000fe40005000000 */
[----:B------:R-:W-:Y:S02]  /*5570*/  FMNMX.FTZ R27, R42, R27, !PT ;  /* 0x0000001b2a1b7209 */ /* 0x000fe40007810000 */
[----:B------:R-:W-:Y:S02]  /*5580*/  ISETP.GE.AND P2, PT, R9, R231, PT ;  /* 0x000000e70900720c */ /* 0x000fe40003f46270 */
[----:B------:R-:W-:Y:S01]  /*5590*/  ISETP.LT.OR P1, PT, R19, R236, P1 ;  /* 0x000000ec1300720c */ /* 0x000fe20000f21670 */
[----:B------:R-:W-:Y:S01]  /*55a0*/  VIADD R19, R7, 0x31 ;  /* 0x0000003107137836 */ /* 0x000fe20000000000 */
[----:B------:R-:W-:-:S02]  /*55b0*/  ISETP.GE.AND P5, PT, R21, R237, PT ;  /* 0x000000ed1500720c */ /* 0x000fc40003fa6270 */
[----:B------:R-:W-:Y:S02]  /*55c0*/  ISETP.LT.OR P3, PT, R23, R238, P3 ;  /* 0x000000ee1700720c */ /* 0x000fe40001f61670 */
[----:B------:R-:W-:Y:S02]  /*55d0*/  FSEL R250, R56, -INF , !P6 ;  /* 0xff80000038fa7808 */ /* 0x000fe40007000000 */
[----:B------:R-:W-:Y:S02]  /*55e0*/  FMNMX.FTZ R29, R226, R29, !PT ;  /* 0x0000001de21d7209 */ /* 0x000fe40007810000 */
[----:B------:R-:W-:Y:S02]  /*55f0*/  FMNMX.FTZ R27, R38, R27, !PT ;  /* 0x0000001b261b7209 */ /* 0x000fe40007810000 */
[----:B------:R-:W-:Y:S01]  /*5600*/  ISETP.LT.OR P2, PT, R9, R236, P2 ;  /* 0x000000ec0900720c */ /* 0x000fe20001741670 */
[----:B------:R-:W-:Y:S01]  /*5610*/  VIADD R9, R7, 0x38 ;  /* 0x0000003807097836 */ /* 0x000fe20000000000 */
[----:B------:R-:W-:Y:S01]  /*5620*/  ISETP.GE.AND P4, PT, R19, R237, PT ;  /* 0x000000ed1300720c */ /* 0x000fe20003f86270 */
[----:B------:R-:W-:Y:S01]  /*5630*/  VIADD R7, R7, 0x39 ;  /* 0x0000003907077836 */ /* 0x000fe20000000000 */
[----:B------:R-:W-:-:S02]  /*5640*/  FSEL R252, R57, -INF , !P3 ;  /* 0xff80000039fc7808 */ /* 0x000fc40005800000 */
[-C--:B------:R-:W-:Y:S02]  /*5650*/  ISETP.LT.OR P5, PT, R21, R238.reuse, P5 ;  /* 0x000000ee1500720c */ /* 0x080fe40002fa1670 */
[----:B------:R-:W-:Y:S02]  /*5660*/  FMNMX.FTZ R29, R250, R29, !PT ;  /* 0x0000001dfa1d7209 */ /* 0x000fe40007810000 */
[----:B------:R-:W-:Y:S02]  /*5670*/  FMNMX.FTZ R27, R24, R27, !PT ;  /* 0x0000001b181b7209 */ /* 0x000fe40007810000 */
        /* <DEDUP_REMOVED lines=13> */
[----:B------:R-:W-:Y:S02]  /*5750*/  ISETP.GE.AND P4, PT, R25, R231, PT ;  /* 0x000000e71900720c */ /* 0x000fe40003f86270 */
[----:B------:R-:W-:-:S02]  /*5760*/  FSEL R170, R62, -INF , !P2 ;  /* 0xff8000003eaa7808 */ /* 0x000fc40005000000 */
[----:B------:R-:W-:Y:S02]  /*5770*/  FMNMX.FTZ R27, R22, R27, !PT ;  /* 0x0000001b161b7209 */ /* 0x000fe40007810000 */
[----:B------:R-:W-:Y:S02]  /*5780*/  FSEL R194, R49, -INF , !P3 ;  /* 0xff80000031c27808 */ /* 0x000fe40005800000 */
[----:B------:R-:W-:Y:S02]  /*5790*/  FMNMX.FTZ R29, R224, R29, !PT ;  /* 0x0000001de01d7209 */ /* 0x000fe40007810000 */
[----:B------:R-:W-:Y:S02]  /*57a0*/  FSEL R168, R63, -INF , !P1 ;  /* 0xff8000003fa87808 */ /* 0x000fe40004800000 */
[----:B------:R-:W-:Y:S02]  /*57b0*/  ISETP.LT.OR P4, PT, R25, R236, P4 ;  /* 0x000000ec1900720c */ /* 0x000fe40002781670 */
[----:B------:R-:W-:-:S02]  /*57c0*/  ISETP.GE.AND P1, PT, R23, R231, PT ;  /* 0x000000e71700720c */ /* 0x000fc40003f26270 */
[----:B------:R-:W-:Y:S02]  /*57d0*/  FMNMX.FTZ R27, R170, R27, !PT ;  /* 0x0000001baa1b7209 */ /* 0x000fe40007810000 */
[----:B------:R-:W-:Y:S02]  /*57e0*/  FMNMX.FTZ R25, R194, R29, !PT ;  /* 0x0000001dc2197209 */ /* 0x000fe40007810000 */
[----:B------:R-:W-:Y:S02]  /*57f0*/  ISETP.GE.AND P3, PT, R21, R231, PT ;  /* 0x000000e71500720c */ /* 0x000fe40003f66270 */
[-C--:B------:R-:W-:Y:S01]  /*5800*/  ISETP.LT.OR P1, PT, R23, R236.reuse, P1 ;  /* 0x000000ec1700720c */ /* 0x080fe20000f21670 */
[----:B------:R-:W1:Y:S01]  /*5810*/  SHFL.BFLY PT, R46, R25, 0x2, 0x1f ;  /* 0x0c401f00192e7f89 */ /* 0x000e6200000e0000 */
[----:B------:R-:W-:Y:S01]  /*5820*/  FSEL R166, R58, -INF , !P4 ;  /* 0xff8000003aa67808 */ /* 0x000fe20006000000 */
[----:B------:R-:W-:Y:S01]  /*5830*/  IMAD.U32 R23, RZ, RZ, UR44 ;  /* 0x0000002cff177e24 */ /* 0x000fe2000f8e00ff */
[----:B------:R-:W-:Y:S01]  /*5840*/  FMNMX.FTZ R27, R168, R27, !PT ;  /* 0x0000001ba81b7209 */ /* 0x000fe20007810000 */
[----:B------:R-:W-:Y:S01]  /*5850*/  UIADD3 UR44, UR44, 0x1, URZ ;  /* 0x000000012c2c7890 */ /* 0x000fe2000fffe03f */
[----:B------:R-:W-:-:S02]  /*5860*/  ISETP.LT.OR P3, PT, R21, R236, P3 ;  /* 0x000000ec1500720c */ /* 0x000fc40001f61670 */
[----:B------:R-:W-:Y:S02]  /*5870*/  ISETP.GE.AND P2, PT, R19, R231, PT ;  /* 0x000000e71300720c */ /* 0x000fe40003f46270 */
[----:B------:R-:W-:Y:S02]  /*5880*/  FSEL R164, R59, -INF , !P1 ;  /* 0xff8000003ba47808 */ /* 0x000fe40004800000 */
[----:B------:R-:W-:Y:S02]  /*5890*/  FMNMX.FTZ R27, R166, R27, !PT ;  /* 0x0000001ba61b7209 */ /* 0x000fe40007810000 */
[----:B------:R-:W-:Y:S02]  /*58a0*/  ISETP.GE.AND P1, PT, R9, R231, PT ;  /* 0x000000e70900720c */ /* 0x000fe40003f26270 */
[----:B------:R-:W-:Y:S02]  /*58b0*/  ISETP.LT.OR P2, PT, R19, R236, P2 ;  /* 0x000000ec1300720c */ /* 0x000fe40001741670 */
[----:B------:R-:W-:-:S02]  /*58c0*/  FSEL R192, R54, -INF , !P3 ;  /* 0xff80000036c07808 */ /* 0x000fc40005800000 */
[----:B------:R-:W-:Y:S02]  /*58d0*/  FMNMX.FTZ R27, R164, R27, !PT ;  /* 0x0000001ba41b7209 */ /* 0x000fe40007810000 */
[-C--:B------:R-:W-:Y:S02]  /*58e0*/  ISETP.LT.OR P3, PT, R9, R236.reuse, P1 ;  /* 0x000000ec0900720c */ /* 0x080fe40000f61670 */
        /* <DEDUP_REMOVED lines=8> */
[----:B-1----:R-:W-:Y:S02]  /*5970*/  FMNMX.FTZ R19, R25, R46, !PT ;  /* 0x0000002e19137209 */ /* 0x002fe40007810000 */
[----:B------:R-:W-:-:S02]  /*5980*/  FMNMX.FTZ R21, R186, R21, !PT ;  /* 0x00000015ba157209 */ /* 0x000fc40007810000 */
[----:B------:R-:W-:Y:S02]  /*5990*/  LOP3.LUT R9, R2, UR34, RZ, 0x3c, !PT ;  /* 0x0000002202097c12 */ /* 0x000fe4000f8e3cff */
[----:B------:R-:W1:Y:S01]  /*59a0*/  SHFL.BFLY PT, R2, R19, 0x1, 0x1f ;  /* 0x0c201f0013027f89 */ /* 0x000e6200000e0000 */
[----:B------:R-:W-:Y:S02]  /*59b0*/  LOP3.LUT R23, R249, UR35, R23, 0x96, !PT ;  /* 0x00000023f9177c12 */ /* 0x000fe4000f8e9617 */
[----:B------:R-:W-:Y:S01]  /*59c0*/  LOP3.LUT R7, R11, R9, RZ, 0x3c, !PT ;  /* 0x000000090b077212 */ /* 0x000fe200078e3cff */
[----:B------:R-:W2:Y:S01]  /*59d0*/  SHFL.BFLY PT, R46, R21, 0x2, 0x1f ;  /* 0x0c401f00152e7f89 */ /* 0x000ea200000e0000 */
[----:B------:R-:W-:Y:S01]  /*59e0*/  LEA R216, R4, UR4, 0x1 ;  /* 0x0000000404d87c11 */ /* 0x000fe2000f8e08ff */
[----:B------:R-:W-:Y:S01]  /*59f0*/  IMAD.WIDE.U32 R48, R23, -0x326172a9, RZ ;  /* 0xcd9e8d5717307825 */ /* 0x000fe200078e00ff */
[----:B------:R-:W-:-:S03]  /*5a00*/  UIADD3 UR4, UR35, 0x646e171e, URZ ;  /* 0x646e171e23047890 */ /* 0x000fc6000fffe03f */
[----:B------:R-:W-:Y:S01]  /*5a10*/  IMAD.WIDE.U32 R12, R7, -0x2daee0ad, RZ ;  /* 0xd2511f53070c7825 */ /* 0x000fe200078e00ff */
[----:B------:R-:W-:Y:S03]  /*5a20*/  LDSM.16.MT88.4 R156, [R216+0x18000] ;  /* 0x01800000d89c783b */ /* 0x000fe60000004200 */
[----:B------:R-:W-:Y:S01]  /*5a30*/  IMAD R214, R5, 0x2, R216 ;  /* 0x0000000205d67824 */ /* 0x000fe200078e02d8 */
[----:B------:R-:W-:Y:S01]  /*5a40*/  LOP3.LUT R7, R13, UR6, R248, 0x96, !PT ;  /* 0x000000060d077c12 */ /* 0x000fe2000f8e96f8 */
[----:B------:R-:W-:Y:S01]  /*5a50*/  UIADD3 UR6, UR34, 0x3c6ef372, URZ ;  /* 0x3c6ef37222067890 */ /* 0x000fe2000fffe03f */
[----:B------:R-:W-:Y:S01]  /*5a60*/  PRMT R248, R17, 0x7054, R17 ;  /* 0x0000705411f87816 */ /* 0x000fe20000000011 */
[----:B------:R-:W-:Y:S01]  /*5a70*/  IMAD R213, R3, 0x2, R216 ;  /* 0x0000000203d57824 */ /* 0x000fe200078e02d8 */
[----:B------:R-:W-:Y:S01]  /*5a80*/  LDSM.16.MT88.4 R148, [R214+0x18000] ;  /* 0x01800000d694783b */ /* 0x000fe20000004200 */
[----:B------:R-:W-:Y:S01]  /*5a90*/  IMAD.WIDE.U32 R196, R7, -0x326172a9, RZ ;  /* 0xcd9e8d5707c47825 */ /* 0x000fe200078e00ff */
[----:B------:R-:W-:-:S02]  /*5aa0*/  LOP3.LUT R7, R49, UR7, R10, 0x96, !PT ;  /* 0x0000000731077c12 */ /* 0x000fc4000f8e960a */
[----:B------:R-:W-:Y:S01]  /*5ab0*/  LDSM.16.MT88.4 R140, [R213+0x18000] ;  /* 0x01800000d58c783b */ /* 0x000fe20000004200 */
[----:B-1----:R-:W-:Y:S01]  /*5ac0*/  FMNMX.FTZ R2, R19, R2, !PT ;  /* 0x0000000213027209 */ /* 0x002fe20007810000 */
[----:B------:R-:W-:Y:S01]  /*5ad0*/  IMAD R212, R3, 0x2, R214 ;  /* 0x0000000203d47824 */ /* 0x000fe200078e02d6 */
[----:B------:R-:W-:Y:S01]  /*5ae0*/  LOP3.LUT R48, R197, UR6, R48, 0x96, !PT ;  /* 0x00000006c5307c12 */ /* 0x000fe2000f8e9630 */
[----:B------:R-:W-:Y:S01]  /*5af0*/  IMAD.WIDE.U32 R104, R7, -0x2daee0ad, RZ ;  /* 0xd2511f5307687825 */ /* 0x000fe200078e00ff */
[----:B--2---:R-:W-:-:S03]  /*5b00*/  FMNMX.FTZ R46, R21, R46, !PT ;  /* 0x0000002e152e7209 */ /* 0x004fc60007810000 */
[C---:B------:R-:W-:Y:S01]  /*5b10*/  FMUL.FTZ R185, R2.reuse, UR38 ;  /* 0x0000002602b97c20 */ /* 0x040fe20008410000 */
[----:B------:R-:W-:Y:S01]  /*5b20*/  FSETP.NEU.FTZ.AND P1, PT, R2, -INF , PT ;  /* 0xff8000000200780b */ /* 0x000fe20003f3d000 */
[----:B------:R-:W-:Y:S01]  /*5b30*/  IMAD.WIDE.U32 R48, R48, -0x2daee0ad, RZ ;  /* 0xd2511f5330307825 */ /* 0x000fe200078e00ff */
[----:B------:R-:W-:Y:S01]  /*5b40*/  LOP3.LUT R19, R105, UR43, R12, 0x96, !PT ;  /* 0x0000002b69137c12 */ /* 0x000fe2000f8e960c */
[----:B------:R-:W1:Y:S01]  /*5b50*/  SHFL.BFLY PT, R7, R46, 0x1, 0x1f ;  /* 0x0c201f002e077f89 */ /* 0x000e6200000e0000 */
[----:B------:R-:W-:Y:S02]  /*5b60*/  FSEL R185, R185, RZ, P1 ;  /* 0x000000ffb9b97208 */ /* 0x000fe40000800000 */
[----:B------:R-:W-:Y:S01]  /*5b70*/  LOP3.LUT R104, R49, UR40, R104, 0x96, !PT ;  /* 0x0000002831687c12 */ /* 0x000fe2000f8e9668 */
[----:B------:R-:W-:Y:S02]  /*5b80*/  LDSM.16.MT88.4 R52, [R214+0x1a000] ;  /* 0x01a00000d634783b */ /* 0x000fe40000004200 */
[----:B------:R-:W-:Y:S01]  /*5b90*/  FFMA.FTZ R182, R44, UR38, -R185 ;  /* 0x000000262cb67c23 */ /* 0x000fe200080108b9 */
[----:B------:R-:W-:-:S04]  /*5ba0*/  IMAD.WIDE.U32 R44, R19, -0x326172a9, RZ ;  /* 0xcd9e8d57132c7825 */ /* 0x000fc800078e00ff */
[--C-:B------:R-:W-:Y:S01]  /*5bb0*/  FFMA.FTZ R179, R32, UR38, -R185.reuse ;  /* 0x0000002620b37c23 */ /* 0x100fe200080108b9 */
[--C-:B------:R-:W-:Y:S01]  /*5bc0*/  FFMA.FTZ R180, R0, UR38, -R185.reuse ;  /* 0x0000002600b47c23 */ /* 0x100fe200080108b9 */
[--C-:B------:R-:W-:Y:S01]  /*5bd0*/  FFMA.FTZ R175, R34, UR38, -R185.reuse ;  /* 0x0000002622af7c23 */ /* 0x100fe200080108b9 */
[----:B------:R-:W-:Y:S01]  /*5be0*/  IMAD.WIDE.U32 R104, R104, -0x326172a9, RZ ;  /* 0xcd9e8d5768687825 */ /* 0x000fe200078e00ff */
[----:B------:R-:W-:Y:S01]  /*5bf0*/  LOP3.LUT R19, R45, UR42, R196, 0x96, !PT ;  /* 0x0000002a2d137c12 */ /* 0x000fe2000f8e96c4 */
[----:B------:R-:W-:Y:S02]  /*5c00*/  LDSM.16.MT88.4 R60, [R213+0x1a000] ;  /* 0x01a00000d53c783b */ /* 0x000fe40000004200 */
[--C-:B------:R-:W-:Y:S01]  /*5c10*/  FFMA.FTZ R174, R6, UR38, -R185.reuse ;  /* 0x0000002606ae7c23 */ /* 0x100fe200080108b9 */
[----:B------:R-:W-:Y:S01]  /*5c20*/  MUFU.EX2 R180, R180 ;  /* 0x000000b400b47308 */ /* 0x000fe20000000800 */
[----:B------:R-:W-:Y:S01]  /*5c30*/  LOP3.LUT R32, R105, UR39, R44, 0x96, !PT ;  /* 0x0000002769207c12 */ /* 0x000fe2000f8e962c */
[----:B------:R-:W-:Y:S01]  /*5c40*/  IMAD.WIDE.U32 R44, R19, -0x2daee0ad, RZ ;  /* 0xd2511f53132c7825 */ /* 0x000fe200078e00ff */
[----:B------:R-:W-:Y:S03]  /*5c50*/  LDSM.16.MT88.4 R68, [R212+0x1a000] ;  /* 0x01a00000d444783b */ /* 0x000fe60000004200 */
[--C-:B------:R-:W-:Y:S01]  /*5c60*/  FFMA.FTZ R172, R28, UR38, -R185.reuse ;  /* 0x000000261cac7c23 */ /* 0x100fe200080108b9 */
[----:B------:R-:W-:Y:S01]  /*5c70*/  FFMA.FTZ R17, R26, UR38, -R185 ;  /* 0x000000261a117c23 */ /* 0x000fe200080108b9 */
[----:B------:R-:W-:Y:S01]  /*5c80*/  IMAD.WIDE.U32 R32, R32, -0x2daee0ad, RZ ;  /* 0xd2511f5320207825 */ /* 0x000fe200078e00ff */
[----:B------:R-:W-:Y:S01]  /*5c90*/  LOP3.LUT R35, R45, UR29, R48, 0x96, !PT ;  /* 0x0000001d2d237c12 */ /* 0x000fe2000f8e9630 */
[----:B------:R-:W-:Y:S01]  /*5ca0*/  MUFU.EX2 R175, R175 ;  /* 0x000000af00af7308 */ /* 0x000fe20000000800 */
[----:B-1----:R-:W-:Y:S01]  /*5cb0*/  FMNMX.FTZ R0, R46, R7, !PT ;  /* 0x000000072e007209 */ /* 0x002fe20007810000 */
[----:B------:R-:W-:Y:S01]  /*5cc0*/  LDSM.16.MT88.4 R76, [R216+0x1c000] ;  /* 0x01c00000d84c783b */ /* 0x000fe20000004200 */
[----:B------:R-:W-:Y:S01]  /*5cd0*/  LOP3.LUT R7, R33, UR24, R44, 0x96, !PT ;  /* 0x0000001821077c12 */ /* 0x000fe2000f8e962c */
[----:B------:R-:W-:Y:S01]  /*5ce0*/  IMAD.WIDE.U32 R34, R35, -0x326172a9, RZ ;  /* 0xcd9e8d5723227825 */ /* 0x000fe200078e00ff */
[----:B------:R-:W-:-:S03]  /*5cf0*/  FSETP.NEU.FTZ.AND P1, PT, R0, -INF , PT ;  /* 0xff8000000000780b */ /* 0x000fc60003f3d000 */
[----:B------:R-:W-:Y:S01]  /*5d00*/  FMUL.FTZ R183, R0, UR38 ;  /* 0x0000002600b77c20 */ /* 0x000fe20008410000 */
[----:B------:R-:W-:Y:S01]  /*5d10*/  LDSM.16.MT88.4 R84, [R214+0x1c000] ;  /* 0x01c00000d654783b */ /* 0x000fe20000004200 */
[----:B------:R-:W-:Y:S01]  /*5d20*/  IMAD.WIDE.U32 R44, R7, -0x326172a9, RZ ;  /* 0xcd9e8d57072c7825 */ /* 0x000fe200078e00ff */
[----:B------:R-:W-:Y:S01]  /*5d30*/  MUFU.EX2 R182, R182 ;  /* 0x000000b600b67308 */ /* 0x000fe20000000800 */
[----:B------:R-:W-:Y:S01]  /*5d40*/  LOP3.LUT R29, R35, UR31, R104, 0x96, !PT ;  /* 0x0000001f231d7c12 */ /* 0x000fe2000f8e9668 */
[----:B------:R-:W-:Y:S01]  /*5d50*/  LDSM.16.MT88.4 R92, [R213+0x1c000] ;  /* 0x01c00000d55c783b */ /* 0x000fe20000004200 */
[----:B------:R-:W-:Y:S01]  /*5d60*/  FSEL R183, R183, RZ, P1 ;  /* 0x000000ffb7b77208 */ /* 0x000fe20000800000 */
[----:B------:R-:W-:Y:S01]  /*5d70*/  FFMA.FTZ R19, R30, UR38, -R185 ;  /* 0x000000261e137c23 */ /* 0x000fe200080108b9 */
[----:B------:R-:W-:Y:S01]  /*5d80*/  LOP3.LUT R7, R44, 0xff, RZ, 0xc0, !PT ;  /* 0x000000ff2c077812 */ /* 0x000fe200078ec0ff */
[----:B------:R-:W-:Y:S01]  /*5d90*/  LDSM.16.MT88.4 R100, [R212+0x1c000] ;  /* 0x01c00000d464783b */ /* 0x000fe20000004200 */
[----:B------:R-:W-:Y:S01]  /*5da0*/  SHF.R.U32.HI R4, RZ, 0x10, R44 ;  /* 0x00000010ff047819 */ /* 0x000fe2000001162c */
[--C-:B------:R-:W-:Y:S01]  /*5db0*/  FFMA.FTZ R177, R42, UR38, -R183.reuse ;  /* 0x000000262ab17c23 */ /* 0x100fe200080108b7 */
[--C-:B------:R-:W-:Y:S01]  /*5dc0*/  FFMA.FTZ R176, R38, UR38, -R183.reuse ;  /* 0x0000002626b07c23 */ /* 0x100fe200080108b7 */
[--C-:B------:R-:W-:Y:S01]  /*5dd0*/  FFMA.FTZ R181, R40, UR38, -R183.reuse ;  /* 0x0000002628b57c23 */ /* 0x100fe200080108b7 */
[----:B------:R-:W-:Y:S01]  /*5de0*/  LOP3.LUT R40, R44, 0xffff, RZ, 0xc0, !PT ;  /* 0x0000ffff2c287812 */ /* 0x000fe200078ec0ff */
[--C-:B------:R-:W-:Y:S01]  /*5df0*/  FFMA.FTZ R184, R36, UR38, -R183.reuse ;  /* 0x0000002624b87c23 */ /* 0x100fe200080108b7 */
[----:B------:R-:W-:Y:S01]  /*5e00*/  LOP3.LUT R34, R45, UR41, R34, 0x96, !PT ;  /* 0x000000292d227c12 */ /* 0x000fe2000f8e9622 */
[----:B------:R-:W-:Y:S01]  /*5e10*/  MUFU.EX2 R177, R177 ;  /* 0x000000b100b17308 */ /* 0x000fe20000000800 */
[----:B------:R-:W-:Y:S01]  /*5e20*/  SHF.R.U32.HI R40, RZ, 0x8, R40 ;  /* 0x00000008ff287819 */ /* 0x000fe20000011628 */
[----:B------:R-:W-:Y:S01]  /*5e30*/  LDSM.16.MT88.4 R108, [R216+0x1e000] ;  /* 0x01e00000d86c783b */ /* 0x000fe20000004200 */
[----:B------:R-:W-:Y:S01]  /*5e40*/  SHF.R.U32.HI R135, RZ, 0x18, R44 ;  /* 0x00000018ff877819 */ /* 0x000fe2000001162c */
[----:B------:R-:W-:Y:S01]  /*5e50*/  IMAD.WIDE.U32 R28, R29, -0x2daee0ad, RZ ;  /* 0xd2511f531d1c7825 */ /* 0x000fe200078e00ff */
[----:B------:R-:W-:Y:S01]  /*5e60*/  PRMT R5, R7, 0x5410, R40 ;  /* 0x0000541007057816 */ /* 0x000fe20000000028 */
[----:B------:R-:W-:Y:S01]  /*5e70*/  LDSM.16.MT88.4 R44, [R216+0x1a000] ;  /* 0x01a00000d82c783b */ /* 0x000fe20000004200 */
[----:B------:R-:W-:Y:S01]  /*5e80*/  LOP3.LUT R38, R4, 0xff, RZ, 0xc0, !PT ;  /* 0x000000ff04267812 */ /* 0x000fe200078ec0ff */
[----:B------:R-:W1:Y:S01]  /*5e90*/  MUFU.EX2 R176, R176 ;  /* 0x000000b000b07308 */ /* 0x000e620000000800 */
[----:B------:R-:W-:Y:S01]  /*5ea0*/  LOP3.LUT R7, R34, 0xffff, RZ, 0xc0, !PT ;  /* 0x0000ffff22077812 */ /* 0x000fe200078ec0ff */
[----:B------:R-:W-:Y:S01]  /*5eb0*/  LDSM.16.MT88.4 R116, [R214+0x1e000] ;  /* 0x01e00000d674783b */ /* 0x000fe20000004200 */
[--C-:B------:R-:W-:Y:S01]  /*5ec0*/  SHF.R.U32.HI R133, RZ, 0x10, R34.reuse ;  /* 0x00000010ff857819 */ /* 0x100fe20000011622 */
[----:B------:R-:W-:Y:S01]  /*5ed0*/  FFMA.FTZ R173, R24, UR38, -R183 ;  /* 0x0000002618ad7c23 */ /* 0x000fe200080108b7 */
[----:B------:R-:W-:Y:S01]  /*5ee0*/  PRMT R135, R38, 0x5410, R135 ;  /* 0x0000541026877816 */ /* 0x000fe20000000087 */
[----:B------:R-:W-:Y:S01]  /*5ef0*/  LDSM.16.MT88.4 R124, [R213+0x1e000] ;  /* 0x01e00000d57c783b */ /* 0x000fe20000004200 */
[----:B------:R-:W-:Y:S01]  /*5f00*/  LOP3.LUT R4, R34, 0xff, RZ, 0xc0, !PT ;  /* 0x000000ff22047812 */ /* 0x000fe200078ec0ff */
[----:B------:R-:W-:Y:S01]  /*5f10*/  MUFU.EX2 R181, R181 ;  /* 0x000000b500b57308 */ /* 0x000fe20000000800 */
[----:B------:R-:W-:Y:S01]  /*5f20*/  SHF.R.U32.HI R7, RZ, 0x8, R7 ;  /* 0x00000008ff077819 */ /* 0x000fe20000011607 */
[----:B------:R-:W2:Y:S01]  /*5f30*/  LDSM.16.MT88.4 R36, [R212+0x18000] ;  /* 0x01800000d424783b */ /* 0x000ea20000004200 */
[----:B------:R-:W-:Y:S01]  /*5f40*/  SHF.R.U32.HI R34, RZ, 0x18, R34 ;  /* 0x00000018ff227819 */ /* 0x000fe20000011622 */
[--C-:B------:R-:W-:Y:S01]  /*5f50*/  FFMA.FTZ R18, R18, UR38, -R183.reuse ;  /* 0x0000002612127c23 */ /* 0x100fe200080108b7 */
[----:B------:R-:W-:Y:S01]  /*5f60*/  LOP3.LUT R133, R133, 0xff, RZ, 0xc0, !PT ;  /* 0x000000ff85857812 */ /* 0x000fe200078ec0ff */
[----:B------:R-:W-:Y:S01]  /*5f70*/  FFMA.FTZ R178, R20, UR38, -R183 ;  /* 0x0000002614b27c23 */ /* 0x000fe200080108b7 */
[----:B------:R-:W-:Y:S01]  /*5f80*/  PRMT R3, R4, 0x5410, R7 ;  /* 0x0000541004037816 */ /* 0x000fe20000000007 */
[----:B------:R-:W3:Y:S01]  /*5f90*/  MUFU.EX2 R184, R184 ;  /* 0x000000b800b87308 */ /* 0x000ee20000000800 */
[--C-:B------:R-:W-:Y:S01]  /*5fa0*/  HSET2.LE.AND R135, R135, R248.reuse, PT ;  /* 0x000000f887877233 */ /* 0x100fe20003803000 */
[----:B------:R-:W-:Y:S01]  /*5fb0*/  FFMA.FTZ R189, R252, UR38, -R185 ;  /* 0x00000026fcbd7c23 */ /* 0x000fe200080108b9 */
[----:B-1----:R-:W-:Y:S01]  /*5fc0*/  F2FP.F16.F32.PACK_AB R4, R176, R177 ;  /* 0x000000b1b004723e */ /* 0x002fe200000000ff */
[--C-:B------:R-:W-:Y:S01]  /*5fd0*/  FFMA.FTZ R191, R170, UR38, -R183.reuse ;  /* 0x00000026aabf7c23 */ /* 0x100fe200080108b7 */
[----:B------:R-:W-:Y:S01]  /*5fe0*/  PRMT R133, R133, 0x5410, R34 ;  /* 0x0000541085857816 */ /* 0x000fe20000000022 */
[----:B------:R-:W-:Y:S01]  /*5ff0*/  FFMA.FTZ R252, R168, UR38, -R183 ;  /* 0x00000026a8fc7c23 */ /* 0x000fe200080108b7 */
[--C-:B------:R-:W-:Y:S01]  /*6000*/  HSET2.LE.AND R134, R5, R248.reuse, PT ;  /* 0x000000f805867233 */ /* 0x100fe20003803000 */
[----:B------:R-:W1:Y:S01]  /*6010*/  MUFU.EX2 R179, R179 ;  /* 0x000000b300b37308 */ /* 0x000e620000000800 */
[----:B------:R-:W-:Y:S01]  /*6020*/  LOP3.LUT R135, R135, R4, RZ, 0xc0, !PT ;  /* 0x0000000487877212 */ /* 0x000fe200078ec0ff */
[--C-:B------:R-:W-:Y:S01]  /*6030*/  FFMA.FTZ R250, R250, UR38, -R185.reuse ;  /* 0x00000026fafa7c23 */ /* 0x100fe200080108b9 */
[----:B------:R-:W-:Y:S01]  /*6040*/  F2FP.F16.F32.PACK_AB R5, R175, R180 ;  /* 0x000000b4af05723e */ /* 0x000fe200000000ff */
[--C-:B------:R-:W-:Y:S01]  /*6050*/  FFMA.FTZ R187, R165, UR38, -R185.reuse ;  /* 0x00000026a5bb7c23 */ /* 0x100fe200080108b9 */
[----:B------:R-:W-:Y:S01]  /*6060*/  HSET2.LE.AND R133, R133, R248, PT ;  /* 0x000000f885857233 */ /* 0x000fe20003803000 */
[----:B------:R-:W-:Y:S01]  /*6070*/  FFMA.FTZ R226, R226, UR38, -R185 ;  /* 0x00000026e2e27c23 */ /* 0x000fe200080108b9 */
[----:B------:R-:W-:Y:S01]  /*6080*/  LOP3.LUT R134, R134, R5, RZ, 0xc0, !PT ;  /* 0x0000000586867212 */ /* 0x000fe200078ec0ff */
[----:B------:R-:W-:Y:S01]  /*6090*/  MUFU.EX2 R172, R172 ;  /* 0x000000ac00ac7308 */ /* 0x000fe20000000800 */
[----:B---3--:R-:W-:Y:S01]  /*60a0*/  F2FP.F16.F32.PACK_AB R4, R184, R181 ;  /* 0x000000b5b804723e */ /* 0x008fe200000000ff */
[--C-:B------:R-:W-:Y:S01]  /*60b0*/  FFMA.FTZ R193, R166, UR38, -R183.reuse ;  /* 0x00000026a6c17c23 */ /* 0x100fe200080108b7 */
[----:B------:R-:W-:Y:S01]  /*60c0*/  LOP3.LUT R26, R28, 0xffff, RZ, 0xc0, !PT ;  /* 0x0000ffff1c1a7812 */ /* 0x000fe200078ec0ff */
[----:B------:R-:W-:Y:S01]  /*60d0*/  FFMA.FTZ R195, R164, UR38, -R183 ;  /* 0x00000026a4c37c23 */ /* 0x000fe200080108b7 */
[----:B------:R-:W-:-:S02]  /*60e0*/  LOP3.LUT R133, R133, R4, RZ, 0xc0, !PT ;  /* 0x0000000485857212 */ /* 0x000fc400078ec0ff */
[----:B------:R-:W3:Y:S01]  /*60f0*/  LDSM.16.MT88.4 R4, [R212+0x1e000] ;  /* 0x01e00000d404783b */ /* 0x000ee20000004200 */
[----:B------:R-:W-:Y:S01]  /*6100*/  HSET2.LE.AND R132, R3, R248, PT ;  /* 0x000000f803847233 */ /* 0x000fe20003803000 */
[----:B------:R-:W-:Y:S01]  /*6110*/  MUFU.EX2 R17, R17 ;  /* 0x0000001100117308 */ /* 0x000fe20000000800 */
[----:B------:R-:W-:Y:S02]  /*6120*/  LOP3.LUT R21, R28, 0xff, RZ, 0xc0, !PT ;  /* 0x000000ff1c157812 */ /* 0x000fe400078ec0ff */
[----:B------:R-:W-:Y:S02]  /*6130*/  SHF.R.U32.HI R26, RZ, 0x8, R26 ;  /* 0x00000008ff1a7819 */ /* 0x000fe4000001161a */
[----:B-1----:R-:W-:Y:S02]  /*6140*/  F2FP.F16.F32.PACK_AB R3, R179, R182 ;  /* 0x000000b6b303723e */ /* 0x002fe400000000ff */
[----:B------:R-:W-:Y:S01]  /*6150*/  LOP3.LUT R23, R29, UR4, R32, 0x96, !PT ;  /* 0x000000041d177c12 */ /* 0x000fe2000f8e9620 */
[----:B------:R-:W-:Y:S01]  /*6160*/  MUFU.EX2 R18, R18 ;  /* 0x0000001200127308 */ /* 0x000fe20000000800 */
[----:B------:R-:W-:-:S02]  /*6170*/  PRMT R21, R21, 0x5410, R26 ;  /* 0x0000541015157816 */ /* 0x000fc4000000001a */
[----:B------:R-:W-:Y:S01]  /*6180*/  LOP3.LUT R132, R132, R3, RZ, 0xc0, !PT ;  /* 0x0000000384847212 */ /* 0x000fe200078ec0ff */
[----:B------:R-:W-:Y:S01]  /*6190*/  FFMA.FTZ R3, R22, UR38, -R183 ;  /* 0x0000002616037c23 */ /* 0x000fe200080108b7 */
[----:B------:R-:W-:Y:S02]  /*61a0*/  SHF.R.U32.HI R24, RZ, 0x10, R28 ;  /* 0x00000010ff187819 */ /* 0x000fe4000001161c */
[C---:B------:R-:W-:Y:S01]  /*61b0*/  LOP3.LUT R26, R23.reuse, 0xffff, RZ, 0xc0, !PT ;  /* 0x0000ffff171a7812 */ /* 0x040fe200078ec0ff */
[----:B------:R-:W-:Y:S01]  /*61c0*/  MUFU.EX2 R174, R174 ;  /* 0x000000ae00ae7308 */ /* 0x000fe20000000800 */
[----:B------:R-:W-:Y:S01]  /*61d0*/  SHF.R.U32.HI R25, RZ, 0x10, R23 ;  /* 0x00000010ff197819 */ /* 0x000fe20000011617 */
[----:B------:R-:W-:Y:S01]  /*61e0*/  HMMA.16816.F32 R160, R132, R156, RZ ;  /* 0x0000009c84a0723c */ /* 0x000fe200000018ff */
[----:B------:R-:W-:Y:S02]  /*61f0*/  LOP3.LUT R24, R24, 0xff, RZ, 0xc0, !PT ;  /* 0x000000ff18187812 */ /* 0x000fe400078ec0ff */
[----:B------:R-:W-:-:S02]  /*6200*/  LOP3.LUT R33, R23, 0xff, RZ, 0xc0, !PT ;  /* 0x000000ff17217812 */ /* 0x000fc400078ec0ff */
[----:B------:R-:W-:Y:S01]  /*6210*/  SHF.R.U32.HI R26, RZ, 0x8, R26 ;  /* 0x00000008ff1a7819 */ /* 0x000fe2000001161a */
[C---:B------:R-:W-:Y:S01]  /*6220*/  HMMA.16816.F32 R152, R132.reuse, R148, RZ ;  /* 0x000000948498723c */ /* 0x040fe200000018ff */
[----:B------:R-:W-:Y:S01]  /*6230*/  SHF.R.U32.HI R35, RZ, 0x18, R28 ;  /* 0x00000018ff237819 */ /* 0x000fe2000001161c */
[----:B------:R-:W-:Y:S01]  /*6240*/  MUFU.EX2 R3, R3 ;  /* 0x0000000300037308 */ /* 0x000fe20000000800 */
[----:B------:R-:W-:Y:S01]  /*6250*/  SHF.R.U32.HI R23, RZ, 0x18, R23 ;  /* 0x00000018ff177819 */ /* 0x000fe20000011617 */
[----:B------:R-:W1:Y:S01]  /*6260*/  LDSM.16.MT88.4 R28, [R216+0x18800] ;  /* 0x01880000d81c783b */ /* 0x000e620000004200 */
[----:B------:R-:W-:Y:S01]  /*6270*/  LOP3.LUT R22, R25, 0xff, RZ, 0xc0, !PT ;  /* 0x000000ff19167812 */ /* 0x000fe200078ec0ff */
[C---:B------:R-:W-:Y:S01]  /*6280*/  HMMA.16816.F32 R144, R132.reuse, R140, RZ ;  /* 0x0000008c8490723c */ /* 0x040fe200000018ff */
[----:B------:R-:W-:Y:S02]  /*6290*/  PRMT R35, R24, 0x5410, R35 ;  /* 0x0000541018237816 */ /* 0x000fe40000000023 */
[----:B------:R-:W-:Y:S01]  /*62a0*/  PRMT R33, R33, 0x5410, R26 ;  /* 0x0000541021217816 */ /* 0x000fe2000000001a */
[----:B------:R-:W-:Y:S01]  /*62b0*/  MUFU.EX2 R19, R19 ;  /* 0x0000001300137308 */ /* 0x000fe20000000800 */
[----:B------:R-:W4:Y:S01]  /*62c0*/  LDSM.16.MT88.4 R24, [R214+0x18800] ;  /* 0x01880000d618783b */ /* 0x000f220000004200 */
[C---:B--2---:R-:W-:Y:S06]  /*62d0*/  HMMA.16816.F32 R136, R132.reuse, R36, RZ ;  /* 0x000000248488723c */ /* 0x044fec00000018ff */
[C---:B------:R-:W-:Y:S01]  /*62e0*/  HMMA.16816.F32 R40, R132.reuse, R44, RZ ;  /* 0x0000002c8428723c */ /* 0x040fe200000018ff */
[----:B------:R-:W-:Y:S05]  /*62f0*/  MUFU.EX2 R173, R173 ;  /* 0x000000ad00ad7308 */ /* 0x000fea0000000800 */
[C---:B------:R-:W-:Y:S03]  /*6300*/  HMMA.16816.F32 R48, R132.reuse, R52, RZ ;  /* 0x000000348430723c */ /* 0x040fe600000018ff */
[----:B------:R-:W2:Y:S03]  /*6310*/  MUFU.EX2 R178, R178 ;  /* 0x000000b200b27308 */ /* 0x000ea60000000800 */
[C---:B------:R-:W-:Y:S05]  /*6320*/  HMMA.16816.F32 R56, R132.reuse, R60, RZ ;  /* 0x0000003c8438723c */ /* 0x040fea00000018ff */
[----:B------:R-:W-:Y:S01]  /*6330*/  MUFU.EX2 R191, R191 ;  /* 0x000000bf00bf7308 */ /* 0x000fe20000000800 */
[C---:B------:R-:W-:Y:S06]  /*6340*/  HMMA.16816.F32 R64, R132.reuse, R68, RZ ;  /* 0x000000448440723c */ /* 0x040fec00000018ff */
[----:B------:R-:W-:Y:S01]  /*6350*/  HMMA.16816.F32 R72, R132, R76, RZ ;  /* 0x0000004c8448723c */ /* 0x000fe200000018ff */
[----:B------:R-:W-:Y:S01]  /*6360*/  MUFU.EX2 R252, R252 ;  /* 0x000000fc00fc7308 */ /* 0x000fe20000000800 */
[----:B--2---:R-:W-:-:S04]  /*6370*/  F2FP.F16.F32.PACK_AB R32, R178, R173 ;  /* 0x000000adb220723e */ /* 0x004fc800000000ff */
        /* <DEDUP_REMOVED lines=17> */
[----:B--2---:R-:W-:-:S05]  /*6490*/  F2FP.F16.F32.PACK_AB R164, R195, R193 ;  /* 0x000000c1c3a4723e */ /* 0x004fca00000000ff */
        /* <DEDUP_REMOVED lines=10> */
[C---:B---3--:R-:W-:Y:S06]  /*6540*/  HMMA.16816.F32 R128, R132.reuse, R4, RZ ;  /* 0x000000048480723c */ /* 0x048fec00000018ff */
[----:B------:R-:W-:Y:S01]  /*6550*/  HMMA.16816.F32 R132, R132, R6, RZ ;  /* 0x000000068484723c */ /* 0x000fe200000018ff */
[----:B------:R-:W-:-:S02]  /*6560*/  PRMT R5, R22, 0x5410, R23 ;  /* 0x0000541016057816 */ /* 0x000fc40000000017 */
[----:B------:R-:W-:-:S03]  /*6570*/  F2FP.F16.F32.PACK_AB R4, R3, R18 ;  /* 0x000000120304723e */ /* 0x000fc600000000ff */
[--C-:B------:R-:W-:Y:S02]  /*6580*/  HSET2.LE.AND R5, R5, R248.reuse, PT ;  /* 0x000000f805057233 */ /* 0x100fe40003803000 */
[--C-:B------:R-:W-:Y:S02]  /*6590*/  HSET2.LE.AND R6, R21, R248.reuse, PT ;  /* 0x000000f815067233 */ /* 0x100fe40003803000 */
[----:B------:R-:W2:Y:S01]  /*65a0*/  LDSM.16.MT88.4 R20, [R213+0x18800] ;  /* 0x01880000d514783b */ /* 0x000ea20000004200 */
[----:B------:R-:W-:Y:S02]  /*65b0*/  F2FP.F16.F32.PACK_AB R7, R17, R172 ;  /* 0x000000ac1107723e */ /* 0x000fe400000000ff */
[----:B------:R-:W-:Y:S02]  /*65c0*/  LOP3.LUT R5, R5, R32, RZ, 0xc0, !PT ;  /* 0x0000002005057212 */ /* 0x000fe400078ec0ff */
[----:B------:R-:W-:Y:S02]  /*65d0*/  LOP3.LUT R6, R6, R7, RZ, 0xc0, !PT ;  /* 0x0000000706067212 */ /* 0x000fe400078ec0ff */
[----:B------:R-:W-:-:S05]  /*65e0*/  HSET2.LE.AND R7, R35, R248, PT ;  /* 0x000000f823077233 */ /* 0x000fca0003803000 */
[----:B------:R-:W-:Y:S02]  /*65f0*/  LOP3.LUT R7, R7, R4, RZ, 0xc0, !PT ;  /* 0x0000000407077212 */ /* 0x000fe400078ec0ff */
[----:B------:R-:W-:Y:S02]  /*6600*/  HSET2.LE.AND R4, R33, R248, PT ;  /* 0x000000f821047233 */ /* 0x000fe40003803000 */
[----:B------:R-:W-:-:S04]  /*6610*/  F2FP.F16.F32.PACK_AB R33, R19, R174 ;  /* 0x000000ae1321723e */ /* 0x000fc800000000ff */
[----:B------:R-:W-:Y:S02]  /*6620*/  LOP3.LUT R4, R4, R33, RZ, 0xc0, !PT ;  /* 0x0000002104047212 */ /* 0x000fe400078ec0ff */
        /* <DEDUP_REMOVED lines=23> */
[C---:B------:R-:W-:Y:S06]  /*67a0*/  HMMA.16816.F32 R76, R4.reuse, R34, R76 ;  /* 0x00000022044c723c */ /* 0x040fec000000184c */
[C---:B-1----:R-:W-:Y:S06]  /*67b0*/  HMMA.16816.F32 R80, R4.reuse, R28, R80 ;  /* 0x0000001c0450723c */ /* 0x042fec0000001850 */
[C---:B------:R-:W-:Y:S01]  /*67c0*/  HMMA.16816.F32 R84, R4.reuse, R30, R84 ;  /* 0x0000001e0454723c */ /* 0x040fe20000001854 */
[----:B------:R-:W1:Y:S05]  /*67d0*/  LDSM.16.MT88.4 R28, [R216+0x1e800] ;  /* 0x01e80000d81c783b */ /* 0x000e6a0000004200 */
[C---:B----4-:R-:W-:Y:S06]  /*67e0*/  HMMA.16816.F32 R64, R4.reuse, R24, R64 ;  /* 0x000000180440723c */ /* 0x050fec0000001840 */
[C---:B------:R-:W-:Y:S01]  /*67f0*/  HMMA.16816.F32 R68, R4.reuse, R26, R68 ;  /* 0x0000001a0444723c */ /* 0x040fe20000001844 */
[----:B------:R-:W3:Y:S05]  /*6800*/  LDSM.16.MT88.4 R24, [R212+0x1c800] ;  /* 0x01c80000d418783b */ /* 0x000eea0000004200 */
[C---:B--2---:R-:W-:Y:S06]  /*6810*/  HMMA.16816.F32 R88, R4.reuse, R20, R88 ;  /* 0x000000140458723c */ /* 0x044fec0000001858 */
[----:B------:R-:W-:Y:S01]  /*6820*/  HMMA.16816.F32 R92, R4, R22, R92 ;  /* 0x00000016045c723c */ /* 0x000fe2000000185c */
[----:B------:R-:W-:-:S05]  /*6830*/  IMAD.U32 R21, RZ, RZ, UR44 ;  /* 0x0000002cff157e24 */ /* 0x000fca000f8e00ff */
[----:B------:R-:W-:Y:S02]  /*6840*/  LOP3.LUT R249, R249, UR35, R21, 0x96, !PT ;  /* 0x00000023f9f97c12 */ /* 0x000fe4000f8e9615 */
[----:B------:R-:W2:Y:S03]  /*6850*/  LDSM.16.MT88.4 R20, [R214+0x1e800] ;  /* 0x01e80000d614783b */ /* 0x000ea60000004200 */
[----:B------:R-:W-:-:S05]  /*6860*/  IMAD.WIDE.U32 R32, R249, -0x326172a9, RZ ;  /* 0xcd9e8d57f9207825 */ /* 0x000fca00078e00ff */
[----:B------:R-:W-:Y:S01]  /*6870*/  LOP3.LUT R33, R33, UR7, R10, 0x96, !PT ;  /* 0x0000000721217c12 */ /* 0x000fe2000f8e960a */
[----:B-1----:R-:W-:Y:S01]  /*6880*/  HMMA.16816.F32 R104, R4, R28, R104 ;  /* 0x0000001c0468723c */ /* 0x002fe20000001868 */
[----:B------:R-:W-:-:S05]  /*6890*/  LOP3.LUT R32, R197, UR6, R32, 0x96, !PT ;  /* 0x00000006c5207c12 */ /* 0x000fca000f8e9620 */
[----:B------:R-:W-:Y:S01]  /*68a0*/  HMMA.16816.F32 R108, R4, R30, R108 ;  /* 0x0000001e046c723c */ /* 0x000fe2000000186c */
[----:B------:R-:W-:-:S04]  /*68b0*/  IMAD.WIDE.U32 R28, R33, -0x2daee0ad, RZ ;  /* 0xd2511f53211c7825 */ /* 0x000fc800078e00ff */
[----:B------:R-:W-:Y:S01]  /*68c0*/  IMAD.WIDE.U32 R32, R32, -0x2daee0ad, RZ ;  /* 0xd2511f5320207825 */ /* 0x000fe200078e00ff */
[----:B---3--:R-:W-:Y:S01]  /*68d0*/  HMMA.16816.F32 R96, R4, R24, R96 ;  /* 0x000000180460723c */ /* 0x008fe20000001860 */
[----:B------:R-:W-:-:S03]  /*68e0*/  LOP3.LUT R29, R29, UR43, R12, 0x96, !PT ;  /* 0x0000002b1d1d7c12 */ /* 0x000fc6000f8e960c */
[----:B------:R-:W-:Y:S02]  /*68f0*/  LOP3.LUT R28, R33, UR40, R28, 0x96, !PT ;  /* 0x00000028211c7c12 */ /* 0x000fe4000f8e961c */
[----:B------:R-:W-:Y:S01]  /*6900*/  HMMA.16816.F32 R100, R4, R26, R100 ;  /* 0x0000001a0464723c */ /* 0x000fe20000001864 */
[----:B------:R-:W1:Y:S02]  /*6910*/  LDSM.16.MT88.4 R24, [R213+0x1e800] ;  /* 0x01e80000d518783b */ /* 0x000e640000004200 */
[----:B------:R-:W-:-:S03]  /*6920*/  IMAD.WIDE.U32 R12, R28, -0x326172a9, RZ ;  /* 0xcd9e8d571c0c7825 */ /* 0x000fc600078e00ff */
[C---:B--2---:R-:W-:Y:S06]  /*6930*/  HMMA.16816.F32 R112, R4.reuse, R20, R112 ;  /* 0x000000140470723c */ /* 0x044fec0000001870 */
[----:B------:R-:W-:Y:S01]  /*6940*/  HMMA.16816.F32 R116, R4, R22, R116 ;  /* 0x000000160474723c */ /* 0x000fe20000001874 */
[----:B------:R-:W-:-:S05]  /*6950*/  IMAD.WIDE.U32 R20, R29, -0x326172a9, RZ ;  /* 0xcd9e8d571d147825 */ /* 0x000fca00078e00ff */
[----:B------:R-:W-:Y:S02]  /*6960*/  LOP3.LUT R29, R21, UR42, R196, 0x96, !PT ;  /* 0x0000002a151d7c12 */ /* 0x000fe4000f8e96c4 */
[----:B------:R-:W-:Y:S02]  /*6970*/  LOP3.LUT R28, R13, UR39, R20, 0x96, !PT ;  /* 0x000000270d1c7c12 */ /* 0x000fe4000f8e9614 */
[----:B------:R-:W2:Y:S01]  /*6980*/  LDSM.16.MT88.4 R20, [R212+0x1e800] ;  /* 0x01e80000d414783b */ /* 0x000ea20000004200 */
[----:B------:R-:W-:-:S04]  /*6990*/  IMAD.WIDE.U32 R30, R29, -0x2daee0ad, RZ ;  /* 0xd2511f531d1e7825 */ /* 0x000fc800078e00ff */
[----:B------:R-:W-:Y:S01]  /*69a0*/  IMAD.WIDE.U32 R10, R28, -0x2daee0ad, RZ ;  /* 0xd2511f531c0a7825 */ /* 0x000fe200078e00ff */
[----:B------:R-:W-:Y:S02]  /*69b0*/  LOP3.LUT R28, R31, UR29, R32, 0x96, !PT ;  /* 0x0000001d1f1c7c12 */ /* 0x000fe4000f8e9620 */
[----:B------:R-:W-:Y:S02]  /*69c0*/  LDSM.16.MT88.4 R32, [R216+0x19000] ;  /* 0x01900000d820783b */ /* 0x000fe40000004200 */
[----:B------:R-:W-:Y:S01]  /*69d0*/  LOP3.LUT R29, R11, UR24, R30, 0x96, !PT ;  /* 0x000000180b1d7c12 */ /* 0x000fe2000f8e961e */
[----:B------:R-:W-:Y:S01]  /*69e0*/  IMAD.WIDE.U32 R196, R28, -0x326172a9, RZ ;  /* 0xcd9e8d571cc47825 */ /* 0x000fe200078e00ff */
[----:B-1----:R-:W-:Y:S03]  /*69f0*/  HMMA.16816.F32 R120, R4, R24, R120 ;  /* 0x000000180478723c */ /* 0x002fe60000001878 */
[----:B------:R-:W-:-:S03]  /*6a00*/  IMAD.WIDE.U32 R30, R29, -0x326172a9, RZ ;  /* 0xcd9e8d571d1e7825 */ /* 0x000fc600078e00ff */
[----:B------:R-:W-:Y:S01]  /*6a10*/  HMMA.16816.F32 R124, R4, R26, R124 ;  /* 0x0000001a047c723c */ /* 0x000fe2000000187c */
[C---:B------:R-:W-:Y:S02]  /*6a20*/  LOP3.LUT R24, R30.reuse, 0xffff, RZ, 0xc0, !PT ;  /* 0x0000ffff1e187812 */ /* 0x040fe400078ec0ff */
[----:B------:R-:W-:Y:S02]  /*6a30*/  LOP3.LUT R167, R30, 0xff, RZ, 0xc0, !PT ;  /* 0x000000ff1ea77812 */ /* 0x000fe400078ec0ff */
[----:B------:R-:W-:Y:S02]  /*6a40*/  SHF.R.U32.HI R24, RZ, 0x8, R24 ;  /* 0x00000008ff187819 */ /* 0x000fe40000011618 */
[----:B------:R-:W-:Y:S02]  /*6a50*/  SHF.R.U32.HI R165, RZ, 0x10, R30 ;  /* 0x00000010ffa57819 */ /* 0x000fe4000001161e */
[----:B------:R-:W-:Y:S02]  /*6a60*/  PRMT R167, R167, 0x5410, R24 ;  /* 0x00005410a7a77816 */ /* 0x000fe40000000018 */
[----:B------:R-:W-:-:S02]  /*6a70*/  LOP3.LUT R24, R31, UR41, R196, 0x96, !PT ;  /* 0x000000291f187c12 */ /* 0x000fc4000f8e96c4 */
[----:B------:R-:W-:Y:S02]  /*6a80*/  LOP3.LUT R165, R165, 0xff, RZ, 0xc0, !PT ;  /* 0x000000ffa5a57812 */ /* 0x000fe400078ec0ff */
[----:B------:R-:W-:Y:S02]  /*6a90*/  LOP3.LUT R25, R24, 0xff, RZ, 0xc0, !PT ;  /* 0x000000ff18197812 */ /* 0x000fe400078ec0ff */
[----:B------:R-:W-:Y:S02]  /*6aa0*/  SHF.R.U32.HI R169, RZ, 0x18, R24 ;  /* 0x00000018ffa97819 */ /* 0x000fe40000011618 */
[----:B------:R-:W-:Y:S01]  /*6ab0*/  SHF.R.U32.HI R26, RZ, 0x18, R30 ;  /* 0x00000018ff1a7819 */ /* 0x000fe2000001161e */
[----:B--2---:R-:W-:Y:S01]  /*6ac0*/  HMMA.16816.F32 R128, R4, R20, R128 ;  /* 0x000000140480723c */ /* 0x004fe20000001880 */
[----:B------:R-:W1:Y:S02]  /*6ad0*/  LDSM.16.MT88.4 R28, [R214+0x19000] ;  /* 0x01900000d61c783b */ /* 0x000e640000004200 */
[----:B------:R-:W-:-:S03]  /*6ae0*/  PRMT R165, R165, 0x5410, R26 ;  /* 0x00005410a5a57816 */ /* 0x000fc6000000001a */
[----:B------:R-:W-:Y:S01]  /*6af0*/  HMMA.16816.F32 R132, R4, R22, R132 ;  /* 0x000000160484723c */ /* 0x000fe20000001884 */
[----:B------:R-:W-:Y:S02]  /*6b00*/  SHF.R.U32.HI R21, RZ, 0x10, R24 ;  /* 0x00000010ff157819 */ /* 0x000fe40000011618 */
[----:B------:R-:W-:Y:S02]  /*6b10*/  LOP3.LUT R20, R24, 0xffff, RZ, 0xc0, !PT ;  /* 0x0000ffff18147812 */ /* 0x000fe400078ec0ff */
[----:B------:R-:W-:Y:S02]  /*6b20*/  LOP3.LUT R24, R21, 0xff, RZ, 0xc0, !PT ;  /* 0x000000ff15187812 */ /* 0x000fe400078ec0ff */
[----:B------:R-:W-:Y:S02]  /*6b30*/  SHF.R.U32.HI R20, RZ, 0x8, R20 ;  /* 0x00000008ff147819 */ /* 0x000fe40000011614 */
[----:B------:R-:W-:Y:S02]  /*6b40*/  PRMT R169, R24, 0x5410, R169 ;  /* 0x0000541018a97816 */ /* 0x000fe400000000a9 */
[----:B------:R-:W-:-:S02]  /*6b50*/  F2FP.F16.F32.PACK_AB R6, R252, R191 ;  /* 0x000000bffc06723e */ /* 0x000fc400000000ff */
[----:B------:R-:W-:Y:S02]  /*6b60*/  PRMT R25, R25, 0x5410, R20 ;  /* 0x0000541019197816 */ /* 0x000fe40000000014 */
[--C-:B------:R-:W-:Y:S02]  /*6b70*/  HSET2.LE.AND R5, R169, R248.reuse, PT ;  /* 0x000000f8a9057233 */ /* 0x100fe40003803000 */
[----:B------:R-:W-:Y:S01]  /*6b80*/  F2FP.F16.F32.PACK_AB R7, R189, R250 ;  /* 0x000000fabd07723e */ /* 0x000fe200000000ff */
[----:B------:R-:W2:Y:S01]  /*6b90*/  LDSM.16.MT88.4 R168, [R216+0x1b000] ;  /* 0x01b00000d8a8783b */ /* 0x000ea20000004200 */
[--C-:B------:R-:W-:Y:S02]  /*6ba0*/  HSET2.LE.AND R20, R25, R248.reuse, PT ;  /* 0x000000f819147233 */ /* 0x100fe40003803000 */
[----:B------:R-:W-:Y:S01]  /*6bb0*/  LOP3.LUT R5, R5, R6, RZ, 0xc0, !PT ;  /* 0x0000000605057212 */ /* 0x000fe200078ec0ff */
[----:B------:R-:W3:Y:S01]  /*6bc0*/  LDSM.16.MT88.4 R24, [R213+0x19000] ;  /* 0x01900000d518783b */ /* 0x000ee20000004200 */
[----:B------:R-:W-:-:S02]  /*6bd0*/  HSET2.LE.AND R6, R167, R248, PT ;  /* 0x000000f8a7067233 */ /* 0x000fc40003803000 */
[----:B------:R-:W-:-:S03]  /*6be0*/  F2FP.F16.F32.PACK_AB R21, R226, R187 ;  /* 0x000000bbe215723e */ /* 0x000fc600000000ff */
[----:B------:R-:W-:Y:S02]  /*6bf0*/  LOP3.LUT R6, R6, R7, RZ, 0xc0, !PT ;  /* 0x0000000706067212 */ /* 0x000fe400078ec0ff */
[----:B------:R-:W-:Y:S02]  /*6c00*/  HSET2.LE.AND R7, R165, R248, PT ;  /* 0x000000f8a5077233 */ /* 0x000fe40003803000 */
[----:B------:R-:W-:Y:S02]  /*6c10*/  LOP3.LUT R4, R20, R21, RZ, 0xc0, !PT ;  /* 0x0000001514047212 */ /* 0x000fe400078ec0ff */
[----:B------:R-:W4:Y:S01]  /*6c20*/  LDSM.16.MT88.4 R20, [R212+0x19000] ;  /* 0x01900000d414783b */ /* 0x000f220000004200 */
[----:B------:R-:W-:-:S03]  /*6c30*/  LOP3.LUT R7, R7, R164, RZ, 0xc0, !PT ;  /* 0x000000a407077212 */ /* 0x000fc600078ec0ff */
[----:B------:R-:W4:Y:S04]  /*6c40*/  LDSM.16.MT88.4 R164, [R214+0x1b000] ;  /* 0x01b00000d6a4783b */ /* 0x000f280000004200 */
[C---:B-1----:R-:W-:Y:S06]  /*6c50*/  HMMA.16816.F32 R152, R4.reuse, R28, R152 ;  /* 0x0000001c0498723c */ /* 0x042fec0000001898 */
[C---:B------:R-:W-:Y:S01]  /*6c60*/  HMMA.16816.F32 R148, R4.reuse, R30, R148 ;  /* 0x0000001e0494723c */ /* 0x040fe20000001894 */
[----:B------:R-:W-:Y:S05]  /*6c70*/  LDSM.16.MT88.4 R28, [R214+0x1d000] ;  /* 0x01d00000d61c783b */ /* 0x000fea0000004200 */
[C---:B------:R-:W-:Y:S06]  /*6c80*/  HMMA.16816.F32 R160, R4.reuse, R32, R160 ;  /* 0x0000002004a0723c */ /* 0x040fec00000018a0 */
[C---:B--2---:R-:W-:Y:S06]  /*6c90*/  HMMA.16816.F32 R40, R4.reuse, R168, R40 ;  /* 0x000000a80428723c */ /* 0x044fec0000001828 */
[----:B---3--:R-:W-:Y:S01]  /*6ca0*/  HMMA.16816.F32 R144, R4, R24, R144 ;  /* 0x000000180490723c */ /* 0x008fe20000001890 */
[----:B------:R-:W-:-:S02]  /*6cb0*/  IMAD.MOV.U32 R168, RZ, RZ, R196 ;  /* 0x000000ffffa87224 */ /* 0x000fc400078e00c4 */
[----:B------:R-:W-:Y:S02]  /*6cc0*/  IMAD.MOV.U32 R169, RZ, RZ, R197 ;  /* 0x000000ffffa97224 */ /* 0x000fe400078e00c5 */
[----:B------:R1:W5:Y:S01]  /*6cd0*/  LDL.LU.64 R196, [R1+0x40] ;  /* 0x0000400001c47983 */ /* 0x0003620000300a00 */
[C---:B------:R-:W-:Y:S03]  /*6ce0*/  HMMA.16816.F32 R140, R4.reuse, R26, R140 ;  /* 0x0000001a048c723c */ /* 0x040fe6000000188c */
[----:B------:R-:W2:Y:S03]  /*6cf0*/  LDSM.16.MT88.4 R24, [R212+0x1b000] ;  /* 0x01b00000d418783b */ /* 0x000ea60000004200 */
[C---:B----4-:R-:W-:Y:S06]  /*6d00*/  HMMA.16816.F32 R136, R4.reuse, R20, R136 ;  /* 0x000000140488723c */ /* 0x050fec0000001888 */
[C---:B------:R-:W-:Y:S01]  /*6d10*/  HMMA.16816.F32 R36, R4.reuse, R22, R36 ;  /* 0x000000160424723c */ /* 0x040fe20000001824 */
[----:B------:R-:W3:Y:S05]  /*6d20*/  LDSM.16.MT88.4 R20, [R216+0x1d000] ;  /* 0x01d00000d814783b */ /* 0x000eea0000004200 */
[C---:B------:R-:W-:Y:S06]  /*6d30*/  HMMA.16816.F32 R44, R4.reuse, R170, R44 ;  /* 0x000000aa042c723c */ /* 0x040fec000000182c */
[----:B------:R-:W-:Y:S01]  /*6d40*/  HMMA.16816.F32 R48, R4, R164, R48 ;  /* 0x000000a40430723c */ /* 0x000fe20000001830 */
[----:B------:R-:W-:-:S02]  /*6d50*/  IMAD.MOV.U32 R170, RZ, RZ, R12 ;  /* 0x000000ffffaa7224 */ /* 0x000fc400078e000c */
[----:B------:R-:W-:Y:S02]  /*6d60*/  IMAD.MOV.U32 R171, RZ, RZ, R13 ;  /* 0x000000ffffab7224 */ /* 0x000fe400078e000d */
[----:B------:R1:W5:Y:S01]  /*6d70*/  LDL.LU.64 R12, [R1+0x38] ;  /* 0x00003800010c7983 */ /* 0x0003620000300a00 */
[C---:B------:R-:W-:Y:S01]  /*6d80*/  HMMA.16816.F32 R156, R4.reuse, R34, R156 ;  /* 0x00000022049c723c */ /* 0x040fe2000000189c */
[----:B------:R-:W-:Y:S02]  /*6d90*/  IMAD.MOV.U32 R164, RZ, RZ, R10 ;  /* 0x000000ffffa47224 */ /* 0x000fe400078e000a */
[----:B------:R-:W-:Y:S01]  /*6da0*/  IMAD.MOV.U32 R165, RZ, RZ, R11 ;  /* 0x000000ffffa57224 */ /* 0x000fe200078e000b */
[----:B------:R-:W-:Y:S04]  /*6db0*/  LDSM.16.MT88.4 R32, [R213+0x1b000] ;  /* 0x01b00000d520783b */ /* 0x000fe80000004200 */
[----:B------:R1:W5:Y:S01]  /*6dc0*/  LDL.LU.64 R10, [R1+0x30] ;  /* 0x00003000010a7983 */ /* 0x0003620000300a00 */
        /* <DEDUP_REMOVED lines=18> */
[C---:B------:R-:W-:Y:S07]  /*6ef0*/  HMMA.16816.F32 R56, R4.reuse, R32, R56 ;  /* 0x000000200438723c */ /* 0x040fee0000001838 */
[----:B------:R-:W-:Y:S01]  /*6f00*/  LOP3.LUT R32, R169, UR31, R170, 0x96, !PT ;  /* 0x0000001fa9207c12 */ /* 0x000fe2000f8e96aa */
[C---:B--2---:R-:W-:Y:S07]  /*6f10*/  HMMA.16816.F32 R112, R4.reuse, R24, R112 ;  /* 0x000000180470723c */ /* 0x044fee0000001870 */
[----:B------:R-:W-:Y:S01]  /*6f20*/  IMAD.WIDE.U32 R24, R32, -0x2daee0ad, RZ ;  /* 0xd2511f5320187825 */ /* 0x000fe200078e00ff */
[----:B---3--:R-:W-:Y:S02]  /*6f30*/  HMMA.16816.F32 R120, R4, R20, R120 ;  /* 0x000000140478723c */ /* 0x008fe40000001878 */
[----:B------:R-:W-:-:S05]  /*6f40*/  LOP3.LUT R165, R24, 0xff, RZ, 0xc0, !PT ;  /* 0x000000ff18a57812 */ /* 0x000fca00078ec0ff */
[----:B------:R-:W-:-:S04]  /*6f50*/  LOP3.LUT R20, R24, 0xffff, RZ, 0xc0, !PT ;  /* 0x0000ffff18147812 */ /* 0x000fc800078ec0ff */
[----:B------:R-:W-:Y:S01]  /*6f60*/  SHF.R.U32.HI R20, RZ, 0x8, R20 ;  /* 0x00000008ff147819 */ /* 0x000fe20000011614 */
[C---:B------:R-:W-:Y:S01]  /*6f70*/  HMMA.16816.F32 R116, R4.reuse, R26, R116 ;  /* 0x0000001a0474723c */ /* 0x040fe20000001874 */
[----:B------:R-:W-:Y:S01]  /*6f80*/  LOP3.LUT R32, R25, UR4, R164, 0x96, !PT ;  /* 0x0000000419207c12 */ /* 0x000fe2000f8e96a4 */
[--C-:B------:R-:W-:Y:S01]  /*6f90*/  FFMA.FTZ R168, R246, UR38, -R185.reuse ;  /* 0x00000026f6a87c23 */ /* 0x100fe200080108b9 */
[--C-:B------:R-:W-:Y:S01]  /*6fa0*/  SHF.R.U32.HI R164, RZ, 0x10, R24.reuse ;  /* 0x00000010ffa47819 */ /* 0x100fe20000011618 */
[--C-:B------:R-:W-:Y:S01]  /*6fb0*/  FFMA.FTZ R169, R244, UR38, -R185.reuse ;  /* 0x00000026f4a97c23 */ /* 0x100fe200080108b9 */
[----:B------:R-:W-:Y:S01]  /*6fc0*/  SHF.R.U32.HI R33, RZ, 0x18, R24 ;  /* 0x00000018ff217819 */ /* 0x000fe20000011618 */
[C---:B------:R-:W-:Y:S01]  /*6fd0*/  HMMA.16816.F32 R124, R4.reuse, R22, R124 ;  /* 0x00000016047c723c */ /* 0x040fe2000000187c */
[----:B------:R-:W-:Y:S01]  /*6fe0*/  PRMT R165, R165, 0x5410, R20 ;  /* 0x00005410a5a57816 */ /* 0x000fe20000000014 */
[----:B------:R-:W2:Y:S04]  /*6ff0*/  LDSM.16.MT88.4 R24, [R216+0x19800] ;  /* 0x01980000d818783b */ /* 0x000ea80000004200 */
[----:B------:R-:W3:Y:S01]  /*7000*/  LDSM.16.MT88.4 R20, [R214+0x19800] ;  /* 0x01980000d614783b */ /* 0x000ee20000004200 */
[----:B------:R-:W-:Y:S01]  /*7010*/  MUFU.EX2 R168, R168 ;  /* 0x000000a800a87308 */ /* 0x000fe20000000800 */
[--C-:B------:R-:W-:Y:S01]  /*7020*/  FFMA.FTZ R170, R224, UR38, -R185.reuse ;  /* 0x00000026e0aa7c23 */ /* 0x100fe200080108b9 */
[----:B------:R-:W-:Y:S01]  /*7030*/  FFMA.FTZ R249, R194, UR38, -R185 ;  /* 0x00000026c2f97c23 */ /* 0x000fe200080108b9 */
[--C-:B------:R-:W-:Y:S01]  /*7040*/  FFMA.FTZ R171, R192, UR38, -R183.reuse ;  /* 0x00000026c0ab7c23 */ /* 0x100fe200080108b7 */
[--C-:B------:R-:W-:Y:S01]  /*7050*/  FFMA.FTZ R190, R190, UR38, -R183.reuse ;  /* 0x00000026bebe7c23 */ /* 0x100fe200080108b7 */
[--C-:B------:R-:W-:Y:S01]  /*7060*/  FFMA.FTZ R186, R186, UR38, -R183.reuse ;  /* 0x00000026baba7c23 */ /* 0x100fe200080108b7 */
[----:B------:R-:W-:Y:S02]  /*7070*/  HMMA.16816.F32 R60, R4, R34, R60 ;  /* 0x00000022043c723c */ /* 0x000fe4000000183c */
[----:B------:R-:W1:Y:S01]  /*7080*/  MUFU.EX2 R169, R169 ;  /* 0x000000a900a97308 */ /* 0x000e620000000800 */
[----:B------:R-:W-:-:S04]  /*7090*/  FFMA.FTZ R188, R188, UR38, -R183 ;  /* 0x00000026bcbc7c23 */ /* 0x000fc800080108b7 */
[----:B------:R-:W-:Y:S01]  /*70a0*/  LOP3.LUT R34, R32, 0xffff, RZ, 0xc0, !PT ;  /* 0x0000ffff20227812 */ /* 0x000fe200078ec0ff */
[----:B------:R-:W-:Y:S02]  /*70b0*/  HMMA.16816.F32 R52, R4, R166, R52 ;  /* 0x000000a60434723c */ /* 0x000fe40000001834 */
[----:B------:R-:W-:Y:S01]  /*70c0*/  MUFU.EX2 R170, R170 ;  /* 0x000000aa00aa7308 */ /* 0x000fe20000000800 */
[----:B------:R-:W-:-:S03]  /*70d0*/  SHF.R.U32.HI R34, RZ, 0x8, R34 ;  /* 0x00000008ff227819 */ /* 0x000fc60000011622 */
[----:B----4-:R-:W-:Y:S01]  /*70e0*/  HMMA.16816.F32 R128, R4, R28, R128 ;  /* 0x0000001c0480723c */ /* 0x010fe20000001880 */
[----:B------:R-:W-:-:S03]  /*70f0*/  LOP3.LUT R167, R32, 0xff, RZ, 0xc0, !PT ;  /* 0x000000ff20a77812 */ /* 0x000fc600078ec0ff */
[----:B------:R-:W-:Y:S01]  /*7100*/  MUFU.EX2 R249, R249 ;  /* 0x000000f900f97308 */ /* 0x000fe20000000800 */
[----:B------:R-:W-:Y:S02]  /*7110*/  PRMT R167, R167, 0x5410, R34 ;  /* 0x00005410a7a77816 */ /* 0x000fe40000000022 */
[----:B------:R-:W-:-:S05]  /*7120*/  SHF.R.U32.HI R28, RZ, 0x10, R32 ;  /* 0x00000010ff1c7819 */ /* 0x000fca0000011620 */
[----:B------:R-:W-:Y:S01]  /*7130*/  MUFU.EX2 R171, R171 ;  /* 0x000000ab00ab7308 */ /* 0x000fe20000000800 */
[----:B------:R-:W-:-:S07]  /*7140*/  LOP3.LUT R164, R164, 0xff, RZ, 0xc0, !PT ;  /* 0x000000ffa4a47812 */ /* 0x000fce00078ec0ff */
[----:B------:R-:W4:Y:S01]  /*7150*/  MUFU.EX2 R190, R190 ;  /* 0x000000be00be7308 */ /* 0x000f220000000800 */
[----:B------:R-:W-:-:S07]  /*7160*/  SHF.R.U32.HI R185, RZ, 0x18, R32 ;  /* 0x00000018ffb97819 */ /* 0x000fce0000011620 */
[----:B------:R-:W-:Y:S01]  /*7170*/  MUFU.EX2 R183, R188 ;  /* 0x000000bc00b77308 */ /* 0x000fe20000000800 */
[----:B------:R-:W-:-:S07]  /*7180*/  LOP3.LUT R28, R28, 0xff, RZ, 0xc0, !PT ;  /* 0x000000ff1c1c7812 */ /* 0x000fce00078ec0ff */
[----:B------:R-:W2:Y:S01]  /*7190*/  MUFU.EX2 R186, R186 ;  /* 0x000000ba00ba7308 */ /* 0x000ea20000000800 */
[----:B------:R-:W-:Y:S01]  /*71a0*/  HMMA.16816.F32 R132, R4, R30, R132 ;  /* 0x0000001e0484723c */ /* 0x000fe20000001884 */
[----:B------:R-:W-:Y:S02]  /*71b0*/  PRMT R29, R164, 0x5410, R33 ;  /* 0x00005410a41d7816 */ /* 0x000fe40000000021 */
[----:B------:R-:W3:Y:S04]  /*71c0*/  LDSM.16.MT88.4 R32, [R213+0x19800] ;  /* 0x01980000d520783b */ /* 0x000ee80000004200 */
[----:B------:R-:W-:Y:S02]  /*71d0*/  HSET2.LE.AND R4, R167, R248, PT ;  /* 0x000000f8a7047233 */ /* 0x000fe40003803000 */
[----:B-1----:R-:W-:-:S02]  /*71e0*/  F2FP.F16.F32.PACK_AB R7, R169, R168 ;  /* 0x000000a8a907723e */ /* 0x002fc400000000ff */
[----:B------:R-:W-:Y:S02]  /*71f0*/  PRMT R5, R28, 0x5410, R185 ;  /* 0x000054101c057816 */ /* 0x000fe400000000b9 */
[----:B------:R-:W-:Y:S02]  /*7200*/  LOP3.LUT R4, R4, R7, RZ, 0xc0, !PT ;  /* 0x0000000704047212 */ /* 0x000fe400078ec0ff */
[--C-:B------:R-:W-:Y:S02]  /*7210*/  HSET2.LE.AND R6, R165, R248.reuse, PT ;  /* 0x000000f8a5067233 */ /* 0x100fe40003803000 */
[--C-:B------:R-:W-:Y:S02]  /*7220*/  HSET2.LE.AND R5, R5, R248.reuse, PT ;  /* 0x000000f805057233 */ /* 0x100fe40003803000 */
[----:B------:R-:W-:Y:S02]  /*7230*/  HSET2.LE.AND R7, R29, R248, PT ;  /* 0x000000f81d077233 */ /* 0x000fe40003803000 */
[----:B----4-:R-:W-:-:S02]  /*7240*/  F2FP.F16.F32.PACK_AB R28, R190, R171 ;  /* 0x000000abbe1c723e */ /* 0x010fc400000000ff */
[----:B------:R-:W-:Y:S02]  /*7250*/  F2FP.F16.F32.PACK_AB R31, R249, R170 ;  /* 0x000000aaf91f723e */ /* 0x000fe400000000ff */
[----:B--2---:R-:W-:Y:S02]  /*7260*/  F2FP.F16.F32.PACK_AB R164, R186, R183 ;  /* 0x000000b7baa4723e */ /* 0x004fe400000000ff */
[----:B------:R-:W-:Y:S02]  /*7270*/  LOP3.LUT R5, R5, R28, RZ, 0xc0, !PT ;  /* 0x0000001c05057212 */ /* 0x000fe400078ec0ff */
[----:B------:R-:W-:Y:S02]  /*7280*/  LOP3.LUT R6, R6, R31, RZ, 0xc0, !PT ;  /* 0x0000001f06067212 */ /* 0x000fe400078ec0ff */
[----:B------:R-:W-:Y:S01]  /*7290*/  LOP3.LUT R7, R7, R164, RZ, 0xc0, !PT ;  /* 0x000000a407077212 */ /* 0x000fe200078ec0ff */
[----:B------:R-:W1:Y:S04]  /*72a0*/  LDSM.16.MT88.4 R28, [R212+0x19800] ;  /* 0x01980000d41c783b */ /* 0x000e680000004200 */
[----:B------:R-:W-:Y:S02]  /*72b0*/  LDSM.16.MT88.4 R164, [R213+0x1b800] ;  /* 0x01b80000d5a4783b */ /* 0x000fe40000004200 */
        /* <DEDUP_REMOVED lines=16> */
[----:B------:R-:W-:Y:S01]  /*73c0*/  HMMA.16816.F32 R52, R4, R22, R52 ;  /* 0x000000160434723c */ /* 0x000fe20000001834 */
[----:B------:R-:W3:Y:S01]  /*73d0*/  LDSM.16.MT88.4 R20, [R213+0x1d800] ;  /* 0x01d80000d514783b */ /* 0x000ee20000004200 */
        /* <DEDUP_REMOVED lines=10> */
[----:B------:R-:W3:Y:S01]  /*7480*/  LDSM.16.MT88.4 R164, [R212+0x1d800] ;  /* 0x01d80000d4a4783b */ /* 0x000ee20000004200 */
[----:B------:R-:W-:-:S04]  /*7490*/  FADD.FTZ R19, R19, R174 ;  /* 0x000000ae13137221 */ /* 0x000fc80000010000 */
[----:B----4-:R-:W-:Y:S01]  /*74a0*/  HMMA.16816.F32 R64, R4, R32, R64 ;  /* 0x000000200440723c */ /* 0x010fe20000001840 */
[----:B------:R-:W-:-:S05]  /*74b0*/  FADD.FTZ R173, R178, R173 ;  /* 0x000000adb2ad7221 */ /* 0x000fca0000010000 */
        /* <DEDUP_REMOVED lines=32> */
[----:B------:R-:W-:-:S04]  /*76c0*/  FADD.FTZ R252, R186, R183 ;  /* 0x000000b7bafc7221 */ /* 0x000fc80000010000 */
[C---:B----4-:R-:W-:Y:S06]  /*76d0*/  HMMA.16816.F32 R104, R4.reuse, R32, R104 ;  /* 0x000000200468723c */ /* 0x050fec0000001868 */
[C---:B------:R-:W-:Y:S06]  /*76e0*/  HMMA.16816.F32 R108, R4.reuse, R34, R108 ;  /* 0x00000022046c723c */ /* 0x040fec000000186c */
[C---:B-1----:R-:W-:Y:S06]  /*76f0*/  HMMA.16816.F32 R112, R4.reuse, R28, R112 ;  /* 0x0000001c0470723c */ /* 0x042fec0000001870 */
[C---:B------:R-:W-:Y:S06]  /*7700*/  HMMA.16816.F32 R116, R4.reuse, R30, R116 ;  /* 0x0000001e0474723c */ /* 0x040fec0000001874 */
[C---:B--2---:R-:W-:Y:S06]  /*7710*/  HMMA.16816.F32 R120, R4.reuse, R24, R120 ;  /* 0x000000180478723c */ /* 0x044fec0000001878 */
[C---:B------:R-:W-:Y:S06]  /*7720*/  HMMA.16816.F32 R124, R4.reuse, R26, R124 ;  /* 0x0000001a047c723c */ /* 0x040fec000000187c */
[C---:B---3--:R-:W-:Y:S06]  /*7730*/  HMMA.16816.F32 R128, R4.reuse, R20, R128 ;  /* 0x000000140480723c */ /* 0x048fec0000001880 */
[----:B------:R-:W-:Y:S01]  /*7740*/  HMMA.16816.F32 R132, R4, R22, R132 ;  /* 0x000000160484723c */ /* 0x000fe20000001884 */
[----:B------:R-:W-:-:S08]  /*7750*/  NOP ;  /* 0x0000000000007918 */ /* 0x000fd00000000000 */
[----:B------:R-:W-:-:S15]  /*7760*/  @!P0 BRA `(.L_x_1625) ;  /* 0x0000008c00bc8947 */ /* 0x000fde0003800000 */
[----:B------:R-:W-:Y:S01]  /*7770*/  ULDC UR4, c[0x0][0x2d0] ;  /* 0x0000b40000047ab9 */ /* 0x000fe20000000800 */
[----:B------:R-:W-:Y:S01]  /*7780*/  UIADD3 UR21, UR23, -0x2, URZ ;  /* 0xfffffffe17157890 */ /* 0x000fe2000fffe03f */
[----:B------:R-:W-:Y:S01]  /*7790*/  ISETP.GE.AND P5, PT, R242, UR4, PT ;  /* 0x00000004f2007c0c */ /* 0x000fe2000bfa6270 */
[----:B-----5:R-:W-:Y:S01]  /*77a0*/  IMAD.MOV.U32 R18, RZ, RZ, R10 ;  /* 0x000000ffff127224 */ /* 0x020fe200078e000a */
        /* <DEDUP_REMOVED lines=9> */
[----:B------:R-:W-:Y:S01]  /*7840*/  UIMAD UR4, UR6, UR37, UR4 ;  /* 0x00000025060472a4 */ /* 0x000fe2000f8e0204 */
[----:B------:R-:W-:-:S06]  /*7850*/  IMAD.WIDE.U32 R28, R28, UR37, R18 ;  /* 0x000000251c1c7c25 */ /* 0x000fcc000f8e0012 */
[----:B------:R-:W-:Y:S01]  /*7860*/  BAR.SYNC.DEFER_BLOCKING 0x0 ;  /* 0x0000000000007b1d */ /* 0x000fe20000010000 */
[----:B------:R-:W-:Y:S01]  /*7870*/  UISETP.GT.AND UP0, UPT, UR21, UR16, UPT ;  /* 0x000000101500728c */ /* 0x000fe2000bf04270 */
[----:B------:R-:W-:-:S06]  /*7880*/  VIADD R26, R29, UR4 ;  /* 0x000000041d1a7c36 */ /* 0x000fcc0008000000 */
[----:B------:R-:W2:Y:S08]  /*7890*/  @!P4 LDC.64 R4, c[0x0][0x220] ;  /* 0x00008800ff04cb82 */ /* 0x000eb00000000a00 */
[----:B------:R-:W3:Y:S01]  /*78a0*/  @!P3 LDC.64 R24, c[0x0][0x220] ;  /* 0x00008800ff18bb82 */ /* 0x000ee20000000a00 */
[----:B-1----:R-:W-:-:S07]  /*78b0*/  @!P5 LEA R32, P1, R28, R6, 0x1 ;  /* 0x000000061c20d211 */ /* 0x002fce00078208ff */
[----:B------:R-:W1:Y:S01]  /*78c0*/  @!P2 LDC.64 R22, c[0x0][0x220] ;  /* 0x00008800ff16ab82 */ /* 0x000e620000000a00 */
[----:B------:R-:W-:Y:S01]  /*78d0*/  @P5 STS.128 [R230+0x18000], RZ ;  /* 0x018000ffe6005388 */ /* 0x000fe20000000c00 */
[C---:B------:R-:W-:Y:S02]  /*78e0*/  @!P5 LEA.HI.X R33, R28.reuse, R7, R26, 0x1, P1 ;  /* 0x000000071c21d211 */ /* 0x040fe400008f0c1a */
[----:B------:R-:W-:-:S04]  /*78f0*/  IADD3 R3, P1, R28, UR25, RZ ;  /* 0x000000191c037c10 */ /* 0x000fc8000ff3e0ff */
[----:B------:R-:W4:Y:S01]  /*7900*/  @!P5 LDC.64 R20, c[0x0][0x220] ;  /* 0x00008800ff14db82 */ /* 0x000f220000000a00 */
        /* <DEDUP_REMOVED lines=12> */
[----:B------:R-:W-:Y:S03]  /*79d0*/  @!P4 LDGSTS.E.BYPASS.LTC128B.128 [R230+0x1a000], desc[UR32][R30.64+0x80] ;  /* 0x1a0000801ee6cfae */ /* 0x000fe6000b901d60 */
[C---:B------:R-:W-:Y:S01]  /*79e0*/  @!P3 LEA.HI.X R25, R28.reuse, R25, R26, 0x1, P0 ;  /* 0x000000191c19b211 */ /* 0x040fe200000f0c1a */
[----:B------:R-:W-:Y:S02]  /*79f0*/  @P3 STS.128 [R230+0x1c000], RZ ;  /* 0x01c000ffe6003388 */ /* 0x000fe40000000c00 */
[----:B------:R-:W3:Y:S01]  /*7a00*/  @!P3 LDC.64 R6, c[0x0][0x220] ;  /* 0x00008800ff06bb82 */ /* 0x000ee20000000a00 */
[----:B-1----:R-:W-:Y:S01]  /*7a10*/  @!P2 LEA R34, P0, R28, R22, 0x1 ;  /* 0x000000161c22a211 */ /* 0x002fe200078008ff */
[----:B------:R-:W-:Y:S01]  /*7a20*/  @!PT LDS RZ, [RZ] ;  /* 0x00000000fffff984 */ /* 0x000fe20000000800 */
[----:B------:R-:W-:Y:S01]  /*7a30*/  @!PT LDS RZ, [RZ] ;  /* 0x00000000fffff984 */ /* 0x000fe20000000800 */
[----:B------:R-:W-:Y:S01]  /*7a40*/  @!PT LDS RZ, [RZ] ;  /* 0x00000000fffff984 */ /* 0x000fe20000000800 */
[----:B------:R-:W-:Y:S01]  /*7a50*/  @!P3 LDGSTS.E.BYPASS.LTC128B.128 [R230+0x1c000], desc[UR32][R24.64+0x100] ;  /* 0x1c00010018e6bfae */ /* 0x000fe2000b901d60 */
[----:B------:R-:W-:-:S02]  /*7a60*/  IADD3.X R22, R26, UR20, RZ, P1, !PT ;  /* 0x000000141a167c10 */ /* 0x000fc40008ffe4ff */
[----:B------:R-:W-:Y:S01]  /*7a70*/  @!P2 LEA.HI.X R35, R28, R23, R26, 0x1, P0 ;  /* 0x000000171c23a211 */ /* 0x000fe200000f0c1a */
[----:B------:R-:W-:Y:S02]  /*7a80*/  @P2 STS.128 [R230+0x1e000], RZ ;  /* 0x01e000ffe6002388 */ /* 0x000fe40000000c00 */
[----:B------:R-:W1:Y:S01]  /*7a90*/  @!P2 LDC.64 R4, c[0x0][0x220] ;  /* 0x00008800ff04ab82 */ /* 0x000e620000000a00 */
[C---:B----4-:R-:W-:Y:S01]  /*7aa0*/  @!P5 LEA R20, P1, R3.reuse, R20, 0x1 ;  /* 0x000000140314d211 */ /* 0x050fe200078208ff */
[----:B------:R-:W-:Y:S01]  /*7ab0*/  @!PT LDS RZ, [RZ] ;  /* 0x00000000fffff984 */ /* 0x000fe20000000800 */
[----:B------:R-:W-:Y:S01]  /*7ac0*/  @!PT LDS RZ, [RZ] ;  /* 0x00000000fffff984 */ /* 0x000fe20000000800 */
[----:B------:R-:W-:Y:S01]  /*7ad0*/  @!PT LDS RZ, [RZ] ;  /* 0x00000000fffff984 */ /* 0x000fe20000000800 */
[----:B------:R-:W-:Y:S03]  /*7ae0*/  @!P2 LDGSTS.E.BYPASS.LTC128B.128 [R230+0x1e000], desc[UR32][R34.64+0x180] ;  /* 0x1e00018022e6afae */ /* 0x000fe6000b901d60 */
[C---:B------:R-:W-:Y:S01]  /*7af0*/  @!P5 LEA.HI.X R21, R3.reuse, R21, R22, 0x1, P1 ;  /* 0x000000150315d211 */ /* 0x040fe200008f0c16 */
[----:B------:R-:W-:Y:S01]  /*7b00*/  @P5 STS.128 [R230+0x19000], RZ ;  /* 0x019000ffe6005388 */ /* 0x000fe20000000c00 */
[----:B--2---:R-:W-:-:S03]  /*7b10*/  @!P4 LEA R18, P6, R3, R18, 0x1 ;  /* 0x000000120312c211 */ /* 0x004fc600078c08ff */
[----:B------:R-:W-:Y:S01]  /*7b20*/  @!PT LDS RZ, [RZ] ;  /* 0x00000000fffff984 */ /* 0x000fe20000000800 */
[----:B------:R-:W-:Y:S01]  /*7b30*/  @!PT LDS RZ, [RZ] ;  /* 0x00000000fffff984 */ /* 0x000fe20000000800 */
[----:B------:R-:W-:Y:S01]  /*7b40*/  @!PT LDS RZ, [RZ] ;  /* 0x00000000fffff984 */ /* 0x000fe20000000800 */
[----:B------:R-:W-:Y:S01]  /*7b50*/  @!P5 LDGSTS.E.BYPASS.LTC128B.128 [R230+0x19000], desc[UR32][R20.64] ;  /* 0x1900000014e6dfae */ /* 0x000fe2000b901d60 */
[----:B------:R-:W-:-:S03]  /*7b60*/  @!P4 LEA.HI.X R19, R3, R19, R22, 0x1, P6 ;  /* 0x000000130313c211 */ /* 0x000fc600030f0c16 */
[----:B------:R-:W-:Y:S01]  /*7b70*/  @P4 STS.128 [R230+0x1b000], RZ ;  /* 0x01b000ffe6004388 */ /* 0x000fe20000000c00 */
[----:B---3--:R-:W-:-:S03]  /*7b80*/  @!P3 LEA R28, P1, R3, R6, 0x1 ;  /* 0x00000006031cb211 */ /* 0x008fc600078208ff */
[----:B------:R-:W-:Y:S01]  /*7b90*/  @!PT LDS RZ, [RZ] ;  /* 0x00000000fffff984 */ /* 0x000fe20000000800 */
[----:B------:R-:W-:Y:S01]  /*7ba0*/  @!PT LDS RZ, [RZ] ;  /* 0x00000000fffff984 */ /* 0x000fe20000000800 */
[----:B------:R-:W-:Y:S01]  /*7bb0*/  @!PT LDS RZ, [RZ] ;  /* 0x00000000fffff984 */ /* 0x000fe20000000800 */
[----:B------:R2:W-:Y:S01]  /*7bc0*/  @!P4 LDGSTS.E.BYPASS.LTC128B.128 [R230+0x1b000], desc[UR32][R18.64+0x80] ;  /* 0x1b00008012e6cfae */ /* 0x0005e2000b901d60 */
[----:B------:R-:W-:-:S03]  /*7bd0*/  @!P3 LEA.HI.X R29, R3, R7, R22, 0x1, P1 ;  /* 0x00000007031db211 */ /* 0x000fc600008f0c16 */
[----:B------:R-:W-:Y:S01]  /*7be0*/  @P3 STS.128 [R230+0x1d000], RZ ;  /* 0x01d000ffe6003388 */ /* 0x000fe20000000c00 */
[----:B-1----:R-:W-:-:S03]  /*7bf0*/  @!P2 LEA R168, P0, R3, R4, 0x1 ;  /* 0x0000000403a8a211 */ /* 0x002fc600078008ff */
[----:B------:R-:W-:Y:S01]  /*7c00*/  @!PT LDS RZ, [RZ] ;  /* 0x00000000fffff984 */ /* 0x000fe20000000800 */
[----:B------:R-:W-:Y:S01]  /*7c10*/  @!PT LDS RZ, [RZ] ;  /* 0x00000000fffff984 */ /* 0x000fe20000000800 */
[----:B------:R-:W-:Y:S01]  /*7c20*/  @!PT LDS RZ, [RZ] ;  /* 0x00000000fffff984 */ /* 0x000fe20000000800 */
[----:B------:R1:W-:Y:S01]  /*7c30*/  @!P3 LDGSTS.E.BYPASS.LTC128B.128 [R230+0x1d000], desc[UR32][R28.64+0x100] ;  /* 0x1d0001001ce6bfae */ /* 0x0003e2000b901d60 */
[----:B------:R-:W-:-:S03]  /*7c40*/  @!P2 LEA.HI.X R169, R3, R5, R22, 0x1, P0 ;  /* 0x0000000503a9a211 */ /* 0x000fc600000f0c16 */
[----:B------:R-:W-:Y:S04]  /*7c50*/  @P2 STS.128 [R230+0x1f000], RZ ;  /* 0x01f000ffe6002388 */ /* 0x000fe80000000c00 */
[----:B------:R-:W-:Y:S01]  /*7c60*/  @!PT LDS RZ, [RZ] ;  /* 0x00000000fffff984 */ /* 0x000fe20000000800 */
[----:B------:R-:W-:Y:S01]  /*7c70*/  @!PT LDS RZ, [RZ] ;  /* 0x00000000fffff984 */ /* 0x000fe20000000800 */
[----:B------:R-:W-:Y:S01]  /*7c80*/  @!PT LDS RZ, [RZ] ;  /* 0x00000000fffff984 */ /* 0x000fe20000000800 */
[----:B------:R3:W-:Y:S04]  /*7c90*/  @!P2 LDGSTS.E.BYPASS.LTC128B.128 [R230+0x1f000], desc[UR32][R168.64+0x180] ;  /* 0x1f000180a8e6afae */ /* 0x0007e8000b901d60 */
[----:B------:R-:W-:Y:S04]  /*7ca0*/  LDSM.16.M88.4 R164, [R222] ;  /* 0x00000000dea4783b */ /* 0x000fe80000000200 */
[----:B------:R-:W4:Y:S01]  /*7cb0*/  LDSM.16.M88.4 R4, [R221+0x10000] ;  /* 0x01000000dd04783b */ /* 0x000f220000000200 */
[----:B--2---:R-:W-:-:S03]  /*7cc0*/  IMAD.U32 R18, RZ, RZ, UR21 ;  /* 0x00000015ff127e24 */ /* 0x004fc6000f8e00ff */
[----:B------:R-:W2:Y:S01]  /*7cd0*/  LDSM.16.M88.4 R180, [R221+0x10800] ;  /* 0x01080000ddb4783b */ /* 0x000ea20000000200 */
[----:B------:R-:W-:-:S03]  /*7ce0*/  IMAD R3, R18, 0x40, R239 ;  /* 0x0000004012037824 */ /* 0x000fc600078e02ef */
[----:B------:R-:W3:Y:S01]  /*7cf0*/  LDSM.16.M88.4 R172, [R221+0x11000] ;  /* 0x01100000ddac783b */ /* 0x000ee20000000200 */
[----:B------:R-:W-:-:S03]  /*7d00*/  VIADD R17, R3, 0x1 ;  /* 0x0000000103117836 */ /* 0x000fc60000000000 */
[----:B------:R-:W3:Y:S01]  /*7d10*/  LDSM.16.M88.4 R24, [R221+0x11800] ;  /* 0x01180000dd18783b */ /* 0x000ee20000000200 */
[C---:B------:R-:W-:Y:S01]  /*7d20*/  ISETP.GE.AND P0, PT, R3.reuse, R237, PT ;  /* 0x000000ed0300720c */ /* 0x040fe20003f06270 */
[C---:B------:R-:W-:Y:S01]  /*7d30*/  VIADD R18, R3.reuse, 0x8 ;  /* 0x0000000803127836 */ /* 0x040fe20000000000 */
[C---:B------:R-:W-:Y:S01]  /*7d40*/  ISETP.GE.AND P6, PT, R3.reuse, R231, PT ;  /* 0x000000e70300720c */ /* 0x040fe20003fc6270 */
[----:B------:R-:W-:Y:S01]  /*7d50*/  LDSM.16.M88.4 R32, [R220] ;  /* 0x00000000dc20783b */ /* 0x000fe20000000200 */
[----:B------:R-:W-:Y:S02]  /*7d60*/  ISETP.LT.OR P0, PT, R3, R238, P0 ;  /* 0x000000ee0300720c */ /* 0x000fe40000701670 */
[----:B------:R-:W-:Y:S01]  /*7d70*/  ISETP.GE.AND P1, PT, R17, R237, PT ;  /* 0x000000ed1100720c */ /* 0x000fe20003f26270 */
[----:B------:R-:W3:Y:S01]  /*7d80*/  LDSM.16.M88.4 R244, [R219] ;  /* 0x00000000dbf4783b */ /* 0x000ee20000000200 */
[----:B------:R-:W-:Y:S02]  /*7d90*/  ISETP.LT.OR P6, PT, R3, R236, P6 ;  /* 0x000000ec0300720c */ /* 0x000fe400037c1670 */
[C---:B------:R-:W-:Y:S01]  /*7da0*/  ISETP.LT.OR P1, PT, R17.reuse, R238, P1 ;  /* 0x000000ee1100720c */ /* 0x040fe20000f21670 */
[----:B------:R-:W3:Y:S04]  /*7db0*/  LDSM.16.M88.4 R224, [R211] ;  /* 0x00000000d3e0783b */ /* 0x000ee80000000200 */
[----:B------:R-:W3:Y:S04]  /*7dc0*/  LDSM.16.M88.4 R192, [R210] ;  /* 0x00000000d2c0783b */ /* 0x000ee80000000200 */
[----:B------:R-:W3:Y:S04]  /*7dd0*/  LDSM.16.M88.4 R188, [R209] ;  /* 0x00000000d1bc783b */ /* 0x000ee80000000200 */
[----:B-1----:R-:W-:Y:S01]  /*7de0*/  LDSM.16.M88.4 R28, [R218] ;  /* 0x00000000da1c783b */ /* 0x002fe20000000200 */
[C---:B----4-:R-:W-:Y:S03]  /*7df0*/  HMMA.16816.F32 R20, R164.reuse, R4, RZ ;  /* 0x00000004a414723c */ /* 0x050fe600000018ff */
[----:B------:R-:W0:Y:S03]  /*7e00*/  LDGDEPBAR ;  /* 0x00000000000079af */ /* 0x000e260000000000 */
[C---:B------:R-:W-:Y:S06]  /*7e10*/  HMMA.16816.F32 R4, R164.reuse, R6, RZ ;  /* 0x00000006a404723c */ /* 0x040fec00000018ff */
[C---:B--2---:R-:W-:Y:S06]  /*7e20*/  HMMA.16816.F32 R184, R164.reuse, R180, RZ ;  /* 0x000000b4a4b8723c */ /* 0x044fec00000018ff */
[C---:B---3--:R-:W-:Y:S06]  /*7e30*/  HMMA.16816.F32 R176, R164.reuse, R172, RZ ;  /* 0x000000aca4b0723c */ /* 0x048fec00000018ff */
[C---:B------:R-:W-:Y:S06]  /*7e40*/  HMMA.16816.F32 R180, R164.reuse, R182, RZ ;  /* 0x000000b6a4b4723c */ /* 0x040fec00000018ff */
[C---:B------:R-:W-:Y:S06]  /*7e50*/  HMMA.16816.F32 R172, R164.reuse, R174, RZ ;  /* 0x000000aea4ac723c */ /* 0x040fec00000018ff */
[C---:B------:R-:W-:Y:S06]  /*7e60*/  HMMA.16816.F32 R168, R164.reuse, R24, RZ ;  /* 0x00000018a4a8723c */ /* 0x040fec00000018ff */
[----:B------:R-:W-:Y:S01]  /*7e70*/  HMMA.16816.F32 R164, R164, R26, RZ ;  /* 0x0000001aa4a4723c */ /* 0x000fe200000018ff */
[----:B------:R-:W1:Y:S05]  /*7e80*/  LDSM.16.M88.4 R24, [R215+0x10000] ;  /* 0x01000000d718783b */ /* 0x000e6a0000000200 */
[C---:B------:R-:W-:Y:S06]  /*7e90*/  HMMA.16816.F32 R20, R32.reuse, R244, R20 ;  /* 0x000000f42014723c */ /* 0x040fec0000001814 */
[C---:B------:R-:W-:Y:S01]  /*7ea0*/  HMMA.16816.F32 R4, R32.reuse, R246, R4 ;  /* 0x000000f62004723c */ /* 0x040fe20000001804 */
[----:B------:R-:W-:Y:S05]  /*7eb0*/  LDSM.16.M88.4 R244, [R208+0x800] ;  /* 0x00080000d0f4783b */ /* 0x000fea0000000200 */
[C---:B------:R-:W-:Y:S06]  /*7ec0*/  HMMA.16816.F32 R184, R32.reuse, R224, R184 ;  /* 0x000000e020b8723c */ /* 0x040fec00000018b8 */
[C---:B------:R-:W-:Y:S01]  /*7ed0*/  HMMA.16816.F32 R180, R32.reuse, R226, R180 ;  /* 0x000000e220b4723c */ /* 0x040fe200000018b4 */
[----:B------:R-:W2:Y:S05]  /*7ee0*/  LDSM.16.M88.4 R224, [R215+0x10800] ;  /* 0x01080000d7e0783b */ /* 0x000eaa0000000200 */
[C---:B------:R-:W-:Y:S06]  /*7ef0*/  HMMA.16816.F32 R176, R32.reuse, R192, R176 ;  /* 0x000000c020b0723c */ /* 0x040fec00000018b0 */
[C---:B------:R-:W-:Y:S01]  /*7f00*/  HMMA.16816.F32 R172, R32.reuse, R194, R172 ;  /* 0x000000c220ac723c */ /* 0x040fe200000018ac */
[----:B------:R-:W3:Y:S05]  /*7f10*/  LDSM.16.M88.4 R192, [R215+0x11000] ;  /* 0x01100000d7c0783b */ /* 0x000eea0000000200 */
[C---:B------:R-:W-:Y:S06]  /*7f20*/  HMMA.16816.F32 R168, R32.reuse, R188, R168 ;  /* 0x000000bc20a8723c */ /* 0x040fec00000018a8 */
[----:B------:R-:W-:Y:S01]  /*7f30*/  HMMA.16816.F32 R164, R32, R190, R164 ;  /* 0x000000be20a4723c */ /* 0x000fe200000018a4 */
[----:B------:R-:W4:Y:S04]  /*7f40*/  LDSM.16.M88.4 R188, [R215+0x11800] ;  /* 0x01180000d7bc783b */ /* 0x000f280000000200 */
[----:B------:R-:W-:Y:S01]  /*7f50*/  LDSM.16.M88.4 R32, [R217] ;  /* 0x00000000d920783b */ /* 0x000fe20000000200 */
        /* <DEDUP_REMOVED lines=22> */
[C---:B---3--:R-:W-:Y:S06]  /*80c0*/  HMMA.16816.F32 R168, R32.reuse, R192, R168 ;  /* 0x000000c020a8723c */ /* 0x048fec00000018a8 */
[----:B------:R-:W-:Y:S01]  /*80d0*/  HMMA.16816.F32 R164, R32, R194, R164 ;  /* 0x000000c220a4723c */ /* 0x000fe200000018a4 */
[----:B------:R-:W2:Y:S04]  /*80e0*/  LDSM.16.M88.4 R32, [R207] ;  /* 0x00000000cf20783b */ /* 0x000ea80000000200 */
[----:B------:R-:W-:Y:S01]  /*80f0*/  LDSM.16.M88.4 R192, [R221+0x13800] ;  /* 0x01380000ddc0783b */ /* 0x000fe20000000200 */
[C---:B-1----:R-:W-:Y:S06]  /*8100*/  HMMA.16816.F32 R184, R188.reuse, R24, R184 ;  /* 0x00000018bcb8723c */ /* 0x042fec00000018b8 */
[C---:B------:R-:W-:Y:S01]  /*8110*/  HMMA.16816.F32 R180, R188.reuse, R26, R180 ;  /* 0x0000001abcb4723c */ /* 0x040fe200000018b4 */
[----:B------:R-:W1:Y:S05]  /*8120*/  LDSM.16.M88.4 R24, [R206] ;  /* 0x00000000ce18783b */ /* 0x000e6a0000000200 */
[C---:B------:R-:W-:Y:S06]  /*8130*/  HMMA.16816.F32 R20, R188.reuse, R28, R20 ;  /* 0x0000001cbc14723c */ /* 0x040fec0000001814 */
[C---:B------:R-:W-:Y:S01]  /*8140*/  HMMA.16816.F32 R4, R188.reuse, R30, R4 ;  /* 0x0000001ebc04723c */ /* 0x040fe20000001804 */
[----:B------:R-:W3:Y:S05]  /*8150*/  LDSM.16.M88.4 R28, [R205] ;  /* 0x00000000cd1c783b */ /* 0x000eea0000000200 */
[C---:B----4-:R-:W-:Y:S06]  /*8160*/  HMMA.16816.F32 R176, R188.reuse, R244, R176 ;  /* 0x000000f4bcb0723c */ /* 0x050fec00000018b0 */
[----:B------:R-:W-:Y:S01]  /*8170*/  HMMA.16816.F32 R172, R188, R246, R172 ;  /* 0x000000f6bcac723c */ /* 0x000fe200000018ac */
[----:B------:R-:W4:Y:S05]  /*8180*/  LDSM.16.M88.4 R244, [R204] ;  /* 0x00000000ccf4783b */ /* 0x000f2a0000000200 */
[C---:B--2---:R-:W-:Y:S06]  /*8190*/  HMMA.16816.F32 R20, R224.reuse, R32, R20 ;  /* 0x00000020e014723c */ /* 0x044fec0000001814 */
[C---:B------:R-:W-:Y:S01]  /*81a0*/  HMMA.16816.F32 R4, R224.reuse, R34, R4 ;  /* 0x00000022e004723c */ /* 0x040fe20000001804 */
[----:B------:R-:W-:Y:S05]  /*81b0*/  LDSM.16.M88.4 R32, [R215+0x12800] ;  /* 0x01280000d720783b */ /* 0x000fea0000000200 */
[C---:B-1----:R-:W-:Y:S06]  /*81c0*/  HMMA.16816.F32 R184, R224.reuse, R24, R184 ;  /* 0x00000018e0b8723c */ /* 0x042fec00000018b8 */
[----:B------:R-:W-:Y:S01]  /*81d0*/  HMMA.16816.F32 R180, R224, R26, R180 ;  /* 0x0000001ae0b4723c */ /* 0x000fe200000018b4 */
[----:B------:R-:W1:Y:S05]  /*81e0*/  LDSM.16.M88.4 R24, [R218+0x4000] ;  /* 0x00400000da18783b */ /* 0x000e6a0000000200 */
[C---:B------:R-:W-:Y:S06]  /*81f0*/  HMMA.16816.F32 R168, R188.reuse, R192, R168 ;  /* 0x000000c0bca8723c */ /* 0x040fec00000018a8 */
[----:B------:R-:W-:Y:S01]  /*8200*/  HMMA.16816.F32 R164, R188, R194, R164 ;  /* 0x000000c2bca4723c */ /* 0x000fe200000018a4 */
[----:B------:R-:W2:Y:S04]  /*8210*/  LDSM.16.M88.4 R192, [R215+0x12000] ;  /* 0x01200000d7c0783b */ /* 0x000ea80000000200 */
[----:B------:R-:W2:Y:S01]  /*8220*/  LDSM.16.M88.4 R188, [R215+0x13000] ;  /* 0x01300000d7bc783b */ /* 0x000ea20000000200 */
        /* <DEDUP_REMOVED lines=16> */
[C---:B---3--:R-:W-:Y:S06]  /*8330*/  HMMA.16816.F32 R168, R24.reuse, R28, R168 ;  /* 0x0000001c18a8723c */ /* 0x048fec00000018a8 */
[----:B------:R-:W-:Y:S01]  /*8340*/  HMMA.16816.F32 R164, R24, R30, R164 ;  /* 0x0000001e18a4723c */ /* 0x000fe200000018a4 */
[----:B------:R-:W-:Y:S04]  /*8350*/  LDSM.16.M88.4 R28, [R222+0x8000] ;  /* 0x00800000de1c783b */ /* 0x000fe80000000200 */
[----:B------:R-:W3:Y:S01]  /*8360*/  LDSM.16.M88.4 R24, [R221+0x14000] ;  /* 0x01400000dd18783b */ /* 0x000ee20000000200 */
[C---:B-1----:R-:W-:Y:S06]  /*8370*/  HMMA.16816.F32 R20, R32.reuse, R244, R20 ;  /* 0x000000f42014723c */ /* 0x042fec0000001814 */
[C---:B------:R-:W-:Y:S01]  /*8380*/  HMMA.16816.F32 R4, R32.reuse, R246, R4 ;  /* 0x000000f62004723c */ /* 0x040fe20000001804 */
[----:B------:R-:W-:Y:S05]  /*8390*/  LDSM.16.M88.4 R244, [R202] ;  /* 0x00000000caf4783b */ /* 0x000fea0000000200 */
[C---:B------:R-:W-:Y:S06]  /*83a0*/  HMMA.16816.F32 R184, R32.reuse, R224, R184 ;  /* 0x000000e020b8723c */ /* 0x040fec00000018b8 */
[C---:B------:R-:W-:Y:S01]  /*83b0*/  HMMA.16816.F32 R180, R32.reuse, R226, R180 ;  /* 0x000000e220b4723c */ /* 0x040fe200000018b4 */
[----:B------:R-:W1:Y:S05]  /*83c0*/  LDSM.16.M88.4 R224, [R221+0x14800] ;  /* 0x01480000dde0783b */ /* 0x000e6a0000000200 */
[C---:B--2---:R-:W-:Y:S06]  /*83d0*/  HMMA.16816.F32 R176, R32.reuse, R192, R176 ;  /* 0x000000c020b0723c */ /* 0x044fec00000018b0 */
[C---:B------:R-:W-:Y:S01]  /*83e0*/  HMMA.16816.F32 R172, R32.reuse, R194, R172 ;  /* 0x000000c220ac723c */ /* 0x040fe200000018ac */
[----:B------:R-:W2:Y:S05]  /*83f0*/  LDSM.16.M88.4 R192, [R221+0x15000] ;  /* 0x01500000ddc0783b */ /* 0x000eaa0000000200 */
[C---:B----4-:R-:W-:Y:S06]  /*8400*/  HMMA.16816.F32 R168, R32.reuse, R188, R168 ;  /* 0x000000bc20a8723c */ /* 0x050fec00000018a8 */
[----:B------:R-:W-:Y:S01]  /*8410*/  HMMA.16816.F32 R164, R32, R190, R164 ;  /* 0x000000be20a4723c */ /* 0x000fe200000018a4 */
[----:B------:R-:W4:Y:S04]  /*8420*/  LDSM.16.M88.4 R188, [R221+0x15800] ;  /* 0x01580000ddbc783b */ /* 0x000f280000000200 */
[----:B------:R-:W-:Y:S01]  /*8430*/  LDSM.16.M88.4 R32, [R220+0x8000] ;  /* 0x00800000dc20783b */ /* 0x000fe20000000200 */
[C---:B---3--:R-:W-:Y:S06]  /*8440*/  HMMA.16816.F32 R20, R28.reuse, R24, R20 ;  /* 0x000000181c14723c */ /* 0x048fec0000001814 */
        /* <DEDUP_REMOVED lines=8> */
[C---:B----4-:R-:W-:Y:S06]  /*84d0*/  HMMA.16816.F32 R168, R28.reuse, R188, R168 ;  /* 0x000000bc1ca8723c */ /* 0x050fec00000018a8 */
[----:B------:R-:W-:Y:S01]  /*84e0*/  HMMA.16816.F32 R164, R28, R190, R164 ;  /* 0x000000be1ca4723c */ /* 0x000fe200000018a4 */
[----:B------:R-:W-:Y:S04]  /*84f0*/  LDSM.16.M88.4 R188, [R218+0x8000] ;  /* 0x00800000dabc783b */ /* 0x000fe80000000200 */
[----:B------:R-:W4:Y:S01]  /*8500*/  LDSM.16.M88.4 R28, [R215+0x14000] ;  /* 0x01400000d71c783b */ /* 0x000f220000000200 */
        /* <DEDUP_REMOVED lines=9> */
[C---:B--2---:R-:W-:Y:S06]  /*85a0*/  HMMA.16816.F32 R168, R32.reuse, R192, R168 ;  /* 0x000000c020a8723c */ /* 0x044fec00000018a8 */
[----:B------:R-:W-:Y:S01]  /*85b0*/  HMMA.16816.F32 R164, R32, R194, R164 ;  /* 0x000000c220a4723c */ /* 0x000fe200000018a4 */
[----:B------:R-:W1:Y:S04]  /*85c0*/  LDSM.16.M88.4 R192, [R215+0x15800] ;  /* 0x01580000d7c0783b */ /* 0x000e680000000200 */
[----:B------:R-:W-:Y:S01]  /*85d0*/  LDSM.16.M88.4 R32, [R208+0x5000] ;  /* 0x00500000d020783b */ /* 0x000fe20000000200 */
[C---:B----4-:R-:W-:Y:S06]  /*85e0*/  HMMA.16816.F32 R20, R188.reuse, R28, R20 ;  /* 0x0000001cbc14723c */ /* 0x050fec0000001814 */
        /* <DEDUP_REMOVED lines=14> */
[----:B------:R-:W-:Y:S05]  /*86d0*/  LDSM.16.M88.4 R28, [R221+0x16800] ;  /* 0x01680000dd1c783b */ /* 0x000fea0000000200 */
[C---:B---3--:R-:W-:Y:S06]  /*86e0*/  HMMA.16816.F32 R184, R224.reuse, R24, R184 ;  /* 0x00000018e0b8723c */ /* 0x048fec00000018b8 */
[C---:B------:R-:W-:Y:S01]  /*86f0*/  HMMA.16816.F32 R180, R224.reuse, R26, R180 ;  /* 0x0000001ae0b4723c */ /* 0x040fe200000018b4 */
[----:B------:R-:W1:Y:S05]  /*8700*/  LDSM.16.M88.4 R24, [R222+0xc000] ;  /* 0x00c00000de18783b */ /* 0x000e6a0000000200 */
[C---:B------:R-:W-:Y:S06]  /*8710*/  HMMA.16816.F32 R176, R224.reuse, R32, R176 ;  /* 0x00000020e0b0723c */ /* 0x040fec00000018b0 */
[C---:B------:R-:W-:Y:S01]  /*8720*/  HMMA.16816.F32 R172, R224.reuse, R34, R172 ;  /* 0x00000022e0ac723c */ /* 0x040fe200000018ac */
[----:B------:R-:W2:Y:S05]  /*8730*/  LDSM.16.M88.4 R32, [R221+0x17800] ;  /* 0x01780000dd20783b */ /* 0x000eaa0000000200 */
[C---:B----4-:R-:W-:Y:S06]  /*8740*/  HMMA.16816.F32 R168, R224.reuse, R244, R168 ;  /* 0x000000f4e0a8723c */ /* 0x050fec00000018a8 */
[----:B------:R-:W-:Y:S01]  /*8750*/  HMMA.16816.F32 R164, R224, R246, R164 ;  /* 0x000000f6e0a4723c */ /* 0x000fe200000018a4 */
[----:B------:R-:W-:Y:S04]  /*8760*/  LDSM.16.M88.4 R224, [R199] ;  /* 0x00000000c7e0783b */ /* 0x000fe80000000200 */
[----:B------:R-:W-:Y:S01]  /*8770*/  LDSM.16.M88.4 R244, [R218+0xc000] ;  /* 0x00c00000daf4783b */ /* 0x000fe20000000200 */
[C---:B-1----:R-:W-:Y:S06]  /*8780*/  HMMA.16816.F32 R184, R24.reuse, R28, R184 ;  /* 0x0000001c18b8723c */ /* 0x042fec00000018b8 */
[C---:B------:R-:W-:Y:S01]  /*8790*/  HMMA.16816.F32 R180, R24.reuse, R30, R180 ;  /* 0x0000001e18b4723c */ /* 0x040fe200000018b4 */
[----:B------:R-:W1:Y:S05]  /*87a0*/  LDSM.16.M88.4 R28, [R220+0xc000] ;  /* 0x00c00000dc1c783b */ /* 0x000e6a0000000200 */
[C---:B------:R-:W-:Y:S06]  /*87b0*/  HMMA.16816.F32 R20, R24.reuse, R192, R20 ;  /* 0x000000c01814723c */ /* 0x040fec0000001814 */
[C---:B------:R-:W-:Y:S01]  /*87c0*/  HMMA.16816.F32 R4, R24.reuse, R194, R4 ;  /* 0x000000c21804723c */ /* 0x040fe20000001804 */
[----:B------:R-:W3:Y:S05]  /*87d0*/  LDSM.16.M88.4 R192, [R198] ;  /* 0x00000000c6c0783b */ /* 0x000eea0000000200 */
[C---:B------:R-:W-:Y:S06]  /*87e0*/  HMMA.16816.F32 R176, R24.reuse, R188, R176 ;  /* 0x000000bc18b0723c */ /* 0x040fec00000018b0 */
[C---:B------:R-:W-:Y:S01]  /*87f0*/  HMMA.16816.F32 R172, R24.reuse, R190, R172 ;  /* 0x000000be18ac723c */ /* 0x040fe200000018ac */
[----:B------:R-:W4:Y:S05]  /*8800*/  LDSM.16.M88.4 R188, [R197] ;  /* 0x00000000c5bc783b */ /* 0x000f2a0000000200 */
[C---:B--2---:R-:W-:Y:S06]  /*8810*/  HMMA.16816.F32 R168, R24.reuse, R32, R168 ;  /* 0x0000002018a8723c */ /* 0x044fec00000018a8 */
[----:B------:R-:W-:Y:S01]  /*8820*/  HMMA.16816.F32 R164, R24, R34, R164 ;  /* 0x0000002218a4723c */ /* 0x000fe200000018a4 */
[----:B------:R-:W2:Y:S04]  /*8830*/  LDSM.16.M88.4 R32, [R196] ;  /* 0x00000000c420783b */ /* 0x000ea80000000200 */
[----:B------:R-:W2:Y:S01]  /*8840*/  LDSM.16.M88.4 R24, [R215+0x16000] ;  /* 0x01600000d718783b */ /* 0x000ea20000000200 */
[C---:B-1----:R-:W-:Y:S06]  /*8850*/  HMMA.16816.F32 R20, R28.reuse, R224, R20 ;  /* 0x000000e01c14723c */ /* 0x042fec0000001814 */
[C---:B------:R-:W-:Y:S01]  /*8860*/  HMMA.16816.F32 R4, R28.reuse, R226, R4 ;  /* 0x000000e21c04723c */ /* 0x040fe20000001804 */
[----:B------:R-:W1:Y:S05]  /*8870*/  LDSM.16.M88.4 R224, [R215+0x16800] ;  /* 0x01680000d7e0783b */ /* 0x000e6a0000000200 */
[C---:B---3--:R-:W-:Y:S06]  /*8880*/  HMMA.16816.F32 R184, R28.reuse, R192, R184 ;  /* 0x000000c01cb8723c */ /* 0x048fec00000018b8 */
[C---:B------:R-:W-:Y:S01]  /*8890*/  HMMA.16816.F32 R180, R28.reuse, R194, R180 ;  /* 0x000000c21cb4723c */ /* 0x040fe200000018b4 */
[----:B------:R-:W-:Y:S05]  /*88a0*/  LDSM.16.M88.4 R192, [R215+0x17000] ;  /* 0x01700000d7c0783b */ /* 0x000fea0000000200 */
[C---:B----4-:R-:W-:Y:S06]  /*88b0*/  HMMA.16816.F32 R176, R28.reuse, R188, R176 ;  /* 0x000000bc1cb0723c */ /* 0x050fec00000018b0 */
[C---:B------:R-:W-:Y:S01]  /*88c0*/  HMMA.16816.F32 R172, R28.reuse, R190, R172 ;  /* 0x000000be1cac723c */ /* 0x040fe200000018ac */
[----:B------:R-:W3:Y:S05]  /*88d0*/  LDSM.16.M88.4 R188, [R215+0x17800] ;  /* 0x01780000d7bc783b */ /* 0x000eea0000000200 */
[C---:B--2---:R-:W-:Y:S06]  /*88e0*/  HMMA.16816.F32 R168, R28.reuse, R32, R168 ;  /* 0x000000201ca8723c */ /* 0x044fec00000018a8 */
[----:B------:R-:W-:Y:S01]  /*88f0*/  HMMA.16816.F32 R164, R28, R34, R164 ;  /* 0x000000221ca4723c */ /* 0x000fe200000018a4 */
[----:B------:R-:W-:Y:S04]  /*8900*/  LDSM.16.M88.4 R32, [R217+0xc000] ;  /* 0x00c00000d920783b */ /* 0x000fe80000000200 */
[----:B------:R-:W2:Y:S01]  /*8910*/  LDSM.16.M88.4 R28, [R208+0x6000] ;  /* 0x00600000d01c783b */ /* 0x000ea20000000200 */
[C---:B------:R-:W-:Y:S06]  /*8920*/  HMMA.16816.F32 R20, R244.reuse, R24, R20 ;  /* 0x00000018f414723c */ /* 0x040fec0000001814 */
[C---:B------:R-:W-:Y:S01]  /*8930*/  HMMA.16816.F32 R4, R244.reuse, R26, R4 ;  /* 0x0000001af404723c */ /* 0x040fe20000001804 */
[----:B------:R-:W4:Y:S05]  /*8940*/  LDSM.16.M88.4 R24, [R208+0x6800] ;  /* 0x00680000d018783b */ /* 0x000f2a0000000200 */
[C---:B-1----:R-:W-:Y:S06]  /*8950*/  HMMA.16816.F32 R184, R244.reuse, R224, R184 ;  /* 0x000000e0f4b8723c */ /* 0x042fec00000018b8 */
[C---:B------:R-:W-:Y:S06]  /*8960*/  HMMA.16816.F32 R180, R244.reuse, R226, R180 ;  /* 0x000000e2f4b4723c */ /* 0x040fec00000018b4 */
[C---:B---3--:R-:W-:Y:S06]  /*8970*/  HMMA.16816.F32 R164, R244.reuse, R190, R164 ;  /* 0x000000bef4a4723c */ /* 0x048fec00000018a4 */
[C---:B------:R-:W-:Y:S06]  /*8980*/  HMMA.16816.F32 R168, R244.reuse, R188, R168 ;  /* 0x000000bcf4a8723c */ /* 0x040fec00000018a8 */
[----:B------:R-:W-:Y:S06]  /*8990*/  HMMA.16816.F32 R176, R244, R192, R176 ;  /* 0x000000c0f4b0723c */ /* 0x000fec00000018b0 */
[C---:B--2---:R-:W-:Y:S06]  /*89a0*/  HMMA.16816.F32 R20, R32.reuse, R28, R20 ;  /* 0x0000001c2014723c */ /* 0x044fec0000001814 */
[C---:B------:R-:W-:Y:S01]  /*89b0*/  HMMA.16816.F32 R4, R32.reuse, R30, R4 ;  /* 0x0000001e2004723c */ /* 0x040fe20000001804 */
[----:B------:R-:W1:Y:S05]  /*89c0*/  LDSM.16.M88.4 R28, [R208+0x7000] ;  /* 0x00700000d01c783b */ /* 0x000e6a0000000200 */
[----:B----4-:R-:W-:Y:S06]  /*89d0*/  HMMA.16816.F32 R184, R32, R24, R184 ;  /* 0x0000001820b8723c */ /* 0x010fec00000018b8 */
[----:B------:R-:W-:Y:S06]  /*89e0*/  HMMA.16816.F32 R172, R244, R194, R172 ;  /* 0x000000c2f4ac723c */ /* 0x000fec00000018ac */
[----:B------:R-:W-:Y:S01]  /*89f0*/  FSEL R190, R20, -INF , !P0 ;  /* 0xff80000014be7808 */ /* 0x000fe20004000000 */
[----:B------:R-:W-:Y:S01]  /*8a00*/  HMMA.16816.F32 R180, R32, R26, R180 ;  /* 0x0000001a20b4723c */ /* 0x000fe200000018b4 */
[----:B------:R-:W-:-:S02]  /*8a10*/  ISETP.GE.AND P0, PT, R17, R231, PT ;  /* 0x000000e71100720c */ /* 0x000fc40003f06270 */
[----:B------:R-:W-:Y:S02]  /*8a20*/  FSEL R188, R22, -INF , !P6 ;  /* 0xff80000016bc7808 */ /* 0x000fe40007000000 */
[----:B------:R-:W-:Y:S01]  /*8a30*/  ISETP.LT.OR P0, PT, R17, R236, P0 ;  /* 0x000000ec1100720c */ /* 0x000fe20000701670 */
[----:B------:R-:W-:Y:S01]  /*8a40*/  VIADD R17, R3, 0x9 ;  /* 0x0000000903117836 */ /* 0x000fe20000000000 */
[----:B------:R-:W-:Y:S02]  /*8a50*/  FSEL R191, R21, -INF , !P1 ;  /* 0xff80000015bf7808 */ /* 0x000fe40004800000 */
[C---:B------:R-:W-:Y:S02]  /*8a60*/  ISETP.GE.AND P6, PT, R18.reuse, R237, PT ;  /* 0x000000ed1200720c */ /* 0x040fe40003fc6270 */
[----:B------:R-:W-:Y:S02]  /*8a70*/  ISETP.GE.AND P1, PT, R18, R231, PT ;  /* 0x000000e71200720c */ /* 0x000fe40003f26270 */
[----:B------:R-:W-:-:S02]  /*8a80*/  FSEL R247, R23, -INF , !P0 ;  /* 0xff80000017f77808 */ /* 0x000fc40004000000 */
[----:B------:R-:W-:Y:S01]  /*8a90*/  ISETP.GE.AND P0, PT, R17, R237, PT ;  /* 0x000000ed1100720c */ /* 0x000fe20003f06270 */
[----:B------:R-:W2:Y:S01]  /*8aa0*/  LDSM.16.M88.4 R20, [R208+0x7800] ;  /* 0x00780000d014783b */ /* 0x000ea20000000200 */
[----:B------:R-:W-:Y:S01]  /*8ab0*/  ISETP.LT.OR P6, PT, R18, R238, P6 ;  /* 0x000000ee1200720c */ /* 0x000fe200037c1670 */
[----:B------:R-:W-:-:S04]  /*8ac0*/  DEPBAR.LE SB0, 0x0 ;  /* 0x000080000000791a */ /* 0x000fc80000000000 */
[----:B------:R-:W-:Y:S01]  /*8ad0*/  BAR.SYNC.DEFER_BLOCKING 0x0 ;  /* 0x0000000000007b1d */ /* 0x000fe20000010000 */
[----:B------:R-:W-:Y:S01]  /*8ae0*/  ISETP.LT.OR P1, PT, R18, R236, P1 ;  /* 0x000000ec1200720c */ /* 0x000fe20000f21670 */
[----:B------:R-:W-:Y:S01]  /*8af0*/  VIADD R18, R3, 0x10 ;  /* 0x0000001003127836 */ /* 0x000fe20000000000 */
[----:B------:R-:W-:Y:S01]  /*8b00*/  ISETP.LT.OR P0, PT, R17, R238, P0 ;  /* 0x000000ee1100720c */ /* 0x000fe20000701670 */
[C---:B-1----:R-:W-:Y:S01]  /*8b10*/  HMMA.16816.F32 R176, R32.reuse, R28, R176 ;  /* 0x0000001c20b0723c */ /* 0x042fe200000018b0 */
[----:B------:R-:W-:Y:S01]  /*8b20*/  FSEL R245, R4, -INF , !P6 ;  /* 0xff80000004f57808 */ /* 0x000fe20007000000 */
[C---:B------:R-:W-:Y:S01]  /*8b30*/  VIADD R4, R3.reuse, 0x18 ;  /* 0x0000001803047836 */ /* 0x040fe20000000000 */
[----:B------:R-:W-:Y:S01]  /*8b40*/  FSEL R251, R6, -INF , !P1 ;  /* 0xff80000006fb7808 */ /* 0x000fe20004800000 */
[----:B------:R-:W-:Y:S01]  /*8b50*/  VIADD R6, R3, 0x28 ;  /* 0x0000002803067836 */ /* 0x000fe20000000000 */
[----:B------:R-:W-:Y:S01]  /*8b60*/  ISETP.GE.AND P6, PT, R17, R231, PT ;  /* 0x000000e71100720c */ /* 0x000fe20003fc6270 */
[----:B------:R-:W-:Y:S01]  /*8b70*/  HMMA.16816.F32 R172, R32, R30, R172 ;  /* 0x0000001e20ac723c */ /* 0x000fe200000018ac */
[----:B------:R-:W-:-:S02]  /*8b80*/  ISETP.GE.AND P1, PT, R18, R237, PT ;  /* 0x000000ed1200720c */ /* 0x000fc40003f26270 */
[----:B------:R-:W-:Y:S01]  /*8b90*/  FSEL R246, R5, -INF , !P0 ;  /* 0xff80000005f67808 */ /* 0x000fe20004000000 */
[----:B------:R-:W-:Y:S01]  /*8ba0*/  VIADD R5, R3, 0x11 ;  /* 0x0000001103057836 */ /* 0x000fe20000000000 */
[C---:B------:R-:W-:Y:S02]  /*8bb0*/  ISETP.GE.AND P0, PT, R18.reuse, R231, PT ;  /* 0x000000e71200720c */ /* 0x040fe40003f06270 */
[----:B------:R-:W-:Y:S02]  /*8bc0*/  ISETP.LT.OR P6, PT, R17, R236, P6 ;  /* 0x000000ec1100720c */ /* 0x000fe400037c1670 */
[C---:B------:R-:W-:Y:S02]  /*8bd0*/  ISETP.LT.OR P1, PT, R18.reuse, R238, P1 ;  /* 0x000000ee1200720c */ /* 0x040fe40000f21670 */
[----:B------:R-:W-:Y:S02]  /*8be0*/  ISETP.LT.OR P0, PT, R18, R236, P0 ;  /* 0x000000ec1200720c */ /* 0x000fe40000701670 */
[----:B------:R-:W-:-:S02]  /*8bf0*/  FSEL R250, R7, -INF , !P6 ;  /* 0xff80000007fa7808 */ /* 0x000fc40007000000 */
[----:B------:R-:W-:Y:S02]  /*8c00*/  FSEL R189, R184, -INF , !P1 ;  /* 0xff800000b8bd7808 */ /* 0x000fe40004800000 */
[C---:B------:R-:W-:Y:S02]  /*8c10*/  ISETP.GE.AND P6, PT, R5.reuse, R237, PT ;  /* 0x000000ed0500720c */ /* 0x040fe40003fc6270 */
[C---:B------:R-:W-:Y:S02]  /*8c20*/  ISETP.GE.AND P1, PT, R5.reuse, R231, PT ;  /* 0x000000e70500720c */ /* 0x040fe40003f26270 */
[----:B------:R-:W-:Y:S02]  /*8c30*/  FSEL R184, R186, -INF , !P0 ;  /* 0xff800000bab87808 */ /* 0x000fe40004000000 */
[----:B------:R-:W-:Y:S01]  /*8c40*/  ISETP.GE.AND P0, PT, R4, R237, PT ;  /* 0x000000ed0400720c */ /* 0x000fe20003f06270 */
[----:B--2---:R-:W-:Y:S01]  /*8c50*/  HMMA.16816.F32 R168, R32, R20, R168 ;  /* 0x0000001420a8723c */ /* 0x004fe200000018a8 */
[----:B------:R-:W-:-:S02]  /*8c60*/  ISETP.LT.OR P6, PT, R5, R238, P6 ;  /* 0x000000ee0500720c */ /* 0x000fc400037c1670 */
[----:B------:R-:W-:Y:S01]  /*8c70*/  ISETP.LT.OR P1, PT, R5, R236, P1 ;  /* 0x000000ec0500720c */ /* 0x000fe20000f21670 */
[----:B------:R-:W-:Y:S01]  /*8c80*/  VIADD R5, R3, 0x19 ;  /* 0x0000001903057836 */ /* 0x000fe20000000000 */
[----:B------:R-:W-:Y:S01]  /*8c90*/  ISETP.LT.OR P0, PT, R4, R238, P0 ;  /* 0x000000ee0400720c */ /* 0x000fe20000701670 */
[----:B------:R-:W-:Y:S01]  /*8ca0*/  HMMA.16816.F32 R164, R32, R22, R164 ;  /* 0x0000001620a4723c */ /* 0x000fe200000018a4 */
[----:B------:R-:W-:Y:S02]  /*8cb0*/  FSEL R28, R187, -INF , !P1 ;  /* 0xff800000bb1c7808 */ /* 0x000fe40004800000 */
[----:B------:R-:W-:Y:S02]  /*8cc0*/  FSEL R29, R180, -INF , !P0 ;  /* 0xff800000b41d7808 */ /* 0x000fe40004000000 */
[----:B------:R-:W-:Y:S02]  /*8cd0*/  FSEL R185, R185, -INF , !P6 ;  /* 0xff800000b9b97808 */ /* 0x000fe40007000000 */
[----:B------:R-:W-:-:S02]  /*8ce0*/  ISETP.GE.AND P1, PT, R5, R237, PT ;  /* 0x000000ed0500720c */ /* 0x000fc40003f26270 */
[CC--:B------:R-:W-:Y:S02]  /*8cf0*/  ISETP.GE.AND P0, PT, R5.reuse, R231.reuse, PT ;  /* 0x000000e70500720c */ /* 0x0c0fe40003f06270 */
[C---:B------:R-:W-:Y:S02]  /*8d00*/  ISETP.GE.AND P6, PT, R4.reuse, R231, PT ;  /* 0x000000e70400720c */ /* 0x040fe40003fc6270 */
[C---:B------:R-:W-:Y:S02]  /*8d10*/  ISETP.LT.OR P1, PT, R5.reuse, R238, P1 ;  /* 0x000000ee0500720c */ /* 0x040fe40000f21670 */
[-C--:B------:R-:W-:Y:S01]  /*8d20*/  ISETP.LT.OR P0, PT, R5, R236.reuse, P0 ;  /* 0x000000ec0500720c */ /* 0x080fe20000701670 */
[C---:B------:R-:W-:Y:S01]  /*8d30*/  VIADD R5, R3.reuse, 0x20 ;  /* 0x0000002003057836 */ /* 0x040fe20000000000 */
[----:B------:R-:W-:Y:S01]  /*8d40*/  ISETP.LT.OR P6, PT, R4, R236, P6 ;  /* 0x000000ec0400720c */ /* 0x000fe200037c1670 */
[----:B------:R-:W-:Y:S01]  /*8d50*/  VIADD R4, R3, 0x21 ;  /* 0x0000002103047836 */ /* 0x000fe20000000000 */
[----:B------:R-:W-:-:S02]  /*8d60*/  FSEL R186, R181, -INF , !P1 ;  /* 0xff800000b5ba7808 */ /* 0x000fc40004800000 */
[----:B------:R-:W-:Y:S02]  /*8d70*/  FSEL R30, R182, -INF , !P6 ;  /* 0xff800000b61e7808 */ /* 0x000fe40007000000 */
[C---:B------:R-:W-:Y:S02]  /*8d80*/  ISETP.GE.AND P6, PT, R5.reuse, R237, PT ;  /* 0x000000ed0500720c */ /* 0x040fe40003fc6270 */
[----:B------:R-:W-:Y:S02]  /*8d90*/  ISETP.GE.AND P1, PT, R5, R231, PT ;  /* 0x000000e70500720c */ /* 0x000fe40003f26270 */
[----:B------:R-:W-:Y:S02]  /*8da0*/  FSEL R31, R183, -INF , !P0 ;  /* 0xff800000b71f7808 */ /* 0x000fe40004000000 */
[----:B------:R-:W-:Y:S02]  /*8db0*/  ISETP.GE.AND P0, PT, R4, R237, PT ;  /* 0x000000ed0400720c */ /* 0x000fe40003f06270 */
[----:B------:R-:W-:-:S02]  /*8dc0*/  ISETP.LT.OR P6, PT, R5, R238, P6 ;  /* 0x000000ee0500720c */ /* 0x000fc400037c1670 */
[----:B------:R-:W-:Y:S01]  /*8dd0*/  ISETP.LT.OR P1, PT, R5, R236, P1 ;  /* 0x000000ec0500720c */ /* 0x000fe20000f21670 */
[----:B------:R-:W-:Y:S01]  /*8de0*/  VIADD R5, R3, 0x29 ;  /* 0x0000002903057836 */ /* 0x000fe20000000000 */
[----:B------:R-:W-:Y:S02]  /*8df0*/  ISETP.LT.OR P0, PT, R4, R238, P0 ;  /* 0x000000ee0400720c */ /* 0x000fe40000701670 */
[----:B------:R-:W-:Y:S02]  /*8e00*/  FSEL R193, R176, -INF , !P6 ;  /* 0xff800000b0c17808 */ /* 0x000fe40007000000 */
[----:B------:R-:W-:Y:S02]  /*8e10*/  FSEL R224, R178, -INF , !P1 ;  /* 0xff800000b2e07808 */ /* 0x000fe40004800000 */
[----:B------:R-:W-:Y:S02]  /*8e20*/  ISETP.GE.AND P6, PT, R4, R231, PT ;  /* 0x000000e70400720c */ /* 0x000fe40003fc6270 */
[----:B------:R-:W-:-:S02]  /*8e30*/  ISETP.GE.AND P1, PT, R6, R237, PT ;  /* 0x000000ed0600720c */ /* 0x000fc40003f26270 */
[----:B------:R-:W-:Y:S02]  /*8e40*/  FSEL R195, R177, -INF , !P0 ;  /* 0xff800000b1c37808 */ /* 0x000fe40004000000 */
[----:B------:R-:W-:Y:S02]  /*8e50*/  ISETP.GE.AND P0, PT, R6, R231, PT ;  /* 0x000000e70600720c */ /* 0x000fe40003f06270 */
[----:B------:R-:W-:Y:S01]  /*8e60*/  ISETP.LT.OR P6, PT, R4, R236, P6 ;  /* 0x000000ec0400720c */ /* 0x000fe200037c1670 */
[----:B------:R-:W-:Y:S01]  /*8e70*/  VIADD R4, R3, 0x30 ;  /* 0x0000003003047836 */ /* 0x000fe20000000000 */
[C---:B------:R-:W-:Y:S02]  /*8e80*/  ISETP.LT.OR P1, PT, R6.reuse, R238, P1 ;  /* 0x000000ee0600720c */ /* 0x040fe40000f21670 */
[----:B------:R-:W-:Y:S02]  /*8e90*/  ISETP.LT.OR P0, PT, R6, R236, P0 ;  /* 0x000000ec0600720c */ /* 0x000fe40000701670 */
[----:B------:R-:W-:-:S02]  /*8ea0*/  FSEL R192, R179, -INF , !P6 ;  /* 0xff800000b3c07808 */ /* 0x000fc40007000000 */
[----:B------:R-:W-:Y:S02]  /*8eb0*/  FSEL R225, R172, -INF , !P1 ;  /* 0xff800000ace17808 */ /* 0x000fe40004800000 */
[C---:B------:R-:W-:Y:S02]  /*8ec0*/  ISETP.GE.AND P6, PT, R5.reuse, R237, PT ;  /* 0x000000ed0500720c */ /* 0x040fe40003fc6270 */
[C---:B------:R-:W-:Y:S02]  /*8ed0*/  ISETP.GE.AND P1, PT, R5.reuse, R231, PT ;  /* 0x000000e70500720c */ /* 0x040fe40003f26270 */
[----:B------:R-:W-:Y:S02]  /*8ee0*/  FSEL R194, R174, -INF , !P0 ;  /* 0xff800000aec27808 */ /* 0x000fe40004000000 */
[----:B------:R-:W-:Y:S02]  /*8ef0*/  ISETP.GE.AND P0, PT, R4, R237, PT ;  /* 0x000000ed0400720c */ /* 0x000fe40003f06270 */
[----:B------:R-:W-:-:S02]  /*8f00*/  ISETP.LT.OR P6, PT, R5, R238, P6 ;  /* 0x000000ee0500720c */ /* 0x000fc400037c1670 */
[----:B------:R-:W-:Y:S01]  /*8f10*/  ISETP.LT.OR P1, PT, R5, R236, P1 ;  /* 0x000000ec0500720c */ /* 0x000fe20000f21670 */
[----:B------:R-:W-:Y:S01]  /*8f20*/  VIADD R5, R3, 0x31 ;  /* 0x0000003103057836 */ /* 0x000fe20000000000 */
[C---:B------:R-:W-:Y:S02]  /*8f30*/  ISETP.LT.OR P0, PT, R4.reuse, R238, P0 ;  /* 0x000000ee0400720c */ /* 0x040fe40000701670 */
[----:B------:R-:W-:Y:S02]  /*8f40*/  FSEL R226, R175, -INF , !P1 ;  /* 0xff800000afe27808 */ /* 0x000fe40004800000 */
[-C--:B------:R-:W-:Y:S02]  /*8f50*/  ISETP.GE.AND P1, PT, R4, R231.reuse, PT ;  /* 0x000000e70400720c */ /* 0x080fe40003f26270 */
[----:B------:R-:W-:Y:S02]  /*8f60*/  FSEL R183, R168, -INF , !P0 ;  /* 0xff800000a8b77808 */ /* 0x000fe40004000000 */
[----:B------:R-:W-:-:S02]  /*8f70*/  ISETP.GE.AND P0, PT, R5, R231, PT ;  /* 0x000000e70500720c */ /* 0x000fc40003f06270 */
[-C--:B------:R-:W-:Y:S01]  /*8f80*/  ISETP.LT.OR P1, PT, R4, R236.reuse, P1 ;  /* 0x000000ec0400720c */ /* 0x080fe20000f21670 */
[----:B------:R-:W-:Y:S01]  /*8f90*/  VIADD R4, R3, 0x38 ;  /* 0x0000003803047836 */ /* 0x000fe20000000000 */
[----:B------:R-:W-:Y:S01]  /*8fa0*/  ISETP.LT.OR P0, PT, R5, R236, P0 ;  /* 0x000000ec0500720c */ /* 0x000fe20000701670 */
[----:B------:R-:W-:Y:S01]  /*8fb0*/  VIADD R3, R3, 0x39 ;  /* 0x0000003903037836 */ /* 0x000fe20000000000 */
[----:B------:R-:W-:Y:S02]  /*8fc0*/  FSEL R227, R173, -INF , !P6 ;  /* 0xff800000ade37808 */ /* 0x000fe40007000000 */
[----:B------:R-:W-:Y:S02]  /*8fd0*/  FSEL R178, R171, -INF , !P0 ;  /* 0xff800000abb27808 */ /* 0x000fe40004000000 */
[----:B------:R-:W-:Y:S02]  /*8fe0*/  ISETP.GE.AND P0, PT, R4, R231, PT ;  /* 0x000000e70400720c */ /* 0x000fe40003f06270 */
[----:B------:R-:W-:-:S02]  /*8ff0*/  FSEL R180, R170, -INF , !P1 ;  /* 0xff800000aab47808 */ /* 0x000fc40004800000 */
[C---:B------:R-:W-:Y:S02]  /*9000*/  ISETP.LT.OR P0, PT, R4.reuse, R236, P0 ;  /* 0x000000ec0400720c */ /* 0x040fe40000701670 */
[CC--:B------:R-:W-:Y:S02]  /*9010*/  ISETP.GE.AND P6, PT, R5.reuse, R237.reuse, PT ;  /* 0x000000ed0500720c */ /* 0x0c0fe40003fc6270 */
[----:B------:R-:W-:Y:S02]  /*9020*/  ISETP.GE.AND P1, PT, R4, R237, PT ;  /* 0x000000ed0400720c */ /* 0x000fe40003f26270 */
[----:B------:R-:W-:Y:S02]  /*9030*/  FSEL R170, R166, -INF , !P0 ;  /* 0xff800000a6aa7808 */ /* 0x000fe40004000000 */
[----:B------:R-:W-:Y:S02]  /*9040*/  PLOP3.LUT P0, PT, PT, PT, UP0, 0x80, 0x0 ;  /* 0x000000000000781c */ /* 0x000fe40003f0f008 */
[----:B------:R-:W-:-:S02]  /*9050*/  ISETP.LT.OR P6, PT, R5, R238, P6 ;  /* 0x000000ee0500720c */ /* 0x000fc400037c1670 */
[-C--:B------:R-:W-:Y:S02]  /*9060*/  ISETP.LT.OR P1, PT, R4, R238.reuse, P1 ;  /* 0x000000ee0400720c */ /* 0x080fe40000f21670 */
[----:B------:R-:W-:Y:S02]  /*9070*/  FSEL R181, R169, -INF , !P6 ;  /* 0xff800000a9b57808 */ /* 0x000fe40007000000 */
[----:B------:R-:W-:Y:S02]  /*9080*/  FSEL R179, R164, -INF , !P1 ;  /* 0xff800000a4b37808 */ /* 0x000fe40004800000 */
[C---:B------:R-:W-:Y:S02]  /*9090*/  ISETP.GE.AND P6, PT, R3.reuse, R237, PT ;  /* 0x000000ed0300720c */ /* 0x040fe40003fc6270 */
[C---:B------:R-:W-:Y:S02]  /*90a0*/  ISETP.GE.AND P1, PT, R3.reuse, R231, PT ;  /* 0x000000e70300720c */ /* 0x040fe40003f26270 */
[----:B------:R-:W-:-:S02]  /*90b0*/  ISETP.LT.OR P6, PT, R3, R238, P6 ;  /* 0x000000ee0300720c */ /* 0x000fc400037c1670 */
        /* <DEDUP_REMOVED lines=83> */
.L_x_1628:
[----:B------:R-:W-:Y:S05]  /*95f0*/  BSYNC B0 ;  /* 0x0000000000007941 */ /* 0x000fea0003800000 */
.L_x_1627:
[----:B------:R-:W0:Y:S02]  /*9600*/  LDGDEPBAR ;  /* 0x00000000000079af */ /* 0x000e240000000000 */
.L_x_1626:
[----:B-12---:R-:W-:Y:S01]  /*9610*/  FMNMX.FTZ R4, R2, R190, !PT ;  /* 0x000000be02047209 */ /* 0x006fe20007810000 */
[----:B------:R1:W-:Y:S01]  /*9620*/  STL.64 [R1+0x30], R10 ;  /* 0x0000300a01007387 */ /* 0x0003e20000100a00 */
[----:B------:R-:W-:Y:S01]  /*9630*/  MOV R23, R245 ;  /* 0x000000f500177202 */ /* 0x000fe20000000f00 */
[----:B------:R-:W-:Y:S01]  /*9640*/  USHF.L.U32 UR44, UR21, 0x1, URZ ;  /* 0x00000001152c7899 */ /* 0x000fe2000800063f */
[----:B------:R-:W-:Y:S01]  /*9650*/  FMNMX.FTZ R4, R191, R4, !PT ;  /* 0x00000004bf047209 */ /* 0x000fe20007810000 */
[----:B------:R-:W-:Y:S01]  /*9660*/  UIADD3 UR4, UR35, -0x4498517b, URZ ;  /* 0xbb67ae8523047890 */ /* 0x000fe2000fffe03f */
[----:B------:R-:W-:Y:S01]  /*9670*/  MOV R24, R247 ;  /* 0x000000f700187202 */ /* 0x000fe20000000f00 */
[----:B------:R-:W-:Y:S01]  /*9680*/  UIADD3 UR6, UR34, -0x61c88647, URZ ;  /* 0x9e3779b922067890 */ /* 0x000fe2000fffe03f */
[----:B------:R-:W-:Y:S01]  /*9690*/  FMNMX.FTZ R3, R0, R188, !PT ;  /* 0x000000bc00037209 */ /* 0x000fe20007810000 */
[----:B------:R-:W-:Y:S01]  /*96a0*/  UIADD3 UR41, UR34, 0x3c6ef372, URZ ;  /* 0x3c6ef37222297890 */ /* 0x000fe2000fffe03f */
[----:B------:R-:W-:Y:S01]  /*96b0*/  MOV R25, R246 ;  /* 0x000000f600197202 */ /* 0x000fe20000000f00 */
[----:B------:R-:W-:Y:S01]  /*96c0*/  UIADD3 UR7, UR35, 0x646e171e, URZ ;  /* 0x646e171e23077890 */ /* 0x000fe2000fffe03f */
[----:B------:R-:W-:-:S02]  /*96d0*/  FMNMX.FTZ R4, R23, R4, !PT ;  /* 0x0000000417047209 */ /* 0x000fc40007810000 */
[----:B------:R-:W-:Y:S02]  /*96e0*/  MOV R22, R251 ;  /* 0x000000fb00167202 */ /* 0x000fe40000000f00 */
[----:B------:R-:W-:Y:S02]  /*96f0*/  FMNMX.FTZ R3, R24, R3, !PT ;  /* 0x0000000318037209 */ /* 0x000fe40007810000 */
[----:B------:R-:W-:Y:S02]  /*9700*/  FMNMX.FTZ R4, R25, R4, !PT ;  /* 0x0000000419047209 */ /* 0x000fe40007810000 */
[----:B------:R-:W-:Y:S01]  /*9710*/  MOV R20, R250 ;  /* 0x000000fa00147202 */ /* 0x000fe20000000f00 */
[----:B------:R-:W-:Y:S01]  /*9720*/  IMAD.WIDE.U32 R250, R14, -0x326172a9, RZ ;  /* 0xcd9e8d570efa7825 */ /* 0x000fe200078e00ff */
[----:B------:R-:W-:Y:S02]  /*9730*/  FMNMX.FTZ R3, R22, R3, !PT ;  /* 0x0000000316037209 */ /* 0x000fe40007810000 */
[----:B------:R-:W-:-:S02]  /*9740*/  FMNMX.FTZ R4, R189, R4, !PT ;  /* 0x00000004bd047209 */ /* 0x000fc40007810000 */
[----:B------:R-:W-:Y:S02]  /*9750*/  FMNMX.FTZ R3, R20, R3, !PT ;  /* 0x0000000314037209 */ /* 0x000fe40007810000 */
[----:B------:R-:W-:Y:S01]  /*9760*/  FMNMX.FTZ R4, R185, R4, !PT ;  /* 0x00000004b9047209 */ /* 0x000fe20007810000 */
[----:B-1----:R-:W-:Y:S01]  /*9770*/  IMAD.WIDE.U32 R10, R8, -0x2daee0ad, RZ ;  /* 0xd2511f53080a7825 */ /* 0x002fe200078e00ff */
        /* <DEDUP_REMOVED lines=18> */
[----:B------:R-:W-:Y:S02]  /*98a0*/  LOP3.LUT R246, R251, R9, RZ, 0x3c, !PT ;  /* 0x00000009fbf67212 */ /* 0x000fe400078e3cff */
[----:B------:R-:W-:Y:S02]  /*98b0*/  FMNMX.FTZ R5, R178, R5, !PT ;  /* 0x00000005b2057209 */ /* 0x000fe40007810000 */
[----:B------:R-:W-:Y:S01]  /*98c0*/  FMNMX.FTZ R7, R171, R4, !PT ;  /* 0x00000004ab077209 */ /* 0x000fe20007810000 */
[----:B------:R-:W-:Y:S01]  /*98d0*/  IMAD.WIDE.U32 R246, R246, -0x2daee0ad, RZ ;  /* 0xd2511f53f6f67825 */ /* 0x000fe200078e00ff */
[----:B------:R-:W-:-:S02]  /*98e0*/  MOV R3, UR35 ;  /* 0x0000002300037c02 */ /* 0x000fc40008000f00 */
[----:B------:R-:W-:Y:S01]  /*98f0*/  FMNMX.FTZ R5, R170, R5, !PT ;  /* 0x00000005aa057209 */ /* 0x000fe20007810000 */
[----:B------:R-:W1:Y:S01]  /*9900*/  SHFL.BFLY PT, R6, R7, 0x2, 0x1f ;  /* 0x0c401f0007067f89 */ /* 0x000e6200000e0000 */
[----:B------:R-:W-:Y:S01]  /*9910*/  LOP3.LUT R3, R11, UR44, R3, 0x96, !PT ;  /* 0x0000002c0b037c12 */ /* 0x000fe2000f8e9603 */
[----:B------:R-:W-:Y:S01]  /*9920*/  UIADD3 UR44, UR44, 0x1, URZ ;  /* 0x000000012c2c7890 */ /* 0x000fe2000fffe03f */
[----:B------:R-:W-:Y:S02]  /*9930*/  FMNMX.FTZ R5, R168, R5, !PT ;  /* 0x00000005a8057209 */ /* 0x000fe40007810000 */
[----:B------:R-:W-:Y:S01]  /*9940*/  LOP3.LUT R244, R247, UR4, R10, 0x96, !PT ;  /* 0x00000004f7f47c12 */ /* 0x000fe2000f8e960a */
[----:B------:R-:W-:Y:S01]  /*9950*/  IMAD.WIDE.U32 R18, R3, -0x326172a9, RZ ;  /* 0xcd9e8d5703127825 */ /* 0x000fe200078e00ff */
[----:B------:R-:W-:Y:S01]  /*9960*/  UIADD3 UR4, UR34, -0x4ab325aa, URZ ;  /* 0xb54cda5622047890 */ /* 0x000fe2000fffe03f */
[----:B------:R-:W2:Y:S02]  /*9970*/  SHFL.BFLY PT, R4, R5, 0x2, 0x1f ;  /* 0x0c401f0005047f89 */ /* 0x000ea400000e0000 */
[----:B------:R-:W-:Y:S01]  /*9980*/  IMAD.WIDE.U32 R244, R244, -0x326172a9, RZ ;  /* 0xcd9e8d57f4f47825 */ /* 0x000fe200078e00ff */
[----:B------:R-:W-:-:S04]  /*9990*/  LOP3.LUT R17, R19, UR6, R250, 0x96, !PT ;  /* 0x0000000613117c12 */ /* 0x000fc8000f8e96fa */
[----:B------:R-:W-:Y:S01]  /*99a0*/  LOP3.LUT R3, R245, UR41, R18, 0x96, !PT ;  /* 0x00000029f5037c12 */ /* 0x000fe2000f8e9612 */
[----:B------:R-:W-:-:S04]  /*99b0*/  IMAD.WIDE.U32 R164, R17, -0x2daee0ad, RZ ;  /* 0xd2511f5311a47825 */ /* 0x000fc800078e00ff */
[----:B------:R-:W-:Y:S01]  /*99c0*/  IMAD.WIDE.U32 R34, R3, -0x2daee0ad, RZ ;  /* 0xd2511f5303227825 */ /* 0x000fe200078e00ff */
[----:B------:R-:W-:Y:S02]  /*99d0*/  LOP3.LUT R3, R165, UR43, R246, 0x96, !PT ;  /* 0x0000002ba5037c12 */ /* 0x000fe4000f8e96f6 */
[----:B-1----:R-:W-:-:S03]  /*99e0*/  FMNMX.FTZ R6, R7, R6, !PT ;  /* 0x0000000607067209 */ /* 0x002fc60007810000 */
[----:B------:R-:W-:Y:S01]  /*99f0*/  IMAD.WIDE.U32 R32, R3, -0x326172a9, RZ ;  /* 0xcd9e8d5703207825 */ /* 0x000fe200078e00ff */
[----:B------:R-:W-:Y:S01]  /*9a00*/  LOP3.LUT R164, R35, UR40, R164, 0x96, !PT ;  /* 0x0000002823a47c12 */ /* 0x000fe2000f8e96a4 */
[----:B------:R-:W1:Y:S03]  /*9a10*/  SHFL.BFLY PT, R17, R6, 0x1, 0x1f ;  /* 0x0c201f0006117f89 */ /* 0x000e6600000e0000 */
[----:B------:R-:W-:Y:S01]  /*9a20*/  LOP3.LUT R3, R33, UR42, R244, 0x96, !PT ;  /* 0x0000002a21037c12 */ /* 0x000fe2000f8e96f4 */
[----:B------:R-:W-:Y:S01]  /*9a30*/  IMAD.WIDE.U32 R164, R164, -0x326172a9, RZ ;  /* 0xcd9e8d57a4a47825 */ /* 0x000fe200078e00ff */
[----:B--2---:R-:W-:-:S03]  /*9a40*/  FMNMX.FTZ R4, R5, R4, !PT ;  /* 0x0000000405047209 */ /* 0x004fc60007810000 */
[----:B------:R-:W-:Y:S01]  /*9a50*/  IMAD.WIDE.U32 R18, R3, -0x2daee0ad, RZ ;  /* 0xd2511f5303127825 */ /* 0x000fe200078e00ff */
[----:B------:R-:W-:Y:S01]  /*9a60*/  LOP3.LUT R32, R165, UR39, R32, 0x96, !PT ;  /* 0x00000027a5207c12 */ /* 0x000fe2000f8e9620 */
[----:B------:R-:W2:Y:S03]  /*9a70*/  SHFL.BFLY PT, R3, R4, 0x1, 0x1f ;  /* 0x0c201f0004037f89 */ /* 0x000ea600000e0000 */
[----:B------:R-:W-:Y:S01]  /*9a80*/  LOP3.LUT R34, R19, UR29, R34, 0x96, !PT ;  /* 0x0000001d13227c12 */ /* 0x000fe2000f8e9622 */
[----:B------:R-:W-:-:S04]  /*9a90*/  IMAD.WIDE.U32 R32, R32, -0x2daee0ad, RZ ;  /* 0xd2511f5320207825 */ /* 0x000fc800078e00ff */
[----:B------:R-:W-:Y:S01]  /*9aa0*/  IMAD.WIDE.U32 R34, R34, -0x326172a9, RZ ;  /* 0xcd9e8d5722227825 */ /* 0x000fe200078e00ff */
[----:B------:R-:W-:-:S05]  /*9ab0*/  LOP3.LUT R18, R33, UR24, R18, 0x96, !PT ;  /* 0x0000001821127c12 */ /* 0x000fca000f8e9612 */
[----:B------:R-:W-:Y:S01]  /*9ac0*/  IMAD.WIDE.U32 R18, R18, -0x326172a9, RZ ;  /* 0xcd9e8d5712127825 */ /* 0x000fe200078e00ff */
[----:B-1----:R-:W-:Y:S02]  /*9ad0*/  FMNMX.FTZ R17, R6, R17, !PT ;  /* 0x0000001106117209 */ /* 0x002fe40007810000 */
[----:B------:R-:W-:-:S03]  /*9ae0*/  SHF.R.U32.HI R7, RZ, 0x10, R18 ;  /* 0x00000010ff077819 */ /* 0x000fc60000011612 */
[C---:B------:R-:W-:Y:S01]  /*9af0*/  FMUL.FTZ R182, R17.reuse, UR38 ;  /* 0x0000002611b67c20 */ /* 0x040fe20008410000 */
[----:B------:R-:W-:Y:S02]  /*9b00*/  FSETP.NEU.FTZ.AND P6, PT, R17, -INF , PT ;  /* 0xff8000001100780b */ /* 0x000fe40003fdd000 */
[----:B------:R-:W-:Y:S02]  /*9b10*/  LOP3.LUT R7, R7, 0xff, RZ, 0xc0, !PT ;  /* 0x000000ff07077812 */ /* 0x000fe400078ec0ff */
[----:B--2---:R-:W-:Y:S02]  /*9b20*/  FMNMX.FTZ R3, R4, R3, !PT ;  /* 0x0000000304037209 */ /* 0x004fe40007810000 */
[----:B------:R-:W-:Y:S02]  /*9b30*/  SHF.R.U32.HI R4, RZ, 0x18, R18 ;  /* 0x00000018ff047819 */ /* 0x000fe40000011612 */
[----:B------:R-:W-:Y:S01]  /*9b40*/  FSEL R182, R182, RZ, P6 ;  /* 0x000000ffb6b67208 */ /* 0x000fe20003000000 */
[----:B------:R-:W-:Y:S01]  /*9b50*/  FMUL.FTZ R169, R3, UR38 ;  /* 0x0000002603a97c20 */ /* 0x000fe20008410000 */
[----:B------:R-:W-:-:S02]  /*9b60*/  LOP3.LUT R6, R18, 0xffff, RZ, 0xc0, !PT ;  /* 0x0000ffff12067812 */ /* 0x000fc400078ec0ff */
[----:B------:R-:W-:Y:S01]  /*9b70*/  PRMT R7, R7, 0x5410, R4 ;  /* 0x0000541007077816 */ /* 0x000fe20000000004 */
[----:B------:R-:W-:Y:S01]  /*9b80*/  FFMA.FTZ R172, R23, UR38, -R182 ;  /* 0x0000002617ac7c23 */ /* 0x000fe200080108b6 */
[----:B------:R-:W-:Y:S01]  /*9b90*/  LOP3.LUT R4, R19, UR4, R34, 0x96, !PT ;  /* 0x0000000413047c12 */ /* 0x000fe2000f8e9622 */
[--C-:B------:R-:W-:Y:S01]  /*9ba0*/  FFMA.FTZ R19, R25, UR38, -R182.reuse ;  /* 0x0000002619137c23 */ /* 0x100fe200080108b6 */
[----:B------:R-:W-:Y:S01]  /*9bb0*/  FSETP.NEU.FTZ.AND P1, PT, R3, -INF , PT ;  /* 0xff8000000300780b */ /* 0x000fe20003f3d000 */
[----:B------:R-:W-:Y:S01]  /*9bc0*/  FFMA.FTZ R174, R190, UR38, -R182 ;  /* 0x00000026beae7c23 */ /* 0x000fe200080108b6 */
[----:B------:R-:W-:Y:S01]  /*9bd0*/  SHF.R.U32.HI R6, RZ, 0x8, R6 ;  /* 0x00000008ff067819 */ /* 0x000fe20000011606 */
[--C-:B------:R-:W-:Y:S01]  /*9be0*/  FFMA.FTZ R173, R191, UR38, -R182.reuse ;  /* 0x00000026bfad7c23 */ /* 0x100fe200080108b6 */
[----:B------:R-:W-:Y:S01]  /*9bf0*/  LOP3.LUT R21, R18, 0xff, RZ, 0xc0, !PT ;  /* 0x000000ff12157812 */ /* 0x000fe200078ec0ff */
[----:B------:R-:W-:Y:S01]  /*9c00*/  MUFU.EX2 R172, R172 ;  /* 0x000000ac00ac7308 */ /* 0x000fe20000000800 */
[----:B------:R-:W-:Y:S01]  /*9c10*/  LOP3.LUT R23, R4, 0xffff, RZ, 0xc0, !PT ;  /* 0x0000ffff04177812 */ /* 0x000fe200078ec0ff */
[--C-:B------:R-:W-:Y:S01]  /*9c20*/  FFMA.FTZ R187, R29, UR38, -R182.reuse ;  /* 0x000000261dbb7c23 */ /* 0x100fe200080108b6 */
[----:B------:R-:W-:Y:S01]  /*9c30*/  FSEL R169, R169, RZ, P1 ;  /* 0x000000ffa9a97208 */ /* 0x000fe20000800000 */
[----:B------:R-:W-:Y:S01]  /*9c40*/  FFMA.FTZ R191, R189, UR38, -R182 ;  /* 0x00000026bdbf7c23 */ /* 0x000fe200080108b6 */
[----:B------:R-:W-:Y:S01]  /*9c50*/  PRMT R21, R21, 0x5410, R6 ;  /* 0x0000541015157816 */ /* 0x000fe20000000006 */
[----:B------:R-:W-:Y:S01]  /*9c60*/  FFMA.FTZ R190, R185, UR38, -R182 ;  /* 0x00000026b9be7c23 */ /* 0x000fe200080108b6 */
[----:B------:R-:W-:Y:S01]  /*9c70*/  SHF.R.U32.HI R23, RZ, 0x8, R23 ;  /* 0x00000008ff177819 */ /* 0x000fe20000011617 */
[--C-:B------:R-:W-:Y:S01]  /*9c80*/  FFMA.FTZ R177, R188, UR38, -R169.reuse ;  /* 0x00000026bcb17c23 */ /* 0x100fe200080108a9 */
[----:B------:R-:W-:Y:S01]  /*9c90*/  LOP3.LUT R6, R4, 0xff, RZ, 0xc0, !PT ;  /* 0x000000ff04067812 */ /* 0x000fe200078ec0ff */
[--C-:B------:R-:W-:Y:S01]  /*9ca0*/  FFMA.FTZ R18, R24, UR38, -R169.reuse ;  /* 0x0000002618127c23 */ /* 0x100fe200080108a9 */
[----:B------:R-:W-:Y:S01]  /*9cb0*/  FSEL R27, R17, RZ, P6 ;  /* 0x000000ff111b7208 */ /* 0x000fe20003000000 */
[----:B------:R-:W-:Y:S01]  /*9cc0*/  FFMA.FTZ R175, R22, UR38, -R169 ;  /* 0x0000002616af7c23 */ /* 0x000fe200080108a9 */
[----:B------:R-:W-:Y:S01]  /*9cd0*/  FSEL R25, R3, RZ, P1 ;  /* 0x000000ff03197208 */ /* 0x000fe20000800000 */
[----:B------:R-:W-:Y:S01]  /*9ce0*/  MUFU.EX2 R177, R177 ;  /* 0x000000b100b17308 */ /* 0x000fe20000000800 */
[----:B------:R-:W-:Y:S01]  /*9cf0*/  PRMT R23, R6, 0x5410, R23 ;  /* 0x0000541006177816 */ /* 0x000fe20000000017 */
[----:B------:R-:W-:Y:S01]  /*9d00*/  FADD.FTZ R6, R2, -R27 ;  /* 0x8000001b02067221 */ /* 0x000fe20000010000 */
[--C-:B------:R-:W-:Y:S01]  /*9d10*/  SHF.R.U32.HI R5, RZ, 0x10, R4.reuse ;  /* 0x00000010ff057819 */ /* 0x100fe20000011604 */
[----:B------:R-:W-:Y:S01]  /*9d20*/  FADD.FTZ R2, R0, -R25 ;  /* 0x8000001900027221 */ /* 0x000fe20000010000 */
[--C-:B------:R-:W-:Y:S01]  /*9d30*/  FFMA.FTZ R0, R20, UR38, -R169.reuse ;  /* 0x0000002614007c23 */ /* 0x100fe200080108a9 */
[----:B------:R-:W-:Y:S01]  /*9d40*/  SHF.R.U32.HI R4, RZ, 0x18, R4 ;  /* 0x00000018ff047819 */ /* 0x000fe20000011604 */
[----:B------:R-:W-:Y:S01]  /*9d50*/  FMUL.FTZ R176, R6, UR38 ;  /* 0x0000002606b07c20 */ /* 0x000fe20008410000 */
[----:B------:R-:W1:Y:S01]  /*9d60*/  MUFU.EX2 R18, R18 ;  /* 0x0000001200127308 */ /* 0x000e620000000800 */
[----:B------:R-:W-:Y:S01]  /*9d70*/  LOP3.LUT R5, R5, 0xff, RZ, 0xc0, !PT ;  /* 0x000000ff05057812 */ /* 0x000fe200078ec0ff */
[----:B------:R-:W2:Y:S01]  /*9d80*/  LDSM.16.MT88.4 R24, [R216+0x18000] ;  /* 0x01800000d818783b */ /* 0x000ea20000004200 */
[--C-:B------:R-:W-:Y:S01]  /*9d90*/  HSET2.LE.AND R7, R7, R248.reuse, PT ;  /* 0x000000f807077233 */ /* 0x100fe20003803000 */
[----:B------:R-:W-:Y:S01]  /*9da0*/  FMUL.FTZ R2, R2, UR38 ;  /* 0x0000002602027c20 */ /* 0x000fe20008410000 */
[----:B------:R-:W-:Y:S01]  /*9db0*/  PRMT R5, R5, 0x5410, R4 ;  /* 0x0000541005057816 */ /* 0x000fe20000000004 */
[--C-:B------:R-:W-:Y:S01]  /*9dc0*/  FFMA.FTZ R189, R184, UR38, -R169.reuse ;  /* 0x00000026b8bd7c23 */ /* 0x100fe200080108a9 */
[--C-:B------:R-:W-:Y:S01]  /*9dd0*/  HSET2.LE.AND R4, R23, R248.reuse, PT ;  /* 0x000000f817047233 */ /* 0x100fe20003803000 */
[----:B------:R-:W-:Y:S01]  /*9de0*/  MUFU.EX2 R174, R174 ;  /* 0x000000ae00ae7308 */ /* 0x000fe20000000800 */
[----:B------:R-:W-:Y:S01]  /*9df0*/  LOP3.LUT R34, R35, UR31, R164, 0x96, !PT ;  /* 0x0000001f23227c12 */ /* 0x000fe2000f8e96a4 */
[--C-:B------:R-:W-:Y:S01]  /*9e00*/  FFMA.FTZ R188, R28, UR38, -R169.reuse ;  /* 0x000000261cbc7c23 */ /* 0x100fe200080108a9 */
[----:B------:R-:W-:Y:S01]  /*9e10*/  HSET2.LE.AND R5, R5, R248, PT ;  /* 0x000000f805057233 */ /* 0x000fe20003803000 */
[----:B------:R-:W-:Y:S01]  /*9e20*/  FFMA.FTZ R186, R186, UR38, -R182 ;  /* 0x00000026baba7c23 */ /* 0x000fe200080108b6 */
[----:B------:R-:W-:Y:S01]  /*9e30*/  FFMA.FTZ R185, R30, UR38, -R169 ;  /* 0x000000261eb97c23 */ /* 0x000fe200080108a9 */
[----:B------:R-:W-:-:S04]  /*9e40*/  IMAD.WIDE.U32 R34, R34, -0x2daee0ad, RZ ;  /* 0xd2511f5322227825 */ /* 0x000fc800078e00ff */
[--C-:B------:R-:W-:Y:S01]  /*9e50*/  FFMA.FTZ R184, R31, UR38, -R169.reuse ;  /* 0x000000261fb87c23 */ /* 0x100fe200080108a9 */
[----:B------:R-:W3:Y:S01]  /*9e60*/  MUFU.EX2 R173, R173 ;  /* 0x000000ad00ad7308 */ /* 0x000ee20000000800 */
[----:B-1----:R-:W-:Y:S01]  /*9e70*/  F2FP.F16.F32.PACK_AB R6, R18, R177 ;  /* 0x000000b11206723e */ /* 0x002fe200000000ff */
[----:B------:R-:W-:Y:S01]  /*9e80*/  LDSM.16.MT88.4 R164, [R212+0x18800] ;  /* 0x01880000d4a4783b */ /* 0x000fe20000004200 */
[----:B------:R-:W-:Y:S01]  /*9e90*/  LOP3.LUT R29, R34, 0xff, RZ, 0xc0, !PT ;  /* 0x000000ff221d7812 */ /* 0x000fe200078ec0ff */
[--C-:B------:R-:W-:Y:S01]  /*9ea0*/  FFMA.FTZ R195, R195, UR38, -R182.reuse ;  /* 0x00000026c3c37c23 */ /* 0x100fe200080108b6 */
[----:B------:R-:W-:Y:S01]  /*9eb0*/  LOP3.LUT R5, R5, R6, RZ, 0xc0, !PT ;  /* 0x0000000605057212 */ /* 0x000fe200078ec0ff */
[--C-:B------:R-:W-:Y:S01]  /*9ec0*/  FFMA.FTZ R194, R194, UR38, -R169.reuse ;  /* 0x00000026c2c27c23 */ /* 0x100fe200080108a9 */
[----:B------:R-:W-:Y:S01]  /*9ed0*/  HSET2.LE.AND R6, R21, R248, PT ;  /* 0x000000f815067233 */ /* 0x000fe20003803000 */
[----:B------:R-:W1:Y:S01]  /*9ee0*/  MUFU.EX2 R19, R19 ;  /* 0x0000001300137308 */ /* 0x000e620000000800 */
[----:B------:R-:W-:Y:S01]  /*9ef0*/  FFMA.FTZ R192, R192, UR38, -R169 ;  /* 0x00000026c0c07c23 */ /* 0x000fe200080108a9 */
[----:B------:R-:W-:-:S06]  /*9f00*/  FFMA.FTZ R227, R227, UR38, -R182 ;  /* 0x00000026e3e37c23 */ /* 0x000fcc00080108b6 */
[----:B------:R-:W-:Y:S01]  /*9f10*/  MUFU.EX2 R175, R175 ;  /* 0x000000af00af7308 */ /* 0x000fe20000000800 */
[----:B---3--:R-:W-:-:S04]  /*9f20*/  F2FP.F16.F32.PACK_AB R23, R173, R174 ;  /* 0x000000aead17723e */ /* 0x008fc800000000ff */
[----:B------:R-:W-:-:S03]  /*9f30*/  LOP3.LUT R4, R4, R23, RZ, 0xc0, !PT ;  /* 0x0000001704047212 */ /* 0x000fc600078ec0ff */
[----:B------:R-:W3:Y:S01]  /*9f40*/  MUFU.EX2 R0, R0 ;  /* 0x0000000000007308 */ /* 0x000ee20000000800 */
[----:B-1----:R-:W-:-:S04]  /*9f50*/  F2FP.F16.F32.PACK_AB R21, R19, R172 ;  /* 0x000000ac1315723e */ /* 0x002fc800000000ff */
[----:B------:R-:W-:-:S03]  /*9f60*/  LOP3.LUT R6, R6, R21, RZ, 0xc0, !PT ;  /* 0x0000001506067212 */ /* 0x000fc600078ec0ff */
[----:B------:R-:W1:Y:S08]  /*9f70*/  MUFU.EX2 R176, R176 ;  /* 0x000000b000b07308 */ /* 0x000e700000000800 */
[----:B------:R-:W4:Y:S01]  /*9f80*/  MUFU.EX2 R2, R2 ;  /* 0x0000000200027308 */ /* 0x000f220000000800 */
[----:B---3--:R-:W-:-:S04]  /*9f90*/  F2FP.F16.F32.PACK_AB R20, R0, R175 ;  /* 0x000000af0014723e */ /* 0x008fc800000000ff */
[----:B------:R-:W-:Y:S02]  /*9fa0*/  LOP3.LUT R7, R7, R20, RZ, 0xc0, !PT ;  /* 0x0000001407077212 */ /* 0x000fe400078ec0ff */
[----:B------:R-:W3:Y:S01]  /*9fb0*/  LDSM.16.MT88.4 R20, [R214+0x18000] ;  /* 0x01800000d614783b */ /* 0x000ee20000004200 */
        /* <DEDUP_REMOVED lines=147> */
[----:B------:R-:W-:Y:S08]  /*a8f0*/  MUFU.EX2 R188, R188 ;  /* 0x000000bc00bc7308 */ /* 0x000ff00000000800 */
[----:B------:R-:W-:Y:S01]  /*a900*/  MUFU.EX2 R191, R191 ;  /* 0x000000bf00bf7308 */ /* 0x000fe20000000800 */
[C---:B-1----:R-:W-:Y:S07]  /*a910*/  HMMA.16816.F32 R56, R4.reuse, R24, R56 ;  /* 0x000000180438723c */ /* 0x042fee0000001838 */
[----:B------:R-:W1:Y:S01]  /*a920*/  MUFU.EX2 R190, R190 ;  /* 0x000000be00be7308 */ /* 0x000e620000000800 */
[C---:B------:R-:W-:Y:S01]  /*a930*/  HMMA.16816.F32 R60, R4.reuse, R26, R60 ;  /* 0x0000001a043c723c */ /* 0x040fe2000000183c */
[----:B------:R-:W3:Y:S06]  /*a940*/  LDSM.16.MT88.4 R24, [R216+0x1c000] ;  /* 0x01c00000d818783b */ /* 0x000eec0000004200 */
[----:B------:R-:W-:Y:S08]  /*a950*/  MUFU.EX2 R187, R187 ;  /* 0x000000bb00bb7308 */ /* 0x000ff00000000800 */
[----:B------:R-:W-:Y:S01]  /*a960*/  MUFU.EX2 R186, R186 ;  /* 0x000000ba00ba7308 */ /* 0x000fe20000000800 */
[----:B--2---:R-:W-:Y:S01]  /*a970*/  HMMA.16816.F32 R64, R4, R20, R64 ;  /* 0x000000140440723c */ /* 0x004fe20000001840 */
[----:B-1----:R-:W-:-:S05]  /*a980*/  F2FP.F16.F32.PACK_AB R31, R190, R191 ;  /* 0x000000bfbe1f723e */ /* 0x002fca00000000ff */
[C---:B------:R-:W-:Y:S01]  /*a990*/  HMMA.16816.F32 R68, R4.reuse, R22, R68 ;  /* 0x000000160444723c */ /* 0x040fe20000001844 */
[----:B------:R-:W1:Y:S01]  /*a9a0*/  LDSM.16.MT88.4 R20, [R214+0x1c000] ;  /* 0x01c00000d614783b */ /* 0x000e620000004200 */
[----:B------:R-:W-:Y:S08]  /*a9b0*/  MUFU.EX2 R185, R185 ;  /* 0x000000b900b97308 */ /* 0x000ff00000000800 */
[----:B------:R-:W2:Y:S08]  /*a9c0*/  MUFU.EX2 R184, R184 ;  /* 0x000000b800b87308 */ /* 0x000eb00000000800 */
[----:B------:R-:W-:Y:S01]  /*a9d0*/  MUFU.EX2 R194, R194 ;  /* 0x000000c200c27308 */ /* 0x000fe20000000800 */
[C---:B---3--:R-:W-:Y:S06]  /*a9e0*/  HMMA.16816.F32 R72, R4.reuse, R24, R72 ;  /* 0x000000180448723c */ /* 0x048fec0000001848 */
[C---:B------:R-:W-:Y:S01]  /*a9f0*/  HMMA.16816.F32 R76, R4.reuse, R26, R76 ;  /* 0x0000001a044c723c */ /* 0x040fe2000000184c */
[----:B------:R-:W3:Y:S01]  /*aa00*/  LDSM.16.MT88.4 R24, [R213+0x1c000] ;  /* 0x01c00000d518783b */ /* 0x000ee20000004200 */
[----:B--2---:R-:W-:Y:S01]  /*aa10*/  F2FP.F16.F32.PACK_AB R28, R184, R185 ;  /* 0x000000b9b81c723e */ /* 0x004fe200000000ff */
[----:B------:R-:W-:Y:S03]  /*aa20*/  MUFU.EX2 R192, R192 ;  /* 0x000000c000c07308 */ /* 0x000fe60000000800 */
[C---:B-1----:R-:W-:Y:S06]  /*aa30*/  HMMA.16816.F32 R80, R4.reuse, R20, R80 ;  /* 0x000000140450723c */ /* 0x042fec0000001850 */
[C---:B------:R-:W-:Y:S01]  /*aa40*/  HMMA.16816.F32 R84, R4.reuse, R22, R84 ;  /* 0x000000160454723c */ /* 0x040fe20000001854 */
[----:B------:R-:W1:Y:S05]  /*aa50*/  LDSM.16.MT88.4 R20, [R212+0x1c000] ;  /* 0x01c00000d414783b */ /* 0x000e6a0000004200 */
[C---:B---3--:R-:W-:Y:S06]  /*aa60*/  HMMA.16816.F32 R88, R4.reuse, R24, R88 ;  /* 0x000000180458723c */ /* 0x048fec0000001858 */
        /* <DEDUP_REMOVED lines=15> */
[----:B------:R-:W-:Y:S07]  /*ab60*/  HMMA.16816.F32 R132, R4, R22, R132 ;  /* 0x000000160484723c */ /* 0x000fee0000001884 */
[----:B------:R-:W-:-:S02]  /*ab70*/  LOP3.LUT R4, R34, 0xffff, RZ, 0xc0, !PT ;  /* 0x0000ffff22047812 */ /* 0x000fc400078ec0ff */
[----:B------:R-:W-:Y:S02]  /*ab80*/  LOP3.LUT R5, R35, UR7, R32, 0x96, !PT ;  /* 0x0000000723057c12 */ /* 0x000fe4000f8e9620 */
[----:B------:R-:W-:Y:S02]  /*ab90*/  SHF.R.U32.HI R4, RZ, 0x8, R4 ;  /* 0x00000008ff047819 */ /* 0x000fe40000011604 */
[----:B------:R-:W-:Y:S02]  /*aba0*/  LOP3.LUT R21, R5, 0xffff, RZ, 0xc0, !PT ;  /* 0x0000ffff05157812 */ /* 0x000fe400078ec0ff */
[----:B------:R-:W-:Y:S02]  /*abb0*/  PRMT R29, R29, 0x5410, R4 ;  /* 0x000054101d1d7816 */ /* 0x000fe40000000004 */
[----:B------:R-:W-:Y:S02]  /*abc0*/  LOP3.LUT R4, R5, 0xff, RZ, 0xc0, !PT ;  /* 0x000000ff05047812 */ /* 0x000fe400078ec0ff */
[----:B------:R-:W-:-:S02]  /*abd0*/  SHF.R.U32.HI R20, RZ, 0x10, R5 ;  /* 0x00000010ff147819 */ /* 0x000fc40000011605 */
[----:B------:R-:W-:Y:S02]  /*abe0*/  SHF.R.U32.HI R21, RZ, 0x8, R21 ;  /* 0x00000008ff157819 */ /* 0x000fe40000011615 */
[----:B------:R-:W-:Y:S02]  /*abf0*/  LOP3.LUT R20, R20, 0xff, RZ, 0xc0, !PT ;  /* 0x000000ff14147812 */ /* 0x000fe400078ec0ff */
[----:B------:R-:W-:Y:S02]  /*ac00*/  PRMT R21, R4, 0x5410, R21 ;  /* 0x0000541004157816 */ /* 0x000fe40000000015 */
[----:B------:R-:W-:Y:S02]  /*ac10*/  SHF.R.U32.HI R5, RZ, 0x18, R5 ;  /* 0x00000018ff057819 */ /* 0x000fe40000011605 */
[----:B------:R-:W-:Y:S02]  /*ac20*/  SHF.R.U32.HI R6, RZ, 0x10, R34 ;  /* 0x00000010ff067819 */ /* 0x000fe40000011622 */
[----:B------:R-:W-:-:S02]  /*ac30*/  PRMT R5, R20, 0x5410, R5 ;  /* 0x0000541014057816 */ /* 0x000fc40000000005 */
[--C-:B------:R-:W-:Y:S02]  /*ac40*/  HSET2.LE.AND R4, R21, R248.reuse, PT ;  /* 0x000000f815047233 */ /* 0x100fe40003803000 */
[----:B------:R-:W1:Y:S01]  /*ac50*/  LDSM.16.MT88.4 R20, [R214+0x18800] ;  /* 0x01880000d614783b */ /* 0x000e620000004200 */
[----:B------:R-:W-:Y:S02]  /*ac60*/  SHF.R.U32.HI R7, RZ, 0x18, R34 ;  /* 0x00000018ff077819 */ /* 0x000fe40000011622 */
[----:B------:R-:W-:Y:S01]  /*ac70*/  LOP3.LUT R6, R6, 0xff, RZ, 0xc0, !PT ;  /* 0x000000ff06067812 */ /* 0x000fe200078ec0ff */
[----:B------:R-:W3:Y:S01]  /*ac80*/  LDSM.16.MT88.4 R32, [R213+0x18800] ;  /* 0x01880000d520783b */ /* 0x000ee20000004200 */
[----:B------:R-:W-:Y:S02]  /*ac90*/  HSET2.LE.AND R5, R5, R248, PT ;  /* 0x000000f805057233 */ /* 0x000fe40003803000 */
[----:B------:R-:W-:Y:S02]  /*aca0*/  PRMT R7, R6, 0x5410, R7 ;  /* 0x0000541006077816 */ /* 0x000fe40000000007 */
[----:B------:R-:W-:-:S02]  /*acb0*/  F2FP.F16.F32.PACK_AB R6, R188, R189 ;  /* 0x000000bdbc06723e */ /* 0x000fc400000000ff */
[----:B------:R-:W-:Y:S02]  /*acc0*/  LOP3.LUT R4, R4, R31, RZ, 0xc0, !PT ;  /* 0x0000001f04047212 */ /* 0x000fe400078ec0ff */
[----:B------:R-:W-:Y:S02]  /*acd0*/  LOP3.LUT R5, R5, R6, RZ, 0xc0, !PT ;  /* 0x0000000605057212 */ /* 0x000fe400078ec0ff */
[--C-:B------:R-:W-:Y:S02]  /*ace0*/  HSET2.LE.AND R6, R29, R248.reuse, PT ;  /* 0x000000f81d067233 */ /* 0x100fe40003803000 */
[----:B------:R-:W-:Y:S02]  /*acf0*/  HSET2.LE.AND R7, R7, R248, PT ;  /* 0x000000f807077233 */ /* 0x000fe40003803000 */
[----:B------:R-:W-:-:S03]  /*ad00*/  F2FP.F16.F32.PACK_AB R29, R186, R187 ;  /* 0x000000bbba1d723e */ /* 0x000fc600000000ff */
[----:B------:R-:W-:Y:S02]  /*ad10*/  LOP3.LUT R7, R7, R28, RZ, 0xc0, !PT ;  /* 0x0000001c07077212 */ /* 0x000fe400078ec0ff */
[----:B------:R-:W-:Y:S02]  /*ad20*/  LOP3.LUT R6, R6, R29, RZ, 0xc0, !PT ;  /* 0x0000001d06067212 */ /* 0x000fe400078ec0ff */
        /* <DEDUP_REMOVED lines=9> */
[----:B------:R-:W-:Y:S05]  /*adc0*/  LDSM.16.MT88.4 R32, [R216+0x1c800] ;  /* 0x01c80000d820783b */ /* 0x000fea0000004200 */
[C---:B----4-:R-:W-:Y:S06]  /*add0*/  HMMA.16816.F32 R40, R4.reuse, R28, R40 ;  /* 0x0000001c0428723c */ /* 0x050fec0000001828 */
        /* <DEDUP_REMOVED lines=16> */
[----:B------:R-:W-:-:S04]  /*aee0*/  MOV R24, UR44 ;  /* 0x0000002c00187c02 */ /* 0x000fc80008000f00 */
[----:B------:R-:W-:Y:S01]  /*aef0*/  LOP3.LUT R24, R11, UR35, R24, 0x96, !PT ;  /* 0x000000230b187c12 */ /* 0x000fe2000f8e9618 */
[C---:B-1----:R-:W-:Y:S04]  /*af00*/  HMMA.16816.F32 R88, R4.reuse, R20, R88 ;  /* 0x000000140458723c */ /* 0x042fe80000001858 */
[----:B------:R-:W-:Y:S02]  /*af10*/  IMAD.WIDE.U32 R24, R24, -0x326172a9, RZ ;  /* 0xcd9e8d5718187825 */ /* 0x000fe400078e00ff */
[----:B------:R-:W-:Y:S01]  /*af20*/  HMMA.16816.F32 R92, R4, R22, R92 ;  /* 0x00000016045c723c */ /* 0x000fe2000000185c */
[----:B------:R-:W1:Y:S02]  /*af30*/  LDSM.16.MT88.4 R20, [R213+0x1e800] ;  /* 0x01e80000d514783b */ /* 0x000e640000004200 */
[----:B------:R-:W-:-:S02]  /*af40*/  LOP3.LUT R250, R25, UR6, R250, 0x96, !PT ;  /* 0x0000000619fa7c12 */ /* 0x000fc4000f8e96fa */
[----:B------:R-:W-:Y:S01]  /*af50*/  LOP3.LUT R24, R245, UR41, R24, 0x96, !PT ;  /* 0x00000029f5187c12 */ /* 0x000fe2000f8e9618 */
[----:B------:R-:W-:Y:S01]  /*af60*/  HMMA.16816.F32 R76, R4, R34, R76 ;  /* 0x00000022044c723c */ /* 0x000fe2000000184c */
[----:B------:R-:W2:Y:S01]  /*af70*/  LDSM.16.MT88.4 R32, [R212+0x1c800] ;  /* 0x01c80000d420783b */ /* 0x000ea20000004200 */
[----:B------:R-:W-:-:S04]  /*af80*/  IMAD.WIDE.U32 R250, R250, -0x2daee0ad, RZ ;  /* 0xd2511f53fafa7825 */ /* 0x000fc800078e00ff */
[--C-:B------:R-:W-:Y:S01]  /*af90*/  FFMA.FTZ R245, R193, UR38, -R182.reuse ;  /* 0x00000026c1f57c23 */ /* 0x100fe200080108b6 */
[----:B------:R-:W-:Y:S01]  /*afa0*/  FFMA.FTZ R193, R225, UR38, -R182 ;  /* 0x00000026e1c17c23 */ /* 0x000fe200080108b6 */
[----:B------:R-:W-:Y:S01]  /*afb0*/  FFMA.FTZ R225, R226, UR38, -R169 ;  /* 0x00000026e2e17c23 */ /* 0x000fe200080108a9 */
[C---:B------:R-:W-:Y:S01]  /*afc0*/  HMMA.16816.F32 R116, R4.reuse, R26, R116 ;  /* 0x0000001a0474723c */ /* 0x040fe20000001874 */
[----:B------:R-:W-:Y:S02]  /*afd0*/  LOP3.LUT R246, R251, UR43, R246, 0x96, !PT ;  /* 0x0000002bfbf67c12 */ /* 0x000fe4000f8e96f6 */
[----:B------:R-:W-:Y:S03]  /*afe0*/  MUFU.EX2 R245, R245 ;  /* 0x000000f500f57308 */ /* 0x000fe60000000800 */
[----:B---3--:R-:W-:Y:S01]  /*aff0*/  HMMA.16816.F32 R104, R4, R28, R104 ;  /* 0x0000001c0468723c */ /* 0x008fe20000001868 */
[----:B------:R-:W-:-:S04]  /*b000*/  IMAD.WIDE.U32 R26, R24, -0x2daee0ad, RZ ;  /* 0xd2511f53181a7825 */ /* 0x000fc800078e00ff */
[----:B------:R-:W-:Y:S01]  /*b010*/  MUFU.EX2 R193, R193 ;  /* 0x000000c100c17308 */ /* 0x000fe20000000800 */
[----:B------:R-:W-:Y:S01]  /*b020*/  LOP3.LUT R24, R27, UR40, R250, 0x96, !PT ;  /* 0x000000281b187c12 */ /* 0x000fe2000f8e96fa */
[----:B------:R-:W-:Y:S01]  /*b030*/  IMAD.WIDE.U32 R250, R246, -0x326172a9, RZ ;  /* 0xcd9e8d57f6fa7825 */ /* 0x000fe200078e00ff */
[C---:B------:R-:W-:Y:S03]  /*b040*/  HMMA.16816.F32 R64, R4.reuse, R164, R64 ;  /* 0x000000a40440723c */ /* 0x040fe60000001840 */
[----:B------:R-:W-:Y:S01]  /*b050*/  IMAD.WIDE.U32 R10, R24, -0x326172a9, RZ ;  /* 0xcd9e8d57180a7825 */ /* 0x000fe200078e00ff */
[----:B------:R-:W-:Y:S01]  /*b060*/  LOP3.LUT R244, R251, UR42, R244, 0x96, !PT ;  /* 0x0000002afbf47c12 */ /* 0x000fe2000f8e96f4 */
[----:B------:R3:W4:Y:S01]  /*b070*/  MUFU.EX2 R246, R195 ;  /* 0x000000c300f67308 */ /* 0x0007220000000800 */
[----:B------:R-:W-:Y:S01]  /*b080*/  HMMA.16816.F32 R68, R4, R166, R68 ;  /* 0x000000a60444723c */ /* 0x000fe20000001844 */
[----:B------:R-:W-:Y:S01]  /*b090*/  LDSM.16.MT88.4 R164, [R216+0x19000] ;  /* 0x01900000d8a4783b */ /* 0x000fe20000004200 */
[----:B------:R-:W-:Y:S01]  /*b0a0*/  LOP3.LUT R250, R11, UR39, R250, 0x96, !PT ;  /* 0x000000270bfa7c12 */ /* 0x000fe2000f8e96fa */
[----:B------:R-:W-:-:S03]  /*b0b0*/  IMAD.WIDE.U32 R24, R244, -0x2daee0ad, RZ ;  /* 0xd2511f53f4187825 */ /* 0x000fc600078e00ff */
[C---:B------:R-:W-:Y:S01]  /*b0c0*/  HMMA.16816.F32 R108, R4.reuse, R30, R108 ;  /* 0x0000001e046c723c */ /* 0x040fe2000000186c */
[----:B------:R-:W-:Y:S01]  /*b0d0*/  IMAD.WIDE.U32 R250, R250, -0x2daee0ad, RZ ;  /* 0xd2511f53fafa7825 */ /* 0x000fe200078e00ff */
[----:B------:R-:W-:Y:S01]  /*b0e0*/  LOP3.LUT R25, R25, UR29, R26, 0x96, !PT ;  /* 0x0000001d19197c12 */ /* 0x000fe2000f8e961a */
[----:B------:R4:W4:Y:S03]  /*b0f0*/  MUFU.EX2 R244, R227 ;  /* 0x000000e300f47308 */ /* 0x0009260000000800 */
[----:B-1----:R-:W-:Y:S01]  /*b100*/  HMMA.16816.F32 R120, R4, R20, R120 ;  /* 0x000000140478723c */ /* 0x002fe20000001878 */
[----:B------:R-:W-:Y:S01]  /*b110*/  LOP3.LUT R24, R251, UR24, R24, 0x96, !PT ;  /* 0x00000018fb187c12 */ /* 0x000fe2000f8e9618 */
[----:B------:R-:W-:-:S04]  /*b120*/  IMAD.WIDE.U32 R28, R25, -0x326172a9, RZ ;  /* 0xcd9e8d57191c7825 */ /* 0x000fc800078e00ff */
[----:B---3--:R-:W-:Y:S01]  /*b130*/  FFMA.FTZ R195, R224, UR38, -R169 ;  /* 0x00000026e0c37c23 */ /* 0x008fe200080108a9 */
[----:B------:R-:W1:Y:S01]  /*b140*/  MUFU.EX2 R225, R225 ;  /* 0x000000e100e17308 */ /* 0x000e620000000800 */
[----:B------:R-:W-:Y:S01]  /*b150*/  HMMA.16816.F32 R124, R4, R22, R124 ;  /* 0x00000016047c723c */ /* 0x000fe2000000187c */
[----:B------:R-:W3:Y:S01]  /*b160*/  LDSM.16.MT88.4 R20, [R212+0x1e800] ;  /* 0x01e80000d414783b */ /* 0x000ee20000004200 */
[----:B------:R-:W-:Y:S01]  /*b170*/  IMAD.WIDE.U32 R24, R24, -0x326172a9, RZ ;  /* 0xcd9e8d5718187825 */ /* 0x000fe200078e00ff */
[----:B------:R-:W-:-:S03]  /*b180*/  MOV R226, R28 ;  /* 0x0000001c00e27202 */ /* 0x000fc60000000f00 */
[----:B--2---:R-:W-:Y:S01]  /*b190*/  HMMA.16816.F32 R96, R4, R32, R96 ;  /* 0x000000200460723c */ /* 0x004fe20000001860 */
[----:B------:R-:W2:Y:S01]  /*b1a0*/  MUFU.EX2 R195, R195 ;  /* 0x000000c300c37308 */ /* 0x000ea20000000800 */
[----:B----4-:R-:W-:-:S04]  /*b1b0*/  MOV R227, R29 ;  /* 0x0000001d00e37202 */ /* 0x010fc80000000f00 */
[C---:B------:R-:W-:Y:S01]  /*b1c0*/  HMMA.16816.F32 R100, R4.reuse, R34, R100 ;  /* 0x000000220464723c */ /* 0x040fe20000001864 */
[----:B------:R-:W-:Y:S05]  /*b1d0*/  LDSM.16.MT88.4 R32, [R214+0x19000] ;  /* 0x01900000d620783b */ /* 0x000fea0000004200 */
[C---:B---3--:R-:W-:Y:S06]  /*b1e0*/  HMMA.16816.F32 R128, R4.reuse, R20, R128 ;  /* 0x000000140480723c */ /* 0x048fec0000001880 */
[----:B------:R-:W-:Y:S07]  /*b1f0*/  HMMA.16816.F32 R132, R4, R22, R132 ;  /* 0x000000160484723c */ /* 0x000fee0000001884 */
[----:B------:R-:W-:-:S02]  /*b200*/  LOP3.LUT R4, R25, UR4, R28, 0x96, !PT ;  /* 0x0000000419047c12 */ /* 0x000fc4000f8e961c */
[----:B------:R-:W-:Y:S01]  /*b210*/  LOP3.LUT R5, R24, 0xffff, RZ, 0xc0, !PT ;  /* 0x0000ffff18057812 */ /* 0x000fe200078ec0ff */
[----:B------:R-:W-:Y:S01]  /*b220*/  LDSM.16.MT88.4 R28, [R213+0x19000] ;  /* 0x01900000d51c783b */ /* 0x000fe20000004200 */
[C---:B------:R-:W-:Y:S02]  /*b230*/  LOP3.LUT R21, R4.reuse, 0xffff, RZ, 0xc0, !PT ;  /* 0x0000ffff04157812 */ /* 0x040fe400078ec0ff */
[----:B------:R-:W-:Y:S02]  /*b240*/  LOP3.LUT R20, R4, 0xff, RZ, 0xc0, !PT ;  /* 0x000000ff04147812 */ /* 0x000fe400078ec0ff */
[----:B------:R-:W-:Y:S02]  /*b250*/  SHF.R.U32.HI R21, RZ, 0x8, R21 ;  /* 0x00000008ff157819 */ /* 0x000fe40000011615 */
[----:B------:R-:W-:Y:S02]  /*b260*/  SHF.R.U32.HI R7, RZ, 0x10, R24 ;  /* 0x00000010ff077819 */ /* 0x000fe40000011618 */
[----:B------:R-:W-:-:S02]  /*b270*/  PRMT R21, R20, 0x5410, R21 ;  /* 0x0000541014157816 */ /* 0x000fc40000000015 */
[----:B------:R-:W-:Y:S02]  /*b280*/  SHF.R.U32.HI R20, RZ, 0x10, R4 ;  /* 0x00000010ff147819 */ /* 0x000fe40000011604 */
[----:B------:R-:W-:Y:S02]  /*b290*/  LOP3.LUT R6, R24, 0xff, RZ, 0xc0, !PT ;  /* 0x000000ff18067812 */ /* 0x000fe400078ec0ff */
[----:B------:R-:W-:Y:S02]  /*b2a0*/  SHF.R.U32.HI R5, RZ, 0x8, R5 ;  /* 0x00000008ff057819 */ /* 0x000fe40000011605 */
[----:B------:R-:W-:Y:S02]  /*b2b0*/  SHF.R.U32.HI R24, RZ, 0x18, R24 ;  /* 0x00000018ff187819 */ /* 0x000fe40000011618 */
[----:B------:R-:W-:Y:S02]  /*b2c0*/  LOP3.LUT R7, R7, 0xff, RZ, 0xc0, !PT ;  /* 0x000000ff07077812 */ /* 0x000fe400078ec0ff */
[----:B------:R-:W-:-:S02]  /*b2d0*/  SHF.R.U32.HI R4, RZ, 0x18, R4 ;  /* 0x00000018ff047819 */ /* 0x000fc40000011604 */
[----:B------:R-:W-:Y:S02]  /*b2e0*/  LOP3.LUT R23, R20, 0xff, RZ, 0xc0, !PT ;  /* 0x000000ff14177812 */ /* 0x000fe400078ec0ff */
[----:B------:R-:W-:Y:S02]  /*b2f0*/  PRMT R5, R6, 0x5410, R5 ;  /* 0x0000541006057816 */ /* 0x000fe40000000005 */
[----:B------:R-:W-:Y:S02]  /*b300*/  HSET2.LE.AND R21, R21, R248, PT ;  /* 0x000000f815157233 */ /* 0x000fe40003803000 */
[----:B------:R-:W-:Y:S02]  /*b310*/  PRMT R7, R7, 0x5410, R24 ;  /* 0x0000541007077816 */ /* 0x000fe40000000018 */
[----:B------:R-:W-:Y:S01]  /*b320*/  PRMT R23, R23, 0x5410, R4 ;  /* 0x0000541017177816 */ /* 0x000fe20000000004 */
[----:B------:R-:W3:Y:S01]  /*b330*/  LDSM.16.MT88.4 R24, [R212+0x19000] ;  /* 0x01900000d418783b */ /* 0x000ee20000004200 */
[----:B------:R-:W-:-:S02]  /*b340*/  F2FP.F16.F32.PACK_AB R20, R246, R245 ;  /* 0x000000f5f614723e */ /* 0x000fc400000000ff */
[--C-:B------:R-:W-:Y:S02]  /*b350*/  HSET2.LE.AND R6, R5, R248.reuse, PT ;  /* 0x000000f805067233 */ /* 0x100fe40003803000 */
[----:B------:R-:W-:Y:S02]  /*b360*/  LOP3.LUT R4, R21, R20, RZ, 0xc0, !PT ;  /* 0x0000001415047212 */ /* 0x000fe400078ec0ff */
[--C-:B------:R-:W-:Y:S02]  /*b370*/  HSET2.LE.AND R7, R7, R248.reuse, PT ;  /* 0x000000f807077233 */ /* 0x100fe40003803000 */
[----:B------:R-:W-:Y:S02]  /*b380*/  HSET2.LE.AND R5, R23, R248, PT ;  /* 0x000000f817057233 */ /* 0x000fe40003803000 */
[----:B------:R-:W-:Y:S02]  /*b390*/  F2FP.F16.F32.PACK_AB R21, R244, R193 ;  /* 0x000000c1f415723e */ /* 0x000fe400000000ff */
[----:B-1----:R-:W-:-:S02]  /*b3a0*/  F2FP.F16.F32.PACK_AB R22, R225, R194 ;  /* 0x000000c2e116723e */ /* 0x002fc400000000ff */
[----:B--2---:R-:W-:Y:S02]  /*b3b0*/  F2FP.F16.F32.PACK_AB R20, R192, R195 ;  /* 0x000000c3c014723e */ /* 0x004fe400000000ff */
[----:B------:R-:W-:Y:S02]  /*b3c0*/  LOP3.LUT R6, R6, R21, RZ, 0xc0, !PT ;  /* 0x0000001506067212 */ /* 0x000fe400078ec0ff */
[----:B------:R-:W-:Y:S02]  /*b3d0*/  LOP3.LUT R7, R7, R22, RZ, 0xc0, !PT ;  /* 0x0000001607077212 */ /* 0x000fe400078ec0ff */
[----:B------:R-:W-:Y:S02]  /*b3e0*/  LOP3.LUT R5, R5, R20, RZ, 0xc0, !PT ;  /* 0x0000001405057212 */ /* 0x000fe400078ec0ff */
        /* <DEDUP_REMOVED lines=26> */
[----:B------:R-:W-:Y:S01]  /*b590*/  HMMA.16816.F32 R80, R4, R20, R80 ;  /* 0x000000140450723c */ /* 0x000fe20000001850 */
[----:B------:R-:W-:-:S02]  /*b5a0*/  MOV R164, R10 ;  /* 0x0000000a00a47202 */ /* 0x000fc40000000f00 */
[----:B------:R-:W-:Y:S02]  /*b5b0*/  MOV R165, R11 ;  /* 0x0000000b00a57202 */ /* 0x000fe40000000f00 */
[----:B------:R1:W5:Y:S01]  /*b5c0*/  LDL.LU.64 R10, [R1+0x30] ;  /* 0x00003000010a7983 */ /* 0x0003620000300a00 */
[C---:B------:R-:W-:Y:S03]  /*b5d0*/  HMMA.16816.F32 R84, R4.reuse, R22, R84 ;  /* 0x000000160454723c */ /* 0x040fe60000001854 */
[----:B------:R-:W1:Y:S03]  /*b5e0*/  LDSM.16.MT88.4 R20, [R213+0x1f000] ;  /* 0x01f00000d514783b */ /* 0x000e660000004200 */
[C---:B--2---:R-:W-:Y:S06]  /*b5f0*/  HMMA.16816.F32 R56, R4.reuse, R32, R56 ;  /* 0x000000200438723c */ /* 0x044fec0000001838 */
[C---:B------:R-:W-:Y:S01]  /*b600*/  HMMA.16816.F32 R60, R4.reuse, R34, R60 ;  /* 0x00000022043c723c */ /* 0x040fe2000000183c */
[----:B------:R-:W2:Y:S05]  /*b610*/  LDSM.16.MT88.4 R32, [R212+0x1d000] ;  /* 0x01d00000d420783b */ /* 0x000eaa0000004200 */
[C---:B---3--:R-:W-:Y:S06]  /*b620*/  HMMA.16816.F32 R112, R4.reuse, R24, R112 ;  /* 0x000000180470723c */ /* 0x048fec0000001870 */
[C---:B------:R-:W-:Y:S01]  /*b630*/  HMMA.16816.F32 R116, R4.reuse, R26, R116 ;  /* 0x0000001a0474723c */ /* 0x040fe20000001874 */
[----:B------:R-:W3:Y:S05]  /*b640*/  LDSM.16.MT88.4 R24, [R212+0x1f000] ;  /* 0x01f00000d418783b */ /* 0x000eea0000004200 */
[C---:B----4-:R-:W-:Y:S07]  /*b650*/  HMMA.16816.F32 R104, R4.reuse, R28, R104 ;  /* 0x0000001c0468723c */ /* 0x050fee0000001868 */
[----:B------:R-:W-:Y:S01]  /*b660*/  LOP3.LUT R28, R227, UR31, R164, 0x96, !PT ;  /* 0x0000001fe31c7c12 */ /* 0x000fe2000f8e96a4 */
[----:B------:R-:W-:Y:S07]  /*b670*/  HMMA.16816.F32 R108, R4, R30, R108 ;  /* 0x0000001e046c723c */ /* 0x000fee000000186c */
[----:B------:R-:W-:-:S04]  /*b680*/  IMAD.WIDE.U32 R30, R28, -0x2daee0ad, RZ ;  /* 0xd2511f531c1e7825 */ /* 0x000fc800078e00ff */
[--C-:B------:R-:W-:Y:S01]  /*b690*/  FFMA.FTZ R183, R183, UR38, -R182.reuse ;  /* 0x00000026b7b77c23 */ /* 0x100fe200080108b6 */
[--C-:B------:R-:W-:Y:S01]  /*b6a0*/  FFMA.FTZ R224, R181, UR38, -R182.reuse ;  /* 0x00000026b5e07c23 */ /* 0x100fe200080108b6 */
[----:B------:R-:W-:Y:S01]  /*b6b0*/  LOP3.LUT R28, R30, 0xffff, RZ, 0xc0, !PT ;  /* 0x0000ffff1e1c7812 */ /* 0x000fe200078ec0ff */
[--C-:B------:R-:W-:Y:S01]  /*b6c0*/  FFMA.FTZ R179, R179, UR38, -R182.reuse ;  /* 0x00000026b3b37c23 */ /* 0x100fe200080108b6 */
[----:B------:R-:W-:Y:S01]  /*b6d0*/  FFMA.FTZ R182, R171, UR38, -R182 ;  /* 0x00000026abb67c23 */ /* 0x000fe200080108b6 */
[--C-:B------:R-:W-:Y:S01]  /*b6e0*/  FFMA.FTZ R180, R180, UR38, -R169.reuse ;  /* 0x00000026b4b47c23 */ /* 0x100fe200080108a9 */
[----:B------:R-:W-:Y:S01]  /*b6f0*/  SHF.R.U32.HI R28, RZ, 0x8, R28 ;  /* 0x00000008ff1c7819 */ /* 0x000fe2000001161c */
[----:B------:R-:W-:Y:S01]  /*b700*/  FFMA.FTZ R181, R178, UR38, -R169 ;  /* 0x00000026b2b57c23 */ /* 0x000fe200080108a9 */
[----:B------:R-:W-:Y:S01]  /*b710*/  LOP3.LUT R171, R30, 0xff, RZ, 0xc0, !PT ;  /* 0x000000ff1eab7812 */ /* 0x000fe200078ec0ff */
[----:B-1----:R-:W-:Y:S01]  /*b720*/  HMMA.16816.F32 R120, R4, R20, R120 ;  /* 0x000000140478723c */ /* 0x002fe20000001878 */
[----:B------:R-:W-:Y:S01]  /*b730*/  LOP3.LUT R250, R31, UR7, R250, 0x96, !PT ;  /* 0x000000071ffa7c12 */ /* 0x000fe2000f8e96fa */
[----:B------:R-:W-:Y:S01]  /*b740*/  MUFU.EX2 R180, R180 ;  /* 0x000000b400b47308 */ /* 0x000fe20000000800 */
[----:B------:R-:W-:-:S02]  /*b750*/  SHF.R.U32.HI R247, RZ, 0x18, R30 ;  /* 0x00000018fff77819 */ /* 0x000fc4000001161e */
[----:B------:R-:W-:Y:S02]  /*b760*/  PRMT R171, R171, 0x5410, R28 ;  /* 0x00005410abab7816 */ /* 0x000fe4000000001c */
[----:B------:R-:W-:Y:S02]  /*b770*/  SHF.R.U32.HI R20, RZ, 0x10, R30 ;  /* 0x00000010ff147819 */ /* 0x000fe4000001161e */
[----:B------:R-:W1:Y:S01]  /*b780*/  LDSM.16.MT88.4 R28, [R213+0x19800] ;  /* 0x01980000d51c783b */ /* 0x000e620000004200 */
[----:B------:R-:W4:Y:S01]  /*b790*/  MUFU.EX2 R181, R181 ;  /* 0x000000b500b57308 */ /* 0x000f220000000800 */
[----:B------:R-:W-:Y:S01]  /*b7a0*/  SHF.R.U32.HI R251, RZ, 0x10, R250 ;  /* 0x00000010fffb7819 */ /* 0x000fe200000116fa */
[----:B------:R-:W-:Y:S01]  /*b7b0*/  HMMA.16816.F32 R124, R4, R22, R124 ;  /* 0x00000016047c723c */ /* 0x000fe2000000187c */
[----:B------:R-:W-:Y:S01]  /*b7c0*/  LOP3.LUT R21, R250, 0xff, RZ, 0xc0, !PT ;  /* 0x000000fffa157812 */ /* 0x000fe200078ec0ff */
[--C-:B------:R-:W-:Y:S01]  /*b7d0*/  FFMA.FTZ R178, R170, UR38, -R169.reuse ;  /* 0x00000026aab27c23 */ /* 0x100fe200080108a9 */
[----:B------:R-:W-:Y:S01]  /*b7e0*/  FFMA.FTZ R227, R168, UR38, -R169 ;  /* 0x00000026a8e37c23 */ /* 0x000fe200080108a9 */
[----:B------:R-:W-:-:S02]  /*b7f0*/  LOP3.LUT R251, R251, 0xff, RZ, 0xc0, !PT ;  /* 0x000000fffbfb7812 */ /* 0x000fc400078ec0ff */
[----:B------:R-:W-:Y:S01]  /*b800*/  MUFU.EX2 R179, R179 ;  /* 0x000000b300b37308 */ /* 0x000fe20000000800 */
[----:B------:R-:W-:Y:S02]  /*b810*/  LOP3.LUT R22, R250, 0xffff, RZ, 0xc0, !PT ;  /* 0x0000fffffa167812 */ /* 0x000fe400078ec0ff */
[----:B------:R-:W-:-:S05]  /*b820*/  SHF.R.U32.HI R250, RZ, 0x18, R250 ;  /* 0x00000018fffa7819 */ /* 0x000fca00000116fa */
[----:B------:R-:W1:Y:S01]  /*b830*/  MUFU.EX2 R182, R182 ;  /* 0x000000b600b67308 */ /* 0x000e620000000800 */
[----:B------:R-:W-:Y:S01]  /*b840*/  PRMT R251, R251, 0x5410, R250 ;  /* 0x00005410fbfb7816 */ /* 0x000fe200000000fa */
[C---:B------:R-:W-:Y:S06]  /*b850*/  HMMA.16816.F32 R92, R4.reuse, R166, R92 ;  /* 0x000000a6045c723c */ /* 0x040fec000000185c */
[----:B------:R-:W-:Y:S01]  /*b860*/  MUFU.EX2 R183, R183 ;  /* 0x000000b700b77308 */ /* 0x000fe20000000800 */
[C---:B--2---:R-:W-:Y:S07]  /*b870*/  HMMA.16816.F32 R96, R4.reuse, R32, R96 ;  /* 0x000000200460723c */ /* 0x044fee0000001860 */
[----:B------:R-:W-:Y:S01]  /*b880*/  MUFU.EX2 R224, R224 ;  /* 0x000000e000e07308 */ /* 0x000fe20000000800 */
[C---:B------:R-:W-:Y:S07]  /*b890*/  HMMA.16816.F32 R100, R4.reuse, R34, R100 ;  /* 0x000000220464723c */ /* 0x040fee0000001864 */
[----:B------:R-:W-:Y:S01]  /*b8a0*/  MUFU.EX2 R178, R178 ;  /* 0x000000b200b27308 */ /* 0x000fe20000000800 */
[C---:B---3--:R-:W-:Y:S07]  /*b8b0*/  HMMA.16816.F32 R128, R4.reuse, R24, R128 ;  /* 0x000000180480723c */ /* 0x048fee0000001880 */
[----:B------:R-:W2:Y:S01]  /*b8c0*/  MUFU.EX2 R227, R227 ;  /* 0x000000e300e37308 */ /* 0x000ea20000000800 */
[----:B------:R-:W-:Y:S01]  /*b8d0*/  HMMA.16816.F32 R132, R4, R26, R132 ;  /* 0x0000001a0484723c */ /* 0x000fe20000001884 */
[----:B------:R-:W-:Y:S01]  /*b8e0*/  LOP3.LUT R20, R20, 0xff, RZ, 0xc0, !PT ;  /* 0x000000ff14147812 */ /* 0x000fe200078ec0ff */
[----:B------:R-:W3:Y:S01]  /*b8f0*/  LDSM.16.MT88.4 R32, [R214+0x19800] ;  /* 0x01980000d620783b */ /* 0x000ee20000004200 */
[----:B------:R-:W-:-:S03]  /*b900*/  SHF.R.U32.HI R22, RZ, 0x8, R22 ;  /* 0x00000008ff167819 */ /* 0x000fc60000011616 */
[----:B------:R-:W-:Y:S01]  /*b910*/  LDSM.16.MT88.4 R164, [R216+0x19800] ;  /* 0x01980000d8a4783b */ /* 0x000fe20000004200 */
[--C-:B------:R-:W-:Y:S02]  /*b920*/  HSET2.LE.AND R5, R251, R248.reuse, PT ;  /* 0x000000f8fb057233 */ /* 0x100fe40003803000 */
[----:B----4-:R-:W-:Y:S01]  /*b930*/  F2FP.F16.F32.PACK_AB R6, R181, R180 ;  /* 0x000000b4b506723e */ /* 0x010fe200000000ff */
[----:B------:R-:W4:Y:S01]  /*b940*/  LDSM.16.MT88.4 R24, [R212+0x19800] ;  /* 0x01980000d418783b */ /* 0x000f220000004200 */
[----:B------:R-:W-:Y:S02]  /*b950*/  PRMT R247, R20, 0x5410, R247 ;  /* 0x0000541014f77816 */ /* 0x000fe400000000f7 */
[----:B------:R-:W-:Y:S02]  /*b960*/  LOP3.LUT R5, R5, R6, RZ, 0xc0, !PT ;  /* 0x0000000605057212 */ /* 0x000fe400078ec0ff */
[----:B------:R-:W-:Y:S02]  /*b970*/  HSET2.LE.AND R6, R171, R248, PT ;  /* 0x000000f8ab067233 */ /* 0x000fe40003803000 */
[----:B------:R-:W-:-:S02]  /*b980*/  PRMT R21, R21, 0x5410, R22 ;  /* 0x0000541015157816 */ /* 0x000fc40000000016 */
[----:B-1----:R-:W-:Y:S02]  /*b990*/  F2FP.F16.F32.PACK_AB R7, R182, R179 ;  /* 0x000000b3b607723e */ /* 0x002fe400000000ff */
[----:B--2---:R-:W-:Y:S02]  /*b9a0*/  F2FP.F16.F32.PACK_AB R168, R227, R178 ;  /* 0x000000b2e3a8723e */ /* 0x004fe400000000ff */
[----:B------:R-:W-:Y:S02]  /*b9b0*/  LOP3.LUT R6, R6, R7, RZ, 0xc0, !PT ;  /* 0x0000000706067212 */ /* 0x000fe400078ec0ff */
[--C-:B------:R-:W-:Y:S02]  /*b9c0*/  HSET2.LE.AND R20, R21, R248.reuse, PT ;  /* 0x000000f815147233 */ /* 0x100fe40003803000 */
[----:B------:R-:W-:Y:S02]  /*b9d0*/  HSET2.LE.AND R7, R247, R248, PT ;  /* 0x000000f8f7077233 */ /* 0x000fe40003803000 */
[----:B------:R-:W-:-:S03]  /*b9e0*/  F2FP.F16.F32.PACK_AB R21, R224, R183 ;  /* 0x000000b7e015723e */ /* 0x000fc600000000ff */
[----:B------:R-:W-:Y:S02]  /*b9f0*/  LOP3.LUT R7, R7, R168, RZ, 0xc0, !PT ;  /* 0x000000a807077212 */ /* 0x000fe400078ec0ff */
[----:B------:R-:W-:Y:S01]  /*ba00*/  LOP3.LUT R4, R20, R21, RZ, 0xc0, !PT ;  /* 0x0000001514047212 */ /* 0x000fe200078ec0ff */
[----:B------:R-:W-:Y:S01]  /*ba10*/  FFMA.FTZ R174, R249, R176, R174 ;  /* 0x000000b0f9ae7223 */ /* 0x000fe200000100ae */
[----:B------:R-:W1:Y:S01]  /*ba20*/  LDSM.16.MT88.4 R20, [R216+0x1b800] ;  /* 0x01b80000d814783b */ /* 0x000e620000004200 */
[----:B------:R-:W-:-:S03]  /*ba30*/  FFMA.FTZ R177, R252, R2, R177 ;  /* 0x00000002fcb17223 */ /* 0x000fc600000100b1 */
[----:B------:R-:W-:Y:S01]  /*ba40*/  LDSM.16.MT88.4 R168, [R214+0x1b800] ;  /* 0x01b80000d6a8783b */ /* 0x000fe20000004200 */
        /* <DEDUP_REMOVED lines=14> */
[----:B------:R-:W2:Y:S01]  /*bb30*/  LDSM.16.MT88.4 R28, [R212+0x1d800] ;  /* 0x01d80000d41c783b */ /* 0x000ea20000004200 */
        /* <DEDUP_REMOVED lines=10> */
[----:B------:R-:W2:Y:S01]  /*bbe0*/  LDSM.16.MT88.4 R164, [R213+0x1b800] ;  /* 0x01b80000d5a4783b */ /* 0x000ea20000004200 */
[----:B------:R-:W-:-:S04]  /*bbf0*/  FADD.FTZ R190, R190, R191 ;  /* 0x000000bfbebe7221 */ /* 0x000fc80000010000 */
[----:B---3--:R-:W-:Y:S01]  /*bc00*/  HMMA.16816.F32 R64, R4, R32, R64 ;  /* 0x000000200440723c */ /* 0x008fe20000001840 */
[----:B------:R-:W-:-:S05]  /*bc10*/  FADD.FTZ R188, R188, R189 ;  /* 0x000000bdbcbc7221 */ /* 0x000fca0000010000 */
        /* <DEDUP_REMOVED lines=32> */
[----:B------:R-:W-:Y:S01]  /*be20*/  FADD.FTZ R252, R227, R178 ;  /* 0x000000b2e3fc7221 */ /* 0x000fe20000010000 */
[----:B------:R-:W-:-:S03]  /*be30*/  MOV R0, R3 ;  /* 0x0000000300007202 */ /* 0x000fc60000000f00 */
[----:B------:R-:W-:Y:S01]  /*be40*/  HMMA.16816.F32 R56, R4, R164, R56 ;  /* 0x000000a40438723c */ /* 0x000fe20000001838 */
[----:B------:R-:W-:-:S05]  /*be50*/  MOV R2, R17 ;  /* 0x0000001100027202 */ /* 0x000fca0000000f00 */
[C---:B------:R-:W-:Y:S06]  /*be60*/  HMMA.16816.F32 R60, R4.reuse, R166, R60 ;  /* 0x000000a6043c723c */ /* 0x040fec000000183c */
[C---:B---3--:R-:W-:Y:S06]  /*be70*/  HMMA.16816.F32 R104, R4.reuse, R32, R104 ;  /* 0x000000200468723c */ /* 0x048fec0000001868 */
[C---:B------:R-:W-:Y:S06]  /*be80*/  HMMA.16816.F32 R108, R4.reuse, R34, R108 ;  /* 0x00000022046c723c */ /* 0x040fec000000186c */
[C---:B----4-:R-:W-:Y:S06]  /*be90*/  HMMA.16816.F32 R112, R4.reuse, R24, R112 ;  /* 0x000000180470723c */ /* 0x050fec0000001870 */
[C---:B------:R-:W-:Y:S06]  /*bea0*/  HMMA.16816.F32 R116, R4.reuse, R26, R116 ;  /* 0x0000001a0474723c */ /* 0x040fec0000001874 */
[C---:B-1----:R-:W-:Y:S06]  /*beb0*/  HMMA.16816.F32 R120, R4.reuse, R20, R120 ;  /* 0x000000140478723c */ /* 0x042fec0000001878 */
[C---:B------:R-:W-:Y:S06]  /*bec0*/  HMMA.16816.F32 R124, R4.reuse, R22, R124 ;  /* 0x00000016047c723c */ /* 0x040fec000000187c */
[C---:B--2---:R-:W-:Y:S06]  /*bed0*/  HMMA.16816.F32 R128, R4.reuse, R28, R128 ;  /* 0x0000001c0480723c */ /* 0x044fec0000001880 */
        /* <DEDUP_REMOVED lines=16> */
[----:B-----5:R-:W-:Y:S01]  /*bfe0*/  LEA R27, P0, R18, R10, 0x6 ;  /* 0x0000000a121b7211 */ /* 0x020fe200078030ff */
[----:B------:R-:W3:Y:S03]  /*bff0*/  @!P3 LDC.64 R24, c[0x0][0x220] ;  /* 0x00008800ff18bb82 */ /* 0x000ee60000000a00 */
[----:B------:R-:W-:Y:S01]  /*c000*/  IMAD.U32 R19, RZ, RZ, UR4 ;  /* 0x00000004ff137e24 */ /* 0x000fe2000f8e00ff */
[----:B-1----:R-:W-:-:S02]  /*c010*/  @!P5 LEA R30, P1, R27, R6, 0x1 ;  /* 0x000000061b1ed211 */ /* 0x002fc400078208ff */
[C---:B------:R-:W-:Y:S02]  /*c020*/  IADD3 R2, P6, R27.reuse, UR25, RZ ;  /* 0x000000191b027c10 */ /* 0x040fe4000ffde0ff */
        /* <DEDUP_REMOVED lines=9> */
[----:B------:R2:W-:Y:S03]  /*c0c0*/  @!P5 LDGSTS.E.BYPASS.LTC128B.128 [R230+0x18000], desc[UR32][R30.64] ;  /* 0x180000001ee6dfae */ /* 0x0005e6000b901d60 */
        /* <DEDUP_REMOVED lines=18> */
[----:B------:R-:W1:Y:S01]  /*c1f0*/  @!P2 LDC.64 R4, c[0x0][0x220] ;  /* 0x00008800ff04ab82 */ /* 0x000e620000000a00 */
[----:B----4-:R-:W-:Y:S01]  /*c200*/  @!P5 LEA R164, P1, R2, R20, 0x1 ;  /* 0x0000001402a4d211 */ /* 0x010fe200078208ff */
[----:B------:R-:W-:Y:S01]  /*c210*/  @!PT LDS RZ, [RZ] ;  /* 0x00000000fffff984 */ /* 0x000fe20000000800 */
[----:B------:R-:W-:Y:S01]  /*c220*/  @!PT LDS RZ, [RZ] ;  /* 0x00000000fffff984 */ /* 0x000fe20000000800 */
[----:B------:R-:W-:Y:S01]  /*c230*/  @!PT LDS RZ, [RZ] ;  /* 0x00000000fffff984 */ /* 0x000fe20000000800 */
[----:B------:R-:W-:Y:S01]  /*c240*/  @!P2 LDGSTS.E.BYPASS.LTC128B.128 [R230+0x1e000], desc[UR32][R22.64+0x180] ;  /* 0x1e00018016e6afae */ /* 0x000fe2000b901d60 */
[----:B------:R-:W-:-:S03]  /*c250*/  IADD3.X R20, R0, UR20, RZ, P6, !PT ;  /* 0x0000001400147c10 */ /* 0x000fc6000b7fe4ff */
[----:B------:R-:W-:Y:S01]  /*c260*/  @P5 STS.128 [R230+0x19000], RZ ;  /* 0x019000ffe6005388 */ /* 0x000fe20000000c00 */
[C---:B------:R-:W-:Y:S02]  /*c270*/  @!P5 LEA.HI.X R165, R2.reuse, R21, R20, 0x1, P1 ;  /* 0x0000001502a5d211 */ /* 0x040fe400008f0c14 */
[----:B--2---:R-:W-:-:S03]  /*c280*/  @!P4 LEA R18, P6, R2, R18, 0x1 ;  /* 0x000000120212c211 */ /* 0x004fc600078c08ff */
[----:B------:R-:W-:Y:S01]  /*c290*/  @!PT LDS RZ, [RZ] ;  /* 0x00000000fffff984 */ /* 0x000fe20000000800 */
[----:B------:R-:W-:Y:S01]  /*c2a0*/  @!PT LDS RZ, [RZ] ;  /* 0x00000000fffff984 */ /* 0x000fe20000000800 */
[----:B------:R-:W-:Y:S01]  /*c2b0*/  @!PT LDS RZ, [RZ] ;  /* 0x00000000fffff984 */ /* 0x000fe20000000800 */
[----:B------:R-:W-:Y:S01]  /*c2c0*/  @!P5 LDGSTS.E.BYPASS.LTC128B.128 [R230+0x19000], desc[UR32][R164.64] ;  /* 0x19000000a4e6dfae */ /* 0x000fe2000b901d60 */
[C-C-:B------:R-:W-:Y:S02]  /*c2d0*/  @!P4 LEA.HI.X R19, R2.reuse, R19, R20.reuse, 0x1, P6 ;  /* 0x000000130213c211 */ /* 0x140fe400030f0c14 */
[C---:B---3--:R-:W-:Y:S01]  /*c2e0*/  @!P3 LEA R30, P1, R2.reuse, R6, 0x1 ;  /* 0x00000006021eb211 */ /* 0x048fe200078208ff */
[----:B------:R-:W-:Y:S03]  /*c2f0*/  @P4 STS.128 [R230+0x1b000], RZ ;  /* 0x01b000ffe6004388 */ /* 0x000fe60000000c00 */
[C---:B------:R-:W-:Y:S01]  /*c300*/  @!P3 LEA.HI.X R31, R2.reuse, R7, R20, 0x1, P1 ;  /* 0x00000007021fb211 */ /* 0x040fe200008f0c14 */
[----:B------:R-:W-:Y:S01]  /*c310*/  @!PT LDS RZ, [RZ] ;  /* 0x00000000fffff984 */ /* 0x000fe20000000800 */
[----:B------:R-:W-:Y:S01]  /*c320*/  @!PT LDS RZ, [RZ] ;  /* 0x00000000fffff984 */ /* 0x000fe20000000800 */
[----:B------:R-:W-:Y:S01]  /*c330*/  @!PT LDS RZ, [RZ] ;  /* 0x00000000fffff984 */ /* 0x000fe20000000800 */
[----:B------:R-:W-:Y:S01]  /*c340*/  @!P4 LDGSTS.E.BYPASS.LTC128B.128 [R230+0x1b000], desc[UR32][R18.64+0x80] ;  /* 0x1b00008012e6cfae */ /* 0x000fe2000b901d60 */
[----:B-1----:R-:W-:-:S03]  /*c350*/  @!P2 LEA R184, P0, R2, R4, 0x1 ;  /* 0x0000000402b8a211 */ /* 0x002fc600078008ff */
[----:B------:R-:W-:Y:S01]  /*c360*/  @P3 STS.128 [R230+0x1d000], RZ ;  /* 0x01d000ffe6003388 */ /* 0x000fe20000000c00 */
[----:B------:R-:W-:-:S03]  /*c370*/  @!P2 LEA.HI.X R185, R2, R5, R20, 0x1, P0 ;  /* 0x0000000502b9a211 */ /* 0x000fc600000f0c14 */
[----:B------:R-:W-:Y:S01]  /*c380*/  @!PT LDS RZ, [RZ] ;  /* 0x00000000fffff984 */ /* 0x000fe20000000800 */
[----:B------:R-:W-:Y:S01]  /*c390*/  @!PT LDS RZ, [RZ] ;  /* 0x00000000fffff984 */ /* 0x000fe20000000800 */
[----:B------:R-:W-:Y:S01]  /*c3a0*/  @!PT LDS RZ, [RZ] ;  /* 0x00000000fffff984 */ /* 0x000fe20000000800 */
[----:B------:R-:W-:Y:S01]  /*c3b0*/  @!P3 LDGSTS.E.BYPASS.LTC128B.128 [R230+0x1d000], desc[UR32][R30.64+0x100] ;  /* 0x1d0001001ee6bfae */ /* 0x000fe2000b901d60 */
[----:B------:R-:W-:-:S03]  /*c3c0*/  PLOP3.LUT P0, PT, PT, PT, UP0, 0x80, 0x0 ;  /* 0x000000000000781c */ /* 0x000fc60003f0f008 */
        /* <DEDUP_REMOVED lines=8> */
[----:B------:R-:W4:Y:S04]  /*c450*/  LDSM.16.M88.4 R4, [R221+0x11000] ;  /* 0x01100000dd04783b */ /* 0x000f280000000200 */
[----:B------:R-:W-:Y:S04]  /*c460*/  LDSM.16.M88.4 R224, [R220] ;  /* 0x00000000dce0783b */ /* 0x000fe80000000200 */
[----:B------:R-:W4:Y:S04]  /*c470*/  LDSM.16.M88.4 R176, [R219] ;  /* 0x00000000dbb0783b */ /* 0x000f280000000200 */
[----:B------:R-:W4:Y:S04]  /*c480*/  LDSM.16.M88.4 R168, [R211] ;  /* 0x00000000d3a8783b */ /* 0x000f280000000200 */
[----:B------:R-:W4:Y:S04]  /*c490*/  LDSM.16.M88.4 R180, [R221+0x11800] ;  /* 0x01180000ddb4783b */ /* 0x000f280000000200 */
[----:B------:R-:W4:Y:S04]  /*c4a0*/  LDSM.16.M88.4 R172, [R210] ;  /* 0x00000000d2ac783b */ /* 0x000f280000000200 */
[----:B------:R-:W4:Y:S04]  /*c4b0*/  LDSM.16.M88.4 R244, [R209] ;  /* 0x00000000d1f4783b */ /* 0x000f280000000200 */
[----:B-1----:R-:W-:Y:S01]  /*c4c0*/  LDSM.16.M88.4 R184, [R215+0x10000] ;  /* 0x01000000d7b8783b */ /* 0x002fe20000000200 */
[C---:B--2---:R-:W-:Y:S03]  /*c4d0*/  HMMA.16816.F32 R164, R188.reuse, R32, RZ ;  /* 0x00000020bca4723c */ /* 0x044fe600000018ff */
[----:B------:R-:W0:Y:S03]  /*c4e0*/  LDGDEPBAR ;  /* 0x00000000000079af */ /* 0x000e260000000000 */
[C---:B---3--:R-:W-:Y:S06]  /*c4f0*/  HMMA.16816.F32 R28, R188.reuse, R24, RZ ;  /* 0x00000018bc1c723c */ /* 0x048fec00000018ff */
[C---:B------:R-:W-:Y:S06]  /*c500*/  HMMA.16816.F32 R32, R188.reuse, R34, RZ ;  /* 0x00000022bc20723c */ /* 0x040fec00000018ff */
[C---:B------:R-:W-:Y:S06]  /*c510*/  HMMA.16816.F32 R24, R188.reuse, R26, RZ ;  /* 0x0000001abc18723c */ /* 0x040fec00000018ff */
[C---:B----4-:R-:W-:Y:S06]  /*c520*/  HMMA.16816.F32 R20, R188.reuse, R4, RZ ;  /* 0x00000004bc14723c */ /* 0x050fec00000018ff */
[----:B------:R-:W-:Y:S06]  /*c530*/  HMMA.16816.F32 R4, R188, R6, RZ ;  /* 0x00000006bc04723c */ /* 0x000fec00000018ff */
[C---:B------:R-:W-:Y:S06]  /*c540*/  HMMA.16816.F32 R164, R224.reuse, R176, R164 ;  /* 0x000000b0e0a4723c */ /* 0x040fec00000018a4 */
[C---:B------:R-:W-:Y:S01]  /*c550*/  HMMA.16816.F32 R32, R224.reuse, R178, R32 ;  /* 0x000000b2e020723c */ /* 0x040fe20000001820 */
[----:B------:R-:W-:Y:S05]  /*c560*/  LDSM.16.M88.4 R176, [R215+0x10800] ;  /* 0x01080000d7b0783b */ /* 0x000fea0000000200 */
[C---:B------:R-:W-:Y:S06]  /*c570*/  HMMA.16816.F32 R28, R224.reuse, R168, R28 ;  /* 0x000000a8e01c723c */ /* 0x040fec000000181c */
[----:B------:R-:W-:Y:S01]  /*c580*/  HMMA.16816.F32 R24, R224, R170, R24 ;  /* 0x000000aae018723c */ /* 0x000fe20000001818 */
[----:B------:R-:W1:Y:S05]  /*c590*/  LDSM.16.M88.4 R168, [R218] ;  /* 0x00000000daa8783b */ /* 0x000e6a0000000200 */
[C---:B------:R-:W-:Y:S06]  /*c5a0*/  HMMA.16816.F32 R192, R188.reuse, R180, RZ ;  /* 0x000000b4bcc0723c */ /* 0x040fec00000018ff */
[----:B------:R-:W-:Y:S01]  /*c5b0*/  HMMA.16816.F32 R188, R188, R182, RZ ;  /* 0x000000b6bcbc723c */ /* 0x000fe200000018ff */
[----:B------:R-:W2:Y:S05]  /*c5c0*/  LDSM.16.M88.4 R180, [R215+0x11000] ;  /* 0x01100000d7b4783b */ /* 0x000eaa0000000200 */
[C---:B------:R-:W-:Y:S06]  /*c5d0*/  HMMA.16816.F32 R20, R224.reuse, R172, R20 ;  /* 0x000000ace014723c */ /* 0x040fec0000001814 */
[C---:B------:R-:W-:Y:S01]  /*c5e0*/  HMMA.16816.F32 R4, R224.reuse, R174, R4 ;  /* 0x000000aee004723c */ /* 0x040fe20000001804 */
[----:B------:R-:W3:Y:S05]  /*c5f0*/  LDSM.16.M88.4 R172, [R215+0x11800] ;  /* 0x01180000d7ac783b */ /* 0x000eea0000000200 */
[C---:B------:R-:W-:Y:S06]  /*c600*/  HMMA.16816.F32 R192, R224.reuse, R244, R192 ;  /* 0x000000f4e0c0723c */ /* 0x040fec00000018c0 */
[----:B------:R-:W-:Y:S01]  /*c610*/  HMMA.16816.F32 R188, R224, R246, R188 ;  /* 0x000000f6e0bc723c */ /* 0x000fe200000018bc */
[----:B------:R-:W-:Y:S04]  /*c620*/  LDSM.16.M88.4 R244, [R208] ;  /* 0x00000000d0f4783b */ /* 0x000fe80000000200 */
[----:B------:R-:W-:Y:S01]  /*c630*/  LDSM.16.M88.4 R224, [R208+0x800] ;  /* 0x00080000d0e0783b */ /* 0x000fe20000000200 */
[C---:B-1----:R-:W-:Y:S06]  /*c640*/  HMMA.16816.F32 R28, R168.reuse, R176, R28 ;  /* 0x000000b0a81c723c */ /* 0x042fec000000181c */
[C---:B------:R-:W-:Y:S01]  /*c650*/  HMMA.16816.F32 R24, R168.reuse, R178, R24 ;  /* 0x000000b2a818723c */ /* 0x040fe20000001818 */
[----:B------:R-:W1:Y:S05]  /*c660*/  LDSM.16.M88.4 R176, [R217] ;  /* 0x00000000d9b0783b */ /* 0x000e6a0000000200 */
        /* <DEDUP_REMOVED lines=22> */
[----:B------:R-:W-:Y:S01]  /*c7d0*/  LDSM.16.M88.4 R176, [R220+0x4000] ;  /* 0x00400000dcb0783b */ /* 0x000fe20000000200 */
[C---:B---3--:R-:W-:Y:S06]  /*c7e0*/  HMMA.16816.F32 R164, R172.reuse, R168, R164 ;  /* 0x000000a8aca4723c */ /* 0x048fec00000018a4 */
[C---:B------:R-:W-:Y:S01]  /*c7f0*/  HMMA.16816.F32 R32, R172.reuse, R170, R32 ;  /* 0x000000aaac20723c */ /* 0x040fe20000001820 */
[----:B------:R-:W3:Y:S05]  /*c800*/  LDSM.16.M88.4 R168, [R207] ;  /* 0x00000000cfa8783b */ /* 0x000eea0000000200 */
[C---:B-1----:R-:W-:Y:S06]  /*c810*/  HMMA.16816.F32 R28, R172.reuse, R224, R28 ;  /* 0x000000e0ac1c723c */ /* 0x042fec000000181c */
[C---:B------:R-:W-:Y:S01]  /*c820*/  HMMA.16816.F32 R24, R172.reuse, R226, R24 ;  /* 0x000000e2ac18723c */ /* 0x040fe20000001818 */
[----:B------:R-:W1:Y:S05]  /*c830*/  LDSM.16.M88.4 R224, [R205] ;  /* 0x00000000cde0783b */ /* 0x000e6a0000000200 */
[C---:B----4-:R-:W-:Y:S06]  /*c840*/  HMMA.16816.F32 R20, R172.reuse, R184, R20 ;  /* 0x000000b8ac14723c */ /* 0x050fec0000001814 */
[C---:B------:R-:W-:Y:S01]  /*c850*/  HMMA.16816.F32 R4, R172.reuse, R186, R4 ;  /* 0x000000baac04723c */ /* 0x040fe20000001804 */
[----:B------:R-:W4:Y:S05]  /*c860*/  LDSM.16.M88.4 R184, [R204] ;  /* 0x00000000ccb8783b */ /* 0x000f2a0000000200 */
[C---:B--2---:R-:W-:Y:S06]  /*c870*/  HMMA.16816.F32 R192, R172.reuse, R180, R192 ;  /* 0x000000b4acc0723c */ /* 0x044fec00000018c0 */
[----:B------:R-:W-:Y:S01]  /*c880*/  HMMA.16816.F32 R188, R172, R182, R188 ;  /* 0x000000b6acbc723c */ /* 0x000fe200000018bc */
[----:B------:R-:W-:Y:S04]  /*c890*/  LDSM.16.M88.4 R180, [R218+0x4000] ;  /* 0x00400000dab4783b */ /* 0x000fe80000000200 */
[----:B------:R-:W-:Y:S01]  /*c8a0*/  LDSM.16.M88.4 R172, [R215+0x12000] ;  /* 0x01200000d7ac783b */ /* 0x000fe20000000200 */
[C---:B---3--:R-:W-:Y:S06]  /*c8b0*/  HMMA.16816.F32 R164, R176.reuse, R168, R164 ;  /* 0x000000a8b0a4723c */ /* 0x048fec00000018a4 */
[C---:B------:R-:W-:Y:S01]  /*c8c0*/  HMMA.16816.F32 R32, R176.reuse, R170, R32 ;  /* 0x000000aab020723c */ /* 0x040fe20000001820 */
[----:B------:R-:W2:Y:S05]  /*c8d0*/  LDSM.16.M88.4 R168, [R215+0x12800] ;  /* 0x01280000d7a8783b */ /* 0x000eaa0000000200 */
        /* <DEDUP_REMOVED lines=22> */
[C---:B--2---:R-:W-:Y:S06]  /*ca40*/  HMMA.16816.F32 R28, R224.reuse, R168, R28 ;  /* 0x000000a8e01c723c */ /* 0x044fec000000181c */
[----:B------:R-:W-:Y:S01]  /*ca50*/  HMMA.16816.F32 R24, R224, R170, R24 ;  /* 0x000000aae018723c */ /* 0x000fe20000001818 */
[----:B------:R-:W1:Y:S05]  /*ca60*/  LDSM.16.M88.4 R168, [R222+0x8000] ;  /* 0x00800000dea8783b */ /* 0x000e6a0000000200 */
[C---:B------:R-:W-:Y:S06]  /*ca70*/  HMMA.16816.F32 R192, R180.reuse, R184, R192 ;  /* 0x000000b8b4c0723c */ /* 0x040fec00000018c0 */
[----:B------:R-:W-:Y:S01]  /*ca80*/  HMMA.16816.F32 R188, R180, R186, R188 ;  /* 0x000000bab4bc723c */ /* 0x000fe200000018bc */
[----:B------:R-:W2:Y:S04]  /*ca90*/  LDSM.16.M88.4 R184, [R221+0x14000] ;  /* 0x01400000ddb8783b */ /* 0x000ea80000000200 */
[----:B------:R-:W2:Y:S01]  /*caa0*/  LDSM.16.M88.4 R180, [R221+0x15000] ;  /* 0x01500000ddb4783b */ /* 0x000ea20000000200 */
[C---:B----4-:R-:W-:Y:S06]  /*cab0*/  HMMA.16816.F32 R20, R224.reuse, R172, R20 ;  /* 0x000000ace014723c */ /* 0x050fec0000001814 */
[C---:B------:R-:W-:Y:S01]  /*cac0*/  HMMA.16816.F32 R4, R224.reuse, R174, R4 ;  /* 0x000000aee004723c */ /* 0x040fe20000001804 */
[----:B------:R-:W4:Y:S05]  /*cad0*/  LDSM.16.M88.4 R172, [R221+0x15800] ;  /* 0x01580000ddac783b */ /* 0x000f2a0000000200 */
[C---:B---3--:R-:W-:Y:S06]  /*cae0*/  HMMA.16816.F32 R192, R224.reuse, R244, R192 ;  /* 0x000000f4e0c0723c */ /* 0x048fec00000018c0 */
[----:B------:R-:W-:Y:S01]  /*caf0*/  HMMA.16816.F32 R188, R224, R246, R188 ;  /* 0x000000f6e0bc723c */ /* 0x000fe200000018bc */
[----:B------:R-:W-:Y:S04]  /*cb00*/  LDSM.16.M88.4 R244, [R203] ;  /* 0x00000000cbf4783b */ /* 0x000fe80000000200 */
[----:B------:R-:W-:Y:S01]  /*cb10*/  LDSM.16.M88.4 R224, [R202] ;  /* 0x00000000cae0783b */ /* 0x000fe20000000200 */
[C---:B-1----:R-:W-:Y:S06]  /*cb20*/  HMMA.16816.F32 R28, R168.reuse, R176, R28 ;  /* 0x000000b0a81c723c */ /* 0x042fec000000181c */
[C---:B------:R-:W-:Y:S01]  /*cb30*/  HMMA.16816.F32 R24, R168.reuse, R178, R24 ;  /* 0x000000b2a818723c */ /* 0x040fe20000001818 */
[----:B------:R-:W1:Y:S05]  /*cb40*/  LDSM.16.M88.4 R176, [R220+0x8000] ;  /* 0x00800000dcb0783b */ /* 0x000e6a0000000200 */
[C---:B--2---:R-:W-:Y:S06]  /*cb50*/  HMMA.16816.F32 R164, R168.reuse, R184, R164 ;  /* 0x000000b8a8a4723c */ /* 0x044fec00000018a4 */
[C---:B------:R-:W-:Y:S01]  /*cb60*/  HMMA.16816.F32 R32, R168.reuse, R186, R32 ;  /* 0x000000baa820723c */ /* 0x040fe20000001820 */
[----:B------:R-:W2:Y:S05]  /*cb70*/  LDSM.16.M88.4 R184, [R201] ;  /* 0x00000000c9b8783b */ /* 0x000eaa0000000200 */
[C---:B------:R-:W-:Y:S06]  /*cb80*/  HMMA.16816.F32 R20, R168.reuse, R180, R20 ;  /* 0x000000b4a814723c */ /* 0x040fec0000001814 */
        /* <DEDUP_REMOVED lines=41> */
[C---:B--2---:R-:W-:Y:S06]  /*ce20*/  HMMA.16816.F32 R192, R176.reuse, R184, R192 ;  /* 0x000000b8b0c0723c */ /* 0x044fec00000018c0 */
[----:B------:R-:W-:Y:S01]  /*ce30*/  HMMA.16816.F32 R188, R176, R186, R188 ;  /* 0x000000bab0bc723c */ /* 0x000fe200000018bc */
[----:B------:R-:W2:Y:S04]  /*ce40*/  LDSM.16.M88.4 R184, [R221+0x17800] ;  /* 0x01780000ddb8783b */ /* 0x000ea80000000200 */
        /* <DEDUP_REMOVED lines=10> */
[C---:B--2---:R-:W-:Y:S06]  /*cef0*/  HMMA.16816.F32 R192, R180.reuse, R184, R192 ;  /* 0x000000b8b4c0723c */ /* 0x044fec00000018c0 */
[----:B------:R-:W-:Y:S01]  /*cf00*/  HMMA.16816.F32 R188, R180, R186, R188 ;  /* 0x000000bab4bc723c */ /* 0x000fe200000018bc */
[----:B------:R-:W-:Y:S04]  /*cf10*/  LDSM.16.M88.4 R184, [R218+0xc000] ;  /* 0x00c00000dab8783b */ /* 0x000fe80000000200 */
[----:B------:R-:W2:Y:S01]  /*cf20*/  LDSM.16.M88.4 R180, [R215+0x16000] ;  /* 0x01600000d7b4783b */ /* 0x000ea20000000200 */
        /* <DEDUP_REMOVED lines=18> */
[----:B------:R-:W1:Y:S05]  /*d050*/  LDSM.16.M88.4 R176, [R217+0xc000] ;  /* 0x00c00000d9b0783b */ /* 0x000e6a0000000200 */
[C---:B---3--:R-:W-:Y:S06]  /*d060*/  HMMA.16816.F32 R20, R184.reuse, R172, R20 ;  /* 0x000000acb814723c */ /* 0x048fec0000001814 */
[----:B------:R-:W-:Y:S01]  /*d070*/  HMMA.16816.F32 R4, R184, R174, R4 ;  /* 0x000000aeb804723c */ /* 0x000fe20000001804 */
[----:B------:R-:W2:Y:S01]  /*d080*/  LDSM.16.M88.4 R172, [R208+0x6000] ;  /* 0x00600000d0ac783b */ /* 0x000ea20000000200 */
[----:B------:R-:W-:-:S04]  /*d090*/  DEPBAR.LE SB0, 0x0 ;  /* 0x000080000000791a */ /* 0x000fc80000000000 */
[C---:B----4-:R-:W-:Y:S06]  /*d0a0*/  HMMA.16816.F32 R192, R184.reuse, R168, R192 ;  /* 0x000000a8b8c0723c */ /* 0x050fec00000018c0 */
[----:B------:R-:W-:Y:S06]  /*d0b0*/  HMMA.16816.F32 R188, R184, R170, R188 ;  /* 0x000000aab8bc723c */ /* 0x000fec00000018bc */
[C---:B-1----:R-:W-:Y:S06]  /*d0c0*/  HMMA.16816.F32 R28, R176.reuse, R244, R28 ;  /* 0x000000f4b01c723c */ /* 0x042fec000000181c */
[C---:B------:R-:W-:Y:S06]  /*d0d0*/  HMMA.16816.F32 R24, R176.reuse, R246, R24 ;  /* 0x000000f6b018723c */ /* 0x040fec0000001818 */
[C---:B--2---:R-:W-:Y:S06]  /*d0e0*/  HMMA.16816.F32 R164, R176.reuse, R172, R164 ;  /* 0x000000acb0a4723c */ /* 0x044fec00000018a4 */
[C---:B------:R-:W-:Y:S06]  /*d0f0*/  HMMA.16816.F32 R32, R176.reuse, R174, R32 ;  /* 0x000000aeb020723c */ /* 0x040fec0000001820 */
[C---:B------:R-:W-:Y:S06]  /*d100*/  HMMA.16816.F32 R20, R176.reuse, R224, R20 ;  /* 0x000000e0b014723c */ /* 0x040fec0000001814 */
[C---:B------:R-:W-:Y:S06]  /*d110*/  HMMA.16816.F32 R4, R176.reuse, R226, R4 ;  /* 0x000000e2b004723c */ /* 0x040fec0000001804 */
[C---:B------:R-:W-:Y:S06]  /*d120*/  HMMA.16816.F32 R192, R176.reuse, R180, R192 ;  /* 0x000000b4b0c0723c */ /* 0x040fec00000018c0 */
        /* <DEDUP_REMOVED lines=19> */
[----:B------:R-:W5:Y:S01]  /*d260*/  @!P2 LDC.64 R172, c[0x0][0x218] ;  /* 0x00008600ffacab82 */ /* 0x000f620000000a00 */
[----:B-1----:R-:W-:Y:S02]  /*d270*/  @!P5 LEA R178, P1, R0, R178, 0x1 ;  /* 0x000000b200b2d211 */ /* 0x002fe400078208ff */
[----:B------:R-:W-:-:S04]  /*d280*/  LEA.HI.X R181, R180, R241, R181, 0x6, P0 ;  /* 0x000000f1b4b57211 */ /* 0x000fc800000f34b5 */
[C---:B------:R-:W-:Y:S01]  /*d290*/  @!P5 LEA.HI.X R179, R0.reuse, R179, R181, 0x1, P1 ;  /* 0x000000b300b3d211 */ /* 0x040fe200008f0cb5 */
[----:B------:R-:W1:Y:S01]  /*d2a0*/  @!P5 LDC.64 R170, c[0x0][0x218] ;  /* 0x00008600ffaadb82 */ /* 0x000e620000000a00 */
[----:B---3--:R-:W-:-:S03]  /*d2b0*/  @!P4 LEA R176, P0, R0, R176, 0x1 ;  /* 0x000000b000b0c211 */ /* 0x008fc600078008ff */
[----:B------:R-:W-:Y:S01]  /*d2c0*/  @!PT LDS RZ, [RZ] ;  /* 0x00000000fffff984 */ /* 0x000fe20000000800 */
[----:B------:R-:W-:Y:S01]  /*d2d0*/  @!PT LDS RZ, [RZ] ;  /* 0x00000000fffff984 */ /* 0x000fe20000000800 */
[----:B------:R-:W-:Y:S01]  /*d2e0*/  @!PT LDS RZ, [RZ] ;  /* 0x00000000fffff984 */ /* 0x000fe20000000800 */
[----:B------:R2:W-:Y:S01]  /*d2f0*/  @!P5 LDGSTS.E.BYPASS.LTC128B.128 [R230+0x10000], desc[UR32][R178.64] ;  /* 0x10000000b2e6dfae */ /* 0x0005e2000b901d60 */
[C-C-:B------:R-:W-:Y:S02]  /*d300*/  @!P4 LEA.HI.X R177, R0.reuse, R177, R181.reuse, 0x1, P0 ;  /* 0x000000b100b1c211 */ /* 0x140fe400000f0cb5 */
[C---:B------:R-:W-:Y:S01]  /*d310*/  IADD3 R2, P0, R0.reuse, UR14, RZ ;  /* 0x0000000e00027c10 */ /* 0x040fe2000ff1e0ff */
[----:B------:R-:W3:Y:S01]  /*d320*/  @!P4 LDC.64 R168, c[0x0][0x218] ;  /* 0x00008600ffa8cb82 */ /* 0x000ee20000000a00 */
[C---:B----4-:R-:W-:Y:S01]  /*d330*/  @!P3 LEA R174, P6, R0.reuse, R174, 0x1 ;  /* 0x000000ae00aeb211 */ /* 0x050fe200078c08ff */
[----:B------:R2:W-:Y:S03]  /*d340*/  @P4 STS.128 [R230+0x12000], RZ ;  /* 0x012000ffe6004388 */ /* 0x0005e60000000c00 */
[C-C-:B------:R-:W-:Y:S01]  /*d350*/  @!P3 LEA.HI.X R175, R0.reuse, R175, R181.reuse, 0x1, P6 ;  /* 0x000000af00afb211 */ /* 0x140fe200030f0cb5 */
[----:B------:R-:W-:Y:S01]  /*d360*/  @!PT LDS RZ, [RZ] ;  /* 0x00000000fffff984 */ /* 0x000fe20000000800 */
[----:B------:R-:W-:Y:S01]  /*d370*/  @!PT LDS RZ, [RZ] ;  /* 0x00000000fffff984 */ /* 0x000fe20000000800 */
[----:B------:R-:W-:Y:S01]  /*d380*/  @!PT LDS RZ, [RZ] ;  /* 0x00000000fffff984 */ /* 0x000fe20000000800 */
[----:B------:R2:W-:Y:S02]  /*d390*/  @!P4 LDGSTS.E.BYPASS.LTC128B.128 [R230+0x12000], desc[UR32][R176.64+0x80] ;  /* 0x12000080b0e6cfae */ /* 0x0005e4000b901d60 */
[----:B------:R-:W4:Y:S01]  /*d3a0*/  @!P3 LDC.64 R18, c[0x0][0x218] ;  /* 0x00008600ff12bb82 */ /* 0x000f220000000a00 */
[C---:B-----5:R-:W-:Y:S01]  /*d3b0*/  @!P2 LEA R172, P1, R0.reuse, R172, 0x1 ;  /* 0x000000ac00aca211 */ /* 0x060fe200078208ff */
[----:B------:R2:W-:Y:S03]  /*d3c0*/  @P3 STS.128 [R230+0x14000], RZ ;  /* 0x014000ffe6003388 */ /* 0x0005e60000000c00 */
[----:B------:R-:W-:Y:S01]  /*d3d0*/  @!P2 LEA.HI.X R173, R0, R173, R181, 0x1, P1 ;  /* 0x000000ad00ada211 */ /* 0x000fe200008f0cb5 */
[----:B------:R-:W-:Y:S01]  /*d3e0*/  @!PT LDS RZ, [RZ] ;  /* 0x00000000fffff984 */ /* 0x000fe20000000800 */
[----:B------:R-:W-:Y:S01]  /*d3f0*/  @!PT LDS RZ, [RZ] ;  /* 0x00000000fffff984 */ /* 0x000fe20000000800 */
[----:B------:R-:W-:Y:S01]  /*d400*/  @!PT LDS RZ, [RZ] ;  /* 0x00000000fffff984 */ /* 0x000fe20000000800 */
[----:B------:R2:W-:Y:S01]  /*d410*/  @!P3 LDGSTS.E.BYPASS.LTC128B.128 [R230+0x14000], desc[UR32][R174.64+0x100] ;  /* 0x14000100aee6bfae */ /* 0x0005e2000b901d60 */
[----:B------:R-:W-:-:S02]  /*d420*/  IADD3.X R181, R181, UR8, RZ, P0, !PT ;  /* 0x00000008b5b57c10 */ /* 0x000fc400087fe4ff */
[C---:B-1----:R-:W-:Y:S01]  /*d430*/  @!P5 LEA R170, P6, R2.reuse, R170, 0x1 ;  /* 0x000000aa02aad211 */ /* 0x042fe200078c08ff */
        /* <DEDUP_REMOVED lines=34> */
.L_x_1631:
[----:B------:R-:W-:Y:S05]  /*d660*/  BSYNC B0 ;  /* 0x0000000000007941 */ /* 0x000fea0003800000 */
.L_x_1630:
[----:B------:R-:W0:Y:S02]  /*d670*/  LDGDEPBAR ;  /* 0x00000000000079af */ /* 0x000e240000000000 */
.L_x_1629:
[----:B------:R-:W-:Y:S01]  /*d680*/  IMAD.U32 R0, RZ, RZ, UR21 ;  /* 0x00000015ff007e24 */ /* 0x000fe2000f8e00ff */
[----:B------:R-:W-:Y:S01]  /*d690*/  UIADD3 UR4, UR35, -0x4498517b, URZ ;  /* 0xbb67ae8523047890 */ /* 0x000fe2000fffe03f */
[----:B------:R-:W-:Y:S01]  /*d6a0*/  IMAD.WIDE.U32 R250, R14, -0x326172a9, RZ ;  /* 0xcd9e8d570efa7825 */ /* 0x000fe200078e00ff */
[----:B------:R-:W-:Y:S02]  /*d6b0*/  USHF.L.U32 UR39, UR21, 0x1, URZ ;  /* 0x0000000115277899 */ /* 0x000fe4000800063f */
[----:B------:R-:W-:Y:S01]  /*d6c0*/  UIADD3 UR13, UR34, -0x61c88647, URZ ;  /* 0x9e3779b9220d7890 */ /* 0x000fe2000fffe03f */
[----:B------:R-:W-:Y:S01]  /*d6d0*/  IMAD R0, R0, 0x40, R239 ;  /* 0x0000004000007824 */ /* 0x000fe200078e02ef */
[----:B------:R-:W-:Y:S01]  /*d6e0*/  UIADD3 UR11, UR34, 0x3c6ef372, URZ ;  /* 0x3c6ef372220b7890 */ /* 0x000fe2000fffe03f */
[----:B------:R-:W-:Y:S01]  /*d6f0*/  IMAD.WIDE.U32 R184, R8, -0x2daee0ad, RZ ;  /* 0xd2511f5308b87825 */ /* 0x000fe200078e00ff */
[----:B------:R-:W-:Y:S02]  /*d700*/  UIADD3 UR10, UR35, 0x76cf5d0a, URZ ;  /* 0x76cf5d0a230a7890 */ /* 0x000fe4000fffe03f */
[C---:B------:R-:W-:Y:S01]  /*d710*/  ISETP.GE.AND P0, PT, R0.reuse, R237, PT ;  /* 0x000000ed0000720c */ /* 0x040fe20003f06270 */
[C---:B------:R-:W-:Y:S01]  /*d720*/  VIADD R2, R0.reuse, 0x1 ;  /* 0x0000000100027836 */ /* 0x040fe20000000000 */
[C---:B------:R-:W-:Y:S01]  /*d730*/  ISETP.GE.AND P4, PT, R0.reuse, R231, PT ;  /* 0x000000e70000720c */ /* 0x040fe20003f86270 */
[C---:B-12---:R-:W-:Y:S01]  /*d740*/  VIADD R18, R0.reuse, 0x8 ;  /* 0x0000000800127836 */ /* 0x046fe20000000000 */
[CC--:B------:R-:W-:Y:S01]  /*d750*/  ISETP.LT.OR P0, PT, R0.reuse, R238.reuse, P0 ;  /* 0x000000ee0000720c */ /* 0x0c0fe20000701670 */
[----:B------:R-:W-:Y:S01]  /*d760*/  VIADD R19, R0, 0x10 ;  /* 0x0000001000137836 */ /* 0x000fe20000000000 */
[C---:B------:R-:W-:Y:S01]  /*d770*/  ISETP.GE.AND P6, PT, R2.reuse, R237, PT ;  /* 0x000000ed0200720c */ /* 0x040fe20003fc6270 */
[----:B------:R-:W-:Y:S01]  /*d780*/  UIADD3 UR6, UR35, 0x32370b8f, URZ ;  /* 0x32370b8f23067890 */ /* 0x000fe2000fffe03f */
[C---:B------:R-:W-:Y:S01]  /*d790*/  ISETP.GE.AND P1, PT, R2.reuse, R231, PT ;  /* 0x000000e70200720c */ /* 0x040fe20003f26270 */
[----:B------:R-:W-:Y:S01]  /*d7a0*/  UIADD3 UR7, UR34, -0x255992d5, URZ ;  /* 0xdaa66d2b22077890 */ /* 0x000fe2000fffe03f */
[C---:B------:R-:W-:Y:S01]  /*d7b0*/  ISETP.LT.OR P6, PT, R2.reuse, R238, P6 ;  /* 0x000000ee0200720c */ /* 0x040fe200037c1670 */
[----:B------:R-:W-:Y:S01]  /*d7c0*/  UIADD3 UR12, UR34, 0x78dde6e4, URZ ;  /* 0x78dde6e4220c7890 */ /* 0x000fe2000fffe03f */
[----:B------:R-:W-:Y:S01]  /*d7d0*/  ISETP.LT.OR P1, PT, R2, R236, P1 ;  /* 0x000000ec0200720c */ /* 0x000fe20000f21670 */
[----:B------:R-:W-:Y:S01]  /*d7e0*/  VIADD R2, R0, 0x9 ;  /* 0x0000000900027836 */ /* 0x000fe20000000000 */
[----:B------:R-:W-:Y:S01]  /*d7f0*/  FSEL R170, R164, -INF , !P0 ;  /* 0xff800000a4aa7808 */ /* 0x000fe20004000000 */
[----:B------:R-:W-:Y:S01]  /*d800*/  UIADD3 UR23, UR35, 0x646e171e, URZ ;  /* 0x646e171e23177890 */ /* 0x000fe2000fffe03f */
[----:B------:R-:W-:-:S02]  /*d810*/  ISETP.GE.AND P3, PT, R18, R237, PT ;  /* 0x000000ed1200720c */ /* 0x000fc40003f66270 */
[C---:B------:R-:W-:Y:S02]  /*d820*/  ISETP.GE.AND P5, PT, R2.reuse, R237, PT ;  /* 0x000000ed0200720c */ /* 0x040fe40003fa6270 */
[-C--:B------:R-:W-:Y:S02]  /*d830*/  ISETP.GE.AND P0, PT, R2, R231.reuse, PT ;  /* 0x000000e70200720c */ /* 0x080fe40003f06270 */
[----:B------:R-:W-:Y:S02]  /*d840*/  ISETP.GE.AND P2, PT, R18, R231, PT ;  /* 0x000000e71200720c */ /* 0x000fe40003f46270 */
[C---:B------:R-:W-:Y:S02]  /*d850*/  ISETP.LT.OR P5, PT, R2.reuse, R238, P5 ;  /* 0x000000ee0200720c */ /* 0x040fe40002fa1670 */
[----:B------:R-:W-:Y:S01]  /*d860*/  ISETP.LT.OR P0, PT, R2, R236, P0 ;  /* 0x000000ec0200720c */ /* 0x000fe20000701670 */
[----:B------:R-:W-:Y:S01]  /*d870*/  VIADD R2, R0, 0x11 ;  /* 0x0000001100027836 */ /* 0x000fe20000000000 */
[----:B------:R-:W-:-:S02]  /*d880*/  ISETP.LT.OR P3, PT, R18, R238, P3 ;  /* 0x000000ee1200720c */ /* 0x000fc40001f61670 */
[----:B------:R-:W-:Y:S02]  /*d890*/  ISETP.LT.OR P2, PT, R18, R236, P2 ;  /* 0x000000ec1200720c */ /* 0x000fe40001741670 */
[----:B------:R-:W-:Y:S02]  /*d8a0*/  FSEL R18, R165, -INF , !P6 ;  /* 0xff800000a5127808 */ /* 0x000fe40007000000 */
[----:B------:R-:W-:Y:S01]  /*d8b0*/  FSEL R176, R32, -INF , !P3 ;  /* 0xff80000020b07808 */ /* 0x000fe20005800000 */
[----:B------:R-:W-:Y:S01]  /*d8c0*/  VIADD R32, R0, 0x18 ;  /* 0x0000001800207836 */ /* 0x000fe20000000000 */
[----:B------:R-:W-:Y:S02]  /*d8d0*/  FSEL R173, R167, -INF , !P1 ;  /* 0xff800000a7ad7808 */ /* 0x000fe40004800000 */
[C---:B------:R-:W-:Y:S02]  /*d8e0*/  ISETP.GE.AND P6, PT, R2.reuse, R237, PT ;  /* 0x000000ed0200720c */ /* 0x040fe40003fc6270 */
[----:B------:R-:W-:-:S02]  /*d8f0*/  ISETP.GE.AND P3, PT, R2, R231, PT ;  /* 0x000000e70200720c */ /* 0x000fc40003f66270 */
[C---:B------:R-:W-:Y:S02]  /*d900*/  ISETP.GE.AND P1, PT, R19.reuse, R237, PT ;  /* 0x000000ed1300720c */ /* 0x040fe40003f26270 */
[C---:B------:R-:W-:Y:S02]  /*d910*/  ISETP.LT.OR P6, PT, R2.reuse, R238, P6 ;  /* 0x000000ee0200720c */ /* 0x040fe400037c1670 */
[-C--:B------:R-:W-:Y:S01]  /*d920*/  ISETP.LT.OR P3, PT, R2, R236.reuse, P3 ;  /* 0x000000ec0200720c */ /* 0x080fe20001f61670 */
[C---:B------:R-:W-:Y:S01]  /*d930*/  VIADD R2, R0.reuse, 0x19 ;  /* 0x0000001900027836 */ /* 0x040fe20000000000 */
[----:B------:R-:W-:Y:S02]  /*d940*/  ISETP.LT.OR P4, PT, R0, R236, P4 ;  /* 0x000000ec0000720c */ /* 0x000fe40002781670 */
[----:B------:R-:W-:Y:S02]  /*d950*/  ISETP.LT.OR P1, PT, R19, R238, P1 ;  /* 0x000000ee1300720c */ /* 0x000fe40000f21670 */
[----:B------:R-:W-:-:S02]  /*d960*/  FSEL R171, R166, -INF , !P4 ;  /* 0xff800000a6ab7808 */ /* 0x000fc40006000000 */
[----:B------:R-:W-:Y:S02]  /*d970*/  FSEL R168, R33, -INF , !P5 ;  /* 0xff80000021a87808 */ /* 0x000fe40006800000 */
[----:B------:R-:W-:Y:S02]  /*d980*/  FSEL R28, R28, -INF , !P1 ;  /* 0xff8000001c1c7808 */ /* 0x000fe40004800000 */
[C---:B------:R-:W-:Y:S02]  /*d990*/  ISETP.GE.AND P4, PT, R19.reuse, R231, PT ;  /* 0x000000e71300720c */ /* 0x040fe40003f86270 */
[C---:B------:R-:W-:Y:S02]  /*d9a0*/  ISETP.GE.AND P5, PT, R2.reuse, R237, PT ;  /* 0x000000ed0200720c */ /* 0x040fe40003fa6270 */
[----:B------:R-:W-:Y:S02]  /*d9b0*/  ISETP.GE.AND P1, PT, R2, R231, PT ;  /* 0x000000e70200720c */ /* 0x000fe40003f26270 */
[----:B------:R-:W-:-:S02]  /*d9c0*/  ISETP.LT.OR P4, PT, R19, R236, P4 ;  /* 0x000000ec1300720c */ /* 0x000fc40002781670 */
[C---:B------:R-:W-:Y:S02]  /*d9d0*/  ISETP.LT.OR P5, PT, R2.reuse, R238, P5 ;  /* 0x000000ee0200720c */ /* 0x040fe40002fa1670 */
[----:B------:R-:W-:Y:S01]  /*d9e0*/  ISETP.LT.OR P1, PT, R2, R236, P1 ;  /* 0x000000ec0200720c */ /* 0x000fe20000f21670 */
[----:B------:R-:W-:Y:S01]  /*d9f0*/  VIADD R2, R0, 0x21 ;  /* 0x0000002100027836 */ /* 0x000fe20000000000 */
[----:B------:R-:W-:Y:S02]  /*da00*/  FSEL R187, R35, -INF , !P0 ;  /* 0xff80000023bb7808 */ /* 0x000fe40004000000 */
[----:B------:R-:W-:Y:S02]  /*da10*/  ISETP.GE.AND P0, PT, R32, R237, PT ;  /* 0x000000ed2000720c */ /* 0x000fe40003f06270 */
[----:B------:R-:W-:Y:S01]  /*da20*/  FSEL R19, R34, -INF , !P2 ;  /* 0xff80000022137808 */ /* 0x000fe20005000000 */
[----:B------:R-:W-:Y:S01]  /*da30*/  VIADD R34, R0, 0x20 ;  /* 0x0000002000227836 */ /* 0x000fe20000000000 */
[----:B------:R-:W-:-:S02]  /*da40*/  FSEL R33, R30, -INF , !P4 ;  /* 0xff8000001e217808 */ /* 0x000fc40006000000 */
[C---:B------:R-:W-:Y:S02]  /*da50*/  ISETP.GE.AND P2, PT, R32.reuse, R231, PT ;  /* 0x000000e72000720c */ /* 0x040fe40003f46270 */
[----:B------:R-:W-:Y:S02]  /*da60*/  FSEL R30, R29, -INF , !P6 ;  /* 0xff8000001d1e7808 */ /* 0x000fe40007000000 */
[----:B------:R-:W-:Y:S02]  /*da70*/  ISETP.LT.OR P0, PT, R32, R238, P0 ;  /* 0x000000ee2000720c */ /* 0x000fe40000701670 */
[----:B------:R-:W-:Y:S02]  /*da80*/  ISETP.GE.AND P6, PT, R2, R237, PT ;  /* 0x000000ed0200720c */ /* 0x000fe40003fc6270 */
[----:B------:R-:W-:Y:S02]  /*da90*/  ISETP.LT.OR P2, PT, R32, R236, P2 ;  /* 0x000000ec2000720c */ /* 0x000fe40001741670 */
[----:B------:R-:W-:Y:S01]  /*daa0*/  FSEL R32, R24, -INF , !P0 ;  /* 0xff80000018207808 */ /* 0x000fe20004000000 */
[----:B------:R-:W-:Y:S01]  /*dab0*/  VIADD R24, R0, 0x28 ;  /* 0x0000002800187836 */ /* 0x000fe20000000000 */
[----:B------:R-:W-:-:S02]  /*dac0*/  ISETP.LT.OR P6, PT, R2, R238, P6 ;  /* 0x000000ee0200720c */ /* 0x000fc400037c1670 */
[----:B------:R-:W-:Y:S02]  /*dad0*/  ISETP.GE.AND P0, PT, R2, R231, PT ;  /* 0x000000e70200720c */ /* 0x000fe40003f06270 */
[----:B------:R-:W-:Y:S02]  /*dae0*/  ISETP.GE.AND P4, PT, R34, R237, PT ;  /* 0x000000ed2200720c */ /* 0x000fe40003f86270 */
[----:B------:R-:W-:Y:S02]  /*daf0*/  FSEL R244, R21, -INF , !P6 ;  /* 0xff80000015f47808 */ /* 0x000fe40007000000 */
[----:B------:R-:W-:Y:S01]  /*db00*/  ISETP.LT.OR P0, PT, R2, R236, P0 ;  /* 0x000000ec0200720c */ /* 0x000fe20000701670 */
[----:B------:R-:W-:Y:S01]  /*db10*/  VIADD R2, R0, 0x29 ;  /* 0x0000002900027836 */ /* 0x000fe20000000000 */
[----:B------:R-:W-:Y:S02]  /*db20*/  FMNMX.FTZ R21, R17, R170, !PT ;  /* 0x000000aa11157209 */ /* 0x000fe40007810000 */
[----:B------:R-:W-:-:S02]  /*db30*/  ISETP.LT.OR P4, PT, R34, R238, P4 ;  /* 0x000000ee2200720c */ /* 0x000fc40002781670 */
[----:B------:R-:W-:Y:S02]  /*db40*/  FSEL R29, R26, -INF , !P2 ;  /* 0xff8000001a1d7808 */ /* 0x000fe40005000000 */
[----:B------:R-:W-:Y:S02]  /*db50*/  ISETP.GE.AND P2, PT, R24, R237, PT ;  /* 0x000000ed1800720c */ /* 0x000fe40003f46270 */
[----:B------:R-:W-:Y:S02]  /*db60*/  FMNMX.FTZ R21, R18, R21, !PT ;  /* 0x0000001512157209 */ /* 0x000fe40007810000 */
[----:B------:R-:W-:Y:S02]  /*db70*/  FSEL R35, R27, -INF , !P1 ;  /* 0xff8000001b237808 */ /* 0x000fe40004800000 */
[----:B------:R-:W-:Y:S01]  /*db80*/  FSEL R224, R20, -INF , !P4 ;  /* 0xff80000014e07808 */ /* 0x000fe20006000000 */
[----:B------:R-:W-:Y:S01]  /*db90*/  VIADD R20, R0, 0x31 ;  /* 0x0000003100147836 */ /* 0x000fe20000000000 */
[----:B------:R-:W-:-:S02]  /*dba0*/  FSEL R31, R31, -INF , !P3 ;  /* 0xff8000001f1f7808 */ /* 0x000fc40005800000 */
[C---:B------:R-:W-:Y:S02]  /*dbb0*/  ISETP.GE.AND P1, PT, R2.reuse, R237, PT ;  /* 0x000000ed0200720c */ /* 0x040fe40003f26270 */
[-C--:B------:R-:W-:Y:S02]  /*dbc0*/  ISETP.GE.AND P4, PT, R2, R231.reuse, PT ;  /* 0x000000e70200720c */ /* 0x080fe40003f86270 */
[-C--:B------:R-:W-:Y:S02]  /*dbd0*/  ISETP.LT.OR P2, PT, R24, R238.reuse, P2 ;  /* 0x000000ee1800720c */ /* 0x080fe40001741670 */
[----:B------:R-:W-:Y:S02]  /*dbe0*/  ISETP.GE.AND P3, PT, R34, R231, PT ;  /* 0x000000e72200720c */ /* 0x000fe40003f66270 */
[----:B------:R-:W-:Y:S02]  /*dbf0*/  FMNMX.FTZ R21, R176, R21, !PT ;  /* 0x00000015b0157209 */ /* 0x000fe40007810000 */
[----:B------:R-:W-:-:S02]  /*dc00*/  ISETP.LT.OR P1, PT, R2, R238, P1 ;  /* 0x000000ee0200720c */ /* 0x000fc40000f21670 */
[-C--:B------:R-:W-:Y:S01]  /*dc10*/  ISETP.LT.OR P4, PT, R2, R236.reuse, P4 ;  /* 0x000000ec0200720c */ /* 0x080fe20002781670 */
[----:B------:R-:W-:Y:S01]  /*dc20*/  VIADD R2, R0, 0x30 ;  /* 0x0000003000027836 */ /* 0x000fe20000000000 */
[----:B------:R-:W-:Y:S02]  /*dc30*/  FSEL R246, R4, -INF , !P2 ;  /* 0xff80000004f67808 */ /* 0x000fe40005000000 */
[----:B------:R-:W-:Y:S02]  /*dc40*/  ISETP.LT.OR P3, PT, R34, R236, P3 ;  /* 0x000000ec2200720c */ /* 0x000fe40001f61670 */
[----:B------:R-:W-:Y:S02]  /*dc50*/  FMNMX.FTZ R4, R3, R171, !PT ;  /* 0x000000ab03047209 */ /* 0x000fe40007810000 */
[----:B------:R-:W-:Y:S02]  /*dc60*/  FMNMX.FTZ R21, R168, R21, !PT ;  /* 0x00000015a8157209 */ /* 0x000fe40007810000 */
[----:B------:R-:W-:-:S02]  /*dc70*/  FSEL R225, R22, -INF , !P3 ;  /* 0xff80000016e17808 */ /* 0x000fc40005800000 */
[----:B------:R-:W-:Y:S02]  /*dc80*/  FSEL R227, R23, -INF , !P0 ;  /* 0xff80000017e37808 */ /* 0x000fe40004000000 */
[----:B------:R-:W-:Y:S02]  /*dc90*/  FMNMX.FTZ R4, R173, R4, !PT ;  /* 0x00000004ad047209 */ /* 0x000fe40007810000 */
[----:B------:R-:W-:Y:S02]  /*dca0*/  FSEL R34, R25, -INF , !P5 ;  /* 0xff80000019227808 */ /* 0x000fe40006800000 */
[C---:B------:R-:W-:Y:S02]  /*dcb0*/  ISETP.GE.AND P0, PT, R2.reuse, R237, PT ;  /* 0x000000ed0200720c */ /* 0x040fe40003f06270 */
[----:B------:R-:W-:Y:S02]  /*dcc0*/  ISETP.GE.AND P3, PT, R2, R231, PT ;  /* 0x000000e70200720c */ /* 0x000fe40003f66270 */
[----:B------:R-:W-:-:S02]  /*dcd0*/  FMNMX.FTZ R21, R28, R21, !PT ;  /* 0x000000151c157209 */ /* 0x000fc40007810000 */
[----:B------:R-:W-:Y:S02]  /*dce0*/  ISETP.GE.AND P5, PT, R24, R231, PT ;  /* 0x000000e71800720c */ /* 0x000fe40003fa6270 */
[----:B------:R-:W-:Y:S02]  /*dcf0*/  FMNMX.FTZ R4, R19, R4, !PT ;  /* 0x0000000413047209 */ /* 0x000fe40007810000 */
[C---:B------:R-:W-:Y:S02]  /*dd00*/  ISETP.LT.OR P0, PT, R2.reuse, R238, P0 ;  /* 0x000000ee0200720c */ /* 0x040fe40000701670 */
[-C--:B------:R-:W-:Y:S01]  /*dd10*/  ISETP.LT.OR P3, PT, R2, R236.reuse, P3 ;  /* 0x000000ec0200720c */ /* 0x080fe20001f61670 */
[----:B------:R-:W-:Y:S01]  /*dd20*/  VIADD R2, R0, 0x38 ;  /* 0x0000003800027836 */ /* 0x000fe20000000000 */
[----:B------:R-:W-:Y:S01]  /*dd30*/  FMNMX.FTZ R21, R30, R21, !PT ;  /* 0x000000151e157209 */ /* 0x000fe20007810000 */
[----:B------:R-:W-:Y:S01]  /*dd40*/  VIADD R0, R0, 0x39 ;  /* 0x0000003900007836 */ /* 0x000fe20000000000 */
[----:B------:R-:W-:-:S02]  /*dd50*/  ISETP.LT.OR P5, PT, R24, R236, P5 ;  /* 0x000000ec1800720c */ /* 0x000fc40002fa1670 */
[----:B------:R-:W-:Y:S01]  /*dd60*/  FMNMX.FTZ R4, R187, R4, !PT ;  /* 0x00000004bb047209 */ /* 0x000fe20007810000 */
[----:B------:R-:W-:Y:S01]  /*dd70*/  LDSM.16.MT88.4 R24, [R216+0x18000] ;  /* 0x01800000d818783b */ /* 0x000fe20000004200 */
        /* <DEDUP_REMOVED lines=14> */
[----:B------:R-:W-:Y:S02]  /*de60*/  ISETP.GE.AND P6, PT, R20, R237, PT ;  /* 0x000000ed1400720c */ /* 0x000fe40003fc6270 */
[----:B------:R-:W-:Y:S02]  /*de70*/  FMNMX.FTZ R5, R246, R5, !PT ;  /* 0x00000005f6057209 */ /* 0x000fe40007810000 */
[----:B------:R-:W-:-:S02]  /*de80*/  FMNMX.FTZ R2, R225, R2, !PT ;  /* 0x00000002e1027209 */ /* 0x000fc40007810000 */
[----:B------:R-:W-:Y:S02]  /*de90*/  ISETP.LT.OR P6, PT, R20, R238, P6 ;  /* 0x000000ee1400720c */ /* 0x000fe400037c1670 */
[----:B------:R-:W-:Y:S02]  /*dea0*/  FSEL R178, R192, -INF , !P0 ;  /* 0xff800000c0b27808 */ /* 0x000fe40004000000 */
[----:B------:R-:W-:Y:S02]  /*deb0*/  FMNMX.FTZ R5, R226, R5, !PT ;  /* 0x00000005e2057209 */ /* 0x000fe40007810000 */
[----:B------:R-:W-:Y:S02]  /*dec0*/  FSEL R247, R7, -INF , !P4 ;  /* 0xff80000007f77808 */ /* 0x000fe40006000000 */
[C---:B------:R-:W-:Y:S02]  /*ded0*/  ISETP.GE.AND P4, PT, R0.reuse, R237, PT ;  /* 0x000000ed0000720c */ /* 0x040fe40003f86270 */
[----:B------:R-:W-:-:S02]  /*dee0*/  ISETP.GE.AND P0, PT, R0, R231, PT ;  /* 0x000000e70000720c */ /* 0x000fc40003f06270 */
[----:B------:R-:W-:Y:S02]  /*def0*/  FMNMX.FTZ R2, R227, R2, !PT ;  /* 0x00000002e3027209 */ /* 0x000fe40007810000 */
[----:B------:R-:W-:Y:S02]  /*df00*/  FSEL R180, R193, -INF , !P6 ;  /* 0xff800000c1b47808 */ /* 0x000fe40007000000 */
[----:B------:R-:W-:Y:S02]  /*df10*/  FMNMX.FTZ R5, R178, R5, !PT ;  /* 0x00000005b2057209 */ /* 0x000fe40007810000 */
[----:B------:R-:W-:Y:S02]  /*df20*/  ISETP.GE.AND P2, PT, R20, R231, PT ;  /* 0x000000e71400720c */ /* 0x000fe40003f46270 */
[C---:B------:R-:W-:Y:S02]  /*df30*/  ISETP.LT.OR P4, PT, R0.reuse, R238, P4 ;  /* 0x000000ee0000720c */ /* 0x040fe40002781670 */
[----:B------:R-:W-:-:S02]  /*df40*/  ISETP.LT.OR P0, PT, R0, R236, P0 ;  /* 0x000000ec0000720c */ /* 0x000fc40000701670 */
[----:B------:R-:W-:Y:S02]  /*df50*/  FMNMX.FTZ R2, R245, R2, !PT ;  /* 0x00000002f5027209 */ /* 0x000fe40007810000 */
[----:B------:R-:W-:Y:S02]  /*df60*/  FSEL R181, R188, -INF , !P5 ;  /* 0xff800000bcb57808 */ /* 0x000fe40006800000 */
[----:B------:R-:W-:Y:S02]  /*df70*/  FMNMX.FTZ R0, R180, R5, !PT ;  /* 0x00000005b4007209 */ /* 0x000fe40007810000 */
[----:B------:R-:W-:Y:S02]  /*df80*/  ISETP.LT.OR P2, PT, R20, R236, P2 ;  /* 0x000000ec1400720c */ /* 0x000fe40001741670 */
[----:B------:R-:W-:Y:S02]  /*df90*/  FSEL R179, R194, -INF , !P3 ;  /* 0xff800000c2b37808 */ /* 0x000fe40005800000 */
[----:B------:R-:W-:-:S02]  /*dfa0*/  FMNMX.FTZ R2, R247, R2, !PT ;  /* 0x00000002f7027209 */ /* 0x000fc40007810000 */
[----:B------:R-:W-:Y:S02]  /*dfb0*/  FSEL R182, R189, -INF , !P4 ;  /* 0xff800000bdb67808 */ /* 0x000fe40006000000 */
[----:B------:R-:W-:Y:S01]  /*dfc0*/  FMNMX.FTZ R7, R181, R0, !PT ;  /* 0x00000000b5077209 */ /* 0x000fe20007810000 */
[----:B------:R-:W-:Y:S01]  /*dfd0*/  IMAD.U32 R0, RZ, RZ, UR35 ;  /* 0x00000023ff007e24 */ /* 0x000fe2000f8e00ff */
[----:B------:R-:W-:Y:S02]  /*dfe0*/  LOP3.LUT R192, R251, R9, RZ, 0x3c, !PT ;  /* 0x00000009fbc07212 */ /* 0x000fe400078e3cff */
[----:B------:R-:W-:Y:S02]  /*dff0*/  FSEL R174, R195, -INF , !P2 ;  /* 0xff800000c3ae7808 */ /* 0x000fe40005000000 */
[----:B------:R-:W-:Y:S01]  /*e000*/  FMNMX.FTZ R5, R179, R2, !PT ;  /* 0x00000002b3057209 */ /* 0x000fe20007810000 */
[----:B------:R-:W-:Y:S01]  /*e010*/  IMAD.WIDE.U32 R192, R192, -0x2daee0ad, RZ ;  /* 0xd2511f53c0c07825 */ /* 0x000fe200078e00ff */
[----:B------:R-:W-:-:S02]  /*e020*/  FMNMX.FTZ R7, R182, R7, !PT ;  /* 0x00000007b6077209 */ /* 0x000fc40007810000 */
[----:B------:R-:W-:Y:S02]  /*e030*/  FSEL R175, R190, -INF , !P1 ;  /* 0xff800000beaf7808 */ /* 0x000fe40004800000 */
[----:B------:R-:W-:Y:S01]  /*e040*/  FMNMX.FTZ R4, R174, R5, !PT ;  /* 0x00000005ae047209 */ /* 0x000fe20007810000 */
[----:B------:R-:W1:Y:S01]  /*e050*/  SHFL.BFLY PT, R2, R7, 0x2, 0x1f ;  /* 0x0c401f0007027f89 */ /* 0x000e6200000e0000 */
[----:B------:R-:W-:Y:S01]  /*e060*/  LOP3.LUT R0, R185, UR39, R0, 0x96, !PT ;  /* 0x00000027b9007c12 */ /* 0x000fe2000f8e9600 */
[----:B------:R-:W-:Y:S01]  /*e070*/  UIADD3 UR39, UR39, 0x1, URZ ;  /* 0x0000000127277890 */ /* 0x000fe2000fffe03f */
[----:B------:R-:W-:Y:S01]  /*e080*/  LOP3.LUT R194, R193, UR4, R184, 0x96, !PT ;  /* 0x00000004c1c27c12 */ /* 0x000fe2000f8e96b8 */
[----:B------:R-:W-:Y:S01]  /*e090*/  UIADD3 UR4, UR34, -0x4ab325aa, URZ ;  /* 0xb54cda5622047890 */ /* 0x000fe2000fffe03f */
[----:B------:R-:W-:Y:S01]  /*e0a0*/  FSEL R177, R191, -INF , !P0 ;  /* 0xff800000bfb17808 */ /* 0x000fe20004000000 */
[----:B------:R-:W-:Y:S01]  /*e0b0*/  IMAD.WIDE.U32 R20, R0, -0x326172a9, RZ ;  /* 0xcd9e8d5700147825 */ /* 0x000fe200078e00ff */
[----:B------:R-:W-:-:S03]  /*e0c0*/  FMNMX.FTZ R4, R175, R4, !PT ;  /* 0x00000004af047209 */ /* 0x000fc60007810000 */
[----:B------:R-:W-:Y:S01]  /*e0d0*/  IMAD.WIDE.U32 R194, R194, -0x326172a9, RZ ;  /* 0xcd9e8d57c2c27825 */ /* 0x000fe200078e00ff */
[----:B------:R-:W-:Y:S02]  /*e0e0*/  FMNMX.FTZ R4, R177, R4, !PT ;  /* 0x00000004b1047209 */ /* 0x000fe40007810000 */
[----:B------:R-:W-:Y:S02]  /*e0f0*/  LOP3.LUT R6, R21, UR13, R250, 0x96, !PT ;  /* 0x0000000d15067c12 */ /* 0x000fe4000f8e96fa */
[----:B------:R-:W-:Y:S01]  /*e100*/  LOP3.LUT R0, R195, UR11, R20, 0x96, !PT ;  /* 0x0000000bc3007c12 */ /* 0x000fe2000f8e9614 */
[----:B------:R-:W2:Y:S02]  /*e110*/  SHFL.BFLY PT, R5, R4, 0x2, 0x1f ;  /* 0x0c401f0004057f89 */ /* 0x000ea400000e0000 */
[----:B------:R-:W-:-:S04]  /*e120*/  IMAD.WIDE.U32 R184, R6, -0x2daee0ad, RZ ;  /* 0xd2511f5306b87825 */ /* 0x000fc800078e00ff */
[----:B------:R-:W-:Y:S01]  /*e130*/  IMAD.WIDE.U32 R166, R0, -0x2daee0ad, RZ ;  /* 0xd2511f5300a67825 */ /* 0x000fe200078e00ff */
[----:B------:R-:W-:Y:S02]  /*e140*/  LOP3.LUT R0, R185, UR10, R192, 0x96, !PT ;  /* 0x0000000ab9007c12 */ /* 0x000fe4000f8e96c0 */
[----:B-1----:R-:W-:Y:S02]  /*e150*/  FMNMX.FTZ R7, R7, R2, !PT ;  /* 0x0000000207077209 */ /* 0x002fe40007810000 */
[----:B------:R-:W-:Y:S01]  /*e160*/  LOP3.LUT R184, R167, UR6, R184, 0x96, !PT ;  /* 0x00000006a7b87c12 */ /* 0x000fe2000f8e96b8 */
[----:B------:R-:W-:Y:S02]  /*e170*/  IMAD.WIDE.U32 R164, R0, -0x326172a9, RZ ;  /* 0xcd9e8d5700a47825 */ /* 0x000fe400078e00ff */
[----:B------:R-:W1:Y:S02]  /*e180*/  SHFL.BFLY PT, R2, R7, 0x1, 0x1f ;  /* 0x0c201f0007027f89 */ /* 0x000e6400000e0000 */
[----:B------:R-:W-:Y:S01]  /*e190*/  IMAD.WIDE.U32 R184, R184, -0x326172a9, RZ ;  /* 0xcd9e8d57b8b87825 */ /* 0x000fe200078e00ff */
[----:B------:R-:W-:-:S04]  /*e1a0*/  LOP3.LUT R0, R165, UR7, R194, 0x96, !PT ;  /* 0x00000007a5007c12 */ /* 0x000fc8000f8e96c2 */
        /* <DEDUP_REMOVED lines=9> */
[----:B-1----:R-:W-:Y:S02]  /*e240*/  FMNMX.FTZ R2, R7, R2, !PT ;  /* 0x0000000207027209 */ /* 0x002fe40007810000 */
[C---:B------:R-:W-:Y:S02]  /*e250*/  LOP3.LUT R4, R20.reuse, 0xffff, RZ, 0xc0, !PT ;  /* 0x0000ffff14047812 */ /* 0x040fe400078ec0ff */
[----:B------:R-:W-:Y:S01]  /*e260*/  LOP3.LUT R23, R20, 0xff, RZ, 0xc0, !PT ;  /* 0x000000ff14177812 */ /* 0x000fe200078ec0ff */
[C---:B------:R-:W-:Y:S01]  /*e270*/  FMUL.FTZ R183, R2.reuse, UR38 ;  /* 0x0000002602b77c20 */ /* 0x040fe20008410000 */
[----:B------:R-:W-:Y:S02]  /*e280*/  SHF.R.U32.HI R4, RZ, 0x8, R4 ;  /* 0x00000008ff047819 */ /* 0x000fe40000011604 */
[----:B------:R-:W-:Y:S02]  /*e290*/  SHF.R.U32.HI R7, RZ, 0x10, R20 ;  /* 0x00000010ff077819 */ /* 0x000fe40000011614 */
[----:B------:R-:W-:-:S02]  /*e2a0*/  FSETP.NEU.FTZ.AND P1, PT, R2, -INF , PT ;  /* 0xff8000000200780b */ /* 0x000fc40003f3d000 */
[----:B------:R-:W-:Y:S02]  /*e2b0*/  PRMT R23, R23, 0x5410, R4 ;  /* 0x0000541017177816 */ /* 0x000fe40000000004 */
[----:B------:R-:W-:Y:S02]  /*e2c0*/  LOP3.LUT R7, R7, 0xff, RZ, 0xc0, !PT ;  /* 0x000000ff07077812 */ /* 0x000fe400078ec0ff */
[----:B------:R-:W-:Y:S02]  /*e2d0*/  SHF.R.U32.HI R4, RZ, 0x18, R20 ;  /* 0x00000018ff047819 */ /* 0x000fe40000011614 */
[----:B------:R-:W-:Y:S02]  /*e2e0*/  FSEL R183, R183, RZ, P1 ;  /* 0x000000ffb7b77208 */ /* 0x000fe40000800000 */
[----:B--2---:R-:W-:Y:S02]  /*e2f0*/  FMNMX.FTZ R0, R5, R0, !PT ;  /* 0x0000000005007209 */ /* 0x004fe40007810000 */
[----:B------:R-:W-:Y:S01]  /*e300*/  PRMT R7, R7, 0x5410, R4 ;  /* 0x0000541007077816 */ /* 0x000fe20000000004 */
[--C-:B------:R-:W-:Y:S01]  /*e310*/  FFMA.FTZ R169, R176, UR38, -R183.reuse ;  /* 0x00000026b0a97c23 */ /* 0x100fe200080108b7 */
[----:B------:R-:W-:Y:S01]  /*e320*/  LOP3.LUT R4, R21, UR4, R166, 0x96, !PT ;  /* 0x0000000415047c12 */ /* 0x000fe2000f8e96a6 */
[C---:B------:R-:W-:Y:S01]  /*e330*/  FMUL.FTZ R176, R0.reuse, UR38 ;  /* 0x0000002600b07c20 */ /* 0x040fe20008410000 */
[----:B------:R-:W-:Y:S01]  /*e340*/  FSETP.NEU.FTZ.AND P0, PT, R0, -INF , PT ;  /* 0xff8000000000780b */ /* 0x000fe20003f1d000 */
[--C-:B------:R-:W-:Y:S01]  /*e350*/  FFMA.FTZ R172, R170, UR38, -R183.reuse ;  /* 0x00000026aaac7c23 */ /* 0x100fe200080108b7 */
[--C-:B------:R-:W-:Y:S01]  /*e360*/  SHF.R.U32.HI R5, RZ, 0x10, R4.reuse ;  /* 0x00000010ff057819 */ /* 0x100fe20000011604 */
[--C-:B------:R-:W-:Y:S01]  /*e370*/  FFMA.FTZ R170, R18, UR38, -R183.reuse ;  /* 0x0000002612aa7c23 */ /* 0x100fe200080108b7 */
[----:B------:R-:W-:Y:S01]  /*e380*/  LOP3.LUT R21, R4, 0xffff, RZ, 0xc0, !PT ;  /* 0x0000ffff04157812 */ /* 0x000fe200078ec0ff */
[--C-:B------:R-:W-:Y:S01]  /*e390*/  FFMA.FTZ R168, R168, UR38, -R183.reuse ;  /* 0x00000026a8a87c23 */ /* 0x100fe200080108b7 */
[----:B------:R-:W-:Y:S01]  /*e3a0*/  LOP3.LUT R6, R4, 0xff, RZ, 0xc0, !PT ;  /* 0x000000ff04067812 */ /* 0x000fe200078ec0ff */
[----:B------:R-:W-:Y:S01]  /*e3b0*/  MUFU.EX2 R169, R169 ;  /* 0x000000a900a97308 */ /* 0x000fe20000000800 */
[----:B------:R-:W-:Y:S01]  /*e3c0*/  SHF.R.U32.HI R4, RZ, 0x18, R4 ;  /* 0x00000018ff047819 */ /* 0x000fe20000011604 */
[--C-:B------:R-:W-:Y:S01]  /*e3d0*/  FFMA.FTZ R188, R32, UR38, -R183.reuse ;  /* 0x0000002620bc7c23 */ /* 0x100fe200080108b7 */
[----:B------:R-:W-:Y:S01]  /*e3e0*/  LOP3.LUT R5, R5, 0xff, RZ, 0xc0, !PT ;  /* 0x000000ff05057812 */ /* 0x000fe200078ec0ff */
[--C-:B------:R-:W-:Y:S01]  /*e3f0*/  FFMA.FTZ R185, R34, UR38, -R183.reuse ;  /* 0x0000002622b97c23 */ /* 0x100fe200080108b7 */
[----:B------:R-:W-:Y:S01]  /*e400*/  FSEL R176, R176, RZ, P0 ;  /* 0x000000ffb0b07208 */ /* 0x000fe20000000000 */
[----:B------:R-:W-:Y:S01]  /*e410*/  FFMA.FTZ R190, R28, UR38, -R183 ;  /* 0x000000261cbe7c23 */ /* 0x000fe200080108b7 */
[----:B------:R-:W-:Y:S01]  /*e420*/  PRMT R5, R5, 0x5410, R4 ;  /* 0x0000541005057816 */ /* 0x000fe20000000004 */
[----:B------:R-:W1:Y:S01]  /*e430*/  MUFU.EX2 R168, R168 ;  /* 0x000000a800a87308 */ /* 0x000e620000000800 */
[----:B------:R-:W-:Y:S01]  /*e440*/  FSEL R4, R0, RZ, P0 ;  /* 0x000000ff00047208 */ /* 0x000fe20000000000 */
[--C-:B------:R-:W-:Y:S01]  /*e450*/  FFMA.FTZ R19, R19, UR38, -R176.reuse ;  /* 0x0000002613137c23 */ /* 0x100fe200080108b0 */
[--C-:B------:R-:W-:Y:S01]  /*e460*/  FFMA.FTZ R18, R187, UR38, -R176.reuse ;  /* 0x00000026bb127c23 */ /* 0x100fe200080108b0 */
[----:B------:R-:W-:Y:S01]  /*e470*/  FSEL R20, R2, RZ, P1 ;  /* 0x000000ff02147208 */ /* 0x000fe20000800000 */
[----:B------:R-:W-:Y:S01]  /*e480*/  FFMA.FTZ R171, R171, UR38, -R176 ;  /* 0x00000026abab7c23 */ /* 0x000fe200080108b0 */
[----:B------:R-:W-:Y:S01]  /*e490*/  FADD.FTZ R4, R3, -R4 ;  /* 0x8000000403047221 */ /* 0x000fe20000010000 */
[----:B------:R-:W-:Y:S01]  /*e4a0*/  FFMA.FTZ R3, R173, UR38, -R176 ;  /* 0x00000026ad037c23 */ /* 0x000fe200080108b0 */
[----:B------:R-:W-:Y:S01]  /*e4b0*/  MUFU.EX2 R19, R19 ;  /* 0x0000001300137308 */ /* 0x000fe20000000800 */
[----:B------:R-:W-:Y:S01]  /*e4c0*/  FADD.FTZ R20, R17, -R20 ;  /* 0x8000001411147221 */ /* 0x000fe20000010000 */
[----:B------:R-:W-:Y:S01]  /*e4d0*/  SHF.R.U32.HI R21, RZ, 0x8, R21 ;  /* 0x00000008ff157819 */ /* 0x000fe20000011615 */
[--C-:B------:R-:W-:Y:S01]  /*e4e0*/  FFMA.FTZ R187, R29, UR38, -R176.reuse ;  /* 0x000000261dbb7c23 */ /* 0x100fe200080108b0 */
[--C-:B------:R-:W-:Y:S01]  /*e4f0*/  HSET2.LE.AND R7, R7, R248.reuse, PT ;  /* 0x000000f807077233 */ /* 0x100fe20003803000 */
[----:B------:R-:W-:Y:S01]  /*e500*/  FMUL.FTZ R173, R20, UR38 ;  /* 0x0000002614ad7c20 */ /* 0x000fe20008410000 */
[----:B------:R-:W-:Y:S01]  /*e510*/  PRMT R21, R6, 0x5410, R21 ;  /* 0x0000541006157816 */ /* 0x000fe20000000015 */
[--C-:B------:R-:W-:Y:S01]  /*e520*/  FFMA.FTZ R189, R30, UR38, -R183.reuse ;  /* 0x000000261ebd7c23 */ /* 0x100fe200080108b7 */
[----:B------:R-:W2:Y:S01]  /*e530*/  MUFU.EX2 R18, R18 ;  /* 0x0000001200127308 */ /* 0x000ea20000000800 */
[--C-:B------:R-:W-:Y:S01]  /*e540*/  HSET2.LE.AND R6, R23, R248.reuse, PT ;  /* 0x000000f817067233 */ /* 0x100fe20003803000 */
[--C-:B------:R-:W-:Y:S01]  /*e550*/  FFMA.FTZ R191, R33, UR38, -R176.reuse ;  /* 0x0000002621bf7c23 */ /* 0x100fe200080108b0 */
[----:B-1----:R-:W-:Y:S01]  /*e560*/  F2FP.F16.F32.PACK_AB R23, R168, R169 ;  /* 0x000000a9a817723e */ /* 0x002fe200000000ff */
[----:B------:R-:W-:Y:S01]  /*e570*/  FFMA.FTZ R186, R31, UR38, -R176 ;  /* 0x000000261fba7c23 */ /* 0x000fe200080108b0 */
[--C-:B------:R-:W-:Y:S01]  /*e580*/  HSET2.LE.AND R21, R21, R248.reuse, PT ;  /* 0x000000f815157233 */ /* 0x100fe20003803000 */
[----:B------:R-:W-:Y:S01]  /*e590*/  LDSM.16.MT88.4 R28, [R216+0x18800] ;  /* 0x01880000d81c783b */ /* 0x000fe20000004200 */
[----:B------:R-:W-:Y:S01]  /*e5a0*/  HSET2.LE.AND R5, R5, R248, PT ;  /* 0x000000f805057233 */ /* 0x000fe20003803000 */
[----:B------:R1:W-:Y:S01]  /*e5b0*/  MUFU.EX2 R17, R171 ;  /* 0x000000ab00117308 */ /* 0x0003e20000000800 */
[----:B------:R-:W-:Y:S01]  /*e5c0*/  LOP3.LUT R6, R6, R23, RZ, 0xc0, !PT ;  /* 0x0000001706067212 */ /* 0x000fe200078ec0ff */
[--C-:B------:R-:W-:Y:S01]  /*e5d0*/  FFMA.FTZ R193, R246, UR38, -R183.reuse ;  /* 0x00000026f6c17c23 */ /* 0x100fe200080108b7 */
[----:B------:R-:W-:Y:S01]  /*e5e0*/  LOP3.LUT R166, R167, UR31, R184, 0x96, !PT ;  /* 0x0000001fa7a67c12 */ /* 0x000fe2000f8e96b8 */
[--C-:B------:R-:W-:Y:S01]  /*e5f0*/  FFMA.FTZ R184, R35, UR38, -R176.reuse ;  /* 0x0000002623b87c23 */ /* 0x100fe200080108b0 */
[----:B------:R-:W-:Y:S01]  /*e600*/  FFMA.FTZ R178, R178, UR38, -R183 ;  /* 0x00000026b2b27c23 */ /* 0x000fe200080108b7 */
[--C-:B------:R-:W-:Y:S01]  /*e610*/  FFMA.FTZ R179, R179, UR38, -R176.reuse ;  /* 0x00000026b3b37c23 */ /* 0x100fe200080108b0 */
[----:B------:R-:W-:Y:S01]  /*e620*/  FFMA.FTZ R174, R174, UR38, -R176 ;  /* 0x00000026aeae7c23 */ /* 0x000fe200080108b0 */
[----:B------:R-:W3:Y:S01]  /*e630*/  MUFU.EX2 R3, R3 ;  /* 0x0000000300037308 */ /* 0x000ee20000000800 */
[----:B--2---:R-:W-:Y:S01]  /*e640*/  F2FP.F16.F32.PACK_AB R20, R18, R19 ;  /* 0x000000131214723e */ /* 0x004fe200000000ff */
[----:B------:R-:W-:-:S03]  /*e650*/  IMAD.WIDE.U32 R166, R166, -0x2daee0ad, RZ ;  /* 0xd2511f53a6a67825 */ /* 0x000fc600078e00ff */
[----:B------:R-:W-:-:S03]  /*e660*/  LOP3.LUT R7, R7, R20, RZ, 0xc0, !PT ;  /* 0x0000001407077212 */ /* 0x000fc600078ec0ff */
[----:B------:R-:W-:Y:S01]  /*e670*/  MUFU.EX2 R172, R172 ;  /* 0x000000ac00ac7308 */ /* 0x000fe20000000800 */
[----:B-1----:R-:W-:-:S07]  /*e680*/  FMUL.FTZ R171, R4, UR38 ;  /* 0x0000002604ab7c20 */ /* 0x002fce0008410000 */
[----:B------:R-:W1:Y:S01]  /*e690*/  MUFU.EX2 R170, R170 ;  /* 0x000000aa00aa7308 */ /* 0x000e620000000800 */
[----:B---3--:R-:W-:-:S04]  /*e6a0*/  F2FP.F16.F32.PACK_AB R20, R3, R17 ;  /* 0x000000110314723e */ /* 0x008fc800000000ff */
[----:B------:R-:W-:-:S03]  /*e6b0*/  LOP3.LUT R5, R5, R20, RZ, 0xc0, !PT ;  /* 0x0000001405057212 */ /* 0x000fc600078ec0ff */
[----:B------:R-:W2:Y:S08]  /*e6c0*/  MUFU.EX2 R173, R173 ;  /* 0x000000ad00ad7308 */ /* 0x000eb00000000800 */
[----:B------:R-:W3:Y:S01]  /*e6d0*/  MUFU.EX2 R171, R171 ;  /* 0x000000ab00ab7308 */ /* 0x000ee20000000800 */
[----:B-1----:R-:W-:-:S04]  /*e6e0*/  F2FP.F16.F32.PACK_AB R4, R170, R172 ;  /* 0x000000acaa04723e */ /* 0x002fc800000000ff */
[----:B------:R-:W-:Y:S02]  /*e6f0*/  LOP3.LUT R4, R21, R4, RZ, 0xc0, !PT ;  /* 0x0000000415047212 */ /* 0x000fe400078ec0ff */
[----:B------:R-:W1:Y:S01]  /*e700*/  LDSM.16.MT88.4 R20, [R214+0x18000] ;  /* 0x01800000d614783b */ /* 0x000e620000004200 */
        /* <DEDUP_REMOVED lines=141> */
[-C--:B------:R-:W-:Y:S01]  /*efe0*/  FMUL.FTZ R130, R130, R171.reuse ;  /* 0x000000ab82827220 */ /* 0x080fe20000410000 */
[----:B------:R-:W-:Y:S01]  /*eff0*/  FMUL.FTZ R131, R131, R171 ;  /* 0x000000ab83837220 */ /* 0x000fe20000410000 */
[-C--:B------:R-:W-:Y:S01]  /*f000*/  FMUL.FTZ R132, R132, R173.reuse ;  /* 0x000000ad84847220 */ /* 0x080fe20000410000 */
[----:B------:R-:W-:Y:S01]  /*f010*/  FMUL.FTZ R133, R133, R173 ;  /* 0x000000ad85857220 */ /* 0x000fe20000410000 */
[-C--:B------:R-:W-:Y:S01]  /*f020*/  FMUL.FTZ R134, R134, R171.reuse ;  /* 0x000000ab86867220 */ /* 0x080fe20000410000 */
[----:B------:R-:W-:Y:S01]  /*f030*/  FMUL.FTZ R135, R135, R171 ;  /* 0x000000ab87877220 */ /* 0x000fe20000410000 */
[----:B------:R-:W-:Y:S01]  /*f040*/  MUFU.EX2 R185, R185 ;  /* 0x000000b900b97308 */ /* 0x000fe20000000800 */
[----:B------:R-:W-:Y:S01]  /*f050*/  FFMA.FTZ R173, R249, R173, R172 ;  /* 0x000000adf9ad7223 */ /* 0x000fe200000100ac */
[----:B------:R-:W-:-:S03]  /*f060*/  FFMA.FTZ R252, R252, R171, R17 ;  /* 0x000000abfcfc7223 */ /* 0x000fc60000010011 */
[----:B------:R-:W-:Y:S01]  /*f070*/  FADD.FTZ R170, R170, R173 ;  /* 0x000000adaaaa7221 */ /* 0x000fe20000010000 */
[----:B------:R-:W-:Y:S02]  /*f080*/  FADD.FTZ R252, R3, R252 ;  /* 0x000000fc03fc7221 */ /* 0x000fe40000010000 */
[----:B------:R-:W-:Y:S01]  /*f090*/  MUFU.EX2 R187, R187 ;  /* 0x000000bb00bb7308 */ /* 0x000fe20000000800 */
[----:B------:R-:W-:Y:S01]  /*f0a0*/  FADD.FTZ R169, R169, R170 ;  /* 0x000000aaa9a97221 */ /* 0x000fe20000010000 */
[----:B------:R-:W-:Y:S01]  /*f0b0*/  FADD.FTZ R19, R19, R252 ;  /* 0x000000fc13137221 */ /* 0x000fe20000010000 */
[C---:B--2---:R-:W-:Y:S02]  /*f0c0*/  HMMA.16816.F32 R56, R4.reuse, R24, R56 ;  /* 0x000000180438723c */ /* 0x044fe40000001838 */
[----:B------:R-:W-:Y:S01]  /*f0d0*/  FADD.FTZ R169, R168, R169 ;  /* 0x000000a9a8a97221 */ /* 0x000fe20000010000 */
[----:B------:R-:W-:Y:S02]  /*f0e0*/  FADD.FTZ R18, R18, R19 ;  /* 0x0000001312127221 */ /* 0x000fe40000010000 */
[----:B------:R-:W-:Y:S01]  /*f0f0*/  MUFU.EX2 R184, R184 ;  /* 0x000000b800b87308 */ /* 0x000fe20000000800 */
[C---:B------:R-:W-:Y:S01]  /*f100*/  HMMA.16816.F32 R60, R4.reuse, R26, R60 ;  /* 0x0000001a043c723c */ /* 0x040fe2000000183c */
[----:B------:R-:W2:Y:S06]  /*f110*/  LDSM.16.MT88.4 R24, [R216+0x1c000] ;  /* 0x01c00000d818783b */ /* 0x000eac0000004200 */
[----:B------:R-:W-:Y:S08]  /*f120*/  MUFU.EX2 R190, R190 ;  /* 0x000000be00be7308 */ /* 0x000ff00000000800 */
[----:B------:R-:W-:Y:S01]  /*f130*/  MUFU.EX2 R189, R189 ;  /* 0x000000bd00bd7308 */ /* 0x000fe20000000800 */
[C---:B-1----:R-:W-:Y:S06]  /*f140*/  HMMA.16816.F32 R64, R4.reuse, R20, R64 ;  /* 0x000000140440723c */ /* 0x042fec0000001840 */
[C---:B------:R-:W-:Y:S01]  /*f150*/  HMMA.16816.F32 R68, R4.reuse, R22, R68 ;  /* 0x000000160444723c */ /* 0x040fe20000001844 */
[----:B------:R-:W1:Y:S01]  /*f160*/  LDSM.16.MT88.4 R20, [R214+0x1c000] ;  /* 0x01c00000d614783b */ /* 0x000e620000004200 */
[----:B------:R-:W-:Y:S08]  /*f170*/  MUFU.EX2 R191, R191 ;  /* 0x000000bf00bf7308 */ /* 0x000ff00000000800 */
[----:B------:R-:W3:Y:S08]  /*f180*/  MUFU.EX2 R186, R186 ;  /* 0x000000ba00ba7308 */ /* 0x000ef00000000800 */
[----:B------:R-:W-:Y:S01]  /*f190*/  MUFU.EX2 R193, R193 ;  /* 0x000000c100c17308 */ /* 0x000fe20000000800 */
[C---:B--2---:R-:W-:Y:S06]  /*f1a0*/  HMMA.16816.F32 R72, R4.reuse, R24, R72 ;  /* 0x000000180448723c */ /* 0x044fec0000001848 */
[----:B------:R-:W-:Y:S01]  /*f1b0*/  HMMA.16816.F32 R76, R4, R26, R76 ;  /* 0x0000001a044c723c */ /* 0x000fe2000000184c */
[----:B------:R-:W2:Y:S01]  /*f1c0*/  LDSM.16.MT88.4 R24, [R213+0x1c000] ;  /* 0x01c00000d518783b */ /* 0x000ea20000004200 */
[----:B---3--:R-:W-:Y:S01]  /*f1d0*/  F2FP.F16.F32.PACK_AB R32, R186, R191 ;  /* 0x000000bfba20723e */ /* 0x008fe200000000ff */
[----:B------:R-:W-:Y:S01]  /*f1e0*/  MUFU.EX2 R178, R178 ;  /* 0x000000b200b27308 */ /* 0x000fe20000000800 */
[----:B------:R-:W-:-:S04]  /*f1f0*/  FADD.FTZ R191, R191, R18 ;  /* 0x00000012bfbf7221 */ /* 0x000fc80000010000 */
[----:B------:R-:W-:-:S03]  /*f200*/  FADD.FTZ R186, R186, R191 ;  /* 0x000000bfbaba7221 */ /* 0x000fc60000010000 */
[----:B------:R-:W-:Y:S01]  /*f210*/  MUFU.EX2 R179, R179 ;  /* 0x000000b300b37308 */ /* 0x000fe20000000800 */
[C---:B-1----:R-:W-:Y:S07]  /*f220*/  HMMA.16816.F32 R80, R4.reuse, R20, R80 ;  /* 0x000000140450723c */ /* 0x042fee0000001850 */
[----:B------:R-:W-:Y:S01]  /*f230*/  MUFU.EX2 R174, R174 ;  /* 0x000000ae00ae7308 */ /* 0x000fe20000000800 */
        /* <DEDUP_REMOVED lines=15> */
[C---:B------:R-:W-:Y:S06]  /*f330*/  HMMA.16816.F32 R124, R4.reuse, R26, R124 ;  /* 0x0000001a047c723c */ /* 0x040fec000000187c */
[C---:B-1----:R-:W-:Y:S06]  /*f340*/  HMMA.16816.F32 R128, R4.reuse, R20, R128 ;  /* 0x000000140480723c */ /* 0x042fec0000001880 */
[----:B------:R-:W-:Y:S01]  /*f350*/  HMMA.16816.F32 R132, R4, R22, R132 ;  /* 0x000000160484723c */ /* 0x000fe20000001884 */
[----:B------:R-:W-:-:S02]  /*f360*/  LOP3.LUT R21, R166, 0xff, RZ, 0xc0, !PT ;  /* 0x000000ffa6157812 */ /* 0x000fc400078ec0ff */
[----:B------:R-:W-:-:S04]  /*f370*/  SHF.R.U32.HI R20, RZ, 0x18, R166 ;  /* 0x00000018ff147819 */ /* 0x000fc800000116a6 */
[----:B------:R-:W-:Y:S02]  /*f380*/  LOP3.LUT R6, R166, 0xffff, RZ, 0xc0, !PT ;  /* 0x0000ffffa6067812 */ /* 0x000fe400078ec0ff */
[----:B------:R-:W-:Y:S02]  /*f390*/  LOP3.LUT R4, R167, UR23, R164, 0x96, !PT ;  /* 0x00000017a7047c12 */ /* 0x000fe4000f8e96a4 */
[----:B------:R-:W-:Y:S02]  /*f3a0*/  SHF.R.U32.HI R6, RZ, 0x8, R6 ;  /* 0x00000008ff067819 */ /* 0x000fe40000011606 */
[C---:B------:R-:W-:Y:S02]  /*f3b0*/  LOP3.LUT R25, R4.reuse, 0xff, RZ, 0xc0, !PT ;  /* 0x000000ff04197812 */ /* 0x040fe400078ec0ff */
[----:B------:R-:W-:Y:S02]  /*f3c0*/  PRMT R21, R21, 0x5410, R6 ;  /* 0x0000541015157816 */ /* 0x000fe40000000006 */
[----:B------:R-:W-:-:S02]  /*f3d0*/  LOP3.LUT R6, R4, 0xffff, RZ, 0xc0, !PT ;  /* 0x0000ffff04067812 */ /* 0x000fc400078ec0ff */
[----:B------:R-:W-:Y:S02]  /*f3e0*/  SHF.R.U32.HI R7, RZ, 0x10, R166 ;  /* 0x00000010ff077819 */ /* 0x000fe400000116a6 */
[----:B------:R-:W-:Y:S01]  /*f3f0*/  SHF.R.U32.HI R6, RZ, 0x8, R6 ;  /* 0x00000008ff067819 */ /* 0x000fe20000011606 */
[----:B------:R-:W-:Y:S01]  /*f400*/  LDSM.16.MT88.4 R164, [R212+0x1c800] ;  /* 0x01c80000d4a4783b */ /* 0x000fe20000004200 */
[----:B------:R-:W-:Y:S02]  /*f410*/  LOP3.LUT R7, R7, 0xff, RZ, 0xc0, !PT ;  /* 0x000000ff07077812 */ /* 0x000fe400078ec0ff */
[----:B------:R-:W-:Y:S02]  /*f420*/  PRMT R25, R25, 0x5410, R6 ;  /* 0x0000541019197816 */ /* 0x000fe40000000006 */
[----:B------:R-:W-:Y:S02]  /*f430*/  HSET2.LE.AND R6, R21, R248, PT ;  /* 0x000000f815067233 */ /* 0x000fe40003803000 */
[----:B------:R-:W-:-:S02]  /*f440*/  F2FP.F16.F32.PACK_AB R21, R185, R188 ;  /* 0x000000bcb915723e */ /* 0x000fc400000000ff */
[----:B------:R-:W-:Y:S02]  /*f450*/  PRMT R7, R7, 0x5410, R20 ;  /* 0x0000541007077816 */ /* 0x000fe40000000014 */
[----:B------:R-:W-:Y:S02]  /*f460*/  LOP3.LUT R6, R6, R21, RZ, 0xc0, !PT ;  /* 0x0000001506067212 */ /* 0x000fe400078ec0ff */
[----:B------:R-:W1:Y:S01]  /*f470*/  LDSM.16.MT88.4 R20, [R214+0x18800] ;  /* 0x01880000d614783b */ /* 0x000e620000004200 */
[--C-:B------:R-:W-:Y:S02]  /*f480*/  SHF.R.U32.HI R5, RZ, 0x10, R4.reuse ;  /* 0x00000010ff057819 */ /* 0x100fe40000011604 */
[----:B------:R-:W-:Y:S02]  /*f490*/  SHF.R.U32.HI R4, RZ, 0x18, R4 ;  /* 0x00000018ff047819 */ /* 0x000fe40000011604 */
[----:B------:R-:W-:Y:S02]  /*f4a0*/  LOP3.LUT R5, R5, 0xff, RZ, 0xc0, !PT ;  /* 0x000000ff05057812 */ /* 0x000fe400078ec0ff */
[----:B------:R-:W-:-:S02]  /*f4b0*/  HSET2.LE.AND R7, R7, R248, PT ;  /* 0x000000f807077233 */ /* 0x000fc40003803000 */
[----:B------:R-:W-:Y:S02]  /*f4c0*/  PRMT R5, R5, 0x5410, R4 ;  /* 0x0000541005057816 */ /* 0x000fe40000000004 */
[C---:B------:R-:W-:Y:S01]  /*f4d0*/  F2FP.F16.F32.PACK_AB R4, R184.reuse, R187 ;  /* 0x000000bbb804723e */ /* 0x040fe200000000ff */
[----:B------:R-:W-:Y:S02]  /*f4e0*/  FADD.FTZ R187, R187, R186 ;  /* 0x000000babbbb7221 */ /* 0x000fe40000010000 */
[--C-:B------:R-:W-:Y:S02]  /*f4f0*/  HSET2.LE.AND R5, R5, R248.reuse, PT ;  /* 0x000000f805057233 */ /* 0x100fe40003803000 */
[----:B------:R-:W-:Y:S01]  /*f500*/  LOP3.LUT R7, R7, R4, RZ, 0xc0, !PT ;  /* 0x0000000407077212 */ /* 0x000fe200078ec0ff */
[----:B------:R-:W-:Y:S01]  /*f510*/  FADD.FTZ R187, R184, R187 ;  /* 0x000000bbb8bb7221 */ /* 0x000fe20000010000 */
[----:B------:R-:W-:Y:S02]  /*f520*/  HSET2.LE.AND R4, R25, R248, PT ;  /* 0x000000f819047233 */ /* 0x000fe40003803000 */
[----:B------:R-:W-:Y:S01]  /*f530*/  F2FP.F16.F32.PACK_AB R25, R189, R190 ;  /* 0x000000bebd19723e */ /* 0x000fe200000000ff */
[----:B------:R-:W-:Y:S01]  /*f540*/  FADD.FTZ R190, R190, R169 ;  /* 0x000000a9bebe7221 */ /* 0x000fe20000010000 */
[----:B------:R-:W-:-:S02]  /*f550*/  LOP3.LUT R5, R5, R32, RZ, 0xc0, !PT ;  /* 0x0000002005057212 */ /* 0x000fc400078ec0ff */
[----:B------:R-:W-:Y:S01]  /*f560*/  LOP3.LUT R4, R4, R25, RZ, 0xc0, !PT ;  /* 0x0000001904047212 */ /* 0x000fe200078ec0ff */
[----:B------:R-:W2:Y:S01]  /*f570*/  LDSM.16.MT88.4 R32, [R213+0x1c800] ;  /* 0x01c80000d520783b */ /* 0x000ea20000004200 */
[----:B------:R-:W-:-:S03]  /*f580*/  FADD.FTZ R189, R189, R190 ;  /* 0x000000bebdbd7221 */ /* 0x000fc60000010000 */
[----:B------:R-:W3:Y:S01]  /*f590*/  LDSM.16.MT88.4 R24, [R213+0x18800] ;  /* 0x01880000d518783b */ /* 0x000ee20000004200 */
[----:B------:R-:W-:Y:S01]  /*f5a0*/  FADD.FTZ R188, R188, R189 ;  /* 0x000000bdbcbc7221 */ /* 0x000fe20000010000 */
[----:B------:R-:W-:Y:S03]  /*f5b0*/  HMMA.16816.F32 R160, R4, R28, R160 ;  /* 0x0000001c04a0723c */ /* 0x000fe600000018a0 */
[----:B------:R-:W-:-:S03]  /*f5c0*/  FADD.FTZ R188, R185, R188 ;  /* 0x000000bcb9bc7221 */ /* 0x000fc60000010000 */
[C---:B------:R-:W-:Y:S01]  /*f5d0*/  HMMA.16816.F32 R156, R4.reuse, R30, R156 ;  /* 0x0000001e049c723c */ /* 0x040fe2000000189c */
[----:B------:R-:W4:Y:S05]  /*f5e0*/  LDSM.16.MT88.4 R28, [R216+0x1a800] ;  /* 0x01a80000d81c783b */ /* 0x000f2a0000004200 */
[C---:B-1----:R-:W-:Y:S06]  /*f5f0*/  HMMA.16816.F32 R152, R4.reuse, R20, R152 ;  /* 0x000000140498723c */ /* 0x042fec0000001898 */
[C---:B------:R-:W-:Y:S01]  /*f600*/  HMMA.16816.F32 R148, R4.reuse, R22, R148 ;  /* 0x000000160494723c */ /* 0x040fe20000001894 */
[----:B------:R-:W1:Y:S05]  /*f610*/  LDSM.16.MT88.4 R20, [R212+0x18800] ;  /* 0x01880000d414783b */ /* 0x000e6a0000004200 */
[C---:B------:R-:W-:Y:S06]  /*f620*/  HMMA.16816.F32 R96, R4.reuse, R164, R96 ;  /* 0x000000a40460723c */ /* 0x040fec0000001860 */
[C---:B------:R-:W-:Y:S06]  /*f630*/  HMMA.16816.F32 R100, R4.reuse, R166, R100 ;  /* 0x000000a60464723c */ /* 0x040fec0000001864 */
[C---:B--2---:R-:W-:Y:S06]  /*f640*/  HMMA.16816.F32 R88, R4.reuse, R32, R88 ;  /* 0x000000200458723c */ /* 0x044fec0000001858 */
[----:B---3--:R-:W-:Y:S01]  /*f650*/  HMMA.16816.F32 R144, R4, R24, R144 ;  /* 0x000000180490723c */ /* 0x008fe20000001890 */
[----:B------:R-:W-:-:S05]  /*f660*/  IMAD.WIDE.U32 R32, R8, -0x2daee0ad, RZ ;  /* 0xd2511f5308207825 */ /* 0x000fca00078e00ff */
[C---:B------:R-:W-:Y:S01]  /*f670*/  HMMA.16816.F32 R140, R4.reuse, R26, R140 ;  /* 0x0000001a048c723c */ /* 0x040fe2000000188c */
[----:B------:R-:W2:Y:S05]  /*f680*/  LDSM.16.MT88.4 R24, [R214+0x1a800] ;  /* 0x01a80000d618783b */ /* 0x000eaa0000004200 */
[C---:B----4-:R-:W-:Y:S06]  /*f690*/  HMMA.16816.F32 R40, R4.reuse, R28, R40 ;  /* 0x0000001c0428723c */ /* 0x050fec0000001828 */
[C---:B-1----:R-:W-:Y:S06]  /*f6a0*/  HMMA.16816.F32 R136, R4.reuse, R20, R136 ;  /* 0x000000140488723c */ /* 0x042fec0000001888 */
[C---:B------:R-:W-:Y:S01]  /*f6b0*/  HMMA.16816.F32 R36, R4.reuse, R22, R36 ;  /* 0x000000160424723c */ /* 0x040fe20000001824 */
[----:B------:R-:W1:Y:S05]  /*f6c0*/  LDSM.16.MT88.4 R20, [R213+0x1a800] ;  /* 0x01a80000d514783b */ /* 0x000e6a0000004200 */
[C---:B------:R-:W-:Y:S01]  /*f6d0*/  HMMA.16816.F32 R44, R4.reuse, R30, R44 ;  /* 0x0000001e042c723c */ /* 0x040fe2000000182c */
[----:B------:R-:W3:Y:S05]  /*f6e0*/  LDSM.16.MT88.4 R28, [R212+0x1a800] ;  /* 0x01a80000d41c783b */ /* 0x000eea0000004200 */
[C---:B------:R-:W-:Y:S06]  /*f6f0*/  HMMA.16816.F32 R92, R4.reuse, R34, R92 ;  /* 0x00000022045c723c */ /* 0x040fec000000185c */
        /* <DEDUP_REMOVED lines=16> */
[C---:B------:R-:W-:Y:S06]  /*f800*/  HMMA.16816.F32 R108, R4.reuse, R30, R108 ;  /* 0x0000001e046c723c */ /* 0x040fec000000186c */
[C---:B--2---:R-:W-:Y:S06]  /*f810*/  HMMA.16816.F32 R112, R4.reuse, R24, R112 ;  /* 0x000000180470723c */ /* 0x044fec0000001870 */
[----:B------:R-:W-:Y:S01]  /*f820*/  HMMA.16816.F32 R116, R4, R26, R116 ;  /* 0x0000001a0474723c */ /* 0x000fe20000001874 */
[----:B------:R-:W-:-:S05]  /*f830*/  IMAD.U32 R24, RZ, RZ, UR39 ;  /* 0x00000027ff187e24 */ /* 0x000fca000f8e00ff */
[----:B------:R-:W-:Y:S02]  /*f840*/  LOP3.LUT R24, R33, UR35, R24, 0x96, !PT ;  /* 0x0000002321187c12 */ /* 0x000fe4000f8e9618 */
[----:B------:R-:W-:Y:S03]  /*f850*/  LDSM.16.MT88.4 R32, [R216+0x19000] ;  /* 0x01900000d820783b */ /* 0x000fe60000004200 */
[----:B------:R-:W-:Y:S01]  /*f860*/  IMAD.WIDE.U32 R24, R24, -0x326172a9, RZ ;  /* 0xcd9e8d5718187825 */ /* 0x000fe200078e00ff */
[----:B-1----:R-:W-:Y:S04]  /*f870*/  HMMA.16816.F32 R120, R4, R20, R120 ;  /* 0x000000140478723c */ /* 0x002fe80000001878 */
[----:B------:R-:W-:-:S02]  /*f880*/  LOP3.LUT R250, R25, UR13, R250, 0x96, !PT ;  /* 0x0000000d19fa7c12 */ /* 0x000fc4000f8e96fa */
[----:B------:R-:W-:Y:S01]  /*f890*/  HMMA.16816.F32 R124, R4, R22, R124 ;  /* 0x00000016047c723c */ /* 0x000fe2000000187c */
[----:B------:R-:W1:Y:S01]  /*f8a0*/  LDSM.16.MT88.4 R20, [R212+0x1e800] ;  /* 0x01e80000d414783b */ /* 0x000e620000004200 */
[----:B------:R-:W-:Y:S01]  /*f8b0*/  LOP3.LUT R24, R195, UR11, R24, 0x96, !PT ;  /* 0x0000000bc3187c12 */ /* 0x000fe2000f8e9618 */
[----:B------:R-:W-:-:S04]  /*f8c0*/  IMAD.WIDE.U32 R250, R250, -0x2daee0ad, RZ ;  /* 0xd2511f53fafa7825 */ /* 0x000fc800078e00ff */
[----:B------:R-:W-:Y:S01]  /*f8d0*/  FFMA.FTZ R195, R224, UR38, -R183 ;  /* 0x00000026e0c37c23 */ /* 0x000fe200080108b7 */
[----:B------:R-:W-:Y:S01]  /*f8e0*/  FFMA.FTZ R224, R247, UR38, -R176 ;  /* 0x00000026f7e07c23 */ /* 0x000fe200080108b0 */
[----:B------:R-:W-:Y:S01]  /*f8f0*/  IMAD.WIDE.U32 R26, R24, -0x2daee0ad, RZ ;  /* 0xd2511f53181a7825 */ /* 0x000fe200078e00ff */
[----:B------:R-:W-:-:S03]  /*f900*/  LOP3.LUT R192, R251, UR10, R192, 0x96, !PT ;  /* 0x0000000afbc07c12 */ /* 0x000fc6000f8e96c0 */
[----:B------:R-:W-:Y:S01]  /*f910*/  MUFU.EX2 R195, R195 ;  /* 0x000000c300c37308 */ /* 0x000fe20000000800 */
[----:B------:R-:W-:Y:S01]  /*f920*/  LOP3.LUT R24, R27, UR6, R250, 0x96, !PT ;  /* 0x000000061b187c12 */ /* 0x000fe2000f8e96fa */
[----:B------:R-:W-:-:S04]  /*f930*/  IMAD.WIDE.U32 R250, R192, -0x326172a9, RZ ;  /* 0xcd9e8d57c0fa7825 */ /* 0x000fc800078e00ff */
[----:B------:R-:W-:Y:S01]  /*f940*/  FFMA.FTZ R192, R244, UR38, -R183 ;  /* 0x00000026f4c07c23 */ /* 0x000fe200080108b7 */
[----:B------:R-:W-:Y:S01]  /*f950*/  IMAD.WIDE.U32 R28, R24, -0x326172a9, RZ ;  /* 0xcd9e8d57181c7825 */ /* 0x000fe200078e00ff */
[----:B------:R-:W-:Y:S01]  /*f960*/  LOP3.LUT R194, R251, UR7, R194, 0x96, !PT ;  /* 0x00000007fbc27c12 */ /* 0x000fe2000f8e96c2 */
[----:B------:R-:W-:Y:S02]  /*f970*/  MUFU.EX2 R224, R224 ;  /* 0x000000e000e07308 */ /* 0x000fe40000000800 */
[----:B------:R-:W-:Y:S01]  /*f980*/  IMAD.MOV.U32 R244, RZ, RZ, R28 ;  /* 0x000000fffff47224 */ /* 0x000fe200078e001c */
[----:B------:R-:W-:Y:S01]  /*f990*/  LOP3.LUT R250, R29, UR12, R250, 0x96, !PT ;  /* 0x0000000c1dfa7c12 */ /* 0x000fe2000f8e96fa */
[----:B------:R-:W-:-:S04]  /*f9a0*/  IMAD.WIDE.U32 R24, R194, -0x2daee0ad, RZ ;  /* 0xd2511f53c2187825 */ /* 0x000fc800078e00ff */
[----:B------:R-:W-:Y:S01]  /*f9b0*/  FFMA.FTZ R194, R226, UR38, -R183 ;  /* 0x00000026e2c27c23 */ /* 0x000fe200080108b7 */
[--C-:B------:R-:W-:Y:S01]  /*f9c0*/  FFMA.FTZ R226, R225, UR38, -R176.reuse ;  /* 0x00000026e1e27c23 */ /* 0x100fe200080108b0 */
[----:B------:R-:W-:Y:S01]  /*f9d0*/  FFMA.FTZ R225, R227, UR38, -R176 ;  /* 0x00000026e3e17c23 */ /* 0x000fe200080108b0 */
[----:B------:R-:W-:Y:S01]  /*f9e0*/  IMAD.WIDE.U32 R250, R250, -0x2daee0ad, RZ ;  /* 0xd2511f53fafa7825 */ /* 0x000fe200078e00ff */
[----:B------:R-:W-:Y:S01]  /*f9f0*/  LOP3.LUT R25, R25, UR29, R26, 0x96, !PT ;  /* 0x0000001d19197c12 */ /* 0x000fe2000f8e961a */
[----:B------:R-:W2:Y:S02]  /*fa00*/  MUFU.EX2 R192, R192 ;  /* 0x000000c000c07308 */ /* 0x000ea40000000800 */
[----:B------:R-:W-:Y:S01]  /*fa10*/  FFMA.FTZ R227, R245, UR38, -R176 ;  /* 0x00000026f5e37c23 */ /* 0x000fe200080108b0 */
[----:B------:R-:W-:Y:S01]  /*fa20*/  IMAD.MOV.U32 R245, RZ, RZ, R29 ;  /* 0x000000fffff57224 */ /* 0x000fe200078e001d */
[----:B------:R-:W-:Y:S01]  /*fa30*/  LOP3.LUT R24, R251, UR24, R24, 0x96, !PT ;  /* 0x00000018fb187c12 */ /* 0x000fe2000f8e9618 */
[----:B------:R-:W-:-:S04]  /*fa40*/  IMAD.WIDE.U32 R30, R25, -0x326172a9, RZ ;  /* 0xcd9e8d57191e7825 */ /* 0x000fc800078e00ff */
[----:B------:R-:W-:Y:S01]  /*fa50*/  IMAD.WIDE.U32 R24, R24, -0x326172a9, RZ ;  /* 0xcd9e8d5718187825 */ /* 0x000fe200078e00ff */
[----:B------:R-:W-:Y:S01]  /*fa60*/  MUFU.EX2 R226, R226 ;  /* 0x000000e200e27308 */ /* 0x000fe20000000800 */
[----:B-1----:R-:W-:Y:S01]  /*fa70*/  HMMA.16816.F32 R128, R4, R20, R128 ;  /* 0x000000140480723c */ /* 0x002fe20000001880 */
[----:B------:R-:W-:Y:S01]  /*fa80*/  LOP3.LUT R165, R24, 0xff, RZ, 0xc0, !PT ;  /* 0x000000ff18a57812 */ /* 0x000fe200078ec0ff */
[----:B------:R-:W-:Y:S02]  /*fa90*/  IMAD.MOV.U32 R246, RZ, RZ, R30 ;  /* 0x000000fffff67224 */ /* 0x000fe400078e001e */
[----:B------:R-:W-:-:S03]  /*faa0*/  IMAD.MOV.U32 R247, RZ, RZ, R31 ;  /* 0x000000fffff77224 */ /* 0x000fc600078e001f */
[----:B------:R-:W1:Y:S01]  /*fab0*/  MUFU.EX2 R225, R225 ;  /* 0x000000e100e17308 */ /* 0x000e620000000800 */
[----:B------:R-:W-:Y:S01]  /*fac0*/  HMMA.16816.F32 R132, R4, R22, R132 ;  /* 0x000000160484723c */ /* 0x000fe20000001884 */
[----:B------:R-:W-:Y:S02]  /*fad0*/  LOP3.LUT R20, R24, 0xffff, RZ, 0xc0, !PT ;  /* 0x0000ffff18147812 */ /* 0x000fe400078ec0ff */
[C---:B--2---:R-:W-:Y:S01]  /*fae0*/  F2FP.F16.F32.PACK_AB R21, R192.reuse, R195 ;  /* 0x000000c3c015723e */ /* 0x044fe200000000ff */
[----:B------:R-:W-:Y:S01]  /*faf0*/  FADD.FTZ R195, R195, R188 ;  /* 0x000000bcc3c37221 */ /* 0x000fe20000010000 */
[----:B------:R-:W-:Y:S02]  /*fb00*/  SHF.R.U32.HI R20, RZ, 0x8, R20 ;  /* 0x00000008ff147819 */ /* 0x000fe40000011614 */
[----:B------:R-:W-:Y:S01]  /*fb10*/  LOP3.LUT R5, R25, UR4, R30, 0x96, !PT ;  /* 0x0000000419057c12 */ /* 0x000fe2000f8e961e */
[----:B------:R-:W2:Y:S01]  /*fb20*/  MUFU.EX2 R194, R194 ;  /* 0x000000c200c27308 */ /* 0x000ea20000000800 */
[----:B------:R-:W-:Y:S01]  /*fb30*/  SHF.R.U32.HI R6, RZ, 0x10, R24 ;  /* 0x00000010ff067819 */ /* 0x000fe20000011618 */
[----:B------:R-:W-:Y:S01]  /*fb40*/  LDSM.16.MT88.4 R28, [R214+0x19000] ;  /* 0x01900000d61c783b */ /* 0x000fe20000004200 */
[C---:B------:R-:W-:Y:S01]  /*fb50*/  LOP3.LUT R7, R5.reuse, 0xffff, RZ, 0xc0, !PT ;  /* 0x0000ffff05077812 */ /* 0x040fe200078ec0ff */
[----:B------:R-:W-:Y:S01]  /*fb60*/  FADD.FTZ R192, R192, R195 ;  /* 0x000000c3c0c07221 */ /* 0x000fe20000010000 */
[----:B------:R-:W-:-:S02]  /*fb70*/  LOP3.LUT R4, R5, 0xff, RZ, 0xc0, !PT ;  /* 0x000000ff05047812 */ /* 0x000fc400078ec0ff */
[----:B------:R-:W-:Y:S01]  /*fb80*/  SHF.R.U32.HI R7, RZ, 0x8, R7 ;  /* 0x00000008ff077819 */ /* 0x000fe20000011607 */
[----:B------:R-:W3:Y:S01]  /*fb90*/  MUFU.EX2 R227, R227 ;  /* 0x000000e300e37308 */ /* 0x000ee20000000800 */
[----:B------:R-:W-:Y:S02]  /*fba0*/  SHF.R.U32.HI R24, RZ, 0x18, R24 ;  /* 0x00000018ff187819 */ /* 0x000fe40000011618 */
[----:B------:R-:W-:Y:S02]  /*fbb0*/  PRMT R7, R4, 0x5410, R7 ;  /* 0x0000541004077816 */ /* 0x000fe40000000007 */
[----:B------:R-:W-:Y:S02]  /*fbc0*/  SHF.R.U32.HI R4, RZ, 0x10, R5 ;  /* 0x00000010ff047819 */ /* 0x000fe40000011605 */
[----:B------:R-:W-:Y:S02]  /*fbd0*/  LOP3.LUT R23, R6, 0xff, RZ, 0xc0, !PT ;  /* 0x000000ff06177812 */ /* 0x000fe400078ec0ff */
[----:B------:R-:W-:-:S02]  /*fbe0*/  LOP3.LUT R6, R4, 0xff, RZ, 0xc0, !PT ;  /* 0x000000ff04067812 */ /* 0x000fc400078ec0ff */
[----:B------:R-:W-:Y:S02]  /*fbf0*/  HSET2.LE.AND R4, R7, R248, PT ;  /* 0x000000f807047233 */ /* 0x000fe40003803000 */
[----:B------:R-:W-:Y:S02]  /*fc00*/  PRMT R7, R23, 0x5410, R24 ;  /* 0x0000541017077816 */ /* 0x000fe40000000018 */
[----:B------:R-:W4:Y:S01]  /*fc10*/  LDSM.16.MT88.4 R24, [R213+0x19000] ;  /* 0x01900000d518783b */ /* 0x000f220000004200 */
[----:B------:R-:W-:Y:S02]  /*fc20*/  SHF.R.U32.HI R5, RZ, 0x18, R5 ;  /* 0x00000018ff057819 */ /* 0x000fe40000011605 */
[----:B------:R-:W-:Y:S02]  /*fc30*/  PRMT R165, R165, 0x5410, R20 ;  /* 0x00005410a5a57816 */ /* 0x000fe40000000014 */
[----:B------:R-:W-:Y:S02]  /*fc40*/  PRMT R5, R6, 0x5410, R5 ;  /* 0x0000541006057816 */ /* 0x000fe40000000005 */
[----:B------:R-:W-:-:S02]  /*fc50*/  LOP3.LUT R4, R4, R21, RZ, 0xc0, !PT ;  /* 0x0000001504047212 */ /* 0x000fc400078ec0ff */
[----:B------:R-:W5:Y:S01]  /*fc60*/  LDSM.16.MT88.4 R20, [R212+0x19000] ;  /* 0x01900000d414783b */ /* 0x000f620000004200 */
[--C-:B------:R-:W-:Y:S02]  /*fc70*/  HSET2.LE.AND R5, R5, R248.reuse, PT ;  /* 0x000000f805057233 */ /* 0x100fe40003803000 */
[----:B-1----:R-:W-:Y:S01]  /*fc80*/  F2FP.F16.F32.PACK_AB R6, R225, R226 ;  /* 0x000000e2e106723e */ /* 0x002fe200000000ff */
[----:B------:R-:W-:Y:S01]  /*fc90*/  FADD.FTZ R226, R226, R187 ;  /* 0x000000bbe2e27221 */ /* 0x000fe20000010000 */
[--C-:B------:R-:W-:Y:S02]  /*fca0*/  HSET2.LE.AND R7, R7, R248.reuse, PT ;  /* 0x000000f807077233 */ /* 0x100fe40003803000 */
[----:B------:R-:W-:Y:S01]  /*fcb0*/  LOP3.LUT R5, R5, R6, RZ, 0xc0, !PT ;  /* 0x0000000605057212 */ /* 0x000fe200078ec0ff */
[----:B------:R-:W-:Y:S01]  /*fcc0*/  FADD.FTZ R226, R225, R226 ;  /* 0x000000e2e1e27221 */ /* 0x000fe20000010000 */
[----:B------:R-:W-:Y:S02]  /*fcd0*/  HSET2.LE.AND R6, R165, R248, PT ;  /* 0x000000f8a5067233 */ /* 0x000fe40003803000 */
[----:B--2---:R-:W-:Y:S01]  /*fce0*/  F2FP.F16.F32.PACK_AB R165, R194, R193 ;  /* 0x000000c1c2a5723e */ /* 0x004fe200000000ff */
[----:B------:R-:W-:Y:S01]  /*fcf0*/  FADD.FTZ R193, R193, R192 ;  /* 0x000000c0c1c17221 */ /* 0x000fe20000010000 */
[----:B---3--:R-:W-:Y:S01]  /*fd00*/  F2FP.F16.F32.PACK_AB R164, R224, R227 ;  /* 0x000000e3e0a4723e */ /* 0x008fe200000000ff */
[----:B------:R-:W-:Y:S01]  /*fd10*/  FADD.FTZ R227, R227, R226 ;  /* 0x000000e2e3e37221 */ /* 0x000fe20000010000 */
[----:B------:R-:W-:Y:S01]  /*fd20*/  LOP3.LUT R6, R6, R165, RZ, 0xc0, !PT ;  /* 0x000000a506067212 */ /* 0x000fe200078ec0ff */
[----:B------:R-:W-:Y:S01]  /*fd30*/  FADD.FTZ R193, R194, R193 ;  /* 0x000000c1c2c17221 */ /* 0x000fe20000010000 */
[----:B------:R-:W-:Y:S01]  /*fd40*/  LOP3.LUT R7, R7, R164, RZ, 0xc0, !PT ;  /* 0x000000a407077212 */ /* 0x000fe200078ec0ff */
[----:B------:R-:W-:Y:S01]  /*fd50*/  FADD.FTZ R224, R224, R227 ;  /* 0x000000e3e0e07221 */ /* 0x000fe20000010000 */
[----:B------:R-:W1:Y:S05]  /*fd60*/  LDSM.16.MT88.4 R164, [R216+0x1b000] ;  /* 0x01b00000d8a4783b */ /* 0x000e6a0000004200 */
        /* <DEDUP_REMOVED lines=35> */
[----:B------:R-:W-:-:S02]  /*ffa0*/  IMAD.MOV.U32 R164, RZ, RZ, R244 ;  /* 0x000000ffffa47224 */ /* 0x000fc400078e00f4 */
[----:B------:R-:W-:Y:S02]  /*ffb0*/  IMAD.MOV.U32 R165, RZ, RZ, R245 ;  /* 0x000000ffffa57224 */ /* 0x000fe400078e00f5 */
[--C-:B------:R-:W-:Y:S01]  /*ffc0*/  FFMA.FTZ R245, R180, UR38, -R183.reuse ;  /* 0x00000026b4f57c23 */ /* 0x100fe200080108b7 */
[--C-:B------:R-:W-:Y:S01]  /*ffd0*/  FFMA.FTZ R180, R181, UR38, -R183.reuse ;  /* 0x00000026b5b47c23 */ /* 0x100fe200080108b7 */
[----:B---3--:R-:W-:Y:S01]  /*ffe0*/  HMMA.16816.F32 R88, R4, R32, R88 ;  /* 0x000000200458723c */ /* 0x008fe20000001858 */
[----:B------:R-:W-:-:S03]  /*fff0*/  FFMA.FTZ R181, R182, UR38, -R183 ;  /* 0x00000026b6b57c23 */ /* 0x000fc600080108b7 */
[----:B------:R-:W3:Y:S02]  /*10000*/  MUFU.EX2 R245, R245 ;  /* 0x000000f500f57308 */ /* 0x000ee40000000800 */
[C---:B------:R-:W-:Y:S01]  /*10010*/  HMMA.16816.F32 R92, R4.reuse, R34, R92 ;  /* 0x00000022045c723c */ /* 0x040fe2000000185c */
[----:B------:R-:W-:Y:S05]  /*10020*/  LDSM.16.MT88.4 R32, [R212+0x19800] ;  /* 0x01980000d420783b */ /* 0x000fea0000004200 */
[C---:B-1----:R-:W-:Y:S01]  /*10030*/  HMMA.16816.F32 R120, R4.reuse, R24, R120 ;  /* 0x000000180478723c */ /* 0x042fe20000001878 */
[----:B------:R-:W-:Y:S05]  /*10040*/  MUFU.EX2 R180, R180 ;  /* 0x000000b400b47308 */ /* 0x000fea0000000800 */
[----:B------:R-:W-:Y:S01]  /*10050*/  HMMA.16816.F32 R124, R4, R26, R124 ;  /* 0x0000001a047c723c */ /* 0x000fe2000000187c */
[----:B------:R-:W-:-:S02]  /*10060*/  LOP3.LUT R24, R247, UR31, R164, 0x96, !PT ;  /* 0x0000001ff7187c12 */ /* 0x000fc4000f8e96a4 */
[----:B------:R-:W1:Y:S01]  /*10070*/  MUFU.EX2 R181, R181 ;  /* 0x000000b500b57308 */ /* 0x000e620000000800 */
[----:B------:R-:W-:Y:S02]  /*10080*/  LDSM.16.MT88.4 R164, [R214+0x19800] ;  /* 0x01980000d6a4783b */ /* 0x000fe40000004200 */
[----:B------:R-:W-:Y:S01]  /*10090*/  IMAD.WIDE.U32 R24, R24, -0x2daee0ad, RZ ;  /* 0xd2511f5318187825 */ /* 0x000fe200078e00ff */
[C---:B------:R-:W-:Y:S03]  /*100a0*/  HMMA.16816.F32 R96, R4.reuse, R28, R96 ;  /* 0x0000001c0460723c */ /* 0x040fe60000001860 */
[--C-:B------:R-:W-:Y:S01]  /*100b0*/  FFMA.FTZ R26, R175, UR38, -R176.reuse ;  /* 0x00000026af1a7c23 */ /* 0x100fe200080108b0 */
[----:B------:R-:W-:Y:S01]  /*100c0*/  FFMA.FTZ R175, R177, UR38, -R176 ;  /* 0x00000026b1af7c23 */ /* 0x000fe200080108b0 */
[----:B------:R-:W-:Y:S02]  /*100d0*/  LOP3.LUT R250, R25, UR23, R250, 0x96, !PT ;  /* 0x0000001719fa7c12 */ /* 0x000fe4000f8e96fa */
[----:B------:R4:W-:Y:S01]  /*100e0*/  MUFU.EX2 R176, R26 ;  /* 0x0000001a00b07308 */ /* 0x0009e20000000800 */
[----:B------:R-:W-:Y:S01]  /*100f0*/  HMMA.16816.F32 R100, R4, R30, R100 ;  /* 0x0000001e0464723c */ /* 0x000fe20000001864 */
[----:B---3--:R-:W-:Y:S01]  /*10100*/  F2FP.F16.F32.PACK_AB R29, R245, R178 ;  /* 0x000000b2f51d723e */ /* 0x008fe200000000ff */
[----:B------:R-:W-:Y:S01]  /*10110*/  FADD.FTZ R178, R178, R193 ;  /* 0x000000c1b2b27221 */ /* 0x000fe20000010000 */
[----:B------:R-:W-:-:S03]  /*10120*/  LOP3.LUT R27, R250, 0xffff, RZ, 0xc0, !PT ;  /* 0x0000fffffa1b7812 */ /* 0x000fc600078ec0ff */
[----:B--2---:R-:W-:Y:S01]  /*10130*/  HMMA.16816.F32 R128, R4, R20, R128 ;  /* 0x000000140480723c */ /* 0x004fe20000001880 */
[----:B------:R-:W-:Y:S01]  /*10140*/  SHF.R.U32.HI R27, RZ, 0x8, R27 ;  /* 0x00000008ff1b7819 */ /* 0x000fe2000001161b */
[----:B------:R-:W2:Y:S01]  /*10150*/  MUFU.EX2 R175, R175 ;  /* 0x000000af00af7308 */ /* 0x000ea20000000800 */
[----:B------:R-:W-:-:S03]  /*10160*/  FADD.FTZ R245, R245, R178 ;  /* 0x000000b2f5f57221 */ /* 0x000fc60000010000 */
[----:B------:R-:W-:Y:S01]  /*10170*/  HMMA.16816.F32 R132, R4, R22, R132 ;  /* 0x000000160484723c */ /* 0x000fe20000001884 */
[----:B------:R-:W3:Y:S06]  /*10180*/  LDSM.16.MT88.4 R20, [R216+0x19800] ;  /* 0x01980000d814783b */ /* 0x000eec0000004200 */
[----:B------:R-:W-:Y:S02]  /*10190*/  LOP3.LUT R6, R250, 0xff, RZ, 0xc0, !PT ;  /* 0x000000fffa067812 */ /* 0x000fe400078ec0ff */
[----:B------:R-:W-:Y:S02]  /*101a0*/  LOP3.LUT R4, R24, 0xffff, RZ, 0xc0, !PT ;  /* 0x0000ffff18047812 */ /* 0x000fe400078ec0ff */
[----:B------:R-:W-:-:S02]  /*101b0*/  PRMT R27, R6, 0x5410, R27 ;  /* 0x00005410061b7816 */ /* 0x000fc4000000001b */
[----:B----4-:R-:W-:Y:S02]  /*101c0*/  SHF.R.U32.HI R26, RZ, 0x8, R4 ;  /* 0x00000008ff1a7819 */ /* 0x010fe40000011604 */
[--C-:B------:R-:W-:Y:S02]  /*101d0*/  SHF.R.U32.HI R25, RZ, 0x10, R250.reuse ;  /* 0x00000010ff197819 */ /* 0x100fe400000116fa */
[----:B------:R-:W-:Y:S02]  /*101e0*/  HSET2.LE.AND R4, R27, R248, PT ;  /* 0x000000f81b047233 */ /* 0x000fe40003803000 */
[----:B------:R-:W-:Y:S02]  /*101f0*/  SHF.R.U32.HI R250, RZ, 0x18, R250 ;  /* 0x00000018fffa7819 */ /* 0x000fe400000116fa */
[----:B------:R-:W-:Y:S02]  /*10200*/  LOP3.LUT R25, R25, 0xff, RZ, 0xc0, !PT ;  /* 0x000000ff19197812 */ /* 0x000fe400078ec0ff */
[----:B------:R-:W-:-:S02]  /*10210*/  LOP3.LUT R4, R4, R29, RZ, 0xc0, !PT ;  /* 0x0000001d04047212 */ /* 0x000fc400078ec0ff */
[----:B------:R-:W4:Y:S01]  /*10220*/  LDSM.16.MT88.4 R28, [R213+0x19800] ;  /* 0x01980000d51c783b */ /* 0x000f220000004200 */
[----:B------:R-:W-:Y:S02]  /*10230*/  SHF.R.U32.HI R7, RZ, 0x10, R24 ;  /* 0x00000010ff077819 */ /* 0x000fe40000011618 */
[----:B------:R-:W-:Y:S02]  /*10240*/  PRMT R25, R25, 0x5410, R250 ;  /* 0x0000541019197816 */ /* 0x000fe400000000fa */
[----:B------:R-:W-:Y:S02]  /*10250*/  LOP3.LUT R5, R24, 0xff, RZ, 0xc0, !PT ;  /* 0x000000ff18057812 */ /* 0x000fe400078ec0ff */
[----:B------:R-:W-:Y:S02]  /*10260*/  SHF.R.U32.HI R24, RZ, 0x18, R24 ;  /* 0x00000018ff187819 */ /* 0x000fe40000011618 */
[----:B------:R-:W-:Y:S02]  /*10270*/  LOP3.LUT R7, R7, 0xff, RZ, 0xc0, !PT ;  /* 0x000000ff07077812 */ /* 0x000fe400078ec0ff */
[----:B------:R-:W-:-:S02]  /*10280*/  HSET2.LE.AND R6, R25, R248, PT ;  /* 0x000000f819067233 */ /* 0x000fc40003803000 */
[C---:B------:R-:W-:Y:S01]  /*10290*/  F2FP.F16.F32.PACK_AB R27, R174.reuse, R179 ;  /* 0x000000b3ae1b723e */ /* 0x040fe200000000ff */
[----:B------:R-:W-:Y:S01]  /*102a0*/  FADD.FTZ R179, R179, R224 ;  /* 0x000000e0b3b37221 */ /* 0x000fe20000010000 */
[----:B------:R-:W-:Y:S02]  /*102b0*/  PRMT R25, R5, 0x5410, R26 ;  /* 0x0000541005197816 */ /* 0x000fe4000000001a */
[----:B------:R-:W-:Y:S01]  /*102c0*/  PRMT R7, R7, 0x5410, R24 ;  /* 0x0000541007077816 */ /* 0x000fe20000000018 */
[----:B------:R-:W-:Y:S01]  /*102d0*/  FADD.FTZ R179, R174, R179 ;  /* 0x000000b3aeb37221 */ /* 0x000fe20000010000 */
[----:B------:R-:W-:Y:S02]  /*102e0*/  LOP3.LUT R5, R6, R27, RZ, 0xc0, !PT ;  /* 0x0000001b06057212 */ /* 0x000fe400078ec0ff */
[--C-:B------:R-:W-:Y:S02]  /*102f0*/  HSET2.LE.AND R6, R25, R248.reuse, PT ;  /* 0x000000f819067233 */ /* 0x100fe40003803000 */
[----:B------:R-:W-:-:S02]  /*10300*/  HSET2.LE.AND R7, R7, R248, PT ;  /* 0x000000f807077233 */ /* 0x000fc40003803000 */
[----:B-1----:R-:W-:Y:S01]  /*10310*/  F2FP.F16.F32.PACK_AB R25, R181, R180 ;  /* 0x000000b4b519723e */ /* 0x002fe200000000ff */
[----:B------:R-:W-:Y:S01]  /*10320*/  FADD.FTZ R180, R180, R245 ;  /* 0x000000f5b4b47221 */ /* 0x000fe20000010000 */
[----:B--2---:R-:W-:Y:S01]  /*10330*/  F2FP.F16.F32.PACK_AB R24, R175, R176 ;  /* 0x000000b0af18723e */ /* 0x004fe200000000ff */
        /* <DEDUP_REMOVED lines=48> */
[----:B------:R-:W-:-:S15]  /*10640*/  HMMA.16816.F32 R132, R4, R30, R132 ;  /* 0x0000001e0484723c */ /* 0x000fde0000001884 */
[----:B------:R-:W-:-:S09]  /*10650*/  NOP ;  /* 0x0000000000007918 */ /* 0x000fd20000000000 */
.L_x_1625:
[----:B------:R-:W-:-:S06]  /*10660*/  UISETP.GT.AND UP0, UPT, UR21, UR16, UPT ;  /* 0x000000101500728c */ /* 0x000fcc000bf04270 */
[----:B------:R-:W-:-:S13]  /*10670*/  PLOP3.LUT P0, PT, PT, PT, UP0, 0x80, 0x0 ;  /* 0x000000000000781c */ /* 0x000fda0003f0f008 */
[----:B------:R-:W-:Y:S05]  /*10680*/  @!P0 BRA `(.L_x_1632) ;  /* 0x0000004c00a88947 */ /* 0x000fea0003800000 */
[----:B------:R-:W1:Y:S01]  /*10690*/  S2R R3, SR_TID.X ;  /* 0x0000000000037919 */ /* 0x000e620000002100 */
[--C-:B------:R-:W-:Y:S01]  /*106a0*/  SHF.R.S32.HI R5, RZ, 0x1f, R242.reuse ;  /* 0x0000001fff057819 */ /* 0x100fe200000114f2 */
[----:B------:R-:W-:Y:S01]  /*106b0*/  IMAD.MOV.U32 R4, RZ, RZ, R242 ;  /* 0x000000ffff047224 */ /* 0x000fe200078e00f2 */
[----:B------:R-:W-:Y:S01]  /*106c0*/  ULDC.64 UR10, c[0x0][0x220] ;  /* 0x00008800000a7ab9 */ /* 0x000fe20000000a00 */
[----:B------:R-:W-:Y:S01]  /*106d0*/  IMAD.U32 R244, RZ, RZ, UR27 ;  /* 0x0000001bfff47e24 */ /* 0x000fe2000f8e00ff */
[----:B------:R-:W-:Y:S01]  /*106e0*/  ULDC.64 UR6, c[0x0][0x218] ;  /* 0x0000860000067ab9 */ /* 0x000fe20000000a00 */
[--C-:B------:R-:W-:Y:S01]  /*106f0*/  IMAD.WIDE.U32 R18, R16, UR22, R4.reuse ;  /* 0x0000001610127c25 */ /* 0x100fe2000f8e0004 */
[----:B------:R-:W-:Y:S01]  /*10700*/  ULDC UR4, c[0x0][0x2d0] ;  /* 0x0000b40000047ab9 */ /* 0x000fe20000000800 */
[----:B------:R-:W-:Y:S01]  /*10710*/  UMOV UR23, URZ ;  /* 0x0000003f00177c82 */ /* 0x000fe20008000000 */
[----:B------:R-:W-:Y:S01]  /*10720*/  ISETP.GE.AND P2, PT, R242, UR4, PT ;  /* 0x00000004f2007c0c */ /* 0x000fe2000bf46270 */
[----:B------:R-:W-:Y:S01]  /*10730*/  IMAD.WIDE.U32 R16, R15, UR22, R4 ;  /* 0x000000160f107c25 */ /* 0x000fe2000f8e0004 */
[----:B------:R-:W-:Y:S01]  /*10740*/  IADD3 R7, P1, R18, UR28, RZ ;  /* 0x0000001c12077c10 */ /* 0x000fe2000ff3e0ff */
[----:B------:R-:W-:-:S02]  /*10750*/  UIADD3 UR22, UR21, -0x1, URZ ;  /* 0xffffffff15167890 */ /* 0x000fc4000fffe03f */
[----:B------:R-:W-:Y:S01]  /*10760*/  IMAD.U32 R246, RZ, RZ, UR26 ;  /* 0x0000001afff67e24 */ /* 0x000fe2000f8e00ff */
[----:B------:R-:W-:Y:S01]  /*10770*/  IADD3 R5, P0, R16, UR30, RZ ;  /* 0x0000001e10057c10 */ /* 0x000fe2000ff1e0ff */
[----:B------:R-:W-:Y:S01]  /*10780*/  IMAD.MOV.U32 R164, RZ, RZ, R0 ;  /* 0x000000ffffa47224 */ /* 0x000fe200078e0000 */
[----:B------:R-:W-:Y:S01]  /*10790*/  ULDC UR12, c[0x0][0x2d0] ;  /* 0x0000b400000c7ab9 */ /* 0x000fe20000000800 */
[----:B------:R-:W-:Y:S01]  /*107a0*/  IMAD.WIDE.U32 R20, R14, -0x326172a9, RZ ;  /* 0xcd9e8d570e147825 */ /* 0x000fe200078e00ff */
[----:B------:R-:W-:Y:S01]  /*107b0*/  IADD3.X R244, R244, UR36, R17, P0, !PT ;  /* 0x00000024f4f47c10 */ /* 0x000fe200087fe411 */
[----:B------:R-:W-:Y:S01]  /*107c0*/  ULDC UR4, c[0x0][0x2ec] ;  /* 0x0000bb0000047ab9 */ /* 0x000fe20000000800 */
[C---:B------:R-:W-:Y:S01]  /*107d0*/  LEA R245, P0, R5.reuse, UR10, 0x1 ;  /* 0x0000000a05f57c11 */ /* 0x040fe2000f8008ff */
[----:B------:R-:W2:Y:S01]  /*107e0*/  @!P2 LDC.64 R226, c[0x0][0x220] ;  /* 0x00008800ffe2ab82 */ /* 0x000ea20000000a00 */
[----:B------:R-:W-:Y:S01]  /*107f0*/  IADD3.X R246, R246, UR9, R19, P1, !PT ;  /* 0x00000009f6f67c10 */ /* 0x000fe20008ffe413 */
[----:B------:R-:W-:Y:S01]  /*10800*/  STL.64 [R1], R20 ;  /* 0x0000001401007387 */ /* 0x000fe20000100a00 */
[----:B------:R-:W-:Y:S01]  /*10810*/  LEA.HI.X R244, R5, UR11, R244, 0x1, P0 ;  /* 0x0000000b05f47c11 */ /* 0x000fe200080f0cf4 */
[----:B------:R-:W-:Y:S01]  /*10820*/  UIADD3 UR9, UR21, -0x2, URZ ;  /* 0xfffffffe15097890 */ /* 0x000fe2000fffe03f */
[----:B------:R-:W-:Y:S01]  /*10830*/  LEA R247, P1, R7, UR6, 0x1 ;  /* 0x0000000607f77c11 */ /* 0x000fe2000f8208ff */
[----:B------:R-:W-:Y:S01]  /*10840*/  ULDC.64 UR10, c[0x0][0x248] ;  /* 0x00009200000a7ab9 */ /* 0x000fe20000000a00 */
[----:B------:R-:W-:Y:S01]  /*10850*/  LOP3.LUT R250, R21, R9, RZ, 0x3c, !PT ;  /* 0x0000000915fa7212 */ /* 0x000fe200078e3cff */
[----:B------:R-:W3:Y:S01]  /*10860*/  @!P2 LDC.64 R224, c[0x0][0x220] ;  /* 0x00008800ffe0ab82 */ /* 0x000ee20000000a00 */
[----:B------:R-:W-:Y:S01]  /*10870*/  LEA.HI.X R246, R7, UR7, R246, 0x1, P1 ;  /* 0x0000000707f67c11 */ /* 0x000fe200088f0cf6 */
[----:B------:R-:W-:Y:S01]  /*10880*/  IMAD.WIDE.U32 R6, R8, -0x2daee0ad, RZ ;  /* 0xd2511f5308067825 */ /* 0x000fe200078e00ff */
[----:B-1----:R-:W-:Y:S01]  /*10890*/  SHF.R.S32.HI R4, RZ, 0x1f, R3 ;  /* 0x0000001fff047819 */ /* 0x002fe20000011403 */
[----:B------:R-:W-:-:S02]  /*108a0*/  ULDC.64 UR6, c[0x0][0x250] ;  /* 0x0000940000067ab9 */ /* 0x000fc40000000a00 */
[----:B------:R-:W-:Y:S01]  /*108b0*/  IMAD.WIDE.U32 R250, R250, -0x2daee0ad, RZ ;  /* 0xd2511f53fafa7825 */ /* 0x000fe200078e00ff */
[----:B------:R-:W-:-:S04]  /*108c0*/  LEA.HI R3, R4, R3, RZ, 0x3 ;  /* 0x0000000304037211 */ /* 0x000fc800078f18ff */
[----:B------:R-:W-:Y:S01]  /*108d0*/  SHF.R.S32.HI R0, RZ, 0x3, R3 ;  /* 0x00000003ff007819 */ /* 0x000fe20000011403 */
[----:B------:R-:W-:-:S03]  /*108e0*/  IMAD.MOV.U32 R3, RZ, RZ, R2 ;  /* 0x000000ffff037224 */ /* 0x000fc600078e0002 */
[----:B------:R-:W-:Y:S02]  /*108f0*/  IADD3 R4, P0, R0, 0x20, RZ ;  /* 0x0000002000047810 */ /* 0x000fe40007f1e0ff */
[----:B------:R-:W-:-:S03]  /*10900*/  SHF.R.S32.HI R0, RZ, 0x1f, R0 ;  /* 0x0000001fff007819 */ /* 0x000fc60000011400 */
[----:B------:R1:W-:Y:S02]  /*10910*/  STL [R1+0x18], R4 ;  /* 0x0000180401007387 */ /* 0x0003e40000100800 */
[----:B------:R-:W-:Y:S02]  /*10920*/  IMAD.X R5, RZ, RZ, R0, P0 ;  /* 0x000000ffff057224 */ /* 0x000fe400000e0600 */
[----:B------:R-:W-:Y:S04]  /*10930*/  STL.64 [R1+0x8], R6 ;  /* 0x0000080601007387 */ /* 0x000fe80000100a00 */
[----:B------:R4:W-:Y:S01]  /*10940*/  STL [R1+0x1c], R5 ;  /* 0x00001c0501007387 */ /* 0x0009e20000100800 */
[----:B-1---5:R-:W-:Y:S02]  /*10950*/  IMAD.MOV.U32 R4, RZ, RZ, R10 ;  /* 0x000000ffff047224 */ /* 0x022fe400078e000a */
[----:B----4-:R-:W-:-:S05]  /*10960*/  IMAD.MOV.U32 R5, RZ, RZ, R13 ;  /* 0x000000ffff057224 */ /* 0x010fca00078e000d */
[----:B------:R1:W-:Y:S01]  /*10970*/  STL.64 [R1+0x10], R4 ;  /* 0x0000100401007387 */ /* 0x0003e20000100a00 */
[----:B--23--:R-:W-:Y:S05]  /*10980*/  BRA `(.L_x_1633) ;  /* 0x0000000000fc7947 */ /* 0x00cfea0003800000 */
.L_x_1635:
[----:B------:R-:W2:Y:S01]  /*10990*/  LDL.LU.64 R168, [R1+0x28] ;  /* 0x0000280001a87983 */ /* 0x000ea20000300a00 */
[----:B------:R-:W1:Y:S01]  /*109a0*/  @!P2 LDC.64 R6, c[0x0][0x218] ;  /* 0x00008600ff06ab82 */ /* 0x000e620000000a00 */
[----:B------:R-:W-:Y:S02]  /*109b0*/  UIADD3 UR26, UR21, -0x2, URZ ;  /* 0xfffffffe151a7890 */ /* 0x000fe4000fffe03f */
[----:B------:R-:W3:Y:S02]  /*109c0*/  LDL.LU.64 R16, [R1+0x20] ;  /* 0x0000200001107983 */ /* 0x000ee40000300a00 */
        /* <DEDUP_REMOVED lines=8> */
[----:B------:R-:W-:Y:S02]  /*10a50*/  UIADD3 UR21, UR39, UR21, URZ ;  /* 0x0000001527157290 */ /* 0x000fe4000fffe03f */
[C---:B------:R-:W-:Y:S04]  /*10a60*/  LEA R8, P0, R12.reuse, R234, 0x6 ;  /* 0x000000ea0c087211 */ /* 0x040fe800078030ff */
[----:B------:R-:W-:Y:S05]  /*10a70*/  IMAD.U32 R13, RZ, RZ, UR21 ;  /* 0x00000015ff0d7e24 */ /* 0x000fea000f8e00ff */
[----:B------:R-:W-:Y:S02]  /*10a80*/  LEA.HI.X R13, R12, R241, R13, 0x6, P0 ;  /* 0x000000f10c0d7211 */ /* 0x000fe400000f340d */
        /* <DEDUP_REMOVED lines=34> */
[----:B---3--:R4:W-:Y:S04]  /*10cb0*/  @!P4 LDGSTS.E.BYPASS.LTC128B.128 [R230+0x13000], desc[UR32][R16.64+0x80] ;  /* 0x1300008010e6cfae */ /* 0x0089e8000b901d60 */
        /* <DEDUP_REMOVED lines=12> */
.L_x_1633:
[----:B-1----:R-:W2:Y:S01]  /*10d80*/  LDL.64 R4, [R1+0x18] ;  /* 0x0000180001047983 */ /* 0x002ea20000100a00 */
[----:B------:R-:W-:Y:S01]  /*10d90*/  UIADD3 UR28, UR22, -UR23, URZ ;  /* 0x80000017161c7290 */ /* 0x000fe2000fffe03f */
[----:B------:R-:W-:Y:S04]  /*10da0*/  DEPBAR.LE SB0, 0x0 ;  /* 0x000080000000791a */ /* 0x000fe80000000000 */
[----:B------:R-:W3:Y:S01]  /*10db0*/  LDL.64 R6, [R1+0x10] ;  /* 0x0000100001067983 */ /* 0x000ee20000100a00 */
[----:B------:R-:W-:Y:S01]  /*10dc0*/  IMAD.U32 R165, RZ, RZ, UR28 ;  /* 0x0000001cffa57e24 */ /* 0x000fe2000f8e00ff */
[----:B------:R-:W-:Y:S01]  /*10dd0*/  UIADD3 UR13, UR21, -0x1, URZ ;  /* 0xffffffff150d7890 */ /* 0x000fe2000fffe03f */
[----:B------:R-:W-:Y:S01]  /*10de0*/  BAR.SYNC.DEFER_BLOCKING 0x0 ;  /* 0x0000000000007b1d */ /* 0x000fe20000010000 */
[----:B------:R-:W-:Y:S02]  /*10df0*/  ISETP.GE.AND P4, PT, R229, UR12, PT ;  /* 0x0000000ce5007c0c */ /* 0x000fe4000bf86270 */
[----:B------:R-:W-:Y:S01]  /*10e00*/  USHF.R.S32.HI UR27, URZ, 0x1f, UR13 ;  /* 0x0000001f3f1b7899 */ /* 0x000fe2000801140d */
[C---:B------:R-:W-:Y:S01]  /*10e10*/  LEA R18, P1, R165.reuse, R232, 0x6 ;  /* 0x000000e8a5127211 */ /* 0x040fe200078230ff */
[----:B------:R-:W-:Y:S01]  /*10e20*/  UIMAD UR26, UR15, UR13, URZ ;  /* 0x0000000d0f1a72a4 */ /* 0x000fe2000f8e023f */
[----:B------:R-:W-:Y:S01]  /*10e30*/  IMAD.U32 R0, RZ, RZ, UR13 ;  /* 0x0000000dff007e24 */ /* 0x000fe2000f8e00ff */
[----:B------:R-:W-:Y:S01]  /*10e40*/  UISETP.GT.AND UP0, UPT, UR13, UR16, UPT ;  /* 0x000000100d00728c */ /* 0x000fe2000bf04270 */
[C---:B------:R-:W-:Y:S01]  /*10e50*/  LEA.HI.X.SX32 R19, R165.reuse, R233, 0x6, P1 ;  /* 0x000000e9a5137211 */ /* 0x040fe200008f36ff */
[----:B------:R-:W-:Y:S01]  /*10e60*/  UIMAD UR26, UR27, UR37, UR26 ;  /* 0x000000251b1a72a4 */ /* 0x000fe2000f8e021a */
[----:B------:R-:W-:Y:S01]  /*10e70*/  @P2 STS.128 [R230+0x18000], RZ ;  /* 0x018000ffe6002388 */ /* 0x000fe20000000c00 */
[----:B---3--:R-:W-:Y:S01]  /*10e80*/  IMAD.WIDE.U32 R26, R0, UR37, R6 ;  /* 0x00000025001a7c25 */ /* 0x008fe2000f8e0006 */
[----:B--2---:R-:W-:Y:S03]  /*10e90*/  LEA R22, P0, R165, R4, 0x6 ;  /* 0x00000004a5167211 */ /* 0x004fe600078030ff */
[----:B------:R-:W-:Y:S01]  /*10ea0*/  VIADD R0, R27, UR26 ;  /* 0x0000001a1b007c36 */ /* 0x000fe20008000000 */
[----:B------:R-:W-:Y:S01]  /*10eb0*/  LEA.HI.X.SX32 R23, R165, R5, 0x6, P0 ;  /* 0x00000005a5177211 */ /* 0x000fe200000f36ff */
[----:B------:R-:W-:Y:S01]  /*10ec0*/  IMAD R165, R19, UR6, RZ ;  /* 0x0000000613a57c24 */ /* 0x000fe2000f8e02ff */
[C---:B------:R-:W-:Y:S01]  /*10ed0*/  @!P2 LEA R14, P1, R26.reuse, R226, 0x1 ;  /* 0x000000e21a0ea211 */ /* 0x040fe200078208ff */
[----:B------:R-:W-:Y:S01]  /*10ee0*/  UIADD3 UR26, UR9, -UR23, URZ ;  /* 0x80000017091a7290 */ /* 0x000fe2000fffe03f */
[----:B------:R-:W-:Y:S01]  /*10ef0*/  @!P2 IADD3 R166, P0, R26, UR25, RZ ;  /* 0x000000191aa6ac10 */ /* 0x000fe2000ff1e0ff */
[----:B------:R-:W-:Y:S01]  /*10f00*/  IMAD R165, R18, UR7, R165 ;  /* 0x0000000712a57c24 */ /* 0x000fe2000f8e02a5 */
[----:B------:R-:W-:Y:S01]  /*10f10*/  @!P2 LEA.HI.X R15, R26, R227, R0, 0x1, P1 ;  /* 0x000000e31a0fa211 */ /* 0x000fe200008f0c00 */
[----:B------:R-:W-:Y:S01]  /*10f20*/  IMAD.WIDE.U32 R18, R18, UR6, RZ ;  /* 0x0000000612127c25 */ /* 0x000fe2000f8e00ff */
[----:B------:R-:W-:Y:S02]  /*10f30*/  @!P2 LEA R30, P1, R166, R224, 0x1 ;  /* 0x000000e0a61ea211 */ /* 0x000fe400078208ff */
[----:B------:R-:W-:Y:S01]  /*10f40*/  @!P2 IADD3.X R0, R0, UR20, RZ, P0, !PT ;  /* 0x000000140000ac10 */ /* 0x000fe200087fe4ff */
[----:B------:R-:W-:Y:S01]  /*10f50*/  IMAD.IADD R165, R19, 0x1, R165 ;  /* 0x0000000113a57824 */ /* 0x000fe200078e02a5 */
[----:B------:R-:W-:Y:S01]  /*10f60*/  LEA R26, P3, R18, R245, 0x1 ;  /* 0x000000f5121a7211 */ /* 0x000fe200078608ff */
[----:B------:R-:W-:Y:S01]  /*10f70*/  @!PT LDS RZ, [RZ] ;  /* 0x00000000fffff984 */ /* 0x000fe20000000800 */
[----:B------:R-:W-:Y:S01]  /*10f80*/  @!PT LDS RZ, [RZ] ;  /* 0x00000000fffff984 */ /* 0x000fe20000000800 */
[----:B------:R-:W-:Y:S01]  /*10f90*/  @!PT LDS RZ, [RZ] ;  /* 0x00000000fffff984 */ /* 0x000fe20000000800 */
[----:B------:R1:W-:Y:S01]  /*10fa0*/  @!P2 LDGSTS.E.BYPASS.LTC128B.128 [R230+0x18000], desc[UR32][R14.64] ;  /* 0x180000000ee6afae */ /* 0x0003e2000b901d60 */
[----:B------:R-:W-:Y:S01]  /*10fb0*/  @!P2 LEA.HI.X R31, R166, R225, R0, 0x1, P1 ;  /* 0x000000e1a61fa211 */ /* 0x000fe200008f0c00 */
[----:B------:R-:W-:Y:S01]  /*10fc0*/  IMAD R2, R23, UR6, RZ ;  /* 0x0000000617027c24 */ /* 0x000fe2000f8e02ff */
[-C--:B------:R-:W-:Y:S02]  /*10fd0*/  LEA.HI.X R27, R18, R244.reuse, R165, 0x1, P3 ;  /* 0x000000f4121b7211 */ /* 0x080fe400018f0ca5 */
[----:B------:R-:W-:Y:S01]  /*10fe0*/  @P4 STS.128 [R230+0x1a000], RZ ;  /* 0x01a000ffe6004388 */ /* 0x000fe20000000c00 */
[----:B------:R-:W-:Y:S01]  /*10ff0*/  ISETP.GE.AND P3, PT, R228, UR12, PT ;  /* 0x0000000ce4007c0c */ /* 0x000fe2000bf66270 */
[C---:B------:R-:W-:Y:S01]  /*11000*/  IMAD R2, R22.reuse, UR7, R2 ;  /* 0x0000000716027c24 */ /* 0x040fe2000f8e0202 */
[----:B------:R-:W-:Y:S02]  /*11010*/  ISETP.GE.AND P1, PT, R223, UR12, PT ;  /* 0x0000000cdf007c0c */ /* 0x000fe4000bf26270 */
[----:B------:R-:W-:Y:S01]  /*11020*/  @!PT LDS RZ, [RZ] ;  /* 0x00000000fffff984 */ /* 0x000fe20000000800 */
[----:B------:R-:W-:Y:S01]  /*11030*/  @!PT LDS RZ, [RZ] ;  /* 0x00000000fffff984 */ /* 0x000fe20000000800 */
[----:B------:R-:W-:Y:S01]  /*11040*/  @!PT LDS RZ, [RZ] ;  /* 0x00000000fffff984 */ /* 0x000fe20000000800 */
[----:B------:R-:W-:Y:S01]  /*11050*/  @!P4 LDGSTS.E.BYPASS.LTC128B.128 [R230+0x1a000], desc[UR32][R26.64+0x80] ;  /* 0x1a0000801ae6cfae */ /* 0x000fe2000b901d60 */
[----:B------:R-:W-:Y:S04]  /*11060*/  IMAD.WIDE.U32 R22, R22, UR6, RZ ;  /* 0x0000000616167c25 */ /* 0x000fe8000f8e00ff */
[----:B------:R-:W-:Y:S01]  /*11070*/  IMAD.IADD R167, R23, 0x1, R2 ;  /* 0x0000000117a77824 */ /* 0x000fe200078e0202 */
[C---:B------:R-:W-:Y:S01]  /*11080*/  LEA R34, P0, R22.reuse, R245, 0x1 ;  /* 0x000000f516227211 */ /* 0x040fe200078008ff */
[----:B------:R-:W-:Y:S02]  /*11090*/  IMAD.MOV.U32 R166, RZ, RZ, R4 ;  /* 0x000000ffffa67224 */ /* 0x000fe400078e0004 */
[----:B------:R-:W-:Y:S01]  /*110a0*/  IMAD.U32 R165, RZ, RZ, UR26 ;  /* 0x0000001affa57e24 */ /* 0x000fe2000f8e00ff */
[----:B------:R-:W-:Y:S01]  /*110b0*/  @P3 STS.128 [R230+0x1c000], RZ ;  /* 0x01c000ffe6003388 */ /* 0x000fe20000000c00 */
[----:B------:R-:W-:Y:S01]  /*110c0*/  LEA.HI.X R35, R22, R244, R167, 0x1, P0 ;  /* 0x000000f416237211 */ /* 0x000fe200000f0ca7 */
[----:B------:R-:W-:Y:S03]  /*110d0*/  IMAD.MOV.U32 R167, RZ, RZ, R5 ;  /* 0x000000ffffa77224 */ /* 0x000fe600078e0005 */
[----:B------:R-:W-:Y:S01]  /*110e0*/  @!PT LDS RZ, [RZ] ;  /* 0x00000000fffff984 */ /* 0x000fe20000000800 */
[----:B------:R-:W-:Y:S01]  /*110f0*/  @!PT LDS RZ, [RZ] ;  /* 0x00000000fffff984 */ /* 0x000fe20000000800 */
[----:B------:R-:W-:Y:S01]  /*11100*/  @!PT LDS RZ, [RZ] ;  /* 0x00000000fffff984 */ /* 0x000fe20000000800 */
[----:B------:R-:W-:Y:S01]  /*11110*/  @!P3 LDGSTS.E.BYPASS.LTC128B.128 [R230+0x1c000], desc[UR32][R26.64+0x100] ;  /* 0x1c0001001ae6bfae */ /* 0x000fe2000b901d60 */
[----:B------:R-:W-:Y:S04]  /*11120*/  IMAD.U32 R0, RZ, RZ, UR13 ;  /* 0x0000000dff007e24 */ /* 0x000fe8000f8e00ff */
[----:B------:R-:W-:Y:S01]  /*11130*/  @P1 STS.128 [R230+0x1e000], RZ ;  /* 0x01e000ffe6001388 */ /* 0x000fe20000000c00 */
[----:B------:R-:W-:Y:S04]  /*11140*/  IMAD R0, R0, 0x40, R239 ;  /* 0x0000004000007824 */ /* 0x000fe800078e02ef */
[----:B------:R-:W-:Y:S01]  /*11150*/  @!PT LDS RZ, [RZ] ;  /* 0x00000000fffff984 */ /* 0x000fe20000000800 */
[----:B------:R-:W-:Y:S01]  /*11160*/  @!PT LDS RZ, [RZ] ;  /* 0x00000000fffff984 */ /* 0x000fe20000000800 */
[----:B------:R-:W-:Y:S01]  /*11170*/  @!PT LDS RZ, [RZ] ;  /* 0x00000000fffff984 */ /* 0x000fe20000000800 */
[----:B------:R2:W-:Y:S01]  /*11180*/  @!P1 LDGSTS.E.BYPASS.LTC128B.128 [R230+0x1e000], desc[UR32][R26.64+0x180] ;  /* 0x1e0001801ae69fae */ /* 0x0005e2000b901d60 */
[C---:B------:R-:W-:Y:S04]  /*11190*/  ISETP.GE.AND P6, PT, R0.reuse, R238, PT ;  /* 0x000000ee0000720c */ /* 0x040fe80003fc6270 */
[----:B------:R-:W-:Y:S01]  /*111a0*/  @P2 STS.128 [R230+0x19000], RZ ;  /* 0x019000ffe6002388 */ /* 0x000fe20000000c00 */
[C---:B------:R-:W-:Y:S04]  /*111b0*/  ISETP.GE.OR P6, PT, R0.reuse, R237, !P6 ;  /* 0x000000ed0000720c */ /* 0x040fe800077c6670 */
        /* <DEDUP_REMOVED lines=20> */
[----:B------:R-:W5:Y:S05]  /*11300*/  LDSM.16.M88.4 R172, [R221+0x10000] ;  /* 0x01000000ddac783b */ /* 0x000f6a0000000200 */
[----:B------:R-:W1:Y:S05]  /*11310*/  LDSM.16.M88.4 R176, [R221+0x10800] ;  /* 0x01080000ddb0783b */ /* 0x000e6a0000000200 */
[----:B------:R-:W2:Y:S05]  /*11320*/  LDSM.16.M88.4 R180, [R221+0x11000] ;  /* 0x01100000ddb4783b */ /* 0x000eaa0000000200 */
[----:B------:R-:W3:Y:S05]  /*11330*/  LDSM.16.M88.4 R184, [R221+0x11800] ;  /* 0x01180000ddb8783b */ /* 0x000eea0000000200 */
[----:B------:R-:W0:Y:S05]  /*11340*/  LDGDEPBAR ;  /* 0x00000000000079af */ /* 0x000e2a0000000000 */
[----:B------:R-:W-:Y:S05]  /*11350*/  LDSM.16.M88.4 R188, [R220] ;  /* 0x00000000dcbc783b */ /* 0x000fea0000000200 */
[----:B------:R-:W4:Y:S01]  /*11360*/  LDSM.16.M88.4 R192, [R219] ;  /* 0x00000000dbc0783b */ /* 0x000f220000000200 */
[C---:B-----5:R-:W-:Y:S06]  /*11370*/  HMMA.16816.F32 R4, R168.reuse, R172, RZ ;  /* 0x000000aca804723c */ /* 0x060fec00000018ff */
[C---:B------:R-:W-:Y:S01]  /*11380*/  HMMA.16816.F32 R8, R168.reuse, R174, RZ ;  /* 0x000000aea808723c */ /* 0x040fe200000018ff */
[----:B------:R-:W-:Y:S05]  /*11390*/  LDSM.16.M88.4 R172, [R210] ;  /* 0x00000000d2ac783b */ /* 0x000fea0000000200 */
[C---:B-1----:R-:W-:Y:S06]  /*113a0*/  HMMA.16816.F32 R12, R168.reuse, R176, RZ ;  /* 0x000000b0a80c723c */ /* 0x042fec00000018ff */
[C---:B------:R-:W-:Y:S01]  /*113b0*/  HMMA.16816.F32 R16, R168.reuse, R178, RZ ;  /* 0x000000b2a810723c */ /* 0x040fe200000018ff */
[----:B------:R-:W-:Y:S05]  /*113c0*/  LDSM.16.M88.4 R176, [R209] ;  /* 0x00000000d1b0783b */ /* 0x000fea0000000200 */
[C---:B--2---:R-:W-:Y:S06]  /*113d0*/  HMMA.16816.F32 R20, R168.reuse, R180, RZ ;  /* 0x000000b4a814723c */ /* 0x044fec00000018ff */
[C---:B------:R-:W-:Y:S01]  /*113e0*/  HMMA.16816.F32 R24, R168.reuse, R182, RZ ;  /* 0x000000b6a818723c */ /* 0x040fe200000018ff */
[----:B------:R-:W-:Y:S05]  /*113f0*/  LDSM.16.M88.4 R180, [R218] ;  /* 0x00000000dab4783b */ /* 0x000fea0000000200 */
[C---:B---3--:R-:W-:Y:S06]  /*11400*/  HMMA.16816.F32 R28, R168.reuse, R184, RZ ;  /* 0x000000b8a81c723c */ /* 0x048fec00000018ff */
[----:B----4-:R-:W-:Y:S01]  /*11410*/  HMMA.16816.F32 R32, R168, R186, RZ ;  /* 0x000000baa820723c */ /* 0x010fe200000018ff */
[----:B------:R-:W1:Y:S05]  /*11420*/  LDSM.16.M88.4 R168, [R211] ;  /* 0x00000000d3a8783b */ /* 0x000e6a0000000200 */
[C---:B------:R-:W-:Y:S01]  /*11430*/  HMMA.16816.F32 R4, R188.reuse, R192, R4 ;  /* 0x000000c0bc04723c */ /* 0x040fe20000001804 */
[----:B------:R-:W2:Y:S05]  /*11440*/  LDSM.16.M88.4 R184, [R215+0x10000] ;  /* 0x01000000d7b8783b */ /* 0x000eaa0000000200 */
[C---:B------:R-:W-:Y:S05]  /*11450*/  HMMA.16816.F32 R8, R188.reuse, R194, R8 ;  /* 0x000000c2bc08723c */ /* 0x040fea0000001808 */
[----:B------:R-:W-:Y:S02]  /*11460*/  IMAD.MOV.U32 R192, RZ, RZ, R166 ;  /* 0x000000ffffc07224 */ /* 0x000fe400078e00a6 */
[C---:B------:R-:W-:Y:S01]  /*11470*/  LEA R194, P5, R165.reuse, R232, 0x6 ;  /* 0x000000e8a5c27211 */ /* 0x040fe200078a30ff */
[----:B------:R-:W-:Y:S03]  /*11480*/  IMAD.MOV.U32 R193, RZ, RZ, R167 ;  /* 0x000000ffffc17224 */ /* 0x000fe600078e00a7 */
[C---:B------:R-:W-:Y:S02]  /*11490*/  LEA R166, P0, R165.reuse, R192, 0x6 ;  /* 0x000000c0a5a67211 */ /* 0x040fe400078030ff */
[C---:B------:R-:W-:Y:S02]  /*114a0*/  LEA.HI.X.SX32 R195, R165.reuse, R233, 0x6, P5 ;  /* 0x000000e9a5c37211 */ /* 0x040fe400028f36ff */
[----:B------:R-:W-:Y:S01]  /*114b0*/  LEA.HI.X.SX32 R167, R165, R193, 0x6, P0 ;  /* 0x000000c1a5a77211 */ /* 0x000fe200000f36ff */
[----:B------:R-:W-:Y:S02]  /*114c0*/  VIADD R193, R0, 0x9 ;  /* 0x0000000900c17836 */ /* 0x000fe40000000000 */
[----:B------:R-:W-:Y:S02]  /*114d0*/  IMAD R165, R195, UR10, RZ ;  /* 0x0000000ac3a57c24 */ /* 0x000fe4000f8e02ff */
[----:B------:R-:W-:Y:S02]  /*114e0*/  IMAD R2, R167, UR10, RZ ;  /* 0x0000000aa7027c24 */ /* 0x000fe4000f8e02ff */
[C---:B------:R-:W-:Y:S02]  /*114f0*/  IMAD R165, R194.reuse, UR11, R165 ;  /* 0x0000000bc2a57c24 */ /* 0x040fe4000f8e02a5 */
[----:B------:R-:W-:Y:S04]  /*11500*/  IMAD.WIDE.U32 R194, R194, UR10, RZ ;  /* 0x0000000ac2c27c25 */ /* 0x000fe8000f8e00ff */
[----:B------:R-:W-:Y:S01]  /*11510*/  IMAD.IADD R165, R195, 0x1, R165 ;  /* 0x00000001c3a57824 */ /* 0x000fe200078e02a5 */
[C---:B-1----:R-:W-:Y:S03]  /*11520*/  HMMA.16816.F32 R12, R188.reuse, R168, R12 ;  /* 0x000000a8bc0c723c */ /* 0x042fe6000000180c */
[C---:B------:R-:W-:Y:S02]  /*11530*/  IMAD R2, R166.reuse, UR11, R2 ;  /* 0x0000000ba6027c24 */ /* 0x040fe4000f8e0202 */
[----:B------:R-:W-:Y:S01]  /*11540*/  IMAD.WIDE.U32 R166, R166, UR10, RZ ;  /* 0x0000000aa6a67c25 */ /* 0x000fe2000f8e00ff */
[C---:B------:R-:W-:Y:S01]  /*11550*/  HMMA.16816.F32 R16, R188.reuse, R170, R16 ;  /* 0x000000aabc10723c */ /* 0x040fe20000001810 */
[----:B------:R-:W1:Y:S04]  /*11560*/  LDSM.16.M88.4 R168, [R215+0x10800] ;  /* 0x01080000d7a8783b */ /* 0x000e680000000200 */
[----:B------:R-:W-:Y:S01]  /*11570*/  IMAD.IADD R167, R167, 0x1, R2 ;  /* 0x00000001a7a77824 */ /* 0x000fe200078e0202 */
[C---:B------:R-:W-:Y:S05]  /*11580*/  HMMA.16816.F32 R20, R188.reuse, R172, R20 ;  /* 0x000000acbc14723c */ /* 0x040fea0000001814 */
[----:B------:R-:W-:Y:S01]  /*11590*/  VIADD R2, R0, 0x8 ;  /* 0x0000000800027836 */ /* 0x000fe20000000000 */
[C---:B------:R-:W-:Y:S01]  /*115a0*/  HMMA.16816.F32 R24, R188.reuse, R174, R24 ;  /* 0x000000aebc18723c */ /* 0x040fe20000001818 */
[----:B------:R-:W3:Y:S05]  /*115b0*/  LDSM.16.M88.4 R172, [R215+0x11000] ;  /* 0x01100000d7ac783b */ /* 0x000eea0000000200 */
[C---:B------:R-:W-:Y:S06]  /*115c0*/  HMMA.16816.F32 R28, R188.reuse, R176, R28 ;  /* 0x000000b0bc1c723c */ /* 0x040fec000000181c */
[----:B------:R-:W-:Y:S01]  /*115d0*/  HMMA.16816.F32 R32, R188, R178, R32 ;  /* 0x000000b2bc20723c */ /* 0x000fe20000001820 */
[----:B------:R-:W4:Y:S05]  /*115e0*/  LDSM.16.M88.4 R176, [R215+0x11800] ;  /* 0x01180000d7b0783b */ /* 0x000f2a0000000200 */
[C---:B--2---:R-:W-:Y:S01]  /*115f0*/  HMMA.16816.F32 R4, R180.reuse, R184, R4 ;  /* 0x000000b8b404723c */ /* 0x044fe20000001804 */
[----:B------:R-:W-:Y:S05]  /*11600*/  LDSM.16.M88.4 R188, [R208] ;  /* 0x00000000d0bc783b */ /* 0x000fea0000000200 */
        /* <DEDUP_REMOVED lines=10> */
[----:B------:R-:W4:Y:S05]  /*116b0*/  LDSM.16.M88.4 R176, [R208+0x1800] ;  /* 0x00180000d0b0783b */ /* 0x000f2a0000000200 */
[C---:B--2---:R-:W-:Y:S01]  /*116c0*/  HMMA.16816.F32 R4, R184.reuse, R188, R4 ;  /* 0x000000bcb804723c */ /* 0x044fe20000001804 */
[----:B------:R-:W-:Y:S05]  /*116d0*/  LDSM.16.M88.4 R180, [R222+0x4000] ;  /* 0x00400000deb4783b */ /* 0x000fea0000000200 */
        /* <DEDUP_REMOVED lines=23> */
[----:B------:R-:W4:Y:S05]  /*11850*/  LDSM.16.M88.4 R176, [R204] ;  /* 0x00000000ccb0783b */ /* 0x000f2a0000000200 */
        /* <DEDUP_REMOVED lines=125> */
[C---:B------:R-:W-:Y:S05]  /*12030*/  HMMA.16816.F32 R24, R180.reuse, R174, R24 ;  /* 0x000000aeb418723c */ /* 0x040fea0000001818 */
[-C--:B------:R-:W-:Y:S01]  /*12040*/  LEA R172, P0, R166, R247.reuse, 0x1 ;  /* 0x000000f7a6ac7211 */ /* 0x080fe200078008ff */
[C---:B----4-:R-:W-:Y:S05]  /*12050*/  HMMA.16816.F32 R28, R180.reuse, R176, R28 ;  /* 0x000000b0b41c723c */ /* 0x050fea000000181c */
[C---:B------:R-:W-:Y:S01]  /*12060*/  LEA R174, P5, R194.reuse, R247, 0x1 ;  /* 0x000000f7c2ae7211 */ /* 0x040fe200078a08ff */
[----:B------:R-:W-:Y:S05]  /*12070*/  HMMA.16816.F32 R32, R180, R178, R32 ;  /* 0x000000b2b420723c */ /* 0x000fea0000001820 */
[-C--:B------:R-:W-:Y:S01]  /*12080*/  LEA.HI.X R175, R194, R246.reuse, R165, 0x1, P5 ;  /* 0x000000f6c2af7211 */ /* 0x080fe200028f0ca5 */
[C---:B--2---:R-:W-:Y:S04]  /*12090*/  HMMA.16816.F32 R4, R184.reuse, R188, R4 ;  /* 0x000000bcb804723c */ /* 0x044fe80000001804 */
[----:B------:R-:W-:Y:S01]  /*120a0*/  STL.64 [R1+0x28], R174 ;  /* 0x000028ae01007387 */ /* 0x000fe20000100a00 */
[----:B------:R-:W-:Y:S01]  /*120b0*/  LEA.HI.X R173, R166, R246, R167, 0x1, P0 ;  /* 0x000000f6a6ad7211 */ /* 0x000fe200000f0ca7 */
[C---:B------:R-:W-:Y:S04]  /*120c0*/  HMMA.16816.F32 R8, R184.reuse, R190, R8 ;  /* 0x000000beb808723c */ /* 0x040fe80000001808 */
[----:B------:R-:W-:Y:S01]  /*120d0*/  STL.64 [R1+0x20], R172 ;  /* 0x000020ac01007387 */ /* 0x000fe20000100a00 */
[C---:B------:R-:W-:Y:S01]  /*120e0*/  VIADD R165, R0.reuse, 0x1 ;  /* 0x0000000100a57836 */ /* 0x040fe20000000000 */
[C---:B-1----:R-:W-:Y:S03]  /*120f0*/  HMMA.16816.F32 R12, R184.reuse, R168, R12 ;  /* 0x000000a8b80c723c */ /* 0x042fe6000000180c */
[----:B------:R-:W1:Y:S01]  /*12100*/  LDSM.16.M88.4 R172, [R208+0x7000] ;  /* 0x00700000d0ac783b */ /* 0x000e620000000200 */
[C---:B------:R-:W-:Y:S01]  /*12110*/  ISETP.GE.AND P5, PT, R165.reuse, R238, PT ;  /* 0x000000eea500720c */ /* 0x040fe20003fa6270 */
[----:B------:R-:W-:Y:S01]  /*12120*/  VIADD R194, R0, 0x11 ;  /* 0x0000001100c27836 */ /* 0x000fe20000000000 */
[CC--:B------:R-:W-:Y:S01]  /*12130*/  ISETP.GE.AND P0, PT, R165.reuse, R236.reuse, PT ;  /* 0x000000eca500720c */ /* 0x0c0fe20003f06270 */
[C---:B------:R-:W-:Y:S01]  /*12140*/  HMMA.16816.F32 R16, R184.reuse, R170, R16 ;  /* 0x000000aab810723c */ /* 0x040fe20000001810 */
[----:B------:R-:W2:Y:S01]  /*12150*/  LDSM.16.M88.4 R168, [R208+0x7800] ;  /* 0x00780000d0a8783b */ /* 0x000ea20000000200 */
[----:B------:R-:W-:Y:S04]  /*12160*/  DEPBAR.LE SB0, 0x0 ;  /* 0x000080000000791a */ /* 0x000fe80000000000 */
[----:B------:R-:W-:Y:S01]  /*12170*/  BAR.SYNC.DEFER_BLOCKING 0x0 ;  /* 0x0000000000007b1d */ /* 0x000fe20000010000 */
[C---:B------:R-:W-:Y:S02]  /*12180*/  ISETP.GE.OR P5, PT, R165.reuse, R237, !P5 ;  /* 0x000000eda500720c */ /* 0x040fe40006fa6670 */
[-C--:B------:R-:W-:Y:S02]  /*12190*/  ISETP.GE.OR P0, PT, R165, R231.reuse, !P0 ;  /* 0x000000e7a500720c */ /* 0x080fe40004706670 */
[----:B------:R-:W-:Y:S02]  /*121a0*/  FSEL R167, R4, -INF , !P6 ;  /* 0xff80000004a77808 */ /* 0x000fe40007000000 */
[----:B------:R-:W-:Y:S02]  /*121b0*/  ISETP.GE.AND P6, PT, R0, R236, PT ;  /* 0x000000ec0000720c */ /* 0x000fe40003fc6270 */
[----:B------:R-:W-:Y:S02]  /*121c0*/  FSEL R165, R5, -INF , !P5 ;  /* 0xff80000005a57808 */ /* 0x000fe40006800000 */
[----:B------:R-:W-:Y:S02]  /*121d0*/  ISETP.GE.AND P5, PT, R2, R238, PT ;  /* 0x000000ee0200720c */ /* 0x000fe40003fa6270 */
[----:B------:R-:W-:Y:S02]  /*121e0*/  ISETP.GE.OR P6, PT, R0, R231, !P6 ;  /* 0x000000e70000720c */ /* 0x000fe400077c6670 */
[----:B------:R-:W-:Y:S02]  /*121f0*/  ISETP.GE.OR P5, PT, R2, R237, !P5 ;  /* 0x000000ed0200720c */ /* 0x000fe40006fa6670 */
[----:B------:R-:W-:Y:S02]  /*12200*/  FSEL R6, R6, -INF , !P6 ;  /* 0xff80000006067808 */ /* 0x000fe40007000000 */
[----:B------:R-:W-:Y:S02]  /*12210*/  FSEL R166, R7, -INF , !P0 ;  /* 0xff80000007a67808 */ /* 0x000fe40004000000 */
[----:B------:R-:W-:Y:S02]  /*12220*/  ISETP.GE.AND P6, PT, R2, R236, PT ;  /* 0x000000ec0200720c */ /* 0x000fe40003fc6270 */
[----:B------:R-:W-:Y:S02]  /*12230*/  FSEL R181, R8, -INF , !P5 ;  /* 0xff80000008b57808 */ /* 0x000fe40006800000 */
[C---:B------:R-:W-:Y:S02]  /*12240*/  ISETP.GE.AND P0, PT, R193.reuse, R238, PT ;  /* 0x000000eec100720c */ /* 0x040fe40003f06270 */
[C---:B------:R-:W-:Y:S02]  /*12250*/  ISETP.GE.AND P5, PT, R193.reuse, R236, PT ;  /* 0x000000ecc100720c */ /* 0x040fe40003fa6270 */
[----:B------:R-:W-:Y:S01]  /*12260*/  ISETP.GE.OR P6, PT, R2, R231, !P6 ;  /* 0x000000e70200720c */ /* 0x000fe200077c6670 */
[C---:B-1----:R-:W-:Y:S05]  /*12270*/  HMMA.16816.F32 R20, R184.reuse, R172, R20 ;  /* 0x000000acb814723c */ /* 0x042fea0000001814 */
[C---:B------:R-:W-:Y:S01]  /*12280*/  ISETP.GE.OR P0, PT, R193.reuse, R237, !P0 ;  /* 0x000000edc100720c */ /* 0x040fe20004706670 */
[C---:B------:R-:W-:Y:S01]  /*12290*/  VIADD R2, R0.reuse, 0x10 ;  /* 0x0000001000027836 */ /* 0x040fe20000000000 */
[----:B------:R-:W-:Y:S01]  /*122a0*/  ISETP.GE.OR P5, PT, R193, R231, !P5 ;  /* 0x000000e7c100720c */ /* 0x000fe20006fa6670 */
[----:B------:R-:W-:Y:S01]  /*122b0*/  VIADD R193, R0, 0x18 ;  /* 0x0000001800c17836 */ /* 0x000fe20000000000 */
[C---:B------:R-:W-:Y:S03]  /*122c0*/  HMMA.16816.F32 R24, R184.reuse, R174, R24 ;  /* 0x000000aeb818723c */ /* 0x040fe60000001818 */
[----:B------:R-:W-:Y:S02]  /*122d0*/  FSEL R182, R9, -INF , !P0 ;  /* 0xff80000009b67808 */ /* 0x000fe40004000000 */
[----:B------:R-:W-:Y:S01]  /*122e0*/  FSEL R11, R11, -INF , !P5 ;  /* 0xff8000000b0b7808 */ /* 0x000fe20006800000 */
[C---:B--2---:R-:W-:Y:S03]  /*122f0*/  HMMA.16816.F32 R28, R184.reuse, R168, R28 ;  /* 0x000000a8b81c723c */ /* 0x044fe6000000181c */
[-C--:B------:R-:W-:Y:S02]  /*12300*/  ISETP.GE.AND P0, PT, R2, R238.reuse, PT ;  /* 0x000000ee0200720c */ /* 0x080fe40003f06270 */
[----:B------:R-:W-:Y:S01]  /*12310*/  ISETP.GE.AND P5, PT, R194, R238, PT ;  /* 0x000000eec200720c */ /* 0x000fe20003fa6270 */
[----:B------:R-:W-:Y:S03]  /*12320*/  HMMA.16816.F32 R32, R184, R170, R32 ;  /* 0x000000aab820723c */ /* 0x000fe60000001820 */
[-C--:B------:R-:W-:Y:S02]  /*12330*/  ISETP.GE.OR P0, PT, R2, R237.reuse, !P0 ;  /* 0x000000ed0200720c */ /* 0x080fe40004706670 */
[----:B------:R-:W-:Y:S02]  /*12340*/  ISETP.GE.OR P5, PT, R194, R237, !P5 ;  /* 0x000000edc200720c */ /* 0x000fe40006fa6670 */
[----:B------:R-:W-:Y:S02]  /*12350*/  FSEL R9, R10, -INF , !P6 ;  /* 0xff8000000a097808 */ /* 0x000fe40007000000 */
[-C--:B------:R-:W-:Y:S02]  /*12360*/  ISETP.GE.AND P6, PT, R2, R236.reuse, PT ;  /* 0x000000ec0200720c */ /* 0x080fe40003fc6270 */
[----:B------:R-:W-:Y:S02]  /*12370*/  FSEL R192, R12, -INF , !P0 ;  /* 0xff8000000cc07808 */ /* 0x000fe40004000000 */
[----:B------:R-:W-:Y:S01]  /*12380*/  FSEL R195, R13, -INF , !P5 ;  /* 0xff8000000dc37808 */ /* 0x000fe20006800000 */
[----:B------:R-:W-:Y:S01]  /*12390*/  VIADD R13, R0, 0x28 ;  /* 0x00000028000d7836 */ /* 0x000fe20000000000 */
[----:B------:R-:W-:Y:S02]  /*123a0*/  ISETP.GE.AND P0, PT, R194, R236, PT ;  /* 0x000000ecc200720c */ /* 0x000fe40003f06270 */
[CC--:B------:R-:W-:Y:S02]  /*123b0*/  ISETP.GE.AND P5, PT, R193.reuse, R238.reuse, PT ;  /* 0x000000eec100720c */ /* 0x0c0fe40003fa6270 */
[-C--:B------:R-:W-:Y:S01]  /*123c0*/  ISETP.GE.OR P6, PT, R2, R231.reuse, !P6 ;  /* 0x000000e70200720c */ /* 0x080fe200077c6670 */
[----:B------:R-:W-:Y:S01]  /*123d0*/  VIADD R2, R0, 0x19 ;  /* 0x0000001900027836 */ /* 0x000fe20000000000 */
[----:B------:R-:W-:Y:S02]  /*123e0*/  ISETP.GE.OR P0, PT, R194, R231, !P0 ;  /* 0x000000e7c200720c */ /* 0x000fe40004706670 */
[-C--:B------:R-:W-:Y:S02]  /*123f0*/  ISETP.GE.OR P5, PT, R193, R237.reuse, !P5 ;  /* 0x000000edc100720c */ /* 0x080fe40006fa6670 */
[----:B------:R-:W-:Y:S02]  /*12400*/  FSEL R180, R15, -INF , !P0 ;  /* 0xff8000000fb47808 */ /* 0x000fe40004000000 */
[----:B------:R-:W-:Y:S02]  /*12410*/  FSEL R189, R16, -INF , !P5 ;  /* 0xff80000010bd7808 */ /* 0x000fe40006800000 */
[C---:B------:R-:W-:Y:S02]  /*12420*/  ISETP.GE.AND P0, PT, R2.reuse, R238, PT ;  /* 0x000000ee0200720c */ /* 0x040fe40003f06270 */
[CC--:B------:R-:W-:Y:S02]  /*12430*/  ISETP.GE.AND P5, PT, R2.reuse, R236.reuse, PT ;  /* 0x000000ec0200720c */ /* 0x0c0fe40003fa6270 */
[C---:B------:R-:W-:Y:S02]  /*12440*/  ISETP.GE.OR P0, PT, R2.reuse, R237, !P0 ;  /* 0x000000ed0200720c */ /* 0x040fe40004706670 */
[-C--:B------:R-:W-:Y:S01]  /*12450*/  ISETP.GE.OR P5, PT, R2, R231.reuse, !P5 ;  /* 0x000000e70200720c */ /* 0x080fe20006fa6670 */
[----:B------:R-:W-:Y:S01]  /*12460*/  VIADD R2, R0, 0x20 ;  /* 0x0000002000027836 */ /* 0x000fe20000000000 */
[----:B------:R-:W-:Y:S01]  /*12470*/  FSEL R183, R14, -INF , !P6 ;  /* 0xff8000000eb77808 */ /* 0x000fe20007000000 */
[----:B------:R-:W-:Y:S01]  /*12480*/  VIADD R14, R0, 0x21 ;  /* 0x00000021000e7836 */ /* 0x000fe20000000000 */
[----:B------:R-:W-:Y:S02]  /*12490*/  ISETP.GE.AND P6, PT, R193, R236, PT ;  /* 0x000000ecc100720c */ /* 0x000fe40003fc6270 */
[----:B------:R-:W-:Y:S02]  /*124a0*/  FSEL R188, R17, -INF , !P0 ;  /* 0xff80000011bc7808 */ /* 0x000fe40004000000 */
[CC--:B------:R-:W-:Y:S02]  /*124b0*/  ISETP.GE.AND P0, PT, R2.reuse, R238.reuse, PT ;  /* 0x000000ee0200720c */ /* 0x0c0fe40003f06270 */
[----:B------:R-:W-:Y:S02]  /*124c0*/  ISETP.GE.OR P6, PT, R193, R231, !P6 ;  /* 0x000000e7c100720c */ /* 0x000fe400077c6670 */
[-C--:B------:R-:W-:Y:S02]  /*124d0*/  ISETP.GE.OR P0, PT, R2, R237.reuse, !P0 ;  /* 0x000000ed0200720c */ /* 0x080fe40004706670 */
[----:B------:R-:W-:Y:S02]  /*124e0*/  FSEL R190, R18, -INF , !P6 ;  /* 0xff80000012be7808 */ /* 0x000fe40007000000 */
[----:B------:R-:W-:Y:S02]  /*124f0*/  FSEL R191, R19, -INF , !P5 ;  /* 0xff80000013bf7808 */ /* 0x000fe40006800000 */
[----:B------:R-:W-:Y:S02]  /*12500*/  ISETP.GE.AND P5, PT, R14, R238, PT ;  /* 0x000000ee0e00720c */ /* 0x000fe40003fa6270 */
[-C--:B------:R-:W-:Y:S02]  /*12510*/  ISETP.GE.AND P6, PT, R2, R236.reuse, PT ;  /* 0x000000ec0200720c */ /* 0x080fe40003fc6270 */
[----:B------:R-:W-:Y:S02]  /*12520*/  FSEL R178, R20, -INF , !P0 ;  /* 0xff80000014b27808 */ /* 0x000fe40004000000 */
[C---:B------:R-:W-:Y:S02]  /*12530*/  ISETP.GE.AND P0, PT, R14.reuse, R236, PT ;  /* 0x000000ec0e00720c */ /* 0x040fe40003f06270 */
[----:B------:R-:W-:Y:S02]  /*12540*/  ISETP.GE.OR P5, PT, R14, R237, !P5 ;  /* 0x000000ed0e00720c */ /* 0x000fe40006fa6670 */
[-C--:B------:R-:W-:Y:S01]  /*12550*/  ISETP.GE.OR P6, PT, R2, R231.reuse, !P6 ;  /* 0x000000e70200720c */ /* 0x080fe200077c6670 */
[----:B------:R-:W-:Y:S01]  /*12560*/  VIADD R2, R0, 0x29 ;  /* 0x0000002900027836 */ /* 0x000fe20000000000 */
[----:B------:R-:W-:Y:S01]  /*12570*/  ISETP.GE.OR P0, PT, R14, R231, !P0 ;  /* 0x000000e70e00720c */ /* 0x000fe20004706670 */
[----:B------:R-:W-:Y:S01]  /*12580*/  VIADD R14, R0, 0x30 ;  /* 0x00000030000e7836 */ /* 0x000fe20000000000 */
[----:B------:R-:W-:Y:S01]  /*12590*/  FSEL R177, R21, -INF , !P5 ;  /* 0xff80000015b17808 */ /* 0x000fe20006800000 */
[----:B------:R-:W-:Y:S01]  /*125a0*/  IMAD.MOV.U32 R21, RZ, RZ, R6 ;  /* 0x000000ffff157224 */ /* 0x000fe200078e0006 */
[-C--:B------:R-:W-:Y:S02]  /*125b0*/  ISETP.GE.AND P5, PT, R13, R238.reuse, PT ;  /* 0x000000ee0d00720c */ /* 0x080fe40003fa6270 */
[----:B------:R-:W-:Y:S02]  /*125c0*/  FSEL R175, R23, -INF , !P0 ;  /* 0xff80000017af7808 */ /* 0x000fe40004000000 */
[C---:B------:R-:W-:Y:S02]  /*125d0*/  ISETP.GE.AND P0, PT, R2.reuse, R238, PT ;  /* 0x000000ee0200720c */ /* 0x040fe40003f06270 */
[-C--:B------:R-:W-:Y:S02]  /*125e0*/  ISETP.GE.OR P5, PT, R13, R237.reuse, !P5 ;  /* 0x000000ed0d00720c */ /* 0x080fe40006fa6670 */
[----:B------:R-:W-:Y:S02]  /*125f0*/  ISETP.GE.OR P0, PT, R2, R237, !P0 ;  /* 0x000000ed0200720c */ /* 0x000fe40004706670 */
[----:B------:R-:W-:Y:S02]  /*12600*/  FSEL R20, R24, -INF , !P5 ;  /* 0xff80000018147808 */ /* 0x000fe40006800000 */
[----:B------:R-:W-:Y:S02]  /*12610*/  ISETP.GE.AND P5, PT, R2, R236, PT ;  /* 0x000000ec0200720c */ /* 0x000fe40003fa6270 */
[----:B------:R-:W-:Y:S02]  /*12620*/  FSEL R4, R25, -INF , !P0 ;  /* 0xff80000019047808 */ /* 0x000fe40004000000 */
[----:B------:R-:W-:Y:S02]  /*12630*/  FMNMX.FTZ R18, R167, R3, !PT ;  /* 0x00000003a7127209 */ /* 0x000fe40007810000 */
[----:B------:R-:W-:Y:S02]  /*12640*/  ISETP.GE.AND P0, PT, R14, R238, PT ;  /* 0x000000ee0e00720c */ /* 0x000fe40003f06270 */
[----:B------:R-:W-:Y:S02]  /*12650*/  FSEL R179, R22, -INF , !P6 ;  /* 0xff80000016b37808 */ /* 0x000fe40007000000 */
[----:B------:R-:W-:Y:S02]  /*12660*/  ISETP.GE.AND P6, PT, R13, R236, PT ;  /* 0x000000ec0d00720c */ /* 0x000fe40003fc6270 */
[----:B------:R-:W-:Y:S01]  /*12670*/  ISETP.GE.OR P5, PT, R2, R231, !P5 ;  /* 0x000000e70200720c */ /* 0x000fe20006fa6670 */
[----:B------:R-:W-:Y:S01]  /*12680*/  VIADD R2, R0, 0x31 ;  /* 0x0000003100027836 */ /* 0x000fe20000000000 */
[----:B------:R-:W-:Y:S02]  /*12690*/  FMNMX.FTZ R18, R165, R18, !PT ;  /* 0x00000012a5127209 */ /* 0x000fe40007810000 */
[----:B------:R-:W-:Y:S02]  /*126a0*/  ISETP.GE.OR P0, PT, R14, R237, !P0 ;  /* 0x000000ed0e00720c */ /* 0x000fe40004706670 */
[----:B------:R-:W-:Y:S02]  /*126b0*/  ISETP.GE.OR P6, PT, R13, R231, !P6 ;  /* 0x000000e70d00720c */ /* 0x000fe400077c6670 */
[----:B------:R-:W-:Y:S02]  /*126c0*/  FMNMX.FTZ R13, R181, R18, !PT ;  /* 0x00000012b50d7209 */ /* 0x000fe40007810000 */
[----:B------:R-:W-:Y:S02]  /*126d0*/  FSEL R176, R27, -INF , !P5 ;  /* 0xff8000001bb07808 */ /* 0x000fe40006800000 */
[----:B------:R-:W-:Y:S01]  /*126e0*/  FSEL R193, R28, -INF , !P0 ;  /* 0xff8000001cc17808 */ /* 0x000fe20004000000 */
[----:B------:R-:W-:Y:S01]  /*126f0*/  IMAD.MOV.U32 R28, RZ, RZ, R195 ;  /* 0x000000ffff1c7224 */ /* 0x000fe200078e00c3 */
        /* <DEDUP_REMOVED lines=8> */
[----:B------:R-:W-:Y:S02]  /*12780*/  FMNMX.FTZ R13, R192, R13, !PT ;  /* 0x0000000dc00d7209 */ /* 0x000fe40007810000 */
[----:B------:R-:W-:Y:S01]  /*12790*/  ISETP.GE.AND P6, PT, R14, R236, PT ;  /* 0x000000ec0e00720c */ /* 0x000fe20003fc6270 */
[----:B------:R-:W-:Y:S01]  /*127a0*/  IMAD.MOV.U32 R171, RZ, RZ, R5 ;  /* 0x000000ffffab7224 */ /* 0x000fe200078e0005 */
[----:B------:R-:W-:Y:S02]  /*127b0*/  FMNMX.FTZ R2, R9, R2, !PT ;  /* 0x0000000209027209 */ /* 0x000fe40007810000 */
[----:B------:R-:W-:Y:S02]  /*127c0*/  FMNMX.FTZ R18, R28, R13, !PT ;  /* 0x0000000d1c127209 */ /* 0x000fe40007810000 */
[----:B------:R-:W-:Y:S01]  /*127d0*/  ISETP.GE.OR P6, PT, R14, R231, !P6 ;  /* 0x000000e70e00720c */ /* 0x000fe200077c6670 */
[C---:B------:R-:W-:Y:S01]  /*127e0*/  VIADD R14, R0.reuse, 0x38 ;  /* 0x00000038000e7836 */ /* 0x040fe20000000000 */
[----:B------:R-:W-:Y:S01]  /*127f0*/  FSEL R194, R29, -INF , !P5 ;  /* 0xff8000001dc27808 */ /* 0x000fe20006800000 */
[----:B------:R-:W-:Y:S01]  /*12800*/  IMAD.MOV.U32 R29, RZ, RZ, R183 ;  /* 0x000000ffff1d7224 */ /* 0x000fe200078e00b7 */
[----:B------:R-:W-:Y:S01]  /*12810*/  FMNMX.FTZ R2, R11, R2, !PT ;  /* 0x000000020b027209 */ /* 0x000fe20007810000 */
[----:B------:R-:W-:Y:S01]  /*12820*/  VIADD R0, R0, 0x39 ;  /* 0x0000003900007836 */ /* 0x000fe20000000000 */
[----:B------:R-:W-:Y:S02]  /*12830*/  FMNMX.FTZ R13, R189, R18, !PT ;  /* 0x00000012bd0d7209 */ /* 0x000fe40007810000 */
        /* <DEDUP_REMOVED lines=10> */
[----:B------:R-:W-:Y:S01]  /*128e0*/  FSEL R195, R31, -INF , !P0 ;  /* 0xff8000001fc37808 */ /* 0x000fe20004000000 */
[----:B------:R-:W-:Y:S01]  /*128f0*/  IMAD.MOV.U32 R31, RZ, RZ, R4 ;  /* 0x000000ffff1f7224 */ /* 0x000fe200078e0004 */
[----:B------:R-:W-:Y:S02]  /*12900*/  FMNMX.FTZ R2, R190, R2, !PT ;  /* 0x00000002be027209 */ /* 0x000fe40007810000 */
[----:B------:R-:W-:Y:S02]  /*12910*/  FMNMX.FTZ R13, R177, R14, !PT ;  /* 0x0000000eb10d7209 */ /* 0x000fe40007810000 */
[----:B------:R-:W-:Y:S02]  /*12920*/  ISETP.GE.AND P0, PT, R0, R238, PT ;  /* 0x000000ee0000720c */ /* 0x000fe40003f06270 */
[----:B------:R-:W-:Y:S02]  /*12930*/  FMNMX.FTZ R2, R191, R2, !PT ;  /* 0x00000002bf027209 */ /* 0x000fe40007810000 */
[----:B------:R-:W-:Y:S02]  /*12940*/  FMNMX.FTZ R13, R20, R13, !PT ;  /* 0x0000000d140d7209 */ /* 0x000fe40007810000 */
[----:B------:R-:W-:Y:S02]  /*12950*/  ISETP.GE.OR P0, PT, R0, R237, !P0 ;  /* 0x000000ed0000720c */ /* 0x000fe40004706670 */
[----:B------:R-:W-:Y:S02]  /*12960*/  FSEL R187, R32, -INF , !P5 ;  /* 0xff80000020bb7808 */ /* 0x000fe40006800000 */
[C---:B------:R-:W-:Y:S02]  /*12970*/  ISETP.GE.AND P5, PT, R0.reuse, R236, PT ;  /* 0x000000ec0000720c */ /* 0x040fe40003fa6270 */
[----:B------:R-:W-:Y:S02]  /*12980*/  FMNMX.FTZ R2, R179, R2, !PT ;  /* 0x00000002b3027209 */ /* 0x000fe40007810000 */
[----:B------:R-:W-:Y:S02]  /*12990*/  FMNMX.FTZ R14, R31, R13, !PT ;  /* 0x0000000d1f0e7209 */ /* 0x000fe40007810000 */
[----:B------:R-:W-:Y:S02]  /*129a0*/  FSEL R186, R33, -INF , !P0 ;  /* 0xff80000021ba7808 */ /* 0x000fe40004000000 */
[----:B------:R-:W-:Y:S02]  /*129b0*/  PLOP3.LUT P0, PT, PT, PT, UP0, 0x80, 0x0 ;  /* 0x000000000000781c */ /* 0x000fe40003f0f008 */
        /* <DEDUP_REMOVED lines=10> */
.L_x_1634:
[----:B------:R-:W2:Y:S01]  /*12a60*/  LDL.64 R18, [R1+0x8] ;  /* 0x0000080001127983 */ /* 0x000ea20000100a00 */
[----:B----4-:R-:W-:Y:S01]  /*12a70*/  FSEL R169, R34, -INF , !P6 ;  /* 0xff80000022a97808 */ /* 0x010fe20007000000 */
[----:B------:R-:W-:Y:S01]  /*12a80*/  USHF.L.U32 UR40, UR13, 0x1, URZ ;  /* 0x000000010d287899 */ /* 0x000fe2000800063f */
[----:B------:R-:W-:Y:S01]  /*12a90*/  FMNMX.FTZ R0, R195, R0, !PT ;  /* 0x00000000c3007209 */ /* 0x000fe20007810000 */
[----:B------:R-:W-:Y:S01]  /*12aa0*/  UIADD3 UR21, UR35, -0x4498517b, URZ ;  /* 0xbb67ae8523157890 */ /* 0x000fe2000fffe03f */
[----:B------:R-:W-:Y:S01]  /*12ab0*/  FSEL R35, R35, -INF , !P5 ;  /* 0xff80000023237808 */ /* 0x000fe20006800000 */
[----:B------:R-:W3:Y:S01]  /*12ac0*/  LDL.64 R26, [R1] ;  /* 0x00000000011a7983 */ /* 0x000ee20000100a00 */
[----:B------:R-:W-:Y:S01]  /*12ad0*/  FMNMX.FTZ R0, R169, R0, !PT ;  /* 0x00000000a9007209 */ /* 0x000fe20007810000 */
[----:B------:R-:W-:Y:S01]  /*12ae0*/  UIADD3 UR39, UR34, 0x3c6ef372, URZ ;  /* 0x3c6ef37222277890 */ /* 0x000fe2000fffe03f */
[----:B------:R-:W-:Y:S01]  /*12af0*/  MOV R6, UR35 ;  /* 0x0000002300067c02 */ /* 0x000fe20008000f00 */
[----:B------:R-:W-:Y:S01]  /*12b00*/  UIADD3 UR38, UR34, -0x61c88647, URZ ;  /* 0x9e3779b922267890 */ /* 0x000fe2000fffe03f */
[----:B------:R-:W-:Y:S01]  /*12b10*/  FMNMX.FTZ R7, R35, R0, !PT ;  /* 0x0000000023077209 */ /* 0x000fe20007810000 */
[----:B------:R-:W1:Y:S01]  /*12b20*/  SHFL.BFLY PT, R5, R2, 0x2, 0x1f ;  /* 0x0c401f0002057f89 */ /* 0x000e6200000e0000 */
[----:B------:R-:W-:Y:S01]  /*12b30*/  UIADD3 UR36, UR35, 0x76cf5d0a, URZ ;  /* 0x76cf5d0a23247890 */ /* 0x000fe2000fffe03f */
[----:B------:R-:W-:Y:S01]  /*12b40*/  MOV R34, R20 ;  /* 0x0000001400227202 */ /* 0x000fe20000000f00 */
[----:B------:R-:W-:Y:S05]  /*12b50*/  UIADD3 UR27, UR35, 0x32370b8f, URZ ;  /* 0x32370b8f231b7890 */ /* 0x000fea000fffe03f */
[----:B------:R-:W4:Y:S01]  /*12b60*/  SHFL.BFLY PT, R0, R7, 0x2, 0x1f ;  /* 0x0c401f0007007f89 */ /* 0x000f2200000e0000 */
[----:B------:R-:W-:Y:S02]  /*12b70*/  UIADD3 UR30, UR34, -0x255992d5, URZ ;  /* 0xdaa66d2b221e7890 */ /* 0x000fe4000fffe03f */
[----:B------:R-:W-:Y:S02]  /*12b80*/  UIADD3 UR26, UR34, 0x78dde6e4, URZ ;  /* 0x78dde6e4221a7890 */ /* 0x000fe4000fffe03f */
[----:B------:R-:W-:Y:S02]  /*12b90*/  UIADD3 UR28, UR34, -0x4ab325aa, URZ ;  /* 0xb54cda56221c7890 */ /* 0x000fe4000fffe03f */
[----:B------:R-:W-:Y:S02]  /*12ba0*/  UISETP.GT.AND UP0, UPT, UR13, UR16, UPT ;  /* 0x000000100d00728c */ /* 0x000fe4000bf04270 */
[----:B------:R-:W-:Y:S01]  /*12bb0*/  UIADD3 UR23, UR23, 0x1, URZ ;  /* 0x0000000117177890 */ /* 0x000fe2000fffe03f */
[----:B-1----:R-:W-:Y:S02]  /*12bc0*/  FMNMX.FTZ R13, R2, R5, !PT ;  /* 0x00000005020d7209 */ /* 0x002fe40007810000 */
[----:B----4-:R-:W-:Y:S03]  /*12bd0*/  FMNMX.FTZ R5, R7, R0, !PT ;  /* 0x0000000007057209 */ /* 0x010fe60007810000 */
[----:B------:R-:W-:Y:S08]  /*12be0*/  SHFL.BFLY PT, R4, R13, 0x1, 0x1f ;  /* 0x0c201f000d047f89 */ /* 0x000ff000000e0000 */
[----:B------:R-:W1:Y:S02]  /*12bf0*/  SHFL.BFLY PT, R0, R5, 0x1, 0x1f ;  /* 0x0c201f0005007f89 */ /* 0x000e6400000e0000 */
[----:B-1----:R-:W-:Y:S04]  /*12c00*/  FMNMX.FTZ R0, R5, R0, !PT ;  /* 0x0000000005007209 */ /* 0x002fe80007810000 */
[C---:B------:R-:W-:Y:S01]  /*12c10*/  FSETP.NEU.FTZ.AND P0, PT, R0.reuse, -INF , PT ;  /* 0xff8000000000780b */ /* 0x040fe20003f1d000 */
[----:B------:R-:W-:Y:S05]  /*12c20*/  FMUL.FTZ R170, R0, UR4 ;  /* 0x0000000400aa7c20 */ /* 0x000fea0008410000 */
[----:B------:R-:W-:Y:S05]  /*12c30*/  FSEL R170, R170, RZ, P0 ;  /* 0x000000ffaaaa7208 */ /* 0x000fea0000000000 */
[--C-:B------:R-:W-:Y:S01]  /*12c40*/  FFMA.FTZ R180, R11, UR4, -R170.reuse ;  /* 0x000000040bb47c23 */ /* 0x100fe200080108aa */
[--C-:B------:R-:W-:Y:S01]  /*12c50*/  FFMA.FTZ R168, R21, UR4, -R170.reuse ;  /* 0x0000000415a87c23 */ /* 0x100fe200080108aa */
[--C-:B------:R-:W-:Y:S01]  /*12c60*/  FFMA.FTZ R185, R166, UR4, -R170.reuse ;  /* 0x00000004a6b97c23 */ /* 0x100fe200080108aa */
[----:B------:R-:W-:Y:S01]  /*12c70*/  LDSM.16.MT88.4 R20, [R214+0x18000] ;  /* 0x01800000d614783b */ /* 0x000fe20000004200 */
[--C-:B------:R-:W-:Y:S01]  /*12c80*/  FFMA.FTZ R190, R190, UR4, -R170.reuse ;  /* 0x00000004bebe7c23 */ /* 0x100fe200080108aa */
[--C-:B------:R-:W-:Y:S01]  /*12c90*/  FFMA.FTZ R191, R191, UR4, -R170.reuse ;  /* 0x00000004bfbf7c23 */ /* 0x100fe200080108aa */
[----:B------:R-:W-:Y:S01]  /*12ca0*/  MUFU.EX2 R180, R180 ;  /* 0x000000b400b47308 */ /* 0x000fe20000000800 */
[--C-:B------:R-:W-:Y:S01]  /*12cb0*/  FFMA.FTZ R169, R169, UR4, -R170.reuse ;  /* 0x00000004a9a97c23 */ /* 0x100fe200080108aa */
[--C-:B------:R-:W-:Y:S01]  /*12cc0*/  FFMA.FTZ R176, R176, UR4, -R170.reuse ;  /* 0x00000004b0b07c23 */ /* 0x100fe200080108aa */
[--C-:B------:R-:W-:Y:S01]  /*12cd0*/  FFMA.FTZ R179, R179, UR4, -R170.reuse ;  /* 0x00000004b3b37c23 */ /* 0x100fe200080108aa */
[--C-:B------:R-:W-:Y:S01]  /*12ce0*/  FFMA.FTZ R175, R175, UR4, -R170.reuse ;  /* 0x00000004afaf7c23 */ /* 0x100fe200080108aa */
[----:B------:R-:W-:Y:S05]  /*12cf0*/  FFMA.FTZ R195, R195, UR4, -R170 ;  /* 0x00000004c3c37c23 */ /* 0x000fea00080108aa */
[----:B------:R-:W-:Y:S10]  /*12d00*/  MUFU.EX2 R168, R168 ;  /* 0x000000a800a87308 */ /* 0x000ff40000000800 */
[----:B------:R-:W-:Y:S10]  /*12d10*/  MUFU.EX2 R185, R185 ;  /* 0x000000b900b97308 */ /* 0x000ff40000000800 */
[----:B------:R-:W-:Y:S10]  /*12d20*/  MUFU.EX2 R190, R190 ;  /* 0x000000be00be7308 */ /* 0x000ff40000000800 */
[----:B------:R-:W-:Y:S10]  /*12d30*/  MUFU.EX2 R191, R191 ;  /* 0x000000bf00bf7308 */ /* 0x000ff40000000800 */
[----:B------:R-:W-:Y:S01]  /*12d40*/  MUFU.EX2 R195, R195 ;  /* 0x000000c300c37308 */ /* 0x000fe20000000800 */
[----:B--2---:R-:W-:Y:S01]  /*12d50*/  LOP3.LUT R6, R19, UR40, R6, 0x96, !PT ;  /* 0x0000002813067c12 */ /* 0x004fe2000f8e9606 */
[----:B------:R-:W-:Y:S01]  /*12d60*/  UIADD3 UR40, UR40, 0x1, URZ ;  /* 0x0000000128287890 */ /* 0x000fe2000fffe03f */
[----:B------:R-:W-:Y:S01]  /*12d70*/  LOP3.LUT R2, R251, UR21, R18, 0x96, !PT ;  /* 0x00000015fb027c12 */ /* 0x000fe2000f8e9612 */
[----:B------:R-:W-:Y:S02]  /*12d80*/  UIADD3 UR21, UR35, 0x646e171e, URZ ;  /* 0x646e171e23157890 */ /* 0x000fe4000fffe03f */
[----:B------:R-:W-:Y:S04]  /*12d90*/  IMAD.WIDE.U32 R6, R6, -0x326172a9, RZ ;  /* 0xcd9e8d5706067825 */ /* 0x000fe800078e00ff */
[----:B------:R-:W-:Y:S01]  /*12da0*/  IMAD.WIDE.U32 R14, R2, -0x326172a9, RZ ;  /* 0xcd9e8d57020e7825 */ /* 0x000fe200078e00ff */
[----:B------:R-:W-:Y:S02]  /*12db0*/  FMNMX.FTZ R2, R13, R4, !PT ;  /* 0x000000040d027209 */ /* 0x000fe40007810000 */
[----:B---3--:R-:W-:Y:S02]  /*12dc0*/  LOP3.LUT R4, R7, UR38, R26, 0x96, !PT ;  /* 0x0000002607047c12 */ /* 0x008fe4000f8e961a */
[----:B------:R-:W-:Y:S01]  /*12dd0*/  LOP3.LUT R6, R15, UR39, R6, 0x96, !PT ;  /* 0x000000270f067c12 */ /* 0x000fe2000f8e9606 */
[C---:B------:R-:W-:Y:S01]  /*12de0*/  FMUL.FTZ R174, R2.reuse, UR4 ;  /* 0x0000000402ae7c20 */ /* 0x040fe20008410000 */
[----:B------:R-:W-:Y:S01]  /*12df0*/  FSETP.NEU.FTZ.AND P1, PT, R2, -INF , PT ;  /* 0xff8000000200780b */ /* 0x000fe20003f3d000 */
[----:B------:R-:W-:Y:S01]  /*12e00*/  IMAD.WIDE.U32 R12, R4, -0x2daee0ad, RZ ;  /* 0xd2511f53040c7825 */ /* 0x000fe200078e00ff */
[----:B------:R-:W-:Y:S02]  /*12e10*/  MOV R11, R15 ;  /* 0x0000000f000b7202 */ /* 0x000fe40000000f00 */
[----:B------:R-:W-:Y:S01]  /*12e20*/  FSEL R174, R174, RZ, P1 ;  /* 0x000000ffaeae7208 */ /* 0x000fe20000800000 */
[----:B------:R-:W-:Y:S01]  /*12e30*/  IMAD.WIDE.U32 R6, R6, -0x2daee0ad, RZ ;  /* 0xd2511f5306067825 */ /* 0x000fe200078e00ff */
[----:B------:R-:W-:Y:S03]  /*12e40*/  LOP3.LUT R5, R13, UR36, R250, 0x96, !PT ;  /* 0x000000240d057c12 */ /* 0x000fe6000f8e96fa */
[----:B------:R-:W-:Y:S01]  /*12e50*/  FFMA.FTZ R183, R181, UR4, -R174 ;  /* 0x00000004b5b77c23 */ /* 0x000fe200080108ae */
[----:B------:R-:W-:Y:S01]  /*12e60*/  LOP3.LUT R4, R7, UR27, R12, 0x96, !PT ;  /* 0x0000001b07047c12 */ /* 0x000fe2000f8e960c */
[----:B------:R-:W-:Y:S04]  /*12e70*/  IMAD.WIDE.U32 R12, R5, -0x326172a9, RZ ;  /* 0xcd9e8d57050c7825 */ /* 0x000fe800078e00ff */
[----:B------:R-:W-:Y:S01]  /*12e80*/  FFMA.FTZ R181, R9, UR4, -R170 ;  /* 0x0000000409b57c23 */ /* 0x000fe200080108aa */
[----:B------:R-:W-:Y:S01]  /*12e90*/  FFMA.FTZ R172, R167, UR4, -R174 ;  /* 0x00000004a7ac7c23 */ /* 0x000fe200080108ae */
[----:B------:R-:W-:Y:S01]  /*12ea0*/  IMAD.WIDE.U32 R24, R4, -0x326172a9, RZ ;  /* 0xcd9e8d5704187825 */ /* 0x000fe200078e00ff */
[----:B------:R-:W-:Y:S01]  /*12eb0*/  LOP3.LUT R4, R13, UR30, R14, 0x96, !PT ;  /* 0x0000001e0d047c12 */ /* 0x000fe2000f8e960e */
[----:B------:R-:W-:Y:S02]  /*12ec0*/  MUFU.EX2 R183, R183 ;  /* 0x000000b700b77308 */ /* 0x000fe40000000800 */
[--C-:B------:R-:W-:Y:S01]  /*12ed0*/  FFMA.FTZ R184, R165, UR4, -R174.reuse ;  /* 0x00000004a5b87c23 */ /* 0x100fe200080108ae */
[----:B------:R-:W-:Y:S01]  /*12ee0*/  FFMA.FTZ R182, R182, UR4, -R174 ;  /* 0x00000004b6b67c23 */ /* 0x000fe200080108ae */
[----:B------:R-:W-:Y:S01]  /*12ef0*/  LOP3.LUT R33, R25, UR26, R12, 0x96, !PT ;  /* 0x0000001a19217c12 */ /* 0x000fe2000f8e960c */
[----:B------:R-:W-:Y:S04]  /*12f00*/  IMAD.WIDE.U32 R4, R4, -0x2daee0ad, RZ ;  /* 0xd2511f5304047825 */ /* 0x000fe800078e00ff */
[--C-:B------:R-:W-:Y:S01]  /*12f10*/  FFMA.FTZ R189, R189, UR4, -R174.reuse ;  /* 0x00000004bdbd7c23 */ /* 0x100fe200080108ae */
        /* <DEDUP_REMOVED lines=11> */
[----:B------:R-:W-:Y:S01]  /*12fd0*/  FSEL R4, R2, RZ, P1 ;  /* 0x000000ff02047208 */ /* 0x000fe20000800000 */
[----:B------:R-:W-:Y:S01]  /*12fe0*/  MUFU.EX2 R184, R184 ;  /* 0x000000b800b87308 */ /* 0x000fe20000000800 */
[----:B------:R-:W-:Y:S03]  /*12ff0*/  LOP3.LUT R10, R6, 0xffff, RZ, 0xc0, !PT ;  /* 0x0000ffff060a7812 */ /* 0x000fe600078ec0ff */
[----:B------:R-:W-:Y:S01]  /*13000*/  FADD.FTZ R4, -R4, R3 ;  /* 0x0000000304047221 */ /* 0x000fe20000010100 */
[----:B------:R-:W-:Y:S02]  /*13010*/  LOP3.LUT R5, R6, 0xff, RZ, 0xc0, !PT ;  /* 0x000000ff06057812 */ /* 0x000fe400078ec0ff */
[----:B------:R-:W-:Y:S01]  /*13020*/  SHF.R.U32.HI R10, RZ, 0x8, R10 ;  /* 0x00000008ff0a7819 */ /* 0x000fe2000001160a */
[----:B------:R-:W-:Y:S01]  /*13030*/  FMUL.FTZ R4, R4, UR4 ;  /* 0x0000000404047c20 */ /* 0x000fe20008410000 */
[----:B------:R-:W-:Y:S01]  /*13040*/  FSEL R3, R0, RZ, P0 ;  /* 0x000000ff00037208 */ /* 0x000fe20000000000 */
[----:B------:R-:W-:Y:S01]  /*13050*/  MUFU.EX2 R181, R181 ;  /* 0x000000b500b57308 */ /* 0x000fe20000000800 */
[----:B------:R-:W-:Y:S02]  /*13060*/  PRMT R5, R5, 0x5410, R10 ;  /* 0x0000541005057816 */ /* 0x000fe4000000000a */
[----:B------:R-:W-:Y:S01]  /*13070*/  MOV R10, R14 ;  /* 0x0000000e000a7202 */ /* 0x000fe20000000f00 */
[----:B------:R-:W-:Y:S01]  /*13080*/  FADD.FTZ R3, -R3, R164 ;  /* 0x000000a403037221 */ /* 0x000fe20000010100 */
[----:B------:R-:W1:Y:S01]  /*13090*/  LDSM.16.MT88.4 R12, [R216+0x18000] ;  /* 0x01800000d80c783b */ /* 0x000e620000004200 */
[--C-:B------:R-:W-:Y:S02]  /*130a0*/  SHF.R.U32.HI R8, RZ, 0x10, R6.reuse ;  /* 0x00000010ff087819 */ /* 0x100fe40000011606 */
[----:B------:R-:W-:Y:S02]  /*130b0*/  SHF.R.U32.HI R167, RZ, 0x18, R6 ;  /* 0x00000018ffa77819 */ /* 0x000fe40000011606 */
[----:B------:R-:W2:Y:S01]  /*130c0*/  MUFU.EX2 R33, R4 ;  /* 0x0000000400217308 */ /* 0x000ea20000000800 */
[----:B------:R-:W-:Y:S02]  /*130d0*/  LOP3.LUT R8, R8, 0xff, RZ, 0xc0, !PT ;  /* 0x000000ff08087812 */ /* 0x000fe400078ec0ff */
[----:B------:R-:W-:Y:S02]  /*130e0*/  LOP3.LUT R6, R7, UR28, R16, 0x96, !PT ;  /* 0x0000001c07067c12 */ /* 0x000fe4000f8e9610 */
[--C-:B------:R-:W-:Y:S01]  /*130f0*/  HSET2.LE.AND R166, R5, R248.reuse, PT ;  /* 0x000000f805a67233 */ /* 0x100fe20003803000 */
[----:B------:R-:W-:Y:S01]  /*13100*/  FMUL.FTZ R5, R3, UR4 ;  /* 0x0000000403057c20 */ /* 0x000fe20008410000 */
[----:B------:R-:W-:Y:S03]  /*13110*/  PRMT R167, R8, 0x5410, R167 ;  /* 0x0000541008a77816 */ /* 0x000fe600000000a7 */
[----:B------:R-:W-:Y:S01]  /*13120*/  MUFU.EX2 R182, R182 ;  /* 0x000000b600b67308 */ /* 0x000fe20000000800 */
[C---:B------:R-:W-:Y:S02]  /*13130*/  LOP3.LUT R8, R6.reuse, 0xffff, RZ, 0xc0, !PT ;  /* 0x0000ffff06087812 */ /* 0x040fe400078ec0ff */
[----:B------:R-:W-:Y:S02]  /*13140*/  SHF.R.U32.HI R9, RZ, 0x10, R6 ;  /* 0x00000010ff097819 */ /* 0x000fe40000011606 */
[----:B------:R-:W-:Y:S02]  /*13150*/  LOP3.LUT R7, R6, 0xff, RZ, 0xc0, !PT ;  /* 0x000000ff06077812 */ /* 0x000fe400078ec0ff */
[----:B------:R-:W-:Y:S03]  /*13160*/  SHF.R.U32.HI R8, RZ, 0x8, R8 ;  /* 0x00000008ff087819 */ /* 0x000fe60000011608 */
[----:B------:R3:W4:Y:S01]  /*13170*/  MUFU.EX2 R3, R5 ;  /* 0x0000000500037308 */ /* 0x0007220000000800 */
[----:B------:R-:W-:Y:S01]  /*13180*/  SHF.R.U32.HI R6, RZ, 0x18, R6 ;  /* 0x00000018ff067819 */ /* 0x000fe20000011606 */
[----:B--2---:R-:W-:Y:S01]  /*13190*/  FMUL.FTZ R36, R33, R36 ;  /* 0x0000002421247220 */ /* 0x004fe20000410000 */
[----:B------:R-:W-:Y:S01]  /*131a0*/  LOP3.LUT R9, R9, 0xff, RZ, 0xc0, !PT ;  /* 0x000000ff09097812 */ /* 0x000fe200078ec0ff */
[----:B------:R-:W-:Y:S01]  /*131b0*/  FMUL.FTZ R37, R33, R37 ;  /* 0x0000002521257220 */ /* 0x000fe20000410000 */
[----:B------:R-:W-:Y:S01]  /*131c0*/  PRMT R7, R7, 0x5410, R8 ;  /* 0x0000541007077816 */ /* 0x000fe20000000008 */
[----:B------:R-:W-:Y:S01]  /*131d0*/  FMUL.FTZ R8, R33, R156 ;  /* 0x0000009c21087220 */ /* 0x000fe20000410000 */
[----:B------:R-:W-:Y:S01]  /*131e0*/  PRMT R9, R9, 0x5410, R6 ;  /* 0x0000541009097816 */ /* 0x000fe20000000006 */
[C---:B------:R-:W-:Y:S01]  /*131f0*/  FMUL.FTZ R40, R33.reuse, R40 ;  /* 0x0000002821287220 */ /* 0x040fe20000410000 */
[--C-:B------:R-:W-:Y:S01]  /*13200*/  HSET2.LE.AND R167, R167, R248.reuse, PT ;  /* 0x000000f8a7a77233 */ /* 0x100fe20003803000 */
[C---:B------:R-:W-:Y:S01]  /*13210*/  FMUL.FTZ R41, R33.reuse, R41 ;  /* 0x0000002921297220 */ /* 0x040fe20000410000 */
[--C-:B------:R-:W-:Y:S01]  /*13220*/  HSET2.LE.AND R164, R7, R248.reuse, PT ;  /* 0x000000f807a47233 */ /* 0x100fe20003803000 */
[C---:B------:R-:W-:Y:S01]  /*13230*/  FMUL.FTZ R44, R33.reuse, R44 ;  /* 0x0000002c212c7220 */ /* 0x040fe20000410000 */
[--C-:B------:R-:W-:Y:S01]  /*13240*/  HSET2.LE.AND R165, R9, R248.reuse, PT ;  /* 0x000000f809a57233 */ /* 0x100fe20003803000 */
[C---:B------:R-:W-:Y:S01]  /*13250*/  FMUL.FTZ R45, R33.reuse, R45 ;  /* 0x0000002d212d7220 */ /* 0x040fe20000410000 */
[----:B------:R-:W-:Y:S01]  /*13260*/  F2FP.F16.F32.PACK_AB R7, R184, R172 ;  /* 0x000000acb807723e */ /* 0x000fe200000000ff */
[----:B------:R-:W-:Y:S01]  /*13270*/  FMUL.FTZ R48, R33, R48 ;  /* 0x0000003021307220 */ /* 0x000fe20000410000 */
[----:B------:R-:W-:Y:S01]  /*13280*/  F2FP.F16.F32.PACK_AB R4, R185, R168 ;  /* 0x000000a8b904723e */ /* 0x000fe200000000ff */
[----:B---3--:R-:W-:Y:S01]  /*13290*/  FMUL.FTZ R5, R33, R161 ;  /* 0x000000a121057220 */ /* 0x008fe20000410000 */
[----:B------:R-:W-:Y:S01]  /*132a0*/  F2FP.F16.F32.PACK_AB R6, R180, R181 ;  /* 0x000000b5b406723e */ /* 0x000fe200000000ff */
[C---:B----4-:R-:W-:Y:S01]  /*132b0*/  FMUL.FTZ R38, R3.reuse, R38 ;  /* 0x0000002603267220 */ /* 0x050fe20000410000 */
[----:B------:R-:W-:Y:S01]  /*132c0*/  F2FP.F16.F32.PACK_AB R9, R182, R183 ;  /* 0x000000b7b609723e */ /* 0x000fe200000000ff */
[----:B------:R-:W-:Y:S01]  /*132d0*/  FMUL.FTZ R39, R3, R39 ;  /* 0x0000002703277220 */ /* 0x000fe20000410000 */
[----:B------:R-:W-:Y:S01]  /*132e0*/  LOP3.LUT R167, R167, R6, RZ, 0xc0, !PT ;  /* 0x00000006a7a77212 */ /* 0x000fe200078ec0ff */
[C---:B------:R-:W-:Y:S01]  /*132f0*/  FMUL.FTZ R6, R3.reuse, R162 ;  /* 0x000000a203067220 */ /* 0x040fe20000410000 */
[----:B------:R-:W-:Y:S01]  /*13300*/  LOP3.LUT R164, R164, R7, RZ, 0xc0, !PT ;  /* 0x00000007a4a47212 */ /* 0x000fe200078ec0ff */
[----:B------:R-:W-:Y:S01]  /*13310*/  FMUL.FTZ R7, R3, R163 ;  /* 0x000000a303077220 */ /* 0x000fe20000410000 */
[----:B------:R-:W-:Y:S01]  /*13320*/  LOP3.LUT R165, R165, R4, RZ, 0xc0, !PT ;  /* 0x00000004a5a57212 */ /* 0x000fe200078ec0ff */
[C---:B------:R-:W-:Y:S01]  /*13330*/  FMUL.FTZ R4, R33.reuse, R160 ;  /* 0x000000a021047220 */ /* 0x040fe20000410000 */
[----:B------:R-:W-:Y:S01]  /*13340*/  LOP3.LUT R166, R166, R9, RZ, 0xc0, !PT ;  /* 0x00000009a6a67212 */ /* 0x000fe200078ec0ff */
[C---:B------:R-:W-:Y:S01]  /*13350*/  FMUL.FTZ R9, R33.reuse, R157 ;  /* 0x0000009d21097220 */ /* 0x040fe20000410000 */
[----:B------:R-:W-:Y:S01]  /*13360*/  MOV R161, R34 ;  /* 0x0000002200a17202 */ /* 0x000fe20000000f00 */
[----:B------:R-:W-:Y:S01]  /*13370*/  FFMA.FTZ R249, R33, R249, R172 ;  /* 0x000000f921f97223 */ /* 0x000fe200000100ac */
[----:B------:R-:W-:Y:S01]  /*13380*/  MOV R160, R31 ;  /* 0x0000001f00a07202 */ /* 0x000fe20000000f00 */
[C---:B------:R-:W-:Y:S01]  /*13390*/  FFMA.FTZ R252, R3.reuse, R252, R168 ;  /* 0x000000fc03fc7223 */ /* 0x040fe200000100a8 */
[----:B------:R-:W-:Y:S01]  /*133a0*/  MOV R156, R30 ;  /* 0x0000001e009c7202 */ /* 0x000fe20000000f00 */
[C---:B-1----:R-:W-:Y:S01]  /*133b0*/  HMMA.16816.F32 R4, R164.reuse, R12, R4 ;  /* 0x0000000ca404723c */ /* 0x042fe20000001804 */
[----:B------:R-:W-:Y:S01]  /*133c0*/  MUFU.EX2 R189, R189 ;  /* 0x000000bd00bd7308 */ /* 0x000fe20000000800 */
[----:B------:R-:W-:Y:S03]  /*133d0*/  PLOP3.LUT P0, PT, PT, PT, UP0, 0x80, 0x0 ;  /* 0x000000000000781c */ /* 0x000fe60003f0f008 */
[----:B------:R-:W-:Y:S01]  /*133e0*/  MOV R34, R29 ;  /* 0x0000001d00227202 */ /* 0x000fe20000000f00 */
[----:B------:R-:W-:Y:S01]  /*133f0*/  FMUL.FTZ R42, R3, R42 ;  /* 0x0000002a032a7220 */ /* 0x000fe20000410000 */
[----:B------:R-:W-:Y:S01]  /*13400*/  MOV R157, R28 ;  /* 0x0000001c009d7202 */ /* 0x000fe20000000f00 */
[----:B------:R-:W-:Y:S01]  /*13410*/  FMUL.FTZ R12, R33, R152 ;  /* 0x00000098210c7220 */ /* 0x000fe20000410000 */
[----:B------:R-:W1:Y:S02]  /*13420*/  LDSM.16.MT88.4 R28, [R213+0x18000] ;  /* 0x01800000d51c783b */ /* 0x000e640000004200 */
[----:B------:R-:W2:Y:S01]  /*13430*/  MUFU.EX2 R188, R188 ;  /* 0x000000bc00bc7308 */ /* 0x000ea20000000800 */
[----:B------:R-:W-:Y:S01]  /*13440*/  MOV R162, R10 ;  /* 0x0000000a00a27202 */ /* 0x000fe20000000f00 */
[C---:B------:R-:W-:Y:S01]  /*13450*/  FMUL.FTZ R10, R3.reuse, R158 ;  /* 0x0000009e030a7220 */ /* 0x040fe20000410000 */
[----:B------:R-:W-:Y:S01]  /*13460*/  MOV R163, R11 ;  /* 0x0000000b00a37202 */ /* 0x000fe20000000f00 */
[C---:B------:R-:W-:Y:S01]  /*13470*/  FMUL.FTZ R11, R3.reuse, R159 ;  /* 0x0000009f030b7220 */ /* 0x040fe20000410000 */
[----:B------:R-:W-:Y:S01]  /*13480*/  MOV R159, R27 ;  /* 0x0000001b009f7202 */ /* 0x000fe20000000f00 */
[----:B------:R-:W-:Y:S01]  /*13490*/  FMUL.FTZ R27, R3, R143 ;  /* 0x0000008f031b7220 */ /* 0x000fe20000410000 */
[----:B------:R-:W-:Y:S01]  /*134a0*/  FMUL.FTZ R13, R33, R153 ;  /* 0x00000099210d7220 */ /* 0x000fe20000410000 */
[----:B------:R-:W-:Y:S01]  /*134b0*/  MOV R152, R18 ;  /* 0x0000001200987202 */ /* 0x000fe20000000f00 */
[C---:B------:R-:W-:Y:S01]  /*134c0*/  FMUL.FTZ R18, R3.reuse, R150 ;  /* 0x0000009603127220 */ /* 0x040fe20000410000 */
[----:B------:R-:W-:Y:S01]  /*134d0*/  MOV R153, R19 ;  /* 0x0000001300997202 */ /* 0x000fe20000000f00 */
[C---:B------:R-:W-:Y:S01]  /*134e0*/  HMMA.16816.F32 R8, R164.reuse, R14, R8 ;  /* 0x0000000ea408723c */ /* 0x040fe20000001808 */
[----:B------:R-:W-:Y:S02]  /*134f0*/  MUFU.EX2 R192, R192 ;  /* 0x000000c000c07308 */ /* 0x000fe40000000800 */
[C---:B------:R-:W-:Y:S01]  /*13500*/  FMUL.FTZ R19, R3.reuse, R151 ;  /* 0x0000009703137220 */ /* 0x040fe20000410000 */
[----:B------:R-:W-:Y:S01]  /*13510*/  MOV R158, R26 ;  /* 0x0000001a009e7202 */ /* 0x000fe20000000f00 */
[C---:B------:R-:W-:Y:S01]  /*13520*/  FMUL.FTZ R26, R3.reuse, R142 ;  /* 0x0000008e031a7220 */ /* 0x040fe20000410000 */
[C---:B------:R-:W-:Y:S01]  /*13530*/  FMUL.FTZ R43, R3.reuse, R43 ;  /* 0x0000002b032b7220 */ /* 0x040fe20000410000 */
[C---:B------:R-:W-:Y:S01]  /*13540*/  FMUL.FTZ R14, R3.reuse, R154 ;  /* 0x0000009a030e7220 */ /* 0x040fe20000410000 */
[----:B------:R-:W-:Y:S03]  /*13550*/  FMUL.FTZ R15, R3, R155 ;  /* 0x0000009b030f7220 */ /* 0x000fe60000410000 */
[----:B------:R-:W-:Y:S01]  /*13560*/  MUFU.EX2 R187, R187 ;  /* 0x000000bb00bb7308 */ /* 0x000fe20000000800 */
[----:B------:R-:W-:Y:S01]  /*13570*/  MOV R154, R16 ;  /* 0x00000010009a7202 */ /* 0x000fe20000000f00 */
[C---:B------:R-:W-:Y:S01]  /*13580*/  FMUL.FTZ R16, R33.reuse, R148 ;  /* 0x0000009421107220 */ /* 0x040fe20000410000 */
[----:B------:R-:W-:Y:S01]  /*13590*/  MOV R155, R17 ;  /* 0x00000011009b7202 */ /* 0x000fe20000000f00 */
[----:B------:R-:W-:Y:S01]  /*135a0*/  FMUL.FTZ R17, R33, R149 ;  /* 0x0000009521117220 */ /* 0x000fe20000410000 */
[C---:B------:R-:W-:Y:S01]  /*135b0*/  HMMA.16816.F32 R12, R164.reuse, R20, R12 ;  /* 0x00000014a40c723c */ /* 0x040fe2000000180c */
[----:B------:R-:W3:Y:S02]  /*135c0*/  LDSM.16.MT88.4 R148, [R212+0x18000] ;  /* 0x01800000d494783b */ /* 0x000ee40000004200 */
[----:B------:R-:W-:Y:S01]  /*135d0*/  MOV R154, R152 ;  /* 0x00000098009a7202 */ /* 0x000fe20000000f00 */
[C---:B------:R-:W-:Y:S01]  /*135e0*/  FMUL.FTZ R46, R3.reuse, R46 ;  /* 0x0000002e032e7220 */ /* 0x040fe20000410000 */
[----:B------:R-:W-:Y:S01]  /*135f0*/  FMUL.FTZ R47, R3, R47 ;  /* 0x0000002f032f7220 */ /* 0x000fe20000410000 */
[C---:B------:R-:W-:Y:S05]  /*13600*/  HMMA.16816.F32 R16, R164.reuse, R22, R16 ;  /* 0x00000016a410723c */ /* 0x040fea0000001810 */
[C---:B------:R-:W-:Y:S01]  /*13610*/  FMUL.FTZ R20, R33.reuse, R144 ;  /* 0x0000009021147220 */ /* 0x040fe20000410000 */
[C---:B------:R-:W-:Y:S01]  /*13620*/  FMUL.FTZ R21, R33.reuse, R145 ;  /* 0x0000009121157220 */ /* 0x040fe20000410000 */
[----:B------:R-:W-:Y:S01]  /*13630*/  MOV R144, R24 ;  /* 0x0000001800907202 */ /* 0x000fe20000000f00 */
[C---:B------:R-:W-:Y:S03]  /*13640*/  FMUL.FTZ R24, R33.reuse, R140 ;  /* 0x0000008c21187220 */ /* 0x040fe60000410000 */
[----:B------:R-:W-:Y:S01]  /*13650*/  MOV R145, R25 ;  /* 0x0000001900917202 */ /* 0x000fe20000000f00 */
[----:B------:R-:W-:Y:S01]  /*13660*/  FMUL.FTZ R25, R33, R141 ;  /* 0x0000008d21197220 */ /* 0x000fe20000410000 */
[C---:B------:R-:W-:Y:S01]  /*13670*/  FMUL.FTZ R22, R3.reuse, R146 ;  /* 0x0000009203167220 */ /* 0x040fe20000410000 */
[----:B------:R-:W4:Y:S01]  /*13680*/  LDSM.16.MT88.4 R140, [R216+0x1a000] ;  /* 0x01a00000d88c783b */ /* 0x000f220000004200 */
[----:B------:R-:W-:Y:S01]  /*13690*/  FMUL.FTZ R23, R3, R147 ;  /* 0x0000009303177220 */ /* 0x000fe20000410000 */
        /* <DEDUP_REMOVED lines=9> */
[C---:B------:R-:W-:Y:S01]  /*13730*/  FMUL.FTZ R57, R33.reuse, R57 ;  /* 0x0000003921397220 */ /* 0x040fe20000410000 */
[C---:B------:R-:W-:Y:S05]  /*13740*/  HMMA.16816.F32 R24, R164.reuse, R30, R24 ;  /* 0x0000001ea418723c */ /* 0x040fea0000001818 */
[C---:B------:R-:W-:Y:S01]  /*13750*/  FMUL.FTZ R28, R33.reuse, R136 ;  /* 0x00000088211c7220 */ /* 0x040fe20000410000 */
[----:B------:R-:W-:Y:S01]  /*13760*/  FMUL.FTZ R29, R33, R137 ;  /* 0x00000089211d7220 */ /* 0x000fe20000410000 */
[C---:B------:R-:W-:Y:S01]  /*13770*/  FMUL.FTZ R30, R3.reuse, R138 ;  /* 0x0000008a031e7220 */ /* 0x040fe20000410000 */
[C---:B------:R-:W-:Y:S02]  /*13780*/  FMUL.FTZ R31, R3.reuse, R139 ;  /* 0x0000008b031f7220 */ /* 0x040fe40000410000 */
[----:B------:R-:W1:Y:S01]  /*13790*/  LDSM.16.MT88.4 R136, [R214+0x1a000] ;  /* 0x01a00000d688783b */ /* 0x000e620000004200 */
        /* <DEDUP_REMOVED lines=8> */
[C---:B------:R-:W-:Y:S05]  /*13820*/  HMMA.16816.F32 R36, R164.reuse, R150, R36 ;  /* 0x00000096a424723c */ /* 0x040fea0000001824 */
[----:B------:R-:W-:Y:S01]  /*13830*/  FMUL.FTZ R65, R33, R65 ;  /* 0x0000004121417220 */ /* 0x000fe20000410000 */
[C---:B----4-:R-:W-:Y:S05]  /*13840*/  HMMA.16816.F32 R40, R164.reuse, R140, R40 ;  /* 0x0000008ca428723c */ /* 0x050fea0000001828 */
[----:B------:R-:W-:Y:S01]  /*13850*/  LOP3.LUT R150, R155, UR31, R144, 0x96, !PT ;  /* 0x0000001f9b967c12 */ /* 0x000fe2000f8e9690 */
[C---:B------:R-:W-:Y:S01]  /*13860*/  HMMA.16816.F32 R44, R164.reuse, R142, R44 ;  /* 0x0000008ea42c723c */ /* 0x040fe2000000182c */
[----:B------:R-:W3:Y:S04]  /*13870*/  LDSM.16.MT88.4 R140, [R213+0x1a000] ;  /* 0x01a00000d58c783b */ /* 0x000ee80000004200 */
[C---:B------:R-:W-:Y:S01]  /*13880*/  FMUL.FTZ R66, R3.reuse, R66 ;  /* 0x0000004203427220 */ /* 0x040fe20000410000 */
[----:B------:R-:W-:Y:S01]  /*13890*/  FMUL.FTZ R67, R3, R67 ;  /* 0x0000004303437220 */ /* 0x000fe20000410000 */
[C---:B------:R-:W-:Y:S01]  /*138a0*/  FMUL.FTZ R68, R33.reuse, R68 ;  /* 0x0000004421447220 */ /* 0x040fe20000410000 */
[----:B------:R-:W-:Y:S01]  /*138b0*/  FMUL.FTZ R69, R33, R69 ;  /* 0x0000004521457220 */ /* 0x000fe20000410000 */
[----:B------:R-:W-:Y:S02]  /*138c0*/  LDSM.16.MT88.4 R144, [R214+0x1e000] ;  /* 0x01e00000d690783b */ /* 0x000fe40000004200 */
        /* <DEDUP_REMOVED lines=49> */
[----:B------:R-:W-:Y:S01]  /*13be0*/  IMAD.WIDE.U32 R150, R150, -0x2daee0ad, RZ ;  /* 0xd2511f5396967825 */ /* 0x000fe200078e00ff */
[----:B------:R-:W-:Y:S03]  /*13bf0*/  MOV R155, R153 ;  /* 0x00000099009b7202 */ /* 0x000fe60000000f00 */
[C---:B------:R-:W-:Y:S01]  /*13c00*/  FMUL.FTZ R116, R33.reuse, R116 ;  /* 0x0000007421747220 */ /* 0x040fe20000410000 */
[----:B------:R-:W-:Y:S01]  /*13c10*/  FMUL.FTZ R117, R33, R117 ;  /* 0x0000007521757220 */ /* 0x000fe20000410000 */
[----:B------:R-:W-:Y:S01]  /*13c20*/  LOP3.LUT R148, R151, UR21, R32, 0x96, !PT ;  /* 0x0000001597947c12 */ /* 0x000fe2000f8e9620 */
[C---:B------:R-:W-:Y:S01]  /*13c30*/  FMUL.FTZ R118, R3.reuse, R118 ;  /* 0x0000007603767220 */ /* 0x040fe20000410000 */
[C---:B---3--:R-:W-:Y:S03]  /*13c40*/  HMMA.16816.F32 R72, R164.reuse, R140, R72 ;  /* 0x0000008ca448723c */ /* 0x048fe60000001848 */
[----:B------:R-:W-:Y:S01]  /*13c50*/  FMUL.FTZ R119, R3, R119 ;  /* 0x0000007703777220 */ /* 0x000fe20000410000 */
[C---:B------:R-:W-:Y:S01]  /*13c60*/  FMUL.FTZ R120, R33.reuse, R120 ;  /* 0x0000007821787220 */ /* 0x040fe20000410000 */
[C---:B------:R-:W-:Y:S01]  /*13c70*/  FMUL.FTZ R121, R33.reuse, R121 ;  /* 0x0000007921797220 */ /* 0x040fe20000410000 */
[C---:B------:R-:W-:Y:S01]  /*13c80*/  HMMA.16816.F32 R76, R164.reuse, R142, R76 ;  /* 0x0000008ea44c723c */ /* 0x040fe2000000184c */
[----:B------:R-:W3:Y:S04]  /*13c90*/  LDSM.16.MT88.4 R140, [R213+0x1c000] ;  /* 0x01c00000d58c783b */ /* 0x000ee80000004200 */
[C---:B------:R-:W-:Y:S01]  /*13ca0*/  FMUL.FTZ R124, R33.reuse, R124 ;  /* 0x0000007c217c7220 */ /* 0x040fe20000410000 */
[C---:B------:R-:W-:Y:S01]  /*13cb0*/  FMUL.FTZ R125, R33.reuse, R125 ;  /* 0x0000007d217d7220 */ /* 0x040fe20000410000 */
[----:B------:R-:W-:Y:S01]  /*13cc0*/  MOV R152, R157 ;  /* 0x0000009d00987202 */ /* 0x000fe20000000f00 */
[C---:B------:R-:W-:Y:S03]  /*13cd0*/  FMUL.FTZ R128, R33.reuse, R128 ;  /* 0x0000008021807220 */ /* 0x040fe60000410000 */
[----:B------:R-:W-:Y:S01]  /*13ce0*/  LOP3.LUT R153, R148, 0xff, RZ, 0xc0, !PT ;  /* 0x000000ff94997812 */ /* 0x000fe200078ec0ff */
[----:B------:R-:W-:Y:S01]  /*13cf0*/  FFMA.FTZ R149, R152, UR4, -R174 ;  /* 0x0000000498957c23 */ /* 0x000fe200080108ae */
[C---:B------:R-:W-:Y:S01]  /*13d00*/  FMUL.FTZ R129, R33.reuse, R129 ;  /* 0x0000008121817220 */ /* 0x040fe20000410000 */
[----:B------:R-:W-:Y:S01]  /*13d10*/  SHF.R.U32.HI R157, RZ, 0x10, R148 ;  /* 0x00000010ff9d7819 */ /* 0x000fe20000011694 */
[C---:B------:R-:W-:Y:S01]  /*13d20*/  FMUL.FTZ R132, R33.reuse, R132 ;  /* 0x0000008421847220 */ /* 0x040fe20000410000 */
[----:B------:R-:W4:Y:S01]  /*13d30*/  MUFU.EX2 R32, R149 ;  /* 0x0000009500207308 */ /* 0x000f220000000800 */
[C---:B-1----:R-:W-:Y:S03]  /*13d40*/  HMMA.16816.F32 R80, R164.reuse, R136, R80 ;  /* 0x00000088a450723c */ /* 0x042fe60000001850 */
[----:B------:R-:W-:Y:S01]  /*13d50*/  FMUL.FTZ R133, R33, R133 ;  /* 0x0000008521857220 */ /* 0x000fe20000410000 */
[C---:B------:R-:W-:Y:S01]  /*13d60*/  FMUL.FTZ R134, R3.reuse, R134 ;  /* 0x0000008603867220 */ /* 0x040fe20000410000 */
[----:B------:R-:W-:Y:S01]  /*13d70*/  FMUL.FTZ R135, R3, R135 ;  /* 0x0000008703877220 */ /* 0x000fe20000410000 */
[C---:B------:R-:W-:Y:S01]  /*13d80*/  HMMA.16816.F32 R84, R164.reuse, R138, R84 ;  /* 0x0000008aa454723c */ /* 0x040fe20000001854 */
[----:B------:R-:W1:Y:S04]  /*13d90*/  LDSM.16.MT88.4 R136, [R212+0x1c000] ;  /* 0x01c00000d488783b */ /* 0x000e680000004200 */
[----:B------:R-:W-:Y:S01]  /*13da0*/  LOP3.LUT R157, R157, 0xff, RZ, 0xc0, !PT ;  /* 0x000000ff9d9d7812 */ /* 0x000fe200078ec0ff */
[----:B------:R-:W-:Y:S01]  /*13db0*/  FFMA.FTZ R152, R156, UR4, -R170 ;  /* 0x000000049c987c23 */ /* 0x000fe200080108aa */
        /* <DEDUP_REMOVED lines=9> */
[C---:B---3--:R-:W-:Y:S03]  /*13e50*/  HMMA.16816.F32 R88, R164.reuse, R140, R88 ;  /* 0x0000008ca458723c */ /* 0x048fe60000001858 */
[C---:B------:R-:W-:Y:S01]  /*13e60*/  FMUL.FTZ R127, R3.reuse, R127 ;  /* 0x0000007f037f7220 */ /* 0x040fe20000410000 */
[C---:B------:R-:W-:Y:S01]  /*13e70*/  FMUL.FTZ R130, R3.reuse, R130 ;  /* 0x0000008203827220 */ /* 0x040fe20000410000 */
[----:B------:R-:W-:Y:S01]  /*13e80*/  FMUL.FTZ R131, R3, R131 ;  /* 0x0000008303837220 */ /* 0x000fe20000410000 */
[C---:B------:R-:W-:Y:S01]  /*13e90*/  HMMA.16816.F32 R92, R164.reuse, R142, R92 ;  /* 0x0000008ea45c723c */ /* 0x040fe2000000185c */
[----:B------:R-:W3:Y:S04]  /*13ea0*/  LDSM.16.MT88.4 R140, [R216+0x1e000] ;  /* 0x01e00000d88c783b */ /* 0x000ee80000004200 */
[----:B------:R-:W-:Y:S01]  /*13eb0*/  FADD.FTZ R184, R184, R249 ;  /* 0x000000f9b8b87221 */ /* 0x000fe20000010000 */
[----:B------:R-:W-:Y:S05]  /*13ec0*/  FADD.FTZ R252, R185, R252 ;  /* 0x000000fcb9fc7221 */ /* 0x000fea0000010000 */
[----:B------:R-:W-:Y:S04]  /*13ed0*/  FADD.FTZ R181, R181, R252 ;  /* 0x000000fcb5b57221 */ /* 0x000fe80000010000 */
[----:B------:R-:W-:Y:S01]  /*13ee0*/  FADD.FTZ R181, R180, R181 ;  /* 0x000000b5b4b57221 */ /* 0x000fe20000010000 */
[C---:B-1----:R-:W-:Y:S06]  /*13ef0*/  HMMA.16816.F32 R96, R164.reuse, R136, R96 ;  /* 0x00000088a460723c */ /* 0x042fec0000001860 */
[C---:B------:R-:W-:Y:S01]  /*13f00*/  HMMA.16816.F32 R100, R164.reuse, R138, R100 ;  /* 0x0000008aa464723c */ /* 0x040fe20000001864 */
[----:B------:R-:W1:Y:S05]  /*13f10*/  LDSM.16.MT88.4 R136, [R213+0x1e000] ;  /* 0x01e00000d588783b */ /* 0x000e6a0000004200 */
[C---:B---3--:R-:W-:Y:S06]  /*13f20*/  HMMA.16816.F32 R104, R164.reuse, R140, R104 ;  /* 0x0000008ca468723c */ /* 0x048fec0000001868 */
[C---:B------:R-:W-:Y:S05]  /*13f30*/  HMMA.16816.F32 R108, R164.reuse, R142, R108 ;  /* 0x0000008ea46c723c */ /* 0x040fea000000186c */
[C---:B------:R-:W-:Y:S01]  /*13f40*/  LOP3.LUT R140, R150.reuse, 0xff, RZ, 0xc0, !PT ;  /* 0x000000ff968c7812 */ /* 0x040fe200078ec0ff */
[C---:B------:R-:W-:Y:S05]  /*13f50*/  HMMA.16816.F32 R112, R164.reuse, R144, R112 ;  /* 0x00000090a470723c */ /* 0x040fea0000001870 */
[----:B------:R-:W-:Y:S01]  /*13f60*/  LOP3.LUT R141, R150, 0xffff, RZ, 0xc0, !PT ;  /* 0x0000ffff968d7812 */ /* 0x000fe200078ec0ff */
[C---:B------:R-:W-:Y:S05]  /*13f70*/  HMMA.16816.F32 R116, R164.reuse, R146, R116 ;  /* 0x00000092a474723c */ /* 0x040fea0000001874 */
[----:B------:R-:W-:Y:S01]  /*13f80*/  MOV R142, R154 ;  /* 0x0000009a008e7202 */ /* 0x000fe20000000f00 */
[C---:B-1----:R-:W-:Y:S05]  /*13f90*/  HMMA.16816.F32 R120, R164.reuse, R136, R120 ;  /* 0x00000088a478723c */ /* 0x042fea0000001878 */
[----:B------:R-:W-:Y:S01]  /*13fa0*/  MOV R143, R155 ;  /* 0x0000009b008f7202 */ /* 0x000fe20000000f00 */
[C---:B------:R-:W-:Y:S05]  /*13fb0*/  HMMA.16816.F32 R124, R164.reuse, R138, R124 ;  /* 0x0000008aa47c723c */ /* 0x040fea000000187c */
[----:B------:R-:W-:Y:S01]  /*13fc0*/  SHF.R.U32.HI R141, RZ, 0x8, R141 ;  /* 0x00000008ff8d7819 */ /* 0x000fe2000001168d */
[----:B------:R-:W-:Y:S01]  /*13fd0*/  FFMA.FTZ R136, R34, UR4, -R170 ;  /* 0x0000000422887c23 */ /* 0x000fe200080108aa */
[--C-:B------:R-:W-:Y:S03]  /*13fe0*/  SHF.R.U32.HI R144, RZ, 0x10, R150.reuse ;  /* 0x00000010ff907819 */ /* 0x100fe60000011696 */
[----:B------:R1:W-:Y:S01]  /*13ff0*/  MUFU.EX2 R34, R136 ;  /* 0x0000008800227308 */ /* 0x0003e20000000800 */
[----:B------:R-:W-:Y:S02]  /*14000*/  SHF.R.U32.HI R155, RZ, 0x18, R150 ;  /* 0x00000018ff9b7819 */ /* 0x000fe40000011696 */
[----:B------:R-:W-:Y:S02]  /*14010*/  MOV R150, R142 ;  /* 0x0000008e00967202 */ /* 0x000fe40000000f00 */
[----:B------:R-:W-:Y:S02]  /*14020*/  MOV R151, R143 ;  /* 0x0000008f00977202 */ /* 0x000fe40000000f00 */
[----:B------:R-:W-:Y:S02]  /*14030*/  PRMT R145, R140, 0x5410, R141 ;  /* 0x000054108c917816 */ /* 0x000fe4000000008d */
[----:B------:R-:W3:Y:S01]  /*14040*/  LDSM.16.MT88.4 R140, [R212+0x1e000] ;  /* 0x01e00000d48c783b */ /* 0x000ee20000004200 */
[----:B------:R-:W-:Y:S02]  /*14050*/  LOP3.LUT R146, R148, 0xffff, RZ, 0xc0, !PT ;  /* 0x0000ffff94927812 */ /* 0x000fe400078ec0ff */
[----:B------:R-:W-:Y:S02]  /*14060*/  LOP3.LUT R144, R144, 0xff, RZ, 0xc0, !PT ;  /* 0x000000ff90907812 */ /* 0x000fe400078ec0ff */
[----:B------:R-:W-:Y:S02]  /*14070*/  SHF.R.U32.HI R146, RZ, 0x8, R146 ;  /* 0x00000008ff927819 */ /* 0x000fe40000011692 */
[----:B------:R-:W-:Y:S02]  /*14080*/  PRMT R155, R144, 0x5410, R155 ;  /* 0x00005410909b7816 */ /* 0x000fe4000000009b */
[----:B------:R-:W-:Y:S02]  /*14090*/  PRMT R153, R153, 0x5410, R146 ;  /* 0x0000541099997816 */ /* 0x000fe40000000092 */
[--C-:B------:R-:W-:Y:S02]  /*140a0*/  HSET2.LE.AND R138, R145, R248.reuse, PT ;  /* 0x000000f8918a7233 */ /* 0x100fe40003803000 */
[----:B------:R-:W5:Y:S01]  /*140b0*/  LDSM.16.MT88.4 R144, [R216+0x18800] ;  /* 0x01880000d890783b */ /* 0x000f620000004200 */
[----:B------:R-:W-:Y:S02]  /*140c0*/  SHF.R.U32.HI R148, RZ, 0x18, R148 ;  /* 0x00000018ff947819 */ /* 0x000fe40000011694 */
[----:B-1----:R-:W-:Y:S02]  /*140d0*/  MOV R136, R150 ;  /* 0x0000009600887202 */ /* 0x002fe40000000f00 */
[----:B------:R-:W-:Y:S02]  /*140e0*/  PRMT R157, R157, 0x5410, R148 ;  /* 0x000054109d9d7816 */ /* 0x000fe40000000094 */
[--C-:B------:R-:W-:Y:S02]  /*140f0*/  HSET2.LE.AND R139, R155, R248.reuse, PT ;  /* 0x000000f89b8b7233 */ /* 0x100fe40003803000 */
[----:B--2---:R-:W-:Y:S04]  /*14100*/  F2FP.F16.F32.PACK_AB R137, R188, R189 ;  /* 0x000000bdbc89723e */ /* 0x004fe800000000ff */
[----:B------:R-:W-:Y:S02]  /*14110*/  LOP3.LUT R138, R138, R137, RZ, 0xc0, !PT ;  /* 0x000000898a8a7212 */ /* 0x000fe400078ec0ff */
[----:B------:R-:W-:Y:S02]  /*14120*/  MOV R137, R151 ;  /* 0x0000009700897202 */ /* 0x000fe40000000f00 */
[----:B------:R-:W1:Y:S01]  /*14130*/  LDSM.16.MT88.4 R148, [R214+0x18800] ;  /* 0x01880000d694783b */ /* 0x000e620000004200 */
[C---:B---3--:R-:W-:Y:S06]  /*14140*/  HMMA.16816.F32 R128, R164.reuse, R140, R128 ;  /* 0x0000008ca480723c */ /* 0x048fec0000001880 */
[----:B------:R-:W-:Y:S05]  /*14150*/  HMMA.16816.F32 R132, R164, R142, R132 ;  /* 0x0000008ea484723c */ /* 0x000fea0000001884 */
[----:B------:R-:W-:Y:S02]  /*14160*/  MOV R140, R158 ;  /* 0x0000009e008c7202 */ /* 0x000fe40000000f00 */
[----:B------:R-:W2:Y:S01]  /*14170*/  MUFU.EX2 R158, R152 ;  /* 0x00000098009e7308 */ /* 0x000ea20000000800 */
[----:B------:R-:W-:Y:S03]  /*14180*/  MOV R141, R159 ;  /* 0x0000009f008d7202 */ /* 0x000fe60000000f00 */
[----:B------:R-:W-:Y:S02]  /*14190*/  MOV R166, R140 ;  /* 0x0000008c00a67202 */ /* 0x000fe40000000f00 */
[----:B------:R-:W-:Y:S02]  /*141a0*/  F2FP.F16.F32.PACK_AB R140, R191, R190 ;  /* 0x000000bebf8c723e */ /* 0x000fe400000000ff */
[----:B------:R-:W-:Y:S02]  /*141b0*/  MOV R167, R141 ;  /* 0x0000008d00a77202 */ /* 0x000fe40000000f00 */
[----:B------:R-:W-:Y:S02]  /*141c0*/  LOP3.LUT R139, R139, R140, RZ, 0xc0, !PT ;  /* 0x0000008c8b8b7212 */ /* 0x000fe400078ec0ff */
[----:B------:R-:W3:Y:S01]  /*141d0*/  LDSM.16.MT88.4 R140, [R213+0x18800] ;  /* 0x01880000d58c783b */ /* 0x000ee20000004200 */
[----:B------:R-:W-:Y:S02]  /*141e0*/  MOV R164, R136 ;  /* 0x0000008800a47202 */ /* 0x000fe40000000f00 */
[----:B------:R-:W-:Y:S02]  /*141f0*/  MOV R165, R137 ;  /* 0x0000008900a57202 */ /* 0x000fe40000000f00 */
[--C-:B------:R-:W-:Y:S02]  /*14200*/  HSET2.LE.AND R136, R153, R248.reuse, PT ;  /* 0x000000f899887233 */ /* 0x100fe40003803000 */
[--C-:B------:R-:W-:Y:S01]  /*14210*/  HSET2.LE.AND R137, R157, R248.reuse, PT ;  /* 0x000000f89d897233 */ /* 0x100fe20003803000 */
[----:B------:R1:W-:Y:S01]  /*14220*/  MUFU.EX2 R164, R175 ;  /* 0x000000af00a47308 */ /* 0x0003e20000000800 */
[----:B----4-:R-:W-:Y:S02]  /*14230*/  F2FP.F16.F32.PACK_AB R153, R32, R192 ;  /* 0x000000c02099723e */ /* 0x010fe400000000ff */
[----:B--2---:R-:W-:Y:S02]  /*14240*/  F2FP.F16.F32.PACK_AB R152, R158, R34 ;  /* 0x000000229e98723e */ /* 0x004fe400000000ff */
[----:B------:R-:W-:Y:S02]  /*14250*/  LOP3.LUT R136, R136, R153, RZ, 0xc0, !PT ;  /* 0x0000009988887212 */ /* 0x000fe400078ec0ff */
[----:B------:R-:W-:Y:S02]  /*14260*/  LOP3.LUT R137, R137, R152, RZ, 0xc0, !PT ;  /* 0x0000009889897212 */ /* 0x000fe400078ec0ff */
[----:B------:R-:W2:Y:S05]  /*14270*/  LDSM.16.MT88.4 R152, [R212+0x18800] ;  /* 0x01880000d498783b */ /* 0x000eaa0000004200 */
[C---:B-----5:R-:W-:Y:S05]  /*14280*/  HMMA.16816.F32 R4, R136.reuse, R144, R4 ;  /* 0x000000908804723c */ /* 0x060fea0000001804 */
[----:B-1----:R-:W-:Y:S01]  /*14290*/  MOV R175, R158 ;  /* 0x0000009e00af7202 */ /* 0x002fe20000000f00 */
        /* <DEDUP_REMOVED lines=31> */
[----:B------:R-:W-:Y:S04]  /*14490*/  MOV R140, UR40 ;  /* 0x00000028008c7c02 */ /* 0x000fe80008000f00 */
[----:B------:R-:W-:Y:S01]  /*144a0*/  LOP3.LUT R140, R165, UR35, R140, 0x96, !PT ;  /* 0x00000023a58c7c12 */ /* 0x000fe2000f8e968c */
[C---:B--2---:R-:W-:Y:S05]  /*144b0*/  HMMA.16816.F32 R96, R136.reuse, R152, R96 ;  /* 0x000000988860723c */ /* 0x044fea0000001860 */
[----:B------:R-:W-:Y:S01]  /*144c0*/  IMAD.WIDE.U32 R156, R140, -0x326172a9, RZ ;  /* 0xcd9e8d578c9c7825 */ /* 0x000fe200078e00ff */
[C---:B------:R-:W-:Y:S05]  /*144d0*/  HMMA.16816.F32 R100, R136.reuse, R154, R100 ;  /* 0x0000009a8864723c */ /* 0x040fea0000001864 */
[----:B------:R-:W-:Y:S01]  /*144e0*/  LOP3.LUT R140, R157, UR38, R166, 0x96, !PT ;  /* 0x000000269d8c7c12 */ /* 0x000fe2000f8e96a6 */
[C---:B-1----:R-:W-:Y:S01]  /*144f0*/  HMMA.16816.F32 R104, R136.reuse, R144, R104 ;  /* 0x000000908868723c */ /* 0x042fe20000001868 */
[----:B------:R-:W-:Y:S04]  /*14500*/  MUFU.EX2 R166, R169 ;  /* 0x000000a900a67308 */ /* 0x000fe80000000800 */
[----:B------:R-:W-:Y:S01]  /*14510*/  LOP3.LUT R156, R163, UR39, R156, 0x96, !PT ;  /* 0x00000027a39c7c12 */ /* 0x000fe2000f8e969c */
[C---:B------:R-:W-:Y:S05]  /*14520*/  HMMA.16816.F32 R108, R136.reuse, R146, R108 ;  /* 0x00000092886c723c */ /* 0x040fea000000186c */
[----:B------:R-:W-:Y:S01]  /*14530*/  MUFU.EX2 R163, R178 ;  /* 0x000000b200a37308 */ /* 0x000fe20000000800 */
[----:B------:R-:W-:Y:S01]  /*14540*/  IMAD.WIDE.U32 R140, R140, -0x2daee0ad, RZ ;  /* 0xd2511f538c8c7825 */ /* 0x000fe200078e00ff */
[C---:B----4-:R-:W-:Y:S04]  /*14550*/  HMMA.16816.F32 R112, R136.reuse, R148, R112 ;  /* 0x000000948870723c */ /* 0x050fe80000001870 */
[----:B------:R-:W-:Y:S02]  /*14560*/  IMAD.WIDE.U32 R156, R156, -0x2daee0ad, RZ ;  /* 0xd2511f539c9c7825 */ /* 0x000fe400078e00ff */
[C---:B------:R-:W-:Y:S02]  /*14570*/  HMMA.16816.F32 R116, R136.reuse, R150, R116 ;  /* 0x000000968874723c */ /* 0x040fe40000001874 */
[----:B------:R-:W-:Y:S03]  /*14580*/  MUFU.EX2 R178, R177 ;  /* 0x000000b100b27308 */ /* 0x000fe60000000800 */
[----:B------:R-:W-:Y:S01]  /*14590*/  LOP3.LUT R144, R141, UR36, R250, 0x96, !PT ;  /* 0x000000248d907c12 */ /* 0x000fe2000f8e96fa */
[----:B------:R-:W-:Y:S01]  /*145a0*/  FFMA.FTZ R148, R171, UR4, -R170 ;  /* 0x00000004ab947c23 */ /* 0x000fe200080108aa */
[----:B------:R-:W-:Y:S01]  /*145b0*/  LOP3.LUT R152, R157, UR27, R140, 0x96, !PT ;  /* 0x0000001b9d987c12 */ /* 0x000fe2000f8e968c */
[--C-:B------:R-:W-:Y:S01]  /*145c0*/  FFMA.FTZ R157, R161, UR4, -R174.reuse ;  /* 0x00000004a19d7c23 */ /* 0x100fe200080108ae */
[----:B------:R-:W1:Y:S02]  /*145d0*/  LDSM.16.MT88.4 R140, [R213+0x1e800] ;  /* 0x01e80000d58c783b */ /* 0x000e640000004200 */
[----:B------:R-:W-:Y:S04]  /*145e0*/  IMAD.WIDE.U32 R144, R144, -0x326172a9, RZ ;  /* 0xcd9e8d5790907825 */ /* 0x000fe800078e00ff */
[----:B------:R-:W-:Y:S02]  /*145f0*/  FFMA.FTZ R149, R160, UR4, -R174 ;  /* 0x00000004a0957c23 */ /* 0x000fe400080108ae */
[----:B------:R-:W-:Y:S01]  /*14600*/  MUFU.EX2 R160, R148 ;  /* 0x0000009400a07308 */ /* 0x000fe20000000800 */
[----:B------:R-:W-:Y:S01]  /*14610*/  IMAD.WIDE.U32 R152, R152, -0x326172a9, RZ ;  /* 0xcd9e8d5798987825 */ /* 0x000fe200078e00ff */
[----:B------:R-:W-:Y:S04]  /*14620*/  LOP3.LUT R155, R145, UR30, R162, 0x96, !PT ;  /* 0x0000001e919b7c12 */ /* 0x000fe8000f8e96a2 */
[----:B------:R-:W-:Y:S01]  /*14630*/  LOP3.LUT R154, R153, UR26, R144, 0x96, !PT ;  /* 0x0000001a999a7c12 */ /* 0x000fe2000f8e9690 */
[----:B------:R-:W-:Y:S01]  /*14640*/  IMAD.WIDE.U32 R150, R155, -0x2daee0ad, RZ ;  /* 0xd2511f539b967825 */ /* 0x000fe200078e00ff */
[----:B------:R-:W2:Y:S02]  /*14650*/  LDSM.16.MT88.4 R144, [R212+0x1e800] ;  /* 0x01e80000d490783b */ /* 0x000ea40000004200 */
[----:B------:R3:W-:Y:S01]  /*14660*/  MUFU.EX2 R162, R157 ;  /* 0x0000009d00a27308 */ /* 0x0007e20000000800 */
[----:B------:R-:W-:Y:S01]  /*14670*/  IMAD.WIDE.U32 R154, R154, -0x2daee0ad, RZ ;  /* 0xd2511f539a9a7825 */ /* 0x000fe200078e00ff */
[----:B------:R-:W-:Y:S08]  /*14680*/  LOP3.LUT R156, R151, UR29, R156, 0x96, !PT ;  /* 0x0000001d979c7c12 */ /* 0x000ff0000f8e969c */
[----:B------:R-:W-:Y:S10]  /*14690*/  MUFU.EX2 R161, R149 ;  /* 0x0000009500a17308 */ /* 0x000ff40000000800 */
[----:B------:R-:W4:Y:S01]  /*146a0*/  MUFU.EX2 R153, R176 ;  /* 0x000000b000997308 */ /* 0x000f220000000800 */
[----:B---3--:R-:W-:Y:S05]  /*146b0*/  IMAD.WIDE.U32 R156, R156, -0x326172a9, RZ ;  /* 0xcd9e8d579c9c7825 */ /* 0x008fea00078e00ff */
[----:B------:R-:W-:Y:S04]  /*146c0*/  LOP3.LUT R152, R157, UR31, R152, 0x96, !PT ;  /* 0x0000001f9d987c12 */ /* 0x000fe8000f8e9698 */
[----:B------:R-:W3:Y:S01]  /*146d0*/  MUFU.EX2 R176, R179 ;  /* 0x000000b300b07308 */ /* 0x000ee20000000800 */
[C---:B-1----:R-:W-:Y:S06]  /*146e0*/  HMMA.16816.F32 R120, R136.reuse, R140, R120 ;  /* 0x0000008c8878723c */ /* 0x042fec0000001878 */
[C---:B------:R-:W-:Y:S05]  /*146f0*/  HMMA.16816.F32 R124, R136.reuse, R142, R124 ;  /* 0x0000008e887c723c */ /* 0x040fea000000187c */
[----:B------:R-:W-:Y:S01]  /*14700*/  LOP3.LUT R140, R155, UR24, R150, 0x96, !PT ;  /* 0x000000189b8c7c12 */ /* 0x000fe2000f8e9696 */
[C---:B--2---:R-:W-:Y:S05]  /*14710*/  HMMA.16816.F32 R128, R136.reuse, R144, R128 ;  /* 0x000000908880723c */ /* 0x044fea0000001880 */
[----:B------:R-:W-:Y:S01]  /*14720*/  IMAD.WIDE.U32 R142, R140, -0x326172a9, RZ ;  /* 0xcd9e8d578c8e7825 */ /* 0x000fe200078e00ff */
[----:B----4-:R-:W-:Y:S01]  /*14730*/  MOV R177, R153 ;  /* 0x0000009900b17202 */ /* 0x010fe20000000f00 */
[----:B------:R-:W-:Y:S04]  /*14740*/  HMMA.16816.F32 R132, R136, R146, R132 ;  /* 0x000000928884723c */ /* 0x000fe80000001884 */
[C---:B------:R-:W-:Y:S02]  /*14750*/  LOP3.LUT R140, R142.reuse, 0xffff, RZ, 0xc0, !PT ;  /* 0x0000ffff8e8c7812 */ /* 0x040fe400078ec0ff */
[----:B------:R-:W-:Y:S02]  /*14760*/  LOP3.LUT R151, R142, 0xff, RZ, 0xc0, !PT ;  /* 0x000000ff8e977812 */ /* 0x000fe400078ec0ff */
[----:B------:R-:W-:Y:S03]  /*14770*/  SHF.R.U32.HI R140, RZ, 0x8, R140 ;  /* 0x00000008ff8c7819 */ /* 0x000fe6000001168c */
[--C-:B------:R-:W-:Y:S02]  /*14780*/  SHF.R.U32.HI R149, RZ, 0x10, R142.reuse ;  /* 0x00000010ff957819 */ /* 0x100fe4000001168e */
[----:B------:R-:W-:Y:S02]  /*14790*/  SHF.R.U32.HI R148, RZ, 0x18, R142 ;  /* 0x00000018ff947819 */ /* 0x000fe4000001168e */
[----:B------:R-:W-:Y:S01]  /*147a0*/  LOP3.LUT R144, R143, UR28, R156, 0x96, !PT ;  /* 0x0000001c8f907c12 */ /* 0x000fe2000f8e969c */
[----:B------:R-:W-:Y:S01]  /*147b0*/  IMAD.WIDE.U32 R156, R152, -0x2daee0ad, RZ ;  /* 0xd2511f53989c7825 */ /* 0x000fe200078e00ff */
[----:B------:R-:W-:Y:S02]  /*147c0*/  PRMT R151, R151, 0x5410, R140 ;  /* 0x0000541097977816 */ /* 0x000fe4000000008c */
[----:B------:R-:W1:Y:S01]  /*147d0*/  LDSM.16.MT88.4 R140, [R216+0x19000] ;  /* 0x01900000d88c783b */ /* 0x000e620000004200 */
[C---:B------:R-:W-:Y:S02]  /*147e0*/  LOP3.LUT R138, R144.reuse, 0xffff, RZ, 0xc0, !PT ;  /* 0x0000ffff908a7812 */ /* 0x040fe400078ec0ff */
[----:B------:R-:W-:Y:S02]  /*147f0*/  LOP3.LUT R149, R149, 0xff, RZ, 0xc0, !PT ;  /* 0x000000ff95957812 */ /* 0x000fe400078ec0ff */
[----:B------:R-:W-:Y:S02]  /*14800*/  SHF.R.U32.HI R136, RZ, 0x10, R144 ;  /* 0x00000010ff887819 */ /* 0x000fe40000011690 */
[----:B------:R-:W-:Y:S02]  /*14810*/  LOP3.LUT R155, R144, 0xff, RZ, 0xc0, !PT ;  /* 0x000000ff909b7812 */ /* 0x000fe400078ec0ff */
[----:B------:R-:W-:Y:S02]  /*14820*/  PRMT R149, R149, 0x5410, R148 ;  /* 0x0000541095957816 */ /* 0x000fe40000000094 */
[----:B------:R-:W-:Y:S02]  /*14830*/  SHF.R.U32.HI R138, RZ, 0x8, R138 ;  /* 0x00000008ff8a7819 */ /* 0x000fe4000001168a */
[----:B------:R-:W-:Y:S02]  /*14840*/  SHF.R.U32.HI R153, RZ, 0x18, R144 ;  /* 0x00000018ff997819 */ /* 0x000fe40000011690 */
[----:B------:R-:W-:Y:S01]  /*14850*/  LOP3.LUT R136, R136, 0xff, RZ, 0xc0, !PT ;  /* 0x000000ff88887812 */ /* 0x000fe200078ec0ff */
[----:B------:R-:W2:Y:S01]  /*14860*/  LDSM.16.MT88.4 R144, [R214+0x19000] ;  /* 0x01900000d690783b */ /* 0x000ea20000004200 */
[----:B------:R-:W-:Y:S02]  /*14870*/  PRMT R155, R155, 0x5410, R138 ;  /* 0x000054109b9b7816 */ /* 0x000fe4000000008a */
[--C-:B------:R-:W-:Y:S02]  /*14880*/  HSET2.LE.AND R138, R151, R248.reuse, PT ;  /* 0x000000f8978a7233 */ /* 0x100fe40003803000 */
[----:B------:R-:W-:Y:S02]  /*14890*/  PRMT R153, R136, 0x5410, R153 ;  /* 0x0000541088997816 */ /* 0x000fe40000000099 */
[--C-:B------:R-:W-:Y:S02]  /*148a0*/  HSET2.LE.AND R139, R149, R248.reuse, PT ;  /* 0x000000f8958b7233 */ /* 0x100fe40003803000 */
[----:B------:R-:W-:Y:S02]  /*148b0*/  F2FP.F16.F32.PACK_AB R136, R177, R160 ;  /* 0x000000a0b188723e */ /* 0x000fe400000000ff */
[----:B------:R-:W-:Y:S02]  /*148c0*/  F2FP.F16.F32.PACK_AB R137, R161, R162 ;  /* 0x000000a2a189723e */ /* 0x000fe400000000ff */
[----:B------:R-:W-:Y:S02]  /*148d0*/  LOP3.LUT R139, R139, R136, RZ, 0xc0, !PT ;  /* 0x000000888b8b7212 */ /* 0x000fe400078ec0ff */
[----:B------:R-:W-:Y:S02]  /*148e0*/  LOP3.LUT R138, R138, R137, RZ, 0xc0, !PT ;  /* 0x000000898a8a7212 */ /* 0x000fe400078ec0ff */
[--C-:B------:R-:W-:Y:S02]  /*148f0*/  HSET2.LE.AND R136, R155, R248.reuse, PT ;  /* 0x000000f89b887233 */ /* 0x100fe40003803000 */
[--C-:B------:R-:W-:Y:S01]  /*14900*/  HSET2.LE.AND R137, R153, R248.reuse, PT ;  /* 0x000000f899897233 */ /* 0x100fe20003803000 */
[--C-:B------:R-:W-:Y:S01]  /*14910*/  FFMA.FTZ R153, R193, UR4, -R174.reuse ;  /* 0x00000004c1997c23 */ /* 0x100fe200080108ae */
[----:B------:R-:W-:Y:S01]  /*14920*/  F2FP.F16.F32.PACK_AB R149, R178, R163 ;  /* 0x000000a3b295723e */ /* 0x000fe200000000ff */
[----:B------:R-:W-:Y:S01]  /*14930*/  FFMA.FTZ R193, R194, UR4, -R174 ;  /* 0x00000004c2c17c23 */ /* 0x000fe200080108ae */
[----:B---3--:R-:W-:Y:S01]  /*14940*/  F2FP.F16.F32.PACK_AB R148, R164, R176 ;  /* 0x000000b0a494723e */ /* 0x008fe200000000ff */
[----:B------:R3:W-:Y:S01]  /*14950*/  MUFU.EX2 R179, R153 ;  /* 0x0000009900b37308 */ /* 0x0007e20000000800 */
[----:B------:R-:W-:Y:S01]  /*14960*/  LOP3.LUT R136, R136, R149, RZ, 0xc0, !PT ;  /* 0x0000009588887212 */ /* 0x000fe200078ec0ff */
[--C-:B------:R-:W-:Y:S01]  /*14970*/  FFMA.FTZ R194, R173, UR4, -R170.reuse ;  /* 0x00000004adc27c23 */ /* 0x100fe200080108aa */
[----:B------:R-:W-:Y:S01]  /*14980*/  LOP3.LUT R137, R137, R148, RZ, 0xc0, !PT ;  /* 0x0000009489897212 */ /* 0x000fe200078ec0ff */
[----:B------:R-:W-:Y:S01]  /*14990*/  FFMA.FTZ R170, R35, UR4, -R170 ;  /* 0x0000000423aa7c23 */ /* 0x000fe200080108aa */
[----:B------:R-:W4:Y:S01]  /*149a0*/  LDSM.16.MT88.4 R148, [R213+0x19000] ;  /* 0x01900000d594783b */ /* 0x000f220000004200 */
[----:B------:R-:W-:Y:S01]  /*149b0*/  LOP3.LUT R154, R157, UR21, R154, 0x96, !PT ;  /* 0x000000159d9a7c12 */ /* 0x000fe2000f8e969a */
[----:B------:R-:W-:Y:S01]  /*149c0*/  FFMA.FTZ R174, R186, UR4, -R174 ;  /* 0x00000004baae7c23 */ /* 0x000fe200080108ae */
[--C-:B------:R-:W-:Y:S02]  /*149d0*/  SHF.R.U32.HI R152, RZ, 0x10, R156.reuse ;  /* 0x00000010ff987819 */ /* 0x100fe4000001169c */
[----:B------:R5:W-:Y:S01]  /*149e0*/  MUFU.EX2 R35, R170 ;  /* 0x000000aa00237308 */ /* 0x000be20000000800 */
[C---:B-1----:R-:W-:Y:S01]  /*149f0*/  HMMA.16816.F32 R4, R136.reuse, R140, R4 ;  /* 0x0000008c8804723c */ /* 0x042fe20000001804 */
[----:B------:R-:W-:Y:S02]  /*14a00*/  UMOV UR21, UR13 ;  /* 0x0000000d00157c82 */ /* 0x000fe40008000000 */
[----:B------:R-:W-:Y:S02]  /*14a10*/  SHF.R.U32.HI R167, RZ, 0x18, R156 ;  /* 0x00000018ffa77819 */ /* 0x000fe4000001169c */
[----:B------:R-:W-:Y:S01]  /*14a20*/  LOP3.LUT R152, R152, 0xff, RZ, 0xc0, !PT ;  /* 0x000000ff98987812 */ /* 0x000fe200078ec0ff */
[C---:B------:R-:W-:Y:S01]  /*14a30*/  HMMA.16816.F32 R8, R136.reuse, R142, R8 ;  /* 0x0000008e8808723c */ /* 0x040fe20000001808 */
[----:B------:R-:W1:Y:S02]  /*14a40*/  LDSM.16.MT88.4 R140, [R212+0x19000] ;  /* 0x01900000d48c783b */ /* 0x000e640000004200 */
[----:B------:R-:W4:Y:S02]  /*14a50*/  MUFU.EX2 R186, R174 ;  /* 0x000000ae00ba7308 */ /* 0x000f240000000800 */
[----:B---3--:R-:W-:Y:S01]  /*14a60*/  LOP3.LUT R153, R156, 0xff, RZ, 0xc0, !PT ;  /* 0x000000ff9c997812 */ /* 0x008fe200078ec0ff */
[C---:B--2---:R-:W-:Y:S03]  /*14a70*/  HMMA.16816.F32 R12, R136.reuse, R144, R12 ;  /* 0x00000090880c723c */ /* 0x044fe6000000180c */
[----:B-----5:R-:W-:Y:S04]  /*14a80*/  LDSM.16.MT88.4 R168, [R213+0x19800] ;  /* 0x01980000d5a8783b */ /* 0x020fe80000004200 */
[----:B------:R-:W2:Y:S01]  /*14a90*/  MUFU.EX2 R193, R193 ;  /* 0x000000c100c17308 */ /* 0x000ea20000000800 */
[C---:B------:R-:W-:Y:S03]  /*14aa0*/  HMMA.16816.F32 R16, R136.reuse, R146, R16 ;  /* 0x000000928810723c */ /* 0x040fe60000001810 */
[----:B------:R-:W-:Y:S01]  /*14ab0*/  PRMT R167, R152, 0x5410, R167 ;  /* 0x0000541098a77816 */ /* 0x000fe200000000a7 */
[----:B------:R-:W3:Y:S01]  /*14ac0*/  LDSM.16.MT88.4 R144, [R216+0x1b000] ;  /* 0x01b00000d890783b */ /* 0x000ee20000004200 */
[----:B----4-:R-:W-:Y:S04]  /*14ad0*/  F2FP.F16.F32.PACK_AB R3, R186, R187 ;  /* 0x000000bbba03723e */ /* 0x010fe800000000ff */
[----:B------:R-:W4:Y:S02]  /*14ae0*/  MUFU.EX2 R194, R194 ;  /* 0x000000c200c27308 */ /* 0x000f240000000800 */
[----:B------:R-:W-:Y:S02]  /*14af0*/  SHF.R.U32.HI R165, RZ, 0x10, R154 ;  /* 0x00000010ffa57819 */ /* 0x000fe4000001169a */
[--C-:B------:R-:W-:Y:S02]  /*14b00*/  HSET2.LE.AND R167, R167, R248.reuse, PT ;  /* 0x000000f8a7a77233 */ /* 0x100fe40003803000 */
[----:B------:R-:W-:Y:S01]  /*14b10*/  LOP3.LUT R165, R165, 0xff, RZ, 0xc0, !PT ;  /* 0x000000ffa5a57812 */ /* 0x000fe200078ec0ff */
[C---:B------:R-:W-:Y:S03]  /*14b20*/  HMMA.16816.F32 R20, R136.reuse, R148, R20 ;  /* 0x000000948814723c */ /* 0x040fe60000001814 */
[----:B--2---:R-:W-:Y:S03]  /*14b30*/  F2FP.F16.F32.PACK_AB R33, R193, R179 ;  /* 0x000000b3c121723e */ /* 0x004fe600000000ff */
        /* <DEDUP_REMOVED lines=30> */
[C---:B------:R-:W-:Y:S05]  /*14d20*/  HMMA.16816.F32 R108, R136.reuse, R142, R108 ;  /* 0x0000008e886c723c */ /* 0x040fea000000186c */
[----:B------:R-:W-:Y:S02]  /*14d30*/  LOP3.LUT R140, R156, 0xffff, RZ, 0xc0, !PT ;  /* 0x0000ffff9c8c7812 */ /* 0x000fe400078ec0ff */
[----:B------:R-:W-:Y:S01]  /*14d40*/  LDSM.16.MT88.4 R156, [R216+0x19800] ;  /* 0x01980000d89c783b */ /* 0x000fe20000004200 */
[C---:B---3--:R-:W-:Y:S03]  /*14d50*/  HMMA.16816.F32 R112, R136.reuse, R144, R112 ;  /* 0x000000908870723c */ /* 0x048fe60000001870 */
[----:B------:R-:W-:Y:S03]  /*14d60*/  SHF.R.U32.HI R140, RZ, 0x8, R140 ;  /* 0x00000008ff8c7819 */ /* 0x000fe6000001168c */
[C---:B------:R-:W-:Y:S05]  /*14d70*/  HMMA.16816.F32 R116, R136.reuse, R146, R116 ;  /* 0x000000928874723c */ /* 0x040fea0000001874 */
[----:B------:R-:W-:Y:S02]  /*14d80*/  PRMT R153, R153, 0x5410, R140 ;  /* 0x0000541099997816 */ /* 0x000fe4000000008c */
[----:B------:R-:W1:Y:S01]  /*14d90*/  LDSM.16.MT88.4 R140, [R212+0x1f000] ;  /* 0x01f00000d48c783b */ /* 0x000e620000004200 */
[C---:B------:R-:W-:Y:S03]  /*14da0*/  LOP3.LUT R144, R154.reuse, 0xffff, RZ, 0xc0, !PT ;  /* 0x0000ffff9a907812 */ /* 0x040fe600078ec0ff */
[----:B------:R-:W-:Y:S01]  /*14db0*/  LOP3.LUT R145, R154, 0xff, RZ, 0xc0, !PT ;  /* 0x000000ff9a917812 */ /* 0x000fe200078ec0ff */
[C---:B--2---:R-:W-:Y:S03]  /*14dc0*/  HMMA.16816.F32 R120, R136.reuse, R148, R120 ;  /* 0x000000948878723c */ /* 0x044fe60000001878 */
[----:B------:R-:W-:Y:S02]  /*14dd0*/  SHF.R.U32.HI R144, RZ, 0x8, R144 ;  /* 0x00000008ff907819 */ /* 0x000fe40000011690 */
[----:B------:R-:W-:Y:S01]  /*14de0*/  SHF.R.U32.HI R154, RZ, 0x18, R154 ;  /* 0x00000018ff9a7819 */ /* 0x000fe2000001169a */
[C---:B------:R-:W-:Y:S05]  /*14df0*/  HMMA.16816.F32 R124, R136.reuse, R150, R124 ;  /* 0x00000096887c723c */ /* 0x040fea000000187c */
[----:B------:R-:W-:Y:S02]  /*14e00*/  PRMT R145, R145, 0x5410, R144 ;  /* 0x0000541091917816 */ /* 0x000fe40000000090 */
[----:B------:R-:W-:Y:S04]  /*14e10*/  MOV R149, R164 ;  /* 0x000000a400957202 */ /* 0x000fe80000000f00 */
[--C-:B------:R-:W-:Y:S02]  /*14e20*/  HSET2.LE.AND R164, R145, R248.reuse, PT ;  /* 0x000000f891a47233 */ /* 0x100fe40003803000 */
[----:B------:R-:W2:Y:S01]  /*14e30*/  LDSM.16.MT88.4 R144, [R214+0x19800] ;  /* 0x01980000d690783b */ /* 0x000ea20000004200 */
[----:B------:R-:W-:Y:S02]  /*14e40*/  PRMT R165, R165, 0x5410, R154 ;  /* 0x00005410a5a57816 */ /* 0x000fe4000000009a */
[----:B------:R-:W-:Y:S02]  /*14e50*/  LOP3.LUT R164, R164, R33, RZ, 0xc0, !PT ;  /* 0x00000021a4a47212 */ /* 0x000fe400078ec0ff */
[----:B----4-:R-:W-:Y:S02]  /*14e60*/  F2FP.F16.F32.PACK_AB R148, R195, R194 ;  /* 0x000000c2c394723e */ /* 0x010fe400000000ff */
[--C-:B------:R-:W-:Y:S02]  /*14e70*/  HSET2.LE.AND R165, R165, R248.reuse, PT ;  /* 0x000000f8a5a57233 */ /* 0x100fe40003803000 */
[----:B------:R-:W-:Y:S02]  /*14e80*/  MOV R33, R166 ;  /* 0x000000a600217202 */ /* 0x000fe40000000f00 */
[----:B------:R-:W-:Y:S02]  /*14e90*/  HSET2.LE.AND R166, R153, R248, PT ;  /* 0x000000f899a67233 */ /* 0x000fe40003803000 */
[----:B------:R-:W-:Y:S02]  /*14ea0*/  LOP3.LUT R165, R165, R148, RZ, 0xc0, !PT ;  /* 0x00000094a5a57212 */ /* 0x000fe400078ec0ff */
[----:B------:R-:W-:Y:S01]  /*14eb0*/  F2FP.F16.F32.PACK_AB R148, R35, R33 ;  /* 0x000000212394723e */ /* 0x000fe200000000ff */
[C---:B-1----:R-:W-:Y:S03]  /*14ec0*/  HMMA.16816.F32 R128, R136.reuse, R140, R128 ;  /* 0x0000008c8880723c */ /* 0x042fe60000001880 */
[----:B------:R-:W-:Y:S02]  /*14ed0*/  LOP3.LUT R166, R166, R3, RZ, 0xc0, !PT ;  /* 0x00000003a6a67212 */ /* 0x000fe400078ec0ff */
[----:B------:R-:W-:Y:S01]  /*14ee0*/  MOV R3, R175 ;  /* 0x000000af00037202 */ /* 0x000fe20000000f00 */
[----:B------:R-:W-:Y:S01]  /*14ef0*/  HMMA.16816.F32 R132, R136, R142, R132 ;  /* 0x0000008e8884723c */ /* 0x000fe20000001884 */
[----:B------:R-:W1:Y:S04]  /*14f00*/  LDSM.16.MT88.4 R172, [R212+0x19800] ;  /* 0x01980000d4ac783b */ /* 0x000e680000004200 */
[----:B------:R-:W-:Y:S02]  /*14f10*/  LOP3.LUT R167, R167, R148, RZ, 0xc0, !PT ;  /* 0x00000094a7a77212 */ /* 0x000fe400078ec0ff */
[----:B------:R-:W-:Y:S04]  /*14f20*/  MOV R142, R163 ;  /* 0x000000a3008e7202 */ /* 0x000fe80000000f00 */
[----:B------:R-:W-:Y:S02]  /*14f30*/  MOV R143, R162 ;  /* 0x000000a2008f7202 */ /* 0x000fe40000000f00 */
[----:B------:R-:W-:Y:S02]  /*14f40*/  MOV R138, R161 ;  /* 0x000000a1008a7202 */ /* 0x000fe40000000f00 */
[----:B------:R-:W-:Y:S02]  /*14f50*/  MOV R139, R160 ;  /* 0x000000a0008b7202 */ /* 0x000fe40000000f00 */
[C---:B------:R-:W-:Y:S01]  /*14f60*/  HMMA.16816.F32 R160, R164.reuse, R156, R4 ;  /* 0x0000009ca4a0723c */ /* 0x040fe20000001804 */
[----:B------:R-:W-:Y:S04]  /*14f70*/  LDSM.16.MT88.4 R4, [R214+0x1b800] ;  /* 0x01b80000d604783b */ /* 0x000fe80000004200 */
[----:B------:R-:W-:Y:S01]  /*14f80*/  MOV R140, R179 ;  /* 0x000000b3008c7202 */ /* 0x000fe20000000f00 */
[C---:B------:R-:W-:Y:S03]  /*14f90*/  HMMA.16816.F32 R156, R164.reuse, R158, R8 ;  /* 0x0000009ea49c723c */ /* 0x040fe60000001808 */
[----:B------:R-:W-:Y:S02]  /*14fa0*/  LDSM.16.MT88.4 R8, [R213+0x1b800] ;  /* 0x01b80000d508783b */ /* 0x000fe40000004200 */
[----:B------:R-:W-:Y:S01]  /*14fb0*/  MOV R141, R177 ;  /* 0x000000b1008d7202 */ /* 0x000fe20000000f00 */
[C---:B--2---:R-:W-:Y:S05]  /*14fc0*/  HMMA.16816.F32 R152, R164.reuse, R144, R12 ;  /* 0x00000090a498723c */ /* 0x044fea000000180c */
[----:B------:R-:W-:Y:S02]  /*14fd0*/  MOV R136, R178 ;  /* 0x000000b200887202 */ /* 0x000fe40000000f00 */
        /* <DEDUP_REMOVED lines=9> */
[C---:B------:R-:W-:Y:S01]  /*15070*/  HMMA.16816.F32 R140, R164.reuse, R170, R24 ;  /* 0x000000aaa48c723c */ /* 0x040fe20000001818 */
[----:B------:R-:W-:Y:S02]  /*15080*/  LDSM.16.MT88.4 R24, [R216+0x1f800] ;  /* 0x01f80000d818783b */ /* 0x000fe40000004200 */
[----:B------:R-:W-:Y:S02]  /*15090*/  MOV R17, R136 ;  /* 0x0000008800117202 */ /* 0x000fe40000000f00 */
[----:B------:R-:W-:Y:S02]  /*150a0*/  MOV R18, R137 ;  /* 0x0000008900127202 */ /* 0x000fe40000000f00 */
[----:B------:R-:W-:Y:S04]  /*150b0*/  MOV R171, R138 ;  /* 0x0000008a00ab7202 */ /* 0x000fe80000000f00 */
[----:B------:R-:W-:Y:S02]  /*150c0*/  MOV R170, R139 ;  /* 0x0000008b00aa7202 */ /* 0x000fe40000000f00 */
[C---:B-1----:R-:W-:Y:S03]  /*150d0*/  HMMA.16816.F32 R136, R164.reuse, R172, R28 ;  /* 0x000000aca488723c */ /* 0x042fe6000000181c */
[----:B------:R-:W-:Y:S02]  /*150e0*/  MOV R16, R15 ;  /* 0x0000000f00107202 */ /* 0x000fe40000000f00 */
[----:B------:R-:W1:Y:S01]  /*150f0*/  LDSM.16.MT88.4 R12, [R212+0x1b800] ;  /* 0x01b80000d40c783b */ /* 0x000e620000004200 */
[C---:B------:R-:W-:Y:S05]  /*15100*/  HMMA.16816.F32 R36, R164.reuse, R174, R36 ;  /* 0x000000aea424723c */ /* 0x040fea0000001824 */
[----:B------:R-:W-:Y:S01]  /*15110*/  MOV R30, R16 ;  /* 0x00000010001e7202 */ /* 0x000fe20000000f00 */
[C---:B--2---:R-:W-:Y:S05]  /*15120*/  HMMA.16816.F32 R40, R164.reuse, R176, R40 ;  /* 0x000000b0a428723c */ /* 0x044fea0000001828 */
[----:B------:R-:W-:Y:S01]  /*15130*/  MOV R29, R17 ;  /* 0x00000011001d7202 */ /* 0x000fe20000000f00 */
[C---:B------:R-:W-:Y:S05]  /*15140*/  HMMA.16816.F32 R44, R164.reuse, R178, R44 ;  /* 0x000000b2a42c723c */ /* 0x040fea000000182c */
[----:B------:R-:W-:Y:S01]  /*15150*/  MOV R28, R18 ;  /* 0x00000012001c7202 */ /* 0x000fe20000000f00 */
[C---:B------:R-:W-:Y:S05]  /*15160*/  HMMA.16816.F32 R48, R164.reuse, R4, R48 ;  /* 0x00000004a430723c */ /* 0x040fea0000001830 */
[----:B------:R-:W-:Y:S01]  /*15170*/  MOV R173, R19 ;  /* 0x0000001300ad7202 */ /* 0x000fe20000000f00 */
[C---:B------:R-:W-:Y:S01]  /*15180*/  HMMA.16816.F32 R52, R164.reuse, R6, R52 ;  /* 0x00000006a434723c */ /* 0x040fe20000001834 */
[----:B------:R-:W2:Y:S04]  /*15190*/  LDSM.16.MT88.4 R16, [R216+0x1d800] ;  /* 0x01d80000d810783b */ /* 0x000ea80000004200 */
[----:B------:R-:W-:Y:S01]  /*151a0*/  MOV R31, R23 ;  /* 0x00000017001f7202 */ /* 0x000fe20000000f00 */
[C---:B------:R-:W-:Y:S03]  /*151b0*/  HMMA.16816.F32 R56, R164.reuse, R8, R56 ;  /* 0x00000008a438723c */ /* 0x040fe60000001838 */
[----:B------:R-:W3:Y:S02]  /*151c0*/  LDSM.16.MT88.4 R20, [R214+0x1d800] ;  /* 0x01d80000d614783b */ /* 0x000ee40000004200 */
[----:B------:R-:W-:Y:S01]  /*151d0*/  MOV R172, R3 ;  /* 0x0000000300ac7202 */ /* 0x000fe20000000f00 */
[C---:B------:R-:W-:Y:S05]  /*151e0*/  HMMA.16816.F32 R60, R164.reuse, R10, R60 ;  /* 0x0000000aa43c723c */ /* 0x040fea000000183c */
[----:B------:R-:W4:Y:S01]  /*151f0*/  LDSM.16.MT88.4 R4, [R213+0x1d800] ;  /* 0x01d80000d504783b */ /* 0x000f220000004200 */
[C---:B-1----:R-:W-:Y:S05]  /*15200*/  HMMA.16816.F32 R64, R164.reuse, R12, R64 ;  /* 0x0000000ca440723c */ /* 0x042fea0000001840 */
[----:B------:R-:W-:Y:S01]  /*15210*/  FADD.FTZ R3, R183, R184 ;  /* 0x000000b8b7037221 */ /* 0x000fe20000010000 */
[C---:B------:R-:W-:Y:S01]  /*15220*/  HMMA.16816.F32 R68, R164.reuse, R14, R68 ;  /* 0x0000000ea444723c */ /* 0x040fe20000001844 */
[----:B------:R-:W1:Y:S04]  /*15230*/  LDSM.16.MT88.4 R8, [R212+0x1d800] ;  /* 0x01d80000d408783b */ /* 0x000e680000004200 */
[----:B------:R-:W-:Y:S04]  /*15240*/  FADD.FTZ R3, R182, R3 ;  /* 0x00000003b6037221 */ /* 0x000fe80000010000 */
[----:B------:R-:W5:Y:S02]  /*15250*/  LDSM.16.MT88.4 R12, [R214+0x1f800] ;  /* 0x01f80000d60c783b */ /* 0x000f640000004200 */
[----:B------:R-:W-:Y:S01]  /*15260*/  FADD.FTZ R3, R192, R3 ;  /* 0x00000003c0037221 */ /* 0x000fe20000010000 */
[C---:B--2---:R-:W-:Y:S06]  /*15270*/  HMMA.16816.F32 R72, R164.reuse, R16, R72 ;  /* 0x00000010a448723c */ /* 0x044fec0000001848 */
[C---:B------:R-:W-:Y:S01]  /*15280*/  HMMA.16816.F32 R76, R164.reuse, R18, R76 ;  /* 0x00000012a44c723c */ /* 0x040fe2000000184c */
[----:B------:R-:W2:Y:S05]  /*15290*/  LDSM.16.MT88.4 R16, [R213+0x1f800] ;  /* 0x01f80000d510783b */ /* 0x000eaa0000004200 */
[C---:B---3--:R-:W-:Y:S06]  /*152a0*/  HMMA.16816.F32 R80, R164.reuse, R20, R80 ;  /* 0x00000014a450723c */ /* 0x048fec0000001850 */
[C---:B------:R-:W-:Y:S06]  /*152b0*/  HMMA.16816.F32 R84, R164.reuse, R22, R84 ;  /* 0x00000016a454723c */ /* 0x040fec0000001854 */
[C---:B----4-:R-:W-:Y:S06]  /*152c0*/  HMMA.16816.F32 R88, R164.reuse, R4, R88 ;  /* 0x00000004a458723c */ /* 0x050fec0000001858 */
[C---:B------:R-:W-:Y:S01]  /*152d0*/  HMMA.16816.F32 R92, R164.reuse, R6, R92 ;  /* 0x00000006a45c723c */ /* 0x040fe2000000185c */
[----:B------:R-:W3:Y:S05]  /*152e0*/  LDSM.16.MT88.4 R4, [R212+0x1f800] ;  /* 0x01f80000d404783b */ /* 0x000eea0000004200 */
[C---:B-1----:R-:W-:Y:S06]  /*152f0*/  HMMA.16816.F32 R96, R164.reuse, R8, R96 ;  /* 0x00000008a460723c */ /* 0x042fec0000001860 */
        /* <DEDUP_REMOVED lines=15> */
[C---:B---3--:R-:W-:Y:S04]  /*153f0*/  HMMA.16816.F32 R128, R164.reuse, R4, R128 ;  /* 0x00000004a480723c */ /* 0x048fe80000001880 */
[----:B------:R-:W-:Y:S01]  /*15400*/  FADD.FTZ R191, R28, R191 ;  /* 0x000000bf1cbf7221 */ /* 0x000fe20000010000 */
[----:B------:R-:W-:Y:S01]  /*15410*/  FADD.FTZ R3, R29, R3 ;  /* 0x000000031d037221 */ /* 0x000fe20000010000 */
[----:B------:R-:W-:Y:S05]  /*15420*/  HMMA.16816.F32 R132, R164, R6, R132 ;  /* 0x00000006a484723c */ /* 0x000fea0000001884 */
[----:B------:R-:W-:Y:S01]  /*15430*/  FADD.FTZ R8, R30, R191 ;  /* 0x000000bf1e087221 */ /* 0x000fe20000010000 */
[----:B------:R-:W-:Y:S01]  /*15440*/  FADD.FTZ R3, R31, R3 ;  /* 0x000000031f037221 */ /* 0x000fe20000010000 */
[----:B------:R-:W-:Y:S04]  /*15450*/  MOV R164, R0 ;  /* 0x0000000000a47202 */ /* 0x000fe80000000f00 */
        /* <DEDUP_REMOVED lines=10> */
[----:B------:R-:W-:Y:S03]  /*15500*/  FADD.FTZ R249, R186, R187 ;  /* 0x000000bbbaf97221 */ /* 0x000fe60000010000 */
[----:B------:R-:W-:Y:S01]  /*15510*/  FADD.FTZ R252, R35, R194 ;  /* 0x000000c223fc7221 */ /* 0x000fe20000010000 */
[----:B------:R-:W-:Y:S06]  /*15520*/  @P0 BRA `(.L_x_1633) ;  /* 0xffffffb800140947 */ /* 0x000fec000383ffff */
.L_x_1632:
[----:B------:R-:W1:Y:S01]  /*15530*/  SHFL.BFLY PT, R4, R249, 0x2, 0x1f ;  /* 0x0c401f00f9047f89 */ /* 0x000e6200000e0000 */
[----:B-----5:R-:W-:Y:S01]  /*15540*/  MOV R10, 0x3f800000 ;  /* 0x3f800000000a7802 */ /* 0x020fe20000000f00 */
        /* <DEDUP_REMOVED lines=15> */
[----:B------:R-:W-:-:S04]  /*15640*/  LEA.HI R9, R3, R4, RZ, 0x2 ;  /* 0x0000000403097211 */ /* 0x000fc800078f10ff */
[--C-:B------:R-:W-:Y:S02]  /*15650*/  SHF.R.S32.HI R8, RZ, 0x2, R9.reuse ;  /* 0x00000002ff087819 */ /* 0x100fe40000011409 */
        /* <DEDUP_REMOVED lines=8> */
[----:B------:R-:W-:Y:S02]  /*156e0*/  LEA.HI R8, R3, R4, RZ, 0x5 ;  /* 0x0000000403087211 */ /* 0x000fe400078f28ff */
[C---:B------:R-:W-:Y:S01]  /*156f0*/  SHF.L.U32 R12, R7.reuse, 0x6, RZ ;  /* 0x00000006070c7819 */ /* 0x040fe200000006ff */
[----:B-1----:R-:W-:Y:S01]  /*15700*/  FMUL.FTZ R10, R10, UR4 ;  /* 0x000000040a0a7c20 */ /* 0x002fe20008410000 */
[----:B------:R-:W-:Y:S02]  /*15710*/  R2P PR, R7, 0x6 ;  /* 0x0000000607007804 */ /* 0x000fe40000000000 */
[----:B------:R-:W-:Y:S01]  /*15720*/  LOP3.LUT R12, R12, 0x1c0, RZ, 0xc0, !PT ;  /* 0x000001c00c0c7812 */ /* 0x000fe200078ec0ff */
        /* <DEDUP_REMOVED lines=66> */
[----:B------:R-:W-:Y:S01]  /*15b50*/  SHF.R.S32.HI R10, RZ, 0x5, R8 ;  /* 0x00000005ff0a7819 */ /* 0x000fe20000011408 */
[----:B-1----:R-:W-:Y:S01]  /*15b60*/  ULEA UR4, UR4, UR6, 0x18 ;  /* 0x0000000604047291 */ /* 0x002fe2000f8ec03f */
[----:B------:R-:W-:Y:S01]  /*15b70*/  LOP3.LUT R7, R7, 0x1, RZ, 0xc0, !PT ;  /* 0x0000000107077812 */ /* 0x000fe200078ec0ff */
[C---:B------:R-:W-:Y:S01]  /*15b80*/  FMUL.FTZ R162, R11.reuse, R162 ;  /* 0x000000a20ba27220 */ /* 0x040fe20000410000 */
[----:B------:R-:W-:Y:S01]  /*15b90*/  LEA R9, R10, R9, 0x9 ;  /* 0x000000090a097211 */ /* 0x000fe200078e48ff */
[C---:B------:R-:W-:Y:S01]  /*15ba0*/  FMUL.FTZ R163, R11.reuse, R163 ;  /* 0x000000a30ba37220 */ /* 0x040fe20000410000 */
[----:B------:R-:W-:Y:S01]  /*15bb0*/  LEA.HI R12, R12, R12, RZ, 0x1d ;  /* 0x0000000c0c0c7211 */ /* 0x000fe200078fe8ff */
[----:B------:R-:W-:Y:S01]  /*15bc0*/  FMUL.FTZ R158, R11, R158 ;  /* 0x0000009e0b9e7220 */ /* 0x000fe20000410000 */
[----:B------:R-:W-:Y:S01]  /*15bd0*/  ISETP.NE.U32.AND P4, PT, R7, 0x1, PT ;  /* 0x000000010700780c */ /* 0x000fe20003f85070 */
[----:B------:R-:W-:Y:S01]  /*15be0*/  FMUL.FTZ R159, R11, R159 ;  /* 0x0000009f0b9f7220 */ /* 0x000fe20000410000 */
[----:B------:R-:W-:Y:S01]  /*15bf0*/  LEA R9, R9, R12, 0x1 ;  /* 0x0000000c09097211 */ /* 0x000fe200078e08ff */
[C---:B------:R-:W-:Y:S01]  /*15c00*/  FMUL.FTZ R154, R11.reuse, R154 ;  /* 0x0000009a0b9a7220 */ /* 0x040fe20000410000 */
[----:B------:R-:W-:Y:S01]  /*15c10*/  MOV R7, 0x20 ;  /* 0x0000002000077802 */ /* 0x000fe20000000f00 */
[----:B------:R-:W-:Y:S01]  /*15c20*/  FMUL.FTZ R155, R11, R155 ;  /* 0x0000009b0b9b7220 */ /* 0x000fe20000410000 */
[----:B------:R-:W-:Y:S01]  /*15c30*/  LEA R9, R9, UR4, 0x1 ;  /* 0x0000000409097c11 */ /* 0x000fe2000f8e08ff */
[----:B------:R-:W-:Y:S01]  /*15c40*/  FMUL.FTZ R150, R11, R150 ;  /* 0x000000960b967220 */ /* 0x000fe20000410000 */
[----:B------:R-:W-:Y:S01]  /*15c50*/  SEL R12, R7, 0xffffffe0, !P1 ;  /* 0xffffffe0070c7807 */ /* 0x000fe20004800000 */
        /* <DEDUP_REMOVED lines=181> */
[----:B------:R-:W-:Y:S05]  /*167b0*/  @P1 BRA `(.L_x_1636) ;  /* 0x00000000001c1947 */ /* 0x000fea0003800000 */
[----:B------:R-:W2:Y:S01]  /*167c0*/  S2UR UR8, SR_CTAID.Y ;  /* 0x00000000000879c3 */ /* 0x000ea20000002600 */
[----:B------:R-:W-:Y:S01]  /*167d0*/  ULDC.64 UR6, c[0x0][0x290] ;  /* 0x0000a40000067ab9 */ /* 0x000fe20000000a00 */
[----:B--2---:R-:W-:Y:S02]  /*167e0*/  USHF.R.S32.HI UR4, URZ, 0x1f, UR8 ;  /* 0x0000001f3f047899 */ /* 0x004fe40008011408 */
[----:B------:R-:W-:Y:S02]  /*167f0*/  UIMAD.WIDE.U32 UR12, UR8, UR6, URZ ;  /* 0x00000006080c72a5 */ /* 0x000fe4000f8e003f */
[----:B------:R-:W-:-:S04]  /*16800*/  UIMAD UR4, UR4, UR6, URZ ;  /* 0x00000006040472a4 */ /* 0x000fc8000f8e023f */
[----:B------:R-:W-:-:S04]  /*16810*/  UIMAD UR4, UR8, UR7, UR4 ;  /* 0x00000007080472a4 */ /* 0x000fc8000f8e0204 */
[----:B------:R-:W-:-:S12]  /*16820*/  UIADD3 UR8, UR13, UR4, URZ ;  /* 0x000000040d087290 */ /* 0x000fd8000fffe03f */
.L_x_1636:
[----:B------:R-:W2:Y:S01]  /*16830*/  S2R R11, SR_TID.X ;  /* 0x00000000000b7919 */ /* 0x000ea20000002100 */
[----:B------:R-:W-:Y:S01]  /*16840*/  ULDC.U8 UR4, c[0x0][0x3d9] ;  /* 0x0000f64000047ab9 */ /* 0x000fe20000000000 */
[----:B------:R-:W3:Y:S01]  /*16850*/  S2UR UR6, SR_CTAID.X ;  /* 0x00000000000679c3 */ /* 0x000ee20000002500 */
[----:B------:R-:W-:Y:S01]  /*16860*/  ISETP.NE.AND P2, PT, RZ, UR4, PT ;  /* 0x00000004ff007c0c */ /* 0x000fe2000bf45270 */
[----:B------:R-:W-:Y:S01]  /*16870*/  STS [R23+0x8000], R100 ;  /* 0x0080006417007388 */ /* 0x000fe20000000800 */
[----:B------:R-:W-:Y:S01]  /*16880*/  ULDC.U8 UR10, c[0x0][0x3d8] ;  /* 0x0000f600000a7ab9 */ /* 0x000fe20000000000 */
[----:B------:R-:W4:Y:S01]  /*16890*/  @P3 MUFU.LG2 R6, R6 ;  /* 0x0000000600063308 */ /* 0x000f220000000c00 */
[----:B------:R-:W-:Y:S01]  /*168a0*/  ISETP.NE.AND P1, PT, RZ, UR10, PT ;  /* 0x0000000aff007c0c */ /* 0x000fe2000bf25270 */
[----:B------:R-:W-:Y:S01]  /*168b0*/  STS [R23+0x8400], R102 ;  /* 0x0084006617007388 */ /* 0x000fe20000000800 */
[----:B------:R-:W-:Y:S02]  /*168c0*/  LEA.HI R3, R3, R4, RZ, 0x3 ;  /* 0x0000000403037211 */ /* 0x000fe400078f18ff */
[----:B------:R-:W-:Y:S01]  /*168d0*/  ISETP.EQ.AND P1, PT, RZ, UR4, P1 ;  /* 0x00000004ff007c0c */ /* 0x000fe20008f22270 */
[----:B------:R-:W-:Y:S04]  /*168e0*/  STS [R9+0xc000], R104 ;  /* 0x00c0006809007388 */ /* 0x000fe80000000800 */
[----:B------:R-:W-:Y:S01]  /*168f0*/  STS [R9+0xc400], R106 ;  /* 0x00c4006a09007388 */ /* 0x000fe20000000800 */
[----:B------:R-:W5:Y:S03]  /*16900*/  @P2 LDC.64 R24, c[0x0][0x2c0] ;  /* 0x0000b000ff182b82 */ /* 0x000f660000000a00 */
[----:B------:R-:W-:Y:S04]  /*16910*/  STS [R13+0xc000], R108 ;  /* 0x00c0006c0d007388 */ /* 0x000fe80000000800 */
[----:B------:R1:W-:Y:S01]  /*16920*/  STS [R13+0xc400], R110 ;  /* 0x00c4006e0d007388 */ /* 0x0003e20000000800 */
[----:B------:R-:W-:Y:S01]  /*16930*/  @!P1 PLOP3.LUT P5, PT, PT, PT, PT, 0x8, 0x0 ;  /* 0x000000000000981c */ /* 0x000fe20003fae170 */
[----:B---3--:R-:W-:-:S02]  /*16940*/  UIMAD UR4, UR6, -0x80, UR19 ;  /* 0xffffff80060478a4 */ /* 0x008fc4000f8e0213 */
[----:B------:R-:W-:Y:S04]  /*16950*/  STS [R15+0xc000], R112 ;  /* 0x00c000700f007388 */ /* 0x000fe80000000800 */
[----:B------:R-:W-:Y:S04]  /*16960*/  STS [R15+0xc400], R114 ;  /* 0x00c400720f007388 */ /* 0x000fe80000000800 */
[----:B------:R-:W-:Y:S04]  /*16970*/  STS [R7+0xc000], R116 ;  /* 0x00c0007407007388 */ /* 0x000fe80000000800 */
[----:B------:R3:W-:Y:S01]  /*16980*/  STS [R7+0xc400], R118 ;  /* 0x00c4007607007388 */ /* 0x0007e20000000800 */
[----:B-----5:R-:W-:-:S03]  /*16990*/  @P2 IMAD R24, R25, R24, RZ ;  /* 0x0000001819182224 */ /* 0x020fc600078e02ff */
[----:B------:R-:W-:Y:S04]  /*169a0*/  STS [R17+0xc000], R120 ;  /* 0x00c0007811007388 */ /* 0x000fe80000000800 */
[----:B------:R5:W-:Y:S01]  /*169b0*/  STS [R17+0xc400], R122 ;  /* 0x00c4007a11007388 */ /* 0x000be20000000800 */
[----:B-1----:R-:W-:Y:S02]  /*169c0*/  LOP3.LUT R13, R8, 0xffffffe0, RZ, 0xc0, !PT ;  /* 0xffffffe0080d7812 */ /* 0x002fe400078ec0ff */
[----:B--2---:R-:W-:Y:S01]  /*169d0*/  SHF.R.S32.HI R8, RZ, 0x1f, R11 ;  /* 0x0000001fff087819 */ /* 0x004fe2000001140b */
[----:B------:R-:W1:Y:S02]  /*169e0*/  S2R R16, SR_CTAID.Y ;  /* 0x0000000000107919 */ /* 0x000e640000002600 */
[----:B------:R-:W-:Y:S01]  /*169f0*/  IMAD.IADD R4, R4, 0x1, -R13 ;  /* 0x0000000104047824 */ /* 0x000fe200078e0a0d */
[CC--:B------:R-:W-:Y:S01]  /*16a00*/  LEA.HI R18, R8.reuse, R11.reuse, RZ, 0x5 ;  /* 0x0000000b08127211 */ /* 0x0c0fe200078f28ff */
[----:B------:R-:W2:Y:S01]  /*16a10*/  S2R R9, SR_CTAID.Z ;  /* 0x0000000000097919 */ /* 0x000ea20000002700 */
[----:B------:R-:W-:-:S02]  /*16a20*/  LEA.HI R8, R8, R11, RZ, 0x3 ;  /* 0x0000000b08087211 */ /* 0x000fc400078f18ff */
[----:B------:R-:W-:Y:S01]  /*16a30*/  LOP3.LUT R18, R18, 0xffffffe0, RZ, 0xc0, !PT ;  /* 0xffffffe012127812 */ /* 0x000fe200078ec0ff */
[----:B------:R-:W-:Y:S04]  /*16a40*/  STS [R19+0xc000], R124 ;  /* 0x00c0007c13007388 */ /* 0x000fe80000000800 */
[----:B------:R4:W-:Y:S01]  /*16a50*/  STS [R19+0xc400], R126 ;  /* 0x00c4007e13007388 */ /* 0x0009e20000000800 */
[----:B---3--:R-:W3:Y:S03]  /*16a60*/  @P2 LDC R7, c[0x0][0x2c0] ;  /* 0x0000b000ff072b82 */ /* 0x008ee60000000800 */
[----:B------:R-:W-:Y:S04]  /*16a70*/  STS [R21+0xc000], R128 ;  /* 0x00c0008015007388 */ /* 0x000fe80000000800 */
[----:B------:R1:W-:Y:S01]  /*16a80*/  STS [R21+0xc400], R130 ;  /* 0x00c4008215007388 */ /* 0x0003e20000000800 */
[----:B-----5:R-:W2:Y:S03]  /*16a90*/  @P3 LDC R17, c[0x0][0x2e8] ;  /* 0x0000ba00ff113b82 */ /* 0x020ea60000000800 */
[----:B------:R-:W-:Y:S04]  /*16aa0*/  STS [R23+0xc000], R132 ;  /* 0x00c0008417007388 */ /* 0x000fe80000000800 */
[----:B------:R5:W-:Y:S01]  /*16ab0*/  STS [R23+0xc400], R134 ;  /* 0x00c4008617007388 */ /* 0x000be20000000800 */
[----:B----4-:R-:W-:Y:S01]  /*16ac0*/  SHF.R.S32.HI R19, RZ, 0x3, R3 ;  /* 0x00000003ff137819 */ /* 0x010fe20000011403 */
[----:B-1----:R-:W-:Y:S01]  /*16ad0*/  @P2 IMAD.MOV.U32 R21, RZ, RZ, 0x1 ;  /* 0x00000001ff152424 */ /* 0x002fe200078e00ff */
[----:B-----5:R-:W-:Y:S01]  /*16ae0*/  @!P1 CS2R R22, SRZ ;  /* 0x0000000000169805 */ /* 0x020fe2000001ff00 */
[----:B------:R-:W-:Y:S06]  /*16af0*/  @!P1 BRA `(.L_x_1637) ;  /* 0x00000000001c9947 */ /* 0x000fec0003800000 */
[----:B------:R-:W1:Y:S01]  /*16b00*/  S2UR UR9, SR_CTAID.Y ;  /* 0x00000000000979c3 */ /* 0x000e620000002600 */
[----:B------:R-:W-:Y:S01]  /*16b10*/  ULDC UR7, c[0x0][0x2c4] ;  /* 0x0000b10000077ab9 */ /* 0x000fe20000000800 */
[----:B------:R-:W-:Y:S01]  /*16b20*/  PLOP3.LUT P5, PT, PT, PT, PT, 0x80, 0x0 ;  /* 0x000000000000781c */ /* 0x000fe20003faf070 */
[----:B-1----:R-:W-:-:S04]  /*16b30*/  @!UP0 UIMAD UR17, UR9, UR7, URZ ;  /* 0x00000007091182a4 */ /* 0x002fc8000f8e023f */
[----:B------:R-:W-:Y:S02]  /*16b40*/  USHF.R.S32.HI UR7, URZ, 0x1f, UR17 ;  /* 0x0000001f3f077899 */ /* 0x000fe40008011411 */
[----:B------:R-:W-:-:S04]  /*16b50*/  IMAD.U32 R22, RZ, RZ, UR17 ;  /* 0x00000011ff167e24 */ /* 0x000fc8000f8e00ff */
[----:B------:R-:W-:Y:S02]  /*16b60*/  MOV R23, UR7 ;  /* 0x0000000700177c02 */ /* 0x000fe40008000f00 */
.L_x_1637:
[----:B------:R-:W-:Y:S05]  /*16b70*/  @P2 BRA `(.L_x_1638) ;  /* 0x0000000000182947 */ /* 0x000fea0003800000 */
[----:B------:R-:W1:Y:S01]  /*16b80*/  LDC R24, c[0x0][0x2c4] ;  /* 0x0000b100ff187b82 */ /* 0x000e620000000800 */
[----:B------:R-:W-:Y:S02]  /*16b90*/  ISETP.NE.AND P1, PT, RZ, UR10, PT ;  /* 0x0000000aff007c0c */ /* 0x000fe4000bf25270 */
[----:B---3--:R-:W-:-:S05]  /*16ba0*/  MOV R7, 0x1 ;  /* 0x0000000100077802 */ /* 0x008fca0000000f00 */
[----:B------:R-:W3:Y:S08]  /*16bb0*/  LDC R21, c[0x0][0x270] ;  /* 0x00009c00ff157b82 */ /* 0x000ef00000000800 */
[----:B-1----:R-:W3:Y:S02]  /*16bc0*/  @P1 LDC R24, c[0x0][0x2e4] ;  /* 0x0000b900ff181b82 */ /* 0x002ee40000000800 */
[----:B---3--:R-:W-:-:S07]  /*16bd0*/  IMAD R21, R24, R21, RZ ;  /* 0x0000001518157224 */ /* 0x008fce00078e02ff */
.L_x_1638:
[----:B------:R-:W-:Y:S01]  /*16be0*/  BAR.SYNC.DEFER_BLOCKING 0x0 ;  /* 0x0000000000007b1d */ /* 0x000fe20000010000 */
[----:B------:R-:W-:Y:S01]  /*16bf0*/  ISETP.GE.AND P2, PT, R19, UR4, PT ;  /* 0x0000000413007c0c */ /* 0x000fe2000bf46270 */
[----:B------:R-:W-:Y:S01]  /*16c00*/  IMAD.IADD R18, R11, 0x1, -R18 ;  /* 0x000000010b127824 */ /* 0x000fe200078e0a12 */
[----:B------:R-:W-:Y:S01]  /*16c10*/  LEA.HI.SX32 R3, R3, 0x20, 0x1d ;  /* 0x0000002003037811 */ /* 0x000fe200078feaff */
[----:B------:R-:W-:Y:S01]  /*16c20*/  IMAD R16, R16, R21, RZ ;  /* 0x0000001510107224 */ /* 0x000fe200078e02ff */
[----:B------:R-:W-:-:S03]  /*16c30*/  SHF.R.S32.HI R20, RZ, 0x3, R8 ;  /* 0x00000003ff147819 */ /* 0x000fc60000011408 */
[----:B------:R-:W1:Y:S01]  /*16c40*/  @P0 LDC R19, c[0x0][0x2e8] ;  /* 0x0000ba00ff130b82 */ /* 0x000e620000000800 */
[----:B------:R-:W4:Y:S01]  /*16c50*/  @P0 MUFU.LG2 R5, R5 ;  /* 0x0000000500050308 */ /* 0x000f220000000c00 */
[----:B------:R-:W-:Y:S01]  /*16c60*/  ISETP.GE.AND P6, PT, R3, UR4, PT ;  /* 0x0000000403007c0c */ /* 0x000fe2000bfc6270 */
[----:B------:R-:W-:Y:S01]  /*16c70*/  @P3 FMUL.FTZ R25, R6, 0.69314718246459960938 ;  /* 0x3f31721806193820 */ /* 0x000fe20000410000 */
[----:B------:R-:W-:Y:S01]  /*16c80*/  SHF.R.S32.HI R11, RZ, 0x1f, R10 ;  /* 0x0000001fff0b7819 */ /* 0x000fe2000001140a */
[----:B------:R-:W-:Y:S01]  /*16c90*/  VIADD R3, R20, 0x40 ;  /* 0x0000004014037836 */ /* 0x000fe20000000000 */
[----:B------:R-:W-:Y:S01]  /*16ca0*/  LOP3.LUT P4, RZ, R4, 0x3, RZ, 0xc0, !PT ;  /* 0x0000000304ff7812 */ /* 0x000fe2000788c0ff */
[----:B---3--:R-:W-:Y:S01]  /*16cb0*/  IMAD R4, R7, UR6, RZ ;  /* 0x0000000607047c24 */ /* 0x008fe2000f8e02ff */
[----:B------:R-:W-:Y:S01]  /*16cc0*/  LEA.HI R11, R11, R10, RZ, 0x3 ;  /* 0x0000000a0b0b7211 */ /* 0x000fe200078f18ff */
[----:B------:R-:W-:Y:S01]  /*16cd0*/  IMAD.MOV.U32 R8, RZ, RZ, 0x7f800000 ;  /* 0x7f800000ff087424 */ /* 0x000fe200078e00ff */
[----:B------:R-:W-:Y:S01]  /*16ce0*/  SEL R16, R16, RZ, !P5 ;  /* 0x000000ff10107207 */ /* 0x000fe20006800000 */
[----:B--2---:R-:W-:Y:S01]  /*16cf0*/  @P3 FFMA.FTZ R8, R2, R17, R25 ;  /* 0x0000001102083223 */ /* 0x004fe20000010019 */
[----:B------:R-:W-:Y:S01]  /*16d00*/  ISETP.GE.AND P1, PT, R3, UR5, PT ;  /* 0x0000000503007c0c */ /* 0x000fe2000bf26270 */
[----:B------:R-:W-:Y:S01]  /*16d10*/  IMAD.SHL.U32 R4, R4, 0x80, RZ ;  /* 0x0000008004047824 */ /* 0x000fe200078e00ff */
[----:B------:R-:W-:Y:S01]  /*16d20*/  SHF.R.S32.HI R3, RZ, 0x1f, R18 ;  /* 0x0000001fff037819 */ /* 0x000fe20000011412 */
[----:B------:R-:W-:Y:S01]  /*16d30*/  IMAD R17, R9, R24, R16 ;  /* 0x0000001809117224 */ /* 0x000fe200078e0210 */
[----:B------:R-:W-:Y:S01]  /*16d40*/  LOP3.LUT R11, R11, 0xffffff8, RZ, 0xc0, !PT ;  /* 0x0ffffff80b0b7812 */ /* 0x000fe200078ec0ff */
[----:B------:R-:W-:Y:S01]  /*16d50*/  BSSY B0, `(.L_x_1639) ;  /* 0x0000020000007945 */ /* 0x000fe20003800000 */
[----:B------:R2:W3:Y:S01]  /*16d60*/  LDS.128 R12, [R230+0x3000] ;  /* 0x00300000e60c7984 */ /* 0x0004e20000000c00 */
[----:B------:R-:W-:Y:S01]  /*16d70*/  LEA.HI R3, R3, R18, RZ, 0x2 ;  /* 0x0000001203037211 */ /* 0x000fe200078f10ff */
[----:B----4-:R-:W-:Y:S01]  /*16d80*/  @P0 FMUL.FTZ R5, R5, 0.69314718246459960938 ;  /* 0x3f31721805050820 */ /* 0x010fe20000410000 */
[----:B------:R-:W-:Y:S01]  /*16d90*/  IMAD.IADD R11, R10, 0x1, -R11 ;  /* 0x000000010a0b7824 */ /* 0x000fe200078e0a0b */
[----:B------:R-:W-:Y:S01]  /*16da0*/  IADD3 R10, P5, P3, R4, R22, R17 ;  /* 0x00000016040a7210 */ /* 0x000fe20007bbe011 */
[----:B------:R-:W-:Y:S01]  /*16db0*/  IMAD.MOV.U32 R6, RZ, RZ, 0x7f800000 ;  /* 0x7f800000ff067424 */ /* 0x000fe200078e00ff */
[----:B------:R-:W-:Y:S01]  /*16dc0*/  SHF.R.S32.HI R16, RZ, 0x2, R3 ;  /* 0x00000002ff107819 */ /* 0x000fe20000011403 */
[----:B-1----:R-:W-:Y:S01]  /*16dd0*/  @P0 FFMA.FTZ R6, R0, R19, R5 ;  /* 0x0000001300060223 */ /* 0x002fe20000010005 */
[----:B------:R-:W-:-:S02]  /*16de0*/  SHF.R.S32.HI R3, RZ, 0x1f, R4 ;  /* 0x0000001fff037819 */ /* 0x000fc40000011404 */
        /* <DEDUP_REMOVED lines=22> */
.L_x_1640:
[----:B------:R-:W-:Y:S05]  /*16f50*/  BSYNC B0 ;  /* 0x0000000000007941 */ /* 0x000fea0003800000 */
.L_x_1639:
[----:B-1----:R-:W-:Y:S01]  /*16f60*/  SHF.R.S32.HI R2, RZ, 0x1f, R242 ;  /* 0x0000001fff027819 */ /* 0x002fe200000114f2 */
[----:B------:R-:W-:Y:S01]  /*16f70*/  ULDC.64 UR6, c[0x0][0x2a0] ;  /* 0x0000a80000067ab9 */ /* 0x000fe20000000a00 */
[----:B------:R-:W-:Y:S01]  /*16f80*/  IADD3 R24, P0, R242, UR12, RZ ;  /* 0x0000000cf2187c10 */ /* 0x000fe2000ff1e0ff */
[----:B------:R-:W-:Y:S01]  /*16f90*/  IMAD.U32 R3, RZ, RZ, UR18 ;  /* 0x00000012ff037e24 */ /* 0x000fe2000f8e00ff */
[----:B------:R-:W-:Y:S01]  /*16fa0*/  SHF.R.S32.HI R4, RZ, 0x1f, R9 ;  /* 0x0000001fff047819 */ /* 0x000fe20000011409 */
[----:B------:R1:W2:Y:S01]  /*16fb0*/  LDS.128 R16, [R230+0x4000] ;  /* 0x00400000e6107984 */ /* 0x0002a20000000c00 */
[----:B------:R-:W-:Y:S01]  /*16fc0*/  IADD3 R0, R20, 0x60, RZ ;  /* 0x0000006014007810 */ /* 0x000fe20007ffe0ff */
[----:B------:R-:W-:Y:S01]  /*16fd0*/  BSSY B0, `(.L_x_1641) ;  /* 0x000001f000007945 */ /* 0x000fe20003800000 */
[----:B------:R-:W-:Y:S02]  /*16fe0*/  IADD3.X R25, R2, UR8, RZ, P0, !PT ;  /* 0x0000000802197c10 */ /* 0x000fe400087fe4ff */
[----:B------:R-:W-:-:S02]  /*16ff0*/  SHF.R.S32.HI R21, RZ, 0x1f, R20 ;  /* 0x0000001fff157819 */ /* 0x000fc40000011414 */
[----:B------:R-:W-:Y:S01]  /*17000*/  ISETP.GE.AND P0, PT, R0, UR5, PT ;  /* 0x0000000500007c0c */ /* 0x000fe2000bf06270 */
[----:B------:R-:W-:Y:S02]  /*17010*/  IMAD R0, R4, UR6, RZ ;  /* 0x0000000604007c24 */ /* 0x000fe4000f8e02ff */
[----:B------:R-:W-:Y:S01]  /*17020*/  IMAD.WIDE R2, R3, 0x80, R20 ;  /* 0x0000008003027825 */ /* 0x000fe200078e0214 */
[----:B------:R1:W4:Y:S03]  /*17030*/  LDS.128 R4, [R230+0xc000] ;  /* 0x00c00000e6047984 */ /* 0x0003260000000c00 */
[C---:B------:R-:W-:Y:S01]  /*17040*/  IMAD R27, R9.reuse, UR7, R0 ;  /* 0x00000007091b7c24 */ /* 0x040fe2000f8e0200 */
[----:B------:R1:W1:Y:S01]  /*17050*/  LDS.128 R20, [R230] ;  /* 0x00000000e6147984 */ /* 0x0002620000000c00 */
[----:B------:R-:W-:-:S03]  /*17060*/  IMAD.WIDE.U32 R24, R9, UR6, R24 ;  /* 0x0000000609187c25 */ /* 0x000fc6000f8e0018 */
[----:B------:R1:W1:Y:S01]  /*17070*/  LDS.128 R8, [R230+0x8000] ;  /* 0x00800000e6087984 */ /* 0x0002620000000c00 */
        /* <DEDUP_REMOVED lines=17> */
[----:B--2---:R1:W-:Y:S04]  /*17190*/  @!P4 STG.E.128 desc[UR32][R28.64+0x80], R16 ;  /* 0x000080101c00c986 */ /* 0x0043e8000c101d20 */
[----:B------:R1:W-:Y:S04]  /*171a0*/  @!P3 STG.E.128 desc[UR32][R28.64+0x100], R8 ;  /* 0x000100081c00b986 */ /* 0x0003e8000c101d20 */
[----:B----4-:R1:W-:Y:S02]  /*171b0*/  @!P2 STG.E.128 desc[UR32][R28.64+0x180], R4 ;  /* 0x000180041c00a986 */ /* 0x0103e4000c101d20 */
.L_x_1642:
[----:B------:R-:W-:Y:S05]  /*171c0*/  BSYNC B0 ;  /* 0x0000000000007941 */ /* 0x000fea0003800000 */
.L_x_1641:
[----:B-1----:R1:W1:Y:S01]  /*171d0*/  LDS.128 R20, [R230+0x1000] ;  /* 0x00100000e6147984 */ /* 0x0022620000000c00 */
[----:B------:R-:W-:Y:S03]  /*171e0*/  BSSY B0, `(.L_x_1643) ;  /* 0x000001a000007945 */ /* 0x000fe60003800000 */
[----:B--2---:R2:W1:Y:S04]  /*171f0*/  LDS.128 R16, [R230+0x5000] ;  /* 0x00500000e6107984 */ /* 0x0044680000000c00 */
[----:B------:R2:W1:Y:S04]  /*17200*/  LDS.128 R8, [R230+0x9000] ;  /* 0x00900000e6087984 */ /* 0x0004680000000c00 */
[----:B----4-:R2:W4:Y:S01]  /*17210*/  LDS.128 R4, [R230+0xd000] ;  /* 0x00d00000e6047984 */ /* 0x0105220000000c00 */
        /* <DEDUP_REMOVED lines=22> */
.L_x_1644:
[----:B------:R-:W-:Y:S05]  /*17380*/  BSYNC B0 ;  /* 0x0000000000007941 */ /* 0x000fea0003800000 */
.L_x_1643:
        /* <DEDUP_REMOVED lines=27> */
.L_x_1646:
[----:B------:R-:W-:Y:S05]  /*17540*/  BSYNC B0 ;  /* 0x0000000000007941 */ /* 0x000fea0003800000 */
.L_x_1645:
[----:B-1----:R1:W1:Y:S04]  /*17550*/  LDS.128 R8, [R230+0x7000] ;  /* 0x00700000e6087984 */ /* 0x0022680000000c00 */
        /* <DEDUP_REMOVED lines=21> */
[----:B-1----:R3:W-:Y:S04]  /*176b0*/  @!P2 STG.E.128 desc[UR32][R2.64+0x80], R8 ;  /* 0x000080080200a986 */ /* 0x0027e8000c101d20 */
[----:B------:R3:W-:Y:S02]  /*176c0*/  @!P1 STG.E.128 desc[UR32][R2.64+0x100], R4 ;  /* 0x0001000402009986 */ /* 0x0007e4000c101d20 */
[----:B------:R-:W-:Y:S05]  /*176d0*/  @P0 EXIT ;  /* 0x000000000000094d */ /* 0x000fea0003800000 */
[----:B------:R-:W-:Y:S01]  /*176e0*/  STG.E.128 desc[UR32][R2.64+0x180], R16 ;  /* 0x0001801002007986 */ /* 0x000fe2000c101d20 */
[----:B------:R-:W-:Y:S05]  /*176f0*/  EXIT ;  /* 0x000000000000794d */ /* 0x000fea0003800000 */
.L_x_1647:
        /* <DEDUP_REMOVED lines=16> */
.L_x_2416:


//--------------------- .text._ZN5flash16flash_fwd_kernelI23Flash_fwd_kernel_traitsILi256ELi128ELi64ELi8ELb0ELb0EN7cutlass6half_tE19Flash_kernel_traitsILi256ELi128ELi64ELi8ES3_EELb1ELb0ELb0ELb0ELb0ELb1ELb0ELb0EEEvNS_16Flash_fwd_paramsE --------------------------
	.section	.text._ZN5flash16flash_fwd_kernelI23Flash_fwd_kernel_traitsILi256ELi128ELi64ELi8ELb0ELb0EN7cutlass6half_tE19Flash_kernel_traitsILi256ELi128ELi64ELi8ES3_EELb1ELb0ELb0ELb0ELb0ELb1ELb0ELb0EEEvNS_16Flash_fwd_paramsE,"ax",@progbits
	.align	128
        .global         _ZN5flash16flash_fwd_kernelI23Flash_fwd_kernel_traitsILi256ELi128ELi64ELi8ELb0ELb0EN7cutlass6half_tE19Flash_kernel_traitsILi256ELi128ELi64ELi8ES3_EELb1ELb0ELb0ELb0ELb0ELb1ELb0ELb0EEEvNS_16Flash_fwd_paramsE
        .type           _ZN5flash16flash_fwd_kernelI23Flash_fwd_kernel_traitsILi256ELi128ELi64ELi8ELb0ELb0EN7cutlass6half_tE19Flash_kernel_traitsILi256ELi128ELi64ELi8ES3_EELb1ELb0ELb0ELb0ELb0ELb1ELb0ELb0EEEvNS_16Flash_fwd_paramsE,@function
        .size           _ZN5flash16flash_fwd_kernelI23Flash_fwd_kernel_traitsILi256ELi128ELi64ELi8ELb0ELb0EN7cutlass6half_tE19Flash_kernel_traitsILi256ELi128ELi64ELi8ES3_EELb1ELb0ELb0ELb0ELb0ELb1ELb0ELb0EEEvNS_16Flash_fwd_paramsE,(.L_x_2417 - _ZN5flash16flash_fwd_kernelI23Flash_fwd_kernel_traitsILi256ELi128ELi64ELi8ELb0ELb0EN7cutlass6half_tE19Flash_kernel_traitsILi256ELi128ELi64ELi8ES3_EELb1ELb0ELb0ELb0ELb0ELb1ELb0ELb0EEEvNS_16Flash_fwd_paramsE)
        .other          _ZN5flash16flash_fwd_kernelI23Flash_fwd_kernel_traitsILi256ELi128ELi64ELi8ELb0ELb0EN7cutlass6half_tE19Flash_kernel_traitsILi256ELi128ELi64ELi8ES3_EELb1ELb0ELb0ELb0ELb0ELb1ELb0ELb0EEEvNS_16Flash_fwd_paramsE,@"STO_CUDA_ENTRY STV_DEFAULT"
_ZN5flash16flash_fwd_kernelI23Flash_fwd_kernel_traitsILi256ELi128ELi64ELi8ELb0ELb0EN7cutlass6half_tE19Flash_kernel_traitsILi256ELi128ELi64ELi8ES3_EELb1ELb0ELb0ELb0ELb0ELb1ELb0ELb0EEEvNS_16Flash_fwd_paramsE:
.text._ZN5flash16flash_fwd_kernelI23Flash_fwd_kernel_traitsILi256ELi128ELi64ELi8ELb0ELb0EN7cutlass6half_tE19Flash_kernel_traitsILi256ELi128ELi64ELi8ES3_EELb1ELb0ELb0ELb0ELb0ELb1ELb0ELb0EEEvNS_16Flash_fwd_paramsE:
        /* <DEDUP_REMOVED lines=11> */
[----:B------:R-:W-:-:S05]  /*00b0*/  ULDC.64 UR10, c[0x0][0x2f0] ;  /* 0x0000bc00000a7ab9 */ /* 0x000fca0000000a00 */
[----:B------:R-:W4:Y:S01]  /*00c0*/  @P2 LDG.E.64 R6, desc[UR30][R6.64] ;  /* 0x0000001e06062981 */ /* 0x000f22000c1e1b00 */
[----:B------:R-:W-:Y:S01]  /*00d0*/  S2UR UR27, SR_CTAID.X ;  /* 0x00000000001b79c3 */ /* 0x000fe20000002500 */
[----:B-1----:R-:W-:-:S07]  /*00e0*/  @P2 IMAD.MOV.U32 R2, RZ, RZ, R165 ;  /* 0x000000ffff022224 */ /* 0x002fce00078e00a5 */
[----:B------:R-:W1:Y:S01]  /*00f0*/  S2UR UR14, SR_CTAID.Y ;  /* 0x00000000000e79c3 */ /* 0x000e620000002600 */
[----:B--2---:R-:W-:-:S07]  /*0100*/  @P2 IMAD.MOV.U32 R3, RZ, RZ, R78 ;  /* 0x000000ffff032224 */ /* 0x004fce00078e004e */
[----:B------:R-:W2:Y:S01]  /*0110*/  S2UR UR9, SR_CTAID.Z ;  /* 0x00000000000979c3 */ /* 0x000ea20000002700 */
[----:B------:R5:W4:Y:S01]  /*0120*/  @P2 LDG.E.64 R4, desc[UR30][R2.64] ;  /* 0x0000001e02042981 */ /* 0x000b22000c1e1b00 */
[----:B------:R-:W-:-:S06]  /*0130*/  UISETP.NE.U32.AND UP2, UPT, UR6, URZ, UPT ;  /* 0x0000003f0600728c */ /* 0x000fcc000bf45070 */
[----:B------:R-:W4:Y:S01]  /*0140*/  @P2 LDC R0, c[0x0][0x3b0] ;  /* 0x0000ec00ff002b82 */ /* 0x000f220000000800 */
[----:B------:R-:W-:Y:S01]  /*0150*/  UISETP.NE.AND.EX UP2, UPT, UR7, URZ, UPT, UP2 ;  /* 0x0000003f0700728c */ /* 0x000fe2000bf45320 */
[----:B------:R-:W-:Y:S02]  /*0160*/  ULDC.U8 UR6, c[0x0][0x3c2] ;  /* 0x0000f08000067ab9 */ /* 0x000fe40000000000 */
[----:B------:R-:W-:-:S03]  /*0170*/  UISETP.NE.AND UP3, UPT, UR6, URZ, UPT ;  /* 0x0000003f0600728c */ /* 0x000fc6000bf65270 */
[----:B------:R-:W-:Y:S01]  /*0180*/  PLOP3.LUT P0, PT, PT, PT, UP2, 0x80, 0x0 ;  /* 0x000000000000781c */ /* 0x000fe20003f0f028 */
[----:B-1----:R-:W-:Y:S01]  /*0190*/  UIMAD.WIDE UR10, UR14, 0x4, UR10 ;  /* 0x000000040e0a78a5 */ /* 0x002fe2000f8e020a */
[----:B------:R-:W-:Y:S01]  /*01a0*/  ULDC.64 UR6, c[0x0][0x2f8] ;  /* 0x0000be0000067ab9 */ /* 0x000fe20000000a00 */
        /* <DEDUP_REMOVED lines=9> */
[----:B------:R-:W-:Y:S01]  /*0240*/  UIMAD.WIDE UR6, UR14, 0x4, UR6 ;  /* 0x000000040e0678a5 */ /* 0x000fe2000f8e0206 */
[----:B----4-:R-:W-:Y:S02]  /*0250*/  @P2 R2UR UR34, R6 ;  /* 0x00000000062222ca */ /* 0x010fe400000e0000 */
        /* <DEDUP_REMOVED lines=9> */
[----:B------:R-:W-:Y:S02]  /*02f0*/  @UP1 ULDC.64 UR10, c[0x0][0x300] ;  /* 0x0000c000000a1ab9 */ /* 0x000fe40000000a00 */
[----:B------:R-:W-:Y:S01]  /*0300*/  @UP1 UIMAD.WIDE UR10, UR14, 0x4, UR10 ;  /* 0x000000040e0a18a5 */ /* 0x000fe2000f8e020a */
[----:B------:R-:W-:Y:S01]  /*0310*/  PLOP3.LUT P2, PT, PT, PT, UP0, 0x80, 0x0 ;  /* 0x000000000000781c */ /* 0x000fe20003f4f008 */
[----:B-1----:R-:W-:Y:S02]  /*0320*/  @!P3 IMAD.MOV.U32 R6, RZ, RZ, R165 ;  /* 0x000000ffff06b224 */ /* 0x002fe400078e00a5 */
[----:B------:R-:W-:-:S05]  /*0330*/  @!P3 IMAD.MOV.U32 R7, RZ, RZ, R78 ;  /* 0x000000ffff07b224 */ /* 0x000fca00078e004e */
[----:B------:R1:W-:Y:S04]  /*0340*/  @!P3 STG.E.64 desc[UR30][R2.64+0x8], R6 ;  /* 0x000008060200b986 */ /* 0x0003e8000c101b1e */
[----:B------:R-:W2:Y:S04]  /*0350*/  @P0 LDG.E R0, desc[UR30][R4.64+0x4] ;  /* 0x0000041e04000981 */ /* 0x000ea8000c1e1900 */
[----:B-1----:R1:W3:Y:S01]  /*0360*/  @P0 LDG.E R6, desc[UR30][R4.64] ;  /* 0x0000001e04060981 */ /* 0x0022e2000c1e1900 */
[----:B------:R-:W-:Y:S01]  /*0370*/  IMAD.U32 R2, RZ, RZ, UR6 ;  /* 0x00000006ff027e24 */ /* 0x000fe2000f8e00ff */
[----:B------:R-:W-:Y:S01]  /*0380*/  UMOV UR26, 0xffffffff ;  /* 0xffffffff001a7882 */ /* 0x000fe20000000000 */
[----:B------:R-:W-:Y:S01]  /*0390*/  IMAD.U32 R3, RZ, RZ, UR7 ;  /* 0x00000007ff037e24 */ /* 0x000fe2000f8e00ff */
[----:B------:R-:W-:Y:S01]  /*03a0*/  ULDC UR6, c[0x0][0x270] ;  /* 0x00009c0000067ab9 */ /* 0x000fe20000000800 */
[----:B-1----:R-:W-:-:S02]  /*03b0*/  IMAD.U32 R4, RZ, RZ, UR10 ;  /* 0x0000000aff047e24 */ /* 0x002fc4000f8e00ff */
[----:B------:R-:W-:-:S05]  /*03c0*/  IMAD.U32 R5, RZ, RZ, UR11 ;  /* 0x0000000bff057e24 */ /* 0x000fca000f8e00ff */
[----:B------:R-:W4:Y:S04]  /*03d0*/  @P1 LDG.E R4, desc[UR30][R4.64] ;  /* 0x0000001e04041981 */ /* 0x000f28000c1e1900 */
[----:B------:R-:W5:Y:S01]  /*03e0*/  @!P2 LDG.E R5, desc[UR30][R2.64] ;  /* 0x0000001e0205a981 */ /* 0x000f62000c1e1900 */
[----:B------:R-:W-:Y:S01]  /*03f0*/  UMOV UR15, URZ ;  /* 0x0000003f000f7c82 */ /* 0x000fe20008000000 */
[----:B------:R-:W-:Y:S01]  /*0400*/  UIMAD UR7, UR14, UR6, UR9 ;  /* 0x000000060e0772a4 */ /* 0x000fe2000f8e0209 */
[----:B------:R-:W-:Y:S01]  /*0410*/  UMOV UR8, 0xffffffff ;  /* 0xffffffff00087882 */ /* 0x000fe20000000000 */
[----:B--2---:R-:W-:Y:S02]  /*0420*/  @P0 R2UR UR28, R0 ;  /* 0x00000000001c02ca */ /* 0x004fe400000e0000 */
[----:B------:R-:W-:-:S04]  /*0430*/  SHF.R.S32.HI R0, RZ, 0x1f, R80 ;  /* 0x0000001fff007819 */ /* 0x000fc80000011450 */
[----:B------:R-:W-:Y:S02]  /*0440*/  LEA.HI R79, R0, R80, RZ, 0x5 ;  /* 0x00000050004f7211 */ /* 0x000fe400078f28ff */
[----:B---3--:R-:W-:Y:S02]  /*0450*/  @P0 R2UR UR26, R6 ;  /* 0x00000000061a02ca */ /* 0x008fe400000e0000 */
[----:B------:R-:W-:Y:S01]  /*0460*/  ISETP.NE.U32.AND P0, PT, RZ, UR4, PT ;  /* 0x00000004ff007c0c */ /* 0x000fe2000bf05070 */
[----:B------:R-:W-:-:S10]  /*0470*/  USHF.L.U32 UR4, UR7, 0x5, URZ ;  /* 0x0000000507047899 */ /* 0x000fd4000800063f */
[----:B------:R-:W-:Y:S01]  /*0480*/  @UP2 UIADD3 UR28, UR28, -UR26, URZ ;  /* 0x8000001a1c1c2290 */ /* 0x000fe2000fffe03f */
[----:B----4-:R-:W-:Y:S02]  /*0490*/  @P1 R2UR UR15, R4 ;  /* 0x00000000040f12ca */ /* 0x010fe400000e0000 */
[----:B------:R-:W-:-:S05]  /*04a0*/  LOP3.LUT R4, R79, 0xffffffe0, RZ, 0xc0, !PT ;  /* 0xffffffe04f047812 */ /* 0x000fca00078ec0ff */
[----:B------:R-:W-:Y:S01]  /*04b0*/  IMAD.IADD R4, R80, 0x1, -R4 ;  /* 0x0000000150047824 */ /* 0x000fe200078e0a04 */
[----:B------:R-:W-:Y:S01]  /*04c0*/  @!UP2 ULDC UR28, c[0x0][0x2c4] ;  /* 0x0000b100001caab9 */ /* 0x000fe20000000800 */
[----:B-----5:R-:W-:Y:S02]  /*04d0*/  @!P2 R2UR UR8, R5 ;  /* 0x000000000508a2ca */ /* 0x020fe400000e0000 */
[----:B------:R-:W-:Y:S01]  /*04e0*/  ISETP.NE.AND.EX P2, PT, RZ, UR5, PT, P0 ;  /* 0x00000005ff007c0c */ /* 0x000fe2000bf45300 */
[----:B------:R-:W-:Y:S01]  /*04f0*/  USHF.R.S32.HI UR5, URZ, 0x1f, UR4 ;  /* 0x0000001f3f057899 */ /* 0x000fe20008011404 */
[--C-:B------:R-:W-:Y:S02]  /*0500*/  IADD3 R165, P1, P0, R165, UR4, R4.reuse ;  /* 0x00000004a5a57c10 */ /* 0x100fe4000f83e004 */
[----:B------:R-:W-:-:S04]  /*0510*/  SHF.R.S32.HI R4, RZ, 0x1f, R4 ;  /* 0x0000001fff047819 */ /* 0x000fc80000011404 */
        /* <DEDUP_REMOVED lines=9> */
.L_x_1648:
[----:B------:R-:W-:-:S05]  /*05b0*/  ULDC UR7, c[0x0][0x2c8] ;  /* 0x0000b20000077ab9 */ /* 0x000fca0000000800 */
.L_x_1649:
        /* <DEDUP_REMOVED lines=30> */
[CC--:B------:R-:W-:Y:S01]  /*07a0*/  LEA.HI R5, R0.reuse, R80.reuse, RZ, 0x3 ;  /* 0x0000005000057211 */ /* 0x0c0fe200078f18ff */
[----:B------:R-:W-:Y:S01]  /*07b0*/  UIADD3 UR22, -UR22, UR28, URZ ;  /* 0x0000001c16167290 */ /* 0x000fe2000fffe13f */
[----:B------:R-:W-:Y:S01]  /*07c0*/  IMAD.U32 R30, RZ, RZ, UR27 ;  /* 0x0000001bff1e7e24 */ /* 0x000fe2000f8e00ff */
[CC--:B------:R-:W-:Y:S02]  /*07d0*/  LEA.HI R16, R0.reuse, R80.reuse, RZ, 0x6 ;  /* 0x0000005000107211 */ /* 0x0c0fe400078f30ff */
[----:B------:R-:W-:Y:S02]  /*07e0*/  SHF.R.S32.HI R18, RZ, 0x3, R5 ;  /* 0x00000003ff127819 */ /* 0x000fe40000011405 */
[----:B------:R-:W-:Y:S01]  /*07f0*/  LEA.HI R0, R0, R80, RZ, 0x4 ;  /* 0x0000005000007211 */ /* 0x000fe200078f20ff */
[----:B------:R-:W-:Y:S01]  /*0800*/  IMAD.SHL.U32 R16, R16, 0x8, RZ ;  /* 0x0000000810107824 */ /* 0x000fe200078e00ff */
[C---:B------:R-:W-:Y:S01]  /*0810*/  ISETP.GE.AND P4, PT, R18.reuse, UR22, PT ;  /* 0x0000001612007c0c */ /* 0x040fe2000bf86270 */
[----:B------:R-:W-:Y:S01]  /*0820*/  @UP0 ULDC.64 UR4, c[0x0][0x240] ;  /* 0x0000900000040ab9 */ /* 0x000fe20000000a00 */
[----:B------:R-:W-:Y:S01]  /*0830*/  SHF.R.S32.HI R19, RZ, 0x1f, R18 ;  /* 0x0000001fff137819 */ /* 0x000fe20000011412 */
[----:B------:R-:W-:Y:S01]  /*0840*/  @UP0 UIMAD.WIDE.U32 UR6, UR26, UR4, URZ ;  /* 0x000000041a0602a5 */ /* 0x000fe2000f8e003f */
[----:B------:R-:W-:Y:S01]  /*0850*/  IMAD.SHL.U32 R12, R18, 0x40, RZ ;  /* 0x00000040120c7824 */ /* 0x000fe200078e00ff */
[----:B------:R-:W-:-:S02]  /*0860*/  SHF.R.S32.HI R233, RZ, 0x4, R0 ;  /* 0x00000004ffe97819 */ /* 0x000fc40000011400 */
[----:B------:R-:W-:Y:S01]  /*0870*/  @UP0 UIMAD UR10, UR26, UR5, UR7 ;  /* 0x000000051a0a02a4 */ /* 0x000fe2000f8e0207 */
[----:B------:R-:W-:Y:S01]  /*0880*/  IMAD.WIDE R30, R30, 0x80, R18 ;  /* 0x000000801e1e7825 */ /* 0x000fe200078e0212 */
[----:B------:R-:W-:Y:S01]  /*0890*/  @!UP0 USHF.R.S32.HI UR7, URZ, 0x1f, UR14 ;  /* 0x0000001f3f078899 */ /* 0x000fe2000801140e */
[----:B------:R-:W-:Y:S01]  /*08a0*/  LOP3.LUT R12, R12, 0x1c0, RZ, 0xc0, !PT ;  /* 0x000001c00c0c7812 */ /* 0x000fe200078ec0ff */
[----:B------:R-:W-:Y:S01]  /*08b0*/  @!UP0 ULDC.64 UR4, c[0x0][0x228] ;  /* 0x00008a0000048ab9 */ /* 0x000fe20000000a00 */
[----:B-1----:R-:W-:Y:S01]  /*08c0*/  IABS R2, R8 ;  /* 0x0000000800027213 */ /* 0x002fe20000000000 */
[----:B------:R-:W-:Y:S02]  /*08d0*/  @!UP0 UIMAD UR7, UR7, UR4, URZ ;  /* 0x00000004070782a4 */ /* 0x000fe4000f8e023f */
[----:B------:R-:W-:Y:S01]  /*08e0*/  @!UP0 UIMAD.WIDE.U32 UR16, UR14, UR4, URZ ;  /* 0x000000040e1082a5 */ /* 0x000fe2000f8e003f */
[----:B------:R-:W1:Y:S01]  /*08f0*/  I2F.RP R6, R2 ;  /* 0x0000000200067306 */ /* 0x000e620000209400 */
[----:B------:R-:W-:-:S02]  /*0900*/  @!UP0 UIMAD UR7, UR14, UR5, UR7 ;  /* 0x000000050e0782a4 */ /* 0x000fc4000f8e0207 */
[----:B------:R-:W-:Y:S01]  /*0910*/  USHF.R.S32.HI UR4, URZ, 0x1f, UR9 ;  /* 0x0000001f3f047899 */ /* 0x000fe20008011409 */
[----:B--2---:R-:W-:Y:S01]  /*0920*/  IABS R3, R3 ;  /* 0x0000000300037213 */ /* 0x004fe20000000000 */
[----:B------:R-:W-:Y:S01]  /*0930*/  @!UP0 UIADD3 UR10, UR17, UR7, URZ ;  /* 0x00000007110a8290 */ /* 0x000fe2000fffe03f */
[----:B------:R-:W-:Y:S01]  /*0940*/  @!UP0 UMOV UR6, UR16 ;  /* 0x0000001000068c82 */ /* 0x000fe20008000000 */
[----:B------:R-:W-:Y:S02]  /*0950*/  ULEA.HI.SX32 UR5, UR38, 0xffffffff, 0x1a ;  /* 0xffffffff26057891 */ /* 0x000fe4000f8fd23f */
[----:B------:R-:W-:Y:S02]  /*0960*/  UISETP.NE.AND UP0, UPT, UR8, -0x1, UPT ;  /* 0xffffffff0800788c */ /* 0x000fe4000bf05270 */
[----:B------:R-:W-:Y:S01]  /*0970*/  UIMAD UR13, UR5, -0x40, UR12 ;  /* 0xffffffc0050d78a4 */ /* 0x000fe2000f8e020c */
[----:B-1----:R-:W1:Y:S05]  /*0980*/  MUFU.RCP R6, R6 ;  /* 0x0000000600067308 */ /* 0x002e6a0000001000 */
[----:B------:R-:W-:-:S03]  /*0990*/  ISETP.GE.AND P6, PT, R18, UR13, PT ;  /* 0x0000000d12007c0c */ /* 0x000fc6000bfc6270 */
[----:B------:R-:W-:Y:S01]  /*09a0*/  @UP0 UIADD3 UR16, UR15, UR8, URZ ;  /* 0x000000080f100290 */ /* 0x000fe2000fffe03f */
[----:B-1----:R-:W-:-:S04]  /*09b0*/  VIADD R6, R6, 0xffffffe ;  /* 0x0ffffffe06067836 */ /* 0x002fc80000000000 */
[----:B------:R-:W1:Y:S02]  /*09c0*/  F2I.FTZ.U32.TRUNC.NTZ R7, R6 ;  /* 0x0000000600077305 */ /* 0x000e64000021f000 */
[----:B-1----:R-:W-:Y:S02]  /*09d0*/  IMAD.MOV R4, RZ, RZ, -R7 ;  /* 0x000000ffff047224 */ /* 0x002fe400078e0a07 */
[----:B------:R-:W-:Y:S02]  /*09e0*/  IMAD.MOV.U32 R6, RZ, RZ, RZ ;  /* 0x000000ffff067224 */ /* 0x000fe400078e00ff */
[----:B------:R-:W-:-:S04]  /*09f0*/  IMAD R4, R4, R2, RZ ;  /* 0x0000000204047224 */ /* 0x000fc800078e02ff */
[----:B------:R-:W-:-:S04]  /*0a00*/  IMAD.HI.U32 R6, R7, R4, R6 ;  /* 0x0000000407067227 */ /* 0x000fc800078e0006 */
[----:B------:R-:W-:-:S04]  /*0a10*/  IMAD.MOV.U32 R4, RZ, RZ, R3 ;  /* 0x000000ffff047224 */ /* 0x000fc800078e0003 */
[----:B------:R-:W-:Y:S01]  /*0a20*/  IMAD.HI.U32 R235, R6, R4, RZ ;  /* 0x0000000406eb7227 */ /* 0x000fe200078e00ff */
[----:B------:R-:W-:-:S03]  /*0a30*/  LOP3.LUT R6, R8, UR9, RZ, 0x3c, !PT ;  /* 0x0000000908067c12 */ /* 0x000fc6000f8e3cff */
[----:B------:R-:W-:-:S04]  /*0a40*/  IMAD.MOV R3, RZ, RZ, -R235 ;  /* 0x000000ffff037224 */ /* 0x000fc800078e0aeb */
[----:B------:R-:W-:Y:S02]  /*0a50*/  IMAD R3, R2, R3, R4 ;  /* 0x0000000302037224 */ /* 0x000fe400078e0204 */
[----:B------:R-:W-:-:S03]  /*0a60*/  VIADD R4, R18, 0x40 ;  /* 0x0000004012047836 */ /* 0x000fc60000000000 */
[----:B------:R-:W-:Y:S02]  /*0a70*/  ISETP.GT.U32.AND P1, PT, R2, R3, PT ;  /* 0x000000030200720c */ /* 0x000fe40003f24070 */
[----:B------:R-:W-:Y:S02]  /*0a80*/  ISETP.GE.AND P2, PT, R4, UR22, PT ;  /* 0x0000001604007c0c */ /* 0x000fe4000bf46270 */
[----:B------:R-:W-:Y:S01]  /*0a90*/  LOP3.LUT R4, R5, 0xfffffff8, RZ, 0xc0, !PT ;  /* 0xfffffff805047812 */ /* 0x000fe200078ec0ff */
[----:B------:R-:W-:-:S04]  /*0aa0*/  VIADD R5, R18, 0x20 ;  /* 0x0000002012057836 */ /* 0x000fc80000000000 */
[----:B------:R-:W-:Y:S01]  /*0ab0*/  IMAD.IADD R4, R80, 0x1, -R4 ;  /* 0x0000000150047824 */ /* 0x000fe200078e0a04 */
[----:B------:R-:W-:-:S03]  /*0ac0*/  ISETP.GE.AND P3, PT, R5, UR22, PT ;  /* 0x0000001605007c0c */ /* 0x000fc6000bf66270 */
[----:B------:R-:W-:Y:S02]  /*0ad0*/  @!P1 IMAD.IADD R3, R3, 0x1, -R2 ;  /* 0x0000000103039824 */ /* 0x000fe400078e0a02 */
[----:B------:R-:W-:Y:S02]  /*0ae0*/  IMAD.SHL.U32 R26, R4, 0x8, RZ ;  /* 0x00000008041a7824 */ /* 0x000fe400078e00ff */
[----:B------:R-:W-:Y:S01]  /*0af0*/  @!P1 VIADD R235, R235, 0x1 ;  /* 0x00000001ebeb9836 */ /* 0x000fe20000000000 */
[----:B------:R-:W-:Y:S02]  /*0b00*/  ISETP.GE.U32.AND P5, PT, R3, R2, PT ;  /* 0x000000020300720c */ /* 0x000fe40003fa6070 */
[--C-:B------:R-:W-:Y:S01]  /*0b10*/  SHF.R.S32.HI R27, RZ, 0x1f, R26.reuse ;  /* 0x0000001fff1b7819 */ /* 0x100fe2000001141a */
[----:B------:R-:W1:Y:S01]  /*0b20*/  @!P4 LDC.64 R2, c[0x0][0x240] ;  /* 0x00009000ff02cb82 */ /* 0x000e620000000a00 */
[----:B------:R-:W-:Y:S01]  /*0b30*/  IADD3 R10, P0, R26, UR6, RZ ;  /* 0x000000061a0a7c10 */ /* 0x000fe2000ff1e0ff */
[----:B------:R-:W-:Y:S01]  /*0b40*/  ULDC.64 UR6, c[0x0][0x258] ;  /* 0x0000960000067ab9 */ /* 0x000fe20000000a00 */
[----:B------:R-:W-:Y:S01]  /*0b50*/  ISETP.NE.AND P1, PT, R8, RZ, PT ;  /* 0x000000ff0800720c */ /* 0x000fe20003f25270 */
[----:B------:R-:W-:Y:S01]  /*0b60*/  IMAD.U32 R24, RZ, RZ, UR6 ;  /* 0x00000006ff187e24 */ /* 0x000fe2000f8e00ff */
[----:B------:R-:W-:Y:S01]  /*0b70*/  IADD3.X R11, R27, UR10, RZ, P0, !PT ;  /* 0x0000000a1b0b7c10 */ /* 0x000fe200087fe4ff */
[----:B------:R-:W-:Y:S01]  /*0b80*/  UIMAD UR4, UR4, UR6, URZ ;  /* 0x00000006040472a4 */ /* 0x000fe2000f8e023f */
[----:B------:R-:W-:Y:S01]  /*0b90*/  ISETP.GE.AND P0, PT, R6, RZ, PT ;  /* 0x000000ff0600720c */ /* 0x000fe20003f06270 */
[----:B------:R-:W2:Y:S01]  /*0ba0*/  @!P3 LDC.64 R28, c[0x0][0x210] ;  /* 0x00008400ff1cbb82 */ /* 0x000ea20000000a00 */
[----:B------:R-:W-:Y:S01]  /*0bb0*/  LOP3.LUT R13, R12, 0x38, R26, 0xf8, !PT ;  /* 0x000000380c0d7812 */ /* 0x000fe200078ef81a */
[----:B------:R-:W-:Y:S01]  /*0bc0*/  IMAD.WIDE.U32 R24, R24, UR9, R10 ;  /* 0x0000000918187c25 */ /* 0x000fe2000f8e000a */
[----:B------:R-:W-:Y:S01]  /*0bd0*/  UIMAD UR4, UR9, UR7, UR4 ;  /* 0x00000007090472a4 */ /* 0x000fe2000f8e0204 */
[----:B------:R-:W-:Y:S01]  /*0be0*/  SHF.R.U32.HI R12, RZ, 0x3, R12 ;  /* 0x00000003ff0c7819 */ /* 0x000fe2000001160c */
[----:B------:R-:W3:Y:S01]  /*0bf0*/  @!P3 S2R R17, SR_CgaCtaId ;  /* 0x000000000011b919 */ /* 0x000ee20000008800 */
[----:B------:R-:W-:Y:S01]  /*0c00*/  @P5 VIADD R235, R235, 0x1 ;  /* 0x00000001ebeb5836 */ /* 0x000fe20000000000 */
[----:B------:R-:W-:Y:S01]  /*0c10*/  ISETP.GE.AND P5, PT, R5, UR13, PT ;  /* 0x0000000d05007c0c */ /* 0x000fe2000bfa6270 */
[----:B------:R-:W4:Y:S01]  /*0c20*/  @!P4 LDC.64 R10, c[0x0][0x210] ;  /* 0x00008400ff0acb82 */ /* 0x000f220000000a00 */
[----:B------:R-:W-:Y:S01]  /*0c30*/  VIADD R9, R25, UR4 ;  /* 0x0000000419097c36 */ /* 0x000fe20008000000 */
[----:B------:R-:W-:Y:S01]  /*0c40*/  LOP3.LUT R12, R13, R12, RZ, 0x3c, !PT ;  /* 0x0000000c0d0c7212 */ /* 0x000fe200078e3cff */
[----:B------:R-:W-:Y:S01]  /*0c50*/  UMOV UR4, 0x400 ;  /* 0x0000040000047882 */ /* 0x000fe20000000000 */
[----:B------:R-:W-:Y:S01]  /*0c60*/  @!P0 IMAD.MOV R235, RZ, RZ, -R235 ;  /* 0x000000ffffeb8224 */ /* 0x000fe200078e0aeb */
[----:B------:R-:W-:Y:S01]  /*0c70*/  @!P1 LOP3.LUT R235, RZ, R8, RZ, 0x33, !PT ;  /* 0x00000008ffeb9212 */ /* 0x000fe200078e33ff */
[----:B------:R-:W-:Y:S01]  /*0c80*/  @!P4 IMAD.MOV.U32 R8, RZ, RZ, R24 ;  /* 0x000000ffff08c224 */ /* 0x000fe200078e0018 */
[----:B------:R-:W5:Y:S01]  /*0c90*/  @!P6 S2R R13, SR_CgaCtaId ;  /* 0x00000000000de919 */ /* 0x000f620000008800 */
[----:B------:R-:W3:Y:S01]  /*0ca0*/  @!P3 LDC.64 R6, c[0x0][0x240] ;  /* 0x00009000ff06bb82 */ /* 0x000ee20000000a00 */
[-C--:B-1----:R-:W-:Y:S01]  /*0cb0*/  @!P4 IMAD R14, R31, R2.reuse, RZ ;  /* 0x000000021f0ec224 */ /* 0x082fe200078e02ff */
[----:B------:R-:W-:Y:S01]  /*0cc0*/  @UP0 UIADD3 UR10, UR15, UR8, URZ ;  /* 0x000000080f0a0290 */ /* 0x000fe2000fffe03f */
[C---:B------:R-:W-:Y:S01]  /*0cd0*/  @!P4 IMAD.WIDE.U32 R20, R30.reuse, R2, R8 ;  /* 0x000000021e14c225 */ /* 0x040fe200078e0008 */
[----:B------:R-:W-:Y:S01]  /*0ce0*/  @!P3 IADD3 R2, P0, R30, 0x20, RZ ;  /* 0x000000201e02b810 */ /* 0x000fe20007f1e0ff */
[----:B------:R-:W-:-:S02]  /*0cf0*/  @UP0 ULDC.64 UR8, c[0x0][0x248] ;  /* 0x0000920000080ab9 */ /* 0x000fc40000000a00 */
[----:B------:R-:W-:Y:S01]  /*0d00*/  @!P4 IMAD R14, R30, R3, R14 ;  /* 0x000000031e0ec224 */ /* 0x000fe200078e020e */
[----:B------:R-:W1:Y:S01]  /*0d10*/  S2UR UR6, SR_CgaCtaId ;  /* 0x00000000000679c3 */ /* 0x000e620000008800 */
[----:B------:R-:W-:Y:S01]  /*0d20*/  @!P3 IMAD.X R15, RZ, RZ, R31, P0 ;  /* 0x000000ffff0fb224 */ /* 0x000fe200000e061f */
[----:B------:R-:W-:Y:S01]  /*0d30*/  @UP0 UIMAD.WIDE.U32 UR18, UR16, UR8, URZ ;  /* 0x00000008101202a5 */ /* 0x000fe2000f8e003f */
[----:B------:R-:W-:Y:S01]  /*0d40*/  @!P4 IMAD.IADD R14, R21, 0x1, R14 ;  /* 0x00000001150ec824 */ /* 0x000fe200078e020e */
[----:B------:R-:W-:Y:S01]  /*0d50*/  @UP0 UIMAD UR16, UR16, UR9, URZ ;  /* 0x00000009101002a4 */ /* 0x000fe2000f8e023f */
[----:B------:R-:W-:Y:S02]  /*0d60*/  @!P3 IMAD.MOV.U32 R21, RZ, RZ, R9 ;  /* 0x000000ffff15b224 */ /* 0x000fe400078e0009 */
[----:B------:R-:W-:Y:S01]  /*0d70*/  VIADD R3, R18, 0x60 ;  /* 0x0000006012037836 */ /* 0x000fe20000000000 */
[----:B----4-:R-:W-:Y:S01]  /*0d80*/  @!P4 LEA R10, P0, R20, R10, 0x1 ;  /* 0x0000000a140ac211 */ /* 0x010fe200078008ff */
[----:B------:R-:W-:-:S03]  /*0d90*/  @UP0 UIADD3 UR16, UR19, UR16, URZ ;  /* 0x0000001013100290 */ /* 0x000fc6000fffe03f */
[----:B------:R-:W-:Y:S01]  /*0da0*/  @!P4 LEA.HI.X R11, R20, R11, R14, 0x1, P0 ;  /* 0x0000000b140bc211 */ /* 0x000fe200000f0c0e */
[----:B------:R-:W-:Y:S01]  /*0db0*/  @!P3 IMAD.MOV.U32 R20, RZ, RZ, R24 ;  /* 0x000000ffff14b224 */ /* 0x000fe200078e0018 */
[----:B------:R-:W-:Y:S01]  /*0dc0*/  ISETP.GE.AND P1, PT, R3, UR22, PT ;  /* 0x0000001603007c0c */ /* 0x000fe2000bf26270 */
[-C--:B---3--:R-:W-:Y:S01]  /*0dd0*/  @!P3 IMAD R15, R15, R6.reuse, RZ ;  /* 0x000000060f0fb224 */ /* 0x088fe200078e02ff */
[----:B------:R-:W-:Y:S01]  /*0de0*/  LOP3.LUT R3, R12, 0xfffffe00, R16, 0xf8, !PT ;  /* 0xfffffe000c037812 */ /* 0x000fe200078ef810 */
[----:B------:R-:W-:Y:S01]  /*0df0*/  @!P3 IMAD.WIDE.U32 R20, R2, R6, R20 ;  /* 0x000000060214b225 */ /* 0x000fe200078e0014 */
[----:B------:R-:W3:Y:S01]  /*0e00*/  @!P5 S2R R12, SR_CgaCtaId ;  /* 0x00000000000cd919 */ /* 0x000ee20000008800 */
[----:B------:R-:W-:Y:S02]  /*0e10*/  LOP3.LUT R6, R0, 0xfffffff0, RZ, 0xc0, !PT ;  /* 0xfffffff000067812 */ /* 0x000fe400078ec0ff */
[----:B------:R-:W-:Y:S01]  /*0e20*/  @!P3 IMAD R7, R2, R7, R15 ;  /* 0x000000070207b224 */ /* 0x000fe200078e020f */
[----:B--2---:R-:W-:Y:S01]  /*0e30*/  @!P3 LEA R28, P0, R20, R28, 0x1 ;  /* 0x0000001c141cb211 */ /* 0x004fe200078008ff */
[----:B------:R-:W2:Y:S01]  /*0e40*/  @!P2 S2R R15, SR_CgaCtaId ;  /* 0x00000000000fa919 */ /* 0x000ea20000008800 */
[----:B-1----:R-:W-:Y:S01]  /*0e50*/  ULEA UR4, UR6, UR4, 0x18 ;  /* 0x0000000406047291 */ /* 0x002fe2000f8ec03f */
[----:B------:R-:W-:Y:S01]  /*0e60*/  @!P3 IMAD.IADD R7, R21, 0x1, R7 ;  /* 0x000000011507b824 */ /* 0x000fe200078e0207 */
[----:B------:R-:W-:Y:S01]  /*0e70*/  LEA.HI R2, R0, R233, RZ, 0x1 ;  /* 0x000000e900027211 */ /* 0x000fe200078f08ff */
[----:B------:R-:W1:Y:S01]  /*0e80*/  @!P1 S2R R14, SR_CgaCtaId ;  /* 0x00000000000e9919 */ /* 0x000e620000008800 */
[----:B------:R-:W-:Y:S01]  /*0e90*/  @UP0 ULDC.64 UR6, c[0x0][0x250] ;  /* 0x0000940000060ab9 */ /* 0x000fe20000000a00 */
[----:B------:R-:W-:Y:S01]  /*0ea0*/  IMAD.IADD R6, R80, 0x1, -R6 ;  /* 0x0000000150067824 */ /* 0x000fe200078e0a06 */
[----:B------:R-:W-:Y:S01]  /*0eb0*/  @!P3 LEA.HI.X R29, R20, R29, R7, 0x1, P0 ;  /* 0x0000001d141db211 */ /* 0x000fe200000f0c07 */
[----:B------:R-:W-:Y:S01]  /*0ec0*/  @UP0 UIMAD.WIDE.U32 UR20, UR10, UR6, URZ ;  /* 0x000000060a1402a5 */ /* 0x000fe2000f8e003f */
[----:B------:R-:W-:Y:S01]  /*0ed0*/  @!P2 IADD3 R20, P0, R30, 0x40, RZ ;  /* 0x000000401e14a810 */ /* 0x000fe20007f1e0ff */
[----:B------:R-:W-:Y:S01]  /*0ee0*/  @UP0 UIMAD UR10, UR10, UR7, URZ ;  /* 0x000000070a0a02a4 */ /* 0x000fe2000f8e023f */
[----:B------:R-:W-:-:S02]  /*0ef0*/  LEA R236, R3, UR4, 0x1 ;  /* 0x0000000403ec7c11 */ /* 0x000fc4000f8e08ff */
[----:B------:R-:W-:Y:S01]  /*0f00*/  LOP3.LUT R2, R2, 0xfffffffe, RZ, 0xc0, !PT ;  /* 0xfffffffe02027812 */ /* 0x000fe200078ec0ff */
[--C-:B------:R-:W-:Y:S01]  /*0f10*/  @!P2 IMAD.X R23, RZ, RZ, R31.reuse, P0 ;  /* 0x000000ffff17a224 */ /* 0x100fe200000e061f */
[----:B------:R-:W-:Y:S01]  /*0f20*/  @!P1 IADD3 R16, P0, R30, 0x60, RZ ;  /* 0x000000601e109810 */ /* 0x000fe20007f1e0ff */
[----:B------:R-:W-:Y:S01]  /*0f30*/  @!PT LDS RZ, [RZ] ;  /* 0x00000000fffff984 */ /* 0x000fe20000000800 */
[----:B------:R-:W-:Y:S01]  /*0f40*/  @!PT LDS RZ, [RZ] ;  /* 0x00000000fffff984 */ /* 0x000fe20000000800 */
[----:B------:R-:W-:Y:S01]  /*0f50*/  @!PT LDS RZ, [RZ] ;  /* 0x00000000fffff984 */ /* 0x000fe20000000800 */
[----:B------:R4:W-:Y:S01]  /*0f60*/  @!P4 LDGSTS.E.BYPASS.LTC128B.128 [R236], desc[UR30][R10.64] ;  /* 0x000000000aeccfae */ /* 0x0009e2000b901d5e */
[----:B------:R-:W-:Y:S01]  /*0f70*/  @!P2 MOV R0, 0x400 ;  /* 0x000004000000a802 */ /* 0x000fe20000000f00 */
[----:B------:R-:W-:Y:S01]  /*0f80*/  IMAD.IADD R233, R233, 0x1, -R2 ;  /* 0x00000001e9e97824 */ /* 0x000fe200078e0a02 */
[----:B------:R-:W-:Y:S01]  /*0f90*/  @!P3 MOV R2, 0x400 ;  /* 0x000004000002b802 */ /* 0x000fe20000000f00 */
[----:B------:R-:W-:Y:S01]  /*0fa0*/  @!P1 IMAD.X R21, RZ, RZ, R31, P0 ;  /* 0x000000ffff159224 */ /* 0x000fe200000e061f */
[----:B------:R-:W-:Y:S01]  /*0fb0*/  PLOP3.LUT P0, PT, PT, PT, UP0, 0x80, 0x0 ;  /* 0x000000000000781c */ /* 0x000fe20003f0f008 */
[----:B------:R4:W-:Y:S01]  /*0fc0*/  @!P4 LDGSTS.E.BYPASS.LTC128B.128 [R236+0x4000], desc[UR30][R10.64+0x80] ;  /* 0x040000800aeccfae */ /* 0x0009e2000b901d5e */
[----:B------:R-:W-:Y:S01]  /*0fd0*/  @UP0 UIADD3 UR17, UR21, UR10, URZ ;  /* 0x0000000a15110290 */ /* 0x000fe2000fffe03f */
[----:B------:R-:W-:-:S02]  /*0fe0*/  @!P3 LEA R17, R17, R2, 0x18 ;  /* 0x000000021111b211 */ /* 0x000fc400078ec0ff */
[----:B------:R4:W-:Y:S04]  /*0ff0*/  @!P4 LDGSTS.E.BYPASS.LTC128B.128 [R236+0x8000], desc[UR30][R10.64+0x100] ;  /* 0x080001000aeccfae */ /* 0x0009e8000b901d5e */
[----:B------:R4:W-:Y:S01]  /*1000*/  @!P4 LDGSTS.E.BYPASS.LTC128B.128 [R236+0xc000], desc[UR30][R10.64+0x180] ;  /* 0x0c0001800aeccfae */ /* 0x0009e2000b901d5e */
[----:B------:R-:W-:Y:S02]  /*1010*/  ISETP.GE.AND P4, PT, R5, UR13, PT ;  /* 0x0000000d05007c0c */ /* 0x000fe4000bf86270 */
[----:B------:R-:W-:Y:S02]  /*1020*/  @!P6 MOV R5, 0x400 ;  /* 0x000004000005e802 */ /* 0x000fe40000000f00 */
[----:B--2---:R-:W-:Y:S02]  /*1030*/  @!P2 LEA R15, R15, R0, 0x18 ;  /* 0x000000000f0fa211 */ /* 0x004fe400078ec0ff */
[----:B-----5:R-:W-:-:S02]  /*1040*/  @!P6 LEA R13, R13, R5, 0x18 ;  /* 0x000000050d0de211 */ /* 0x020fc400078ec0ff */
[----:B------:R-:W-:-:S04]  /*1050*/  SHF.R.S32.HI R5, RZ, 0x1f, R6 ;  /* 0x0000001fff057819 */ /* 0x000fc80000011406 */
[----:B------:R-:W-:Y:S01]  /*1060*/  LEA.HI R5, R5, R6, RZ, 0x3 ;  /* 0x0000000605057211 */ /* 0x000fe200078f18ff */
[----:B-1-3--:R-:W-:Y:S06]  /*1070*/  @P0 BRA `(.L_x_1651) ;  /* 0x0000000000340947 */ /* 0x00afec0003800000 */
        /* <DEDUP_REMOVED lines=13> */
.L_x_1651:
        /* <DEDUP_REMOVED lines=13> */
.L_x_1652:
[----:B------:R-:W-:Y:S01]  /*1220*/  IMAD R2, R19, UR8, RZ ;  /* 0x0000000813027c24 */ /* 0x000fe2000f8e02ff */
[----:B------:R-:W-:Y:S01]  /*1230*/  @!P5 MOV R7, 0x400 ;  /* 0x000004000007d802 */ /* 0x000fe20000000f00 */
[C---:B----4-:R-:W-:Y:S01]  /*1240*/  IMAD.WIDE.U32 R10, R18.reuse, UR8, R26 ;  /* 0x00000008120a7c25 */ /* 0x050fe2000f8e001a */
        /* <DEDUP_REMOVED lines=17> */
[----:B------:R-:W2:Y:S01]  /*1360*/  @!P1 LDC.64 R10, c[0x0][0x240] ;  /* 0x00009000ff0a9b82 */ /* 0x000ea20000000a00 */
[C---:B------:R-:W-:Y:S01]  /*1370*/  @!P2 IMAD R15, R3.reuse, 0x2, R15 ;  /* 0x00000002030fa824 */ /* 0x040fe200078e020f */
[----:B------:R-:W-:Y:S01]  /*1380*/  USHF.L.U32 UR25, UR8, 0x6, URZ ;  /* 0x0000000608197899 */ /* 0x000fe2000800063f */
[----:B------:R-:W-:Y:S01]  /*1390*/  @!P1 IMAD R14, R3, 0x2, R14 ;  /* 0x00000002030e9824 */ /* 0x000fe200078e020e */
[----:B------:R-:W-:Y:S01]  /*13a0*/  IADD3.X R239, R27, UR17, R2, P0, !PT ;  /* 0x000000111bef7c10 */ /* 0x000fe200087fe402 */
[C---:B------:R-:W-:Y:S01]  /*13b0*/  @!P6 IMAD R13, R3.reuse, 0x2, R13 ;  /* 0x00000002030de824 */ /* 0x040fe200078e020d */
[----:B------:R-:W-:Y:S01]  /*13c0*/  UIMAD UR14, UR24, UR5, URZ ;  /* 0x00000005180e72a4 */ /* 0x000fe2000f8e023f */
[----:B------:R-:W-:Y:S01]  /*13d0*/  @!P5 IMAD R12, R3, 0x2, R12 ;  /* 0x00000002030cd824 */ /* 0x000fe200078e020c */
[----:B------:R-:W-:Y:S01]  /*13e0*/  @!PT LDS RZ, [RZ] ;  /* 0x00000000fffff984 */ /* 0x000fe20000000800 */
[----:B------:R-:W-:Y:S01]  /*13f0*/  @!PT LDS RZ, [RZ] ;  /* 0x00000000fffff984 */ /* 0x000fe20000000800 */
[----:B------:R-:W-:Y:S01]  /*1400*/  @!PT LDS RZ, [RZ] ;  /* 0x00000000fffff984 */ /* 0x000fe20000000800 */
[----:B------:R-:W-:Y:S01]  /*1410*/  @!P3 LDGSTS.E.BYPASS.LTC128B.128 [R17+0x1000], desc[UR30][R28.64] ;  /* 0x010000001c11bfae */ /* 0x000fe2000b901d5e */
[----:B------:R-:W3:Y:S01]  /*1420*/  @!P2 LDC.64 R2, c[0x0][0x210] ;  /* 0x00008400ff02ab82 */ /* 0x000ee20000000a00 */
[--C-:B------:R-:W-:Y:S01]  /*1430*/  @!P2 IMAD.MOV.U32 R27, RZ, RZ, R9.reuse ;  /* 0x000000ffff1ba224 */ /* 0x100fe200078e0009 */
[----:B------:R-:W-:Y:S01]  /*1440*/  UIMAD.WIDE.U32 UR16, UR5, UR6, URZ ;  /* 0x00000006051072a5 */ /* 0x000fe2000f8e003f */
[----:B------:R-:W-:Y:S01]  /*1450*/  @!P1 IMAD.MOV.U32 R25, RZ, RZ, R9 ;  /* 0x000000ffff199224 */ /* 0x000fe200078e0009 */
[----:B------:R-:W-:Y:S01]  /*1460*/  @!P3 LDGSTS.E.BYPASS.LTC128B.128 [R17+0x5000], desc[UR30][R28.64+0x80] ;  /* 0x050000801c11bfae */ /* 0x000fe2000b901d5e */
[----:B------:R-:W-:Y:S01]  /*1470*/  @!P2 IMAD.MOV.U32 R26, RZ, RZ, R24 ;  /* 0x000000ffff1aa224 */ /* 0x000fe200078e0018 */
[----:B------:R-:W-:Y:S01]  /*1480*/  SHF.R.S32.HI R79, RZ, 0x5, R79 ;  /* 0x00000005ff4f7819 */ /* 0x000fe2000001144f */
[-C--:B-1----:R-:W-:Y:S01]  /*1490*/  @!P2 IMAD R19, R23, R6.reuse, RZ ;  /* 0x000000061713a224 */ /* 0x082fe200078e02ff */
[----:B------:R-:W1:Y:S01]  /*14a0*/  @!P1 LDC.64 R8, c[0x0][0x210] ;  /* 0x00008400ff089b82 */ /* 0x000e620000000a00 */
[----:B------:R-:W-:Y:S01]  /*14b0*/  @!P2 IMAD.WIDE.U32 R26, R20, R6, R26 ;  /* 0x00000006141aa225 */ /* 0x000fe200078e001a */
[----:B------:R-:W-:Y:S01]  /*14c0*/  @!P3 LDGSTS.E.BYPASS.LTC128B.128 [R17+0x9000], desc[UR30][R28.64+0x100] ;  /* 0x090001001c11bfae */ /* 0x000fe2000b901d5e */
[----:B------:R-:W-:-:S02]  /*14d0*/  UISETP.GE.AND UP0, UPT, UR12, 0x41, UPT ;  /* 0x000000410c00788c */ /* 0x000fc4000bf06270 */
[----:B------:R-:W-:Y:S01]  /*14e0*/  @!P2 IMAD R19, R20, R7, R19 ;  /* 0x000000071413a224 */ /* 0x000fe200078e0213 */
[----:B------:R4:W-:Y:S01]  /*14f0*/  @!P3 LDGSTS.E.BYPASS.LTC128B.128 [R17+0xd000], desc[UR30][R28.64+0x180] ;  /* 0x0d0001801c11bfae */ /* 0x0009e2000b901d5e */
[----:B--2---:R-:W-:Y:S01]  /*1500*/  @!P1 IMAD R21, R21, R10, RZ ;  /* 0x0000000a15159224 */ /* 0x004fe200078e02ff */
[----:B------:R-:W2:Y:S01]  /*1510*/  @!P6 LDC.64 R6, c[0x0][0x218] ;  /* 0x00008600ff06eb82 */ /* 0x000ea20000000a00 */
[----:B------:R-:W-:Y:S02]  /*1520*/  @!P2 IMAD.IADD R19, R27, 0x1, R19 ;  /* 0x000000011b13a824 */ /* 0x000fe400078e0213 */
[----:B------:R-:W-:Y:S02]  /*1530*/  IMAD R242, R22, UR10, RZ ;  /* 0x0000000a16f27c24 */ /* 0x000fe4000f8e02ff */
[----:B------:R-:W-:Y:S02]  /*1540*/  @!P1 IMAD R11, R16, R11, R21 ;  /* 0x0000000b100b9224 */ /* 0x000fe400078e0215 */
[----:B------:R-:W-:Y:S01]  /*1550*/  IMAD.WIDE.U32 R240, R235, UR10, R240 ;  /* 0x0000000aebf07c25 */ /* 0x000fe2000f8e00f0 */
[----:B---3--:R-:W-:-:S03]  /*1560*/  @!P2 LEA R20, P0, R26, R2, 0x1 ;  /* 0x000000021a14a211 */ /* 0x008fc600078008ff */
[C---:B------:R-:W-:Y:S01]  /*1570*/  IMAD R242, R235.reuse, UR11, R242 ;  /* 0x0000000bebf27c24 */ /* 0x040fe2000f8e02f2 */
[----:B------:R-:W-:Y:S01]  /*1580*/  @!P2 LEA.HI.X R21, R26, R3, R19, 0x1, P0 ;  /* 0x000000031a15a211 */ /* 0x000fe200000f0c13 */
[----:B------:R-:W-:Y:S01]  /*1590*/  ULDC.64 UR10, c[0x0][0x268] ;  /* 0x00009a00000a7ab9 */ /* 0x000fe20000000a00 */
[----:B------:R-:W3:Y:S01]  /*15a0*/  @!P5 LDC.64 R2, c[0x0][0x218] ;  /* 0x00008600ff02db82 */ /* 0x000ee20000000a00 */
[----:B------:R-:W-:Y:S02]  /*15b0*/  IMAD R22, R22, UR10, RZ ;  /* 0x0000000a16167c24 */ /* 0x000fe4000f8e02ff */
[----:B------:R-:W-:Y:S01]  /*15c0*/  @!P1 IMAD.WIDE.U32 R24, R16, R10, R24 ;  /* 0x0000000a10189225 */ /* 0x000fe200078e0018 */
[----:B------:R-:W-:Y:S03]  /*15d0*/  @!P2 LDGSTS.E.BYPASS.LTC128B.128 [R15+0x2000], desc[UR30][R20.64] ;  /* 0x02000000140fafae */ /* 0x000fe6000b901d5e */
[C---:B------:R-:W-:Y:S01]  /*15e0*/  IMAD.WIDE.U32 R238, R235.reuse, UR10, R238 ;  /* 0x0000000aebee7c25 */ /* 0x040fe2000f8e00ee */
[----:B-1----:R-:W-:Y:S01]  /*15f0*/  @!P1 LEA R10, P0, R24, R8, 0x1 ;  /* 0x00000008180a9211 */ /* 0x002fe200078008ff */
[----:B------:R-:W-:Y:S01]  /*1600*/  USHF.L.U64.HI UR10, UR8, 0x5, UR9 ;  /* 0x00000005080a7899 */ /* 0x000fe20008010209 */
[----:B------:R-:W-:Y:S01]  /*1610*/  @!P2 LDGSTS.E.BYPASS.LTC128B.128 [R15+0x6000], desc[UR30][R20.64+0x80] ;  /* 0x06000080140fafae */ /* 0x000fe2000b901d5e */
[----:B------:R-:W-:Y:S01]  /*1620*/  IMAD R235, R235, UR11, R22 ;  /* 0x0000000bebeb7c24 */ /* 0x000fe2000f8e0216 */
[----:B------:R-:W-:Y:S01]  /*1630*/  USHF.R.S32.HI UR11, URZ, 0x1f, UR5 ;  /* 0x0000001f3f0b7899 */ /* 0x000fe20008011405 */
[----:B------:R-:W-:Y:S01]  /*1640*/  IMAD.IADD R243, R241, 0x1, R242 ;  /* 0x00000001f1f37824 */ /* 0x000fe200078e02f2 */
[----:B------:R-:W-:Y:S01]  /*1650*/  @!P2 LDGSTS.E.BYPASS.LTC128B.128 [R15+0xa000], desc[UR30][R20.64+0x100] ;  /* 0x0a000100140fafae */ /* 0x000fe2000b901d5e */
[----:B------:R-:W-:Y:S01]  /*1660*/  IMAD.U32 R8, RZ, RZ, UR5 ;  /* 0x00000005ff087e24 */ /* 0x000fe2000f8e00ff */
[----:B------:R-:W-:Y:S01]  /*1670*/  UIMAD UR9, UR11, UR25, UR14 ;  /* 0x000000190b0972a4 */ /* 0x000fe2000f8e020e */
[----:B------:R-:W-:Y:S01]  /*1680*/  IMAD.MOV.U32 R242, RZ, RZ, R240 ;  /* 0x000000fffff27224 */ /* 0x000fe200078e00f0 */
[----:B------:R-:W-:Y:S01]  /*1690*/  USHF.L.U32 UR14, UR8, 0x5, URZ ;  /* 0x00000005080e7899 */ /* 0x000fe2000800063f */
[----:B------:R-:W-:Y:S01]  /*16a0*/  @!P1 IMAD.IADD R11, R25, 0x1, R11 ;  /* 0x00000001190b9824 */ /* 0x000fe200078e020b */
[----:B------:R1:W-:Y:S01]  /*16b0*/  @!P2 LDGSTS.E.BYPASS.LTC128B.128 [R15+0xe000], desc[UR30][R20.64+0x180] ;  /* 0x0e000180140fafae */ /* 0x0003e2000b901d5e */
[----:B----4-:R-:W-:Y:S01]  /*16c0*/  IMAD.WIDE.U32 R16, R8, UR25, R242 ;  /* 0x0000001908107c25 */ /* 0x010fe2000f8e00f2 */
[----:B------:R-:W-:-:S02]  /*16d0*/  UIMAD UR8, UR11, UR6, URZ ;  /* 0x000000060b0872a4 */ /* 0x000fc4000f8e023f */
[----:B------:R-:W-:Y:S01]  /*16e0*/  @!P1 LEA.HI.X R11, R24, R9, R11, 0x1, P0 ;  /* 0x00000009180b9211 */ /* 0x000fe200000f0c0b */
[----:B------:R-:W-:Y:S01]  /*16f0*/  VIADD R8, R17, UR9 ;  /* 0x0000000911087c36 */ /* 0x000fe20008000000 */
[----:B--2---:R-:W-:Y:S01]  /*1700*/  @!P6 LEA R22, P0, R16, R6, 0x1 ;  /* 0x000000061016e211 */ /* 0x004fe200078008ff */
[----:B------:R-:W-:Y:S01]  /*1710*/  IMAD.SHL.U32 R76, R0, 0x40, RZ ;  /* 0x00000040004c7824 */ /* 0x000fe200078e00ff */
[C---:B------:R-:W-:Y:S01]  /*1720*/  @!P5 IADD3 R6, P2, R16.reuse, UR14, RZ ;  /* 0x0000000e1006dc10 */ /* 0x040fe2000ff5e0ff */
[----:B------:R-:W-:Y:S01]  /*1730*/  @!P1 LDGSTS.E.BYPASS.LTC128B.128 [R14+0x3000], desc[UR30][R10.64] ;  /* 0x030000000a0e9fae */ /* 0x000fe2000b901d5e */
[----:B------:R-:W-:Y:S01]  /*1740*/  @!P6 LEA.HI.X R23, R16, R7, R8, 0x1, P0 ;  /* 0x000000071017e211 */ /* 0x000fe200000f0c08 */
[----:B------:R-:W-:Y:S01]  /*1750*/  UIMAD UR8, UR5, UR7, UR8 ;  /* 0x00000007050872a4 */ /* 0x000fe2000f8e0208 */
[----:B------:R-:W-:Y:S01]  /*1760*/  @!P5 IADD3.X R8, R8, UR10, RZ, P2, !PT ;  /* 0x0000000a0808dc10 */ /* 0x000fe200097fe4ff */
[----:B------:R-:W-:Y:S01]  /*1770*/  @!P1 LDGSTS.E.BYPASS.LTC128B.128 [R14+0x7000], desc[UR30][R10.64+0x80] ;  /* 0x070000800a0e9fae */ /* 0x000fe2000b901d5e */
[----:B---3--:R-:W-:Y:S01]  /*1780*/  @!P5 LEA R2, P0, R6, R2, 0x1 ;  /* 0x000000020602d211 */ /* 0x008fe200078008ff */
[----:B------:R-:W-:Y:S01]  /*1790*/  UIADD3 UR8, UR17, UR8, URZ ;  /* 0x0000000811087290 */ /* 0x000fe2000fffe03f */
[----:B------:R-:W-:Y:S01]  /*17a0*/  LOP3.LUT R76, R76, 0x1c0, RZ, 0xc0, !PT ;  /* 0x000001c04c4c7812 */ /* 0x000fe200078ec0ff */
[----:B------:R-:W-:Y:S01]  /*17b0*/  @!P1 LDGSTS.E.BYPASS.LTC128B.128 [R14+0xb000], desc[UR30][R10.64+0x100] ;  /* 0x0b0001000a0e9fae */ /* 0x000fe2000b901d5e */
[----:B------:R-:W-:Y:S01]  /*17c0*/  @!P5 LEA.HI.X R3, R6, R3, R8, 0x1, P0 ;  /* 0x000000030603d211 */ /* 0x000fe200000f0c08 */
[----:B------:R-:W-:Y:S01]  /*17d0*/  IMAD.IADD R235, R239, 0x1, R235 ;  /* 0x00000001efeb7824 */ /* 0x000fe200078e02eb */
[----:B------:R-:W-:Y:S01]  /*17e0*/  ISETP.GE.AND P0, PT, R18, UR13, PT ;  /* 0x0000000d12007c0c */ /* 0x000fe2000bf06270 */
[----:B------:R2:W-:Y:S01]  /*17f0*/  @!P1 LDGSTS.E.BYPASS.LTC128B.128 [R14+0xf000], desc[UR30][R10.64+0x180] ;  /* 0x0f0001800a0e9fae */ /* 0x0005e2000b901d5e */
[----:B------:R-:W-:-:S02]  /*1800*/  IMAD.U32 R9, RZ, RZ, UR8 ;  /* 0x00000008ff097e24 */ /* 0x000fc4000f8e00ff */
[----:B------:R-:W-:Y:S01]  /*1810*/  IMAD.SHL.U32 R77, R5, 0x40, RZ ;  /* 0x00000040054d7824 */ /* 0x000fe200078e00ff */
[----:B------:R-:W-:Y:S01]  /*1820*/  @!P6 LDGSTS.E.BYPASS.LTC128B.128 [R13+0x10000], desc[UR30][R22.64] ;  /* 0x10000000160defae */ /* 0x000fe2000b901d5e */
[----:B-1----:R-:W-:-:S03]  /*1830*/  IMAD.U32 R15, RZ, RZ, UR17 ;  /* 0x00000011ff0f7e24 */ /* 0x002fc6000f8e00ff */
[----:B------:R-:W-:Y:S01]  /*1840*/  @!P6 LDGSTS.E.BYPASS.LTC128B.128 [R13+0x12000], desc[UR30][R22.64+0x80] ;  /* 0x12000080160defae */ /* 0x000fe2000b901d5e */
[----:B------:R-:W-:-:S03]  /*1850*/  LOP3.LUT R77, R77, 0xfffffe00, RZ, 0xc0, !PT ;  /* 0xfffffe004d4d7812 */ /* 0x000fc600078ec0ff */
[----:B------:R-:W-:Y:S01]  /*1860*/  @!P6 LDGSTS.E.BYPASS.LTC128B.128 [R13+0x14000], desc[UR30][R22.64+0x100] ;  /* 0x14000100160defae */ /* 0x000fe2000b901d5e */
[----:B------:R-:W1:Y:S01]  /*1870*/  @!P0 LDC.64 R6, c[0x0][0x220] ;  /* 0x00008800ff068b82 */ /* 0x000e620000000a00 */
[----:B------:R-:W-:Y:S02]  /*1880*/  IMAD R234, R79, 0x400, R77 ;  /* 0x000004004fea7824 */ /* 0x000fe400078e024d */
[----:B------:R3:W-:Y:S04]  /*1890*/  @!P6 LDGSTS.E.BYPASS.LTC128B.128 [R13+0x16000], desc[UR30][R22.64+0x180] ;  /* 0x16000180160defae */ /* 0x0007e8000b901d5e */
[----:B------:R-:W-:Y:S04]  /*18a0*/  @!P5 LDGSTS.E.BYPASS.LTC128B.128 [R12+0x11000], desc[UR30][R2.64] ;  /* 0x11000000020cdfae */ /* 0x000fe8000b901d5e */
[----:B------:R-:W-:Y:S01]  /*18b0*/  @!P5 LDGSTS.E.BYPASS.LTC128B.128 [R12+0x13000], desc[UR30][R2.64+0x80] ;  /* 0x13000080020cdfae */ /* 0x000fe2000b901d5e */
[----:B--2---:R-:W-:-:S03]  /*18c0*/  IMAD.SHL.U32 R10, R4, 0x40, RZ ;  /* 0x00000040040a7824 */ /* 0x004fc600078e00ff */
[----:B------:R-:W-:Y:S01]  /*18d0*/  @!P5 LDGSTS.E.BYPASS.LTC128B.128 [R12+0x15000], desc[UR30][R2.64+0x100] ;  /* 0x15000100020cdfae */ /* 0x000fe2000b901d5e */
[----:B------:R-:W-:Y:S02]  /*18e0*/  IMAD.SHL.U32 R11, R233, 0x8, RZ ;  /* 0x00000008e90b7824 */ /* 0x000fe400078e00ff */
[----:B------:R-:W-:Y:S01]  /*18f0*/  IMAD.U32 R14, RZ, RZ, UR16 ;  /* 0x00000010ff0e7e24 */ /* 0x000fe2000f8e00ff */
[----:B------:R2:W-:Y:S01]  /*1900*/  @!P5 LDGSTS.E.BYPASS.LTC128B.128 [R12+0x17000], desc[UR30][R2.64+0x180] ;  /* 0x17000180020cdfae */ /* 0x0005e2000b901d5e */
[----:B------:R-:W-:Y:S02]  /*1910*/  LOP3.LUT R10, R10, 0x1c0, RZ, 0xc0, !PT ;  /* 0x000001c00a0a7812 */ /* 0x000fe400078ec0ff */
[----:B------:R-:W-:Y:S01]  /*1920*/  LOP3.LUT R11, R76, 0x8, R11, 0xf8, !PT ;  /* 0x000000084c0b7812 */ /* 0x000fe200078ef80b */
[----:B------:R-:W0:Y:S01]  /*1930*/  LDGDEPBAR ;  /* 0x00000000000079af */ /* 0x000e220000000000 */
[----:B------:R-:W-:Y:S02]  /*1940*/  SHF.R.U32.HI R76, RZ, 0x3, R76 ;  /* 0x00000003ff4c7819 */ /* 0x000fe4000001164c */
[----:B------:R-:W-:-:S02]  /*1950*/  LEA R8, P1, R14, R238, 0x6 ;  /* 0x000000ee0e087211 */ /* 0x000fc400078230ff */
[----:B------:R-:W-:Y:S01]  /*1960*/  LOP3.LUT R76, R11, R76, RZ, 0x3c, !PT ;  /* 0x0000004c0b4c7212 */ /* 0x000fe200078e3cff */
[----:B------:R-:W-:Y:S01]  /*1970*/  IMAD.U32 R11, RZ, RZ, UR7 ;  /* 0x00000007ff0b7e24 */ /* 0x000fe2000f8e00ff */
[----:B------:R-:W-:Y:S01]  /*1980*/  LEA.HI.X R9, R14, R235, R9, 0x6, P1 ;  /* 0x000000eb0e097211 */ /* 0x000fe200008f3409 */
[----:B---3--:R-:W-:Y:S01]  /*1990*/  IMAD.U32 R13, RZ, RZ, UR6 ;  /* 0x00000006ff0d7e24 */ /* 0x008fe2000f8e00ff */
[----:B-1----:R-:W-:Y:S01]  /*19a0*/  @!P0 LEA R6, P2, R8, R6, 0x1 ;  /* 0x0000000608068211 */ /* 0x002fe200078408ff */
[----:B------:R-:W-:-:S03]  /*19b0*/  IMAD.IADD R234, R76, 0x1, R234 ;  /* 0x000000014cea7824 */ /* 0x000fc600078e02ea */
[----:B------:R-:W-:Y:S02]  /*19c0*/  @!P4 LEA R5, P1, R13, R8, 0x5 ;  /* 0x000000080d05c211 */ /* 0x000fe400078228ff */
[----:B------:R-:W-:Y:S02]  /*19d0*/  @!P0 LEA.HI.X R7, R8, R7, R9, 0x1, P2 ;  /* 0x0000000708078211 */ /* 0x000fe400010f0c09 */
[----:B------:R-:W-:Y:S01]  /*19e0*/  LEA R234, R234, UR4, 0x1 ;  /* 0x00000004eaea7c11 */ /* 0x000fe2000f8e08ff */
[----:B--2---:R-:W1:Y:S01]  /*19f0*/  @!P4 LDC.64 R2, c[0x0][0x220] ;  /* 0x00008800ff02cb82 */ /* 0x004e620000000a00 */
[----:B------:R-:W-:-:S07]  /*1a00*/  DEPBAR.LE SB0, 0x0 ;  /* 0x000080000000791a */ /* 0x000fce0000000000 */
[----:B------:R-:W-:Y:S01]  /*1a10*/  BAR.SYNC.DEFER_BLOCKING 0x0 ;  /* 0x0000000000007b1d */ /* 0x000fe20000010000 */
[----:B------:R-:W-:-:S05]  /*1a20*/  IMAD.SHL.U32 R12, R18, 0x8, RZ ;  /* 0x00000008120c7824 */ /* 0x000fca00078e00ff */
[----:B------:R-:W-:Y:S02]  /*1a30*/  LOP3.LUT R12, R10, 0x8, R12, 0xf8, !PT ;  /* 0x000000080a0c7812 */ /* 0x000fe400078ef80c */
[----:B------:R-:W-:-:S04]  /*1a40*/  SHF.R.U32.HI R10, RZ, 0x3, R10 ;  /* 0x00000003ff0a7819 */ /* 0x000fc8000001160a */
[----:B------:R-:W-:Y:S01]  /*1a50*/  LOP3.LUT R10, R12, R10, RZ, 0x3c, !PT ;  /* 0x0000000a0c0a7212 */ /* 0x000fe200078e3cff */
[----:B------:R-:W-:-:S04]  /*1a60*/  IMAD.U32 R12, RZ, RZ, UR6 ;  /* 0x00000006ff0c7e24 */ /* 0x000fc8000f8e00ff */
[----:B------:R-:W-:Y:S01]  /*1a70*/  IMAD R233, R233, 0x200, R10 ;  /* 0x00000200e9e97824 */ /* 0x000fe200078e020a */
[----:B------:R-:W-:Y:S02]  /*1a80*/  @!P4 LEA.HI.X R11, R12, R9, R11, 0x5, P1 ;  /* 0x000000090c0bc211 */ /* 0x000fe400008f2c0b */
[----:B-1----:R-:W-:Y:S01]  /*1a90*/  @!P4 LEA R8, P1, R5, R2, 0x1 ;  /* 0x000000020508c211 */ /* 0x002fe200078208ff */
[----:B------:R-:W-:Y:S01]  /*1aa0*/  IMAD.MOV.U32 R2, RZ, RZ, 0x10 ;  /* 0x00000010ff027424 */ /* 0x000fe200078e00ff */
[----:B------:R-:W-:Y:S01]  /*1ab0*/  LEA R233, R233, UR4, 0x1 ;  /* 0x00000004e9e97c11 */ /* 0x000fe2000f8e08ff */
[----:B------:R-:W-:Y:S01]  /*1ac0*/  @P0 STS.128 [R236+0x18000], RZ ;  /* 0x018000ffec000388 */ /* 0x000fe20000000c00 */
[----:B------:R-:W-:Y:S02]  /*1ad0*/  @!P4 LEA.HI.X R9, R5, R3, R11, 0x1, P1 ;  /* 0x000000030509c211 */ /* 0x000fe400008f0c0b */
[----:B------:R-:W-:Y:S01]  /*1ae0*/  R2P PR, R0, 0x6 ;  /* 0x0000000600007804 */ /* 0x000fe20000000000 */
[----:B------:R-:W-:Y:S01]  /*1af0*/  @P0 STS.128 [R236+0x1a000], RZ ;  /* 0x01a000ffec000388 */ /* 0x000fe20000000c00 */
[----:B------:R-:W-:-:S02]  /*1b00*/  IMAD.MOV.U32 R0, RZ, RZ, 0x20 ;  /* 0x00000020ff007424 */ /* 0x000fc400078e00ff */
[C---:B------:R-:W-:Y:S01]  /*1b10*/  VIADD R3, R233.reuse, 0x10000 ;  /* 0x00010000e9037836 */ /* 0x040fe20000000000 */
[----:B------:R-:W-:Y:S01]  /*1b20*/  @P0 STS.128 [R236+0x1c000], RZ ;  /* 0x01c000ffec000388 */ /* 0x000fe20000000c00 */
[----:B------:R-:W-:Y:S01]  /*1b30*/  SEL R2, R2, 0xfffffff0, !P1 ;  /* 0xfffffff002027807 */ /* 0x000fe20004800000 */
[----:B------:R-:W-:Y:S01]  /*1b40*/  VIADD R231, R233, 0x10020 ;  /* 0x00010020e9e77836 */ /* 0x000fe20000000000 */
[----:B------:R-:W-:Y:S01]  /*1b50*/  SEL R0, R0, 0xffffffe0, !P2 ;  /* 0xffffffe000007807 */ /* 0x000fe20005000000 */
[----:B------:R-:W-:Y:S01]  /*1b60*/  @P0 STS.128 [R236+0x1e000], RZ ;  /* 0x01e000ffec000388 */ /* 0x000fe20000000c00 */
[----:B------:R-:W-:Y:S01]  /*1b70*/  R2P PR, R4, 0x6 ;  /* 0x0000000604007804 */ /* 0x000fe20000000000 */
[--C-:B------:R-:W-:Y:S02]  /*1b80*/  IMAD R232, R2, 0x2, R234.reuse ;  /* 0x0000000202e87824 */ /* 0x100fe400078e02ea */
[----:B------:R-:W-:Y:S01]  /*1b90*/  @!PT LDS RZ, [RZ] ;  /* 0x00000000fffff984 */ /* 0x000fe20000000800 */
[----:B------:R-:W-:Y:S01]  /*1ba0*/  @!PT LDS RZ, [RZ] ;  /* 0x00000000fffff984 */ /* 0x000fe20000000800 */
[----:B------:R-:W-:Y:S01]  /*1bb0*/  @!PT LDS RZ, [RZ] ;  /* 0x00000000fffff984 */ /* 0x000fe20000000800 */
[----:B------:R-:W-:Y:S01]  /*1bc0*/  @!P0 LDGSTS.E.BYPASS.LTC128B.128 [R236+0x18000], desc[UR30][R6.64] ;  /* 0x1800000006ec8fae */ /* 0x000fe2000b901d5e */
[----:B------:R-:W-:-:S02]  /*1bd0*/  IMAD R230, R0, 0x2, R234 ;  /* 0x0000000200e67824 */ /* 0x000fc400078e02ea */
[----:B------:R-:W-:Y:S01]  /*1be0*/  IMAD R229, R0, 0x2, R232 ;  /* 0x0000000200e57824 */ /* 0x000fe200078e02e8 */
[----:B------:R-:W-:Y:S04]  /*1bf0*/  @!P0 LDGSTS.E.BYPASS.LTC128B.128 [R236+0x1a000], desc[UR30][R6.64+0x80] ;  /* 0x1a00008006ec8fae */ /* 0x000fe8000b901d5e */
[----:B------:R-:W-:Y:S02]  /*1c00*/  @!P0 LDGSTS.E.BYPASS.LTC128B.128 [R236+0x1c000], desc[UR30][R6.64+0x100] ;  /* 0x1c00010006ec8fae */ /* 0x000fe4000b901d5e */
[----:B------:R-:W-:Y:S02]  /*1c10*/  @P1 VIADD R231, R3, 0xffffffe0 ;  /* 0xffffffe003e71836 */ /* 0x000fe40000000000 */
[----:B------:R1:W-:Y:S01]  /*1c20*/  @!P0 LDGSTS.E.BYPASS.LTC128B.128 [R236+0x1e000], desc[UR30][R6.64+0x180] ;  /* 0x1e00018006ec8fae */ /* 0x0003e2000b901d5e */
[----:B------:R-:W-:-:S03]  /*1c30*/  IMAD.MOV.U32 R3, RZ, RZ, 0x40 ;  /* 0x00000040ff037424 */ /* 0x000fc600078e00ff */
[----:B------:R-:W-:Y:S02]  /*1c40*/  @P4 STS.128 [R236+0x19000], RZ ;  /* 0x019000ffec004388 */ /* 0x000fe40000000c00 */
[----:B------:R-:W-:Y:S02]  /*1c50*/  SEL R3, R3, 0xffffffc0, !P2 ;  /* 0xffffffc003037807 */ /* 0x000fe40005000000 */
[----:B------:R-:W-:Y:S03]  /*1c60*/  @P4 STS.128 [R236+0x1b000], RZ ;  /* 0x01b000ffec004388 */ /* 0x000fe60000000c00 */
[----:B------:R-:W-:Y:S01]  /*1c70*/  IMAD.IADD R227, R233, 0x1, R3 ;  /* 0x00000001e9e37824 */ /* 0x000fe200078e0203 */
[----:B------:R-:W-:Y:S01]  /*1c80*/  @P4 STS.128 [R236+0x1d000], RZ ;  /* 0x01d000ffec004388 */ /* 0x000fe20000000c00 */
[----:B------:R-:W-:Y:S02]  /*1c90*/  IMAD.IADD R220, R3, 0x1, R231 ;  /* 0x0000000103dc7824 */ /* 0x000fe400078e02e7 */
[----:B------:R-:W-:Y:S01]  /*1ca0*/  IMAD.U32 R3, RZ, RZ, UR5 ;  /* 0x00000005ff037e24 */ /* 0x000fe2000f8e00ff */
        /* <DEDUP_REMOVED lines=287> */
[----:B------:R-:W-:Y:S01]  /*2ea0*/  ULEA.HI.SX32 UR9, UR38, 0xfffffffe, 0x1a ;  /* 0xfffffffe26097891 */ /* 0x000fe2000f8fd23f */
[----:B------:R-:W-:Y:S01]  /*2eb0*/  MOV R14, UR14 ;  /* 0x0000000e000e7c02 */ /* 0x000fe20008000f00 */
[----:B------:R-:W-:Y:S02]  /*2ec0*/  IMAD.U32 R13, RZ, RZ, UR10 ;  /* 0x0000000aff0d7e24 */ /* 0x000fe4000f8e00ff */
[----:B------:R-:W-:Y:S02]  /*2ed0*/  USHF.R.S32.HI UR8, URZ, 0x1f, UR9 ;  /* 0x0000001f3f087899 */ /* 0x000fe40008011409 */
[----:B------:R-:W-:Y:S01]  /*2ee0*/  UIMAD UR11, UR24, UR9, URZ ;  /* 0x00000009180b72a4 */ /* 0x000fe2000f8e023f */
[----:B------:R-:W-:-:S03]  /*2ef0*/  IMAD.U32 R18, RZ, RZ, UR9 ;  /* 0x00000009ff127e24 */ /* 0x000fc6000f8e00ff */
[----:B------:R-:W-:Y:S01]  /*2f00*/  UIMAD UR11, UR8, UR25, UR11 ;  /* 0x00000019080b72a4 */ /* 0x000fe2000f8e020b */
[----:B------:R-:W-:Y:S02]  /*2f10*/  IMAD.WIDE.U32 R18, R18, UR25, R242 ;  /* 0x0000001912127c25 */ /* 0x000fe4000f8e00f2 */
        /* <DEDUP_REMOVED lines=18> */
.L_x_1653:
        /* <DEDUP_REMOVED lines=75> */
[----:B------:R-:W-:Y:S01]  /*34f0*/  IMAD.WIDE.U32 R14, R3, -0x326172a9, RZ ;  /* 0xcd9e8d57030e7825 */ /* 0x000fe200078e00ff */
[----:B------:R-:W-:Y:S03]  /*3500*/  LDSM.16.MT88.4 R48, [R225+0x18000] ;  /* 0x01800000e130783b */ /* 0x000fe60000004200 */
[----:B------:R-:W-:Y:S01]  /*3510*/  IMAD R224, R0, 0x2, R226 ;  /* 0x0000000200e07824 */ /* 0x000fe200078e02e2 */
[----:B------:R-:W-:Y:S01]  /*3520*/  LOP3.LUT R3, R15, UR21, R214, 0x96, !PT ;  /* 0x000000150f037c12 */ /* 0x000fe2000f8e96d6 */
[----:B------:R-:W-:Y:S01]  /*3530*/  LDSM.16.MT88.4 R64, [R228+0x1a000] ;  /* 0x01a00000e440783b */ /* 0x000fe20000004200 */
[----:B------:R-:W-:Y:S02]  /*3540*/  LOP3.LUT R14, R211, UR19, R14, 0x96, !PT ;  /* 0x00000013d30e7c12 */ /* 0x000fe4000f8e960e */
[----:B---3--:R-:W-:Y:S01]  /*3550*/  FMNMX.FTZ R11, R12, R11, !PT ;  /* 0x0000000b0c0b7209 */ /* 0x008fe20007810000 */
[----:B-1----:R-:W-:Y:S01]  /*3560*/  IMAD.WIDE.U32 R18, R3, -0x2daee0ad, RZ ;  /* 0xd2511f5303127825 */ /* 0x002fe200078e00ff */
        /* <DEDUP_REMOVED lines=456> */
[----:B------:R-:W-:Y:S01]  /*51f0*/  USHF.L.U64.HI UR32, UR6, 0x6, UR7 ;  /* 0x0000000606207899 */ /* 0x000fe20008010207 */
[----:B------:R-:W-:Y:S01]  /*5200*/  MOV R2, R164 ;  /* 0x000000a400027202 */ /* 0x000fe20000000f00 */
[----:B------:R-:W-:Y:S01]  /*5210*/  IMAD.WIDE.U32 R250, R165, -0x2daee0ad, RZ ;  /* 0xd2511f53a5fa7825 */ /* 0x000fe200078e00ff */
[----:B------:R-:W-:Y:S01]  /*5220*/  LOP3.LUT R244, R249, R166, RZ, 0x3c, !PT ;  /* 0x000000a6f9f47212 */ /* 0x000fe200078e3cff */
[----:B------:R-:W-:Y:S01]  /*5230*/  USHF.L.U32 UR36, UR6, 0x6, URZ ;  /* 0x0000000606247899 */ /* 0x000fe2000800063f */
[----:B------:R-:W-:Y:S01]  /*5240*/  MOV R237, 0x7054 ;  /* 0x0000705400ed7802 */ /* 0x000fe20000000f00 */
[----:B------:R-:W-:Y:S02]  /*5250*/  ULEA.HI.SX32 UR38, UR38, 0xfffffffe, 0x1a ;  /* 0xfffffffe26267891 */ /* 0x000fe4000f8fd23f */
[----:B------:R-:W-:Y:S01]  /*5260*/  IMAD.WIDE.U32 R244, R244, -0x2daee0ad, RZ ;  /* 0xd2511f53f4f47825 */ /* 0x000fe200078e00ff */
[----:B------:R-:W-:Y:S01]  /*5270*/  ULDC UR4, c[0x0][0x2ec] ;  /* 0x0000bb0000047ab9 */ /* 0x000fe20000000800 */
[----:B------:R-:W-:Y:S01]  /*5280*/  ULDC.64 UR12, c[0x0][0x250] ;  /* 0x00009400000c7ab9 */ /* 0x000fe20000000a00 */
[----:B------:R-:W-:Y:S01]  /*5290*/  ULDC.64 UR6, c[0x0][0x218] ;  /* 0x0000860000067ab9 */ /* 0x000fe20000000a00 */
[----:B------:R-:W-:Y:S01]  /*52a0*/  ULDC.64 UR8, c[0x0][0x248] ;  /* 0x0000920000087ab9 */ /* 0x000fe20000000a00 */
[----:B------:R-:W-:Y:S01]  /*52b0*/  ULDC.64 UR10, c[0x0][0x220] ;  /* 0x00008800000a7ab9 */ /* 0x000fe20000000a00 */
[----:B------:R-:W-:Y:S05]  /*52c0*/  BRA `(.L_x_1655) ;  /* 0x0000000000707947 */ /* 0x000fea0003800000 */
.L_x_1657:
        /* <DEDUP_REMOVED lines=28> */
.L_x_1655:
        /* <DEDUP_REMOVED lines=29> */
[----:B------:R-:W1:Y:S04]  /*5660*/  LDSM.16.M88.4 R8, [R233+0x10000] ;  /* 0x01000000e908783b */ /* 0x000e680000000200 */
[----:B------:R-:W2:Y:S04]  /*5670*/  LDSM.16.M88.4 R16, [R233+0x10800] ;  /* 0x01080000e910783b */ /* 0x000ea80000000200 */
[----:B------:R-:W3:Y:S04]  /*5680*/  LDSM.16.M88.4 R24, [R233+0x11000] ;  /* 0x01100000e918783b */ /* 0x000ee80000000200 */
[----:B------:R-:W4:Y:S04]  /*5690*/  LDSM.16.M88.4 R164, [R233+0x11800] ;  /* 0x01180000e9a4783b */ /* 0x000f280000000200 */
[----:B------:R-:W0:Y:S04]  /*56a0*/  LDGDEPBAR ;  /* 0x00000000000079af */ /* 0x000e280000000000 */
[----:B------:R-:W-:Y:S04]  /*56b0*/  LDSM.16.M88.4 R168, [R232] ;  /* 0x00000000e8a8783b */ /* 0x000fe80000000200 */
[----:B------:R-:W5:Y:S04]  /*56c0*/  LDSM.16.M88.4 R172, [R231] ;  /* 0x00000000e7ac783b */ /* 0x000f680000000200 */
[----:B------:R-:W5:Y:S04]  /*56d0*/  LDSM.16.M88.4 R176, [R223] ;  /* 0x00000000dfb0783b */ /* 0x000f680000000200 */
[----:B------:R-:W5:Y:S04]  /*56e0*/  LDSM.16.M88.4 R180, [R222] ;  /* 0x00000000deb4783b */ /* 0x000f680000000200 */
[----:B------:R-:W5:Y:S01]  /*56f0*/  LDSM.16.M88.4 R184, [R221] ;  /* 0x00000000ddb8783b */ /* 0x000f620000000200 */
[C---:B-1----:R-:W-:Y:S03]  /*5700*/  HMMA.16816.F32 R4, R32.reuse, R8, RZ ;  /* 0x000000082004723c */ /* 0x042fe600000018ff */
[----:B------:R-:W-:Y:S04]  /*5710*/  LDSM.16.M88.4 R188, [R230] ;  /* 0x00000000e6bc783b */ /* 0x000fe80000000200 */
[----:B------:R-:W1:Y:S01]  /*5720*/  LDSM.16.M88.4 R192, [R227+0x10000] ;  /* 0x01000000e3c0783b */ /* 0x000e620000000200 */
[C---:B------:R-:W-:Y:S03]  /*5730*/  HMMA.16816.F32 R8, R32.reuse, R10, RZ ;  /* 0x0000000a2008723c */ /* 0x040fe600000018ff */
[----:B------:R-:W1:Y:S03]  /*5740*/  LDSM.16.M88.4 R196, [R227+0x10800] ;  /* 0x01080000e3c4783b */ /* 0x000e660000000200 */
[C---:B--2---:R-:W-:Y:S01]  /*5750*/  HMMA.16816.F32 R12, R32.reuse, R16, RZ ;  /* 0x00000010200c723c */ /* 0x044fe200000018ff */
[----:B------:R-:W-:Y:S04]  /*5760*/  LDSM.16.M88.4 R200, [R229] ;  /* 0x00000000e5c8783b */ /* 0x000fe80000000200 */
[----:B------:R-:W-:Y:S01]  /*5770*/  LDSM.16.M88.4 R204, [R220] ;  /* 0x00000000dccc783b */ /* 0x000fe20000000200 */
[C---:B------:R-:W-:Y:S06]  /*5780*/  HMMA.16816.F32 R16, R32.reuse, R18, RZ ;  /* 0x000000122010723c */ /* 0x040fec00000018ff */
[C---:B---3--:R-:W-:Y:S06]  /*5790*/  HMMA.16816.F32 R20, R32.reuse, R24, RZ ;  /* 0x000000182014723c */ /* 0x048fec00000018ff */
[C---:B------:R-:W-:Y:S06]  /*57a0*/  HMMA.16816.F32 R24, R32.reuse, R26, RZ ;  /* 0x0000001a2018723c */ /* 0x040fec00000018ff */
[C---:B----4-:R-:W-:Y:S06]  /*57b0*/  HMMA.16816.F32 R28, R32.reuse, R164, RZ ;  /* 0x000000a4201c723c */ /* 0x050fec00000018ff */
[----:B------:R-:W-:Y:S01]  /*57c0*/  HMMA.16816.F32 R32, R32, R166, RZ ;  /* 0x000000a62020723c */ /* 0x000fe200000018ff */
[----:B------:R-:W2:Y:S05]  /*57d0*/  LDSM.16.M88.4 R164, [R227+0x11000] ;  /* 0x01100000e3a4783b */ /* 0x000eaa0000000200 */
        /* <DEDUP_REMOVED lines=166> */
[C---:B-1----:R-:W-:Y:S06]  /*6240*/  HMMA.16816.F32 R4, R188.reuse, R196, R4 ;  /* 0x000000c4bc04723c */ /* 0x042fec0000001804 */
[C---:B------:R-:W-:Y:S06]  /*6250*/  HMMA.16816.F32 R8, R188.reuse, R198, R8 ;  /* 0x000000c6bc08723c */ /* 0x040fec0000001808 */
[C---:B--2---:R-:W-:Y:S06]  /*6260*/  HMMA.16816.F32 R12, R188.reuse, R164, R12 ;  /* 0x000000a4bc0c723c */ /* 0x044fec000000180c */
        /* <DEDUP_REMOVED lines=47> */
.L_x_1656:
[----:B------:R-:W2:Y:S01]  /*6560*/  SHFL.BFLY PT, R166, R164, 0x2, 0x1f ;  /* 0x0c401f00a4a67f89 */ /* 0x000ea200000e0000 */
        /* <DEDUP_REMOVED lines=16> */
[----:B------:R-:W3:Y:S01]  /*6670*/  SHFL.BFLY PT, R165, R3, 0x2, 0x1f ;  /* 0x0c401f0003a57f89 */ /* 0x000ee200000e0000 */
[----:B------:R-:W-:Y:S07]  /*6680*/  IMAD.WIDE.U32 R198, R167, -0x326172a9, RZ ;  /* 0xcd9e8d57a7c67825 */ /* 0x000fee00078e00ff */
[----:B------:R-:W-:Y:S01]  /*6690*/  LDSM.16.MT88.4 R180, [R225+0x18000] ;  /* 0x01800000e1b4783b */ /* 0x000fe20000004200 */
[----:B------:R-:W-:Y:S02]  /*66a0*/  LOP3.LUT R167, R199, UR21, R248, 0x96, !PT ;  /* 0x00000015c7a77c12 */ /* 0x000fe4000f8e96f8 */
[----:B------:R-:W-:Y:S03]  /*66b0*/  LOP3.LUT R198, R207, UR19, R198, 0x96, !PT ;  /* 0x00000013cfc67c12 */ /* 0x000fe6000f8e96c6 */
[----:B------:R-:W-:Y:S04]  /*66c0*/  IMAD.WIDE.U32 R186, R167, -0x2daee0ad, RZ ;  /* 0xd2511f53a7ba7825 */ /* 0x000fe800078e00ff */
[----:B------:R-:W-:Y:S05]  /*66d0*/  IMAD.WIDE.U32 R198, R198, -0x2daee0ad, RZ ;  /* 0xd2511f53c6c67825 */ /* 0x000fea00078e00ff */
[----:B------:R-:W-:Y:S02]  /*66e0*/  LOP3.LUT R186, R199, UR16, R186, 0x96, !PT ;  /* 0x00000010c7ba7c12 */ /* 0x000fe4000f8e96ba */
[----:B--2---:R-:W-:Y:S02]  /*66f0*/  FMNMX.FTZ R166, R164, R166, !PT ;  /* 0x000000a6a4a67209 */ /* 0x004fe40007810000 */
[----:B---3--:R-:W-:Y:S03]  /*6700*/  FMNMX.FTZ R165, R3, R165, !PT ;  /* 0x000000a503a57209 */ /* 0x008fe60007810000 */
[----:B------:R-:W2:Y:S08]  /*6710*/  SHFL.BFLY PT, R164, R166, 0x1, 0x1f ;  /* 0x0c201f00a6a47f89 */ /* 0x000eb000000e0000 */
[----:B------:R-:W3:Y:S01]  /*6720*/  SHFL.BFLY PT, R3, R165, 0x1, 0x1f ;  /* 0x0c201f00a5037f89 */ /* 0x000ee200000e0000 */
[----:B--2---:R-:W-:Y:S02]  /*6730*/  FMNMX.FTZ R164, R166, R164, !PT ;  /* 0x000000a4a6a47209 */ /* 0x004fe40007810000 */
[----:B------:R-:W-:Y:S01]  /*6740*/  LOP3.LUT R166, R187, UR18, R244, 0x96, !PT ;  /* 0x00000012bba67c12 */ /* 0x000fe2000f8e96f4 */
[----:B------:R-:W-:Y:S01]  /*6750*/  IMAD.WIDE.U32 R186, R186, -0x326172a9, RZ ;  /* 0xcd9e8d57baba7825 */ /* 0x000fe200078e00ff */
[C---:B------:R-:W-:Y:S03]  /*6760*/  FSETP.NEU.FTZ.AND P1, PT, R164.reuse, -INF , PT ;  /* 0xff800000a400780b */ /* 0x040fe60003f3d000 */
[----:B------:R-:W-:Y:S01]  /*6770*/  FMUL.FTZ R197, R164, UR4 ;  /* 0x00000004a4c57c20 */ /* 0x000fe20008410000 */
[----:B------:R-:W-:Y:S01]  /*6780*/  IMAD.WIDE.U32 R184, R166, -0x326172a9, RZ ;  /* 0xcd9e8d57a6b87825 */ /* 0x000fe200078e00ff */
[----:B---3--:R-:W-:Y:S03]  /*6790*/  FMNMX.FTZ R3, R165, R3, !PT ;  /* 0x00000003a5037209 */ /* 0x008fe60007810000 */
        /* <DEDUP_REMOVED lines=10> */
[----:B-1----:R-:W-:Y:S04]  /*6840*/  IMAD.WIDE.U32 R168, R8, -0x2daee0ad, RZ ;  /* 0xd2511f5308a87825 */ /* 0x002fe800078e00ff */
        /* <DEDUP_REMOVED lines=564> */
.L_x_1654:
        /* <DEDUP_REMOVED lines=305> */
.L_x_1658:
        /* <DEDUP_REMOVED lines=49> */
.L_x_1659:
[----:B------:R-:W-:Y:S05]  /*a1b0*/  @P0 BRA `(.L_x_1660) ;  /* 0x0000000000180947 */ /* 0x000fea0003800000 */
[----:B------:R-:W3:Y:S01]  /*a1c0*/  LDC R14, c[0x0][0x2c4] ;  /* 0x0000b100ff0e7b82 */ /* 0x000ee20000000800 */
[----:B------:R-:W-:Y:S02]  /*a1d0*/  ISETP.NE.AND P0, PT, RZ, UR7, PT ;  /* 0x00000007ff007c0c */ /* 0x000fe4000bf05270 */
[----:B--2---:R-:W-:-:S05]  /*a1e0*/  MOV R12, 0x1 ;  /* 0x00000001000c7802 */ /* 0x004fca0000000f00 */
[----:B------:R-:W2:Y:S08]  /*a1f0*/  LDC R19, c[0x0][0x270] ;  /* 0x00009c00ff137b82 */ /* 0x000eb00000000800 */
[----:B---3--:R-:W2:Y:S02]  /*a200*/  @P0 LDC R14, c[0x0][0x2e4] ;  /* 0x0000b900ff0e0b82 */ /* 0x008ea40000000800 */
[----:B--2---:R-:W-:-:S07]  /*a210*/  IMAD R19, R14, R19, RZ ;  /* 0x000000130e137224 */ /* 0x004fce00078e02ff */
.L_x_1660:
        /* <DEDUP_REMOVED lines=56> */
.L_x_1662:
[----:B------:R-:W-:Y:S05]  /*a5a0*/  BSYNC B0 ;  /* 0x0000000000007941 */ /* 0x000fea0003800000 */
.L_x_1661:
        /* <DEDUP_REMOVED lines=32> */
.L_x_1664:
[----:B------:R-:W-:Y:S05]  /*a7b0*/  BSYNC B0 ;  /* 0x0000000000007941 */ /* 0x000fea0003800000 */
.L_x_1663:
        /* <DEDUP_REMOVED lines=22> */
.L_x_1666:
[----:B------:R-:W-:Y:S05]  /*a920*/  BSYNC B0 ;  /* 0x0000000000007941 */ /* 0x000fea0003800000 */
.L_x_1665:
        /* <DEDUP_REMOVED lines=22> */
.L_x_1668:
[----:B------:R-:W-:Y:S05]  /*aa90*/  BSYNC B0 ;  /* 0x0000000000007941 */ /* 0x000fea0003800000 */
.L_x_1667:
        /* <DEDUP_REMOVED lines=21> */
.L_x_1650:
        /* <DEDUP_REMOVED lines=12> */
[C---:B------:R-:W-:Y:S01]  /*acb0*/  ISETP.GE.AND P4, PT, R8.reuse, UR28, PT ;  /* 0x0000001c08007c0c */ /* 0x040fe2000bf86270 */
[----:B------:R-:W-:Y:S01]  /*acc0*/  @UP3 ULDC.64 UR4, c[0x0][0x2c0] ;  /* 0x0000b00000043ab9 */ /* 0x000fe20000000a00 */
[----:B------:R-:W-:Y:S01]  /*acd0*/  @UP0 ULDC.64 UR10, c[0x0][0x298] ;  /* 0x0000a600000a0ab9 */ /* 0x000fe20000000a00 */
[----:B------:R-:W-:Y:S01]  /*ace0*/  @UP3 UIMAD UR8, UR5, UR4, URZ ;  /* 0x00000004050832a4 */ /* 0x000fe2000f8e023f */
[----:B------:R-:W-:Y:S01]  /*acf0*/  IMAD.SHL.U32 R3, R3, 0x8, RZ ;  /* 0x0000000803037824 */ /* 0x000fe200078e00ff */
[----:B------:R-:W-:Y:S01]  /*ad00*/  @UP0 UIMAD.WIDE.U32 UR12, UR26, UR10, URZ ;  /* 0x0000000a1a0c02a5 */ /* 0x000fe2000f8e003f */
[----:B------:R-:W-:Y:S01]  /*ad10*/  SHF.R.S32.HI R9, RZ, 0x1f, R8 ;  /* 0x0000001fff097819 */ /* 0x000fe20000011408 */
[----:B------:R-:W-:Y:S01]  /*ad20*/  @!UP0 ULDC.64 UR4, c[0x0][0x290] ;  /* 0x0000a40000048ab9 */ /* 0x000fe20000000a00 */
[----:B------:R-:W-:Y:S01]  /*ad30*/  USHF.R.S32.HI UR10, URZ, 0x1f, UR9 ;  /* 0x0000001f3f0a7899 */ /* 0x000fe20008011409 */
[C---:B------:R-:W-:Y:S01]  /*ad40*/  VIADD R5, R8.reuse, 0x20 ;  /* 0x0000002008057836 */ /* 0x040fe20000000000 */
[----:B------:R-:W-:Y:S01]  /*ad50*/  @!UP0 UIMAD UR15, UR15, UR4, URZ ;  /* 0x000000040f0f82a4 */ /* 0x000fe2000f8e023f */
[C---:B------:R-:W-:Y:S01]  /*ad60*/  VIADD R4, R8.reuse, 0x40 ;  /* 0x0000004008047836 */ /* 0x040fe20000000000 */
[----:B------:R-:W-:Y:S01]  /*ad70*/  @!UP0 UIMAD.WIDE.U32 UR16, UR14, UR4, URZ ;  /* 0x000000040e1082a5 */ /* 0x000fe2000f8e003f */
[C---:B------:R-:W-:Y:S01]  /*ad80*/  VIADD R0, R8.reuse, 0x60 ;  /* 0x0000006008007836 */ /* 0x040fe20000000000 */
[----:B------:R-:W-:Y:S01]  /*ad90*/  @!UP0 UIMAD UR15, UR14, UR5, UR15 ;  /* 0x000000050e0f82a4 */ /* 0x000fe2000f8e020f */
[----:B------:R-:W-:Y:S01]  /*ada0*/  ISETP.GE.OR P6, PT, R8, UR28, P3 ;  /* 0x0000001c08007c0c */ /* 0x000fe20009fc6670 */
[----:B------:R-:W-:Y:S01]  /*adb0*/  @UP0 UIMAD UR11, UR26, UR11, UR13 ;  /* 0x0000000b1a0b02a4 */ /* 0x000fe2000f8e020d */
[----:B------:R-:W-:Y:S01]  /*adc0*/  ISETP.GE.AND P2, PT, R4, UR28, PT ;  /* 0x0000001c04007c0c */ /* 0x000fe2000bf46270 */
[----:B------:R-:W-:Y:S01]  /*add0*/  @!UP0 UIADD3 UR11, UR17, UR15, URZ ;  /* 0x0000000f110b8290 */ /* 0x000fe2000fffe03f */
[----:B------:R-:W-:Y:S01]  /*ade0*/  ISETP.GE.AND P1, PT, R0, UR28, PT ;  /* 0x0000001c00007c0c */ /* 0x000fe2000bf26270 */
[----:B------:R-:W-:Y:S01]  /*adf0*/  ULDC.U8 UR13, c[0x0][0x3d8] ;  /* 0x0000f600000d7ab9 */ /* 0x000fe20000000000 */
[----:B------:R-:W-:Y:S01]  /*ae00*/  @!UP0 UMOV UR12, UR16 ;  /* 0x00000010000c8c82 */ /* 0x000fe20008000000 */
[----:B------:R-:W-:Y:S01]  /*ae10*/  UISETP.NE.AND UP0, UPT, UR13, URZ, !UP3 ;  /* 0x0000003f0d00728c */ /* 0x000fe2000df05270 */
[----:B------:R-:W-:Y:S01]  /*ae20*/  IADD3 R2, P0, R3, UR12, RZ ;  /* 0x0000000c03027c10 */ /* 0x000fe2000ff1e0ff */
[----:B------:R-:W-:Y:S01]  /*ae30*/  UISETP.NE.AND UP2, UPT, UR13, URZ, UPT ;  /* 0x0000003f0d00728c */ /* 0x000fe2000bf45270 */
[----:B------:R-:W-:Y:S01]  /*ae40*/  ISETP.GE.OR P5, PT, R5, UR28, P3 ;  /* 0x0000001c05007c0c */ /* 0x000fe20009fa6670 */
[----:B------:R-:W-:Y:S01]  /*ae50*/  ULDC.64 UR4, c[0x0][0x2a0] ;  /* 0x0000a80000047ab9 */ /* 0x000fe20000000a00 */
[----:B------:R-:W-:Y:S01]  /*ae60*/  LEA.HI.X.SX32 R3, R3, UR11, 0x1, P0 ;  /* 0x0000000b03037c11 */ /* 0x000fe200080f0eff */
[----:B------:R-:W-:Y:S01]  /*ae70*/  UISETP.EQ.AND UP2, UPT, UR7, URZ, UP2 ;  /* 0x0000003f0700728c */ /* 0x000fe20009742270 */
[----:B------:R-:W-:Y:S01]  /*ae80*/  IMAD.U32 R10, RZ, RZ, UR4 ;  /* 0x00000004ff0a7e24 */ /* 0x000fe2000f8e00ff */
[----:B------:R-:W-:Y:S01]  /*ae90*/  UIMAD UR10, UR10, UR4, URZ ;  /* 0x000000040a0a72a4 */ /* 0x000fe2000f8e023f */
[----:B------:R-:W-:Y:S01]  /*aea0*/  ISETP.GE.AND P0, PT, R5, UR28, PT ;  /* 0x0000001c05007c0c */ /* 0x000fe2000bf06270 */
[----:B------:R-:W-:Y:S01]  /*aeb0*/  @!UP3 ULDC UR7, c[0x0][0x2c4] ;  /* 0x0000b1000007bab9 */ /* 0x000fe20000000800 */
[----:B------:R-:W-:Y:S01]  /*aec0*/  UISETP.NE.OR UP1, UPT, UR26, -0x1, !UP2 ;  /* 0xffffffff1a00788c */ /* 0x000fe2000d725670 */
[----:B------:R-:W-:Y:S01]  /*aed0*/  IMAD.WIDE.U32 R10, R10, UR9, R2 ;  /* 0x000000090a0a7c25 */ /* 0x000fe2000f8e0002 */
[----:B------:R-:W-:Y:S01]  /*aee0*/  @UP0 ULDC UR7, c[0x0][0x2e4] ;  /* 0x0000b90000070ab9 */ /* 0x000fe20000000800 */
[----:B------:R-:W-:Y:S01]  /*aef0*/  @UP3 UMOV UR11, 0x1 ;  /* 0x00000001000b3882 */ /* 0x000fe20000000000 */
[----:B------:R-:W-:Y:S01]  /*af00*/  @!UP3 UIMAD UR11, UR7, UR6, URZ ;  /* 0x00000006070bb2a4 */ /* 0x000fe2000f8e023f */
[----:B------:R-:W-:Y:S01]  /*af10*/  IMAD.WIDE R6, R6, 0x80, R8 ;  /* 0x0000008006067825 */ /* 0x000fe200078e0208 */
[----:B------:R-:W-:-:S02]  /*af20*/  UIMAD UR5, UR9, UR5, UR10 ;  /* 0x00000005090572a4 */ /* 0x000fc4000f8e020a */
[----:B------:R-:W-:Y:S01]  /*af30*/  UIMAD UR11, UR14, UR11, URZ ;  /* 0x0000000b0e0b72a4 */ /* 0x000fe2000f8e023f */
[----:B------:R-:W-:Y:S01]  /*af40*/  @UP2 ULDC UR10, c[0x0][0x2c4] ;  /* 0x0000b100000a2ab9 */ /* 0x000fe20000000800 */
[----:B------:R-:W-:Y:S01]  /*af50*/  @UP3 ULDC UR4, c[0x0][0x2c0] ;  /* 0x0000b00000043ab9 */ /* 0x000fe20000000800 */
[----:B------:R-:W-:Y:S01]  /*af60*/  @!UP1 UIMAD UR26, UR14, UR10, URZ ;  /* 0x0000000a0e1a92a4 */ /* 0x000fe2000f8e023f */
[----:B------:R-:W-:Y:S01]  /*af70*/  VIADD R13, R11, UR5 ;  /* 0x000000050b0d7c36 */ /* 0x000fe20008000000 */
[----:B------:R-:W-:Y:S01]  /*af80*/  USEL UR11, UR11, URZ, !UP2 ;  /* 0x0000003f0b0b7287 */ /* 0x000fe2000d000000 */
[----:B------:R-:W-:Y:S01]  /*af90*/  @!UP3 UMOV UR8, UR7 ;  /* 0x000000070008bc82 */ /* 0x000fe20008000000 */
[----:B------:R-:W-:Y:S02]  /*afa0*/  @!UP3 UMOV UR4, 0x1 ;  /* 0x000000010004b882 */ /* 0x000fe40000000000 */
[----:B------:R-:W-:Y:S02]  /*afb0*/  UIMAD UR9, UR9, UR8, UR11 ;  /* 0x00000008090972a4 */ /* 0x000fe4000f8e020b */
[----:B------:R-:W-:Y:S01]  /*afc0*/  UIMAD UR22, UR22, UR4, URZ ;  /* 0x00000004161672a4 */ /* 0x000fe2000f8e023f */
[----:B------:R-:W-:Y:S01]  /*afd0*/  @!UP2 UMOV UR12, URZ ;  /* 0x0000003f000cac82 */ /* 0x000fe20008000000 */
[----:B------:R-:W-:Y:S01]  /*afe0*/  @UP2 UMOV UR12, UR26 ;  /* 0x0000001a000c2c82 */ /* 0x000fe20008000000 */
[----:B------:R-:W-:Y:S01]  /*aff0*/  @!UP2 UMOV UR13, URZ ;  /* 0x0000003f000dac82 */ /* 0x000fe20008000000 */
[----:B------:R-:W-:-:S02]  /*b000*/  USHF.R.S32.HI UR6, URZ, 0x1f, UR9 ;  /* 0x0000001f3f067899 */ /* 0x000fc40008011409 */
[----:B------:R-:W-:Y:S02]  /*b010*/  @UP2 USHF.R.S32.HI UR13, URZ, 0x1f, UR26 ;  /* 0x0000001f3f0d2899 */ /* 0x000fe4000801141a */
        /* <DEDUP_REMOVED lines=17> */
.L_x_1670:
[----:B------:R-:W-:Y:S05]  /*b130*/  BSYNC B0 ;  /* 0x0000000000007941 */ /* 0x000fea0003800000 */
.L_x_1669:
        /* <DEDUP_REMOVED lines=20> */
.L_x_1672:
[----:B------:R-:W-:Y:S05]  /*b280*/  BSYNC B0 ;  /* 0x0000000000007941 */ /* 0x000fea0003800000 */
.L_x_1671:
        /* <DEDUP_REMOVED lines=18> */
.L_x_1674:
[----:B------:R-:W-:Y:S05]  /*b3b0*/  BSYNC B0 ;  /* 0x0000000000007941 */ /* 0x000fea0003800000 */
.L_x_1673:
        /* <DEDUP_REMOVED lines=18> */
.L_x_1676:
[----:B------:R-:W-:Y:S05]  /*b4e0*/  BSYNC B0 ;  /* 0x0000000000007941 */ /* 0x000fea0003800000 */
.L_x_1675:
        /* <DEDUP_REMOVED lines=10> */
.L_x_1678:
[----:B------:R-:W-:Y:S05]  /*b590*/  BSYNC B0 ;  /* 0x0000000000007941 */ /* 0x000fea0003800000 */
.L_x_1677:
        /* <DEDUP_REMOVED lines=10> */
.L_x_1680:
[----:B------:R-:W-:Y:S05]  /*b640*/  BSYNC B0 ;  /* 0x0000000000007941 */ /* 0x000fea0003800000 */
.L_x_1679:
        /* <DEDUP_REMOVED lines=10> */
.L_x_1682:
[----:B------:R-:W-:Y:S05]  /*b6f0*/  BSYNC B0 ;  /* 0x0000000000007941 */ /* 0x000fea0003800000 */
.L_x_1681:
        /* <DEDUP_REMOVED lines=10> */
.L_x_1683:
        /* <DEDUP_REMOVED lines=14> */
.L_x_2417:


//--------------------- .text._ZN5flash16flash_fwd_kernelI23Flash_fwd_kernel_traitsILi256ELi128ELi64ELi8ELb0ELb0EN7cutlass6half_tE19Flash_kernel_traitsILi256ELi128ELi64ELi8ES3_EELb0ELb0ELb0ELb0ELb0ELb1ELb1ELb0EEEvNS_16Flash_fwd_paramsE --------------------------
	.section	.text._ZN5flash16flash_fwd_kernelI23Flash_fwd_kernel_traitsILi256ELi128ELi64ELi8ELb0ELb0EN7cutlass6half_tE19Flash_kernel_traitsILi256ELi128ELi64ELi8ES3_EELb0ELb0ELb0ELb0ELb0ELb1ELb1ELb0EEEvNS_16Flash_fwd_paramsE,"ax",@progbits
	.align	128
        .global         _ZN5flash16flash_fwd_kernelI23Flash_fwd_kernel_traitsILi256ELi128ELi64ELi8ELb0ELb0EN7cutlass6half_tE19Flash_kernel_traitsILi256ELi128ELi64ELi8ES3_EELb0ELb0ELb0ELb0ELb0ELb1ELb1ELb0EEEvNS_16Flash_fwd_paramsE
        .type           _ZN5flash16flash_fwd_kernelI23Flash_fwd_kernel_traitsILi256ELi128ELi64ELi8ELb0ELb0EN7cutlass6half_tE19Flash_kernel_traitsILi256ELi128ELi64ELi8ES3_EELb0ELb0ELb0ELb0ELb0ELb1ELb1ELb0EEEvNS_16Flash_fwd_paramsE,@function
        .size           _ZN5flash16flash_fwd_kernelI23Flash_fwd_kernel_traitsILi256ELi128ELi64ELi8ELb0ELb0EN7cutlass6half_tE19Flash_kernel_traitsILi256ELi128ELi64ELi8ES3_EELb0ELb0ELb0ELb0ELb0ELb1ELb1ELb0EEEvNS_16Flash_fwd_paramsE,(.L_x_2418 - _ZN5flash16flash_fwd_kernelI23Flash_fwd_kernel_traitsILi256ELi128ELi64ELi8ELb0ELb0EN7cutlass6half_tE19Flash_kernel_traitsILi256ELi128ELi64ELi8ES3_EELb0ELb0ELb0ELb0ELb0ELb1ELb1ELb0EEEvNS_16Flash_fwd_paramsE)
        .other          _ZN5flash16flash_fwd_kernelI23Flash_fwd_kernel_traitsILi256ELi128ELi64ELi8ELb0ELb0EN7cutlass6half_tE19Flash_kernel_traitsILi256ELi128ELi64ELi8ES3_EELb0ELb0ELb0ELb0ELb0ELb1ELb1ELb0EEEvNS_16Flash_fwd_paramsE,@"STO_CUDA_ENTRY STV_DEFAULT"
_ZN5flash16flash_fwd_kernelI23Flash_fwd_kernel_traitsILi256ELi128ELi64ELi8ELb0ELb0EN7cutlass6half_tE19Flash_kernel_traitsILi256ELi128ELi64ELi8ES3_EELb0ELb0ELb0ELb0ELb0ELb1ELb1ELb0EEEvNS_16Flash_fwd_paramsE:
.text._ZN5flash16flash_fwd_kernelI23Flash_fwd_kernel_traitsILi256ELi128ELi64ELi8ELb0ELb0EN7cutlass6half_tE19Flash_kernel_traitsILi256ELi128ELi64ELi8ES3_EELb0ELb0ELb0ELb0ELb0ELb1ELb1ELb0EEEvNS_16Flash_fwd_paramsE:
        /* <DEDUP_REMOVED lines=55> */
.L_x_1684:
[----:B------:R-:W-:-:S05]  /*0370*/  ULDC UR7, c[0x0][0x2c8] ;  /* 0x0000b20000077ab9 */ /* 0x000fca0000000800 */
.L_x_1685:
        /* <DEDUP_REMOVED lines=76> */
[----:B------:R-:W-:Y:S02]  /*0840*/  VIADD R8, R32, 0x20 ;  /* 0x0000002020087836 */ /* 0x000fe40000000000 */
[----:B------:R-:W1:Y:S01]  /*0850*/  @!P6 LDC.64 R6, c[0x0][0x240] ;  /* 0x00009000ff06eb82 */ /* 0x000e620000000a00 */
[----:B------:R-:W-:Y:S01]  /*0860*/  ISETP.GT.U32.AND P4, PT, R9, R14, PT ;  /* 0x0000000e0900720c */ /* 0x000fe20003f84070 */
[----:B------:R-:W-:Y:S01]  /*0870*/  IMAD.SHL.U32 R30, R0, 0x8, RZ ;  /* 0x00000008001e7824 */ /* 0x000fe200078e00ff */
[----:B------:R-:W-:Y:S01]  /*0880*/  ISETP.GE.AND P3, PT, R8, UR5, PT ;  /* 0x0000000508007c0c */ /* 0x000fe2000bf66270 */
[----:B------:R-:W2:Y:S01]  /*0890*/  @!P5 S2R R13, SR_CgaCtaId ;  /* 0x00000000000dd919 */ /* 0x000ea20000008800 */
[----:B------:R-:W-:-:S02]  /*08a0*/  IMAD.WIDE R16, R17, 0x80, R32 ;  /* 0x0000008011107825 */ /* 0x000fc400078e0220 */
[----:B------:R-:W-:Y:S01]  /*08b0*/  SHF.R.S32.HI R31, RZ, 0x1f, R30 ;  /* 0x0000001fff1f7819 */ /* 0x000fe2000001141e */
[----:B------:R-:W3:Y:S01]  /*08c0*/  @!P6 LDC.64 R4, c[0x0][0x210] ;  /* 0x00008400ff04eb82 */ /* 0x000ee20000000a00 */
[----:B------:R-:W-:Y:S01]  /*08d0*/  IADD3 R10, P0, R30, UR10, RZ ;  /* 0x0000000a1e0a7c10 */ /* 0x000fe2000ff1e0ff */
[----:B------:R-:W-:Y:S01]  /*08e0*/  @UP0 ULDC.64 UR10, c[0x0][0x248] ;  /* 0x00009200000a0ab9 */ /* 0x000fe20000000a00 */
[----:B------:R-:W-:Y:S02]  /*08f0*/  IMAD.SHL.U32 R241, R0, 0x40, RZ ;  /* 0x0000004000f17824 */ /* 0x000fe400078e00ff */
[----:B------:R-:W-:Y:S01]  /*0900*/  IADD3.X R11, R31, UR4, RZ, P0, !PT ;  /* 0x000000041f0b7c10 */ /* 0x000fe200087fe4ff */
[----:B------:R-:W-:Y:S02]  /*0910*/  @!P4 IMAD.IADD R14, R14, 0x1, -R9 ;  /* 0x000000010e0ec824 */ /* 0x000fe400078e0a09 */
[----:B------:R-:W-:Y:S01]  /*0920*/  @!P4 VIADD R2, R2, 0x1 ;  /* 0x000000010202c836 */ /* 0x000fe20000000000 */
[----:B------:R-:W4:Y:S01]  /*0930*/  S2UR UR4, SR_CgaCtaId ;  /* 0x00000000000479c3 */ /* 0x000f220000008800 */
[----:B------:R-:W-:Y:S01]  /*0940*/  IMAD.WIDE.U32 R20, R20, UR8, R10 ;  /* 0x0000000814147c25 */ /* 0x000fe2000f8e000a */
[----:B------:R-:W-:-:S02]  /*0950*/  ISETP.GE.U32.AND P0, PT, R14, R9, PT ;  /* 0x000000090e00720c */ /* 0x000fc40003f06070 */
[----:B------:R-:W-:Y:S01]  /*0960*/  @!P3 MOV R24, 0x400 ;  /* 0x000004000018b802 */ /* 0x000fe20000000f00 */
[C---:B------:R-:W-:Y:S01]  /*0970*/  VIADD R9, R32.reuse, 0x60 ;  /* 0x0000006020097836 */ /* 0x040fe20000000000 */
[----:B------:R-:W-:Y:S01]  /*0980*/  LOP3.LUT R241, R241, 0x1c0, RZ, 0xc0, !PT ;  /* 0x000001c0f1f17812 */ /* 0x000fe200078ec0ff */
[----:B------:R-:W-:Y:S02]  /*0990*/  VIADD R11, R32, 0x40 ;  /* 0x00000040200b7836 */ /* 0x000fe40000000000 */
[----:B-1----:R-:W-:Y:S01]  /*09a0*/  @!P6 IMAD R10, R17, R6, RZ ;  /* 0x00000006110ae224 */ /* 0x002fe200078e02ff */
[----:B------:R-:W-:Y:S01]  /*09b0*/  ISETP.GE.AND P1, PT, R9, UR5, PT ;  /* 0x0000000509007c0c */ /* 0x000fe2000bf26270 */
[----:B------:R-:W-:Y:S01]  /*09c0*/  VIADD R23, R21, UR7 ;  /* 0x0000000715177c36 */ /* 0x000fe20008000000 */
[----:B------:R-:W1:Y:S01]  /*09d0*/  @!P3 S2R R9, SR_CgaCtaId ;  /* 0x000000000009b919 */ /* 0x000e620000008800 */
[----:B------:R-:W-:Y:S01]  /*09e0*/  @!P6 IMAD.MOV.U32 R22, RZ, RZ, R20 ;  /* 0x000000ffff16e224 */ /* 0x000fe200078e0014 */
[----:B------:R-:W-:Y:S01]  /*09f0*/  ISETP.GE.AND P2, PT, R11, UR5, PT ;  /* 0x000000050b007c0c */ /* 0x000fe2000bf46270 */
[----:B------:R-:W-:-:S02]  /*0a00*/  @!P6 IMAD R10, R16, R7, R10 ;  /* 0x00000007100ae224 */ /* 0x000fc400078e020a */
[----:B------:R-:W-:Y:S02]  /*0a10*/  @!P6 IMAD.WIDE.U32 R14, R16, R6, R22 ;  /* 0x00000006100ee225 */ /* 0x000fe400078e0016 */
[----:B------:R-:W5:Y:S02]  /*0a20*/  @!P3 LDC.64 R6, c[0x0][0x240] ;  /* 0x00009000ff06bb82 */ /* 0x000f640000000a00 */
[----:B------:R-:W-:Y:S01]  /*0a30*/  @!P6 IMAD.IADD R10, R15, 0x1, R10 ;  /* 0x000000010f0ae824 */ /* 0x000fe200078e020a */
[----:B---3--:R-:W-:Y:S01]  /*0a40*/  @!P6 LEA R34, P4, R14, R4, 0x1 ;  /* 0x000000040e22e211 */ /* 0x008fe200078808ff */
[----:B------:R-:W-:Y:S01]  /*0a50*/  @P0 VIADD R2, R2, 0x1 ;  /* 0x0000000102020836 */ /* 0x000fe20000000000 */
[----:B------:R-:W-:Y:S01]  /*0a60*/  @!P5 MOV R4, 0x400 ;  /* 0x000004000004d802 */ /* 0x000fe20000000f00 */
[----:B------:R-:W3:Y:S01]  /*0a70*/  @!P1 S2R R27, SR_CgaCtaId ;  /* 0x00000000001b9919 */ /* 0x000ee20000008800 */
[----:B------:R-:W-:Y:S01]  /*0a80*/  @!P6 LEA.HI.X R35, R14, R5, R10, 0x1, P4 ;  /* 0x000000050e23e211 */ /* 0x000fe200020f0c0a */
[----:B------:R-:W-:Y:S01]  /*0a90*/  IMAD.SHL.U32 R5, R32, 0x40, RZ ;  /* 0x0000004020057824 */ /* 0x000fe200078e00ff */
[----:B------:R-:W-:Y:S01]  /*0aa0*/  @!P3 IADD3 R11, P0, R16, 0x20, RZ ;  /* 0x00000020100bb810 */ /* 0x000fe20007f1e0ff */
[----:B------:R-:W3:Y:S01]  /*0ab0*/  @!P2 S2R R29, SR_CgaCtaId ;  /* 0x00000000001da919 */ /* 0x000ee20000008800 */
[----:B------:R-:W-:Y:S01]  /*0ac0*/  ISETP.GE.AND P4, PT, R8, UR14, PT ;  /* 0x0000000e08007c0c */ /* 0x000fe2000bf86270 */
[----:B----4-:R-:W-:Y:S01]  /*0ad0*/  ULEA UR4, UR4, UR6, 0x18 ;  /* 0x0000000604047291 */ /* 0x010fe2000f8ec03f */
[----:B------:R-:W-:Y:S01]  /*0ae0*/  LOP3.LUT R5, R5, 0x1c0, RZ, 0xc0, !PT ;  /* 0x000001c005057812 */ /* 0x000fe200078ec0ff */
[----:B------:R-:W-:Y:S01]  /*0af0*/  @!P3 IMAD.X R37, RZ, RZ, R17, P0 ;  /* 0x000000ffff25b224 */ /* 0x000fe200000e0611 */
[----:B--2---:R-:W-:Y:S01]  /*0b00*/  @!P5 LEA R13, R13, R4, 0x18 ;  /* 0x000000040d0dd211 */ /* 0x004fe200078ec0ff */
[----:B------:R-:W-:Y:S01]  /*0b10*/  @UP0 UIMAD.WIDE.U32 UR6, UR23, UR10, URZ ;  /* 0x0000000a170602a5 */ /* 0x000fe2000f8e003f */
[----:B------:R-:W-:Y:S01]  /*0b20*/  LOP3.LUT R39, R5, 0x38, R30, 0xf8, !PT ;  /* 0x0000003805277812 */ /* 0x000fe200078ef81e */
[----:B------:R-:W-:Y:S01]  /*0b30*/  @UP0 UIMAD UR23, UR23, UR11, URZ ;  /* 0x0000000b171702a4 */ /* 0x000fe2000f8e023f */
[----:B------:R-:W-:Y:S01]  /*0b40*/  SHF.R.U32.HI R18, RZ, 0x3, R5 ;  /* 0x00000003ff127819 */ /* 0x000fe20000011605 */
[----:B------:R-:W-:Y:S01]  /*0b50*/  IMAD.SHL.U32 R26, R32, 0x8, RZ ;  /* 0x00000008201a7824 */ /* 0x000fe200078e00ff */
[----:B------:R-:W2:Y:S01]  /*0b60*/  @!P3 LDC.64 R4, c[0x0][0x210] ;  /* 0x00008400ff04bb82 */ /* 0x000ea20000000a00 */
[----:B------:R-:W-:Y:S01]  /*0b70*/  ISETP.GE.AND P0, PT, R8, UR14, PT ;  /* 0x0000000e08007c0c */ /* 0x000fe2000bf06270 */
[----:B------:R-:W-:Y:S01]  /*0b80*/  @UP0 UIADD3 UR23, UR7, UR23, URZ ;  /* 0x0000001707170290 */ /* 0x000fe2000fffe03f */
[----:B------:R-:W-:Y:S01]  /*0b90*/  LOP3.LUT R18, R39, R18, RZ, 0x3c, !PT ;  /* 0x0000001227127212 */ /* 0x000fe200078e3cff */
[----:B-----5:R-:W-:Y:S01]  /*0ba0*/  @!P3 IMAD R14, R37, R6, RZ ;  /* 0x00000006250eb224 */ /* 0x020fe200078e02ff */
[----:B-1----:R-:W-:Y:S01]  /*0bb0*/  @!P3 LEA R9, R9, R24, 0x18 ;  /* 0x000000180909b211 */ /* 0x002fe200078ec0ff */
[----:B------:R-:W-:Y:S01]  /*0bc0*/  @!P3 IMAD.MOV.U32 R24, RZ, RZ, R20 ;  /* 0x000000ffff18b224 */ /* 0x000fe200078e0014 */
[----:B------:R-:W-:Y:S01]  /*0bd0*/  LOP3.LUT R18, R18, 0xfffffe00, R25, 0xf8, !PT ;  /* 0xfffffe0012127812 */ /* 0x000fe200078ef819 */
[----:B------:R-:W-:Y:S01]  /*0be0*/  @!P3 IMAD.MOV.U32 R25, RZ, RZ, R23 ;  /* 0x000000ffff19b224 */ /* 0x000fe200078e0017 */
[----:B------:R-:W-:Y:S01]  /*0bf0*/  LEA.HI R8, R12, R3, RZ, 0x4 ;  /* 0x000000030c087211 */ /* 0x000fe200078f20ff */
[C---:B------:R-:W-:Y:S01]  /*0c00*/  @!P3 IMAD R7, R11.reuse, R7, R14 ;  /* 0x000000070b07b224 */ /* 0x040fe200078e020e */
[----:B------:R-:W-:Y:S01]  /*0c10*/  LEA R244, R18, UR4, 0x1 ;  /* 0x0000000412f47c11 */ /* 0x000fe2000f8e08ff */
[----:B------:R-:W-:Y:S01]  /*0c20*/  @!P3 IMAD.WIDE.U32 R24, R11, R6, R24 ;  /* 0x000000060b18b225 */ /* 0x000fe200078e0018 */
[----:B------:R-:W-:Y:S01]  /*0c30*/  SHF.R.S32.HI R15, RZ, 0x4, R8 ;  /* 0x00000004ff0f7819 */ /* 0x000fe20000011408 */
[----:B------:R-:W1:Y:S01]  /*0c40*/  @!P4 S2R R11, SR_CgaCtaId ;  /* 0x00000000000bc919 */ /* 0x000e620000008800 */
[----:B------:R-:W-:Y:S01]  /*0c50*/  @!P2 MOV R6, 0x400 ;  /* 0x000004000006a802 */ /* 0x000fe20000000f00 */
[----:B------:R-:W-:Y:S01]  /*0c60*/  @!P3 IMAD.IADD R14, R25, 0x1, R7 ;  /* 0x00000001190eb824 */ /* 0x000fe200078e0207 */
[C---:B------:R-:W-:Y:S01]  /*0c70*/  LEA.HI R10, R8.reuse, R15, RZ, 0x1 ;  /* 0x0000000f080a7211 */ /* 0x040fe200078f08ff */
[----:B------:R-:W-:Y:S01]  /*0c80*/  @!PT LDS RZ, [RZ] ;  /* 0x00000000fffff984 */ /* 0x000fe20000000800 */
[----:B------:R-:W-:Y:S01]  /*0c90*/  @!PT LDS RZ, [RZ] ;  /* 0x00000000fffff984 */ /* 0x000fe20000000800 */
[----:B------:R-:W-:Y:S01]  /*0ca0*/  @!PT LDS RZ, [RZ] ;  /* 0x00000000fffff984 */ /* 0x000fe20000000800 */
[----:B------:R-:W-:Y:S01]  /*0cb0*/  @!P6 LDGSTS.E.BYPASS.LTC128B.128 [R244], desc[UR18][R34.64] ;  /* 0x0000000022f4efae */ /* 0x000fe2000b901d52 */
[----:B------:R-:W-:Y:S01]  /*0cc0*/  LOP3.LUT R8, R8, 0xfffffff0, RZ, 0xc0, !PT ;  /* 0xfffffff008087812 */ /* 0x000fe200078ec0ff */
[----:B------:R-:W-:Y:S01]  /*0cd0*/  @!P3 IMAD R7, R18, 0x2, R9 ;  /* 0x000000021207b824 */ /* 0x000fe200078e0209 */
[----:B---3--:R-:W-:Y:S01]  /*0ce0*/  @!P2 LEA R29, R29, R6, 0x18 ;  /* 0x000000061d1da211 */ /* 0x008fe200078ec0ff */
[----:B------:R-:W-:Y:S01]  /*0cf0*/  @!P6 LDGSTS.E.BYPASS.LTC128B.128 [R244+0x4000], desc[UR18][R34.64+0x80] ;  /* 0x0400008022f4efae */ /* 0x000fe2000b901d52 */
[----:B------:R-:W-:Y:S01]  /*0d00*/  LOP3.LUT R6, R19, UR8, RZ, 0x3c, !PT ;  /* 0x0000000813067c12 */ /* 0x000fe2000f8e3cff */
[----:B------:R-:W-:Y:S01]  /*0d10*/  IMAD.IADD R8, R3, 0x1, -R8 ;  /* 0x0000000103087824 */ /* 0x000fe200078e0a08 */
[----:B------:R-:W-:Y:S01]  /*0d20*/  LOP3.LUT R10, R10, 0xfffffffe, RZ, 0xc0, !PT ;  /* 0xfffffffe0a0a7812 */ /* 0x000fe200078ec0ff */
[----:B------:R-:W-:Y:S01]  /*0d30*/  @!P6 LDGSTS.E.BYPASS.LTC128B.128 [R244+0x8000], desc[UR18][R34.64+0x100] ;  /* 0x0800010022f4efae */ /* 0x000fe2000b901d52 */
[----:B------:R-:W-:Y:S01]  /*0d40*/  @UP0 ULDC.64 UR8, c[0x0][0x250] ;  /* 0x0000940000080ab9 */ /* 0x000fe20000000a00 */
[----:B------:R-:W-:Y:S01]  /*0d50*/  @UP0 UMOV UR24, UR6 ;  /* 0x0000000600180c82 */ /* 0x000fe20008000000 */
[----:B------:R-:W-:Y:S01]  /*0d60*/  SHF.R.S32.HI R9, RZ, 0x1f, R8 ;  /* 0x0000001fff097819 */ /* 0x000fe20000011408 */
[----:B------:R-:W-:Y:S01]  /*0d70*/  @!P6 LDGSTS.E.BYPASS.LTC128B.128 [R244+0xc000], desc[UR18][R34.64+0x180] ;  /* 0x0c00018022f4efae */ /* 0x000fe2000b901d52 */
[C---:B--2---:R-:W-:Y:S01]  /*0d80*/  @!P3 LEA R36, P6, R24.reuse, R4, 0x1 ;  /* 0x000000041824b211 */ /* 0x044fe200078c08ff */
[----:B------:R-:W-:Y:S01]  /*0d90*/  IMAD.IADD R10, R15, 0x1, -R10 ;  /* 0x000000010f0a7824 */ /* 0x000fe200078e0a0a */
[----:B------:R-:W-:Y:S01]  /*0da0*/  @!P1 MOV R4, 0x400 ;  /* 0x0000040000049802 */ /* 0x000fe20000000f00 */
[----:B------:R-:W-:Y:S01]  /*0db0*/  @UP0 UIMAD.WIDE.U32 UR26, UR25, UR8, URZ ;  /* 0x00000008191a02a5 */ /* 0x000fe2000f8e003f */
[----:B------:R-:W-:Y:S01]  /*0dc0*/  @!P3 LEA.HI.X R37, R24, R5, R14, 0x1, P6 ;  /* 0x000000051825b211 */ /* 0x000fe200030f0c0e */
[----:B------:R-:W-:Y:S01]  /*0dd0*/  @UP0 UIMAD UR25, UR25, UR9, URZ ;  /* 0x00000009191902a4 */ /* 0x000fe2000f8e023f */
[----:B------:R-:W-:Y:S01]  /*0de0*/  ISETP.GE.AND P6, PT, R6, RZ, PT ;  /* 0x000000ff0600720c */ /* 0x000fe20003fc6270 */
[----:B------:R-:W2:Y:S01]  /*0df0*/  @!P2 LDC.64 R14, c[0x0][0x240] ;  /* 0x00009000ff0eab82 */ /* 0x000ea20000000a00 */
[----:B------:R-:W-:Y:S01]  /*0e00*/  LEA.HI R9, R9, R8, RZ, 0x3 ;  /* 0x0000000809097211 */ /* 0x000fe200078f18ff */
[----:B------:R-:W-:Y:S01]  /*0e10*/  @!P3 LDGSTS.E.BYPASS.LTC128B.128 [R7+0x1000], desc[UR18][R36.64] ;  /* 0x010000002407bfae */ /* 0x000fe2000b901d52 */
[----:B------:R-:W-:Y:S01]  /*0e20*/  @!P1 LEA R27, R27, R4, 0x18 ;  /* 0x000000041b1b9211 */ /* 0x000fe200078ec0ff */
[----:B------:R-:W-:Y:S01]  /*0e30*/  @UP0 UIADD3 UR25, UR27, UR25, URZ ;  /* 0x000000191b190290 */ /* 0x000fe2000fffe03f */
        /* <DEDUP_REMOVED lines=36> */
.L_x_1687:
        /* <DEDUP_REMOVED lines=15> */
.L_x_1688:
        /* <DEDUP_REMOVED lines=93> */
[----:B------:R-:W-:Y:S01]  /*1740*/  IMAD.U32 R14, RZ, RZ, UR6 ;  /* 0x00000006ff0e7e24 */ /* 0x000fe2000f8e00ff */
[----:B------:R-:W-:Y:S01]  /*1750*/  ULDC UR6, c[0x0][0x39c] ;  /* 0x0000e70000067ab9 */ /* 0x000fe20000000800 */
        /* <DEDUP_REMOVED lines=19> */
[----:B-1----:R-:W-:Y:S02]  /*1890*/  @!P0 LEA R14, P4, R9, R4, 0x1 ;  /* 0x00000004090e8211 */ /* 0x002fe400078808ff */
[----:B------:R-:W-:Y:S01]  /*18a0*/  LOP3.LUT R3, R3, 0x6, RZ, 0xc0, !PT ;  /* 0x0000000603037812 */ /* 0x000fe200078ec0ff */
[----:B------:R-:W-:Y:S01]  /*18b0*/  IMAD.IADD R242, R2, 0x1, R11 ;  /* 0x0000000102f27824 */ /* 0x000fe200078e020b */
[----:B------:R-:W-:Y:S01]  /*18c0*/  @!P0 LEA.HI.X R15, R9, R5, R12, 0x1, P4 ;  /* 0x00000005090f8211 */ /* 0x000fe200020f0c0c */
[----:B------:R-:W-:Y:S01]  /*18d0*/  IMAD.MOV.U32 R5, RZ, RZ, 0x20 ;  /* 0x00000020ff057424 */ /* 0x000fe200078e00ff */
[----:B------:R-:W-:Y:S02]  /*18e0*/  R2P PR, R8, 0x6 ;  /* 0x0000000608007804 */ /* 0x000fe40000000000 */
[----:B------:R-:W-:-:S03]  /*18f0*/  LEA R242, R242, UR4, 0x1 ;  /* 0x00000004f2f27c11 */ /* 0x000fc6000f8e08ff */
[----:B------:R-:W-:-:S05]  /*1900*/  SEL R5, R5, 0xffffffe0, !P2 ;  /* 0xffffffe005057807 */ /* 0x000fca0005000000 */
[----:B------:R-:W-:Y:S01]  /*1910*/  IMAD R238, R5, 0x2, R242 ;  /* 0x0000000205ee7824 */ /* 0x000fe200078e02f2 */
        /* <DEDUP_REMOVED lines=28> */
[----:B------:R-:W2:Y:S03]  /*1ae0*/  LDSM.16.M88.4 R20, [R241+0x10000] ;  /* 0x01000000f114783b */ /* 0x000ea60000000200 */
[----:B------:R-:W-:Y:S01]  /*1af0*/  IMAD R237, R5, 0x2, R240 ;  /* 0x0000000205ed7824 */ /* 0x000fe200078e02f0 */
[----:B------:R-:W-:Y:S04]  /*1b00*/  LDSM.16.M88.4 R36, [R240] ;  /* 0x00000000f024783b */ /* 0x000fe80000000200 */
[----:B------:R-:W-:Y:S01]  /*1b10*/  @P1 VIADD R239, R0, 0xffffffe0 ;  /* 0xffffffe000ef1836 */ /* 0x000fe20000000000 */
[----:B------:R-:W3:Y:S01]  /*1b20*/  LDSM.16.M88.4 R44, [R241+0x10800] ;  /* 0x01080000f12c783b */ /* 0x000ee20000000200 */
[----:B------:R-:W-:-:S03]  /*1b30*/  IMAD.MOV.U32 R0, RZ, RZ, 0x40 ;  /* 0x00000040ff007424 */ /* 0x000fc600078e00ff */
[----:B------:R-:W-:Y:S02]  /*1b40*/  LDSM.16.M88.4 R68, [R239] ;  /* 0x00000000ef44783b */ /* 0x000fe40000000200 */
[----:B------:R-:W-:Y:S02]  /*1b50*/  SEL R0, R0, 0xffffffc0, !P2 ;  /* 0xffffffc000007807 */ /* 0x000fe40005000000 */
[----:B------:R-:W4:Y:S03]  /*1b60*/  LDSM.16.M88.4 R56, [R241+0x11000] ;  /* 0x01100000f138783b */ /* 0x000f260000000200 */
[----:B------:R-:W-:Y:S01]  /*1b70*/  IMAD.IADD R235, R241, 0x1, R0 ;  /* 0x00000001f1eb7824 */ /* 0x000fe200078e0200 */
[----:B------:R-:W-:Y:S01]  /*1b80*/  LDSM.16.M88.4 R76, [R238] ;  /* 0x00000000ee4c783b */ /* 0x000fe20000000200 */
[----:B------:R-:W-:-:S03]  /*1b90*/  IMAD.IADD R228, R0, 0x1, R239 ;  /* 0x0000000100e47824 */ /* 0x000fc600078e02ef */
        /* <DEDUP_REMOVED lines=23> */
[----:B------:R-:W-:Y:S01]  /*1d10*/  HMMA.16816.F32 R20, R36, R70, R20 ;  /* 0x000000462414723c */ /* 0x000fe20000001814 */
[----:B------:R-:W-:Y:S05]  /*1d20*/  LDSM.16.M88.4 R68, [R241+0x12000] ;  /* 0x01200000f144783b */ /* 0x000fea0000000200 */
[----:B------:R-:W-:Y:S01]  /*1d30*/  HMMA.16816.F32 R52, R52, R42, RZ ;  /* 0x0000002a3434723c */ /* 0x000fe200000018ff */
        /* <DEDUP_REMOVED lines=8> */
[----:B------:R-:W-:Y:S06]  /*1dc0*/  HMMA.16816.F32 R80, R36, R64, R80 ;  /* 0x000000402450723c */ /* 0x000fec0000001850 */
[----:B------:R-:W-:Y:S01]  /*1dd0*/  HMMA.16816.F32 R20, R76, R90, R20 ;  /* 0x0000005a4c14723c */ /* 0x000fe20000001814 */
[----:B------:R-:W-:Y:S05]  /*1de0*/  LDSM.16.M88.4 R88, [R239+0x2000] ;  /* 0x00200000ef58783b */ /* 0x000fea0000000200 */
[----:B------:R-:W-:Y:S01]  /*1df0*/  HMMA.16816.F32 R36, R36, R66, R52 ;  /* 0x000000422424723c */ /* 0x000fe20000001834 */
[----:B------:R-:W-:Y:S04]  /*1e00*/  LDSM.16.M88.4 R64, [R228+0x1800] ;  /* 0x00180000e440783b */ /* 0x000fe80000000200 */
[----:B------:R-:W-:Y:S01]  /*1e10*/  LDSM.16.M88.4 R52, [R241+0x13000] ;  /* 0x01300000f134783b */ /* 0x000fe20000000200 */
[C---:B---3--:R-:W-:Y:S06]  /*1e20*/  HMMA.16816.F32 R32, R76.reuse, R16, R32 ;  /* 0x000000104c20723c */ /* 0x048fec0000001820 */
[C---:B------:R-:W-:Y:S01]  /*1e30*/  HMMA.16816.F32 R44, R76.reuse, R18, R44 ;  /* 0x000000124c2c723c */ /* 0x040fe2000000182c */
[----:B------:R-:W-:Y:S05]  /*1e40*/  LDSM.16.M88.4 R16, [R241+0x12800] ;  /* 0x01280000f110783b */ /* 0x000fea0000000200 */
[C---:B------:R-:W-:Y:S06]  /*1e50*/  HMMA.16816.F32 R60, R76.reuse, R28, R60 ;  /* 0x0000001c4c3c723c */ /* 0x040fec000000183c */
[----:B------:R-:W-:Y:S01]  /*1e60*/  HMMA.16816.F32 R56, R76, R30, R56 ;  /* 0x0000001e4c38723c */ /* 0x000fe20000001838 */
[----:B------:R-:W2:Y:S05]  /*1e70*/  LDSM.16.M88.4 R28, [R240+0x4000] ;  /* 0x00400000f01c783b */ /* 0x000eaa0000000200 */
[----:B-1----:R-:W-:Y:S06]  /*1e80*/  HMMA.16816.F32 R8, R48, R68, R8 ;  /* 0x000000443008723c */ /* 0x002fec0000001808 */
[----:B------:R-:W-:Y:S06]  /*1e90*/  HMMA.16816.F32 R80, R76, R72, R80 ;  /* 0x000000484c50723c */ /* 0x000fec0000001850 */
[----:B------:R-:W-:Y:S01]  /*1ea0*/  HMMA.16816.F32 R20, R24, R86, R20 ;  /* 0x000000561814723c */ /* 0x000fe20000001814 */
[----:B------:R-:W-:Y:S05]  /*1eb0*/  LDSM.16.M88.4 R84, [R241+0x13800] ;  /* 0x01380000f154783b */ /* 0x000fea0000000200 */
[----:B------:R-:W-:Y:S01]  /*1ec0*/  HMMA.16816.F32 R76, R76, R74, R36 ;  /* 0x0000004a4c4c723c */ /* 0x000fe20000001824 */
[----:B------:R-:W-:Y:S04]  /*1ed0*/  LDSM.16.M88.4 R72, [R235+0x12000] ;  /* 0x01200000eb48783b */ /* 0x000fe80000000200 */
[----:B------:R-:W-:Y:S01]  /*1ee0*/  LDSM.16.M88.4 R36, [R239+0x2800] ;  /* 0x00280000ef24783b */ /* 0x000fe20000000200 */
[C---:B------:R-:W-:Y:S06]  /*1ef0*/  HMMA.16816.F32 R32, R24.reuse, R12, R32 ;  /* 0x0000000c1820723c */ /* 0x040fec0000001820 */
[C---:B------:R-:W-:Y:S01]  /*1f00*/  HMMA.16816.F32 R44, R24.reuse, R14, R44 ;  /* 0x0000000e182c723c */ /* 0x040fe2000000182c */
[----:B------:R-:W-:Y:S05]  /*1f10*/  LDSM.16.M88.4 R12, [R239+0x3000] ;  /* 0x00300000ef0c783b */ /* 0x000fea0000000200 */
[C---:B------:R-:W-:Y:S06]  /*1f20*/  HMMA.16816.F32 R60, R24.reuse, R40, R60 ;  /* 0x00000028183c723c */ /* 0x040fec000000183c */
[----:B------:R-:W-:Y:S01]  /*1f30*/  HMMA.16816.F32 R56, R24, R42, R56 ;  /* 0x0000002a1838723c */ /* 0x000fe20000001838 */
[----:B------:R-:W1:Y:S05]  /*1f40*/  LDSM.16.M88.4 R40, [R238+0x4000] ;  /* 0x00400000ee28783b */ /* 0x000e6a0000000200 */
[----:B--2---:R-:W-:Y:S06]  /*1f50*/  HMMA.16816.F32 R8, R28, R88, R8 ;  /* 0x000000581c08723c */ /* 0x004fec0000001808 */
        /* <DEDUP_REMOVED lines=11> */
[----:B------:R-:W2:Y:S05]  /*2010*/  LDSM.16.M88.4 R52, [R228+0x2000] ;  /* 0x00200000e434783b */ /* 0x000eaa0000000200 */
[----:B-1----:R-:W-:Y:S06]  /*2020*/  HMMA.16816.F32 R8, R40, R72, R8 ;  /* 0x000000482808723c */ /* 0x002fec0000001808 */
        /* <DEDUP_REMOVED lines=17> */
[----:B------:R-:W2:Y:S04]  /*2140*/  LDSM.16.M88.4 R28, [R228+0x2800] ;  /* 0x00280000e41c783b */ /* 0x000ea80000000200 */
[----:B------:R-:W-:Y:S01]  /*2150*/  LDSM.16.M88.4 R64, [R239+0x4800] ;  /* 0x00480000ef40783b */ /* 0x000fe20000000200 */
        /* <DEDUP_REMOVED lines=19> */
[----:B------:R-:W-:Y:S01]  /*2290*/  HMMA.16816.F32 R20, R88, R18, R20 ;  /* 0x000000125814723c */ /* 0x000fe20000001814 */
[----:B------:R-:W-:Y:S05]  /*22a0*/  LDSM.16.M88.4 R16, [R241+0x15800] ;  /* 0x01580000f110783b */ /* 0x000fea0000000200 */
[C---:B------:R-:W-:Y:S06]  /*22b0*/  HMMA.16816.F32 R80, R40.reuse, R48, R80 ;  /* 0x000000302850723c */ /* 0x040fec0000001850 */
[----:B------:R-:W-:Y:S01]  /*22c0*/  HMMA.16816.F32 R76, R40, R50, R76 ;  /* 0x00000032284c723c */ /* 0x000fe2000000184c */
[----:B------:R-:W2:Y:S04]  /*22d0*/  LDSM.16.M88.4 R48, [R235+0x14800] ;  /* 0x01480000eb30783b */ /* 0x000ea80000000200 */
[----:B------:R-:W-:Y:S01]  /*22e0*/  LDSM.16.M88.4 R40, [R242+0xc000] ;  /* 0x00c00000f228783b */ /* 0x000fe20000000200 */
[C---:B----4-:R-:W-:Y:S06]  /*22f0*/  HMMA.16816.F32 R60, R68.reuse, R24, R60 ;  /* 0x00000018443c723c */ /* 0x050fec000000183c */
[----:B------:R-:W-:Y:S01]  /*2300*/  HMMA.16816.F32 R56, R68, R26, R56 ;  /* 0x0000001a4438723c */ /* 0x000fe20000001838 */
[----:B------:R-:W3:Y:S05]  /*2310*/  LDSM.16.M88.4 R24, [R241+0x16000] ;  /* 0x01600000f118783b */ /* 0x000eea0000000200 */
[----:B------:R-:W-:Y:S06]  /*2320*/  HMMA.16816.F32 R32, R88, R64, R32 ;  /* 0x000000405820723c */ /* 0x000fec0000001820 */
[----:B-1----:R-:W-:Y:S06]  /*2330*/  HMMA.16816.F32 R8, R52, R36, R8 ;  /* 0x000000243408723c */ /* 0x002fec0000001808 */
[----:B------:R-:W-:Y:S01]  /*2340*/  HMMA.16816.F32 R44, R88, R66, R44 ;  /* 0x00000042582c723c */ /* 0x000fe2000000182c */
[----:B------:R-:W-:Y:S05]  /*2350*/  LDSM.16.M88.4 R64, [R235+0x15800] ;  /* 0x01580000eb40783b */ /* 0x000fea0000000200 */
[----:B------:R-:W-:Y:S01]  /*2360*/  HMMA.16816.F32 R20, R72, R94, R20 ;  /* 0x0000005e4814723c */ /* 0x000fe20000001814 */
        /* <DEDUP_REMOVED lines=8> */
[----:B--2---:R-:W-:Y:S06]  /*23f0*/  HMMA.16816.F32 R32, R72, R48, R32 ;  /* 0x000000304820723c */ /* 0x004fec0000001820 */
[----:B---3--:R-:W-:Y:S06]  /*2400*/  HMMA.16816.F32 R8, R40, R24, R8 ;  /* 0x000000182808723c */ /* 0x008fec0000001808 */
[----:B------:R-:W-:Y:S01]  /*2410*/  HMMA.16816.F32 R44, R72, R50, R44 ;  /* 0x00000032482c723c */ /* 0x000fe2000000182c */
[----:B------:R-:W-:Y:S05]  /*2420*/  LDSM.16.M88.4 R48, [R228+0x5000] ;  /* 0x00500000e430783b */ /* 0x000fea0000000200 */
[----:B------:R-:W-:Y:S01]  /*2430*/  HMMA.16816.F32 R20, R52, R38, R20 ;  /* 0x000000263414723c */ /* 0x000fe20000001814 */
[----:B------:R-:W2:Y:S05]  /*2440*/  LDSM.16.M88.4 R36, [R241+0x16800] ;  /* 0x01680000f124783b */ /* 0x000eaa0000000200 */
[C---:B------:R-:W-:Y:S06]  /*2450*/  HMMA.16816.F32 R80, R12.reuse, R16, R80 ;  /* 0x000000100c50723c */ /* 0x040fec0000001850 */
        /* <DEDUP_REMOVED lines=35> */
[----:B------:R-:W-:Y:S01]  /*2690*/  FMUL.FTZ R4, R9, UR6 ;  /* 0x0000000609047c20 */ /* 0x000fe20008410000 */
[----:B------:R-:W-:-:S02]  /*26a0*/  FMUL.FTZ R6, R10, UR6 ;  /* 0x000000060a067c20 */ /* 0x000fc40008410000 */
[----:B--2---:R-:W-:Y:S02]  /*26b0*/  HMMA.16816.F32 R80, R52, R36, R80 ;  /* 0x000000243450723c */ /* 0x004fe40000001850 */
[----:B------:R-:W-:Y:S04]  /*26c0*/  MUFU.TANH R0, R0 ;  /* 0x0000000000007308 */ /* 0x000fe80000002400 */
[C---:B------:R-:W-:Y:S01]  /*26d0*/  HMMA.16816.F32 R60, R40.reuse, R88, R60 ;  /* 0x00000058283c723c */ /* 0x040fe2000000183c */
[----:B------:R-:W-:Y:S02]  /*26e0*/  FMUL.FTZ R36, R11, UR6 ;  /* 0x000000060b247c20 */ /* 0x000fe40008410000 */
[----:B------:R-:W2:Y:S01]  /*26f0*/  LDSM.16.M88.4 R8, [R239+0x7800] ;  /* 0x00780000ef08783b */ /* 0x000ea20000000200 */
[----:B------:R-:W-:Y:S02]  /*2700*/  MUFU.TANH R4, R4 ;  /* 0x0000000400047308 */ /* 0x000fe40000002400 */
[----:B------:R-:W-:Y:S06]  /*2710*/  HMMA.16816.F32 R68, R40, R90, R68 ;  /* 0x0000005a2844723c */ /* 0x000fec0000001844 */
[----:B------:R-:W-:Y:S01]  /*2720*/  HMMA.16816.F32 R20, R84, R46, R20 ;  /* 0x0000002e5414723c */ /* 0x000fe20000001814 */
[----:B------:R-:W4:Y:S01]  /*2730*/  LDSM.16.M88.4 R44, [R235+0x17000] ;  /* 0x01700000eb2c783b */ /* 0x000f220000000200 */
[----:B------:R-:W5:Y:S04]  /*2740*/  MUFU.TANH R36, R36 ;  /* 0x0000002400247308 */ /* 0x000f680000002400 */
[----:B------:R-:W-:Y:S04]  /*2750*/  HMMA.16816.F32 R76, R52, R38, R76 ;  /* 0x00000026344c723c */ /* 0x000fe8000000184c */
[----:B------:R-:W-:Y:S02]  /*2760*/  MUFU.TANH R6, R6 ;  /* 0x0000000600067308 */ /* 0x000fe40000002400 */
[----:B-1----:R-:W-:Y:S06]  /*2770*/  HMMA.16816.F32 R80, R40, R24, R80 ;  /* 0x000000182850723c */ /* 0x002fec0000001850 */
[C---:B---3--:R-:W-:Y:S06]  /*2780*/  HMMA.16816.F32 R60, R28.reuse, R12, R60 ;  /* 0x0000000c1c3c723c */ /* 0x048fec000000183c */
[----:B------:R-:W-:Y:S01]  /*2790*/  HMMA.16816.F32 R68, R28, R14, R68 ;  /* 0x0000000e1c44723c */ /* 0x000fe20000001844 */
[----:B------:R-:W1:Y:S01]  /*27a0*/  LDSM.16.M88.4 R12, [R235+0x17800] ;  /* 0x01780000eb0c783b */ /* 0x000e620000000200 */
[----:B------:R-:W-:Y:S01]  /*27b0*/  FMUL.FTZ R20, R20, UR6 ;  /* 0x0000000614147c20 */ /* 0x000fe20008410000 */
[----:B------:R-:W-:Y:S01]  /*27c0*/  FMUL.FTZ R21, R21, UR6 ;  /* 0x0000000615157c20 */ /* 0x000fe20008410000 */
[----:B------:R-:W-:Y:S01]  /*27d0*/  FMUL.FTZ R22, R22, UR6 ;  /* 0x0000000616167c20 */ /* 0x000fe20008410000 */
[----:B------:R-:W-:Y:S01]  /*27e0*/  FMUL.FTZ R23, R23, UR6 ;  /* 0x0000000617177c20 */ /* 0x000fe20008410000 */
[C---:B------:R-:W-:Y:S01]  /*27f0*/  HMMA.16816.F32 R32, R16.reuse, R56, R32 ;  /* 0x000000381020723c */ /* 0x040fe20000001820 */
[----:B------:R-:W-:Y:S05]  /*2800*/  MUFU.TANH R37, R20 ;  /* 0x0000001400257308 */ /* 0x000fea0000002400 */
[----:B------:R-:W-:Y:S01]  /*2810*/  HMMA.16816.F32 R96, R16, R58, R96 ;  /* 0x0000003a1060723c */ /* 0x000fe20000001860 */
[----:B------:R-:W3:Y:S02]  /*2820*/  LDSM.16.M88.4 R56, [R228+0x7000] ;  /* 0x00700000e438783b */ /* 0x000ee40000000200 */
[----:B------:R-:W5:Y:S03]  /*2830*/  MUFU.TANH R24, R22 ;  /* 0x0000001600187308 */ /* 0x000f660000002400 */
[----:B------:R-:W-:Y:S05]  /*2840*/  HMMA.16816.F32 R76, R40, R26, R76 ;  /* 0x0000001a284c723c */ /* 0x000fea000000184c */
[----:B------:R-:W5:Y:S01]  /*2850*/  MUFU.TANH R25, R23 ;  /* 0x0000001700197308 */ /* 0x000f620000002400 */
[----:B--2---:R-:W-:Y:S06]  /*2860*/  HMMA.16816.F32 R80, R28, R8, R80 ;  /* 0x000000081c50723c */ /* 0x004fec0000001850 */
[----:B----4-:R-:W-:Y:S06]  /*2870*/  HMMA.16816.F32 R60, R16, R44, R60 ;  /* 0x0000002c103c723c */ /* 0x010fec000000183c */
[----:B------:R-:W-:Y:S01]  /*2880*/  HMMA.16816.F32 R32, R84, R48, R32 ;  /* 0x000000305420723c */ /* 0x000fe20000001820 */
[----:B------:R2:W4:Y:S05]  /*2890*/  MUFU.TANH R48, R21 ;  /* 0x0000001500307308 */ /* 0x00052a0000002400 */
[----:B------:R-:W-:Y:S06]  /*28a0*/  HMMA.16816.F32 R76, R28, R10, R76 ;  /* 0x0000000a1c4c723c */ /* 0x000fec000000184c */
[C---:B------:R-:W-:Y:S01]  /*28b0*/  HMMA.16816.F32 R68, R16.reuse, R46, R68 ;  /* 0x0000002e1044723c */ /* 0x040fe20000001844 */
[----:B--2---:R-:W2:Y:S05]  /*28c0*/  LDSM.16.M88.4 R20, [R228+0x7800] ;  /* 0x00780000e414783b */ /* 0x004eaa0000000200 */
[----:B-1----:R-:W-:Y:S01]  /*28d0*/  HMMA.16816.F32 R80, R16, R12, R80 ;  /* 0x0000000c1050723c */ /* 0x002fe20000001850 */
[----:B------:R-:W-:-:S05]  /*28e0*/  DEPBAR.LE SB0, 0x0 ;  /* 0x000080000000791a */ /* 0x000fca0000000000 */
[----:B------:R-:W-:Y:S01]  /*28f0*/  FMUL.FTZ R32, R32, UR6 ;  /* 0x0000000620207c20 */ /* 0x000fe20008410000 */
[C---:B------:R-:W-:Y:S01]  /*2900*/  HMMA.16816.F32 R96, R84.reuse, R50, R96 ;  /* 0x000000325460723c */ /* 0x040fe20000001860 */
[----:B------:R-:W-:Y:S02]  /*2910*/  IMAD.U32 R12, RZ, RZ, UR13 ;  /* 0x0000000dff0c7e24 */ /* 0x000fe4000f8e00ff */
[----:B------:R-:W-:Y:S01]  /*2920*/  FMUL.FTZ R34, R34, UR6 ;  /* 0x0000000622227c20 */ /* 0x000fe20008410000 */
[----:B------:R-:W-:Y:S01]  /*2930*/  FMUL.FTZ R33, R33, UR6 ;  /* 0x0000000621217c20 */ /* 0x000fe20008410000 */
[----:B------:R-:W-:Y:S01]  /*2940*/  FMUL.FTZ R8, R35, UR6 ;  /* 0x0000000623087c20 */ /* 0x000fe20008410000 */
[----:B------:R-:W-:Y:S01]  /*2950*/  IMAD R3, R12, 0x40, R3 ;  /* 0x000000400c037824 */ /* 0x000fe200078e0203 */
[----:B---3--:R-:W-:Y:S01]  /*2960*/  HMMA.16816.F32 R60, R84, R56, R60 ;  /* 0x00000038543c723c */ /* 0x008fe2000000183c */
[----:B------:R-:W-:Y:S02]  /*2970*/  MUFU.TANH R32, R32 ;  /* 0x0000002000207308 */ /* 0x000fe40000002400 */
[C---:B------:R-:W-:Y:S01]  /*2980*/  VIADD R11, R3.reuse, 0x1 ;  /* 0x00000001030b7836 */ /* 0x040fe20000000000 */
[C---:B------:R-:W-:Y:S01]  /*2990*/  ISETP.GE.AND P2, PT, R3.reuse, UR21, PT ;  /* 0x0000001503007c0c */ /* 0x040fe2000bf46270 */
[C---:B------:R-:W-:Y:S01]  /*29a0*/  VIADD R10, R3.reuse, 0x8 ;  /* 0x00000008030a7836 */ /* 0x040fe20000000000 */
[----:B------:R-:W-:Y:S01]  /*29b0*/  HMMA.16816.F32 R76, R16, R14, R76 ;  /* 0x0000000e104c723c */ /* 0x000fe2000000184c */
[----:B------:R-:W-:Y:S01]  /*29c0*/  VIADD R12, R3, 0x9 ;  /* 0x00000009030c7836 */ /* 0x000fe20000000000 */
[----:B------:R-:W-:Y:S01]  /*29d0*/  ISETP.GE.AND P1, PT, R11, UR21, PT ;  /* 0x000000150b007c0c */ /* 0x000fe2000bf26270 */
[----:B------:R-:W1:Y:S01]  /*29e0*/  MUFU.TANH R34, R34 ;  /* 0x0000002200227308 */ /* 0x000e620000002400 */
[----:B------:R-:W-:Y:S01]  /*29f0*/  ISETP.GE.AND P0, PT, R10, UR21, PT ;  /* 0x000000150a007c0c */ /* 0x000fe2000bf06270 */
[C---:B------:R-:W-:Y:S01]  /*2a00*/  VIADD R10, R3.reuse, 0x11 ;  /* 0x00000011030a7836 */ /* 0x040fe20000000000 */
[----:B-----5:R-:W-:Y:S01]  /*2a10*/  FSEL R36, R36, -INF , !P1 ;  /* 0xff80000024247808 */ /* 0x020fe20004800000 */
[C---:B------:R-:W-:Y:S01]  /*2a20*/  HMMA.16816.F32 R68, R84.reuse, R58, R68 ;  /* 0x0000003a5444723c */ /* 0x040fe20000001844 */
[----:B------:R-:W-:Y:S01]  /*2a30*/  FSEL R19, R0, -INF , !P2 ;  /* 0xff80000000137808 */ /* 0x000fe20005000000 */
[C---:B------:R-:W-:Y:S01]  /*2a40*/  VIADD R0, R3.reuse, 0x20 ;  /* 0x0000002003007836 */ /* 0x040fe20000000000 */
[----:B------:R-:W-:Y:S01]  /*2a50*/  FSEL R17, R4, -INF , !P1 ;  /* 0xff80000004117808 */ /* 0x000fe20004800000 */
[----:B------:R-:W-:Y:S01]  /*2a60*/  MUFU.TANH R33, R33 ;  /* 0x0000002100217308 */ /* 0x000fe20000002400 */
[----:B------:R-:W-:Y:S01]  /*2a70*/  FSEL R24, R24, -INF , !P0 ;  /* 0xff80000018187808 */ /* 0x000fe20004000000 */
[----:B------:R-:W-:Y:S01]  /*2a80*/  FMUL.FTZ R9, R96, UR6 ;  /* 0x0000000660097c20 */ /* 0x000fe20008410000 */
[----:B------:R-:W-:Y:S01]  /*2a90*/  ISETP.GE.AND P1, PT, R0, UR21, PT ;  /* 0x0000001500007c0c */ /* 0x000fe2000bf26270 */
[----:B------:R-:W-:Y:S01]  /*2aa0*/  VIADD R0, R3, 0x21 ;  /* 0x0000002103007836 */ /* 0x000fe20000000000 */
[----:B------:R-:W-:Y:S01]  /*2ab0*/  FSEL R37, R37, -INF , !P0 ;  /* 0xff80000025257808 */ /* 0x000fe20004000000 */
[C---:B------:R-:W-:Y:S01]  /*2ac0*/  VIADD R11, R3.reuse, 0x10 ;  /* 0x00000010030b7836 */ /* 0x040fe20000000000 */
[----:B------:R-:W-:Y:S01]  /*2ad0*/  ISETP.GE.AND P6, PT, R12, UR21, PT ;  /* 0x000000150c007c0c */ /* 0x000fe2000bfc6270 */
[----:B------:R-:W3:Y:S01]  /*2ae0*/  MUFU.TANH R8, R8 ;  /* 0x0000000800087308 */ /* 0x000ee20000002400 */
[----:B------:R-:W-:Y:S01]  /*2af0*/  ISETP.GE.AND P0, PT, R0, UR21, PT ;  /* 0x0000001500007c0c */ /* 0x000fe2000bf06270 */
[----:B------:R-:W-:Y:S01]  /*2b00*/  VIADD R0, R3, 0x28 ;  /* 0x0000002803007836 */ /* 0x000fe20000000000 */
[C---:B--2---:R-:W-:Y:S01]  /*2b10*/  HMMA.16816.F32 R80, R84.reuse, R20, R80 ;  /* 0x000000145450723c */ /* 0x044fe20000001850 */
[----:B------:R-:W-:Y:S01]  /*2b20*/  FMUL.FTZ R60, R60, UR6 ;  /* 0x000000063c3c7c20 */ /* 0x000fe20008410000 */
[----:B------:R-:W-:Y:S01]  /*2b30*/  FMUL.FTZ R62, R62, UR6 ;  /* 0x000000063e3e7c20 */ /* 0x000fe20008410000 */
[----:B------:R-:W-:Y:S01]  /*2b40*/  FMUL.FTZ R35, R97, UR6 ;  /* 0x0000000661237c20 */ /* 0x000fe20008410000 */
[----:B------:R-:W-:Y:S01]  /*2b50*/  ISETP.GE.AND P4, PT, R10, UR21, PT ;  /* 0x000000150a007c0c */ /* 0x000fe2000bf86270 */
[----:B------:R-:W-:Y:S01]  /*2b60*/  VIADD R10, R3, 0x18 ;  /* 0x00000018030a7836 */ /* 0x000fe20000000000 */
[----:B------:R-:W-:Y:S01]  /*2b70*/  FSEL R4, R25, -INF , !P6 ;  /* 0xff80000019047808 */ /* 0x000fe20007000000 */
[----:B------:R-:W2:Y:S01]  /*2b80*/  MUFU.TANH R9, R9 ;  /* 0x0000000900097308 */ /* 0x000ea20000002400 */
[----:B----4-:R-:W-:Y:S01]  /*2b90*/  FSEL R21, R48, -INF , !P6 ;  /* 0xff80000030157808 */ /* 0x010fe20007000000 */
[----:B------:R-:W-:Y:S01]  /*2ba0*/  HMMA.16816.F32 R76, R84, R22, R76 ;  /* 0x00000016544c723c */ /* 0x000fe2000000184c */
[----:B------:R-:W-:Y:S01]  /*2bb0*/  ISETP.GE.AND P6, PT, R0, UR21, PT ;  /* 0x0000001500007c0c */ /* 0x000fe2000bfc6270 */
[----:B------:R-:W-:Y:S01]  /*2bc0*/  VIADD R0, R3, 0x29 ;  /* 0x0000002903007836 */ /* 0x000fe20000000000 */
[----:B------:R-:W-:Y:S01]  /*2bd0*/  ISETP.GE.AND P5, PT, R11, UR21, PT ;  /* 0x000000150b007c0c */ /* 0x000fe2000bfa6270 */
[----:B------:R-:W-:Y:S01]  /*2be0*/  FMUL.FTZ R61, R61, UR6 ;  /* 0x000000063d3d7c20 */ /* 0x000fe20008410000 */
[----:B------:R-:W-:Y:S01]  /*2bf0*/  FMNMX.FTZ R14, R19, R17, !PT ;  /* 0x00000011130e7209 */ /* 0x000fe20007810000 */
[----:B------:R-:W-:Y:S01]  /*2c00*/  MUFU.TANH R203, R60 ;  /* 0x0000003c00cb7308 */ /* 0x000fe20000002400 */
[----:B------:R-:W-:Y:S01]  /*2c10*/  ISETP.GE.AND P3, PT, R10, UR21, PT ;  /* 0x000000150a007c0c */ /* 0x000fe2000bf66270 */
[----:B------:R-:W-:Y:S01]  /*2c20*/  VIADD R10, R3, 0x19 ;  /* 0x00000019030a7836 */ /* 0x000fe20000000000 */
[----:B-1----:R-:W-:Y:S01]  /*2c30*/  FSEL R12, R34, -INF , !P5 ;  /* 0xff800000220c7808 */ /* 0x002fe20006800000 */
[----:B------:R-:W-:Y:S01]  /*2c40*/  FMUL.FTZ R68, R68, UR6 ;  /* 0x0000000644447c20 */ /* 0x000fe20008410000 */
[----:B------:R-:W-:Y:S01]  /*2c50*/  FSEL R15, R32, -INF , !P5 ;  /* 0xff800000200f7808 */ /* 0x000fe20006800000 */
[----:B------:R-:W-:Y:S01]  /*2c60*/  FMUL.FTZ R38, R98, UR6 ;  /* 0x0000000662267c20 */ /* 0x000fe20008410000 */
[----:B------:R-:W-:Y:S01]  /*2c70*/  FMNMX.FTZ R14, R37, R14, !PT ;  /* 0x0000000e250e7209 */ /* 0x000fe20007810000 */
[----:B------:R-:W1:Y:S01]  /*2c80*/  MUFU.TANH R198, R62 ;  /* 0x0000003e00c67308 */ /* 0x000e620000002400 */
[----:B------:R-:W-:Y:S01]  /*2c90*/  ISETP.GE.AND P5, PT, R0, UR21, PT ;  /* 0x0000001500007c0c */ /* 0x000fe2000bfa6270 */
[C---:B------:R-:W-:Y:S01]  /*2ca0*/  VIADD R0, R3.reuse, 0x30 ;  /* 0x0000003003007836 */ /* 0x040fe20000000000 */
[----:B------:R-:W-:Y:S01]  /*2cb0*/  FSEL R6, R6, -INF , !P2 ;  /* 0xff80000006067808 */ /* 0x000fe20005000000 */
[----:B------:R-:W-:Y:S01]  /*2cc0*/  VIADD R16, R3, 0x38 ;  /* 0x0000003803107836 */ /* 0x000fe20000000000 */
[----:B------:R-:W-:Y:S01]  /*2cd0*/  FMNMX.FTZ R14, R21, R14, !PT ;  /* 0x0000000e150e7209 */ /* 0x000fe20007810000 */
[----:B------:R-:W-:Y:S01]  /*2ce0*/  FMUL.FTZ R69, R69, UR6 ;  /* 0x0000000645457c20 */ /* 0x000fe20008410000 */
[----:B------:R-:W-:Y:S01]  /*2cf0*/  ISETP.GE.AND P2, PT, R10, UR21, PT ;  /* 0x000000150a007c0c */ /* 0x000fe2000bf46270 */
[----:B------:R-:W4:Y:S01]  /*2d00*/  MUFU.TANH R35, R35 ;  /* 0x0000002300237308 */ /* 0x000f220000002400 */
[----:B---3--:R-:W-:Y:S01]  /*2d10*/  FSEL R10, R8, -INF , !P4 ;  /* 0xff800000080a7808 */ /* 0x008fe20006000000 */
[----:B------:R-:W-:Y:S01]  /*2d20*/  FMUL.FTZ R26, R99, UR6 ;  /* 0x00000006631a7c20 */ /* 0x000fe20008410000 */
[----:B------:R-:W-:Y:S01]  /*2d30*/  FSEL R13, R33, -INF , !P4 ;  /* 0xff800000210d7808 */ /* 0x000fe20006000000 */
[----:B------:R-:W-:Y:S01]  /*2d40*/  FMUL.FTZ R63, R63, UR6 ;  /* 0x000000063f3f7c20 */ /* 0x000fe20008410000 */
[----:B------:R-:W-:Y:S01]  /*2d50*/  ISETP.GE.AND P4, PT, R0, UR21, PT ;  /* 0x0000001500007c0c */ /* 0x000fe2000bf86270 */
[----:B------:R-:W-:Y:S01]  /*2d60*/  VIADD R0, R3, 0x31 ;  /* 0x0000003103007836 */ /* 0x000fe20000000000 */
[----:B------:R-:W-:Y:S01]  /*2d70*/  FMNMX.FTZ R14, R15, R14, !PT ;  /* 0x0000000e0f0e7209 */ /* 0x000fe20007810000 */
[----:B------:R-:W3:Y:S01]  /*2d80*/  MUFU.TANH R197, R61 ;  /* 0x0000003d00c57308 */ /* 0x000ee20000002400 */
[----:B------:R-:W-:Y:S01]  /*2d90*/  VIADD R3, R3, 0x39 ;  /* 0x0000003903037836 */ /* 0x000fe20000000000 */
[----:B--2---:R-:W-:Y:S01]  /*2da0*/  FSEL R11, R9, -INF , !P3 ;  /* 0xff800000090b7808 */ /* 0x004fe20005800000 */
[----:B------:R-:W-:Y:S01]  /*2db0*/  FMUL.FTZ R80, R80, UR6 ;  /* 0x0000000650507c20 */ /* 0x000fe20008410000 */
[----:B------:R-:W-:Y:S01]  /*2dc0*/  FMNMX.FTZ R14, R13, R14, !PT ;  /* 0x0000000e0d0e7209 */ /* 0x000fe20007810000 */
[----:B------:R-:W-:Y:S01]  /*2dd0*/  FMUL.FTZ R81, R81, UR6 ;  /* 0x0000000651517c20 */ /* 0x000fe20008410000 */
[----:B-1----:R-:W-:Y:S01]  /*2de0*/  FSEL R198, R198, -INF , !P1 ;  /* 0xff800000c6c67808 */ /* 0x002fe20004800000 */
[----:B------:R-:W-:Y:S01]  /*2df0*/  FMUL.FTZ R76, R76, UR6 ;  /* 0x000000064c4c7c20 */ /* 0x000fe20008410000 */
[----:B------:R-:W1:Y:S01]  /*2e00*/  MUFU.TANH R201, R68 ;  /* 0x0000004400c97308 */ /* 0x000e620000002400 */
[----:B------:R-:W-:Y:S01]  /*2e10*/  FSEL R203, R203, -INF , !P1 ;  /* 0xff800000cbcb7808 */ /* 0x000fe20004800000 */
[----:B------:R-:W-:Y:S01]  /*2e20*/  FMUL.FTZ R70, R70, UR6 ;  /* 0x0000000646467c20 */ /* 0x000fe20008410000 */
[----:B------:R-:W-:Y:S01]  /*2e30*/  ISETP.GE.AND P1, PT, R3, UR21, PT ;  /* 0x0000001503007c0c */ /* 0x000fe2000bf26270 */
[----:B------:R-:W-:Y:S01]  /*2e40*/  FMUL.FTZ R77, R77, UR6 ;  /* 0x000000064d4d7c20 */ /* 0x000fe20008410000 */
[----:B------:R-:W-:Y:S01]  /*2e50*/  FMNMX.FTZ R3, R6, R36, !PT ;  /* 0x0000002406037209 */ /* 0x000fe20007810000 */
[----:B------:R-:W-:Y:S01]  /*2e60*/  FMUL.FTZ R71, R71, UR6 ;  /* 0x0000000647477c20 */ /* 0x000fe20008410000 */
[----:B----4-:R-:W-:Y:S01]  /*2e70*/  FSEL R9, R35, -INF , !P2 ;  /* 0xff80000023097808 */ /* 0x010fe20005000000 */
[----:B------:R-:W2:Y:S01]  /*2e80*/  MUFU.TANH R38, R38 ;  /* 0x0000002600267308 */ /* 0x000ea20000002400 */
[----:B------:R-:W-:Y:S01]  /*2e90*/  FMNMX.FTZ R14, R11, R14, !PT ;  /* 0x0000000e0b0e7209 */ /* 0x000fe20007810000 */
[----:B------:R-:W-:Y:S01]  /*2ea0*/  FMUL.FTZ R82, R82, UR6 ;  /* 0x0000000652527c20 */ /* 0x000fe20008410000 */
[----:B------:R-:W-:Y:S01]  /*2eb0*/  FMNMX.FTZ R3, R24, R3, !PT ;  /* 0x0000000318037209 */ /* 0x000fe20007810000 */
[----:B------:R-:W-:Y:S01]  /*2ec0*/  FMUL.FTZ R83, R83, UR6 ;  /* 0x0000000653537c20 */ /* 0x000fe20008410000 */
[----:B------:R-:W-:Y:S01]  /*2ed0*/  FMNMX.FTZ R14, R9, R14, !PT ;  /* 0x0000000e090e7209 */ /* 0x000fe20007810000 */
[----:B------:R-:W-:Y:S01]  /*2ee0*/  FMUL.FTZ R78, R78, UR6 ;  /* 0x000000064e4e7c20 */ /* 0x000fe20008410000 */
[----:B------:R-:W-:Y:S01]  /*2ef0*/  FMNMX.FTZ R3, R4, R3, !PT ;  /* 0x0000000304037209 */ /* 0x000fe20007810000 */
[----:B------:R-:W4:Y:S01]  /*2f00*/  MUFU.TANH R199, R69 ;  /* 0x0000004500c77308 */ /* 0x000f220000002400 */
[----:B---3--:R-:W-:Y:S01]  /*2f10*/  FSEL R197, R197, -INF , !P0 ;  /* 0xff800000c5c57808 */ /* 0x008fe20004000000 */
[----:B------:R-:W-:Y:S01]  /*2f20*/  FMUL.FTZ R79, R79, UR6 ;  /* 0x000000064f4f7c20 */ /* 0x000fe20008410000 */
[----:B------:R-:W-:-:S02]  /*2f30*/  FMNMX.FTZ R14, R203, R14, !PT ;  /* 0x0000000ecb0e7209 */ /* 0x000fc40007810000 */
[----:B------:R-:W-:Y:S02]  /*2f40*/  FMNMX.FTZ R3, R12, R3, !PT ;  /* 0x000000030c037209 */ /* 0x000fe40007810000 */
[----:B-1----:R-:W-:Y:S01]  /*2f50*/  FSEL R201, R201, -INF , !P6 ;  /* 0xff800000c9c97808 */ /* 0x002fe20007000000 */
[----:B------:R-:W1:Y:S01]  /*2f60*/  MUFU.TANH R26, R26 ;  /* 0x0000001a001a7308 */ /* 0x000e620000002400 */
[----:B------:R-:W-:Y:S02]  /*2f70*/  FMNMX.FTZ R14, R197, R14, !PT ;  /* 0x0000000ec50e7209 */ /* 0x000fe40007810000 */
[----:B--2---:R-:W-:Y:S02]  /*2f80*/  FSEL R8, R38, -INF , !P3 ;  /* 0xff80000026087808 */ /* 0x004fe40005800000 */
[----:B------:R-:W-:Y:S02]  /*2f90*/  FMNMX.FTZ R3, R10, R3, !PT ;  /* 0x000000030a037209 */ /* 0x000fe40007810000 */
[----:B------:R-:W-:Y:S01]  /*2fa0*/  FMNMX.FTZ R14, R201, R14, !PT ;  /* 0x0000000ec90e7209 */ /* 0x000fe20007810000 */
[----:B------:R-:W2:Y:S01]  /*2fb0*/  MUFU.TANH R214, R63 ;  /* 0x0000003f00d67308 */ /* 0x000ea20000002400 */
[----:B----4-:R-:W-:-:S02]  /*2fc0*/  FSEL R199, R199, -INF , !P5 ;  /* 0xff800000c7c77808 */ /* 0x010fc40006800000 */
[----:B------:R-:W-:Y:S02]  /*2fd0*/  ISETP.GE.AND P3, PT, R0, UR21, PT ;  /* 0x0000001500007c0c */ /* 0x000fe4000bf66270 */
[----:B------:R-:W-:Y:S02]  /*2fe0*/  FMNMX.FTZ R3, R8, R3, !PT ;  /* 0x0000000308037209 */ /* 0x000fe40007810000 */
[----:B------:R-:W-:Y:S01]  /*2ff0*/  FMNMX.FTZ R14, R199, R14, !PT ;  /* 0x0000000ec70e7209 */ /* 0x000fe20007810000 */
[----:B------:R-:W3:Y:S01]  /*3000*/  MUFU.TANH R213, R80 ;  /* 0x0000005000d57308 */ /* 0x000ee20000002400 */
[----:B-1----:R-:W-:Y:S02]  /*3010*/  FSEL R0, R26, -INF , !P2 ;  /* 0xff8000001a007808 */ /* 0x002fe40005000000 */
[----:B------:R-:W-:Y:S02]  /*3020*/  ISETP.GE.AND P2, PT, R16, UR21, PT ;  /* 0x0000001510007c0c */ /* 0x000fe4000bf46270 */
[----:B------:R-:W-:-:S03]  /*3030*/  FMNMX.FTZ R3, R0, R3, !PT ;  /* 0x0000000300037209 */ /* 0x000fc60007810000 */
[----:B------:R-:W1:Y:S01]  /*3040*/  MUFU.TANH R211, R81 ;  /* 0x0000005100d37308 */ /* 0x000e620000002400 */
[----:B--2---:R-:W-:Y:S02]  /*3050*/  FSEL R214, R214, -INF , !P0 ;  /* 0xff800000d6d67808 */ /* 0x004fe40004000000 */
[----:B------:R-:W-:Y:S02]  /*3060*/  PLOP3.LUT P0, PT, PT, PT, UP0, 0x80, 0x0 ;  /* 0x000000000000781c */ /* 0x000fe40003f0f008 */
[----:B------:R-:W-:-:S03]  /*3070*/  FMNMX.FTZ R3, R198, R3, !PT ;  /* 0x00000003c6037209 */ /* 0x000fc60007810000 */
[----:B------:R-:W2:Y:S01]  /*3080*/  MUFU.TANH R209, R76 ;  /* 0x0000004c00d17308 */ /* 0x000ea20000002400 */
[----:B---3--:R-:W-:Y:S02]  /*3090*/  FSEL R213, R213, -INF , !P4 ;  /* 0xff800000d5d57808 */ /* 0x008fe40006000000 */
[----:B------:R-:W-:Y:S02]  /*30a0*/  FMNMX.FTZ R3, R214, R3, !PT ;  /* 0x00000003d6037209 */ /* 0x000fe40007810000 */
[----:B------:R-:W-:-:S03]  /*30b0*/  FMNMX.FTZ R14, R213, R14, !PT ;  /* 0x0000000ed50e7209 */ /* 0x000fc60007810000 */
[----:B------:R-:W3:Y:S01]  /*30c0*/  MUFU.TANH R200, R70 ;  /* 0x0000004600c87308 */ /* 0x000ee20000002400 */
[----:B-1----:R-:W-:-:S04]  /*30d0*/  FSEL R211, R211, -INF , !P3 ;  /* 0xff800000d3d37808 */ /* 0x002fc80005800000 */
[----:B------:R-:W-:-:S03]  /*30e0*/  FMNMX.FTZ R14, R211, R14, !PT ;  /* 0x0000000ed30e7209 */ /* 0x000fc60007810000 */
[----:B------:R-:W1:Y:S01]  /*30f0*/  MUFU.TANH R207, R77 ;  /* 0x0000004d00cf7308 */ /* 0x000e620000002400 */
[----:B--2---:R-:W-:-:S04]  /*3100*/  FSEL R209, R209, -INF , !P2 ;  /* 0xff800000d1d17808 */ /* 0x004fc80005000000 */
[----:B------:R-:W-:-:S03]  /*3110*/  FMNMX.FTZ R14, R209, R14, !PT ;  /* 0x0000000ed10e7209 */ /* 0x000fc60007810000 */
[----:B------:R-:W2:Y:S01]  /*3120*/  MUFU.TANH R212, R71 ;  /* 0x0000004700d47308 */ /* 0x000ea20000002400 */
[----:B---3--:R-:W-:-:S04]  /*3130*/  FSEL R200, R200, -INF , !P6 ;  /* 0xff800000c8c87808 */ /* 0x008fc80007000000 */
[----:B------:R-:W-:-:S03]  /*3140*/  FMNMX.FTZ R23, R200, R3, !PT ;  /* 0x00000003c8177209 */ /* 0x000fc60007810000 */
[----:B------:R3:W4:Y:S01]  /*3150*/  MUFU.TANH R208, R82 ;  /* 0x0000005200d07308 */ /* 0x0007220000002400 */
[----:B-1----:R-:W-:-:S04]  /*3160*/  FSEL R207, R207, -INF , !P1 ;  /* 0xff800000cfcf7808 */ /* 0x002fc80004800000 */
[----:B------:R-:W-:-:S03]  /*3170*/  FMNMX.FTZ R3, R207, R14, !PT ;  /* 0x0000000ecf037209 */ /* 0x000fc60007810000 */
[----:B------:R3:W1:Y:S01]  /*3180*/  MUFU.TANH R206, R83 ;  /* 0x0000005300ce7308 */ /* 0x0006620000002400 */
[----:B--2---:R-:W-:-:S07]  /*3190*/  FSEL R212, R212, -INF , !P5 ;  /* 0xff800000d4d47808 */ /* 0x004fce0006800000 */
[----:B------:R3:W2:Y:S08]  /*31a0*/  MUFU.TANH R204, R78 ;  /* 0x0000004e00cc7308 */ /* 0x0006b00000002400 */
[----:B------:R3:W1:Y:S01]  /*31b0*/  MUFU.TANH R202, R79 ;  /* 0x0000004f00ca7308 */ /* 0x0006620000002400 */
[----:B------:R-:W-:Y:S06]  /*31c0*/  BAR.SYNC.DEFER_BLOCKING 0x0 ;  /* 0x0000000000007b1d */ /* 0x000fec0000010000 */
[----:B----4-:R-:W-:Y:S05]  /*31d0*/  @!P0 BRA `(.L_x_1689) ;  /* 0x0000000000688947 */ /* 0x010fea0003800000 */
        /* <DEDUP_REMOVED lines=26> */
.L_x_1689:
[----:B------:R-:W-:Y:S01]  /*3380*/  FSEL R208, R208, -INF , !P4 ;  /* 0xff800000d0d07808 */ /* 0x000fe20006000000 */
[----:B------:R-:W5:Y:S01]  /*3390*/  SHFL.BFLY PT, R14, R3, 0x2, 0x1f ;  /* 0x0c401f00030e7f89 */ /* 0x000f6200000e0000 */
[----:B------:R-:W-:Y:S01]  /*33a0*/  FMNMX.FTZ R23, R212, R23, !PT ;  /* 0x00000017d4177209 */ /* 0x000fe20007810000 */
[----:B------:R-:W-:Y:S01]  /*33b0*/  ULDC UR6, c[0x0][0x2ec] ;  /* 0x0000bb0000067ab9 */ /* 0x000fe20000000800 */
[----:B-1----:R-:W-:Y:S02]  /*33c0*/  FSEL R206, R206, -INF , !P3 ;  /* 0xff800000cece7808 */ /* 0x002fe40005800000 */
[----:B------:R-:W-:Y:S02]  /*33d0*/  FMNMX.FTZ R23, R208, R23, !PT ;  /* 0x00000017d0177209 */ /* 0x000fe40007810000 */
[----:B--2---:R-:W-:Y:S02]  /*33e0*/  FSEL R204, R204, -INF , !P2 ;  /* 0xff800000cccc7808 */ /* 0x004fe40005000000 */
[----:B------:R-:W-:-:S02]  /*33f0*/  FMNMX.FTZ R23, R206, R23, !PT ;  /* 0x00000017ce177209 */ /* 0x000fc40007810000 */
[----:B------:R-:W-:Y:S02]  /*3400*/  FSEL R202, R202, -INF , !P1 ;  /* 0xff800000caca7808 */ /* 0x000fe40004800000 */
[----:B------:R-:W-:Y:S02]  /*3410*/  FMNMX.FTZ R23, R204, R23, !PT ;  /* 0x00000017cc177209 */ /* 0x000fe40007810000 */
[----:B------:R-:W-:Y:S02]  /*3420*/  IADD3 R236, R105, R2, RZ ;  /* 0x0000000269ec7210 */ /* 0x000fe40007ffe0ff */
[----:B------:R-:W-:Y:S02]  /*3430*/  FMNMX.FTZ R25, R202, R23, !PT ;  /* 0x00000017ca197209 */ /* 0x000fe40007810000 */
[----:B------:R-:W-:Y:S02]  /*3440*/  LEA R236, R236, UR4, 0x1 ;  /* 0x00000004ecec7c11 */ /* 0x000fe4000f8e08ff */
[----:B------:R-:W-:Y:S01]  /*3450*/  IADD3 R231, R239, 0x800, RZ ;  /* 0x00000800efe77810 */ /* 0x000fe20007ffe0ff */
[----:B------:R-:W1:Y:S01]  /*3460*/  SHFL.BFLY PT, R16, R25, 0x2, 0x1f ;  /* 0x0c401f0019107f89 */ /* 0x000e6200000e0000 */
[----:B------:R-:W-:-:S02]  /*3470*/  LEA R233, R5, R236, 0x1 ;  /* 0x000000ec05e97211 */ /* 0x000fc400078e08ff */
[----:B-----5:R-:W-:Y:S01]  /*3480*/  FMNMX.FTZ R23, R3, R14, !PT ;  /* 0x0000000e03177209 */ /* 0x020fe20007810000 */
        /* <DEDUP_REMOVED lines=12> */
[----:B---3--:R-:W-:Y:S01]  /*3550*/  LDSM.16.MT88.4 R80, [R234+0x1c000] ;  /* 0x01c00000ea50783b */ /* 0x008fe20000004200 */
        /* <DEDUP_REMOVED lines=9> */
[----:B--2---:R-:W-:Y:S02]  /*35f0*/  FMNMX.FTZ R164, R23, R164, !PT ;  /* 0x000000a417a47209 */ /* 0x004fe40007810000 */
[C---:B------:R-:W-:Y:S01]  /*3600*/  IADD3 R218, R239.reuse, 0x6800, RZ ;  /* 0x00006800efda7810 */ /* 0x040fe20007ffe0ff */
[----:B------:R-:W2:Y:S01]  /*3610*/  LDSM.16.MT88.4 R40, [R236+0x1a000] ;  /* 0x01a00000ec28783b */ /* 0x000ea20000004200 */
[C---:B------:R-:W-:Y:S01]  /*3620*/  FSETP.NEU.FTZ.AND P1, PT, R164.reuse, -INF , PT ;  /* 0xff800000a400780b */ /* 0x040fe20003f3d000 */
[----:B------:R-:W-:Y:S01]  /*3630*/  FMUL.FTZ R210, R164, UR6 ;  /* 0x00000006a4d27c20 */ /* 0x000fe20008410000 */
[C---:B------:R-:W-:Y:S01]  /*3640*/  IADD3 R217, R239.reuse, 0x7000, RZ ;  /* 0x00007000efd97810 */ /* 0x040fe20007ffe0ff */
[----:B------:R-:W3:Y:S01]  /*3650*/  LDSM.16.MT88.4 R48, [R234+0x1a000] ;  /* 0x01a00000ea30783b */ /* 0x000ee20000004200 */
[----:B------:R-:W-:-:S02]  /*3660*/  IADD3 R216, R239, 0x7800, RZ ;  /* 0x00007800efd87810 */ /* 0x000fc40007ffe0ff */
[----:B------:R-:W-:Y:S01]  /*3670*/  FSEL R210, R210, RZ, P1 ;  /* 0x000000ffd2d27208 */ /* 0x000fe20000800000 */
[----:B------:R-:W5:Y:S04]  /*3680*/  LDSM.16.MT88.4 R64, [R232+0x1a000] ;  /* 0x01a00000e840783b */ /* 0x000f680000004200 */
        /* <DEDUP_REMOVED lines=15> */
[----:B------:R-:W4:Y:S01]  /*3780*/  MUFU.EX2 R192, R192 ;  /* 0x000000c000c07308 */ /* 0x000f220000000800 */
[--C-:B------:R-:W-:Y:S01]  /*3790*/  FFMA.FTZ R194, R203, UR6, -R210.reuse ;  /* 0x00000006cbc27c23 */ /* 0x100fe200080108d2 */
[--C-:B------:R-:W-:Y:S01]  /*37a0*/  FFMA.FTZ R196, R201, UR6, -R210.reuse ;  /* 0x00000006c9c47c23 */ /* 0x100fe200080108d2 */
[----:B------:R-:W-:Y:S01]  /*37b0*/  FSEL R205, R205, RZ, P1 ;  /* 0x000000ffcdcd7208 */ /* 0x000fe20000800000 */
[----:B------:R-:W1:Y:S01]  /*37c0*/  LDSM.16.MT88.4 R104, [R236+0x1e000] ;  /* 0x01e00000ec68783b */ /* 0x000e620000004200 */
[--C-:B------:R-:W-:Y:S01]  /*37d0*/  FFMA.FTZ R197, R197, UR6, -R210.reuse ;  /* 0x00000006c5c57c23 */ /* 0x100fe200080108d2 */
[----:B------:R-:W-:-:S02]  /*37e0*/  FFMA.FTZ R199, R199, UR6, -R210 ;  /* 0x00000006c7c77c23 */ /* 0x000fc400080108d2 */
        /* <DEDUP_REMOVED lines=10> */
[----:B----4-:R-:W-:Y:S01]  /*3890*/  F2FP.F16.F32.PACK_AB R128, R192, R195 ;  /* 0x000000c3c080723e */ /* 0x010fe200000000ff */
[--C-:B------:R-:W-:Y:S01]  /*38a0*/  FFMA.FTZ R0, R0, UR6, -R205.reuse ;  /* 0x0000000600007c23 */ /* 0x100fe200080108cd */
[----:B------:R-:W4:Y:S01]  /*38b0*/  LDSM.16.MT88.4 R4, [R232+0x1e000] ;  /* 0x01e00000e804783b */ /* 0x000f220000004200 */
[----:B------:R-:W2:Y:S01]  /*38c0*/  MUFU.EX2 R186, R186 ;  /* 0x000000ba00ba7308 */ /* 0x000ea20000000800 */
[--C-:B------:R-:W-:Y:S01]  /*38d0*/  FFMA.FTZ R198, R198, UR6, -R205.reuse ;  /* 0x00000006c6c67c23 */ /* 0x100fe200080108cd */
[--C-:B------:R-:W-:Y:S01]  /*38e0*/  FFMA.FTZ R201, R214, UR6, -R205.reuse ;  /* 0x00000006d6c97c23 */ /* 0x100fe200080108cd */
[----:B------:R-:W4:Y:S01]  /*38f0*/  LDSM.16.MT88.4 R12, [R233+0x18800] ;  /* 0x01880000e90c783b */ /* 0x000f220000004200 */
[--C-:B------:R-:W-:Y:S01]  /*3900*/  FFMA.FTZ R200, R200, UR6, -R205.reuse ;  /* 0x00000006c8c87c23 */ /* 0x100fe200080108cd */
[--C-:B------:R-:W-:Y:S01]  /*3910*/  FFMA.FTZ R203, R212, UR6, -R205.reuse ;  /* 0x00000006d4cb7c23 */ /* 0x100fe200080108cd */
[----:B------:R-:W-:Y:S01]  /*3920*/  FFMA.FTZ R245, R202, UR6, -R205 ;  /* 0x00000006caf57c23 */ /* 0x000fe200080108cd */
[----:B------:R-:W4:Y:S01]  /*3930*/  LDSM.16.MT88.4 R20, [R233+0x1a800] ;  /* 0x01a80000e914783b */ /* 0x000f220000004200 */
[----:B------:R-:W-:Y:S01]  /*3940*/  MUFU.EX2 R189, R189 ;  /* 0x000000bd00bd7308 */ /* 0x000fe20000000800 */
[----:B------:R-:W-:-:S02]  /*3950*/  FADD.FTZ R192, R195, R192 ;  /* 0x000000c0c3c07221 */ /* 0x000fc40000010000 */
[----:B------:R-:W4:Y:S04]  /*3960*/  LDSM.16.MT88.4 R8, [R234+0x1c800] ;  /* 0x01c80000ea08783b */ /* 0x000f280000004200 */
[----:B------:R-:W4:Y:S01]  /*3970*/  LDSM.16.MT88.4 R16, [R233+0x1c800] ;  /* 0x01c80000e910783b */ /* 0x000f220000004200 */
        /* <DEDUP_REMOVED lines=38> */
[C---:B------:R-:W-:Y:S05]  /*3be0*/  HMMA.16816.F32 R44, R128.reuse, R48, RZ ;  /* 0x00000030802c723c */ /* 0x040fea00000018ff */
[----:B------:R-:W-:Y:S01]  /*3bf0*/  MUFU.EX2 R196, R196 ;  /* 0x000000c400c47308 */ /* 0x000fe20000000800 */
[C---:B-----5:R-:W-:Y:S06]  /*3c00*/  HMMA.16816.F32 R60, R128.reuse, R64, RZ ;  /* 0x00000040803c723c */ /* 0x060fec00000018ff */
[C---:B------:R-:W-:Y:S01]  /*3c10*/  HMMA.16816.F32 R68, R128.reuse, R72, RZ ;  /* 0x000000488044723c */ /* 0x040fe200000018ff */
        /* <DEDUP_REMOVED lines=161> */
[----:B-----5:R-:W-:Y:S01]  /*4630*/  F2FP.F16.F32.PACK_AB R6, R179, R178 ;  /* 0x000000b2b306723e */ /* 0x020fe200000000ff */
        /* <DEDUP_REMOVED lines=53> */
[----:B------:R-:W-:Y:S01]  /*4990*/  ULDC UR23, c[0x0][0x39c] ;  /* 0x0000e70000177ab9 */ /* 0x000fe20000000800 */
[----:B------:R-:W-:Y:S01]  /*49a0*/  ULDC UR4, c[0x0][0x2ec] ;  /* 0x0000bb0000047ab9 */ /* 0x000fe20000000800 */
[----:B------:R-:W-:Y:S01]  /*49b0*/  ULDC.64 UR12, c[0x0][0x250] ;  /* 0x00009400000c7ab9 */ /* 0x000fe20000000a00 */
[----:B------:R-:W-:Y:S01]  /*49c0*/  ULDC.64 UR6, c[0x0][0x218] ;  /* 0x0000860000067ab9 */ /* 0x000fe20000000a00 */
[----:B------:R-:W-:Y:S01]  /*49d0*/  ULDC.64 UR8, c[0x0][0x248] ;  /* 0x0000920000087ab9 */ /* 0x000fe20000000a00 */
[----:B------:R-:W-:Y:S01]  /*49e0*/  ULDC.64 UR10, c[0x0][0x220] ;  /* 0x00008800000a7ab9 */ /* 0x000fe20000000a00 */
[----:B------:R-:W-:Y:S05]  /*49f0*/  BRA `(.L_x_1691) ;  /* 0x0000000000707947 */ /* 0x000fea0003800000 */
.L_x_1693:
        /* <DEDUP_REMOVED lines=28> */
.L_x_1691:
        /* <DEDUP_REMOVED lines=20> */
[----:B------:R-:W-:Y:S04]  /*4d00*/  ISETP.LT.AND P0, PT, RZ, UR26, PT ;  /* 0x0000001aff007c0c */ /* 0x000fe8000bf01270 */
[----:B------:R-:W-:Y:S05]  /*4d10*/  LDGSTS.E.BYPASS.LTC128B.128 [R244+0x1a000], desc[UR18][R164.64+0x80] ;  /* 0x1a000080a4f47fae */ /* 0x000fea000b901d52 */
[----:B------:R-:W-:Y:S05]  /*4d20*/  LDGSTS.E.BYPASS.LTC128B.128 [R244+0x1c000], desc[UR18][R164.64+0x100] ;  /* 0x1c000100a4f47fae */ /* 0x000fea000b901d52 */
[----:B------:R-:W-:Y:S05]  /*4d30*/  LDGSTS.E.BYPASS.LTC128B.128 [R244+0x1e000], desc[UR18][R164.64+0x180] ;  /* 0x1e000180a4f47fae */ /* 0x000fea000b901d52 */
[----:B------:R-:W-:Y:S05]  /*4d40*/  LDGSTS.E.BYPASS.LTC128B.128 [R244+0x19000], desc[UR18][R10.64] ;  /* 0x190000000af47fae */ /* 0x000fea000b901d52 */
[----:B------:R-:W-:Y:S05]  /*4d50*/  LDGSTS.E.BYPASS.LTC128B.128 [R244+0x1b000], desc[UR18][R10.64+0x80] ;  /* 0x1b0000800af47fae */ /* 0x000fea000b901d52 */
[----:B------:R-:W-:Y:S05]  /*4d60*/  LDGSTS.E.BYPASS.LTC128B.128 [R244+0x1d000], desc[UR18][R10.64+0x100] ;  /* 0x1d0001000af47fae */ /* 0x000fea000b901d52 */
[----:B------:R1:W-:Y:S05]  /*4d70*/  LDGSTS.E.BYPASS.LTC128B.128 [R244+0x1f000], desc[UR18][R10.64+0x180] ;  /* 0x1f0001800af47fae */ /* 0x0003ea000b901d52 */
[----:B------:R-:W-:Y:S05]  /*4d80*/  LDSM.16.M88.4 R168, [R242] ;  /* 0x00000000f2a8783b */ /* 0x000fea0000000200 */
[----:B------:R-:W2:Y:S05]  /*4d90*/  LDSM.16.M88.4 R172, [R241+0x10000] ;  /* 0x01000000f1ac783b */ /* 0x000eaa0000000200 */
[----:B------:R-:W3:Y:S05]  /*4da0*/  LDSM.16.M88.4 R176, [R241+0x10800] ;  /* 0x01080000f1b0783b */ /* 0x000eea0000000200 */
[----:B------:R-:W4:Y:S05]  /*4db0*/  LDSM.16.M88.4 R180, [R241+0x11000] ;  /* 0x01100000f1b4783b */ /* 0x000f2a0000000200 */
[----:B------:R-:W5:Y:S05]  /*4dc0*/  LDSM.16.M88.4 R184, [R241+0x11800] ;  /* 0x01180000f1b8783b */ /* 0x000f6a0000000200 */
[----:B------:R-:W0:Y:S05]  /*4dd0*/  LDGDEPBAR ;  /* 0x00000000000079af */ /* 0x000e2a0000000000 */
[----:B------:R-:W-:Y:S05]  /*4de0*/  LDSM.16.M88.4 R188, [R240] ;  /* 0x00000000f0bc783b */ /* 0x000fea0000000200 */
[----:B------:R-:W5:Y:S05]  /*4df0*/  LDSM.16.M88.4 R192, [R239] ;  /* 0x00000000efc0783b */ /* 0x000f6a0000000200 */
[----:B------:R-:W5:Y:S05]  /*4e00*/  LDSM.16.M88.4 R196, [R231] ;  /* 0x00000000e7c4783b */ /* 0x000f6a0000000200 */
[----:B------:R-:W5:Y:S01]  /*4e10*/  LDSM.16.M88.4 R200, [R230] ;  /* 0x00000000e6c8783b */ /* 0x000f620000000200 */
[C---:B--2---:R-:W-:Y:S04]  /*4e20*/  HMMA.16816.F32 R4, R168.reuse, R172, RZ ;  /* 0x000000aca804723c */ /* 0x044fe800000018ff */
[----:B------:R-:W2:Y:S02]  /*4e30*/  LDSM.16.M88.4 R204, [R229] ;  /* 0x00000000e5cc783b */ /* 0x000ea40000000200 */
[C---:B-1----:R-:W-:Y:S03]  /*4e40*/  HMMA.16816.F32 R8, R168.reuse, R174, RZ ;  /* 0x000000aea808723c */ /* 0x042fe600000018ff */
[----:B------:R-:W-:Y:S03]  /*4e50*/  LDSM.16.M88.4 R208, [R238] ;  /* 0x00000000eed0783b */ /* 0x000fe60000000200 */
[C---:B---3--:R-:W-:Y:S02]  /*4e60*/  HMMA.16816.F32 R12, R168.reuse, R176, RZ ;  /* 0x000000b0a80c723c */ /* 0x048fe400000018ff */
[----:B------:R-:W1:Y:S04]  /*4e70*/  LDSM.16.M88.4 R212, [R235+0x10000] ;  /* 0x01000000ebd4783b */ /* 0x000e680000000200 */
[C---:B------:R-:W-:Y:S01]  /*4e80*/  HMMA.16816.F32 R16, R168.reuse, R178, RZ ;  /* 0x000000b2a810723c */ /* 0x040fe200000018ff */
[----:B------:R-:W-:Y:S05]  /*4e90*/  LDSM.16.M88.4 R172, [R235+0x11000] ;  /* 0x01100000ebac783b */ /* 0x000fea0000000200 */
[C---:B----4-:R-:W-:Y:S01]  /*4ea0*/  HMMA.16816.F32 R20, R168.reuse, R180, RZ ;  /* 0x000000b4a814723c */ /* 0x050fe200000018ff */
[----:B------:R-:W-:Y:S05]  /*4eb0*/  LDSM.16.M88.4 R176, [R235+0x11800] ;  /* 0x01180000ebb0783b */ /* 0x000fea0000000200 */
[C---:B------:R-:W-:Y:S01]  /*4ec0*/  HMMA.16816.F32 R24, R168.reuse, R182, RZ ;  /* 0x000000b6a818723c */ /* 0x040fe200000018ff */
[----:B------:R-:W-:Y:S05]  /*4ed0*/  LDSM.16.M88.4 R180, [R237] ;  /* 0x00000000edb4783b */ /* 0x000fea0000000200 */
[C---:B-----5:R-:W-:Y:S06]  /*4ee0*/  HMMA.16816.F32 R28, R168.reuse, R184, RZ ;  /* 0x000000b8a81c723c */ /* 0x060fec00000018ff */
[----:B------:R-:W-:Y:S01]  /*4ef0*/  HMMA.16816.F32 R32, R168, R186, RZ ;  /* 0x000000baa820723c */ /* 0x000fe200000018ff */
[----:B------:R-:W3:Y:S05]  /*4f00*/  LDSM.16.M88.4 R168, [R235+0x10800] ;  /* 0x01080000eba8783b */ /* 0x000eea0000000200 */
        /* <DEDUP_REMOVED lines=16> */
[----:B------:R-:W-:Y:S05]  /*5010*/  LDSM.16.M88.4 R212, [R227] ;  /* 0x00000000e3d4783b */ /* 0x000fea0000000200 */
        /* <DEDUP_REMOVED lines=13> */
[C---:B--2---:R-:W-:Y:S06]  /*50f0*/  HMMA.16816.F32 R12, R180.reuse, R188, R12 ;  /* 0x000000bcb40c723c */ /* 0x044fec000000180c */
[C---:B------:R-:W-:Y:S01]  /*5100*/  HMMA.16816.F32 R16, R180.reuse, R190, R16 ;  /* 0x000000beb410723c */ /* 0x040fe20000001810 */
[----:B------:R-:W-:Y:S05]  /*5110*/  LDSM.16.M88.4 R188, [R224] ;  /* 0x00000000e0bc783b */ /* 0x000fea0000000200 */
[C---:B------:R-:W-:Y:S06]  /*5120*/  HMMA.16816.F32 R20, R180.reuse, R192, R20 ;  /* 0x000000c0b414723c */ /* 0x040fec0000001814 */
[C---:B------:R-:W-:Y:S01]  /*5130*/  HMMA.16816.F32 R24, R180.reuse, R194, R24 ;  /* 0x000000c2b418723c */ /* 0x040fe20000001818 */
[----:B------:R-:W-:Y:S05]  /*5140*/  LDSM.16.M88.4 R192, [R238+0x4000] ;  /* 0x00400000eec0783b */ /* 0x000fea0000000200 */
[C---:B------:R-:W-:Y:S06]  /*5150*/  HMMA.16816.F32 R28, R180.reuse, R196, R28 ;  /* 0x000000c4b41c723c */ /* 0x040fec000000181c */
[----:B------:R-:W-:Y:S01]  /*5160*/  HMMA.16816.F32 R32, R180, R198, R32 ;  /* 0x000000c6b420723c */ /* 0x000fe20000001820 */
[----:B------:R-:W2:Y:S05]  /*5170*/  LDSM.16.M88.4 R180, [R226] ;  /* 0x00000000e2b4783b */ /* 0x000eaa0000000200 */
[C---:B-1----:R-:W-:Y:S01]  /*5180*/  HMMA.16816.F32 R4, R200.reuse, R204, R4 ;  /* 0x000000ccc804723c */ /* 0x042fe20000001804 */
[----:B------:R-:W1:Y:S05]  /*5190*/  LDSM.16.M88.4 R196, [R235+0x12000] ;  /* 0x01200000ebc4783b */ /* 0x000e6a0000000200 */
[C---:B------:R-:W-:Y:S01]  /*51a0*/  HMMA.16816.F32 R8, R200.reuse, R206, R8 ;  /* 0x000000cec808723c */ /* 0x040fe20000001808 */
[----:B------:R-:W-:Y:S05]  /*51b0*/  LDSM.16.M88.4 R204, [R228+0x2000] ;  /* 0x00200000e4cc783b */ /* 0x000fea0000000200 */
        /* <DEDUP_REMOVED lines=13> */
[C---:B--2---:R-:W-:Y:S06]  /*5290*/  HMMA.16816.F32 R12, R208.reuse, R180, R12 ;  /* 0x000000b4d00c723c */ /* 0x044fec000000180c */
[C---:B------:R-:W-:Y:S01]  /*52a0*/  HMMA.16816.F32 R16, R208.reuse, R182, R16 ;  /* 0x000000b6d010723c */ /* 0x040fe20000001810 */
[----:B------:R-:W2:Y:S05]  /*52b0*/  LDSM.16.M88.4 R180, [R228+0x2800] ;  /* 0x00280000e4b4783b */ /* 0x000eaa0000000200 */
[C---:B------:R-:W-:Y:S06]  /*52c0*/  HMMA.16816.F32 R20, R208.reuse, R184, R20 ;  /* 0x000000b8d014723c */ /* 0x040fec0000001814 */
[C---:B------:R-:W-:Y:S01]  /*52d0*/  HMMA.16816.F32 R24, R208.reuse, R186, R24 ;  /* 0x000000bad018723c */ /* 0x040fe20000001818 */
[----:B------:R-:W2:Y:S05]  /*52e0*/  LDSM.16.M88.4 R184, [R228+0x3000] ;  /* 0x00300000e4b8783b */ /* 0x000eaa0000000200 */
[C---:B------:R-:W-:Y:S06]  /*52f0*/  HMMA.16816.F32 R28, R208.reuse, R188, R28 ;  /* 0x000000bcd01c723c */ /* 0x040fec000000181c */
        /* <DEDUP_REMOVED lines=21> */
[----:B------:R-:W2:Y:S05]  /*5450*/  LDSM.16.M88.4 R180, [R222] ;  /* 0x00000000deb4783b */ /* 0x000eaa0000000200 */
[C---:B------:R-:W-:Y:S06]  /*5460*/  HMMA.16816.F32 R20, R200.reuse, R184, R20 ;  /* 0x000000b8c814723c */ /* 0x040fec0000001814 */
[C---:B------:R-:W-:Y:S01]  /*5470*/  HMMA.16816.F32 R24, R200.reuse, R186, R24 ;  /* 0x000000bac818723c */ /* 0x040fe20000001818 */
[----:B------:R-:W2:Y:S05]  /*5480*/  LDSM.16.M88.4 R184, [R221] ;  /* 0x00000000ddb8783b */ /* 0x000eaa0000000200 */
        /* <DEDUP_REMOVED lines=71> */
[C---:B--2---:R-:W-:Y:S06]  /*5900*/  HMMA.16816.F32 R12, R200.reuse, R180, R12 ;  /* 0x000000b4c80c723c */ /* 0x044fec000000180c */
[C---:B------:R-:W-:Y:S06]  /*5910*/  HMMA.16816.F32 R16, R200.reuse, R182, R16 ;  /* 0x000000b6c810723c */ /* 0x040fec0000001810 */
[C---:B------:R-:W-:Y:S06]  /*5920*/  HMMA.16816.F32 R20, R200.reuse, R184, R20 ;  /* 0x000000b8c814723c */ /* 0x040fec0000001814 */
[C---:B------:R-:W-:Y:S06]  /*5930*/  HMMA.16816.F32 R24, R200.reuse, R186, R24 ;  /* 0x000000bac818723c */ /* 0x040fec0000001818 */
[C---:B------:R-:W-:Y:S06]  /*5940*/  HMMA.16816.F32 R28, R200.reuse, R188, R28 ;  /* 0x000000bcc81c723c */ /* 0x040fec000000181c */
[----:B------:R-:W-:Y:S06]  /*5950*/  HMMA.16816.F32 R32, R200, R190, R32 ;  /* 0x000000bec820723c */ /* 0x000fec0000001820 */
[C---:B-1----:R-:W-:Y:S06]  /*5960*/  HMMA.16816.F32 R4, R208.reuse, R212, R4 ;  /* 0x000000d4d004723c */ /* 0x042fec0000001804 */
[C---:B------:R-:W-:Y:S06]  /*5970*/  HMMA.16816.F32 R8, R208.reuse, R214, R8 ;  /* 0x000000d6d008723c */ /* 0x040fec0000001808 */
[C---:B---3--:R-:W-:Y:S06]  /*5980*/  HMMA.16816.F32 R12, R208.reuse, R168, R12 ;  /* 0x000000a8d00c723c */ /* 0x048fec000000180c */
        /* <DEDUP_REMOVED lines=114> */
.L_x_1692:
        /* <DEDUP_REMOVED lines=459> */
.L_x_1690:
        /* <DEDUP_REMOVED lines=277> */
.L_x_1694:
        /* <DEDUP_REMOVED lines=24> */
.L_x_1695:
        /* <DEDUP_REMOVED lines=114> */
.L_x_1697:
[----:B------:R-:W-:Y:S05]  /*9750*/  BSYNC B0 ;  /* 0x0000000000007941 */ /* 0x000fea0003800000 */
.L_x_1696:
        /* <DEDUP_REMOVED lines=32> */
.L_x_1699:
[----:B------:R-:W-:Y:S05]  /*9960*/  BSYNC B0 ;  /* 0x0000000000007941 */ /* 0x000fea0003800000 */
.L_x_1698:
        /* <DEDUP_REMOVED lines=22> */
.L_x_1701:
[----:B------:R-:W-:Y:S05]  /*9ad0*/  BSYNC B0 ;  /* 0x0000000000007941 */ /* 0x000fea0003800000 */
.L_x_1700:
        /* <DEDUP_REMOVED lines=22> */
.L_x_1703:
[----:B------:R-:W-:Y:S05]  /*9c40*/  BSYNC B0 ;  /* 0x0000000000007941 */ /* 0x000fea0003800000 */
.L_x_1702:
        /* <DEDUP_REMOVED lines=21> */
.L_x_1686:
        /* <DEDUP_REMOVED lines=86> */
.L_x_1705:
[----:B------:R-:W-:Y:S05]  /*a300*/  BSYNC B0 ;  /* 0x0000000000007941 */ /* 0x000fea0003800000 */
.L_x_1704:
        /* <DEDUP_REMOVED lines=20> */
.L_x_1707:
[----:B------:R-:W-:Y:S05]  /*a450*/  BSYNC B0 ;  /* 0x0000000000007941 */ /* 0x000fea0003800000 */
.L_x_1706:
        /* <DEDUP_REMOVED lines=18> */
.L_x_1709:
[----:B------:R-:W-:Y:S05]  /*a580*/  BSYNC B0 ;  /* 0x0000000000007941 */ /* 0x000fea0003800000 */
.L_x_1708:
        /* <DEDUP_REMOVED lines=18> */
.L_x_1711:
[----:B------:R-:W-:Y:S05]  /*a6b0*/  BSYNC B0 ;  /* 0x0000000000007941 */ /* 0x000fea0003800000 */
.L_x_1710:
        /* <DEDUP_REMOVED lines=10> */
.L_x_1713:
[----:B------:R-:W-:Y:S05]  /*a760*/  BSYNC B0 ;  /* 0x0000000000007941 */ /* 0x000fea0003800000 */
.L_x_1712:
        /* <DEDUP_REMOVED lines=10> */
.L_x_1715:
[----:B------:R-:W-:Y:S05]  /*a810*/  BSYNC B0 ;  /* 0x0000000000007941 */ /* 0x000fea0003800000 */
.L_x_1714:
        /* <DEDUP_REMOVED lines=10> */
.L_x_1717:
[----:B------:R-:W-:Y:S05]  /*a8c0*/  BSYNC B0 ;  /* 0x0000000000007941 */ /* 0x000fea0003800000 */
.L_x_1716:
        /* <DEDUP_REMOVED lines=10> */
.L_x_1718:
        /* <DEDUP_REMOVED lines=9> */
.L_x_2418:


//--------------------- .text._ZN5flash16flash_fwd_kernelI23Flash_fwd_kernel_traitsILi256ELi128ELi64ELi8ELb0ELb0EN7cutlass6half_tE19Flash_kernel_traitsILi256ELi128ELi64ELi8ES3_EELb1ELb0ELb0ELb1ELb0ELb0ELb0ELb0EEEvNS_16Flash_fwd_paramsE --------------------------
	.section	.text._ZN5flash16flash_fwd_kernelI23Flash_fwd_kernel_traitsILi256ELi128ELi64ELi8ELb0ELb0EN7cutlass6half_tE19Flash_kernel_traitsILi256ELi128ELi64ELi8ES3_EELb1ELb0ELb0ELb1ELb0ELb0ELb0ELb0EEEvNS_16Flash_fwd_paramsE,"ax",@progbits
	.align	128
        .global         _ZN5flash16flash_fwd_kernelI23Flash_fwd_kernel_traitsILi256ELi128ELi64ELi8ELb0ELb0EN7cutlass6half_tE19Flash_kernel_traitsILi256ELi128ELi64ELi8ES3_EELb1ELb0ELb0ELb1ELb0ELb0ELb0ELb0EEEvNS_16Flash_fwd_paramsE
        .type           _ZN5flash16flash_fwd_kernelI23Flash_fwd_kernel_traitsILi256ELi128ELi64ELi8ELb0ELb0EN7cutlass6half_tE19Flash_kernel_traitsILi256ELi128ELi64ELi8ES3_EELb1ELb0ELb0ELb1ELb0ELb0ELb0ELb0EEEvNS_16Flash_fwd_paramsE,@function
        .size           _ZN5flash16flash_fwd_kernelI23Flash_fwd_kernel_traitsILi256ELi128ELi64ELi8ELb0ELb0EN7cutlass6half_tE19Flash_kernel_traitsILi256ELi128ELi64ELi8ES3_EELb1ELb0ELb0ELb1ELb0ELb0ELb0ELb0EEEvNS_16Flash_fwd_paramsE,(.L_x_2419 - _ZN5flash16flash_fwd_kernelI23Flash_fwd_kernel_traitsILi256ELi128ELi64ELi8ELb0ELb0EN7cutlass6half_tE19Flash_kernel_traitsILi256ELi128ELi64ELi8ES3_EELb1ELb0ELb0ELb1ELb0ELb0ELb0ELb0EEEvNS_16Flash_fwd_paramsE)
        .other          _ZN5flash16flash_fwd_kernelI23Flash_fwd_kernel_traitsILi256ELi128ELi64ELi8ELb0ELb0EN7cutlass6half_tE19Flash_kernel_traitsILi256ELi128ELi64ELi8ES3_EELb1ELb0ELb0ELb1ELb0ELb0ELb0ELb0EEEvNS_16Flash_fwd_paramsE,@"STO_CUDA_ENTRY STV_DEFAULT"
_ZN5flash16flash_fwd_kernelI23Flash_fwd_kernel_traitsILi256ELi128ELi64ELi8ELb0ELb0EN7cutlass6half_tE19Flash_kernel_traitsILi256ELi128ELi64ELi8ES3_EELb1ELb0ELb0ELb1ELb0ELb0ELb0ELb0EEEvNS_16Flash_fwd_paramsE:
.text._ZN5flash16flash_fwd_kernelI23Flash_fwd_kernel_traitsILi256ELi128ELi64ELi8ELb0ELb0EN7cutlass6half_tE19Flash_kernel_traitsILi256ELi128ELi64ELi8ES3_EELb1ELb0ELb0ELb1ELb0ELb0ELb0ELb0EEEvNS_16Flash_fwd_paramsE:
        /* <DEDUP_REMOVED lines=13> */
[----:B------:R-:W5:Y:S01]  /*00d0*/  @P2 LDG.E.64 R8, desc[UR28][R8.64] ;  /* 0x0000001c08082981 */ /* 0x000f62000c1e1b00 */
[----:B------:R-:W-:Y:S01]  /*00e0*/  S2UR UR18, SR_CTAID.X ;  /* 0x00000000001279c3 */ /* 0x000fe20000002500 */
[----:B--2---:R-:W-:-:S07]  /*00f0*/  @P2 IMAD.MOV.U32 R4, RZ, RZ, R168 ;  /* 0x000000ffff042224 */ /* 0x004fce00078e00a8 */
[----:B------:R-:W1:Y:S01]  /*0100*/  S2UR UR31, SR_CTAID.Y ;  /* 0x00000000001f79c3 */ /* 0x000e620000002600 */
[----:B---3--:R-:W-:-:S07]  /*0110*/  @P2 IMAD.MOV.U32 R5, RZ, RZ, R2 ;  /* 0x000000ffff052224 */ /* 0x008fce00078e0002 */
[----:B------:R-:W2:Y:S01]  /*0120*/  S2UR UR30, SR_CTAID.Z ;  /* 0x00000000001e79c3 */ /* 0x000ea20000002700 */
[----:B------:R3:W5:Y:S01]  /*0130*/  @P2 LDG.E.64 R6, desc[UR28][R4.64] ;  /* 0x0000001c04062981 */ /* 0x000762000c1e1b00 */
[----:B------:R-:W-:-:S06]  /*0140*/  UISETP.NE.U32.AND UP2, UPT, UR6, URZ, UPT ;  /* 0x0000003f0600728c */ /* 0x000fcc000bf45070 */
[----:B------:R-:W5:Y:S01]  /*0150*/  @P2 LDC R0, c[0x0][0x3b0] ;  /* 0x0000ec00ff002b82 */ /* 0x000f620000000800 */
[----:B------:R-:W-:Y:S01]  /*0160*/  UISETP.NE.AND.EX UP2, UPT, UR7, URZ, UPT, UP2 ;  /* 0x0000003f0700728c */ /* 0x000fe2000bf45320 */
[----:B------:R-:W-:Y:S02]  /*0170*/  ULDC.U8 UR6, c[0x0][0x3c2] ;  /* 0x0000f08000067ab9 */ /* 0x000fe40000000000 */
[----:B------:R-:W-:-:S03]  /*0180*/  UISETP.NE.AND UP3, UPT, UR6, URZ, UPT ;  /* 0x0000003f0600728c */ /* 0x000fc6000bf65270 */
[----:B------:R-:W-:Y:S01]  /*0190*/  PLOP3.LUT P0, PT, PT, PT, UP2, 0x80, 0x0 ;  /* 0x000000000000781c */ /* 0x000fe20003f0f028 */
[----:B-1----:R-:W-:Y:S01]  /*01a0*/  UIMAD.WIDE UR8, UR31, 0x4, UR8 ;  /* 0x000000041f0878a5 */ /* 0x002fe2000f8e0208 */
[----:B------:R-:W-:Y:S01]  /*01b0*/  ULDC.64 UR6, c[0x0][0x2f8] ;  /* 0x0000be0000067ab9 */ /* 0x000fe20000000a00 */
[----:B--2---:R-:W-:-:S06]  /*01c0*/  ULOP3.LUT UR4, UR30, UR18, UR31, 0xfe, !UPT ;  /* 0x000000121e047292 */ /* 0x004fcc000f8efe1f */
[----:B----4-:R-:W-:Y:S01]  /*01d0*/  LOP3.LUT P3, RZ, R84, UR4, RZ, 0xfc, !PT ;  /* 0x0000000454ff7c12 */ /* 0x010fe2000f86fcff */
[----:B------:R-:W-:Y:S02]  /*01e0*/  ULDC.64 UR4, c[0x0][0x300] ;  /* 0x0000c00000047ab9 */ /* 0x000fe40000000a00 */
[----:B------:R-:W-:-:S04]  /*01f0*/  UISETP.NE.U32.AND UP1, UPT, UR4, URZ, UPT ;  /* 0x0000003f0400728c */ /* 0x000fc8000bf25070 */
[----:B------:R-:W-:-:S03]  /*0200*/  UISETP.NE.AND.EX UP1, UPT, UR5, URZ, UPT, UP1 ;  /* 0x0000003f0500728c */ /* 0x000fc6000bf25310 */
[----:B------:R-:W-:Y:S02]  /*0210*/  ULDC.64 UR4, c[0x0][0x2f8] ;  /* 0x0000be0000047ab9 */ /* 0x000fe40000000a00 */
[----:B------:R-:W-:Y:S01]  /*0220*/  UISETP.EQ.U32.AND UP0, UPT, UR4, URZ, UPT ;  /* 0x0000003f0400728c */ /* 0x000fe2000bf02070 */
[----:B---3--:R-:W1:Y:S03]  /*0230*/  @!P3 LDC.64 R4, c[0x0][0x3b8] ;  /* 0x0000ee00ff04bb82 */ /* 0x008e660000000a00 */
[----:B------:R-:W-:Y:S02]  /*0240*/  UISETP.EQ.OR.EX UP0, UPT, UR5, URZ, !UP3, UP0 ;  /* 0x0000003f0500728c */ /* 0x000fe4000df02700 */
[----:B------:R-:W-:Y:S01]  /*0250*/  UIMAD.WIDE UR6, UR31, 0x4, UR6 ;  /* 0x000000041f0678a5 */ /* 0x000fe2000f8e0206 */
[----:B-----5:R-:W-:Y:S02]  /*0260*/  @P2 R2UR UR32, R8 ;  /* 0x00000000082022ca */ /* 0x020fe400000e0000 */
[----:B------:R-:W-:-:S11]  /*0270*/  @P2 R2UR UR33, R9 ;  /* 0x00000000092122ca */ /* 0x000fd600000e0000 */
[----:B------:R-:W-:Y:S02]  /*0280*/  IMAD.U32 R8, RZ, RZ, UR32 ;  /* 0x00000020ff087e24 */ /* 0x000fe4000f8e00ff */
[----:B------:R-:W-:-:S05]  /*0290*/  IMAD.U32 R9, RZ, RZ, UR33 ;  /* 0x00000021ff097e24 */ /* 0x000fca000f8e00ff */
[----:B-1----:R1:W-:Y:S01]  /*02a0*/  @!P3 STG.E.64 desc[UR28][R4.64], R8 ;  /* 0x000000080400b986 */ /* 0x0023e2000c101b1c */
[----:B------:R-:W-:-:S05]  /*02b0*/  @P2 IADD3 R168, P1, R6, R0, RZ ;  /* 0x0000000006a82210 */ /* 0x000fca0007f3e0ff */
[----:B------:R-:W-:Y:S01]  /*02c0*/  @P2 IMAD.X R2, RZ, RZ, R7, P1 ;  /* 0x000000ffff022224 */ /* 0x000fe200008e0607 */
[----:B------:R-:W-:Y:S01]  /*02d0*/  PLOP3.LUT P1, PT, PT, PT, UP1, 0x80, 0x0 ;  /* 0x000000000000781c */ /* 0x000fe20003f2f018 */
[----:B------:R-:W-:Y:S02]  /*02e0*/  @!P3 IMAD.MOV.U32 R6, RZ, RZ, R168 ;  /* 0x000000ffff06b224 */ /* 0x000fe400078e00a8 */
[----:B------:R-:W-:Y:S01]  /*02f0*/  @!P3 IMAD.MOV.U32 R7, RZ, RZ, R2 ;  /* 0x000000ffff07b224 */ /* 0x000fe200078e0002 */
[----:B------:R-:W-:-:S04]  /*0300*/  PLOP3.LUT P2, PT, PT, PT, UP0, 0x80, 0x0 ;  /* 0x000000000000781c */ /* 0x000fc80003f4f008 */
[----:B------:R2:W-:Y:S01]  /*0310*/  @!P3 STG.E.64 desc[UR28][R4.64+0x8], R6 ;  /* 0x000008060400b986 */ /* 0x0005e2000c101b1c */
[----:B-1----:R-:W-:Y:S02]  /*0320*/  IMAD.U32 R8, RZ, RZ, UR8 ;  /* 0x00000008ff087e24 */ /* 0x002fe4000f8e00ff */
[----:B------:R-:W-:Y:S01]  /*0330*/  IMAD.U32 R9, RZ, RZ, UR9 ;  /* 0x00000009ff097e24 */ /* 0x000fe2000f8e00ff */
[----:B------:R-:W-:Y:S02]  /*0340*/  @UP1 ULDC.64 UR8, c[0x0][0x300] ;  /* 0x0000c00000081ab9 */ /* 0x000fe40000000a00 */
[----:B------:R-:W-:Y:S02]  /*0350*/  @UP1 UIMAD.WIDE UR8, UR31, 0x4, UR8 ;  /* 0x000000041f0818a5 */ /* 0x000fe4000f8e0208 */
[----:B------:R-:W3:Y:S04]  /*0360*/  @P0 LDG.E R0, desc[UR28][R8.64+0x4] ;  /* 0x0000041c08000981 */ /* 0x000ee8000c1e1900 */
[----:B--2---:R-:W-:Y:S01]  /*0370*/  IMAD.U32 R4, RZ, RZ, UR8 ;  /* 0x00000008ff047e24 */ /* 0x004fe2000f8e00ff */
[----:B------:R-:W2:Y:S01]  /*0380*/  @P0 LDG.E R7, desc[UR28][R8.64] ;  /* 0x0000001c08070981 */ /* 0x000ea2000c1e1900 */
[----:B------:R-:W-:Y:S01]  /*0390*/  IMAD.U32 R5, RZ, RZ, UR9 ;  /* 0x00000009ff057e24 */ /* 0x000fe2000f8e00ff */
[----:B------:R-:W-:Y:S01]  /*03a0*/  UMOV UR17, 0xffffffff ;  /* 0xffffffff00117882 */ /* 0x000fe20000000000 */
[----:B------:R-:W-:-:S03]  /*03b0*/  ULDC UR9, c[0x0][0x270] ;  /* 0x00009c0000097ab9 */ /* 0x000fc60000000800 */
[----:B------:R1:W4:Y:S02]  /*03c0*/  @P1 LDG.E R6, desc[UR28][R4.64] ;  /* 0x0000001c04061981 */ /* 0x000324000c1e1900 */
[----:B-1----:R-:W-:Y:S02]  /*03d0*/  IMAD.U32 R4, RZ, RZ, UR6 ;  /* 0x00000006ff047e24 */ /* 0x002fe4000f8e00ff */
[----:B------:R-:W-:-:S05]  /*03e0*/  IMAD.U32 R5, RZ, RZ, UR7 ;  /* 0x00000007ff057e24 */ /* 0x000fca000f8e00ff */
[----:B------:R-:W5:Y:S01]  /*03f0*/  @!P2 LDG.E R3, desc[UR28][R4.64] ;  /* 0x0000001c0403a981 */ /* 0x000f62000c1e1900 */
[----:B------:R-:W-:Y:S01]  /*0400*/  UIMAD UR7, UR31, UR9, UR30 ;  /* 0x000000091f0772a4 */ /* 0x000fe2000f8e021e */
[----:B------:R-:W-:Y:S01]  /*0410*/  UMOV UR6, 0xffffffff ;  /* 0xffffffff00067882 */ /* 0x000fe20000000000 */
[----:B------:R-:W-:Y:S01]  /*0420*/  UMOV UR8, URZ ;  /* 0x0000003f00087c82 */ /* 0x000fe20008000000 */
[----:B---3--:R-:W-:Y:S02]  /*0430*/  @P0 R2UR UR19, R0 ;  /* 0x00000000001302ca */ /* 0x008fe400000e0000 */
[----:B------:R-:W-:-:S04]  /*0440*/  SHF.R.S32.HI R0, RZ, 0x1f, R84 ;  /* 0x0000001fff007819 */ /* 0x000fc80000011454 */
[----:B------:R-:W-:Y:S02]  /*0450*/  LEA.HI R13, R0, R84, RZ, 0x5 ;  /* 0x00000054000d7211 */ /* 0x000fe400078f28ff */
[----:B--2---:R-:W-:Y:S02]  /*0460*/  @P0 R2UR UR17, R7 ;  /* 0x00000000071102ca */ /* 0x004fe400000e0000 */
[----:B------:R-:W-:Y:S02]  /*0470*/  ISETP.NE.U32.AND P0, PT, RZ, UR4, PT ;  /* 0x00000004ff007c0c */ /* 0x000fe4000bf05070 */
[----:B------:R-:W-:Y:S01]  /*0480*/  LOP3.LUT R85, R13, 0xffffffe0, RZ, 0xc0, !PT ;  /* 0xffffffe00d557812 */ /* 0x000fe200078ec0ff */
[----:B------:R-:W-:-:S04]  /*0490*/  USHF.L.U32 UR4, UR7, 0x5, URZ ;  /* 0x0000000507047899 */ /* 0x000fc8000800063f */
[----:B------:R-:W-:Y:S01]  /*04a0*/  IMAD.IADD R85, R84, 0x1, -R85 ;  /* 0x0000000154557824 */ /* 0x000fe200078e0a55 */
[----:B----4-:R-:W-:-:S03]  /*04b0*/  @P1 R2UR UR8, R6 ;  /* 0x00000000060812ca */ /* 0x010fc600000e0000 */
[----:B------:R-:W-:-:S07]  /*04c0*/  @UP2 UIADD3 UR19, UR19, -UR17, URZ ;  /* 0x8000001113132290 */ /* 0x000fce000fffe03f */
        /* <DEDUP_REMOVED lines=15> */
.L_x_1719:
[----:B------:R-:W-:-:S05]  /*05c0*/  ULDC UR7, c[0x0][0x2c8] ;  /* 0x0000b20000077ab9 */ /* 0x000fca0000000800 */
.L_x_1720:
        /* <DEDUP_REMOVED lines=60> */
.L_x_1722:
[----:B------:R-:W-:Y:S01]  /*0990*/  ULDC UR4, c[0x0][0x278] ;  /* 0x00009e0000047ab9 */ /* 0x000fe20000000800 */
[----:B------:R-:W1:Y:S01]  /*09a0*/  S2R R4, SR_CTAID.Z ;  /* 0x0000000000047919 */ /* 0x000e620000002700 */
[----:B------:R-:W-:Y:S01]  /*09b0*/  IMAD.U32 R3, RZ, RZ, UR4 ;  /* 0x00000004ff037e24 */ /* 0x000fe2000f8e00ff */
[----:B------:R-:W-:Y:S01]  /*09c0*/  UMOV UR14, URZ ;  /* 0x0000003f000e7c82 */ /* 0x000fe20008000000 */
[CC--:B------:R-:W-:Y:S01]  /*09d0*/  LEA.HI R236, R0.reuse, R84.reuse, RZ, 0x3 ;  /* 0x0000005400ec7211 */ /* 0x0c0fe200078f18ff */
[----:B------:R-:W-:Y:S01]  /*09e0*/  UIADD3 UR16, -UR25, UR19, URZ ;  /* 0x0000001319107290 */ /* 0x000fe2000fffe13f */
[----:B------:R-:W-:Y:S02]  /*09f0*/  LEA.HI R5, R0, R84, RZ, 0x6 ;  /* 0x0000005400057211 */ /* 0x000fe400078f30ff */
[----:B------:R-:W-:-:S03]  /*0a00*/  IABS R3, R3 ;  /* 0x0000000300037213 */ /* 0x000fc60000000000 */
[----:B------:R-:W-:Y:S01]  /*0a10*/  IMAD.SHL.U32 R5, R5, 0x8, RZ ;  /* 0x0000000805057824 */ /* 0x000fe200078e00ff */
[----:B------:R-:W-:-:S13]  /*0a20*/  R2UR UR7, R3 ;  /* 0x00000000030772ca */ /* 0x000fda00000e0000 */
[----:B------:R-:W2:Y:S01]  /*0a30*/  I2F.RP R3, UR7 ;  /* 0x0000000700037d06 */ /* 0x000ea20008209400 */
[----:B-1----:R-:W-:-:S04]  /*0a40*/  IABS R4, R4 ;  /* 0x0000000400047213 */ /* 0x002fc80000000000 */
[----:B------:R-:W-:-:S03]  /*0a50*/  R2UR UR5, R4 ;  /* 0x00000000040572ca */ /* 0x000fc600000e0000 */
[----:B--2---:R-:W1:Y:S02]  /*0a60*/  MUFU.RCP R3, R3 ;  /* 0x0000000300037308 */ /* 0x004e640000001000 */
[----:B-1----:R-:W-:-:S06]  /*0a70*/  VIADD R3, R3, 0xffffffe ;  /* 0x0ffffffe03037836 */ /* 0x002fcc0000000000 */
[----:B------:R-:W1:Y:S02]  /*0a80*/  F2I.FTZ.U32.TRUNC.NTZ R3, R3 ;  /* 0x0000000300037305 */ /* 0x000e64000021f000 */
[----:B-1----:R-:W-:Y:S02]  /*0a90*/  R2UR UR15, R3 ;  /* 0x00000000030f72ca */ /* 0x002fe400000e0000 */
[----:B------:R-:W-:Y:S02]  /*0aa0*/  LOP3.LUT R3, R236, 0xfffffff8, RZ, 0xc0, !PT ;  /* 0xfffffff8ec037812 */ /* 0x000fe400078ec0ff */
[----:B------:R-:W-:-:S03]  /*0ab0*/  SHF.R.S32.HI R236, RZ, 0x3, R236 ;  /* 0x00000003ffec7819 */ /* 0x000fc600000114ec */
[----:B------:R-:W-:Y:S02]  /*0ac0*/  IMAD.IADD R3, R84, 0x1, -R3 ;  /* 0x0000000154037824 */ /* 0x000fe400078e0a03 */
[C---:B------:R-:W-:Y:S02]  /*0ad0*/  IMAD.SHL.U32 R223, R236.reuse, 0x40, RZ ;  /* 0x00000040ecdf7824 */ /* 0x040fe400078e00ff */
[----:B------:R-:W-:Y:S02]  /*0ae0*/  VIADD R4, R236, 0x40 ;  /* 0x00000040ec047836 */ /* 0x000fe40000000000 */
[----:B------:R-:W-:Y:S01]  /*0af0*/  UIADD3 UR9, URZ, -UR15, URZ ;  /* 0x8000000f3f097290 */ /* 0x000fe2000fffe03f */
[----:B------:R-:W-:Y:S01]  /*0b00*/  IMAD.SHL.U32 R234, R3, 0x8, RZ ;  /* 0x0000000803ea7824 */ /* 0x000fe200078e00ff */
[----:B------:R-:W-:Y:S02]  /*0b10*/  LOP3.LUT R223, R223, 0x1c0, RZ, 0xc0, !PT ;  /* 0x000001c0dfdf7812 */ /* 0x000fe400078ec0ff */
[----:B------:R-:W-:Y:S01]  /*0b20*/  UIMAD UR9, UR9, UR7, URZ ;  /* 0x00000007090972a4 */ /* 0x000fe2000f8e023f */
[----:B------:R-:W-:-:S02]  /*0b30*/  ISETP.GE.AND P5, PT, R4, UR16, PT ;  /* 0x0000001004007c0c */ /* 0x000fc4000bfa6270 */
[--C-:B------:R-:W-:Y:S01]  /*0b40*/  LOP3.LUT R4, R223, 0x38, R234.reuse, 0xf8, !PT ;  /* 0x00000038df047812 */ /* 0x100fe200078ef8ea */
[----:B------:R-:W-:Y:S01]  /*0b50*/  UIMAD.WIDE.U32 UR14, UR15, UR9, UR14 ;  /* 0x000000090f0e72a5 */ /* 0x000fe2000f8e000e */
[----:B------:R-:W-:Y:S02]  /*0b60*/  SHF.R.U32.HI R223, RZ, 0x3, R223 ;  /* 0x00000003ffdf7819 */ /* 0x000fe400000116df */
[----:B------:R-:W-:Y:S02]  /*0b70*/  SHF.R.S32.HI R235, RZ, 0x1f, R234 ;  /* 0x0000001fffeb7819 */ /* 0x000fe400000114ea */
[----:B------:R-:W-:Y:S02]  /*0b80*/  LOP3.LUT R223, R4, R223, RZ, 0x3c, !PT ;  /* 0x000000df04df7212 */ /* 0x000fe400078e3cff */
[----:B------:R-:W-:Y:S02]  /*0b90*/  UMOV UR9, UR15 ;  /* 0x0000000f00097c82 */ /* 0x000fe40008000000 */
[----:B------:R-:W-:-:S07]  /*0ba0*/  UIMAD.WIDE.U32 UR14, UR9, UR5, URZ ;  /* 0x00000005090e72a5 */ /* 0x000fce000f8e003f */
[----:B------:R-:W-:Y:S02]  /*0bb0*/  UMOV UR20, UR15 ;  /* 0x0000000f00147c82 */ /* 0x000fe40008000000 */
[----:B------:R-:W-:-:S04]  /*0bc0*/  UIADD3 UR9, -UR20, URZ, URZ ;  /* 0x0000003f14097290 */ /* 0x000fc8000fffe13f */
[----:B------:R-:W-:Y:S02]  /*0bd0*/  UIMAD UR5, UR7, UR9, UR5 ;  /* 0x00000009070572a4 */ /* 0x000fe4000f8e0205 */
[----:B------:R-:W-:Y:S02]  /*0be0*/  @UP0 UIADD3 UR9, UR8, UR6, URZ ;  /* 0x0000000608090290 */ /* 0x000fe4000fffe03f */
        /* <DEDUP_REMOVED lines=13> */
[----:B------:R-:W-:Y:S02]  /*0cc0*/  USHF.R.S32.HI UR5, URZ, 0x1f, UR30 ;  /* 0x0000001f3f057899 */ /* 0x000fe4000801141e */
[----:B------:R-:W-:-:S04]  /*0cd0*/  @UP0 UIADD3 UR23, UR15, UR9, URZ ;  /* 0x000000090f170290 */ /* 0x000fc8000fffe03f */
        /* <DEDUP_REMOVED lines=16> */
.L_x_1723:
[----:B------:R-:W1:Y:S01]  /*0de0*/  S2UR UR4, SR_CgaCtaId ;  /* 0x00000000000479c3 */ /* 0x000e620000008800 */
[----:B------:R-:W-:Y:S01]  /*0df0*/  IADD3 R6, P0, R234, UR34, RZ ;  /* 0x00000022ea067c10 */ /* 0x000fe2000ff1e0ff */
[----:B------:R-:W-:Y:S01]  /*0e00*/  ULDC.64 UR8, c[0x0][0x258] ;  /* 0x0000960000087ab9 */ /* 0x000fe20000000a00 */
[----:B------:R-:W-:Y:S01]  /*0e10*/  UMOV UR35, 0x400 ;  /* 0x0000040000237882 */ /* 0x000fe20000000000 */
[----:B------:R-:W-:Y:S01]  /*0e20*/  UIMAD UR15, UR5, UR8, URZ ;  /* 0x00000008050f72a4 */ /* 0x000fe2000f8e023f */
[----:B------:R-:W-:Y:S01]  /*0e30*/  IADD3.X R7, R235, UR10, RZ, P0, !PT ;  /* 0x0000000aeb077c10 */ /* 0x000fe200087fe4ff */
[----:B------:R-:W-:Y:S01]  /*0e40*/  IMAD.U32 R10, RZ, RZ, UR8 ;  /* 0x00000008ff0a7e24 */ /* 0x000fe2000f8e00ff */
[C---:B------:R-:W-:Y:S01]  /*0e50*/  ISETP.GE.AND P0, PT, R236.reuse, UR16, PT ;  /* 0x00000010ec007c0c */ /* 0x040fe2000bf06270 */
[----:B------:R-:W-:Y:S01]  /*0e60*/  UIMAD UR15, UR30, UR9, UR15 ;  /* 0x000000091e0f72a4 */ /* 0x000fe2000f8e020f */
[----:B------:R-:W-:Y:S01]  /*0e70*/  VIADD R4, R236, 0x60 ;  /* 0x00000060ec047836 */ /* 0x000fe20000000000 */
[----:B------:R-:W-:Y:S01]  /*0e80*/  ULDC.64 UR10, c[0x0][0x260] ;  /* 0x00009800000a7ab9 */ /* 0x000fe20000000a00 */
[----:B------:R-:W-:Y:S01]  /*0e90*/  ULDC.64 UR8, c[0x0][0x268] ;  /* 0x00009a0000087ab9 */ /* 0x000fe20000000a00 */
[----:B------:R-:W-:Y:S01]  /*0ea0*/  UIMAD UR34, UR14, UR10, URZ ;  /* 0x0000000a0e2272a4 */ /* 0x000fe2000f8e023f */
[----:B------:R-:W-:Y:S01]  /*0eb0*/  IMAD.WIDE.U32 R10, R10, UR30, R6 ;  /* 0x0000001e0a0a7c25 */ /* 0x000fe2000f8e0006 */
[----:B------:R-:W-:Y:S01]  /*0ec0*/  UIMAD UR14, UR14, UR8, URZ ;  /* 0x000000080e0e72a4 */ /* 0x000fe2000f8e023f */
[--C-:B------:R-:W-:Y:S01]  /*0ed0*/  SHF.R.S32.HI R237, RZ, 0x1f, R236.reuse ;  /* 0x0000001fffed7819 */ /* 0x100fe200000114ec */
[----:B------:R-:W-:Y:S01]  /*0ee0*/  UIMAD UR11, UR20, UR11, UR34 ;  /* 0x0000000b140b72a4 */ /* 0x000fe2000f8e0222 */
[----:B------:R-:W-:Y:S01]  /*0ef0*/  MOV R20, UR18 ;  /* 0x0000001200147c02 */ /* 0x000fe20008000f00 */
[----:B------:R-:W-:Y:S01]  /*0f00*/  UIMAD UR34, UR20, UR9, UR14 ;  /* 0x00000009142272a4 */ /* 0x000fe2000f8e020e */
[----:B------:R-:W-:Y:S01]  /*0f10*/  LOP3.LUT R223, R223, 0xfffffe00, R5, 0xf8, !PT ;  /* 0xfffffe00dfdf7812 */ /* 0x000fe200078ef805 */
[----:B------:R-:W-:Y:S01]  /*0f20*/  VIADD R19, R11, UR15 ;  /* 0x0000000f0b137c36 */ /* 0x000fe20008000000 */
[----:B------:R-:W-:Y:S01]  /*0f30*/  BSSY B0, `(.L_x_1724) ;  /* 0x000003a000007945 */ /* 0x000fe20003800000 */
[----:B------:R-:W-:Y:S01]  /*0f40*/  ISETP.GE.AND P6, PT, R4, UR16, PT ;  /* 0x0000001004007c0c */ /* 0x000fe2000bfc6270 */
[----:B------:R-:W-:Y:S01]  /*0f50*/  VIADD R12, R236, 0x20 ;  /* 0x00000020ec0c7836 */ /* 0x000fe20000000000 */
[----:B-1----:R-:W-:Y:S01]  /*0f60*/  ULEA UR4, UR4, UR35, 0x18 ;  /* 0x0000002304047291 */ /* 0x002fe2000f8ec03f */
        /* <DEDUP_REMOVED lines=54> */
.L_x_1725:
[----:B------:R-:W-:Y:S05]  /*12d0*/  BSYNC B0 ;  /* 0x0000000000007941 */ /* 0x000fea0003800000 */
.L_x_1724:
        /* <DEDUP_REMOVED lines=56> */
.L_x_1727:
[----:B------:R-:W-:Y:S05]  /*1660*/  BSYNC B0 ;  /* 0x0000000000007941 */ /* 0x000fea0003800000 */
.L_x_1726:
        /* <DEDUP_REMOVED lines=49> */
.L_x_1729:
[----:B------:R-:W-:Y:S05]  /*1980*/  BSYNC B0 ;  /* 0x0000000000007941 */ /* 0x000fea0003800000 */
.L_x_1728:
        /* <DEDUP_REMOVED lines=50> */
.L_x_1731:
[----:B------:R-:W-:Y:S05]  /*1cb0*/  BSYNC B0 ;  /* 0x0000000000007941 */ /* 0x000fea0003800000 */
.L_x_1730:
        /* <DEDUP_REMOVED lines=53> */
.L_x_1733:
[----:B------:R-:W-:Y:S05]  /*2010*/  BSYNC B0 ;  /* 0x0000000000007941 */ /* 0x000fea0003800000 */
.L_x_1732:
        /* <DEDUP_REMOVED lines=44> */
.L_x_1735:
[----:B------:R-:W-:Y:S05]  /*22e0*/  BSYNC B0 ;  /* 0x0000000000007941 */ /* 0x000fea0003800000 */
.L_x_1734:
        /* <DEDUP_REMOVED lines=10> */
[----:B------:R-:W-:Y:S01]  /*2390*/  LEA.HI R0, R0, R84, RZ, 0x4 ;  /* 0x0000005400007211 */ /* 0x000fe200078f20ff */
[----:B------:R-:W-:Y:S01]  /*23a0*/  @UP1 UIMAD.WIDE.U32 UR40, UR31, UR8, UR40 ;  /* 0x000000081f2812a5 */ /* 0x000fe2000f8e0028 */
[----:B------:R-:W-:-:S04]  /*23b0*/  DEPBAR.LE SB0, 0x0 ;  /* 0x000080000000791a */ /* 0x000fc80000000000 */
[----:B------:R-:W-:Y:S02]  /*23c0*/  @UP1 UIMAD UR9, UR31, UR9, UR39 ;  /* 0x000000091f0912a4 */ /* 0x000fe4000f8e0227 */
[----:B------:R-:W-:Y:S02]  /*23d0*/  @UP1 ULEA UR12, UP0, UR40, UR12, 0x2 ;  /* 0x0000000c280c1291 */ /* 0x000fe4000f80103f */
[----:B------:R-:W-:Y:S01]  /*23e0*/  @UP1 UIADD3 UR9, UR41, UR9, URZ ;  /* 0x0000000929091290 */ /* 0x000fe2000fffe03f */
[----:B------:R-:W-:-:S03]  /*23f0*/  @UP1 ULDC UR5, c[0x0][0x2e8] ;  /* 0x0000ba0000051ab9 */ /* 0x000fc60000000800 */
[----:B------:R-:W-:Y:S01]  /*2400*/  @UP1 ULEA.HI.X UR13, UR40, UR13, UR9, 0x2, UP0 ;  /* 0x0000000d280d1291 */ /* 0x000fe200080f1409 */
[----:B-1234-:R-:W-:-:S05]  /*2410*/  IMAD.U32 R4, RZ, RZ, UR12 ;  /* 0x0000000cff047e24 */ /* 0x01efca000f8e00ff */
[----:B------:R-:W-:-:S05]  /*2420*/  IMAD.U32 R5, RZ, RZ, UR13 ;  /* 0x0000000dff057e24 */ /* 0x000fca000f8e00ff */
[----:B------:R1:W2:Y:S01]  /*2430*/  @P0 LDG.E R4, desc[UR28][R4.64] ;  /* 0x0000001c04040981 */ /* 0x0002a2000c1e1900 */
[----:B------:R-:W-:Y:S01]  /*2440*/  LOP3.LUT R7, R0, 0xfffffff0, RZ, 0xc0, !PT ;  /* 0xfffffff000077812 */ /* 0x000fe200078ec0ff */
[----:B------:R-:W-:Y:S01]  /*2450*/  IMAD.SHL.U32 R8, R3, 0x40, RZ ;  /* 0x0000004003087824 */ /* 0x000fe200078e00ff */
[----:B------:R-:W-:Y:S01]  /*2460*/  ISETP.GE.AND P2, PT, R236, UR37, PT ;  /* 0x00000025ec007c0c */ /* 0x000fe2000bf46270 */
[----:B------:R-:W-:Y:S01]  /*2470*/  BAR.SYNC.DEFER_BLOCKING 0x0 ;  /* 0x0000000000007b1d */ /* 0x000fe20000010000 */
[----:B------:R-:W-:Y:S01]  /*2480*/  UIMAD.WIDE.U32 UR8, UR14, UR6, URZ ;  /* 0x000000060e0872a5 */ /* 0x000fe2000f8e003f */
[----:B------:R-:W-:Y:S01]  /*2490*/  IMAD.IADD R7, R84, 0x1, -R7 ;  /* 0x0000000154077824 */ /* 0x000fe200078e0a07 */
[----:B------:R-:W-:Y:S02]  /*24a0*/  LOP3.LUT R8, R8, 0x1c0, RZ, 0xc0, !PT ;  /* 0x000001c008087812 */ /* 0x000fe400078ec0ff */
[----:B------:R-:W-:Y:S01]  /*24b0*/  IADD3 R228, P1, R16, UR26, RZ ;  /* 0x0000001a10e47c10 */ /* 0x000fe2000ff3e0ff */
[----:B------:R-:W-:Y:S01]  /*24c0*/  BSSY B0, `(.L_x_1736) ;  /* 0x0000056000007945 */ /* 0x000fe20003800000 */
[----:B------:R-:W-:-:S02]  /*24d0*/  SHF.R.S32.HI R11, RZ, 0x1f, R7 ;  /* 0x0000001fff0b7819 */ /* 0x000fc40000011407 */
[----:B------:R-:W-:Y:S02]  /*24e0*/  IADD3.X R229, R17, UR23, R14, P1, !PT ;  /* 0x0000001711e57c10 */ /* 0x000fe40008ffe40e */
[----:B------:R-:W-:Y:S02]  /*24f0*/  LEA.HI R11, R11, R7, RZ, 0x3 ;  /* 0x000000070b0b7211 */ /* 0x000fe400078f18ff */
[----:B------:R-:W-:Y:S01]  /*2500*/  ISETP.GE.AND P6, PT, R12, UR37, PT ;  /* 0x000000250c007c0c */ /* 0x000fe2000bfc6270 */
[----:B------:R-:W-:-:S04]  /*2510*/  IMAD.WIDE.U32 R228, R164, UR20, R228 ;  /* 0x00000014a4e47c25 */ /* 0x000fc8000f8e00e4 */
[----:B------:R-:W-:Y:S01]  /*2520*/  VIADD R222, R229, UR34 ;  /* 0x00000022e5de7c36 */ /* 0x000fe20008000000 */
[----:B-1----:R-:W-:Y:S01]  /*2530*/  SHF.R.S32.HI R5, RZ, 0x4, R0 ;  /* 0x00000004ff057819 */ /* 0x002fe20000011400 */
[----:B------:R1:W-:Y:S03]  /*2540*/  @P2 STS.128 [R223+0x18000], RZ ;  /* 0x018000ffdf002388 */ /* 0x0003e60000000c00 */
[----:B------:R-:W-:Y:S02]  /*2550*/  LEA.HI R214, R0, R5, RZ, 0x1 ;  /* 0x0000000500d67211 */ /* 0x000fe400078f08ff */
[C---:B------:R-:W-:Y:S01]  /*2560*/  LOP3.LUT R0, R11.reuse, 0xfffffff8, RZ, 0xc0, !PT ;  /* 0xfffffff80b007812 */ /* 0x040fe200078ec0ff */
[----:B------:R1:W-:Y:S01]  /*2570*/  @P2 STS.128 [R223+0x1a000], RZ ;  /* 0x01a000ffdf002388 */ /* 0x0003e20000000c00 */
[----:B------:R-:W-:Y:S01]  /*2580*/  LOP3.LUT R214, R214, 0xfffffffe, RZ, 0xc0, !PT ;  /* 0xfffffffed6d67812 */ /* 0x000fe200078ec0ff */
[----:B------:R-:W-:-:S02]  /*2590*/  IMAD.SHL.U32 R11, R11, 0x40, RZ ;  /* 0x000000400b0b7824 */ /* 0x000fc400078e00ff */
[----:B------:R-:W-:Y:S01]  /*25a0*/  IMAD.IADD R0, R7, 0x1, -R0 ;  /* 0x0000000107007824 */ /* 0x000fe200078e0a00 */
[----:B------:R1:W-:Y:S01]  /*25b0*/  @P2 STS.128 [R223+0x1c000], RZ ;  /* 0x01c000ffdf002388 */ /* 0x0003e20000000c00 */
[----:B------:R-:W2:Y:S01]  /*25c0*/  @P0 MUFU.RCP R7, UR5 ;  /* 0x0000000500070d08 */ /* 0x000ea20008001000 */
[----:B------:R-:W-:Y:S01]  /*25d0*/  IMAD.IADD R214, R5, 0x1, -R214 ;  /* 0x0000000105d67824 */ /* 0x000fe200078e0ad6 */
[----:B------:R-:W-:Y:S01]  /*25e0*/  UIMAD UR5, UR38, UR6, URZ ;  /* 0x00000006260572a4 */ /* 0x000fe2000f8e023f */
[----:B------:R-:W-:Y:S01]  /*25f0*/  IMAD.SHL.U32 R5, R236, 0x8, RZ ;  /* 0x00000008ec057824 */ /* 0x000fe200078e00ff */
[----:B------:R1:W-:Y:S01]  /*2600*/  @P2 STS.128 [R223+0x1e000], RZ ;  /* 0x01e000ffdf002388 */ /* 0x0003e20000000c00 */
[----:B------:R-:W-:Y:S01]  /*2610*/  IMAD.SHL.U32 R9, R0, 0x40, RZ ;  /* 0x0000004000097824 */ /* 0x000fe200078e00ff */
[----:B------:R-:W-:Y:S01]  /*2620*/  UIMAD UR5, UR14, UR7, UR5 ;  /* 0x000000070e0572a4 */ /* 0x000fe2000f8e0205 */
[----:B------:R-:W-:Y:S01]  /*2630*/  IMAD.SHL.U32 R10, R214, 0x8, RZ ;  /* 0x00000008d60a7824 */ /* 0x000fe200078e00ff */
[----:B------:R-:W-:-:S02]  /*2640*/  LOP3.LUT R5, R8, 0x8, R5, 0xf8, !PT ;  /* 0x0000000808057812 */ /* 0x000fc400078ef805 */
[----:B------:R-:W-:Y:S01]  /*2650*/  LOP3.LUT R9, R9, 0x1c0, RZ, 0xc0, !PT ;  /* 0x000001c009097812 */ /* 0x000fe200078ec0ff */
[----:B------:R-:W-:Y:S01]  /*2660*/  UIADD3 UR5, UR9, UR5, URZ ;  /* 0x0000000509057290 */ /* 0x000fe2000fffe03f */
[----:B------:R-:W-:Y:S02]  /*2670*/  SHF.R.U32.HI R8, RZ, 0x3, R8 ;  /* 0x00000003ff087819 */ /* 0x000fe40000011608 */
[----:B------:R-:W-:Y:S02]  /*2680*/  LOP3.LUT R10, R9, 0x8, R10, 0xf8, !PT ;  /* 0x00000008090a7812 */ /* 0x000fe400078ef80a */
[----:B------:R-:W-:Y:S01]  /*2690*/  SHF.R.U32.HI R9, RZ, 0x3, R9 ;  /* 0x00000003ff097819 */ /* 0x000fe20000011609 */
[----:B------:R-:W-:Y:S01]  /*26a0*/  IMAD.U32 R14, RZ, RZ, UR5 ;  /* 0x00000005ff0e7e24 */ /* 0x000fe2000f8e00ff */
[----:B------:R-:W-:Y:S01]  /*26b0*/  LOP3.LUT R5, R5, R8, RZ, 0x3c, !PT ;  /* 0x0000000805057212 */ /* 0x000fe200078e3cff */
[----:B------:R-:W-:Y:S01]  /*26c0*/  UMOV UR5, URZ ;  /* 0x0000003f00057c82 */ /* 0x000fe20008000000 */
[----:B------:R-:W-:Y:S01]  /*26d0*/  LOP3.LUT R9, R10, R9, RZ, 0x3c, !PT ;  /* 0x000000090a097212 */ /* 0x000fe200078e3cff */
[----:B------:R-:W-:-:S02]  /*26e0*/  IMAD.U32 R10, RZ, RZ, UR8 ;  /* 0x00000008ff0a7e24 */ /* 0x000fc4000f8e00ff */
[----:B------:R-:W-:Y:S01]  /*26f0*/  IMAD R214, R214, 0x200, R5 ;  /* 0x00000200d6d67824 */ /* 0x000fe200078e0205 */
[----:B------:R-:W-:Y:S01]  /*2700*/  LOP3.LUT R5, R9, 0xfffffe00, R11, 0xf8, !PT ;  /* 0xfffffe0009057812 */ /* 0x000fe200078ef80b */
[----:B------:R-:W-:-:S03]  /*2710*/  IMAD.U32 R11, RZ, RZ, UR9 ;  /* 0x00000009ff0b7e24 */ /* 0x000fc6000f8e00ff */
[----:B------:R-:W-:Y:S01]  /*2720*/  LEA R214, R214, UR4, 0x1 ;  /* 0x00000004d6d67c11 */ /* 0x000fe2000f8e08ff */
[----:B--2---:R-:W-:Y:S01]  /*2730*/  @P0 FMUL.FTZ R8, R4, R7 ;  /* 0x0000000704080220 */ /* 0x004fe20000410000 */
[----:B------:R-:W-:Y:S02]  /*2740*/  SHF.R.S32.HI R7, RZ, 0x5, R13 ;  /* 0x00000005ff077819 */ /* 0x000fe4000001140d */
[----:B------:R-:W-:Y:S02]  /*2750*/  LEA R4, P1, R10, R228, 0x6 ;  /* 0x000000e40a047211 */ /* 0x000fe400078230ff */
[----:B------:R-:W-:Y:S01]  /*2760*/  @P0 R2UR UR8, R8 ;  /* 0x00000000080802ca */ /* 0x000fe200000e0000 */
[----:B------:R-:W-:Y:S01]  /*2770*/  IMAD R215, R7, 0x400, R5 ;  /* 0x0000040007d77824 */ /* 0x000fe200078e0205 */
[----:B------:R-:W-:-:S04]  /*2780*/  LEA.HI.X R14, R10, R222, R14, 0x6, P1 ;  /* 0x000000de0a0e7211 */ /* 0x000fc800008f340e */
[----:B------:R-:W-:-:S07]  /*2790*/  LEA R215, R215, UR4, 0x1 ;  /* 0x00000004d7d77c11 */ /* 0x000fce000f8e08ff */
        /* <DEDUP_REMOVED lines=40> */
.L_x_1737:
[----:B------:R-:W-:Y:S05]  /*2a20*/  BSYNC B0 ;  /* 0x0000000000007941 */ /* 0x000fea0003800000 */
.L_x_1736:
        /* <DEDUP_REMOVED lines=49> */
.L_x_1739:
[----:B------:R-:W-:Y:S05]  /*2d40*/  BSYNC B0 ;  /* 0x0000000000007941 */ /* 0x000fea0003800000 */
.L_x_1738:
[----:B------:R-:W-:Y:S01]  /*2d50*/  LDSM.16.M88.4 R36, [R215] ;  /* 0x00000000d724783b */ /* 0x000fe20000000200 */
[----:B------:R-:W-:Y:S01]  /*2d60*/  R2P PR, R3, 0x6 ;  /* 0x0000000603007804 */ /* 0x000fe20000000000 */
[----:B------:R-:W-:Y:S01]  /*2d70*/  IMAD.MOV.U32 R4, RZ, RZ, 0x10 ;  /* 0x00000010ff047424 */ /* 0x000fe200078e00ff */
[----:B------:R-:W-:Y:S01]  /*2d80*/  LOP3.LUT P0, RZ, R0, 0x2, RZ, 0xc0, !PT ;  /* 0x0000000200ff7812 */ /* 0x000fe2000780c0ff */
[----:B--2-4-:R-:W2:Y:S01]  /*2d90*/  LDSM.16.M88.4 R12, [R214+0x10000] ;  /* 0x01000000d60c783b */ /* 0x014ea20000000200 */
[----:B------:R-:W-:Y:S01]  /*2da0*/  VIADD R3, R214, 0x10000 ;  /* 0x00010000d6037836 */ /* 0x000fe20000000000 */
[----:B------:R-:W-:Y:S01]  /*2db0*/  UISETP.GE.AND UP0, UPT, UR27, 0x41, UPT ;  /* 0x000000411b00788c */ /* 0x000fe2000bf06270 */
[----:B------:R-:W-:Y:S01]  /*2dc0*/  SEL R4, R4, 0xfffffff0, !P0 ;  /* 0xfffffff004047807 */ /* 0x000fe20004000000 */
[----:B------:R-:W1:Y:S01]  /*2dd0*/  LDSM.16.M88.4 R76, [R214+0x10800] ;  /* 0x01080000d64c783b */ /* 0x000e620000000200 */
[----:B------:R-:W-:Y:S01]  /*2de0*/  VIADD R212, R214, 0x10020 ;  /* 0x00010020d6d47836 */ /* 0x000fe20000000000 */
[----:B------:R-:W-:Y:S01]  /*2df0*/  LOP3.LUT P0, RZ, R0, 0x4, RZ, 0xc0, !PT ;  /* 0x0000000400ff7812 */ /* 0x000fe2000780c0ff */
[----:B------:R-:W-:Y:S01]  /*2e00*/  IMAD.MOV.U32 R0, RZ, RZ, 0x40 ;  /* 0x00000040ff007424 */ /* 0x000fe200078e00ff */
[----:B------:R-:W4:Y:S01]  /*2e10*/  LDSM.16.M88.4 R44, [R214+0x11000] ;  /* 0x01100000d62c783b */ /* 0x000f220000000200 */
[----:B------:R-:W-:Y:S01]  /*2e20*/  IMAD R213, R4, 0x2, R215 ;  /* 0x0000000204d57824 */ /* 0x000fe200078e02d7 */
[----:B------:R-:W-:Y:S01]  /*2e30*/  ULDC.U8 UR8, c[0x0][0x388] ;  /* 0x0000e20000087ab9 */ /* 0x000fe20000000000 */
[----:B------:R-:W-:Y:S01]  /*2e40*/  @P1 VIADD R212, R3, 0xffffffe0 ;  /* 0xffffffe003d41836 */ /* 0x000fe20000000000 */
[----:B------:R-:W-:Y:S01]  /*2e50*/  LDSM.16.M88.4 R68, [R214+0x11800] ;  /* 0x01180000d644783b */ /* 0x000fe20000000200 */
        /* <DEDUP_REMOVED lines=9> */
[----:B------:R-:W-:Y:S01]  /*2ef0*/  SHF.R.S32.HI R0, RZ, 0x1f, R85 ;  /* 0x0000001fff007819 */ /* 0x000fe20000011455 */
[C---:B------:R-:W-:Y:S01]  /*2f00*/  IMAD R211, R3.reuse, 0x2, R215 ;  /* 0x0000000203d37824 */ /* 0x040fe200078e02d7 */
[----:B------:R-:W3:Y:S01]  /*2f10*/  LDSM.16.M88.4 R64, [R212+0x800] ;  /* 0x00080000d440783b */ /* 0x000ee20000000200 */
[----:B------:R-:W-:Y:S01]  /*2f20*/  IMAD R210, R3, 0x2, R213 ;  /* 0x0000000203d27824 */ /* 0x000fe200078e02d5 */
[----:B------:R-:W-:Y:S01]  /*2f30*/  LEA.HI R85, R0, R85, RZ, 0x2 ;  /* 0x0000005500557211 */ /* 0x000fe200078f10ff */
[----:B------:R-:W-:Y:S01]  /*2f40*/  IMAD.U32 R0, RZ, RZ, UR14 ;  /* 0x0000000eff007e24 */ /* 0x000fe2000f8e00ff */
[----:B------:R-:W3:Y:S01]  /*2f50*/  LDSM.16.M88.4 R56, [R212+0x1000] ;  /* 0x00100000d438783b */ /* 0x000ee20000000200 */
[C---:B------:R-:W-:Y:S01]  /*2f60*/  VIADD R203, R212.reuse, 0x1000 ;  /* 0x00001000d4cb7836 */ /* 0x040fe20000000000 */
[----:B------:R-:W-:Y:S01]  /*2f70*/  SHF.R.S32.HI R85, RZ, 0x2, R85 ;  /* 0x00000002ff557819 */ /* 0x000fe20000011455 */
[C---:B------:R-:W-:Y:S01]  /*2f80*/  VIADD R202, R212.reuse, 0x1800 ;  /* 0x00001800d4ca7836 */ /* 0x040fe20000000000 */
[----:B------:R-:W-:Y:S01]  /*2f90*/  LDSM.16.M88.4 R32, [R211] ;  /* 0x00000000d320783b */ /* 0x000fe20000000200 */
[----:B------:R-:W-:-:S02]  /*2fa0*/  VIADD R200, R212, 0x2000 ;  /* 0x00002000d4c87836 */ /* 0x000fc40000000000 */
[----:B------:R-:W-:Y:S01]  /*2fb0*/  IMAD R85, R7, 0x10, R85 ;  /* 0x0000001007557824 */ /* 0x000fe200078e0255 */
[----:B------:R-:W3:Y:S01]  /*2fc0*/  LDSM.16.M88.4 R28, [R208+0x10000] ;  /* 0x01000000d01c783b */ /* 0x000ee20000000200 */
[C---:B------:R-:W-:Y:S02]  /*2fd0*/  VIADD R199, R212.reuse, 0x2800 ;  /* 0x00002800d4c77836 */ /* 0x040fe40000000000 */
[----:B------:R-:W-:Y:S01]  /*2fe0*/  VIADD R172, R85, UR25 ;  /* 0x0000001955ac7c36 */ /* 0x000fe20008000000 */
[C---:B--2---:R-:W-:Y:S01]  /*2ff0*/  HMMA.16816.F32 R16, R36.reuse, R12, RZ ;  /* 0x0000000c2410723c */ /* 0x044fe200000018ff */
[----:B------:R-:W2:Y:S01]  /*3000*/  LDSM.16.M88.4 R52, [R212+0x1800] ;  /* 0x00180000d434783b */ /* 0x000ea20000000200 */
[C---:B------:R-:W-:Y:S02]  /*3010*/  VIADD R198, R212.reuse, 0x3000 ;  /* 0x00003000d4c67836 */ /* 0x040fe40000000000 */
[C---:B------:R-:W-:Y:S01]  /*3020*/  VIADD R197, R212.reuse, 0x3800 ;  /* 0x00003800d4c57836 */ /* 0x040fe20000000000 */
[----:B------:R-:W2:Y:S01]  /*3030*/  LDSM.16.M88.4 R24, [R208+0x10800] ;  /* 0x01080000d018783b */ /* 0x000ea20000000200 */
[----:B------:R-:W-:Y:S01]  /*3040*/  HMMA.16816.F32 R12, R36, R14, RZ ;  /* 0x0000000e240c723c */ /* 0x000fe200000018ff */
[----:B------:R-:W-:-:S02]  /*3050*/  VIADD R196, R212, 0x4000 ;  /* 0x00004000d4c47836 */ /* 0x000fc40000000000 */
[----:B------:R-:W-:Y:S01]  /*3060*/  LDSM.16.M88.4 R72, [R210] ;  /* 0x00000000d248783b */ /* 0x000fe20000000200 */
[C---:B------:R-:W-:Y:S02]  /*3070*/  VIADD R195, R212.reuse, 0x4800 ;  /* 0x00004800d4c37836 */ /* 0x040fe40000000000 */
[C---:B-1----:R-:W-:Y:S01]  /*3080*/  HMMA.16816.F32 R8, R36.reuse, R76, RZ ;  /* 0x0000004c2408723c */ /* 0x042fe200000018ff */
[----:B------:R-:W-:Y:S01]  /*3090*/  LDSM.16.M88.4 R80, [R208+0x11800] ;  /* 0x01180000d050783b */ /* 0x000fe20000000200 */
[C---:B------:R-:W-:Y:S02]  /*30a0*/  VIADD R194, R212.reuse, 0x5000 ;  /* 0x00005000d4c27836 */ /* 0x040fe40000000000 */
[C---:B------:R-:W-:Y:S01]  /*30b0*/  VIADD R193, R212.reuse, 0x5800 ;  /* 0x00005800d4c17836 */ /* 0x040fe20000000000 */
[----:B------:R-:W0:Y:S01]  /*30c0*/  LDGDEPBAR ;  /* 0x00000000000079af */ /* 0x000e220000000000 */
[----:B----4-:R-:W-:Y:S01]  /*30d0*/  HMMA.16816.F32 R48, R36, R44, RZ ;  /* 0x0000002c2430723c */ /* 0x010fe200000018ff */
[----:B------:R-:W-:-:S02]  /*30e0*/  VIADD R192, R212, 0x6000 ;  /* 0x00006000d4c07836 */ /* 0x000fc40000000000 */
[C---:B------:R-:W-:Y:S02]  /*30f0*/  VIADD R167, R212.reuse, 0x6800 ;  /* 0x00006800d4a77836 */ /* 0x040fe40000000000 */
[C---:B------:R-:W-:Y:S01]  /*3100*/  VIADD R166, R212.reuse, 0x7000 ;  /* 0x00007000d4a67836 */ /* 0x040fe20000000000 */
[----:B------:R-:W-:Y:S01]  /*3110*/  HMMA.16816.F32 R44, R36, R46, RZ ;  /* 0x0000002e242c723c */ /* 0x000fe200000018ff */
[----:B------:R-:W-:-:S05]  /*3120*/  VIADD R165, R212, 0x7800 ;  /* 0x00007800d4a57836 */ /* 0x000fca0000000000 */
[C---:B-----5:R-:W-:Y:S06]  /*3130*/  HMMA.16816.F32 R16, R60.reuse, R20, R16 ;  /* 0x000000143c10723c */ /* 0x060fec0000001810 */
[----:B------:R-:W-:Y:S01]  /*3140*/  HMMA.16816.F32 R12, R60, R22, R12 ;  /* 0x000000163c0c723c */ /* 0x000fe2000000180c */
[----:B------:R-:W1:Y:S05]  /*3150*/  LDSM.16.M88.4 R20, [R208+0x11000] ;  /* 0x01100000d014783b */ /* 0x000e6a0000000200 */
[C---:B------:R-:W-:Y:S06]  /*3160*/  HMMA.16816.F32 R76, R36.reuse, R78, RZ ;  /* 0x0000004e244c723c */ /* 0x040fec00000018ff */
[C---:B------:R-:W-:Y:S06]  /*3170*/  HMMA.16816.F32 R40, R36.reuse, R68, RZ ;  /* 0x000000442428723c */ /* 0x040fec00000018ff */
[----:B------:R-:W-:Y:S01]  /*3180*/  HMMA.16816.F32 R36, R36, R70, RZ ;  /* 0x000000462424723c */ /* 0x000fe200000018ff */
[----:B------:R-:W4:Y:S05]  /*3190*/  LDSM.16.M88.4 R68, [R201] ;  /* 0x00000000c944783b */ /* 0x000f2a0000000200 */
[C---:B---3--:R-:W-:Y:S06]  /*31a0*/  HMMA.16816.F32 R8, R60.reuse, R64, R8 ;  /* 0x000000403c08723c */ /* 0x048fec0000001808 */
[C---:B------:R-:W-:Y:S06]  /*31b0*/  HMMA.16816.F32 R48, R60.reuse, R56, R48 ;  /* 0x000000383c30723c */ /* 0x040fec0000001830 */
[----:B------:R-:W-:Y:S06]  /*31c0*/  HMMA.16816.F32 R44, R60, R58, R44 ;  /* 0x0000003a3c2c723c */ /* 0x000fec000000182c */
[C---:B------:R-:W-:Y:S06]  /*31d0*/  HMMA.16816.F32 R16, R32.reuse, R28, R16 ;  /* 0x0000001c2010723c */ /* 0x040fec0000001810 */
[----:B------:R-:W-:Y:S01]  /*31e0*/  HMMA.16816.F32 R12, R32, R30, R12 ;  /* 0x0000001e200c723c */ /* 0x000fe2000000180c */
[----:B------:R-:W3:Y:S05]  /*31f0*/  LDSM.16.M88.4 R28, [R201+0x1000] ;  /* 0x00100000c91c783b */ /* 0x000eea0000000200 */
[C---:B------:R-:W-:Y:S01]  /*3200*/  HMMA.16816.F32 R76, R60.reuse, R66, R76 ;  /* 0x000000423c4c723c */ /* 0x040fe2000000184c */
[----:B------:R-:W5:Y:S05]  /*3210*/  LDSM.16.M88.4 R64, [R201+0x800] ;  /* 0x00080000c940783b */ /* 0x000f6a0000000200 */
[C---:B--2---:R-:W-:Y:S06]  /*3220*/  HMMA.16816.F32 R40, R60.reuse, R52, R40 ;  /* 0x000000343c28723c */ /* 0x044fec0000001828 */
[----:B------:R-:W-:Y:S01]  /*3230*/  HMMA.16816.F32 R36, R60, R54, R36 ;  /* 0x000000363c24723c */ /* 0x000fe20000001824 */
[----:B------:R-:W-:Y:S04]  /*3240*/  LDSM.16.M88.4 R52, [R215+0x4000] ;  /* 0x00400000d734783b */ /* 0x000fe80000000200 */
[----:B------:R-:W-:Y:S01]  /*3250*/  LDSM.16.M88.4 R60, [R201+0x1800] ;  /* 0x00180000c93c783b */ /* 0x000fe20000000200 */
[C---:B------:R-:W-:Y:S03]  /*3260*/  HMMA.16816.F32 R56, R32.reuse, R24, R8 ;  /* 0x000000182038723c */ /* 0x040fe60000001808 */
[----:B------:R-:W2:Y:S03]  /*3270*/  LDSM.16.M88.4 R8, [R214+0x12000] ;  /* 0x01200000d608783b */ /* 0x000ea60000000200 */
[C---:B-1----:R-:W-:Y:S06]  /*3280*/  HMMA.16816.F32 R48, R32.reuse, R20, R48 ;  /* 0x000000142030723c */ /* 0x042fec0000001830 */
[----:B------:R-:W-:Y:S01]  /*3290*/  HMMA.16816.F32 R44, R32, R22, R44 ;  /* 0x00000016202c723c */ /* 0x000fe2000000182c */
[----:B------:R-:W1:Y:S05]  /*32a0*/  LDSM.16.M88.4 R20, [R214+0x13000] ;  /* 0x01300000d614783b */ /* 0x000e6a0000000200 */
[C---:B----4-:R-:W-:Y:S06]  /*32b0*/  HMMA.16816.F32 R16, R72.reuse, R68, R16 ;  /* 0x000000444810723c */ /* 0x050fec0000001810 */
[----:B------:R-:W-:Y:S06]  /*32c0*/  HMMA.16816.F32 R12, R72, R70, R12 ;  /* 0x00000046480c723c */ /* 0x000fec000000180c */
        /* <DEDUP_REMOVED lines=8> */
[----:B------:R-:W-:Y:S05]  /*3350*/  LDSM.16.M88.4 R28, [R208+0x12000] ;  /* 0x01200000d01c783b */ /* 0x000fea0000000200 */
[----:B-----5:R-:W-:Y:S01]  /*3360*/  HMMA.16816.F32 R68, R72, R64, R56 ;  /* 0x000000404844723c */ /* 0x020fe20000001838 */
[----:B------:R-:W-:Y:S05]  /*3370*/  LDSM.16.M88.4 R56, [R213+0x4000] ;  /* 0x00400000d538783b */ /* 0x000fea0000000200 */
[C---:B--2---:R-:W-:Y:S06]  /*3380*/  HMMA.16816.F32 R16, R52.reuse, R8, R16 ;  /* 0x000000083410723c */ /* 0x044fec0000001810 */
[----:B------:R-:W-:Y:S01]  /*3390*/  HMMA.16816.F32 R12, R52, R10, R12 ;  /* 0x0000000a340c723c */ /* 0x000fe2000000180c */
[----:B------:R-:W2:Y:S05]  /*33a0*/  LDSM.16.M88.4 R8, [R212+0x3000] ;  /* 0x00300000d408783b */ /* 0x000eaa0000000200 */
        /* <DEDUP_REMOVED lines=20> */
[C---:B---3--:R-:W-:Y:S06]  /*34f0*/  HMMA.16816.F32 R68, R56.reuse, R64, R68 ;  /* 0x000000403844723c */ /* 0x048fec0000001844 */
[C---:B------:R-:W-:Y:S01]  /*3500*/  HMMA.16816.F32 R12, R56.reuse, R34, R12 ;  /* 0x00000022380c723c */ /* 0x040fe2000000180c */
[----:B------:R-:W3:Y:S05]  /*3510*/  LDSM.16.M88.4 R32, [R201+0x2000] ;  /* 0x00200000c920783b */ /* 0x000eea0000000200 */
        /* <DEDUP_REMOVED lines=9> */
[C---:B------:R-:W-:Y:S06]  /*35b0*/  HMMA.16816.F32 R16, R60.reuse, R28, R16 ;  /* 0x0000001c3c10723c */ /* 0x040fec0000001810 */
[C---:B----4-:R-:W-:Y:S06]  /*35c0*/  HMMA.16816.F32 R68, R60.reuse, R24, R68 ;  /* 0x000000183c44723c */ /* 0x050fec0000001844 */
[C---:B------:R-:W-:Y:S01]  /*35d0*/  HMMA.16816.F32 R12, R60.reuse, R30, R12 ;  /* 0x0000001e3c0c723c */ /* 0x040fe2000000180c */
[----:B------:R-:W4:Y:S05]  /*35e0*/  LDSM.16.M88.4 R28, [R214+0x14000] ;  /* 0x01400000d61c783b */ /* 0x000f2a0000000200 */
        /* <DEDUP_REMOVED lines=10> */
[C---:B------:R-:W-:Y:S06]  /*3690*/  HMMA.16816.F32 R68, R52.reuse, R64, R68 ;  /* 0x000000403444723c */ /* 0x040fec0000001844 */
        /* <DEDUP_REMOVED lines=11> */
[C---:B----4-:R-:W-:Y:S06]  /*3750*/  HMMA.16816.F32 R16, R56.reuse, R28, R16 ;  /* 0x0000001c3810723c */ /* 0x050fec0000001810 */
[C---:B------:R-:W-:Y:S06]  /*3760*/  HMMA.16816.F32 R68, R56.reuse, R24, R68 ;  /* 0x000000183844723c */ /* 0x040fec0000001844 */
        /* <DEDUP_REMOVED lines=62> */
[----:B------:R-:W-:Y:S05]  /*3b50*/  LDSM.16.M88.4 R8, [R201+0x7000] ;  /* 0x00700000c908783b */ /* 0x000fea0000000200 */
[C---:B---3--:R-:W-:Y:S06]  /*3b60*/  HMMA.16816.F32 R16, R52.reuse, R32, R16 ;  /* 0x000000203410723c */ /* 0x048fec0000001810 */
[C---:B------:R-:W-:Y:S06]  /*3b70*/  HMMA.16816.F32 R68, R52.reuse, R64, R68 ;  /* 0x000000403444723c */ /* 0x040fec0000001844 */
[C---:B------:R-:W-:Y:S01]  /*3b80*/  HMMA.16816.F32 R12, R52.reuse, R34, R12 ;  /* 0x00000022340c723c */ /* 0x040fe2000000180c */
[----:B------:R-:W2:Y:S05]  /*3b90*/  LDSM.16.M88.4 R32, [R210+0xc000] ;  /* 0x00c00000d220783b */ /* 0x000eaa0000000200 */
[C---:B------:R-:W-:Y:S01]  /*3ba0*/  HMMA.16816.F32 R76, R52.reuse, R66, R76 ;  /* 0x00000042344c723c */ /* 0x040fe2000000184c */
[----:B------:R-:W3:Y:S05]  /*3bb0*/  LDSM.16.M88.4 R64, [R201+0x6000] ;  /* 0x00600000c940783b */ /* 0x000eea0000000200 */
[----:B-----5:R-:W-:Y:S06]  /*3bc0*/  HMMA.16816.F32 R40, R52, R72, R40 ;  /* 0x000000483428723c */ /* 0x020fec0000001828 */
[C---:B-1----:R-:W-:Y:S06]  /*3bd0*/  HMMA.16816.F32 R48, R56.reuse, R20, R48 ;  /* 0x000000143830723c */ /* 0x042fec0000001830 */
[----:B------:R-:W-:Y:S01]  /*3be0*/  HMMA.16816.F32 R44, R56, R22, R44 ;  /* 0x00000016382c723c */ /* 0x000fe2000000182c */
[----:B------:R-:W1:Y:S01]  /*3bf0*/  LDSM.16.M88.4 R20, [R201+0x7800] ;  /* 0x00780000c914783b */ /* 0x000e620000000200 */
[----:B------:R-:W-:-:S04]  /*3c00*/  DEPBAR.LE SB0, 0x0 ;  /* 0x000080000000791a */ /* 0x000fc80000000000 */
[C---:B----4-:R-:W-:Y:S06]  /*3c10*/  HMMA.16816.F32 R16, R56.reuse, R28, R16 ;  /* 0x0000001c3810723c */ /* 0x050fec0000001810 */
[----:B------:R-:W-:Y:S06]  /*3c20*/  HMMA.16816.F32 R68, R56, R24, R68 ;  /* 0x000000183844723c */ /* 0x000fec0000001844 */
[----:B------:R-:W-:Y:S06]  /*3c30*/  HMMA.16816.F32 R36, R52, R74, R36 ;  /* 0x0000004a3424723c */ /* 0x000fec0000001824 */
[----:B------:R-:W-:Y:S06]  /*3c40*/  HMMA.16816.F32 R40, R56, R80, R40 ;  /* 0x000000503828723c */ /* 0x000fec0000001828 */
[C---:B--2---:R-:W-:Y:S06]  /*3c50*/  HMMA.16816.F32 R48, R32.reuse, R8, R48 ;  /* 0x000000082030723c */ /* 0x044fec0000001830 */
[----:B---3--:R-:W-:Y:S01]  /*3c60*/  HMMA.16816.F32 R16, R32, R64, R16 ;  /* 0x000000402010723c */ /* 0x008fe20000001810 */
[----:B------:R-:W-:Y:S01]  /*3c70*/  IMAD.U32 R9, RZ, RZ, UR27 ;  /* 0x0000001bff097e24 */ /* 0x000fe2000f8e00ff */
[----:B------:R-:W-:-:S04]  /*3c80*/  LOP3.LUT R8, R84, 0x6, RZ, 0xc0, !PT ;  /* 0x0000000654087812 */ /* 0x000fc800078ec0ff */
[----:B------:R-:W-:Y:S01]  /*3c90*/  HMMA.16816.F32 R68, R32, R60, R68 ;  /* 0x0000003c2044723c */ /* 0x000fe20000001844 */
[----:B------:R-:W-:Y:S01]  /*3ca0*/  IADD3 R9, R9, -UR19, R172 ;  /* 0x8000001309097c10 */ /* 0x000fe2000fffe0ac */
[----:B------:R-:W-:-:S04]  /*3cb0*/  IMAD R8, R0, 0x40, R8 ;  /* 0x0000004000087824 */ /* 0x000fc800078e0208 */
[----:B------:R-:W-:Y:S01]  /*3cc0*/  HMMA.16816.F32 R12, R56, R30, R12 ;  /* 0x0000001e380c723c */ /* 0x000fe2000000180c */
[C---:B------:R-:W-:Y:S01]  /*3cd0*/  VIADD R25, R8.reuse, 0x11 ;  /* 0x0000001108197836 */ /* 0x040fe20000000000 */
[C---:B------:R-:W-:Y:S01]  /*3ce0*/  ISETP.GE.AND P2, PT, R8.reuse, UR27, PT ;  /* 0x0000001b08007c0c */ /* 0x040fe2000bf46270 */
[----:B------:R-:W-:-:S03]  /*3cf0*/  VIADD R0, R8, 0x9 ;  /* 0x0000000908007836 */ /* 0x000fc60000000000 */
[C---:B------:R-:W-:Y:S01]  /*3d00*/  HMMA.16816.F32 R76, R56.reuse, R26, R76 ;  /* 0x0000001a384c723c */ /* 0x040fe2000000184c */
[----:B------:R-:W-:Y:S01]  /*3d10*/  IMAD.IADD R54, R9, 0x1, -R0 ;  /* 0x0000000109367824 */ /* 0x000fe200078e0a00 */
[----:B------:R-:W-:Y:S01]  /*3d20*/  ISETP.GE.AND P6, PT, R0, UR27, PT ;  /* 0x0000001b00007c0c */ /* 0x000fe2000bfc6270 */
[C---:B------:R-:W-:Y:S01]  /*3d30*/  VIADD R30, R8.reuse, 0x30 ;  /* 0x00000030081e7836 */ /* 0x040fe20000000000 */
[----:B------:R-:W-:Y:S02]  /*3d40*/  ISETP.GE.AND P4, PT, R25, UR27, PT ;  /* 0x0000001b19007c0c */ /* 0x000fe4000bf86270 */
[----:B------:R-:W-:Y:S01]  /*3d50*/  HMMA.16816.F32 R36, R56, R82, R36 ;  /* 0x000000523824723c */ /* 0x000fe20000001824 */
[----:B------:R-:W-:Y:S01]  /*3d60*/  VIADD R26, R8, 0x10 ;  /* 0x00000010081a7836 */ /* 0x000fe20000000000 */
[----:B------:R-:W-:-:S03]  /*3d70*/  IABS R54, R54 ;  /* 0x0000003600367213 */ /* 0x000fc60000000000 */
[C---:B------:R-:W-:Y:S01]  /*3d80*/  IMAD.IADD R27, R9.reuse, 0x1, -R26 ;  /* 0x00000001091b7824 */ /* 0x040fe200078e0a1a */
[C---:B-1----:R-:W-:Y:S01]  /*3d90*/  HMMA.16816.F32 R40, R32.reuse, R20, R40 ;  /* 0x000000142028723c */ /* 0x042fe20000001828 */
[C---:B------:R-:W-:Y:S01]  /*3da0*/  IMAD.IADD R56, R9.reuse, 0x1, -R8 ;  /* 0x0000000109387824 */ /* 0x040fe200078e0a08 */
[----:B------:R-:W-:Y:S01]  /*3db0*/  ISETP.GE.AND P5, PT, R26, UR27, PT ;  /* 0x0000001b1a007c0c */ /* 0x000fe2000bfa6270 */
[C---:B------:R-:W-:Y:S01]  /*3dc0*/  VIADD R57, R8.reuse, 0x31 ;  /* 0x0000003108397836 */ /* 0x040fe20000000000 */
[----:B------:R-:W-:Y:S01]  /*3dd0*/  IABS R27, R27 ;  /* 0x0000001b001b7213 */ /* 0x000fe20000000000 */
[C---:B------:R-:W-:Y:S01]  /*3de0*/  VIADD R59, R8.reuse, 0x38 ;  /* 0x00000038083b7836 */ /* 0x040fe20000000000 */
[----:B------:R-:W-:Y:S01]  /*3df0*/  IABS R56, R56 ;  /* 0x0000003800387213 */ /* 0x000fe20000000000 */
[----:B------:R-:W-:Y:S01]  /*3e00*/  IMAD.IADD R21, R9, 0x1, -R25 ;  /* 0x0000000109157824 */ /* 0x000fe200078e0a19 */
[C---:B------:R-:W-:Y:S01]  /*3e10*/  HMMA.16816.F32 R44, R32.reuse, R10, R44 ;  /* 0x0000000a202c723c */ /* 0x040fe2000000182c */
[----:B------:R-:W-:Y:S01]  /*3e20*/  I2FP.F32.S32 R27, R27 ;  /* 0x0000001b001b7245 */ /* 0x000fe20000201400 */
[C---:B------:R-:W-:Y:S01]  /*3e30*/  VIADD R20, R8.reuse, 0x19 ;  /* 0x0000001908147836 */ /* 0x040fe20000000000 */
[----:B------:R-:W-:Y:S01]  /*3e40*/  I2FP.F32.S32 R56, R56 ;  /* 0x0000003800387245 */ /* 0x000fe20000201400 */
[C---:B------:R-:W-:Y:S01]  /*3e50*/  VIADD R58, R8.reuse, 0x39 ;  /* 0x00000039083a7836 */ /* 0x040fe20000000000 */
[----:B------:R-:W-:Y:S01]  /*3e60*/  IABS R21, R21 ;  /* 0x0000001500157213 */ /* 0x000fe20000000000 */
[----:B------:R-:W-:Y:S01]  /*3e70*/  HMMA.16816.F32 R12, R32, R66, R12 ;  /* 0x00000042200c723c */ /* 0x000fe2000000180c */
[----:B------:R-:W-:-:S02]  /*3e80*/  VIADD R11, R8, 0x1 ;  /* 0x00000001080b7836 */ /* 0x000fc40000000000 */
[----:B------:R-:W-:Y:S01]  /*3e90*/  FFMA.FTZ R56, R56, -UR5, R16 ;  /* 0x8000000538387c23 */ /* 0x000fe20008010010 */
[----:B------:R-:W-:Y:S01]  /*3ea0*/  I2FP.F32.S32 R21, R21 ;  /* 0x0000001500157245 */ /* 0x000fe20000201400 */
[----:B------:R-:W-:Y:S02]  /*3eb0*/  VIADD R16, R9, 0x8 ;  /* 0x0000000809107836 */ /* 0x000fe40000000000 */
[----:B------:R-:W-:Y:S01]  /*3ec0*/  FFMA.FTZ R68, R27, -UR5, R68 ;  /* 0x800000051b447c23 */ /* 0x000fe20008010044 */
[----:B------:R-:W-:Y:S01]  /*3ed0*/  IMAD.IADD R24, R9, 0x1, -R11 ;  /* 0x0000000109187824 */ /* 0x000fe200078e0a0b */
[----:B------:R-:W-:Y:S01]  /*3ee0*/  ISETP.GE.AND P1, PT, R11, UR27, PT ;  /* 0x0000001b0b007c0c */ /* 0x000fe2000bf26270 */
[----:B------:R-:W-:Y:S01]  /*3ef0*/  FFMA.FTZ R69, R21, -UR5, R69 ;  /* 0x8000000515457c23 */ /* 0x000fe20008010045 */
[----:B------:R-:W-:Y:S01]  /*3f00*/  VIADD R21, R8, 0x20 ;  /* 0x0000002008157836 */ /* 0x000fe20000000000 */
[----:B------:R-:W-:Y:S01]  /*3f10*/  I2FP.F32.S32 R54, R54 ;  /* 0x0000003600367245 */ /* 0x000fe20000201400 */
[C---:B------:R-:W-:Y:S01]  /*3f20*/  IMAD.IADD R11, R16.reuse, 0x1, -R11 ;  /* 0x00000001100b7824 */ /* 0x040fe200078e0a0b */
[----:B------:R-:W-:Y:S01]  /*3f30*/  IABS R24, R24 ;  /* 0x0000001800187213 */ /* 0x000fe20000000000 */
[C---:B------:R-:W-:Y:S01]  /*3f40*/  IMAD.IADD R29, R9.reuse, 0x1, -R21 ;  /* 0x00000001091d7824 */ /* 0x040fe200078e0a15 */
[----:B------:R-:W-:Y:S01]  /*3f50*/  HMMA.16816.F32 R76, R32, R62, R76 ;  /* 0x0000003e204c723c */ /* 0x000fe2000000184c */
[----:B------:R-:W-:Y:S01]  /*3f60*/  IMAD.IADD R28, R16, 0x1, -R0 ;  /* 0x00000001101c7824 */ /* 0x000fe200078e0a00 */
[----:B------:R-:W-:Y:S01]  /*3f70*/  IABS R11, R11 ;  /* 0x0000000b000b7213 */ /* 0x000fe20000000000 */
[----:B------:R-:W-:Y:S01]  /*3f80*/  VIADD R10, R8, 0x8 ;  /* 0x00000008080a7836 */ /* 0x000fe20000000000 */
[----:B------:R-:W-:Y:S01]  /*3f90*/  I2FP.F32.S32 R24, R24 ;  /* 0x0000001800187245 */ /* 0x000fe20000201400 */
[----:B------:R-:W-:Y:S01]  /*3fa0*/  IMAD.IADD R27, R16, 0x1, -R8 ;  /* 0x00000001101b7824 */ /* 0x000fe200078e0a08 */
        /* <DEDUP_REMOVED lines=8> */
[----:B------:R-:W-:Y:S01]  /*4030*/  ISETP.GE.AND P0, PT, R10, UR27, PT ;  /* 0x0000001b0a007c0c */ /* 0x000fe2000bf06270 */
[----:B------:R-:W-:-:S02]  /*4040*/  IMAD.IADD R10, R16, 0x1, -R10 ;  /* 0x00000001100a7824 */ /* 0x000fc400078e0a0a */
[----:B------:R-:W-:Y:S01]  /*4050*/  FFMA.FTZ R31, R0, -UR5, R48 ;  /* 0x80000005001f7c23 */ /* 0x000fe20008010030 */
[----:B------:R-:W-:Y:S01]  /*4060*/  FSEL R0, R17, -INF , !P1 ;  /* 0xff80000011007808 */ /* 0x000fe20004800000 */
[----:B------:R-:W-:Y:S01]  /*4070*/  VIADD R24, R8, 0x18 ;  /* 0x0000001808187836 */ /* 0x000fe20000000000 */
[----:B------:R-:W-:Y:S01]  /*4080*/  FSEL R52, R11, -INF , !P1 ;  /* 0xff8000000b347808 */ /* 0x000fe20004800000 */
[----:B------:R-:W-:Y:S01]  /*4090*/  IMAD.IADD R25, R16, 0x1, -R25 ;  /* 0x0000000110197824 */ /* 0x000fe200078e0a19 */
[----:B------:R-:W-:Y:S01]  /*40a0*/  I2FP.F32.S32 R27, R27 ;  /* 0x0000001b001b7245 */ /* 0x000fe20000201400 */
[----:B------:R-:W-:Y:S01]  /*40b0*/  FFMA.FTZ R54, R54, -UR5, R13 ;  /* 0x8000000536367c23 */ /* 0x000fe2000801000d */
[----:B------:R-:W-:Y:S01]  /*40c0*/  ISETP.GE.AND P1, PT, R21, UR27, PT ;  /* 0x0000001b15007c0c */ /* 0x000fe2000bf26270 */
[----:B------:R-:W-:Y:S01]  /*40d0*/  IMAD.IADD R21, R16, 0x1, -R21 ;  /* 0x0000000110157824 */ /* 0x000fe200078e0a15 */
[----:B------:R-:W-:Y:S01]  /*40e0*/  IABS R55, R55 ;  /* 0x0000003700377213 */ /* 0x000fe20000000000 */
[----:B------:R-:W-:Y:S01]  /*40f0*/  FFMA.FTZ R18, R27, -UR5, R18 ;  /* 0x800000051b127c23 */ /* 0x000fe20008010012 */
[----:B------:R-:W-:Y:S01]  /*4100*/  IABS R10, R10 ;  /* 0x0000000a000a7213 */ /* 0x000fe20000000000 */
[C---:B------:R-:W-:Y:S01]  /*4110*/  IMAD.IADD R13, R9.reuse, 0x1, -R24 ;  /* 0x00000001090d7824 */ /* 0x040fe200078e0a18 */
[----:B------:R-:W-:Y:S01]  /*4120*/  IABS R26, R26 ;  /* 0x0000001a001a7213 */ /* 0x000fe20000000000 */
[----:B------:R-:W-:Y:S01]  /*4130*/  VIADD R29, R8, 0x29 ;  /* 0x00000029081d7836 */ /* 0x000fe20000000000 */
[----:B------:R-:W-:Y:S01]  /*4140*/  I2FP.F32.S32 R55, R55 ;  /* 0x0000003700377245 */ /* 0x000fe20000201400 */
[----:B------:R-:W-:Y:S01]  /*4150*/  IMAD.IADD R19, R9, 0x1, -R30 ;  /* 0x0000000109137824 */ /* 0x000fe200078e0a1e */
[----:B------:R-:W-:Y:S01]  /*4160*/  I2FP.F32.S32 R10, R10 ;  /* 0x0000000a000a7245 */ /* 0x000fe20000201400 */
[----:B------:R-:W-:Y:S01]  /*4170*/  HMMA.16816.F32 R36, R32, R22, R36 ;  /* 0x000000162024723c */ /* 0x000fe20000001824 */
[----:B------:R-:W-:Y:S01]  /*4180*/  ISETP.GE.AND P3, PT, R24, UR27, PT ;  /* 0x0000001b18007c0c */ /* 0x000fe2000bf66270 */
[----:B------:R-:W-:Y:S01]  /*4190*/  IMAD.IADD R24, R16, 0x1, -R24 ;  /* 0x0000000110187824 */ /* 0x000fe200078e0a18 */
[----:B------:R-:W-:Y:S01]  /*41a0*/  IABS R25, R25 ;  /* 0x0000001900197213 */ /* 0x000fe20000000000 */
[----:B------:R-:W-:Y:S01]  /*41b0*/  FFMA.FTZ R55, R55, -UR5, R12 ;  /* 0x8000000537377c23 */ /* 0x000fe2000801000c */
[----:B------:R-:W-:Y:S01]  /*41c0*/  IABS R21, R21 ;  /* 0x0000001500157213 */ /* 0x000fe20000000000 */
[C---:B------:R-:W-:Y:S01]  /*41d0*/  IMAD.IADD R12, R9.reuse, 0x1, -R20 ;  /* 0x00000001090c7824 */ /* 0x040fe200078e0a14 */
[----:B------:R-:W-:Y:S01]  /*41e0*/  I2FP.F32.S32 R26, R26 ;  /* 0x0000001a001a7245 */ /* 0x000fe20000201400 */
[----:B------:R-:W-:Y:S01]  /*41f0*/  FFMA.FTZ R14, R10, -UR5, R14 ;  /* 0x800000050a0e7c23 */ /* 0x000fe2000801000e */
[----:B------:R-:W-:Y:S01]  /*4200*/  FSEL R56, R56, -INF , !P2 ;  /* 0xff80000038387808 */ /* 0x000fe20005000000 */
[C---:B------:R-:W-:Y:S01]  /*4210*/  IMAD.IADD R17, R9.reuse, 0x1, -R59 ;  /* 0x0000000109117824 */ /* 0x040fe200078e0a3b */
[----:B------:R-:W-:Y:S01]  /*4220*/  FSEL R53, R18, -INF , !P2 ;  /* 0xff80000012357808 */ /* 0x000fe20005000000 */
[----:B------:R-:W-:Y:S01]  /*4230*/  FFMA.FTZ R70, R26, -UR5, R70 ;  /* 0x800000051a467c23 */ /* 0x000fe20008010046 */
[----:B------:R-:W-:Y:S01]  /*4240*/  I2FP.F32.S32 R25, R25 ;  /* 0x0000001900197245 */ /* 0x000fe20000201400 */
[----:B------:R-:W-:Y:S01]  /*4250*/  VIADD R26, R8, 0x21 ;  /* 0x00000021081a7836 */ /* 0x000fe20000000000 */
[----:B------:R-:W-:Y:S01]  /*4260*/  I2FP.F32.S32 R21, R21 ;  /* 0x0000001500157245 */ /* 0x000fe20000201400 */
[----:B------:R-:W-:Y:S01]  /*4270*/  IMAD.IADD R18, R9, 0x1, -R57 ;  /* 0x0000000109127824 */ /* 0x000fe200078e0a39 */
[----:B------:R-:W-:Y:S01]  /*4280*/  ISETP.GE.AND P2, PT, R20, UR27, PT ;  /* 0x0000001b14007c0c */ /* 0x000fe2000bf46270 */
[----:B------:R-:W-:Y:S01]  /*4290*/  IMAD.IADD R20, R16, 0x1, -R20 ;  /* 0x0000000110147824 */ /* 0x000fe200078e0a14 */
[----:B------:R-:W-:Y:S01]  /*42a0*/  IABS R24, R24 ;  /* 0x0000001800187213 */ /* 0x000fe20000000000 */
[----:B------:R-:W-:Y:S01]  /*42b0*/  FFMA.FTZ R71, R25, -UR5, R71 ;  /* 0x8000000519477c23 */ /* 0x000fe20008010047 */
[----:B------:R-:W-:Y:S01]  /*42c0*/  FFMA.FTZ R27, R21, -UR5, R50 ;  /* 0x80000005151b7c23 */ /* 0x000fe20008010032 */
[----:B------:R-:W-:Y:S01]  /*42d0*/  IABS R28, R28 ;  /* 0x0000001c001c7213 */ /* 0x000fe20000000000 */
[----:B------:R-:W-:Y:S01]  /*42e0*/  VIADD R25, R8, 0x28 ;  /* 0x0000002808197836 */ /* 0x000fe20000000000 */
[----:B------:R-:W-:Y:S01]  /*42f0*/  I2FP.F32.S32 R11, R24 ;  /* 0x00000018000b7245 */ /* 0x000fe20000201400 */
[----:B------:R-:W-:Y:S01]  /*4300*/  IMAD.IADD R24, R9, 0x1, -R26 ;  /* 0x0000000109187824 */ /* 0x000fe200078e0a1a */
[----:B------:R-:W-:Y:S01]  /*4310*/  FSEL R55, R55, -INF , !P0 ;  /* 0xff80000037377808 */ /* 0x000fe20004000000 */
[----:B------:R-:W-:Y:S01]  /*4320*/  IMAD.IADD R21, R9, 0x1, -R25 ;  /* 0x0000000109157824 */ /* 0x000fe200078e0a19 */
[----:B------:R-:W-:Y:S01]  /*4330*/  FSEL R50, R14, -INF , !P0 ;  /* 0xff8000000e327808 */ /* 0x000fe20004000000 */
[----:B------:R-:W-:Y:S01]  /*4340*/  FFMA.FTZ R11, R11, -UR5, R78 ;  /* 0x800000050b0b7c23 */ /* 0x000fe2000801004e */
[----:B------:R-:W-:-:S02]  /*4350*/  IABS R13, R13 ;  /* 0x0000000d000d7213 */ /* 0x000fc40000000000 */
[----:B------:R-:W-:Y:S02]  /*4360*/  IABS R12, R12 ;  /* 0x0000000c000c7213 */ /* 0x000fe40000000000 */
[----:B------:R-:W-:Y:S02]  /*4370*/  IABS R20, R20 ;  /* 0x0000001400147213 */ /* 0x000fe40000000000 */
[----:B------:R-:W-:Y:S01]  /*4380*/  ISETP.GE.AND P0, PT, R26, UR27, PT ;  /* 0x0000001b1a007c0c */ /* 0x000fe2000bf06270 */
[----:B------:R-:W-:Y:S01]  /*4390*/  IMAD.IADD R26, R16, 0x1, -R26 ;  /* 0x00000001101a7824 */ /* 0x000fe200078e0a1a */
[----:B------:R-:W-:Y:S02]  /*43a0*/  I2FP.F32.S32 R28, R28 ;  /* 0x0000001c001c7245 */ /* 0x000fe40000201400 */
[----:B------:R-:W-:Y:S02]  /*43b0*/  FSEL R14, R69, -INF , !P4 ;  /* 0xff800000450e7808 */ /* 0x000fe40006000000 */
[----:B------:R-:W-:Y:S01]  /*43c0*/  FSEL R8, R71, -INF , !P4 ;  /* 0xff80000047087808 */ /* 0x000fe20006000000 */
[----:B------:R-:W-:Y:S01]  /*43d0*/  FFMA.FTZ R15, R28, -UR5, R15 ;  /* 0x800000051c0f7c23 */ /* 0x000fe2000801000f */
[----:B------:R-:W-:Y:S01]  /*43e0*/  I2FP.F32.S32 R13, R13 ;  /* 0x0000000d000d7245 */ /* 0x000fe20000201400 */
[----:B------:R-:W-:Y:S01]  /*43f0*/  IMAD.IADD R28, R9, 0x1, -R58 ;  /* 0x00000001091c7824 */ /* 0x000fe200078e0a3a */
[----:B------:R-:W-:-:S02]  /*4400*/  I2FP.F32.S32 R12, R12 ;  /* 0x0000000c000c7245 */ /* 0x000fc40000201400 */
[----:B------:R-:W-:Y:S01]  /*4410*/  I2FP.F32.S32 R10, R20 ;  /* 0x00000014000a7245 */ /* 0x000fe20000201400 */
[----:B------:R-:W-:Y:S01]  /*4420*/  FFMA.FTZ R13, R13, -UR5, R76 ;  /* 0x800000050d0d7c23 */ /* 0x000fe2000801004c */
[----:B------:R-:W-:Y:S01]  /*4430*/  ISETP.GE.AND P4, PT, R30, UR27, PT ;  /* 0x0000001b1e007c0c */ /* 0x000fe2000bf86270 */
[----:B------:R-:W-:Y:S01]  /*4440*/  IMAD.IADD R30, R16, 0x1, -R30 ;  /* 0x00000001101e7824 */ /* 0x000fe200078e0a1e */
[----:B------:R-:W-:Y:S01]  /*4450*/  IABS R24, R24 ;  /* 0x0000001800187213 */ /* 0x000fe20000000000 */
[----:B------:R-:W-:Y:S01]  /*4460*/  FFMA.FTZ R12, R12, -UR5, R77 ;  /* 0x800000050c0c7c23 */ /* 0x000fe2000801004d */
[----:B------:R-:W-:Y:S01]  /*4470*/  IABS R26, R26 ;  /* 0x0000001a001a7213 */ /* 0x000fe20000000000 */
[----:B------:R-:W-:Y:S01]  /*4480*/  FFMA.FTZ R10, R10, -UR5, R79 ;  /* 0x800000050a0a7c23 */ /* 0x000fe2000801004f */
[----:B------:R-:W-:Y:S01]  /*4490*/  I2FP.F32.S32 R24, R24 ;  /* 0x0000001800187245 */ /* 0x000fe20000201400 */
[----:B------:R-:W-:Y:S01]  /*44a0*/  IMAD.IADD R20, R9, 0x1, -R29 ;  /* 0x0000000109147824 */ /* 0x000fe200078e0a1d */
[----:B------:R-:W-:-:S02]  /*44b0*/  I2FP.F32.S32 R26, R26 ;  /* 0x0000001a001a7245 */ /* 0x000fc40000201400 */
[----:B------:R-:W-:Y:S01]  /*44c0*/  IABS R30, R30 ;  /* 0x0000001e001e7213 */ /* 0x000fe20000000000 */
[----:B------:R-:W-:Y:S01]  /*44d0*/  FFMA.FTZ R49, R24, -UR5, R49 ;  /* 0x8000000518317c23 */ /* 0x000fe20008010031 */
[----:B------:R-:W-:Y:S01]  /*44e0*/  FSEL R48, R15, -INF , !P6 ;  /* 0xff8000000f307808 */ /* 0x000fe20007000000 */
[----:B------:R-:W-:Y:S01]  /*44f0*/  FFMA.FTZ R26, R26, -UR5, R51 ;  /* 0x800000051a1a7c23 */ /* 0x000fe20008010033 */
[----:B------:R-:W-:Y:S02]  /*4500*/  FSEL R54, R54, -INF , !P6 ;  /* 0xff80000036367808 */ /* 0x000fe40007000000 */
[----:B------:R-:W-:Y:S02]  /*4510*/  FSEL R15, R68, -INF , !P5 ;  /* 0xff800000440f7808 */ /* 0x000fe40006800000 */
[----:B------:R-:W-:Y:S02]  /*4520*/  FSEL R9, R70, -INF , !P5 ;  /* 0xff80000046097808 */ /* 0x000fe40006800000 */
[----:B------:R-:W-:-:S02]  /*4530*/  FSEL R13, R13, -INF , !P3 ;  /* 0xff8000000d0d7808 */ /* 0x000fc40005800000 */
[----:B------:R-:W-:Y:S02]  /*4540*/  FSEL R11, R11, -INF , !P3 ;  /* 0xff8000000b0b7808 */ /* 0x000fe40005800000 */
[----:B------:R-:W-:Y:S02]  /*4550*/  FSEL R12, R12, -INF , !P2 ;  /* 0xff8000000c0c7808 */ /* 0x000fe40005000000 */
[----:B------:R-:W-:Y:S02]  /*4560*/  FSEL R10, R10, -INF , !P2 ;  /* 0xff8000000a0a7808 */ /* 0x000fe40005000000 */
[----:B------:R-:W-:Y:S02]  /*4570*/  I2FP.F32.S32 R30, R30 ;  /* 0x0000001e001e7245 */ /* 0x000fe40000201400 */
[----:B------:R-:W-:Y:S01]  /*4580*/  ISETP.GE.AND P6, PT, R25, UR27, PT ;  /* 0x0000001b19007c0c */ /* 0x000fe2000bfc6270 */
[C---:B------:R-:W-:Y:S01]  /*4590*/  IMAD.IADD R25, R16.reuse, 0x1, -R25 ;  /* 0x0000000110197824 */ /* 0x040fe200078e0a19 */
[----:B------:R-:W-:Y:S01]  /*45a0*/  ISETP.GE.AND P5, PT, R29, UR27, PT ;  /* 0x0000001b1d007c0c */ /* 0x000fe2000bfa6270 */
[C---:B------:R-:W-:Y:S01]  /*45b0*/  IMAD.IADD R29, R16.reuse, 0x1, -R29 ;  /* 0x00000001101d7824 */ /* 0x040fe200078e0a1d */
[----:B------:R-:W-:Y:S01]  /*45c0*/  ISETP.GE.AND P3, PT, R57, UR27, PT ;  /* 0x0000001b39007c0c */ /* 0x000fe2000bf66270 */
[C---:B------:R-:W-:Y:S01]  /*45d0*/  IMAD.IADD R57, R16.reuse, 0x1, -R57 ;  /* 0x0000000110397824 */ /* 0x040fe200078e0a39 */
[----:B------:R-:W-:Y:S01]  /*45e0*/  ISETP.GE.AND P2, PT, R59, UR27, PT ;  /* 0x0000001b3b007c0c */ /* 0x000fe2000bf46270 */
[----:B------:R-:W-:-:S02]  /*45f0*/  IMAD.IADD R59, R16, 0x1, -R59 ;  /* 0x00000001103b7824 */ /* 0x000fc400078e0a3b */
[----:B------:R-:W-:Y:S01]  /*4600*/  FFMA.FTZ R42, R30, -UR5, R42 ;  /* 0x800000051e2a7c23 */ /* 0x000fe2000801002a */
[----:B------:R-:W-:Y:S01]  /*4610*/  IMAD.IADD R16, R16, 0x1, -R58 ;  /* 0x0000000110107824 */ /* 0x000fe200078e0a3a */
[----:B------:R-:W-:Y:S02]  /*4620*/  FSEL R30, R49, -INF , !P0 ;  /* 0xff800000311e7808 */ /* 0x000fe40004000000 */
[----:B------:R-:W-:Y:S02]  /*4630*/  FSEL R26, R26, -INF , !P0 ;  /* 0xff8000001a1a7808 */ /* 0x000fe40004000000 */
[----:B------:R-:W-:Y:S02]  /*4640*/  PLOP3.LUT P0, PT, PT, PT, UP0, 0x80, 0x0 ;  /* 0x000000000000781c */ /* 0x000fe40003f0f008 */
        /* <DEDUP_REMOVED lines=129> */
.L_x_1742:
[----:B------:R-:W-:Y:S05]  /*4e60*/  BSYNC B0 ;  /* 0x0000000000007941 */ /* 0x000fea0003800000 */
.L_x_1741:
[----:B------:R-:W0:Y:S02]  /*4e70*/  LDGDEPBAR ;  /* 0x00000000000079af */ /* 0x000e240000000000 */
.L_x_1740:
[----:B------:R-:W-:Y:S01]  /*4e80*/  FMNMX.FTZ R6, R56, R0, !PT ;  /* 0x0000000038067209 */ /* 0x000fe20007810000 */
[----:B------:R-:W-:Y:S01]  /*4e90*/  IMAD.U32 R170, RZ, RZ, UR18 ;  /* 0x00000012ffaa7e24 */ /* 0x000fe2000f8e00ff */
[----:B-12---:R-:W-:Y:S01]  /*4ea0*/  FMNMX.FTZ R17, R53, R52, !PT ;  /* 0x0000003435117209 */ /* 0x006fe20007810000 */
        /* <DEDUP_REMOVED lines=45> */
[----:B------:R-:W1:Y:S01]  /*5180*/  SHFL.BFLY PT, R16, R6, 0x2, 0x1f ;  /* 0x0c401f0006107f89 */ /* 0x000e6200000e0000 */
[----:B------:R-:W-:Y:S01]  /*5190*/  LEA R209, R5, UR4, 0x1 ;  /* 0x0000000405d17c11 */ /* 0x000fe2000f8e08ff */
[----:B------:R-:W-:Y:S01]  /*51a0*/  UIADD3 UR4, UR33, 0x646e171e, URZ ;  /* 0x646e171e21047890 */ /* 0x000fe2000fffe03f */
[----:B------:R-:W-:Y:S01]  /*51b0*/  LOP3.LUT R34, R241, R169, RZ, 0x3c, !PT ;  /* 0x000000a9f1227212 */ /* 0x000fe200078e3cff */
[----:B------:R-:W2:Y:S01]  /*51c0*/  SHFL.BFLY PT, R7, R17, 0x2, 0x1f ;  /* 0x0c401f0011077f89 */ /* 0x000ea200000e0000 */
[----:B------:R-:W-:Y:S01]  /*51d0*/  LEA R188, R188, UR8, 0x10 ;  /* 0x00000008bcbc7c11 */ /* 0x000fe2000f8e80ff */
[--C-:B------:R-:W-:Y:S02]  /*51e0*/  IMAD R207, R4, 0x2, R209.reuse ;  /* 0x0000000204cf7824 */ /* 0x100fe400078e02d1 */
        /* <DEDUP_REMOVED lines=15> */
[----:B------:R-:W-:Y:S02]  /*52e0*/  LOP3.LUT R6, R243, UR33, R6, 0x96, !PT ;  /* 0x00000021f3067c12 */ /* 0x000fe4000f8e9606 */
[----:B------:R-:W-:Y:S01]  /*52f0*/  IMAD.U32 R242, RZ, RZ, UR31 ;  /* 0x0000001ffff27e24 */ /* 0x000fe2000f8e00ff */
[----:B------:R-:W-:Y:S02]  /*5300*/  LDSM.16.MT88.4 R80, [R206+0x1a000] ;  /* 0x01a00000ce50783b */ /* 0x000fe40000004200 */
[----:B------:R-:W-:-:S02]  /*5310*/  IMAD.WIDE.U32 R18, R6, -0x326172a9, RZ ;  /* 0xcd9e8d5706127825 */ /* 0x000fc400078e00ff */
[----:B------:R-:W-:Y:S01]  /*5320*/  LDSM.16.MT88.4 R88, [R205+0x1a000] ;  /* 0x01a00000cd58783b */ /* 0x000fe20000004200 */
[----:B------:R-:W-:Y:S02]  /*5330*/  LOP3.LUT R242, R243, UR33, R242, 0x96, !PT ;  /* 0x00000021f3f27c12 */ /* 0x000fe4000f8e96f2 */
[----:B------:R-:W-:Y:S01]  /*5340*/  LOP3.LUT R6, R19, UR21, R240, 0x96, !PT ;  /* 0x0000001513067c12 */ /* 0x000fe2000f8e96f0 */
[----:B------:R-:W-:Y:S01]  /*5350*/  LDSM.16.MT88.4 R96, [R209+0x1c000] ;  /* 0x01c00000d160783b */ /* 0x000fe20000004200 */
[----:B------:R-:W-:Y:S01]  /*5360*/  LOP3.LUT R18, R33, UR15, R18, 0x96, !PT ;  /* 0x0000000f21127c12 */ /* 0x000fe2000f8e9612 */
[----:B------:R-:W-:Y:S02]  /*5370*/  IMAD.WIDE.U32 R242, R242, -0x326172a9, RZ ;  /* 0xcd9e8d57f2f27825 */ /* 0x000fe400078e00ff */
[----:B------:R-:W-:Y:S02]  /*5380*/  LDSM.16.MT88.4 R104, [R207+0x1c000] ;  /* 0x01c00000cf68783b */ /* 0x000fe40000004200 */
[----:B------:R-:W-:Y:S01]  /*5390*/  IMAD.WIDE.U32 R20, R6, -0x2daee0ad, RZ ;  /* 0xd2511f5306147825 */ /* 0x000fe200078e00ff */
[----:B------:R-:W-:Y:S01]  /*53a0*/  LOP3.LUT R240, R243, UR21, R240, 0x96, !PT ;  /* 0x00000015f3f07c12 */ /* 0x000fe2000f8e96f0 */
[----:B------:R-:W2:Y:S02]  /*53b0*/  SHFL.BFLY PT, R6, R7, 0x1, 0x1f ;  /* 0x0c201f0007067f89 */ /* 0x000ea400000e0000 */
[----:B------:R-:W-:Y:S01]  /*53c0*/  IMAD.WIDE.U32 R18, R18, -0x2daee0ad, RZ ;  /* 0xd2511f5312127825 */ /* 0x000fe200078e00ff */
[----:B-1----:R-:W-:Y:S01]  /*53d0*/  FMNMX.FTZ R2, R16, R2, !PT ;  /* 0x0000000210027209 */ /* 0x002fe20007810000 */
[----:B------:R-:W-:Y:S01]  /*53e0*/  LDSM.16.MT88.4 R112, [R206+0x1c000] ;  /* 0x01c00000ce70783b */ /* 0x000fe20000004200 */
[----:B------:R-:W-:Y:S01]  /*53f0*/  LOP3.LUT R16, R21, UR14, R34, 0x96, !PT ;  /* 0x0000000e15107c12 */ /* 0x000fe2000f8e9622 */
[----:B------:R-:W-:Y:S01]  /*5400*/  IMAD.WIDE.U32 R240, R240, -0x2daee0ad, RZ ;  /* 0xd2511f53f0f07825 */ /* 0x000fe200078e00ff */
[----:B------:R-:W-:-:S03]  /*5410*/  FSETP.NEU.FTZ.AND P1, PT, R2, -INF , PT ;  /* 0xff8000000200780b */ /* 0x000fc60003f3d000 */
[----:B------:R-:W-:Y:S01]  /*5420*/  FMUL.FTZ R221, R2, UR30 ;  /* 0x0000001e02dd7c20 */ /* 0x000fe20008410000 */
[----:B------:R-:W-:Y:S01]  /*5430*/  LOP3.LUT R20, R19, UR12, R20, 0x96, !PT ;  /* 0x0000000c13147c12 */ /* 0x000fe2000f8e9614 */
[----:B------:R-:W-:Y:S01]  /*5440*/  IMAD.WIDE.U32 R16, R16, -0x326172a9, RZ ;  /* 0xcd9e8d5710107825 */ /* 0x000fe200078e00ff */
[----:B------:R-:W-:Y:S01]  /*5450*/  LDSM.16.MT88.4 R120, [R205+0x1c000] ;  /* 0x01c00000cd78783b */ /* 0x000fe20000004200 */
[----:B------:R-:W-:Y:S02]  /*5460*/  LOP3.LUT R34, R241, UR14, R34, 0x96, !PT ;  /* 0x0000000ef1227c12 */ /* 0x000fe4000f8e9622 */
[----:B------:R-:W-:Y:S01]  /*5470*/  FSEL R221, R221, RZ, P1 ;  /* 0x000000ffdddd7208 */ /* 0x000fe20000800000 */
[----:B------:R-:W-:Y:S01]  /*5480*/  IMAD.WIDE.U32 R20, R20, -0x326172a9, RZ ;  /* 0xcd9e8d5714147825 */ /* 0x000fe200078e00ff */
[----:B------:R-:W-:Y:S03]  /*5490*/  LDSM.16.MT88.4 R128, [R209+0x1e000] ;  /* 0x01e00000d180783b */ /* 0x000fe60000004200 */
[--C-:B------:R-:W-:Y:S01]  /*54a0*/  FFMA.FTZ R185, R0, UR30, -R221.reuse ;  /* 0x0000001e00b97c23 */ /* 0x100fe200080108dd */
[----:B------:R-:W-:Y:S01]  /*54b0*/  LOP3.LUT R0, R17, UR13, R32, 0x96, !PT ;  /* 0x0000000d11007c12 */ /* 0x000fe2000f8e9620 */
[--C-:B------:R-:W-:Y:S01]  /*54c0*/  FFMA.FTZ R182, R55, UR30, -R221.reuse ;  /* 0x0000001e37b67c23 */ /* 0x100fe200080108dd */
[----:B------:R-:W-:Y:S01]  /*54d0*/  LOP3.LUT R16, R21, UR7, R16, 0x96, !PT ;  /* 0x0000000715107c12 */ /* 0x000fe2000f8e9610 */
[--C-:B------:R-:W-:Y:S01]  /*54e0*/  FFMA.FTZ R180, R54, UR30, -R221.reuse ;  /* 0x0000001e36b47c23 */ /* 0x100fe200080108dd */
[----:B------:R-:W-:Y:S01]  /*54f0*/  FFMA.FTZ R186, R56, UR30, -R221 ;  /* 0x0000001e38ba7c23 */ /* 0x000fe200080108dd */
[----:B------:R-:W-:Y:S01]  /*5500*/  IMAD.WIDE.U32 R22, R0, -0x2daee0ad, RZ ;  /* 0xd2511f5300167825 */ /* 0x000fe200078e00ff */
[----:B--2---:R-:W-:Y:S01]  /*5510*/  FMNMX.FTZ R0, R7, R6, !PT ;  /* 0x0000000607007209 */ /* 0x004fe20007810000 */
[----:B------:R-:W-:Y:S01]  /*5520*/  MUFU.EX2 R182, R182 ;  /* 0x000000b600b67308 */ /* 0x000fe20000000800 */
[----:B------:R-:W-:Y:S01]  /*5530*/  LDSM.16.MT88.4 R56, [R205+0x18000] ;  /* 0x01800000cd38783b */ /* 0x000fe20000004200 */
[----:B------:R-:W-:Y:S01]  /*5540*/  IMAD.WIDE.U32 R16, R16, -0x2daee0ad, RZ ;  /* 0xd2511f5310107825 */ /* 0x000fe200078e00ff */
[----:B------:R-:W-:-:S03]  /*5550*/  FSETP.NEU.FTZ.AND P1, PT, R0, -INF , PT ;  /* 0xff8000000000780b */ /* 0x000fc60003f3d000 */
[----:B------:R-:W-:Y:S01]  /*5560*/  FMUL.FTZ R191, R0, UR30 ;  /* 0x0000001e00bf7c20 */ /* 0x000fe20008410000 */
[----:B------:R-:W-:Y:S01]  /*5570*/  LOP3.LUT R18, R23, UR6, R18, 0x96, !PT ;  /* 0x0000000617127c12 */ /* 0x000fe2000f8e9612 */
[----:B------:R-:W-:Y:S01]  /*5580*/  LDSM.16.MT88.4 R136, [R207+0x1e000] ;  /* 0x01e00000cf88783b */ /* 0x000fe20000004200 */
[----:B------:R-:W-:Y:S01]  /*5590*/  LOP3.LUT R6, R17, UR9, R22, 0x96, !PT ;  /* 0x0000000911067c12 */ /* 0x000fe2000f8e9616 */
[----:B------:R-:W1:Y:S01]  /*55a0*/  MUFU.EX2 R180, R180 ;  /* 0x000000b400b47308 */ /* 0x000e620000000800 */
[----:B------:R-:W-:Y:S01]  /*55b0*/  FSEL R191, R191, RZ, P1 ;  /* 0x000000ffbfbf7208 */ /* 0x000fe20000800000 */
[----:B------:R-:W-:Y:S01]  /*55c0*/  IMAD.WIDE.U32 R18, R18, -0x326172a9, RZ ;  /* 0xcd9e8d5712127825 */ /* 0x000fe200078e00ff */
[----:B------:R-:W-:Y:S03]  /*55d0*/  LDSM.16.MT88.4 R144, [R206+0x1e000] ;  /* 0x01e00000ce90783b */ /* 0x000fe60000004200 */
[--C-:B------:R-:W-:Y:S01]  /*55e0*/  FFMA.FTZ R177, R14, UR30, -R221.reuse ;  /* 0x0000001e0eb17c23 */ /* 0x100fe200080108dd */
[----:B------:R-:W-:Y:S01]  /*55f0*/  FFMA.FTZ R175, R13, UR30, -R221 ;  /* 0x0000001e0daf7c23 */ /* 0x000fe200080108dd */
[----:B------:R-:W-:-:S04]  /*5600*/  IMAD.WIDE.U32 R22, R6, -0x326172a9, RZ ;  /* 0xcd9e8d5706167825 */ /* 0x000fc800078e00ff */
[--C-:B------:R-:W-:Y:S01]  /*5610*/  FFMA.FTZ R183, R50, UR30, -R191.reuse ;  /* 0x0000001e32b77c23 */ /* 0x100fe200080108bf */
[--C-:B------:R-:W-:Y:S01]  /*5620*/  FFMA.FTZ R181, R48, UR30, -R191.reuse ;  /* 0x0000001e30b57c23 */ /* 0x100fe200080108bf */
[----:B------:R-:W-:Y:S01]  /*5630*/  MUFU.EX2 R186, R186 ;  /* 0x000000ba00ba7308 */ /* 0x000fe20000000800 */
[--C-:B------:R-:W-:Y:S01]  /*5640*/  FFMA.FTZ R184, R53, UR30, -R191.reuse ;  /* 0x0000001e35b87c23 */ /* 0x100fe200080108bf */
[----:B------:R-:W-:Y:S01]  /*5650*/  LOP3.LUT R7, R22, 0xffff, RZ, 0xc0, !PT ;  /* 0x0000ffff16077812 */ /* 0x000fe200078ec0ff */
[----:B------:R-:W-:Y:S01]  /*5660*/  FFMA.FTZ R187, R52, UR30, -R191 ;  /* 0x0000001e34bb7c23 */ /* 0x000fe200080108bf */
[----:B------:R-:W-:Y:S01]  /*5670*/  LOP3.LUT R6, R23, UR25, R18, 0x96, !PT ;  /* 0x0000001917067c12 */ /* 0x000fe2000f8e9612 */
[----:B------:R-:W2:Y:S01]  /*5680*/  LDSM.16.MT88.4 R48, [R206+0x18000] ;  /* 0x01800000ce30783b */ /* 0x000ea20000004200 */
[----:B------:R-:W-:Y:S01]  /*5690*/  LOP3.LUT R17, R22, 0xff, RZ, 0xc0, !PT ;  /* 0x000000ff16117812 */ /* 0x000fe200078ec0ff */
[----:B------:R-:W-:Y:S01]  /*56a0*/  FFMA.FTZ R173, R12, UR30, -R221 ;  /* 0x0000001e0cad7c23 */ /* 0x000fe200080108dd */
[----:B------:R-:W-:Y:S01]  /*56b0*/  MUFU.EX2 R185, R185 ;  /* 0x000000b900b97308 */ /* 0x000fe20000000800 */
[----:B------:R-:W-:Y:S01]  /*56c0*/  SHF.R.U32.HI R18, RZ, 0x8, R7 ;  /* 0x00000008ff127819 */ /* 0x000fe20000011607 */
[----:B------:R-:W-:Y:S01]  /*56d0*/  FFMA.FTZ R179, R15, UR30, -R221 ;  /* 0x0000001e0fb37c23 */ /* 0x000fe200080108dd */
[----:B------:R-:W-:Y:S01]  /*56e0*/  SHF.R.U32.HI R7, RZ, 0x10, R22 ;  /* 0x00000010ff077819 */ /* 0x000fe20000011616 */
[--C-:B------:R-:W-:Y:S01]  /*56f0*/  FFMA.FTZ R174, R11, UR30, -R191.reuse ;  /* 0x0000001e0bae7c23 */ /* 0x100fe200080108bf */
[----:B------:R-:W-:Y:S01]  /*5700*/  LOP3.LUT R4, R6, 0xffff, RZ, 0xc0, !PT ;  /* 0x0000ffff06047812 */ /* 0x000fe200078ec0ff */
[--C-:B------:R-:W-:Y:S01]  /*5710*/  FFMA.FTZ R178, R9, UR30, -R191.reuse ;  /* 0x0000001e09b27c23 */ /* 0x100fe200080108bf */
[----:B------:R-:W-:Y:S01]  /*5720*/  PRMT R5, R17, 0x5410, R18 ;  /* 0x0000541011057816 */ /* 0x000fe20000000012 */
[----:B------:R-:W-:Y:S01]  /*5730*/  MUFU.EX2 R183, R183 ;  /* 0x000000b700b77308 */ /* 0x000fe20000000800 */
[----:B------:R-:W-:Y:S01]  /*5740*/  SHF.R.U32.HI R151, RZ, 0x18, R22 ;  /* 0x00000018ff977819 */ /* 0x000fe20000011616 */
[----:B------:R-:W-:Y:S01]  /*5750*/  FFMA.FTZ R176, R8, UR30, -R191 ;  /* 0x0000001e08b07c23 */ /* 0x000fe200080108bf */
[----:B------:R-:W-:Y:S01]  /*5760*/  LOP3.LUT R3, R7, 0xff, RZ, 0xc0, !PT ;  /* 0x000000ff07037812 */ /* 0x000fe200078ec0ff */
[----:B------:R-:W-:Y:S01]  /*5770*/  IMAD.WIDE.U32 R34, R34, -0x326172a9, RZ ;  /* 0xcd9e8d5722227825 */ /* 0x000fe200078e00ff */
[----:B------:R-:W-:-:S03]  /*5780*/  LOP3.LUT R148, R6, 0xff, RZ, 0xc0, !PT ;  /* 0x000000ff06947812 */ /* 0x000fc600078ec0ff */
[----:B------:R-:W-:Y:S01]  /*5790*/  FFMA.FTZ R245, R26, UR30, -R191 ;  /* 0x0000001e1af57c23 */ /* 0x000fe200080108bf */
[----:B------:R-:W-:Y:S01]  /*57a0*/  SHF.R.U32.HI R4, RZ, 0x8, R4 ;  /* 0x00000008ff047819 */ /* 0x000fe20000011604 */
[----:B------:R-:W3:Y:S01]  /*57b0*/  MUFU.EX2 R181, R181 ;  /* 0x000000b500b57308 */ /* 0x000ee20000000800 */
[--C-:B------:R-:W-:Y:S01]  /*57c0*/  HSET2.LE.AND R5, R5, R188.reuse, PT ;  /* 0x000000bc05057233 */ /* 0x100fe20003803000 */
[--C-:B------:R-:W-:Y:S01]  /*57d0*/  FFMA.FTZ R218, R31, UR30, -R221.reuse ;  /* 0x0000001e1fda7c23 */ /* 0x100fe200080108dd */
[----:B-1----:R-:W-:Y:S01]  /*57e0*/  F2FP.F16.F32.PACK_AB R150, R180, R182 ;  /* 0x000000b6b496723e */ /* 0x002fe200000000ff */
[----:B------:R-:W-:Y:S01]  /*57f0*/  FFMA.FTZ R216, R30, UR30, -R221 ;  /* 0x0000001e1ed87c23 */ /* 0x000fe200080108dd */
[----:B------:R-:W-:Y:S01]  /*5800*/  PRMT R151, R3, 0x5410, R151 ;  /* 0x0000541003977816 */ /* 0x000fe20000000097 */
[----:B------:R-:W-:Y:S01]  /*5810*/  FFMA.FTZ R241, R28, UR30, -R221 ;  /* 0x0000001e1cf17c23 */ /* 0x000fe200080108dd */
[----:B------:R-:W-:Y:S01]  /*5820*/  PRMT R148, R148, 0x5410, R4 ;  /* 0x0000541094947816 */ /* 0x000fe20000000004 */
[----:B------:R-:W-:Y:S01]  /*5830*/  MUFU.EX2 R184, R184 ;  /* 0x000000b800b87308 */ /* 0x000fe20000000800 */
[--C-:B------:R-:W-:Y:S01]  /*5840*/  SHF.R.U32.HI R149, RZ, 0x10, R6.reuse ;  /* 0x00000010ff957819 */ /* 0x100fe20000011606 */
[--C-:B------:R-:W-:Y:S01]  /*5850*/  FFMA.FTZ R244, R25, UR30, -R191.reuse ;  /* 0x0000001e19f47c23 */ /* 0x100fe200080108bf */
[----:B------:R-:W-:Y:S01]  /*5860*/  LOP3.LUT R150, R5, R150, RZ, 0xc0, !PT ;  /* 0x0000009605967212 */ /* 0x000fe200078ec0ff */
[--C-:B------:R-:W-:Y:S01]  /*5870*/  FFMA.FTZ R243, R24, UR30, -R191.reuse ;  /* 0x0000001e18f37c23 */ /* 0x100fe200080108bf */
[----:B------:R-:W-:Y:S01]  /*5880*/  SHF.R.U32.HI R6, RZ, 0x18, R6 ;  /* 0x00000018ff067819 */ /* 0x000fe20000011606 */
[--C-:B------:R-:W-:Y:S01]  /*5890*/  FFMA.FTZ R219, R219, UR30, -R191.reuse ;  /* 0x0000001edbdb7c23 */ /* 0x100fe200080108bf */
[--C-:B------:R-:W-:Y:S01]  /*58a0*/  HSET2.LE.AND R151, R151, R188.reuse, PT ;  /* 0x000000bc97977233 */ /* 0x100fe20003803000 */
[----:B------:R-:W1:Y:S01]  /*58b0*/  MUFU.EX2 R187, R187 ;  /* 0x000000bb00bb7308 */ /* 0x000e620000000800 */
[----:B------:R-:W-:Y:S01]  /*58c0*/  HSET2.LE.AND R148, R148, R188, PT ;  /* 0x000000bc94947233 */ /* 0x000fe20003803000 */
[--C-:B------:R-:W-:Y:S01]  /*58d0*/  FFMA.FTZ R217, R217, UR30, -R191.reuse ;  /* 0x0000001ed9d97c23 */ /* 0x100fe200080108bf */
[----:B---3--:R-:W-:Y:S01]  /*58e0*/  F2FP.F16.F32.PACK_AB R5, R181, R183 ;  /* 0x000000b7b505723e */ /* 0x008fe200000000ff */
[--C-:B------:R-:W-:Y:S01]  /*58f0*/  FFMA.FTZ R252, R189, UR30, -R191.reuse ;  /* 0x0000001ebdfc7c23 */ /* 0x100fe200080108bf */
[----:B------:R-:W-:Y:S01]  /*5900*/  F2FP.F16.F32.PACK_AB R4, R185, R186 ;  /* 0x000000bab904723e */ /* 0x000fe200000000ff */
[----:B------:R-:W-:Y:S01]  /*5910*/  FFMA.FTZ R190, R190, UR30, -R191 ;  /* 0x0000001ebebe7c23 */ /* 0x000fe200080108bf */
[----:B------:R-:W-:Y:S01]  /*5920*/  LOP3.LUT R149, R149, 0xff, RZ, 0xc0, !PT ;  /* 0x000000ff95957812 */ /* 0x000fe200078ec0ff */
[----:B------:R-:W-:Y:S01]  /*5930*/  MUFU.EX2 R175, R175 ;  /* 0x000000af00af7308 */ /* 0x000fe20000000800 */
[----:B------:R-:W-:Y:S01]  /*5940*/  LOP3.LUT R151, R151, R5, RZ, 0xc0, !PT ;  /* 0x0000000597977212 */ /* 0x000fe200078ec0ff */
[----:B------:R-:W-:Y:S01]  /*5950*/  FADD.FTZ R185, R186, R185 ;  /* 0x000000b9bab97221 */ /* 0x000fe20000010000 */
[----:B------:R-:W-:-:S02]  /*5960*/  PRMT R149, R149, 0x5410, R6 ;  /* 0x0000541095957816 */ /* 0x000fc40000000006 */
[----:B------:R-:W-:Y:S01]  /*5970*/  LOP3.LUT R148, R148, R4, RZ, 0xc0, !PT ;  /* 0x0000000494947212 */ /* 0x000fe200078ec0ff */
[----:B------:R-:W-:Y:S01]  /*5980*/  FADD.FTZ R185, R182, R185 ;  /* 0x000000b9b6b97221 */ /* 0x000fe20000010000 */
[----:B------:R-:W3:Y:S01]  /*5990*/  LDSM.16.MT88.4 R4, [R205+0x1e000] ;  /* 0x01e00000cd04783b */ /* 0x000ee20000004200 */
[----:B------:R-:W-:Y:S01]  /*59a0*/  LOP3.LUT R18, R19, UR10, R20, 0x96, !PT ;  /* 0x0000000a13127c12 */ /* 0x000fe2000f8e9614 */
[----:B------:R-:W4:Y:S01]  /*59b0*/  MUFU.EX2 R173, R173 ;  /* 0x000000ad00ad7308 */ /* 0x000f220000000800 */
[----:B------:R-:W-:Y:S01]  /*59c0*/  HSET2.LE.AND R149, R149, R188, PT ;  /* 0x000000bc95957233 */ /* 0x000fe20003803000 */
[----:B------:R-:W-:Y:S01]  /*59d0*/  FADD.FTZ R185, R180, R185 ;  /* 0x000000b9b4b97221 */ /* 0x000fe20000010000 */
[----:B-1----:R-:W-:Y:S01]  /*59e0*/  F2FP.F16.F32.PACK_AB R3, R187, R184 ;  /* 0x000000b8bb03723e */ /* 0x002fe200000000ff */
[----:B------:R-:W-:Y:S01]  /*59f0*/  IMAD.WIDE.U32 R18, R18, -0x2daee0ad, RZ ;  /* 0xd2511f5312127825 */ /* 0x000fe200078e00ff */
[----:B------:R-:W-:-:S03]  /*5a00*/  LOP3.LUT R32, R35, UR13, R32, 0x96, !PT ;  /* 0x0000000d23207c12 */ /* 0x000fc6000f8e9620 */
[----:B------:R-:W-:Y:S01]  /*5a10*/  FADD.FTZ R184, R184, R187 ;  /* 0x000000bbb8b87221 */ /* 0x000fe20000010000 */
[----:B------:R-:W-:Y:S01]  /*5a20*/  LOP3.LUT R149, R149, R3, RZ, 0xc0, !PT ;  /* 0x0000000395957212 */ /* 0x000fe200078ec0ff */
[----:B------:R-:W1:Y:S01]  /*5a30*/  MUFU.EX2 R179, R179 ;  /* 0x000000b300b37308 */ /* 0x000e620000000800 */
[C---:B------:R-:W-:Y:S01]  /*5a40*/  LOP3.LUT R14, R18.reuse, 0xffff, RZ, 0xc0, !PT ;  /* 0x0000ffff120e7812 */ /* 0x040fe200078ec0ff */
[----:B------:R-:W-:Y:S01]  /*5a50*/  FADD.FTZ R184, R183, R184 ;  /* 0x000000b8b7b87221 */ /* 0x000fe20000010000 */
[----:B------:R-:W-:Y:S02]  /*5a60*/  LOP3.LUT R3, R18, 0xff, RZ, 0xc0, !PT ;  /* 0x000000ff12037812 */ /* 0x000fe400078ec0ff */
[----:B------:R-:W-:Y:S01]  /*5a70*/  SHF.R.U32.HI R14, RZ, 0x8, R14 ;  /* 0x00000008ff0e7819 */ /* 0x000fe2000001160e */
[C---:B------:R-:W-:Y:S01]  /*5a80*/  HMMA.16816.F32 R160, R148.reuse, R156, RZ ;  /* 0x0000009c94a0723c */ /* 0x040fe200000018ff */
[----:B------:R-:W-:Y:S01]  /*5a90*/  LOP3.LUT R11, R19, UR4, R16, 0x96, !PT ;  /* 0x00000004130b7c12 */ /* 0x000fe2000f8e9610 */
[----:B------:R-:W5:Y:S01]  /*5aa0*/  MUFU.EX2 R177, R177 ;  /* 0x000000b100b17308 */ /* 0x000f620000000800 */
[----:B------:R-:W-:Y:S01]  /*5ab0*/  SHF.R.U32.HI R12, RZ, 0x10, R18 ;  /* 0x00000010ff0c7819 */ /* 0x000fe20000011612 */
[----:B------:R-:W-:Y:S01]  /*5ac0*/  FADD.FTZ R184, R181, R184 ;  /* 0x000000b8b5b87221 */ /* 0x000fe20000010000 */
[----:B------:R-:W-:Y:S01]  /*5ad0*/  SHF.R.U32.HI R13, RZ, 0x18, R18 ;  /* 0x00000018ff0d7819 */ /* 0x000fe20000011612 */
[C---:B------:R-:W-:Y:S01]  /*5ae0*/  HMMA.16816.F32 R36, R148.reuse, R40, RZ ;  /* 0x000000289424723c */ /* 0x040fe200000018ff */
[----:B------:R-:W-:Y:S01]  /*5af0*/  LOP3.LUT R12, R12, 0xff, RZ, 0xc0, !PT ;  /* 0x000000ff0c0c7812 */ /* 0x000fe200078ec0ff */
[----:B------:R-:W-:Y:S01]  /*5b00*/  LDSM.16.MT88.4 R16, [R207+0x18800] ;  /* 0x01880000cf10783b */ /* 0x000fe20000004200 */
[----:B------:R-:W-:Y:S01]  /*5b10*/  SHF.R.U32.HI R9, RZ, 0x10, R11 ;  /* 0x00000010ff097819 */ /* 0x000fe2000001160b */
[----:B------:R-:W-:Y:S01]  /*5b20*/  MUFU.EX2 R174, R174 ;  /* 0x000000ae00ae7308 */ /* 0x000fe20000000800 */
[----:B----4-:R-:W-:Y:S01]  /*5b30*/  F2FP.F16.F32.PACK_AB R8, R173, R175 ;  /* 0x000000afad08723e */ /* 0x010fe200000000ff */
[----:B--2---:R-:W-:Y:S01]  /*5b40*/  HMMA.16816.F32 R44, R148, R48, RZ ;  /* 0x00000030942c723c */ /* 0x004fe200000018ff */
[----:B------:R-:W-:Y:S01]  /*5b50*/  LOP3.LUT R9, R9, 0xff, RZ, 0xc0, !PT ;  /* 0x000000ff09097812 */ /* 0x000fe200078ec0ff */
[----:B-1----:R-:W-:-:S04]  /*5b60*/  FADD.FTZ R185, R179, R185 ;  /* 0x000000b9b3b97221 */ /* 0x002fc80000010000 */
[----:B------:R-:W-:Y:S01]  /*5b70*/  HMMA.16816.F32 R52, R148, R56, RZ ;  /* 0x000000389434723c */ /* 0x000fe200000018ff */
[----:B------:R-:W1:Y:S01]  /*5b80*/  MUFU.EX2 R178, R178 ;  /* 0x000000b200b27308 */ /* 0x000e620000000800 */
[----:B-----5:R-:W-:-:S04]  /*5b90*/  FADD.FTZ R185, R177, R185 ;  /* 0x000000b9b1b97221 */ /* 0x020fc80000010000 */
[C---:B---3--:R-:W-:Y:S01]  /*5ba0*/  HMMA.16816.F32 R152, R148.reuse, R4, RZ ;  /* 0x000000049498723c */ /* 0x048fe200000018ff */
[----:B------:R-:W-:Y:S02]  /*5bb0*/  FADD.FTZ R185, R175, R185 ;  /* 0x000000b9afb97221 */ /* 0x000fe40000010000 */
[----:B------:R-:W2:Y:S02]  /*5bc0*/  MUFU.EX2 R176, R176 ;  /* 0x000000b000b07308 */ /* 0x000ea40000000800 */
[----:B------:R-:W-:Y:S01]  /*5bd0*/  FADD.FTZ R185, R173, R185 ;  /* 0x000000b9adb97221 */ /* 0x000fe20000010000 */
[C---:B------:R-:W-:Y:S01]  /*5be0*/  HMMA.16816.F32 R60, R148.reuse, R64, RZ ;  /* 0x00000040943c723c */ /* 0x040fe200000018ff */
[----:B------:R-:W-:Y:S01]  /*5bf0*/  PRMT R5, R3, 0x5410, R14 ;  /* 0x0000541003057816 */ /* 0x000fe2000000000e */
[----:B------:R-:W-:Y:S01]  /*5c00*/  FFMA.FTZ R3, R10, UR30, -R191 ;  /* 0x0000001e0a037c23 */ /* 0x000fe200080108bf */
[----:B------:R-:W-:Y:S02]  /*5c10*/  LOP3.LUT R10, R11, 0xffff, RZ, 0xc0, !PT ;  /* 0x0000ffff0b0a7812 */ /* 0x000fe400078ec0ff */
[----:B------:R-:W-:Y:S01]  /*5c20*/  PRMT R4, R12, 0x5410, R13 ;  /* 0x000054100c047816 */ /* 0x000fe2000000000d */
[----:B------:R-:W-:Y:S01]  /*5c30*/  HMMA.16816.F32 R68, R148, R72, RZ ;  /* 0x000000489444723c */ /* 0x000fe200000018ff */
[----:B------:R-:W3:Y:S01]  /*5c40*/  LDSM.16.MT88.4 R12, [R209+0x18800] ;  /* 0x01880000d10c783b */ /* 0x000ee20000004200 */
[----:B------:R-:W4:Y:S01]  /*5c50*/  MUFU.EX2 R3, R3 ;  /* 0x0000000300037308 */ /* 0x000f220000000800 */
[----:B-1----:R-:W-:Y:S01]  /*5c60*/  FADD.FTZ R184, R178, R184 ;  /* 0x000000b8b2b87221 */ /* 0x002fe20000010000 */
[----:B------:R-:W-:-:S02]  /*5c70*/  HSET2.LE.AND R4, R4, R188, PT ;  /* 0x000000bc04047233 */ /* 0x000fc40003803000 */
[C---:B------:R-:W-:Y:S01]  /*5c80*/  HMMA.16816.F32 R76, R148.reuse, R80, RZ ;  /* 0x00000050944c723c */ /* 0x040fe200000018ff */
[C---:B--2---:R-:W-:Y:S01]  /*5c90*/  F2FP.F16.F32.PACK_AB R20, R176.reuse, R178 ;  /* 0x000000b2b014723e */ /* 0x044fe200000000ff */
[----:B------:R-:W-:Y:S02]  /*5ca0*/  FADD.FTZ R184, R176, R184 ;  /* 0x000000b8b0b87221 */ /* 0x000fe40000010000 */
[----:B------:R-:W-:Y:S02]  /*5cb0*/  MUFU.EX2 R245, R245 ;  /* 0x000000f500f57308 */ /* 0x000fe40000000800 */
[----:B------:R-:W-:Y:S01]  /*5cc0*/  HMMA.16816.F32 R84, R148, R88, RZ ;  /* 0x000000589454723c */ /* 0x000fe200000018ff */
[----:B------:R-:W-:-:S05]  /*5cd0*/  FADD.FTZ R184, R174, R184 ;  /* 0x000000b8aeb87221 */ /* 0x000fca0000010000 */
[----:B------:R-:W-:Y:S01]  /*5ce0*/  HMMA.16816.F32 R92, R148, R96, RZ ;  /* 0x00000060945c723c */ /* 0x000fe200000018ff */
[----:B------:R-:W-:Y:S01]  /*5cf0*/  MUFU.EX2 R218, R218 ;  /* 0x000000da00da7308 */ /* 0x000fe20000000800 */
[----:B----4-:R-:W-:-:S04]  /*5d00*/  FADD.FTZ R184, R3, R184 ;  /* 0x000000b803b87221 */ /* 0x010fc80000010000 */
        /* <DEDUP_REMOVED lines=29> */
[----:B------:R-:W-:Y:S07]  /*5ee0*/  HMMA.16816.F32 R148, R148, R6, RZ ;  /* 0x000000069494723c */ /* 0x000fee00000018ff */
[----:B------:R-:W-:-:S02]  /*5ef0*/  LOP3.LUT R7, R11, 0xff, RZ, 0xc0, !PT ;  /* 0x000000ff0b077812 */ /* 0x000fc400078ec0ff */
[----:B------:R-:W-:Y:S02]  /*5f00*/  SHF.R.U32.HI R6, RZ, 0x8, R10 ;  /* 0x00000008ff067819 */ /* 0x000fe4000001160a */
[----:B------:R-:W-:Y:S02]  /*5f10*/  SHF.R.U32.HI R11, RZ, 0x18, R11 ;  /* 0x00000018ff0b7819 */ /* 0x000fe4000001160b */
[----:B------:R-:W-:Y:S02]  /*5f20*/  PRMT R7, R7, 0x5410, R6 ;  /* 0x0000541007077816 */ /* 0x000fe40000000006 */
[----:B------:R-:W-:Y:S02]  /*5f30*/  HSET2.LE.AND R6, R5, R188, PT ;  /* 0x000000bc05067233 */ /* 0x000fe40003803000 */
[----:B------:R-:W-:Y:S02]  /*5f40*/  PRMT R5, R9, 0x5410, R11 ;  /* 0x0000541009057816 */ /* 0x000fe4000000000b */
[----:B------:R-:W-:-:S02]  /*5f50*/  F2FP.F16.F32.PACK_AB R9, R177, R179 ;  /* 0x000000b3b109723e */ /* 0x000fc400000000ff */
[----:B------:R-:W-:Y:S02]  /*5f60*/  LOP3.LUT R6, R6, R8, RZ, 0xc0, !PT ;  /* 0x0000000806067212 */ /* 0x000fe400078ec0ff */
[--C-:B------:R-:W-:Y:S02]  /*5f70*/  HSET2.LE.AND R8, R7, R188.reuse, PT ;  /* 0x000000bc07087233 */ /* 0x100fe40003803000 */
[----:B------:R-:W-:Y:S02]  /*5f80*/  F2FP.F16.F32.PACK_AB R7, R3, R174 ;  /* 0x000000ae0307723e */ /* 0x000fe400000000ff */
[----:B------:R-:W-:Y:S02]  /*5f90*/  HSET2.LE.AND R5, R5, R188, PT ;  /* 0x000000bc05057233 */ /* 0x000fe40003803000 */
[----:B------:R-:W-:Y:S02]  /*5fa0*/  LOP3.LUT R7, R4, R7, RZ, 0xc0, !PT ;  /* 0x0000000704077212 */ /* 0x000fe400078ec0ff */
[----:B------:R-:W-:-:S02]  /*5fb0*/  LOP3.LUT R4, R8, R9, RZ, 0xc0, !PT ;  /* 0x0000000908047212 */ /* 0x000fc400078ec0ff */
[----:B------:R-:W1:Y:S01]  /*5fc0*/  LDSM.16.MT88.4 R8, [R206+0x18800] ;  /* 0x01880000ce08783b */ /* 0x000e620000004200 */
[----:B------:R-:W-:-:S03]  /*5fd0*/  LOP3.LUT R5, R5, R20, RZ, 0xc0, !PT ;  /* 0x0000001405057212 */ /* 0x000fc600078ec0ff */
[----:B------:R-:W2:Y:S04]  /*5fe0*/  LDSM.16.MT88.4 R20, [R209+0x1a800] ;  /* 0x01a80000d114783b */ /* 0x000ea80000004200 */
        /* <DEDUP_REMOVED lines=10> */
[C---:B---3--:R-:W-:Y:S06]  /*6090*/  HMMA.16816.F32 R52, R4.reuse, R12, R52 ;  /* 0x0000000c0434723c */ /* 0x048fec0000001834 */
        /* <DEDUP_REMOVED lines=14> */
[----:B----4-:R-:W-:Y:S01]  /*6180*/  HMMA.16816.F32 R108, R4, R16, R108 ;  /* 0x00000010046c723c */ /* 0x010fe2000000186c */
[----:B------:R-:W-:Y:S01]  /*6190*/  LOP3.LUT R20, R33, UR15, R242, 0x96, !PT ;  /* 0x0000000f21147c12 */ /* 0x000fe2000f8e96f2 */
[----:B------:R-:W-:-:S04]  /*61a0*/  IMAD.WIDE.U32 R32, R32, -0x2daee0ad, RZ ;  /* 0xd2511f5320207825 */ /* 0x000fc800078e00ff */
[----:B------:R-:W-:Y:S02]  /*61b0*/  FFMA.FTZ R242, R27, UR30, -R191 ;  /* 0x0000001e1bf27c23 */ /* 0x000fe400080108bf */
[----:B------:R-:W-:Y:S01]  /*61c0*/  LDSM.16.MT88.4 R24, [R209+0x1b000] ;  /* 0x01b00000d118783b */ /* 0x000fe20000004200 */
[C---:B------:R-:W-:Y:S01]  /*61d0*/  HMMA.16816.F32 R112, R4.reuse, R18, R112 ;  /* 0x000000120470723c */ /* 0x040fe20000001870 */
[----:B------:R-:W-:Y:S02]  /*61e0*/  IMAD.WIDE.U32 R20, R20, -0x2daee0ad, RZ ;  /* 0xd2511f5314147825 */ /* 0x000fe400078e00ff */
[----:B------:R-:W3:Y:S01]  /*61f0*/  LDSM.16.MT88.4 R16, [R207+0x1e800] ;  /* 0x01e80000cf10783b */ /* 0x000ee20000004200 */
[----:B------:R-:W4:Y:S02]  /*6200*/  MUFU.EX2 R242, R242 ;  /* 0x000000f200f27308 */ /* 0x000f240000000800 */
[C---:B-1----:R-:W-:Y:S01]  /*6210*/  HMMA.16816.F32 R92, R4.reuse, R8, R92 ;  /* 0x00000008045c723c */ /* 0x042fe2000000185c */
[----:B------:R-:W-:Y:S01]  /*6220*/  LOP3.LUT R248, R21, UR12, R240, 0x96, !PT ;  /* 0x0000000c15f87c12 */ /* 0x000fe2000f8e96f0 */
[----:B------:R-:W-:Y:S01]  /*6230*/  FFMA.FTZ R240, R29, UR30, -R221 ;  /* 0x0000001e1df07c23 */ /* 0x000fe200080108dd */
[----:B------:R-:W-:Y:S01]  /*6240*/  LOP3.LUT R250, R33, UR6, R20, 0x96, !PT ;  /* 0x0000000621fa7c12 */ /* 0x000fe2000f8e9614 */
[----:B------:R-:W-:Y:S02]  /*6250*/  LDSM.16.MT88.4 R28, [R205+0x19000] ;  /* 0x01900000cd1c783b */ /* 0x000fe40000004200 */
[C---:B------:R-:W-:Y:S01]  /*6260*/  HMMA.16816.F32 R96, R4.reuse, R10, R96 ;  /* 0x0000000a0460723c */ /* 0x040fe20000001860 */
[----:B------:R-:W-:Y:S01]  /*6270*/  IMAD.WIDE.U32 R248, R248, -0x326172a9, RZ ;  /* 0xcd9e8d57f8f87825 */ /* 0x000fe200078e00ff */
[----:B------:R-:W1:Y:S01]  /*6280*/  LDSM.16.MT88.4 R8, [R209+0x1e800] ;  /* 0x01e80000d108783b */ /* 0x000e620000004200 */
[----:B------:R-:W5:Y:S02]  /*6290*/  MUFU.EX2 R240, R240 ;  /* 0x000000f000f07308 */ /* 0x000f640000000800 */
[----:B------:R-:W-:Y:S01]  /*62a0*/  IMAD.WIDE.U32 R250, R250, -0x326172a9, RZ ;  /* 0xcd9e8d57fafa7825 */ /* 0x000fe200078e00ff */
[----:B------:R-:W-:Y:S01]  /*62b0*/  LOP3.LUT R246, R249, UR7, R34, 0x96, !PT ;  /* 0x00000007f9f67c12 */ /* 0x000fe2000f8e9622 */
[----:B------:R-:W-:Y:S01]  /*62c0*/  HMMA.16816.F32 R104, R4, R22, R104 ;  /* 0x000000160468723c */ /* 0x000fe20000001868 */
[----:B------:R-:W-:Y:S03]  /*62d0*/  LDSM.16.MT88.4 R20, [R207+0x1b000] ;  /* 0x01b00000cf14783b */ /* 0x000fe60000004200 */
[----:B------:R-:W-:-:S02]  /*62e0*/  IMAD.WIDE.U32 R246, R246, -0x2daee0ad, RZ ;  /* 0xd2511f53f6f67825 */ /* 0x000fc400078e00ff */
        /* <DEDUP_REMOVED lines=8> */
[C---:B--2---:R-:W-:Y:S06]  /*6370*/  HMMA.16816.F32 R140, R4.reuse, R12, R140 ;  /* 0x0000000c048c723c */ /* 0x044fec000000188c */
[----:B------:R-:W-:Y:S01]  /*6380*/  HMMA.16816.F32 R144, R4, R14, R144 ;  /* 0x0000000e0490723c */ /* 0x000fe20000001890 */
[----:B------:R-:W-:-:S02]  /*6390*/  LOP3.LUT R12, R247, UR9, R32, 0x96, !PT ;  /* 0x00000009f70c7c12 */ /* 0x000fc4000f8e9620 */
[----:B------:R-:W-:Y:S03]  /*63a0*/  LDSM.16.MT88.4 R32, [R206+0x19000] ;  /* 0x01900000ce20783b */ /* 0x000fe60000004200 */
[----:B------:R-:W-:-:S03]  /*63b0*/  IMAD.WIDE.U32 R12, R12, -0x326172a9, RZ ;  /* 0xcd9e8d570c0c7825 */ /* 0x000fc600078e00ff */
[----:B------:R-:W-:Y:S02]  /*63c0*/  LOP3.LUT R18, R12, 0xff, RZ, 0xc0, !PT ;  /* 0x000000ff0c127812 */ /* 0x000fe400078ec0ff */
[--C-:B------:R-:W-:Y:S02]  /*63d0*/  SHF.R.U32.HI R17, RZ, 0x10, R12.reuse ;  /* 0x00000010ff117819 */ /* 0x100fe4000001160c */
[----:B------:R-:W-:Y:S02]  /*63e0*/  SHF.R.U32.HI R16, RZ, 0x18, R12 ;  /* 0x00000018ff107819 */ /* 0x000fe4000001160c */
[----:B------:R-:W-:-:S04]  /*63f0*/  LOP3.LUT R17, R17, 0xff, RZ, 0xc0, !PT ;  /* 0x000000ff11117812 */ /* 0x000fc800078ec0ff */
[----:B------:R-:W-:Y:S01]  /*6400*/  PRMT R16, R17, 0x5410, R16 ;  /* 0x0000541011107816 */ /* 0x000fe20000000010 */
[C---:B-1----:R-:W-:Y:S06]  /*6410*/  HMMA.16816.F32 R152, R4.reuse, R8, R152 ;  /* 0x000000080498723c */ /* 0x042fec0000001898 */
[----:B------:R-:W-:Y:S01]  /*6420*/  HMMA.16816.F32 R148, R4, R10, R148 ;  /* 0x0000000a0494723c */ /* 0x000fe20000001894 */
[----:B------:R-:W-:Y:S02]  /*6430*/  LOP3.LUT R9, R13, UR25, R250, 0x96, !PT ;  /* 0x000000190d097c12 */ /* 0x000fe4000f8e96fa */
[----:B------:R-:W-:-:S02]  /*6440*/  LOP3.LUT R8, R12, 0xffff, RZ, 0xc0, !PT ;  /* 0x0000ffff0c087812 */ /* 0x000fc400078ec0ff */
[----:B------:R-:W-:Y:S02]  /*6450*/  LDSM.16.MT88.4 R12, [R209+0x19000] ;  /* 0x01900000d10c783b */ /* 0x000fe40000004200 */
[C---:B------:R-:W-:Y:S02]  /*6460*/  LOP3.LUT R4, R9.reuse, 0xffff, RZ, 0xc0, !PT ;  /* 0x0000ffff09047812 */ /* 0x040fe400078ec0ff */
[----:B------:R-:W-:Y:S02]  /*6470*/  LOP3.LUT R6, R9, 0xff, RZ, 0xc0, !PT ;  /* 0x000000ff09067812 */ /* 0x000fe400078ec0ff */
[--C-:B------:R-:W-:Y:S02]  /*6480*/  SHF.R.U32.HI R5, RZ, 0x10, R9.reuse ;  /* 0x00000010ff057819 */ /* 0x100fe40000011609 */
[----:B------:R-:W-:Y:S02]  /*6490*/  SHF.R.U32.HI R7, RZ, 0x18, R9 ;  /* 0x00000018ff077819 */ /* 0x000fe40000011609 */
[----:B------:R-:W-:-:S02]  /*64a0*/  SHF.R.U32.HI R19, RZ, 0x8, R8 ;  /* 0x00000008ff137819 */ /* 0x000fc40000011608 */
[----:B------:R-:W1:Y:S01]  /*64b0*/  LDSM.16.MT88.4 R8, [R207+0x19000] ;  /* 0x01900000cf08783b */ /* 0x000e620000004200 */
[----:B------:R-:W-:Y:S02]  /*64c0*/  LOP3.LUT R5, R5, 0xff, RZ, 0xc0, !PT ;  /* 0x000000ff05057812 */ /* 0x000fe400078ec0ff */
[----:B------:R-:W-:Y:S02]  /*64d0*/  SHF.R.U32.HI R4, RZ, 0x8, R4 ;  /* 0x00000008ff047819 */ /* 0x000fe40000011604 */
[----:B------:R-:W-:Y:S02]  /*64e0*/  PRMT R5, R5, 0x5410, R7 ;  /* 0x0000541005057816 */ /* 0x000fe40000000007 */
[----:B------:R-:W-:Y:S02]  /*64f0*/  PRMT R4, R6, 0x5410, R4 ;  /* 0x0000541006047816 */ /* 0x000fe40000000004 */
[----:B------:R-:W-:Y:S02]  /*6500*/  PRMT R18, R18, 0x5410, R19 ;  /* 0x0000541012127816 */ /* 0x000fe40000000013 */
[----:B------:R-:W-:-:S02]  /*6510*/  HSET2.LE.AND R5, R5, R188, PT ;  /* 0x000000bc05057233 */ /* 0x000fc40003803000 */
[--C-:B------:R-:W-:Y:S02]  /*6520*/  HSET2.LE.AND R4, R4, R188.reuse, PT ;  /* 0x000000bc04047233 */ /* 0x100fe40003803000 */
        /* <DEDUP_REMOVED lines=8> */
[----:B------:R-:W-:-:S02]  /*65b0*/  HSET2.LE.AND R6, R18, R188, PT ;  /* 0x000000bc12067233 */ /* 0x000fc40003803000 */
[----:B-----5:R-:W-:Y:S01]  /*65c0*/  F2FP.F16.F32.PACK_AB R7, R241, R240 ;  /* 0x000000f0f107723e */ /* 0x020fe200000000ff */
[----:B------:R-:W-:-:S03]  /*65d0*/  FADD.FTZ R240, R240, R218 ;  /* 0x000000daf0f07221 */ /* 0x000fc60000010000 */
[----:B------:R-:W-:Y:S01]  /*65e0*/  LOP3.LUT R6, R6, R7, RZ, 0xc0, !PT ;  /* 0x0000000706067212 */ /* 0x000fe200078ec0ff */
[----:B------:R-:W-:Y:S01]  /*65f0*/  FADD.FTZ R240, R241, R240 ;  /* 0x000000f0f1f07221 */ /* 0x000fe20000010000 */
[----:B------:R-:W-:Y:S02]  /*6600*/  HSET2.LE.AND R7, R16, R188, PT ;  /* 0x000000bc10077233 */ /* 0x000fe40003803000 */
[----:B------:R-:W-:Y:S01]  /*6610*/  F2FP.F16.F32.PACK_AB R16, R243, R244 ;  /* 0x000000f4f310723e */ /* 0x000fe200000000ff */
[----:B------:R-:W-:-:S03]  /*6620*/  FADD.FTZ R244, R244, R242 ;  /* 0x000000f2f4f47221 */ /* 0x000fc60000010000 */
[----:B------:R-:W-:Y:S01]  /*6630*/  LOP3.LUT R7, R7, R16, RZ, 0xc0, !PT ;  /* 0x0000001007077212 */ /* 0x000fe200078ec0ff */
[----:B------:R-:W-:Y:S01]  /*6640*/  FADD.FTZ R244, R243, R244 ;  /* 0x000000f4f3f47221 */ /* 0x000fe20000010000 */
[----:B------:R-:W2:Y:S03]  /*6650*/  LDSM.16.MT88.4 R16, [R206+0x1b000] ;  /* 0x01b00000ce10783b */ /* 0x000ea60000004200 */
[----:B------:R-:W-:Y:S02]  /*6660*/  FADD.FTZ R244, R219, R244 ;  /* 0x000000f4dbf47221 */ /* 0x000fe40000010000 */
[----:B-1----:R-:W-:Y:S02]  /*6670*/  HMMA.16816.F32 R36, R4, R8, R36 ;  /* 0x000000080424723c */ /* 0x002fe40000001824 */
[----:B------:R-:W-:-:S04]  /*6680*/  FADD.FTZ R244, R217, R244 ;  /* 0x000000f4d9f47221 */ /* 0x000fc80000010000 */
[----:B------:R-:W-:Y:S01]  /*6690*/  HMMA.16816.F32 R40, R4, R10, R40 ;  /* 0x0000000a0428723c */ /* 0x000fe20000001828 */
[----:B------:R-:W1:Y:S01]  /*66a0*/  LDSM.16.MT88.4 R8, [R205+0x1b000] ;  /* 0x01b00000cd08783b */ /* 0x000e620000004200 */
[----:B------:R-:W-:-:S04]  /*66b0*/  FADD.FTZ R244, R189, R244 ;  /* 0x000000f4bdf47221 */ /* 0x000fc80000010000 */
        /* <DEDUP_REMOVED lines=17> */
[----:B--2---:R-:W-:Y:S01]  /*67d0*/  HMMA.16816.F32 R108, R4, R16, R108 ;  /* 0x00000010046c723c */ /* 0x004fe2000000186c */
[--C-:B------:R-:W-:Y:S01]  /*67e0*/  FFMA.FTZ R32, R239, UR30, -R221.reuse ;  /* 0x0000001eef207c23 */ /* 0x100fe200080108dd */
[----:B------:R-:W-:-:S04]  /*67f0*/  FFMA.FTZ R33, R238, UR30, -R221 ;  /* 0x0000001eee217c23 */ /* 0x000fc800080108dd */
[C---:B------:R-:W-:Y:S01]  /*6800*/  HMMA.16816.F32 R112, R4.reuse, R18, R112 ;  /* 0x000000120470723c */ /* 0x040fe20000001870 */
[----:B------:R-:W2:Y:S01]  /*6810*/  LDSM.16.MT88.4 R16, [R207+0x1f000] ;  /* 0x01f00000cf10783b */ /* 0x000ea20000004200 */
[----:B------:R-:W4:Y:S04]  /*6820*/  MUFU.EX2 R32, R32 ;  /* 0x0000002000207308 */ /* 0x000f280000000800 */
[C---:B-1----:R-:W-:Y:S04]  /*6830*/  HMMA.16816.F32 R116, R4.reuse, R8, R116 ;  /* 0x000000080474723c */ /* 0x042fe80000001874 */
[----:B------:R-:W1:Y:S02]  /*6840*/  MUFU.EX2 R33, R33 ;  /* 0x0000002100217308 */ /* 0x000e640000000800 */
[C---:B------:R-:W-:Y:S01]  /*6850*/  HMMA.16816.F32 R120, R4.reuse, R10, R120 ;  /* 0x0000000a0478723c */ /* 0x040fe20000001878 */
[----:B------:R-:W5:Y:S05]  /*6860*/  LDSM.16.MT88.4 R8, [R206+0x1f000] ;  /* 0x01f00000ce08783b */ /* 0x000f6a0000004200 */
[----:B---3--:R-:W-:Y:S01]  /*6870*/  HMMA.16816.F32 R124, R4, R12, R124 ;  /* 0x0000000c047c723c */ /* 0x008fe2000000187c */
[----:B----4-:R-:W-:-:S05]  /*6880*/  FADD.FTZ R240, R32, R240 ;  /* 0x000000f020f07221 */ /* 0x010fca0000010000 */
[----:B------:R-:W-:Y:S01]  /*6890*/  HMMA.16816.F32 R128, R4, R14, R128 ;  /* 0x0000000e0480723c */ /* 0x000fe20000001880 */
[----:B------:R-:W3:Y:S01]  /*68a0*/  LDSM.16.MT88.4 R12, [R205+0x1f000] ;  /* 0x01f00000cd0c783b */ /* 0x000ee20000004200 */
[----:B-1----:R-:W-:-:S04]  /*68b0*/  FADD.FTZ R240, R33, R240 ;  /* 0x000000f021f07221 */ /* 0x002fc80000010000 */
[C---:B------:R-:W-:Y:S06]  /*68c0*/  HMMA.16816.F32 R48, R4.reuse, R34, R48 ;  /* 0x000000220430723c */ /* 0x040fec0000001830 */
[----:B------:R-:W-:Y:S01]  /*68d0*/  HMMA.16816.F32 R104, R4, R22, R104 ;  /* 0x000000160468723c */ /* 0x000fe20000001868 */
[--C-:B------:R-:W-:Y:S01]  /*68e0*/  FFMA.FTZ R34, R227, UR30, -R221.reuse ;  /* 0x0000001ee3227c23 */ /* 0x100fe200080108dd */
[----:B------:R-:W-:-:S04]  /*68f0*/  FFMA.FTZ R35, R220, UR30, -R221 ;  /* 0x0000001edc237c23 */ /* 0x000fc800080108dd */
[C---:B--2---:R-:W-:Y:S01]  /*6900*/  HMMA.16816.F32 R132, R4.reuse, R16, R132 ;  /* 0x000000100484723c */ /* 0x044fe20000001884 */
[----:B------:R-:W1:Y:S05]  /*6910*/  MUFU.EX2 R34, R34 ;  /* 0x0000002200227308 */ /* 0x000e6a0000000800 */
[C---:B------:R-:W-:Y:S01]  /*6920*/  HMMA.16816.F32 R60, R4.reuse, R24, R60 ;  /* 0x00000018043c723c */ /* 0x040fe2000000183c */
[----:B------:R-:W-:Y:S02]  /*6930*/  LOP3.LUT R16, R251, UR10, R248, 0x96, !PT ;  /* 0x0000000afb107c12 */ /* 0x000fe4000f8e96f8 */
[----:B------:R-:W2:Y:S03]  /*6940*/  MUFU.EX2 R35, R35 ;  /* 0x0000002300237308 */ /* 0x000ea60000000800 */
[----:B------:R-:W-:Y:S01]  /*6950*/  IMAD.WIDE.U32 R16, R16, -0x2daee0ad, RZ ;  /* 0xd2511f5310107825 */ /* 0x000fe200078e00ff */
[----:B-----5:R-:W-:Y:S02]  /*6960*/  HMMA.16816.F32 R140, R4, R8, R140 ;  /* 0x00000008048c723c */ /* 0x020fe4000000188c */
[----:B------:R-:W-:Y:S01]  /*6970*/  LOP3.LUT R20, R16, 0xff, RZ, 0xc0, !PT ;  /* 0x000000ff10147812 */ /* 0x000fe200078ec0ff */
[----:B-1----:R-:W-:-:S03]  /*6980*/  FADD.FTZ R240, R34, R240 ;  /* 0x000000f022f07221 */ /* 0x002fc60000010000 */
[C---:B------:R-:W-:Y:S01]  /*6990*/  HMMA.16816.F32 R144, R4.reuse, R10, R144 ;  /* 0x0000000a0490723c */ /* 0x040fe20000001890 */
[----:B------:R-:W-:Y:S02]  /*69a0*/  LOP3.LUT R8, R16, 0xffff, RZ, 0xc0, !PT ;  /* 0x0000ffff10087812 */ /* 0x000fe400078ec0ff */
[----:B------:R-:W-:Y:S02]  /*69b0*/  LOP3.LUT R246, R17, UR4, R246, 0x96, !PT ;  /* 0x0000000411f67c12 */ /* 0x000fe4000f8e96f6 */
[----:B------:R-:W-:Y:S01]  /*69c0*/  SHF.R.U32.HI R8, RZ, 0x8, R8 ;  /* 0x00000008ff087819 */ /* 0x000fe20000011608 */
[C---:B---3--:R-:W-:Y:S01]  /*69d0*/  HMMA.16816.F32 R152, R4.reuse, R12, R152 ;  /* 0x0000000c0498723c */ /* 0x048fe20000001898 */
[----:B------:R-:W-:Y:S01]  /*69e0*/  SHF.R.U32.HI R22, RZ, 0x10, R16 ;  /* 0x00000010ff167819 */ /* 0x000fe20000011610 */
[----:B--2---:R-:W-:Y:S01]  /*69f0*/  FADD.FTZ R243, R35, R240 ;  /* 0x000000f023f37221 */ /* 0x004fe20000010000 */
[----:B------:R-:W-:Y:S02]  /*6a00*/  PRMT R20, R20, 0x5410, R8 ;  /* 0x0000541014147816 */ /* 0x000fe40000000008 */
[----:B------:R-:W1:Y:S01]  /*6a10*/  LDSM.16.MT88.4 R8, [R209+0x19800] ;  /* 0x01980000d108783b */ /* 0x000e620000004200 */
[----:B------:R-:W-:Y:S01]  /*6a20*/  SHF.R.U32.HI R24, RZ, 0x10, R246 ;  /* 0x00000010ff187819 */ /* 0x000fe200000116f6 */
[----:B------:R-:W-:Y:S01]  /*6a30*/  HMMA.16816.F32 R52, R4, R28, R52 ;  /* 0x0000001c0434723c */ /* 0x000fe20000001834 */
[----:B------:R-:W-:-:S02]  /*6a40*/  LOP3.LUT R12, R246, 0xffff, RZ, 0xc0, !PT ;  /* 0x0000fffff60c7812 */ /* 0x000fc400078ec0ff */
[----:B------:R-:W-:Y:S02]  /*6a50*/  LOP3.LUT R23, R246, 0xff, RZ, 0xc0, !PT ;  /* 0x000000fff6177812 */ /* 0x000fe400078ec0ff */
[----:B------:R-:W-:Y:S01]  /*6a60*/  LOP3.LUT R13, R22, 0xff, RZ, 0xc0, !PT ;  /* 0x000000ff160d7812 */ /* 0x000fe200078ec0ff */
[C---:B------:R-:W-:Y:S01]  /*6a70*/  HMMA.16816.F32 R56, R4.reuse, R30, R56 ;  /* 0x0000001e0438723c */ /* 0x040fe20000001838 */
[----:B------:R-:W-:Y:S01]  /*6a80*/  SHF.R.U32.HI R246, RZ, 0x18, R246 ;  /* 0x00000018fff67819 */ /* 0x000fe200000116f6 */
[----:B------:R-:W-:Y:S01]  /*6a90*/  LDSM.16.MT88.4 R28, [R206+0x19800] ;  /* 0x01980000ce1c783b */ /* 0x000fe20000004200 */
[----:B------:R-:W-:Y:S02]  /*6aa0*/  LOP3.LUT R22, R24, 0xff, RZ, 0xc0, !PT ;  /* 0x000000ff18167812 */ /* 0x000fe400078ec0ff */
[----:B------:R-:W-:Y:S01]  /*6ab0*/  SHF.R.U32.HI R21, RZ, 0x18, R16 ;  /* 0x00000018ff157819 */ /* 0x000fe20000011610 */
[----:B------:R-:W-:Y:S01]  /*6ac0*/  HMMA.16816.F32 R64, R4, R26, R64 ;  /* 0x0000001a0440723c */ /* 0x000fe20000001840 */
[----:B------:R-:W-:Y:S01]  /*6ad0*/  PRMT R22, R22, 0x5410, R246 ;  /* 0x0000541016167816 */ /* 0x000fe200000000f6 */
[----:B------:R-:W-:Y:S01]  /*6ae0*/  LDSM.16.MT88.4 R24, [R209+0x1b800] ;  /* 0x01b80000d118783b */ /* 0x000fe20000004200 */
[----:B------:R-:W-:-:S02]  /*6af0*/  SHF.R.U32.HI R12, RZ, 0x8, R12 ;  /* 0x00000008ff0c7819 */ /* 0x000fc4000001160c */
[----:B------:R-:W-:Y:S01]  /*6b00*/  PRMT R21, R13, 0x5410, R21 ;  /* 0x000054100d157816 */ /* 0x000fe20000000015 */
[C---:B------:R-:W-:Y:S01]  /*6b10*/  HMMA.16816.F32 R136, R4.reuse, R18, R136 ;  /* 0x000000120488723c */ /* 0x040fe20000001888 */
[----:B------:R-:W-:Y:S01]  /*6b20*/  PRMT R23, R23, 0x5410, R12 ;  /* 0x0000541017177816 */ /* 0x000fe2000000000c */
[----:B------:R-:W2:Y:S04]  /*6b30*/  LDSM.16.MT88.4 R16, [R207+0x19800] ;  /* 0x01980000cf10783b */ /* 0x000ea80000004200 */
[----:B------:R-:W-:Y:S01]  /*6b40*/  HMMA.16816.F32 R148, R4, R14, R148 ;  /* 0x0000000e0494723c */ /* 0x000fe20000001894 */
[----:B------:R-:W3:Y:S06]  /*6b50*/  LDSM.16.MT88.4 R12, [R205+0x19800] ;  /* 0x01980000cd0c783b */ /* 0x000eec0000004200 */
[----:B------:R-:W-:-:S02]  /*6b60*/  HSET2.LE.AND R6, R20, R188, PT ;  /* 0x000000bc14067233 */ /* 0x000fc40003803000 */
[--C-:B------:R-:W-:Y:S02]  /*6b70*/  HSET2.LE.AND R5, R22, R188.reuse, PT ;  /* 0x000000bc16057233 */ /* 0x100fe40003803000 */
[----:B------:R-:W-:Y:S02]  /*6b80*/  F2FP.F16.F32.PACK_AB R20, R217, R219 ;  /* 0x000000dbd914723e */ /* 0x000fe400000000ff */
[--C-:B------:R-:W-:Y:S02]  /*6b90*/  HSET2.LE.AND R4, R23, R188.reuse, PT ;  /* 0x000000bc17047233 */ /* 0x100fe40003803000 */
[----:B------:R-:W-:Y:S02]  /*6ba0*/  HSET2.LE.AND R7, R21, R188, PT ;  /* 0x000000bc15077233 */ /* 0x000fe40003803000 */
[----:B------:R-:W-:Y:S02]  /*6bb0*/  LOP3.LUT R5, R5, R20, RZ, 0xc0, !PT ;  /* 0x0000001405057212 */ /* 0x000fe400078ec0ff */
[----:B------:R-:W-:-:S02]  /*6bc0*/  F2FP.F16.F32.PACK_AB R22, R33, R32 ;  /* 0x000000202116723e */ /* 0x000fc400000000ff */
[----:B------:R-:W-:Y:S02]  /*6bd0*/  F2FP.F16.F32.PACK_AB R21, R35, R34 ;  /* 0x000000222315723e */ /* 0x000fe400000000ff */
[C---:B------:R-:W-:Y:S01]  /*6be0*/  F2FP.F16.F32.PACK_AB R20, R252.reuse, R189 ;  /* 0x000000bdfc14723e */ /* 0x040fe200000000ff */
[----:B------:R-:W-:Y:S01]  /*6bf0*/  FADD.FTZ R252, R252, R244 ;  /* 0x000000f4fcfc7221 */ /* 0x000fe20000010000 */
[----:B------:R-:W-:Y:S02]  /*6c00*/  LOP3.LUT R4, R4, R22, RZ, 0xc0, !PT ;  /* 0x0000001604047212 */ /* 0x000fe400078ec0ff */
[----:B------:R-:W-:Y:S02]  /*6c10*/  LOP3.LUT R6, R6, R21, RZ, 0xc0, !PT ;  /* 0x0000001506067212 */ /* 0x000fe400078ec0ff */
[----:B------:R-:W-:Y:S02]  /*6c20*/  LOP3.LUT R7, R7, R20, RZ, 0xc0, !PT ;  /* 0x0000001407077212 */ /* 0x000fe400078ec0ff */
        /* <DEDUP_REMOVED lines=51> */
[----:B------:R-:W2:Y:S01]  /*6f60*/  LDC.64 R220, c[0x0][0x250] ;  /* 0x00009400ffdc7b82 */ /* 0x000ea20000000a00 */
[--C-:B------:R-:W-:Y:S01]  /*6f70*/  IMAD.WIDE.U32 R8, R171, UR20, R6.reuse ;  /* 0x00000014ab087c25 */ /* 0x100fe2000f8e0006 */
[----:B------:R-:W-:Y:S01]  /*6f80*/  ULDC.64 UR6, c[0x0][0x218] ;  /* 0x0000860000067ab9 */ /* 0x000fe20000000a00 */
[----:B------:R-:W-:Y:S02]  /*6f90*/  ULDC UR25, c[0x0][0x2d0] ;  /* 0x0000b40000197ab9 */ /* 0x000fe40000000800 */
[----:B------:R-:W-:Y:S01]  /*6fa0*/  IMAD.WIDE.U32 R6, R164, UR20, R6 ;  /* 0x00000014a4067c25 */ /* 0x000fe2000f8e0006 */
[----:B------:R-:W-:-:S03]  /*6fb0*/  IADD3 R240, P0, R8, UR24, RZ ;  /* 0x0000001808f07c10 */ /* 0x000fc6000ff1e0ff */
[----:B------:R-:W-:Y:S01]  /*6fc0*/  IMAD.U32 R238, RZ, RZ, UR23 ;  /* 0x00000017ffee7e24 */ /* 0x000fe2000f8e00ff */
[----:B------:R-:W-:Y:S01]  /*6fd0*/  IADD3.X R4, R4, UR11, R9, P0, !PT ;  /* 0x0000000b04047c10 */ /* 0x000fe200087fe409 */
[----:B------:R-:W3:Y:S01]  /*6fe0*/  @!P4 LDC.64 R218, c[0x0][0x220] ;  /* 0x00008800ffdacb82 */ /* 0x000ee20000000a00 */
[----:B------:R-:W-:Y:S01]  /*6ff0*/  LEA R241, P1, R240, UR6, 0x1 ;  /* 0x00000006f0f17c11 */ /* 0x000fe2000f8208ff */
[----:B------:R-:W-:Y:S01]  /*7000*/  IMAD.U32 R242, RZ, RZ, UR27 ;  /* 0x0000001bfff27e24 */ /* 0x000fe2000f8e00ff */
[----:B------:R-:W-:Y:S01]  /*7010*/  UIADD3 UR27, UR27, 0x3f, URZ ;  /* 0x0000003f1b1b7890 */ /* 0x000fe2000fffe03f */
[----:B------:R-:W-:Y:S01]  /*7020*/  IMAD.WIDE.U32 R246, R170, -0x326172a9, RZ ;  /* 0xcd9e8d57aaf67825 */ /* 0x000fe200078e00ff */
[----:B------:R-:W-:Y:S01]  /*7030*/  LEA.HI.X R240, R240, UR7, R4, 0x1, P1 ;  /* 0x00000007f0f07c11 */ /* 0x000fe200088f0c04 */
[----:B------:R-:W-:Y:S01]  /*7040*/  ULDC.64 UR6, c[0x0][0x220] ;  /* 0x0000880000067ab9 */ /* 0x000fe20000000a00 */
[----:B------:R-:W-:Y:S01]  /*7050*/  USHF.R.S32.HI UR4, URZ, 0x1f, UR27 ;  /* 0x0000001f3f047899 */ /* 0x000fe2000801141b */
[----:B------:R-:W4:Y:S01]  /*7060*/  @!P4 LDC.64 R216, c[0x0][0x220] ;  /* 0x00008800ffd8cb82 */ /* 0x000f220000000a00 */
[----:B------:R-:W-:Y:S01]  /*7070*/  IMAD.MOV.U32 R164, RZ, RZ, R0 ;  /* 0x000000ffffa47224 */ /* 0x000fe200078e0000 */
[----:B------:R-:W-:Y:S01]  /*7080*/  SHF.R.S32.HI R0, RZ, 0x1f, R236 ;  /* 0x0000001fff007819 */ /* 0x000fe200000114ec */
[----:B------:R-:W-:Y:S01]  /*7090*/  ULEA.HI UR27, UR4, UR27, URZ, 0x6 ;  /* 0x0000001b041b7291 */ /* 0x000fe2000f8f303f */
[----:B------:R-:W-:Y:S01]  /*70a0*/  LOP3.LUT R244, R247, R169, RZ, 0x3c, !PT ;  /* 0x000000a9f7f47212 */ /* 0x000fe200078e3cff */
[----:B------:R-:W-:Y:S01]  /*70b0*/  IMAD.WIDE.U32 R248, R168, -0x2daee0ad, RZ ;  /* 0xd2511f53a8f87825 */ /* 0x000fe200078e00ff */
[----:B------:R-:W-:Y:S01]  /*70c0*/  UMOV UR11, URZ ;  /* 0x0000003f000b7c82 */ /* 0x000fe20008000000 */
[----:B-1----:R-:W-:Y:S01]  /*70d0*/  LOP3.LUT R3, R3, 0x3, RZ, 0xc0, !PT ;  /* 0x0000000303037812 */ /* 0x002fe200078ec0ff */
[----:B------:R-:W-:Y:S01]  /*70e0*/  ULDC UR4, c[0x0][0x2ec] ;  /* 0x0000bb0000047ab9 */ /* 0x000fe20000000800 */
[----:B------:R-:W-:-:S02]  /*70f0*/  IMAD.MOV.U32 R227, RZ, RZ, 0x7054 ;  /* 0x00007054ffe37424 */ /* 0x000fc400078e00ff */
[----:B------:R-:W-:-:S04]  /*7100*/  IMAD.WIDE.U32 R244, R244, -0x2daee0ad, RZ ;  /* 0xd2511f53f4f47825 */ /* 0x000fc800078e00ff */
[----:B------:R-:W-:Y:S01]  /*7110*/  IMAD R172, R3, -0x2, R172 ;  /* 0xfffffffe03ac7824 */ /* 0x000fe200078e02ac */
[----:B------:R-:W-:Y:S01]  /*7120*/  IADD3 R3, P0, R6, UR26, RZ ;  /* 0x0000001a06037c10 */ /* 0x000fe2000ff1e0ff */
[----:B------:R-:W-:Y:S02]  /*7130*/  ULEA.HI.SX32 UR26, UR27, 0xfffffffe, 0x1a ;  /* 0xfffffffe1b1a7891 */ /* 0x000fe4000f8fd23f */
[----:B------:R-:W-:Y:S01]  /*7140*/  ULEA.HI.SX32 UR27, UR27, 0xfffffffd, 0x1a ;  /* 0xfffffffd1b1b7891 */ /* 0x000fe2000f8fd23f */
[----:B------:R-:W-:Y:S02]  /*7150*/  IADD3.X R238, R238, UR34, R7, P0, !PT ;  /* 0x00000022eeee7c10 */ /* 0x000fe400087fe407 */
[C---:B------:R-:W-:Y:S02]  /*7160*/  LEA R239, P0, R3.reuse, UR6, 0x1 ;  /* 0x0000000603ef7c11 */ /* 0x040fe4000f8008ff */
[----:B------:R-:W-:Y:S02]  /*7170*/  IADD3 R242, R242, -UR19, R172 ;  /* 0x80000013f2f27c10 */ /* 0x000fe4000fffe0ac */
[----:B------:R-:W-:Y:S01]  /*7180*/  LEA.HI.X R238, R3, UR7, R238, 0x1, P0 ;  /* 0x0000000703ee7c11 */ /* 0x000fe200080f0cee */
[----:B------:R-:W-:Y:S01]  /*7190*/  IMAD.MOV.U32 R3, RZ, RZ, R2 ;  /* 0x000000ffff037224 */ /* 0x000fe200078e0002 */
[----:B------:R-:W-:Y:S01]  /*71a0*/  IADD3 R250, P0, R236, 0x20, RZ ;  /* 0x00000020ecfa7810 */ /* 0x000fe20007f1e0ff */
[----:B------:R-:W-:-:S04]  /*71b0*/  ULDC.64 UR6, c[0x0][0x248] ;  /* 0x0000920000067ab9 */ /* 0x000fc80000000a00 */
[----:B------:R-:W-:Y:S01]  /*71c0*/  IMAD.X R251, RZ, RZ, R0, P0 ;  /* 0x000000fffffb7224 */ /* 0x000fe200000e0600 */
[----:B--2---:R-:W-:Y:S07]  /*71d0*/  BRA `(.L_x_1744) ;  /* 0x0000000400287947 */ /* 0x004fee0003800000 */
.L_x_1746:
        /* <DEDUP_REMOVED lines=26> */
[C---:B--2---:R-:W-:Y:S02]  /*7380*/  @!P4 LEA R170, P6, R175.reuse, R170, 0x1 ;  /* 0x000000aaafaac211 */ /* 0x044fe400078c08ff */
        /* <DEDUP_REMOVED lines=47> */
.L_x_1744:
        /* <DEDUP_REMOVED lines=9> */
[----:B------:R-:W-:Y:S01]  /*7710*/  IMAD R6, R220, UR12, RZ ;  /* 0x0000000cdc067c24 */ /* 0x000fe2000f8e02ff */
        /* <DEDUP_REMOVED lines=11> */
[----:B---3--:R-:W-:Y:S01]  /*77d0*/  @!P4 LEA R16, P1, R5, R218, 0x1 ;  /* 0x000000da0510c211 */ /* 0x008fe200078208ff */
[----:B------:R-:W-:Y:S01]  /*77e0*/  IMAD.IADD R4, R11, 0x1, R6 ;  /* 0x000000010b047824 */ /* 0x000fe200078e0206 */
[----:B------:R-:W-:Y:S01]  /*77f0*/  LEA R12, P3, R8, R239, 0x1 ;  /* 0x000000ef080c7211 */ /* 0x000fe200078608ff */
[----:B------:R-:W-:Y:S01]  /*7800*/  IMAD R6, R19, R220, RZ ;  /* 0x000000dc13067224 */ /* 0x000fe200078e02ff */
[----:B------:R-:W-:Y:S01]  /*7810*/  @P4 STS.128 [R223+0x18000], RZ ;  /* 0x018000ffdf004388 */ /* 0x000fe20000000c00 */
[----:B------:R-:W-:Y:S01]  /*7820*/  IMAD.IADD R7, R9, 0x1, R7 ;  /* 0x0000000109077824 */ /* 0x000fe200078e0207 */
[----:B------:R-:W-:Y:S01]  /*7830*/  LEA.HI.X R4, R10, R222, R4, 0x6, P0 ;  /* 0x000000de0a047211 */ /* 0x000fe200000f3404 */
[----:B------:R-:W-:Y:S01]  /*7840*/  IMAD R6, R18, R221, R6 ;  /* 0x000000dd12067224 */ /* 0x000fe200078e0206 */
[----:B----4-:R-:W-:Y:S01]  /*7850*/  @!P4 LEA R14, P0, R2, R216, 0x1 ;  /* 0x000000d8020ec211 */ /* 0x010fe200078008ff */
[----:B------:R-:W-:Y:S01]  /*7860*/  IMAD.WIDE.U32 R18, R18, R220, RZ ;  /* 0x000000dc12127225 */ /* 0x000fe200078e00ff */
[----:B------:R-:W-:Y:S02]  /*7870*/  LEA.HI.X R13, R8, R238, R7, 0x1, P3 ;  /* 0x000000ee080d7211 */ /* 0x000fe400018f0c07 */
[----:B------:R-:W-:Y:S01]  /*7880*/  ISETP.GE.AND P3, PT, R226, UR25, PT ;  /* 0x00000019e2007c0c */ /* 0x000fe2000bf66270 */
[----:B------:R-:W-:Y:S01]  /*7890*/  IMAD.IADD R6, R19, 0x1, R6 ;  /* 0x0000000113067824 */ /* 0x000fe200078e0206 */
[----:B------:R-:W-:Y:S02]  /*78a0*/  LEA.HI.X R0, R220, R4, R221, 0x5, P2 ;  /* 0x00000004dc007211 */ /* 0x000fe400010f2cdd */
[C---:B------:R-:W-:Y:S02]  /*78b0*/  LEA R10, P2, R18.reuse, R239, 0x1 ;  /* 0x000000ef120a7211 */ /* 0x040fe400078408ff */
        /* <DEDUP_REMOVED lines=8> */
[----:B------:R-:W-:Y:S02]  /*7940*/  @!P4 LEA.HI.X R15, R2, R217, R0, 0x1, P0 ;  /* 0x000000d9020fc211 */ /* 0x000fe400000f0c00 */
[----:B------:R-:W-:Y:S01]  /*7950*/  @P3 STS.128 [R223+0x1a000], RZ ;  /* 0x01a000ffdf003388 */ /* 0x000fe20000000c00 */
[----:B------:R-:W-:Y:S02]  /*7960*/  IMAD.U32 R0, RZ, RZ, UR12 ;  /* 0x0000000cff007e24 */ /* 0x000fe4000f8e00ff */
[----:B------:R-:W-:Y:S02]  /*7970*/  IMAD.U32 R2, RZ, RZ, UR30 ;  /* 0x0000001eff027e24 */ /* 0x000fe4000f8e00ff */
        /* <DEDUP_REMOVED lines=35> */
[----:B-1----:R-:W-:Y:S05]  /*7bb0*/  LDSM.16.M88.4 R16, [R214+0x10800] ;  /* 0x01080000d610783b */ /* 0x002fea0000000200 */
[----:B------:R-:W-:Y:S05]  /*7bc0*/  LDSM.16.M88.4 R24, [R214+0x11000] ;  /* 0x01100000d618783b */ /* 0x000fea0000000200 */
[----:B------:R-:W-:Y:S05]  /*7bd0*/  LDSM.16.M88.4 R168, [R214+0x11800] ;  /* 0x01180000d6a8783b */ /* 0x000fea0000000200 */
[----:B------:R-:W-:Y:S05]  /*7be0*/  LDSM.16.M88.4 R172, [R213] ;  /* 0x00000000d5ac783b */ /* 0x000fea0000000200 */
[----:B--2---:R-:W1:Y:S05]  /*7bf0*/  LDSM.16.M88.4 R8, [R214+0x10000] ;  /* 0x01000000d608783b */ /* 0x004e6a0000000200 */
[----:B------:R-:W0:Y:S05]  /*7c00*/  LDGDEPBAR ;  /* 0x00000000000079af */ /* 0x000e2a0000000000 */
[----:B------:R-:W2:Y:S05]  /*7c10*/  LDSM.16.M88.4 R176, [R212] ;  /* 0x00000000d4b0783b */ /* 0x000eaa0000000200 */
[----:B------:R-:W3:Y:S05]  /*7c20*/  LDSM.16.M88.4 R180, [R204] ;  /* 0x00000000ccb4783b */ /* 0x000eea0000000200 */
[----:B------:R-:W4:Y:S05]  /*7c30*/  LDSM.16.M88.4 R184, [R203] ;  /* 0x00000000cbb8783b */ /* 0x000f2a0000000200 */
        /* <DEDUP_REMOVED lines=10> */
[C---:B--2---:R-:W-:Y:S06]  /*7ce0*/  HMMA.16816.F32 R4, R172.reuse, R176, R4 ;  /* 0x000000b0ac04723c */ /* 0x044fec0000001804 */
[C---:B------:R-:W-:Y:S01]  /*7cf0*/  HMMA.16816.F32 R8, R172.reuse, R178, R8 ;  /* 0x000000b2ac08723c */ /* 0x040fe20000001808 */
[----:B------:R-:W2:Y:S05]  /*7d00*/  LDSM.16.M88.4 R176, [R211] ;  /* 0x00000000d3b0783b */ /* 0x000eaa0000000200 */
        /* <DEDUP_REMOVED lines=8> */
[----:B------:R-:W1:Y:S05]  /*7d90*/  LDSM.16.M88.4 R168, [R208+0x11800] ;  /* 0x01180000d0a8783b */ /* 0x000e6a0000000200 */
[C---:B--2---:R-:W-:Y:S01]  /*7da0*/  HMMA.16816.F32 R4, R176.reuse, R188, R4 ;  /* 0x000000bcb004723c */ /* 0x044fe20000001804 */
[----:B------:R-:W-:Y:S05]  /*7db0*/  LDSM.16.M88.4 R172, [R210] ;  /* 0x00000000d2ac783b */ /* 0x000fea0000000200 */
        /* <DEDUP_REMOVED lines=12> */
[----:B------:R-:W-:Y:S05]  /*7e80*/  LDSM.16.M88.4 R176, [R215+0x4000] ;  /* 0x00400000d7b0783b */ /* 0x000fea0000000200 */
        /* <DEDUP_REMOVED lines=14> */
[----:B------:R-:W2:Y:S05]  /*7f70*/  LDSM.16.M88.4 R188, [R200] ;  /* 0x00000000c8bc783b */ /* 0x000eaa0000000200 */
[C---:B---3--:R-:W-:Y:S06]  /*7f80*/  HMMA.16816.F32 R12, R176.reuse, R180, R12 ;  /* 0x000000b4b00c723c */ /* 0x048fec000000180c */
[C---:B------:R-:W-:Y:S01]  /*7f90*/  HMMA.16816.F32 R16, R176.reuse, R182, R16 ;  /* 0x000000b6b010723c */ /* 0x040fe20000001810 */
[----:B------:R-:W3:Y:S05]  /*7fa0*/  LDSM.16.M88.4 R180, [R199] ;  /* 0x00000000c7b4783b */ /* 0x000eea0000000200 */
[C---:B----4-:R-:W-:Y:S06]  /*7fb0*/  HMMA.16816.F32 R20, R176.reuse, R184, R20 ;  /* 0x000000b8b014723c */ /* 0x050fec0000001814 */
[C---:B------:R-:W-:Y:S01]  /*7fc0*/  HMMA.16816.F32 R24, R176.reuse, R186, R24 ;  /* 0x000000bab018723c */ /* 0x040fe20000001818 */
[----:B------:R-:W4:Y:S05]  /*7fd0*/  LDSM.16.M88.4 R184, [R198] ;  /* 0x00000000c6b8783b */ /* 0x000f2a0000000200 */
[C---:B-1----:R-:W-:Y:S06]  /*7fe0*/  HMMA.16816.F32 R28, R176.reuse, R168, R28 ;  /* 0x000000a8b01c723c */ /* 0x042fec000000181c */
[----:B------:R-:W-:Y:S01]  /*7ff0*/  HMMA.16816.F32 R32, R176, R170, R32 ;  /* 0x000000aab020723c */ /* 0x000fe20000001820 */
[----:B------:R-:W1:Y:S05]  /*8000*/  LDSM.16.M88.4 R168, [R197] ;  /* 0x00000000c5a8783b */ /* 0x000e6a0000000200 */
        /* <DEDUP_REMOVED lines=94> */
[----:B-----5:R-:W2:Y:S05]  /*85f0*/  LDSM.16.M88.4 R188, [R192] ;  /* 0x00000000c0bc783b */ /* 0x020eaa0000000200 */
        /* <DEDUP_REMOVED lines=30> */
[C---:B------:R-:W-:Y:S05]  /*87e0*/  HMMA.16816.F32 R24, R176.reuse, R186, R24 ;  /* 0x000000bab018723c */ /* 0x040fea0000001818 */
[C---:B------:R-:W-:Y:S01]  /*87f0*/  LEA R184, P5, R0.reuse, R236, 0x6 ;  /* 0x000000ec00b87211 */ /* 0x040fe200078a30ff */
[C---:B-1----:R-:W-:Y:S05]  /*8800*/  HMMA.16816.F32 R28, R176.reuse, R168, R28 ;  /* 0x000000a8b01c723c */ /* 0x042fea000000181c */
[C---:B------:R-:W-:Y:S01]  /*8810*/  LEA R186, P0, R0.reuse, R250, 0x6 ;  /* 0x000000fa00ba7211 */ /* 0x040fe200078030ff */
[----:B------:R-:W-:Y:S05]  /*8820*/  HMMA.16816.F32 R32, R176, R170, R32 ;  /* 0x000000aab020723c */ /* 0x000fea0000001820 */
[C---:B------:R-:W-:Y:S01]  /*8830*/  LEA.HI.X.SX32 R185, R0.reuse, R237, 0x6, P5 ;  /* 0x000000ed00b97211 */ /* 0x040fe200028f36ff */
[C---:B--2---:R-:W-:Y:S05]  /*8840*/  HMMA.16816.F32 R4, R172.reuse, R188, R4 ;  /* 0x000000bcac04723c */ /* 0x044fea0000001804 */
[----:B------:R-:W-:Y:S01]  /*8850*/  LEA.HI.X.SX32 R187, R0, R251, 0x6, P0 ;  /* 0x000000fb00bb7211 */ /* 0x000fe200000f36ff */
[----:B------:R-:W-:Y:S01]  /*8860*/  IMAD.WIDE.U32 R170, R186, UR6, RZ ;  /* 0x00000006baaa7c25 */ /* 0x000fe2000f8e00ff */
[C---:B------:R-:W-:Y:S04]  /*8870*/  HMMA.16816.F32 R8, R172.reuse, R190, R8 ;  /* 0x000000beac08723c */ /* 0x040fe80000001808 */
[----:B------:R-:W-:Y:S02]  /*8880*/  IMAD R168, R185, UR6, RZ ;  /* 0x00000006b9a87c24 */ /* 0x000fe4000f8e02ff */
[----:B------:R-:W-:Y:S01]  /*8890*/  IMAD R169, R187, UR6, RZ ;  /* 0x00000006bba97c24 */ /* 0x000fe2000f8e02ff */
[C---:B---3--:R-:W-:Y:S04]  /*88a0*/  HMMA.16816.F32 R12, R172.reuse, R180, R12 ;  /* 0x000000b4ac0c723c */ /* 0x048fe8000000180c */
[C---:B------:R-:W-:Y:S02]  /*88b0*/  IMAD R168, R184.reuse, UR7, R168 ;  /* 0x00000007b8a87c24 */ /* 0x040fe4000f8e02a8 */
[----:B------:R-:W-:Y:S01]  /*88c0*/  IMAD.WIDE.U32 R184, R184, UR6, RZ ;  /* 0x00000006b8b87c25 */ /* 0x000fe2000f8e00ff */
[C---:B------:R-:W-:Y:S04]  /*88d0*/  HMMA.16816.F32 R16, R172.reuse, R182, R16 ;  /* 0x000000b6ac10723c */ /* 0x040fe80000001810 */
[-C--:B------:R-:W-:Y:S01]  /*88e0*/  LEA R178, P0, R184, R241.reuse, 0x1 ;  /* 0x000000f1b8b27211 */ /* 0x080fe200078008ff */
[----:B------:R-:W-:Y:S02]  /*88f0*/  IMAD.IADD R168, R185, 0x1, R168 ;  /* 0x00000001b9a87824 */ /* 0x000fe400078e02a8 */
[----:B------:R-:W-:Y:S04]  /*8900*/  IMAD R169, R186, UR7, R169 ;  /* 0x00000007baa97c24 */ /* 0x000fe8000f8e02a9 */
[-C--:B------:R-:W-:Y:S01]  /*8910*/  LEA.HI.X R179, R184, R240.reuse, R168, 0x1, P0 ;  /* 0x000000f0b8b37211 */ /* 0x080fe200000f0ca8 */
[----:B------:R-:W-:Y:S01]  /*8920*/  IMAD.IADD R169, R171, 0x1, R169 ;  /* 0x00000001aba97824 */ /* 0x000fe200078e02a9 */
[----:B------:R-:W-:Y:S01]  /*8930*/  LEA R176, P0, R170, R241, 0x1 ;  /* 0x000000f1aab07211 */ /* 0x000fe200078008ff */
[----:B------:R-:W-:Y:S03]  /*8940*/  IMAD R0, R2, -0x40, R242 ;  /* 0xffffffc002007824 */ /* 0x000fe600078e02f2 */
[----:B------:R-:W-:Y:S01]  /*8950*/  LEA.HI.X R177, R170, R240, R169, 0x1, P0 ;  /* 0x000000f0aab17211 */ /* 0x000fe200000f0ca9 */
[C---:B------:R-:W-:Y:S01]  /*8960*/  VIADD R186, R0.reuse, 0xffffffff ;  /* 0xffffffff00ba7836 */ /* 0x040fe20000000000 */
[----:B------:R-:W1:Y:S01]  /*8970*/  LDSM.16.M88.4 R168, [R201+0x7000] ;  /* 0x00700000c9a8783b */ /* 0x000e620000000200 */
[C---:B------:R-:W-:Y:S02]  /*8980*/  VIADD R2, R0.reuse, 0x8 ;  /* 0x0000000800027836 */ /* 0x040fe40000000000 */
[----:B------:R-:W-:Y:S01]  /*8990*/  VIADD R184, R0, 0xfffffff0 ;  /* 0xfffffff000b87836 */ /* 0x000fe20000000000 */
[----:B------:R-:W-:Y:S01]  /*89a0*/  ISETP.GE.AND P6, PT, R186, RZ, PT ;  /* 0x000000ffba00720c */ /* 0x000fe20003fc6270 */
[----:B------:R-:W-:Y:S01]  /*89b0*/  VIADD R188, R0, 0xfffffff8 ;  /* 0xfffffff800bc7836 */ /* 0x000fe20000000000 */
[----:B------:R-:W-:Y:S01]  /*89c0*/  ISETP.GE.AND P5, PT, R2, RZ, PT ;  /* 0x000000ff0200720c */ /* 0x000fe20003fa6270 */
[C---:B------:R-:W-:Y:S02]  /*89d0*/  VIADD R187, R0.reuse, 0xfffffff7 ;  /* 0xfffffff700bb7836 */ /* 0x040fe40000000000 */
[----:B------:R-:W-:Y:S01]  /*89e0*/  VIADD R189, R0, 0xffffffe7 ;  /* 0xffffffe700bd7836 */ /* 0x000fe20000000000 */
[----:B------:R-:W-:Y:S01]  /*89f0*/  ISETP.GE.AND P0, PT, R188, RZ, PT ;  /* 0x000000ffbc00720c */ /* 0x000fe20003f06270 */
[C---:B------:R-:W-:Y:S02]  /*8a00*/  VIADD R185, R0.reuse, 0xffffffef ;  /* 0xffffffef00b97836 */ /* 0x040fe40000000000 */
[C---:B------:R-:W-:Y:S02]  /*8a10*/  VIADD R190, R0.reuse, 0xffffffe8 ;  /* 0xffffffe800be7836 */ /* 0x040fe40000000000 */
[C---:B------:R-:W-:Y:S02]  /*8a20*/  VIADD R183, R0.reuse, 0xffffffe0 ;  /* 0xffffffe000b77836 */ /* 0x040fe40000000000 */
[C---:B------:R-:W-:Y:S01]  /*8a30*/  @!P6 IADD3 R186, -R0.reuse, 0x1, RZ ;  /* 0x0000000100bae810 */ /* 0x040fe20007ffe1ff */
[----:B------:R-:W-:Y:S01]  /*8a40*/  VIADD R182, R0, 0xffffffdf ;  /* 0xffffffdf00b67836 */ /* 0x000fe20000000000 */
[----:B------:R-:W-:Y:S01]  /*8a50*/  ISETP.GE.AND P6, PT, R184, RZ, PT ;  /* 0x000000ffb800720c */ /* 0x000fe20003fc6270 */
[C---:B------:R-:W-:Y:S01]  /*8a60*/  VIADD R181, R0.reuse, 0xffffffd0 ;  /* 0xffffffd000b57836 */ /* 0x040fe20000000000 */
[C---:B------:R-:W-:Y:S01]  /*8a70*/  @!P5 IADD3 R2, -R0.reuse, -0x8, RZ ;  /* 0xfffffff80002d810 */ /* 0x040fe20007ffe1ff */
[C---:B------:R-:W-:Y:S01]  /*8a80*/  VIADD R191, R0.reuse, 0x7 ;  /* 0x0000000700bf7836 */ /* 0x040fe20000000000 */
[----:B------:R-:W-:Y:S02]  /*8a90*/  ISETP.GE.AND P5, PT, R187, RZ, PT ;  /* 0x000000ffbb00720c */ /* 0x000fe40003fa6270 */
[----:B------:R-:W-:Y:S02]  /*8aa0*/  I2FP.F32.S32 R2, R2 ;  /* 0x0000000200027245 */ /* 0x000fe40000201400 */
[----:B------:R-:W-:Y:S02]  /*8ab0*/  @!P0 IADD3 R188, -R0, 0x8, RZ ;  /* 0x0000000800bc8810 */ /* 0x000fe40007ffe1ff */
[----:B------:R-:W-:Y:S01]  /*8ac0*/  ISETP.GE.AND P0, PT, R185, RZ, PT ;  /* 0x000000ffb900720c */ /* 0x000fe20003f06270 */
[----:B------:R-:W-:Y:S01]  /*8ad0*/  FFMA.FTZ R6, R2, -UR5, R6 ;  /* 0x8000000502067c23 */ /* 0x000fe20008010006 */
[----:B------:R-:W-:Y:S02]  /*8ae0*/  IABS R2, R0 ;  /* 0x0000000000027213 */ /* 0x000fe40000000000 */
[C---:B------:R-:W-:Y:S02]  /*8af0*/  @!P6 IADD3 R184, -R0.reuse, 0x10, RZ ;  /* 0x0000001000b8e810 */ /* 0x040fe40007ffe1ff */
[----:B------:R-:W-:Y:S01]  /*8b00*/  ISETP.GE.AND P6, PT, R189, RZ, PT ;  /* 0x000000ffbd00720c */ /* 0x000fe20003fc6270 */
[----:B------:R-:W-:Y:S01]  /*8b10*/  IMAD.MOV.U32 R180, RZ, RZ, R2 ;  /* 0x000000ffffb47224 */ /* 0x000fe200078e0002 */
[C---:B------:R-:W-:Y:S01]  /*8b20*/  @!P5 IADD3 R187, -R0.reuse, 0x9, RZ ;  /* 0x0000000900bbd810 */ /* 0x040fe20007ffe1ff */
[----:B------:R-:W-:Y:S01]  /*8b30*/  VIADD R2, R0, 0xffffffd8 ;  /* 0xffffffd800027836 */ /* 0x000fe20000000000 */
[----:B------:R-:W-:Y:S01]  /*8b40*/  ISETP.GE.AND P5, PT, R190, RZ, PT ;  /* 0x000000ffbe00720c */ /* 0x000fe20003fa6270 */
[C---:B-1----:R-:W-:Y:S03]  /*8b50*/  HMMA.16816.F32 R20, R172.reuse, R168, R20 ;  /* 0x000000a8ac14723c */ /* 0x042fe60000001814 */
[C---:B------:R-:W-:Y:S02]  /*8b60*/  @!P0 IADD3 R185, -R0.reuse, 0x11, RZ ;  /* 0x0000001100b98810 */ /* 0x040fe40007ffe1ff */
[----:B------:R-:W-:Y:S01]  /*8b70*/  I2FP.F32.S32 R180, R180 ;  /* 0x000000b400b47245 */ /* 0x000fe20000201400 */
[C---:B------:R-:W-:Y:S01]  /*8b80*/  HMMA.16816.F32 R24, R172.reuse, R170, R24 ;  /* 0x000000aaac18723c */ /* 0x040fe20000001818 */
[----:B------:R-:W1:Y:S01]  /*8b90*/  LDSM.16.M88.4 R168, [R201+0x7800] ;  /* 0x00780000c9a8783b */ /* 0x000e620000000200 */
[----:B------:R-:W-:Y:S04]  /*8ba0*/  DEPBAR.LE SB0, 0x0 ;  /* 0x000080000000791a */ /* 0x000fe80000000000 */
[----:B------:R-:W-:Y:S01]  /*8bb0*/  @!P6 IADD3 R189, -R0, 0x19, RZ ;  /* 0x0000001900bde810 */ /* 0x000fe20007ffe1ff */
[----:B------:R-:W-:Y:S01]  /*8bc0*/  BAR.SYNC.DEFER_BLOCKING 0x0 ;  /* 0x0000000000007b1d */ /* 0x000fe20000010000 */
[----:B------:R-:W-:Y:S02]  /*8bd0*/  ISETP.GE.AND P6, PT, R2, RZ, PT ;  /* 0x000000ff0200720c */ /* 0x000fe40003fc6270 */
[----:B------:R-:W-:Y:S01]  /*8be0*/  ISETP.GE.AND P0, PT, R183, RZ, PT ;  /* 0x000000ffb700720c */ /* 0x000fe20003f06270 */
[----:B------:R-:W-:Y:S01]  /*8bf0*/  FFMA.FTZ R4, R180, -UR5, R4 ;  /* 0x80000005b4047c23 */ /* 0x000fe20008010004 */
[----:B------:R-:W-:Y:S01]  /*8c00*/  @!P5 IADD3 R190, -R0, 0x18, RZ ;  /* 0x0000001800bed810 */ /* 0x000fe20007ffe1ff */
[----:B------:R-:W-:Y:S01]  /*8c10*/  FFMA.FTZ R10, R180, -UR5, R10 ;  /* 0x80000005b40a7c23 */ /* 0x000fe2000801000a */
[----:B------:R-:W-:Y:S01]  /*8c20*/  ISETP.GE.AND P5, PT, R182, RZ, PT ;  /* 0x000000ffb600720c */ /* 0x000fe20003fa6270 */
[----:B------:R-:W-:Y:S01]  /*8c30*/  VIADD R180, R0, 0xffffffcf ;  /* 0xffffffcf00b47836 */ /* 0x000fe20000000000 */
[----:B------:R-:W-:Y:S02]  /*8c40*/  I2FP.F32.S32 R186, R186 ;  /* 0x000000ba00ba7245 */ /* 0x000fe40000201400 */
[----:B------:R-:W-:Y:S02]  /*8c50*/  I2FP.F32.S32 R188, R188 ;  /* 0x000000bc00bc7245 */ /* 0x000fe40000201400 */
[----:B------:R-:W-:Y:S01]  /*8c60*/  I2FP.F32.S32 R187, R187 ;  /* 0x000000bb00bb7245 */ /* 0x000fe20000201400 */
[----:B------:R-:W-:Y:S01]  /*8c70*/  FFMA.FTZ R5, R186, -UR5, R5 ;  /* 0x80000005ba057c23 */ /* 0x000fe20008010005 */
[----:B------:R-:W-:Y:S01]  /*8c80*/  @!P6 IADD3 R2, -R0, 0x28, RZ ;  /* 0x000000280002e810 */ /* 0x000fe20007ffe1ff */
[----:B------:R-:W-:Y:S01]  /*8c90*/  FFMA.FTZ R11, R186, -UR5, R11 ;  /* 0x80000005ba0b7c23 */ /* 0x000fe2000801000b */
[----:B------:R-:W-:Y:S01]  /*8ca0*/  ISETP.GE.AND P6, PT, R180, RZ, PT ;  /* 0x000000ffb400720c */ /* 0x000fe20003fc6270 */
[C---:B------:R-:W-:Y:S01]  /*8cb0*/  VIADD R186, R0.reuse, 0xffffffd7 ;  /* 0xffffffd700ba7836 */ /* 0x040fe20000000000 */
[----:B------:R-:W-:Y:S01]  /*8cc0*/  @!P0 IADD3 R183, -R0, 0x20, RZ ;  /* 0x0000002000b78810 */ /* 0x000fe20007ffe1ff */
[----:B------:R-:W-:Y:S01]  /*8cd0*/  FFMA.FTZ R8, R188, -UR5, R8 ;  /* 0x80000005bc087c23 */ /* 0x000fe20008010008 */
[----:B------:R-:W-:Y:S01]  /*8ce0*/  @!P5 IADD3 R182, -R0, 0x21, RZ ;  /* 0x0000002100b6d810 */ /* 0x000fe20007ffe1ff */
[----:B------:R-:W-:Y:S01]  /*8cf0*/  FFMA.FTZ R9, R187, -UR5, R9 ;  /* 0x80000005bb097c23 */ /* 0x000fe20008010009 */
[----:B------:R-:W-:Y:S01]  /*8d00*/  ISETP.GE.AND P0, PT, R186, RZ, PT ;  /* 0x000000ffba00720c */ /* 0x000fe20003f06270 */
[----:B------:R-:W-:Y:S01]  /*8d10*/  FFMA.FTZ R14, R188, -UR5, R14 ;  /* 0x80000005bc0e7c23 */ /* 0x000fe2000801000e */
[----:B------:R-:W-:Y:S01]  /*8d20*/  ISETP.GE.AND P5, PT, R181, RZ, PT ;  /* 0x000000ffb500720c */ /* 0x000fe20003fa6270 */
[----:B------:R-:W-:Y:S01]  /*8d30*/  FFMA.FTZ R15, R187, -UR5, R15 ;  /* 0x80000005bb0f7c23 */ /* 0x000fe2000801000f */
[----:B------:R-:W-:Y:S01]  /*8d40*/  I2FP.F32.S32 R184, R184 ;  /* 0x000000b800b87245 */ /* 0x000fe20000201400 */
[C---:B------:R-:W-:Y:S01]  /*8d50*/  VIADD R188, R0.reuse, 0xffffffc8 ;  /* 0xffffffc800bc7836 */ /* 0x040fe20000000000 */
[----:B------:R-:W-:Y:S01]  /*8d60*/  I2FP.F32.S32 R185, R185 ;  /* 0x000000b900b97245 */ /* 0x000fe20000201400 */
[C---:B------:R-:W-:Y:S01]  /*8d70*/  VIADD R187, R0.reuse, 0xffffffc7 ;  /* 0xffffffc700bb7836 */ /* 0x040fe20000000000 */
[----:B------:R-:W-:Y:S01]  /*8d80*/  @!P6 IADD3 R180, -R0, 0x31, RZ ;  /* 0x0000003100b4e810 */ /* 0x000fe20007ffe1ff */
[----:B------:R-:W-:Y:S01]  /*8d90*/  FFMA.FTZ R12, R184, -UR5, R12 ;  /* 0x80000005b80c7c23 */ /* 0x000fe2000801000c */
[----:B------:R-:W-:Y:S01]  /*8da0*/  ISETP.GE.AND P6, PT, R191, RZ, PT ;  /* 0x000000ffbf00720c */ /* 0x000fe20003fc6270 */
[C---:B-1----:R-:W-:Y:S05]  /*8db0*/  HMMA.16816.F32 R28, R172.reuse, R168, R28 ;  /* 0x000000a8ac1c723c */ /* 0x042fea000000181c */
[----:B------:R-:W-:Y:S01]  /*8dc0*/  @!P0 IADD3 R186, -R0, 0x29, RZ ;  /* 0x0000002900ba8810 */ /* 0x000fe20007ffe1ff */
[----:B------:R-:W-:Y:S01]  /*8dd0*/  FFMA.FTZ R18, R184, -UR5, R18 ;  /* 0x80000005b8127c23 */ /* 0x000fe20008010012 */
[----:B------:R-:W-:Y:S01]  /*8de0*/  @!P5 IADD3 R181, -R0, 0x30, RZ ;  /* 0x0000003000b5d810 */ /* 0x000fe20007ffe1ff */
[----:B------:R-:W-:Y:S01]  /*8df0*/  FFMA.FTZ R13, R185, -UR5, R13 ;  /* 0x80000005b90d7c23 */ /* 0x000fe2000801000d */
[----:B------:R-:W-:Y:S01]  /*8e00*/  ISETP.GE.AND P0, PT, R188, RZ, PT ;  /* 0x000000ffbc00720c */ /* 0x000fe20003f06270 */
[----:B------:R-:W-:Y:S03]  /*8e10*/  HMMA.16816.F32 R32, R172, R170, R32 ;  /* 0x000000aaac20723c */ /* 0x000fe60000001820 */
[----:B------:R-:W-:Y:S01]  /*8e20*/  ISETP.GE.AND P5, PT, R187, RZ, PT ;  /* 0x000000ffbb00720c */ /* 0x000fe20003fa6270 */
[----:B------:R-:W-:Y:S01]  /*8e30*/  FFMA.FTZ R19, R185, -UR5, R19 ;  /* 0x80000005b9137c23 */ /* 0x000fe20008010013 */
[----:B------:R-:W-:Y:S02]  /*8e40*/  @!P6 IADD3 R191, -R0, -0x7, RZ ;  /* 0xfffffff900bfe810 */ /* 0x000fe40007ffe1ff */
[----:B------:R-:W-:Y:S04]  /*8e50*/  FMNMX.FTZ R184, R4, R3, !PT ;  /* 0x0000000304b87209 */ /* 0x000fe80007810000 */
[----:B------:R-:W-:Y:S02]  /*8e60*/  FMNMX.FTZ R184, R5, R184, !PT ;  /* 0x000000b805b87209 */ /* 0x000fe40007810000 */
[----:B------:R-:W-:Y:S02]  /*8e70*/  @!P0 IADD3 R188, -R0, 0x38, RZ ;  /* 0x0000003800bc8810 */ /* 0x000fe40007ffe1ff */
[----:B------:R-:W-:Y:S02]  /*8e80*/  FMNMX.FTZ R184, R8, R184, !PT ;  /* 0x000000b808b87209 */ /* 0x000fe40007810000 */
[----:B------:R-:W-:Y:S02]  /*8e90*/  @!P5 IADD3 R187, -R0, 0x39, RZ ;  /* 0x0000003900bbd810 */ /* 0x000fe40007ffe1ff */
[----:B------:R-:W-:Y:S02]  /*8ea0*/  I2FP.F32.S32 R0, R191 ;  /* 0x000000bf00007245 */ /* 0x000fe40000201400 */
[----:B------:R-:W-:Y:S02]  /*8eb0*/  FMNMX.FTZ R184, R9, R184, !PT ;  /* 0x000000b809b87209 */ /* 0x000fe40007810000 */
[----:B------:R-:W-:Y:S01]  /*8ec0*/  I2FP.F32.S32 R190, R190 ;  /* 0x000000be00be7245 */ /* 0x000fe20000201400 */
[----:B------:R-:W-:Y:S01]  /*8ed0*/  FFMA.FTZ R7, R0, -UR5, R7 ;  /* 0x8000000500077c23 */ /* 0x000fe20008010007 */
        /* <DEDUP_REMOVED lines=13> */
[----:B------:R-:W-:Y:S01]  /*8fb0*/  I2FP.F32.S32 R2, R2 ;  /* 0x0000000200027245 */ /* 0x000fe20000201400 */
        /* <DEDUP_REMOVED lines=42> */
[----:B------:R-:W-:Y:S06]  /*9260*/  @P5 BRA `(.L_x_1746) ;  /* 0xffffffdc00dc5947 */ /* 0x000fec000383ffff */
.L_x_1745:
[----:B------:R-:W2:Y:S01]  /*9270*/  SHFL.BFLY PT, R2, R0, 0x2, 0x1f ;  /* 0x0c401f0000027f89 */ /* 0x000ea200000e0000 */
[----:B------:R-:W-:Y:S01]  /*9280*/  USHF.L.U32 UR30, UR30, 0x1, URZ ;  /* 0x000000011e1e7899 */ /* 0x000fe2000800063f */
[----:B-1----:R-:W-:Y:S01]  /*9290*/  MOV R170, UR33 ;  /* 0x0000002100aa7c02 */ /* 0x002fe20008000f00 */
[----:B------:R-:W-:Y:S05]  /*92a0*/  UIADD3 UR12, UR33, -0x4498517b, URZ ;  /* 0xbb67ae85210c7890 */ /* 0x000fea000fffe03f */
[----:B------:R-:W1:Y:S01]  /*92b0*/  SHFL.BFLY PT, R168, R172, 0x2, 0x1f ;  /* 0x0c401f00aca87f89 */ /* 0x000e6200000e0000 */
[----:B------:R-:W-:Y:S01]  /*92c0*/  UIADD3 UR22, UR32, -0x61c88647, URZ ;  /* 0x9e3779b920167890 */ /* 0x000fe2000fffe03f */
[----:B------:R-:W-:Y:S01]  /*92d0*/  MOV R188, UR8 ;  /* 0x0000000800bc7c02 */ /* 0x000fe20008000f00 */
[----:B------:R-:W-:Y:S05]  /*92e0*/  UIADD3 UR21, UR32, 0x3c6ef372, URZ ;  /* 0x3c6ef37220157890 */ /* 0x000fea000fffe03f */
[----:B------:R-:W-:Y:S01]  /*92f0*/  STL [R1+0xc], R192 ;  /* 0x00000cc001007387 */ /* 0x000fe20000100800 */
[----:B------:R-:W-:Y:S01]  /*9300*/  LOP3.LUT R170, R249, UR30, R170, 0x96, !PT ;  /* 0x0000001ef9aa7c12 */ /* 0x000fe2000f8e96aa */
[----:B------:R-:W-:Y:S01]  /*9310*/  UIADD3 UR20, UR33, 0x76cf5d0a, URZ ;  /* 0x76cf5d0a21147890 */ /* 0x000fe2000fffe03f */
[----:B------:R-:W-:Y:S01]  /*9320*/  LOP3.LUT R169, R245, UR12, R248, 0x96, !PT ;  /* 0x0000000cf5a97c12 */ /* 0x000fe2000f8e96f8 */
[----:B------:R-:W-:Y:S01]  /*9330*/  STL [R1+0x8], R167 ;  /* 0x000008a701007387 */ /* 0x000fe20000100800 */
[----:B------:R-:W-:Y:S01]  /*9340*/  UIADD3 UR14, UR33, 0x32370b8f, URZ ;  /* 0x32370b8f210e7890 */ /* 0x000fe2000fffe03f */
[----:B------:R-:W-:Y:S01]  /*9350*/  IMAD.WIDE.U32 R170, R170, -0x326172a9, RZ ;  /* 0xcd9e8d57aaaa7825 */ /* 0x000fe200078e00ff */
[----:B------:R-:W-:Y:S01]  /*9360*/  UIADD3 UR15, UR32, -0x255992d5, URZ ;  /* 0xdaa66d2b200f7890 */ /* 0x000fe2000fffe03f */
[----:B------:R3:W-:Y:S01]  /*9370*/  STL [R1+0x4], R166 ;  /* 0x000004a601007387 */ /* 0x0007e20000100800 */
[----:B------:R-:W-:Y:S01]  /*9380*/  UIADD3 UR13, UR32, 0x78dde6e4, URZ ;  /* 0x78dde6e4200d7890 */ /* 0x000fe2000fffe03f */
[----:B------:R-:W-:Y:S01]  /*9390*/  PRMT R188, R188, R227, UR8 ;  /* 0x00000008bcbc7e16 */ /* 0x000fe200080000e3 */
[----:B------:R-:W-:Y:S01]  /*93a0*/  UIADD3 UR12, UR33, -0x126145ec, URZ ;  /* 0xed9eba14210c7890 */ /* 0x000fe2000fffe03f */
[----:B------:R-:W-:Y:S01]  /*93b0*/  LDSM.16.MT88.4 R176, [R207+0x18000] ;  /* 0x01800000cfb0783b */ /* 0x000fe20000004200 */
[----:B------:R-:W-:Y:S02]  /*93c0*/  UIADD3 UR24, UR32, -0x4ab325aa, URZ ;  /* 0xb54cda5620187890 */ /* 0x000fe4000fffe03f */
[----:B------:R-:W-:Y:S02]  /*93d0*/  UIADD3 UR23, UR33, 0x646e171e, URZ ;  /* 0x646e171e21177890 */ /* 0x000fe4000fffe03f */
[----:B------:R-:W-:Y:S02]  /*93e0*/  UIADD3 UR30, UR30, 0x1, URZ ;  /* 0x000000011e1e7890 */ /* 0x000fe4000fffe03f */
[----:B------:R-:W-:Y:S01]  /*93f0*/  UIADD3 UR11, UR11, 0x1, URZ ;  /* 0x000000010b0b7890 */ /* 0x000fe2000fffe03f */
[----:B------:R-:W-:Y:S01]  /*9400*/  STL [R1], R165 ;  /* 0x000000a501007387 */ /* 0x000fe20000100800 */
[----:B---3--:R-:W-:Y:S05]  /*9410*/  IMAD.WIDE.U32 R166, R169, -0x326172a9, RZ ;  /* 0xcd9e8d57a9a67825 */ /* 0x008fea00078e00ff */
[----:B------:R-:W-:Y:S02]  /*9420*/  LOP3.LUT R170, R167, UR21, R170, 0x96, !PT ;  /* 0x00000015a7aa7c12 */ /* 0x000fe4000f8e96aa */
[----:B--2---:R-:W-:Y:S02]  /*9430*/  FMNMX.FTZ R2, R0, R2, !PT ;  /* 0x0000000200027209 */ /* 0x004fe40007810000 */
[----:B-1----:R-:W-:Y:S03]  /*9440*/  FMNMX.FTZ R172, R172, R168, !PT ;  /* 0x000000a8acac7209 */ /* 0x002fe60007810000 */
[----:B------:R-:W1:Y:S08]  /*9450*/  SHFL.BFLY PT, R0, R2, 0x1, 0x1f ;  /* 0x0c201f0002007f89 */ /* 0x000e7000000e0000 */
[----:B------:R-:W2:Y:S01]  /*9460*/  SHFL.BFLY PT, R168, R172, 0x1, 0x1f ;  /* 0x0c201f00aca87f89 */ /* 0x000ea200000e0000 */
[----:B-1----:R-:W-:Y:S02]  /*9470*/  FMNMX.FTZ R0, R2, R0, !PT ;  /* 0x0000000002007209 */ /* 0x002fe40007810000 */
[----:B--2---:R-:W-:Y:S03]  /*9480*/  FMNMX.FTZ R2, R172, R168, !PT ;  /* 0x000000a8ac027209 */ /* 0x004fe60007810000 */
[----:B------:R-:W-:Y:S01]  /*9490*/  FMUL.FTZ R189, R0, UR4 ;  /* 0x0000000400bd7c20 */ /* 0x000fe20008410000 */
[----:B------:R-:W-:Y:S01]  /*94a0*/  LOP3.LUT R168, R171, UR22, R246, 0x96, !PT ;  /* 0x00000016aba87c12 */ /* 0x000fe2000f8e96f6 */
[----:B------:R-:W-:Y:S01]  /*94b0*/  IMAD.WIDE.U32 R170, R170, -0x2daee0ad, RZ ;  /* 0xd2511f53aaaa7825 */ /* 0x000fe200078e00ff */
[C---:B------:R-:W-:Y:S03]  /*94c0*/  FSETP.NEU.FTZ.AND P0, PT, R2.reuse, -INF , PT ;  /* 0xff8000000200780b */ /* 0x040fe60003f1d000 */
[----:B------:R-:W-:Y:S01]  /*94d0*/  FMUL.FTZ R190, R2, UR4 ;  /* 0x0000000402be7c20 */ /* 0x000fe20008410000 */
[----:B------:R-:W-:Y:S04]  /*94e0*/  IMAD.WIDE.U32 R168, R168, -0x2daee0ad, RZ ;  /* 0xd2511f53a8a87825 */ /* 0x000fe800078e00ff */
[----:B------:R-:W-:Y:S01]  /*94f0*/  FADD.FTZ R164, -R0, R164 ;  /* 0x000000a400a47221 */ /* 0x000fe20000010100 */
[----:B------:R-:W-:Y:S01]  /*9500*/  FADD.FTZ R3, -R2, R3 ;  /* 0x0000000302037221 */ /* 0x000fe20000010100 */
[----:B------:R-:W-:Y:S02]  /*9510*/  FSEL R190, R190, RZ, P0 ;  /* 0x000000ffbebe7208 */ /* 0x000fe40000000000 */
[----:B------:R-:W-:Y:S01]  /*9520*/  FMUL.FTZ R164, R164, UR4 ;  /* 0x00000004a4a47c20 */ /* 0x000fe20008410000 */
[----:B------:R-:W-:Y:S01]  /*9530*/  LOP3.LUT R169, R169, UR20, R244, 0x96, !PT ;  /* 0x00000014a9a97c12 */ /* 0x000fe2000f8e96f4 */
[----:B------:R-:W-:Y:S01]  /*9540*/  FMUL.FTZ R3, R3, UR4 ;  /* 0x0000000403037c20 */ /* 0x000fe20008410000 */
[----:B------:R-:W-:Y:S01]  /*9550*/  LOP3.LUT R168, R171, UR14, R168, 0x96, !PT ;  /* 0x0000000eaba87c12 */ /* 0x000fe2000f8e96a8 */
[--C-:B------:R-:W-:Y:S01]  /*9560*/  FFMA.FTZ R183, R8, UR4, -R190.reuse ;  /* 0x0000000408b77c23 */ /* 0x100fe200080108be */
[--C-:B------:R-:W-:Y:S01]  /*9570*/  FFMA.FTZ R182, R9, UR4, -R190.reuse ;  /* 0x0000000409b67c23 */ /* 0x100fe200080108be */
[----:B------:R-:W-:Y:S01]  /*9580*/  IMAD.WIDE.U32 R172, R169, -0x326172a9, RZ ;  /* 0xcd9e8d57a9ac7825 */ /* 0x000fe200078e00ff */
[----:B------:R-:W-:Y:S01]  /*9590*/  FSETP.NEU.FTZ.AND P0, PT, R0, -INF , PT ;  /* 0xff8000000000780b */ /* 0x000fe20003f1d000 */
[----:B------:R-:W1:Y:S02]  /*95a0*/  MUFU.EX2 R164, R164 ;  /* 0x000000a400a47308 */ /* 0x000e640000000800 */
[----:B------:R-:W-:Y:S01]  /*95b0*/  FFMA.FTZ R186, R4, UR4, -R190 ;  /* 0x0000000404ba7c23 */ /* 0x000fe200080108be */
[----:B------:R-:W-:Y:S01]  /*95c0*/  IMAD.WIDE.U32 R168, R168, -0x326172a9, RZ ;  /* 0xcd9e8d57a8a87825 */ /* 0x000fe200078e00ff */
[----:B------:R-:W-:Y:S02]  /*95d0*/  LOP3.LUT R8, R173, UR15, R166, 0x96, !PT ;  /* 0x0000000fad087c12 */ /* 0x000fe4000f8e96a6 */
[----:B------:R-:W-:Y:S01]  /*95e0*/  FSEL R189, R189, RZ, P0 ;  /* 0x000000ffbdbd7208 */ /* 0x000fe20000000000 */
[----:B------:R-:W-:Y:S01]  /*95f0*/  FFMA.FTZ R184, R5, UR4, -R190 ;  /* 0x0000000405b87c23 */ /* 0x000fe200080108be */
[----:B------:R-:W-:Y:S01]  /*9600*/  LOP3.LUT R9, R169, UR13, R172, 0x96, !PT ;  /* 0x0000000da9097c12 */ /* 0x000fe2000f8e96ac */
[----:B------:R-:W-:Y:S01]  /*9610*/  IMAD.WIDE.U32 R172, R8, -0x2daee0ad, RZ ;  /* 0xd2511f5308ac7825 */ /* 0x000fe200078e00ff */
[----:B------:R-:W-:Y:S03]  /*9620*/  MUFU.EX2 R183, R183 ;  /* 0x000000b700b77308 */ /* 0x000fe60000000800 */
[--C-:B------:R-:W-:Y:S01]  /*9630*/  FFMA.FTZ R181, R10, UR4, -R189.reuse ;  /* 0x000000040ab57c23 */ /* 0x100fe200080108bd */
[----:B------:R-:W-:Y:S01]  /*9640*/  IMAD.WIDE.U32 R174, R9, -0x2daee0ad, RZ ;  /* 0xd2511f5309ae7825 */ /* 0x000fe200078e00ff */
[----:B------:R-:W-:Y:S03]  /*9650*/  LOP3.LUT R4, R173, UR12, R170, 0x96, !PT ;  /* 0x0000000cad047c12 */ /* 0x000fe6000f8e96aa */
[--C-:B------:R-:W-:Y:S01]  /*9660*/  FFMA.FTZ R180, R11, UR4, -R189.reuse ;  /* 0x000000040bb47c23 */ /* 0x100fe200080108bd */
[--C-:B------:R-:W-:Y:S01]  /*9670*/  FFMA.FTZ R187, R6, UR4, -R189.reuse ;  /* 0x0000000406bb7c23 */ /* 0x100fe200080108bd */
[----:B------:R-:W-:Y:S01]  /*9680*/  LOP3.LUT R8, R175, UR9, R172, 0x96, !PT ;  /* 0x00000009af087c12 */ /* 0x000fe2000f8e96ac */
[----:B------:R-:W-:Y:S01]  /*9690*/  IMAD.WIDE.U32 R10, R4, -0x326172a9, RZ ;  /* 0xcd9e8d57040a7825 */ /* 0x000fe200078e00ff */
[----:B------:R-:W-:Y:S01]  /*96a0*/  MOV R9, R175 ;  /* 0x000000af00097202 */ /* 0x000fe20000000f00 */
[----:B------:R-:W2:Y:S02]  /*96b0*/  MUFU.EX2 R182, R182 ;  /* 0x000000b600b67308 */ /* 0x000ea40000000800 */
[----:B------:R-:W-:Y:S01]  /*96c0*/  FFMA.FTZ R185, R7, UR4, -R189 ;  /* 0x0000000407b97c23 */ /* 0x000fe200080108bd */
[----:B------:R-:W-:Y:S01]  /*96d0*/  IMAD.WIDE.U32 R172, R8, -0x326172a9, RZ ;  /* 0xcd9e8d5708ac7825 */ /* 0x000fe200078e00ff */
[----:B------:R-:W-:Y:S03]  /*96e0*/  LOP3.LUT R191, R11, UR10, R168, 0x96, !PT ;  /* 0x0000000a0bbf7c12 */ /* 0x000fe6000f8e96a8 */
[C---:B-1----:R-:W-:Y:S01]  /*96f0*/  FMUL.FTZ R11, R164.reuse, R159 ;  /* 0x0000009fa40b7220 */ /* 0x042fe20000410000 */
[----:B------:R-:W-:Y:S01]  /*9700*/  FMUL.FTZ R38, R164, R38 ;  /* 0x00000026a4267220 */ /* 0x000fe20000410000 */
[----:B------:R-:W-:Y:S01]  /*9710*/  LOP3.LUT R8, R172, 0xffff, RZ, 0xc0, !PT ;  /* 0x0000ffffac087812 */ /* 0x000fe200078ec0ff */
[----:B------:R-:W-:Y:S01]  /*9720*/  MUFU.EX2 R181, R181 ;  /* 0x000000b500b57308 */ /* 0x000fe20000000800 */
[----:B------:R-:W-:Y:S01]  /*9730*/  SHF.R.U32.HI R171, RZ, 0x10, R172 ;  /* 0x00000010ffab7819 */ /* 0x000fe200000116ac */
[C---:B------:R-:W-:Y:S01]  /*9740*/  FMUL.FTZ R39, R164.reuse, R39 ;  /* 0x00000027a4277220 */ /* 0x040fe20000410000 */
[----:B------:R-:W-:Y:S01]  /*9750*/  SHF.R.U32.HI R5, RZ, 0x8, R8 ;  /* 0x00000008ff057819 */ /* 0x000fe20000011608 */
[----:B------:R-:W-:Y:S01]  /*9760*/  FMUL.FTZ R42, R164, R42 ;  /* 0x0000002aa42a7220 */ /* 0x000fe20000410000 */
[----:B------:R-:W-:Y:S01]  /*9770*/  LOP3.LUT R170, R172, 0xff, RZ, 0xc0, !PT ;  /* 0x000000ffacaa7812 */ /* 0x000fe200078ec0ff */
[C---:B------:R-:W-:Y:S01]  /*9780*/  FMUL.FTZ R43, R164.reuse, R43 ;  /* 0x0000002ba42b7220 */ /* 0x040fe20000410000 */
[----:B------:R-:W-:Y:S03]  /*9790*/  SHF.R.U32.HI R4, RZ, 0x18, R172 ;  /* 0x00000018ff047819 */ /* 0x000fe600000116ac */
[----:B------:R-:W1:Y:S01]  /*97a0*/  MUFU.EX2 R180, R180 ;  /* 0x000000b400b47308 */ /* 0x000e620000000800 */
[----:B------:R-:W-:Y:S01]  /*97b0*/  MOV R8, R174 ;  /* 0x000000ae00087202 */ /* 0x000fe20000000f00 */
[C---:B------:R-:W-:Y:S01]  /*97c0*/  FMUL.FTZ R46, R164.reuse, R46 ;  /* 0x0000002ea42e7220 */ /* 0x040fe20000410000 */
[----:B------:R-:W-:Y:S01]  /*97d0*/  LOP3.LUT R169, R173, UR24, R10, 0x96, !PT ;  /* 0x00000018ada97c12 */ /* 0x000fe2000f8e960a */
[C---:B------:R-:W-:Y:S01]  /*97e0*/  FMUL.FTZ R10, R164.reuse, R158 ;  /* 0x0000009ea40a7220 */ /* 0x040fe20000410000 */
[----:B------:R-:W3:Y:S01]  /*97f0*/  LDSM.16.MT88.4 R172, [R209+0x18000] ;  /* 0x01800000d1ac783b */ /* 0x000ee20000004200 */
[----:B------:R-:W-:Y:S01]  /*9800*/  LOP3.LUT R171, R171, 0xff, RZ, 0xc0, !PT ;  /* 0x000000ffabab7812 */ /* 0x000fe200078ec0ff */
[C---:B------:R-:W-:Y:S03]  /*9810*/  FMUL.FTZ R47, R164.reuse, R47 ;  /* 0x0000002fa42f7220 */ /* 0x040fe60000410000 */
[----:B------:R-:W-:Y:S01]  /*9820*/  MUFU.EX2 R186, R186 ;  /* 0x000000ba00ba7308 */ /* 0x000fe20000000800 */
[C---:B------:R-:W-:Y:S01]  /*9830*/  LOP3.LUT R7, R169.reuse, 0xffff, RZ, 0xc0, !PT ;  /* 0x0000ffffa9077812 */ /* 0x040fe200078ec0ff */
[C---:B------:R-:W-:Y:S01]  /*9840*/  FMUL.FTZ R50, R164.reuse, R50 ;  /* 0x00000032a4327220 */ /* 0x040fe20000410000 */
[----:B------:R-:W-:Y:S01]  /*9850*/  SHF.R.U32.HI R6, RZ, 0x10, R169 ;  /* 0x00000010ff067819 */ /* 0x000fe200000116a9 */
[C---:B------:R-:W-:Y:S01]  /*9860*/  FMUL.FTZ R51, R164.reuse, R51 ;  /* 0x00000033a4337220 */ /* 0x040fe20000410000 */
[----:B------:R-:W-:Y:S01]  /*9870*/  LOP3.LUT R168, R169, 0xff, RZ, 0xc0, !PT ;  /* 0x000000ffa9a87812 */ /* 0x000fe200078ec0ff */
[----:B------:R-:W-:Y:S01]  /*9880*/  FMUL.FTZ R54, R164, R54 ;  /* 0x00000036a4367220 */ /* 0x000fe20000410000 */
[----:B------:R-:W-:Y:S03]  /*9890*/  PRMT R170, R170, 0x5410, R5 ;  /* 0x00005410aaaa7816 */ /* 0x000fe60000000005 */
[----:B------:R-:W4:Y:S01]  /*98a0*/  MUFU.EX2 R184, R184 ;  /* 0x000000b800b87308 */ /* 0x000f220000000800 */
[----:B------:R-:W-:Y:S01]  /*98b0*/  PRMT R171, R171, 0x5410, R4 ;  /* 0x00005410abab7816 */ /* 0x000fe20000000004 */
[C---:B------:R-:W-:Y:S01]  /*98c0*/  FMUL.FTZ R55, R164.reuse, R55 ;  /* 0x00000037a4377220 */ /* 0x040fe20000410000 */
[----:B------:R-:W-:Y:S01]  /*98d0*/  SHF.R.U32.HI R7, RZ, 0x8, R7 ;  /* 0x00000008ff077819 */ /* 0x000fe20000011607 */
[----:B------:R-:W-:Y:S01]  /*98e0*/  FMUL.FTZ R58, R164, R58 ;  /* 0x0000003aa43a7220 */ /* 0x000fe20000410000 */
[----:B------:R-:W-:Y:S01]  /*98f0*/  LOP3.LUT R6, R6, 0xff, RZ, 0xc0, !PT ;  /* 0x000000ff06067812 */ /* 0x000fe200078ec0ff */
[----:B------:R-:W-:Y:S01]  /*9900*/  FMUL.FTZ R59, R164, R59 ;  /* 0x0000003ba43b7220 */ /* 0x000fe20000410000 */
[----:B------:R-:W-:Y:S03]  /*9910*/  SHF.R.U32.HI R169, RZ, 0x18, R169 ;  /* 0x00000018ffa97819 */ /* 0x000fe600000116a9 */
[----:B------:R-:W-:Y:S01]  /*9920*/  MUFU.EX2 R187, R187 ;  /* 0x000000bb00bb7308 */ /* 0x000fe20000000800 */
[----:B------:R-:W-:Y:S01]  /*9930*/  PRMT R168, R168, 0x5410, R7 ;  /* 0x00005410a8a87816 */ /* 0x000fe20000000007 */
[----:B------:R-:W-:Y:S01]  /*9940*/  FMUL.FTZ R7, R164, R163 ;  /* 0x000000a3a4077220 */ /* 0x000fe20000410000 */
[----:B------:R-:W-:Y:S01]  /*9950*/  PRMT R169, R6, 0x5410, R169 ;  /* 0x0000541006a97816 */ /* 0x000fe200000000a9 */
[C---:B------:R-:W-:Y:S01]  /*9960*/  FMUL.FTZ R6, R164.reuse, R162 ;  /* 0x000000a2a4067220 */ /* 0x040fe20000410000 */
[--C-:B------:R-:W-:Y:S01]  /*9970*/  HSET2.LE.AND R170, R170, R188.reuse, PT ;  /* 0x000000bcaaaa7233 */ /* 0x100fe20003803000 */
[----:B------:R-:W-:Y:S01]  /*9980*/  FMUL.FTZ R62, R164, R62 ;  /* 0x0000003ea43e7220 */ /* 0x000fe20000410000 */
[--C-:B------:R-:W-:Y:S03]  /*9990*/  HSET2.LE.AND R171, R171, R188.reuse, PT ;  /* 0x000000bcabab7233 */ /* 0x100fe60003803000 */
[----:B------:R-:W3:Y:S01]  /*99a0*/  MUFU.EX2 R185, R185 ;  /* 0x000000b900b97308 */ /* 0x000ee20000000800 */
[----:B--2---:R-:W-:Y:S01]  /*99b0*/  F2FP.F16.F32.PACK_AB R5, R182, R183 ;  /* 0x000000b7b605723e */ /* 0x004fe200000000ff */
[----:B------:R-:W-:Y:S01]  /*99c0*/  FMUL.FTZ R63, R164, R63 ;  /* 0x0000003fa43f7220 */ /* 0x000fe20000410000 */
[----:B-1----:R-:W-:Y:S01]  /*99d0*/  F2FP.F16.F32.PACK_AB R4, R180, R181 ;  /* 0x000000b5b404723e */ /* 0x002fe200000000ff */
[----:B------:R-:W-:Y:S01]  /*99e0*/  FMUL.FTZ R66, R164, R66 ;  /* 0x00000042a4427220 */ /* 0x000fe20000410000 */
[----:B------:R-:W-:Y:S01]  /*99f0*/  LOP3.LUT R170, R170, R5, RZ, 0xc0, !PT ;  /* 0x00000005aaaa7212 */ /* 0x000fe200078ec0ff */
[C---:B------:R-:W-:Y:S01]  /*9a00*/  FMUL.FTZ R67, R164.reuse, R67 ;  /* 0x00000043a4437220 */ /* 0x040fe20000410000 */
[----:B------:R-:W-:Y:S03]  /*9a10*/  LOP3.LUT R171, R171, R4, RZ, 0xc0, !PT ;  /* 0x00000004abab7212 */ /* 0x000fe600078ec0ff */
[----:B------:R-:W1:Y:S01]  /*9a20*/  MUFU.EX2 R3, R3 ;  /* 0x0000000300037308 */ /* 0x000e620000000800 */
[--C-:B------:R-:W-:Y:S01]  /*9a30*/  HSET2.LE.AND R168, R168, R188.reuse, PT ;  /* 0x000000bca8a87233 */ /* 0x100fe20003803000 */
[C---:B------:R-:W-:Y:S01]  /*9a40*/  FMUL.FTZ R70, R164.reuse, R70 ;  /* 0x00000046a4467220 */ /* 0x040fe20000410000 */
[--C-:B------:R-:W-:Y:S01]  /*9a50*/  HSET2.LE.AND R169, R169, R188.reuse, PT ;  /* 0x000000bca9a97233 */ /* 0x100fe20003803000 */
[----:B------:R-:W-:Y:S01]  /*9a60*/  FMUL.FTZ R71, R164, R71 ;  /* 0x00000047a4477220 */ /* 0x000fe20000410000 */
[----:B----4-:R-:W-:Y:S01]  /*9a70*/  F2FP.F16.F32.PACK_AB R5, R184, R186 ;  /* 0x000000bab805723e */ /* 0x010fe200000000ff */
[C---:B------:R-:W-:Y:S01]  /*9a80*/  FMUL.FTZ R74, R164.reuse, R74 ;  /* 0x0000004aa44a7220 */ /* 0x040fe20000410000 */
[C---:B------:R-:W-:Y:S01]  /*9a90*/  FMUL.FTZ R75, R164.reuse, R75 ;  /* 0x0000004ba44b7220 */ /* 0x040fe20000410000 */
[C---:B------:R-:W-:Y:S01]  /*9aa0*/  FMUL.FTZ R78, R164.reuse, R78 ;  /* 0x0000004ea44e7220 */ /* 0x040fe20000410000 */
[----:B---3--:R-:W-:Y:S01]  /*9ab0*/  F2FP.F16.F32.PACK_AB R4, R185, R187 ;  /* 0x000000bbb904723e */ /* 0x008fe200000000ff */
[----:B------:R-:W-:Y:S01]  /*9ac0*/  FMUL.FTZ R79, R164, R79 ;  /* 0x0000004fa44f7220 */ /* 0x000fe20000410000 */
[----:B------:R-:W-:Y:S01]  /*9ad0*/  LOP3.LUT R168, R168, R5, RZ, 0xc0, !PT ;  /* 0x00000005a8a87212 */ /* 0x000fe200078ec0ff */
[C---:B------:R-:W-:Y:S01]  /*9ae0*/  FMUL.FTZ R82, R164.reuse, R82 ;  /* 0x00000052a4527220 */ /* 0x040fe20000410000 */
[----:B------:R-:W-:Y:S01]  /*9af0*/  LOP3.LUT R169, R169, R4, RZ, 0xc0, !PT ;  /* 0x00000004a9a97212 */ /* 0x000fe200078ec0ff */
[C---:B------:R-:W-:Y:S01]  /*9b00*/  FMUL.FTZ R83, R164.reuse, R83 ;  /* 0x00000053a4537220 */ /* 0x040fe20000410000 */
[C---:B------:R-:W-:Y:S01]  /*9b10*/  FMUL.FTZ R86, R164.reuse, R86 ;  /* 0x00000056a4567220 */ /* 0x040fe20000410000 */
[----:B------:R-:W-:Y:S01]  /*9b20*/  FMUL.FTZ R87, R164, R87 ;  /* 0x00000057a4577220 */ /* 0x000fe20000410000 */
[C---:B-1----:R-:W-:Y:S01]  /*9b30*/  FMUL.FTZ R4, R3.reuse, R160 ;  /* 0x000000a003047220 */ /* 0x042fe20000410000 */
[C---:B------:R-:W-:Y:S01]  /*9b40*/  FMUL.FTZ R5, R3.reuse, R161 ;  /* 0x000000a103057220 */ /* 0x040fe20000410000 */
[--C-:B------:R-:W-:Y:S01]  /*9b50*/  FFMA.FTZ R34, R34, UR4, -R189.reuse ;  /* 0x0000000422227c23 */ /* 0x100fe200080108bd */
[----:B------:R-:W1:Y:S01]  /*9b60*/  LDSM.16.MT88.4 R160, [R206+0x18000] ;  /* 0x01800000cea0783b */ /* 0x000e620000004200 */
[C---:B------:R-:W-:Y:S01]  /*9b70*/  FMUL.FTZ R44, R3.reuse, R44 ;  /* 0x0000002c032c7220 */ /* 0x040fe20000410000 */
[C---:B------:R-:W-:Y:S01]  /*9b80*/  FMUL.FTZ R45, R3.reuse, R45 ;  /* 0x0000002d032d7220 */ /* 0x040fe20000410000 */
[----:B------:R-:W-:Y:S01]  /*9b90*/  MUFU.EX2 R227, R34 ;  /* 0x0000002200e37308 */ /* 0x000fe20000000800 */
[C---:B------:R-:W-:Y:S01]  /*9ba0*/  FMUL.FTZ R48, R3.reuse, R48 ;  /* 0x0000003003307220 */ /* 0x040fe20000410000 */
[C---:B------:R-:W-:Y:S05]  /*9bb0*/  HMMA.16816.F32 R4, R168.reuse, R172, R4 ;  /* 0x000000aca804723c */ /* 0x040fea0000001804 */
[C---:B------:R-:W-:Y:S01]  /*9bc0*/  FMUL.FTZ R36, R3.reuse, R36 ;  /* 0x0000002403247220 */ /* 0x040fe20000410000 */
[C---:B------:R-:W-:Y:S01]  /*9bd0*/  FMUL.FTZ R37, R3.reuse, R37 ;  /* 0x0000002503257220 */ /* 0x040fe20000410000 */
[----:B------:R-:W-:Y:S01]  /*9be0*/  MOV R172, R8 ;  /* 0x0000000800ac7202 */ /* 0x000fe20000000f00 */
[C---:B------:R-:W-:Y:S03]  /*9bf0*/  FMUL.FTZ R8, R3.reuse, R156 ;  /* 0x0000009c03087220 */ /* 0x040fe60000410000 */
[----:B------:R-:W-:Y:S01]  /*9c00*/  MOV R173, R9 ;  /* 0x0000000900ad7202 */ /* 0x000fe20000000f00 */
[C---:B------:R-:W-:Y:S01]  /*9c10*/  FMUL.FTZ R9, R3.reuse, R157 ;  /* 0x0000009d03097220 */ /* 0x040fe20000410000 */
[C---:B------:R-:W-:Y:S01]  /*9c20*/  FMUL.FTZ R49, R3.reuse, R49 ;  /* 0x0000003103317220 */ /* 0x040fe20000410000 */
[----:B------:R-:W2:Y:S01]  /*9c30*/  LDSM.16.MT88.4 R156, [R205+0x18000] ;  /* 0x01800000cd9c783b */ /* 0x000ea20000004200 */
[C---:B------:R-:W-:Y:S01]  /*9c40*/  FMUL.FTZ R52, R3.reuse, R52 ;  /* 0x0000003403347220 */ /* 0x040fe20000410000 */
[C---:B------:R-:W-:Y:S01]  /*9c50*/  FMUL.FTZ R53, R3.reuse, R53 ;  /* 0x0000003503357220 */ /* 0x040fe20000410000 */
[C---:B------:R-:W-:Y:S01]  /*9c60*/  FMUL.FTZ R56, R3.reuse, R56 ;  /* 0x0000003803387220 */ /* 0x040fe20000410000 */
[C---:B------:R-:W-:Y:S01]  /*9c70*/  FMUL.FTZ R57, R3.reuse, R57 ;  /* 0x0000003903397220 */ /* 0x040fe20000410000 */
[C---:B------:R-:W-:Y:S03]  /*9c80*/  HMMA.16816.F32 R8, R168.reuse, R174, R8 ;  /* 0x000000aea808723c */ /* 0x040fe60000001808 */
[C---:B------:R-:W-:Y:S01]  /*9c90*/  FMUL.FTZ R60, R3.reuse, R60 ;  /* 0x0000003c033c7220 */ /* 0x040fe20000410000 */
[C---:B------:R-:W-:Y:S01]  /*9ca0*/  FMUL.FTZ R61, R3.reuse, R61 ;  /* 0x0000003d033d7220 */ /* 0x040fe20000410000 */
        /* <DEDUP_REMOVED lines=8> */
[C---:B------:R-:W-:Y:S01]  /*9d30*/  HMMA.16816.F32 R40, R168.reuse, R178, R40 ;  /* 0x000000b2a828723c */ /* 0x040fe20000001828 */
[----:B------:R-:W3:Y:S02]  /*9d40*/  LDSM.16.MT88.4 R172, [R209+0x1a000] ;  /* 0x01a00000d1ac783b */ /* 0x000ee40000004200 */
[C---:B------:R-:W-:Y:S01]  /*9d50*/  FMUL.FTZ R69, R3.reuse, R69 ;  /* 0x0000004503457220 */ /* 0x040fe20000410000 */
[C---:B------:R-:W-:Y:S01]  /*9d60*/  FMUL.FTZ R72, R3.reuse, R72 ;  /* 0x0000004803487220 */ /* 0x040fe20000410000 */
[C---:B------:R-:W-:Y:S01]  /*9d70*/  FMUL.FTZ R73, R3.reuse, R73 ;  /* 0x0000004903497220 */ /* 0x040fe20000410000 */
[C---:B-1----:R-:W-:Y:S05]  /*9d80*/  HMMA.16816.F32 R44, R168.reuse, R160, R44 ;  /* 0x000000a0a82c723c */ /* 0x042fea000000182c */
[C---:B------:R-:W-:Y:S01]  /*9d90*/  FMUL.FTZ R76, R3.reuse, R76 ;  /* 0x0000004c034c7220 */ /* 0x040fe20000410000 */
[C---:B------:R-:W-:Y:S01]  /*9da0*/  HMMA.16816.F32 R48, R168.reuse, R162, R48 ;  /* 0x000000a2a830723c */ /* 0x040fe20000001830 */
[----:B------:R-:W1:Y:S04]  /*9db0*/  LDSM.16.MT88.4 R160, [R207+0x1a000] ;  /* 0x01a00000cfa0783b */ /* 0x000e680000004200 */
[C---:B------:R-:W-:Y:S01]  /*9dc0*/  FMUL.FTZ R77, R3.reuse, R77 ;  /* 0x0000004d034d7220 */ /* 0x040fe20000410000 */
[C---:B--2---:R-:W-:Y:S05]  /*9dd0*/  HMMA.16816.F32 R52, R168.reuse, R156, R52 ;  /* 0x0000009ca834723c */ /* 0x044fea0000001834 */
[C---:B------:R-:W-:Y:S01]  /*9de0*/  FMUL.FTZ R80, R3.reuse, R80 ;  /* 0x0000005003507220 */ /* 0x040fe20000410000 */
[C---:B------:R-:W-:Y:S01]  /*9df0*/  HMMA.16816.F32 R56, R168.reuse, R158, R56 ;  /* 0x0000009ea838723c */ /* 0x040fe20000001838 */
[----:B------:R-:W2:Y:S04]  /*9e00*/  LDSM.16.MT88.4 R156, [R206+0x1a000] ;  /* 0x01a00000ce9c783b */ /* 0x000ea80000004200 */
        /* <DEDUP_REMOVED lines=13> */
[C---:B------:R-:W-:Y:S01]  /*9ee0*/  FMUL.FTZ R99, R164.reuse, R99 ;  /* 0x00000063a4637220 */ /* 0x040fe20000410000 */
[C---:B------:R-:W-:Y:S01]  /*9ef0*/  HMMA.16816.F32 R64, R168.reuse, R174, R64 ;  /* 0x000000aea840723c */ /* 0x040fe20000001840 */
[----:B------:R-:W3:Y:S04]  /*9f00*/  LDSM.16.MT88.4 R172, [R205+0x1a000] ;  /* 0x01a00000cdac783b */ /* 0x000ee80000004200 */
        /* <DEDUP_REMOVED lines=47> */
[----:B------:R-:W-:Y:S01]  /*a200*/  FMUL.FTZ R131, R164, R131 ;  /* 0x00000083a4837220 */ /* 0x000fe20000410000 */
[C---:B------:R-:W-:Y:S01]  /*a210*/  FMUL.FTZ R128, R3.reuse, R128 ;  /* 0x0000008003807220 */ /* 0x040fe20000410000 */
[----:B------:R-:W-:Y:S01]  /*a220*/  FMUL.FTZ R129, R3, R129 ;  /* 0x0000008103817220 */ /* 0x000fe20000410000 */
[C---:B------:R-:W-:Y:S01]  /*a230*/  HMMA.16816.F32 R112, R168.reuse, R174, R112 ;  /* 0x000000aea870723c */ /* 0x040fe20000001870 */
[----:B------:R-:W3:Y:S04]  /*a240*/  LDSM.16.MT88.4 R172, [R207+0x1e000] ;  /* 0x01e00000cfac783b */ /* 0x000ee80000004200 */
[--C-:B------:R-:W-:Y:S01]  /*a250*/  FFMA.FTZ R18, R18, UR4, -R189.reuse ;  /* 0x0000000412127c23 */ /* 0x100fe200080108bd */
[C---:B-1----:R-:W-:Y:S05]  /*a260*/  HMMA.16816.F32 R116, R168.reuse, R160, R116 ;  /* 0x000000a0a874723c */ /* 0x042fea0000001874 */
[----:B------:R-:W-:Y:S01]  /*a270*/  IMAD.WIDE.U32 R178, R191, -0x2daee0ad, RZ ;  /* 0xd2511f53bfb27825 */ /* 0x000fe200078e00ff */
[C---:B------:R-:W-:Y:S01]  /*a280*/  HMMA.16816.F32 R120, R168.reuse, R162, R120 ;  /* 0x000000a2a878723c */ /* 0x040fe20000001878 */
[----:B------:R-:W1:Y:S04]  /*a290*/  LDSM.16.MT88.4 R160, [R206+0x1e000] ;  /* 0x01e00000cea0783b */ /* 0x000e680000004200 */
[--C-:B------:R-:W-:Y:S01]  /*a2a0*/  FFMA.FTZ R32, R32, UR4, -R190.reuse ;  /* 0x0000000420207c23 */ /* 0x100fe200080108be */
        /* <DEDUP_REMOVED lines=8> */
[----:B------:R-:W-:Y:S01]  /*a330*/  FMUL.FTZ R139, R164, R139 ;  /* 0x0000008ba48b7220 */ /* 0x000fe20000410000 */
[C---:B------:R-:W-:Y:S01]  /*a340*/  FMUL.FTZ R136, R3.reuse, R136 ;  /* 0x0000008803887220 */ /* 0x040fe20000410000 */
[----:B------:R-:W-:Y:S01]  /*a350*/  FMUL.FTZ R137, R3, R137 ;  /* 0x0000008903897220 */ /* 0x000fe20000410000 */
[--C-:B------:R-:W-:Y:S01]  /*a360*/  FFMA.FTZ R31, R31, UR4, -R189.reuse ;  /* 0x000000041f1f7c23 */ /* 0x100fe200080108bd */
[--C-:B------:R-:W-:Y:S01]  /*a370*/  FFMA.FTZ R28, R28, UR4, -R190.reuse ;  /* 0x000000041c1c7c23 */ /* 0x100fe200080108be */
[--C-:B------:R-:W-:Y:S01]  /*a380*/  FFMA.FTZ R29, R29, UR4, -R190.reuse ;  /* 0x000000041d1d7c23 */ /* 0x100fe200080108be */
[C---:B---3--:R-:W-:Y:S03]  /*a390*/  HMMA.16816.F32 R132, R168.reuse, R172, R132 ;  /* 0x000000aca884723c */ /* 0x048fe60000001884 */
[--C-:B------:R-:W-:Y:S01]  /*a3a0*/  FFMA.FTZ R16, R16, UR4, -R190.reuse ;  /* 0x0000000410107c23 */ /* 0x100fe200080108be */
[----:B------:R-:W-:Y:S01]  /*a3b0*/  MUFU.EX2 R165, R29 ;  /* 0x0000001d00a57308 */ /* 0x000fe20000000800 */
[C---:B------:R-:W-:Y:S01]  /*a3c0*/  FMUL.FTZ R142, R164.reuse, R142 ;  /* 0x0000008ea48e7220 */ /* 0x040fe20000410000 */
[C---:B------:R-:W-:Y:S05]  /*a3d0*/  HMMA.16816.F32 R136, R168.reuse, R174, R136 ;  /* 0x000000aea888723c */ /* 0x040fea0000001888 */
[C---:B------:R-:W-:Y:S03]  /*a3e0*/  FMUL.FTZ R143, R164.reuse, R143 ;  /* 0x0000008fa48f7220 */ /* 0x040fe60000410000 */
[----:B------:R3:W-:Y:S03]  /*a3f0*/  MUFU.EX2 R173, R16 ;  /* 0x0000001000ad7308 */ /* 0x0007e60000000800 */
[C---:B------:R-:W-:Y:S01]  /*a400*/  FMUL.FTZ R140, R3.reuse, R140 ;  /* 0x0000008c038c7220 */ /* 0x040fe20000410000 */
[----:B------:R-:W-:Y:S01]  /*a410*/  FMUL.FTZ R141, R3, R141 ;  /* 0x0000008d038d7220 */ /* 0x000fe20000410000 */
[--C-:B------:R-:W-:Y:S01]  /*a420*/  FFMA.FTZ R172, R17, UR4, -R190.reuse ;  /* 0x0000000411ac7c23 */ /* 0x100fe200080108be */
[----:B------:R-:W-:Y:S01]  /*a430*/  MOV R17, R177 ;  /* 0x000000b100117202 */ /* 0x000fe20000000f00 */
[C---:B------:R-:W-:Y:S03]  /*a440*/  FMUL.FTZ R146, R164.reuse, R146 ;  /* 0x00000092a4927220 */ /* 0x040fe60000410000 */
[----:B------:R4:W-:Y:S01]  /*a450*/  MUFU.EX2 R174, R18 ;  /* 0x0000001200ae7308 */ /* 0x0009e20000000800 */
[C---:B-1----:R-:W-:Y:S03]  /*a460*/  HMMA.16816.F32 R140, R168.reuse, R160, R140 ;  /* 0x000000a0a88c723c */ /* 0x042fe6000000188c */
[C---:B------:R-:W-:Y:S01]  /*a470*/  FMUL.FTZ R147, R164.reuse, R147 ;  /* 0x00000093a4937220 */ /* 0x040fe20000410000 */
[C---:B------:R-:W-:Y:S01]  /*a480*/  FMUL.FTZ R144, R3.reuse, R144 ;  /* 0x0000009003907220 */ /* 0x040fe20000410000 */
[----:B------:R-:W-:Y:S01]  /*a490*/  FMUL.FTZ R145, R3, R145 ;  /* 0x0000009103917220 */ /* 0x000fe20000410000 */
[----:B------:R-:W-:Y:S01]  /*a4a0*/  FFMA.FTZ R175, R19, UR4, -R189 ;  /* 0x0000000413af7c23 */ /* 0x000fe200080108bd */
[----:B------:R-:W-:Y:S01]  /*a4b0*/  FMUL.FTZ R19, R164, R155 ;  /* 0x0000009ba4137220 */ /* 0x000fe20000410000 */
[----:B---3--:R-:W-:Y:S01]  /*a4c0*/  MOV R16, R176 ;  /* 0x000000b000107202 */ /* 0x008fe20000000f00 */
[----:B------:R-:W-:Y:S02]  /*a4d0*/  MUFU.EX2 R172, R172 ;  /* 0x000000ac00ac7308 */ /* 0x000fe40000000800 */
[----:B------:R-:W-:Y:S01]  /*a4e0*/  MOV R155, R17 ;  /* 0x00000011009b7202 */ /* 0x000fe20000000f00 */
[C---:B------:R-:W-:Y:S03]  /*a4f0*/  HMMA.16816.F32 R144, R168.reuse, R162, R144 ;  /* 0x000000a2a890723c */ /* 0x040fe60000001890 */
[--C-:B------:R-:W-:Y:S01]  /*a500*/  FFMA.FTZ R177, R12, UR4, -R190.reuse ;  /* 0x000000040cb17c23 */ /* 0x100fe200080108be */
[----:B----4-:R-:W-:Y:S01]  /*a510*/  FMUL.FTZ R18, R164, R154 ;  /* 0x0000009aa4127220 */ /* 0x010fe20000410000 */
[----:B------:R-:W-:Y:S01]  /*a520*/  MOV R154, R16 ;  /* 0x00000010009a7202 */ /* 0x000fe20000000f00 */
[C---:B------:R-:W-:Y:S01]  /*a530*/  FMUL.FTZ R16, R3.reuse, R152 ;  /* 0x0000009803107220 */ /* 0x040fe20000410000 */
[----:B------:R-:W-:Y:S01]  /*a540*/  FMUL.FTZ R17, R3, R153 ;  /* 0x0000009903117220 */ /* 0x000fe20000410000 */
[----:B------:R-:W-:Y:S01]  /*a550*/  FFMA.FTZ R176, R13, UR4, -R190 ;  /* 0x000000040db07c23 */ /* 0x000fe200080108be */
[----:B------:R-:W-:Y:S02]  /*a560*/  MUFU.EX2 R175, R175 ;  /* 0x000000af00af7308 */ /* 0x000fe40000000800 */
[----:B------:R-:W-:Y:S01]  /*a570*/  LOP3.LUT R12, R179, UR23, R154, 0x96, !PT ;  /* 0x00000017b30c7c12 */ /* 0x000fe2000f8e969a */
[----:B------:R-:W-:Y:S01]  /*a580*/  FFMA.FTZ R20, R20, UR4, -R190 ;  /* 0x0000000414147c23 */ /* 0x000fe200080108be */
[----:B------:R-:W1:Y:S01]  /*a590*/  LDSM.16.MT88.4 R152, [R209+0x18800] ;  /* 0x01880000d198783b */ /* 0x000e620000004200 */
[C---:B--2---:R-:W-:Y:S03]  /*a5a0*/  HMMA.16816.F32 R16, R168.reuse, R156, R16 ;  /* 0x0000009ca810723c */ /* 0x044fe60000001810 */
[--C-:B------:R-:W-:Y:S02]  /*a5b0*/  SHF.R.U32.HI R13, RZ, 0x10, R178.reuse ;  /* 0x00000010ff0d7819 */ /* 0x100fe400000116b2 */
[----:B------:R-:W-:Y:S01]  /*a5c0*/  MUFU.EX2 R177, R177 ;  /* 0x000000b100b17308 */ /* 0x000fe20000000800 */
[----:B------:R-:W-:Y:S01]  /*a5d0*/  SHF.R.U32.HI R161, RZ, 0x18, R178 ;  /* 0x00000018ffa17819 */ /* 0x000fe200000116b2 */
[----:B------:R-:W-:Y:S01]  /*a5e0*/  FFMA.FTZ R187, R164, R252, R187 ;  /* 0x000000fca4bb7223 */ /* 0x000fe200000100bb */
[----:B------:R-:W-:Y:S03]  /*a5f0*/  LOP3.LUT R162, R178, 0xffff, RZ, 0xc0, !PT ;  /* 0x0000ffffb2a27812 */ /* 0x000fe600078ec0ff */
[--C-:B------:R-:W-:Y:S01]  /*a600*/  FFMA.FTZ R179, R14, UR4, -R189.reuse ;  /* 0x000000040eb37c23 */ /* 0x100fe200080108bd */
[----:B------:R-:W-:Y:S01]  /*a610*/  LOP3.LUT R160, R178, 0xff, RZ, 0xc0, !PT ;  /* 0x000000ffb2a07812 */ /* 0x000fe200078ec0ff */
[----:B------:R-:W-:Y:S01]  /*a620*/  FFMA.FTZ R178, R15, UR4, -R189 ;  /* 0x000000040fb27c23 */ /* 0x000fe200080108bd */
[----:B------:R-:W-:Y:S01]  /*a630*/  SHF.R.U32.HI R162, RZ, 0x8, R162 ;  /* 0x00000008ffa27819 */ /* 0x000fe200000116a2 */
[----:B------:R-:W-:Y:S01]  /*a640*/  MUFU.EX2 R176, R176 ;  /* 0x000000b000b07308 */ /* 0x000fe20000000800 */
[----:B------:R-:W-:Y:S01]  /*a650*/  LOP3.LUT R156, R13, 0xff, RZ, 0xc0, !PT ;  /* 0x000000ff0d9c7812 */ /* 0x000fe200078ec0ff */
[----:B------:R-:W-:Y:S01]  /*a660*/  FMUL.FTZ R14, R164, R150 ;  /* 0x00000096a40e7220 */ /* 0x000fe20000410000 */
[----:B------:R-:W-:Y:S01]  /*a670*/  PRMT R160, R160, 0x5410, R162 ;  /* 0x00005410a0a07816 */ /* 0x000fe200000000a2 */
[----:B------:R-:W-:Y:S01]  /*a680*/  FMUL.FTZ R15, R164, R151 ;  /* 0x00000097a40f7220 */ /* 0x000fe20000410000 */
[--C-:B------:R-:W-:Y:S01]  /*a690*/  SHF.R.U32.HI R157, RZ, 0x10, R12.reuse ;  /* 0x00000010ff9d7819 */ /* 0x100fe2000001160c */
[C---:B------:R-:W-:Y:S01]  /*a6a0*/  FMUL.FTZ R13, R3.reuse, R149 ;  /* 0x00000095030d7220 */ /* 0x040fe20000410000 */
[C---:B------:R-:W-:Y:S03]  /*a6b0*/  LOP3.LUT R162, R12.reuse, 0xff, RZ, 0xc0, !PT ;  /* 0x000000ff0ca27812 */ /* 0x040fe600078ec0ff */
[----:B------:R-:W2:Y:S01]  /*a6c0*/  MUFU.EX2 R179, R179 ;  /* 0x000000b300b37308 */ /* 0x000ea20000000800 */
[----:B------:R-:W-:Y:S01]  /*a6d0*/  SHF.R.U32.HI R163, RZ, 0x18, R12 ;  /* 0x00000018ffa37819 */ /* 0x000fe2000001160c */
[C---:B------:R-:W-:Y:S01]  /*a6e0*/  FFMA.FTZ R186, R3.reuse, R243, R186 ;  /* 0x000000f303ba7223 */ /* 0x040fe200000100ba */
[----:B------:R-:W-:Y:S01]  /*a6f0*/  LOP3.LUT R191, R12, 0xffff, RZ, 0xc0, !PT ;  /* 0x0000ffff0cbf7812 */ /* 0x000fe200078ec0ff */
[----:B------:R-:W-:Y:S01]  /*a700*/  FMUL.FTZ R12, R3, R148 ;  /* 0x00000094030c7220 */ /* 0x000fe20000410000 */
[----:B------:R-:W-:Y:S01]  /*a710*/  LOP3.LUT R149, R157, 0xff, RZ, 0xc0, !PT ;  /* 0x000000ff9d957812 */ /* 0x000fe200078ec0ff */
[----:B------:R-:W-:Y:S01]  /*a720*/  FADD.FTZ R187, R185, R187 ;  /* 0x000000bbb9bb7221 */ /* 0x000fe20000010000 */
[----:B------:R-:W-:Y:S03]  /*a730*/  SHF.R.U32.HI R191, RZ, 0x8, R191 ;  /* 0x00000008ffbf7819 */ /* 0x000fe600000116bf */
[----:B------:R-:W3:Y:S01]  /*a740*/  MUFU.EX2 R178, R178 ;  /* 0x000000b200b27308 */ /* 0x000ee20000000800 */
[----:B------:R-:W-:Y:S01]  /*a750*/  PRMT R151, R156, 0x5410, R161 ;  /* 0x000054109c977816 */ /* 0x000fe200000000a1 */
[----:B------:R-:W-:Y:S01]  /*a760*/  FADD.FTZ R187, R181, R187 ;  /* 0x000000bbb5bb7221 */ /* 0x000fe20000010000 */
[----:B------:R-:W-:Y:S01]  /*a770*/  HMMA.16816.F32 R12, R168, R158, R12 ;  /* 0x0000009ea80c723c */ /* 0x000fe2000000180c */
[----:B------:R-:W4:Y:S02]  /*a780*/  LDSM.16.MT88.4 R156, [R207+0x18800] ;  /* 0x01880000cf9c783b */ /* 0x000f240000004200 */
[----:B------:R-:W-:Y:S01]  /*a790*/  PRMT R148, R162, 0x5410, R191 ;  /* 0x00005410a2947816 */ /* 0x000fe200000000bf */
[----:B------:R-:W-:Y:S01]  /*a7a0*/  FFMA.FTZ R191, R21, UR4, -R190 ;  /* 0x0000000415bf7c23 */ /* 0x000fe200080108be */
[----:B------:R-:W-:Y:S01]  /*a7b0*/  PRMT R149, R149, 0x5410, R163 ;  /* 0x0000541095957816 */ /* 0x000fe200000000a3 */
[----:B------:R-:W-:Y:S01]  /*a7c0*/  FFMA.FTZ R21, R22, UR4, -R189 ;  /* 0x0000000416157c23 */ /* 0x000fe200080108bd */
[--C-:B------:R-:W-:Y:S01]  /*a7d0*/  HSET2.LE.AND R150, R160, R188.reuse, PT ;  /* 0x000000bca0967233 */ /* 0x100fe20003803000 */
[----:B------:R-:W-:Y:S02]  /*a7e0*/  FADD.FTZ R187, R180, R187 ;  /* 0x000000bbb4bb7221 */ /* 0x000fe40000010000 */
[----:B------:R-:W-:Y:S01]  /*a7f0*/  MUFU.EX2 R191, R191 ;  /* 0x000000bf00bf7308 */ /* 0x000fe20000000800 */
[--C-:B------:R-:W-:Y:S01]  /*a800*/  HSET2.LE.AND R151, R151, R188.reuse, PT ;  /* 0x000000bc97977233 */ /* 0x100fe20003803000 */
[----:B--2---:R-:W-:Y:S01]  /*a810*/  FADD.FTZ R187, R179, R187 ;  /* 0x000000bbb3bb7221 */ /* 0x004fe20000010000 */
[--C-:B------:R-:W-:Y:S01]  /*a820*/  HSET2.LE.AND R148, R148, R188.reuse, PT ;  /* 0x000000bc94947233 */ /* 0x100fe20003803000 */
[----:B------:R-:W-:Y:S01]  /*a830*/  FADD.FTZ R186, R184, R186 ;  /* 0x000000bab8ba7221 */ /* 0x000fe20000010000 */
[--C-:B------:R-:W-:Y:S01]  /*a840*/  HSET2.LE.AND R149, R149, R188.reuse, PT ;  /* 0x000000bc95957233 */ /* 0x100fe20003803000 */
[----:B---3--:R-:W-:Y:S01]  /*a850*/  FADD.FTZ R187, R178, R187 ;  /* 0x000000bbb2bb7221 */ /* 0x008fe20000010000 */
        /* <DEDUP_REMOVED lines=8> */
[----:B------:R-:W-:Y:S01]  /*a8e0*/  LOP3.LUT R150, R150, R163, RZ, 0xc0, !PT ;  /* 0x000000a396967212 */ /* 0x000fe200078ec0ff */
[----:B------:R-:W-:Y:S01]  /*a8f0*/  FADD.FTZ R186, R177, R186 ;  /* 0x000000bab1ba7221 */ /* 0x000fe20000010000 */
[----:B------:R-:W-:Y:S02]  /*a900*/  LOP3.LUT R151, R151, R162, RZ, 0xc0, !PT ;  /* 0x000000a297977212 */ /* 0x000fe400078ec0ff */
[----:B------:R-:W-:Y:S01]  /*a910*/  LOP3.LUT R148, R148, R161, RZ, 0xc0, !PT ;  /* 0x000000a194947212 */ /* 0x000fe200078ec0ff */
[----:B------:R-:W-:Y:S01]  /*a920*/  FADD.FTZ R186, R176, R186 ;  /* 0x000000bab0ba7221 */ /* 0x000fe20000010000 */
[----:B------:R-:W-:Y:S02]  /*a930*/  LOP3.LUT R149, R149, R160, RZ, 0xc0, !PT ;  /* 0x000000a095957212 */ /* 0x000fe400078ec0ff */
[----:B------:R-:W2:Y:S01]  /*a940*/  LDSM.16.MT88.4 R160, [R206+0x18800] ;  /* 0x01880000cea0783b */ /* 0x000ea20000004200 */
[----:B------:R-:W-:Y:S01]  /*a950*/  MOV R168, UR30 ;  /* 0x0000001e00a87c02 */ /* 0x000fe20008000f00 */
[----:B------:R-:W-:Y:S03]  /*a960*/  FADD.FTZ R186, R173, R186 ;  /* 0x000000baadba7221 */ /* 0x000fe60000010000 */
[C---:B-1----:R-:W-:Y:S05]  /*a970*/  HMMA.16816.F32 R4, R148.reuse, R152, R4 ;  /* 0x000000989404723c */ /* 0x042fea0000001804 */
[----:B------:R-:W-:Y:S01]  /*a980*/  LOP3.LUT R168, R249, UR33, R168, 0x96, !PT ;  /* 0x00000021f9a87c12 */ /* 0x000fe2000f8e96a8 */
[C---:B------:R-:W-:Y:S01]  /*a990*/  HMMA.16816.F32 R8, R148.reuse, R154, R8 ;  /* 0x0000009a9408723c */ /* 0x040fe20000001808 */
[----:B------:R-:W1:Y:S04]  /*a9a0*/  LDSM.16.MT88.4 R152, [R205+0x18800] ;  /* 0x01880000cd98783b */ /* 0x000e680000004200 */
[----:B------:R-:W-:Y:S01]  /*a9b0*/  IMAD.WIDE.U32 R168, R168, -0x326172a9, RZ ;  /* 0xcd9e8d57a8a87825 */ /* 0x000fe200078e00ff */
[C---:B----4-:R-:W-:Y:S05]  /*a9c0*/  HMMA.16816.F32 R36, R148.reuse, R156, R36 ;  /* 0x0000009c9424723c */ /* 0x050fea0000001824 */
[----:B------:R-:W-:Y:S01]  /*a9d0*/  FADD.FTZ R186, R172, R186 ;  /* 0x000000baacba7221 */ /* 0x000fe20000010000 */
        /* <DEDUP_REMOVED lines=30> */
[C---:B------:R-:W-:Y:S05]  /*abc0*/  HMMA.16816.F32 R120, R148.reuse, R162, R120 ;  /* 0x000000a29478723c */ /* 0x040fea0000001878 */
[----:B------:R-:W-:Y:S01]  /*abd0*/  LOP3.LUT R160, R169, UR22, R246, 0x96, !PT ;  /* 0x00000016a9a07c12 */ /* 0x000fe2000f8e96f6 */
[C---:B-1----:R-:W-:Y:S06]  /*abe0*/  HMMA.16816.F32 R124, R148.reuse, R152, R124 ;  /* 0x00000098947c723c */ /* 0x042fec000000187c */
[C---:B------:R-:W-:Y:S05]  /*abf0*/  HMMA.16816.F32 R128, R148.reuse, R154, R128 ;  /* 0x0000009a9480723c */ /* 0x040fea0000001880 */
[----:B------:R-:W-:Y:S01]  /*ac00*/  LOP3.LUT R152, R167, UR21, R168, 0x96, !PT ;  /* 0x00000015a7987c12 */ /* 0x000fe2000f8e96a8 */
[C---:B---3--:R-:W-:Y:S05]  /*ac10*/  HMMA.16816.F32 R132, R148.reuse, R156, R132 ;  /* 0x0000009c9484723c */ /* 0x048fea0000001884 */
[----:B------:R-:W-:Y:S01]  /*ac20*/  IMAD.WIDE.U32 R168, R160, -0x2daee0ad, RZ ;  /* 0xd2511f53a0a87825 */ /* 0x000fe200078e00ff */
[C---:B------:R-:W-:Y:S01]  /*ac30*/  HMMA.16816.F32 R136, R148.reuse, R158, R136 ;  /* 0x0000009e9488723c */ /* 0x040fe20000001888 */
[----:B------:R-:W1:Y:S04]  /*ac40*/  LDSM.16.MT88.4 R160, [R206+0x1e800] ;  /* 0x01e80000cea0783b */ /* 0x000e680000004200 */
[----:B------:R-:W-:Y:S01]  /*ac50*/  IMAD.WIDE.U32 R154, R152, -0x2daee0ad, RZ ;  /* 0xd2511f53989a7825 */ /* 0x000fe200078e00ff */
[----:B------:R-:W-:Y:S05]  /*ac60*/  LOP3.LUT R153, R169, UR20, R244, 0x96, !PT ;  /* 0x00000014a9997c12 */ /* 0x000fea000f8e96f4 */
[----:B------:R-:W-:Y:S01]  /*ac70*/  LOP3.LUT R152, R155, UR14, R168, 0x96, !PT ;  /* 0x0000000e9b987c12 */ /* 0x000fe2000f8e96a8 */
[----:B------:R-:W-:Y:S04]  /*ac80*/  IMAD.WIDE.U32 R168, R153, -0x326172a9, RZ ;  /* 0xcd9e8d5799a87825 */ /* 0x000fe800078e00ff */
[----:B------:R-:W-:Y:S01]  /*ac90*/  IMAD.WIDE.U32 R170, R152, -0x326172a9, RZ ;  /* 0xcd9e8d5798aa7825 */ /* 0x000fe200078e00ff */
[----:B------:R-:W-:Y:S04]  /*aca0*/  LOP3.LUT R153, R169, UR15, R166, 0x96, !PT ;  /* 0x0000000fa9997c12 */ /* 0x000fe8000f8e96a6 */
[----:B------:R-:W-:Y:S01]  /*acb0*/  LOP3.LUT R152, R171, UR13, R168, 0x96, !PT ;  /* 0x0000000dab987c12 */ /* 0x000fe2000f8e96a8 */
[----:B------:R-:W-:Y:S04]  /*acc0*/  IMAD.WIDE.U32 R168, R153, -0x2daee0ad, RZ ;  /* 0xd2511f5399a87825 */ /* 0x000fe800078e00ff */
[----:B------:R-:W-:Y:S01]  /*acd0*/  IMAD.WIDE.U32 R156, R152, -0x2daee0ad, RZ ;  /* 0xd2511f53989c7825 */ /* 0x000fe200078e00ff */
[----:B------:R-:W-:Y:S03]  /*ace0*/  LOP3.LUT R153, R169, UR12, R154, 0x96, !PT ;  /* 0x0000000ca9997c12 */ /* 0x000fe6000f8e969a */
[--C-:B------:R-:W-:Y:S01]  /*acf0*/  FFMA.FTZ R169, R27, UR4, -R189.reuse ;  /* 0x000000041ba97c23 */ /* 0x100fe200080108bd */
[----:B------:R-:W-:Y:S01]  /*ad00*/  LOP3.LUT R152, R157, UR9, R168, 0x96, !PT ;  /* 0x000000099d987c12 */ /* 0x000fe2000f8e96a8 */
[----:B------:R-:W-:Y:S04]  /*ad10*/  IMAD.WIDE.U32 R166, R153, -0x326172a9, RZ ;  /* 0xcd9e8d5799a67825 */ /* 0x000fe800078e00ff */
[----:B------:R-:W-:Y:S01]  /*ad20*/  FFMA.FTZ R168, R25, UR4, -R190 ;  /* 0x0000000419a87c23 */ /* 0x000fe200080108be */
[----:B------:R-:W-:Y:S01]  /*ad30*/  MUFU.EX2 R169, R169 ;  /* 0x000000a900a97308 */ /* 0x000fe20000000800 */
[----:B------:R-:W-:Y:S01]  /*ad40*/  IMAD.WIDE.U32 R154, R152, -0x326172a9, RZ ;  /* 0xcd9e8d57989a7825 */ /* 0x000fe200078e00ff */
[C---:B-1----:R-:W-:Y:S08]  /*ad50*/  HMMA.16816.F32 R140, R148.reuse, R160, R140 ;  /* 0x000000a0948c723c */ /* 0x042ff0000000188c */
[----:B------:R-:W-:Y:S03]  /*ad60*/  MUFU.EX2 R168, R168 ;  /* 0x000000a800a87308 */ /* 0x000fe60000000800 */
[C---:B------:R-:W-:Y:S02]  /*ad70*/  LOP3.LUT R157, R154.reuse, 0xffff, RZ, 0xc0, !PT ;  /* 0x0000ffff9a9d7812 */ /* 0x040fe400078ec0ff */
[--C-:B------:R-:W-:Y:S01]  /*ad80*/  SHF.R.U32.HI R159, RZ, 0x18, R154.reuse ;  /* 0x00000018ff9f7819 */ /* 0x100fe2000001169a */
[C---:B------:R-:W-:Y:S03]  /*ad90*/  HMMA.16816.F32 R144, R148.reuse, R162, R144 ;  /* 0x000000a29490723c */ /* 0x040fe60000001890 */
[----:B------:R-:W-:Y:S02]  /*ada0*/  SHF.R.U32.HI R161, RZ, 0x10, R154 ;  /* 0x00000010ffa17819 */ /* 0x000fe4000001169a */
[----:B------:R-:W-:Y:S02]  /*adb0*/  LOP3.LUT R160, R154, 0xff, RZ, 0xc0, !PT ;  /* 0x000000ff9aa07812 */ /* 0x000fe400078ec0ff */
[----:B------:R-:W-:Y:S02]  /*adc0*/  LOP3.LUT R158, R155, UR24, R166, 0x96, !PT ;  /* 0x000000189b9e7c12 */ /* 0x000fe4000f8e96a6 */
[----:B------:R-:W1:Y:S02]  /*add0*/  LDSM.16.MT88.4 R152, [R205+0x1e800] ;  /* 0x01e80000cd98783b */ /* 0x000e640000004200 */
[----:B------:R-:W-:Y:S01]  /*ade0*/  MOV R163, R171 ;  /* 0x000000ab00a37202 */ /* 0x000fe20000000f00 */
[----:B------:R-:W-:Y:S01]  /*adf0*/  FFMA.FTZ R171, R26, UR4, -R189 ;  /* 0x000000041aab7c23 */ /* 0x000fe200080108bd */
[----:B------:R-:W-:Y:S01]  /*ae00*/  MOV R162, R170 ;  /* 0x000000aa00a27202 */ /* 0x000fe20000000f00 */
[--C-:B------:R-:W-:Y:S01]  /*ae10*/  FFMA.FTZ R170, R24, UR4, -R190.reuse ;  /* 0x0000000418aa7c23 */ /* 0x100fe200080108be */
[----:B------:R-:W-:Y:S01]  /*ae20*/  MOV R25, R163 ;  /* 0x000000a300197202 */ /* 0x000fe20000000f00 */
[----:B------:R-:W-:Y:S01]  /*ae30*/  MUFU.EX2 R166, R31 ;  /* 0x0000001f00a67308 */ /* 0x000fe20000000800 */
[----:B------:R-:W-:Y:S01]  /*ae40*/  MOV R24, R162 ;  /* 0x000000a200187202 */ /* 0x000fe20000000f00 */
[----:B------:R-:W-:Y:S01]  /*ae50*/  FFMA.FTZ R190, R33, UR4, -R190 ;  /* 0x0000000421be7c23 */ /* 0x000fe200080108be */
[----:B------:R-:W-:Y:S04]  /*ae60*/  LOP3.LUT R161, R161, 0xff, RZ, 0xc0, !PT ;  /* 0x000000ffa1a17812 */ /* 0x000fe800078ec0ff */
[----:B------:R-:W-:Y:S03]  /*ae70*/  PRMT R159, R161, 0x5410, R159 ;  /* 0x00005410a19f7816 */ /* 0x000fe6000000009f */
[----:B------:R2:W3:Y:S10]  /*ae80*/  MUFU.EX2 R163, R20 ;  /* 0x0000001400a37308 */ /* 0x0004f40000000800 */
[----:B------:R4:W-:Y:S10]  /*ae90*/  MUFU.EX2 R162, R21 ;  /* 0x0000001500a27308 */ /* 0x0009f40000000800 */
[----:B------:R-:W1:Y:S01]  /*aea0*/  MUFU.EX2 R170, R170 ;  /* 0x000000aa00aa7308 */ /* 0x000e620000000800 */
[----:B--2---:R-:W-:Y:S02]  /*aeb0*/  SHF.R.U32.HI R20, RZ, 0x8, R157 ;  /* 0x00000008ff147819 */ /* 0x004fe4000001169d */
[----:B------:R-:W-:Y:S02]  /*aec0*/  LOP3.LUT R157, R167, UR10, R24, 0x96, !PT ;  /* 0x0000000aa79d7c12 */ /* 0x000fe4000f8e9618 */
[----:B------:R-:W2:Y:S01]  /*aed0*/  LDSM.16.MT88.4 R24, [R209+0x19000] ;  /* 0x01900000d118783b */ /* 0x000ea20000004200 */
[----:B---3--:R-:W-:Y:S04]  /*aee0*/  MOV R164, R163 ;  /* 0x000000a300a47202 */ /* 0x008fe80000000f00 */
[----:B------:R-:W3:Y:S01]  /*aef0*/  MUFU.EX2 R167, R28 ;  /* 0x0000001c00a77308 */ /* 0x000ee20000000800 */
[----:B----4-:R-:W-:Y:S01]  /*af00*/  SHF.R.U32.HI R21, RZ, 0x18, R158 ;  /* 0x00000018ff157819 */ /* 0x010fe2000001169e */
[C---:B-1----:R-:W-:Y:S03]  /*af10*/  HMMA.16816.F32 R16, R148.reuse, R152, R16 ;  /* 0x000000989410723c */ /* 0x042fe60000001810 */
[----:B------:R-:W-:Y:S01]  /*af20*/  PRMT R22, R160, 0x5410, R20 ;  /* 0x00005410a0167816 */ /* 0x000fe20000000014 */
[----:B------:R-:W-:Y:S01]  /*af30*/  FADD.FTZ R186, R164, R186 ;  /* 0x000000baa4ba7221 */ /* 0x000fe20000010000 */
[C---:B------:R-:W-:Y:S01]  /*af40*/  LOP3.LUT R20, R158.reuse, 0xffff, RZ, 0xc0, !PT ;  /* 0x0000ffff9e147812 */ /* 0x040fe200078ec0ff */
[----:B------:R-:W-:Y:S01]  /*af50*/  HMMA.16816.F32 R12, R148, R154, R12 ;  /* 0x0000009a940c723c */ /* 0x000fe2000000180c */
[----:B------:R-:W1:Y:S01]  /*af60*/  LDSM.16.MT88.4 R148, [R207+0x19000] ;  /* 0x01900000cf94783b */ /* 0x000e620000004200 */
[----:B------:R-:W4:Y:S03]  /*af70*/  MUFU.EX2 R171, R171 ;  /* 0x000000ab00ab7308 */ /* 0x000f260000000800 */
[----:B------:R-:W-:Y:S01]  /*af80*/  FFMA.FTZ R153, R23, UR4, -R189 ;  /* 0x0000000417997c23 */ /* 0x000fe200080108bd */
[----:B------:R-:W-:Y:S01]  /*af90*/  SHF.R.U32.HI R23, RZ, 0x10, R158 ;  /* 0x00000010ff177819 */ /* 0x000fe2000001169e */
[----:B------:R-:W-:Y:S01]  /*afa0*/  FADD.FTZ R186, R191, R186 ;  /* 0x000000babfba7221 */ /* 0x000fe20000010000 */
[----:B------:R-:W-:Y:S04]  /*afb0*/  LOP3.LUT R152, R158, 0xff, RZ, 0xc0, !PT ;  /* 0x000000ff9e987812 */ /* 0x000fe800078ec0ff */
[----:B------:R2:W2:Y:S01]  /*afc0*/  MUFU.EX2 R160, R153 ;  /* 0x0000009900a07308 */ /* 0x0004a20000000800 */
[----:B------:R-:W-:Y:S01]  /*afd0*/  SHF.R.U32.HI R20, RZ, 0x8, R20 ;  /* 0x00000008ff147819 */ /* 0x000fe20000011614 */
[----:B------:R-:W-:Y:S01]  /*afe0*/  FADD.FTZ R186, R170, R186 ;  /* 0x000000baaaba7221 */ /* 0x000fe20000010000 */
[----:B------:R-:W-:Y:S02]  /*aff0*/  LOP3.LUT R23, R23, 0xff, RZ, 0xc0, !PT ;  /* 0x000000ff17177812 */ /* 0x000fe400078ec0ff */
[----:B------:R-:W-:Y:S01]  /*b000*/  PRMT R20, R152, 0x5410, R20 ;  /* 0x0000541098147816 */ /* 0x000fe20000000014 */
[C---:B------:R-:W-:Y:S01]  /*b010*/  FADD.FTZ R186, R168.reuse, R186 ;  /* 0x000000baa8ba7221 */ /* 0x040fe20000010000 */
[----:B------:R-:W-:Y:S03]  /*b020*/  PRMT R21, R23, 0x5410, R21 ;  /* 0x0000541017157816 */ /* 0x000fe60000000015 */
[----:B------:R1:W-:Y:S01]  /*b030*/  MUFU.EX2 R161, R32 ;  /* 0x0000002000a17308 */ /* 0x0003e20000000800 */
[--C-:B------:R-:W-:Y:S01]  /*b040*/  HSET2.LE.AND R22, R22, R188.reuse, PT ;  /* 0x000000bc16167233 */ /* 0x100fe20003803000 */
[----:B---3--:R-:W-:Y:S01]  /*b050*/  FADD.FTZ R186, R167, R186 ;  /* 0x000000baa7ba7221 */ /* 0x008fe20000010000 */
[--C-:B------:R-:W-:Y:S01]  /*b060*/  HSET2.LE.AND R23, R159, R188.reuse, PT ;  /* 0x000000bc9f177233 */ /* 0x100fe20003803000 */
[----:B------:R-:W-:Y:S01]  /*b070*/  IMAD.WIDE.U32 R158, R157, -0x2daee0ad, RZ ;  /* 0xd2511f539d9e7825 */ /* 0x000fe200078e00ff */
[--C-:B------:R-:W-:Y:S02]  /*b080*/  HSET2.LE.AND R20, R20, R188.reuse, PT ;  /* 0x000000bc14147233 */ /* 0x100fe40003803000 */
[--C-:B------:R-:W-:Y:S01]  /*b090*/  HSET2.LE.AND R21, R21, R188.reuse, PT ;  /* 0x000000bc15157233 */ /* 0x100fe20003803000 */
[----:B------:R-:W-:Y:S01]  /*b0a0*/  FADD.FTZ R186, R165, R186 ;  /* 0x000000baa5ba7221 */ /* 0x000fe20000010000 */
[----:B------:R-:W-:Y:S01]  /*b0b0*/  F2FP.F16.F32.PACK_AB R155, R168, R170 ;  /* 0x000000aaa89b723e */ /* 0x000fe200000000ff */
[----:B------:R-:W-:Y:S01]  /*b0c0*/  MUFU.EX2 R190, R190 ;  /* 0x000000be00be7308 */ /* 0x000fe20000000800 */
[----:B----4-:R-:W-:Y:S02]  /*b0d0*/  F2FP.F16.F32.PACK_AB R154, R169, R171 ;  /* 0x000000aba99a723e */ /* 0x010fe400000000ff */
[----:B--2---:R-:W-:Y:S02]  /*b0e0*/  F2FP.F16.F32.PACK_AB R153, R191, R163 ;  /* 0x000000a3bf99723e */ /* 0x004fe400000000ff */
[----:B------:R-:W-:Y:S02]  /*b0f0*/  F2FP.F16.F32.PACK_AB R152, R160, R162 ;  /* 0x000000a2a098723e */ /* 0x000fe400000000ff */
[----:B------:R-:W-:Y:S02]  /*b100*/  LOP3.LUT R22, R22, R155, RZ, 0xc0, !PT ;  /* 0x0000009b16167212 */ /* 0x000fe400078ec0ff */
[----:B------:R-:W-:Y:S02]  /*b110*/  LOP3.LUT R23, R23, R154, RZ, 0xc0, !PT ;  /* 0x0000009a17177212 */ /* 0x000fe400078ec0ff */
[----:B------:R-:W-:Y:S02]  /*b120*/  LOP3.LUT R20, R20, R153, RZ, 0xc0, !PT ;  /* 0x0000009914147212 */ /* 0x000fe400078ec0ff */
[----:B------:R-:W-:Y:S02]  /*b130*/  LOP3.LUT R21, R21, R152, RZ, 0xc0, !PT ;  /* 0x0000009815157212 */ /* 0x000fe400078ec0ff */
[----:B------:R-:W2:Y:S01]  /*b140*/  LDSM.16.MT88.4 R152, [R206+0x19000] ;  /* 0x01900000ce98783b */ /* 0x000ea20000004200 */
[----:B------:R-:W-:Y:S02]  /*b150*/  LOP3.LUT R156, R159, UR23, R156, 0x96, !PT ;  /* 0x000000179f9c7c12 */ /* 0x000fe4000f8e969c */
[----:B------:R-:W-:Y:S02]  /*b160*/  F2FP.F16.F32.PACK_AB R33, R165, R167 ;  /* 0x000000a7a521723e */ /* 0x000fe400000000ff */
[C---:B------:R-:W-:Y:S05]  /*b170*/  HMMA.16816.F32 R4, R20.reuse, R24, R4 ;  /* 0x000000181404723c */ /* 0x040fea0000001804 */
[----:B-1----:R-:W-:Y:S01]  /*b180*/  LOP3.LUT R32, R156, 0xffff, RZ, 0xc0, !PT ;  /* 0x0000ffff9c207812 */ /* 0x002fe200078ec0ff */
[C---:B------:R-:W-:Y:S01]  /*b190*/  HMMA.16816.F32 R8, R20.reuse, R26, R8 ;  /* 0x0000001a1408723c */ /* 0x040fe20000001808 */
[----:B------:R-:W1:Y:S04]  /*b1a0*/  LDSM.16.MT88.4 R24, [R205+0x19000] ;  /* 0x01900000cd18783b */ /* 0x000e680000004200 */
[C---:B------:R-:W-:Y:S01]  /*b1b0*/  LOP3.LUT R157, R158.reuse, 0xffff, RZ, 0xc0, !PT ;  /* 0x0000ffff9e9d7812 */ /* 0x040fe200078ec0ff */
[C---:B------:R-:W-:Y:S05]  /*b1c0*/  HMMA.16816.F32 R36, R20.reuse, R148, R36 ;  /* 0x000000941424723c */ /* 0x040fea0000001824 */
[----:B------:R-:W-:Y:S01]  /*b1d0*/  SHF.R.U32.HI R28, RZ, 0x18, R158 ;  /* 0x00000018ff1c7819 */ /* 0x000fe2000001169e */
[C---:B------:R-:W-:Y:S01]  /*b1e0*/  HMMA.16816.F32 R40, R20.reuse, R150, R40 ;  /* 0x000000961428723c */ /* 0x040fe20000001828 */
[----:B------:R-:W3:Y:S04]  /*b1f0*/  LDSM.16.MT88.4 R148, [R209+0x1b000] ;  /* 0x01b00000d194783b */ /* 0x000ee80000004200 */
[----:B------:R-:W-:Y:S02]  /*b200*/  LOP3.LUT R29, R158, 0xff, RZ, 0xc0, !PT ;  /* 0x000000ff9e1d7812 */ /* 0x000fe400078ec0ff */
[----:B------:R-:W-:Y:S04]  /*b210*/  SHF.R.U32.HI R157, RZ, 0x8, R157 ;  /* 0x00000008ff9d7819 */ /* 0x000fe8000001169d */
[----:B------:R-:W-:Y:S02]  /*b220*/  PRMT R29, R29, 0x5410, R157 ;  /* 0x000054101d1d7816 */ /* 0x000fe4000000009d */
[----:B------:R-:W-:Y:S02]  /*b230*/  SHF.R.U32.HI R31, RZ, 0x18, R156 ;  /* 0x00000018ff1f7819 */ /* 0x000fe4000001169c */
[----:B------:R-:W-:Y:S01]  /*b240*/  MOV R243, R162 ;  /* 0x000000a200f37202 */ /* 0x000fe20000000f00 */
[C---:B--2---:R-:W-:Y:S03]  /*b250*/  HMMA.16816.F32 R44, R20.reuse, R152, R44 ;  /* 0x00000098142c723c */ /* 0x044fe6000000182c */
[----:B------:R-:W-:Y:S01]  /*b260*/  MOV R252, R160 ;  /* 0x000000a000fc7202 */ /* 0x000fe20000000f00 */
[----:B------:R-:W-:Y:S01]  /*b270*/  FADD.FTZ R187, R243, R187 ;  /* 0x000000bbf3bb7221 */ /* 0x000fe20000010000 */
[----:B------:R-:W-:Y:S01]  /*b280*/  SHF.R.U32.HI R32, RZ, 0x8, R32 ;  /* 0x00000008ff207819 */ /* 0x000fe20000011620 */
[C---:B------:R-:W-:Y:S01]  /*b290*/  HMMA.16816.F32 R48, R20.reuse, R154, R48 ;  /* 0x0000009a1430723c */ /* 0x040fe20000001830 */
[----:B------:R-:W2:Y:S04]  /*b2a0*/  LDSM.16.MT88.4 R152, [R207+0x1b000] ;  /* 0x01b00000cf98783b */ /* 0x000ea80000004200 */
[----:B------:R-:W-:Y:S01]  /*b2b0*/  FADD.FTZ R187, R252, R187 ;  /* 0x000000bbfcbb7221 */ /* 0x000fe20000010000 */
[C---:B-1----:R-:W-:Y:S05]  /*b2c0*/  HMMA.16816.F32 R52, R20.reuse, R24, R52 ;  /* 0x000000181434723c */ /* 0x042fea0000001834 */
[----:B------:R-:W-:Y:S01]  /*b2d0*/  FADD.FTZ R187, R171, R187 ;  /* 0x000000bbabbb7221 */ /* 0x000fe20000010000 */
[C---:B------:R-:W-:Y:S01]  /*b2e0*/  HMMA.16816.F32 R56, R20.reuse, R26, R56 ;  /* 0x0000001a1438723c */ /* 0x040fe20000001838 */
[----:B------:R-:W1:Y:S04]  /*b2f0*/  LDSM.16.MT88.4 R24, [R206+0x1b000] ;  /* 0x01b00000ce18783b */ /* 0x000e680000004200 */
[----:B------:R-:W-:Y:S01]  /*b300*/  FADD.FTZ R187, R169, R187 ;  /* 0x000000bba9bb7221 */ /* 0x000fe20000010000 */
[C---:B---3--:R-:W-:Y:S05]  /*b310*/  HMMA.16816.F32 R60, R20.reuse, R148, R60 ;  /* 0x00000094143c723c */ /* 0x048fea000000183c */
[----:B------:R-:W-:Y:S01]  /*b320*/  MOV R164, R0 ;  /* 0x0000000000a47202 */ /* 0x000fe20000000f00 */
        /* <DEDUP_REMOVED lines=22> */
[--C-:B------:R-:W-:Y:S01]  /*b490*/  FFMA.FTZ R152, R30, UR4, -R189.reuse ;  /* 0x000000041e987c23 */ /* 0x100fe200080108bd */
[C---:B-1----:R-:W-:Y:S03]  /*b4a0*/  HMMA.16816.F32 R124, R20.reuse, R24, R124 ;  /* 0x00000018147c723c */ /* 0x042fe6000000187c */
[----:B------:R1:W2:Y:S02]  /*b4b0*/  MUFU.EX2 R192, R152 ;  /* 0x0000009800c07308 */ /* 0x0002a40000000800 */
[----:B------:R-:W-:Y:S01]  /*b4c0*/  SHF.R.U32.HI R30, RZ, 0x10, R158 ;  /* 0x00000010ff1e7819 */ /* 0x000fe2000001169e */
[C---:B------:R-:W-:Y:S01]  /*b4d0*/  HMMA.16816.F32 R128, R20.reuse, R26, R128 ;  /* 0x0000001a1480723c */ /* 0x040fe20000001880 */
[----:B------:R-:W-:Y:S04]  /*b4e0*/  LDSM.16.MT88.4 R24, [R205+0x1f000] ;  /* 0x01f00000cd18783b */ /* 0x000fe80000004200 */
[----:B------:R-:W-:Y:S01]  /*b4f0*/  FFMA.FTZ R189, R35, UR4, -R189 ;  /* 0x0000000423bd7c23 */ /* 0x000fe200080108bd */
[C---:B---3--:R-:W-:Y:S05]  /*b500*/  HMMA.16816.F32 R132, R20.reuse, R148, R132 ;  /* 0x000000941484723c */ /* 0x048fea0000001884 */
[----:B------:R-:W-:Y:S01]  /*b510*/  LOP3.LUT R30, R30, 0xff, RZ, 0xc0, !PT ;  /* 0x000000ff1e1e7812 */ /* 0x000fe200078ec0ff */
[C---:B------:R-:W-:Y:S01]  /*b520*/  HMMA.16816.F32 R136, R20.reuse, R150, R136 ;  /* 0x000000961488723c */ /* 0x040fe20000001888 */
[----:B------:R-:W3:Y:S01]  /*b530*/  MUFU.EX2 R189, R189 ;  /* 0x000000bd00bd7308 */ /* 0x000ee20000000800 */
[----:B-1----:R-:W1:Y:S03]  /*b540*/  LDSM.16.MT88.4 R152, [R206+0x1f000] ;  /* 0x01f00000ce98783b */ /* 0x002e660000004200 */
[----:B------:R-:W-:Y:S01]  /*b550*/  LOP3.LUT R148, R156, 0xff, RZ, 0xc0, !PT ;  /* 0x000000ff9c947812 */ /* 0x000fe200078ec0ff */
[----:B--2---:R-:W-:Y:S01]  /*b560*/  FADD.FTZ R187, R192, R187 ;  /* 0x000000bbc0bb7221 */ /* 0x004fe20000010000 */
[----:B------:R-:W-:Y:S04]  /*b570*/  PRMT R28, R30, 0x5410, R28 ;  /* 0x000054101e1c7816 */ /* 0x000fe8000000001c */
[----:B------:R-:W-:Y:S01]  /*b580*/  PRMT R148, R148, 0x5410, R32 ;  /* 0x0000541094947816 */ /* 0x000fe20000000020 */
[C---:B------:R-:W-:Y:S01]  /*b590*/  FADD.FTZ R187, R166.reuse, R187 ;  /* 0x000000bba6bb7221 */ /* 0x040fe20000010000 */
[----:B------:R-:W-:Y:S02]  /*b5a0*/  F2FP.F16.F32.PACK_AB R32, R166, R192 ;  /* 0x000000c0a620723e */ /* 0x000fe400000000ff */
[----:B------:R2:W5:Y:S01]  /*b5b0*/  LDL.LU R192, [R1+0xc] ;  /* 0x00000c0001c07983 */ /* 0x0005620000300800 */
[----:B------:R-:W-:Y:S01]  /*b5c0*/  SHF.R.U32.HI R30, RZ, 0x10, R156 ;  /* 0x00000010ff1e7819 */ /* 0x000fe2000001169c */
[----:B------:R-:W-:Y:S01]  /*b5d0*/  FADD.FTZ R187, R227, R187 ;  /* 0x000000bbe3bb7221 */ /* 0x000fe20000010000 */
[--C-:B------:R-:W-:Y:S01]  /*b5e0*/  HSET2.LE.AND R150, R29, R188.reuse, PT ;  /* 0x000000bc1d967233 */ /* 0x100fe20003803000 */
[----:B------:R2:W5:Y:S01]  /*b5f0*/  LDL.LU R167, [R1+0x8] ;  /* 0x0000080001a77983 */ /* 0x0005620000300800 */
[----:B------:R-:W-:Y:S01]  /*b600*/  LOP3.LUT R30, R30, 0xff, RZ, 0xc0, !PT ;  /* 0x000000ff1e1e7812 */ /* 0x000fe200078ec0ff */
[C---:B---3--:R-:W-:Y:S01]  /*b610*/  FADD.FTZ R252, R189.reuse, R187 ;  /* 0x000000bbbdfc7221 */ /* 0x048fe20000010000 */
[--C-:B------:R-:W-:Y:S01]  /*b620*/  HSET2.LE.AND R151, R28, R188.reuse, PT ;  /* 0x000000bc1c977233 */ /* 0x100fe20003803000 */
[----:B------:R2:W5:Y:S01]  /*b630*/  LDL.LU R166, [R1+0x4] ;  /* 0x0000040001a67983 */ /* 0x0005620000300800 */
[----:B------:R-:W-:Y:S02]  /*b640*/  PRMT R30, R30, 0x5410, R31 ;  /* 0x000054101e1e7816 */ /* 0x000fe4000000001f */
[--C-:B------:R-:W-:Y:S01]  /*b650*/  HSET2.LE.AND R148, R148, R188.reuse, PT ;  /* 0x000000bc94947233 */ /* 0x100fe20003803000 */
[----:B------:R2:W5:Y:S01]  /*b660*/  LDL.LU R165, [R1] ;  /* 0x0000000001a57983 */ /* 0x0005620000300800 */
[----:B------:R-:W-:Y:S02]  /*b670*/  F2FP.F16.F32.PACK_AB R3, R189, R227 ;  /* 0x000000e3bd03723e */ /* 0x000fe400000000ff */
[----:B------:R-:W-:Y:S01]  /*b680*/  HSET2.LE.AND R149, R30, R188, PT ;  /* 0x000000bc1e957233 */ /* 0x000fe20003803000 */
[----:B------:R-:W3:Y:S01]  /*b690*/  LDSM.16.MT88.4 R156, [R209+0x19800] ;  /* 0x01980000d19c783b */ /* 0x000ee20000004200 */
[----:B------:R-:W-:Y:S02]  /*b6a0*/  LOP3.LUT R148, R148, R33, RZ, 0xc0, !PT ;  /* 0x0000002194947212 */ /* 0x000fe400078ec0ff */
[----:B------:R-:W-:Y:S02]  /*b6b0*/  MOV R188, R161 ;  /* 0x000000a100bc7202 */ /* 0x000fe40000000f00 */
[----:B------:R-:W-:Y:S02]  /*b6c0*/  LOP3.LUT R149, R149, R32, RZ, 0xc0, !PT ;  /* 0x0000002095957212 */ /* 0x000fe400078ec0ff */
[----:B------:R-:W-:Y:S01]  /*b6d0*/  LOP3.LUT R151, R151, R3, RZ, 0xc0, !PT ;  /* 0x0000000397977212 */ /* 0x000fe200078ec0ff */
[----:B------:R-:W4:Y:S01]  /*b6e0*/  LDSM.16.MT88.4 R28, [R207+0x19800] ;  /* 0x01980000cf1c783b */ /* 0x000f220000004200 */
[----:B------:R-:W-:Y:S01]  /*b6f0*/  MOV R227, 0x7054 ;  /* 0x0000705400e37802 */ /* 0x000fe20000000f00 */
[----:B------:R-:W-:Y:S01]  /*b700*/  FADD.FTZ R186, R188, R186 ;  /* 0x000000babcba7221 */ /* 0x000fe20000010000 */
[C---:B-1----:R-:W-:Y:S03]  /*b710*/  HMMA.16816.F32 R140, R20.reuse, R152, R140 ;  /* 0x00000098148c723c */ /* 0x042fe6000000188c */
[C---:B------:R-:W-:Y:S01]  /*b720*/  FADD.FTZ R243, R190.reuse, R186 ;  /* 0x000000babef37221 */ /* 0x040fe20000010000 */
[----:B------:R-:W-:Y:S01]  /*b730*/  MOV R3, R2 ;  /* 0x0000000200037202 */ /* 0x000fe20000000f00 */
[----:B------:R-:W1:Y:S01]  /*b740*/  LDSM.16.MT88.4 R32, [R206+0x19800] ;  /* 0x01980000ce20783b */ /* 0x000e620000004200 */
[C---:B------:R-:W-:Y:S05]  /*b750*/  HMMA.16816.F32 R144, R20.reuse, R154, R144 ;  /* 0x0000009a1490723c */ /* 0x040fea0000001890 */
[----:B------:R-:W-:Y:S01]  /*b760*/  F2FP.F16.F32.PACK_AB R152, R190, R188 ;  /* 0x000000bcbe98723e */ /* 0x000fe200000000ff */
[C---:B------:R-:W-:Y:S05]  /*b770*/  HMMA.16816.F32 R16, R20.reuse, R24, R16 ;  /* 0x000000181410723c */ /* 0x040fea0000001810 */
[----:B------:R-:W-:Y:S01]  /*b780*/  LOP3.LUT R150, R150, R152, RZ, 0xc0, !PT ;  /* 0x0000009896967212 */ /* 0x000fe200078ec0ff */
[----:B------:R-:W-:Y:S01]  /*b790*/  HMMA.16816.F32 R12, R20, R26, R12 ;  /* 0x0000001a140c723c */ /* 0x000fe2000000180c */
[----:B------:R-:W2:Y:S08]  /*b7a0*/  LDSM.16.MT88.4 R152, [R205+0x19800] ;  /* 0x01980000cd98783b */ /* 0x000eb00000004200 */
[----:B------:R-:W2:Y:S01]  /*b7b0*/  LDSM.16.MT88.4 R20, [R209+0x1b800] ;  /* 0x01b80000d114783b */ /* 0x000ea20000004200 */
[C---:B---3--:R-:W-:Y:S06]  /*b7c0*/  HMMA.16816.F32 R160, R148.reuse, R156, R4 ;  /* 0x0000009c94a0723c */ /* 0x048fec0000001804 */
[C---:B------:R-:W-:Y:S01]  /*b7d0*/  HMMA.16816.F32 R156, R148.reuse, R158, R8 ;  /* 0x0000009e949c723c */ /* 0x040fe20000001808 */
[----:B------:R-:W3:Y:S05]  /*b7e0*/  LDSM.16.MT88.4 R4, [R207+0x1b800] ;  /* 0x01b80000cf04783b */ /* 0x000eea0000004200 */
[C---:B----4-:R-:W-:Y:S03]  /*b7f0*/  HMMA.16816.F32 R36, R148.reuse, R28, R36 ;  /* 0x0000001c9424723c */ /* 0x050fe60000001824 */
[----:B------:R-:W4:Y:S03]  /*b800*/  LDSM.16.MT88.4 R8, [R206+0x1b800] ;  /* 0x01b80000ce08783b */ /* 0x000f260000004200 */
[C---:B------:R-:W-:Y:S05]  /*b810*/  HMMA.16816.F32 R40, R148.reuse, R30, R40 ;  /* 0x0000001e9428723c */ /* 0x040fea0000001828 */
[----:B------:R-:W4:Y:S01]  /*b820*/  LDSM.16.MT88.4 R24, [R205+0x1b800] ;  /* 0x01b80000cd18783b */ /* 0x000f220000004200 */
[C---:B-1----:R-:W-:Y:S06]  /*b830*/  HMMA.16816.F32 R44, R148.reuse, R32, R44 ;  /* 0x00000020942c723c */ /* 0x042fec000000182c */
[C---:B------:R-:W-:Y:S01]  /*b840*/  HMMA.16816.F32 R48, R148.reuse, R34, R48 ;  /* 0x000000229430723c */ /* 0x040fe20000001830 */
[----:B------:R-:W1:Y:S05]  /*b850*/  LDSM.16.MT88.4 R28, [R209+0x1d800] ;  /* 0x01d80000d11c783b */ /* 0x000e6a0000004200 */
[C---:B--2---:R-:W-:Y:S03]  /*b860*/  HMMA.16816.F32 R52, R148.reuse, R152, R52 ;  /* 0x000000989434723c */ /* 0x044fe60000001834 */
[----:B------:R-:W2:Y:S03]  /*b870*/  LDSM.16.MT88.4 R32, [R207+0x1d800] ;  /* 0x01d80000cf20783b */ /* 0x000ea60000004200 */
[C---:B------:R-:W-:Y:S06]  /*b880*/  HMMA.16816.F32 R56, R148.reuse, R154, R56 ;  /* 0x0000009a9438723c */ /* 0x040fec0000001838 */
        /* <DEDUP_REMOVED lines=27> */
[C---:B------:R-:W-:Y:S06]  /*ba40*/  HMMA.16816.F32 R144, R148.reuse, R30, R144 ;  /* 0x0000001e9490723c */ /* 0x040fec0000001890 */
[C---:B--2---:R-:W-:Y:S06]  /*ba50*/  HMMA.16816.F32 R152, R148.reuse, R32, R16 ;  /* 0x000000209498723c */ /* 0x044fec0000001810 */
[----:B------:R-:W-:Y:S01]  /*ba60*/  HMMA.16816.F32 R148, R148, R34, R12 ;  /* 0x000000229494723c */ /* 0x000fe2000000180c */
[----:B------:R-:W-:Y:S11]  /*ba70*/  @!UPT UIADD3 URZ, URZ, URZ, URZ ;  /* 0x0000003f3f3ff290 */ /* 0x000ff6000fffe03f */
[----:B------:R-:W-:Y:S01]  /*ba80*/  @!UPT UIADD3 URZ, URZ, URZ, URZ ;  /* 0x0000003f3f3ff290 */ /* 0x000fe2000fffe03f */
[----:B------:R-:W-:Y:S11]  /*ba90*/  @P5 BRA `(.L_x_1744) ;  /* 0xffffffb800f85947 */ /* 0x000ff6000383ffff */
.L_x_1743:
        /* <DEDUP_REMOVED lines=66> */
[C---:B------:R-:W-:Y:S01]  /*bec0*/  FMUL.FTZ R49, R10.reuse, R49 ;  /* 0x000000310a317220 */ /* 0x040fe20000410000 */
[C---:B------:R-:W-:Y:S01]  /*bed0*/  FMUL.FTZ R50, R11.reuse, R50 ;  /* 0x000000320b327220 */ /* 0x040fe20000410000 */
[----:B------:R-:W-:Y:S01]  /*bee0*/  FMUL.FTZ R51, R11, R51 ;  /* 0x000000330b337220 */ /* 0x000fe20000410000 */
[----:B------:R-:W-:Y:S01]  /*bef0*/  F2FP.F16.F32.PACK_AB R160, R161, R160 ;  /* 0x000000a0a1a0723e */ /* 0x000fe200000000ff */
[C---:B------:R-:W-:Y:S01]  /*bf00*/  FMUL.FTZ R52, R10.reuse, R52 ;  /* 0x000000340a347220 */ /* 0x040fe20000410000 */
[----:B------:R-:W-:Y:S01]  /*bf10*/  LEA R9, R9, UR4, 0x1 ;  /* 0x0000000409097c11 */ /* 0x000fe2000f8e08ff */
[C---:B------:R-:W-:Y:S01]  /*bf20*/  FMUL.FTZ R53, R10.reuse, R53 ;  /* 0x000000350a357220 */ /* 0x040fe20000410000 */
[----:B------:R-:W-:Y:S01]  /*bf30*/  F2FP.F16.F32.PACK_AB R162, R163, R162 ;  /* 0x000000a2a3a2723e */ /* 0x000fe200000000ff */
[----:B------:R-:W-:Y:S01]  /*bf40*/  FMUL.FTZ R54, R11, R54 ;  /* 0x000000360b367220 */ /* 0x000fe20000410000 */
[----:B------:R-:W-:Y:S01]  /*bf50*/  IADD3 R12, R9, -0x10, RZ ;  /* 0xfffffff0090c7810 */ /* 0x000fe20007ffe0ff */
[----:B------:R-:W-:Y:S01]  /*bf60*/  FMUL.FTZ R55, R11, R55 ;  /* 0x000000370b377220 */ /* 0x000fe20000410000 */
[----:B------:R-:W-:Y:S01]  /*bf70*/  @P3 IADD3 R12, R9, 0x10, RZ ;  /* 0x00000010090c3810 */ /* 0x000fe20007ffe0ff */
[C---:B------:R-:W-:Y:S01]  /*bf80*/  FMUL.FTZ R56, R10.reuse, R56 ;  /* 0x000000380a387220 */ /* 0x040fe20000410000 */
[----:B------:R-:W-:Y:S01]  /*bf90*/  SEL R13, R13, 0xffffffc0, !P2 ;  /* 0xffffffc00d0d7807 */ /* 0x000fe20005000000 */
[C---:B------:R-:W-:Y:S01]  /*bfa0*/  FMUL.FTZ R57, R10.reuse, R57 ;  /* 0x000000390a397220 */ /* 0x040fe20000410000 */
[----:B------:R-:W-:Y:S01]  /*bfb0*/  F2FP.F16.F32.PACK_AB R156, R157, R156 ;  /* 0x0000009c9d9c723e */ /* 0x000fe200000000ff */
[----:B------:R-:W-:Y:S01]  /*bfc0*/  FMUL.FTZ R58, R11, R58 ;  /* 0x0000003a0b3a7220 */ /* 0x000fe20000410000 */
[----:B------:R-:W-:Y:S01]  /*bfd0*/  F2FP.F16.F32.PACK_AB R158, R159, R158 ;  /* 0x0000009e9f9e723e */ /* 0x000fe200000000ff */
[----:B------:R-:W-:Y:S01]  /*bfe0*/  FMUL.FTZ R59, R11, R59 ;  /* 0x0000003b0b3b7220 */ /* 0x000fe20000410000 */
[----:B------:R-:W-:Y:S01]  /*bff0*/  F2FP.F16.F32.PACK_AB R36, R37, R36 ;  /* 0x000000242524723e */ /* 0x000fe200000000ff */
[C---:B------:R-:W-:Y:S01]  /*c000*/  FMUL.FTZ R60, R10.reuse, R60 ;  /* 0x0000003c0a3c7220 */ /* 0x040fe20000410000 */
[----:B------:R-:W-:Y:S01]  /*c010*/  F2FP.F16.F32.PACK_AB R38, R39, R38 ;  /* 0x000000262726723e */ /* 0x000fe200000000ff */
[C---:B------:R-:W-:Y:S01]  /*c020*/  FMUL.FTZ R61, R10.reuse, R61 ;  /* 0x0000003d0a3d7220 */ /* 0x040fe20000410000 */
[----:B------:R-:W-:Y:S01]  /*c030*/  IADD3 R14, R9, R7, RZ ;  /* 0x00000007090e7210 */ /* 0x000fe20007ffe0ff */
[C---:B------:R-:W-:Y:S01]  /*c040*/  FMUL.FTZ R62, R11.reuse, R62 ;  /* 0x0000003e0b3e7220 */ /* 0x040fe20000410000 */
        /* <DEDUP_REMOVED lines=21> */
[C---:B------:R-:W-:Y:S01]  /*c1a0*/  FMUL.FTZ R73, R10.reuse, R73 ;  /* 0x000000490a497220 */ /* 0x040fe20000410000 */
        /* <DEDUP_REMOVED lines=24> */
[C---:B------:R-:W-:Y:S01]  /*c330*/  FMUL.FTZ R85, R10.reuse, R85 ;  /* 0x000000550a557220 */ /* 0x040fe20000410000 */
[----:B------:R1:W-:Y:S01]  /*c340*/  STS [R7+0x400], R42 ;  /* 0x0004002a07007388 */ /* 0x0003e20000000800 */
        /* <DEDUP_REMOVED lines=35> */
[----:B------:R1:W-:Y:S01]  /*c580*/  STS [R9+0x4000], R60 ;  /* 0x0040003c09007388 */ /* 0x0003e20000000800 */
        /* <DEDUP_REMOVED lines=45> */
[C---:B------:R-:W-:Y:S01]  /*c860*/  FMUL.FTZ R124, R10.reuse, R124 ;  /* 0x0000007c0a7c7220 */ /* 0x040fe20000410000 */
        /* <DEDUP_REMOVED lines=85> */
.L_x_1747:
        /* <DEDUP_REMOVED lines=8> */
[----:B------:R-:W-:Y:S01]  /*ce40*/  SHF.R.S32.HI R20, RZ, 0x1f, R18 ;  /* 0x0000001fff147819 */ /* 0x000fe20000011412 */
[----:B------:R1:W-:Y:S01]  /*ce50*/  STS [R9+0xc400], R126 ;  /* 0x00c4007e09007388 */ /* 0x0003e20000000800 */
[----:B------:R-:W-:-:S03]  /*ce60*/  ISETP.EQ.AND P2, PT, RZ, UR5, P2 ;  /* 0x00000005ff007c0c */ /* 0x000fc60009742270 */
[----:B------:R-:W-:Y:S02]  /*ce70*/  STS [R12+0xc000], R128 ;  /* 0x00c000800c007388 */ /* 0x000fe40000000800 */
[----:B------:R-:W4:Y:S02]  /*ce80*/  @P1 LDC.64 R10, c[0x0][0x2c0] ;  /* 0x0000b000ff0a1b82 */ /* 0x000f240000000a00 */
[----:B------:R2:W-:Y:S04]  /*ce90*/  STS [R12+0xc400], R130 ;  /* 0x00c400820c007388 */ /* 0x0005e80000000800 */
[----:B------:R-:W-:Y:S02]  /*cea0*/  STS [R14+0xc000], R132 ;  /* 0x00c000840e007388 */ /* 0x000fe40000000800 */
[----:B------:R-:W-:-:S02]  /*ceb0*/  @!P2 PLOP3.LUT P6, PT, PT, PT, PT, 0x8, 0x0 ;  /* 0x000000000000a81c */ /* 0x000fc40003fce170 */
[----:B------:R-:W-:Y:S01]  /*cec0*/  @!P2 CS2R R22, SRZ ;  /* 0x000000000016a805 */ /* 0x000fe2000001ff00 */
[----:B------:R-:W-:Y:S04]  /*ced0*/  STS [R14+0xc400], R134 ;  /* 0x00c400860e007388 */ /* 0x000fe80000000800 */
[----:B------:R-:W-:Y:S04]  /*cee0*/  STS [R7+0xc000], R136 ;  /* 0x00c0008807007388 */ /* 0x000fe80000000800 */
[----:B------:R3:W-:Y:S01]  /*cef0*/  STS [R7+0xc400], R138 ;  /* 0x00c4008a07007388 */ /* 0x0007e20000000800 */
[----:B-1----:R-:W1:Y:S03]  /*cf00*/  @P1 LDC R9, c[0x0][0x2c0] ;  /* 0x0000b000ff091b82 */ /* 0x002e660000000800 */
[----:B------:R-:W-:Y:S01]  /*cf10*/  STS [R15+0xc000], R140 ;  /* 0x00c0008c0f007388 */ /* 0x000fe20000000800 */
[----:B----4-:R-:W-:-:S03]  /*cf20*/  @P1 IMAD R11, R11, R10, RZ ;  /* 0x0000000a0b0b1224 */ /* 0x010fc600078e02ff */
[----:B------:R-:W-:Y:S01]  /*cf30*/  STS [R15+0xc400], R142 ;  /* 0x00c4008e0f007388 */ /* 0x000fe20000000800 */
[----:B--2---:R-:W-:Y:S01]  /*cf40*/  LOP3.LUT R12, R3, 0xffffffe0, RZ, 0xc0, !PT ;  /* 0xffffffe0030c7812 */ /* 0x004fe200078ec0ff */
[----:B------:R-:W-:Y:S01]  /*cf50*/  @P1 IMAD.MOV.U32 R10, RZ, RZ, 0x1 ;  /* 0x00000001ff0a1424 */ /* 0x000fe200078e00ff */
[CC--:B------:R-:W-:Y:S01]  /*cf60*/  LEA.HI R3, R20.reuse, R18.reuse, RZ, 0x5 ;  /* 0x0000001214037211 */ /* 0x0c0fe200078f28ff */
[----:B------:R-:W-:Y:S01]  /*cf70*/  STS [R16+0xc000], R144 ;  /* 0x00c0009010007388 */ /* 0x000fe20000000800 */
[----:B------:R-:W-:Y:S01]  /*cf80*/  LEA.HI R20, R20, R18, RZ, 0x3 ;  /* 0x0000001214147211 */ /* 0x000fe200078f18ff */
[----:B------:R-:W-:Y:S01]  /*cf90*/  IMAD.IADD R4, R4, 0x1, -R12 ;  /* 0x0000000104047824 */ /* 0x000fe200078e0a0c */
[----:B------:R-:W-:Y:S01]  /*cfa0*/  LOP3.LUT R3, R3, 0xffffffe0, RZ, 0xc0, !PT ;  /* 0xffffffe003037812 */ /* 0x000fe200078ec0ff */
[----:B------:R2:W-:Y:S04]  /*cfb0*/  STS [R16+0xc400], R146 ;  /* 0x00c4009210007388 */ /* 0x0005e80000000800 */
[----:B------:R4:W-:Y:S04]  /*cfc0*/  STS [R17+0xc000], R152 ;  /* 0x00c0009811007388 */ /* 0x0009e80000000800 */
[----:B------:R4:W-:Y:S01]  /*cfd0*/  STS [R17+0xc400], R154 ;  /* 0x00c4009a11007388 */ /* 0x0009e20000000800 */
[----:B---3--:R-:W3:Y:S01]  /*cfe0*/  S2R R7, SR_CTAID.Y ;  /* 0x0000000000077919 */ /* 0x008ee20000002600 */
[----:B------:R-:W1:Y:S02]  /*cff0*/  S2R R24, SR_CTAID.Z ;  /* 0x0000000000187919 */ /* 0x000e640000002700 */
[----:B------:R4:W-:Y:S04]  /*d000*/  STS [R13+0xc000], R148 ;  /* 0x00c000940d007388 */ /* 0x0009e80000000800 */
[----:B------:R4:W-:Y:S01]  /*d010*/  STS [R13+0xc400], R150 ;  /* 0x00c400960d007388 */ /* 0x0009e20000000800 */
[----:B--2---:R-:W2:Y:S01]  /*d020*/  @P4 LDC R16, c[0x0][0x2e8] ;  /* 0x0000ba00ff104b82 */ /* 0x004ea20000000800 */
[----:B------:R-:W-:Y:S05]  /*d030*/  @!P2 BRA `(.L_x_1748) ;  /* 0x000000000020a947 */ /* 0x000fea0003800000 */
        /* <DEDUP_REMOVED lines=8> */
.L_x_1748:
[----:B------:R-:W-:Y:S05]  /*d0c0*/  @P1 BRA `(.L_x_1749) ;  /* 0x0000000000181947 */ /* 0x000fea0003800000 */
[----:B------:R-:W3:Y:S01]  /*d0d0*/  LDC R11, c[0x0][0x2c4] ;  /* 0x0000b100ff0b7b82 */ /* 0x000ee20000000800 */
[----:B------:R-:W-:Y:S02]  /*d0e0*/  ISETP.NE.AND P1, PT, RZ, UR7, PT ;  /* 0x00000007ff007c0c */ /* 0x000fe4000bf25270 */
[----:B-1----:R-:W-:-:S05]  /*d0f0*/  MOV R9, 0x1 ;  /* 0x0000000100097802 */ /* 0x002fca0000000f00 */
[----:B------:R-:W1:Y:S08]  /*d100*/  LDC R10, c[0x0][0x270] ;  /* 0x00009c00ff0a7b82 */ /* 0x000e700000000800 */
[----:B---3--:R-:W1:Y:S02]  /*d110*/  @P1 LDC R11, c[0x0][0x2e4] ;  /* 0x0000b900ff0b1b82 */ /* 0x008e640000000800 */
[----:B-1----:R-:W-:-:S07]  /*d120*/  IMAD R10, R11, R10, RZ ;  /* 0x0000000a0b0a7224 */ /* 0x002fce00078e02ff */
.L_x_1749:
[----:B------:R-:W-:Y:S01]  /*d130*/  BAR.SYNC.DEFER_BLOCKING 0x0 ;  /* 0x0000000000007b1d */ /* 0x000fe20000010000 */
[----:B------:R-:W-:Y:S01]  /*d140*/  SHF.R.S32.HI R20, RZ, 0x3, R20 ;  /* 0x00000003ff147819 */ /* 0x000fe20000011414 */
[----:B------:R-:W-:Y:S01]  /*d150*/  IMAD.IADD R3, R18, 0x1, -R3 ;  /* 0x0000000112037824 */ /* 0x000fe200078e0a03 */
[----:B------:R-:W-:Y:S01]  /*d160*/  LOP3.LUT P5, RZ, R4, 0x3, RZ, 0xc0, !PT ;  /* 0x0000000304ff7812 */ /* 0x000fe200078ac0ff */
[----:B---3--:R-:W-:Y:S01]  /*d170*/  IMAD R10, R7, R10, RZ ;  /* 0x0000000a070a7224 */ /* 0x008fe200078e02ff */
[----:B------:R-:W-:Y:S01]  /*d180*/  SHF.R.S32.HI R18, RZ, 0x1f, R8 ;  /* 0x0000001fff127819 */ /* 0x000fe20000011408 */
[----:B------:R3:W3:Y:S01]  /*d190*/  @P0 MUFU.LG2 R19, R5 ;  /* 0x0000000500130308 */ /* 0x0006e20000000c00 */
[----:B----4-:R-:W-:Y:S02]  /*d1a0*/  VIADD R17, R20, 0x20 ;  /* 0x0000002014117836 */ /* 0x010fe40000000000 */
[----:B------:R-:W-:Y:S01]  /*d1b0*/  @P4 FMUL.FTZ R6, R6, 0.69314718246459960938 ;  /* 0x3f31721806064820 */ /* 0x000fe20000410000 */
[----:B------:R-:W-:Y:S01]  /*d1c0*/  VIADD R4, R20, 0x40 ;  /* 0x0000004014047836 */ /* 0x000fe20000000000 */
[----:B------:R-:W-:Y:S01]  /*d1d0*/  LEA.HI R18, R18, R8, RZ, 0x3 ;  /* 0x0000000812127211 */ /* 0x000fe200078f18ff */
[----:B------:R-:W-:Y:S01]  /*d1e0*/  IMAD.MOV.U32 R7, RZ, RZ, 0x7f800000 ;  /* 0x7f800000ff077424 */ /* 0x000fe200078e00ff */
[----:B------:R-:W-:Y:S01]  /*d1f0*/  ISETP.GE.AND P2, PT, R17, UR16, PT ;  /* 0x0000001011007c0c */ /* 0x000fe2000bf46270 */
[----:B--2---:R-:W-:Y:S01]  /*d200*/  @P4 FFMA.FTZ R7, R2, R16, R6 ;  /* 0x0000001002074223 */ /* 0x004fe20000010006 */
[----:B------:R-:W-:Y:S01]  /*d210*/  SEL R17, R10, RZ, !P6 ;  /* 0x000000ff0a117207 */ /* 0x000fe20007000000 */
[----:B-1----:R-:W-:Y:S01]  /*d220*/  IMAD R10, R9, UR4, RZ ;  /* 0x00000004090a7c24 */ /* 0x002fe2000f8e02ff */
[----:B------:R-:W-:Y:S01]  /*d230*/  ISETP.GE.AND P1, PT, R4, UR16, PT ;  /* 0x0000001004007c0c */ /* 0x000fe2000bf26270 */
[----:B------:R-:W-:Y:S01]  /*d240*/  BSSY B0, `(.L_x_1750) ;  /* 0x0000026000007945 */ /* 0x000fe20003800000 */
[----:B------:R-:W-:Y:S01]  /*d250*/  SHF.R.S32.HI R4, RZ, 0x1f, R3 ;  /* 0x0000001fff047819 */ /* 0x000fe20000011403 */
[----:B------:R-:W-:Y:S01]  /*d260*/  IMAD R17, R24, R11, R17 ;  /* 0x0000000b18117224 */ /* 0x000fe200078e0211 */
[----:B------:R-:W-:Y:S01]  /*d270*/  LOP3.LUT R18, R18, 0xffffff8, RZ, 0xc0, !PT ;  /* 0x0ffffff812127812 */ /* 0x000fe200078ec0ff */
[----:B------:R-:W-:Y:S01]  /*d280*/  IMAD.SHL.U32 R10, R10, 0x80, RZ ;  /* 0x000000800a0a7824 */ /* 0x000fe200078e00ff */
[----:B------:R-:W-:Y:S01]  /*d290*/  LEA.HI R4, R4, R3, RZ, 0x2 ;  /* 0x0000000304047211 */ /* 0x000fe200078f10ff */
[----:B---3--:R-:W1:Y:S01]  /*d2a0*/  @P0 LDC R5, c[0x0][0x2e8] ;  /* 0x0000ba00ff050b82 */ /* 0x008e620000000800 */
[----:B------:R2:W3:Y:S01]  /*d2b0*/  LDS.128 R12, [R223+0x3000] ;  /* 0x00300000df0c7984 */ /* 0x0004e20000000c00 */
[----:B------:R-:W-:Y:S01]  /*d2c0*/  IMAD.IADD R18, R8, 0x1, -R18 ;  /* 0x0000000108127824 */ /* 0x000fe200078e0a12 */
[----:B------:R-:W-:Y:S01]  /*d2d0*/  SHF.R.S32.HI R4, RZ, 0x2, R4 ;  /* 0x00000002ff047819 */ /* 0x000fe20000011404 */
[----:B------:R-:W-:Y:S01]  /*d2e0*/  @P0 FMUL.FTZ R19, R19, 0.69314718246459960938 ;  /* 0x3f31721813130820 */ /* 0x000fe20000410000 */
[--C-:B------:R-:W-:Y:S01]  /*d2f0*/  IADD3 R8, P6, P4, R10, R22, R17.reuse ;  /* 0x000000160a087210 */ /* 0x100fe20007cde011 */
[----:B------:R-:W-:Y:S01]  /*d300*/  IMAD.MOV.U32 R6, RZ, RZ, 0x7f800000 ;  /* 0x7f800000ff067424 */ /* 0x000fe200078e00ff */
[----:B------:R-:W-:Y:S01]  /*d310*/  SHF.R.S32.HI R2, RZ, 0x1f, R10 ;  /* 0x0000001fff027819 */ /* 0x000fe2000001140a */
[----:B------:R-:W-:Y:S01]  /*d320*/  IMAD R18, R18, 0x10, R4 ;  /* 0x0000001012127824 */ /* 0x000fe200078e0204 */
[----:B------:R-:W-:-:S02]  /*d330*/  SHF.R.S32.HI R17, RZ, 0x1f, R17 ;  /* 0x0000001fff117819 */ /* 0x000fc40000011411 */
[----:B------:R-:W-:Y:S02]  /*d340*/  ISETP.GE.AND P3, PT, R236, UR16, PT ;  /* 0x00000010ec007c0c */ /* 0x000fe4000bf66270 */
[----:B------:R-:W-:Y:S01]  /*d350*/  IADD3.X R17, R2, R23, R17, P6, P4 ;  /* 0x0000001702117210 */ /* 0x000fe200037e8411 */
[----:B-1----:R-:W-:Y:S01]  /*d360*/  @P0 FFMA.FTZ R6, R0, R5, R19 ;  /* 0x0000000500060223 */ /* 0x002fe20000010013 */
[----:B--23--:R-:W-:Y:S09]  /*d370*/  @P5 BRA `(.L_x_1751) ;  /* 0x0000000000485947 */ /* 0x00cff20003800000 */
        /* <DEDUP_REMOVED lines=18> */
.L_x_1751:
[----:B------:R-:W-:Y:S05]  /*d4a0*/  BSYNC B0 ;  /* 0x0000000000007941 */ /* 0x000fea0003800000 */
.L_x_1750:
[----:B-1----:R-:W-:Y:S01]  /*d4b0*/  SHF.R.S32.HI R4, RZ, 0x1f, R24 ;  /* 0x0000001fff047819 */ /* 0x002fe20000011418 */
[----:B------:R-:W-:Y:S01]  /*d4c0*/  ULDC.64 UR4, c[0x0][0x2a0] ;  /* 0x0000a80000047ab9 */ /* 0x000fe20000000a00 */
[----:B------:R-:W-:Y:S01]  /*d4d0*/  SHF.R.S32.HI R3, RZ, 0x1f, R234 ;  /* 0x0000001fff037819 */ /* 0x000fe200000114ea */
[----:B------:R-:W-:Y:S01]  /*d4e0*/  IMAD.U32 R2, RZ, RZ, UR18 ;  /* 0x00000012ff027e24 */ /* 0x000fe2000f8e00ff */
[----:B------:R-:W-:Y:S01]  /*d4f0*/  IADD3 R6, P0, R234, UR10, RZ ;  /* 0x0000000aea067c10 */ /* 0x000fe2000ff1e0ff */
[----:B------:R-:W-:Y:S01]  /*d500*/  IMAD R4, R4, UR4, RZ ;  /* 0x0000000404047c24 */ /* 0x000fe2000f8e02ff */
[----:B------:R-:W-:Y:S01]  /*d510*/  SHF.R.S32.HI R21, RZ, 0x1f, R20 ;  /* 0x0000001fff157819 */ /* 0x000fe20000011414 */
[----:B------:R1:W2:Y:S01]  /*d520*/  LDS.128 R16, [R223+0x4000] ;  /* 0x00400000df107984 */ /* 0x0002a20000000c00 */
        /* <DEDUP_REMOVED lines=8> */
[----:B------:R1:W4:Y:S03]  /*d5b0*/  LDS.128 R20, [R223] ;  /* 0x00000000df147984 */ /* 0x0003260000000c00 */
        /* <DEDUP_REMOVED lines=17> */
[----:B----4-:R4:W-:Y:S04]  /*d6d0*/  @!P6 STG.E.128 desc[UR28][R30.64], R20 ;  /* 0x000000141e00e986 */ /* 0x0109e8000c101d1c */
[----:B--2---:R4:W-:Y:S04]  /*d6e0*/  @!P5 STG.E.128 desc[UR28][R30.64+0x80], R16 ;  /* 0x000080101e00d986 */ /* 0x0049e8000c101d1c */
[----:B---3--:R4:W-:Y:S04]  /*d6f0*/  @!P4 STG.E.128 desc[UR28][R30.64+0x100], R8 ;  /* 0x000100081e00c986 */ /* 0x0089e8000c101d1c */
[----:B-1----:R4:W-:Y:S02]  /*d700*/  @!P3 STG.E.128 desc[UR28][R30.64+0x180], R4 ;  /* 0x000180041e00b986 */ /* 0x0029e4000c101d1c */
.L_x_1753:
[----:B------:R-:W-:Y:S05]  /*d710*/  BSYNC B0 ;  /* 0x0000000000007941 */ /* 0x000fea0003800000 */
.L_x_1752:
[----:B----4-:R4:W4:Y:S01]  /*d720*/  LDS.128 R20, [R223+0x1000] ;  /* 0x00100000df147984 */ /* 0x0109220000000c00 */
[----:B------:R-:W-:Y:S03]  /*d730*/  BSSY B0, `(.L_x_1754) ;  /* 0x000001a000007945 */ /* 0x000fe60003800000 */
[----:B--2---:R2:W2:Y:S04]  /*d740*/  LDS.128 R16, [R223+0x5000] ;  /* 0x00500000df107984 */ /* 0x0044a80000000c00 */
        /* <DEDUP_REMOVED lines=20> */
[----:B----4-:R4:W-:Y:S04]  /*d890*/  @!P5 STG.E.128 desc[UR28][R28.64], R20 ;  /* 0x000000141c00d986 */ /* 0x0109e8000c101d1c */
[----:B--2---:R4:W-:Y:S04]  /*d8a0*/  @!P4 STG.E.128 desc[UR28][R28.64+0x80], R16 ;  /* 0x000080101c00c986 */ /* 0x0049e8000c101d1c */
[----:B------:R4:W-:Y:S04]  /*d8b0*/  @!P3 STG.E.128 desc[UR28][R28.64+0x100], R8 ;  /* 0x000100081c00b986 */ /* 0x0009e8000c101d1c */
[----:B-1----:R4:W-:Y:S02]  /*d8c0*/  @!P2 STG.E.128 desc[UR28][R28.64+0x180], R4 ;  /* 0x000180041c00a986 */ /* 0x0029e4000c101d1c */
.L_x_1755:
[----:B------:R-:W-:Y:S05]  /*d8d0*/  BSYNC B0 ;  /* 0x0000000000007941 */ /* 0x000fea0003800000 */
.L_x_1754:
[----:B----4-:R4:W3:Y:S01]  /*d8e0*/  LDS.128 R20, [R223+0x2000] ;  /* 0x00200000df147984 */ /* 0x0108e20000000c00 */
[----:B------:R-:W-:Y:S03]  /*d8f0*/  BSSY B0, `(.L_x_1756) ;  /* 0x000001a000007945 */ /* 0x000fe60003800000 */
[----:B--2---:R4:W2:Y:S04]  /*d900*/  LDS.128 R16, [R223+0x6000] ;  /* 0x00600000df107984 */ /* 0x0048a80000000c00 */
[----:B------:R4:W2:Y:S04]  /*d910*/  LDS.128 R8, [R223+0xa000] ;  /* 0x00a00000df087984 */ /* 0x0008a80000000c00 */
        /* <DEDUP_REMOVED lines=19> */
[----:B---3--:R3:W-:Y:S04]  /*da50*/  @!P4 STG.E.128 desc[UR28][R28.64], R20 ;  /* 0x000000141c00c986 */ /* 0x0087e8000c101d1c */
[----:B--2---:R3:W-:Y:S04]  /*da60*/  @!P3 STG.E.128 desc[UR28][R28.64+0x80], R16 ;  /* 0x000080101c00b986 */ /* 0x0047e8000c101d1c */
[----:B------:R3:W-:Y:S04]  /*da70*/  @!P2 STG.E.128 desc[UR28][R28.64+0x100], R8 ;  /* 0x000100081c00a986 */ /* 0x0007e8000c101d1c */
[----:B-1----:R3:W-:Y:S02]  /*da80*/  @!P1 STG.E.128 desc[UR28][R28.64+0x180], R4 ;  /* 0x000180041c009986 */ /* 0x0027e4000c101d1c */
.L_x_1757:
[----:B------:R-:W-:Y:S05]  /*da90*/  BSYNC B0 ;  /* 0x0000000000007941 */ /* 0x000fea0003800000 */
.L_x_1756:
[----:B--23--:R2:W3:Y:S04]  /*daa0*/  LDS.128 R8, [R223+0x7000] ;  /* 0x00700000df087984 */ /* 0x00c4e80000000c00 */
        /* <DEDUP_REMOVED lines=21> */
[----:B---3--:R2:W-:Y:S04]  /*dc00*/  @!P2 STG.E.128 desc[UR28][R22.64+0x80], R8 ;  /* 0x000080081600a986 */ /* 0x0085e8000c101d1c */
[----:B-1----:R2:W-:Y:S02]  /*dc10*/  @!P1 STG.E.128 desc[UR28][R22.64+0x100], R4 ;  /* 0x0001000416009986 */ /* 0x0025e4000c101d1c */
[----:B------:R-:W-:Y:S05]  /*dc20*/  @P0 EXIT ;  /* 0x000000000000094d */ /* 0x000fea0003800000 */
[----:B------:R-:W-:Y:S01]  /*dc30*/  STG.E.128 desc[UR28][R22.64+0x180], R16 ;  /* 0x0001801016007986 */ /* 0x000fe2000c101d1c */
[----:B------:R-:W-:Y:S05]  /*dc40*/  EXIT ;  /* 0x000000000000794d */ /* 0x000fea0003800000 */
.L_x_1721:
[----:B------:R-:W1:Y:S01]  /*dc50*/  S2R R9, SR_TID.X ;  /* 0x0000000000097919 */ /* 0x000e620000002100 */
        /* <DEDUP_REMOVED lines=19> */
[----:B-1----:R-:W-:Y:S01]  /*dd90*/  LEA.HI R0, R0, R9, RZ, 0x3 ;  /* 0x0000000900007211 */ /* 0x002fe200078f18ff */
        /* <DEDUP_REMOVED lines=25> */
[C---:B------:R-:W-:Y:S01]  /*df30*/  LEA.HI.X.SX32 R3, R9.reuse, UR7, 0x1, P0 ;  /* 0x0000000709037c11 */ /* 0x040fe200080f0eff */
        /* <DEDUP_REMOVED lines=41> */
.L_x_1759:
[----:B------:R-:W-:Y:S05]  /*e1d0*/  BSYNC B0 ;  /* 0x0000000000007941 */ /* 0x000fea0003800000 */
.L_x_1758:
        /* <DEDUP_REMOVED lines=25> */
.L_x_1761:
[----:B------:R-:W-:Y:S05]  /*e370*/  BSYNC B0 ;  /* 0x0000000000007941 */ /* 0x000fea0003800000 */
.L_x_1760:
        /* <DEDUP_REMOVED lines=24> */
.L_x_1763:
[----:B------:R-:W-:Y:S05]  /*e500*/  BSYNC B0 ;  /* 0x0000000000007941 */ /* 0x000fea0003800000 */
.L_x_1762:
        /* <DEDUP_REMOVED lines=27> */
.L_x_1765:
[----:B------:R-:W-:Y:S05]  /*e6c0*/  BSYNC B0 ;  /* 0x0000000000007941 */ /* 0x000fea0003800000 */
.L_x_1764:
        /* <DEDUP_REMOVED lines=10> */
.L_x_1767:
[----:B------:R-:W-:Y:S05]  /*e770*/  BSYNC B0 ;  /* 0x0000000000007941 */ /* 0x000fea0003800000 */
.L_x_1766:
        /* <DEDUP_REMOVED lines=10> */
.L_x_1769:
[----:B------:R-:W-:Y:S05]  /*e820*/  BSYNC B0 ;  /* 0x0000000000007941 */ /* 0x000fea0003800000 */
.L_x_1768:
        /* <DEDUP_REMOVED lines=10> */
.L_x_1771:
[----:B------:R-:W-:Y:S05]  /*e8d0*/  BSYNC B0 ;  /* 0x0000000000007941 */ /* 0x000fea0003800000 */
.L_x_1770:
        /* <DEDUP_REMOVED lines=10> */
.L_x_1772:
        /* <DEDUP_REMOVED lines=16> */
.L_x_2419:


//--------------------- .text._ZN5flash16flash_fwd_kernelI23Flash_fwd_kernel_traitsILi256ELi128ELi64ELi8ELb0ELb0EN7cutlass6half_tE19Flash_kernel_traitsILi256ELi128ELi64ELi8ES3_EELb1ELb0ELb0ELb0ELb0ELb0ELb0ELb1EEEvNS_16Flash_fwd_paramsE --------------------------
	.section	.text._ZN5flash16flash_fwd_kernelI23Flash_fwd_kernel_traitsILi256ELi128ELi64ELi8ELb0ELb0EN7cutlass6half_tE19Flash_kernel_traitsILi256ELi128ELi64ELi8ES3_EELb1ELb0ELb0ELb0ELb0ELb0ELb0ELb1EEEvNS_16Flash_fwd_paramsE,"ax",@progbits
	.align	128
        .global         _ZN5flash16flash_fwd_kernelI23Flash_fwd_kernel_traitsILi256ELi128ELi64ELi8ELb0ELb0EN7cutlass6half_tE19Flash_kernel_traitsILi256ELi128ELi64ELi8ES3_EELb1ELb0ELb0ELb0ELb0ELb0ELb0ELb1EEEvNS_16Flash_fwd_paramsE
        .type           _ZN5flash16flash_fwd_kernelI23Flash_fwd_kernel_traitsILi256ELi128ELi64ELi8ELb0ELb0EN7cutlass6half_tE19Flash_kernel_traitsILi256ELi128ELi64ELi8ES3_EELb1ELb0ELb0ELb0ELb0ELb0ELb0ELb1EEEvNS_16Flash_fwd_paramsE,@function
        .size           _ZN5flash16flash_fwd_kernelI23Flash_fwd_kernel_traitsILi256ELi128ELi64ELi8ELb0ELb0EN7cutlass6half_tE19Flash_kernel_traitsILi256ELi128ELi64ELi8ES3_EELb1ELb0ELb0ELb0ELb0ELb0ELb0ELb1EEEvNS_16Flash_fwd_paramsE,(.L_x_2420 - _ZN5flash16flash_fwd_kernelI23Flash_fwd_kernel_traitsILi256ELi128ELi64ELi8ELb0ELb0EN7cutlass6half_tE19Flash_kernel_traitsILi256ELi128ELi64ELi8ES3_EELb1ELb0ELb0ELb0ELb0ELb0ELb0ELb1EEEvNS_16Flash_fwd_paramsE)
        .other          _ZN5flash16flash_fwd_kernelI23Flash_fwd_kernel_traitsILi256ELi128ELi64ELi8ELb0ELb0EN7cutlass6half_tE19Flash_kernel_traitsILi256ELi128ELi64ELi8ES3_EELb1ELb0ELb0ELb0ELb0ELb0ELb0ELb1EEEvNS_16Flash_fwd_paramsE,@"STO_CUDA_ENTRY STV_DEFAULT"
_ZN5flash16flash_fwd_kernelI23Flash_fwd_kernel_traitsILi256ELi128ELi64ELi8ELb0ELb0EN7cutlass6half_tE19Flash_kernel_traitsILi256ELi128ELi64ELi8ES3_EELb1ELb0ELb0ELb0ELb0ELb0ELb0ELb1EEEvNS_16Flash_fwd_paramsE:
.text._ZN5flash16flash_fwd_kernelI23Flash_fwd_kernel_traitsILi256ELi128ELi64ELi8ELb0ELb0EN7cutlass6half_tE19Flash_kernel_traitsILi256ELi128ELi64ELi8ES3_EELb1ELb0ELb0ELb0ELb0ELb0ELb0ELb1EEEvNS_16Flash_fwd_paramsE:
        /* <DEDUP_REMOVED lines=84> */
.L_x_1773:
[----:B------:R-:W-:-:S05]  /*0540*/  ULDC UR4, c[0x0][0x2c8] ;  /* 0x0000b20000047ab9 */ /* 0x000fca0000000800 */
.L_x_1774:
        /* <DEDUP_REMOVED lines=35> */
[----:B------:R-:W-:Y:S01]  /*0780*/  @UP1 ULDC.64 UR8, c[0x0][0x240] ;  /* 0x0000900000081ab9 */ /* 0x000fe20000000a00 */
[----:B------:R-:W-:Y:S01]  /*0790*/  @!UP1 USHF.R.S32.HI UR4, URZ, 0x1f, UR19 ;  /* 0x0000001f3f049899 */ /* 0x000fe20008011413 */
[----:B------:R-:W-:Y:S01]  /*07a0*/  SHF.R.S32.HI R0, RZ, 0x1f, R6 ;  /* 0x0000001fff007819 */ /* 0x000fe20000011406 */
[----:B------:R-:W-:-:S02]  /*07b0*/  @UP1 UIMAD.WIDE.U32 UR36, UR16, UR8, URZ ;  /* 0x00000008102412a5 */ /* 0x000fc4000f8e003f */
[----:B------:R-:W-:Y:S02]  /*07c0*/  @UP0 UIADD3 UR24, UR20, UR10, URZ ;  /* 0x0000000a14180290 */ /* 0x000fe4000fffe03f */
[----:B------:R-:W-:Y:S01]  /*07d0*/  @UP1 UIMAD UR8, UR16, UR9, UR37 ;  /* 0x00000009100812a4 */ /* 0x000fe2000f8e0225 */
[----:B------:R-:W-:Y:S02]  /*07e0*/  @!UP1 ULDC.64 UR6, c[0x0][0x228] ;  /* 0x00008a0000069ab9 */ /* 0x000fe40000000a00 */
[----:B------:R-:W-:Y:S01]  /*07f0*/  ULDC UR9, c[0x0][0x270] ;  /* 0x00009c0000097ab9 */ /* 0x000fe20000000800 */
[----:B------:R-:W-:Y:S01]  /*0800*/  @UP0 ULDC.64 UR12, c[0x0][0x248] ;  /* 0x00009200000c0ab9 */ /* 0x000fe20000000a00 */
[----:B------:R-:W-:Y:S02]  /*0810*/  UIMAD UR9, UR19, UR9, UR15 ;  /* 0x00000009130972a4 */ /* 0x000fe4000f8e020f */
[----:B------:R-:W-:Y:S02]  /*0820*/  @!UP1 UIMAD UR4, UR4, UR6, URZ ;  /* 0x00000006040492a4 */ /* 0x000fe4000f8e023f */
[----:B------:R-:W-:-:S02]  /*0830*/  UIMAD UR35, UR9, UR35, UR34 ;  /* 0x00000023092372a4 */ /* 0x000fc4000f8e0222 */
[----:B------:R-:W-:Y:S02]  /*0840*/  USHF.L.U32 UR9, UR9, 0x5, URZ ;  /* 0x0000000509097899 */ /* 0x000fe4000800063f */
[----:B------:R-:W-:Y:S02]  /*0850*/  @!UP1 UIMAD.WIDE.U32 UR28, UR19, UR6, URZ ;  /* 0x00000006131c92a5 */ /* 0x000fe4000f8e003f */
[----:B------:R-:W-:Y:S02]  /*0860*/  @UP0 UIMAD.WIDE.U32 UR38, UR24, UR12, URZ ;  /* 0x0000000c182602a5 */ /* 0x000fe4000f8e003f */
[----:B------:R-:W-:Y:S01]  /*0870*/  IADD3 R116, P2, P1, R9, UR9, R6 ;  /* 0x0000000909747c10 */ /* 0x000fe2000f95e006 */
[----:B------:R-:W-:Y:S02]  /*0880*/  USHF.R.S32.HI UR6, URZ, 0x1f, UR9 ;  /* 0x0000001f3f067899 */ /* 0x000fe40008011409 */
[----:B------:R-:W-:Y:S02]  /*0890*/  @!UP1 UIMAD UR7, UR19, UR7, UR4 ;  /* 0x00000007130792a4 */ /* 0x000fe4000f8e0204 */
[----:B------:R1:W-:Y:S01]  /*08a0*/  STL [R1+0xb4], R116 ;  /* 0x0000b47401007387 */ /* 0x0003e20000100800 */
[----:B------:R-:W-:Y:S01]  /*08b0*/  @UP0 UIMAD UR24, UR24, UR13, URZ ;  /* 0x0000000d181802a4 */ /* 0x000fe2000f8e023f */
[----:B------:R-:W-:Y:S01]  /*08c0*/  IADD3.X R252, R8, UR6, R0, P2, P1 ;  /* 0x0000000608fc7c10 */ /* 0x000fe200097e2400 */
[----:B------:R-:W-:Y:S01]  /*08d0*/  @UP1 UMOV UR4, UR36 ;  /* 0x0000002400041c82 */ /* 0x000fe20008000000 */
[----:B------:R-:W-:-:S02]  /*08e0*/  UIMAD UR35, UR35, UR23, URZ ;  /* 0x00000017232372a4 */ /* 0x000fc4000f8e023f */
        /* <DEDUP_REMOVED lines=18> */
.L_x_1776:
[----:B------:R-:W-:Y:S01]  /*0a10*/  ULDC UR6, c[0x0][0x278] ;  /* 0x00009e0000067ab9 */ /* 0x000fe20000000800 */
[----:B------:R-:W2:Y:S01]  /*0a20*/  S2R R2, SR_CTAID.Z ;  /* 0x0000000000027919 */ /* 0x000ea20000002700 */
[----:B------:R-:W-:Y:S01]  /*0a30*/  IMAD.U32 R0, RZ, RZ, UR6 ;  /* 0x00000006ff007e24 */ /* 0x000fe2000f8e00ff */
[----:B------:R-:W-:Y:S01]  /*0a40*/  UMOV UR28, URZ ;  /* 0x0000003f001c7c82 */ /* 0x000fe20008000000 */
[----:B------:R-:W-:Y:S02]  /*0a50*/  LEA.HI R9, R10, R101, RZ, 0x4 ;  /* 0x000000650a097211 */ /* 0x000fe400078f20ff */
[----:B------:R-:W-:Y:S02]  /*0a60*/  SHF.R.S32.HI R113, RZ, 0x5, R4 ;  /* 0x00000005ff717819 */ /* 0x000fe40000011404 */
[----:B------:R-:W-:Y:S02]  /*0a70*/  IABS R0, R0 ;  /* 0x0000000000007213 */ /* 0x000fe40000000000 */
[----:B------:R-:W-:-:S02]  /*0a80*/  SHF.R.S32.HI R7, RZ, 0x4, R9 ;  /* 0x00000004ff077819 */ /* 0x000fc40000011409 */
[----:B------:R-:W-:Y:S02]  /*0a90*/  R2UR UR9, R0 ;  /* 0x00000000000972ca */ /* 0x000fe400000e0000 */
[----:B------:R-:W-:Y:S02]  /*0aa0*/  SHF.R.S32.HI R4, RZ, 0x1f, R4 ;  /* 0x0000001fff047819 */ /* 0x000fe40000011404 */
[----:B------:R-:W-:Y:S02]  /*0ab0*/  LEA.HI R3, R9, R7, RZ, 0x1 ;  /* 0x0000000709037211 */ /* 0x000fe400078f08ff */
[----:B------:R-:W-:Y:S02]  /*0ac0*/  SHF.R.S32.HI R8, RZ, 0x1f, R6 ;  /* 0x0000001fff087819 */ /* 0x000fe40000011406 */
[----:B------:R-:W-:-:S05]  /*0ad0*/  LOP3.LUT R3, R3, 0xfffffffe, RZ, 0xc0, !PT ;  /* 0xfffffffe03037812 */ /* 0x000fca00078ec0ff */
[----:B------:R-:W3:Y:S01]  /*0ae0*/  I2F.RP R0, UR9 ;  /* 0x0000000900007d06 */ /* 0x000ee20008209400 */
[----:B------:R-:W-:Y:S01]  /*0af0*/  IMAD.IADD R29, R7, 0x1, -R3 ;  /* 0x00000001071d7824 */ /* 0x000fe200078e0a03 */
[----:B------:R-:W-:-:S06]  /*0b00*/  LOP3.LUT R3, R9, 0xfffffff0, RZ, 0xc0, !PT ;  /* 0xfffffff009037812 */ /* 0x000fcc00078ec0ff */
[----:B---3--:R-:W3:Y:S02]  /*0b10*/  MUFU.RCP R0, R0 ;  /* 0x0000000000007308 */ /* 0x008ee40000001000 */
[----:B---3--:R-:W-:-:S06]  /*0b20*/  VIADD R0, R0, 0xffffffe ;  /* 0x0ffffffe00007836 */ /* 0x008fcc0000000000 */
[----:B------:R-:W3:Y:S02]  /*0b30*/  F2I.FTZ.U32.TRUNC.NTZ R0, R0 ;  /* 0x0000000000007305 */ /* 0x000ee4000021f000 */
[----:B---3--:R-:W-:Y:S02]  /*0b40*/  R2UR UR29, R0 ;  /* 0x00000000001d72ca */ /* 0x008fe400000e0000 */
[----:B--2---:R-:W-:-:S04]  /*0b50*/  IABS R0, R2 ;  /* 0x0000000200007213 */ /* 0x004fc80000000000 */
[----:B------:R-:W-:Y:S02]  /*0b60*/  R2UR UR7, R0 ;  /* 0x00000000000772ca */ /* 0x000fe400000e0000 */
[----:B------:R-:W-:-:S04]  /*0b70*/  LEA.HI R0, R10, R101, RZ, 0x3 ;  /* 0x000000650a007211 */ /* 0x000fc800078f18ff */
[----:B------:R-:W-:Y:S01]  /*0b80*/  LOP3.LUT R2, R0, 0xfffffff8, RZ, 0xc0, !PT ;  /* 0xfffffff800027812 */ /* 0x000fe200078ec0ff */
[----:B------:R-:W-:Y:S01]  /*0b90*/  UIADD3 UR11, URZ, -UR29, URZ ;  /* 0x8000001d3f0b7290 */ /* 0x000fe2000fffe03f */
[----:B------:R-:W-:-:S03]  /*0ba0*/  SHF.R.S32.HI R240, RZ, 0x3, R0 ;  /* 0x00000003fff07819 */ /* 0x000fc60000011400 */
[----:B------:R-:W-:Y:S01]  /*0bb0*/  UIMAD UR11, UR11, UR9, URZ ;  /* 0x000000090b0b72a4 */ /* 0x000fe2000f8e023f */
[----:B------:R-:W-:Y:S01]  /*0bc0*/  IMAD.IADD R28, R101, 0x1, -R2 ;  /* 0x00000001651c7824 */ /* 0x000fe200078e0a02 */
[----:B------:R-:W-:Y:S01]  /*0bd0*/  LEA.HI R2, R4, R113, RZ, 0x3 ;  /* 0x0000007104027211 */ /* 0x000fe200078f18ff */
[----:B------:R-:W-:Y:S01]  /*0be0*/  IMAD.SHL.U32 R0, R240, 0x40, RZ ;  /* 0x00000040f0007824 */ /* 0x000fe200078e00ff */
[----:B------:R-:W-:Y:S01]  /*0bf0*/  UIMAD.WIDE.U32 UR28, UR29, UR11, UR28 ;  /* 0x0000000b1d1c72a5 */ /* 0x000fe2000f8e001c */
[----:B------:R-:W-:Y:S01]  /*0c00*/  IMAD.SHL.U32 R40, R28, 0x8, RZ ;  /* 0x000000081c287824 */ /* 0x000fe200078e00ff */
[----:B------:R-:W-:Y:S02]  /*0c10*/  LOP3.LUT R2, R2, 0xffffff8, RZ, 0xc0, !PT ;  /* 0x0ffffff802027812 */ /* 0x000fe400078ec0ff */
[----:B------:R-:W-:Y:S02]  /*0c20*/  LOP3.LUT R0, R0, 0x1c0, RZ, 0xc0, !PT ;  /* 0x000001c000007812 */ /* 0x000fe400078ec0ff */
[--C-:B------:R-:W-:Y:S01]  /*0c30*/  SHF.R.S32.HI R41, RZ, 0x1f, R40.reuse ;  /* 0x0000001fff297819 */ /* 0x100fe20000011428 */
[----:B------:R-:W-:Y:S01]  /*0c40*/  UMOV UR11, UR29 ;  /* 0x0000001d000b7c82 */ /* 0x000fe20008000000 */
[----:B------:R-:W-:Y:S01]  /*0c50*/  LOP3.LUT R5, R0, 0x38, R40, 0xf8, !PT ;  /* 0x0000003800057812 */ /* 0x000fe200078ef828 */
[----:B------:R-:W-:Y:S01]  /*0c60*/  UIMAD.WIDE.U32 UR28, UR11, UR7, URZ ;  /* 0x000000070b1c72a5 */ /* 0x000fe2000f8e003f */
[----:B------:R-:W-:-:S02]  /*0c70*/  SHF.R.U32.HI R4, RZ, 0x3, R0 ;  /* 0x00000003ff047819 */ /* 0x000fc40000011600 */
[----:B------:R-:W-:Y:S02]  /*0c80*/  LEA.HI R0, R8, R6, RZ, 0x2 ;  /* 0x0000000608007211 */ /* 0x000fe400078f10ff */
[----:B------:R-:W-:Y:S01]  /*0c90*/  LOP3.LUT R207, R5, R4, RZ, 0x3c, !PT ;  /* 0x0000000405cf7212 */ /* 0x000fe200078e3cff */
[----:B------:R-:W-:Y:S01]  /*0ca0*/  IMAD.IADD R5, R113, 0x1, -R2 ;  /* 0x0000000171057824 */ /* 0x000fe200078e0a02 */
[----:B------:R-:W-:Y:S01]  /*0cb0*/  UMOV UR21, UR29 ;  /* 0x0000001d00157c82 */ /* 0x000fe20008000000 */
[----:B------:R-:W-:Y:S01]  /*0cc0*/  SHF.R.S32.HI R4, RZ, 0x2, R0 ;  /* 0x00000002ff047819 */ /* 0x000fe20000011400 */
[----:B------:R-:W-:Y:S01]  /*0cd0*/  UIADD3 UR11, -UR21, URZ, URZ ;  /* 0x0000003f150b7290 */ /* 0x000fe2000fffe13f */
[----:B------:R-:W-:Y:S01]  /*0ce0*/  LOP3.LUT R2, R0, 0x7ffffffc, RZ, 0xc0, !PT ;  /* 0x7ffffffc00027812 */ /* 0x000fe200078ec0ff */
[----:B------:R-:W-:Y:S02]  /*0cf0*/  IMAD.IADD R0, R101, 0x1, -R3 ;  /* 0x0000000165007824 */ /* 0x000fe400078e0a03 */
[----:B------:R-:W-:Y:S01]  /*0d00*/  UIMAD UR7, UR9, UR11, UR7 ;  /* 0x0000000b090772a4 */ /* 0x000fe2000f8e0207 */
[----:B------:R-:W-:Y:S01]  /*0d10*/  IMAD R5, R5, 0x10, R4 ;  /* 0x0000001005057824 */ /* 0x000fe200078e0204 */
[----:B------:R-:W-:Y:S01]  /*0d20*/  LEA.HI R4, R10, R101, RZ, 0x6 ;  /* 0x000000650a047211 */ /* 0x000fe200078f30ff */
[----:B------:R-:W-:Y:S01]  /*0d30*/  IMAD.IADD R2, R6, 0x1, -R2 ;  /* 0x0000000106027824 */ /* 0x000fe200078e0a02 */
[----:B------:R-:W-:Y:S01]  /*0d40*/  UISETP.GT.U32.AND UP1, UPT, UR9, UR7, UPT ;  /* 0x000000070900728c */ /* 0x000fe2000bf24070 */
[----:B------:R-:W-:-:S02]  /*0d50*/  SHF.R.S32.HI R3, RZ, 0x1f, R0 ;  /* 0x0000001fff037819 */ /* 0x000fc40000011400 */
[----:B------:R-:W-:Y:S02]  /*0d60*/  IMAD.SHL.U32 R4, R4, 0x8, RZ ;  /* 0x0000000804047824 */ /* 0x000fe400078e00ff */
[----:B------:R-:W-:Y:S01]  /*0d70*/  LEA.HI R27, R3, R0, RZ, 0x3 ;  /* 0x00000000031b7211 */ /* 0x000fe200078f18ff */
[----:B------:R-:W-:Y:S02]  /*0d80*/  IMAD.SHL.U32 R2, R2, 0x2, RZ ;  /* 0x0000000202027824 */ /* 0x000fe400078e00ff */
[----:B------:R-:W-:Y:S02]  /*0d90*/  LOP3.LUT R207, R207, 0xfffffe00, R4, 0xf8, !PT ;  /* 0xfffffe00cfcf7812 */ /* 0x000fe400078ef804 */
[----:B------:R-:W-:Y:S01]  /*0da0*/  LOP3.LUT R3, R27, 0xfffffff8, RZ, 0xc0, !PT ;  /* 0xfffffff81b037812 */ /* 0x000fe200078ec0ff */
[----:B------:R-:W-:Y:S01]  /*0db0*/  @!UP1 UIADD3 UR7, UR7, -UR9, URZ ;  /* 0x8000000907079290 */ /* 0x000fe2000fffe03f */
[----:B------:R-:W-:Y:S01]  /*0dc0*/  IMAD R43, R5, UR23, R2 ;  /* 0x00000017052b7c24 */ /* 0x000fe2000f8e0202 */
[----:B------:R-:W-:Y:S01]  /*0dd0*/  @!UP1 UIADD3 UR21, UR21, 0x1, URZ ;  /* 0x0000000115159890 */ /* 0x000fe2000fffe03f */
[----:B------:R-:W-:Y:S01]  /*0de0*/  VIADD R5, R240, 0x40 ;  /* 0x00000040f0057836 */ /* 0x000fe20000000000 */
[----:B------:R-:W-:Y:S01]  /*0df0*/  UISETP.GE.U32.AND UP2, UPT, UR7, UR9, UPT ;  /* 0x000000090700728c */ /* 0x000fe2000bf46070 */
[----:B------:R-:W-:Y:S01]  /*0e00*/  IMAD.IADD R42, R0, 0x1, -R3 ;  /* 0x00000001002a7824 */ /* 0x000fe200078e0a03 */
[----:B------:R-:W-:-:S02]  /*0e10*/  ULOP3.LUT UR9, UR15, UR6, URZ, 0x3c, !UPT ;  /* 0x000000060f097292 */ /* 0x000fc4000f8e3c3f */
[----:B------:R-:W-:Y:S02]  /*0e20*/  @UP0 UIADD3 UR7, UR20, UR10, URZ ;  /* 0x0000000a14070290 */ /* 0x000fe4000fffe03f */
[----:B------:R-:W-:Y:S01]  /*0e30*/  UISETP.GE.AND UP1, UPT, UR9, URZ, UPT ;  /* 0x0000003f0900728c */ /* 0x000fe2000bf26270 */
[----:B------:R-:W-:Y:S01]  /*0e40*/  @UP0 ULDC.64 UR10, c[0x0][0x250] ;  /* 0x00009400000a0ab9 */ /* 0x000fe20000000a00 */
[----:B------:R-:W-:-:S03]  /*0e50*/  USHF.R.S32.HI UR9, URZ, 0x1f, UR15 ;  /* 0x0000001f3f097899 */ /* 0x000fc6000801140f */
[----:B------:R-:W-:Y:S02]  /*0e60*/  @UP2 UIADD3 UR21, UR21, 0x1, URZ ;  /* 0x0000000115152890 */ /* 0x000fe4000fffe03f */
[----:B------:R-:W-:Y:S02]  /*0e70*/  UISETP.NE.AND UP2, UPT, UR6, URZ, UPT ;  /* 0x0000003f0600728c */ /* 0x000fe4000bf45270 */
[----:B------:R-:W-:Y:S02]  /*0e80*/  @UP0 UIMAD.WIDE.U32 UR28, UR7, UR10, URZ ;  /* 0x0000000a071c02a5 */ /* 0x000fe4000f8e003f */
[----:B------:R-:W-:Y:S02]  /*0e90*/  @!UP1 UIADD3 UR21, -UR21, URZ, URZ ;  /* 0x0000003f15159290 */ /* 0x000fe4000fffe13f */
[----:B------:R-:W-:-:S04]  /*0ea0*/  @UP0 UIMAD UR7, UR7, UR11, URZ ;  /* 0x0000000b070702a4 */ /* 0x000fc8000f8e023f */
[----:B------:R-:W-:Y:S02]  /*0eb0*/  @UP0 UIADD3 UR25, UR29, UR7, URZ ;  /* 0x000000071d190290 */ /* 0x000fe4000fffe03f */
        /* <DEDUP_REMOVED lines=15> */
.L_x_1777:
[C---:B------:R-:W-:Y:S01]  /*0fb0*/  IADD3 R2, P0, R40.reuse, UR4, RZ ;  /* 0x0000000428027c10 */ /* 0x040fe2000ff1e0ff */
[----:B------:R-:W-:Y:S01]  /*0fc0*/  ULDC.64 UR6, c[0x0][0x258] ;  /* 0x0000960000067ab9 */ /* 0x000fe20000000a00 */
[----:B------:R-:W2:Y:S01]  /*0fd0*/  S2UR UR4, SR_CgaCtaId ;  /* 0x00000000000479c3 */ /* 0x000ea20000008800 */
[----:B------:R-:W-:Y:S01]  /*0fe0*/  UIMAD UR9, UR9, UR6, URZ ;  /* 0x00000006090972a4 */ /* 0x000fe2000f8e023f */
[----:B------:R-:W-:Y:S01]  /*0ff0*/  IADD3.X R3, R41, UR8, RZ, P0, !PT ;  /* 0x0000000829037c10 */ /* 0x000fe200087fe4ff */
[----:B------:R-:W-:Y:S01]  /*1000*/  IMAD.U32 R0, RZ, RZ, UR6 ;  /* 0x00000006ff007e24 */ /* 0x000fe2000f8e00ff */
[C---:B------:R-:W-:Y:S01]  /*1010*/  IADD3 R119, R40.reuse, 0x40, RZ ;  /* 0x0000004028777810 */ /* 0x040fe20007ffe0ff */
[C---:B------:R-:W-:Y:S01]  /*1020*/  VIADD R118, R40.reuse, 0x80 ;  /* 0x0000008028767836 */ /* 0x040fe20000000000 */
[----:B------:R-:W-:Y:S01]  /*1030*/  IADD3 R117, R40, 0xc0, RZ ;  /* 0x000000c028757810 */ /* 0x000fe20007ffe0ff */
[----:B------:R-:W-:Y:S01]  /*1040*/  IMAD.WIDE.U32 R16, R0, UR15, R2 ;  /* 0x0000000f00107c25 */ /* 0x000fe2000f8e0002 */
[----:B------:R-:W-:Y:S01]  /*1050*/  UIMAD UR15, UR15, UR7, UR9 ;  /* 0x000000070f0f72a4 */ /* 0x000fe2000f8e0209 */
[----:B------:R3:W-:Y:S01]  /*1060*/  STL [R1+0x80], R119 ;  /* 0x0000807701007387 */ /* 0x0007e20000100800 */
[----:B------:R-:W-:Y:S01]  /*1070*/  UIADD3 UR34, -UR34, UR18, URZ ;  /* 0x0000001222227290 */ /* 0x000fe2000fffe13f */
[C---:B------:R-:W-:Y:S01]  /*1080*/  VIADD R4, R240.reuse, 0x60 ;  /* 0x00000060f0047836 */ /* 0x040fe20000000000 */
[----:B------:R-:W-:Y:S01]  /*1090*/  ULDC.64 UR8, c[0x0][0x260] ;  /* 0x0000980000087ab9 */ /* 0x000fe20000000a00 */
[----:B------:R-:W-:Y:S01]  /*10a0*/  ULDC.64 UR6, c[0x0][0x268] ;  /* 0x00009a0000067ab9 */ /* 0x000fe20000000a00 */
[----:B------:R-:W-:Y:S01]  /*10b0*/  IMAD.U32 R31, RZ, RZ, UR8 ;  /* 0x00000008ff1f7e24 */ /* 0x000fe2000f8e00ff */
[----:B------:R-:W-:Y:S01]  /*10c0*/  MOV R30, UR6 ;  /* 0x00000006001e7c02 */ /* 0x000fe20008000f00 */
[----:B------:R3:W-:Y:S01]  /*10d0*/  STL [R1+0x7c], R118 ;  /* 0x00007c7601007387 */ /* 0x0007e20000100800 */
[C---:B------:R-:W-:Y:S01]  /*10e0*/  ISETP.GE.AND P0, PT, R240.reuse, UR34, PT ;  /* 0x00000022f0007c0c */ /* 0x040fe2000bf06270 */
[----:B------:R-:W-:Y:S01]  /*10f0*/  UMOV UR36, 0x400 ;  /* 0x0000040000247882 */ /* 0x000fe20000000000 */
[----:B------:R-:W-:Y:S01]  /*1100*/  UIMAD UR29, UR14, UR8, URZ ;  /* 0x000000080e1d72a4 */ /* 0x000fe2000f8e023f */
[----:B------:R3:W-:Y:S01]  /*1110*/  STL [R1+0x84], R117 ;  /* 0x0000847501007387 */ /* 0x0007e20000100800 */
[----:B------:R-:W-:Y:S01]  /*1120*/  UIADD3 UR20, UR22, -0x1, URZ ;  /* 0xffffffff16147890 */ /* 0x000fe2000fffe03f */
[--C-:B------:R-:W-:Y:S01]  /*1130*/  SHF.R.S32.HI R241, RZ, 0x1f, R240.reuse ;  /* 0x0000001ffff17819 */ /* 0x100fe200000114f0 */
[----:B------:R-:W-:Y:S01]  /*1140*/  UIMAD UR14, UR14, UR6, URZ ;  /* 0x000000060e0e72a4 */ /* 0x000fe2000f8e023f */
[----:B------:R3:W-:Y:S01]  /*1150*/  STL [R1+0xb8], R31 ;  /* 0x0000b81f01007387 */ /* 0x0007e20000100800 */
[----:B--2---:R-:W-:Y:S01]  /*1160*/  ULEA UR4, UR4, UR36, 0x18 ;  /* 0x0000002404047291 */ /* 0x004fe2000f8ec03f */
[----:B------:R-:W-:Y:S01]  /*1170*/  MOV R0, UR17 ;  /* 0x0000001100007c02 */ /* 0x000fe20008000f00 */
[----:B------:R-:W-:Y:S01]  /*1180*/  UIMAD UR9, UR21, UR9, UR29 ;  /* 0x00000009150972a4 */ /* 0x000fe2000f8e021d */
[----:B------:R3:W-:Y:S01]  /*1190*/  STL [R1+0xbc], R30 ;  /* 0x0000bc1e01007387 */ /* 0x0007e20000100800 */
[----:B------:R-:W-:Y:S01]  /*11a0*/  USHF.R.S32.HI UR19, URZ, 0x1f, UR20 ;  /* 0x0000001f3f137899 */ /* 0x000fe20008011414 */
[----:B------:R-:W-:Y:S01]  /*11b0*/  VIADD R15, R17, UR15 ;  /* 0x0000000f110f7c36 */ /* 0x000fe20008000000 */
[----:B------:R-:W-:Y:S01]  /*11c0*/  UIMAD UR29, UR21, UR7, UR14 ;  /* 0x00000007151d72a4 */ /* 0x000fe2000f8e020e */
[----:B------:R-:W-:Y:S01]  /*11d0*/  BSSY B0, `(.L_x_1778) ;  /* 0x0000035000007945 */ /* 0x000fe20003800000 */
[----:B------:R-:W-:Y:S01]  /*11e0*/  ISETP.GE.AND P5, PT, R5, UR34, PT ;  /* 0x0000002205007c0c */ /* 0x000fe2000bfa6270 */
[----:B------:R-:W-:Y:S01]  /*11f0*/  VIADD R24, R240, 0x20 ;  /* 0x00000020f0187836 */ /* 0x000fe20000000000 */
[----:B------:R-:W-:Y:S01]  /*1200*/  ISETP.GE.AND P6, PT, R4, UR34, PT ;  /* 0x0000002204007c0c */ /* 0x000fe2000bfc6270 */
[----:B------:R-:W-:Y:S01]  /*1210*/  IMAD.WIDE R12, R0, 0x80, R240 ;  /* 0x00000080000c7825 */ /* 0x000fe200078e02f0 */
[----:B------:R-:W-:-:S03]  /*1220*/  LEA R207, R207, UR4, 0x1 ;  /* 0x00000004cfcf7c11 */ /* 0x000fc6000f8e08ff */
[----:B------:R-:W-:Y:S02]  /*1230*/  IMAD R18, R241, UR12, RZ ;  /* 0x0000000cf1127c24 */ /* 0x000fe4000f8e02ff */
        /* <DEDUP_REMOVED lines=46> */
.L_x_1779:
[----:B------:R-:W-:Y:S05]  /*1520*/  BSYNC B0 ;  /* 0x0000000000007941 */ /* 0x000fea0003800000 */
.L_x_1778:
[----:B------:R-:W-:Y:S01]  /*1530*/  ISETP.GE.AND P1, PT, R24, UR34, PT ;  /* 0x0000002218007c0c */ /* 0x000fe2000bf26270 */
[----:B------:R-:W-:Y:S01]  /*1540*/  ULEA UR6, UR22, UR35, 0x6 ;  /* 0x0000002316067291 */ /* 0x000fe2000f8e303f */
[----:B--2-4-:R-:W-:Y:S01]  /*1550*/  IMAD R2, R240, UR13, R18 ;  /* 0x0000000df0027c24 */ /* 0x014fe2000f8e0212 */
[----:B------:R-:W-:Y:S01]  /*1560*/  IADD3 R20, P0, R10, UR26, RZ ;  /* 0x0000001a0a147c10 */ /* 0x000fe2000ff1e0ff */
[----:B------:R-:W-:Y:S01]  /*1570*/  IMAD R0, R241, UR10, RZ ;  /* 0x0000000af1007c24 */ /* 0x000fe2000f8e02ff */
[----:B------:R-:W-:Y:S01]  /*1580*/  UIADD3 UR6, UR6, -0x40, URZ ;  /* 0xffffffc006067890 */ /* 0x000fe2000fffe03f */
[----:B------:R-:W-:Y:S01]  /*1590*/  BSSY B0, `(.L_x_1780) ;  /* 0x0000037000007945 */ /* 0x000fe20003800000 */
[----:B------:R-:W-:Y:S01]  /*15a0*/  IADD3.X R21, R11, UR24, R2, P0, !PT ;  /* 0x000000180b157c10 */ /* 0x000fe200087fe402 */
[----:B------:R-:W-:Y:S01]  /*15b0*/  IMAD.WIDE.U32 R22, R240, UR10, R40 ;  /* 0x0000000af0167c25 */ /* 0x000fe2000f8e0028 */
[----:B------:R-:W-:Y:S02]  /*15c0*/  SHF.L.U32 R25, R42, 0x6, RZ ;  /* 0x000000062a197819 */ /* 0x000fe400000006ff */
[----:B------:R-:W-:Y:S01]  /*15d0*/  IADD3 R152, P0, R43, UR6, RZ ;  /* 0x000000062b987c10 */ /* 0x000fe2000ff1e0ff */
[----:B------:R-:W-:Y:S01]  /*15e0*/  IMAD R26, R240, UR11, R0 ;  /* 0x0000000bf01a7c24 */ /* 0x000fe2000f8e0200 */
[----:B------:R-:W-:Y:S01]  /*15f0*/  MOV R100, UR6 ;  /* 0x0000000600647c02 */ /* 0x000fe20008000f00 */
[----:B------:R-:W-:Y:S10]  /*1600*/  @P1 BRA `(.L_x_1781) ;  /* 0x0000000000bc1947 */ /* 0x000ff40003800000 */
        /* <DEDUP_REMOVED lines=47> */
.L_x_1781:
[----:B------:R-:W-:Y:S05]  /*1900*/  BSYNC B0 ;  /* 0x0000000000007941 */ /* 0x000fea0003800000 */
.L_x_1780:
        /* <DEDUP_REMOVED lines=49> */
.L_x_1783:
[----:B------:R-:W-:Y:S05]  /*1c20*/  BSYNC B0 ;  /* 0x0000000000007941 */ /* 0x000fea0003800000 */
.L_x_1782:
        /* <DEDUP_REMOVED lines=49> */
.L_x_1785:
[----:B------:R-:W-:Y:S05]  /*1f40*/  BSYNC B0 ;  /* 0x0000000000007941 */ /* 0x000fea0003800000 */
.L_x_1784:
[----:B--2-4-:R-:W-:Y:S01]  /*1f50*/  IMAD.WIDE.U32 R6, R31, UR21, R20 ;  /* 0x000000151f067c25 */ /* 0x014fe2000f8e0014 */
[----:B------:R-:W-:Y:S01]  /*1f60*/  UIMAD UR15, UR20, -0x40, UR27 ;  /* 0xffffffc0140f78a4 */ /* 0x000fe2000f8e021b */
[----:B------:R-:W-:Y:S01]  /*1f70*/  LOP3.LUT R0, R25, 0x1c0, RZ, 0xc0, !PT ;  /* 0x000001c019007812 */ /* 0x000fe200078ec0ff */
[----:B------:R-:W-:Y:S01]  /*1f80*/  USHF.L.U32 UR14, UR12, 0x6, URZ ;  /* 0x000000060c0e7899 */ /* 0x000fe2000800063f */
[----:B------:R-:W-:Y:S01]  /*1f90*/  VIADD R115, R7, UR9 ;  /* 0x0000000907737c36 */ /* 0x000fe20008000000 */
[----:B------:R2:W-:Y:S01]  /*1fa0*/  STL.64 [R1+0xa8], R6 ;  /* 0x0000a80601007387 */ /* 0x0005e20000100a00 */
[----:B------:R-:W-:Y:S01]  /*1fb0*/  IMAD.MOV.U32 R114, RZ, RZ, R6 ;  /* 0x000000ffff727224 */ /* 0x000fe200078e0006 */
[----:B------:R-:W-:Y:S01]  /*1fc0*/  USHF.L.U64.HI UR8, UR12, 0x6, UR13 ;  /* 0x000000060c087899 */ /* 0x000fe2000801020d */
[----:B------:R-:W-:Y:S01]  /*1fd0*/  ISETP.GE.AND P2, PT, R240, UR15, PT ;  /* 0x0000000ff0007c0c */ /* 0x000fe2000bf46270 */
[----:B-1----:R-:W-:Y:S01]  /*1fe0*/  IMAD.SHL.U32 R2, R29, 0x8, RZ ;  /* 0x000000081d027824 */ /* 0x002fe200078e00ff */
[----:B------:R-:W-:Y:S01]  /*1ff0*/  IADD3 R10, P1, R22, UR28, RZ ;  /* 0x0000001c160a7c10 */ /* 0x000fe2000ff3e0ff */
[----:B------:R2:W-:Y:S01]  /*2000*/  STL.64 [R1+0x98], R114 ;  /* 0x0000987201007387 */ /* 0x0005e20000100a00 */
[----:B------:R-:W-:Y:S01]  /*2010*/  UIMAD UR6, UR8, UR20, URZ ;  /* 0x00000014080672a4 */ /* 0x000fe2000f8e023f */
[----:B------:R-:W-:Y:S01]  /*2020*/  IMAD.U32 R112, RZ, RZ, UR14 ;  /* 0x0000000eff707e24 */ /* 0x000fe2000f8e00ff */
[----:B------:R-:W-:Y:S01]  /*2030*/  LOP3.LUT R4, R0, 0x8, R2, 0xf8, !PT ;  /* 0x0000000800047812 */ /* 0x000fe200078ef802 */
[----:B------:R-:W-:Y:S01]  /*2040*/  BSSY B0, `(.L_x_1786) ;  /* 0x000002f000007945 */ /* 0x000fe20003800000 */
[----:B------:R-:W-:Y:S01]  /*2050*/  UIMAD UR6, UR19, UR14, UR6 ;  /* 0x0000000e130672a4 */ /* 0x000fe2000f8e0206 */
[----:B------:R-:W-:Y:S01]  /*2060*/  SHF.R.U32.HI R0, RZ, 0x3, R0 ;  /* 0x00000003ff007819 */ /* 0x000fe20000011600 */
[----:B------:R-:W-:Y:S01]  /*2070*/  IMAD.WIDE.U32 R2, R112, UR20, R114 ;  /* 0x0000001470027c25 */ /* 0x000fe2000f8e0072 */
[----:B------:R-:W-:-:S02]  /*2080*/  ISETP.GE.AND P6, PT, R24, UR15, PT ;  /* 0x0000000f18007c0c */ /* 0x000fc4000bfc6270 */
[----:B------:R-:W-:Y:S01]  /*2090*/  LOP3.LUT R13, R4, R0, RZ, 0x3c, !PT ;  /* 0x00000000040d7212 */ /* 0x000fe200078e3cff */
[----:B------:R-:W-:Y:S01]  /*20a0*/  VIADD R0, R3, UR6 ;  /* 0x0000000603007c36 */ /* 0x000fe20008000000 */
[----:B------:R-:W-:Y:S01]  /*20b0*/  IADD3.X R11, R23, UR25, R26, P1, !PT ;  /* 0x00000019170b7c10 */ /* 0x000fe20008ffe41a */
[----:B------:R-:W-:Y:S08]  /*20c0*/  @P2 BRA `(.L_x_1787) ;  /* 0x0000000000982947 */ /* 0x000ff00003800000 */
[----:B------:R-:W-:Y:S02]  /*20d0*/  ULDC UR6, c[0x0][0x2d0] ;  /* 0x0000b40000067ab9 */ /* 0x000fe40000000800 */
[----:B------:R-:W-:Y:S02]  /*20e0*/  ISETP.GE.AND P4, PT, R119, UR6, PT ;  /* 0x0000000677007c0c */ /* 0x000fe4000bf86270 */
[----:B------:R-:W-:Y:S02]  /*20f0*/  ISETP.GE.AND P5, PT, R40, UR6, PT ;  /* 0x0000000628007c0c */ /* 0x000fe4000bfa6270 */
[----:B------:R-:W-:-:S09]  /*2100*/  ISETP.GE.AND P3, PT, R118, UR6, PT ;  /* 0x0000000676007c0c */ /* 0x000fd2000bf66270 */
[----:B--2---:R-:W1:Y:S02]  /*2110*/  @!P4 LDC.64 R6, c[0x0][0x218] ;  /* 0x00008600ff06cb82 */ /* 0x004e640000000a00 */
[----:B------:R4:W-:Y:S06]  /*2120*/  @P5 STS.128 [R207+0x10000], RZ ;  /* 0x010000ffcf005388 */ /* 0x0009ec0000000c00 */
[----:B------:R-:W2:Y:S08]  /*2130*/  @!P5 LDC.64 R8, c[0x0][0x218] ;  /* 0x00008600ff08db82 */ /* 0x000eb00000000a00 */
[----:B------:R-:W5:Y:S01]  /*2140*/  @!P3 LDC.64 R4, c[0x0][0x218] ;  /* 0x00008600ff04bb82 */ /* 0x000f620000000a00 */
[----:B-1----:R-:W-:-:S04]  /*2150*/  @!P4 LEA R6, P1, R2, R6, 0x1 ;  /* 0x000000060206c211 */ /* 0x002fc800078208ff */
[C---:B------:R-:W-:Y:S02]  /*2160*/  @!P4 LEA.HI.X R7, R2.reuse, R7, R0, 0x1, P1 ;  /* 0x000000070207c211 */ /* 0x040fe400008f0c00 */
[----:B------:R-:W-:Y:S02]  /*2170*/  ISETP.GE.AND P1, PT, R117, UR6, PT ;  /* 0x0000000675007c0c */ /* 0x000fe4000bf26270 */
        /* <DEDUP_REMOVED lines=27> */
.L_x_1787:
[----:B------:R-:W-:Y:S05]  /*2330*/  BSYNC B0 ;  /* 0x0000000000007941 */ /* 0x000fea0003800000 */
.L_x_1786:
[----:B------:R-:W-:Y:S01]  /*2340*/  USHF.L.U64.HI UR13, UR12, 0x5, UR13 ;  /* 0x000000050c0d7899 */ /* 0x000fe2000801020d */
[----:B------:R-:W-:Y:S01]  /*2350*/  BSSY B0, `(.L_x_1788) ;  /* 0x000002c000007945 */ /* 0x000fe20003800000 */
[----:B------:R-:W-:Y:S01]  /*2360*/  USHF.L.U32 UR12, UR12, 0x5, URZ ;  /* 0x000000050c0c7899 */ /* 0x000fe2000800063f */
[----:B------:R-:W-:Y:S02]  /*2370*/  SHF.L.U32 R12, R28, 0x6, RZ ;  /* 0x000000061c0c7819 */ /* 0x000fe400000006ff */
[----:B------:R-:W-:Y:S09]  /*2380*/  @P6 BRA `(.L_x_1789) ;  /* 0x0000000000a06947 */ /* 0x000ff20003800000 */
        /* <DEDUP_REMOVED lines=8> */
[----:B--2---:R-:W2:Y:S08]  /*2410*/  @!P5 LDC.64 R6, c[0x0][0x218] ;  /* 0x00008600ff06db82 */ /* 0x004eb00000000a00 */
[----:B-1----:R-:W1:Y:S01]  /*2420*/  @!P3 LDC.64 R4, c[0x0][0x218] ;  /* 0x00008600ff04bb82 */ /* 0x002e620000000a00 */
[----:B----4-:R-:W-:-:S04]  /*2430*/  @!P6 LEA R8, P1, R2, R8, 0x1 ;  /* 0x000000080208e211 */ /* 0x010fc800078208ff */
        /* <DEDUP_REMOVED lines=29> */
.L_x_1789:
[----:B------:R-:W-:Y:S05]  /*2610*/  BSYNC B0 ;  /* 0x0000000000007941 */ /* 0x000fea0003800000 */
.L_x_1788:
[----:B------:R-:W0:Y:S01]  /*2620*/  LDGDEPBAR ;  /* 0x00000000000079af */ /* 0x000e220000000000 */
[----:B------:R-:W-:Y:S01]  /*2630*/  ISETP.GE.AND P2, PT, R240, UR15, PT ;  /* 0x0000000ff0007c0c */ /* 0x000fe2000bf46270 */
[----:B---34-:R-:W-:Y:S01]  /*2640*/  IMAD.WIDE.U32 R8, R30, UR21, R10 ;  /* 0x000000151e087c25 */ /* 0x018fe2000f8e000a */
[----:B-1----:R-:W-:Y:S01]  /*2650*/  LOP3.LUT R4, R12, 0x1c0, RZ, 0xc0, !PT ;  /* 0x000001c00c047812 */ /* 0x002fe200078ec0ff */
[----:B------:R-:W-:Y:S01]  /*2660*/  UIMAD UR6, UR19, UR10, URZ ;  /* 0x0000000a130672a4 */ /* 0x000fe2000f8e023f */
[----:B------:R-:W-:Y:S01]  /*2670*/  BSSY B0, `(.L_x_1790) ;  /* 0x0000044000007945 */ /* 0x000fe20003800000 */
[----:B--2---:R-:W-:Y:S01]  /*2680*/  VIADD R7, R9, UR29 ;  /* 0x0000001d09077c36 */ /* 0x004fe20008000000 */
[----:B------:R1:W-:Y:S01]  /*2690*/  STL.64 [R1+0xa0], R8 ;  /* 0x0000a00801007387 */ /* 0x0003e20000100a00 */
[----:B------:R-:W-:Y:S01]  /*26a0*/  IMAD.SHL.U32 R0, R240, 0x8, RZ ;  /* 0x00000008f0007824 */ /* 0x000fe200078e00ff */
[----:B------:R-:W-:Y:S01]  /*26b0*/  UIMAD.WIDE.U32 UR34, UR20, UR10, URZ ;  /* 0x0000000a142272a5 */ /* 0x000fe2000f8e003f */
[----:B------:R-:W-:Y:S01]  /*26c0*/  IMAD.SHL.U32 R3, R27, 0x40, RZ ;  /* 0x000000401b037824 */ /* 0x000fe200078e00ff */
[----:B------:R1:W-:Y:S01]  /*26d0*/  STL [R1+0xb0], R7 ;  /* 0x0000b00701007387 */ /* 0x0003e20000100800 */
[----:B------:R-:W-:Y:S01]  /*26e0*/  UIMAD UR6, UR20, UR11, UR6 ;  /* 0x0000000b140672a4 */ /* 0x000fe2000f8e0206 */
[----:B------:R-:W-:-:S02]  /*26f0*/  LOP3.LUT R2, R4, 0x8, R0, 0xf8, !PT ;  /* 0x0000000804027812 */ /* 0x000fc400078ef800 */
[----:B------:R-:W-:Y:S01]  /*2700*/  SHF.R.U32.HI R0, RZ, 0x3, R4 ;  /* 0x00000003ff007819 */ /* 0x000fe20000011604 */
[----:B------:R-:W-:Y:S01]  /*2710*/  UIADD3 UR6, UR35, UR6, URZ ;  /* 0x0000000623067290 */ /* 0x000fe2000fffe03f */
[----:B------:R-:W-:Y:S01]  /*2720*/  IMAD.U32 R5, RZ, RZ, UR35 ;  /* 0x00000023ff057e24 */ /* 0x000fe2000f8e00ff */
[----:B------:R-:W-:Y:S01]  /*2730*/  LOP3.LUT R5, R13, 0xfffffe00, R3, 0xf8, !PT ;  /* 0xfffffe000d057812 */ /* 0x000fe200078ef803 */
[----:B------:R-:W-:Y:S01]  /*2740*/  IMAD.U32 R4, RZ, RZ, UR34 ;  /* 0x00000022ff047e24 */ /* 0x000fe2000f8e00ff */
[----:B------:R-:W-:Y:S02]  /*2750*/  LOP3.LUT R0, R2, R0, RZ, 0x3c, !PT ;  /* 0x0000000002007212 */ /* 0x000fe400078e3cff */
[----:B------:R-:W-:Y:S01]  /*2760*/  IMAD.U32 R6, RZ, RZ, UR6 ;  /* 0x00000006ff067e24 */ /* 0x000fe2000f8e00ff */
[----:B------:R-:W-:Y:S01]  /*2770*/  ISETP.GE.AND P6, PT, R24, UR15, PT ;  /* 0x0000000f18007c0c */ /* 0x000fe2000bfc6270 */
[----:B------:R-:W-:-:S04]  /*2780*/  DEPBAR.LE SB0, 0x0 ;  /* 0x000080000000791a */ /* 0x000fc80000000000 */
[----:B------:R-:W-:Y:S01]  /*2790*/  BAR.SYNC.DEFER_BLOCKING 0x0 ;  /* 0x0000000000007b1d */ /* 0x000fe20000010000 */
[----:B------:R-:W-:Y:S01]  /*27a0*/  IMAD R0, R29, 0x200, R0 ;  /* 0x000002001d007824 */ /* 0x000fe200078e0200 */
[----:B------:R-:W-:Y:S01]  /*27b0*/  LEA R3, P1, R4, R8, 0x6 ;  /* 0x0000000804037211 */ /* 0x000fe200078230ff */
[----:B------:R-:W-:-:S03]  /*27c0*/  IMAD R2, R113, 0x400, R5 ;  /* 0x0000040071027824 */ /* 0x000fc600078e0205 */
[----:B------:R-:W-:Y:S02]  /*27d0*/  LEA.HI.X R4, R4, R7, R6, 0x6, P1 ;  /* 0x0000000704047211 */ /* 0x000fe400008f3406 */
[----:B------:R-:W-:Y:S02]  /*27e0*/  LEA R178, R0, UR4, 0x1 ;  /* 0x0000000400b27c11 */ /* 0x000fe4000f8e08ff */
[----:B------:R-:W-:Y:S01]  /*27f0*/  LEA R187, R2, UR4, 0x1 ;  /* 0x0000000402bb7c11 */ /* 0x000fe2000f8e08ff */
        /* <DEDUP_REMOVED lines=9> */
[----:B-1----:R-:W1:Y:S02]  /*2890*/  @!P4 LDC.64 R8, c[0x0][0x220] ;  /* 0x00008800ff08cb82 */ /* 0x002e640000000a00 */
[----:B------:R2:W-:Y:S06]  /*28a0*/  @P5 STS.128 [R207+0x18000], RZ ;  /* 0x018000ffcf005388 */ /* 0x0005ec0000000c00 */
        /* <DEDUP_REMOVED lines=32> */
.L_x_1791:
[----:B------:R-:W-:Y:S05]  /*2ab0*/  BSYNC B0 ;  /* 0x0000000000007941 */ /* 0x000fea0003800000 */
.L_x_1790:
[----:B------:R4:W-:Y:S01]  /*2ac0*/  @P6 STS.128 [R207+0x19000], RZ ;  /* 0x019000ffcf006388 */ /* 0x0009e20000000c00 */
[----:B------:R-:W-:Y:S03]  /*2ad0*/  BSSY B0, `(.L_x_1792) ;  /* 0x0000030000007945 */ /* 0x000fe60003800000 */
[----:B------:R4:W-:Y:S04]  /*2ae0*/  @P6 STS.128 [R207+0x1b000], RZ ;  /* 0x01b000ffcf006388 */ /* 0x0009e80000000c00 */
        /* <DEDUP_REMOVED lines=12> */
[----:B--2---:R-:W2:Y:S01]  /*2bb0*/  @!P6 LDC.64 R10, c[0x0][0x220] ;  /* 0x00008800ff0aeb82 */ /* 0x004ea20000000a00 */
[----:B------:R2:W-:Y:S07]  /*2bc0*/  @P6 STS.128 [R207+0x19000], RZ ;  /* 0x019000ffcf006388 */ /* 0x0005ee0000000c00 */
[----:B-1----:R-:W1:Y:S08]  /*2bd0*/  @!P5 LDC.64 R8, c[0x0][0x220] ;  /* 0x00008800ff08db82 */ /* 0x002e700000000a00 */
[----:B---3--:R-:W3:Y:S01]  /*2be0*/  @!P3 LDC.64 R6, c[0x0][0x220] ;  /* 0x00008800ff06bb82 */ /* 0x008ee20000000a00 */
        /* <DEDUP_REMOVED lines=30> */
.L_x_1793:
[----:B------:R-:W-:Y:S05]  /*2dd0*/  BSYNC B0 ;  /* 0x0000000000007941 */ /* 0x000fea0003800000 */
.L_x_1792:
[----:B-12---:R-:W-:Y:S01]  /*2de0*/  LDSM.16.M88.4 R8, [R187] ;  /* 0x00000000bb08783b */ /* 0x006fe20000000200 */
        /* <DEDUP_REMOVED lines=10> */
[----:B------:R-:W5:Y:S01]  /*2e90*/  LDSM.16.M88.4 R24, [R178+0x11000] ;  /* 0x01100000b218783b */ /* 0x000f620000000200 */
[----:B------:R-:W-:-:S02]  /*2ea0*/  IMAD R188, R4, 0x2, R187 ;  /* 0x0000000204bc7824 */ /* 0x000fc400078e02bb */
[----:B------:R-:W-:Y:S01]  /*2eb0*/  @P1 VIADD R191, R0, 0xffffffe0 ;  /* 0xffffffe000bf1836 */ /* 0x000fe20000000000 */
[----:B------:R-:W4:Y:S01]  /*2ec0*/  LDSM.16.M88.4 R44, [R178+0x11800] ;  /* 0x01180000b22c783b */ /* 0x000f220000000200 */
[----:B------:R-:W-:Y:S01]  /*2ed0*/  IMAD.MOV.U32 R0, RZ, RZ, 0x40 ;  /* 0x00000040ff007424 */ /* 0x000fe200078e00ff */
[----:B------:R-:W-:Y:S01]  /*2ee0*/  LOP3.LUT P1, RZ, R42, 0x4, RZ, 0xc0, !PT ;  /* 0x000000042aff7812 */ /* 0x000fe2000782c0ff */
[----:B------:R-:W-:Y:S01]  /*2ef0*/  IMAD.SHL.U32 R3, R101, 0x2, RZ ;  /* 0x0000000265037824 */ /* 0x000fe200078e00ff */
[----:B------:R-:W-:Y:S01]  /*2f00*/  LDSM.16.M88.4 R12, [R188] ;  /* 0x00000000bc0c783b */ /* 0x000fe20000000200 */
[C---:B------:R-:W-:Y:S01]  /*2f10*/  VIADD R206, R191.reuse, 0x800 ;  /* 0x00000800bfce7836 */ /* 0x040fe20000000000 */
[----:B------:R-:W-:Y:S01]  /*2f20*/  SEL R2, R2, 0xffffffe0, !P1 ;  /* 0xffffffe002027807 */ /* 0x000fe20004800000 */
[C---:B------:R-:W-:Y:S01]  /*2f30*/  VIADD R205, R191.reuse, 0x1000 ;  /* 0x00001000bfcd7836 */ /* 0x040fe20000000000 */
[----:B------:R-:W4:Y:S01]  /*2f40*/  LDSM.16.M88.4 R52, [R191] ;  /* 0x00000000bf34783b */ /* 0x000f220000000200 */
[----:B------:R-:W-:Y:S01]  /*2f50*/  SEL R0, R0, 0xffffffc0, !P2 ;  /* 0xffffffc000007807 */ /* 0x000fe20005000000 */
[----:B------:R-:W-:Y:S01]  /*2f60*/  VIADD R204, R191, 0x1800 ;  /* 0x00001800bfcc7836 */ /* 0x000fe20000000000 */
[----:B------:R-:W-:Y:S01]  /*2f70*/  LOP3.LUT R3, R3, 0x6, RZ, 0xc0, !PT ;  /* 0x0000000603037812 */ /* 0x000fe200078ec0ff */
[----:B------:R-:W4:Y:S01]  /*2f80*/  LDSM.16.M88.4 R36, [R191+0x800] ;  /* 0x00080000bf24783b */ /* 0x000f220000000200 */
[----:B------:R-:W-:-:S02]  /*2f90*/  IMAD R190, R2, 0x2, R187 ;  /* 0x0000000202be7824 */ /* 0x000fc400078e02bb */
[----:B------:R-:W-:Y:S01]  /*2fa0*/  IMAD.IADD R184, R178, 0x1, R0 ;  /* 0x00000001b2b87824 */ /* 0x000fe200078e0200 */
[----:B------:R-:W4:Y:S01]  /*2fb0*/  LDSM.16.M88.4 R60, [R191+0x1000] ;  /* 0x00100000bf3c783b */ /* 0x000f220000000200 */
[----:B------:R-:W-:Y:S02]  /*2fc0*/  IMAD R189, R2, 0x2, R188 ;  /* 0x0000000202bd7824 */ /* 0x000fe400078e02bc */
[----:B------:R-:W-:Y:S01]  /*2fd0*/  IMAD.IADD R183, R0, 0x1, R191 ;  /* 0x0000000100b77824 */ /* 0x000fe200078e02bf */
[----:B------:R-:W4:Y:S01]  /*2fe0*/  LDSM.16.M88.4 R84, [R191+0x1800] ;  /* 0x00180000bf54783b */ /* 0x000f220000000200 */
        /* <DEDUP_REMOVED lines=8> */
[C---:B---3--:R-:W-:Y:S01]  /*3070*/  VIADD R7, R0.reuse, 0x1 ;  /* 0x0000000100077836 */ /* 0x048fe20000000000 */
        /* <DEDUP_REMOVED lines=13> */
[----:B-----5:R-:W-:Y:S01]  /*3150*/  HMMA.16816.F32 R16, R8, R24, RZ ;  /* 0x000000180810723c */ /* 0x020fe200000018ff */
[----:B------:R-:W-:Y:S01]  /*3160*/  ISETP.GE.AND P5, PT, R7, UR27, PT ;  /* 0x0000001b07007c0c */ /* 0x000fe2000bfa6270 */
[----:B------:R-:W-:Y:S01]  /*3170*/  VIADD R7, R0, 0x10 ;  /* 0x0000001000077836 */ /* 0x000fe20000000000 */
[----:B------:R-:W-:Y:S01]  /*3180*/  ISETP.GE.AND P4, PT, R6, UR27, PT ;  /* 0x0000001b06007c0c */ /* 0x000fe2000bf86270 */
[----:B------:R-:W-:-:S02]  /*3190*/  VIADD R6, R0, 0x11 ;  /* 0x0000001100067836 */ /* 0x000fc40000000000 */
[C---:B------:R-:W-:Y:S01]  /*31a0*/  HMMA.16816.F32 R24, R8.reuse, R26, RZ ;  /* 0x0000001a0818723c */ /* 0x040fe200000018ff */
[----:B------:R-:W-:Y:S01]  /*31b0*/  ISETP.GE.AND P2, PT, R7, UR27, PT ;  /* 0x0000001b07007c0c */ /* 0x000fe2000bf46270 */
[C---:B------:R-:W-:Y:S01]  /*31c0*/  VIADD R200, R191.reuse, 0x3800 ;  /* 0x00003800bfc87836 */ /* 0x040fe20000000000 */
        /* <DEDUP_REMOVED lines=14> */
[----:B------:R-:W-:Y:S01]  /*32b0*/  HMMA.16816.F32 R64, R12, R52, R48 ;  /* 0x000000340c40723c */ /* 0x000fe20000001830 */
        /* <DEDUP_REMOVED lines=180> */
[----:B------:R-:W-:Y:S02]  /*3e00*/  FSEL R43, R19, -INF , !P5 ;  /* 0xff800000132b7808 */ /* 0x000fe40006800000 */
[----:B------:R-:W-:Y:S01]  /*3e10*/  FSEL R38, R17, -INF , !P5 ;  /* 0xff80000011267808 */ /* 0x000fe20006800000 */
[----:B------:R-:W-:Y:S01]  /*3e20*/  HMMA.16816.F32 R12, R8, R82, R48 ;  /* 0x00000052080c723c */ /* 0x000fe20000001830 */
[----:B------:R-:W-:Y:S01]  /*3e30*/  ISETP.GE.AND P5, PT, R6, UR27, PT ;  /* 0x0000001b06007c0c */ /* 0x000fe2000bfa6270 */
[----:B------:R-:W-:-:S04]  /*3e40*/  VIADD R6, R0, 0x28 ;  /* 0x0000002800067836 */ /* 0x000fc80000000000 */
[C---:B----4-:R-:W-:Y:S01]  /*3e50*/  HMMA.16816.F32 R20, R8.reuse, R84, R52 ;  /* 0x000000540814723c */ /* 0x050fe20000001834 */
[----:B------:R-:W-:Y:S02]  /*3e60*/  FSEL R48, R18, -INF , !P0 ;  /* 0xff80000012307808 */ /* 0x000fe40004000000 */
[----:B------:R-:W-:Y:S01]  /*3e70*/  ISETP.GE.AND P0, PT, R3, UR27, PT ;  /* 0x0000001b03007c0c */ /* 0x000fe2000bf06270 */
[----:B------:R-:W-:Y:S02]  /*3e80*/  VIADD R3, R0, 0x21 ;  /* 0x0000002100037836 */ /* 0x000fe40000000000 */
[C---:B------:R-:W-:Y:S06]  /*3e90*/  HMMA.16816.F32 R28, R8.reuse, R86, R56 ;  /* 0x00000056081c723c */ /* 0x040fec0000001838 */
[C---:B-1----:R-:W-:Y:S06]  /*3ea0*/  HMMA.16816.F32 R24, R8.reuse, R68, R60 ;  /* 0x000000440818723c */ /* 0x042fec000000183c */
[----:B------:R-:W-:Y:S01]  /*3eb0*/  FSEL R50, R14, -INF , !P4 ;  /* 0xff8000000e327808 */ /* 0x000fe20006000000 */
[----:B------:R-:W-:Y:S01]  /*3ec0*/  HMMA.16816.F32 R16, R8, R70, R64 ;  /* 0x000000460810723c */ /* 0x000fe20000001840 */
[----:B------:R-:W-:-:S02]  /*3ed0*/  FSEL R42, R12, -INF , !P4 ;  /* 0xff8000000c2a7808 */ /* 0x000fc40006000000 */
[----:B------:R-:W-:Y:S02]  /*3ee0*/  FSEL R49, R15, -INF , !P3 ;  /* 0xff8000000f317808 */ /* 0x000fe40005800000 */
        /* <DEDUP_REMOVED lines=121> */
.L_x_1796:
[----:B------:R-:W-:Y:S05]  /*4680*/  BSYNC B0 ;  /* 0x0000000000007941 */ /* 0x000fea0003800000 */
.L_x_1795:
[----:B------:R-:W0:Y:S02]  /*4690*/  LDGDEPBAR ;  /* 0x00000000000079af */ /* 0x000e240000000000 */
.L_x_1794:
[----:B------:R-:W-:Y:S01]  /*46a0*/  FMNMX.FTZ R0, R39, R38, !PT ;  /* 0x0000002627007209 */ /* 0x000fe20007810000 */
[----:B------:R-:W-:Y:S01]  /*46b0*/  USHF.L.U32 UR35, UR20, 0x1, URZ ;  /* 0x0000000114237899 */ /* 0x000fe2000800063f */
[----:B------:R-:W-:Y:S01]  /*46c0*/  IMAD.WIDE.U32 R98, R116, -0x2daee0ad, RZ ;  /* 0xd2511f5374627825 */ /* 0x000fe200078e00ff */
[----:B------:R-:W-:Y:S01]  /*46d0*/  UIADD3 UR20, UR32, -0x61c88647, URZ ;  /* 0x9e3779b920147890 */ /* 0x000fe2000fffe03f */
[----:B------:R-:W-:Y:S01]  /*46e0*/  FMNMX.FTZ R0, R42, R0, !PT ;  /* 0x000000002a007209 */ /* 0x000fe20007810000 */
[----:B------:R-:W-:Y:S01]  /*46f0*/  ULOP3.LUT UR6, UR35, UR33, URZ, 0x3c, !UPT ;  /* 0x0000002123067292 */ /* 0x000fe2000f8e3c3f */
[----:B------:R-:W-:Y:S01]  /*4700*/  LOP3.LUT R252, R252, UR32, RZ, 0x3c, !PT ;  /* 0x00000020fcfc7c12 */ /* 0x000fe2000f8e3cff */
[----:B------:R-:W-:Y:S01]  /*4710*/  UIADD3 UR15, UR33, 0x76cf5d0a, URZ ;  /* 0x76cf5d0a210f7890 */ /* 0x000fe2000fffe03f */
[----:B------:R-:W-:Y:S01]  /*4720*/  FMNMX.FTZ R0, R36, R0, !PT ;  /* 0x0000000024007209 */ /* 0x000fe20007810000 */
[----:B------:R-:W-:Y:S01]  /*4730*/  UIADD3 UR19, UR32, 0x3c6ef372, URZ ;  /* 0x3c6ef37220137890 */ /* 0x000fe2000fffe03f */
[----:B------:R-:W-:Y:S01]  /*4740*/  STL [R1+0xe4], R193 ;  /* 0x0000e4c101007387 */ /* 0x000fe20000100800 */
[----:B------:R-:W-:Y:S01]  /*4750*/  UIADD3 UR14, UR32, -0x255992d5, URZ ;  /* 0xdaa66d2b200e7890 */ /* 0x000fe2000fffe03f */
[----:B------:R-:W-:Y:S01]  /*4760*/  FMNMX.FTZ R0, R37, R0, !PT ;  /* 0x0000000025007209 */ /* 0x000fe20007810000 */
[----:B------:R-:W-:Y:S01]  /*4770*/  ULDC UR36, c[0x0][0x2ec] ;  /* 0x0000bb0000247ab9 */ /* 0x000fe20000000800 */
[----:B------:R-:W-:Y:S01]  /*4780*/  UIADD3 UR11, UR33, 0x32370b8f, URZ ;  /* 0x32370b8f210b7890 */ /* 0x000fe2000fffe03f */
[----:B------:R-:W-:Y:S01]  /*4790*/  STL [R1+0xe0], R192 ;  /* 0x0000e0c001007387 */ /* 0x000fe20000100800 */
[----:B------:R-:W-:Y:S01]  /*47a0*/  FMNMX.FTZ R0, R22, R0, !PT ;  /* 0x0000000016007209 */ /* 0x000fe20007810000 */
[----:B------:R-:W-:Y:S01]  /*47b0*/  UIADD3 UR8, UR33, -0x126145ec, URZ ;  /* 0xed9eba1421087890 */ /* 0x000fe2000fffe03f */
[----:B------:R-:W-:Y:S01]  /*47c0*/  LEA R179, R5, UR4, 0x1 ;  /* 0x0000000405b37c11 */ /* 0x000fe2000f8e08ff */
[----:B------:R-:W-:Y:S01]  /*47d0*/  UIADD3 UR7, UR32, 0x1715609d, URZ ;  /* 0x1715609d20077890 */ /* 0x000fe2000fffe03f */
[----:B------:R-:W-:Y:S01]  /*47e0*/  FMNMX.FTZ R0, R28, R0, !PT ;  /* 0x000000001c007209 */ /* 0x000fe20007810000 */
[----:B------:R-:W-:Y:S01]  /*47f0*/  UIADD3 UR10, UR32, 0x78dde6e4, URZ ;  /* 0x78dde6e4200a7890 */ /* 0x000fe2000fffe03f */
[----:B------:R-:W-:Y:S01]  /*4800*/  STL [R1+0xdc], R191 ;  /* 0x0000dcbf01007387 */ /* 0x000fe20000100800 */
[----:B------:R-:W-:Y:S01]  /*4810*/  UIADD3 UR27, UR33, 0x646e171e, URZ ;  /* 0x646e171e211b7890 */ /* 0x000fe2000fffe03f */
[----:B------:R-:W-:Y:S01]  /*4820*/  FMNMX.FTZ R0, R29, R0, !PT ;  /* 0x000000001d007209 */ /* 0x000fe20007810000 */
[----:B------:R-:W-:Y:S01]  /*4830*/  UIADD3 UR34, UR32, -0x4ab325aa, URZ ;  /* 0xb54cda5620227890 */ /* 0x000fe2000fffe03f */
[----:B------:R-:W-:Y:S01]  /*4840*/  STL [R1+0xd8], R190 ;  /* 0x0000d8be01007387 */ /* 0x000fe20000100800 */
[--C-:B------:R-:W-:Y:S01]  /*4850*/  IMAD R180, R4, 0x2, R179.reuse ;  /* 0x0000000204b47824 */ /* 0x100fe200078e02b3 */
[----:B------:R-:W-:Y:S01]  /*4860*/  FMNMX.FTZ R0, R100, R0, !PT ;  /* 0x0000000064007209 */ /* 0x000fe20007810000 */
[C---:B------:R-:W-:Y:S01]  /*4870*/  IMAD R182, R2.reuse, 0x2, R179 ;  /* 0x0000000202b67824 */ /* 0x040fe200078e02b3 */
[----:B------:R-:W-:Y:S01]  /*4880*/  STL [R1+0xd4], R189 ;  /* 0x0000d4bd01007387 */ /* 0x000fe20000100800 */
[----:B------:R-:W-:Y:S01]  /*4890*/  IMAD R181, R2, 0x2, R180 ;  /* 0x0000000202b57824 */ /* 0x000fe200078e02b4 */
[----:B------:R-:W-:Y:S01]  /*48a0*/  FMNMX.FTZ R0, R101, R0, !PT ;  /* 0x0000000065007209 */ /* 0x000fe20007810000 */
[----:B------:R-:W-:Y:S01]  /*48b0*/  UIADD3 UR4, UR35, 0x1, URZ ;  /* 0x0000000123047890 */ /* 0x000fe2000fffe03f */
[----:B------:R-:W-:Y:S02]  /*48c0*/  LDSM.16.MT88.4 R52, [R180+0x18000] ;  /* 0x01800000b434783b */ /* 0x000fe40000004200 */
[----:B------:R-:W-:Y:S01]  /*48d0*/  FMNMX.FTZ R0, R104, R0, !PT ;  /* 0x0000000068007209 */ /* 0x000fe20007810000 */
[----:B------:R-:W-:Y:S01]  /*48e0*/  ULOP3.LUT UR4, UR4, UR33, URZ, 0x3c, !UPT ;  /* 0x0000002104047292 */ /* 0x000fe2000f8e3c3f */
[----:B------:R-:W-:Y:S02]  /*48f0*/  LDSM.16.MT88.4 R84, [R180+0x1a000] ;  /* 0x01a00000b454783b */ /* 0x000fe40000004200 */
[----:B------:R-:W-:-:S02]  /*4900*/  FMNMX.FTZ R0, R105, R0, !PT ;  /* 0x0000000069007209 */ /* 0x000fc40007810000 */
[----:B------:R-:W-:Y:S02]  /*4910*/  LDSM.16.MT88.4 R44, [R182+0x18000] ;  /* 0x01800000b62c783b */ /* 0x000fe40000004200 */
[----:B------:R-:W-:Y:S02]  /*4920*/  FMNMX.FTZ R0, R108, R0, !PT ;  /* 0x000000006c007209 */ /* 0x000fe40007810000 */
[----:B------:R-:W-:Y:S02]  /*4930*/  LDSM.16.MT88.4 R80, [R179+0x1a000] ;  /* 0x01a00000b350783b */ /* 0x000fe40000004200 */
[----:B------:R-:W-:Y:S02]  /*4940*/  FMNMX.FTZ R3, R109, R0, !PT ;  /* 0x000000006d037209 */ /* 0x000fe40007810000 */
[----:B------:R-:W-:Y:S01]  /*4950*/  FMNMX.FTZ R0, R48, R43, !PT ;  /* 0x0000002b30007209 */ /* 0x000fe20007810000 */
[----:B------:R-:W-:Y:S01]  /*4960*/  LDSM.16.MT88.4 R72, [R182+0x18800] ;  /* 0x01880000b648783b */ /* 0x000fe20000004200 */
[----:B-12---:R-:W-:-:S02]  /*4970*/  FMNMX.FTZ R6, R140, R3, !PT ;  /* 0x000000038c067209 */ /* 0x006fc40007810000 */
[----:B------:R-:W-:Y:S01]  /*4980*/  FMNMX.FTZ R3, R50, R0, !PT ;  /* 0x0000000032037209 */ /* 0x000fe20007810000 */
[----:B------:R-:W-:Y:S01]  /*4990*/  STL [R1+0xd0], R188 ;  /* 0x0000d0bc01007387 */ /* 0x000fe20000100800 */
[----:B------:R-:W-:Y:S02]  /*49a0*/  FMNMX.FTZ R0, R134, R6, !PT ;  /* 0x0000000686007209 */ /* 0x000fe40007810000 */
[----:B------:R-:W-:Y:S01]  /*49b0*/  FMNMX.FTZ R3, R49, R3, !PT ;  /* 0x0000000331037209 */ /* 0x000fe20007810000 */
[----:B------:R-:W-:Y:S03]  /*49c0*/  LDSM.16.MT88.4 R68, [R181+0x18800] ;  /* 0x01880000b544783b */ /* 0x000fe60000004200 */
[----:B------:R-:W-:Y:S01]  /*49d0*/  FMNMX.FTZ R3, R51, R3, !PT ;  /* 0x0000000333037209 */ /* 0x000fe20007810000 */
[----:B------:R-:W1:Y:S03]  /*49e0*/  SHFL.BFLY PT, R6, R0, 0x2, 0x1f ;  /* 0x0c401f0000067f89 */ /* 0x000e6600000e0000 */
[----:B------:R-:W-:Y:S01]  /*49f0*/  FMNMX.FTZ R3, R33, R3, !PT ;  /* 0x0000000321037209 */ /* 0x000fe20007810000 */
[----:B------:R-:W-:Y:S03]  /*4a00*/  STL [R1+0xcc], R187 ;  /* 0x0000ccbb01007387 */ /* 0x000fe60000100800 */
[----:B------:R-:W-:Y:S01]  /*4a10*/  FMNMX.FTZ R3, R57, R3, !PT ;  /* 0x0000000339037209 */ /* 0x000fe20007810000 */
[----:B------:R-:W-:Y:S03]  /*4a20*/  STL [R1+0xc8], R184 ;  /* 0x0000c8b801007387 */ /* 0x000fe60000100800 */
[----:B------:R-:W-:Y:S01]  /*4a30*/  FMNMX.FTZ R3, R32, R3, !PT ;  /* 0x0000000320037209 */ /* 0x000fe20007810000 */
[----:B------:R-:W-:Y:S03]  /*4a40*/  STL [R1+0xc4], R183 ;  /* 0x0000c4b701007387 */ /* 0x000fe60000100800 */
[----:B------:R-:W-:Y:S01]  /*4a50*/  FMNMX.FTZ R3, R102, R3, !PT ;  /* 0x0000000366037209 */ /* 0x000fe20007810000 */
[----:B------:R-:W-:Y:S03]  /*4a60*/  STL [R1+0xc0], R178 ;  /* 0x0000c0b201007387 */ /* 0x000fe60000100800 */
[----:B------:R-:W-:Y:S01]  /*4a70*/  FMNMX.FTZ R3, R103, R3, !PT ;  /* 0x0000000367037209 */ /* 0x000fe20007810000 */
[----:B------:R-:W-:Y:S03]  /*4a80*/  LDSM.16.MT88.4 R76, [R182+0x1a000] ;  /* 0x01a00000b64c783b */ /* 0x000fe60000004200 */
[----:B------:R-:W-:Y:S01]  /*4a90*/  FMNMX.FTZ R3, R107, R3, !PT ;  /* 0x000000036b037209 */ /* 0x000fe20007810000 */
[----:B------:R-:W-:Y:S01]  /*4aa0*/  LDSM.16.MT88.4 R88, [R182+0x1a800] ;  /* 0x01a80000b658783b */ /* 0x000fe20000004200 */
[----:B-1----:R-:W-:Y:S01]  /*4ab0*/  FMNMX.FTZ R0, R0, R6, !PT ;  /* 0x0000000600007209 */ /* 0x002fe20007810000 */
[----:B------:R-:W-:Y:S01]  /*4ac0*/  IMAD.U32 R6, RZ, RZ, UR17 ;  /* 0x00000011ff067e24 */ /* 0x000fe2000f8e00ff */
[----:B------:R-:W-:-:S03]  /*4ad0*/  FMNMX.FTZ R3, R106, R3, !PT ;  /* 0x000000036a037209 */ /* 0x000fc60007810000 */
[----:B------:R-:W-:Y:S01]  /*4ae0*/  IMAD R243, R6, 0x8, R113 ;  /* 0x0000000806f37824 */ /* 0x000fe200078e0271 */
[----:B------:R-:W-:Y:S01]  /*4af0*/  LOP3.LUT R6, R99, UR6, RZ, 0x3c, !PT ;  /* 0x0000000663067c12 */ /* 0x000fe2000f8e3cff */
[----:B------:R-:W1:Y:S01]  /*4b00*/  SHFL.BFLY PT, R132, R0, 0x1, 0x1f ;  /* 0x0c201f0000847f89 */ /* 0x000e6200000e0000 */
[----:B------:R-:W-:Y:S01]  /*4b10*/  FMNMX.FTZ R3, R110, R3, !PT ;  /* 0x000000036e037209 */ /* 0x000fe20007810000 */
[----:B------:R-:W-:Y:S01]  /*4b20*/  IMAD.WIDE.U32 R94, R243, -0x326172a9, RZ ;  /* 0xcd9e8d57f35e7825 */ /* 0x000fe200078e00ff */
[----:B------:R-:W-:Y:S02]  /*4b30*/  UIADD3 UR6, UR33, -0x4498517b, URZ ;  /* 0xbb67ae8521067890 */ /* 0x000fe4000fffe03f */
[----:B------:R-:W-:Y:S01]  /*4b40*/  FMNMX.FTZ R3, R111, R3, !PT ;  /* 0x000000036f037209 */ /* 0x000fe20007810000 */
[----:B------:R-:W-:Y:S01]  /*4b50*/  IMAD.WIDE.U32 R6, R6, -0x326172a9, RZ ;  /* 0xcd9e8d5706067825 */ /* 0x000fe200078e00ff */
[----:B------:R-:W-:Y:S02]  /*4b60*/  LOP3.LUT R8, R95, R252, RZ, 0x3c, !PT ;  /* 0x000000fc5f087212 */ /* 0x000fe400078e3cff */
[----:B------:R-:W-:-:S02]  /*4b70*/  FMNMX.FTZ R3, R142, R3, !PT ;  /* 0x000000038e037209 */ /* 0x000fc40007810000 */
[----:B------:R-:W-:Y:S01]  /*4b80*/  LOP3.LUT R12, R7, UR20, R94, 0x96, !PT ;  /* 0x00000014070c7c12 */ /* 0x000fe2000f8e965e */
[----:B------:R-:W-:Y:S01]  /*4b90*/  IMAD.WIDE.U32 R92, R8, -0x2daee0ad, RZ ;  /* 0xd2511f53085c7825 */ /* 0x000fe200078e00ff */
[----:B------:R-:W-:-:S03]  /*4ba0*/  FMNMX.FTZ R3, R141, R3, !PT ;  /* 0x000000038d037209 */ /* 0x000fc60007810000 */
[----:B------:R-:W-:Y:S01]  /*4bb0*/  IMAD.WIDE.U32 R12, R12, -0x2daee0ad, RZ ;  /* 0xd2511f530c0c7825 */ /* 0x000fe200078e00ff */
[----:B------:R-:W-:Y:S01]  /*4bc0*/  LOP3.LUT R7, R93, UR6, R98, 0x96, !PT ;  /* 0x000000065d077c12 */ /* 0x000fe2000f8e9662 */
[----:B------:R-:W2:Y:S01]  /*4bd0*/  SHFL.BFLY PT, R16, R3, 0x2, 0x1f ;  /* 0x0c401f0003107f89 */ /* 0x000ea200000e0000 */
[----:B------:R-:W-:Y:S02]  /*4be0*/  UIADD3 UR6, UR33, -0x56f99767, URZ ;  /* 0xa906689921067890 */ /* 0x000fe4000fffe03f */
        /* <DEDUP_REMOVED lines=15> */
[----:B--2---:R-:W-:Y:S01]  /*4ce0*/  FMNMX.FTZ R3, R3, R16, !PT ;  /* 0x0000001003037209 */ /* 0x004fe20007810000 */
[----:B------:R-:W-:-:S04]  /*4cf0*/  IMAD.WIDE.U32 R8, R9, -0x326172a9, RZ ;  /* 0xcd9e8d5709087825 */ /* 0x000fc800078e00ff */
[----:B------:R-:W-:Y:S01]  /*4d00*/  IMAD.WIDE.U32 R96, R7, -0x326172a9, RZ ;  /* 0xcd9e8d5707607825 */ /* 0x000fe200078e00ff */
[----:B------:R-:W2:Y:S03]  /*4d10*/  SHFL.BFLY PT, R11, R3, 0x1, 0x1f ;  /* 0x0c201f00030b7f89 */ /* 0x000ea600000e0000 */
[----:B------:R-:W-:Y:S01]  /*4d20*/  FFMA.FTZ R7, R37, UR36, -R6 ;  /* 0x0000002425077c23 */ /* 0x000fe20008010806 */
[----:B------:R-:W-:-:S03]  /*4d30*/  LOP3.LUT R18, R97, UR7, R8, 0x96, !PT ;  /* 0x0000000761127c12 */ /* 0x000fc6000f8e9608 */
[----:B------:R3:W-:Y:S01]  /*4d40*/  MUFU.EX2 R239, R7 ;  /* 0x0000000700ef7308 */ /* 0x0007e20000000800 */
[----:B------:R-:W-:Y:S01]  /*4d50*/  LOP3.LUT R8, R9, UR10, R14, 0x96, !PT ;  /* 0x0000000a09087c12 */ /* 0x000fe2000f8e960e */
[----:B------:R-:W-:-:S04]  /*4d60*/  IMAD.WIDE.U32 R18, R18, -0x2daee0ad, RZ ;  /* 0xd2511f5312127825 */ /* 0x000fc800078e00ff */
[----:B-1----:R-:W-:Y:S01]  /*4d70*/  FFMA.FTZ R0, R38, UR36, -R6 ;  /* 0x0000002426007c23 */ /* 0x002fe20008010806 */
[----:B------:R-:W-:-:S03]  /*4d80*/  IMAD.WIDE.U32 R62, R8, -0x2daee0ad, RZ ;  /* 0xd2511f53083e7825 */ /* 0x000fc600078e00ff */
[----:B------:R1:W4:Y:S01]  /*4d90*/  MUFU.EX2 R98, R0 ;  /* 0x0000000000627308 */ /* 0x0003220000000800 */
[----:B------:R-:W-:Y:S02]  /*4da0*/  LOP3.LUT R8, R18, 0xff, RZ, 0xc0, !PT ;  /* 0x000000ff12087812 */ /* 0x000fe400078ec0ff */
[----:B------:R-:W-:Y:S02]  /*4db0*/  SHF.R.U32.HI R13, RZ, 0x18, R18 ;  /* 0x00000018ff0d7819 */ /* 0x000fe40000011612 */
[----:B------:R-:W-:Y:S01]  /*4dc0*/  LOP3.LUT R16, R63, UR6, R10, 0x96, !PT ;  /* 0x000000063f107c12 */ /* 0x000fe2000f8e960a */
[--C-:B------:R-:W-:Y:S01]  /*4dd0*/  FFMA.FTZ R10, R29, UR36, -R6.reuse ;  /* 0x000000241d0a7c23 */ /* 0x100fe20008010806 */
[----:B---3--:R-:W-:Y:S01]  /*4de0*/  FFMA.FTZ R7, R28, UR36, -R6 ;  /* 0x000000241c077c23 */ /* 0x008fe20008010806 */
[----:B--2---:R-:W-:Y:S02]  /*4df0*/  FMNMX.FTZ R3, R3, R11, !PT ;  /* 0x0000000b03037209 */ /* 0x004fe40007810000 */
[----:B------:R-:W-:Y:S01]  /*4e00*/  IMAD.WIDE.U32 R16, R16, -0x326172a9, RZ ;  /* 0xcd9e8d5710107825 */ /* 0x000fe200078e00ff */
[----:B------:R2:W-:Y:S01]  /*4e10*/  MUFU.EX2 R118, R7 ;  /* 0x0000000700767308 */ /* 0x0005e20000000800 */
[----:B------:R-:W3:Y:S01]  /*4e20*/  LDSM.16.MT88.4 R28, [R179+0x18000] ;  /* 0x01800000b31c783b */ /* 0x000ee20000004200 */
[----:B------:R-:W-:-:S02]  /*4e30*/  FSETP.NEU.FTZ.AND P1, PT, R3, -INF , PT ;  /* 0xff8000000300780b */ /* 0x000fc40003f3d000 */
[----:B------:R-:W-:Y:S01]  /*4e40*/  LOP3.LUT R12, R16, 0xff, RZ, 0xc0, !PT ;  /* 0x000000ff100c7812 */ /* 0x000fe200078ec0ff */
[----:B-1----:R-:W-:Y:S01]  /*4e50*/  FFMA.FTZ R0, R42, UR36, -R6 ;  /* 0x000000242a007c23 */ /* 0x002fe20008010806 */
[----:B------:R-:W-:Y:S02]  /*4e60*/  SHF.R.U32.HI R14, RZ, 0x18, R16 ;  /* 0x00000018ff0e7819 */ /* 0x000fe40000011610 */
[----:B------:R-:W-:Y:S01]  /*4e70*/  MUFU.EX2 R215, R10 ;  /* 0x0000000a00d77308 */ /* 0x000fe20000000800 */
[----:B----4-:R-:W-:-:S04]  /*4e80*/  F2FP.F16.F32.PACK_AB R5, R98, R145 ;  /* 0x000000916205723e */ /* 0x010fc800000000ff */
[C---:B------:R-:W-:Y:S02]  /*4e90*/  PRMT R236, R5.reuse, 0x7610, R236 ;  /* 0x0000761005ec7816 */ /* 0x040fe400000000ec */
[----:B------:R-:W-:Y:S01]  /*4ea0*/  PRMT R235, R5, 0x7632, R235 ;  /* 0x0000763205eb7816 */ /* 0x000fe200000000eb */
[----:B------:R1:W-:Y:S01]  /*4eb0*/  MUFU.EX2 R146, R0 ;  /* 0x0000000000927308 */ /* 0x0003e20000000800 */
[----:B--2---:R-:W-:Y:S01]  /*4ec0*/  FMUL.FTZ R7, R3, UR36 ;  /* 0x0000002403077c20 */ /* 0x004fe20008410000 */
[----:B-1----:R-:W-:Y:S02]  /*4ed0*/  FFMA.FTZ R0, R36, UR36, -R6 ;  /* 0x0000002424007c23 */ /* 0x002fe40008010806 */
[----:B------:R-:W1:Y:S04]  /*4ee0*/  LDSM.16.MT88.4 R36, [R180+0x18800] ;  /* 0x01880000b424783b */ /* 0x000e680000004200 */
[----:B------:R2:W-:Y:S02]  /*4ef0*/  MUFU.EX2 R147, R0 ;  /* 0x0000000000937308 */ /* 0x0005e40000000800 */
[----:B--2---:R-:W-:-:S04]  /*4f00*/  LOP3.LUT R0, R18, 0xffff, RZ, 0xc0, !PT ;  /* 0x0000ffff12007812 */ /* 0x004fc800078ec0ff */
[----:B------:R-:W-:-:S04]  /*4f10*/  SHF.R.U32.HI R0, RZ, 0x8, R0 ;  /* 0x00000008ff007819 */ /* 0x000fc80000011600 */
[----:B------:R-:W-:Y:S01]  /*4f20*/  PRMT R58, R8, 0x5410, R0 ;  /* 0x00005410083a7816 */ /* 0x000fe20000000000 */
[----:B------:R-:W-:Y:S01]  /*4f30*/  FFMA.FTZ R0, R22, UR36, -R6 ;  /* 0x0000002416007c23 */ /* 0x000fe20008010806 */
[----:B------:R-:W-:-:S03]  /*4f40*/  SHF.R.U32.HI R8, RZ, 0x10, R16 ;  /* 0x00000010ff087819 */ /* 0x000fc60000011610 */
[----:B------:R2:W4:Y:S01]  /*4f50*/  MUFU.EX2 R189, R0 ;  /* 0x0000000000bd7308 */ /* 0x0005220000000800 */
[----:B------:R-:W-:-:S04]  /*4f60*/  LOP3.LUT R8, R8, 0xff, RZ, 0xc0, !PT ;  /* 0x000000ff08087812 */ /* 0x000fc800078ec0ff */
[----:B------:R-:W-:Y:S02]  /*4f70*/  PRMT R23, R8, 0x5410, R14 ;  /* 0x0000541008177816 */ /* 0x000fe4000000000e */
[----:B------:R-:W-:-:S04]  /*4f80*/  LOP3.LUT R8, R17, UR34, R96, 0x96, !PT ;  /* 0x0000002211087c12 */ /* 0x000fc8000f8e9660 */
[----:B------:R-:W-:Y:S02]  /*4f90*/  LOP3.LUT R20, R8, 0xff, RZ, 0xc0, !PT ;  /* 0x000000ff08147812 */ /* 0x000fe400078ec0ff */
[----:B------:R-:W-:Y:S02]  /*4fa0*/  SHF.R.U32.HI R14, RZ, 0x18, R8 ;  /* 0x00000018ff0e7819 */ /* 0x000fe40000011608 */
[----:B--2---:R-:W-:-:S04]  /*4fb0*/  SHF.R.U32.HI R0, RZ, 0x10, R18 ;  /* 0x00000010ff007819 */ /* 0x004fc80000011612 */
        /* <DEDUP_REMOVED lines=14> */
[----:B------:R-:W-:Y:S01]  /*50a0*/  LOP3.LUT R11, R8, 0xffff, RZ, 0xc0, !PT ;  /* 0x0000ffff080b7812 */ /* 0x000fe200078ec0ff */
[----:B------:R-:W1:Y:S01]  /*50b0*/  LDSM.16.MT88.4 R40, [R179+0x18800] ;  /* 0x01880000b328783b */ /* 0x000e620000004200 */
[----:B------:R-:W-:-:S03]  /*50c0*/  SHF.R.U32.HI R13, RZ, 0x10, R8 ;  /* 0x00000010ff0d7819 */ /* 0x000fc60000011608 */
[----:B------:R3:W4:Y:S08]  /*50d0*/  MUFU.EX2 R95, R10 ;  /* 0x0000000a005f7308 */ /* 0x0007300000000800 */
[----:B------:R4:W-:Y:S01]  /*50e0*/  MUFU.EX2 R190, R4 ;  /* 0x0000000400be7308 */ /* 0x0009e20000000800 */
[----:B--2---:R-:W-:Y:S02]  /*50f0*/  LOP3.LUT R9, R7, 0xffff, RZ, 0xc0, !PT ;  /* 0x0000ffff07097812 */ /* 0x004fe400078ec0ff */
[----:B------:R-:W-:-:S02]  /*5100*/  LOP3.LUT R7, R12, 0xff, RZ, 0xc0, !PT ;  /* 0x000000ff0c077812 */ /* 0x000fc400078ec0ff */
[----:B------:R-:W-:Y:S02]  /*5110*/  SHF.R.U32.HI R8, RZ, 0x8, R9 ;  /* 0x00000008ff087819 */ /* 0x000fe40000011609 */
[----:B------:R-:W-:Y:S01]  /*5120*/  PRMT R15, R7, 0x5410, R15 ;  /* 0x00005410070f7816 */ /* 0x000fe2000000000f */
[--C-:B------:R-:W-:Y:S01]  /*5130*/  FFMA.FTZ R7, R49, UR36, -R0.reuse ;  /* 0x0000002431077c23 */ /* 0x100fe20008010800 */
[----:B---3--:R-:W-:Y:S01]  /*5140*/  FFMA.FTZ R10, R50, UR36, -R0 ;  /* 0x00000024320a7c23 */ /* 0x008fe20008010800 */
[----:B------:R-:W-:Y:S02]  /*5150*/  SHF.R.U32.HI R9, RZ, 0x8, R11 ;  /* 0x00000008ff097819 */ /* 0x000fe4000001160b */
[----:B------:R2:W-:Y:S01]  /*5160*/  MUFU.EX2 R63, R7 ;  /* 0x00000007003f7308 */ /* 0x0005e20000000800 */
[----:B------:R-:W-:Y:S02]  /*5170*/  PRMT R21, R21, 0x5410, R8 ;  /* 0x0000541015157816 */ /* 0x000fe40000000008 */
[----:B------:R-:W-:-:S02]  /*5180*/  PRMT R9, R20, 0x5410, R9 ;  /* 0x0000541014097816 */ /* 0x000fc40000000009 */
[----:B----4-:R-:W-:Y:S02]  /*5190*/  F2FP.F16.F32.PACK_AB R8, R189, R239 ;  /* 0x000000efbd08723e */ /* 0x010fe400000000ff */
[----:B------:R-:W-:Y:S01]  /*51a0*/  F2FP.F16.F32.PACK_AB R4, R147, R146 ;  /* 0x000000929304723e */ /* 0x000fe200000000ff */
[----:B------:R-:W3:Y:S01]  /*51b0*/  MUFU.EX2 R93, R10 ;  /* 0x0000000a005d7308 */ /* 0x000ee20000000800 */
[C---:B------:R-:W-:Y:S02]  /*51c0*/  PRMT R238, R8.reuse, 0x7610, R238 ;  /* 0x0000761008ee7816 */ /* 0x040fe400000000ee */
[----:B------:R-:W-:Y:S01]  /*51d0*/  PRMT R237, R8, 0x7632, R237 ;  /* 0x0000763208ed7816 */ /* 0x000fe200000000ed */
[----:B------:R-:W-:Y:S01]  /*51e0*/  FFMA.FTZ R8, R57, UR36, -R0 ;  /* 0x0000002439087c23 */ /* 0x000fe20008010800 */
[----:B------:R-:W-:Y:S02]  /*51f0*/  F2FP.F16.F32.PACK_AB R5, R95, R97 ;  /* 0x000000615f05723e */ /* 0x000fe400000000ff */
[C---:B------:R-:W-:Y:S01]  /*5200*/  PRMT R230, R4.reuse, 0x7610, R230 ;  /* 0x0000761004e67816 */ /* 0x040fe200000000e6 */
[----:B------:R4:W-:Y:S01]  /*5210*/  MUFU.EX2 R120, R8 ;  /* 0x0000000800787308 */ /* 0x0009e20000000800 */
[----:B--2---:R-:W-:Y:S01]  /*5220*/  FFMA.FTZ R7, R51, UR36, -R0 ;  /* 0x0000002433077c23 */ /* 0x004fe20008010800 */
[----:B------:R-:W-:Y:S01]  /*5230*/  PRMT R229, R4, 0x7632, R229 ;  /* 0x0000763204e57816 */ /* 0x000fe200000000e5 */
[----:B------:R-:W2:Y:S01]  /*5240*/  LDSM.16.MT88.4 R48, [R181+0x18000] ;  /* 0x01800000b530783b */ /* 0x000ea20000004200 */
[----:B------:R-:W-:-:S02]  /*5250*/  LOP3.LUT R11, R13, 0xff, RZ, 0xc0, !PT ;  /* 0x000000ff0d0b7812 */ /* 0x000fc400078ec0ff */
[C---:B------:R-:W-:Y:S02]  /*5260*/  PRMT R234, R5.reuse, 0x7610, R234 ;  /* 0x0000761005ea7816 */ /* 0x040fe400000000ea */
[----:B------:R1:W1:Y:S01]  /*5270*/  MUFU.EX2 R242, R7 ;  /* 0x0000000700f27308 */ /* 0x0002620000000800 */
[----:B------:R-:W-:Y:S02]  /*5280*/  PRMT R233, R5, 0x7632, R233 ;  /* 0x0000763205e97816 */ /* 0x000fe400000000e9 */
[----:B------:R-:W-:Y:S02]  /*5290*/  PRMT R11, R11, 0x5410, R14 ;  /* 0x000054100b0b7816 */ /* 0x000fe4000000000e */
[----:B---3--:R-:W-:Y:S02]  /*52a0*/  F2FP.F16.F32.PACK_AB R5, R63, R93 ;  /* 0x0000005d3f05723e */ /* 0x008fe400000000ff */
[----:B----4-:R-:W-:Y:S02]  /*52b0*/  PRMT R8, R236, 0x5410, R235 ;  /* 0x00005410ec087816 */ /* 0x010fe400000000eb */
[----:B------:R-:W-:-:S02]  /*52c0*/  PRMT R232, R5, 0x7610, R232 ;  /* 0x0000761005e87816 */ /* 0x000fc400000000e8 */
[----:B------:R-:W-:Y:S01]  /*52d0*/  PRMT R231, R5, 0x7632, R231 ;  /* 0x0000763205e77816 */ /* 0x000fe200000000e7 */
[----:B-1----:R-:W-:Y:S01]  /*52e0*/  IMAD.U32 R7, RZ, RZ, UR5 ;  /* 0x00000005ff077e24 */ /* 0x002fe2000f8e00ff */
[----:B------:R-:W-:-:S04]  /*52f0*/  F2FP.F16.F32.PACK_AB R12, R190, R242 ;  /* 0x000000f2be0c723e */ /* 0x000fc800000000ff */
[----:B------:R-:W-:Y:S02]  /*5300*/  LEA R7, R7, UR5, 0x10 ;  /* 0x0000000507077c11 */ /* 0x000fe4000f8e80ff */
[C---:B------:R-:W-:Y:S02]  /*5310*/  PRMT R228, R12.reuse, 0x7610, R228 ;  /* 0x000076100ce47816 */ /* 0x040fe400000000e4 */
[----:B------:R-:W-:Y:S02]  /*5320*/  PRMT R227, R12, 0x7632, R227 ;  /* 0x000076320ce37816 */ /* 0x000fe400000000e3 */
[--C-:B------:R-:W-:Y:S01]  /*5330*/  HSET2.LE.AND R4, R9, R7.reuse, PT ;  /* 0x0000000709047233 */ /* 0x100fe20003803000 */
[----:B------:R-:W-:Y:S01]  /*5340*/  FFMA.FTZ R9, R32, UR36, -R0 ;  /* 0x0000002420097c23 */ /* 0x000fe20008010800 */
[--C-:B------:R-:W-:Y:S02]  /*5350*/  HSET2.LE.AND R5, R11, R7.reuse, PT ;  /* 0x000000070b057233 */ /* 0x100fe40003803000 */
[----:B------:R-:W-:Y:S01]  /*5360*/  HSET2.LE.AND R10, R22, R7, PT ;  /* 0x00000007160a7233 */ /* 0x000fe20003803000 */
[----:B------:R1:W3:Y:S01]  /*5370*/  MUFU.EX2 R214, R9 ;  /* 0x0000000900d67308 */ /* 0x0002e20000000800 */
[----:B------:R-:W-:-:S02]  /*5380*/  LOP3.LUT R8, R4, R8, RZ, 0xc0, !PT ;  /* 0x0000000804087212 */ /* 0x000fc400078ec0ff */
[----:B------:R-:W-:-:S04]  /*5390*/  PRMT R4, R234, 0x5410, R233 ;  /* 0x00005410ea047816 */ /* 0x000fc800000000e9 */
[----:B-1----:R-:W-:Y:S02]  /*53a0*/  LOP3.LUT R9, R5, R4, RZ, 0xc0, !PT ;  /* 0x0000000405097212 */ /* 0x002fe400078ec0ff */
        /* <DEDUP_REMOVED lines=26> */
[----:B------:R-:W-:Y:S01]  /*5550*/  HMMA.16816.F32 R56, R8, R44, RZ ;  /* 0x0000002c0838723c */ /* 0x000fe200000018ff */
[----:B------:R-:W-:-:S04]  /*5560*/  PRMT R2, R224, 0x5410, R186 ;  /* 0x00005410e0027816 */ /* 0x000fc800000000ba */
[----:B------:R-:W-:Y:S01]  /*5570*/  LOP3.LUT R15, R4, R2, RZ, 0xc0, !PT ;  /* 0x00000002040f7212 */ /* 0x000fe200078ec0ff */
[----:B------:R-:W-:Y:S06]  /*5580*/  HMMA.16816.F32 R44, R8, R46, RZ ;  /* 0x0000002e082c723c */ /* 0x000fec00000018ff */
[C---:B------:R-:W-:Y:S06]  /*5590*/  HMMA.16816.F32 R20, R12.reuse, R38, R20 ;  /* 0x000000260c14723c */ /* 0x040fec0000001814 */
[C---:B------:R-:W-:Y:S06]  /*55a0*/  HMMA.16816.F32 R164, R12.reuse, R40, R32 ;  /* 0x000000280ca4723c */ /* 0x040fec0000001820 */
[C---:B------:R-:W-:Y:S06]  /*55b0*/  HMMA.16816.F32 R156, R12.reuse, R42, R28 ;  /* 0x0000002a0c9c723c */ /* 0x040fec000000181c */
[----:B------:R-:W-:Y:S06]  /*55c0*/  HMMA.16816.F32 R64, R12, R36, R24 ;  /* 0x000000240c40723c */ /* 0x000fec0000001818 */
[----:B--2---:R-:W-:Y:S01]  /*55d0*/  HMMA.16816.F32 R40, R8, R48, RZ ;  /* 0x000000300828723c */ /* 0x004fe200000018ff */
        /* <DEDUP_REMOVED lines=12> */
[----:B------:R-:W-:-:S02]  /*56a0*/  IMAD.MOV.U32 R178, RZ, RZ, R66 ;  /* 0x000000ffffb27224 */ /* 0x000fc400078e0042 */
[----:B------:R-:W2:Y:S03]  /*56b0*/  LDSM.16.MT88.4 R64, [R181+0x1a000] ;  /* 0x01a00000b540783b */ /* 0x000ea60000004200 */
[----:B------:R-:W-:Y:S01]  /*56c0*/  HMMA.16816.F32 R28, R8, R82, RZ ;  /* 0x00000052081c723c */ /* 0x000fe200000018ff */
[----:B------:R-:W3:Y:S05]  /*56d0*/  LDSM.16.MT88.4 R80, [R179+0x1c000] ;  /* 0x01c00000b350783b */ /* 0x000eea0000004200 */
[C---:B------:R-:W-:Y:S01]  /*56e0*/  HMMA.16816.F32 R148, R12.reuse, R72, R56 ;  /* 0x000000480c94723c */ /* 0x040fe20000001838 */
[----:B------:R-:W4:Y:S05]  /*56f0*/  LDSM.16.MT88.4 R56, [R181+0x1a800] ;  /* 0x01a80000b538783b */ /* 0x000f2a0000004200 */
[C---:B------:R-:W-:Y:S01]  /*5700*/  HMMA.16816.F32 R136, R12.reuse, R74, R44 ;  /* 0x0000004a0c88723c */ /* 0x040fe2000000182c */
[----:B------:R-:W4:Y:S05]  /*5710*/  LDSM.16.MT88.4 R72, [R180+0x1c000] ;  /* 0x01c00000b448783b */ /* 0x000f2a0000004200 */
[C---:B-1----:R-:W-:Y:S06]  /*5720*/  HMMA.16816.F32 R24, R12.reuse, R48, R24 ;  /* 0x000000300c18723c */ /* 0x042fec0000001818 */
[C---:B------:R-:W-:Y:S01]  /*5730*/  HMMA.16816.F32 R20, R12.reuse, R50, R20 ;  /* 0x000000320c14723c */ /* 0x040fe20000001814 */
[----:B------:R-:W-:Y:S05]  /*5740*/  LDSM.16.MT88.4 R48, [R180+0x1c800] ;  /* 0x01c80000b430783b */ /* 0x000fea0000004200 */
[C---:B------:R-:W-:Y:S06]  /*5750*/  HMMA.16816.F32 R32, R12.reuse, R52, R32 ;  /* 0x000000340c20723c */ /* 0x040fec0000001820 */
[----:B------:R-:W-:Y:S01]  /*5760*/  HMMA.16816.F32 R40, R12, R68, R40 ;  /* 0x000000440c28723c */ /* 0x000fe20000001828 */
[----:B------:R-:W-:-:S02]  /*5770*/  IMAD.MOV.U32 R53, RZ, RZ, R4 ;  /* 0x000000ffff357224 */ /* 0x000fc400078e0004 */
[----:B------:R-:W-:Y:S02]  /*5780*/  IMAD.MOV.U32 R52, RZ, RZ, R2 ;  /* 0x000000ffff347224 */ /* 0x000fe400078e0002 */
[----:B------:R-:W-:Y:S01]  /*5790*/  IMAD.MOV.U32 R213, RZ, RZ, R139 ;  /* 0x000000ffffd57224 */ /* 0x000fe200078e008b */
[C---:B------:R-:W-:Y:S01]  /*57a0*/  HMMA.16816.F32 R36, R12.reuse, R70, R36 ;  /* 0x000000460c24723c */ /* 0x040fe20000001824 */
[----:B------:R-:W1:Y:S01]  /*57b0*/  LDSM.16.MT88.4 R68, [R179+0x1c800] ;  /* 0x01c80000b344783b */ /* 0x000e620000004200 */
[----:B------:R-:W-:Y:S02]  /*57c0*/  IMAD.MOV.U32 R2, RZ, RZ, R25 ;  /* 0x000000ffff027224 */ /* 0x000fe400078e0019 */
[----:B------:R-:W-:Y:S02]  /*57d0*/  IMAD.MOV.U32 R160, RZ, RZ, R27 ;  /* 0x000000ffffa07224 */ /* 0x000fe400078e001b */
[----:B------:R-:W-:Y:S01]  /*57e0*/  HMMA.16816.F32 R28, R12, R54, R28 ;  /* 0x000000360c1c723c */ /* 0x000fe2000000181c */
[----:B------:R-:W-:-:S02]  /*57f0*/  IMAD.MOV.U32 R155, RZ, RZ, R26 ;  /* 0x000000ffff9b7224 */ /* 0x000fc400078e001a */
[----:B------:R-:W-:Y:S02]  /*5800*/  IMAD.MOV.U32 R154, RZ, RZ, R24 ;  /* 0x000000ffff9a7224 */ /* 0x000fe400078e0018 */
[----:B------:R-:W-:Y:S01]  /*5810*/  IMAD.MOV.U32 R5, RZ, RZ, R23 ;  /* 0x000000ffff057224 */ /* 0x000fe200078e0017 */
[C---:B--2---:R-:W-:Y:S01]  /*5820*/  HMMA.16816.F32 R24, R8.reuse, R64, RZ ;  /* 0x000000400818723c */ /* 0x044fe200000018ff */
[----:B------:R-:W-:Y:S02]  /*5830*/  IMAD.MOV.U32 R55, RZ, RZ, R21 ;  /* 0x000000ffff377224 */ /* 0x000fe400078e0015 */
[----:B------:R-:W-:Y:S02]  /*5840*/  IMAD.MOV.U32 R54, RZ, RZ, R22 ;  /* 0x000000ffff367224 */ /* 0x000fe400078e0016 */
[----:B------:R-:W-:Y:S01]  /*5850*/  IMAD.MOV.U32 R4, RZ, RZ, R20 ;  /* 0x000000ffff047224 */ /* 0x000fe200078e0014 */
[----:B------:R-:W-:Y:S01]  /*5860*/  HMMA.16816.F32 R44, R8, R76, RZ ;  /* 0x0000004c082c723c */ /* 0x000fe200000018ff */
[----:B------:R-:W-:-:S02]  /*5870*/  IMAD.MOV.U32 R117, RZ, RZ, R34 ;  /* 0x000000ffff757224 */ /* 0x000fc400078e0022 */
[----:B------:R-:W-:Y:S02]  /*5880*/  IMAD.MOV.U32 R116, RZ, RZ, R32 ;  /* 0x000000ffff747224 */ /* 0x000fe400078e0020 */
[----:B------:R-:W-:Y:S01]  /*5890*/  IMAD.MOV.U32 R209, RZ, RZ, R33 ;  /* 0x000000ffffd17224 */ /* 0x000fe200078e0021 */
[C---:B------:R-:W-:Y:S01]  /*58a0*/  HMMA.16816.F32 R20, R8.reuse, R66, RZ ;  /* 0x000000420814723c */ /* 0x040fe200000018ff */
[----:B------:R-:W-:Y:S02]  /*58b0*/  IMAD.MOV.U32 R208, RZ, RZ, R35 ;  /* 0x000000ffffd07224 */ /* 0x000fe400078e0023 */
[----:B------:R-:W-:Y:S02]  /*58c0*/  IMAD.MOV.U32 R161, RZ, RZ, R40 ;  /* 0x000000ffffa17224 */ /* 0x000fe400078e0028 */
[----:B------:R-:W-:Y:S01]  /*58d0*/  IMAD.MOV.U32 R193, RZ, RZ, R41 ;  /* 0x000000ffffc17224 */ /* 0x000fe200078e0029 */
[----:B---3--:R-:W-:Y:S01]  /*58e0*/  HMMA.16816.F32 R32, R8, R80, RZ ;  /* 0x000000500820723c */ /* 0x008fe200000018ff */
[----:B------:R-:W-:-:S02]  /*58f0*/  IMAD.MOV.U32 R192, RZ, RZ, R42 ;  /* 0x000000ffffc07224 */ /* 0x000fc400078e002a */
[----:B------:R-:W-:Y:S02]  /*5900*/  IMAD.MOV.U32 R191, RZ, RZ, R43 ;  /* 0x000000ffffbf7224 */ /* 0x000fe400078e002b */
[----:B------:R-:W2:Y:S01]  /*5910*/  LDSM.16.MT88.4 R40, [R182+0x1c000] ;  /* 0x01c00000b628783b */ /* 0x000ea20000004200 */
[----:B------:R-:W-:Y:S01]  /*5920*/  IMAD.MOV.U32 R212, RZ, RZ, R136 ;  /* 0x000000ffffd47224 */ /* 0x000fe200078e0088 */
[C---:B----4-:R-:W-:Y:S01]  /*5930*/  HMMA.16816.F32 R216, R12.reuse, R56, R24 ;  /* 0x000000380cd8723c */ /* 0x050fe20000001818 */
[----:B------:R-:W-:Y:S02]  /*5940*/  IMAD.MOV.U32 R163, RZ, RZ, R137 ;  /* 0x000000ffffa37224 */ /* 0x000fe400078e0089 */
[----:B------:R-:W-:Y:S02]  /*5950*/  IMAD.MOV.U32 R162, RZ, RZ, R138 ;  /* 0x000000ffffa27224 */ /* 0x000fe400078e008a */
[----:B------:R-:W-:Y:S01]  /*5960*/  IMAD.MOV.U32 R139, RZ, RZ, R29 ;  /* 0x000000ffff8b7224 */ /* 0x000fe200078e001d */
[----:B------:R-:W-:Y:S01]  /*5970*/  HMMA.16816.F32 R84, R12, R88, R44 ;  /* 0x000000580c54723c */ /* 0x000fe2000000182c */
[----:B------:R-:W-:Y:S01]  /*5980*/  IMAD.MOV.U32 R138, RZ, RZ, R30 ;  /* 0x000000ffff8a7224 */ /* 0x000fe200078e001e */
[----:B------:R-:W3:Y:S01]  /*5990*/  LDSM.16.MT88.4 R44, [R182+0x1c800] ;  /* 0x01c80000b62c783b */ /* 0x000ee20000004200 */
[----:B------:R-:W-:-:S02]  /*59a0*/  IMAD.MOV.U32 R137, RZ, RZ, R31 ;  /* 0x000000ffff897224 */ /* 0x000fc400078e001f */
[----:B------:R-:W-:Y:S01]  /*59b0*/  IMAD.MOV.U32 R136, RZ, RZ, R28 ;  /* 0x000000ffff887224 */ /* 0x000fe200078e001c */
[----:B------:R-:W-:Y:S01]  /*59c0*/  HMMA.16816.F32 R248, R12, R58, R20 ;  /* 0x0000003a0cf8723c */ /* 0x000fe20000001814 */
[----:B------:R-:W-:Y:S02]  /*59d0*/  IMAD.MOV.U32 R67, RZ, RZ, R5 ;  /* 0x000000ffff437224 */ /* 0x000fe400078e0005 */
[----:B------:R-:W-:Y:S02]  /*59e0*/  IMAD.MOV.U32 R64, RZ, RZ, R4 ;  /* 0x000000ffff407224 */ /* 0x000fe400078e0004 */
[----:B------:R-:W-:Y:S01]  /*59f0*/  IMAD.MOV.U32 R76, RZ, RZ, R39 ;  /* 0x000000ffff4c7224 */ /* 0x000fe200078e0027 */
[----:B------:R-:W-:Y:S01]  /*5a00*/  HMMA.16816.F32 R28, R8, R78, RZ ;  /* 0x0000004e081c723c */ /* 0x000fe200000018ff */
[----:B------:R-:W-:Y:S02]  /*5a10*/  IMAD.MOV.U32 R119, RZ, RZ, R38 ;  /* 0x000000ffff777224 */ /* 0x000fe400078e0026 */
[----:B------:R-:W-:-:S02]  /*5a20*/  IMAD.MOV.U32 R211, RZ, RZ, R37 ;  /* 0x000000ffffd37224 */ /* 0x000fc400078e0025 */
[----:B------:R-:W-:Y:S01]  /*5a30*/  IMAD.MOV.U32 R210, RZ, RZ, R36 ;  /* 0x000000ffffd27224 */ /* 0x000fe200078e0024 */
[----:B------:R-:W-:Y:S01]  /*5a40*/  HMMA.16816.F32 R20, R8, R72, RZ ;  /* 0x000000480814723c */ /* 0x000fe200000018ff */
[----:B------:R-:W-:Y:S02]  /*5a50*/  IMAD.MOV.U32 R24, RZ, RZ, R217 ;  /* 0x000000ffff187224 */ /* 0x000fe400078e00d9 */
[----:B------:R-:W-:Y:S02]  /*5a60*/  IMAD.MOV.U32 R57, RZ, RZ, R216 ;  /* 0x000000ffff397224 */ /* 0x000fe400078e00d8 */
[----:B------:R-:W-:Y:S01]  /*5a70*/  IMAD.MOV.U32 R187, RZ, RZ, R218 ;  /* 0x000000ffffbb7224 */ /* 0x000fe200078e00da */
[----:B-1----:R-:W-:Y:S01]  /*5a80*/  HMMA.16816.F32 R244, R12, R68, R32 ;  /* 0x000000440cf4723c */ /* 0x002fe20000001820 */
[----:B------:R-:W-:Y:S02]  /*5a90*/  IMAD.MOV.U32 R184, RZ, RZ, R219 ;  /* 0x000000ffffb87224 */ /* 0x000fe400078e00db */
[----:B------:R-:W-:-:S02]  /*5aa0*/  IMAD.MOV.U32 R58, RZ, RZ, R24 ;  /* 0x000000ffff3a7224 */ /* 0x000fc400078e0018 */
[----:B------:R-:W-:Y:S01]  /*5ab0*/  IMAD.MOV.U32 R80, RZ, RZ, R215 ;  /* 0x000000ffff507224 */ /* 0x000fe200078e00d7 */
[----:B------:R-:W-:Y:S01]  /*5ac0*/  HMMA.16816.F32 R36, R8, R82, RZ ;  /* 0x000000520824723c */ /* 0x000fe200000018ff */
[----:B------:R-:W-:Y:S01]  /*5ad0*/  IMAD.MOV.U32 R69, RZ, RZ, R2 ;  /* 0x000000ffff457224 */ /* 0x000fe200078e0002 */
[----:B------:R-:W-:Y:S01]  /*5ae0*/  LOP3.LUT R2, R99, UR4, RZ, 0x3c, !PT ;  /* 0x0000000463027c12 */ /* 0x000fe2000f8e3cff */
[----:B------:R-:W-:Y:S02]  /*5af0*/  IMAD.MOV.U32 R81, RZ, RZ, R214 ;  /* 0x000000ffff517224 */ /* 0x000fe400078e00d6 */
[----:B------:R-:W-:Y:S01]  /*5b00*/  IMAD.MOV.U32 R79, RZ, RZ, R213 ;  /* 0x000000ffff4f7224 */ /* 0x000fe200078e00d5 */
[----:B------:R-:W-:Y:S01]  /*5b10*/  HMMA.16816.F32 R88, R12, R90, R28 ;  /* 0x0000005a0c58723c */ /* 0x000fe2000000181c */
[----:B------:R-:W-:-:S04]  /*5b20*/  IMAD.WIDE.U32 R4, R2, -0x326172a9, RZ ;  /* 0xcd9e8d5702047825 */ /* 0x000fc800078e00ff */
[----:B------:R-:W-:Y:S01]  /*5b30*/  IMAD.MOV.U32 R82, RZ, RZ, R76 ;  /* 0x000000ffff527224 */ /* 0x000fe200078e004c */
[----:B------:R-:W-:Y:S01]  /*5b40*/  LOP3.LUT R5, R5, UR20, R94, 0x96, !PT ;  /* 0x0000001405057c12 */ /* 0x000fe2000f8e965e */
[----:B------:R-:W-:Y:S01]  /*5b50*/  HMMA.16816.F32 R28, R8, R74, RZ ;  /* 0x0000004a081c723c */ /* 0x000fe200000018ff */
[----:B------:R-:W-:Y:S01]  /*5b60*/  LOP3.LUT R2, R61, UR19, R4, 0x96, !PT ;  /* 0x000000133d027c12 */ /* 0x000fe2000f8e9604 */
[----:B------:R-:W-:Y:S02]  /*5b70*/  IMAD.MOV.U32 R76, RZ, RZ, R212 ;  /* 0x000000ffff4c7224 */ /* 0x000fe400078e00d4 */
[----:B------:R-:W-:Y:S02]  /*5b80*/  IMAD.WIDE.U32 R4, R5, -0x2daee0ad, RZ ;  /* 0xd2511f5305047825 */ /* 0x000fe400078e00ff */
[----:B------:R-:W-:Y:S02]  /*5b90*/  HMMA.16816.F32 R216, R12, R48, R20 ;  /* 0x000000300cd8723c */ /* 0x000fe40000001814 */
[----:B------:R-:W-:-:S02]  /*5ba0*/  IMAD.MOV.U32 R74, RZ, RZ, R163 ;  /* 0x000000ffff4a7224 */ /* 0x000fc400078e00a3 */
[----:B------:R-:W-:Y:S02]  /*5bb0*/  IMAD.MOV.U32 R78, RZ, RZ, R162 ;  /* 0x000000ffff4e7224 */ /* 0x000fe400078e00a2 */
[----:B--2---:R-:W-:Y:S01]  /*5bc0*/  HMMA.16816.F32 R32, R8, R40, RZ ;  /* 0x000000280820723c */ /* 0x004fe200000018ff */
[----:B------:R-:W-:Y:S01]  /*5bd0*/  IMAD.WIDE.U32 R20, R2, -0x2daee0ad, RZ ;  /* 0xd2511f5302147825 */ /* 0x000fe200078e00ff */
[----:B------:R-:W-:Y:S02]  /*5be0*/  LOP3.LUT R2, R5, UR15, R92, 0x96, !PT ;  /* 0x0000000f05027c12 */ /* 0x000fe4000f8e965c */
[----:B------:R-:W-:Y:S01]  /*5bf0*/  SHF.R.U32.HI R49, RZ, 0x10, R18 ;  /* 0x00000010ff317819 */ /* 0x000fe20000011612 */
[----:B------:R-:W-:Y:S01]  /*5c00*/  IMAD.MOV.U32 R77, RZ, RZ, R161 ;  /* 0x000000ffff4d7224 */ /* 0x000fe200078e00a1 */
[----:B------:R-:W-:Y:S01]  /*5c10*/  LOP3.LUT R24, R21, UR11, R4, 0x96, !PT ;  /* 0x0000000b15187c12 */ /* 0x000fe2000f8e9604 */
[----:B------:R-:W-:Y:S01]  /*5c20*/  IMAD.WIDE.U32 R22, R2, -0x326172a9, RZ ;  /* 0xcd9e8d5702167825 */ /* 0x000fe200078e00ff */
[----:B------:R-:W-:Y:S01]  /*5c30*/  HMMA.16816.F32 R220, R12, R70, R36 ;  /* 0x000000460cdc723c */ /* 0x000fe20000001824 */
[----:B------:R-:W-:-:S02]  /*5c40*/  LOP3.LUT R40, R16, 0xffff, RZ, 0xc0, !PT ;  /* 0x0000ffff10287812 */ /* 0x000fc400078ec0ff */
[----:B------:R-:W-:Y:S01]  /*5c50*/  IMAD.WIDE.U32 R24, R24, -0x326172a9, RZ ;  /* 0xcd9e8d5718187825 */ /* 0x000fe200078e00ff */
[----:B------:R-:W-:Y:S02]  /*5c60*/  LOP3.LUT R23, R23, UR14, R60, 0x96, !PT ;  /* 0x0000000e17177c12 */ /* 0x000fe4000f8e963c */
[----:B------:R-:W-:Y:S01]  /*5c70*/  HMMA.16816.F32 R36, R8, R42, RZ ;  /* 0x0000002a0824723c */ /* 0x000fe200000018ff */
[----:B------:R-:W-:Y:S01]  /*5c80*/  IMAD.MOV.U32 R99, RZ, RZ, R160 ;  /* 0x000000ffff637224 */ /* 0x000fe200078e00a0 */
[----:B------:R-:W-:Y:S01]  /*5c90*/  LOP3.LUT R2, R25, UR10, R22, 0x96, !PT ;  /* 0x0000000a19027c12 */ /* 0x000fe2000f8e9616 */
[----:B------:R-:W-:Y:S01]  /*5ca0*/  IMAD.WIDE.U32 R22, R23, -0x2daee0ad, RZ ;  /* 0xd2511f5317167825 */ /* 0x000fe200078e00ff */
[----:B------:R-:W-:Y:S02]  /*5cb0*/  LOP3.LUT R25, R19, UR27, R62, 0x96, !PT ;  /* 0x0000001b13197c12 */ /* 0x000fe4000f8e963e */
[----:B------:R-:W-:Y:S01]  /*5cc0*/  HMMA.16816.F32 R212, R12, R50, R28 ;  /* 0x000000320cd4723c */ /* 0x000fe2000000181c */
[----:B------:R-:W-:-:S04]  /*5cd0*/  IMAD.WIDE.U32 R26, R2, -0x2daee0ad, RZ ;  /* 0xd2511f53021a7825 */ /* 0x000fc800078e00ff */
[----:B------:R-:W-:Y:S01]  /*5ce0*/  IMAD.MOV.U32 R71, RZ, RZ, R155 ;  /* 0x000000ffff477224 */ /* 0x000fe200078e009b */
[----:B------:R-:W-:Y:S01]  /*5cf0*/  LOP3.LUT R2, R27, UR6, R22, 0x96, !PT ;  /* 0x000000061b027c12 */ /* 0x000fe2000f8e9616 */
[----:B---3--:R-:W-:Y:S01]  /*5d00*/  HMMA.16816.F32 R160, R12, R44, R32 ;  /* 0x0000002c0ca0723c */ /* 0x008fe20000001820 */
[----:B------:R-:W-:Y:S01]  /*5d10*/  LOP3.LUT R29, R21, UR11, R4, 0x96, !PT ;  /* 0x0000000b151d7c12 */ /* 0x000fe2000f8e9604 */
[----:B------:R-:W-:Y:S01]  /*5d20*/  IMAD.MOV.U32 R68, RZ, RZ, R154 ;  /* 0x000000ffff447224 */ /* 0x000fe200078e009a */
[----:B------:R-:W-:Y:S01]  /*5d30*/  LOP3.LUT R4, R23, UR8, R20, 0x96, !PT ;  /* 0x0000000817047c12 */ /* 0x000fe2000f8e9614 */
[----:B------:R-:W-:Y:S01]  /*5d40*/  IMAD.MOV.U32 R72, RZ, RZ, R153 ;  /* 0x000000ffff487224 */ /* 0x000fe200078e0099 */
[C---:B------:R-:W-:Y:S01]  /*5d50*/  LOP3.LUT R21, R18.reuse, 0xff, RZ, 0xc0, !PT ;  /* 0x000000ff12157812 */ /* 0x040fe200078ec0ff */
[----:B------:R-:W-:Y:S01]  /*5d60*/  IMAD.WIDE.U32 R22, R29, -0x326172a9, RZ ;  /* 0xcd9e8d571d167825 */ /* 0x000fe200078e00ff */
[----:B------:R-:W-:Y:S02]  /*5d70*/  LOP3.LUT R51, R18, 0xffff, RZ, 0xc0, !PT ;  /* 0x0000ffff12337812 */ /* 0x000fe400078ec0ff */
[----:B------:R-:W-:Y:S01]  /*5d80*/  SHF.R.U32.HI R27, RZ, 0x18, R18 ;  /* 0x00000018ff1b7819 */ /* 0x000fe20000011612 */
[----:B------:R-:W-:Y:S01]  /*5d90*/  IMAD.WIDE.U32 R18, R4, -0x326172a9, RZ ;  /* 0xcd9e8d5704127825 */ /* 0x000fe200078e00ff */
[----:B------:R-:W-:-:S02]  /*5da0*/  LOP3.LUT R30, R5, UR15, R92, 0x96, !PT ;  /* 0x0000000f051e7c12 */ /* 0x000fc4000f8e965c */
[----:B------:R-:W-:Y:S01]  /*5db0*/  LOP3.LUT R28, R17, UR34, R96, 0x96, !PT ;  /* 0x00000022111c7c12 */ /* 0x000fe2000f8e9660 */
[----:B------:R-:W-:Y:S01]  /*5dc0*/  IMAD.WIDE.U32 R4, R2, -0x326172a9, RZ ;  /* 0xcd9e8d5702047825 */ /* 0x000fe200078e00ff */
[----:B------:R-:W-:Y:S02]  /*5dd0*/  LOP3.LUT R19, R19, UR7, R24, 0x96, !PT ;  /* 0x0000000713137c12 */ /* 0x000fe4000f8e9618 */
[----:B------:R-:W-:Y:S01]  /*5de0*/  LOP3.LUT R34, R16, 0xff, RZ, 0xc0, !PT ;  /* 0x000000ff10227812 */ /* 0x000fe200078ec0ff */
[----:B------:R-:W-:Y:S01]  /*5df0*/  IMAD.MOV.U32 R73, RZ, RZ, R152 ;  /* 0x000000ffff497224 */ /* 0x000fe200078e0098 */
[----:B------:R-:W-:Y:S01]  /*5e00*/  LOP3.LUT R18, R5, UR34, R18, 0x96, !PT ;  /* 0x0000002205127c12 */ /* 0x000fe2000f8e9612 */
[----:B------:R-:W-:Y:S01]  /*5e10*/  HMMA.16816.F32 R152, R12, R46, R36 ;  /* 0x0000002e0c98723c */ /* 0x000fe20000001824 */
        /* <DEDUP_REMOVED lines=8> */
[----:B------:R-:W-:-:S02]  /*5ea0*/  SHF.R.U32.HI R39, RZ, 0x10, R16 ;  /* 0x00000010ff277819 */ /* 0x000fc40000011610 */
[----:B------:R-:W-:Y:S01]  /*5eb0*/  SHF.R.U32.HI R45, RZ, 0x18, R16 ;  /* 0x00000018ff2d7819 */ /* 0x000fe20000011610 */
[----:B------:R-:W-:Y:S01]  /*5ec0*/  IMAD.MOV.U32 R96, RZ, RZ, R123 ;  /* 0x000000ffff607224 */ /* 0x000fe200078e007b */
[----:B------:R-:W-:Y:S01]  /*5ed0*/  LOP3.LUT R5, R5, UR14, R60, 0x96, !PT ;  /* 0x0000000e05057c12 */ /* 0x000fe2000f8e963c */
[----:B------:R-:W-:Y:S01]  /*5ee0*/  IMAD.MOV.U32 R61, RZ, RZ, R139 ;  /* 0x000000ffff3d7224 */ /* 0x000fe200078e008b */
[----:B------:R-:W-:Y:S01]  /*5ef0*/  LOP3.LUT R2, R23, UR10, R4, 0x96, !PT ;  /* 0x0000000a17027c12 */ /* 0x000fe2000f8e9604 */
[----:B------:R-:W-:Y:S01]  /*5f00*/  IMAD.MOV.U32 R60, RZ, RZ, R136 ;  /* 0x000000ffff3c7224 */ /* 0x000fe200078e0088 */
[----:B------:R-:W-:Y:S01]  /*5f10*/  ISETP.LE.U32.AND P2, PT, R21, UR5, PT ;  /* 0x0000000515007c0c */ /* 0x000fe2000bf43070 */
[----:B------:R-:W-:Y:S01]  /*5f20*/  IMAD.WIDE.U32 R16, R5, -0x2daee0ad, RZ ;  /* 0xd2511f5305107825 */ /* 0x000fe200078e00ff */
[----:B------:R-:W-:Y:S02]  /*5f30*/  ISETP.LE.U32.AND P6, PT, R24, UR5, PT ;  /* 0x0000000518007c0c */ /* 0x000fe4000bfc3070 */
[----:B------:R-:W-:Y:S01]  /*5f40*/  ISETP.LE.U32.AND P5, PT, R27, UR5, PT ;  /* 0x000000051b007c0c */ /* 0x000fe2000bfa3070 */
[----:B------:R-:W-:Y:S01]  /*5f50*/  IMAD.WIDE.U32 R4, R19, -0x2daee0ad, RZ ;  /* 0xd2511f5313047825 */ /* 0x000fe200078e00ff */
[----:B------:R-:W-:-:S03]  /*5f60*/  LOP3.LUT R17, R17, UR8, R20, 0x96, !PT ;  /* 0x0000000811117c12 */ /* 0x000fc6000f8e9614 */
[----:B------:R-:W-:Y:S01]  /*5f70*/  IMAD.WIDE.U32 R20, R2, -0x2daee0ad, RZ ;  /* 0xd2511f5302147825 */ /* 0x000fe200078e00ff */
[----:B------:R-:W-:Y:S02]  /*5f80*/  LOP3.LUT R2, R5, UR27, R26, 0x96, !PT ;  /* 0x0000001b05027c12 */ /* 0x000fe4000f8e961a */
[C---:B------:R-:W-:Y:S01]  /*5f90*/  LOP3.LUT R42, R4.reuse, 0xff, RZ, 0xc0, !PT ;  /* 0x000000ff042a7812 */ /* 0x040fe200078ec0ff */
[----:B------:R-:W-:Y:S01]  /*5fa0*/  @!P2 HADD2 R133, -R226.H0_H0, -RZ.H0_H0 ;  /* 0xa00000ffe285a230 */ /* 0x000fe20000000900 */
[----:B------:R-:W-:Y:S01]  /*5fb0*/  LOP3.LUT R19, R21, UR6, R16, 0x96, !PT ;  /* 0x0000000615137c12 */ /* 0x000fe2000f8e9610 */
[----:B------:R-:W-:Y:S01]  /*5fc0*/  IMAD.WIDE.U32 R16, R17, -0x326172a9, RZ ;  /* 0xcd9e8d5711107825 */ /* 0x000fe200078e00ff */
[----:B------:R-:W-:Y:S02]  /*5fd0*/  LOP3.LUT R50, R4, 0xffff, RZ, 0xc0, !PT ;  /* 0x0000ffff04327812 */ /* 0x000fe400078ec0ff */
[--C-:B------:R-:W-:Y:S02]  /*5fe0*/  SHF.R.U32.HI R46, RZ, 0x10, R4.reuse ;  /* 0x00000010ff2e7819 */ /* 0x100fe40000011604 */
[----:B------:R-:W-:Y:S01]  /*5ff0*/  SHF.R.U32.HI R36, RZ, 0x18, R4 ;  /* 0x00000018ff247819 */ /* 0x000fe20000011604 */
[----:B------:R-:W-:Y:S01]  /*6000*/  IMAD.WIDE.U32 R4, R19, -0x326172a9, RZ ;  /* 0xcd9e8d5713047825 */ /* 0x000fe200078e00ff */
[----:B------:R-:W-:Y:S01]  /*6010*/  LOP3.LUT R17, R17, UR7, R22, 0x96, !PT ;  /* 0x0000000711117c12 */ /* 0x000fe2000f8e9616 */
[----:B------:R-:W-:Y:S01]  /*6020*/  ULDC.64 UR6, c[0x0][0x2a8] ;  /* 0x0000aa0000067ab9 */ /* 0x000fe20000000a00 */
[----:B------:R-:W-:-:S02]  /*6030*/  @!P2 PRMT R226, R133, 0x5410, RZ ;  /* 0x0000541085e2a816 */ /* 0x000fc400000000ff */
[----:B------:R-:W-:Y:S01]  /*6040*/  LOP3.LUT R29, R5, UR34, R16, 0x96, !PT ;  /* 0x00000022051d7c12 */ /* 0x000fe2000f8e9610 */
[----:B------:R-:W-:Y:S01]  /*6050*/  FFMA.FTZ R16, R100, UR36, -R6 ;  /* 0x0000002464107c23 */ /* 0x000fe20008010806 */
[C---:B------:R-:W-:Y:S02]  /*6060*/  LOP3.LUT R37, R4.reuse, 0xffff, RZ, 0xc0, !PT ;  /* 0x0000ffff04257812 */ /* 0x040fe400078ec0ff */
[----:B------:R-:W-:Y:S01]  /*6070*/  LOP3.LUT R44, R4, 0xff, RZ, 0xc0, !PT ;  /* 0x000000ff042c7812 */ /* 0x000fe200078ec0ff */
[----:B------:R-:W-:Y:S01]  /*6080*/  MUFU.EX2 R59, R16 ;  /* 0x00000010003b7308 */ /* 0x000fe20000000800 */
[--C-:B------:R-:W-:Y:S02]  /*6090*/  SHF.R.U32.HI R41, RZ, 0x10, R4.reuse ;  /* 0x00000010ff297819 */ /* 0x100fe40000011604 */
        /* <DEDUP_REMOVED lines=30> */
[----:B------:R-:W-:Y:S01]  /*6280*/  ISETP.LE.U32.AND P4, PT, R4, UR5, PT ;  /* 0x0000000504007c0c */ /* 0x000fe2000bf83070 */
[----:B------:R-:W-:Y:S02]  /*6290*/  IMAD.MOV.U32 R75, RZ, RZ, R57 ;  /* 0x000000ffff4b7224 */ /* 0x000fe400078e0039 */
[----:B--2---:R-:W-:Y:S01]  /*62a0*/  FFMA.FTZ R5, R103, UR36, -R0 ;  /* 0x0000002467057c23 */ /* 0x004fe20008010800 */
[----:B------:R-:W-:Y:S01]  /*62b0*/  @!P1 PRMT R177, R100, 0x5410, RZ ;  /* 0x0000541064b19816 */ /* 0x000fe200000000ff */
[----:B-1----:R-:W-:Y:S01]  /*62c0*/  HMMA.16816.F32 R16, R8, R20, RZ ;  /* 0x000000140810723c */ /* 0x002fe200000018ff */
[----:B------:R-:W-:Y:S01]  /*62d0*/  ISETP.LE.U32.AND P1, PT, R31, UR5, PT ;  /* 0x000000051f007c0c */ /* 0x000fe2000bf23070 */
        /* <DEDUP_REMOVED lines=13> */
[----:B------:R-:W-:Y:S02]  /*63b0*/  IMAD.MOV.U32 R103, RZ, RZ, R53 ;  /* 0x000000ffff677224 */ /* 0x000fe400078e0035 */
[----:B-1----:R-:W-:-:S04]  /*63c0*/  FFMA.FTZ R5, R107, UR36, -R0 ;  /* 0x000000246b057c23 */ /* 0x002fc80008010800 */
[----:B------:R1:W4:Y:S01]  /*63d0*/  MUFU.EX2 R70, R5 ;  /* 0x0000000500467308 */ /* 0x0003220000000800 */
[----:B--2---:R-:W-:-:S04]  /*63e0*/  LOP3.LUT R4, R32, 0xff, RZ, 0xc0, !PT ;  /* 0x000000ff20047812 */ /* 0x004fc800078ec0ff */
[----:B------:R-:W-:Y:S02]  /*63f0*/  ISETP.LE.U32.AND P3, PT, R4, UR5, PT ;  /* 0x0000000504007c0c */ /* 0x000fe4000bf63070 */
[----:B------:R-:W-:-:S04]  /*6400*/  SHF.R.U32.HI R4, RZ, 0x8, R33 ;  /* 0x00000008ff047819 */ /* 0x000fc80000011621 */
[----:B------:R-:W-:Y:S01]  /*6410*/  LOP3.LUT R4, R4, 0xffff, RZ, 0xc0, !PT ;  /* 0x0000ffff04047812 */ /* 0x000fe200078ec0ff */
[----:B-1----:R-:W-:-:S03]  /*6420*/  FFMA.FTZ R5, R106, UR36, -R0 ;  /* 0x000000246a057c23 */ /* 0x002fc60008010800 */
[----:B------:R-:W-:Y:S02]  /*6430*/  ISETP.LE.U32.AND P4, PT, R4, UR5, PT ;  /* 0x0000000504007c0c */ /* 0x000fe4000bf83070 */
[----:B---3--:R-:W-:Y:S01]  /*6440*/  F2FP.F16.F32.PACK_AB R4, R100, R94 ;  /* 0x0000005e6404723e */ /* 0x008fe200000000ff */
[----:B------:R1:W2:Y:S03]  /*6450*/  MUFU.EX2 R102, R5 ;  /* 0x0000000500667308 */ /* 0x0002a60000000800 */
        /* <DEDUP_REMOVED lines=8> */
[----:B----4-:R-:W-:Y:S01]  /*64e0*/  IMAD.MOV.U32 R104, RZ, RZ, R70 ;  /* 0x000000ffff687224 */ /* 0x010fe200078e0046 */
[----:B------:R-:W-:Y:S01]  /*64f0*/  ISETP.LE.U32.AND P6, PT, R4, UR5, PT ;  /* 0x0000000504007c0c */ /* 0x000fe2000bfc3070 */
[----:B------:R-:W-:Y:S02]  /*6500*/  IMAD.MOV.U32 R70, RZ, RZ, R71 ;  /* 0x000000ffff467224 */ /* 0x000fe400078e0047 */
[----:B-1----:R-:W-:Y:S01]  /*6510*/  FFMA.FTZ R5, R109, UR36, -R6 ;  /* 0x000000246d057c23 */ /* 0x002fe20008010806 */
[----:B------:R-:W-:Y:S01]  /*6520*/  @!P4 PRMT R173, R105, 0x5410, RZ ;  /* 0x0000541069adc816 */ /* 0x000fe200000000ff */
[----:B------:R-:W-:Y:S01]  /*6530*/  IMAD.MOV.U32 R105, RZ, RZ, R183 ;  /* 0x000000ffff697224 */ /* 0x000fe200078e00b7 */
[----:B--2---:R-:W-:Y:S01]  /*6540*/  F2FP.F16.F32.PACK_AB R4, R102, R104 ;  /* 0x000000686604723e */ /* 0x004fe200000000ff */
[----:B------:R1:W-:Y:S01]  /*6550*/  MUFU.EX2 R183, R5 ;  /* 0x0000000500b77308 */ /* 0x0003e20000000800 */
[----:B------:R-:W-:-:S02]  /*6560*/  IMAD.MOV.U32 R71, RZ, RZ, R99 ;  /* 0x000000ffff477224 */ /* 0x000fc400078e0063 */
[C---:B------:R-:W-:Y:S01]  /*6570*/  PRMT R172, R4.reuse, 0x7632, R172 ;  /* 0x0000763204ac7816 */ /* 0x040fe200000000ac */
[----:B------:R-:W-:Y:S01]  /*6580*/  IMAD.MOV.U32 R99, RZ, RZ, R74 ;  /* 0x000000ffff637224 */ /* 0x000fe200078e004a */
[----:B------:R-:W-:Y:S01]  /*6590*/  PRMT R171, R4, 0x7610, R171 ;  /* 0x0000761004ab7816 */ /* 0x000fe200000000ab */
[----:B------:R-:W-:Y:S01]  /*65a0*/  FFMA.FTZ R4, R108, UR36, -R6 ;  /* 0x000000246c047c23 */ /* 0x000fe20008010806 */
[----:B------:R-:W-:Y:S02]  /*65b0*/  IMAD.MOV.U32 R74, RZ, RZ, R52 ;  /* 0x000000ffff4a7224 */ /* 0x000fe400078e0034 */
[----:B------:R-:W-:Y:S01]  /*65c0*/  @!P1 HADD2 R106, -R172.H0_H0, -RZ.H0_H0 ;  /* 0xa00000ffac6a9230 */ /* 0x000fe20000000900 */
[----:B------:R-:W-:Y:S01]  /*65d0*/  PRMT R57, R171, 0x5410, R172 ;  /* 0x00005410ab397816 */ /* 0x000fe200000000ac */
[----:B------:R-:W-:-:S03]  /*65e0*/  @!P3 HADD2 R107, -R171.H0_H0, -RZ.H0_H0 ;  /* 0xa00000ffab6bb230 */ /* 0x000fc60000000900 */
[----:B------:R-:W-:Y:S02]  /*65f0*/  @!P1 PRMT R172, R106, 0x5410, RZ ;  /* 0x000054106aac9816 */ /* 0x000fe400000000ff */
[----:B------:R2:W3:Y:S01]  /*6600*/  MUFU.EX2 R106, R4 ;  /* 0x00000004006a7308 */ /* 0x0004e20000000800 */
[----:B------:R-:W-:Y:S02]  /*6610*/  @!P3 PRMT R171, R107, 0x5410, RZ ;  /* 0x000054106babb816 */ /* 0x000fe400000000ff */
[----:B-1----:R-:W-:Y:S01]  /*6620*/  SHF.R.U32.HI R5, RZ, 0x8, R37 ;  /* 0x00000008ff057819 */ /* 0x002fe20000011625 */
[----:B------:R-:W-:Y:S01]  /*6630*/  IMAD.MOV.U32 R37, RZ, RZ, R99 ;  /* 0x000000ffff257224 */ /* 0x000fe200078e0063 */
        /* <DEDUP_REMOVED lines=26> */
[----:B------:R-:W-:Y:S01]  /*67e0*/  ISETP.LE.U32.AND P3, PT, R2, UR5, PT ;  /* 0x0000000502007c0c */ /* 0x000fe2000bf63070 */
[----:B------:R-:W-:Y:S01]  /*67f0*/  IMAD.MOV.U32 R83, RZ, RZ, R119 ;  /* 0x000000ffff537224 */ /* 0x000fe200078e0077 */
[----:B------:R-:W-:Y:S01]  /*6800*/  LOP3.LUT R2, R25, 0xff, RZ, 0xc0, !PT ;  /* 0x000000ff19027812 */ /* 0x000fe200078ec0ff */
[----:B------:R-:W-:-:S03]  /*6810*/  IMAD.MOV.U32 R80, RZ, RZ, R117 ;  /* 0x000000ffff507224 */ /* 0x000fc600078e0075 */
        /* <DEDUP_REMOVED lines=20> */
[----:B------:R-:W-:Y:S01]  /*6960*/  @!P1 PRMT R238, R112, 0x5410, RZ ;  /* 0x0000541070ee9816 */ /* 0x000fe200000000ff */
[----:B------:R-:W-:Y:S01]  /*6970*/  IMAD.MOV.U32 R112, RZ, RZ, R75 ;  /* 0x000000ffff707224 */ /* 0x000fe200078e004b */
[----:B------:R-:W-:Y:S01]  /*6980*/  LOP3.LUT R2, R2, 0xff, RZ, 0xc0, !PT ;  /* 0x000000ff02027812 */ /* 0x000fe200078ec0ff */
[----:B------:R-:W-:Y:S01]  /*6990*/  IMAD.MOV.U32 R58, RZ, RZ, R81 ;  /* 0x000000ffff3a7224 */ /* 0x000fe200078e0051 */
[----:B------:R-:W-:Y:S01]  /*69a0*/  SHF.R.U32.HI R4, RZ, 0x8, R40 ;  /* 0x00000008ff047819 */ /* 0x000fe20000011628 */
[----:B------:R-:W-:Y:S01]  /*69b0*/  IMAD.MOV.U32 R75, RZ, RZ, R118 ;  /* 0x000000ffff4b7224 */ /* 0x000fe200078e0076 */
[----:B------:R-:W-:Y:S01]  /*69c0*/  ISETP.LE.U32.AND P6, PT, R2, UR5, PT ;  /* 0x0000000502007c0c */ /* 0x000fe2000bfc3070 */
[----:B------:R-:W-:Y:S01]  /*69d0*/  IMAD.MOV.U32 R81, RZ, RZ, R116 ;  /* 0x000000ffff517224 */ /* 0x000fe200078e0074 */
[----:B------:R-:W-:Y:S01]  /*69e0*/  LOP3.LUT R2, R28, 0xffff, RZ, 0xc0, !PT ;  /* 0x0000ffff1c027812 */ /* 0x000fe200078ec0ff */
[----:B------:R-:W-:-:S02]  /*69f0*/  @!P4 HADD2 R115, -R227.H0_H0, -RZ.H0_H0 ;  /* 0xa00000ffe373c230 */ /* 0x000fc40000000900 */
[----:B------:R-:W-:Y:S01]  /*6a00*/  IMAD.MOV.U32 R40, RZ, RZ, R210 ;  /* 0x000000ffff287224 */ /* 0x000fe200078e00d2 */
[----:B------:R-:W-:Y:S02]  /*6a10*/  SHF.R.U32.HI R2, RZ, 0x8, R2 ;  /* 0x00000008ff027819 */ /* 0x000fe40000011602 */
[----:B------:R-:W-:Y:S01]  /*6a20*/  @!P4 PRMT R227, R115, 0x5410, RZ ;  /* 0x0000541073e3c816 */ /* 0x000fe200000000ff */
[----:B------:R-:W-:Y:S01]  /*6a30*/  IMAD.MOV.U32 R115, RZ, RZ, R74 ;  /* 0x000000ffff737224 */ /* 0x000fe200078e004a */
[----:B------:R-:W-:Y:S01]  /*6a40*/  LOP3.LUT R2, R2, 0xffff, RZ, 0xc0, !PT ;  /* 0x0000ffff02027812 */ /* 0x000fe200078ec0ff */
[----:B------:R-:W-:Y:S02]  /*6a50*/  IMAD.MOV.U32 R74, RZ, RZ, R120 ;  /* 0x000000ffff4a7224 */ /* 0x000fe400078e0078 */
[----:B------:R-:W-:Y:S01]  /*6a60*/  @!P6 HADD2 R114, -R228.H0_H0, -RZ.H0_H0 ;  /* 0xa00000ffe472e230 */ /* 0x000fe20000000900 */
[----:B------:R-:W-:Y:S02]  /*6a70*/  ISETP.LE.U32.AND P1, PT, R2, UR5, PT ;  /* 0x0000000502007c0c */ /* 0x000fe4000bf23070 */
[----:B------:R-:W-:-:S02]  /*6a80*/  LOP3.LUT R2, R28, 0xff, RZ, 0xc0, !PT ;  /* 0x000000ff1c027812 */ /* 0x000fc400078ec0ff */
[----:B------:R-:W-:Y:S01]  /*6a90*/  @!P6 PRMT R228, R114, 0x5410, RZ ;  /* 0x0000541072e4e816 */ /* 0x000fe200000000ff */
[----:B------:R-:W-:Y:S01]  /*6aa0*/  IMAD.MOV.U32 R114, RZ, RZ, R122 ;  /* 0x000000ffff727224 */ /* 0x000fe200078e007a */
[----:B------:R-:W-:Y:S02]  /*6ab0*/  ISETP.LE.U32.AND P3, PT, R2, UR5, PT ;  /* 0x0000000502007c0c */ /* 0x000fe4000bf63070 */
[----:B------:R-:W-:Y:S02]  /*6ac0*/  SHF.R.U32.HI R2, RZ, 0x10, R28 ;  /* 0x00000010ff027819 */ /* 0x000fe4000001161c */
[----:B------:R-:W-:Y:S02]  /*6ad0*/  ISETP.LE.U32.AND P6, PT, R34, UR5, PT ;  /* 0x0000000522007c0c */ /* 0x000fe4000bfc3070 */
[----:B------:R-:W-:Y:S01]  /*6ae0*/  LOP3.LUT R2, R2, 0xff, RZ, 0xc0, !PT ;  /* 0x000000ff02027812 */ /* 0x000fe200078ec0ff */
[----:B------:R-:W-:Y:S01]  /*6af0*/  @!P1 HADD2 R124, -R235.H0_H0, -RZ.H0_H0 ;  /* 0xa00000ffeb7c9230 */ /* 0x000fe20000000900 */
[----:B------:R-:W-:-:S02]  /*6b00*/  PRMT R34, R44, 0x5410, R5 ;  /* 0x000054102c227816 */ /* 0x000fc40000000005 */
[----:B------:R-:W-:Y:S01]  /*6b10*/  ISETP.LE.U32.AND P4, PT, R2, UR5, PT ;  /* 0x0000000502007c0c */ /* 0x000fe2000bf83070 */
[----:B-1----:R-:W-:Y:S01]  /*6b20*/  HMMA.16816.F32 R116, R12, R24, R16 ;  /* 0x000000180c74723c */ /* 0x002fe20000001810 */
[----:B------:R-:W-:Y:S01]  /*6b30*/  SHF.R.U32.HI R2, RZ, 0x18, R28 ;  /* 0x00000018ff027819 */ /* 0x000fe2000001161c */
[----:B------:R-:W-:Y:S01]  /*6b40*/  @!P3 HADD2 R125, -R236.H0_H0, -RZ.H0_H0 ;  /* 0xa00000ffec7db230 */ /* 0x000fe20000000900 */
[----:B------:R-:W-:-:S03]  /*6b50*/  @!P1 PRMT R235, R124, 0x5410, RZ ;  /* 0x000054107ceb9816 */ /* 0x000fc600000000ff */
[----:B------:R-:W-:Y:S01]  /*6b60*/  HMMA.16816.F32 R16, R8, R22, RZ ;  /* 0x000000160810723c */ /* 0x000fe200000018ff */
[----:B------:R-:W1:Y:S01]  /*6b70*/  LDSM.16.MT88.4 R20, [R179+0x1e000] ;  /* 0x01e00000b314783b */ /* 0x000e620000004200 */
[----:B------:R-:W-:Y:S01]  /*6b80*/  @!P3 PRMT R236, R125, 0x5410, RZ ;  /* 0x000054107decb816 */ /* 0x000fe200000000ff */
[----:B------:R-:W-:Y:S01]  /*6b90*/  @!P6 HADD2 R129, -R230.H0_H0, -RZ.H0_H0 ;  /* 0xa00000ffe681e230 */ /* 0x000fe20000000900 */
[----:B------:R-:W-:Y:S02]  /*6ba0*/  ISETP.LE.U32.AND P3, PT, R2, UR5, PT ;  /* 0x0000000502007c0c */ /* 0x000fe4000bf63070 */
[----:B------:R-:W-:Y:S01]  /*6bb0*/  @!P4 HADD2 R126, -R234.H0_H0, -RZ.H0_H0 ;  /* 0xa00000ffea7ec230 */ /* 0x000fe20000000900 */
[----:B------:R-:W-:Y:S01]  /*6bc0*/  LOP3.LUT R2, R39, 0xff, RZ, 0xc0, !PT ;  /* 0x000000ff27027812 */ /* 0x000fe200078ec0ff */
[----:B------:R-:W-:Y:S01]  /*6bd0*/  IMAD.MOV.U32 R39, RZ, RZ, R82 ;  /* 0x000000ffff277224 */ /* 0x000fe200078e0052 */
[----:B------:R-:W-:Y:S01]  /*6be0*/  @!P6 PRMT R230, R129, 0x5410, RZ ;  /* 0x0000541081e6e816 */ /* 0x000fe200000000ff */
[----:B------:R-:W-:Y:S01]  /*6bf0*/  IMAD.MOV.U32 R129, RZ, RZ, R211 ;  /* 0x000000ffff817224 */ /* 0x000fe200078e00d3 */
[----:B------:R-:W-:-:S02]  /*6c00*/  @!P4 PRMT R234, R126, 0x5410, RZ ;  /* 0x000054107eeac816 */ /* 0x000fc400000000ff */
[----:B------:R-:W-:Y:S02]  /*6c10*/  ISETP.LE.U32.AND P1, PT, R2, UR5, PT ;  /* 0x0000000502007c0c */ /* 0x000fe4000bf23070 */
[----:B------:R-:W-:Y:S02]  /*6c20*/  LOP3.LUT R2, R4, 0xffff, RZ, 0xc0, !PT ;  /* 0x0000ffff04027812 */ /* 0x000fe400078ec0ff */
[----:B------:R-:W-:Y:S01]  /*6c30*/  @!P3 HADD2 R127, -R233.H0_H0, -RZ.H0_H0 ;  /* 0xa00000ffe97fb230 */ /* 0x000fe20000000900 */
[----:B------:R-:W-:Y:S01]  /*6c40*/  LOP3.LUT R4, R41, 0xff, RZ, 0xc0, !PT ;  /* 0x000000ff29047812 */ /* 0x000fe200078ec0ff */
[----:B------:R-:W-:Y:S01]  /*6c50*/  IMAD.MOV.U32 R41, RZ, RZ, R129 ;  /* 0x000000ffff297224 */ /* 0x000fe200078e0081 */
[----:B------:R-:W-:Y:S01]  /*6c60*/  ISETP.LE.U32.AND P4, PT, R2, UR5, PT ;  /* 0x0000000502007c0c */ /* 0x000fe2000bf83070 */
[----:B------:R-:W-:Y:S01]  /*6c70*/  IMAD.MOV.U32 R129, RZ, RZ, R110 ;  /* 0x000000ffff817224 */ /* 0x000fe200078e006e */
[----:B------:R-:W-:Y:S02]  /*6c80*/  @!P3 PRMT R233, R127, 0x5410, RZ ;  /* 0x000054107fe9b816 */ /* 0x000fe400000000ff */
[----:B------:R-:W-:Y:S01]  /*6c90*/  HMMA.16816.F32 R120, R12, R26, R16 ;  /* 0x0000001a0c78723c */ /* 0x000fe20000001810 */
[----:B------:R-:W2:Y:S01]  /*6ca0*/  LDSM.16.MT88.4 R24, [R179+0x1e800] ;  /* 0x01e80000b318783b */ /* 0x000ea20000004200 */
[----:B------:R-:W-:Y:S01]  /*6cb0*/  ISETP.LE.U32.AND P3, PT, R45, UR5, PT ;  /* 0x000000052d007c0c */ /* 0x000fe2000bf63070 */
[----:B------:R-:W-:Y:S01]  /*6cc0*/  IMAD.MOV.U32 R45, RZ, RZ, R209 ;  /* 0x000000ffff2d7224 */ /* 0x000fe200078e00d1 */
[----:B------:R-:W-:Y:S01]  /*6cd0*/  LOP3.LUT R2, R49, 0xff, RZ, 0xc0, !PT ;  /* 0x000000ff31027812 */ /* 0x000fe200078ec0ff */
[----:B------:R-:W-:-:S02]  /*6ce0*/  @!P1 HADD2 R130, -R232.H0_H0, -RZ.H0_H0 ;  /* 0xa00000ffe8829230 */ /* 0x000fc40000000900 */
[----:B------:R-:W-:Y:S01]  /*6cf0*/  IMAD.MOV.U32 R49, RZ, RZ, R83 ;  /* 0x000000ffff317224 */ /* 0x000fe200078e0053 */
[----:B------:R-:W-:Y:S01]  /*6d00*/  ISETP.LE.U32.AND P6, PT, R2, UR5, PT ;  /* 0x0000000502007c0c */ /* 0x000fe2000bfc3070 */
[----:B------:R-:W-:Y:S01]  /*6d10*/  @!P4 HADD2 R128, -R229.H0_H0, -RZ.H0_H0 ;  /* 0xa00000ffe580c230 */ /* 0x000fe20000000900 */
[----:B------:R-:W-:Y:S01]  /*6d20*/  SHF.R.U32.HI R2, RZ, 0x8, R51 ;  /* 0x00000008ff027819 */ /* 0x000fe20000011633 */
[----:B------:R-:W-:Y:S01]  /*6d30*/  IMAD.MOV.U32 R51, RZ, RZ, R137 ;  /* 0x000000ffff337224 */ /* 0x000fe200078e0089 */
[----:B------:R-:W-:Y:S01]  /*6d40*/  @!P1 PRMT R232, R130, 0x5410, RZ ;  /* 0x0000541082e89816 */ /* 0x000fe200000000ff */
[----:B------:R-:W-:Y:S01]  /*6d50*/  IMAD.MOV.U32 R130, RZ, RZ, R81 ;  /* 0x000000ffff827224 */ /* 0x000fe200078e0051 */
[----:B------:R-:W-:Y:S01]  /*6d60*/  @!P4 PRMT R229, R128, 0x5410, RZ ;  /* 0x0000541080e5c816 */ /* 0x000fe200000000ff */
[----:B------:R-:W-:Y:S02]  /*6d70*/  IMAD.MOV.U32 R128, RZ, RZ, R208 ;  /* 0x000000ffff807224 */ /* 0x000fe400078e00d0 */
[----:B------:R-:W-:Y:S01]  /*6d80*/  @!P3 HADD2 R131, -R231.H0_H0, -RZ.H0_H0 ;  /* 0xa00000ffe783b230 */ /* 0x000fe20000000900 */
[----:B-1----:R-:W-:Y:S01]  /*6d90*/  HMMA.16816.F32 R16, R8, R20, RZ ;  /* 0x000000140810723c */ /* 0x002fe200000018ff */
[----:B------:R-:W-:Y:S01]  /*6da0*/  LOP3.LUT R2, R2, 0xffff, RZ, 0xc0, !PT ;  /* 0x0000ffff02027812 */ /* 0x000fe200078ec0ff */
        /* <DEDUP_REMOVED lines=9> */
[----:B------:R-:W-:Y:S01]  /*6e40*/  ISETP.LE.U32.AND P4, PT, R42, UR5, PT ;  /* 0x000000052a007c0c */ /* 0x000fe2000bf83070 */
[----:B------:R-:W-:Y:S01]  /*6e50*/  IMAD.MOV.U32 R42, RZ, RZ, R80 ;  /* 0x000000ffff2a7224 */ /* 0x000fe200078e0050 */
[----:B------:R-:W-:-:S02]  /*6e60*/  ISETP.LE.U32.AND P2, PT, R2, UR5, PT ;  /* 0x0000000502007c0c */ /* 0x000fc4000bf43070 */
[----:B------:R-:W-:Y:S01]  /*6e70*/  SHF.R.U32.HI R2, RZ, 0x8, R35 ;  /* 0x00000008ff027819 */ /* 0x000fe20000011623 */
[----:B------:R-:W-:Y:S01]  /*6e80*/  IMAD.MOV.U32 R46, RZ, RZ, R42 ;  /* 0x000000ffff2e7224 */ /* 0x000fe200078e002a */
[----:B------:R-:W-:Y:S01]  /*6e90*/  PRMT R35, R4, 0x5410, R43 ;  /* 0x0000541004237816 */ /* 0x000fe2000000002b */
[----:B------:R-:W-:Y:S01]  /*6ea0*/  IMAD.MOV.U32 R43, RZ, RZ, R39 ;  /* 0x000000ffff2b7224 */ /* 0x000fe200078e0027 */
[----:B------:R-:W-:Y:S01]  /*6eb0*/  PRMT R36, R38, 0x5410, R2 ;  /* 0x0000541026247816 */ /* 0x000fe20000000002 */
[----:B------:R-:W-:Y:S01]  /*6ec0*/  @!P3 HADD2 R143, -R225.H0_H0, -RZ.H0_H0 ;  /* 0xa00000ffe18fb230 */ /* 0x000fe20000000900 */
[----:B------:R-:W-:Y:S01]  /*6ed0*/  LOP3.LUT R2, R48, 0xff, RZ, 0xc0, !PT ;  /* 0x000000ff30027812 */ /* 0x000fe200078ec0ff */
[----:B------:R-:W-:Y:S01]  /*6ee0*/  IMAD.MOV.U32 R39, RZ, RZ, R79 ;  /* 0x000000ffff277224 */ /* 0x000fe200078e004f */
[----:B------:R-:W-:Y:S01]  /*6ef0*/  SHF.R.U32.HI R4, RZ, 0x10, R29 ;  /* 0x00000010ff047819 */ /* 0x000fe2000001161d */
[----:B--2---:R-:W-:Y:S01]  /*6f00*/  HMMA.16816.F32 R124, R12, R24, R16 ;  /* 0x000000180c7c723c */ /* 0x004fe20000001810 */
[----:B------:R-:W-:Y:S01]  /*6f10*/  PRMT R33, R2, 0x5410, R47 ;  /* 0x0000541002217816 */ /* 0x000fe2000000002f */
[----:B------:R-:W-:Y:S01]  /*6f20*/  IMAD.MOV.U32 R38, RZ, RZ, R76 ;  /* 0x000000ffff267224 */ /* 0x000fe200078e004c */
[----:B------:R-:W-:Y:S01]  /*6f30*/  SHF.R.U32.HI R2, RZ, 0x8, R50 ;  /* 0x00000008ff027819 */ /* 0x000fe20000011632 */
[----:B------:R-:W-:Y:S01]  /*6f40*/  IMAD.MOV.U32 R47, RZ, RZ, R128 ;  /* 0x000000ffff2f7224 */ /* 0x000fe200078e0080 */
[----:B------:R-:W-:Y:S01]  /*6f50*/  @!P3 PRMT R225, R143, 0x5410, RZ ;  /* 0x000054108fe1b816 */ /* 0x000fe200000000ff */
[----:B------:R-:W-:Y:S01]  /*6f60*/  HMMA.16816.F32 R16, R8, R22, RZ ;  /* 0x000000160810723c */ /* 0x000fe200000018ff */
[----:B------:R-:W1:Y:S01]  /*6f70*/  LDSM.16.MT88.4 R20, [R180+0x1e000] ;  /* 0x01e00000b414783b */ /* 0x000e620000004200 */
[----:B------:R-:W-:Y:S01]  /*6f80*/  LOP3.LUT R2, R2, 0xffff, RZ, 0xc0, !PT ;  /* 0x0000ffff02027812 */ /* 0x000fe200078ec0ff */
[----:B------:R-:W-:-:S02]  /*6f90*/  IMAD.MOV.U32 R128, RZ, RZ, R115 ;  /* 0x000000ffff807224 */ /* 0x000fc400078e0073 */
[----:B------:R-:W-:Y:S01]  /*6fa0*/  IMAD.MOV.U32 R115, RZ, RZ, R105 ;  /* 0x000000ffff737224 */ /* 0x000fe200078e0069 */
[----:B------:R-:W-:Y:S01]  /*6fb0*/  ISETP.LE.U32.AND P3, PT, R2, UR5, PT ;  /* 0x0000000502007c0c */ /* 0x000fe2000bf63070 */
[----:B------:R-:W-:Y:S01]  /*6fc0*/  IMAD.MOV.U32 R105, RZ, RZ, R101 ;  /* 0x000000ffff697224 */ /* 0x000fe200078e0065 */
[----:B------:R-:W-:Y:S01]  /*6fd0*/  LOP3.LUT R2, R29, 0xffff, RZ, 0xc0, !PT ;  /* 0x0000ffff1d027812 */ /* 0x000fe200078ec0ff */
[----:B------:R-:W-:-:S03]  /*6fe0*/  IMAD.MOV.U32 R42, RZ, RZ, R49 ;  /* 0x000000ffff2a7224 */ /* 0x000fc600078e0031 */
[----:B------:R-:W-:Y:S02]  /*6ff0*/  SHF.R.U32.HI R5, RZ, 0x8, R2 ;  /* 0x00000008ff057819 */ /* 0x000fe40000011602 */
[----:B------:R-:W-:Y:S02]  /*7000*/  LOP3.LUT R2, R4, 0xff, RZ, 0xc0, !PT ;  /* 0x000000ff04027812 */ /* 0x000fe400078ec0ff */
[----:B------:R-:W-:-:S08]  /*7010*/  SHF.R.U32.HI R4, RZ, 0x10, R30 ;  /* 0x00000010ff047819 */ /* 0x000fd0000001161e */
[----:B------:R-:W-:Y:S01]  /*7020*/  HMMA.16816.F32 R208, R12, R26, R16 ;  /* 0x0000001a0cd0723c */ /* 0x000fe20000001810 */
[----:B------:R-:W2:Y:S05]  /*7030*/  LDSM.16.MT88.4 R24, [R180+0x1e800] ;  /* 0x01e80000b418783b */ /* 0x000eaa0000004200 */
[----:B-1----:R-:W-:-:S15]  /*7040*/  HMMA.16816.F32 R16, R8, R20, RZ ;  /* 0x000000140810723c */ /* 0x002fde00000018ff */
[----:B------:R-:W-:-:S09]  /*7050*/  NOP ;  /* 0x0000000000007918 */ /* 0x000fd20000000000 */
[----:B--2---:R-:W-:Y:S06]  /*7060*/  HMMA.16816.F32 R136, R12, R24, R16 ;  /* 0x000000180c88723c */ /* 0x004fec0000001810 */
[----:B------:R-:W-:Y:S01]  /*7070*/  HMMA.16816.F32 R16, R8, R22, RZ ;  /* 0x000000160810723c */ /* 0x000fe200000018ff */
[----:B------:R-:W1:-:S15]  /*7080*/  LDSM.16.MT88.4 R20, [R182+0x1e000] ;  /* 0x01e00000b614783b */ /* 0x000e5e0000004200 */
[----:B------:R-:W-:-:S08]  /*7090*/  NOP ;  /* 0x0000000000007918 */ /* 0x000fd00000000000 */
[----:B------:R-:W-:Y:S01]  /*70a0*/  HMMA.16816.F32 R80, R12, R26, R16 ;  /* 0x0000001a0c50723c */ /* 0x000fe20000001810 */
[----:B------:R-:W2:Y:S06]  /*70b0*/  LDSM.16.MT88.4 R24, [R182+0x1e800] ;  /* 0x01e80000b618783b */ /* 0x000eac0000004200 */
[----:B------:R-:W-:Y:S01]  /*70c0*/  SHF.R.U32.HI R16, RZ, 0x18, R29 ;  /* 0x00000018ff107819 */ /* 0x000fe2000001161d */
[----:B------:R-:W-:Y:S01]  /*70d0*/  FADD.FTZ R18, R145, R98 ;  /* 0x0000006291127221 */ /* 0x000fe20000010000 */
[----:B------:R-:W-:Y:S01]  /*70e0*/  LOP3.LUT R17, R29, 0xff, RZ, 0xc0, !PT ;  /* 0x000000ff1d117812 */ /* 0x000fe200078ec0ff */
[----:B------:R-:W-:Y:S01]  /*70f0*/  IMAD.MOV.U32 R145, RZ, RZ, R193 ;  /* 0x000000ffff917224 */ /* 0x000fe200078e00c1 */
[----:B------:R-:W-:Y:S01]  /*7100*/  PRMT R29, R2, 0x5410, R16 ;  /* 0x00005410021d7816 */ /* 0x000fe20000000010 */
[----:B------:R-:W-:Y:S01]  /*7110*/  IMAD.MOV.U32 R98, RZ, RZ, R192 ;  /* 0x000000ffff627224 */ /* 0x000fe200078e00c0 */
[----:B------:R-:W-:Y:S01]  /*7120*/  LOP3.LUT R2, R30, 0xffff, RZ, 0xc0, !PT ;  /* 0x0000ffff1e027812 */ /* 0x000fe200078ec0ff */
[----:B------:R-:W-:Y:S01]  /*7130*/  IMAD.MOV.U32 R143, RZ, RZ, R191 ;  /* 0x000000ffff8f7224 */ /* 0x000fe200078e00bf */
[----:B------:R-:W-:Y:S01]  /*7140*/  PRMT R31, R17, 0x5410, R5 ;  /* 0x00005410111f7816 */ /* 0x000fe20000000005 */
[----:B------:R-:W-:Y:S01]  /*7150*/  IMAD.MOV.U32 R92, RZ, RZ, R190 ;  /* 0x000000ffff5c7224 */ /* 0x000fe200078e00be */
[----:B------:R-:W-:Y:S01]  /*7160*/  SHF.R.U32.HI R5, RZ, 0x8, R2 ;  /* 0x00000008ff057819 */ /* 0x000fe20000011602 */
[----:B------:R3:W5:Y:S01]  /*7170*/  LDL.LU R193, [R1+0xe4] ;  /* 0x0000e40001c17983 */ /* 0x0007620000300800 */
[----:B------:R-:W-:-:S02]  /*7180*/  SHF.R.U32.HI R16, RZ, 0x18, R30 ;  /* 0x00000018ff107819 */ /* 0x000fc4000001161e */
[----:B------:R-:W-:Y:S01]  /*7190*/  LOP3.LUT R2, R4, 0xff, RZ, 0xc0, !PT ;  /* 0x000000ff04027812 */ /* 0x000fe200078ec0ff */
[----:B------:R-:W-:Y:S01]  /*71a0*/  FFMA.FTZ R4, R140, UR36, -R6 ;  /* 0x000000248c047c23 */ /* 0x000fe20008010806 */
[----:B------:R-:W-:Y:S01]  /*71b0*/  LOP3.LUT R17, R30, 0xff, RZ, 0xc0, !PT ;  /* 0x000000ff1e117812 */ /* 0x000fe200078ec0ff */
[----:B------:R3:W5:Y:S01]  /*71c0*/  LDL.LU R192, [R1+0xe0] ;  /* 0x0000e00001c07983 */ /* 0x0007620000300800 */
[----:B------:R-:W-:Y:S01]  /*71d0*/  PRMT R32, R2, 0x5410, R16 ;  /* 0x0000541002207816 */ /* 0x000fe20000000010 */
[----:B------:R-:W-:Y:S01]  /*71e0*/  FADD.FTZ R16, R146, R18 ;  /* 0x0000001292107221 */ /* 0x000fe20000010000 */
[----:B------:R-:W-:Y:S01]  /*71f0*/  PRMT R30, R17, 0x5410, R5 ;  /* 0x00005410111e7816 */ /* 0x000fe20000000005 */
[----:B------:R-:W-:Y:S01]  /*7200*/  FADD.FTZ R2, R97, R95 ;  /* 0x0000005f61027221 */ /* 0x000fe20000010000 */
[----:B------:R-:W-:Y:S02]  /*7210*/  IMAD.MOV.U32 R95, RZ, RZ, R77 ;  /* 0x000000ffff5f7224 */ /* 0x000fe400078e004d */
[----:B------:R-:W-:Y:S01]  /*7220*/  FADD.FTZ R28, R147, R16 ;  /* 0x00000010931c7221 */ /* 0x000fe20000010000 */
[----:B------:R-:W-:Y:S01]  /*7230*/  MUFU.EX2 R99, R4 ;  /* 0x0000000400637308 */ /* 0x000fe20000000800 */
[----:B-1----:R-:W-:Y:S01]  /*7240*/  HMMA.16816.F32 R16, R8, R20, RZ ;  /* 0x000000140810723c */ /* 0x002fe200000018ff */
[----:B------:R-:W-:Y:S01]  /*7250*/  FADD.FTZ R5, R93, R2 ;  /* 0x000000025d057221 */ /* 0x000fe20000010000 */
[----:B------:R-:W-:Y:S01]  /*7260*/  FFMA.FTZ R2, R134, UR36, -R6 ;  /* 0x0000002486027c23 */ /* 0x000fe20008010806 */
[----:B------:R-:W-:Y:S01]  /*7270*/  @!P5 HADD2 R140, -R186.H0_H0, -RZ.H0_H0 ;  /* 0xa00000ffba8cd230 */ /* 0x000fe20000000900 */
[----:B------:R3:W5:Y:S01]  /*7280*/  LDL.LU R191, [R1+0xdc] ;  /* 0x0000dc0001bf7983 */ /* 0x0007620000300800 */
[----:B------:R-:W-:Y:S01]  /*7290*/  FADD.FTZ R5, R63, R5 ;  /* 0x000000053f057221 */ /* 0x000fe20000010000 */
[----:B------:R-:W-:Y:S01]  /*72a0*/  IMAD.MOV.U32 R63, RZ, RZ, R51 ;  /* 0x000000ffff3f7224 */ /* 0x000fe200078e0033 */
[----:B------:R-:W1:-:S15]  /*72b0*/  MUFU.EX2 R101, R2 ;  /* 0x0000000200657308 */ /* 0x000e5e0000000800 */
[----:B------:R-:W-:-:S02]  /*72c0*/  NOP ;  /* 0x0000000000007918 */ /* 0x000fc40000000000 */
[----:B--2---:R-:W-:Y:S01]  /*72d0*/  HMMA.16816.F32 R76, R12, R24, R16 ;  /* 0x000000180c4c723c */ /* 0x004fe20000001810 */
[--C-:B------:R-:W-:Y:S01]  /*72e0*/  FFMA.FTZ R20, R142, UR36, -R0.reuse ;  /* 0x000000248e147c23 */ /* 0x100fe20008010800 */
[----:B------:R-:W-:Y:S01]  /*72f0*/  FFMA.FTZ R6, R141, UR36, -R0 ;  /* 0x000000248d067c23 */ /* 0x000fe20008010800 */
[----:B------:R-:W-:Y:S01]  /*7300*/  FADD.FTZ R239, R239, R28 ;  /* 0x0000001cefef7221 */ /* 0x000fe20000010000 */
[----:B------:R-:W-:Y:S01]  /*7310*/  @!P5 PRMT R186, R140, 0x5410, RZ ;  /* 0x000054108cbad816 */ /* 0x000fe200000000ff */
[----:B------:R3:W5:Y:S01]  /*7320*/  LDL.LU R190, [R1+0xd8] ;  /* 0x0000d80001be7983 */ /* 0x0007620000300800 */
[----:B------:R-:W-:Y:S01]  /*7330*/  HMMA.16816.F32 R16, R8, R22, RZ ;  /* 0x000000160810723c */ /* 0x000fe200000018ff */
[----:B-1----:R-:W-:Y:S02]  /*7340*/  F2FP.F16.F32.PACK_AB R0, R101, R99 ;  /* 0x000000636500723e */ /* 0x002fe400000000ff */
[----:B------:R-:W-:Y:S01]  /*7350*/  HSET2.LE.AND R2, R29, R7, PT ;  /* 0x000000071d027233 */ /* 0x000fe20003803000 */
[----:B------:R-:W-:Y:S01]  /*7360*/  FADD.FTZ R242, R242, R5 ;  /* 0x00000005f2f27221 */ /* 0x000fe20000010000 */
[C---:B------:R-:W-:Y:S01]  /*7370*/  PRMT R133, R0.reuse, 0x7632, R133 ;  /* 0x0000763200857816 */ /* 0x040fe20000000085 */
[----:B------:R-:W-:Y:S01]  /*7380*/  @!P6 HADD2 R141, -R224.H0_H0, -RZ.H0_H0 ;  /* 0xa00000ffe08de230 */ /* 0x000fe20000000900 */
[----:B------:R-:W-:Y:S01]  /*7390*/  PRMT R134, R0, 0x7610, R134 ;  /* 0x0000761000867816 */ /* 0x000fe20000000086 */
[----:B------:R-:W-:Y:S01]  /*73a0*/  IMAD.MOV.U32 R140, RZ, RZ, R95 ;  /* 0x000000ffff8c7224 */ /* 0x000fe200078e005f */
[----:B------:R3:W5:Y:S01]  /*73b0*/  LDL.LU R189, [R1+0xd4] ;  /* 0x0000d40001bd7983 */ /* 0x0007620000300800 */
[----:B------:R-:W-:-:S14]  /*73c0*/  @!P3 HADD2 R142, -R133.H0_H0, -RZ.H0_H0 ;  /* 0xa00000ff858eb230 */ /* 0x000fdc0000000900 */
[----:B------:R-:W-:Y:S01]  /*73d0*/  HMMA.16816.F32 R48, R12, R26, R16 ;  /* 0x0000001a0c30723c */ /* 0x000fe20000001810 */
[----:B------:R-:W1:Y:S01]  /*73e0*/  LDSM.16.MT88.4 R16, [R181+0x1e000] ;  /* 0x01e00000b510783b */ /* 0x000e620000004200 */
[----:B------:R-:W-:Y:S02]  /*73f0*/  PRMT R21, R134, 0x5410, R133 ;  /* 0x0000541086157816 */ /* 0x000fe40000000085 */
[----:B------:R-:W-:Y:S01]  /*7400*/  @!P3 PRMT R133, R142, 0x5410, RZ ;  /* 0x000054108e85b816 */ /* 0x000fe200000000ff */
[----:B------:R-:W-:Y:S02]  /*7410*/  IMAD.MOV.U32 R142, RZ, RZ, R98 ;  /* 0x000000ffff8e7224 */ /* 0x000fe400078e0062 */
[----:B------:R-:W-:Y:S02]  /*7420*/  IMAD.MOV.U32 R98, RZ, RZ, R38 ;  /* 0x000000ffff627224 */ /* 0x000fe400078e0026 */
[----:B------:R-:W-:Y:S02]  /*7430*/  IMAD.MOV.U32 R38, RZ, RZ, R131 ;  /* 0x000000ffff267224 */ /* 0x000fe400078e0083 */
[----:B------:R-:W-:-:S02]  /*7440*/  IMAD.MOV.U32 R131, RZ, RZ, R130 ;  /* 0x000000ffff837224 */ /* 0x000fc400078e0082 */
[----:B------:R-:W-:Y:S02]  /*7450*/  IMAD.MOV.U32 R130, RZ, RZ, R128 ;  /* 0x000000ffff827224 */ /* 0x000fe400078e0080 */
[----:B------:R-:W-:Y:S01]  /*7460*/  IMAD.MOV.U32 R128, RZ, RZ, R129 ;  /* 0x000000ffff807224 */ /* 0x000fe200078e0081 */
[----:B------:R-:W-:Y:S01]  /*7470*/  HSET2.LE.AND R0, R31, R7, PT ;  /* 0x000000071f007233 */ /* 0x000fe20003803000 */
[----:B------:R-:W-:Y:S01]  /*7480*/  IMAD.MOV.U32 R129, RZ, RZ, R115 ;  /* 0x000000ffff817224 */ /* 0x000fe200078e0073 */
[----:B------:R2:W-:Y:S01]  /*7490*/  MUFU.EX2 R31, R6 ;  /* 0x00000006001f7308 */ /* 0x0005e20000000800 */
[----:B------:R-:W-:Y:S02]  /*74a0*/  IMAD.MOV.U32 R115, RZ, RZ, R96 ;  /* 0x000000ffff737224 */ /* 0x000fe400078e0060 */
[----:B------:R-:W-:-:S05]  /*74b0*/  LOP3.LUT R4, R0, R56, RZ, 0xc0, !PT ;  /* 0x0000003800047212 */ /* 0x000fca00078ec0ff */
[----:B------:R-:W4:Y:S01]  /*74c0*/  MUFU.EX2 R96, R20 ;  /* 0x0000001400607308 */ /* 0x000f220000000800 */
[----:B------:R-:W-:Y:S02]  /*74d0*/  HSET2.LE.AND R0, R34, R7, PT ;  /* 0x0000000722007233 */ /* 0x000fe40003803000 */
[----:B------:R-:W-:-:S03]  /*74e0*/  LOP3.LUT R5, R2, R54, RZ, 0xc0, !PT ;  /* 0x0000003602057212 */ /* 0x000fc600078ec0ff */
[----:B--2---:R-:W-:Y:S02]  /*74f0*/  LOP3.LUT R6, R0, R55, RZ, 0xc0, !PT ;  /* 0x0000003700067212 */ /* 0x004fe400078ec0ff */
[--C-:B------:R-:W-:Y:S02]  /*7500*/  HSET2.LE.AND R0, R35, R7.reuse, PT ;  /* 0x0000000723007233 */ /* 0x100fe40003803000 */
[--C-:B------:R-:W-:Y:S01]  /*7510*/  HSET2.LE.AND R2, R32, R7.reuse, PT ;  /* 0x0000000720027233 */ /* 0x100fe20003803000 */
[C---:B-1----:R-:W-:Y:S06]  /*7520*/  HMMA.16816.F32 R24, R8.reuse, R16, RZ ;  /* 0x000000100818723c */ /* 0x042fec00000018ff */
[----:B------:R-:W-:Y:S07]  /*7530*/  HMMA.16816.F32 R16, R8, R18, RZ ;  /* 0x000000120810723c */ /* 0x000fee00000018ff */
[----:B------:R-:W-:-:S02]  /*7540*/  HSET2.LE.AND R8, R30, R7, PT ;  /* 0x000000071e087233 */ /* 0x000fc40003803000 */
[--C-:B------:R-:W-:Y:S02]  /*7550*/  HSET2.LE.AND R9, R36, R7.reuse, PT ;  /* 0x0000000724097233 */ /* 0x100fe40003803000 */
[----:B------:R-:W-:Y:S02]  /*7560*/  HSET2.LE.AND R10, R33, R7, PT ;  /* 0x00000007210a7233 */ /* 0x000fe40003803000 */
[----:B------:R-:W-:Y:S02]  /*7570*/  LOP3.LUT R7, R0, R57, RZ, 0xc0, !PT ;  /* 0x0000003900077212 */ /* 0x000fe400078ec0ff */
[----:B----4-:R-:W-:Y:S01]  /*7580*/  F2FP.F16.F32.PACK_AB R0, R31, R96 ;  /* 0x000000601f00723e */ /* 0x010fe200000000ff */
[----:B------:R-:W-:-:S03]  /*7590*/  @!P4 HADD2 R144, -R134.H0_H0, -RZ.H0_H0 ;  /* 0xa00000ff8690c230 */ /* 0x000fc60000000900 */
[C---:B------:R-:W-:Y:S02]  /*75a0*/  PRMT R29, R0.reuse, 0x7610, R29 ;  /* 0x00007610001d7816 */ /* 0x040fe4000000001d */
[----:B------:R-:W-:Y:S02]  /*75b0*/  PRMT R28, R0, 0x7632, R28 ;  /* 0x00007632001c7816 */ /* 0x000fe4000000001c */
[----:B------:R-:W-:Y:S02]  /*75c0*/  @!P6 PRMT R224, R141, 0x5410, RZ ;  /* 0x000054108de0e816 */ /* 0x000fe400000000ff */
[----:B------:R-:W-:Y:S01]  /*75d0*/  PRMT R0, R29, 0x5410, R28 ;  /* 0x000054101d007816 */ /* 0x000fe2000000001c */
[----:B------:R-:W-:Y:S01]  /*75e0*/  IMAD.MOV.U32 R141, RZ, RZ, R145 ;  /* 0x000000ffff8d7224 */ /* 0x000fe200078e0091 */
[----:B------:R-:W-:Y:S01]  /*75f0*/  @!P4 PRMT R134, R144, 0x5410, RZ ;  /* 0x000054109086c816 */ /* 0x000fe200000000ff */
[----:B------:R-:W-:Y:S01]  /*7600*/  IMAD.MOV.U32 R144, RZ, RZ, R131 ;  /* 0x000000ffff907224 */ /* 0x000fe200078e0083 */
[----:B------:R-:W-:Y:S01]  /*7610*/  LOP3.LUT R131, R10, R0, RZ, 0xc0, !PT ;  /* 0x000000000a837212 */ /* 0x000fe200078ec0ff */
[----:B------:R-:W-:Y:S01]  /*7620*/  IMAD.MOV.U32 R145, RZ, RZ, R130 ;  /* 0x000000ffff917224 */ /* 0x000fe200078e0082 */
[----:B------:R-:W-:Y:S01]  /*7630*/  LOP3.LUT R130, R9, R21, RZ, 0xc0, !PT ;  /* 0x0000001509827212 */ /* 0x000fe200078ec0ff */
[----:B------:R-:W-:Y:S01]  /*7640*/  IMAD.MOV.U32 R146, RZ, RZ, R128 ;  /* 0x000000ffff927224 */ /* 0x000fe200078e0080 */
[----:B------:R-:W-:-:S02]  /*7650*/  LOP3.LUT R128, R8, R53, RZ, 0xc0, !PT ;  /* 0x0000003508807212 */ /* 0x000fc400078ec0ff */
[----:B------:R-:W1:Y:S02]  /*7660*/  LDSM.16.MT88.4 R8, [R181+0x1e800] ;  /* 0x01e80000b508783b */ /* 0x000e640000004200 */
[C---:B-1----:R-:W-:Y:S06]  /*7670*/  HMMA.16816.F32 R24, R12.reuse, R8, R24 ;  /* 0x000000080c18723c */ /* 0x042fec0000001818 */
[----:B------:R-:W-:Y:S01]  /*7680*/  HMMA.16816.F32 R20, R12, R10, R16 ;  /* 0x0000000a0c14723c */ /* 0x000fe20000001810 */
[----:B------:R-:W1:Y:S04]  /*7690*/  LDSM.16.MT88.4 R8, [R179+0x19000] ;  /* 0x01900000b308783b */ /* 0x000e680000004200 */
[----:B------:R-:W2:Y:S01]  /*76a0*/  LDSM.16.MT88.4 R12, [R180+0x19000] ;  /* 0x01900000b40c783b */ /* 0x000ea20000004200 */
        /* <DEDUP_REMOVED lines=9> */
[C---:B--2---:R-:W-:Y:S06]  /*7740*/  HMMA.16816.F32 R156, R4.reuse, R12, R144 ;  /* 0x0000000c049c723c */ /* 0x044fec0000001890 */
[C---:B-1----:R-:W-:Y:S01]  /*7750*/  HMMA.16816.F32 R148, R4.reuse, R8, R148 ;  /* 0x000000080494723c */ /* 0x042fe20000001894 */
[----:B------:R-:W-:Y:S01]  /*7760*/  LOP3.LUT R129, R2, R52, RZ, 0xc0, !PT ;  /* 0x0000003402817212 */ /* 0x000fe200078ec0ff */
[----:B------:R-:W-:Y:S01]  /*7770*/  IMAD.MOV.U32 R114, RZ, RZ, R110 ;  /* 0x000000ffff727224 */ /* 0x000fe200078e006e */
[----:B------:R3:W5:Y:S03]  /*7780*/  LDL.LU R188, [R1+0xd0] ;  /* 0x0000d00001bc7983 */ /* 0x0007660000300800 */
[C---:B------:R-:W-:Y:S01]  /*7790*/  HMMA.16816.F32 R32, R4.reuse, R14, R32 ;  /* 0x0000000e0420723c */ /* 0x040fe20000001820 */
[----:B------:R-:W1:Y:S05]  /*77a0*/  LDSM.16.MT88.4 R12, [R181+0x19000] ;  /* 0x01900000b50c783b */ /* 0x000e6a0000004200 */
[C---:B------:R-:W-:Y:S01]  /*77b0*/  HMMA.16816.F32 R36, R4.reuse, R10, R36 ;  /* 0x0000000a0424723c */ /* 0x040fe20000001824 */
[----:B------:R-:W2:Y:S05]  /*77c0*/  LDSM.16.MT88.4 R8, [R179+0x1b000] ;  /* 0x01b00000b308783b */ /* 0x000eaa0000004200 */
[C---:B-1----:R-:W-:Y:S06]  /*77d0*/  HMMA.16816.F32 R140, R4.reuse, R12, R140 ;  /* 0x0000000c048c723c */ /* 0x042fec000000188c */
[C---:B------:R-:W-:Y:S01]  /*77e0*/  HMMA.16816.F32 R40, R4.reuse, R14, R40 ;  /* 0x0000000e0428723c */ /* 0x040fe20000001828 */
[----:B------:R-:W1:Y:S05]  /*77f0*/  LDSM.16.MT88.4 R12, [R180+0x1b000] ;  /* 0x01b00000b40c783b */ /* 0x000e6a0000004200 */
[C---:B--2---:R-:W-:Y:S06]  /*7800*/  HMMA.16816.F32 R44, R4.reuse, R8, R44 ;  /* 0x00000008042c723c */ /* 0x044fec000000182c */
[----:B------:R-:W-:Y:S01]  /*7810*/  HMMA.16816.F32 R52, R4, R10, R60 ;  /* 0x0000000a0434723c */ /* 0x000fe2000000183c */
[----:B------:R-:W2:Y:S01]  /*7820*/  LDSM.16.MT88.4 R8, [R182+0x1b000] ;  /* 0x01b00000b608783b */ /* 0x000ea20000004200 */
        /* <DEDUP_REMOVED lines=10> */
[----:B------:R-:W-:Y:S01]  /*78d0*/  IMAD.MOV.U32 R109, RZ, RZ, R73 ;  /* 0x000000ffff6d7224 */ /* 0x000fe200078e0049 */
[C---:B-1----:R-:W-:Y:S06]  /*78e0*/  HMMA.16816.F32 R60, R4.reuse, R12, R68 ;  /* 0x0000000c043c723c */ /* 0x042fec0000001844 */
[C---:B------:R-:W-:Y:S01]  /*78f0*/  HMMA.16816.F32 R64, R4.reuse, R14, R64 ;  /* 0x0000000e0440723c */ /* 0x040fe20000001840 */
[----:B------:R-:W1:Y:S05]  /*7900*/  LDSM.16.MT88.4 R12, [R181+0x1b000] ;  /* 0x01b00000b50c783b */ /* 0x000e6a0000004200 */
[C---:B--2---:R-:W-:Y:S06]  /*7910*/  HMMA.16816.F32 R68, R4.reuse, R8, R84 ;  /* 0x000000080444723c */ /* 0x044fec0000001854 */
[----:B------:R-:W-:Y:S01]  /*7920*/  HMMA.16816.F32 R72, R4, R10, R88 ;  /* 0x0000000a0448723c */ /* 0x000fe20000001858 */
[----:B------:R-:W2:Y:S01]  /*7930*/  LDSM.16.MT88.4 R8, [R179+0x1d000] ;  /* 0x01d00000b308783b */ /* 0x000ea20000004200 */
[----:B------:R-:W-:-:S04]  /*7940*/  IMAD.MOV.U32 R0, RZ, RZ, R92 ;  /* 0x000000ffff007224 */ /* 0x000fc800078e005c */
[C---:B-1----:R-:W-:Y:S07]  /*7950*/  HMMA.16816.F32 R88, R4.reuse, R14, R248 ;  /* 0x0000000e0458723c */ /* 0x042fee00000018f8 */
[----:B------:R-:W-:Y:S02]  /*7960*/  IMAD.MOV.U32 R248, RZ, RZ, R94 ;  /* 0x000000fffff87224 */ /* 0x000fe400078e005e */
[----:B------:R-:W-:Y:S02]  /*7970*/  IMAD.MOV.U32 R251, RZ, RZ, R96 ;  /* 0x000000fffffb7224 */ /* 0x000fe400078e0060 */
[----:B------:R-:W-:Y:S01]  /*7980*/  IMAD.MOV.U32 R250, RZ, RZ, R99 ;  /* 0x000000fffffa7224 */ /* 0x000fe200078e0063 */
[C---:B--2---:R-:W-:Y:S06]  /*7990*/  HMMA.16816.F32 R92, R4.reuse, R8, R244 ;  /* 0x00000008045c723c */ /* 0x044fec00000018f4 */
[----:B------:R-:W-:Y:S01]  /*79a0*/  HMMA.16816.F32 R96, R4, R10, R220 ;  /* 0x0000000a0460723c */ /* 0x000fe200000018dc */
[----:B------:R-:W1:Y:S01]  /*79b0*/  LDSM.16.MT88.4 R8, [R182+0x1d000] ;  /* 0x01d00000b608783b */ /* 0x000e620000004200 */
[----:B------:R-:W-:-:S02]  /*79c0*/  IMAD.MOV.U32 R146, RZ, RZ, R187 ;  /* 0x000000ffff927224 */ /* 0x000fc400078e00bb */
[----:B------:R-:W-:Y:S01]  /*79d0*/  IMAD.MOV.U32 R147, RZ, RZ, R184 ;  /* 0x000000ffff937224 */ /* 0x000fe200078e00b8 */
[----:B------:R3:W5:Y:S01]  /*79e0*/  LDL.LU R187, [R1+0xcc] ;  /* 0x0000cc0001bb7983 */ /* 0x0007620000300800 */
[----:B------:R-:W-:Y:S02]  /*79f0*/  IMAD.MOV.U32 R56, RZ, RZ, R114 ;  /* 0x000000ffff387224 */ /* 0x000fe400078e0072 */
[----:B------:R-:W-:Y:S01]  /*7a00*/  IMAD.MOV.U32 R57, RZ, RZ, R113 ;  /* 0x000000ffff397224 */ /* 0x000fe200078e0071 */
[----:B------:R3:W5:Y:S01]  /*7a10*/  LDL.LU R184, [R1+0xc8] ;  /* 0x0000c80001b87983 */ /* 0x0007620000300800 */
[----:B------:R-:W-:Y:S01]  /*7a20*/  IMAD.MOV.U32 R2, RZ, RZ, R112 ;  /* 0x000000ffff027224 */ /* 0x000fe200078e0070 */
[C---:B------:R-:W-:Y:S02]  /*7a30*/  HMMA.16816.F32 R84, R4.reuse, R12, R144 ;  /* 0x0000000c0454723c */ /* 0x040fe40000001890 */
[----:B------:R-:W2:Y:S04]  /*7a40*/  LDSM.16.MT88.4 R12, [R180+0x1d000] ;  /* 0x01d00000b40c783b */ /* 0x000ea80000004200 */
[----:B-1----:R-:W-:Y:S01]  /*7a50*/  HMMA.16816.F32 R112, R4, R10, R152 ;  /* 0x0000000a0470723c */ /* 0x002fe20000001898 */
[----:B------:R-:W1:Y:S01]  /*7a60*/  LDSM.16.MT88.4 R152, [R180+0x19800] ;  /* 0x01980000b498783b */ /* 0x000e620000004200 */
[----:B------:R-:W-:-:S02]  /*7a70*/  IMAD.MOV.U32 R147, RZ, RZ, R107 ;  /* 0x000000ffff937224 */ /* 0x000fc400078e006b */
[----:B------:R-:W-:Y:S02]  /*7a80*/  IMAD.MOV.U32 R144, RZ, RZ, R106 ;  /* 0x000000ffff907224 */ /* 0x000fe400078e006a */
[----:B------:R-:W-:Y:S02]  /*7a90*/  IMAD.MOV.U32 R249, RZ, RZ, R105 ;  /* 0x000000fffff97224 */ /* 0x000fe400078e0069 */
[----:B------:R-:W-:Y:S02]  /*7aa0*/  IMAD.MOV.U32 R247, RZ, RZ, R104 ;  /* 0x000000fffff77224 */ /* 0x000fe400078e0068 */
[----:B------:R-:W-:Y:S02]  /*7ab0*/  IMAD.MOV.U32 R244, RZ, RZ, R103 ;  /* 0x000000fffff47224 */ /* 0x000fe400078e0067 */
[----:B------:R-:W-:Y:S01]  /*7ac0*/  IMAD.MOV.U32 R245, RZ, RZ, R102 ;  /* 0x000000fffff57224 */ /* 0x000fe200078e0066 */
[----:B--2---:R-:W-:Y:S01]  /*7ad0*/  HMMA.16816.F32 R104, R4, R14, R212 ;  /* 0x0000000e0468723c */ /* 0x004fe200000018d4 */
[----:B------:R-:W-:-:S02]  /*7ae0*/  IMAD.MOV.U32 R246, RZ, RZ, R100 ;  /* 0x000000fffff67224 */ /* 0x000fc400078e0064 */
[----:B------:R-:W-:Y:S02]  /*7af0*/  IMAD.MOV.U32 R30, RZ, RZ, R101 ;  /* 0x000000ffff1e7224 */ /* 0x000fe400078e0065 */
[----:B------:R-:W-:Y:S01]  /*7b00*/  IMAD.MOV.U32 R145, RZ, RZ, R111 ;  /* 0x000000ffff917224 */ /* 0x000fe200078e006f */
[C---:B------:R-:W-:Y:S01]  /*7b10*/  HMMA.16816.F32 R100, R4.reuse, R12, R216 ;  /* 0x0000000c0464723c */ /* 0x040fe200000018d8 */
[----:B------:R-:W-:Y:S01]  /*7b20*/  IMAD.MOV.U32 R146, RZ, RZ, R110 ;  /* 0x000000ffff927224 */ /* 0x000fe200078e006e */
[----:B------:R-:W2:Y:S01]  /*7b30*/  LDSM.16.MT88.4 R12, [R181+0x1d000] ;  /* 0x01d00000b50c783b */ /* 0x000ea20000004200 */
[----:B------:R-:W-:Y:S02]  /*7b40*/  IMAD.MOV.U32 R214, RZ, RZ, R109 ;  /* 0x000000ffffd67224 */ /* 0x000fe400078e006d */
[----:B------:R-:W-:Y:S02]  /*7b50*/  IMAD.MOV.U32 R215, RZ, RZ, R108 ;  /* 0x000000ffffd77224 */ /* 0x000fe400078e006c */
[----:B------:R-:W-:Y:S01]  /*7b60*/  HMMA.16816.F32 R108, R4, R8, R160 ;  /* 0x00000008046c723c */ /* 0x000fe200000018a0 */
[----:B------:R-:W4:Y:S04]  /*7b70*/  LDSM.16.MT88.4 R8, [R179+0x1f000] ;  /* 0x01f00000b308783b */ /* 0x000f280000004200 */
[----:B------:R-:W-:Y:S01]  /*7b80*/  LDSM.16.MT88.4 R160, [R179+0x19800] ;  /* 0x01980000b3a0783b */ /* 0x000fe20000004200 */
[C---:B-1----:R-:W-:Y:S06]  /*7b90*/  HMMA.16816.F32 R156, R128.reuse, R152, R156 ;  /* 0x00000098809c723c */ /* 0x042fec000000189c */
[----:B------:R-:W-:Y:S01]  /*7ba0*/  HMMA.16816.F32 R152, R128, R154, R32 ;  /* 0x0000009a8098723c */ /* 0x000fe20000001820 */
[----:B------:R3:W3:Y:S04]  /*7bb0*/  LDL.LU.S16 R35, [R1+0x74] ;  /* 0x0000740001237983 */ /* 0x0006e80000300600 */
[----:B------:R1:W3:Y:S01]  /*7bc0*/  LDL.LU.S16 R34, [R1+0x70] ;  /* 0x0000700001227983 */ /* 0x0002e20000300600 */
[C---:B--2---:R-:W-:Y:S06]  /*7bd0*/  HMMA.16816.F32 R116, R4.reuse, R12, R116 ;  /* 0x0000000c0474723c */ /* 0x044fec0000001874 */
[C---:B------:R-:W-:Y:S01]  /*7be0*/  HMMA.16816.F32 R120, R4.reuse, R14, R120 ;  /* 0x0000000e0478723c */ /* 0x040fe20000001878 */
[----:B------:R-:W2:Y:S05]  /*7bf0*/  LDSM.16.MT88.4 R12, [R180+0x1f000] ;  /* 0x01f00000b40c783b */ /* 0x000eaa0000004200 */
[C---:B----4-:R-:W-:Y:S06]  /*7c00*/  HMMA.16816.F32 R124, R4.reuse, R8, R124 ;  /* 0x00000008047c723c */ /* 0x050fec000000187c */
[C---:B------:R-:W-:Y:S01]  /*7c10*/  HMMA.16816.F32 R208, R4.reuse, R10, R208 ;  /* 0x0000000a04d0723c */ /* 0x040fe200000018d0 */
[----:B------:R-:W4:Y:S05]  /*7c20*/  LDSM.16.MT88.4 R8, [R182+0x1f000] ;  /* 0x01f00000b608783b */ /* 0x000f2a0000004200 */
[C---:B--2---:R-:W-:Y:S06]  /*7c30*/  HMMA.16816.F32 R216, R4.reuse, R14, R80 ;  /* 0x0000000e04d8723c */ /* 0x044fec0000001850 */
[----:B------:R-:W-:Y:S01]  /*7c40*/  HMMA.16816.F32 R220, R4, R12, R136 ;  /* 0x0000000c04dc723c */ /* 0x000fe20000001888 */
[----:B------:R-:W-:Y:S01]  /*7c50*/  IMAD.MOV.U32 R82, RZ, RZ, R214 ;  /* 0x000000ffff527224 */ /* 0x000fe200078e00d6 */
[----:B------:R-:W2:Y:S01]  /*7c60*/  LDSM.16.MT88.4 R136, [R181+0x19800] ;  /* 0x01980000b588783b */ /* 0x000ea20000004200 */
[----:B------:R-:W-:-:S03]  /*7c70*/  IMAD.MOV.U32 R83, RZ, RZ, R215 ;  /* 0x000000ffff537224 */ /* 0x000fc600078e00d7 */
[C---:B----4-:R-:W-:Y:S06]  /*7c80*/  HMMA.16816.F32 R212, R4.reuse, R8, R76 ;  /* 0x0000000804d4723c */ /* 0x050fec000000184c */
[----:B------:R-:W-:Y:S01]  /*7c90*/  HMMA.16816.F32 R12, R4, R10, R48 ;  /* 0x0000000a040c723c */ /* 0x000fe20000001830 */
[----:B------:R-:W4:Y:S05]  /*7ca0*/  LDSM.16.MT88.4 R8, [R181+0x1f000] ;  /* 0x01f00000b508783b */ /* 0x000f2a0000004200 */
[C---:B------:R-:W-:Y:S06]  /*7cb0*/  HMMA.16816.F32 R164, R128.reuse, R160, R164 ;  /* 0x000000a080a4723c */ /* 0x040fec00000018a4 */
[C---:B--2---:R-:W-:Y:S01]  /*7cc0*/  HMMA.16816.F32 R140, R128.reuse, R136, R140 ;  /* 0x00000088808c723c */ /* 0x044fe2000000188c */
[----:B------:R-:W-:Y:S01]  /*7cd0*/  FADD.FTZ R0, R0, R242 ;  /* 0x000000f200007221 */ /* 0x000fe20000010000 */
[----:B------:R-:W-:Y:S01]  /*7ce0*/  IMAD.MOV.U32 R33, RZ, RZ, R82 ;  /* 0x000000ffff217224 */ /* 0x000fe200078e0052 */
[----:B------:R-:W-:Y:S03]  /*7cf0*/  LDSM.16.MT88.4 R48, [R180+0x1b800] ;  /* 0x01b80000b430783b */ /* 0x000fe60000004200 */
[----:B------:R-:W-:Y:S06]  /*7d00*/  HMMA.16816.F32 R160, R128, R162, R16 ;  /* 0x000000a280a0723c */ /* 0x000fec0000001810 */
[----:B----4-:R-:W-:Y:S01]  /*7d10*/  HMMA.16816.F32 R24, R4, R8, R24 ;  /* 0x000000080418723c */ /* 0x010fe20000001818 */
[----:B------:R-:W-:-:S05]  /*7d20*/  IMAD.MOV.U32 R19, RZ, RZ, R146 ;  /* 0x000000ffff137224 */ /* 0x000fca00078e0092 */
[----:B------:R-:W-:Y:S01]  /*7d30*/  HMMA.16816.F32 R20, R4, R10, R20 ;  /* 0x0000000a0414723c */ /* 0x000fe20000001814 */
[----:B------:R-:W-:Y:S01]  /*7d40*/  IMAD.MOV.U32 R18, RZ, RZ, R145 ;  /* 0x000000ffff127224 */ /* 0x000fe200078e0091 */
[----:B------:R-:W-:Y:S01]  /*7d50*/  USHF.L.U32 UR10, UR23, 0x3, URZ ;  /* 0x00000003170a7899 */ /* 0x000fe2000800063f */
[----:B------:R-:W-:Y:S01]  /*7d60*/  IMAD.MOV.U32 R17, RZ, RZ, R58 ;  /* 0x000000ffff117224 */ /* 0x000fe200078e003a */
[----:B------:R-:W-:Y:S03]  /*7d70*/  LDSM.16.MT88.4 R8, [R181+0x1f800] ;  /* 0x01f80000b508783b */ /* 0x000fe60000004200 */
[----:B------:R-:W-:Y:S02]  /*7d80*/  IMAD.MOV.U32 R6, RZ, RZ, R245 ;  /* 0x000000ffff067224 */ /* 0x000fe400078e00f5 */
[----:B------:R-:W-:Y:S02]  /*7d90*/  IMAD.MOV.U32 R7, RZ, RZ, R244 ;  /* 0x000000ffff077224 */ /* 0x000fe400078e00f4 */
[----:B------:R-:W-:-:S02]  /*7da0*/  IMAD.MOV.U32 R245, RZ, RZ, R247 ;  /* 0x000000fffff57224 */ /* 0x000fc400078e00f7 */
[----:B------:R-:W-:Y:S02]  /*7db0*/  IMAD.MOV.U32 R244, RZ, RZ, R248 ;  /* 0x000000fffff47224 */ /* 0x000fe400078e00f8 */
[----:B------:R-:W-:Y:S02]  /*7dc0*/  IMAD.MOV.U32 R247, RZ, RZ, R249 ;  /* 0x000000fffff77224 */ /* 0x000fe400078e00f9 */
[----:B------:R-:W-:Y:S02]  /*7dd0*/  IMAD.MOV.U32 R248, RZ, RZ, R144 ;  /* 0x000000fffff87224 */ /* 0x000fe400078e0090 */
[----:B------:R-:W-:Y:S01]  /*7de0*/  IMAD.MOV.U32 R249, RZ, RZ, R147 ;  /* 0x000000fffff97224 */ /* 0x000fe200078e0093 */
[----:B------:R-:W-:Y:S01]  /*7df0*/  HMMA.16816.F32 R136, R128, R138, R40 ;  /* 0x0000008a8088723c */ /* 0x000fe20000001828 */
[----:B------:R-:W2:Y:S01]  /*7e00*/  LDSM.16.MT88.4 R144, [R182+0x19800] ;  /* 0x01980000b690783b */ /* 0x000ea20000004200 */
[----:B------:R-:W-:Y:S02]  /*7e10*/  IMAD.MOV.U32 R5, RZ, RZ, R2 ;  /* 0x000000ffff057224 */ /* 0x000fe400078e0002 */
[----:B------:R-:W-:Y:S01]  /*7e20*/  IMAD.MOV.U32 R4, RZ, RZ, R57 ;  /* 0x000000ffff047224 */ /* 0x000fe200078e0039 */
[----:B------:R-:W4:Y:S01]  /*7e30*/  LDSM.16.MT88.4 R40, [R179+0x1b800] ;  /* 0x01b80000b328783b */ /* 0x000f220000004200 */
[----:B------:R-:W-:-:S02]  /*7e40*/  IMAD.MOV.U32 R2, RZ, RZ, R56 ;  /* 0x000000ffff027224 */ /* 0x000fc400078e0038 */
[----:B------:R-:W-:Y:S02]  /*7e50*/  IMAD.MOV.U32 R16, RZ, RZ, R59 ;  /* 0x000000ffff107224 */ /* 0x000fe400078e003b */
[----:B------:R-:W1:Y:S01]  /*7e60*/  LDSM.16.MT88.4 R56, [R182+0x1b800] ;  /* 0x01b80000b638783b */ /* 0x000e620000004200 */
[C---:B--2---:R-:W-:Y:S06]  /*7e70*/  HMMA.16816.F32 R148, R128.reuse, R144, R148 ;  /* 0x000000908094723c */ /* 0x044fec0000001894 */
[C---:B------:R-:W-:Y:S06]  /*7e80*/  HMMA.16816.F32 R144, R128.reuse, R146, R36 ;  /* 0x000000928090723c */ /* 0x040fec0000001824 */
[C---:B----4-:R-:W-:Y:S06]  /*7e90*/  HMMA.16816.F32 R36, R128.reuse, R40, R44 ;  /* 0x000000288024723c */ /* 0x050fec000000182c */
[C---:B------:R-:W-:Y:S06]  /*7ea0*/  HMMA.16816.F32 R40, R128.reuse, R42, R52 ;  /* 0x0000002a8028723c */ /* 0x040fec0000001834 */
        /* <DEDUP_REMOVED lines=9> */
[----:B---3--:R-:W-:-:S02]  /*7f40*/  @!P1 HADD2 R34, -R28.H0_H0, -RZ.H0_H0 ;  /* 0xa00000ff1c229230 */ /* 0x008fc40000000900 */
[----:B------:R-:W-:Y:S01]  /*7f50*/  FADD.FTZ R2, R2, R239 ;  /* 0x000000ef02027221 */ /* 0x000fe20000010000 */
[----:B------:R-:W-:Y:S02]  /*7f60*/  @!P2 HADD2 R35, -R29.H0_H0, -RZ.H0_H0 ;  /* 0xa00000ff1d23a230 */ /* 0x000fe40000000900 */
[----:B------:R-:W-:Y:S01]  /*7f70*/  FADD.FTZ R0, R7, R0 ;  /* 0x0000000007007221 */ /* 0x000fe20000010000 */
[----:B------:R-:W-:Y:S01]  /*7f80*/  FADD.FTZ R2, R6, R2 ;  /* 0x0000000206027221 */ /* 0x000fe20000010000 */
[----:B------:R-:W-:Y:S01]  /*7f90*/  IMAD.MOV.U32 R32, RZ, RZ, R83 ;  /* 0x000000ffff207224 */ /* 0x000fe200078e0053 */
[C---:B------:R-:W-:Y:S01]  /*7fa0*/  HMMA.16816.F32 R44, R128.reuse, R48, R60 ;  /* 0x00000030802c723c */ /* 0x040fe2000000183c */
[----:B------:R-:W-:Y:S05]  /*7fb0*/  LDSM.16.MT88.4 R80, [R180+0x1d800] ;  /* 0x01d80000b450783b */ /* 0x000fea0000004200 */
[C---:B-1----:R-:W-:Y:S06]  /*7fc0*/  HMMA.16816.F32 R116, R128.reuse, R120, R212 ;  /* 0x000000788074723c */ /* 0x042fec00000018d4 */
[----:B------:R-:W-:Y:S07]  /*7fd0*/  HMMA.16816.F32 R120, R128, R122, R12 ;  /* 0x0000007a8078723c */ /* 0x000fee000000180c */
[----:B------:R-:W-:Y:S01]  /*7fe0*/  PRMT R12, R34, 0x7610, R12 ;  /* 0x00007610220c7816 */ /* 0x000fe2000000000c */
[----:B------:R-:W-:Y:S01]  /*7ff0*/  IMAD.MOV.U32 R34, RZ, RZ, R16 ;  /* 0x000000ffff227224 */ /* 0x000fe200078e0010 */
[----:B------:R-:W-:Y:S01]  /*8000*/  PRMT R13, R35, 0x7610, R13 ;  /* 0x00007610230d7816 */ /* 0x000fe2000000000d */
[----:B------:R-:W-:Y:S01]  /*8010*/  IMAD.MOV.U32 R35, RZ, RZ, R17 ;  /* 0x000000ffff237224 */ /* 0x000fe200078e0011 */
[----:B------:R-:W-:Y:S01]  /*8020*/  @!P1 PRMT R28, R12, 0x5410, RZ ;  /* 0x000054100c1c9816 */ /* 0x000fe200000000ff */
[----:B------:R-:W-:-:S02]  /*8030*/  IMAD.MOV.U32 R16, RZ, RZ, R5 ;  /* 0x000000ffff107224 */ /* 0x000fc400078e0005 */
[----:B------:R-:W-:Y:S01]  /*8040*/  FADD.FTZ R2, R34, R2 ;  /* 0x0000000222027221 */ /* 0x000fe20000010000 */
[----:B------:R-:W-:Y:S02]  /*8050*/  IMAD.MOV.U32 R17, RZ, RZ, R4 ;  /* 0x000000ffff117224 */ /* 0x000fe400078e0004 */
[----:B------:R-:W-:Y:S01]  /*8060*/  FADD.FTZ R0, R35, R0 ;  /* 0x0000000023007221 */ /* 0x000fe20000010000 */
[----:B------:R-:W-:Y:S01]  /*8070*/  LEA R4, P1, R33, UR6, 0x1 ;  /* 0x0000000621047c11 */ /* 0x000fe2000f8208ff */
[----:B------:R-:W-:Y:S02]  /*8080*/  FADD.FTZ R2, R16, R2 ;  /* 0x0000000210027221 */ /* 0x000fe40000010000 */
[----:B------:R-:W-:Y:S01]  /*8090*/  FADD.FTZ R0, R17, R0 ;  /* 0x0000000011007221 */ /* 0x000fe20000010000 */
[----:B------:R-:W-:Y:S01]  /*80a0*/  LEA.HI.X R5, R33, UR7, R32, 0x1, P1 ;  /* 0x0000000721057c11 */ /* 0x000fe200088f0c20 */
[----:B------:R-:W-:Y:S02]  /*80b0*/  FADD.FTZ R2, R18, R2 ;  /* 0x0000000212027221 */ /* 0x000fe40000010000 */
[----:B------:R-:W-:-:S02]  /*80c0*/  FADD.FTZ R0, R19, R0 ;  /* 0x0000000013007221 */ /* 0x000fc40000010000 */
[----:B------:R1:W-:Y:S02]  /*80d0*/  STG.E.U16 desc[UR30][R4.64], R236 ;  /* 0x000000ec04007986 */ /* 0x0003e4000c10151e */
[----:B------:R-:W-:-:S04]  /*80e0*/  FADD.FTZ R0, R245, R0 ;  /* 0x00000000f5007221 */ /* 0x000fc80000010000 */
[----:B------:R-:W-:-:S04]  /*80f0*/  FADD.FTZ R0, R247, R0 ;  /* 0x00000000f7007221 */ /* 0x000fc80000010000 */
[----:B------:R-:W-:-:S04]  /*8100*/  FADD.FTZ R0, R249, R0 ;  /* 0x00000000f9007221 */ /* 0x000fc80000010000 */
[----:B------:R-:W-:Y:S01]  /*8110*/  FADD.FTZ R0, R178, R0 ;  /* 0x00000000b2007221 */ /* 0x000fe20000010000 */
[----:B-1----:R-:W-:-:S04]  /*8120*/  FADD.FTZ R236, R244, R2 ;  /* 0x00000002f4ec7221 */ /* 0x002fc80000010000 */
[----:B------:R-:W-:-:S04]  /*8130*/  FADD.FTZ R236, R246, R236 ;  /* 0x000000ecf6ec7221 */ /* 0x000fc80000010000 */
[----:B------:R-:W-:-:S04]  /*8140*/  FADD.FTZ R236, R248, R236 ;  /* 0x000000ecf8ec7221 */ /* 0x000fc80000010000 */
[----:B------:R-:W-:Y:S02]  /*8150*/  FADD.FTZ R236, R183, R236 ;  /* 0x000000ecb7ec7221 */ /* 0x000fe40000010000 */
[----:B------:R1:W5:Y:S04]  /*8160*/  LDL.LU R183, [R1+0xc4] ;  /* 0x0000c40001b77983 */ /* 0x0003680000300800 */
[----:B------:R1:W5:Y:S01]  /*8170*/  LDL.LU R178, [R1+0xc0] ;  /* 0x0000c00001b27983 */ /* 0x0003620000300800 */
[C---:B------:R-:W-:Y:S03]  /*8180*/  HMMA.16816.F32 R48, R128.reuse, R50, R64 ;  /* 0x000000328030723c */ /* 0x040fe60000001840 */
[----:B------:R-:W2:Y:S03]  /*8190*/  LDSM.16.MT88.4 R64, [R181+0x1b800] ;  /* 0x01b80000b540783b */ /* 0x000ea60000004200 */
[C---:B--2---:R-:W-:Y:S06]  /*81a0*/  HMMA.16816.F32 R60, R128.reuse, R64, R84 ;  /* 0x00000040803c723c */ /* 0x044fec0000001854 */
[----:B------:R-:W-:Y:S01]  /*81b0*/  HMMA.16816.F32 R64, R128, R66, R88 ;  /* 0x000000428040723c */ /* 0x000fe20000001858 */
[----:B------:R-:W2:Y:S01]  /*81c0*/  LDSM.16.MT88.4 R88, [R182+0x1d800] ;  /* 0x01d80000b658783b */ /* 0x000ea20000004200 */
[----:B------:R-:W-:-:S04]  /*81d0*/  UIMAD.WIDE UR10, UR10, 0x2, URZ ;  /* 0x000000020a0a78a5 */ /* 0x000fc8000f8e023f */
[----:B------:R-:W-:Y:S02]  /*81e0*/  HMMA.16816.F32 R76, R128, R80, R100 ;  /* 0x00000050804c723c */ /* 0x000fe40000001864 */
[----:B------:R-:W-:-:S04]  /*81f0*/  IADD3 R6, P1, R4, UR10, RZ ;  /* 0x0000000a04067c10 */ /* 0x000fc8000ff3e0ff */
[----:B------:R-:W-:Y:S01]  /*8200*/  HMMA.16816.F32 R80, R128, R82, R104 ;  /* 0x000000528050723c */ /* 0x000fe20000001868 */
[----:B------:R-:W3:Y:S01]  /*8210*/  LDSM.16.MT88.4 R104, [R179+0x1f800] ;  /* 0x01f80000b368783b */ /* 0x000ee20000004200 */
[----:B------:R-:W-:-:S03]  /*8220*/  IADD3.X R7, R5, UR11, RZ, P1, !PT ;  /* 0x0000000b05077c10 */ /* 0x000fc60008ffe4ff */
[----:B------:R-:W-:Y:S04]  /*8230*/  STG.E.U16 desc[UR30][R4.64+0x2], R235 ;  /* 0x000002eb04007986 */ /* 0x000fe8000c10151e */
[----:B------:R-:W-:Y:S04]  /*8240*/  STG.E.U16 desc[UR30][R6.64], R234 ;  /* 0x000000ea06007986 */ /* 0x000fe8000c10151e */
[----:B------:R-:W-:Y:S01]  /*8250*/  STG.E.U16 desc[UR30][R6.64+0x2], R233 ;  /* 0x000002e906007986 */ /* 0x000fe2000c10151e */
[C---:B--2---:R-:W-:Y:S06]  /*8260*/  HMMA.16816.F32 R84, R128.reuse, R88, R108 ;  /* 0x000000588054723c */ /* 0x044fec000000186c */
[----:B------:R-:W-:Y:S01]  /*8270*/  HMMA.16816.F32 R88, R128, R90, R112 ;  /* 0x0000005a8058723c */ /* 0x000fe20000001870 */
[----:B------:R-:W2:Y:S04]  /*8280*/  LDSM.16.MT88.4 R112, [R180+0x1f800] ;  /* 0x01f80000b470783b */ /* 0x000ea80000004200 */
        /* <DEDUP_REMOVED lines=34> */
[----:B----4-:R-:W-:-:S04]  /*84b0*/  FADD.FTZ R237, R31, R0 ;  /* 0x000000001fed7221 */ /* 0x010fc80000010000 */
[C---:B------:R-:W-:Y:S06]  /*84c0*/  HMMA.16816.F32 R104, R128.reuse, R106, R208 ;  /* 0x0000006a8068723c */ /* 0x040fec00000018d0 */
[C---:B------:R-:W-:Y:S06]  /*84d0*/  HMMA.16816.F32 R112, R128.reuse, R114, R216 ;  /* 0x000000728070723c */ /* 0x040fec00000018d8 */
[C---:B------:R-:W-:Y:S06]  /*84e0*/  HMMA.16816.F32 R124, R128.reuse, R8, R24 ;  /* 0x00000008807c723c */ /* 0x040fec0000001818 */
[----:B------:R-:W-:Y:S01]  /*84f0*/  HMMA.16816.F32 R128, R128, R10, R20 ;  /* 0x0000000a8080723c */ /* 0x000fe20000001814 */
[----:B------:R-:W-:-:S08]  /*8500*/  NOP ;  /* 0x0000000000007918 */ /* 0x000fd00000000000 */
[----:B-1----:R-:W-:-:S15]  /*8510*/  @!P0 BRA `(.L_x_1797) ;  /* 0x0000005400ec8947 */ /* 0x002fde0003800000 */
[----:B------:R-:W2:Y:S01]  /*8520*/  LDL.LU R250, [R1+0xb8] ;  /* 0x0000b80001fa7983 */ /* 0x000ea20000300800 */
[----:B------:R-:W-:Y:S01]  /*8530*/  ULDC UR4, c[0x0][0x2d0] ;  /* 0x0000b40000047ab9 */ /* 0x000fe20000000800 */
[----:B------:R-:W1:Y:S01]  /*8540*/  S2R R0, SR_TID.X ;  /* 0x0000000000007919 */ /* 0x000e620000002100 */
[----:B------:R-:W-:Y:S01]  /*8550*/  IMAD.U32 R13, RZ, RZ, UR25 ;  /* 0x00000019ff0d7e24 */ /* 0x000fe2000f8e00ff */
[----:B------:R-:W-:Y:S01]  /*8560*/  ULDC.64 UR6, c[0x0][0x220] ;  /* 0x0000880000067ab9 */ /* 0x000fe20000000a00 */
[----:B------:R-:W3:Y:S01]  /*8570*/  LDC.64 R222, c[0x0][0x250] ;  /* 0x00009400ffde7b82 */ /* 0x000ee20000000a00 */
[----:B------:R-:W4:Y:S01]  /*8580*/  LDL.LU R251, [R1+0xbc] ;  /* 0x0000bc0001fb7983 */ /* 0x000f220000300800 */
[----:B------:R-:W-:Y:S01]  /*8590*/  IMAD.MOV.U32 R133, RZ, RZ, R3 ;  /* 0x000000ffff857224 */ /* 0x000fe200078e0003 */
[----:B------:R-:W-:Y:S01]  /*85a0*/  UMOV UR34, URZ ;  /* 0x0000003f00227c82 */ /* 0x000fe20008000000 */
[----:B------:R-:W-:Y:S01]  /*85b0*/  ULDC UR27, c[0x0][0x2d0] ;  /* 0x0000b400001b7ab9 */ /* 0x000fe20000000800 */
[----:B------:R-:W3:Y:S01]  /*85c0*/  LDL.LU R30, [R1+0xb4] ;  /* 0x0000b400011e7983 */ /* 0x000ee20000300800 */
[----:B-1----:R-:W-:-:S04]  /*85d0*/  SHF.R.S32.HI R12, RZ, 0x1f, R0 ;  /* 0x0000001fff0c7819 */ /* 0x002fc80000011400 */
[----:B------:R-:W-:-:S04]  /*85e0*/  LEA.HI R12, R12, R0, RZ, 0x3 ;  /* 0x000000000c0c7211 */ /* 0x000fc800078f18ff */
[----:B------:R-:W-:-:S05]  /*85f0*/  LOP3.LUT R6, R12, 0xfffffff8, RZ, 0xc0, !PT ;  /* 0xfffffff80c067812 */ /* 0x000fca00078ec0ff */
[----:B------:R-:W-:-:S04]  /*8600*/  IMAD.IADD R6, R0, 0x1, -R6 ;  /* 0x0000000100067824 */ /* 0x000fc800078e0a06 */
[----:B------:R-:W-:-:S05]  /*8610*/  IMAD.SHL.U32 R6, R6, 0x8, RZ ;  /* 0x0000000806067824 */ /* 0x000fca00078e00ff */
[--C-:B------:R-:W-:Y:S02]  /*8620*/  SHF.R.S32.HI R7, RZ, 0x1f, R6.reuse ;  /* 0x0000001fff077819 */ /* 0x100fe40000011406 */
[----:B------:R-:W-:Y:S01]  /*8630*/  ISETP.GE.AND P1, PT, R6, UR4, PT ;  /* 0x0000000406007c0c */ /* 0x000fe2000bf26270 */
[----:B------:R-:W-:Y:S01]  /*8640*/  ULDC UR4, c[0x0][0x2ec] ;  /* 0x0000bb0000047ab9 */ /* 0x000fe20000000800 */
[----:B--2---:R-:W-:-:S03]  /*8650*/  IMAD.WIDE.U32 R10, R250, UR21, R6 ;  /* 0x00000015fa0a7c25 */ /* 0x004fc6000f8e0006 */
[----:B------:R-:W-:Y:S01]  /*8660*/  IADD3 R0, P2, R10, UR26, RZ ;  /* 0x0000001a0a007c10 */ /* 0x000fe2000ff5e0ff */
[----:B----4-:R-:W-:-:S04]  /*8670*/  IMAD.WIDE.U32 R8, R251, UR21, R6 ;  /* 0x00000015fb087c25 */ /* 0x010fc8000f8e0006 */
[----:B------:R-:W-:Y:S01]  /*8680*/  IMAD.U32 R7, RZ, RZ, UR24 ;  /* 0x00000018ff077e24 */ /* 0x000fe2000f8e00ff */
[----:B------:R-:W-:Y:S01]  /*8690*/  IADD3 R2, P0, R8, UR28, RZ ;  /* 0x0000001c08027c10 */ /* 0x000fe2000ff1e0ff */
[----:B---3--:R-:W-:-:S03]  /*86a0*/  IMAD.WIDE.U32 R244, R30, -0x2daee0ad, RZ ;  /* 0xd2511f531ef47825 */ /* 0x008fc600078e00ff */
[----:B------:R-:W-:Y:S01]  /*86b0*/  IADD3.X R10, R7, UR9, R11, P2, !PT ;  /* 0x00000009070a7c10 */ /* 0x000fe200097fe40b */
[----:B------:R-:W-:Y:S01]  /*86c0*/  ULDC.64 UR8, c[0x0][0x218] ;  /* 0x0000860000087ab9 */ /* 0x000fe20000000a00 */
[----:B------:R-:W-:Y:S01]  /*86d0*/  IADD3.X R8, R13, UR29, R9, P0, !PT ;  /* 0x0000001d0d087c10 */ /* 0x000fe200087fe409 */
[----:B------:R-:W-:Y:S01]  /*86e0*/  UIADD3 UR29, UR22, -0x3, URZ ;  /* 0xfffffffd161d7890 */ /* 0x000fe2000fffe03f */
[----:B------:R-:W-:Y:S01]  /*86f0*/  LEA R9, P2, R0, UR8, 0x1 ;  /* 0x0000000800097c11 */ /* 0x000fe2000f8408ff */
[----:B------:R-:W-:Y:S01]  /*8700*/  UIADD3 UR8, UR22, -0x2, URZ ;  /* 0xfffffffe16087890 */ /* 0x000fe2000fffe03f */
[----:B------:R-:W-:Y:S02]  /*8710*/  LEA R7, P0, R2, UR6, 0x1 ;  /* 0x0000000602077c11 */ /* 0x000fe4000f8008ff */
[----:B------:R-:W-:Y:S01]  /*8720*/  LEA.HI.X R6, R0, UR9, R10, 0x1, P2 ;  /* 0x0000000900067c11 */ /* 0x000fe200090f0c0a */
[----:B------:R1:W-:Y:S01]  /*8730*/  STL [R1+0x78], R9 ;  /* 0x0000780901007387 */ /* 0x0003e20000100800 */
[----:B------:R-:W-:Y:S01]  /*8740*/  LEA.HI.X R0, R2, UR7, R8, 0x1, P0 ;  /* 0x0000000702007c11 */ /* 0x000fe200080f0c08 */
[----:B------:R-:W-:Y:S01]  /*8750*/  ULDC.64 UR6, c[0x0][0x248] ;  /* 0x0000920000067ab9 */ /* 0x000fe20000000a00 */
[----:B------:R-:W-:Y:S01]  /*8760*/  SHF.R.S32.HI R2, RZ, 0x3, R12 ;  /* 0x00000003ff027819 */ /* 0x000fe2000001140c */
[----:B------:R-:W-:Y:S01]  /*8770*/  STL [R1+0x74], R7 ;  /* 0x0000740701007387 */ /* 0x000fe20000100800 */
[----:B------:R-:W-:-:S02]  /*8780*/  IADD3 R210, P2, R4, -0x80, RZ ;  /* 0xffffff8004d27810 */ /* 0x000fc40007f5e0ff */
[----:B------:R-:W-:Y:S01]  /*8790*/  IADD3 R234, P0, R2, 0x20, RZ ;  /* 0x0000002002ea7810 */ /* 0x000fe20007f1e0ff */
[----:B------:R2:W-:Y:S01]  /*87a0*/  STL [R1+0x70], R6 ;  /* 0x0000700601007387 */ /* 0x0005e20000100800 */
[----:B------:R-:W-:Y:S02]  /*87b0*/  SHF.R.S32.HI R2, RZ, 0x1f, R2 ;  /* 0x0000001fff027819 */ /* 0x000fe40000011402 */
[----:B------:R-:W-:Y:S01]  /*87c0*/  IADD3.X R211, R5, -0x1, RZ, P2, !PT ;  /* 0xffffffff05d37810 */ /* 0x000fe200017fe4ff */
[----:B------:R3:W-:Y:S02]  /*87d0*/  STL [R1+0x64], R0 ;  /* 0x0000640001007387 */ /* 0x0007e40000100800 */
[----:B------:R-:W-:Y:S01]  /*87e0*/  IMAD.X R235, RZ, RZ, R2, P0 ;  /* 0x000000ffffeb7224 */ /* 0x000fe200000e0602 */
[----:B-1----:R-:W1:Y:S08]  /*87f0*/  @!P1 LDC.64 R8, c[0x0][0x220] ;  /* 0x00008800ff089b82 */ /* 0x002e700000000a00 */
[----:B--2---:R-:W2:Y:S01]  /*8800*/  @!P1 LDC.64 R6, c[0x0][0x220] ;  /* 0x00008800ff069b82 */ /* 0x004ea20000000a00 */
[----:B---3--:R-:W-:Y:S01]  /*8810*/  IMAD.MOV.U32 R0, RZ, RZ, R132 ;  /* 0x000000ffff007224 */ /* 0x008fe200078e0084 */
[----:B-1----:R-:W-:Y:S04]  /*8820*/  @!P1 STL.64 [R1+0x90], R8 ;  /* 0x0000900801009387 */ /* 0x002fe80000100a00 */
[----:B--2---:R1:W-:Y:S02]  /*8830*/  @!P1 STL.64 [R1+0x88], R6 ;  /* 0x0000880601009387 */ /* 0x0043e40000100a00 */
[----:B-1----:R-:W-:-:S05]  /*8840*/  IMAD.WIDE.U32 R6, R243, -0x326172a9, RZ ;  /* 0xcd9e8d57f3067825 */ /* 0x002fca00078e00ff */
[----:B------:R1:W-:Y:S01]  /*8850*/  STL.64 [R1+0x68], R6 ;  /* 0x0000680601007387 */ /* 0x0003e20000100a00 */
[----:B------:R-:W-:-:S05]  /*8860*/  LOP3.LUT R242, R7, R252, RZ, 0x3c, !PT ;  /* 0x000000fc07f27212 */ /* 0x000fca00078e3cff */
[----:B------:R-:W-:Y:S01]  /*8870*/  IMAD.WIDE.U32 R242, R242, -0x2daee0ad, RZ ;  /* 0xd2511f53f2f27825 */ /* 0x000fe200078e00ff */
[----:B------:R-:W-:Y:S06]  /*8880*/  BRA `(.L_x_1798) ;  /* 0x0000000000fc7947 */ /* 0x000fec0003800000 */
.L_x_1800:
        /* <DEDUP_REMOVED lines=63> */
.L_x_1798:
[----:B------:R-:W2:Y:S01]  /*8c80*/  LDL.64 R12, [R1+0xa0] ;  /* 0x0000a000010c7983 */ /* 0x000ea20000100a00 */
[----:B------:R-:W-:Y:S01]  /*8c90*/  UIADD3 UR28, UR8, -UR34, URZ ;  /* 0x80000022081c7290 */ /* 0x000fe2000fffe03f */
[----:B------:R-:W-:Y:S04]  /*8ca0*/  DEPBAR.LE SB0, 0x0 ;  /* 0x000080000000791a */ /* 0x000fe80000000000 */
[----:B---3--:R-:W3:Y:S01]  /*8cb0*/  LDL R11, [R1+0xb0] ;  /* 0x0000b000010b7983 */ /* 0x008ee20000100800 */
[----:B------:R-:W-:Y:S01]  /*8cc0*/  USHF.R.S32.HI UR9, URZ, 0x1f, UR28 ;  /* 0x0000001f3f097899 */ /* 0x000fe2000801141c */
[----:B------:R-:W-:Y:S01]  /*8cd0*/  IMAD.U32 R4, RZ, RZ, UR28 ;  /* 0x0000001cff047e24 */ /* 0x000fe2000f8e00ff */
[----:B------:R-:W-:Y:S01]  /*8ce0*/  UISETP.GE.AND UP0, UPT, UR28, 0x1, UPT ;  /* 0x000000011c00788c */ /* 0x000fe2000bf06270 */
[----:B------:R-:W4:Y:S01]  /*8cf0*/  LDL R19, [R1+0x80] ;  /* 0x0000800001137983 */ /* 0x000f220000100800 */
[----:B------:R-:W-:Y:S02]  /*8d00*/  IMAD.U32 R5, RZ, RZ, UR28 ;  /* 0x0000001cff057e24 */ /* 0x000fe4000f8e00ff */
[----:B------:R-:W-:Y:S01]  /*8d10*/  LEA R4, P2, R4, R240, 0x6 ;  /* 0x000000f004047211 */ /* 0x000fe200078430ff */
[----:B------:R-:W4:Y:S01]  /*8d20*/  LDL R10, [R1+0x90] ;  /* 0x00009000010a7983 */ /* 0x000f220000100800 */
[----:B------:R-:W-:Y:S02]  /*8d30*/  IMAD.U32 R2, RZ, RZ, UR28 ;  /* 0x0000001cff027e24 */ /* 0x000fe4000f8e00ff */
[C---:B-1----:R-:W-:Y:S01]  /*8d40*/  IMAD R7, R222.reuse, UR9, RZ ;  /* 0x00000009de077c24 */ /* 0x042fe2000f8e02ff */
[----:B------:R-:W4:Y:S01]  /*8d50*/  LDL R23, [R1+0x74] ;  /* 0x0000740001177983 */ /* 0x000f220000100800 */
[----:B------:R-:W-:Y:S01]  /*8d60*/  IMAD.WIDE.U32 R8, R222, UR28, RZ ;  /* 0x0000001cde087c25 */ /* 0x000fe2000f8e00ff */
[----:B------:R-:W-:Y:S01]  /*8d70*/  LEA.HI.X.SX32 R5, R5, R241, 0x6, P2 ;  /* 0x000000f105057211 */ /* 0x000fe200010f36ff */
[----:B------:R-:W-:Y:S01]  /*8d80*/  UIADD3 UR9, UR29, -UR34, URZ ;  /* 0x800000221d097290 */ /* 0x000fe2000fffe03f */
[----:B------:R-:W4:Y:S01]  /*8d90*/  LDL R22, [R1+0x94] ;  /* 0x0000940001167983 */ /* 0x000f220000100800 */
[----:B------:R-:W-:Y:S01]  /*8da0*/  IMAD.U32 R3, RZ, RZ, UR28 ;  /* 0x0000001cff037e24 */ /* 0x000fe2000f8e00ff */
[----:B------:R-:W-:Y:S01]  /*8db0*/  LEA R2, P0, R2, R234, 0x6 ;  /* 0x000000ea02027211 */ /* 0x000fe200078030ff */
[----:B------:R-:W-:Y:S01]  /*8dc0*/  IMAD R7, R223, UR28, R7 ;  /* 0x0000001cdf077c24 */ /* 0x000fe2000f8e0207 */
[----:B------:R-:W4:Y:S01]  /*8dd0*/  LDL R16, [R1+0x88] ;  /* 0x0000880001107983 */ /* 0x000f220000100800 */
[CC--:B------:R-:W-:Y:S01]  /*8de0*/  IMAD.WIDE.U32 R14, R4.reuse, R222.reuse, RZ ;  /* 0x000000de040e7225 */ /* 0x0c0fe200078e00ff */
[----:B------:R-:W-:Y:S02]  /*8df0*/  LEA.HI.X.SX32 R3, R3, R235, 0x6, P0 ;  /* 0x000000eb03037211 */ /* 0x000fe400000f36ff */
[----:B------:R-:W4:Y:S01]  /*8e00*/  LDL R20, [R1+0x64] ;  /* 0x0000640001147983 */ /* 0x000f220000100800 */
[----:B------:R-:W-:Y:S02]  /*8e10*/  IMAD.IADD R7, R9, 0x1, R7 ;  /* 0x0000000109077824 */ /* 0x000fe400078e0207 */
[----:B------:R-:W-:Y:S01]  /*8e20*/  IMAD R9, R5, R222, RZ ;  /* 0x000000de05097224 */ /* 0x000fe200078e02ff */
[----:B------:R-:W4:Y:S03]  /*8e30*/  LDL R18, [R1+0x7c] ;  /* 0x00007c0001127983 */ /* 0x000f260000100800 */
[----:B------:R-:W-:Y:S01]  /*8e40*/  IMAD R9, R4, R223, R9 ;  /* 0x000000df04097224 */ /* 0x000fe200078e0209 */
[----:B------:R-:W4:Y:S03]  /*8e50*/  LDL R21, [R1+0x8c] ;  /* 0x00008c0001157983 */ /* 0x000f260000100800 */
[----:B------:R-:W-:Y:S01]  /*8e60*/  IMAD.IADD R15, R15, 0x1, R9 ;  /* 0x000000010f0f7824 */ /* 0x000fe200078e0209 */
[----:B------:R-:W4:Y:S01]  /*8e70*/  LDL R17, [R1+0x84] ;  /* 0x0000840001117983 */ /* 0x000f220000100800 */
[----:B------:R-:W-:Y:S06]  /*8e80*/  BAR.SYNC.DEFER_BLOCKING 0x0 ;  /* 0x0000000000007b1d */ /* 0x000fec0000010000 */
[----:B------:R-:W-:Y:S04]  /*8e90*/  @P1 STS.128 [R207+0x18000], RZ ;  /* 0x018000ffcf001388 */ /* 0x000fe80000000c00 */
[----:B------:R-:W4:Y:S04]  /*8ea0*/  LDL R177, [R1+0x78] ;  /* 0x0000780001b17983 */ /* 0x000f280000100800 */
[----:B------:R-:W4:Y:S01]  /*8eb0*/  LDL R176, [R1+0x70] ;  /* 0x0000700001b07983 */ /* 0x000f220000100800 */
[----:B--2---:R-:W-:Y:S01]  /*8ec0*/  LEA R6, P0, R8, R12, 0x6 ;  /* 0x0000000c08067211 */ /* 0x004fe200078030ff */
[-C--:B------:R-:W-:Y:S03]  /*8ed0*/  IMAD.WIDE.U32 R12, R2, R222.reuse, RZ ;  /* 0x000000de020c7225 */ /* 0x080fe600078e00ff */
[----:B---3--:R-:W-:Y:S01]  /*8ee0*/  LEA.HI.X R5, R8, R11, R7, 0x6, P0 ;  /* 0x0000000b08057211 */ /* 0x008fe200000f3407 */
[----:B------:R-:W-:Y:S01]  /*8ef0*/  IMAD R7, R3, R222, RZ ;  /* 0x000000de03077224 */ /* 0x000fe200078e02ff */
[----:B------:R-:W-:Y:S02]  /*8f00*/  LEA R3, P3, R222, R6, 0x5 ;  /* 0x00000006de037211 */ /* 0x000fe400078628ff */
[----:B----4-:R-:W-:Y:S01]  /*8f10*/  ISETP.GE.AND P5, PT, R19, UR27, PT ;  /* 0x0000001b13007c0c */ /* 0x010fe2000bfa6270 */
[----:B------:R-:W-:Y:S01]  /*8f20*/  IMAD R7, R2, R223, R7 ;  /* 0x000000df02077224 */ /* 0x000fe200078e0207 */
[----:B------:R-:W-:Y:S03]  /*8f30*/  @!P1 LEA R10, P2, R6, R10, 0x1 ;  /* 0x0000000a060a9211 */ /* 0x000fe600078408ff */
[----:B------:R-:W-:Y:S01]  /*8f40*/  IMAD.IADD R7, R13, 0x1, R7 ;  /* 0x000000010d077824 */ /* 0x000fe200078e0207 */
[----:B------:R-:W-:Y:S02]  /*8f50*/  LEA R4, P4, R14, R23, 0x1 ;  /* 0x000000170e047211 */ /* 0x000fe400078808ff */
[----:B------:R-:W-:Y:S02]  /*8f60*/  @!P1 LEA.HI.X R11, R6, R22, R5, 0x1, P2 ;  /* 0x00000016060b9211 */ /* 0x000fe400010f0c05 */
[C---:B------:R-:W-:Y:S03]  /*8f70*/  @!P1 LEA R8, P0, R3.reuse, R16, 0x1 ;  /* 0x0000001003089211 */ /* 0x040fe600078008ff */
[----:B------:R-:W-:Y:S01]  /*8f80*/  @!PT LDS RZ, [RZ] ;  /* 0x00000000fffff984 */ /* 0x000fe20000000800 */
[----:B------:R-:W-:Y:S01]  /*8f90*/  @!PT LDS RZ, [RZ] ;  /* 0x00000000fffff984 */ /* 0x000fe20000000800 */
[----:B------:R-:W-:Y:S01]  /*8fa0*/  @!PT LDS RZ, [RZ] ;  /* 0x00000000fffff984 */ /* 0x000fe20000000800 */
[----:B------:R-:W-:Y:S01]  /*8fb0*/  @!P1 LDGSTS.E.BYPASS.LTC128B.128 [R207+0x18000], desc[UR30][R10.64] ;  /* 0x180000000acf9fae */ /* 0x000fe2000b901d5e */
[----:B------:R-:W-:Y:S02]  /*8fc0*/  LEA.HI.X R16, R222, R5, R223, 0x5, P3 ;  /* 0x00000005de107211 */ /* 0x000fe400018f2cdf */
[-C--:B------:R-:W-:Y:S01]  /*8fd0*/  LEA.HI.X R5, R14, R20.reuse, R15, 0x1, P4 ;  /* 0x000000140e057211 */ /* 0x080fe200020f0c0f */
[----:B------:R-:W-:Y:S01]  /*8fe0*/  @P5 STS.128 [R207+0x1a000], RZ ;  /* 0x01a000ffcf005388 */ /* 0x000fe20000000c00 */
[----:B------:R-:W-:Y:S02]  /*8ff0*/  LEA R2, P3, R12, R23, 0x1 ;  /* 0x000000170c027211 */ /* 0x000fe400078608ff */
[----:B------:R-:W-:Y:S01]  /*9000*/  ISETP.GE.AND P4, PT, R18, UR27, PT ;  /* 0x0000001b12007c0c */ /* 0x000fe2000bf86270 */
[----:B------:R-:W-:Y:S01]  /*9010*/  @!PT LDS RZ, [RZ] ;  /* 0x00000000fffff984 */ /* 0x000fe20000000800 */
[----:B------:R-:W-:Y:S01]  /*9020*/  @!PT LDS RZ, [RZ] ;  /* 0x00000000fffff984 */ /* 0x000fe20000000800 */
[----:B------:R-:W-:Y:S01]  /*9030*/  @!PT LDS RZ, [RZ] ;  /* 0x00000000fffff984 */ /* 0x000fe20000000800 */
[----:B------:R-:W-:Y:S01]  /*9040*/  @!P5 LDGSTS.E.BYPASS.LTC128B.128 [R207+0x1a000], desc[UR30][R4.64+0x80] ;  /* 0x1a00008004cfdfae */ /* 0x000fe2000b901d5e */
[----:B------:R-:W-:Y:S02]  /*9050*/  @!P1 LEA.HI.X R9, R3, R21, R16, 0x1, P0 ;  /* 0x0000001503099211 */ /* 0x000fe400000f0c10 */
[----:B------:R-:W-:Y:S02]  /*9060*/  LEA.HI.X R3, R12, R20, R7, 0x1, P3 ;  /* 0x000000140c037211 */ /* 0x000fe400018f0c07 */
[----:B------:R-:W-:Y:S07]  /*9070*/  ISETP.GE.AND P3, PT, R17, UR27, PT ;  /* 0x0000001b11007c0c */ /* 0x000fee000bf66270 */
        /* <DEDUP_REMOVED lines=36> */
[----:B--2---:R-:W-:Y:S03]  /*92c0*/  IMAD.U32 R3, RZ, RZ, UR9 ;  /* 0x00000009ff037e24 */ /* 0x004fe6000f8e00ff */
[----:B------:R-:W-:Y:S02]  /*92d0*/  LDSM.16.M88.4 R172, [R188] ;  /* 0x00000000bcac783b */ /* 0x000fe40000000200 */
[C---:B------:R-:W-:Y:S02]  /*92e0*/  LEA R134, P2, R3.reuse, R240, 0x6 ;  /* 0x000000f003867211 */ /* 0x040fe400078430ff */
[C---:B------:R-:W-:Y:S02]  /*92f0*/  LEA R2, P0, R3.reuse, R234, 0x6 ;  /* 0x000000ea03027211 */ /* 0x040fe400078030ff */
[C---:B------:R-:W-:Y:S02]  /*9300*/  LEA.HI.X.SX32 R135, R3.reuse, R241, 0x6, P2 ;  /* 0x000000f103877211 */ /* 0x040fe400010f36ff */
[----:B------:R-:W-:Y:S03]  /*9310*/  LEA.HI.X.SX32 R3, R3, R235, 0x6, P0 ;  /* 0x000000eb03037211 */ /* 0x000fe600000f36ff */
[----:B------:R-:W-:Y:S02]  /*9320*/  IMAD R132, R135, UR6, RZ ;  /* 0x0000000687847c24 */ /* 0x000fe4000f8e02ff */
[----:B------:R-:W-:Y:S02]  /*9330*/  IMAD R3, R3, UR6, RZ ;  /* 0x0000000603037c24 */ /* 0x000fe4000f8e02ff */
[----:B------:R-:W-:Y:S02]  /*9340*/  IMAD R132, R134, UR7, R132 ;  /* 0x0000000786847c24 */ /* 0x000fe4000f8e0284 */
        /* <DEDUP_REMOVED lines=204> */
[----:B------:R-:W-:Y:S11]  /*a010*/  HMMA.16816.F32 R32, R168, R174, R32 ;  /* 0x000000aea820723c */ /* 0x000ff60000001820 */
[----:B------:R-:W-:Y:S04]  /*a020*/  IMAD.WIDE.U32 R168, R2, UR6, RZ ;  /* 0x0000000602a87c25 */ /* 0x000fe8000f8e00ff */
[----:B------:R-:W-:Y:S01]  /*a030*/  IMAD.IADD R3, R169, 0x1, R3 ;  /* 0x00000001a9037824 */ /* 0x000fe200078e0203 */
[-C--:B------:R-:W-:Y:S01]  /*a040*/  LEA R2, P0, R168, R177.reuse, 0x1 ;  /* 0x000000b1a8027211 */ /* 0x080fe200078008ff */
[----:B------:R-:W-:Y:S03]  /*a050*/  IMAD.WIDE.U32 R170, R134, UR6, RZ ;  /* 0x0000000686aa7c25 */ /* 0x000fe6000f8e00ff */
[-C--:B------:R-:W-:Y:S01]  /*a060*/  LEA.HI.X R3, R168, R176.reuse, R3, 0x1, P0 ;  /* 0x000000b0a8037211 */ /* 0x080fe200000f0c03 */
[----:B------:R-:W-:Y:S01]  /*a070*/  IMAD.IADD R132, R171, 0x1, R132 ;  /* 0x00000001ab847824 */ /* 0x000fe200078e0284 */
[----:B------:R-:W-:Y:S02]  /*a080*/  PLOP3.LUT P0, PT, PT, PT, UP0, 0x80, 0x0 ;  /* 0x000000000000781c */ /* 0x000fe40003f0f008 */
[C---:B------:R-:W-:Y:S04]  /*a090*/  LEA R134, P2, R170.reuse, R177, 0x1 ;  /* 0x000000b1aa867211 */ /* 0x040fe800078408ff */
[----:B------:R-:W-:Y:S07]  /*a0a0*/  LEA.HI.X R135, R170, R176, R132, 0x1, P2 ;  /* 0x000000b0aa877211 */ /* 0x000fee00010f0c84 */
[----:B------:R-:W-:Y:S05]  /*a0b0*/  @P0 BRA `(.L_x_1800) ;  /* 0xffffffe400f40947 */ /* 0x000fea000383ffff */
.L_x_1799:
[----:B-1----:R-:W2:Y:S01]  /*a0c0*/  LDL.64 R168, [R1+0x68] ;  /* 0x0000680001a87983 */ /* 0x002ea20000100a00 */
[----:B------:R-:W-:Y:S01]  /*a0d0*/  FMNMX.FTZ R3, R4, R0, !PT ;  /* 0x0000000004037209 */ /* 0x000fe20007810000 */
[----:B------:R-:W-:Y:S01]  /*a0e0*/  USHF.L.U32 UR28, UR28, 0x1, URZ ;  /* 0x000000011c1c7899 */ /* 0x000fe2000800063f */
        /* <DEDUP_REMOVED lines=23> */
[----:B------:R-:W-:Y:S01]  /*a260*/  UIADD3 UR28, UR28, 0x1, URZ ;  /* 0x000000011c1c7890 */ /* 0x000fe2000fffe03f */
[----:B------:R-:W-:Y:S02]  /*a270*/  FMNMX.FTZ R2, R18, R2, !PT ;  /* 0x0000000212027209 */ /* 0x000fe40007810000 */
        /* <DEDUP_REMOVED lines=20> */
[----:B------:R-:W3:Y:S01]  /*a3c0*/  SHFL.BFLY PT, R134, R3, 0x2, 0x1f ;  /* 0x0c401f0003867f89 */ /* 0x000ee200000e0000 */
[----:B-1----:R-:W-:Y:S02]  /*a3d0*/  FMNMX.FTZ R132, R132, R2, !PT ;  /* 0x0000000284847209 */ /* 0x002fe40007810000 */
[----:B---3--:R-:W-:Y:S05]  /*a3e0*/  FMNMX.FTZ R3, R3, R134, !PT ;  /* 0x0000008603037209 */ /* 0x008fea0007810000 */
[----:B------:R-:W1:Y:S01]  /*a3f0*/  SHFL.BFLY PT, R2, R132, 0x1, 0x1f ;  /* 0x0c201f0084027f89 */ /* 0x000e6200000e0000 */
[----:B------:R-:W-:Y:S01]  /*a400*/  LOP3.LUT R134, R243, UR14, R244, 0x96, !PT ;  /* 0x0000000ef3867c12 */ /* 0x000fe2000f8e96f4 */
[----:B------:R-:W-:Y:S06]  /*a410*/  UIADD3 UR14, UR33, 0x646e171e, URZ ;  /* 0x646e171e210e7890 */ /* 0x000fec000fffe03f */
[----:B------:R-:W3:Y:S01]  /*a420*/  SHFL.BFLY PT, R135, R3, 0x1, 0x1f ;  /* 0x0c201f0003877f89 */ /* 0x000ee200000e0000 */
[----:B------:R-:W-:Y:S01]  /*a430*/  IMAD.WIDE.U32 R232, R134, -0x326172a9, RZ ;  /* 0xcd9e8d5786e87825 */ /* 0x000fe200078e00ff */
[----:B-1----:R-:W-:Y:S02]  /*a440*/  FMNMX.FTZ R132, R132, R2, !PT ;  /* 0x0000000284847209 */ /* 0x002fe40007810000 */
[----:B------:R-:W-:Y:S01]  /*a450*/  LOP3.LUT R2, R245, UR9, RZ, 0x3c, !PT ;  /* 0x00000009f5027c12 */ /* 0x000fe2000f8e3cff */
[----:B------:R-:W-:Y:S01]  /*a460*/  UIADD3 UR9, UR33, 0x32370b8f, URZ ;  /* 0x32370b8f21097890 */ /* 0x000fe2000fffe03f */
[----:B---3--:R-:W-:Y:S01]  /*a470*/  FMNMX.FTZ R3, R3, R135, !PT ;  /* 0x0000008703037209 */ /* 0x008fe20007810000 */
[C---:B------:R-:W-:Y:S01]  /*a480*/  FMUL.FTZ R135, R132.reuse, UR4 ;  /* 0x0000000484877c20 */ /* 0x040fe20008410000 */
[----:B------:R-:W-:Y:S01]  /*a490*/  FSETP.NEU.FTZ.AND P2, PT, R132, -INF , PT ;  /* 0xff8000008400780b */ /* 0x000fe20003f5d000 */
[----:B------:R-:W-:Y:S04]  /*a4a0*/  IMAD.WIDE.U32 R170, R2, -0x326172a9, RZ ;  /* 0xcd9e8d5702aa7825 */ /* 0x000fe800078e00ff */
[----:B------:R-:W-:Y:S01]  /*a4b0*/  FADD.FTZ R0, -R132, R0 ;  /* 0x0000000084007221 */ /* 0x000fe20000010100 */
[C---:B------:R-:W-:Y:S01]  /*a4c0*/  FSETP.NEU.FTZ.AND P0, PT, R3.reuse, -INF , PT ;  /* 0xff8000000300780b */ /* 0x040fe20003f1d000 */
[----:B------:R-:W-:Y:S01]  /*a4d0*/  FMUL.FTZ R134, R3, UR4 ;  /* 0x0000000403867c20 */ /* 0x000fe20008410000 */
[----:B------:R-:W-:Y:S02]  /*a4e0*/  FSEL R2, R135, RZ, P2 ;  /* 0x000000ff87027208 */ /* 0x000fe40001000000 */
[----:B------:R-:W-:Y:S02]  /*a4f0*/  LOP3.LUT R170, R233, UR25, R170, 0x96, !PT ;  /* 0x00000019e9aa7c12 */ /* 0x000fe4000f8e96aa */
        /* <DEDUP_REMOVED lines=17> */
[----:B------:R-:W-:Y:S01]  /*a610*/  FMUL.FTZ R2, R0, UR4 ;  /* 0x0000000400027c20 */ /* 0x000fe20008410000 */
[----:B------:R-:W-:Y:S01]  /*a620*/  FADD.FTZ R0, -R3, R133 ;  /* 0x0000008503007221 */ /* 0x000fe20000010100 */
[--C-:B------:R-:W-:Y:S01]  /*a630*/  FFMA.FTZ R6, R6, UR4, -R134.reuse ;  /* 0x0000000406067c23 */ /* 0x100fe20008010886 */
[--C-:B------:R-:W-:Y:S01]  /*a640*/  FFMA.FTZ R173, R7, UR4, -R134.reuse ;  /* 0x0000000407ad7c23 */ /* 0x100fe20008010886 */
[--C-:B------:R-:W-:Y:S01]  /*a650*/  FFMA.FTZ R175, R10, UR4, -R134.reuse ;  /* 0x000000040aaf7c23 */ /* 0x100fe20008010886 */
[----:B------:R-:W-:Y:S01]  /*a660*/  FMUL.FTZ R0, R0, UR4 ;  /* 0x0000000400007c20 */ /* 0x000fe20008410000 */
        /* <DEDUP_REMOVED lines=11> */
[--C-:B------:R-:W-:Y:S01]  /*a720*/  FFMA.FTZ R229, R30, UR4, -R134.reuse ;  /* 0x000000041ee57c23 */ /* 0x100fe20008010886 */
[--C-:B------:R-:W-:Y:S01]  /*a730*/  FFMA.FTZ R231, R31, UR4, -R134.reuse ;  /* 0x000000041fe77c23 */ /* 0x100fe20008010886 */
[--C-:B------:R-:W-:Y:S01]  /*a740*/  FFMA.FTZ R177, R34, UR4, -R134.reuse ;  /* 0x0000000422b17c23 */ /* 0x100fe20008010886 */
[----:B------:R-:W-:Y:S04]  /*a750*/  FFMA.FTZ R134, R35, UR4, -R134 ;  /* 0x0000000423867c23 */ /* 0x000fe80008010886 */
[----:B------:R-:W4:Y:S01]  /*a760*/  MUFU.EX2 R172, R172 ;  /* 0x000000ac00ac7308 */ /* 0x000f220000000800 */
[C---:B-1----:R-:W-:Y:S01]  /*a770*/  FMUL.FTZ R16, R2.reuse, R152 ;  /* 0x0000009802107220 */ /* 0x042fe20000410000 */
[C---:B------:R-:W-:Y:S01]  /*a780*/  FMUL.FTZ R13, R2.reuse, R157 ;  /* 0x0000009d020d7220 */ /* 0x040fe20000410000 */
[----:B------:R1:W5:Y:S01]  /*a790*/  LDL.S16 R152, [R1+0x3c] ;  /* 0x00003c0001987983 */ /* 0x0003620000100600 */
[C---:B------:R-:W-:Y:S01]  /*a7a0*/  FMUL.FTZ R24, R2.reuse, R144 ;  /* 0x0000009002187220 */ /* 0x040fe20000410000 */
[C---:B------:R-:W-:Y:S01]  /*a7b0*/  FMUL.FTZ R32, R2.reuse, R136 ;  /* 0x0000008802207220 */ /* 0x040fe20000410000 */
[----:B------:R-:W-:Y:S01]  /*a7c0*/  FMUL.FTZ R28, R2, R140 ;  /* 0x0000008c021c7220 */ /* 0x000fe20000410000 */
[----:B------:R1:W5:Y:S03]  /*a7d0*/  LDL.S16 R157, [R1+0x38] ;  /* 0x00003800019d7983 */ /* 0x0003660000100600 */
[----:B------:R4:W1:Y:S01]  /*a7e0*/  MUFU.EX2 R144, R6 ;  /* 0x0000000600907308 */ /* 0x0008620000000800 */
        /* <DEDUP_REMOVED lines=66> */
[C---:B------:R-:W-:Y:S01]  /*ac10*/  FFMA.FTZ R133, R2.reuse, R236, R172 ;  /* 0x000000ec02857223 */ /* 0x040fe200000100ac */
        /* <DEDUP_REMOVED lines=51> */
[----:B--2---:R-:W-:Y:S01]  /*af50*/  LOP3.LUT R135, R171, UR26, R168, 0x96, !PT ;  /* 0x0000001aab877c12 */ /* 0x004fe2000f8e96a8 */
[----:B------:R-:W-:Y:S04]  /*af60*/  IMAD.WIDE.U32 R170, R170, -0x2daee0ad, RZ ;  /* 0xd2511f53aaaa7825 */ /* 0x000fe800078e00ff */
[C---:B------:R-:W-:Y:S01]  /*af70*/  FMUL.FTZ R128, R2.reuse, R128 ;  /* 0x0000008002807220 */ /* 0x040fe20000410000 */
[----:B------:R-:W-:Y:S01]  /*af80*/  MUFU.EX2 R148, R175 ;  /* 0x000000af00947308 */ /* 0x000fe20000000800 */
[----:B------:R-:W-:Y:S01]  /*af90*/  FMUL.FTZ R129, R2, R129 ;  /* 0x0000008102817220 */ /* 0x000fe20000410000 */
[----:B------:R-:W-:Y:S04]  /*afa0*/  IMAD.WIDE.U32 R4, R135, -0x2daee0ad, RZ ;  /* 0xd2511f5387047825 */ /* 0x000fe800078e00ff */
[----:B-1----:R-:W-:Y:S01]  /*afb0*/  FFMA.FTZ R135, R0, R237, R144 ;  /* 0x000000ed00877223 */ /* 0x002fe20000010090 */
[----:B------:R-:W-:Y:S01]  /*afc0*/  IMAD.MOV.U32 R8, RZ, RZ, R168 ;  /* 0x000000ffff087224 */ /* 0x000fe200078e00a8 */
[----:B------:R-:W-:Y:S01]  /*afd0*/  LOP3.LUT R5, R5, UR24, R242, 0x96, !PT ;  /* 0x0000001805057c12 */ /* 0x000fe2000f8e96f2 */
[----:B------:R-:W-:Y:S01]  /*afe0*/  IMAD.MOV.U32 R9, RZ, RZ, R169 ;  /* 0x000000ffff097224 */ /* 0x000fe200078e00a9 */
[----:B------:R-:W-:Y:S01]  /*aff0*/  LOP3.LUT R171, R171, UR9, R4, 0x96, !PT ;  /* 0x00000009abab7c12 */ /* 0x000fe2000f8e9604 */
[----:B------:R-:W1:Y:S01]  /*b000*/  MUFU.EX2 R0, R174 ;  /* 0x000000ae00007308 */ /* 0x000e620000000800 */
[C---:B------:R-:W-:Y:S01]  /*b010*/  FMUL.FTZ R4, R2.reuse, R164 ;  /* 0x000000a402047220 */ /* 0x040fe20000410000 */
[----:B------:R-:W-:Y:S04]  /*b020*/  IMAD.WIDE.U32 R168, R5, -0x326172a9, RZ ;  /* 0xcd9e8d5705a87825 */ /* 0x000fe800078e00ff */
[----:B------:R-:W-:Y:S01]  /*b030*/  FMUL.FTZ R5, R2, R165 ;  /* 0x000000a502057220 */ /* 0x000fe20000410000 */
[----:B------:R-:W-:Y:S01]  /*b040*/  IMAD.WIDE.U32 R138, R171, -0x326172a9, RZ ;  /* 0xcd9e8d57ab8a7825 */ /* 0x000fe200078e00ff */
[----:B------:R-:W-:Y:S02]  /*b050*/  LOP3.LUT R136, R169, UR23, R232, 0x96, !PT ;  /* 0x00000017a9887c12 */ /* 0x000fe4000f8e96e8 */
[----:B------:R-:W-:Y:S01]  /*b060*/  MUFU.EX2 R149, R209 ;  /* 0x000000d100957308 */ /* 0x000fe20000000800 */
[----:B------:R-:W-:Y:S01]  /*b070*/  IMAD.MOV.U32 R165, RZ, RZ, R9 ;  /* 0x000000ffffa57224 */ /* 0x000fe200078e0009 */
[----:B------:R-:W-:Y:S01]  /*b080*/  LOP3.LUT R140, R139, UR22, R168, 0x96, !PT ;  /* 0x000000168b8c7c12 */ /* 0x000fe2000f8e96a8 */
[----:B------:R-:W-:Y:S04]  /*b090*/  IMAD.WIDE.U32 R136, R136, -0x2daee0ad, RZ ;  /* 0xd2511f5388887825 */ /* 0x000fe800078e00ff */
[----:B------:R-:W-:Y:S02]  /*b0a0*/  FMUL.FTZ R9, R2, R161 ;  /* 0x000000a102097220 */ /* 0x000fe40000410000 */
[----:B------:R2:W3:Y:S01]  /*b0b0*/  LDL.S16 R161, [R1+0x34] ;  /* 0x0000340001a17983 */ /* 0x0004e20000100600 */
[----:B------:R-:W-:Y:S01]  /*b0c0*/  IMAD.WIDE.U32 R140, R140, -0x2daee0ad, RZ ;  /* 0xd2511f538c8c7825 */ /* 0x000fe200078e00ff */
[----:B------:R4:W4:Y:S02]  /*b0d0*/  MUFU.EX2 R139, R173 ;  /* 0x000000ad008b7308 */ /* 0x0009240000000800 */
[----:B------:R-:W-:Y:S01]  /*b0e0*/  LOP3.LUT R137, R137, UR21, R170, 0x96, !PT ;  /* 0x0000001589897c12 */ /* 0x000fe2000f8e96aa */
[----:B------:R-:W-:Y:S01]  /*b0f0*/  IMAD.MOV.U32 R164, RZ, RZ, R8 ;  /* 0x000000ffffa47224 */ /* 0x000fe200078e0008 */
[----:B------:R-:W-:Y:S01]  /*b100*/  LOP3.LUT R142, R141, UR19, R136, 0x96, !PT ;  /* 0x000000138d8e7c12 */ /* 0x000fe2000f8e9688 */
[----:B------:R-:W-:Y:S01]  /*b110*/  FMUL.FTZ R8, R2, R160 ;  /* 0x000000a002087220 */ /* 0x000fe20000410000 */
[----:B-1----:R-:W-:Y:S01]  /*b120*/  F2FP.F16.F32.PACK_AB R2, R0, R172 ;  /* 0x000000ac0002723e */ /* 0x002fe200000000ff */
[----:B------:R2:W2:Y:S01]  /*b130*/  LDL.S16 R160, [R1+0x30] ;  /* 0x0000300001a07983 */ /* 0x0004a20000100600 */
[----:B------:R-:W-:Y:S02]  /*b140*/  IMAD.WIDE.U32 R136, R137, -0x326172a9, RZ ;  /* 0xcd9e8d5789887825 */ /* 0x000fe400078e00ff */
[----:B------:R-:W1:Y:S02]  /*b150*/  MUFU.EX2 R141, R186 ;  /* 0x000000ba008d7308 */ /* 0x000e640000000800 */
[----:B------:R-:W-:Y:S01]  /*b160*/  IMAD.WIDE.U32 R142, R142, -0x326172a9, RZ ;  /* 0xcd9e8d578e8e7825 */ /* 0x000fe200078e00ff */
[----:B------:R-:W-:Y:S03]  /*b170*/  LOP3.LUT R156, R137, UR20, R138, 0x96, !PT ;  /* 0x00000014899c7c12 */ /* 0x000fe6000f8e968a */
[----:B------:R-:W-:Y:S01]  /*b180*/  FADD.FTZ R138, R0, R133 ;  /* 0x00000085008a7221 */ /* 0x000fe20000010000 */
[----:B------:R-:W-:Y:S01]  /*b190*/  IMAD.U32 R169, RZ, RZ, UR5 ;  /* 0x00000005ffa97e24 */ /* 0x000fe2000f8e00ff */
[----:B----4-:R-:W-:Y:S01]  /*b1a0*/  LDSM.16.MT88.4 R172, [R179+0x1b800] ;  /* 0x01b80000b3ac783b */ /* 0x010fe20000004200 */
[--C-:B------:R-:W-:Y:S01]  /*b1b0*/  LOP3.LUT R133, R143, UR15, R136.reuse, 0x96, !PT ;  /* 0x0000000f8f857c12 */ /* 0x100fe2000f8e9688 */
[C---:B------:R-:W-:Y:S01]  /*b1c0*/  FADD.FTZ R137, R139.reuse, R135 ;  /* 0x000000878b897221 */ /* 0x040fe20000010000 */
[----:B------:R-:W-:Y:S01]  /*b1d0*/  F2FP.F16.F32.PACK_AB R0, R139, R144 ;  /* 0x000000908b00723e */ /* 0x000fe200000000ff */
[----:B------:R-:W4:Y:S01]  /*b1e0*/  MUFU.EX2 R147, R213 ;  /* 0x000000d500937308 */ /* 0x000f220000000800 */
[----:B------:R-:W-:Y:S02]  /*b1f0*/  LOP3.LUT R135, R133, 0xff, RZ, 0xc0, !PT ;  /* 0x000000ff85877812 */ /* 0x000fe400078ec0ff */
[----:B------:R-:W-:Y:S01]  /*b200*/  LOP3.LUT R139, R143, UR15, R136, 0x96, !PT ;  /* 0x0000000f8f8b7c12 */ /* 0x000fe2000f8e9688 */
[----:B------:R-:W-:Y:S01]  /*b210*/  FADD.FTZ R136, R148, R137 ;  /* 0x0000008994887221 */ /* 0x000fe20000010000 */
[----:B------:R-:W-:Y:S01]  /*b220*/  ISETP.LE.U32.AND P3, PT, R135, UR5, PT ;  /* 0x0000000587007c0c */ /* 0x000fe2000bf63070 */
[----:B-1----:R-:W-:Y:S01]  /*b230*/  FADD.FTZ R138, R141, R138 ;  /* 0x0000008a8d8a7221 */ /* 0x002fe20000010000 */
[----:B------:R-:W-:Y:S03]  /*b240*/  LOP3.LUT R135, R133, 0xffff, RZ, 0xc0, !PT ;  /* 0x0000ffff85877812 */ /* 0x000fe600078ec0ff */
[----:B------:R-:W1:Y:S01]  /*b250*/  MUFU.EX2 R144, R208 ;  /* 0x000000d000907308 */ /* 0x000e620000000800 */
[----:B------:R-:W-:Y:S04]  /*b260*/  SHF.R.U32.HI R135, RZ, 0x8, R135 ;  /* 0x00000008ff877819 */ /* 0x000fe80000011687 */
[----:B------:R-:W-:Y:S05]  /*b270*/  LOP3.LUT R135, R135, 0xffff, RZ, 0xc0, !PT ;  /* 0x0000ffff87877812 */ /* 0x000fea00078ec0ff */
[----:B------:R-:W1:Y:S01]  /*b280*/  MUFU.EX2 R145, R176 ;  /* 0x000000b000917308 */ /* 0x000e620000000800 */
[----:B----4-:R-:W-:Y:S02]  /*b290*/  F2FP.F16.F32.PACK_AB R153, R147, R149 ;  /* 0x000000959399723e */ /* 0x010fe400000000ff */
[----:B------:R-:W-:Y:S02]  /*b2a0*/  ISETP.LE.U32.AND P0, PT, R135, UR5, PT ;  /* 0x0000000587007c0c */ /* 0x000fe4000bf03070 */
[--C-:B------:R-:W-:Y:S05]  /*b2b0*/  SHF.R.U32.HI R135, RZ, 0x18, R133.reuse ;  /* 0x00000018ff877819 */ /* 0x100fea0000011685 */
[----:B------:R-:W4:Y:S01]  /*b2c0*/  MUFU.EX2 R146, R185 ;  /* 0x000000b900927308 */ /* 0x000f220000000800 */
[----:B------:R-:W-:Y:S01]  /*b2d0*/  ISETP.LE.U32.AND P5, PT, R135, UR5, PT ;  /* 0x0000000587007c0c */ /* 0x000fe2000bfa3070 */
[----:B-1----:R-:W-:Y:S01]  /*b2e0*/  FADD.FTZ R138, R144, R138 ;  /* 0x0000008a908a7221 */ /* 0x002fe20000010000 */
[----:B------:R-:W-:Y:S02]  /*b2f0*/  LOP3.LUT R135, R142, 0xff, RZ, 0xc0, !PT ;  /* 0x000000ff8e877812 */ /* 0x000fe400078ec0ff */
[----:B------:R-:W-:Y:S02]  /*b300*/  F2FP.F16.F32.PACK_AB R141, R144, R141 ;  /* 0x0000008d908d723e */ /* 0x000fe400000000ff */
[----:B------:R-:W-:Y:S03]  /*b310*/  ISETP.LE.U32.AND P4, PT, R135, UR5, PT ;  /* 0x0000000587007c0c */ /* 0x000fe6000bf83070 */
[----:B------:R-:W-:Y:S01]  /*b320*/  MUFU.EX2 R176, R229 ;  /* 0x000000e500b07308 */ /* 0x000fe20000000800 */
[----:B------:R-:W-:Y:S01]  /*b330*/  SHF.R.U32.HI R135, RZ, 0x10, R133 ;  /* 0x00000010ff877819 */ /* 0x000fe20000011685 */
[----:B------:R-:W-:Y:S01]  /*b340*/  FADD.FTZ R136, R145, R136 ;  /* 0x0000008891887221 */ /* 0x000fe20000010000 */
[----:B------:R-:W-:Y:S02]  /*b350*/  SHF.R.U32.HI R133, RZ, 0x10, R142 ;  /* 0x00000010ff857819 */ /* 0x000fe4000001168e */
[----:B------:R-:W-:Y:S02]  /*b360*/  LOP3.LUT R135, R135, 0xff, RZ, 0xc0, !PT ;  /* 0x000000ff87877812 */ /* 0x000fe400078ec0ff */
[----:B------:R-:W-:Y:S03]  /*b370*/  LOP3.LUT R133, R133, 0xff, RZ, 0xc0, !PT ;  /* 0x000000ff85857812 */ /* 0x000fe600078ec0ff */
[----:B------:R-:W-:Y:S01]  /*b380*/  MUFU.EX2 R186, R134 ;  /* 0x0000008600ba7308 */ /* 0x000fe20000000800 */
[----:B------:R-:W-:Y:S02]  /*b390*/  ISETP.LE.U32.AND P6, PT, R135, UR5, PT ;  /* 0x0000000587007c0c */ /* 0x000fe4000bfc3070 */
[----:B------:R-:W-:Y:S02]  /*b3a0*/  ISETP.LE.U32.AND P2, PT, R133, UR5, PT ;  /* 0x0000000585007c0c */ /* 0x000fe4000bf43070 */
[----:B------:R-:W-:Y:S02]  /*b3b0*/  PRMT R133, R2, 0x7632, R133 ;  /* 0x0000763202857816 */ /* 0x000fe40000000085 */
[----:B------:R-:W-:Y:S03]  /*b3c0*/  LOP3.LUT R135, R142, 0xffff, RZ, 0xc0, !PT ;  /* 0x0000ffff8e877812 */ /* 0x000fe600078ec0ff */
[----:B------:R-:W-:Y:S01]  /*b3d0*/  MUFU.EX2 R177, R177 ;  /* 0x000000b100b17308 */ /* 0x000fe20000000800 */
[----:B------:R-:W-:Y:S02]  /*b3e0*/  PRMT R137, R2, 0x5410, R133 ;  /* 0x0000541002897816 */ /* 0x000fe40000000085 */
[----:B------:R-:W-:Y:S02]  /*b3f0*/  SHF.R.U32.HI R135, RZ, 0x8, R135 ;  /* 0x00000008ff877819 */ /* 0x000fe40000011687 */
[----:B------:R-:W-:Y:S02]  /*b400*/  F2FP.F16.F32.PACK_AB R148, R145, R148 ;  /* 0x000000949194723e */ /* 0x000fe400000000ff */
[----:B------:R-:W-:Y:S01]  /*b410*/  LOP3.LUT R135, R135, 0xffff, RZ, 0xc0, !PT ;  /* 0x0000ffff87877812 */ /* 0x000fe200078ec0ff */
[----:B-----5:R-:W-:Y:S02]  /*b420*/  @!P3 HADD2 R152, -R2.H0_H0, -RZ.H0_H0 ;  /* 0xa00000ff0298b230 */ /* 0x020fe40000000900 */
[----:B------:R-:W-:Y:S03]  /*b430*/  @!P0 HADD2 R157, -R133.H0_H0, -RZ.H0_H0 ;  /* 0xa00000ff859d8230 */ /* 0x000fe60000000900 */
[----:B------:R1:W-:Y:S01]  /*b440*/  @!P3 STL.S16 [R1+0x3c], R152 ;  /* 0x00003c980100b387 */ /* 0x0003e20000100600 */
[----:B------:R-:W-:Y:S03]  /*b450*/  PRMT R144, R152, 0x7610, R144 ;  /* 0x0000761098907816 */ /* 0x000fe60000000090 */
[----:B------:R5:W-:Y:S01]  /*b460*/  @!P0 STL.S16 [R1+0x38], R157 ;  /* 0x0000389d01008387 */ /* 0x000be20000100600 */
[----:B------:R-:W-:Y:S02]  /*b470*/  @!P3 PRMT R2, R144, 0x5410, RZ ;  /* 0x000054109002b816 */ /* 0x000fe400000000ff */
[----:B------:R-:W-:Y:S01]  /*b480*/  ISETP.LE.U32.AND P3, PT, R135, UR5, PT ;  /* 0x0000000587007c0c */ /* 0x000fe2000bf63070 */
[----:B------:R4:W5:Y:S01]  /*b490*/  MUFU.EX2 R144, R212 ;  /* 0x000000d400907308 */ /* 0x0009620000000800 */
[----:B------:R-:W-:Y:S01]  /*b4a0*/  PRMT R151, R157, 0x7610, R151 ;  /* 0x000076109d977816 */ /* 0x000fe20000000097 */
[----:B------:R5:W-:Y:S01]  /*b4b0*/  STG.E.U16 desc[UR30][R210.64], R2 ;  /* 0x00000002d2007986 */ /* 0x000be2000c10151e */
[----:B------:R-:W-:Y:S02]  /*b4c0*/  PRMT R135, R0, 0x7632, R135 ;  /* 0x0000763200877816 */ /* 0x000fe40000000087 */
[----:B------:R-:W-:Y:S05]  /*b4d0*/  @!P0 PRMT R133, R151, 0x5410, RZ ;  /* 0x0000541097858816 */ /* 0x000fea00000000ff */
[----:B------:R5:W-:Y:S04]  /*b4e0*/  STG.E.U16 desc[UR30][R210.64+0x2], R133 ;  /* 0x00000285d2007986 */ /* 0x000be8000c10151e */
[----:B-1----:R1:W2:Y:S01]  /*b4f0*/  LDL.S16 R152, [R1+0x4c] ;  /* 0x00004c0001987983 */ /* 0x0022a20000100600 */
[----:B----4-:R-:W-:Y:S01]  /*b500*/  IADD3 R212, P0, R210, UR10, RZ ;  /* 0x0000000ad2d47c10 */ /* 0x010fe2000ff1e0ff */
[----:B-----5:R-:W-:Y:S03]  /*b510*/  IMAD.WIDE.U32 R156, R156, -0x2daee0ad, RZ ;  /* 0xd2511f539c9c7825 */ /* 0x020fe600078e00ff */
[----:B------:R-:W-:Y:S02]  /*b520*/  IADD3.X R213, R211, UR11, RZ, P0, !PT ;  /* 0x0000000bd3d57c10 */ /* 0x000fe400087fe4ff */
[----:B------:R-:W-:Y:S04]  /*b530*/  SHF.R.U32.HI R2, RZ, 0x18, R142 ;  /* 0x00000018ff027819 */ /* 0x000fe8000001168e */
[----:B------:R-:W-:Y:S01]  /*b540*/  ISETP.LE.U32.AND P0, PT, R2, UR5, PT ;  /* 0x0000000502007c0c */ /* 0x000fe2000bf03070 */
[----:B------:R-:W-:Y:S01]  /*b550*/  FADD.FTZ R2, R146, R136 ;  /* 0x0000008892027221 */ /* 0x000fe20000010000 */
[----:B------:R-:W-:Y:S01]  /*b560*/  LOP3.LUT R136, R157, UR14, R140, 0x96, !PT ;  /* 0x0000000e9d887c12 */ /* 0x000fe2000f8e968c */
[----:B------:R-:W-:Y:S02]  /*b570*/  FADD.FTZ R133, R149, R138 ;  /* 0x0000008a95857221 */ /* 0x000fe40000010000 */
[--C-:B------:R-:W-:Y:S01]  /*b580*/  FADD.FTZ R151, R144, R2.reuse ;  /* 0x0000000290977221 */ /* 0x100fe20000010000 */
[----:B------:R-:W-:Y:S02]  /*b590*/  PRMT R2, R141, 0x7610, R2 ;  /* 0x000076108d027816 */ /* 0x000fe40000000002 */
[----:B------:R-:W-:Y:S01]  /*b5a0*/  PRMT R138, R0, 0x5410, R135 ;  /* 0x00005410008a7816 */ /* 0x000fe20000000087 */
[----:B------:R-:W-:Y:S01]  /*b5b0*/  FADD.FTZ R147, R147, R133 ;  /* 0x0000008593937221 */ /* 0x000fe20000010000 */
[----:B------:R-:W-:Y:S02]  /*b5c0*/  F2FP.F16.F32.PACK_AB R133, R144, R146 ;  /* 0x000000929085723e */ /* 0x000fe400000000ff */
[----:B------:R-:W-:Y:S01]  /*b5d0*/  LOP3.LUT R144, R139, 0xff, RZ, 0xc0, !PT ;  /* 0x000000ff8b907812 */ /* 0x000fe200078ec0ff */
[----:B---3--:R-:W-:Y:S05]  /*b5e0*/  @!P6 HADD2 R161, -R0.H0_H0, -RZ.H0_H0 ;  /* 0xa00000ff00a1e230 */ /* 0x008fea0000000900 */
[----:B------:R-:W-:Y:S01]  /*b5f0*/  @!P6 STL.S16 [R1+0x34], R161 ;  /* 0x000034a10100e387 */ /* 0x000fe20000100600 */
[----:B------:R-:W-:Y:S01]  /*b600*/  PRMT R145, R161, 0x7610, R145 ;  /* 0x00007610a1917816 */ /* 0x000fe20000000091 */
[----:B--2---:R-:W-:Y:S03]  /*b610*/  @!P5 HADD2 R160, -R135.H0_H0, -RZ.H0_H0 ;  /* 0xa00000ff87a0d230 */ /* 0x004fe60000000900 */
[----:B------:R-:W-:Y:S02]  /*b620*/  @!P6 PRMT R0, R145, 0x5410, RZ ;  /* 0x000054109100e816 */ /* 0x000fe400000000ff */
[----:B------:R-:W-:Y:S01]  /*b630*/  LOP3.LUT R145, R157, UR14, R140, 0x96, !PT ;  /* 0x0000000e9d917c12 */ /* 0x000fe2000f8e968c */
[----:B------:R-:W-:Y:S01]  /*b640*/  @!P5 STL.S16 [R1+0x30], R160 ;  /* 0x000030a00100d387 */ /* 0x000fe20000100600 */
[----:B------:R-:W-:Y:S02]  /*b650*/  PRMT R150, R160, 0x7610, R150 ;  /* 0x00007610a0967816 */ /* 0x000fe40000000096 */
[----:B------:R-:W-:Y:S01]  /*b660*/  LOP3.LUT R140, R139, 0xffff, RZ, 0xc0, !PT ;  /* 0x0000ffff8b8c7812 */ /* 0x000fe200078ec0ff */
[----:B------:R1:W2:Y:S01]  /*b670*/  LDL.S16 R149, [R1+0x58] ;  /* 0x0000580001957983 */ /* 0x0002a20000100600 */
[----:B------:R-:W-:Y:S03]  /*b680*/  @!P5 PRMT R135, R150, 0x5410, RZ ;  /* 0x000054109687d816 */ /* 0x000fe600000000ff */
[----:B------:R3:W-:Y:S04]  /*b690*/  STG.E.U16 desc[UR30][R212.64], R0 ;  /* 0x00000000d4007986 */ /* 0x0007e8000c10151e */
[----:B------:R4:W-:Y:S01]  /*b6a0*/  STG.E.U16 desc[UR30][R212.64+0x2], R135 ;  /* 0x00000287d4007986 */ /* 0x0009e2000c10151e */
[----:B---3--:R-:W-:Y:S02]  /*b6b0*/  PRMT R0, R141, 0x7632, R0 ;  /* 0x000076328d007816 */ /* 0x008fe40000000000 */
[----:B----4-:R-:W-:Y:S02]  /*b6c0*/  SHF.R.U32.HI R135, RZ, 0x8, R140 ;  /* 0x00000008ff877819 */ /* 0x010fe4000001168c */
[----:B------:R-:W-:Y:S02]  /*b6d0*/  PRMT R140, R2, 0x5410, R0 ;  /* 0x00005410028c7816 */ /* 0x000fe40000000000 */
[----:B------:R-:W-:Y:S02]  /*b6e0*/  PRMT R146, R144, 0x5410, R135 ;  /* 0x0000541090927816 */ /* 0x000fe40000000087 */
[----:B------:R-:W-:Y:S02]  /*b6f0*/  LOP3.LUT R135, R145, 0xffff, RZ, 0xc0, !PT ;  /* 0x0000ffff91877812 */ /* 0x000fe400078ec0ff */
[----:B------:R-:W-:Y:S01]  /*b700*/  PRMT R144, R148, 0x7632, R144 ;  /* 0x0000763294907816 */ /* 0x000fe20000000090 */
[----:B------:R-:W-:Y:S05]  /*b710*/  @!P4 HADD2 R152, -R2.H0_H0, -RZ.H0_H0 ;  /* 0xa00000ff0298c230 */ /* 0x000fea0000000900 */
[----:B------:R3:W-:Y:S01]  /*b720*/  @!P4 STL.S16 [R1+0x4c], R152 ;  /* 0x00004c980100c387 */ /* 0x0007e20000100600 */
[----:B------:R-:W-:Y:S03]  /*b730*/  PRMT R141, R152, 0x7610, R141 ;  /* 0x00007610988d7816 */ /* 0x000fe6000000008d */
[----:B------:R1:W4:Y:S01]  /*b740*/  LDL.S16 R155, [R1+0x48] ;  /* 0x00004800019b7983 */ /* 0x0003220000100600 */
[----:B------:R-:W-:Y:S02]  /*b750*/  @!P4 PRMT R2, R141, 0x5410, RZ ;  /* 0x000054108d02c816 */ /* 0x000fe400000000ff */
[----:B------:R-:W-:Y:S01]  /*b760*/  LOP3.LUT R141, R145, 0xff, RZ, 0xc0, !PT ;  /* 0x000000ff918d7812 */ /* 0x000fe200078ec0ff */
[----:B------:R1:W5:Y:S03]  /*b770*/  LDL.S16 R150, [R1+0x54] ;  /* 0x0000540001967983 */ /* 0x0003660000100600 */
[----:B------:R-:W-:Y:S01]  /*b780*/  ISETP.LE.U32.AND P6, PT, R141, UR5, PT ;  /* 0x000000058d007c0c */ /* 0x000fe2000bfc3070 */
[----:B------:R1:W-:Y:S01]  /*b790*/  STG.E.U16 desc[UR30][R210.64+0x10], R2 ;  /* 0x00001002d2007986 */ /* 0x0003e2000c10151e */
[----:B---3--:R-:W3:Y:S01]  /*b7a0*/  MUFU.EX2 R152, R214 ;  /* 0x000000d600987308 */ /* 0x008ee20000000800 */
[C---:B-1----:R-:W-:Y:S02]  /*b7b0*/  LOP3.LUT R2, R142.reuse, 0xffff, RZ, 0xc0, !PT ;  /* 0x0000ffff8e027812 */ /* 0x042fe400078ec0ff */
[----:B------:R-:W-:Y:S02]  /*b7c0*/  LOP3.LUT R143, R142, 0xff, RZ, 0xc0, !PT ;  /* 0x000000ff8e8f7812 */ /* 0x000fe400078ec0ff */
[----:B------:R-:W-:Y:S02]  /*b7d0*/  SHF.R.U32.HI R141, RZ, 0x8, R2 ;  /* 0x00000008ff8d7819 */ /* 0x000fe40000011602 */
[----:B------:R-:W-:Y:S02]  /*b7e0*/  SHF.R.U32.HI R2, RZ, 0x8, R135 ;  /* 0x00000008ff027819 */ /* 0x000fe40000011687 */
[----:B------:R-:W-:Y:S02]  /*b7f0*/  SHF.R.U32.HI R135, RZ, 0x18, R145 ;  /* 0x00000018ff877819 */ /* 0x000fe40000011691 */
[----:B------:R-:W-:Y:S02]  /*b800*/  LOP3.LUT R2, R2, 0xffff, RZ, 0xc0, !PT ;  /* 0x0000ffff02027812 */ /* 0x000fe400078ec0ff */
[----:B------:R-:W-:Y:S02]  /*b810*/  ISETP.LE.U32.AND P4, PT, R135, UR5, PT ;  /* 0x0000000587007c0c */ /* 0x000fe4000bf83070 */
[----:B------:R-:W-:Y:S02]  /*b820*/  PRMT R135, R148, 0x7610, R135 ;  /* 0x0000761094877816 */ /* 0x000fe40000000087 */
[----:B------:R-:W-:Y:S01]  /*b830*/  PRMT R143, R143, 0x5410, R141 ;  /* 0x000054108f8f7816 */ /* 0x000fe2000000008d */
[----:B------:R-:W-:Y:S01]  /*b840*/  MUFU.EX2 R148, R217 ;  /* 0x000000d900947308 */ /* 0x000fe20000000800 */
[----:B------:R-:W-:Y:S02]  /*b850*/  ISETP.LE.U32.AND P5, PT, R2, UR5, PT ;  /* 0x0000000502007c0c */ /* 0x000fe4000bfa3070 */
[--C-:B------:R-:W-:Y:S02]  /*b860*/  SHF.R.U32.HI R141, RZ, 0x10, R142.reuse ;  /* 0x00000010ff8d7819 */ /* 0x100fe4000001168e */
[--C-:B------:R-:W-:Y:S02]  /*b870*/  SHF.R.U32.HI R2, RZ, 0x10, R139.reuse ;  /* 0x00000010ff027819 */ /* 0x100fe4000001168b */
[----:B------:R-:W-:Y:S02]  /*b880*/  SHF.R.U32.HI R142, RZ, 0x18, R142 ;  /* 0x00000018ff8e7819 */ /* 0x000fe4000001168e */
[----:B------:R-:W-:Y:S02]  /*b890*/  LOP3.LUT R141, R141, 0xff, RZ, 0xc0, !PT ;  /* 0x000000ff8d8d7812 */ /* 0x000fe400078ec0ff */
[----:B------:R-:W-:Y:S02]  /*b8a0*/  SHF.R.U32.HI R139, RZ, 0x18, R139 ;  /* 0x00000018ff8b7819 */ /* 0x000fe4000001168b */
[----:B------:R-:W-:Y:S02]  /*b8b0*/  LOP3.LUT R2, R2, 0xff, RZ, 0xc0, !PT ;  /* 0x000000ff02027812 */ /* 0x000fe400078ec0ff */
[----:B------:R-:W-:Y:S02]  /*b8c0*/  PRMT R142, R141, 0x5410, R142 ;  /* 0x000054108d8e7816 */ /* 0x000fe4000000008e */
[----:B------:R-:W-:Y:S02]  /*b8d0*/  PRMT R141, R2, 0x5410, R139 ;  /* 0x00005410028d7816 */ /* 0x000fe4000000008b */
[----:B------:R-:W-:Y:S02]  /*b8e0*/  LOP3.LUT R2, R156, 0xff, RZ, 0xc0, !PT ;  /* 0x000000ff9c027812 */ /* 0x000fe400078ec0ff */
[----:B------:R-:W-:Y:S04]  /*b8f0*/  SHF.R.U32.HI R145, RZ, 0x10, R145 ;  /* 0x00000010ff917819 */ /* 0x000fe80000011691 */
[----:B------:R-:W-:Y:S01]  /*b900*/  LOP3.LUT R145, R145, 0xff, RZ, 0xc0, !PT ;  /* 0x000000ff91917812 */ /* 0x000fe200078ec0ff */
[----:B--2---:R-:W-:Y:S05]  /*b910*/  @!P3 HADD2 R149, -R0.H0_H0, -RZ.H0_H0 ;  /* 0xa00000ff0095b230 */ /* 0x004fea0000000900 */
[----:B------:R1:W-:Y:S01]  /*b920*/  @!P3 STL.S16 [R1+0x58], R149 ;  /* 0x000058950100b387 */ /* 0x0003e20000100600 */
[----:B------:R-:W-:Y:S04]  /*b930*/  PRMT R158, R149, 0x7610, R158 ;  /* 0x00007610959e7816 */ /* 0x000fe8000000009e */
[----:B------:R-:W-:Y:S02]  /*b940*/  @!P3 PRMT R0, R158, 0x5410, RZ ;  /* 0x000054109e00b816 */ /* 0x000fe400000000ff */
[----:B------:R-:W-:Y:S01]  /*b950*/  ISETP.LE.U32.AND P3, PT, R2, UR5, PT ;  /* 0x0000000502007c0c */ /* 0x000fe2000bf63070 */
[--C-:B---3--:R-:W-:Y:S02]  /*b960*/  FADD.FTZ R2, R152, R147.reuse ;  /* 0x0000009398027221 */ /* 0x108fe40000010000 */
[----:B------:R2:W-:Y:S01]  /*b970*/  STG.E.U16 desc[UR30][R210.64+0x12], R0 ;  /* 0x00001200d2007986 */ /* 0x0005e2000c10151e */
[----:B-1----:R-:W1:Y:S01]  /*b980*/  MUFU.EX2 R149, R215 ;  /* 0x000000d700957308 */ /* 0x002e620000000800 */
[----:B--2---:R-:W-:Y:S04]  /*b990*/  SHF.R.U32.HI R0, RZ, 0x10, R156 ;  /* 0x00000010ff007819 */ /* 0x004fe8000001169c */
[----:B------:R-:W-:Y:S01]  /*b9a0*/  LOP3.LUT R139, R0, 0xff, RZ, 0xc0, !PT ;  /* 0x000000ff008b7812 */ /* 0x000fe200078ec0ff */
[----:B-1----:R-:W-:Y:S01]  /*b9b0*/  FADD.FTZ R158, R149, R2 ;  /* 0x00000002959e7221 */ /* 0x002fe20000010000 */
[C---:B------:R-:W-:Y:S02]  /*b9c0*/  LOP3.LUT R2, R136.reuse, 0xffff, RZ, 0xc0, !PT ;  /* 0x0000ffff88027812 */ /* 0x040fe400078ec0ff */
[----:B------:R-:W-:Y:S02]  /*b9d0*/  PRMT R0, R135, 0x5410, R144 ;  /* 0x0000541087007816 */ /* 0x000fe40000000090 */
[----:B------:R-:W-:Y:S02]  /*b9e0*/  SHF.R.U32.HI R2, RZ, 0x8, R2 ;  /* 0x00000008ff027819 */ /* 0x000fe40000011602 */
[----:B------:R-:W-:Y:S02]  /*b9f0*/  F2FP.F16.F32.PACK_AB R152, R149, R152 ;  /* 0x000000989598723e */ /* 0x000fe400000000ff */
[----:B------:R-:W1:Y:S10]  /*ba00*/  MUFU.EX2 R149, R216 ;  /* 0x000000d800957308 */ /* 0x000e740000000800 */
[----:B------:R-:W-:Y:S01]  /*ba10*/  MUFU.EX2 R216, R239 ;  /* 0x000000ef00d87308 */ /* 0x000fe20000000800 */
[----:B----4-:R-:W-:Y:S02]  /*ba20*/  @!P2 HADD2 R155, -R135.H0_H0, -RZ.H0_H0 ;  /* 0xa00000ff879ba230 */ /* 0x010fe40000000900 */
[----:B-----5:R-:W-:Y:S03]  /*ba30*/  @!P0 HADD2 R150, -R144.H0_H0, -RZ.H0_H0 ;  /* 0xa00000ff90968230 */ /* 0x020fe60000000900 */
[----:B------:R2:W-:Y:S01]  /*ba40*/  @!P2 STL.S16 [R1+0x48], R155 ;  /* 0x0000489b0100a387 */ /* 0x0005e20000100600 */
[----:B------:R-:W-:Y:S03]  /*ba50*/  PRMT R147, R155, 0x7610, R147 ;  /* 0x000076109b937816 */ /* 0x000fe60000000093 */
[----:B------:R3:W-:Y:S01]  /*ba60*/  @!P0 STL.S16 [R1+0x54], R150 ;  /* 0x0000549601008387 */ /* 0x0007e20000100600 */
[----:B------:R-:W-:Y:S02]  /*ba70*/  @!P2 PRMT R135, R147, 0x5410, RZ ;  /* 0x000054109387a816 */ /* 0x000fe400000000ff */
[----:B------:R-:W-:Y:S01]  /*ba80*/  ISETP.LE.U32.AND P2, PT, R139, UR5, PT ;  /* 0x000000058b007c0c */ /* 0x000fe2000bf43070 */
[----:B------:R4:W5:Y:S01]  /*ba90*/  LDL.S16 R160, [R1+0x60] ;  /* 0x0000600001a07983 */ /* 0x0009620000100600 */
[----:B------:R-:W-:Y:S02]  /*baa0*/  LOP3.LUT R139, R136, 0xff, RZ, 0xc0, !PT ;  /* 0x000000ff888b7812 */ /* 0x000fe400078ec0ff */
[----:B------:R-:W-:Y:S01]  /*bab0*/  PRMT R159, R150, 0x7610, R159 ;  /* 0x00007610969f7816 */ /* 0x000fe2000000009f */
[----:B------:R4:W-:Y:S03]  /*bac0*/  STG.E.U16 desc[UR30][R212.64+0x10], R135 ;  /* 0x00001087d4007986 */ /* 0x0009e6000c10151e */
[----:B------:R-:W-:Y:S02]  /*bad0*/  @!P0 PRMT R144, R159, 0x5410, RZ ;  /* 0x000054109f908816 */ /* 0x000fe400000000ff */
[----:B------:R1:W5:Y:S01]  /*bae0*/  LDL.S16 R159, [R1+0x1c] ;  /* 0x00001c00019f7983 */ /* 0x0003620000100600 */
[----:B------:R-:W-:Y:S03]  /*baf0*/  ISETP.LE.U32.AND P0, PT, R145, UR5, PT ;  /* 0x0000000591007c0c */ /* 0x000fe6000bf03070 */
[----:B------:R-:W-:Y:S01]  /*bb00*/  STG.E.U16 desc[UR30][R212.64+0x12], R144 ;  /* 0x00001290d4007986 */ /* 0x000fe2000c10151e */
[----:B--2---:R-:W-:Y:S01]  /*bb10*/  IMAD.MOV.U32 R155, RZ, RZ, 0x7054 ;  /* 0x00007054ff9b7424 */ /* 0x004fe200078e00ff */
[----:B---3--:R-:W-:Y:S02]  /*bb20*/  PRMT R150, R139, 0x5410, R2 ;  /* 0x000054108b967816 */ /* 0x008fe40000000002 */
[--C-:B------:R-:W-:Y:S02]  /*bb30*/  SHF.R.U32.HI R2, RZ, 0x10, R136.reuse ;  /* 0x00000010ff027819 */ /* 0x100fe40000011688 */
[----:B------:R-:W-:Y:S02]  /*bb40*/  PRMT R169, R169, R155, UR5 ;  /* 0x00000005a9a97e16 */ /* 0x000fe4000800009b */
[----:B------:R-:W-:Y:S02]  /*bb50*/  SHF.R.U32.HI R139, RZ, 0x18, R136 ;  /* 0x00000018ff8b7819 */ /* 0x000fe40000011688 */
[----:B------:R-:W-:Y:S02]  /*bb60*/  LOP3.LUT R2, R2, 0xff, RZ, 0xc0, !PT ;  /* 0x000000ff02027812 */ /* 0x000fe400078ec0ff */
[--C-:B------:R-:W-:Y:S02]  /*bb70*/  HSET2.LE.AND R136, R146, R169.reuse, PT ;  /* 0x000000a992887233 */ /* 0x100fe40003803000 */
[----:B------:R-:W-:Y:S02]  /*bb80*/  PRMT R147, R2, 0x5410, R139 ;  /* 0x0000541002937816 */ /* 0x000fe4000000008b */
[C---:B------:R-:W-:Y:S02]  /*bb90*/  LOP3.LUT R2, R156.reuse, 0xffff, RZ, 0xc0, !PT ;  /* 0x0000ffff9c027812 */ /* 0x040fe400078ec0ff */
[----:B------:R-:W-:Y:S02]  /*bba0*/  LOP3.LUT R139, R156, 0xff, RZ, 0xc0, !PT ;  /* 0x000000ff9c8b7812 */ /* 0x000fe400078ec0ff */
[----:B------:R-:W-:Y:S02]  /*bbb0*/  SHF.R.U32.HI R2, RZ, 0x8, R2 ;  /* 0x00000008ff027819 */ /* 0x000fe40000011602 */
[----:B------:R-:W-:Y:S02]  /*bbc0*/  LOP3.LUT R136, R136, R137, RZ, 0xc0, !PT ;  /* 0x0000008988887212 */ /* 0x000fe400078ec0ff */
[--C-:B------:R-:W-:Y:S02]  /*bbd0*/  HSET2.LE.AND R137, R141, R169.reuse, PT ;  /* 0x000000a98d897233 */ /* 0x100fe40003803000 */
[----:B------:R-:W-:Y:S02]  /*bbe0*/  PRMT R146, R139, 0x5410, R2 ;  /* 0x000054108b927816 */ /* 0x000fe40000000002 */
[--C-:B------:R-:W-:Y:S02]  /*bbf0*/  SHF.R.U32.HI R2, RZ, 0x10, R156.reuse ;  /* 0x00000010ff027819 */ /* 0x100fe4000001169c */
[----:B------:R-:W-:Y:S02]  /*bc00*/  LOP3.LUT R137, R137, R138, RZ, 0xc0, !PT ;  /* 0x0000008a89897212 */ /* 0x000fe400078ec0ff */
[--C-:B------:R-:W-:Y:S02]  /*bc10*/  HSET2.LE.AND R138, R143, R169.reuse, PT ;  /* 0x000000a98f8a7233 */ /* 0x100fe40003803000 */
[----:B------:R-:W-:Y:S02]  /*bc20*/  SHF.R.U32.HI R141, RZ, 0x18, R156 ;  /* 0x00000018ff8d7819 */ /* 0x000fe4000001169c */
[----:B------:R-:W-:Y:S02]  /*bc30*/  LOP3.LUT R2, R2, 0xff, RZ, 0xc0, !PT ;  /* 0x000000ff02027812 */ /* 0x000fe400078ec0ff */
[--C-:B------:R-:W-:Y:S02]  /*bc40*/  HSET2.LE.AND R139, R142, R169.reuse, PT ;  /* 0x000000a98e8b7233 */ /* 0x100fe40003803000 */
[----:B------:R-:W-:Y:S02]  /*bc50*/  PRMT R155, R2, 0x5410, R141 ;  /* 0x00005410029b7816 */ /* 0x000fe4000000008d */
[----:B------:R-:W-:Y:S02]  /*bc60*/  LOP3.LUT R138, R138, R140, RZ, 0xc0, !PT ;  /* 0x0000008c8a8a7212 */ /* 0x000fe400078ec0ff */
[----:B------:R-:W2:Y:S01]  /*bc70*/  LDSM.16.MT88.4 R140, [R179+0x18000] ;  /* 0x01800000b38c783b */ /* 0x000ea20000004200 */
[----:B------:R-:W-:Y:S01]  /*bc80*/  LOP3.LUT R139, R139, R0, RZ, 0xc0, !PT ;  /* 0x000000008b8b7212 */ /* 0x000fe200078ec0ff */
[----:B------:R-:W-:Y:S01]  /*bc90*/  FADD.FTZ R0, R148, R151 ;  /* 0x0000009794007221 */ /* 0x000fe20000010000 */
[----:B------:R-:W-:Y:S01]  /*bca0*/  PRMT R2, R153, 0x7610, R2 ;  /* 0x0000761099027816 */ /* 0x000fe20000000002 */
[----:B------:R-:W3:Y:S01]  /*bcb0*/  MUFU.EX2 R151, R218 ;  /* 0x000000da00977308 */ /* 0x000ee20000000800 */
[C---:B-1----:R-:W-:Y:S01]  /*bcc0*/  F2FP.F16.F32.PACK_AB R148, R149.reuse, R148 ;  /* 0x000000949594723e */ /* 0x042fe200000000ff */
[----:B------:R-:W-:Y:S01]  /*bcd0*/  FADD.FTZ R149, R149, R0 ;  /* 0x0000000095957221 */ /* 0x000fe20000010000 */
[----:B------:R-:W-:Y:S02]  /*bce0*/  LOP3.LUT R0, R156, 0xffff, RZ, 0xc0, !PT ;  /* 0x0000ffff9c007812 */ /* 0x000fe400078ec0ff */
[----:B----4-:R-:W-:Y:S02]  /*bcf0*/  PRMT R135, R133, 0x7632, R135 ;  /* 0x0000763285877816 */ /* 0x010fe40000000087 */
[----:B------:R-:W-:Y:S02]  /*bd00*/  PRMT R154, R148, 0x7632, R154 ;  /* 0x00007632949a7816 */ /* 0x000fe4000000009a */
[----:B------:R-:W-:Y:S01]  /*bd10*/  SHF.R.U32.HI R156, RZ, 0x18, R156 ;  /* 0x00000018ff9c7819 */ /* 0x000fe2000001169c */
        /* <DEDUP_REMOVED lines=15> */
[----:B-----5:R-:W-:Y:S05]  /*be10*/  @!P6 HADD2 R160, -R2.H0_H0, -RZ.H0_H0 ;  /* 0xa00000ff02a0e230 */ /* 0x020fea0000000900 */
[----:B------:R-:W-:Y:S01]  /*be20*/  @!P6 STL.S16 [R1+0x60], R160 ;  /* 0x000060a00100e387 */ /* 0x000fe20000100600 */
[----:B------:R-:W-:Y:S03]  /*be30*/  PRMT R145, R160, 0x7610, R145 ;  /* 0x00007610a0917816 */ /* 0x000fe60000000091 */
        /* <DEDUP_REMOVED lines=19> */
[----:B----4-:R-:W-:Y:S01]  /*bf70*/  @!P0 HADD2 R163, -R133.H0_H0, -RZ.H0_H0 ;  /* 0xa00000ff85a38230 */ /* 0x010fe20000000900 */
        /* <DEDUP_REMOVED lines=15> */
[----:B------:R-:W-:Y:S04]  /*c070*/  PRMT R0, R153, 0x7632, R0 ;  /* 0x0000763299007816 */ /* 0x000fe80000000000 */
[----:B------:R-:W-:Y:S01]  /*c080*/  LOP3.LUT R136, R140, 0xffff, RZ, 0xc0, !PT ;  /* 0x0000ffff8c887812 */ /* 0x000fe200078ec0ff */
[----:B------:R-:W-:Y:S01]  /*c090*/  @!P5 HADD2 R159, -R0.H0_H0, -RZ.H0_H0 ;  /* 0xa00000ff009fd230 */ /* 0x000fe20000000900 */
[----:B------:R-:W1:Y:S01]  /*c0a0*/  LDSM.16.MT88.4 R140, [R179+0x18800] ;  /* 0x01880000b38c783b */ /* 0x000e620000004200 */
[--C-:B------:R-:W-:Y:S02]  /*c0b0*/  HSET2.LE.AND R137, R147, R169.reuse, PT ;  /* 0x000000a993897233 */ /* 0x100fe40003803000 */
[----:B------:R-:W-:Y:S02]  /*c0c0*/  PRMT R138, R2, 0x5410, R0 ;  /* 0x00005410028a7816 */ /* 0x000fe40000000000 */
[----:B------:R-:W-:Y:S02]  /*c0d0*/  PRMT R139, R159, 0x7610, R139 ;  /* 0x000076109f8b7816 */ /* 0x000fe4000000008b */
[----:B------:R-:W-:Y:S01]  /*c0e0*/  @!P6 PRMT R2, R145, 0x5410, RZ ;  /* 0x000054109102e816 */ /* 0x000fe200000000ff */
[----:B------:R4:W-:Y:S01]  /*c0f0*/  @!P5 STL.S16 [R1+0x1c], R159 ;  /* 0x00001c9f0100d387 */ /* 0x0009e20000100600 */
[----:B------:R-:W-:Y:S02]  /*c100*/  ISETP.LE.U32.AND P6, PT, R136, UR5, PT ;  /* 0x0000000588007c0c */ /* 0x000fe4000bfc3070 */
[----:B------:R-:W-:Y:S01]  /*c110*/  @!P5 PRMT R0, R139, 0x5410, RZ ;  /* 0x000054108b00d816 */ /* 0x000fe200000000ff */
[----:B------:R2:W5:Y:S01]  /*c120*/  LDL.S16 R161, [R1+0x24] ;  /* 0x0000240001a17983 */ /* 0x0005620000100600 */
[----:B------:R-:W-:Y:S02]  /*c130*/  PRMT R153, R152, 0x7632, R153 ;  /* 0x0000763298997816 */ /* 0x000fe40000000099 */
[--C-:B------:R-:W-:Y:S01]  /*c140*/  HSET2.LE.AND R136, R150, R169.reuse, PT ;  /* 0x000000a996887233 */ /* 0x100fe20003803000 */
[----:B------:R2:W2:Y:S01]  /*c150*/  LDL.S16 R160, [R1+0x20] ;  /* 0x0000200001a07983 */ /* 0x0004a20000100600 */
[----:B------:R-:W3:Y:S01]  /*c160*/  MUFU.EX2 R150, R219 ;  /* 0x000000db00967308 */ /* 0x000ee20000000800 */
[--C-:B------:R-:W-:Y:S02]  /*c170*/  HSET2.LE.AND R139, R155, R169.reuse, PT ;  /* 0x000000a99b8b7233 */ /* 0x100fe40003803000 */
[----:B------:R3:W-:Y:S01]  /*c180*/  STG.E.U16 desc[UR30][R210.64+0x20], R2 ;  /* 0x00002002d2007986 */ /* 0x0007e2000c10151e */
[----:B------:R-:W-:Y:S02]  /*c190*/  LOP3.LUT R136, R136, R138, RZ, 0xc0, !PT ;  /* 0x0000008a88887212 */ /* 0x000fe400078ec0ff */
[--C-:B------:R-:W-:Y:S01]  /*c1a0*/  HSET2.LE.AND R138, R146, R169.reuse, PT ;  /* 0x000000a9928a7233 */ /* 0x100fe20003803000 */
[----:B------:R1:W-:Y:S01]  /*c1b0*/  STG.E.U16 desc[UR30][R210.64+0x22], R0 ;  /* 0x00002200d2007986 */ /* 0x0003e2000c10151e */
[----:B------:R-:W-:Y:S03]  /*c1c0*/  ISETP.LE.U32.AND P5, PT, R156, UR5, PT ;  /* 0x000000059c007c0c */ /* 0x000fe6000bfa3070 */
[----:B------:R-:W1:Y:S08]  /*c1d0*/  LDSM.16.MT88.4 R144, [R180+0x18800] ;  /* 0x01880000b490783b */ /* 0x000e700000004200 */
[----:B----4-:R4:W4:Y:S04]  /*c1e0*/  LDL.S16 R159, [R1+0x28] ;  /* 0x00002800019f7983 */ /* 0x0109280000100600 */
[----:B------:R1:W-:Y:S01]  /*c1f0*/  @!P0 STL.S16 [R1+0x2c], R163 ;  /* 0x00002ca301008387 */ /* 0x0003e20000100600 */
[----:B---3--:R-:W-:Y:S04]  /*c200*/  PRMT R2, R133, 0x5410, R135 ;  /* 0x0000541085027816 */ /* 0x008fe80000000087 */
[----:B------:R-:W-:Y:S02]  /*c210*/  LOP3.LUT R137, R137, R2, RZ, 0xc0, !PT ;  /* 0x0000000289897212 */ /* 0x000fe400078ec0ff */
[----:B------:R-:W-:Y:S01]  /*c220*/  PRMT R2, R148, 0x7610, R2 ;  /* 0x0000761094027816 */ /* 0x000fe20000000002 */
[--C-:B------:R-:W-:Y:S01]  /*c230*/  FADD.FTZ R148, R151, R158.reuse ;  /* 0x0000009e97947221 */ /* 0x100fe20000010000 */
[----:B-1----:R-:W-:Y:S02]  /*c240*/  PRMT R0, R152, 0x5410, R153 ;  /* 0x0000541098007816 */ /* 0x002fe40000000099 */
[----:B------:R-:W-:Y:S01]  /*c250*/  PRMT R158, R163, 0x7610, R158 ;  /* 0x00007610a39e7816 */ /* 0x000fe2000000009e */
[----:B------:R-:W-:Y:S01]  /*c260*/  FADD.FTZ R155, R150, R148 ;  /* 0x00000094969b7221 */ /* 0x000fe20000010000 */
[----:B------:R-:W-:Y:S02]  /*c270*/  PRMT R148, R2, 0x5410, R154 ;  /* 0x0000541002947816 */ /* 0x000fe4000000009a */
[----:B------:R-:W-:Y:S02]  /*c280*/  LOP3.LUT R138, R138, R0, RZ, 0xc0, !PT ;  /* 0x000000008a8a7212 */ /* 0x000fe400078ec0ff */
[----:B------:R-:W-:Y:S02]  /*c290*/  LOP3.LUT R139, R139, R148, RZ, 0xc0, !PT ;  /* 0x000000948b8b7212 */ /* 0x000fe400078ec0ff */
[----:B------:R-:W-:Y:S01]  /*c2a0*/  F2FP.F16.F32.PACK_AB R0, R150, R151 ;  /* 0x000000979600723e */ /* 0x000fe200000000ff */
[----:B------:R-:W-:Y:S01]  /*c2b0*/  MUFU.EX2 R163, R225 ;  /* 0x000000e100a37308 */ /* 0x000fe20000000800 */
[----:B------:R-:W-:Y:S03]  /*c2c0*/  @!P0 PRMT R133, R158, 0x5410, RZ ;  /* 0x000054109e858816 */ /* 0x000fe600000000ff */
[C---:B------:R-:W-:Y:S02]  /*c2d0*/  HMMA.16816.F32 R4, R136.reuse, R140, R4 ;  /* 0x0000008c8804723c */ /* 0x040fe40000001804 */
[----:B------:R1:W-:Y:S04]  /*c2e0*/  STG.E.U16 desc[UR30][R212.64+0x20], R133 ;  /* 0x00002085d4007986 */ /* 0x0003e8000c10151e */
[----:B------:R-:W3:Y:S01]  /*c2f0*/  MUFU.EX2 R151, R220 ;  /* 0x000000dc00977308 */ /* 0x000ee20000000800 */
[C---:B------:R-:W-:Y:S01]  /*c300*/  HMMA.16816.F32 R8, R136.reuse, R142, R8 ;  /* 0x0000008e8808723c */ /* 0x040fe20000001808 */
[----:B------:R-:W1:Y:S05]  /*c310*/  LDSM.16.MT88.4 R140, [R182+0x18800] ;  /* 0x01880000b68c783b */ /* 0x000e6a0000004200 */
[C---:B------:R-:W-:Y:S03]  /*c320*/  HMMA.16816.F32 R12, R136.reuse, R144, R12 ;  /* 0x00000090880c723c */ /* 0x040fe6000000180c */
[----:B------:R-:W1:Y:S03]  /*c330*/  MUFU.EX2 R150, R221 ;  /* 0x000000dd00967308 */ /* 0x000e660000000800 */
[C---:B------:R-:W-:Y:S01]  /*c340*/  HMMA.16816.F32 R16, R136.reuse, R146, R16 ;  /* 0x000000928810723c */ /* 0x040fe20000001810 */
[----:B------:R-:W-:Y:S04]  /*c350*/  LDSM.16.MT88.4 R144, [R179+0x1a800] ;  /* 0x01a80000b390783b */ /* 0x000fe80000004200 */
[----:B---3--:R-:W-:Y:S01]  /*c360*/  FADD.FTZ R148, R151, R149 ;  /* 0x0000009597947221 */ /* 0x008fe20000010000 */
[----:B-1----:R-:W-:Y:S05]  /*c370*/  LOP3.LUT R133, R245, UR28, RZ, 0x3c, !PT ;  /* 0x0000001cf5857c12 */ /* 0x002fea000f8e3cff */
[C---:B------:R-:W-:Y:S01]  /*c380*/  FADD.FTZ R162, R150.reuse, R148 ;  /* 0x0000009496a27221 */ /* 0x040fe20000010000 */
[----:B------:R-:W-:Y:S02]  /*c390*/  F2FP.F16.F32.PACK_AB R167, R150, R151 ;  /* 0x0000009796a7723e */ /* 0x000fe400000000ff */
[----:B------:R-:W1:Y:S01]  /*c3a0*/  LDSM.16.MT88.4 R148, [R181+0x18800] ;  /* 0x01880000b594783b */ /* 0x000e620000004200 */
[C---:B------:R-:W-:Y:S06]  /*c3b0*/  HMMA.16816.F32 R20, R136.reuse, R140, R20 ;  /* 0x0000008c8814723c */ /* 0x040fec0000001814 */
[C---:B------:R-:W-:Y:S01]  /*c3c0*/  HMMA.16816.F32 R24, R136.reuse, R142, R24 ;  /* 0x0000008e8818723c */ /* 0x040fe20000001818 */
[----:B------:R-:W3:Y:S05]  /*c3d0*/  LDSM.16.MT88.4 R140, [R180+0x1a800] ;  /* 0x01a80000b48c783b */ /* 0x000eea0000004200 */
[C---:B-1----:R-:W-:Y:S06]  /*c3e0*/  HMMA.16816.F32 R28, R136.reuse, R148, R28 ;  /* 0x00000094881c723c */ /* 0x042fec000000181c */
[C---:B------:R-:W-:Y:S06]  /*c3f0*/  HMMA.16816.F32 R32, R136.reuse, R150, R32 ;  /* 0x000000968820723c */ /* 0x040fec0000001820 */
[C---:B------:R-:W-:Y:S06]  /*c400*/  HMMA.16816.F32 R36, R136.reuse, R144, R36 ;  /* 0x000000908824723c */ /* 0x040fec0000001824 */
[C---:B------:R-:W-:Y:S01]  /*c410*/  HMMA.16816.F32 R40, R136.reuse, R146, R40 ;  /* 0x000000928828723c */ /* 0x040fe20000001828 */
[----:B------:R-:W-:Y:S05]  /*c420*/  LDSM.16.MT88.4 R144, [R181+0x1a800] ;  /* 0x01a80000b590783b */ /* 0x000fea0000004200 */
[C---:B---3--:R-:W-:Y:S06]  /*c430*/  HMMA.16816.F32 R44, R136.reuse, R140, R44 ;  /* 0x0000008c882c723c */ /* 0x048fec000000182c */
[C---:B------:R-:W-:Y:S01]  /*c440*/  HMMA.16816.F32 R48, R136.reuse, R142, R48 ;  /* 0x0000008e8830723c */ /* 0x040fe20000001830 */
[----:B------:R-:W-:Y:S04]  /*c450*/  LDSM.16.MT88.4 R140, [R179+0x1c800] ;  /* 0x01c80000b38c783b */ /* 0x000fe80000004200 */
[----:B-----5:R-:W-:Y:S02]  /*c460*/  @!P3 HADD2 R161, -R152.H0_H0, -RZ.H0_H0 ;  /* 0xa00000ff98a1b230 */ /* 0x020fe40000000900 */
[----:B--2---:R-:W-:Y:S04]  /*c470*/  @!P6 HADD2 R160, -R153.H0_H0, -RZ.H0_H0 ;  /* 0xa00000ff99a0e230 */ /* 0x004fe80000000900 */
[----:B------:R-:W-:Y:S04]  /*c480*/  PRMT R156, R161, 0x7610, R156 ;  /* 0x00007610a19c7816 */ /* 0x000fe8000000009c */
[----:B------:R-:W-:Y:S01]  /*c490*/  @!P3 PRMT R152, R156, 0x5410, RZ ;  /* 0x000054109c98b816 */ /* 0x000fe200000000ff */
[----:B----4-:R-:W-:Y:S05]  /*c4a0*/  @!P4 HADD2 R159, -R135.H0_H0, -RZ.H0_H0 ;  /* 0xa00000ff879fc230 */ /* 0x010fea0000000900 */
[----:B------:R1:W-:Y:S01]  /*c4b0*/  @!P4 STL.S16 [R1+0x28], R159 ;  /* 0x0000289f0100c387 */ /* 0x0003e20000100600 */
[----:B------:R-:W-:Y:S03]  /*c4c0*/  PRMT R157, R159, 0x7610, R157 ;  /* 0x000076109f9d7816 */ /* 0x000fe6000000009d */
[----:B------:R-:W-:Y:S01]  /*c4d0*/  @!P3 STL.S16 [R1+0x24], R161 ;  /* 0x000024a10100b387 */ /* 0x000fe20000100600 */
[----:B------:R-:W-:Y:S03]  /*c4e0*/  @!P4 PRMT R135, R157, 0x5410, RZ ;  /* 0x000054109d87c816 */ /* 0x000fe600000000ff */
[----:B------:R-:W-:Y:S04]  /*c4f0*/  @!P6 STL.S16 [R1+0x20], R160 ;  /* 0x000020a00100e387 */ /* 0x000fe80000100600 */
[----:B------:R2:W3:Y:S04]  /*c500*/  LDL.S16 R168, [R1+0x5c] ;  /* 0x00005c0001a87983 */ /* 0x0004e80000100600 */
[----:B------:R2:W4:Y:S04]  /*c510*/  LDL.S16 R166, [R1+0x50] ;  /* 0x0000500001a67983 */ /* 0x0005280000100600 */
[----:B------:R2:W5:Y:S04]  /*c520*/  LDL.S16 R165, [R1+0x44] ;  /* 0x0000440001a57983 */ /* 0x0005680000100600 */
[----:B------:R2:W-:Y:S01]  /*c530*/  STG.E.U16 desc[UR30][R212.64+0x22], R135 ;  /* 0x00002287d4007986 */ /* 0x0005e2000c10151e */
[----:B-1----:R-:W-:Y:S03]  /*c540*/  IMAD.WIDE.U32 R158, R133, -0x326172a9, RZ ;  /* 0xcd9e8d57859e7825 */ /* 0x002fe600078e00ff */
[----:B------:R1:W-:Y:S02]  /*c550*/  STG.E.U16 desc[UR30][R210.64+0x30], R152 ;  /* 0x00003098d2007986 */ /* 0x0003e4000c10151e */
[----:B------:R-:W-:Y:S02]  /*c560*/  LOP3.LUT R133, R159, UR26, R164, 0x96, !PT ;  /* 0x0000001a9f857c12 */ /* 0x000fe4000f8e96a4 */
[----:B------:R-:W-:Y:S03]  /*c570*/  LOP3.LUT R158, R233, UR25, R158, 0x96, !PT ;  /* 0x00000019e99e7c12 */ /* 0x000fe6000f8e969e */
[----:B------:R-:W-:Y:S04]  /*c580*/  IMAD.WIDE.U32 R148, R133, -0x2daee0ad, RZ ;  /* 0xd2511f5385947825 */ /* 0x000fe800078e00ff */
[----:B------:R-:W-:Y:S01]  /*c590*/  IMAD.WIDE.U32 R158, R158, -0x2daee0ad, RZ ;  /* 0xd2511f539e9e7825 */ /* 0x000fe200078e00ff */
[----:B------:R-:W-:Y:S04]  /*c5a0*/  LOP3.LUT R156, R149, UR24, R242, 0x96, !PT ;  /* 0x00000018959c7c12 */ /* 0x000fe8000f8e96f2 */
[----:B------:R-:W-:Y:S01]  /*c5b0*/  LOP3.LUT R159, R159, UR9, R148, 0x96, !PT ;  /* 0x000000099f9f7c12 */ /* 0x000fe2000f8e9694 */
[----:B------:R-:W-:Y:S01]  /*c5c0*/  IMAD.WIDE.U32 R156, R156, -0x326172a9, RZ ;  /* 0xcd9e8d579c9c7825 */ /* 0x000fe200078e00ff */
[----:B------:R-:W1:Y:S01]  /*c5d0*/  LDSM.16.MT88.4 R148, [R182+0x1a800] ;  /* 0x01a80000b694783b */ /* 0x000e620000004200 */
[----:B------:R-:W-:Y:S02]  /*c5e0*/  UIADD3 UR9, UR8, -UR34, URZ ;  /* 0x8000002208097290 */ /* 0x000fe4000fffe03f */
[----:B------:R-:W-:Y:S01]  /*c5f0*/  UIADD3 UR34, UR34, 0x1, URZ ;  /* 0x0000000122227890 */ /* 0x000fe2000fffe03f */
[----:B--2---:R-:W-:Y:S04]  /*c600*/  PRMT R135, R160, 0x7610, R135 ;  /* 0x00007610a0877816 */ /* 0x004fe80000000087 */
[----:B------:R-:W-:Y:S02]  /*c610*/  @!P6 PRMT R153, R135, 0x5410, RZ ;  /* 0x000054108799e816 */ /* 0x000fe400000000ff */
[----:B------:R-:W-:Y:S01]  /*c620*/  MUFU.EX2 R135, R227 ;  /* 0x000000e300877308 */ /* 0x000fe20000000800 */
[----:B-1----:R-:W-:Y:S02]  /*c630*/  LOP3.LUT R152, R157, UR23, R232, 0x96, !PT ;  /* 0x000000179d987c12 */ /* 0x002fe4000f8e96e8 */
[----:B------:R1:W-:Y:S07]  /*c640*/  STG.E.U16 desc[UR30][R210.64+0x32], R153 ;  /* 0x00003299d2007986 */ /* 0x0003ee000c10151e */
[----:B------:R-:W-:Y:S01]  /*c650*/  MUFU.EX2 R157, R224 ;  /* 0x000000e0009d7308 */ /* 0x000fe20000000800 */
[C---:B------:R-:W-:Y:S03]  /*c660*/  HMMA.16816.F32 R52, R136.reuse, R148, R52 ;  /* 0x000000948834723c */ /* 0x040fe60000001834 */
[----:B-1----:R-:W-:Y:S03]  /*c670*/  IMAD.WIDE.U32 R152, R152, -0x2daee0ad, RZ ;  /* 0xd2511f5398987825 */ /* 0x002fe600078e00ff */
[C---:B------:R-:W-:Y:S01]  /*c680*/  HMMA.16816.F32 R56, R136.reuse, R150, R56 ;  /* 0x000000968838723c */ /* 0x040fe20000001838 */
[----:B------:R-:W1:Y:S04]  /*c690*/  LDSM.16.MT88.4 R148, [R180+0x1c800] ;  /* 0x01c80000b494783b */ /* 0x000e680000004200 */
[----:B------:R-:W-:Y:S01]  /*c6a0*/  LOP3.LUT R153, R153, UR21, R158, 0x96, !PT ;  /* 0x0000001599997c12 */ /* 0x000fe2000f8e969e */
[C---:B------:R-:W-:Y:S05]  /*c6b0*/  HMMA.16816.F32 R60, R136.reuse, R144, R60 ;  /* 0x00000090883c723c */ /* 0x040fea000000183c */
[----:B------:R-:W-:Y:S01]  /*c6c0*/  IMAD.WIDE.U32 R158, R159, -0x326172a9, RZ ;  /* 0xcd9e8d579f9e7825 */ /* 0x000fe200078e00ff */
[C---:B------:R-:W-:Y:S01]  /*c6d0*/  HMMA.16816.F32 R64, R136.reuse, R146, R64 ;  /* 0x000000928840723c */ /* 0x040fe20000001840 */
[----:B------:R-:W2:Y:S04]  /*c6e0*/  LDSM.16.MT88.4 R144, [R182+0x1c800] ;  /* 0x01c80000b690783b */ /* 0x000ea80000004200 */
[----:B------:R-:W-:Y:S01]  /*c6f0*/  LOP3.LUT R156, R159, UR22, R156, 0x96, !PT ;  /* 0x000000169f9c7c12 */ /* 0x000fe2000f8e969c */
[C---:B------:R-:W-:Y:S05]  /*c700*/  HMMA.16816.F32 R68, R136.reuse, R140, R68 ;  /* 0x0000008c8844723c */ /* 0x040fea0000001844 */
[----:B------:R-:W-:Y:S01]  /*c710*/  IMAD.WIDE.U32 R160, R156, -0x2daee0ad, RZ ;  /* 0xd2511f539ca07825 */ /* 0x000fe200078e00ff */
[C---:B------:R-:W-:Y:S01]  /*c720*/  HMMA.16816.F32 R72, R136.reuse, R142, R72 ;  /* 0x0000008e8848723c */ /* 0x040fe20000001848 */
[----:B------:R-:W2:Y:S01]  /*c730*/  LDSM.16.MT88.4 R140, [R181+0x1c800] ;  /* 0x01c80000b58c783b */ /* 0x000ea20000004200 */
[----:B------:R-:W1:Y:S03]  /*c740*/  MUFU.EX2 R156, R226 ;  /* 0x000000e2009c7308 */ /* 0x000e660000000800 */
[----:B------:R-:W-:Y:S01]  /*c750*/  LOP3.LUT R159, R161, UR19, R152, 0x96, !PT ;  /* 0x00000013a19f7c12 */ /* 0x000fe2000f8e9698 */
[----:B------:R-:W-:Y:S05]  /*c760*/  IMAD.WIDE.U32 R152, R153, -0x326172a9, RZ ;  /* 0xcd9e8d5799987825 */ /* 0x000fea00078e00ff */
[----:B------:R-:W-:Y:S01]  /*c770*/  LOP3.LUT R208, R153, UR20, R158, 0x96, !PT ;  /* 0x0000001499d07c12 */ /* 0x000fe2000f8e969e */
[----:B------:R-:W-:Y:S04]  /*c780*/  IMAD.WIDE.U32 R158, R159, -0x326172a9, RZ ;  /* 0xcd9e8d579f9e7825 */ /* 0x000fe800078e00ff */
[----:B------:R-:W-:Y:S01]  /*c790*/  IMAD.WIDE.U32 R208, R208, -0x2daee0ad, RZ ;  /* 0xd2511f53d0d07825 */ /* 0x000fe200078e00ff */
[C---:B-1----:R-:W-:Y:S03]  /*c7a0*/  HMMA.16816.F32 R76, R136.reuse, R148, R76 ;  /* 0x00000094884c723c */ /* 0x042fe6000000184c */
[----:B------:R-:W-:Y:S01]  /*c7b0*/  FADD.FTZ R133, R156, R155 ;  /* 0x0000009b9c857221 */ /* 0x000fe20000010000 */
[C---:B------:R-:W-:Y:S02]  /*c7c0*/  F2FP.F16.F32.PACK_AB R155, R135.reuse, R156 ;  /* 0x0000009c879b723e */ /* 0x040fe400000000ff */
[C---:B------:R-:W-:Y:S01]  /*c7d0*/  HMMA.16816.F32 R80, R136.reuse, R150, R80 ;  /* 0x000000968850723c */ /* 0x040fe20000001850 */
[----:B------:R-:W1:Y:S04]  /*c7e0*/  LDSM.16.MT88.4 R148, [R179+0x1e800] ;  /* 0x01e80000b394783b */ /* 0x000e680000004200 */
[----:B------:R-:W-:Y:S01]  /*c7f0*/  FADD.FTZ R164, R135, R133 ;  /* 0x0000008587a47221 */ /* 0x000fe20000010000 */
[C---:B--2---:R-:W-:Y:S05]  /*c800*/  HMMA.16816.F32 R84, R136.reuse, R144, R84 ;  /* 0x000000908854723c */ /* 0x044fea0000001854 */
[----:B------:R-:W-:Y:S01]  /*c810*/  PRMT R156, R155, 0x7632, R156 ;  /* 0x000076329b9c7816 */ /* 0x000fe2000000009c */
[C---:B------:R-:W-:Y:S01]  /*c820*/  HMMA.16816.F32 R88, R136.reuse, R146, R88 ;  /* 0x000000928858723c */ /* 0x040fe20000001858 */
[----:B------:R-:W2:Y:S04]  /*c830*/  LDSM.16.MT88.4 R144, [R180+0x1e800] ;  /* 0x01e80000b490783b */ /* 0x000ea80000004200 */
[----:B------:R-:W-:Y:S01]  /*c840*/  FADD.FTZ R133, R157, R162 ;  /* 0x000000a29d857221 */ /* 0x000fe20000010000 */
[C---:B------:R-:W-:Y:S05]  /*c850*/  HMMA.16816.F32 R92, R136.reuse, R140, R92 ;  /* 0x0000008c885c723c */ /* 0x040fea000000185c */
[----:B------:R-:W-:Y:S01]  /*c860*/  LOP3.LUT R135, R159, UR15, R152, 0x96, !PT ;  /* 0x0000000f9f877c12 */ /* 0x000fe2000f8e9698 */
[C---:B------:R-:W-:Y:S05]  /*c870*/  HMMA.16816.F32 R96, R136.reuse, R142, R96 ;  /* 0x0000008e8860723c */ /* 0x040fea0000001860 */
[----:B------:R-:W-:Y:S02]  /*c880*/  SHF.R.U32.HI R141, RZ, 0x10, R158 ;  /* 0x00000010ff8d7819 */ /* 0x000fe4000001169e */
[C---:B------:R-:W-:Y:S04]  /*c890*/  LOP3.LUT R143, R158.reuse, 0xff, RZ, 0xc0, !PT ;  /* 0x000000ff9e8f7812 */ /* 0x040fe800078ec0ff */
[----:B------:R-:W-:Y:S02]  /*c8a0*/  LOP3.LUT R142, R158, 0xff, RZ, 0xc0, !PT ;  /* 0x000000ff9e8e7812 */ /* 0x000fe400078ec0ff */
[----:B------:R-:W-:Y:S02]  /*c8b0*/  ISETP.LE.U32.AND P0, PT, R143, UR5, PT ;  /* 0x000000058f007c0c */ /* 0x000fe4000bf03070 */
[C---:B------:R-:W-:Y:S01]  /*c8c0*/  F2FP.F16.F32.PACK_AB R157, R163.reuse, R157 ;  /* 0x0000009da39d723e */ /* 0x040fe200000000ff */
[----:B------:R-:W-:Y:S01]  /*c8d0*/  FADD.FTZ R163, R163, R133 ;  /* 0x00000085a3a37221 */ /* 0x000fe20000010000 */
[C---:B-1----:R-:W-:Y:S03]  /*c8e0*/  HMMA.16816.F32 R100, R136.reuse, R148, R100 ;  /* 0x000000948864723c */ /* 0x042fe60000001864 */
[----:B------:R-:W-:Y:S02]  /*c8f0*/  LOP3.LUT R133, R135, 0xff, RZ, 0xc0, !PT ;  /* 0x000000ff87857812 */ /* 0x000fe400078ec0ff */
[----:B------:R-:W-:Y:S01]  /*c900*/  SHF.R.U32.HI R140, RZ, 0x18, R135 ;  /* 0x00000018ff8c7819 */ /* 0x000fe20000011687 */
[C---:B------:R-:W-:Y:S03]  /*c910*/  HMMA.16816.F32 R104, R136.reuse, R150, R104 ;  /* 0x000000968868723c */ /* 0x040fe60000001868 */
[----:B------:R-:W-:Y:S02]  /*c920*/  ISETP.LE.U32.AND P6, PT, R133, UR5, PT ;  /* 0x0000000585007c0c */ /* 0x000fe4000bfc3070 */
[----:B------:R-:W-:Y:S01]  /*c930*/  LOP3.LUT R133, R135, 0xffff, RZ, 0xc0, !PT ;  /* 0x0000ffff87857812 */ /* 0x000fe200078ec0ff */
[C---:B--2---:R-:W-:Y:S03]  /*c940*/  HMMA.16816.F32 R108, R136.reuse, R144, R108 ;  /* 0x00000090886c723c */ /* 0x044fe6000000186c */
[----:B------:R-:W-:Y:S02]  /*c950*/  ISETP.LE.U32.AND P3, PT, R140, UR5, PT ;  /* 0x000000058c007c0c */ /* 0x000fe4000bf63070 */
[----:B------:R-:W-:Y:S01]  /*c960*/  SHF.R.U32.HI R133, RZ, 0x8, R133 ;  /* 0x00000008ff857819 */ /* 0x000fe20000011685 */
[C---:B------:R-:W-:Y:S05]  /*c970*/  HMMA.16816.F32 R112, R136.reuse, R146, R112 ;  /* 0x000000928870723c */ /* 0x040fea0000001870 */
[----:B------:R-:W-:Y:S02]  /*c980*/  LOP3.LUT R140, R158, 0xffff, RZ, 0xc0, !PT ;  /* 0x0000ffff9e8c7812 */ /* 0x000fe400078ec0ff */
[----:B------:R-:W-:Y:S04]  /*c990*/  LOP3.LUT R133, R133, 0xffff, RZ, 0xc0, !PT ;  /* 0x0000ffff85857812 */ /* 0x000fe800078ec0ff */
[----:B------:R-:W-:Y:S02]  /*c9a0*/  SHF.R.U32.HI R140, RZ, 0x8, R140 ;  /* 0x00000008ff8c7819 */ /* 0x000fe4000001168c */
[----:B------:R-:W-:Y:S02]  /*c9b0*/  ISETP.LE.U32.AND P4, PT, R133, UR5, PT ;  /* 0x0000000585007c0c */ /* 0x000fe4000bf83070 */
[----:B------:R-:W-:Y:S02]  /*c9c0*/  LOP3.LUT R133, R159, UR15, R152, 0x96, !PT ;  /* 0x0000000f9f857c12 */ /* 0x000fe4000f8e9698 */
[----:B------:R-:W-:Y:S02]  /*c9d0*/  LOP3.LUT R152, R141, 0xff, RZ, 0xc0, !PT ;  /* 0x000000ff8d987812 */ /* 0x000fe400078ec0ff */
[----:B------:R-:W-:Y:S02]  /*c9e0*/  PRMT R161, R142, 0x5410, R140 ;  /* 0x000054108ea17816 */ /* 0x000fe4000000008c */
[----:B------:R-:W1:Y:S01]  /*c9f0*/  LDSM.16.MT88.4 R140, [R182+0x1e800] ;  /* 0x01e80000b68c783b */ /* 0x000e620000004200 */
[--C-:B------:R-:W-:Y:S02]  /*ca00*/  SHF.R.U32.HI R153, RZ, 0x18, R158.reuse ;  /* 0x00000018ff997819 */ /* 0x100fe4000001169e */
[----:B------:R-:W-:Y:S02]  /*ca10*/  SHF.R.U32.HI R135, RZ, 0x10, R135 ;  /* 0x00000010ff877819 */ /* 0x000fe40000011687 */
[----:B------:R-:W-:Y:S02]  /*ca20*/  PRMT R162, R152, 0x5410, R153 ;  /* 0x0000541098a27816 */ /* 0x000fe40000000099 */
[----:B------:R-:W-:Y:S02]  /*ca30*/  LOP3.LUT R135, R135, 0xff, RZ, 0xc0, !PT ;  /* 0x000000ff87877812 */ /* 0x000fe400078ec0ff */
[----:B------:R-:W-:Y:S02]  /*ca40*/  SHF.R.U32.HI R149, RZ, 0x10, R158 ;  /* 0x00000010ff957819 */ /* 0x000fe4000001169e */
[----:B------:R-:W-:Y:S02]  /*ca50*/  LOP3.LUT R148, R133, 0xffff, RZ, 0xc0, !PT ;  /* 0x0000ffff85947812 */ /* 0x000fe400078ec0ff */
[----:B------:R-:W-:Y:S02]  /*ca60*/  LOP3.LUT R150, R149, 0xff, RZ, 0xc0, !PT ;  /* 0x000000ff95967812 */ /* 0x000fe400078ec0ff */
[----:B------:R-:W-:Y:S02]  /*ca70*/  LOP3.LUT R149, R133, 0xff, RZ, 0xc0, !PT ;  /* 0x000000ff85957812 */ /* 0x000fe400078ec0ff */
[----:B------:R-:W-:Y:S02]  /*ca80*/  SHF.R.U32.HI R148, RZ, 0x8, R148 ;  /* 0x00000008ff947819 */ /* 0x000fe40000011694 */
[----:B------:R-:W-:Y:S02]  /*ca90*/  PRMT R185, R157, 0x7632, R185 ;  /* 0x000076329db97816 */ /* 0x000fe400000000b9 */
[----:B------:R-:W-:Y:S01]  /*caa0*/  PRMT R153, R149, 0x5410, R148 ;  /* 0x0000541095997816 */ /* 0x000fe20000000094 */
[C---:B-1----:R-:W-:Y:S06]  /*cab0*/  HMMA.16816.F32 R116, R136.reuse, R140, R116 ;  /* 0x0000008c8874723c */ /* 0x042fec0000001874 */
[C---:B------:R-:W-:Y:S05]  /*cac0*/  HMMA.16816.F32 R120, R136.reuse, R142, R120 ;  /* 0x0000008e8878723c */ /* 0x040fea0000001878 */
[--C-:B------:R-:W-:Y:S02]  /*cad0*/  HSET2.LE.AND R140, R153, R169.reuse, PT ;  /* 0x000000a9998c7233 */ /* 0x100fe40003803000 */
[--C-:B------:R-:W-:Y:S01]  /*cae0*/  HSET2.LE.AND R143, R162, R169.reuse, PT ;  /* 0x000000a9a28f7233 */ /* 0x100fe20003803000 */
[----:B---3--:R-:W-:Y:S03]  /*caf0*/  @!P2 HADD2 R168, -R2.H0_H0, -RZ.H0_H0 ;  /* 0xa00000ff02a8a230 */ /* 0x008fe60000000900 */
[----:B----4-:R-:W-:Y:S02]  /*cb00*/  @!P5 HADD2 R166, -R154.H0_H0, -RZ.H0_H0 ;  /* 0xa00000ff9aa6d230 */ /* 0x010fe40000000900 */
[----:B------:R1:W-:Y:S01]  /*cb10*/  @!P2 STL.S16 [R1+0x5c], R168 ;  /* 0x00005ca80100a387 */ /* 0x0003e20000100600 */
[----:B------:R-:W-:Y:S01]  /*cb20*/  PRMT R151, R168, 0x7610, R151 ;  /* 0x00007610a8977816 */ /* 0x000fe20000000097 */
[----:B-----5:R-:W-:Y:S02]  /*cb30*/  @!P6 HADD2 R165, -R0.H0_H0, -RZ.H0_H0 ;  /* 0xa00000ff00a5e230 */ /* 0x020fe40000000900 */
[----:B------:R2:W-:Y:S01]  /*cb40*/  @!P5 STL.S16 [R1+0x50], R166 ;  /* 0x000050a60100d387 */ /* 0x0005e20000100600 */
[----:B------:R-:W-:Y:S02]  /*cb50*/  @!P2 PRMT R2, R151, 0x5410, RZ ;  /* 0x000054109702a816 */ /* 0x000fe400000000ff */
[----:B------:R-:W-:Y:S02]  /*cb60*/  PRMT R152, R166, 0x7610, R152 ;  /* 0x00007610a6987816 */ /* 0x000fe40000000098 */
[----:B------:R-:W-:Y:S01]  /*cb70*/  PRMT R144, R165, 0x7610, R144 ;  /* 0x00007610a5907816 */ /* 0x000fe20000000090 */
[----:B------:R3:W-:Y:S01]  /*cb80*/  STG.E.U16 desc[UR30][R212.64+0x30], R2 ;  /* 0x00003002d4007986 */ /* 0x0007e2000c10151e */
[----:B------:R-:W-:Y:S02]  /*cb90*/  @!P5 PRMT R154, R152, 0x5410, RZ ;  /* 0x00005410989ad816 */ /* 0x000fe400000000ff */
[----:B------:R-:W-:Y:S02]  /*cba0*/  ISETP.LE.U32.AND P5, PT, R135, UR5, PT ;  /* 0x0000000587007c0c */ /* 0x000fe4000bfa3070 */
[--C-:B------:R-:W-:Y:S01]  /*cbb0*/  SHF.R.U32.HI R135, RZ, 0x10, R133.reuse ;  /* 0x00000010ff877819 */ /* 0x100fe20000011685 */
[----:B------:R-:W-:Y:S01]  /*cbc0*/  STG.E.U16 desc[UR30][R212.64+0x32], R154 ;  /* 0x0000329ad4007986 */ /* 0x000fe2000c10151e */
[----:B------:R-:W-:Y:S02]  /*cbd0*/  ISETP.LE.U32.AND P2, PT, R150, UR5, PT ;  /* 0x0000000596007c0c */ /* 0x000fe4000bf43070 */
[----:B------:R-:W-:Y:S01]  /*cbe0*/  LOP3.LUT R135, R135, 0xff, RZ, 0xc0, !PT ;  /* 0x000000ff87877812 */ /* 0x000fe200078ec0ff */
[----:B------:R-:W4:Y:S08]  /*cbf0*/  LDSM.16.MT88.4 R148, [R181+0x1e800] ;  /* 0x01e80000b594783b */ /* 0x000f300000004200 */
[----:B-1----:R1:W5:Y:S01]  /*cc00*/  LDL.S16 R168, [R1+0x18] ;  /* 0x0000180001a87983 */ /* 0x0023620000100600 */
[----:B--2---:R-:W2:Y:S03]  /*cc10*/  MUFU.EX2 R166, R228 ;  /* 0x000000e400a67308 */ /* 0x004ea60000000800 */
[----:B------:R2:W-:Y:S01]  /*cc20*/  @!P6 STL.S16 [R1+0x44], R165 ;  /* 0x000044a50100e387 */ /* 0x0005e20000100600 */
[----:B---3--:R-:W-:Y:S02]  /*cc30*/  SHF.R.U32.HI R2, RZ, 0x18, R133 ;  /* 0x00000018ff027819 */ /* 0x008fe40000011685 */
[----:B------:R-:W-:Y:S02]  /*cc40*/  LOP3.LUT R133, R158, 0xffff, RZ, 0xc0, !PT ;  /* 0x0000ffff9e857812 */ /* 0x000fe400078ec0ff */
[--C-:B------:R-:W-:Y:S02]  /*cc50*/  PRMT R152, R135, 0x5410, R2.reuse ;  /* 0x0000541087987816 */ /* 0x100fe40000000002 */
[----:B------:R-:W-:Y:S01]  /*cc60*/  MUFU.EX2 R159, R231 ;  /* 0x000000e7009f7308 */ /* 0x000fe20000000800 */
[C---:B------:R-:W-:Y:S02]  /*cc70*/  PRMT R2, R0.reuse, 0x7632, R2 ;  /* 0x0000763200027816 */ /* 0x040fe40000000002 */
[----:B------:R-:W-:Y:S02]  /*cc80*/  SHF.R.U32.HI R133, RZ, 0x8, R133 ;  /* 0x00000008ff857819 */ /* 0x000fe40000011685 */
[----:B------:R-:W-:Y:S02]  /*cc90*/  PRMT R141, R0, 0x5410, R2 ;  /* 0x00005410008d7816 */ /* 0x000fe40000000002 */
[----:B------:R-:W-:Y:S02]  /*cca0*/  LOP3.LUT R133, R133, 0xffff, RZ, 0xc0, !PT ;  /* 0x0000ffff85857812 */ /* 0x000fe400078ec0ff */
[----:B------:R-:W-:Y:S02]  /*ccb0*/  @!P6 PRMT R0, R144, 0x5410, RZ ;  /* 0x000054109000e816 */ /* 0x000fe400000000ff */
[----:B------:R-:W-:Y:S01]  /*ccc0*/  ISETP.LE.U32.AND P6, PT, R133, UR5, PT ;  /* 0x0000000585007c0c */ /* 0x000fe2000bfc3070 */
[----:B------:R-:W3:Y:S01]  /*ccd0*/  LDSM.16.MT88.4 R144, [R179+0x19000] ;  /* 0x01900000b390783b */ /* 0x000ee20000004200 */
[C---:B------:R-:W-:Y:S02]  /*cce0*/  PRMT R133, R167.reuse, 0x7610, R133 ;  /* 0x00007610a7857816 */ /* 0x040fe40000000085 */
[----:B------:R-:W-:Y:S01]  /*ccf0*/  PRMT R135, R167, 0x7632, R135 ;  /* 0x00007632a7877816 */ /* 0x000fe20000000087 */
[----:B--2---:R-:W2:Y:S01]  /*cd00*/  MUFU.EX2 R165, R230 ;  /* 0x000000e600a57308 */ /* 0x004ea20000000800 */
[----:B------:R-:W-:Y:S01]  /*cd10*/  LOP3.LUT R140, R140, R141, RZ, 0xc0, !PT ;  /* 0x0000008d8c8c7212 */ /* 0x000fe200078ec0ff */
[C---:B----4-:R-:W-:Y:S02]  /*cd20*/  HMMA.16816.F32 R124, R136.reuse, R148, R124 ;  /* 0x00000094887c723c */ /* 0x050fe4000000187c */
[----:B------:R4:W-:Y:S01]  /*cd30*/  STG.E.U16 desc[UR30][R210.64+0x40], R0 ;  /* 0x00004000d2007986 */ /* 0x0009e2000c10151e */
[--C-:B------:R-:W-:Y:S02]  /*cd40*/  HSET2.LE.AND R141, R152, R169.reuse, PT ;  /* 0x000000a9988d7233 */ /* 0x100fe40003803000 */
[----:B------:R-:W-:Y:S01]  /*cd50*/  SHF.R.U32.HI R158, RZ, 0x18, R158 ;  /* 0x00000018ff9e7819 */ /* 0x000fe2000001169e */
[----:B------:R-:W-:Y:S01]  /*cd60*/  HMMA.16816.F32 R128, R136, R150, R128 ;  /* 0x000000968880723c */ /* 0x000fe20000001880 */
[----:B------:R-:W-:Y:S08]  /*cd70*/  LDSM.16.MT88.4 R136, [R182+0x19000] ;  /* 0x01900000b688783b */ /* 0x000ff00000004200 */
[----:B------:R-:W-:Y:S02]  /*cd80*/  LDSM.16.MT88.4 R148, [R181+0x19000] ;  /* 0x01900000b594783b */ /* 0x000fe40000004200 */
[----:B----4-:R-:W-:Y:S06]  /*cd90*/  PRMT R0, R155, 0x7610, R0 ;  /* 0x000076109b007816 */ /* 0x010fec0000000000 */
[----:B------:R-:W4:Y:S01]  /*cda0*/  LDSM.16.MT88.4 R152, [R180+0x19000] ;  /* 0x01900000b498783b */ /* 0x000f220000004200 */
[----:B-----5:R-:W-:Y:S07]  /*cdb0*/  @!P4 HADD2 R168, -R2.H0_H0, -RZ.H0_H0 ;  /* 0xa00000ff02a8c230 */ /* 0x020fee0000000900 */
[----:B------:R5:W-:Y:S01]  /*cdc0*/  @!P4 STL.S16 [R1+0x18], R168 ;  /* 0x000018a80100c387 */ /* 0x000be20000100600 */
[----:B------:R-:W-:Y:S03]  /*cdd0*/  PRMT R142, R168, 0x7610, R142 ;  /* 0x00007610a88e7816 */ /* 0x000fe6000000008e */
[----:B------:R1:W4:Y:S01]  /*cde0*/  LDL.S16 R170, [R1+0x14] ;  /* 0x0000140001aa7983 */ /* 0x0003220000100600 */
[----:B------:R-:W-:Y:S02]  /*cdf0*/  @!P4 PRMT R2, R142, 0x5410, RZ ;  /* 0x000054108e02c816 */ /* 0x000fe400000000ff */
[--C-:B------:R-:W-:Y:S01]  /*ce00*/  HSET2.LE.AND R142, R161, R169.reuse, PT ;  /* 0x000000a9a18e7233 */ /* 0x100fe20003803000 */
[----:B------:R1:W4:Y:S01]  /*ce10*/  LDL.S16 R167, [R1+0xc] ;  /* 0x00000c0001a77983 */ /* 0x0003220000100600 */
[----:B------:R-:W-:Y:S02]  /*ce20*/  ISETP.LE.U32.AND P4, PT, R158, UR5, PT ;  /* 0x000000059e007c0c */ /* 0x000fe4000bf83070 */
[----:B------:R-:W-:Y:S01]  /*ce30*/  LOP3.LUT R158, R208, 0xff, RZ, 0xc0, !PT ;  /* 0x000000ffd09e7812 */ /* 0x000fe200078ec0ff */
[----:B------:R2:W-:Y:S04]  /*ce40*/  STG.E.U16 desc[UR30][R210.64+0x42], R2 ;  /* 0x00004202d2007986 */ /* 0x0005e8000c10151e */
[----:B-----5:R1:W5:Y:S01]  /*ce50*/  LDL.S16 R168, [R1+0x10] ;  /* 0x0000100001a87983 */ /* 0x0203620000100600 */
[----:B--2---:R-:W-:Y:S04]  /*ce60*/  PRMT R2, R133, 0x5410, R135 ;  /* 0x0000541085027816 */ /* 0x004fe80000000087 */
[----:B------:R-:W-:Y:S01]  /*ce70*/  LOP3.LUT R141, R141, R2, RZ, 0xc0, !PT ;  /* 0x000000028d8d7212 */ /* 0x000fe200078ec0ff */
[----:B------:R-:W-:Y:S01]  /*ce80*/  FADD.FTZ R2, R166, R164 ;  /* 0x000000a4a6027221 */ /* 0x000fe20000010000 */
[C---:B------:R-:W-:Y:S03]  /*ce90*/  F2FP.F16.F32.PACK_AB R166, R165.reuse, R166 ;  /* 0x000000a6a5a6723e */ /* 0x040fe600000000ff */
[----:B------:R-:W-:Y:S01]  /*cea0*/  FADD.FTZ R215, R165, R2 ;  /* 0x00000002a5d77221 */ /* 0x000fe20000010000 */
[----:B------:R-:W-:Y:S04]  /*ceb0*/  PRMT R2, R0, 0x5410, R156 ;  /* 0x0000541000027816 */ /* 0x000fe8000000009c */
[----:B------:R-:W-:Y:S01]  /*cec0*/  LOP3.LUT R142, R142, R2, RZ, 0xc0, !PT ;  /* 0x000000028e8e7212 */ /* 0x000fe200078ec0ff */
[----:B------:R-:W-:Y:S01]  /*ced0*/  FADD.FTZ R2, R176, R163 ;  /* 0x000000a3b0027221 */ /* 0x000fe20000010000 */
[C---:B------:R-:W-:Y:S03]  /*cee0*/  F2FP.F16.F32.PACK_AB R176, R159.reuse, R176 ;  /* 0x000000b09fb0723e */ /* 0x040fe600000000ff */
[----:B------:R-:W-:Y:S01]  /*cef0*/  FADD.FTZ R214, R159, R2 ;  /* 0x000000029fd67221 */ /* 0x000fe20000010000 */
[----:B------:R-:W-:Y:S01]  /*cf00*/  PRMT R2, R157, 0x5410, R185 ;  /* 0x000054109d027816 */ /* 0x000fe200000000b9 */
[----:B------:R-:W2:Y:S02]  /*cf10*/  MUFU.EX2 R159, R238 ;  /* 0x000000ee009f7308 */ /* 0x000ea40000000800 */
[----:B------:R-:W-:Y:S01]  /*cf20*/  FADD.FTZ R214, R177, R214 ;  /* 0x000000d6b1d67221 */ /* 0x000fe20000010000 */
[----:B------:R-:W-:Y:S02]  /*cf30*/  LOP3.LUT R143, R143, R2, RZ, 0xc0, !PT ;  /* 0x000000028f8f7212 */ /* 0x000fe400078ec0ff */
[C---:B------:R-:W-:Y:S01]  /*cf40*/  F2FP.F16.F32.PACK_AB R177, R186.reuse, R177 ;  /* 0x000000b1bab1723e */ /* 0x040fe200000000ff */
[----:B------:R-:W-:Y:S04]  /*cf50*/  FADD.FTZ R237, R186, R214 ;  /* 0x000000d6baed7221 */ /* 0x000fe80000010000 */
[C---:B---3--:R-:W-:Y:S06]  /*cf60*/  HMMA.16816.F32 R4, R140.reuse, R144, R4 ;  /* 0x000000908c04723c */ /* 0x048fec0000001804 */
[C---:B------:R-:W-:Y:S01]  /*cf70*/  HMMA.16816.F32 R8, R140.reuse, R146, R8 ;  /* 0x000000928c08723c */ /* 0x040fe20000001808 */
[----:B------:R-:W3:Y:S04]  /*cf80*/  LDSM.16.MT88.4 R144, [R179+0x1b000] ;  /* 0x01b00000b390783b */ /* 0x000ee80000004200 */
[----:B--2---:R-:W-:Y:S01]  /*cf90*/  FADD.FTZ R215, R159, R215 ;  /* 0x000000d79fd77221 */ /* 0x004fe20000010000 */
[C---:B----4-:R-:W-:Y:S05]  /*cfa0*/  HMMA.16816.F32 R12, R140.reuse, R152, R12 ;  /* 0x000000988c0c723c */ /* 0x050fea000000180c */
[----:B------:R-:W-:Y:S01]  /*cfb0*/  FADD.FTZ R236, R216, R215 ;  /* 0x000000d7d8ec7221 */ /* 0x000fe20000010000 */
        /* <DEDUP_REMOVED lines=30> */
[C---:B------:R-:W-:Y:S05]  /*d1a0*/  HMMA.16816.F32 R96, R140.reuse, R150, R96 ;  /* 0x000000968c60723c */ /* 0x040fea0000001860 */
[----:B------:R-:W-:Y:S01]  /*d1b0*/  SHF.R.U32.HI R149, RZ, 0x18, R208 ;  /* 0x00000018ff957819 */ /* 0x000fe200000116d0 */
[C---:B---3--:R-:W-:Y:S06]  /*d1c0*/  HMMA.16816.F32 R100, R140.reuse, R144, R100 ;  /* 0x000000908c64723c */ /* 0x048fec0000001864 */
[C---:B------:R-:W-:Y:S06]  /*d1d0*/  HMMA.16816.F32 R104, R140.reuse, R146, R104 ;  /* 0x000000928c68723c */ /* 0x040fec0000001868 */
[C---:B--2---:R-:W-:Y:S06]  /*d1e0*/  HMMA.16816.F32 R108, R140.reuse, R152, R108 ;  /* 0x000000988c6c723c */ /* 0x044fec000000186c */
[C---:B------:R-:W-:Y:S01]  /*d1f0*/  HMMA.16816.F32 R112, R140.reuse, R154, R112 ;  /* 0x0000009a8c70723c */ /* 0x040fe20000001870 */
[----:B------:R-:W-:Y:S05]  /*d200*/  LDSM.16.MT88.4 R152, [R180+0x19800] ;  /* 0x01980000b498783b */ /* 0x000fea0000004200 */
[C---:B----4-:R-:W-:Y:S06]  /*d210*/  HMMA.16816.F32 R116, R140.reuse, R136, R116 ;  /* 0x000000888c74723c */ /* 0x050fec0000001874 */
[C---:B------:R-:W-:Y:S05]  /*d220*/  HMMA.16816.F32 R120, R140.reuse, R138, R120 ;  /* 0x0000008a8c78723c */ /* 0x040fea0000001878 */
[----:B------:R-:W-:Y:S02]  /*d230*/  @!P5 HADD2 R170, -R133.H0_H0, -RZ.H0_H0 ;  /* 0xa00000ff85aad230 */ /* 0x000fe40000000900 */
[----:B------:R-:W-:Y:S03]  /*d240*/  @!P0 HADD2 R167, -R0.H0_H0, -RZ.H0_H0 ;  /* 0xa00000ff00a78230 */ /* 0x000fe60000000900 */
[----:B------:R-:W-:Y:S01]  /*d250*/  @!P5 STL.S16 [R1+0x14], R170 ;  /* 0x000014aa0100d387 */ /* 0x000fe20000100600 */
[----:B------:R-:W-:Y:S04]  /*d260*/  PRMT R162, R170, 0x7610, R162 ;  /* 0x00007610aaa27816 */ /* 0x000fe800000000a2 */
[----:B------:R-:W-:Y:S05]  /*d270*/  @!P5 PRMT R133, R162, 0x5410, RZ ;  /* 0x00005410a285d816 */ /* 0x000fea00000000ff */
[----:B------:R1:W-:Y:S01]  /*d280*/  STG.E.U16 desc[UR30][R212.64+0x40], R133 ;  /* 0x00004085d4007986 */ /* 0x0003e2000c10151e */
[----:B-----5:R-:W-:Y:S05]  /*d290*/  @!P3 HADD2 R168, -R135.H0_H0, -RZ.H0_H0 ;  /* 0xa00000ff87a8b230 */ /* 0x020fea0000000900 */
[----:B------:R-:W-:Y:S01]  /*d2a0*/  @!P3 STL.S16 [R1+0x10], R168 ;  /* 0x000010a80100b387 */ /* 0x000fe20000100600 */
[----:B------:R-:W-:Y:S03]  /*d2b0*/  PRMT R2, R168, 0x7610, R2 ;  /* 0x00007610a8027816 */ /* 0x000fe60000000002 */
[----:B------:R-:W-:Y:S01]  /*d2c0*/  @!P0 STL.S16 [R1+0xc], R167 ;  /* 0x00000ca701008387 */ /* 0x000fe20000100600 */
[----:B------:R-:W-:Y:S02]  /*d2d0*/  @!P3 PRMT R135, R2, 0x5410, RZ ;  /* 0x000054100287b816 */ /* 0x000fe400000000ff */
[----:B------:R-:W-:Y:S01]  /*d2e0*/  LOP3.LUT R2, R209, UR14, R160, 0x96, !PT ;  /* 0x0000000ed1027c12 */ /* 0x000fe2000f8e96a0 */
[----:B------:R2:W3:Y:S03]  /*d2f0*/  LDL.S16 R162, [R1+0x8] ;  /* 0x0000080001a27983 */ /* 0x0004e60000100600 */
[----:B------:R-:W-:Y:S01]  /*d300*/  SHF.R.U32.HI R144, RZ, 0x10, R2 ;  /* 0x00000010ff907819 */ /* 0x000fe20000011602 */
[----:B------:R2:W4:Y:S01]  /*d310*/  LDL.S16 R164, [R1+0x40] ;  /* 0x0000400001a47983 */ /* 0x0005220000100600 */
[----:B-1----:R-:W-:Y:S03]  /*d320*/  PRMT R133, R167, 0x7610, R133 ;  /* 0x00007610a7857816 */ /* 0x002fe60000000085 */
[----:B------:R1:W-:Y:S01]  /*d330*/  STG.E.U16 desc[UR30][R212.64+0x42], R135 ;  /* 0x00004287d4007986 */ /* 0x0003e2000c10151e */
[----:B------:R-:W-:Y:S05]  /*d340*/  @!P0 PRMT R0, R133, 0x5410, RZ ;  /* 0x0000541085008816 */ /* 0x000fea00000000ff */
[----:B------:R5:W-:Y:S01]  /*d350*/  STG.E.U16 desc[UR30][R210.64+0x50], R0 ;  /* 0x00005000d2007986 */ /* 0x000be2000c10151e */
[----:B-1----:R-:W-:Y:S04]  /*d360*/  LOP3.LUT R135, R208, 0xffff, RZ, 0xc0, !PT ;  /* 0x0000ffffd0877812 */ /* 0x002fe800078ec0ff */
[----:B------:R-:W-:Y:S02]  /*d370*/  SHF.R.U32.HI R135, RZ, 0x8, R135 ;  /* 0x00000008ff877819 */ /* 0x000fe40000011687 */
[----:B-----5:R-:W-:Y:S02]  /*d380*/  LOP3.LUT R0, R2, 0xff, RZ, 0xc0, !PT ;  /* 0x000000ff02007812 */ /* 0x020fe400078ec0ff */
[----:B------:R-:W-:Y:S02]  /*d390*/  PRMT R158, R158, 0x5410, R135 ;  /* 0x000054109e9e7816 */ /* 0x000fe40000000087 */
[----:B------:R-:W-:Y:S02]  /*d3a0*/  ISETP.LE.U32.AND P5, PT, R0, UR5, PT ;  /* 0x0000000500007c0c */ /* 0x000fe4000bfa3070 */
[----:B------:R-:W-:Y:S02]  /*d3b0*/  LOP3.LUT R0, R2, 0xffff, RZ, 0xc0, !PT ;  /* 0x0000ffff02007812 */ /* 0x000fe400078ec0ff */
[--C-:B------:R-:W-:Y:S02]  /*d3c0*/  HSET2.LE.AND R170, R158, R169.reuse, PT ;  /* 0x000000a99eaa7233 */ /* 0x100fe40003803000 */
[----:B------:R-:W-:Y:S04]  /*d3d0*/  SHF.R.U32.HI R0, RZ, 0x8, R0 ;  /* 0x00000008ff007819 */ /* 0x000fe80000011600 */
[----:B------:R-:W-:Y:S02]  /*d3e0*/  LOP3.LUT R133, R0, 0xffff, RZ, 0xc0, !PT ;  /* 0x0000ffff00857812 */ /* 0x000fe400078ec0ff */
[----:B------:R-:W-:Y:S02]  /*d3f0*/  LOP3.LUT R0, R209, UR14, R160, 0x96, !PT ;  /* 0x0000000ed1007c12 */ /* 0x000fe4000f8e96a0 */
[----:B------:R-:W-:Y:S02]  /*d400*/  ISETP.LE.U32.AND P3, PT, R133, UR5, PT ;  /* 0x0000000585007c0c */ /* 0x000fe4000bf63070 */
[----:B------:R-:W-:Y:S02]  /*d410*/  SHF.R.U32.HI R133, RZ, 0x10, R208 ;  /* 0x00000010ff857819 */ /* 0x000fe400000116d0 */
[----:B------:R-:W-:Y:S02]  /*d420*/  LOP3.LUT R145, R0, 0xff, RZ, 0xc0, !PT ;  /* 0x000000ff00917812 */ /* 0x000fe400078ec0ff */
[----:B------:R-:W-:Y:S02]  /*d430*/  LOP3.LUT R148, R133, 0xff, RZ, 0xc0, !PT ;  /* 0x000000ff85947812 */ /* 0x000fe400078ec0ff */
[----:B------:R-:W-:Y:S02]  /*d440*/  SHF.R.U32.HI R133, RZ, 0x18, R2 ;  /* 0x00000018ff857819 */ /* 0x000fe40000011602 */
[----:B------:R-:W-:Y:S02]  /*d450*/  PRMT R171, R148, 0x5410, R149 ;  /* 0x0000541094ab7816 */ /* 0x000fe40000000095 */
[----:B------:R-:W1:Y:S01]  /*d460*/  LDSM.16.MT88.4 R148, [R181+0x1f000] ;  /* 0x01f00000b594783b */ /* 0x000e620000004200 */
[----:B------:R-:W-:Y:S02]  /*d470*/  ISETP.LE.U32.AND P0, PT, R133, UR5, PT ;  /* 0x0000000585007c0c */ /* 0x000fe4000bf03070 */
[----:B------:R-:W-:Y:S02]  /*d480*/  LOP3.LUT R2, R0, 0xffff, RZ, 0xc0, !PT ;  /* 0x0000ffff00027812 */ /* 0x000fe400078ec0ff */
[----:B------:R-:W-:Y:S02]  /*d490*/  SHF.R.U32.HI R133, RZ, 0x10, R0 ;  /* 0x00000010ff857819 */ /* 0x000fe40000011600 */
[----:B------:R-:W-:Y:S02]  /*d4a0*/  SHF.R.U32.HI R2, RZ, 0x8, R2 ;  /* 0x00000008ff027819 */ /* 0x000fe40000011602 */
[----:B------:R-:W-:Y:S02]  /*d4b0*/  SHF.R.U32.HI R135, RZ, 0x18, R0 ;  /* 0x00000018ff877819 */ /* 0x000fe40000011600 */
[----:B------:R-:W-:Y:S02]  /*d4c0*/  LOP3.LUT R133, R133, 0xff, RZ, 0xc0, !PT ;  /* 0x000000ff85857812 */ /* 0x000fe400078ec0ff */
[----:B------:R-:W-:Y:S02]  /*d4d0*/  LOP3.LUT R0, R144, 0xff, RZ, 0xc0, !PT ;  /* 0x000000ff90007812 */ /* 0x000fe400078ec0ff */
[----:B------:R-:W-:Y:S02]  /*d4e0*/  PRMT R2, R145, 0x5410, R2 ;  /* 0x0000541091027816 */ /* 0x000fe40000000002 */
[----:B------:R-:W-:Y:S01]  /*d4f0*/  LDSM.16.MT88.4 R144, [R182+0x19800] ;  /* 0x01980000b690783b */ /* 0x000fe20000004200 */
[--C-:B------:R-:W-:Y:S02]  /*d500*/  PRMT R133, R133, 0x5410, R135.reuse ;  /* 0x0000541085857816 */ /* 0x100fe40000000087 */
[----:B------:R-:W-:Y:S02]  /*d510*/  PRMT R135, R176, 0x7632, R135 ;  /* 0x00007632b0877816 */ /* 0x000fe40000000087 */
[--C-:B------:R-:W-:Y:S02]  /*d520*/  HSET2.LE.AND R168, R2, R169.reuse, PT ;  /* 0x000000a902a87233 */ /* 0x100fe40003803000 */
[C---:B------:R-:W-:Y:S01]  /*d530*/  PRMT R2, R166.reuse, 0x7632, R2 ;  /* 0x00007632a6027816 */ /* 0x040fe20000000002 */
[----:B------:R-:W-:Y:S01]  /*d540*/  @!P0 HADD2 R249, -R135.H0_H0, -RZ.H0_H0 ;  /* 0xa00000ff87f98230 */ /* 0x000fe20000000900 */
[--C-:B------:R-:W-:Y:S02]  /*d550*/  HSET2.LE.AND R171, R171, R169.reuse, PT ;  /* 0x000000a9abab7233 */ /* 0x100fe40003803000 */
[----:B------:R-:W-:Y:S01]  /*d560*/  HSET2.LE.AND R169, R133, R169, PT ;  /* 0x000000a985a97233 */ /* 0x000fe20003803000 */
[----:B------:R-:W-:Y:S01]  /*d570*/  @!P3 HADD2 R252, -R2.H0_H0, -RZ.H0_H0 ;  /* 0xa00000ff02fcb230 */ /* 0x000fe20000000900 */
[----:B------:R-:W-:Y:S02]  /*d580*/  PRMT R133, R166, 0x7610, R133 ;  /* 0x00007610a6857816 */ /* 0x000fe40000000085 */
[----:B------:R-:W-:Y:S01]  /*d590*/  LOP3.LUT R171, R171, R177, RZ, 0xc0, !PT ;  /* 0x000000b1abab7212 */ /* 0x000fe200078ec0ff */
[C---:B-1----:R-:W-:Y:S06]  /*d5a0*/  HMMA.16816.F32 R124, R140.reuse, R148, R124 ;  /* 0x000000948c7c723c */ /* 0x042fec000000187c */
[----:B------:R-:W-:Y:S05]  /*d5b0*/  HMMA.16816.F32 R128, R140, R150, R128 ;  /* 0x000000968c80723c */ /* 0x000fea0000001880 */
[----:B------:R-:W-:Y:S02]  /*d5c0*/  PRMT R148, R176, 0x5410, R135 ;  /* 0x00005410b0947816 */ /* 0x000fe40000000087 */
[----:B------:R-:W-:Y:S04]  /*d5d0*/  @!P0 PRMT R135, R249, 0x5410, RZ ;  /* 0x00005410f9878816 */ /* 0x000fe800000000ff */
[----:B------:R-:W-:Y:S01]  /*d5e0*/  LOP3.LUT R169, R169, R148, RZ, 0xc0, !PT ;  /* 0x00000094a9a97212 */ /* 0x000fe200078ec0ff */
[----:B---3--:R-:W-:Y:S02]  /*d5f0*/  @!P6 HADD2 R162, -R156.H0_H0, -RZ.H0_H0 ;  /* 0xa00000ff9ca2e230 */ /* 0x008fe40000000900 */
[----:B----4-:R-:W-:Y:S03]  /*d600*/  @!P2 HADD2 R164, -R157.H0_H0, -RZ.H0_H0 ;  /* 0xa00000ff9da4a230 */ /* 0x010fe60000000900 */
[----:B------:R-:W-:Y:S01]  /*d610*/  @!P6 STL.S16 [R1+0x8], R162 ;  /* 0x000008a20100e387 */ /* 0x000fe20000100600 */
[----:B------:R-:W-:Y:S03]  /*d620*/  PRMT R160, R162, 0x7610, R160 ;  /* 0x00007610a2a07816 */ /* 0x000fe600000000a0 */
[----:B------:R-:W-:Y:S01]  /*d630*/  @!P2 STL.S16 [R1+0x40], R164 ;  /* 0x000040a40100a387 */ /* 0x000fe20000100600 */
[----:B------:R-:W-:Y:S02]  /*d640*/  @!P6 PRMT R156, R160, 0x5410, RZ ;  /* 0x00005410a09ce816 */ /* 0x000fe400000000ff */
[----:B------:R-:W-:Y:S01]  /*d650*/  PRMT R136, R164, 0x7610, R136 ;  /* 0x00007610a4887816 */ /* 0x000fe20000000088 */
[----:B------:R2:W3:Y:S01]  /*d660*/  LDL.S16 R218, [R1+0x4] ;  /* 0x0000040001da7983 */ /* 0x0004e20000100600 */
[----:B------:R-:W-:Y:S02]  /*d670*/  ISETP.LE.U32.AND P6, PT, R0, UR5, PT ;  /* 0x0000000500007c0c */ /* 0x000fe4000bfc3070 */
[----:B------:R-:W-:Y:S01]  /*d680*/  @!P2 PRMT R157, R136, 0x5410, RZ ;  /* 0x00005410889da816 */ /* 0x000fe200000000ff */
[----:B------:R2:W4:Y:S01]  /*d690*/  LDL.S16 R217, [R1] ;  /* 0x0000000001d97983 */ /* 0x0005220000100600 */
[----:B------:R-:W-:Y:S02]  /*d6a0*/  F2FP.F16.F32.PACK_AB R0, R216, R159 ;  /* 0x0000009fd800723e */ /* 0x000fe400000000ff */
[----:B------:R-:W-:Y:S01]  /*d6b0*/  PRMT R136, R133, 0x5410, R2 ;  /* 0x0000541085887816 */ /* 0x000fe20000000002 */
[----:B------:R-:W1:Y:S01]  /*d6c0*/  LDSM.16.MT88.4 R160, [R179+0x19800] ;  /* 0x01980000b3a0783b */ /* 0x000e620000004200 */
[----:B------:R-:W-:Y:S02]  /*d6d0*/  PRMT R134, R0, 0x7632, R134 ;  /* 0x0000763200867816 */ /* 0x000fe40000000086 */
[----:B------:R-:W-:Y:S02]  /*d6e0*/  LOP3.LUT R168, R168, R136, RZ, 0xc0, !PT ;  /* 0x00000088a8a87212 */ /* 0x000fe400078ec0ff */
[----:B------:R-:W-:Y:S01]  /*d6f0*/  PRMT R148, R0, 0x5410, R134 ;  /* 0x0000541000947816 */ /* 0x000fe20000000086 */
[----:B------:R-:W-:Y:S01]  /*d700*/  @!P6 HADD2 R250, -R176.H0_H0, -RZ.H0_H0 ;  /* 0xa00000ffb0fae230 */ /* 0x000fe20000000900 */
[----:B------:R-:W-:Y:S01]  /*d710*/  @!P3 PRMT R2, R252, 0x5410, RZ ;  /* 0x00005410fc02b816 */ /* 0x000fe200000000ff */
[----:B------:R-:W-:Y:S01]  /*d720*/  STG.E.U16 desc[UR30][R210.64+0x52], R156 ;  /* 0x0000529cd2007986 */ /* 0x000fe2000c10151e */
[----:B------:R-:W-:Y:S02]  /*d730*/  LOP3.LUT R170, R170, R148, RZ, 0xc0, !PT ;  /* 0x00000094aaaa7212 */ /* 0x000fe400078ec0ff */
[----:B------:R-:W-:Y:S01]  /*d740*/  @!P6 PRMT R176, R250, 0x5410, RZ ;  /* 0x00005410fab0e816 */ /* 0x000fe200000000ff */
[----:B------:R5:W-:Y:S04]  /*d750*/  STG.E.U16 desc[UR30][R212.64+0x50], R157 ;  /* 0x0000509dd4007986 */ /* 0x000be8000c10151e */
[----:B------:R-:W2:Y:S01]  /*d760*/  LDSM.16.MT88.4 R136, [R181+0x19800] ;  /* 0x01980000b588783b */ /* 0x000ea20000004200 */
[C---:B-1----:R-:W-:Y:S07]  /*d770*/  HMMA.16816.F32 R164, R168.reuse, R160, R4 ;  /* 0x000000a0a8a4723c */ /* 0x042fee0000001804 */
[----:B------:R-:W1:Y:S01]  /*d780*/  LDSM.16.MT88.4 R4, [R180+0x1b800] ;  /* 0x01b80000b404783b */ /* 0x000e620000004200 */
[C---:B------:R-:W-:Y:S07]  /*d790*/  HMMA.16816.F32 R160, R168.reuse, R162, R8 ;  /* 0x000000a2a8a0723c */ /* 0x040fee0000001808 */
[----:B------:R-:W1:Y:S01]  /*d7a0*/  LDSM.16.MT88.4 R8, [R182+0x1b800] ;  /* 0x01b80000b608783b */ /* 0x000e620000004200 */
[C---:B-----5:R-:W-:Y:S07]  /*d7b0*/  HMMA.16816.F32 R156, R168.reuse, R152, R12 ;  /* 0x00000098a89c723c */ /* 0x060fee000000180c */
[----:B------:R-:W5:Y:S01]  /*d7c0*/  LDSM.16.MT88.4 R12, [R181+0x1b800] ;  /* 0x01b80000b50c783b */ /* 0x000f620000004200 */
        /* <DEDUP_REMOVED lines=19> */
[C---:B------:R-:W-:Y:S06]  /*d900*/  HMMA.16816.F32 R68, R168.reuse, R16, R68 ;  /* 0x00000010a844723c */ /* 0x040fec0000001844 */
[C---:B------:R-:W-:Y:S01]  /*d910*/  HMMA.16816.F32 R72, R168.reuse, R18, R72 ;  /* 0x00000012a848723c */ /* 0x040fe20000001848 */
[----:B------:R-:W5:Y:S05]  /*d920*/  LDSM.16.MT88.4 R16, [R182+0x1f800] ;  /* 0x01f80000b610783b */ /* 0x000f6a0000004200 */
[C---:B------:R-:W-:Y:S06]  /*d930*/  HMMA.16816.F32 R76, R168.reuse, R20, R76 ;  /* 0x00000014a84c723c */ /* 0x040fec000000184c */
[C---:B------:R-:W-:Y:S05]  /*d940*/  HMMA.16816.F32 R80, R168.reuse, R22, R80 ;  /* 0x00000016a850723c */ /* 0x040fea0000001850 */
[----:B------:R-:W-:Y:S01]  /*d950*/  LOP3.LUT R21, R208, 0xffff, RZ, 0xc0, !PT ;  /* 0x0000ffffd0157812 */ /* 0x000fe200078ec0ff */
[C---:B--2---:R-:W-:Y:S05]  /*d960*/  HMMA.16816.F32 R84, R168.reuse, R24, R84 ;  /* 0x00000018a854723c */ /* 0x044fea0000001854 */
[--C-:B------:R-:W-:Y:S01]  /*d970*/  SHF.R.U32.HI R22, RZ, 0x18, R208.reuse ;  /* 0x00000018ff167819 */ /* 0x100fe200000116d0 */
[C---:B------:R-:W-:Y:S03]  /*d980*/  HMMA.16816.F32 R88, R168.reuse, R26, R88 ;  /* 0x0000001aa858723c */ /* 0x040fe60000001858 */
[----:B------:R-:W-:Y:S02]  /*d990*/  ISETP.LE.U32.AND P2, PT, R22, UR5, PT ;  /* 0x0000000516007c0c */ /* 0x000fe4000bf43070 */
[----:B------:R-:W-:Y:S01]  /*d9a0*/  SHF.R.U32.HI R20, RZ, 0x10, R208 ;  /* 0x00000010ff147819 */ /* 0x000fe200000116d0 */
[C---:B-1----:R-:W-:Y:S05]  /*d9b0*/  HMMA.16816.F32 R92, R168.reuse, R4, R92 ;  /* 0x00000004a85c723c */ /* 0x042fea000000185c */
[----:B------:R-:W-:Y:S01]  /*d9c0*/  LOP3.LUT R208, R208, 0xff, RZ, 0xc0, !PT ;  /* 0x000000ffd0d07812 */ /* 0x000fe200078ec0ff */
[C---:B------:R-:W-:Y:S01]  /*d9d0*/  HMMA.16816.F32 R96, R168.reuse, R6, R96 ;  /* 0x00000006a860723c */ /* 0x040fe20000001860 */
[----:B------:R-:W1:Y:S04]  /*d9e0*/  LDSM.16.MT88.4 R4, [R181+0x1f800] ;  /* 0x01f80000b504783b */ /* 0x000e680000004200 */
[----:B------:R-:W-:Y:S01]  /*d9f0*/  @!P2 HADD2 R248, -R177.H1_H1, -RZ.H0_H0 ;  /* 0xa00000ffb1f8a230 */ /* 0x000fe20000000d00 */
[C---:B------:R-:W-:Y:S05]  /*da00*/  HMMA.16816.F32 R100, R168.reuse, R8, R100 ;  /* 0x00000008a864723c */ /* 0x040fea0000001864 */
[----:B------:R-:W-:Y:S01]  /*da10*/  LOP3.LUT R20, R20, 0xff, RZ, 0xc0, !PT ;  /* 0x000000ff14147812 */ /* 0x000fe200078ec0ff */
[C---:B------:R-:W-:Y:S05]  /*da20*/  HMMA.16816.F32 R104, R168.reuse, R10, R104 ;  /* 0x0000000aa868723c */ /* 0x040fea0000001868 */
[----:B------:R-:W-:Y:S01]  /*da30*/  SHF.R.U32.HI R8, RZ, 0x8, R21 ;  /* 0x00000008ff087819 */ /* 0x000fe20000011615 */
[C---:B-----5:R-:W-:Y:S05]  /*da40*/  HMMA.16816.F32 R108, R168.reuse, R12, R108 ;  /* 0x0000000ca86c723c */ /* 0x060fea000000186c */
[----:B------:R-:W-:Y:S01]  /*da50*/  LOP3.LUT R8, R8, 0xffff, RZ, 0xc0, !PT ;  /* 0x0000ffff08087812 */ /* 0x000fe200078ec0ff */
[C---:B------:R-:W-:Y:S03]  /*da60*/  HMMA.16816.F32 R112, R168.reuse, R14, R112 ;  /* 0x0000000ea870723c */ /* 0x040fe60000001870 */
[----:B------:R-:W-:Y:S02]  /*da70*/  ISETP.LE.U32.AND P3, PT, R8, UR5, PT ;  /* 0x0000000508007c0c */ /* 0x000fe4000bf63070 */
[----:B------:R-:W-:Y:S01]  /*da80*/  @P2 PRMT R8, R177, 0x7632, R8 ;  /* 0x00007632b1082816 */ /* 0x000fe20000000008 */
[C---:B------:R-:W-:Y:S05]  /*da90*/  HMMA.16816.F32 R116, R168.reuse, R16, R116 ;  /* 0x00000010a874723c */ /* 0x040fea0000001874 */
[----:B------:R-:W-:Y:S01]  /*daa0*/  @!P2 PRMT R8, R248, 0x5410, RZ ;  /* 0x00005410f808a816 */ /* 0x000fe200000000ff */
[C---:B------:R-:W-:Y:S01]  /*dab0*/  HMMA.16816.F32 R120, R168.reuse, R18, R120 ;  /* 0x00000012a878723c */ /* 0x040fe20000001878 */
[----:B------:R-:W-:Y:S04]  /*dac0*/  ISETP.LT.AND P2, PT, RZ, UR9, PT ;  /* 0x00000009ff007c0c */ /* 0x000fe8000bf41270 */
[----:B------:R-:W-:Y:S01]  /*dad0*/  @!P3 HADD2 R246, -R134.H0_H0, -RZ.H0_H0 ;  /* 0xa00000ff86f6b230 */ /* 0x000fe20000000900 */
[C---:B-1----:R-:W-:Y:S05]  /*dae0*/  HMMA.16816.F32 R124, R168.reuse, R4, R124 ;  /* 0x00000004a87c723c */ /* 0x042fea000000187c */
[----:B------:R-:W-:Y:S01]  /*daf0*/  @!P3 PRMT R134, R246, 0x5410, RZ ;  /* 0x00005410f686b816 */ /* 0x000fe200000000ff */
[----:B------:R-:W-:Y:S05]  /*db00*/  HMMA.16816.F32 R128, R168, R6, R128 ;  /* 0x00000006a880723c */ /* 0x000fea0000001880 */
[----:B---3--:R-:W-:Y:S02]  /*db10*/  @!P4 HADD2 R218, -R185.H0_H0, -RZ.H0_H0 ;  /* 0xa00000ffb9dac230 */ /* 0x008fe40000000900 */
[----:B----4-:R-:W-:Y:S03]  /*db20*/  @!P5 HADD2 R217, -R133.H0_H0, -RZ.H0_H0 ;  /* 0xa00000ff85d9d230 */ /* 0x010fe60000000900 */
[----:B------:R-:W-:Y:S01]  /*db30*/  @!P4 STL.S16 [R1+0x4], R218 ;  /* 0x000004da0100c387 */ /* 0x000fe20000100600 */
[----:B------:R-:W-:Y:S03]  /*db40*/  PRMT R23, R218, 0x7610, R23 ;  /* 0x00007610da177816 */ /* 0x000fe60000000017 */
[----:B------:R-:W-:Y:S01]  /*db50*/  @!P5 STL.S16 [R1], R217 ;  /* 0x000000d90100d387 */ /* 0x000fe20000100600 */
[----:B------:R-:W-:Y:S02]  /*db60*/  PRMT R9, R217, 0x7610, R9 ;  /* 0x00007610d9097816 */ /* 0x000fe40000000009 */
[----:B------:R-:W-:Y:S02]  /*db70*/  @!P4 PRMT R185, R23, 0x5410, RZ ;  /* 0x0000541017b9c816 */ /* 0x000fe400000000ff */
[----:B------:R-:W-:Y:S02]  /*db80*/  @!P5 PRMT R133, R9, 0x5410, RZ ;  /* 0x000054100985d816 */ /* 0x000fe400000000ff */
[----:B------:R-:W-:Y:S01]  /*db90*/  ISETP.LE.U32.AND P5, PT, R208, UR5, PT ;  /* 0x00000005d0007c0c */ /* 0x000fe2000bfa3070 */
[----:B------:R-:W-:Y:S01]  /*dba0*/  STG.E.U16 desc[UR30][R212.64+0x52], R185 ;  /* 0x000052b9d4007986 */ /* 0x000fe2000c10151e */
[----:B------:R-:W-:Y:S03]  /*dbb0*/  ISETP.LE.U32.AND P4, PT, R20, UR5, PT ;  /* 0x0000000514007c0c */ /* 0x000fe6000bf83070 */
[----:B------:R1:W-:Y:S04]  /*dbc0*/  STG.E.U16 desc[UR30][R210.64+0x60], R133 ;  /* 0x00006085d2007986 */ /* 0x0003e8000c10151e */
[----:B------:R-:W-:Y:S04]  /*dbd0*/  STG.E.U16 desc[UR30][R210.64+0x62], R2 ;  /* 0x00006202d2007986 */ /* 0x000fe8000c10151e */
[----:B------:R-:W-:Y:S01]  /*dbe0*/  STG.E.U16 desc[UR30][R212.64+0x60], R176 ;  /* 0x000060b0d4007986 */ /* 0x000fe2000c10151e */
[----:B------:R-:W-:Y:S02]  /*dbf0*/  @!P5 HADD2 R247, -R0.H0_H0, -RZ.H0_H0 ;  /* 0xa00000ff00f7d230 */ /* 0x000fe40000000900 */
[----:B------:R-:W-:Y:S01]  /*dc00*/  @!P4 HADD2 R251, -R177.H0_H0, -RZ.H0_H0 ;  /* 0xa00000ffb1fbc230 */ /* 0x000fe20000000900 */
[----:B------:R-:W-:Y:S02]  /*dc10*/  STG.E.U16 desc[UR30][R212.64+0x62], R135 ;  /* 0x00006287d4007986 */ /* 0x000fe4000c10151e */
[----:B------:R-:W-:Y:S02]  /*dc20*/  @!P5 PRMT R0, R247, 0x5410, RZ ;  /* 0x00005410f700d816 */ /* 0x000fe400000000ff */
[----:B------:R-:W-:Y:S01]  /*dc30*/  STG.E.U16 desc[UR30][R210.64+0x72], R134 ;  /* 0x00007286d2007986 */ /* 0x000fe2000c10151e */
[----:B------:R-:W-:Y:S03]  /*dc40*/  @!P4 PRMT R177, R251, 0x5410, RZ ;  /* 0x00005410fbb1c816 */ /* 0x000fe600000000ff */
[----:B------:R2:W-:Y:S04]  /*dc50*/  STG.E.U16 desc[UR30][R210.64+0x70], R0 ;  /* 0x00007000d2007986 */ /* 0x0005e8000c10151e */
[----:B------:R3:W-:Y:S01]  /*dc60*/  STG.E.U16 desc[UR30][R212.64+0x70], R177 ;  /* 0x000070b1d4007986 */ /* 0x0007e2000c10151e */
[----:B-1----:R-:W-:Y:S03]  /*dc70*/  IMAD.MOV.U32 R133, RZ, RZ, R3 ;  /* 0x000000ffff857224 */ /* 0x002fe600078e0003 */
[----:B------:R3:W-:Y:S01]  /*dc80*/  STG.E.U16 desc[UR30][R212.64+0x72], R8 ;  /* 0x00007208d4007986 */ /* 0x0007e2000c10151e */
[----:B--2---:R-:W-:Y:S01]  /*dc90*/  IADD3 R210, P0, R210, -0x80, RZ ;  /* 0xffffff80d2d27810 */ /* 0x004fe20007f1e0ff */
[----:B------:R-:W-:Y:S03]  /*dca0*/  IMAD.MOV.U32 R0, RZ, RZ, R132 ;  /* 0x000000ffff007224 */ /* 0x000fe600078e0084 */
[----:B------:R-:W-:Y:S01]  /*dcb0*/  IADD3.X R211, R211, -0x1, RZ, P0, !PT ;  /* 0xffffffffd3d37810 */ /* 0x000fe200007fe4ff */
[----:B------:R-:W-:Y:S08]  /*dcc0*/  @P2 BRA `(.L_x_1798) ;  /* 0xffffffac00ec2947 */ /* 0x000ff0000383ffff */
.L_x_1797:
        /* <DEDUP_REMOVED lines=28> */
[----:B------:R-:W-:Y:S02]  /*de90*/  LEA R168, R7, R6, 0x9 ;  /* 0x0000000607a87211 */ /* 0x000fe400078e48ff */
[----:B------:R-:W-:-:S03]  /*dea0*/  R2P PR, R22, 0x6 ;  /* 0x0000000616007804 */ /* 0x000fc60000000000 */
[----:B------:R-:W2:Y:S01]  /*deb0*/  @P0 MUFU.RCP R4, R237 ;  /* 0x000000ed00040308 */ /* 0x000ea20000001000 */
        /* <DEDUP_REMOVED lines=139> */
[----:B------:R-:W-:-:S02]  /*e770*/  F2FP.F16.F32.PACK_AB R6, R6, R164 ;  /* 0x000000a40606723e */ /* 0x000fc400000000ff */
[----:B------:R-:W-:Y:S02]  /*e780*/  F2FP.F16.F32.PACK_AB R45, R45, R4 ;  /* 0x000000042d2d723e */ /* 0x000fe400000000ff */
[----:B------:R-:W-:Y:S01]  /*e790*/  LEA R0, R0, UR4, 0x1 ;  /* 0x0000000400007c11 */ /* 0x000fe2000f8e08ff */
[----:B------:R-:W-:Y:S01]  /*e7a0*/  @UP0 ULDC.64 UR4, c[0x0][0x298] ;  /* 0x0000a60000040ab9 */ /* 0x000fe20000000a00 */
[----:B------:R-:W-:Y:S01]  /*e7b0*/  MOV R4, 0x20 ;  /* 0x0000002000047802 */ /* 0x000fe20000000f00 */
[----:B------:R-:W-:Y:S01]  /*e7c0*/  @UP0 UIMAD.WIDE.U32 UR8, UR16, UR4, URZ ;  /* 0x00000004100802a5 */ /* 0x000fe2000f8e003f */
[----:B------:R-:W-:Y:S01]  /*e7d0*/  F2FP.F16.F32.PACK_AB R5, R5, R166 ;  /* 0x000000a60505723e */ /* 0x000fe200000000ff */
[----:B------:R1:W-:Y:S01]  /*e7e0*/  STS [R0], R6 ;  /* 0x0000000600007388 */ /* 0x0003e20000000800 */
[----:B------:R-:W-:Y:S01]  /*e7f0*/  SEL R4, R4, 0xffffffe0, !P1 ;  /* 0xffffffe004047807 */ /* 0x000fe20004800000 */
[----:B------:R-:W-:Y:S01]  /*e800*/  @UP0 UIMAD UR7, UR16, UR5, UR9 ;  /* 0x00000005100702a4 */ /* 0x000fe2000f8e0209 */
[----:B------:R-:W-:Y:S01]  /*e810*/  IADD3 R2, R0, -0x10, RZ ;  /* 0xfffffff000027810 */ /* 0x000fe20007ffe0ff */
[----:B------:R2:W-:Y:S01]  /*e820*/  STS [R0+0x400], R5 ;  /* 0x0004000500007388 */ /* 0x0005e20000000800 */
[----:B------:R-:W-:-:S02]  /*e830*/  F2FP.F16.F32.PACK_AB R7, R7, R160 ;  /* 0x000000a00707723e */ /* 0x000fc400000000ff */
[----:B------:R-:W-:Y:S02]  /*e840*/  F2FP.F16.F32.PACK_AB R9, R9, R162 ;  /* 0x000000a20909723e */ /* 0x000fe400000000ff */
[----:B------:R-:W-:Y:S02]  /*e850*/  @P4 IADD3 R2, R0, 0x10, RZ ;  /* 0x0000001000024810 */ /* 0x000fe40007ffe0ff */
[----:B------:R-:W-:Y:S02]  /*e860*/  F2FP.F16.F32.PACK_AB R8, R8, R156 ;  /* 0x0000009c0808723e */ /* 0x000fe400000000ff */
[----:B------:R-:W-:Y:S01]  /*e870*/  F2FP.F16.F32.PACK_AB R11, R11, R158 ;  /* 0x0000009e0b0b723e */ /* 0x000fe200000000ff */
[----:B------:R3:W-:Y:S01]  /*e880*/  STS [R2], R7 ;  /* 0x0000000702007388 */ /* 0x0007e20000000800 */
[----:B------:R-:W-:Y:S02]  /*e890*/  F2FP.F16.F32.PACK_AB R10, R10, R152 ;  /* 0x000000980a0a723e */ /* 0x000fe400000000ff */
[----:B------:R-:W-:Y:S01]  /*e8a0*/  F2FP.F16.F32.PACK_AB R13, R13, R154 ;  /* 0x0000009a0d0d723e */ /* 0x000fe200000000ff */
[----:B------:R4:W-:Y:S01]  /*e8b0*/  STS [R2+0x400], R9 ;  /* 0x0004000902007388 */ /* 0x0009e20000000800 */
[----:B------:R-:W-:-:S02]  /*e8c0*/  F2FP.F16.F32.PACK_AB R12, R12, R148 ;  /* 0x000000940c0c723e */ /* 0x000fc400000000ff */
[----:B------:R-:W-:Y:S02]  /*e8d0*/  F2FP.F16.F32.PACK_AB R15, R15, R150 ;  /* 0x000000960f0f723e */ /* 0x000fe400000000ff */
[----:B------:R-:W-:Y:S02]  /*e8e0*/  F2FP.F16.F32.PACK_AB R14, R14, R144 ;  /* 0x000000900e0e723e */ /* 0x000fe400000000ff */
[----:B-1----:R-:W-:Y:S02]  /*e8f0*/  MOV R6, 0x40 ;  /* 0x0000004000067802 */ /* 0x002fe40000000f00 */
[----:B------:R-:W-:Y:S02]  /*e900*/  F2FP.F16.F32.PACK_AB R20, R20, R146 ;  /* 0x000000921414723e */ /* 0x000fe400000000ff */
[----:B--2---:R-:W-:Y:S02]  /*e910*/  IADD3 R5, R0, R4, RZ ;  /* 0x0000000400057210 */ /* 0x004fe40007ffe0ff */
[----:B------:R-:W-:-:S02]  /*e920*/  SEL R6, R6, 0xffffffc0, !P2 ;  /* 0xffffffc006067807 */ /* 0x000fc40005000000 */
[----:B------:R-:W-:Y:S01]  /*e930*/  IADD3 R4, R4, R2, RZ ;  /* 0x0000000204047210 */ /* 0x000fe20007ffe0ff */
[----:B------:R1:W-:Y:S01]  /*e940*/  STS [R5], R8 ;  /* 0x0000000805007388 */ /* 0x0003e20000000800 */
[----:B------:R-:W-:Y:S02]  /*e950*/  F2FP.F16.F32.PACK_AB R19, R19, R140 ;  /* 0x0000008c1313723e */ /* 0x000fe400000000ff */
[----:B------:R-:W-:Y:S01]  /*e960*/  F2FP.F16.F32.PACK_AB R18, R18, R142 ;  /* 0x0000008e1212723e */ /* 0x000fe200000000ff */
[----:B------:R-:W-:Y:S01]  /*e970*/  STS [R5+0x400], R11 ;  /* 0x0004000b05007388 */ /* 0x000fe20000000800 */
[----:B---3--:R-:W-:Y:S02]  /*e980*/  IADD3 R7, R5, R6, RZ ;  /* 0x0000000605077210 */ /* 0x008fe40007ffe0ff */
[----:B------:R-:W-:Y:S01]  /*e990*/  F2FP.F16.F32.PACK_AB R17, R17, R136 ;  /* 0x000000881111723e */ /* 0x000fe200000000ff */
[----:B------:R-:W-:Y:S01]  /*e9a0*/  STS [R4], R10 ;  /* 0x0000000a04007388 */ /* 0x000fe20000000800 */
[----:B----4-:R-:W-:-:S02]  /*e9b0*/  IADD3 R9, R0, R6, RZ ;  /* 0x0000000600097210 */ /* 0x010fc40007ffe0ff */
[----:B------:R-:W-:Y:S01]  /*e9c0*/  F2FP.F16.F32.PACK_AB R16, R16, R138 ;  /* 0x0000008a1010723e */ /* 0x000fe200000000ff */
[----:B------:R-:W-:Y:S01]  /*e9d0*/  STS [R4+0x400], R13 ;  /* 0x0004000d04007388 */ /* 0x000fe20000000800 */
[----:B------:R-:W-:Y:S02]  /*e9e0*/  PLOP3.LUT P1, PT, PT, PT, UP0, 0x80, 0x0 ;  /* 0x000000000000781c */ /* 0x000fe40003f2f008 */
[----:B------:R-:W-:Y:S01]  /*e9f0*/  F2FP.F16.F32.PACK_AB R49, R49, R46 ;  /* 0x0000002e3131723e */ /* 0x000fe200000000ff */
[----:B------:R-:W-:Y:S01]  /*ea00*/  STS [R9], R12 ;  /* 0x0000000c09007388 */ /* 0x000fe20000000800 */
[----:B------:R-:W-:Y:S02]  /*ea10*/  F2FP.F16.F32.PACK_AB R54, R30, R135 ;  /* 0x000000871e36723e */ /* 0x000fe400000000ff */
[----:B------:R-:W-:Y:S01]  /*ea20*/  F2FP.F16.F32.PACK_AB R53, R53, R38 ;  /* 0x000000263535723e */ /* 0x000fe200000000ff */
[----:B------:R-:W-:Y:S01]  /*ea30*/  STS [R9+0x400], R15 ;  /* 0x0004000f09007388 */ /* 0x000fe20000000800 */
[----:B------:R-:W-:-:S02]  /*ea40*/  F2FP.F16.F32.PACK_AB R52, R28, R134 ;  /* 0x000000861c34723e */ /* 0x000fc400000000ff */
[----:B------:R-:W-:Y:S02]  /*ea50*/  F2FP.F16.F32.PACK_AB R50, R26, R133 ;  /* 0x000000851a32723e */ /* 0x000fe400000000ff */
[----:B-1----:R-:W-:Y:S02]  /*ea60*/  IADD3 R8, R6, R2, RZ ;  /* 0x0000000206087210 */ /* 0x002fe40007ffe0ff */
[----:B------:R-:W-:Y:S02]  /*ea70*/  IADD3 R6, R4, R6, RZ ;  /* 0x0000000604067210 */ /* 0x000fe40007ffe0ff */
[----:B------:R-:W-:Y:S01]  /*ea80*/  F2FP.F16.F32.PACK_AB R48, R48, R40 ;  /* 0x000000283030723e */ /* 0x000fe200000000ff */
[----:B------:R-:W-:Y:S01]  /*ea90*/  STS [R8], R14 ;  /* 0x0000000e08007388 */ /* 0x000fe20000000800 */
[----:B------:R-:W-:Y:S02]  /*eaa0*/  F2FP.F16.F32.PACK_AB R47, R47, R21 ;  /* 0x000000152f2f723e */ /* 0x000fe400000000ff */
[----:B------:R-:W-:Y:S01]  /*eab0*/  F2FP.F16.F32.PACK_AB R46, R24, R36 ;  /* 0x00000024182e723e */ /* 0x000fe200000000ff */
[----:B------:R1:W-:Y:S01]  /*eac0*/  STS [R8+0x400], R20 ;  /* 0x0004001408007388 */ /* 0x0003e20000000800 */
[----:B------:R-:W-:-:S02]  /*ead0*/  F2FP.F16.F32.PACK_AB R43, R43, R58 ;  /* 0x0000003a2b2b723e */ /* 0x000fc400000000ff */
[----:B------:R-:W-:Y:S01]  /*eae0*/  F2FP.F16.F32.PACK_AB R60, R60, R32 ;  /* 0x000000203c3c723e */ /* 0x000fe200000000ff */
[----:B------:R2:W-:Y:S01]  /*eaf0*/  STS [R7], R19 ;  /* 0x0000001307007388 */ /* 0x0005e20000000800 */
[----:B------:R-:W-:Y:S02]  /*eb00*/  F2FP.F16.F32.PACK_AB R44, R44, R34 ;  /* 0x000000222c2c723e */ /* 0x000fe400000000ff */
[----:B------:R-:W-:Y:S01]  /*eb10*/  F2FP.F16.F32.PACK_AB R59, R59, R62 ;  /* 0x0000003e3b3b723e */ /* 0x000fe200000000ff */
[----:B------:R2:W-:Y:S01]  /*eb20*/  STS [R7+0x400], R18 ;  /* 0x0004001207007388 */ /* 0x0005e20000000800 */
[----:B------:R-:W-:Y:S02]  /*eb30*/  F2FP.F16.F32.PACK_AB R58, R65, R64 ;  /* 0x00000040413a723e */ /* 0x000fe400000000ff */
[----:B------:R-:W-:Y:S01]  /*eb40*/  F2FP.F16.F32.PACK_AB R57, R57, R66 ;  /* 0x000000423939723e */ /* 0x000fe200000000ff */
[----:B------:R2:W-:Y:S01]  /*eb50*/  STS [R6], R17 ;  /* 0x0000001106007388 */ /* 0x0005e20000000800 */
        /* <DEDUP_REMOVED lines=23> */
[----:B-1----:R-:W-:Y:S01]  /*ecd0*/  F2FP.F16.F32.PACK_AB R20, R113, R112 ;  /* 0x000000707114723e */ /* 0x002fe200000000ff */
[----:B--2---:R-:W-:Y:S06]  /*ece0*/  @P1 BRA `(.L_x_1801) ;  /* 0x00000000001c1947 */ /* 0x004fec0003800000 */
[----:B------:R-:W1:Y:S01]  /*ecf0*/  S2UR UR7, SR_CTAID.Y ;  /* 0x00000000000779c3 */ /* 0x000e620000002600 */
[----:B------:R-:W-:Y:S01]  /*ed00*/  ULDC.64 UR4, c[0x0][0x290] ;  /* 0x0000a40000047ab9 */ /* 0x000fe20000000a00 */
[----:B-1----:R-:W-:Y:S02]  /*ed10*/  USHF.R.S32.HI UR6, URZ, 0x1f, UR7 ;  /* 0x0000001f3f067899 */ /* 0x002fe40008011407 */
[----:B------:R-:W-:Y:S02]  /*ed20*/  UIMAD.WIDE.U32 UR8, UR7, UR4, URZ ;  /* 0x00000004070872a5 */ /* 0x000fe4000f8e003f */
[----:B------:R-:W-:-:S04]  /*ed30*/  UIMAD UR6, UR6, UR4, URZ ;  /* 0x00000004060672a4 */ /* 0x000fc8000f8e023f */
[----:B------:R-:W-:-:S04]  /*ed40*/  UIMAD UR5, UR7, UR5, UR6 ;  /* 0x00000005070572a4 */ /* 0x000fc8000f8e0206 */
[----:B------:R-:W-:-:S12]  /*ed50*/  UIADD3 UR7, UR9, UR5, URZ ;  /* 0x0000000509077290 */ /* 0x000fd8000fffe03f */
.L_x_1801:
        /* <DEDUP_REMOVED lines=24> */
.L_x_1802:
        /* <DEDUP_REMOVED lines=44> */
[----:B------:R1:W-:Y:S04]  /*f1a0*/  STS [R5+0xc000], R22 ;  /* 0x00c0001605007388 */ /* 0x0003e80000000800 */
[----:B------:R-:W-:Y:S01]  /*f1b0*/  STS [R5+0xc400], R21 ;  /* 0x00c4001505007388 */ /* 0x000fe20000000800 */
[----:B--2---:R-:W2:Y:S03]  /*f1c0*/  @!P4 LDC R27, c[0x0][0x270] ;  /* 0x00009c00ff1bcb82 */ /* 0x004ea60000000800 */
[----:B------:R-:W-:Y:S04]  /*f1d0*/  STS [R4+0xc000], R20 ;  /* 0x00c0001404007388 */ /* 0x000fe80000000800 */
[----:B------:R-:W-:Y:S01]  /*f1e0*/  STS [R4+0xc400], R19 ;  /* 0x00c4001304007388 */ /* 0x000fe20000000800 */
[----:B---3--:R-:W-:-:S03]  /*f1f0*/  @P4 IMAD.MOV.U32 R0, RZ, RZ, 0x1 ;  /* 0x00000001ff004424 */ /* 0x008fc600078e00ff */
[----:B------:R3:W-:Y:S04]  /*f200*/  STS [R9+0xc000], R18 ;  /* 0x00c0001209007388 */ /* 0x0007e80000000800 */
[----:B------:R3:W-:Y:S01]  /*f210*/  STS [R9+0xc400], R17 ;  /* 0x00c4001109007388 */ /* 0x0007e20000000800 */
[----:B----4-:R-:W4:Y:S03]  /*f220*/  @P3 MUFU.LG2 R2, R236 ;  /* 0x000000ec00023308 */ /* 0x010f260000000c00 */
[----:B------:R4:W-:Y:S01]  /*f230*/  STS [R8+0xc000], R16 ;  /* 0x00c0001008007388 */ /* 0x0009e20000000800 */
[----:B-1----:R-:W1:Y:S03]  /*f240*/  @P4 LDC.64 R22, c[0x0][0x2c0] ;  /* 0x0000b000ff164b82 */ /* 0x002e660000000a00 */
[----:B------:R4:W-:Y:S01]  /*f250*/  STS [R8+0xc400], R13 ;  /* 0x00c4000d08007388 */ /* 0x0009e20000000800 */
[----:B--2---:R-:W-:-:S03]  /*f260*/  @!P4 IMAD R0, R10, R27, RZ ;  /* 0x0000001b0a00c224 */ /* 0x004fc600078e02ff */
[----:B------:R-:W-:Y:S04]  /*f270*/  STS [R7+0xc000], R12 ;  /* 0x00c0000c07007388 */ /* 0x000fe80000000800 */
[----:B------:R2:W-:Y:S04]  /*f280*/  STS [R7+0xc400], R11 ;  /* 0x00c4000b07007388 */ /* 0x0005e80000000800 */
[----:B------:R-:W-:Y:S01]  /*f290*/  STS [R6+0xc000], R34 ;  /* 0x00c0002206007388 */ /* 0x000fe20000000800 */
[----:B---3--:R-:W-:-:S03]  /*f2a0*/  LEA.HI R18, R171, R169, RZ, 0x3 ;  /* 0x000000a9ab127211 */ /* 0x008fc600078f18ff */
[----:B------:R3:W-:Y:S01]  /*f2b0*/  STS [R6+0xc400], R33 ;  /* 0x00c4002106007388 */ /* 0x0007e20000000800 */
[----:B------:R-:W-:Y:S01]  /*f2c0*/  SHF.R.S32.HI R5, RZ, 0x3, R18 ;  /* 0x00000003ff057819 */ /* 0x000fe20000011412 */
[----:B------:R-:W3:Y:S01]  /*f2d0*/  @P0 MUFU.LG2 R9, R237 ;  /* 0x000000ed00090308 */ /* 0x000ee20000000c00 */
[----:B------:R-:W-:Y:S01]  /*f2e0*/  BAR.SYNC.DEFER_BLOCKING 0x0 ;  /* 0x0000000000007b1d */ /* 0x000fe20000010000 */
[----:B-1----:R-:W-:Y:S01]  /*f2f0*/  @P4 IMAD R4, R23, R22, RZ ;  /* 0x0000001617044224 */ /* 0x002fe200078e02ff */
[----:B------:R-:W-:Y:S01]  /*f300*/  ISETP.GE.AND P2, PT, R5, UR6, PT ;  /* 0x0000000605007c0c */ /* 0x000fe2000bf46270 */
[----:B------:R-:W-:Y:S02]  /*f310*/  @!P4 IMAD.MOV.U32 R4, RZ, RZ, R10 ;  /* 0x000000ffff04c224 */ /* 0x000fe400078e000a */
[----:B----4-:R-:W-:Y:S01]  /*f320*/  @P3 FMUL.FTZ R5, R2, 0.69314718246459960938 ;  /* 0x3f31721802053820 */ /* 0x010fe20000410000 */
[----:B------:R-:W-:Y:S02]  /*f330*/  IMAD.MOV.U32 R16, RZ, RZ, 0x7f800000 ;  /* 0x7f800000ff107424 */ /* 0x000fe400078e00ff */
[----:B------:R-:W1:Y:S01]  /*f340*/  @P4 LDC R8, c[0x0][0x2c0] ;  /* 0x0000b000ff084b82 */ /* 0x000e620000000800 */
[----:B------:R-:W-:Y:S01]  /*f350*/  IMAD.MOV.U32 R13, RZ, RZ, 0x7f800000 ;  /* 0x7f800000ff0d7424 */ /* 0x000fe200078e00ff */
[----:B------:R-:W4:Y:S01]  /*f360*/  S2R R24, SR_CTAID.Y ;  /* 0x0000000000187919 */ /* 0x000f220000002600 */
[----:B------:R-:W1:Y:S01]  /*f370*/  S2R R19, SR_CTAID.Z ;  /* 0x0000000000137919 */ /* 0x000e620000002700 */
[----:B--2---:R-:W-:-:S04]  /*f380*/  LEA.HI.SX32 R11, R18, 0x40, 0x1d ;  /* 0x00000040120b7811 */ /* 0x004fc800078feaff */
[----:B------:R-:W2:Y:S01]  /*f390*/  @P3 LDC R7, c[0x0][0x2e8] ;  /* 0x0000ba00ff073b82 */ /* 0x000ea20000000800 */
[----:B------:R-:W1:Y:S01]  /*f3a0*/  S2R R20, SR_TID.X ;  /* 0x0000000000147919 */ /* 0x000e620000002100 */
[----:B------:R-:W-:Y:S02]  /*f3b0*/  ISETP.GE.AND P6, PT, R11, UR6, PT ;  /* 0x000000060b007c0c */ /* 0x000fe4000bfc6270 */
[----:B---3--:R-:W-:-:S04]  /*f3c0*/  LEA.HI.SX32 R6, R18, 0x20, 0x1d ;  /* 0x0000002012067811 */ /* 0x008fc800078feaff */
[----:B------:R-:W3:Y:S01]  /*f3d0*/  @P0 LDC R10, c[0x0][0x2e8] ;  /* 0x0000ba00ff0a0b82 */ /* 0x000ee20000000800 */
[----:B------:R1:W1:Y:S01]  /*f3e0*/  LDS.128 R32, [R207+0x3000] ;  /* 0x00300000cf207984 */ /* 0x0002620000000c00 */
[----:B------:R-:W-:Y:S02]  /*f3f0*/  ISETP.GE.AND P1, PT, R6, UR6, PT ;  /* 0x0000000606007c0c */ /* 0x000fe4000bf26270 */
[----:B------:R-:W-:Y:S01]  /*f400*/  LOP3.LUT R6, R170, 0xffffffe0, RZ, 0xc0, !PT ;  /* 0xffffffe0aa067812 */ /* 0x000fe200078ec0ff */
[----:B------:R-:W-:-:S04]  /*f410*/  @!P4 IMAD.MOV.U32 R8, RZ, RZ, 0x1 ;  /* 0x00000001ff08c424 */ /* 0x000fc800078e00ff */
[----:B------:R-:W-:-:S05]  /*f420*/  IMAD.IADD R6, R169, 0x1, -R6 ;  /* 0x00000001a9067824 */ /* 0x000fca00078e0a06 */
[----:B------:R-:W-:Y:S01]  /*f430*/  LOP3.LUT P4, RZ, R6, 0x3, RZ, 0xc0, !PT ;  /* 0x0000000306ff7812 */ /* 0x000fe2000788c0ff */
[----:B--2---:R-:W-:Y:S01]  /*f440*/  @P3 FFMA.FTZ R16, R132, R7, R5 ;  /* 0x0000000784103223 */ /* 0x004fe20000010005 */
[----:B------:R-:W-:Y:S01]  /*f450*/  @P0 FMUL.FTZ R6, R9, 0.69314718246459960938 ;  /* 0x3f31721809060820 */ /* 0x000fe20000410000 */
[----:B----4-:R-:W-:-:S05]  /*f460*/  IMAD R0, R24, R0, RZ ;  /* 0x0000000018007224 */ /* 0x010fca00078e02ff */
[----:B------:R-:W-:Y:S01]  /*f470*/  SEL R2, R0, RZ, !P5 ;  /* 0x000000ff00027207 */ /* 0x000fe20006800000 */
[----:B-1----:R-:W-:Y:S02]  /*f480*/  IMAD R0, R8, UR4, RZ ;  /* 0x0000000408007c24 */ /* 0x002fe4000f8e02ff */
[----:B---3--:R-:W-:Y:S01]  /*f490*/  @P0 FFMA.FTZ R13, R3, R10, R6 ;  /* 0x0000000a030d0223 */ /* 0x008fe20000010006 */
[----:B------:R-:W-:Y:S01]  /*f4a0*/  SHF.R.S32.HI R17, RZ, 0x1f, R20 ;  /* 0x0000001fff117819 */ /* 0x000fe20000011414 */
[----:B------:R-:W-:Y:S01]  /*f4b0*/  IMAD R2, R19, R4, R2 ;  /* 0x0000000413027224 */ /* 0x000fe200078e0202 */
[----:B------:R-:W-:Y:S01]  /*f4c0*/  LOP3.LUT R4, R18, 0xfffffff8, RZ, 0xc0, !PT ;  /* 0xfffffff812047812 */ /* 0x000fe200078ec0ff */
[----:B------:R-:W-:Y:S01]  /*f4d0*/  IMAD.SHL.U32 R0, R0, 0x80, RZ ;  /* 0x0000008000007824 */ /* 0x000fe200078e00ff */
[----:B------:R-:W-:-:S04]  /*f4e0*/  LEA.HI R17, R17, R20, RZ, 0x3 ;  /* 0x0000001411117211 */ /* 0x000fc800078f18ff */
        /* <DEDUP_REMOVED lines=38> */
.L_x_1804:
[----:B------:R-:W-:Y:S05]  /*f750*/  BSYNC B0 ;  /* 0x0000000000007941 */ /* 0x000fea0003800000 */
.L_x_1803:
[----:B------:R2:W5:Y:S04]  /*f760*/  LDL R30, [R1+0x84] ;  /* 0x00008400011e7983 */ /* 0x0005680000100800 */
[----:B------:R2:W5:Y:S04]  /*f770*/  LDL R31, [R1+0x7c] ;  /* 0x00007c00011f7983 */ /* 0x0005680000100800 */
[----:B------:R2:W5:Y:S01]  /*f780*/  LDL R36, [R1+0x80] ;  /* 0x0000800001247983 */ /* 0x0005620000100800 */
[----:B------:R-:W-:Y:S01]  /*f790*/  IMAD.SHL.U32 R28, R14, 0x8, RZ ;  /* 0x000000080e1c7824 */ /* 0x000fe200078e00ff */
[----:B-1----:R-:W-:Y:S01]  /*f7a0*/  SHF.R.S32.HI R2, RZ, 0x3, R17 ;  /* 0x00000003ff027819 */ /* 0x002fe20000011411 */
[----:B------:R-:W-:Y:S01]  /*f7b0*/  ULDC.64 UR4, c[0x0][0x2a0] ;  /* 0x0000a80000047ab9 */ /* 0x000fe20000000a00 */
[----:B------:R-:W-:Y:S01]  /*f7c0*/  SHF.R.S32.HI R8, RZ, 0x1f, R19 ;  /* 0x0000001fff087819 */ /* 0x000fe20000011413 */
[----:B------:R-:W-:Y:S01]  /*f7d0*/  IMAD.U32 R0, RZ, RZ, UR17 ;  /* 0x00000011ff007e24 */ /* 0x000fe2000f8e00ff */
[----:B------:R-:W-:Y:S01]  /*f7e0*/  IADD3 R6, P0, R28, UR8, RZ ;  /* 0x000000081c067c10 */ /* 0x000fe2000ff1e0ff */
[----:B------:R2:W1:Y:S01]  /*f7f0*/  LDS.128 R24, [R207] ;  /* 0x00000000cf187984 */ /* 0x0004620000000c00 */
[----:B------:R-:W-:Y:S01]  /*f800*/  LEA.HI.SX32 R4, R18, 0x60, 0x1d ;  /* 0x0000006012047811 */ /* 0x000fe200078feaff */
[----:B------:R-:W-:Y:S01]  /*f810*/  IMAD R8, R8, UR4, RZ ;  /* 0x0000000408087c24 */ /* 0x000fe2000f8e02ff */
[--C-:B------:R-:W-:Y:S01]  /*f820*/  SHF.R.S32.HI R3, RZ, 0x1f, R2.reuse ;  /* 0x0000001fff037819 */ /* 0x100fe20000011402 */
[----:B------:R2:W3:Y:S01]  /*f830*/  LDS.128 R20, [R207+0x4000] ;  /* 0x00400000cf147984 */ /* 0x0004e20000000c00 */
[----:B------:R-:W-:Y:S01]  /*f840*/  LEA.HI.X.SX32 R7, R28, UR7, 0x1, P0 ;  /* 0x000000071c077c11 */ /* 0x000fe200080f0eff */
[----:B------:R-:W-:Y:S01]  /*f850*/  BSSY B0, `(.L_x_1805) ;  /* 0x000001b000007945 */ /* 0x000fe20003800000 */
[----:B------:R-:W-:Y:S01]  /*f860*/  ISETP.GE.AND P5, PT, R4, UR6, PT ;  /* 0x0000000604007c0c */ /* 0x000fe2000bfa6270 */
[----:B------:R-:W-:Y:S01]  /*f870*/  IMAD.WIDE R4, R0, 0x80, R2 ;  /* 0x0000008000047825 */ /* 0x000fe200078e0202 */
[----:B------:R2:W4:Y:S03]  /*f880*/  LDS.128 R12, [R207+0xc000] ;  /* 0x00c00000cf0c7984 */ /* 0x0005260000000c00 */
[----:B------:R-:W-:-:S02]  /*f890*/  IMAD R0, R19, UR5, R8 ;  /* 0x0000000513007c24 */ /* 0x000fc4000f8e0208 */
        /* <DEDUP_REMOVED lines=22> */
.L_x_1806:
[----:B------:R-:W-:Y:S05]  /*fa00*/  BSYNC B0 ;  /* 0x0000000000007941 */ /* 0x000fea0003800000 */
.L_x_1805:
        /* <DEDUP_REMOVED lines=27> */
.L_x_1808:
[----:B------:R-:W-:Y:S05]  /*fbc0*/  BSYNC B0 ;  /* 0x0000000000007941 */ /* 0x000fea0003800000 */
.L_x_1807:
        /* <DEDUP_REMOVED lines=27> */
.L_x_1810:
[----:B------:R-:W-:Y:S05]  /*fd80*/  BSYNC B0 ;  /* 0x0000000000007941 */ /* 0x000fea0003800000 */
.L_x_1809:
        /* <DEDUP_REMOVED lines=27> */
.L_x_1775:
        /* <DEDUP_REMOVED lines=43> */
.L_x_1811:
        /* <DEDUP_REMOVED lines=47> */
.L_x_1813:
[----:B------:R-:W-:Y:S05]  /*104e0*/  BSYNC B0 ;  /* 0x0000000000007941 */ /* 0x000fea0003800000 */
.L_x_1812:
        /* <DEDUP_REMOVED lines=25> */
.L_x_1815:
[----:B------:R-:W-:Y:S05]  /*10680*/  BSYNC B0 ;  /* 0x0000000000007941 */ /* 0x000fea0003800000 */
.L_x_1814:
        /* <DEDUP_REMOVED lines=24> */
.L_x_1817:
[----:B------:R-:W-:Y:S05]  /*10810*/  BSYNC B0 ;  /* 0x0000000000007941 */ /* 0x000fea0003800000 */
.L_x_1816:
        /* <DEDUP_REMOVED lines=27> */
.L_x_1819:
[----:B------:R-:W-:Y:S05]  /*109d0*/  BSYNC B0 ;  /* 0x0000000000007941 */ /* 0x000fea0003800000 */
.L_x_1818:
        /* <DEDUP_REMOVED lines=10> */
.L_x_1821:
[----:B------:R-:W-:Y:S05]  /*10a80*/  BSYNC B0 ;  /* 0x0000000000007941 */ /* 0x000fea0003800000 */
.L_x_1820:
        /* <DEDUP_REMOVED lines=10> */
.L_x_1823:
[----:B------:R-:W-:Y:S05]  /*10b30*/  BSYNC B0 ;  /* 0x0000000000007941 */ /* 0x000fea0003800000 */
.L_x_1822:
        /* <DEDUP_REMOVED lines=10> */
.L_x_1825:
[----:B------:R-:W-:Y:S05]  /*10be0*/  BSYNC B0 ;  /* 0x0000000000007941 */ /* 0x000fea0003800000 */
.L_x_1824:
        /* <DEDUP_REMOVED lines=10> */
.L_x_1826:
        /* <DEDUP_REMOVED lines=15> */
.L_x_2420:


//--------------------- .text._ZN5flash16flash_fwd_kernelI23Flash_fwd_kernel_traitsILi256ELi128ELi64ELi8ELb0ELb0EN7cutlass6half_tE19Flash_kernel_traitsILi256ELi128ELi64ELi8ES3_EELb0ELb0ELb0ELb0ELb0ELb0ELb1ELb0EEEvNS_16Flash_fwd_paramsE --------------------------
	.section	.text._ZN5flash16flash_fwd_kernelI23Flash_fwd_kernel_traitsILi256ELi128ELi64ELi8ELb0ELb0EN7cutlass6half_tE19Flash_kernel_traitsILi256ELi128ELi64ELi8ES3_EELb0ELb0ELb0ELb0ELb0ELb0ELb1ELb0EEEvNS_16Flash_fwd_paramsE,"ax",@progbits
	.align	128
        .global         _ZN5flash16flash_fwd_kernelI23Flash_fwd_kernel_traitsILi256ELi128ELi64ELi8ELb0ELb0EN7cutlass6half_tE19Flash_kernel_traitsILi256ELi128ELi64ELi8ES3_EELb0ELb0ELb0ELb0ELb0ELb0ELb1ELb0EEEvNS_16Flash_fwd_paramsE
        .type           _ZN5flash16flash_fwd_kernelI23Flash_fwd_kernel_traitsILi256ELi128ELi64ELi8ELb0ELb0EN7cutlass6half_tE19Flash_kernel_traitsILi256ELi128ELi64ELi8ES3_EELb0ELb0ELb0ELb0ELb0ELb0ELb1ELb0EEEvNS_16Flash_fwd_paramsE,@function
        .size           _ZN5flash16flash_fwd_kernelI23Flash_fwd_kernel_traitsILi256ELi128ELi64ELi8ELb0ELb0EN7cutlass6half_tE19Flash_kernel_traitsILi256ELi128ELi64ELi8ES3_EELb0ELb0ELb0ELb0ELb0ELb0ELb1ELb0EEEvNS_16Flash_fwd_paramsE,(.L_x_2421 - _ZN5flash16flash_fwd_kernelI23Flash_fwd_kernel_traitsILi256ELi128ELi64ELi8ELb0ELb0EN7cutlass6half_tE19Flash_kernel_traitsILi256ELi128ELi64ELi8ES3_EELb0ELb0ELb0ELb0ELb0ELb0ELb1ELb0EEEvNS_16Flash_fwd_paramsE)
        .other          _ZN5flash16flash_fwd_kernelI23Flash_fwd_kernel_traitsILi256ELi128ELi64ELi8ELb0ELb0EN7cutlass6half_tE19Flash_kernel_traitsILi256ELi128ELi64ELi8ES3_EELb0ELb0ELb0ELb0ELb0ELb0ELb1ELb0EEEvNS_16Flash_fwd_paramsE,@"STO_CUDA_ENTRY STV_DEFAULT"
_ZN5flash16flash_fwd_kernelI23Flash_fwd_kernel_traitsILi256ELi128ELi64ELi8ELb0ELb0EN7cutlass6half_tE19Flash_kernel_traitsILi256ELi128ELi64ELi8ES3_EELb0ELb0ELb0ELb0ELb0ELb0ELb1ELb0EEEvNS_16Flash_fwd_paramsE:
.text._ZN5flash16flash_fwd_kernelI23Flash_fwd_kernel_traitsILi256ELi128ELi64ELi8ELb0ELb0EN7cutlass6half_tE19Flash_kernel_traitsILi256ELi128ELi64ELi8ES3_EELb0ELb0ELb0ELb0ELb0ELb0ELb1ELb0EEEvNS_16Flash_fwd_paramsE:
        /* <DEDUP_REMOVED lines=9> */
[----:B------:R-:W-:Y:S02]  /*0090*/  ULDC.U8 UR6, c[0x0][0x3c2] ;  /* 0x0000f08000067ab9 */ /* 0x000fe40000000000 */
[----:B------:R-:W-:Y:S01]  /*00a0*/  ULDC.64 UR8, c[0x0][0x2f0] ;  /* 0x0000bc0000087ab9 */ /* 0x000fe20000000a00 */
[----:B------:R-:W-:Y:S01]  /*00b0*/  PLOP3.LUT P0, PT, PT, PT, UP1, 0x80, 0x0 ;  /* 0x000000000000781c */ /* 0x000fe20003f0f018 */
[----:B------:R-:W-:Y:S01]  /*00c0*/  ULDC.64 UR4, c[0x0][0x2f8] ;  /* 0x0000be0000047ab9 */ /* 0x000fe20000000a00 */
[----:B------:R-:W-:Y:S01]  /*00d0*/  PLOP3.LUT P2, PT, PT, PT, UP2, 0x80, 0x0 ;  /* 0x000000000000781c */ /* 0x000fe20003f4f028 */
[----:B------:R-:W-:Y:S02]  /*00e0*/  UISETP.NE.AND UP3, UPT, UR6, URZ, UPT ;  /* 0x0000003f0600728c */ /* 0x000fe4000bf65270 */
[----:B------:R-:W-:Y:S01]  /*00f0*/  @UP1 ULDC.64 UR10, c[0x0][0x300] ;  /* 0x0000c000000a1ab9 */ /* 0x000fe20000000a00 */
[----:B------:R-:W-:Y:S01]  /*0100*/  UISETP.EQ.U32.AND UP0, UPT, UR4, URZ, UPT ;  /* 0x0000003f0400728c */ /* 0x000fe2000bf02070 */
[----:B------:R-:W-:-:S03]  /*0110*/  ULDC.64 UR26, c[0x0][0x208] ;  /* 0x00008200001a7ab9 */ /* 0x000fc60000000a00 */
[----:B------:R-:W-:Y:S02]  /*0120*/  UISETP.EQ.OR.EX UP0, UPT, UR5, URZ, !UP3, UP0 ;  /* 0x0000003f0500728c */ /* 0x000fe4000df02700 */
[----:B--2---:R-:W-:Y:S02]  /*0130*/  UIMAD.WIDE UR8, UR7, 0x4, UR8 ;  /* 0x00000004070878a5 */ /* 0x004fe4000f8e0208 */
        /* <DEDUP_REMOVED lines=36> */
.L_x_1827:
[----:B------:R-:W-:-:S05]  /*0380*/  ULDC UR8, c[0x0][0x2c8] ;  /* 0x0000b20000087ab9 */ /* 0x000fca0000000800 */
.L_x_1828:
        /* <DEDUP_REMOVED lines=60> */
.L_x_1830:
[----:B------:R-:W-:Y:S01]  /*0750*/  ULDC UR4, c[0x0][0x278] ;  /* 0x00009e0000047ab9 */ /* 0x000fe20000000800 */
[----:B------:R-:W1:Y:S01]  /*0760*/  S2R R2, SR_CTAID.Z ;  /* 0x0000000000027919 */ /* 0x000e620000002700 */
[----:B------:R-:W-:Y:S01]  /*0770*/  IMAD.U32 R0, RZ, RZ, UR4 ;  /* 0x00000004ff007e24 */ /* 0x000fe2000f8e00ff */
[----:B------:R-:W-:Y:S01]  /*0780*/  SHF.R.S32.HI R13, RZ, 0x1f, R4 ;  /* 0x0000001fff0d7819 */ /* 0x000fe20000011404 */
[----:B------:R-:W-:-:S03]  /*0790*/  IMAD.U32 R25, RZ, RZ, UR17 ;  /* 0x00000011ff197e24 */ /* 0x000fc6000f8e00ff */
[----:B------:R-:W-:Y:S02]  /*07a0*/  IABS R0, R0 ;  /* 0x0000000000007213 */ /* 0x000fe40000000000 */
[----:B------:R-:W-:Y:S02]  /*07b0*/  LEA.HI R5, R13, R4, RZ, 0x3 ;  /* 0x000000040d057211 */ /* 0x000fe400078f18ff */
[----:B------:R-:W-:Y:S02]  /*07c0*/  R2UR UR11, R0 ;  /* 0x00000000000b72ca */ /* 0x000fe400000e0000 */
[----:B------:R-:W-:Y:S02]  /*07d0*/  SHF.R.S32.HI R166, RZ, 0x3, R5 ;  /* 0x00000003ffa67819 */ /* 0x000fe40000011405 */
[----:B------:R-:W-:Y:S02]  /*07e0*/  LOP3.LUT R5, R5, 0xfffffff8, RZ, 0xc0, !PT ;  /* 0xfffffff805057812 */ /* 0x000fe400078ec0ff */
[----:B------:R-:W-:Y:S01]  /*07f0*/  SHF.R.S32.HI R167, RZ, 0x1f, R166 ;  /* 0x0000001fffa77819 */ /* 0x000fe200000114a6 */
[----:B------:R-:W-:-:S02]  /*0800*/  IMAD.SHL.U32 R9, R166, 0x40, RZ ;  /* 0x00000040a6097824 */ /* 0x000fc400078e00ff */
[----:B------:R-:W-:Y:S02]  /*0810*/  IMAD.IADD R5, R4, 0x1, -R5 ;  /* 0x0000000104057824 */ /* 0x000fe400078e0a05 */
[----:B------:R-:W-:Y:S01]  /*0820*/  IMAD.WIDE R24, R25, 0x80, R166 ;  /* 0x0000008019187825 */ /* 0x000fe200078e02a6 */
[----:B------:R-:W-:Y:S01]  /*0830*/  LOP3.LUT R9, R9, 0x1c0, RZ, 0xc0, !PT ;  /* 0x000001c009097812 */ /* 0x000fe200078ec0ff */
[----:B------:R-:W2:Y:S02]  /*0840*/  I2F.RP R3, UR11 ;  /* 0x0000000b00037d06 */ /* 0x000ea40008209400 */
[----:B------:R-:W-:Y:S01]  /*0850*/  IMAD.SHL.U32 R170, R5, 0x8, RZ ;  /* 0x0000000805aa7824 */ /* 0x000fe200078e00ff */
[----:B------:R-:W-:-:S04]  /*0860*/  SHF.R.U32.HI R242, RZ, 0x3, R9 ;  /* 0x00000003fff27819 */ /* 0x000fc80000011609 */
[--C-:B------:R-:W-:Y:S02]  /*0870*/  LOP3.LUT R7, R9, 0x38, R170.reuse, 0xf8, !PT ;  /* 0x0000003809077812 */ /* 0x100fe400078ef8aa */
[----:B-1----:R-:W-:Y:S02]  /*0880*/  IABS R2, R2 ;  /* 0x0000000200027213 */ /* 0x002fe40000000000 */
[----:B------:R-:W-:Y:S02]  /*0890*/  LOP3.LUT R242, R7, R242, RZ, 0x3c, !PT ;  /* 0x000000f207f27212 */ /* 0x000fe400078e3cff */
[----:B------:R-:W-:Y:S01]  /*08a0*/  R2UR UR5, R2 ;  /* 0x00000000020572ca */ /* 0x000fe200000e0000 */
[----:B--2---:R-:W1:Y:S01]  /*08b0*/  MUFU.RCP R0, R3 ;  /* 0x0000000300007308 */ /* 0x004e620000001000 */
[----:B------:R-:W-:Y:S02]  /*08c0*/  LEA.HI R7, R13, R4, RZ, 0x6 ;  /* 0x000000040d077211 */ /* 0x000fe400078f30ff */
[----:B------:R-:W-:-:S03]  /*08d0*/  SHF.R.S32.HI R171, RZ, 0x1f, R170 ;  /* 0x0000001fffab7819 */ /* 0x000fc600000114aa */
[----:B------:R-:W-:Y:S02]  /*08e0*/  IMAD.SHL.U32 R7, R7, 0x8, RZ ;  /* 0x0000000807077824 */ /* 0x000fe400078e00ff */
[----:B-1----:R-:W-:Y:S01]  /*08f0*/  VIADD R0, R0, 0xffffffe ;  /* 0x0ffffffe00007836 */ /* 0x002fe20000000000 */
[----:B------:R-:W-:-:S05]  /*0900*/  LEA.HI R3, R13, R4, RZ, 0x4 ;  /* 0x000000040d037211 */ /* 0x000fca00078f20ff */
        /* <DEDUP_REMOVED lines=10> */
[----:B------:R-:W-:Y:S01]  /*09b0*/  SHF.R.S32.HI R0, RZ, 0x1f, R3 ;  /* 0x0000001fff007819 */ /* 0x000fe20000011403 */
[----:B------:R-:W-:Y:S02]  /*09c0*/  UMOV UR14, URZ ;  /* 0x0000003f000e7c82 */ /* 0x000fe40008000000 */
[----:B------:R-:W-:Y:S01]  /*09d0*/  UIMAD.WIDE.U32 UR14, UR15, UR19, UR14 ;  /* 0x000000130f0e72a5 */ /* 0x000fe2000f8e000e */
[----:B------:R-:W-:-:S03]  /*09e0*/  LEA.HI R0, R0, R3, RZ, 0x3 ;  /* 0x0000000300007211 */ /* 0x000fc600078f18ff */
[----:B------:R-:W-:Y:S01]  /*09f0*/  UIMAD.WIDE.U32 UR14, UR15, UR5, URZ ;  /* 0x000000050f0e72a5 */ /* 0x000fe2000f8e003f */
[----:B------:R-:W-:-:S05]  /*0a00*/  LOP3.LUT R2, R0, 0xfffffff8, RZ, 0xc0, !PT ;  /* 0xfffffff800027812 */ /* 0x000fca00078ec0ff */
[----:B------:R-:W-:Y:S01]  /*0a10*/  IMAD.IADD R2, R3, 0x1, -R2 ;  /* 0x0000000103027824 */ /* 0x000fe200078e0a02 */
[----:B------:R-:W-:Y:S01]  /*0a20*/  UMOV UR19, UR15 ;  /* 0x0000000f00137c82 */ /* 0x000fe20008000000 */
[----:B------:R-:W-:Y:S01]  /*0a30*/  USHF.R.S32.HI UR15, URZ, 0x1f, UR9 ;  /* 0x0000001f3f0f7899 */ /* 0x000fe20008011409 */
[----:B------:R-:W-:Y:S01]  /*0a40*/  VIADD R3, R166, 0x40 ;  /* 0x00000040a6037836 */ /* 0x000fe20000000000 */
        /* <DEDUP_REMOVED lines=33> */
.L_x_1831:
        /* <DEDUP_REMOVED lines=10> */
[----:B------:R-:W-:Y:S01]  /*0d00*/  ISETP.GE.AND P5, PT, R3, UR5, PT ;  /* 0x0000000503007c0c */ /* 0x000fe2000bfa6270 */
[----:B------:R-:W-:Y:S01]  /*0d10*/  UIMAD UR15, UR9, UR7, UR15 ;  /* 0x00000007090f72a4 */ /* 0x000fe2000f8e020f */
[----:B------:R-:W-:Y:S01]  /*0d20*/  LOP3.LUT R242, R242, 0xfffffe00, R7, 0xf8, !PT ;  /* 0xfffffe00f2f27812 */ /* 0x000fe200078ef807 */
[----:B------:R-:W-:Y:S01]  /*0d30*/  IMAD.WIDE.U32 R18, R18, UR9, R8 ;  /* 0x0000000912127c25 */ /* 0x000fe2000f8e0008 */
[----:B------:R-:W-:Y:S01]  /*0d40*/  ULDC.64 UR8, c[0x0][0x260] ;  /* 0x0000980000087ab9 */ /* 0x000fe20000000a00 */
[----:B------:R-:W-:Y:S01]  /*0d50*/  ULDC.64 UR6, c[0x0][0x268] ;  /* 0x00009a0000067ab9 */ /* 0x000fe20000000a00 */
[----:B------:R-:W-:Y:S01]  /*0d60*/  UIMAD UR29, UR14, UR8, URZ ;  /* 0x000000080e1d72a4 */ /* 0x000fe2000f8e023f */
[----:B------:R-:W-:Y:S01]  /*0d70*/  IMAD R3, R167, UR12, RZ ;  /* 0x0000000ca7037c24 */ /* 0x000fe2000f8e02ff */
[----:B------:R-:W-:Y:S01]  /*0d80*/  UIMAD UR28, UR14, UR6, URZ ;  /* 0x000000060e1c72a4 */ /* 0x000fe2000f8e023f */
[----:B------:R-:W-:Y:S01]  /*0d90*/  IADD3 R21, R19, UR15, RZ ;  /* 0x0000000f13157c10 */ /* 0x000fe2000fffe0ff */
[----:B------:R-:W-:Y:S01]  /*0da0*/  UIMAD UR9, UR19, UR9, UR29 ;  /* 0x00000009130972a4 */ /* 0x000fe2000f8e021d */
[----:B------:R-:W-:Y:S01]  /*0db0*/  BSSY B0, `(.L_x_1832) ;  /* 0x000003a000007945 */ /* 0x000fe20003800000 */
[----:B------:R-:W-:Y:S01]  /*0dc0*/  UIMAD UR28, UR19, UR7, UR28 ;  /* 0x00000007131c72a4 */ /* 0x000fe2000f8e021c */
[C---:B------:R-:W-:Y:S01]  /*0dd0*/  VIADD R12, R166.reuse, 0x20 ;  /* 0x00000020a60c7836 */ /* 0x040fe20000000000 */
[----:B-1----:R-:W-:Y:S01]  /*0de0*/  ULEA UR4, UR4, UR30, 0x18 ;  /* 0x0000001e04047291 */ /* 0x002fe2000f8ec03f */
[----:B------:R-:W-:Y:S01]  /*0df0*/  IADD3 R15, R166, 0x60, RZ ;  /* 0x00000060a60f7810 */ /* 0x000fe20007ffe0ff */
        /* <DEDUP_REMOVED lines=53> */
.L_x_1833:
[----:B------:R-:W-:Y:S05]  /*1150*/  BSYNC B0 ;  /* 0x0000000000007941 */ /* 0x000fea0003800000 */
.L_x_1832:
        /* <DEDUP_REMOVED lines=58> */
.L_x_1835:
[----:B------:R-:W-:Y:S05]  /*1500*/  BSYNC B0 ;  /* 0x0000000000007941 */ /* 0x000fea0003800000 */
.L_x_1834:
        /* <DEDUP_REMOVED lines=49> */
.L_x_1837:
[----:B------:R-:W-:Y:S05]  /*1820*/  BSYNC B0 ;  /* 0x0000000000007941 */ /* 0x000fea0003800000 */
.L_x_1836:
        /* <DEDUP_REMOVED lines=48> */
.L_x_1839:
[----:B------:R-:W-:Y:S05]  /*1b30*/  BSYNC B0 ;  /* 0x0000000000007941 */ /* 0x000fea0003800000 */
.L_x_1838:
[----:B------:R-:W-:Y:S01]  /*1b40*/  ULEA.HI.SX32 UR8, UR20, 0xffffffff, 0x1a ;  /* 0xffffffff14087891 */ /* 0x000fe2000f8fd23f */
[----:B------:R-:W-:Y:S01]  /*1b50*/  IMAD.WIDE.U32 R248, R168, UR19, R248 ;  /* 0x00000013a8f87c25 */ /* 0x000fe2000f8e00f8 */
[----:B------:R-:W-:Y:S01]  /*1b60*/  USHF.L.U32 UR15, UR12, 0x6, URZ ;  /* 0x000000060c0f7899 */ /* 0x000fe2000800063f */
[----:B------:R-:W-:Y:S01]  /*1b70*/  LOP3.LUT R18, R22, 0x8, R3, 0xf8, !PT ;  /* 0x0000000816127812 */ /* 0x000fe200078ef803 */
[----:B------:R-:W-:Y:S01]  /*1b80*/  UIMAD UR29, UR8, -0x40, UR25 ;  /* 0xffffffc0081d78a4 */ /* 0x000fe2000f8e0219 */
[----:B------:R-:W-:Y:S01]  /*1b90*/  IMAD.SHL.U32 R15, R2, 0x40, RZ ;  /* 0x00000040020f7824 */ /* 0x000fe200078e00ff */
        /* <DEDUP_REMOVED lines=8> */
[----:B-1234-:R-:W-:Y:S01]  /*1c20*/  IMAD.SHL.U32 R6, R233, 0x8, RZ ;  /* 0x00000008e9067824 */ /* 0x01efe200078e00ff */
        /* <DEDUP_REMOVED lines=50> */
.L_x_1841:
[----:B------:R-:W-:Y:S05]  /*1f50*/  BSYNC B0 ;  /* 0x0000000000007941 */ /* 0x000fea0003800000 */
.L_x_1840:
        /* <DEDUP_REMOVED lines=45> */
.L_x_1843:
[----:B------:R-:W-:Y:S05]  /*2230*/  BSYNC B0 ;  /* 0x0000000000007941 */ /* 0x000fea0003800000 */
.L_x_1842:
        /* <DEDUP_REMOVED lines=11> */
[----:B-1234-:R-:W-:Y:S01]  /*22f0*/  SHF.R.S32.HI R7, RZ, 0x5, R13 ;  /* 0x00000005ff077819 */ /* 0x01efe2000001140d */
        /* <DEDUP_REMOVED lines=56> */
.L_x_1845:
[----:B------:R-:W-:Y:S05]  /*2680*/  BSYNC B0 ;  /* 0x0000000000007941 */ /* 0x000fea0003800000 */
.L_x_1844:
        /* <DEDUP_REMOVED lines=49> */
.L_x_1847:
[----:B------:R-:W-:Y:S05]  /*29a0*/  BSYNC B0 ;  /* 0x0000000000007941 */ /* 0x000fea0003800000 */
.L_x_1846:
[----:B------:R-:W-:Y:S01]  /*29b0*/  LDSM.16.M88.4 R24, [R234] ;  /* 0x00000000ea18783b */ /* 0x000fe20000000200 */
[----:B------:R-:W-:Y:S01]  /*29c0*/  R2P PR, R5, 0x6 ;  /* 0x0000000605007804 */ /* 0x000fe20000000000 */
[----:B-123--:R-:W-:Y:S01]  /*29d0*/  IMAD.MOV.U32 R7, RZ, RZ, 0x10 ;  /* 0x00000010ff077424 */ /* 0x00efe200078e00ff */
[C---:B------:R-:W-:Y:S01]  /*29e0*/  LOP3.LUT P0, RZ, R2.reuse, 0x2, RZ, 0xc0, !PT ;  /* 0x0000000202ff7812 */ /* 0x040fe2000780c0ff */
[----:B------:R-:W1:Y:S01]  /*29f0*/  LDSM.16.M88.4 R16, [R233+0x10000] ;  /* 0x01000000e910783b */ /* 0x000e620000000200 */
[----:B------:R-:W-:Y:S01]  /*2a00*/  VIADD R5, R233, 0x10000 ;  /* 0x00010000e9057836 */ /* 0x000fe20000000000 */
[----:B------:R-:W-:Y:S01]  /*2a10*/  ULDC UR6, c[0x0][0x39c] ;  /* 0x0000e70000067ab9 */ /* 0x000fe20000000800 */
[----:B------:R-:W-:Y:S01]  /*2a20*/  SEL R7, R7, 0xfffffff0, !P0 ;  /* 0xfffffff007077807 */ /* 0x000fe20004000000 */
[----:B------:R-:W-:Y:S01]  /*2a30*/  VIADD R231, R233, 0x10020 ;  /* 0x00010020e9e77836 */ /* 0x000fe20000000000 */
[----:B------:R-:W2:Y:S01]  /*2a40*/  LDSM.16.M88.4 R40, [R233+0x10800] ;  /* 0x01080000e928783b */ /* 0x000ea20000000200 */
[----:B------:R-:W-:Y:S01]  /*2a50*/  LOP3.LUT P0, RZ, R2, 0x4, RZ, 0xc0, !PT ;  /* 0x0000000402ff7812 */ /* 0x000fe2000780c0ff */
[----:B------:R-:W-:Y:S01]  /*2a60*/  IMAD.MOV.U32 R2, RZ, RZ, 0x40 ;  /* 0x00000040ff027424 */ /* 0x000fe200078e00ff */
[----:B------:R-:W-:Y:S01]  /*2a70*/  UISETP.GE.AND UP0, UPT, UR25, 0x41, UPT ;  /* 0x000000411900788c */ /* 0x000fe2000bf06270 */
[--C-:B------:R-:W-:Y:S01]  /*2a80*/  IMAD R232, R7, 0x2, R234.reuse ;  /* 0x0000000207e87824 */ /* 0x100fe200078e02ea */
[----:B------:R-:W-:Y:S01]  /*2a90*/  @P1 IADD3 R231, R5, -0x20, RZ ;  /* 0xffffffe005e71810 */ /* 0x000fe20007ffe0ff */
[----:B------:R-:W3:Y:S01]  /*2aa0*/  LDSM.16.M88.4 R60, [R233+0x11000] ;  /* 0x01100000e93c783b */ /* 0x000ee20000000200 */
        /* <DEDUP_REMOVED lines=8> */
[----:B------:R-:W-:Y:S01]  /*2b30*/  IADD3 R227, R233, R2, RZ ;  /* 0x00000002e9e37210 */ /* 0x000fe20007ffe0ff */
[----:B------:R-:W-:Y:S01]  /*2b40*/  VIADD R222, R231, 0x1000 ;  /* 0x00001000e7de7836 */ /* 0x000fe20000000000 */
[----:B------:R-:W-:Y:S01]  /*2b50*/  LOP3.LUT R4, R4, 0x6, RZ, 0xc0, !PT ;  /* 0x0000000604047812 */ /* 0x000fe200078ec0ff */
[----:B------:R-:W4:Y:S01]  /*2b60*/  LDSM.16.M88.4 R36, [R233+0x11800] ;  /* 0x01180000e924783b */ /* 0x000f220000000200 */
[----:B------:R-:W-:Y:S01]  /*2b70*/  IMAD R230, R5, 0x2, R234 ;  /* 0x0000000205e67824 */ /* 0x000fe200078e02ea */
[----:B------:R-:W-:Y:S01]  /*2b80*/  IADD3 R219, R231, 0x2000, RZ ;  /* 0x00002000e7db7810 */ /* 0x000fe20007ffe0ff */
[----:B------:R-:W-:Y:S01]  /*2b90*/  IMAD R229, R5, 0x2, R232 ;  /* 0x0000000205e57824 */ /* 0x000fe200078e02e8 */
[----:B------:R-:W-:Y:S01]  /*2ba0*/  LDSM.16.M88.4 R8, [R227+0x10000] ;  /* 0x01000000e308783b */ /* 0x000fe20000000200 */
[C---:B------:R-:W-:Y:S01]  /*2bb0*/  VIADD R221, R231.reuse, 0x1800 ;  /* 0x00001800e7dd7836 */ /* 0x040fe20000000000 */
[C---:B------:R-:W-:Y:S01]  /*2bc0*/  IADD3 R215, R231.reuse, 0x4000, RZ ;  /* 0x00004000e7d77810 */ /* 0x040fe20007ffe0ff */
[C---:B------:R-:W-:Y:S01]  /*2bd0*/  VIADD R218, R231.reuse, 0x2800 ;  /* 0x00002800e7da7836 */ /* 0x040fe20000000000 */
[----:B------:R-:W4:Y:S01]  /*2be0*/  LDSM.16.M88.4 R76, [R230] ;  /* 0x00000000e64c783b */ /* 0x000f220000000200 */
        /* <DEDUP_REMOVED lines=8> */
[----:B-1----:R-:W-:Y:S01]  /*2c70*/  HMMA.16816.F32 R20, R24, R16, RZ ;  /* 0x000000101814723c */ /* 0x002fe200000018ff */
[----:B------:R-:W-:-:S02]  /*2c80*/  VIADD R211, R231, 0x6000 ;  /* 0x00006000e7d37836 */ /* 0x000fc40000000000 */
[----:B------:R-:W1:Y:S01]  /*2c90*/  LDSM.16.M88.4 R48, [R231+0x1800] ;  /* 0x00180000e730783b */ /* 0x000e620000000200 */
[C---:B------:R-:W-:Y:S02]  /*2ca0*/  VIADD R210, R231.reuse, 0x6800 ;  /* 0x00006800e7d27836 */ /* 0x040fe40000000000 */
[----:B------:R-:W-:Y:S01]  /*2cb0*/  HMMA.16816.F32 R16, R24, R18, RZ ;  /* 0x000000121810723c */ /* 0x000fe200000018ff */
[----:B------:R-:W-:Y:S01]  /*2cc0*/  LDSM.16.M88.4 R28, [R227+0x10800] ;  /* 0x01080000e31c783b */ /* 0x000fe20000000200 */
[----:B------:R-:W-:-:S03]  /*2cd0*/  VIADD R208, R231, 0x7800 ;  /* 0x00007800e7d07836 */ /* 0x000fc60000000000 */
[----:B------:R-:W-:Y:S01]  /*2ce0*/  LDSM.16.M88.4 R72, [R227+0x11000] ;  /* 0x01100000e348783b */ /* 0x000fe20000000200 */
[C---:B--2---:R-:W-:Y:S03]  /*2cf0*/  HMMA.16816.F32 R44, R24.reuse, R40, RZ ;  /* 0x00000028182c723c */ /* 0x044fe600000018ff */
[----:B------:R-:W-:Y:S03]  /*2d00*/  LDSM.16.M88.4 R68, [R227+0x11800] ;  /* 0x01180000e344783b */ /* 0x000fe60000000200 */
[----:B---3--:R-:W-:Y:S01]  /*2d10*/  HMMA.16816.F32 R64, R24, R60, RZ ;  /* 0x0000003c1840723c */ /* 0x008fe200000018ff */
[----:B------:R-:W-:Y:S04]  /*2d20*/  LDSM.16.M88.4 R84, [R227+0x13800] ;  /* 0x01380000e354783b */ /* 0x000fe80000000200 */
[----:B------:R-:W-:Y:S01]  /*2d30*/  LDSM.16.M88.4 R88, [R230+0x8000] ;  /* 0x00800000e658783b */ /* 0x000fe20000000200 */
[----:B-----5:R-:W-:Y:S03]  /*2d40*/  HMMA.16816.F32 R20, R32, R12, R20 ;  /* 0x0000000c2014723c */ /* 0x020fe60000001814 */
[----:B------:R-:W-:Y:S03]  /*2d50*/  LDSM.16.M88.4 R92, [R220+0x4800] ;  /* 0x00480000dc5c783b */ /* 0x000fe60000000200 */
[C---:B------:R-:W-:Y:S01]  /*2d60*/  HMMA.16816.F32 R40, R24.reuse, R42, RZ ;  /* 0x0000002a1828723c */ /* 0x040fe200000018ff */
[----:B------:R-:W0:Y:S05]  /*2d70*/  LDGDEPBAR ;  /* 0x00000000000079af */ /* 0x000e2a0000000000 */
[C---:B------:R-:W-:Y:S06]  /*2d80*/  HMMA.16816.F32 R60, R24.reuse, R62, RZ ;  /* 0x0000003e183c723c */ /* 0x040fec00000018ff */
[C---:B----4-:R-:W-:Y:S06]  /*2d90*/  HMMA.16816.F32 R80, R24.reuse, R36, RZ ;  /* 0x000000241850723c */ /* 0x050fec00000018ff */
[----:B------:R-:W-:Y:S01]  /*2da0*/  HMMA.16816.F32 R24, R24, R38, RZ ;  /* 0x000000261818723c */ /* 0x000fe200000018ff */
[----:B------:R-:W-:Y:S05]  /*2db0*/  LDSM.16.M88.4 R36, [R229] ;  /* 0x00000000e524783b */ /* 0x000fea0000000200 */
[----:B------:R-:W-:Y:S01]  /*2dc0*/  HMMA.16816.F32 R16, R32, R14, R16 ;  /* 0x0000000e2010723c */ /* 0x000fe20000001810 */
[----:B------:R-:W2:Y:S05]  /*2dd0*/  LDSM.16.M88.4 R12, [R220] ;  /* 0x00000000dc0c783b */ /* 0x000eaa0000000200 */
[----:B------:R-:W-:Y:S06]  /*2de0*/  HMMA.16816.F32 R20, R76, R8, R20 ;  /* 0x000000084c14723c */ /* 0x000fec0000001814 */
        /* <DEDUP_REMOVED lines=8> */
[----:B------:R-:W-:Y:S04]  /*2e70*/  LDSM.16.M88.4 R32, [R234+0x4000] ;  /* 0x00400000ea20783b */ /* 0x000fe80000000200 */
[----:B------:R-:W-:Y:S01]  /*2e80*/  LDSM.16.M88.4 R48, [R220+0x1800] ;  /* 0x00180000dc30783b */ /* 0x000fe20000000200 */
[----:B------:R-:W-:Y:S03]  /*2e90*/  HMMA.16816.F32 R16, R76, R10, R16 ;  /* 0x0000000a4c10723c */ /* 0x000fe60000001810 */
[----:B------:R-:W1:Y:S03]  /*2ea0*/  LDSM.16.M88.4 R8, [R233+0x12000] ;  /* 0x01200000e908783b */ /* 0x000e660000000200 */
[----:B--2---:R-:W-:Y:S06]  /*2eb0*/  HMMA.16816.F32 R20, R36, R12, R20 ;  /* 0x0000000c2414723c */ /* 0x004fec0000001814 */
        /* <DEDUP_REMOVED lines=10> */
[----:B------:R-:W-:Y:S03]  /*2f60*/  HMMA.16816.F32 R16, R36, R14, R16 ;  /* 0x0000000e2410723c */ /* 0x000fe60000001810 */
[----:B------:R-:W2:Y:S03]  /*2f70*/  LDSM.16.M88.4 R12, [R232+0x4000] ;  /* 0x00400000e80c783b */ /* 0x000ea60000000200 */
[----:B-1----:R-:W-:Y:S06]  /*2f80*/  HMMA.16816.F32 R20, R32, R8, R20 ;  /* 0x000000082014723c */ /* 0x002fec0000001814 */
        /* <DEDUP_REMOVED lines=23> */
[----:B------:R-:W-:Y:S03]  /*3100*/  HMMA.16816.F32 R16, R12, R26, R16 ;  /* 0x0000001a0c10723c */ /* 0x000fe60000001810 */
[----:B------:R-:W3:Y:S03]  /*3110*/  LDSM.16.M88.4 R24, [R227+0x13000] ;  /* 0x01300000e318783b */ /* 0x000ee60000000200 */
[----:B-1----:R-:W-:Y:S06]  /*3120*/  HMMA.16816.F32 R20, R56, R8, R20 ;  /* 0x000000083814723c */ /* 0x002fec0000001814 */
[C---:B------:R-:W-:Y:S06]  /*3130*/  HMMA.16816.F32 R44, R12.reuse, R52, R44 ;  /* 0x000000340c2c723c */ /* 0x040fec000000182c */
[C---:B------:R-:W-:Y:S01]  /*3140*/  HMMA.16816.F32 R40, R12.reuse, R54, R40 ;  /* 0x000000360c28723c */ /* 0x040fe20000001828 */
[----:B------:R-:W-:Y:S05]  /*3150*/  LDSM.16.M88.4 R52, [R220+0x3800] ;  /* 0x00380000dc34783b */ /* 0x000fea0000000200 */
[C---:B------:R-:W-:Y:S06]  /*3160*/  HMMA.16816.F32 R80, R12.reuse, R36, R80 ;  /* 0x000000240c50723c */ /* 0x040fec0000001850 */
[----:B------:R-:W-:Y:S01]  /*3170*/  HMMA.16816.F32 R76, R12, R38, R76 ;  /* 0x000000260c4c723c */ /* 0x000fe2000000184c */
[----:B------:R-:W-:Y:S05]  /*3180*/  LDSM.16.M88.4 R36, [R233+0x14000] ;  /* 0x01400000e924783b */ /* 0x000fea0000000200 */
[----:B------:R-:W-:Y:S01]  /*3190*/  HMMA.16816.F32 R16, R56, R10, R16 ;  /* 0x0000000a3810723c */ /* 0x000fe20000001810 */
[----:B------:R-:W1:Y:S05]  /*31a0*/  LDSM.16.M88.4 R8, [R234+0x8000] ;  /* 0x00800000ea08783b */ /* 0x000e6a0000000200 */
[C---:B------:R-:W-:Y:S06]  /*31b0*/  HMMA.16816.F32 R64, R12.reuse, R48, R64 ;  /* 0x000000300c40723c */ /* 0x040fec0000001840 */
[----:B------:R-:W-:Y:S01]  /*31c0*/  HMMA.16816.F32 R60, R12, R50, R60 ;  /* 0x000000320c3c723c */ /* 0x000fe2000000183c */
[----:B------:R-:W4:Y:S04]  /*31d0*/  LDSM.16.M88.4 R48, [R220+0x2800] ;  /* 0x00280000dc30783b */ /* 0x000f280000000200 */
[----:B------:R-:W5:Y:S01]  /*31e0*/  LDSM.16.M88.4 R12, [R220+0x3000] ;  /* 0x00300000dc0c783b */ /* 0x000f620000000200 */
[----:B--2---:R-:W-:Y:S06]  /*31f0*/  HMMA.16816.F32 R20, R32, R72, R20 ;  /* 0x000000482014723c */ /* 0x004fec0000001814 */
[C---:B------:R-:W-:Y:S06]  /*3200*/  HMMA.16816.F32 R44, R56.reuse, R28, R44 ;  /* 0x0000001c382c723c */ /* 0x040fec000000182c */
[C---:B------:R-:W-:Y:S01]  /*3210*/  HMMA.16816.F32 R40, R56.reuse, R30, R40 ;  /* 0x0000001e3828723c */ /* 0x040fe20000001828 */
[----:B------:R-:W2:Y:S05]  /*3220*/  LDSM.16.M88.4 R28, [R232+0x8000] ;  /* 0x00800000e81c783b */ /* 0x000eaa0000000200 */
[C---:B---3--:R-:W-:Y:S06]  /*3230*/  HMMA.16816.F32 R64, R56.reuse, R24, R64 ;  /* 0x000000183840723c */ /* 0x048fec0000001840 */
[----:B------:R-:W-:Y:S01]  /*3240*/  HMMA.16816.F32 R60, R56, R26, R60 ;  /* 0x0000001a383c723c */ /* 0x000fe2000000183c */
[----:B------:R-:W3:Y:S05]  /*3250*/  LDSM.16.M88.4 R24, [R233+0x14800] ;  /* 0x01480000e918783b */ /* 0x000eea0000000200 */
[----:B-1----:R-:W-:Y:S06]  /*3260*/  HMMA.16816.F32 R20, R8, R36, R20 ;  /* 0x000000240814723c */ /* 0x002fec0000001814 */
[C---:B------:R-:W-:Y:S06]  /*3270*/  HMMA.16816.F32 R80, R56.reuse, R84, R80 ;  /* 0x000000543850723c */ /* 0x040fec0000001850 */
[----:B------:R-:W-:Y:S01]  /*3280*/  HMMA.16816.F32 R76, R56, R86, R76 ;  /* 0x00000056384c723c */ /* 0x000fe2000000184c */
[----:B------:R-:W-:Y:S04]  /*3290*/  LDSM.16.M88.4 R56, [R233+0x15000] ;  /* 0x01500000e938783b */ /* 0x000fe80000000200 */
[----:B------:R-:W-:Y:S01]  /*32a0*/  LDSM.16.M88.4 R84, [R227+0x15800] ;  /* 0x01580000e354783b */ /* 0x000fe20000000200 */
[C---:B------:R-:W-:Y:S03]  /*32b0*/  HMMA.16816.F32 R16, R32.reuse, R74, R16 ;  /* 0x0000004a2010723c */ /* 0x040fe60000001810 */
[----:B------:R-:W-:Y:S03]  /*32c0*/  LDSM.16.M88.4 R72, [R229+0x8000] ;  /* 0x00800000e548783b */ /* 0x000fe60000000200 */
[C---:B----4-:R-:W-:Y:S06]  /*32d0*/  HMMA.16816.F32 R44, R32.reuse, R48, R44 ;  /* 0x00000030202c723c */ /* 0x050fec000000182c */
[C---:B------:R-:W-:Y:S01]  /*32e0*/  HMMA.16816.F32 R40, R32.reuse, R50, R40 ;  /* 0x000000322028723c */ /* 0x040fe20000001828 */
[----:B------:R-:W1:Y:S05]  /*32f0*/  LDSM.16.M88.4 R48, [R227+0x14000] ;  /* 0x01400000e330783b */ /* 0x000e6a0000000200 */
[C---:B-----5:R-:W-:Y:S06]  /*3300*/  HMMA.16816.F32 R64, R32.reuse, R12, R64 ;  /* 0x0000000c2040723c */ /* 0x060fec0000001840 */
[----:B------:R-:W-:Y:S01]  /*3310*/  HMMA.16816.F32 R60, R32, R14, R60 ;  /* 0x0000000e203c723c */ /* 0x000fe2000000183c */
[----:B------:R-:W4:Y:S05]  /*3320*/  LDSM.16.M88.4 R12, [R233+0x15800] ;  /* 0x01580000e90c783b */ /* 0x000f2a0000000200 */
[----:B--2---:R-:W-:Y:S06]  /*3330*/  HMMA.16816.F32 R20, R28, R68, R20 ;  /* 0x000000441c14723c */ /* 0x004fec0000001814 */
[C---:B------:R-:W-:Y:S06]  /*3340*/  HMMA.16816.F32 R80, R32.reuse, R52, R80 ;  /* 0x000000342050723c */ /* 0x040fec0000001850 */
[----:B------:R-:W-:Y:S01]  /*3350*/  HMMA.16816.F32 R76, R32, R54, R76 ;  /* 0x00000036204c723c */ /* 0x000fe2000000184c */
[----:B------:R-:W2:Y:S04]  /*3360*/  LDSM.16.M88.4 R52, [R231+0x4800] ;  /* 0x00480000e734783b */ /* 0x000ea80000000200 */
[----:B------:R-:W-:Y:S01]  /*3370*/  LDSM.16.M88.4 R32, [R231+0x5800] ;  /* 0x00580000e720783b */ /* 0x000fe20000000200 */
[C---:B------:R-:W-:Y:S03]  /*3380*/  HMMA.16816.F32 R16, R8.reuse, R38, R16 ;  /* 0x000000260810723c */ /* 0x040fe60000001810 */
[----:B------:R-:W-:Y:S03]  /*3390*/  LDSM.16.M88.4 R36, [R231+0x5000] ;  /* 0x00500000e724783b */ /* 0x000fe60000000200 */
[C---:B---3--:R-:W-:Y:S06]  /*33a0*/  HMMA.16816.F32 R44, R8.reuse, R24, R44 ;  /* 0x00000018082c723c */ /* 0x048fec000000182c */
[----:B------:R-:W-:Y:S01]  /*33b0*/  HMMA.16816.F32 R40, R8, R26, R40 ;  /* 0x0000001a0828723c */ /* 0x000fe20000001828 */
[----:B------:R-:W3:Y:S05]  /*33c0*/  LDSM.16.M88.4 R24, [R220+0x4000] ;  /* 0x00400000dc18783b */ /* 0x000eea0000000200 */
[----:B-1----:R-:W-:Y:S06]  /*33d0*/  HMMA.16816.F32 R20, R88, R48, R20 ;  /* 0x000000305814723c */ /* 0x002fec0000001814 */
[C---:B----4-:R-:W-:Y:S06]  /*33e0*/  HMMA.16816.F32 R80, R8.reuse, R12, R80 ;  /* 0x0000000c0850723c */ /* 0x050fec0000001850 */
[C---:B------:R-:W-:Y:S01]  /*33f0*/  HMMA.16816.F32 R76, R8.reuse, R14, R76 ;  /* 0x0000000e084c723c */ /* 0x040fe2000000184c */
[----:B------:R-:W1:Y:S05]  /*3400*/  LDSM.16.M88.4 R12, [R227+0x14800] ;  /* 0x01480000e30c783b */ /* 0x000e6a0000000200 */
[C---:B------:R-:W-:Y:S06]  /*3410*/  HMMA.16816.F32 R64, R8.reuse, R56, R64 ;  /* 0x000000380840723c */ /* 0x040fec0000001840 */
[----:B------:R-:W-:Y:S01]  /*3420*/  HMMA.16816.F32 R60, R8, R58, R60 ;  /* 0x0000003a083c723c */ /* 0x000fe2000000183c */
[----:B------:R-:W-:Y:S04]  /*3430*/  LDSM.16.M88.4 R56, [R234+0xc000] ;  /* 0x00c00000ea38783b */ /* 0x000fe80000000200 */
[----:B------:R-:W4:Y:S01]  /*3440*/  LDSM.16.M88.4 R8, [R233+0x16000] ;  /* 0x01600000e908783b */ /* 0x000f220000000200 */
[C---:B------:R-:W-:Y:S03]  /*3450*/  HMMA.16816.F32 R16, R28.reuse, R70, R16 ;  /* 0x000000461c10723c */ /* 0x040fe60000001810 */
[----:B------:R-:W-:Y:S03]  /*3460*/  LDSM.16.M88.4 R68, [R220+0x5000] ;  /* 0x00500000dc44783b */ /* 0x000fe60000000200 */
[C---:B--2---:R-:W-:Y:S06]  /*3470*/  HMMA.16816.F32 R44, R28.reuse, R52, R44 ;  /* 0x000000341c2c723c */ /* 0x044fec000000182c */
[----:B------:R-:W-:Y:S01]  /*3480*/  HMMA.16816.F32 R40, R28, R54, R40 ;  /* 0x000000361c28723c */ /* 0x000fe20000001828 */
[----:B------:R-:W-:Y:S05]  /*3490*/  LDSM.16.M88.4 R52, [R233+0x16800] ;  /* 0x01680000e934783b */ /* 0x000fea0000000200 */
[----:B---3--:R-:W-:Y:S06]  /*34a0*/  HMMA.16816.F32 R20, R72, R24, R20 ;  /* 0x000000184814723c */ /* 0x008fec0000001814 */
[C---:B------:R-:W-:Y:S06]  /*34b0*/  HMMA.16816.F32 R64, R28.reuse, R36, R64 ;  /* 0x000000241c40723c */ /* 0x040fec0000001840 */
[----:B------:R-:W-:Y:S01]  /*34c0*/  HMMA.16816.F32 R60, R28, R38, R60 ;  /* 0x000000261c3c723c */ /* 0x000fe2000000183c */
[----:B------:R-:W-:Y:S05]  /*34d0*/  LDSM.16.M88.4 R36, [R232+0xc000] ;  /* 0x00c00000e824783b */ /* 0x000fea0000000200 */
[----:B------:R-:W-:Y:S01]  /*34e0*/  HMMA.16816.F32 R16, R88, R50, R16 ;  /* 0x000000325810723c */ /* 0x000fe20000001810 */
[----:B------:R-:W2:Y:S05]  /*34f0*/  LDSM.16.M88.4 R48, [R231+0x6000] ;  /* 0x00600000e730783b */ /* 0x000eaa0000000200 */
[C---:B------:R-:W-:Y:S06]  /*3500*/  HMMA.16816.F32 R80, R28.reuse, R32, R80 ;  /* 0x000000201c50723c */ /* 0x040fec0000001850 */
[----:B------:R-:W-:Y:S01]  /*3510*/  HMMA.16816.F32 R76, R28, R34, R76 ;  /* 0x000000221c4c723c */ /* 0x000fe2000000184c */
[----:B------:R-:W3:Y:S04]  /*3520*/  LDSM.16.M88.4 R32, [R227+0x15000] ;  /* 0x01500000e320783b */ /* 0x000ee80000000200 */
[----:B------:R-:W-:Y:S01]  /*3530*/  LDSM.16.M88.4 R28, [R230+0xc000] ;  /* 0x00c00000e61c783b */ /* 0x000fe20000000200 */
[----:B-1----:R-:W-:Y:S06]  /*3540*/  HMMA.16816.F32 R44, R88, R12, R44 ;  /* 0x0000000c582c723c */ /* 0x002fec000000182c */
[----:B----4-:R-:W-:Y:S06]  /*3550*/  HMMA.16816.F32 R20, R56, R8, R20 ;  /* 0x000000083814723c */ /* 0x010fec0000001814 */
[----:B------:R-:W-:Y:S01]  /*3560*/  HMMA.16816.F32 R40, R88, R14, R40 ;  /* 0x0000000e5828723c */ /* 0x000fe20000001828 */
[----:B------:R-:W-:Y:S05]  /*3570*/  LDSM.16.M88.4 R12, [R229+0xc000] ;  /* 0x00c00000e50c783b */ /* 0x000fea0000000200 */
[C---:B------:R-:W-:Y:S01]  /*3580*/  HMMA.16816.F32 R16, R72.reuse, R26, R16 ;  /* 0x0000001a4810723c */ /* 0x040fe20000001810 */
[----:B------:R-:W1:Y:S05]  /*3590*/  LDSM.16.M88.4 R24, [R227+0x16000] ;  /* 0x01600000e318783b */ /* 0x000e6a0000000200 */
[----:B------:R-:W-:Y:S06]  /*35a0*/  HMMA.16816.F32 R44, R72, R92, R44 ;  /* 0x0000005c482c723c */ /* 0x000fec000000182c */
[----:B--2---:R-:W-:Y:S06]  /*35b0*/  HMMA.16816.F32 R20, R36, R48, R20 ;  /* 0x000000302414723c */ /* 0x004fec0000001814 */
[----:B------:R-:W-:Y:S06]  /*35c0*/  HMMA.16816.F32 R40, R72, R94, R40 ;  /* 0x0000005e4828723c */ /* 0x000fec0000001828 */
[C---:B---3--:R-:W-:Y:S06]  /*35d0*/  HMMA.16816.F32 R64, R88.reuse, R32, R64 ;  /* 0x000000205840723c */ /* 0x048fec0000001840 */
[----:B------:R-:W-:Y:S01]  /*35e0*/  HMMA.16816.F32 R60, R88, R34, R60 ;  /* 0x00000022583c723c */ /* 0x000fe2000000183c */
[----:B------:R-:W2:Y:S05]  /*35f0*/  LDSM.16.M88.4 R32, [R231+0x6800] ;  /* 0x00680000e720783b */ /* 0x000eaa0000000200 */
[C---:B------:R-:W-:Y:S01]  /*3600*/  HMMA.16816.F32 R16, R56.reuse, R10, R16 ;  /* 0x0000000a3810723c */ /* 0x040fe20000001810 */
[----:B------:R-:W3:Y:S05]  /*3610*/  LDSM.16.M88.4 R8, [R220+0x6000] ;  /* 0x00600000dc08783b */ /* 0x000eea0000000200 */
[----:B------:R-:W-:Y:S06]  /*3620*/  HMMA.16816.F32 R44, R56, R52, R44 ;  /* 0x00000034382c723c */ /* 0x000fec000000182c */
[----:B-1----:R-:W-:Y:S06]  /*3630*/  HMMA.16816.F32 R20, R28, R24, R20 ;  /* 0x000000181c14723c */ /* 0x002fec0000001814 */
[----:B------:R-:W-:Y:S01]  /*3640*/  HMMA.16816.F32 R40, R56, R54, R40 ;  /* 0x000000363828723c */ /* 0x000fe20000001828 */
[----:B------:R-:W-:Y:S05]  /*3650*/  LDSM.16.M88.4 R52, [R220+0x6800] ;  /* 0x00680000dc34783b */ /* 0x000fea0000000200 */
[----:B------:R-:W-:Y:S01]  /*3660*/  HMMA.16816.F32 R92, R72, R68, R64 ;  /* 0x00000044485c723c */ /* 0x000fe20000001840 */
[----:B------:R-:W1:Y:S05]  /*3670*/  LDSM.16.M88.4 R64, [R227+0x16800] ;  /* 0x01680000e340783b */ /* 0x000e6a0000000200 */
[C---:B------:R-:W-:Y:S01]  /*3680*/  HMMA.16816.F32 R16, R36.reuse, R50, R16 ;  /* 0x000000322410723c */ /* 0x040fe20000001810 */
[----:B------:R-:W4:Y:S05]  /*3690*/  LDSM.16.M88.4 R48, [R233+0x17000] ;  /* 0x01700000e930783b */ /* 0x000f2a0000000200 */
[----:B--2---:R-:W-:Y:S06]  /*36a0*/  HMMA.16816.F32 R44, R36, R32, R44 ;  /* 0x00000020242c723c */ /* 0x004fec000000182c */
[----:B---3--:R-:W-:Y:S06]  /*36b0*/  HMMA.16816.F32 R20, R12, R8, R20 ;  /* 0x000000080c14723c */ /* 0x008fec0000001814 */
[----:B------:R-:W-:Y:S06]  /*36c0*/  HMMA.16816.F32 R60, R72, R70, R60 ;  /* 0x00000046483c723c */ /* 0x000fec000000183c */
[----:B------:R-:W-:Y:S01]  /*36d0*/  HMMA.16816.F32 R40, R36, R34, R40 ;  /* 0x000000222428723c */ /* 0x000fe20000001828 */
[----:B------:R-:W2:Y:S05]  /*36e0*/  LDSM.16.M88.4 R32, [R220+0x5800] ;  /* 0x00580000dc20783b */ /* 0x000eaa0000000200 */
[----:B------:R-:W-:Y:S01]  /*36f0*/  HMMA.16816.F32 R16, R28, R26, R16 ;  /* 0x0000001a1c10723c */ /* 0x000fe20000001810 */
[----:B------:R-:W3:Y:S05]  /*3700*/  LDSM.16.M88.4 R24, [R231+0x7000] ;  /* 0x00700000e718783b */ /* 0x000eea0000000200 */
[----:B------:R-:W-:Y:S01]  /*3710*/  HMMA.16816.F32 R80, R88, R84, R80 ;  /* 0x000000545850723c */ /* 0x000fe20000001850 */
[----:B------:R-:W-:Y:S01]  /*3720*/  FMUL.FTZ R2, R20, UR6 ;  /* 0x0000000614027c20 */ /* 0x000fe20008410000 */
[----:B------:R-:W-:-:S04]  /*3730*/  FMUL.FTZ R6, R21, UR6 ;  /* 0x0000000615067c20 */ /* 0x000fc80008410000 */
[----:B------:R-:W-:Y:S01]  /*3740*/  HMMA.16816.F32 R76, R88, R86, R76 ;  /* 0x00000056584c723c */ /* 0x000fe2000000184c */
[----:B------:R-:W5:Y:S05]  /*3750*/  MUFU.TANH R2, R2 ;  /* 0x0000000200027308 */ /* 0x000f6a0000002400 */
[----:B-1----:R-:W-:Y:S03]  /*3760*/  HMMA.16816.F32 R44, R28, R64, R44 ;  /* 0x000000401c2c723c */ /* 0x002fe6000000182c */
[----:B------:R-:W-:Y:S03]  /*3770*/  MUFU.TANH R6, R6 ;  /* 0x0000000600067308 */ /* 0x000fe60000002400 */
[----:B----4-:R-:W-:Y:S01]  /*3780*/  HMMA.16816.F32 R92, R56, R48, R92 ;  /* 0x00000030385c723c */ /* 0x010fe2000000185c */
[----:B------:R-:W-:Y:S01]  /*3790*/  FMUL.FTZ R64, R22, UR6 ;  /* 0x0000000616407c20 */ /* 0x000fe20008410000 */
[----:B------:R-:W-:-:S02]  /*37a0*/  FMUL.FTZ R65, R23, UR6 ;  /* 0x0000000617417c20 */ /* 0x000fc40008410000 */
[----:B------:R-:W1:Y:S02]  /*37b0*/  LDSM.16.M88.4 R20, [R233+0x17800] ;  /* 0x01780000e914783b */ /* 0x000e640000000200 */
[----:B------:R-:W-:Y:S01]  /*37c0*/  HMMA.16816.F32 R60, R56, R50, R60 ;  /* 0x00000032383c723c */ /* 0x000fe2000000183c */
[----:B------:R-:W-:Y:S01]  /*37d0*/  MUFU.TANH R64, R64 ;  /* 0x0000004000407308 */ /* 0x000fe20000002400 */
[----:B------:R-:W-:Y:S04]  /*37e0*/  LDSM.16.M88.4 R48, [R220+0x7000] ;  /* 0x00700000dc30783b */ /* 0x000fe80000000200 */
[C---:B--2---:R-:W-:Y:S03]  /*37f0*/  HMMA.16816.F32 R80, R72.reuse, R32, R80 ;  /* 0x000000204850723c */ /* 0x044fe60000001850 */
[----:B------:R-:W2:Y:S03]  /*3800*/  MUFU.TANH R65, R65 ;  /* 0x0000004100417308 */ /* 0x000ea60000002400 */
[----:B------:R-:W-:Y:S06]  /*3810*/  HMMA.16816.F32 R76, R72, R34, R76 ;  /* 0x00000022484c723c */ /* 0x000fec000000184c */
[----:B------:R-:W-:Y:S01]  /*3820*/  HMMA.16816.F32 R16, R12, R10, R16 ;  /* 0x0000000a0c10723c */ /* 0x000fe20000001810 */
[----:B------:R-:W4:Y:S05]  /*3830*/  LDSM.16.M88.4 R8, [R227+0x17000] ;  /* 0x01700000e308783b */ /* 0x000f2a0000000200 */
[C---:B---3--:R-:W-:Y:S06]  /*3840*/  HMMA.16816.F32 R92, R36.reuse, R24, R92 ;  /* 0x00000018245c723c */ /* 0x048fec000000185c */
[----:B------:R-:W-:Y:S01]  /*3850*/  HMMA.16816.F32 R60, R36, R26, R60 ;  /* 0x0000001a243c723c */ /* 0x000fe2000000183c */
[----:B------:R-:W3:Y:S05]  /*3860*/  LDSM.16.M88.4 R24, [R231+0x7800] ;  /* 0x00780000e718783b */ /* 0x000eea0000000200 */
[----:B------:R-:W-:Y:S06]  /*3870*/  HMMA.16816.F32 R40, R28, R66, R40 ;  /* 0x000000421c28723c */ /* 0x000fec0000001828 */
[----:B-1----:R-:W-:Y:S01]  /*3880*/  HMMA.16816.F32 R80, R56, R20, R80 ;  /* 0x000000143850723c */ /* 0x002fe20000001850 */
[----:B------:R-:W-:Y:S01]  /*3890*/  FMUL.FTZ R16, R16, UR6 ;  /* 0x0000000610107c20 */ /* 0x000fe20008410000 */
[----:B------:R-:W-:Y:S01]  /*38a0*/  FMUL.FTZ R17, R17, UR6 ;  /* 0x0000000611117c20 */ /* 0x000fe20008410000 */
[----:B------:R-:W-:-:S02]  /*38b0*/  FMUL.FTZ R18, R18, UR6 ;  /* 0x0000000612127c20 */ /* 0x000fc40008410000 */
[----:B------:R-:W-:Y:S01]  /*38c0*/  MUFU.TANH R66, R16 ;  /* 0x0000001000427308 */ /* 0x000fe20000002400 */
[----:B------:R-:W-:Y:S06]  /*38d0*/  HMMA.16816.F32 R76, R56, R22, R76 ;  /* 0x00000016384c723c */ /* 0x000fec000000184c */
[----:B------:R-:W-:Y:S01]  /*38e0*/  HMMA.16816.F32 R44, R12, R52, R44 ;  /* 0x000000340c2c723c */ /* 0x000fe2000000182c */
[----:B------:R-:W-:Y:S05]  /*38f0*/  MUFU.TANH R32, R17 ;  /* 0x0000001100207308 */ /* 0x000fea0000002400 */
[----:B----4-:R-:W-:Y:S01]  /*3900*/  HMMA.16816.F32 R92, R28, R8, R92 ;  /* 0x000000081c5c723c */ /* 0x010fe2000000185c */
[----:B------:R-:W-:-:S02]  /*3910*/  FMUL.FTZ R52, R19, UR6 ;  /* 0x0000000613347c20 */ /* 0x000fc40008410000 */
[----:B------:R1:W4:Y:S03]  /*3920*/  MUFU.TANH R33, R18 ;  /* 0x0000001200217308 */ /* 0x0003260000002400 */
[----:B------:R-:W-:Y:S01]  /*3930*/  HMMA.16816.F32 R60, R28, R10, R60 ;  /* 0x0000000a1c3c723c */ /* 0x000fe2000000183c */
[----:B------:R-:W-:Y:S04]  /*3940*/  LDSM.16.M88.4 R8, [R220+0x7800] ;  /* 0x00780000dc08783b */ /* 0x000fe80000000200 */
[----:B------:R-:W4:Y:S01]  /*3950*/  MUFU.TANH R52, R52 ;  /* 0x0000003400347308 */ /* 0x000f220000002400 */
[C---:B---3--:R-:W-:Y:S06]  /*3960*/  HMMA.16816.F32 R80, R36.reuse, R24, R80 ;  /* 0x000000182450723c */ /* 0x048fec0000001850 */
[----:B------:R-:W-:Y:S01]  /*3970*/  HMMA.16816.F32 R76, R36, R26, R76 ;  /* 0x0000001a244c723c */ /* 0x000fe2000000184c */
[----:B------:R-:W-:Y:S01]  /*3980*/  FMUL.FTZ R44, R44, UR6 ;  /* 0x000000062c2c7c20 */ /* 0x000fe20008410000 */
[----:B-1----:R-:W1:Y:S01]  /*3990*/  LDSM.16.M88.4 R16, [R227+0x17800] ;  /* 0x01780000e310783b */ /* 0x002e620000000200 */
[----:B------:R-:W-:Y:S01]  /*39a0*/  FMUL.FTZ R21, R46, UR6 ;  /* 0x000000062e157c20 */ /* 0x000fe20008410000 */
[----:B------:R-:W-:Y:S01]  /*39b0*/  FMUL.FTZ R34, R47, UR6 ;  /* 0x000000062f227c20 */ /* 0x000fe20008410000 */
[----:B------:R-:W-:Y:S01]  /*39c0*/  FMUL.FTZ R45, R45, UR6 ;  /* 0x000000062d2d7c20 */ /* 0x000fe20008410000 */
[----:B------:R-:W-:Y:S01]  /*39d0*/  HMMA.16816.F32 R92, R12, R48, R92 ;  /* 0x000000300c5c723c */ /* 0x000fe2000000185c */
[----:B------:R-:W-:Y:S01]  /*39e0*/  MUFU.TANH R44, R44 ;  /* 0x0000002c002c7308 */ /* 0x000fe20000002400 */
[----:B------:R-:W-:-:S04]  /*39f0*/  DEPBAR.LE SB0, 0x0 ;  /* 0x000080000000791a */ /* 0x000fc80000000000 */
[C---:B------:R-:W-:Y:S03]  /*3a00*/  HMMA.16816.F32 R40, R12.reuse, R54, R40 ;  /* 0x000000360c28723c */ /* 0x040fe60000001828 */
[----:B------:R-:W3:Y:S03]  /*3a10*/  MUFU.TANH R21, R21 ;  /* 0x0000001500157308 */ /* 0x000ee60000002400 */
[----:B------:R-:W-:Y:S05]  /*3a20*/  HMMA.16816.F32 R60, R12, R50, R60 ;  /* 0x000000320c3c723c */ /* 0x000fea000000183c */
[----:B------:R-:W-:Y:S07]  /*3a30*/  MUFU.TANH R20, R45 ;  /* 0x0000002d00147308 */ /* 0x000fee0000002400 */
[----:B------:R-:W-:Y:S01]  /*3a40*/  FMUL.FTZ R93, R93, UR6 ;  /* 0x000000065d5d7c20 */ /* 0x000fe20008410000 */
[----:B------:R-:W-:Y:S01]  /*3a50*/  FMUL.FTZ R95, R95, UR6 ;  /* 0x000000065f5f7c20 */ /* 0x000fe20008410000 */
[----:B------:R-:W3:Y:S01]  /*3a60*/  MUFU.TANH R34, R34 ;  /* 0x0000002200227308 */ /* 0x000ee20000002400 */
[----:B------:R-:W-:Y:S01]  /*3a70*/  FMUL.FTZ R92, R92, UR6 ;  /* 0x000000065c5c7c20 */ /* 0x000fe20008410000 */
[----:B------:R-:W-:-:S02]  /*3a80*/  FMUL.FTZ R94, R94, UR6 ;  /* 0x000000065e5e7c20 */ /* 0x000fc40008410000 */
[----:B------:R-:W-:Y:S01]  /*3a90*/  FMUL.FTZ R35, R40, UR6 ;  /* 0x0000000628237c20 */ /* 0x000fe20008410000 */
[----:B------:R-:W-:Y:S01]  /*3aa0*/  FMUL.FTZ R42, R42, UR6 ;  /* 0x000000062a2a7c20 */ /* 0x000fe20008410000 */
[----:B------:R-:W-:Y:S01]  /*3ab0*/  FMUL.FTZ R22, R43, UR6 ;  /* 0x000000062b167c20 */ /* 0x000fe20008410000 */
[----:B------:R-:W-:Y:S01]  /*3ac0*/  FMUL.FTZ R41, R41, UR6 ;  /* 0x0000000629297c20 */ /* 0x000fe20008410000 */
[----:B------:R-:W-:Y:S01]  /*3ad0*/  MUFU.TANH R187, R93 ;  /* 0x0000005d00bb7308 */ /* 0x000fe20000002400 */
[C---:B-1----:R-:W-:Y:S01]  /*3ae0*/  HMMA.16816.F32 R80, R28.reuse, R16, R80 ;  /* 0x000000101c50723c */ /* 0x042fe20000001850 */
[----:B------:R-:W-:Y:S01]  /*3af0*/  FMUL.FTZ R60, R60, UR6 ;  /* 0x000000063c3c7c20 */ /* 0x000fe20008410000 */
[----:B------:R-:W-:Y:S01]  /*3b00*/  FMUL.FTZ R61, R61, UR6 ;  /* 0x000000063d3d7c20 */ /* 0x000fe20008410000 */
[----:B------:R-:W-:Y:S01]  /*3b10*/  FMUL.FTZ R62, R62, UR6 ;  /* 0x000000063e3e7c20 */ /* 0x000fe20008410000 */
[----:B------:R-:W-:Y:S02]  /*3b20*/  FMUL.FTZ R63, R63, UR6 ;  /* 0x000000063f3f7c20 */ /* 0x000fe40008410000 */
[----:B------:R-:W-:Y:S01]  /*3b30*/  HMMA.16816.F32 R76, R28, R18, R76 ;  /* 0x000000121c4c723c */ /* 0x000fe2000000184c */
[----:B------:R-:W-:Y:S01]  /*3b40*/  MOV R17, UR8 ;  /* 0x0000000800117c02 */ /* 0x000fe20008000f00 */
[----:B------:R-:W1:Y:S04]  /*3b50*/  MUFU.TANH R204, R95 ;  /* 0x0000005f00cc7308 */ /* 0x000e680000002400 */
[----:B------:R-:W-:-:S04]  /*3b60*/  IMAD R16, R17, 0x40, R4 ;  /* 0x0000004011107824 */ /* 0x000fc800078e0204 */
[C---:B------:R-:W-:Y:S01]  /*3b70*/  VIADD R4, R16.reuse, 0x1 ;  /* 0x0000000110047836 */ /* 0x040fe20000000000 */
[C---:B------:R-:W-:Y:S01]  /*3b80*/  ISETP.GE.AND P2, PT, R16.reuse, UR25, PT ;  /* 0x0000001910007c0c */ /* 0x040fe2000bf46270 */
[----:B------:R-:W-:Y:S01]  /*3b90*/  VIADD R17, R16, 0x8 ;  /* 0x0000000810117836 */ /* 0x000fe20000000000 */
[----:B------:R-:W-:Y:S02]  /*3ba0*/  MUFU.TANH R35, R35 ;  /* 0x0000002300237308 */ /* 0x000fe40000002400 */
[----:B-----5:R-:W-:Y:S01]  /*3bb0*/  FSEL R31, R2, -INF , !P2 ;  /* 0xff800000021f7808 */ /* 0x020fe20005000000 */
[----:B------:R-:W-:Y:S01]  /*3bc0*/  VIADD R2, R16, 0x20 ;  /* 0x0000002010027836 */ /* 0x000fe20000000000 */
[----:B------:R-:W-:Y:S01]  /*3bd0*/  ISETP.GE.AND P1, PT, R4, UR25, PT ;  /* 0x0000001904007c0c */ /* 0x000fe2000bf26270 */
[C---:B------:R-:W-:Y:S01]  /*3be0*/  HMMA.16816.F32 R80, R12.reuse, R8, R80 ;  /* 0x000000080c50723c */ /* 0x040fe20000001850 */
[----:B------:R-:W-:Y:S02]  /*3bf0*/  ISETP.GE.AND P0, PT, R17, UR25, PT ;  /* 0x0000001911007c0c */ /* 0x000fe4000bf06270 */
[----:B--2---:R-:W-:Y:S01]  /*3c00*/  FSEL R30, R65, -INF , !P1 ;  /* 0xff800000411e7808 */ /* 0x004fe20004800000 */
[----:B------:R-:W2:Y:S01]  /*3c10*/  MUFU.TANH R23, R42 ;  /* 0x0000002a00177308 */ /* 0x000ea20000002400 */
[----:B------:R-:W-:Y:S01]  /*3c20*/  FSEL R29, R6, -INF , !P1 ;  /* 0xff800000061d7808 */ /* 0x000fe20004800000 */
[----:B------:R-:W-:Y:S01]  /*3c30*/  HMMA.16816.F32 R76, R12, R10, R76 ;  /* 0x0000000a0c4c723c */ /* 0x000fe2000000184c */
[----:B------:R-:W-:Y:S01]  /*3c40*/  ISETP.GE.AND P1, PT, R2, UR25, PT ;  /* 0x0000001902007c0c */ /* 0x000fe2000bf26270 */
[C---:B------:R-:W-:Y:S01]  /*3c50*/  VIADD R2, R16.reuse, 0x21 ;  /* 0x0000002110027836 */ /* 0x040fe20000000000 */
[C---:B------:R-:W-:Y:S01]  /*3c60*/  IADD3 R4, R16.reuse, 0x9, RZ ;  /* 0x0000000910047810 */ /* 0x040fe20007ffe0ff */
[----:B------:R-:W-:Y:S01]  /*3c70*/  VIADD R8, R16, 0x11 ;  /* 0x0000001110087836 */ /* 0x000fe20000000000 */
[----:B----4-:R-:W-:Y:S01]  /*3c80*/  FSEL R28, R33, -INF , !P0 ;  /* 0xff800000211c7808 */ /* 0x010fe20004000000 */
[----:B------:R-:W-:Y:S01]  /*3c90*/  MUFU.TANH R24, R41 ;  /* 0x0000002900187308 */ /* 0x000fe20000002400 */
[----:B------:R-:W-:-:S02]  /*3ca0*/  FSEL R33, R66, -INF , !P0 ;  /* 0xff80000042217808 */ /* 0x000fc40004000000 */
[----:B------:R-:W-:Y:S01]  /*3cb0*/  ISETP.GE.AND P6, PT, R4, UR25, PT ;  /* 0x0000001904007c0c */ /* 0x000fe2000bfc6270 */
[----:B------:R-:W-:Y:S01]  /*3cc0*/  VIADD R4, R16, 0x10 ;  /* 0x0000001010047836 */ /* 0x000fe20000000000 */
[----:B------:R-:W-:Y:S01]  /*3cd0*/  ISETP.GE.AND P0, PT, R2, UR25, PT ;  /* 0x0000001902007c0c */ /* 0x000fe2000bf06270 */
[----:B------:R-:W-:Y:S01]  /*3ce0*/  VIADD R2, R16, 0x28 ;  /* 0x0000002810027836 */ /* 0x000fe20000000000 */
[----:B------:R-:W-:Y:S01]  /*3cf0*/  FSEL R52, R52, -INF , !P6 ;  /* 0xff80000034347808 */ /* 0x000fe20007000000 */
[----:B------:R-:W4:Y:S01]  /*3d00*/  MUFU.TANH R22, R22 ;  /* 0x0000001600167308 */ /* 0x000f220000002400 */
[----:B------:R-:W-:Y:S02]  /*3d10*/  FSEL R37, R32, -INF , !P6 ;  /* 0xff80000020257808 */ /* 0x000fe40007000000 */
[----:B------:R-:W-:Y:S01]  /*3d20*/  ISETP.GE.AND P5, PT, R4, UR25, PT ;  /* 0x0000001904007c0c */ /* 0x000fe2000bfa6270 */
[----:B------:R-:W-:Y:S01]  /*3d30*/  VIADD R4, R16, 0x18 ;  /* 0x0000001810047836 */ /* 0x000fe20000000000 */
[----:B------:R-:W-:Y:S01]  /*3d40*/  ISETP.GE.AND P6, PT, R2, UR25, PT ;  /* 0x0000001902007c0c */ /* 0x000fe2000bfc6270 */
[----:B------:R-:W-:Y:S01]  /*3d50*/  FMUL.FTZ R80, R80, UR6 ;  /* 0x0000000650507c20 */ /* 0x000fe20008410000 */
[----:B------:R-:W-:Y:S01]  /*3d60*/  IADD3 R2, R16, 0x29, RZ ;  /* 0x0000002910027810 */ /* 0x000fe20007ffe0ff */
[----:B------:R-:W-:Y:S01]  /*3d70*/  MUFU.TANH R193, R92 ;  /* 0x0000005c00c17308 */ /* 0x000fe20000002400 */
[----:B------:R-:W-:Y:S01]  /*3d80*/  ISETP.GE.AND P4, PT, R8, UR25, PT ;  /* 0x0000001908007c0c */ /* 0x000fe2000bf86270 */
[----:B------:R-:W-:Y:S01]  /*3d90*/  FMUL.FTZ R81, R81, UR6 ;  /* 0x0000000651517c20 */ /* 0x000fe20008410000 */
[----:B---3--:R-:W-:Y:S01]  /*3da0*/  FSEL R8, R21, -INF , !P5 ;  /* 0xff80000015087808 */ /* 0x008fe20006800000 */
[----:B------:R-:W-:Y:S01]  /*3db0*/  FMUL.FTZ R82, R82, UR6 ;  /* 0x0000000652527c20 */ /* 0x000fe20008410000 */
[----:B------:R-:W-:Y:S01]  /*3dc0*/  FSEL R15, R44, -INF , !P5 ;  /* 0xff8000002c0f7808 */ /* 0x000fe20006800000 */
[----:B------:R-:W-:Y:S01]  /*3dd0*/  FMUL.FTZ R83, R83, UR6 ;  /* 0x0000000653537c20 */ /* 0x000fe20008410000 */
[----:B------:R-:W-:Y:S01]  /*3de0*/  ISETP.GE.AND P5, PT, R2, UR25, PT ;  /* 0x0000001902007c0c */ /* 0x000fe2000bfa6270 */
[----:B------:R-:W3:Y:S01]  /*3df0*/  MUFU.TANH R188, R94 ;  /* 0x0000005e00bc7308 */ /* 0x000ee20000002400 */
[----:B------:R-:W-:-:S02]  /*3e00*/  VIADD R2, R16, 0x30 ;  /* 0x0000003010027836 */ /* 0x000fc40000000000 */
[----:B------:R-:W-:Y:S01]  /*3e10*/  FMUL.FTZ R76, R76, UR6 ;  /* 0x000000064c4c7c20 */ /* 0x000fe20008410000 */
[----:B------:R-:W-:Y:S01]  /*3e20*/  FMUL.FTZ R77, R77, UR6 ;  /* 0x000000064d4d7c20 */ /* 0x000fe20008410000 */
[----:B------:R-:W-:Y:S01]  /*3e30*/  FMUL.FTZ R78, R78, UR6 ;  /* 0x000000064e4e7c20 */ /* 0x000fe20008410000 */
[----:B------:R-:W-:Y:S01]  /*3e40*/  FMUL.FTZ R79, R79, UR6 ;  /* 0x000000064f4f7c20 */ /* 0x000fe20008410000 */
[----:B------:R-:W-:Y:S01]  /*3e50*/  ISETP.GE.AND P3, PT, R4, UR25, PT ;  /* 0x0000001904007c0c */ /* 0x000fe2000bf66270 */
[----:B------:R-:W-:Y:S01]  /*3e60*/  MUFU.TANH R191, R60 ;  /* 0x0000003c00bf7308 */ /* 0x000fe20000002400 */
[----:B------:R-:W-:Y:S02]  /*3e70*/  FSEL R6, R34, -INF , !P4 ;  /* 0xff80000022067808 */ /* 0x000fe40006000000 */
[----:B------:R-:W-:Y:S02]  /*3e80*/  FSEL R13, R20, -INF , !P4 ;  /* 0xff800000140d7808 */ /* 0x000fe40006000000 */
[----:B------:R-:W-:-:S02]  /*3e90*/  IADD3 R4, R16, 0x19, RZ ;  /* 0x0000001910047810 */ /* 0x000fc40007ffe0ff */
[----:B------:R-:W-:Y:S01]  /*3ea0*/  ISETP.GE.AND P4, PT, R2, UR25, PT ;  /* 0x0000001902007c0c */ /* 0x000fe2000bf86270 */
[----:B------:R-:W-:Y:S01]  /*3eb0*/  MUFU.TANH R189, R61 ;  /* 0x0000003d00bd7308 */ /* 0x000fe20000002400 */
[----:B-1----:R-:W-:Y:S01]  /*3ec0*/  FSEL R204, R204, -INF , !P0 ;  /* 0xff800000cccc7808 */ /* 0x002fe20004000000 */
[----:B------:R-:W-:Y:S01]  /*3ed0*/  VIADD R2, R16, 0x31 ;  /* 0x0000003110027836 */ /* 0x000fe20000000000 */
[----:B------:R-:W-:Y:S02]  /*3ee0*/  FSEL R187, R187, -INF , !P0 ;  /* 0xff800000bbbb7808 */ /* 0x000fe40004000000 */
[----:B------:R-:W-:Y:S02]  /*3ef0*/  PLOP3.LUT P0, PT, PT, PT, UP0, 0x80, 0x0 ;  /* 0x000000000000781c */ /* 0x000fe40003f0f008 */
[----:B------:R-:W-:Y:S01]  /*3f00*/  FSEL R64, R64, -INF , !P2 ;  /* 0xff80000040407808 */ /* 0x000fe20005000000 */
[----:B------:R-:W1:Y:S01]  /*3f10*/  MUFU.TANH R190, R62 ;  /* 0x0000003e00be7308 */ /* 0x000e620000002400 */
[----:B------:R-:W-:-:S02]  /*3f20*/  ISETP.GE.AND P2, PT, R4, UR25, PT ;  /* 0x0000001904007c0c */ /* 0x000fc4000bf46270 */
[----:B--2---:R-:W-:Y:S02]  /*3f30*/  FSEL R4, R23, -INF , !P3 ;  /* 0xff80000017047808 */ /* 0x004fe40005800000 */
[----:B------:R-:W-:Y:S02]  /*3f40*/  FSEL R11, R35, -INF , !P3 ;  /* 0xff800000230b7808 */ /* 0x000fe40005800000 */
[----:B------:R-:W-:Y:S01]  /*3f50*/  ISETP.GE.AND P3, PT, R2, UR25, PT ;  /* 0x0000001902007c0c */ /* 0x000fe2000bf66270 */
[----:B------:R-:W2:Y:S01]  /*3f60*/  MUFU.TANH R202, R63 ;  /* 0x0000003f00ca7308 */ /* 0x000ea20000002400 */
[C---:B------:R-:W-:Y:S01]  /*3f70*/  VIADD R2, R16.reuse, 0x38 ;  /* 0x0000003810027836 */ /* 0x040fe20000000000 */
[----:B------:R-:W-:Y:S02]  /*3f80*/  IADD3 R16, R16, 0x39, RZ ;  /* 0x0000003910107810 */ /* 0x000fe40007ffe0ff */
[----:B----4-:R-:W-:Y:S02]  /*3f90*/  FSEL R12, R22, -INF , !P2 ;  /* 0xff800000160c7808 */ /* 0x010fe40005000000 */
[----:B------:R-:W-:-:S02]  /*3fa0*/  FSEL R9, R24, -INF , !P2 ;  /* 0xff80000018097808 */ /* 0x000fc40005000000 */
[----:B------:R-:W4:Y:S01]  /*3fb0*/  MUFU.TANH R203, R80 ;  /* 0x0000005000cb7308 */ /* 0x000f220000002400 */
[----:B---3--:R-:W-:Y:S02]  /*3fc0*/  FSEL R188, R188, -INF , !P1 ;  /* 0xff800000bcbc7808 */ /* 0x008fe40004800000 */
[----:B------:R-:W-:Y:S02]  /*3fd0*/  FSEL R193, R193, -INF , !P1 ;  /* 0xff800000c1c17808 */ /* 0x000fe40004800000 */
[----:B------:R-:W-:Y:S02]  /*3fe0*/  ISETP.GE.AND P2, PT, R2, UR25, PT ;  /* 0x0000001902007c0c */ /* 0x000fe4000bf46270 */
[----:B------:R-:W-:Y:S01]  /*3ff0*/  ISETP.GE.AND P1, PT, R16, UR25, PT ;  /* 0x0000001910007c0c */ /* 0x000fe2000bf26270 */
[----:B------:R-:W3:Y:S01]  /*4000*/  MUFU.TANH R201, R81 ;  /* 0x0000005100c97308 */ /* 0x000ee20000002400 */
[----:B-1----:R-:W-:Y:S02]  /*4010*/  FSEL R190, R190, -INF , !P6 ;  /* 0xff800000bebe7808 */ /* 0x002fe40007000000 */
[----:B------:R-:W-:-:S02]  /*4020*/  FSEL R191, R191, -INF , !P6 ;  /* 0xff800000bfbf7808 */ /* 0x000fc40007000000 */
[----:B--2---:R-:W-:Y:S02]  /*4030*/  FSEL R202, R202, -INF , !P5 ;  /* 0xff800000caca7808 */ /* 0x004fe40006800000 */
[----:B------:R-:W-:Y:S01]  /*4040*/  FSEL R189, R189, -INF , !P5 ;  /* 0xff800000bdbd7808 */ /* 0x000fe20006800000 */
[----:B------:R-:W1:Y:S01]  /*4050*/  MUFU.TANH R198, R82 ;  /* 0x0000005200c67308 */ /* 0x000e620000002400 */
[----:B----4-:R-:W-:-:S07]  /*4060*/  FSEL R203, R203, -INF , !P4 ;  /* 0xff800000cbcb7808 */ /* 0x010fce0006000000 */
[----:B------:R-:W2:Y:S01]  /*4070*/  MUFU.TANH R196, R83 ;  /* 0x0000005300c47308 */ /* 0x000ea20000002400 */
[----:B---3--:R-:W-:-:S07]  /*4080*/  FSEL R201, R201, -INF , !P3 ;  /* 0xff800000c9c97808 */ /* 0x008fce0005800000 */
[----:B------:R-:W3:Y:S01]  /*4090*/  MUFU.TANH R199, R76 ;  /* 0x0000004c00c77308 */ /* 0x000ee20000002400 */
[----:B-1----:R-:W-:-:S07]  /*40a0*/  FSEL R198, R198, -INF , !P4 ;  /* 0xff800000c6c67808 */ /* 0x002fce0006000000 */
[----:B------:R-:W1:Y:S01]  /*40b0*/  MUFU.TANH R194, R78 ;  /* 0x0000004e00c27308 */ /* 0x000e620000002400 */
[----:B--2---:R-:W-:-:S07]  /*40c0*/  FSEL R196, R196, -INF , !P3 ;  /* 0xff800000c4c47808 */ /* 0x004fce0005800000 */
[----:B------:R-:W2:Y:S01]  /*40d0*/  MUFU.TANH R192, R79 ;  /* 0x0000004f00c07308 */ /* 0x000ea20000002400 */
[----:B---3--:R-:W-:-:S07]  /*40e0*/  FSEL R199, R199, -INF , !P2 ;  /* 0xff800000c7c77808 */ /* 0x008fce0005000000 */
[----:B------:R-:W3:Y:S01]  /*40f0*/  MUFU.TANH R197, R77 ;  /* 0x0000004d00c57308 */ /* 0x000ee20000002400 */
[----:B-1----:R-:W-:Y:S02]  /*4100*/  FSEL R194, R194, -INF , !P2 ;  /* 0xff800000c2c27808 */ /* 0x002fe40005000000 */
[----:B--2---:R-:W-:Y:S02]  /*4110*/  FSEL R192, R192, -INF , !P1 ;  /* 0xff800000c0c07808 */ /* 0x004fe40004800000 */
[----:B---3--:R-:W-:Y:S01]  /*4120*/  FSEL R197, R197, -INF , !P1 ;  /* 0xff800000c5c57808 */ /* 0x008fe20004800000 */
        /* <DEDUP_REMOVED lines=81> */
.L_x_1850:
[----:B------:R-:W-:Y:S05]  /*4640*/  BSYNC B0 ;  /* 0x0000000000007941 */ /* 0x000fea0003800000 */
.L_x_1849:
[----:B------:R-:W0:Y:S02]  /*4650*/  LDGDEPBAR ;  /* 0x00000000000079af */ /* 0x000e240000000000 */
.L_x_1848:
        /* <DEDUP_REMOVED lines=32> */
[----:B--2---:R-:W2:Y:S03]  /*4860*/  SHFL.BFLY PT, R17, R10, 0x2, 0x1f ;  /* 0x0c401f000a117f89 */ /* 0x004ea600000e0000 */
        /* <DEDUP_REMOVED lines=41> */
[----:B------:R-:W2:Y:S01]  /*4b00*/  LDSM.16.MT88.4 R120, [R225+0x1e000] ;  /* 0x01e00000e178783b */ /* 0x000ea20000004200 */
[--C-:B------:R-:W-:Y:S01]  /*4b10*/  FFMA.FTZ R175, R8, UR6, -R195.reuse ;  /* 0x0000000608af7c23 */ /* 0x100fe200080108c3 */
[--C-:B------:R-:W-:Y:S01]  /*4b20*/  FFMA.FTZ R177, R15, UR6, -R200.reuse ;  /* 0x000000060fb17c23 */ /* 0x100fe200080108c8 */
[--C-:B------:R-:W-:Y:S01]  /*4b30*/  FFMA.FTZ R174, R13, UR6, -R200.reuse ;  /* 0x000000060dae7c23 */ /* 0x100fe200080108c8 */
[----:B------:R-:W5:Y:S01]  /*4b40*/  LDSM.16.MT88.4 R16, [R224+0x1e000] ;  /* 0x01e00000e010783b */ /* 0x000f620000004200 */
[----:B------:R-:W3:Y:S01]  /*4b50*/  MUFU.EX2 R180, R180 ;  /* 0x000000b400b47308 */ /* 0x000ee20000000800 */
[--C-:B------:R-:W-:Y:S01]  /*4b60*/  FFMA.FTZ R172, R6, UR6, -R195.reuse ;  /* 0x0000000606ac7c23 */ /* 0x100fe200080108c3 */
[--C-:B------:R-:W-:Y:S01]  /*4b70*/  FFMA.FTZ R169, R4, UR6, -R195.reuse ;  /* 0x0000000604a97c23 */ /* 0x100fe200080108c3 */
[----:B------:R-:W5:Y:S01]  /*4b80*/  LDSM.16.MT88.4 R8, [R226+0x18800] ;  /* 0x01880000e208783b */ /* 0x000f620000004200 */
[--C-:B------:R-:W-:Y:S01]  /*4b90*/  FFMA.FTZ R0, R12, UR6, -R195.reuse ;  /* 0x000000060c007c23 */ /* 0x100fe200080108c3 */
[--C-:B------:R-:W-:Y:S01]  /*4ba0*/  FFMA.FTZ R184, R193, UR6, -R200.reuse ;  /* 0x00000006c1b87c23 */ /* 0x100fe200080108c8 */
[--C-:B------:R-:W-:Y:S01]  /*4bb0*/  FFMA.FTZ R186, R191, UR6, -R200.reuse ;  /* 0x00000006bfba7c23 */ /* 0x100fe200080108c8 */
[----:B------:R-:W5:Y:S01]  /*4bc0*/  LDSM.16.MT88.4 R20, [R225+0x18800] ;  /* 0x01880000e114783b */ /* 0x000f620000004200 */
[----:B------:R-:W-:Y:S01]  /*4bd0*/  MUFU.EX2 R179, R179 ;  /* 0x000000b300b37308 */ /* 0x000fe20000000800 */
[--C-:B------:R-:W-:Y:S01]  /*4be0*/  FFMA.FTZ R187, R187, UR6, -R200.reuse ;  /* 0x00000006bbbb7c23 */ /* 0x100fe200080108c8 */
[--C-:B------:R-:W-:Y:S01]  /*4bf0*/  FFMA.FTZ R189, R189, UR6, -R200.reuse ;  /* 0x00000006bdbd7c23 */ /* 0x100fe200080108c8 */
[----:B------:R-:W5:Y:S01]  /*4c00*/  LDSM.16.MT88.4 R4, [R224+0x18800] ;  /* 0x01880000e004783b */ /* 0x000f620000004200 */
[--C-:B------:R-:W-:Y:S01]  /*4c10*/  FFMA.FTZ R188, R188, UR6, -R195.reuse ;  /* 0x00000006bcbc7c23 */ /* 0x100fe200080108c3 */
[--C-:B------:R-:W-:Y:S01]  /*4c20*/  FFMA.FTZ R191, R204, UR6, -R195.reuse ;  /* 0x00000006ccbf7c23 */ /* 0x100fe200080108c3 */
[--C-:B------:R-:W-:Y:S01]  /*4c30*/  FFMA.FTZ R190, R190, UR6, -R195.reuse ;  /* 0x00000006bebe7c23 */ /* 0x100fe200080108c3 */
[----:B------:R-:W5:Y:S01]  /*4c40*/  LDSM.16.MT88.4 R12, [R228+0x1a800] ;  /* 0x01a80000e40c783b */ /* 0x000f620000004200 */
        /* <DEDUP_REMOVED lines=43> */
[C---:B-1----:R-:W-:Y:S01]  /*4f00*/  HMMA.16816.F32 R60, R128.reuse, R64, RZ ;  /* 0x00000040803c723c */ /* 0x042fe200000018ff */
        /* <DEDUP_REMOVED lines=37> */
[C---:B-----5:R-:W-:Y:S06]  /*5160*/  HMMA.16816.F32 R124, R128.reuse, R16, RZ ;  /* 0x00000010807c723c */ /* 0x060fec00000018ff */
        /* <DEDUP_REMOVED lines=122> */
[----:B------:R-:W-:Y:S01]  /*5910*/  FADD.FTZ R0, R195, R194 ;  /* 0x000000c2c3007221 */ /* 0x000fe20000010000 */
[----:B------:R-:W-:-:S04]  /*5920*/  FADD.FTZ R2, R200, R199 ;  /* 0x000000c7c8027221 */ /* 0x000fc80000010000 */
[C---:B------:R-:W-:Y:S01]  /*5930*/  HMMA.16816.F32 R64, R16.reuse, R30, R64 ;  /* 0x0000001e1040723c */ /* 0x040fe20000001840 */
[----:B------:R-:W1:Y:S04]  /*5940*/  LDSM.16.MT88.4 R28, [R225+0x19800] ;  /* 0x01980000e11c783b */ /* 0x000e680000004200 */
[----:B------:R-:W-:Y:S01]  /*5950*/  STL [R1+0xc], R0 ;  /* 0x00000c0001007387 */ /* 0x000fe20000100800 */
[C---:B-----5:R-:W-:Y:S03]  /*5960*/  HMMA.16816.F32 R68, R16.reuse, R24, R68 ;  /* 0x000000181044723c */ /* 0x060fe60000001844 */
[----:B------:R-:W-:Y:S03]  /*5970*/  STL [R1+0x18], R2 ;  /* 0x0000180201007387 */ /* 0x000fe60000100800 */
        /* <DEDUP_REMOVED lines=46> */
[----:B------:R-:W-:Y:S01]  /*5c60*/  HMMA.16816.F32 R128, R4, R10, R128 ;  /* 0x0000000a0480723c */ /* 0x000fe20000001880 */
[----:B------:R-:W-:-:S08]  /*5c70*/  NOP ;  /* 0x0000000000007918 */ /* 0x000fd00000000000 */
[----:B------:R-:W-:-:S15]  /*5c80*/  @!P0 BRA `(.L_x_1851) ;  /* 0x0000003c00b08947 */ /* 0x000fde0003800000 */
[----:B------:R-:W1:Y:S01]  /*5c90*/  S2R R2, SR_TID.X ;  /* 0x0000000000027919 */ /* 0x000e620000002100 */
[--C-:B------:R-:W-:Y:S01]  /*5ca0*/  SHF.R.S32.HI R171, RZ, 0x1f, R170.reuse ;  /* 0x0000001fffab7819 */ /* 0x100fe200000114aa */
[----:B------:R-:W-:Y:S01]  /*5cb0*/  IMAD.U32 R7, RZ, RZ, UR21 ;  /* 0x00000015ff077e24 */ /* 0x000fe2000f8e00ff */
[----:B------:R-:W-:Y:S01]  /*5cc0*/  ULDC.64 UR6, c[0x0][0x220] ;  /* 0x0000880000067ab9 */ /* 0x000fe20000000a00 */
[----:B------:R-:W-:Y:S01]  /*5cd0*/  IMAD.U32 R252, RZ, RZ, UR23 ;  /* 0x00000017fffc7e24 */ /* 0x000fe2000f8e00ff */
[----:B------:R-:W-:Y:S01]  /*5ce0*/  ULDC UR4, c[0x0][0x2d0] ;  /* 0x0000b40000047ab9 */ /* 0x000fe20000000800 */
[--C-:B------:R-:W-:Y:S01]  /*5cf0*/  IMAD.WIDE.U32 R168, R168, UR19, R170.reuse ;  /* 0x00000013a8a87c25 */ /* 0x100fe2000f8e00aa */
[----:B------:R-:W-:Y:S01]  /*5d00*/  ISETP.GE.AND P4, PT, R170, UR4, PT ;  /* 0x00000004aa007c0c */ /* 0x000fe2000bf86270 */
[----:B------:R-:W2:Y:S01]  /*5d10*/  LDC.64 R240, c[0x0][0x250] ;  /* 0x00009400fff07b82 */ /* 0x000ea20000000a00 */
[----:B------:R-:W-:Y:S01]  /*5d20*/  UMOV UR15, URZ ;  /* 0x0000003f000f7c82 */ /* 0x000fe20008000000 */
[----:B------:R-:W-:Y:S01]  /*5d30*/  IMAD.WIDE.U32 R10, R165, UR19, R170 ;  /* 0x00000013a50a7c25 */ /* 0x000fe2000f8e00aa */
[----:B------:R-:W-:Y:S01]  /*5d40*/  IADD3 R0, P0, R168, UR22, RZ ;  /* 0x00000016a8007c10 */ /* 0x000fe2000ff1e0ff */
[----:B------:R-:W-:Y:S01]  /*5d50*/  ULDC UR11, c[0x0][0x2d0] ;  /* 0x0000b400000b7ab9 */ /* 0x000fe20000000800 */
[----:B------:R-:W-:Y:S01]  /*5d60*/  ULDC UR10, c[0x0][0x39c] ;  /* 0x0000e700000a7ab9 */ /* 0x000fe20000000800 */
[----:B------:R-:W-:Y:S01]  /*5d70*/  IMAD.MOV.U32 R167, RZ, RZ, R164 ;  /* 0x000000ffffa77224 */ /* 0x000fe200078e00a4 */
[----:B------:R-:W-:Y:S01]  /*5d80*/  IADD3.X R7, R7, UR9, R169, P0, !PT ;  /* 0x0000000907077c10 */ /* 0x000fe200087fe4a9 */
[----:B------:R-:W-:Y:S01]  /*5d90*/  ULDC.64 UR8, c[0x0][0x218] ;  /* 0x0000860000087ab9 */ /* 0x000fe20000000a00 */
[----:B------:R-:W-:Y:S01]  /*5da0*/  IADD3 R5, P0, R10, UR24, RZ ;  /* 0x000000180a057c10 */ /* 0x000fe2000ff1e0ff */
[----:B------:R-:W-:Y:S01]  /*5db0*/  ULDC UR4, c[0x0][0x2ec] ;  /* 0x0000bb0000047ab9 */ /* 0x000fe20000000800 */
[----:B------:R-:W-:Y:S01]  /*5dc0*/  LEA R6, P1, R0, UR8, 0x1 ;  /* 0x0000000800067c11 */ /* 0x000fe2000f8208ff */
[----:B------:R-:W3:Y:S01]  /*5dd0*/  @!P4 LDC.64 R238, c[0x0][0x220] ;  /* 0x00008800ffeecb82 */ /* 0x000ee20000000a00 */
[----:B------:R-:W-:Y:S01]  /*5de0*/  IADD3.X R252, R252, UR28, R11, P0, !PT ;  /* 0x0000001cfcfc7c10 */ /* 0x000fe200087fe40b */
[----:B------:R-:W-:Y:S01]  /*5df0*/  ULEA.HI.SX32 UR8, UR20, 0xfffffffe, 0x1a ;  /* 0xfffffffe14087891 */ /* 0x000fe2000f8fd23f */
[C---:B------:R-:W-:Y:S01]  /*5e00*/  LEA R4, P0, R5.reuse, UR6, 0x1 ;  /* 0x0000000605047c11 */ /* 0x040fe2000f8008ff */
[----:B------:R-:W-:Y:S01]  /*5e10*/  STL [R1+0x8], R6 ;  /* 0x0000080601007387 */ /* 0x000fe20000100800 */
[----:B------:R-:W-:Y:S01]  /*5e20*/  LEA.HI.X R0, R0, UR9, R7, 0x1, P1 ;  /* 0x0000000900007c11 */ /* 0x000fe200088f0c07 */
[----:B------:R-:W-:Y:S01]  /*5e30*/  ULEA.HI.SX32 UR20, UR20, 0xfffffffd, 0x1a ;  /* 0xfffffffd14147891 */ /* 0x000fe2000f8fd23f */
[----:B------:R-:W-:Y:S01]  /*5e40*/  LEA.HI.X R252, R5, UR7, R252, 0x1, P0 ;  /* 0x0000000705fc7c11 */ /* 0x000fe200080f0cfc */
[----:B------:R4:W-:Y:S01]  /*5e50*/  STL [R1], R4 ;  /* 0x0000000401007387 */ /* 0x0009e20000100800 */
[----:B------:R-:W2:Y:S01]  /*5e60*/  @!P4 LDC.64 R236, c[0x0][0x220] ;  /* 0x00008800ffeccb82 */ /* 0x000ea20000000a00 */
[----:B------:R-:W-:Y:S01]  /*5e70*/  ULDC.64 UR6, c[0x0][0x248] ;  /* 0x0000920000067ab9 */ /* 0x000fe20000000a00 */
[----:B-1----:R-:W-:Y:S01]  /*5e80*/  SHF.R.S32.HI R9, RZ, 0x1f, R2 ;  /* 0x0000001fff097819 */ /* 0x002fe20000011402 */
[----:B------:R1:W-:Y:S03]  /*5e90*/  STL [R1+0x4], R0 ;  /* 0x0000040001007387 */ /* 0x0003e60000100800 */
[----:B------:R-:W-:-:S02]  /*5ea0*/  LEA.HI R2, R9, R2, RZ, 0x3 ;  /* 0x0000000209027211 */ /* 0x000fc400078f18ff */
[----:B------:R-:W-:Y:S02]  /*5eb0*/  SHF.R.S32.HI R9, RZ, 0x1f, R166 ;  /* 0x0000001fff097819 */ /* 0x000fe400000114a6 */
[----:B----4-:R-:W-:-:S05]  /*5ec0*/  IADD3 R4, P0, R166, 0x20, RZ ;  /* 0x00000020a6047810 */ /* 0x010fca0007f1e0ff */
[----:B------:R4:W-:Y:S01]  /*5ed0*/  STL [R1+0x20], R4 ;  /* 0x0000200401007387 */ /* 0x0009e20000100800 */
[----:B-1----:R-:W-:-:S03]  /*5ee0*/  IMAD.MOV.U32 R0, RZ, RZ, R3 ;  /* 0x000000ffff007224 */ /* 0x002fc600078e0003 */
[----:B------:R1:W-:Y:S04]  /*5ef0*/  STL [R1+0x14], R9 ;  /* 0x0000140901007387 */ /* 0x0003e80000100800 */
[----:B------:R1:W5:Y:S01]  /*5f00*/  LDL.64 R6, [R1+0x20] ;  /* 0x0000200001067983 */ /* 0x0003620000100a00 */
[--C-:B------:R-:W-:Y:S02]  /*5f10*/  IMAD.MOV.U32 R5, RZ, RZ, R9.reuse ;  /* 0x000000ffff057224 */ /* 0x100fe400078e0009 */
[----:B------:R-:W-:Y:S02]  /*5f20*/  IMAD.MOV.U32 R5, RZ, RZ, R9 ;  /* 0x000000ffff057224 */ /* 0x000fe400078e0009 */
[----:B----4-:R-:W-:Y:S01]  /*5f30*/  IMAD.MOV.U32 R4, RZ, RZ, R8 ;  /* 0x000000ffff047224 */ /* 0x010fe200078e0008 */
[----:B------:R-:W-:Y:S01]  /*5f40*/  SHF.R.S32.HI R4, RZ, 0x3, R2 ;  /* 0x00000003ff047819 */ /* 0x000fe20000011402 */
[----:B-----5:R-:W-:-:S05]  /*5f50*/  IMAD.X R7, RZ, RZ, R5, P0 ;  /* 0x000000ffff077224 */ /* 0x020fca00000e0605 */
[----:B------:R1:W-:Y:S04]  /*5f60*/  STL [R1+0x24], R7 ;  /* 0x0000240701007387 */ /* 0x0003e80000100800 */
[----:B------:R1:W-:Y:S01]  /*5f70*/  STL [R1+0x10], R4 ;  /* 0x0000100401007387 */ /* 0x0003e20000100800 */
[----:B--23--:R-:W-:Y:S05]  /*5f80*/  BRA `(.L_x_1852) ;  /* 0x0000000400287947 */ /* 0x00cfea0003800000 */
.L_x_1854:
        /* <DEDUP_REMOVED lines=12> */
[----:B------:R-:W-:Y:S02]  /*6050*/  @!P4 SHF.R.S32.HI R3, RZ, 0x1f, R3 ;  /* 0x0000001fff03c819 */ /* 0x000fe40000011403 */
        /* <DEDUP_REMOVED lines=9> */
[----:B------:R-:W-:Y:S01]  /*60f0*/  IMAD.U32 R21, RZ, RZ, UR25 ;  /* 0x00000019ff157e24 */ /* 0x000fe2000f8e00ff */
[----:B------:R-:W-:Y:S01]  /*6100*/  @!P4 IADD3 R3, R3, UR23, RZ ;  /* 0x000000170303cc10 */ /* 0x000fe2000fffe0ff */
[----:B------:R-:W-:Y:S03]  /*6110*/  @!P4 VIADD R13, R13, UR25 ;  /* 0x000000190d0dcc36 */ /* 0x000fe60008000000 */
[-C--:B------:R-:W-:Y:S02]  /*6120*/  @!P4 LEA.HI.X R3, R16, R251.reuse, R3, 0x6, P0 ;  /* 0x000000fb1003c211 */ /* 0x080fe400000f3403 */
[----:B------:R-:W-:Y:S02]  /*6130*/  @!P4 LEA.HI.X R13, R20, R251, R13, 0x6, P6 ;  /* 0x000000fb140dc211 */ /* 0x000fe400030f340d */
[C---:B--2---:R-:W-:Y:S02]  /*6140*/  @!P4 LEA R16, P6, R12.reuse, R6, 0x1 ;  /* 0x000000060c10c211 */ /* 0x044fe400078c08ff */
[----:B------:R-:W-:Y:S02]  /*6150*/  @!P4 IADD3 R11, P0, R11, UR12, RZ ;  /* 0x0000000c0b0bcc10 */ /* 0x000fe4000ff1e0ff */
[----:B------:R-:W-:Y:S02]  /*6160*/  @!P4 LEA.HI.X R17, R12, R7, R13, 0x1, P6 ;  /* 0x000000070c11c211 */ /* 0x000fe400030f0c0d */
[----:B------:R-:W-:Y:S02]  /*6170*/  @!P4 IADD3.X R6, R3, UR13, RZ, P0, !PT ;  /* 0x0000000d0306cc10 */ /* 0x000fe400087fe4ff */
[C---:B---3--:R-:W-:Y:S01]  /*6180*/  @!P4 LEA R4, P0, R11.reuse, R4, 0x1 ;  /* 0x000000040b04c211 */ /* 0x048fe200078008ff */
        /* <DEDUP_REMOVED lines=42> */
.L_x_1852:
[----:B-12---:R-:W2:Y:S01]  /*6430*/  LDL.64 R8, [R1+0x10] ;  /* 0x0000100001087983 */ /* 0x006ea20000100a00 */
[----:B------:R-:W-:Y:S01]  /*6440*/  UIADD3 UR14, UR8, -UR15, URZ ;  /* 0x8000000f080e7290 */ /* 0x000fe2000fffe03f */
[----:B------:R-:W-:Y:S04]  /*6450*/  DEPBAR.LE SB0, 0x0 ;  /* 0x000080000000791a */ /* 0x000fe80000000000 */
[----:B------:R-:W3:Y:S01]  /*6460*/  LDL.64 R4, [R1+0x20] ;  /* 0x0000200001047983 */ /* 0x000ee20000100a00 */
[----:B------:R-:W-:Y:S01]  /*6470*/  USHF.R.S32.HI UR9, URZ, 0x1f, UR14 ;  /* 0x0000001f3f097899 */ /* 0x000fe2000801140e */
[----:B------:R-:W-:Y:S01]  /*6480*/  IMAD.U32 R164, RZ, RZ, UR14 ;  /* 0x0000000effa47e24 */ /* 0x000fe2000f8e00ff */
[----:B------:R-:W-:Y:S02]  /*6490*/  ISETP.LT.AND P5, PT, RZ, UR14, PT ;  /* 0x0000000eff007c0c */ /* 0x000fe4000bfa1270 */
[----:B------:R-:W4:Y:S01]  /*64a0*/  LDL R12, [R1] ;  /* 0x00000000010c7983 */ /* 0x000f220000100800 */
[----:B------:R-:W-:Y:S02]  /*64b0*/  IMAD.U32 R33, RZ, RZ, UR14 ;  /* 0x0000000eff217e24 */ /* 0x000fe4000f8e00ff */
[C---:B------:R-:W-:Y:S01]  /*64c0*/  IMAD R32, R240.reuse, UR9, RZ ;  /* 0x00000009f0207c24 */ /* 0x040fe2000f8e02ff */
[----:B------:R-:W-:Y:S01]  /*64d0*/  BAR.SYNC.DEFER_BLOCKING 0x0 ;  /* 0x0000000000007b1d */ /* 0x000fe20000010000 */
[----:B------:R-:W-:Y:S01]  /*64e0*/  IMAD.U32 R2, RZ, RZ, UR14 ;  /* 0x0000000eff027e24 */ /* 0x000fe2000f8e00ff */
[----:B------:R-:W-:Y:S01]  /*64f0*/  UIADD3 UR9, UR20, -UR15, URZ ;  /* 0x8000000f14097290 */ /* 0x000fe2000fffe03f */
[----:B------:R-:W-:Y:S04]  /*6500*/  IMAD.WIDE.U32 R34, R240, UR14, RZ ;  /* 0x0000000ef0227c25 */ /* 0x000fe8000f8e00ff */
[----:B------:R-:W-:Y:S02]  /*6510*/  IMAD R32, R241, UR14, R32 ;  /* 0x0000000ef1207c24 */ /* 0x000fe4000f8e0220 */
[----:B------:R-:W-:Y:S03]  /*6520*/  IMAD.U32 R3, RZ, RZ, UR14 ;  /* 0x0000000eff037e24 */ /* 0x000fe6000f8e00ff */
[----:B------:R-:W-:Y:S01]  /*6530*/  IADD3 R32, R35, R32, RZ ;  /* 0x0000002023207210 */ /* 0x000fe20007ffe0ff */
[----:B------:R-:W-:Y:S01]  /*6540*/  @P4 STS.128 [R242+0x18000], RZ ;  /* 0x018000fff2004388 */ /* 0x000fe20000000c00 */
[----:B--2---:R-:W-:Y:S04]  /*6550*/  LEA R164, P1, R164, R8, 0x6 ;  /* 0x00000008a4a47211 */ /* 0x004fe800078230ff */
[----:B------:R-:W-:Y:S01]  /*6560*/  LEA.HI.X.SX32 R165, R33, R9, 0x6, P1 ;  /* 0x0000000921a57211 */ /* 0x000fe200008f36ff */
[----:B------:R-:W-:Y:S01]  /*6570*/  IMAD.WIDE.U32 R22, R164, R240, RZ ;  /* 0x000000f0a4167225 */ /* 0x000fe200078e00ff */
[----:B---3--:R-:W-:Y:S03]  /*6580*/  LEA R2, P0, R2, R4, 0x6 ;  /* 0x0000000402027211 */ /* 0x008fe600078030ff */
[-C--:B------:R-:W-:Y:S01]  /*6590*/  IMAD R35, R165, R240.reuse, RZ ;  /* 0x000000f0a5237224 */ /* 0x080fe200078e02ff */
[----:B------:R-:W-:Y:S01]  /*65a0*/  LEA.HI.X.SX32 R3, R3, R5, 0x6, P0 ;  /* 0x0000000503037211 */ /* 0x000fe200000f36ff */
[----:B------:R-:W-:Y:S01]  /*65b0*/  IMAD.WIDE.U32 R18, R2, R240, RZ ;  /* 0x000000f002127225 */ /* 0x000fe200078e00ff */
[----:B------:R-:W-:Y:S02]  /*65c0*/  LEA R33, P0, R34, R246, 0x6 ;  /* 0x000000f622217211 */ /* 0x000fe400078030ff */
[----:B----4-:R-:W-:Y:S01]  /*65d0*/  LEA R6, P3, R22, R12, 0x1 ;  /* 0x0000000c16067211 */ /* 0x010fe200078608ff */
[----:B------:R-:W-:Y:S01]  /*65e0*/  IMAD R35, R164, R241, R35 ;  /* 0x000000f1a4237224 */ /* 0x000fe200078e0223 */
[----:B------:R-:W-:Y:S01]  /*65f0*/  LEA.HI.X R32, R34, R235, R32, 0x6, P0 ;  /* 0x000000eb22207211 */ /* 0x000fe200000f3420 */
[----:B------:R-:W-:Y:S01]  /*6600*/  IMAD R34, R3, R240, RZ ;  /* 0x000000f003227224 */ /* 0x000fe200078e02ff */
[----:B------:R-:W-:Y:S01]  /*6610*/  LEA R3, P2, R240, R33, 0x5 ;  /* 0x00000021f0037211 */ /* 0x000fe200078428ff */
[----:B------:R-:W-:Y:S01]  /*6620*/  IMAD.IADD R35, R23, 0x1, R35 ;  /* 0x0000000117237824 */ /* 0x000fe200078e0223 */
[----:B------:R-:W-:Y:S01]  /*6630*/  @!P4 LEA R14, P1, R33, R238, 0x1 ;  /* 0x000000ee210ec211 */ /* 0x000fe200078208ff */
[----:B------:R-:W-:Y:S01]  /*6640*/  IMAD R34, R2, R241, R34 ;  /* 0x000000f102227224 */ /* 0x000fe200078e0222 */
[----:B------:R-:W-:Y:S02]  /*6650*/  LEA.HI.X R2, R240, R32, R241, 0x5, P2 ;  /* 0x00000020f0027211 */ /* 0x000fe400010f2cf1 */
[----:B------:R-:W-:Y:S01]  /*6660*/  LEA.HI.X R7, R22, R252, R35, 0x1, P3 ;  /* 0x000000fc16077211 */ /* 0x000fe200018f0c23 */
[----:B------:R-:W-:Y:S01]  /*6670*/  IMAD.IADD R165, R19, 0x1, R34 ;  /* 0x0000000113a57824 */ /* 0x000fe200078e0222 */
[----:B------:R-:W-:Y:S02]  /*6680*/  ISETP.GE.AND P3, PT, R245, UR11, PT ;  /* 0x0000000bf5007c0c */ /* 0x000fe4000bf66270 */
[C---:B------:R-:W-:Y:S02]  /*6690*/  LEA R164, P2, R18.reuse, R12, 0x1 ;  /* 0x0000000c12a47211 */ /* 0x040fe400078408ff */
        /* <DEDUP_REMOVED lines=8> */
[C---:B------:R-:W-:Y:S02]  /*6720*/  @!P4 LEA R10, P0, R3.reuse, R236, 0x1 ;  /* 0x000000ec030ac211 */ /* 0x040fe400078008ff */
[----:B------:R-:W-:Y:S02]  /*6730*/  @P3 STS.128 [R242+0x1a000], RZ ;  /* 0x01a000fff2003388 */ /* 0x000fe40000000c00 */
[----:B------:R-:W-:Y:S03]  /*6740*/  @!P4 LEA.HI.X R11, R3, R237, R2, 0x1, P0 ;  /* 0x000000ed030bc211 */ /* 0x000fe600000f0c02 */
[----:B------:R-:W-:Y:S01]  /*6750*/  @!PT LDS RZ, [RZ] ;  /* 0x00000000fffff984 */ /* 0x000fe20000000800 */
[----:B------:R-:W-:Y:S01]  /*6760*/  @!PT LDS RZ, [RZ] ;  /* 0x00000000fffff984 */ /* 0x000fe20000000800 */
[----:B------:R-:W-:Y:S01]  /*6770*/  @!PT LDS RZ, [RZ] ;  /* 0x00000000fffff984 */ /* 0x000fe20000000800 */
[----:B------:R-:W-:Y:S01]  /*6780*/  @!P3 LDGSTS.E.BYPASS.LTC128B.128 [R242+0x1a000], desc[UR26][R6.64+0x80] ;  /* 0x1a00008006f2bfae */ /* 0x000fe2000b901d5a */
[----:B------:R-:W-:Y:S01]  /*6790*/  IMAD.MOV.U32 R2, RZ, RZ, R8 ;  /* 0x000000ffff027224 */ /* 0x000fe200078e0008 */
[----:B------:R-:W-:Y:S03]  /*67a0*/  MOV R3, R9 ;  /* 0x0000000900037202 */ /* 0x000fe60000000f00 */
        /* <DEDUP_REMOVED lines=31> */
[----:B------:R-:W2:Y:S05]  /*69a0*/  LDSM.16.M88.4 R172, [R233+0x10000] ;  /* 0x01000000e9ac783b */ /* 0x000eaa0000000200 */
[----:B------:R-:W3:Y:S05]  /*69b0*/  LDSM.16.M88.4 R176, [R233+0x10800] ;  /* 0x01080000e9b0783b */ /* 0x000eea0000000200 */
[----:B------:R-:W4:Y:S05]  /*69c0*/  LDSM.16.M88.4 R180, [R233+0x11000] ;  /* 0x01100000e9b4783b */ /* 0x000f2a0000000200 */
[----:B------:R-:W5:Y:S01]  /*69d0*/  LDSM.16.M88.4 R184, [R233+0x11800] ;  /* 0x01180000e9b8783b */ /* 0x000f620000000200 */
[----:B-1----:R-:W-:Y:S02]  /*69e0*/  IMAD.MOV.U32 R164, RZ, RZ, R4 ;  /* 0x000000ffffa47224 */ /* 0x002fe400078e0004 */
[----:B------:R-:W-:Y:S02]  /*69f0*/  IMAD.MOV.U32 R165, RZ, RZ, R5 ;  /* 0x000000ffffa57224 */ /* 0x000fe400078e0005 */
[----:B------:R-:W0:Y:S05]  /*6a00*/  LDGDEPBAR ;  /* 0x00000000000079af */ /* 0x000e2a0000000000 */
[----:B------:R-:W-:Y:S05]  /*6a10*/  LDSM.16.M88.4 R188, [R232] ;  /* 0x00000000e8bc783b */ /* 0x000fea0000000200 */
[----:B------:R-:W1:Y:S05]  /*6a20*/  LDSM.16.M88.4 R192, [R231] ;  /* 0x00000000e7c0783b */ /* 0x000e6a0000000200 */
[----:B------:R-:W1:Y:S01]  /*6a30*/  LDSM.16.M88.4 R196, [R223] ;  /* 0x00000000dfc4783b */ /* 0x000e620000000200 */
[C---:B--2---:R-:W-:Y:S04]  /*6a40*/  HMMA.16816.F32 R4, R168.reuse, R172, RZ ;  /* 0x000000aca804723c */ /* 0x044fe800000018ff */
[----:B------:R-:W-:Y:S02]  /*6a50*/  LDSM.16.M88.4 R200, [R221] ;  /* 0x00000000ddc8783b */ /* 0x000fe40000000200 */
[C---:B------:R-:W-:Y:S03]  /*6a60*/  HMMA.16816.F32 R8, R168.reuse, R174, RZ ;  /* 0x000000aea808723c */ /* 0x040fe600000018ff */
[----:B------:R-:W2:Y:S03]  /*6a70*/  LDSM.16.M88.4 R172, [R222] ;  /* 0x00000000deac783b */ /* 0x000ea60000000200 */
[C---:B---3--:R-:W-:Y:S02]  /*6a80*/  HMMA.16816.F32 R12, R168.reuse, R176, RZ ;  /* 0x000000b0a80c723c */ /* 0x048fe400000018ff */
[----:B------:R-:W-:Y:S04]  /*6a90*/  LDSM.16.M88.4 R204, [R230] ;  /* 0x00000000e6cc783b */ /* 0x000fe80000000200 */
[C---:B------:R-:W-:Y:S01]  /*6aa0*/  HMMA.16816.F32 R16, R168.reuse, R178, RZ ;  /* 0x000000b2a810723c */ /* 0x040fe200000018ff */
[----:B------:R-:W3:Y:S05]  /*6ab0*/  LDSM.16.M88.4 R176, [R227+0x10000] ;  /* 0x01000000e3b0783b */ /* 0x000eea0000000200 */
[C---:B----4-:R-:W-:Y:S06]  /*6ac0*/  HMMA.16816.F32 R20, R168.reuse, R180, RZ ;  /* 0x000000b4a814723c */ /* 0x050fec00000018ff */
[C---:B------:R-:W-:Y:S01]  /*6ad0*/  HMMA.16816.F32 R24, R168.reuse, R182, RZ ;  /* 0x000000b6a818723c */ /* 0x040fe200000018ff */
[----:B------:R-:W-:Y:S05]  /*6ae0*/  LDSM.16.M88.4 R180, [R227+0x11000] ;  /* 0x01100000e3b4783b */ /* 0x000fea0000000200 */
[C---:B-----5:R-:W-:Y:S06]  /*6af0*/  HMMA.16816.F32 R28, R168.reuse, R184, RZ ;  /* 0x000000b8a81c723c */ /* 0x060fec00000018ff */
[----:B------:R-:W-:Y:S01]  /*6b00*/  HMMA.16816.F32 R32, R168, R186, RZ ;  /* 0x000000baa820723c */ /* 0x000fe200000018ff */
[----:B------:R-:W4:Y:S05]  /*6b10*/  LDSM.16.M88.4 R168, [R227+0x10800] ;  /* 0x01080000e3a8783b */ /* 0x000f2a0000000200 */
[C---:B-1----:R-:W-:Y:S01]  /*6b20*/  HMMA.16816.F32 R4, R188.reuse, R192, R4 ;  /* 0x000000c0bc04723c */ /* 0x042fe20000001804 */
[----:B------:R-:W1:Y:S05]  /*6b30*/  LDSM.16.M88.4 R184, [R227+0x11800] ;  /* 0x01180000e3b8783b */ /* 0x000e6a0000000200 */
[C---:B------:R-:W-:Y:S01]  /*6b40*/  HMMA.16816.F32 R8, R188.reuse, R194, R8 ;  /* 0x000000c2bc08723c */ /* 0x040fe20000001808 */
[----:B------:R-:W-:Y:S05]  /*6b50*/  LDSM.16.M88.4 R192, [R234+0x4000] ;  /* 0x00400000eac0783b */ /* 0x000fea0000000200 */
[C---:B------:R-:W-:Y:S06]  /*6b60*/  HMMA.16816.F32 R12, R188.reuse, R196, R12 ;  /* 0x000000c4bc0c723c */ /* 0x040fec000000180c */
[C---:B------:R-:W-:Y:S01]  /*6b70*/  HMMA.16816.F32 R16, R188.reuse, R198, R16 ;  /* 0x000000c6bc10723c */ /* 0x040fe20000001810 */
[----:B------:R-:W-:Y:S05]  /*6b80*/  LDSM.16.M88.4 R196, [R233+0x12000] ;  /* 0x01200000e9c4783b */ /* 0x000fea0000000200 */
[C---:B--2---:R-:W-:Y:S06]  /*6b90*/  HMMA.16816.F32 R20, R188.reuse, R172, R20 ;  /* 0x000000acbc14723c */ /* 0x044fec0000001814 */
[C---:B------:R-:W-:Y:S01]  /*6ba0*/  HMMA.16816.F32 R24, R188.reuse, R174, R24 ;  /* 0x000000aebc18723c */ /* 0x040fe20000001818 */
[----:B------:R-:W-:Y:S05]  /*6bb0*/  LDSM.16.M88.4 R172, [R229] ;  /* 0x00000000e5ac783b */ /* 0x000fea0000000200 */
[C---:B------:R-:W-:Y:S06]  /*6bc0*/  HMMA.16816.F32 R28, R188.reuse, R200, R28 ;  /* 0x000000c8bc1c723c */ /* 0x040fec000000181c */
[----:B------:R-:W-:Y:S01]  /*6bd0*/  HMMA.16816.F32 R32, R188, R202, R32 ;  /* 0x000000cabc20723c */ /* 0x000fe20000001820 */
[----:B------:R-:W2:Y:S05]  /*6be0*/  LDSM.16.M88.4 R188, [R220] ;  /* 0x00000000dcbc783b */ /* 0x000eaa0000000200 */
[C---:B---3--:R-:W-:Y:S01]  /*6bf0*/  HMMA.16816.F32 R4, R204.reuse, R176, R4 ;  /* 0x000000b0cc04723c */ /* 0x048fe20000001804 */
[----:B------:R-:W-:Y:S05]  /*6c00*/  LDSM.16.M88.4 R200, [R233+0x13000] ;  /* 0x01300000e9c8783b */ /* 0x000fea0000000200 */
[C---:B------:R-:W-:Y:S01]  /*6c10*/  HMMA.16816.F32 R8, R204.reuse, R178, R8 ;  /* 0x000000b2cc08723c */ /* 0x040fe20000001808 */
[----:B------:R-:W3:Y:S05]  /*6c20*/  LDSM.16.M88.4 R176, [R220+0x800] ;  /* 0x00080000dcb0783b */ /* 0x000eea0000000200 */
[C---:B----4-:R-:W-:Y:S06]  /*6c30*/  HMMA.16816.F32 R12, R204.reuse, R168, R12 ;  /* 0x000000a8cc0c723c */ /* 0x050fec000000180c */
[C---:B------:R-:W-:Y:S01]  /*6c40*/  HMMA.16816.F32 R16, R204.reuse, R170, R16 ;  /* 0x000000aacc10723c */ /* 0x040fe20000001810 */
[----:B------:R-:W4:Y:S05]  /*6c50*/  LDSM.16.M88.4 R168, [R220+0x1000] ;  /* 0x00100000dca8783b */ /* 0x000f2a0000000200 */
[C---:B------:R-:W-:Y:S06]  /*6c60*/  HMMA.16816.F32 R20, R204.reuse, R180, R20 ;  /* 0x000000b4cc14723c */ /* 0x040fec0000001814 */
[C---:B------:R-:W-:Y:S01]  /*6c70*/  HMMA.16816.F32 R24, R204.reuse, R182, R24 ;  /* 0x000000b6cc18723c */ /* 0x040fe20000001818 */
[----:B------:R-:W5:Y:S05]  /*6c80*/  LDSM.16.M88.4 R180, [R220+0x1800] ;  /* 0x00180000dcb4783b */ /* 0x000f6a0000000200 */
[C---:B-1----:R-:W-:Y:S06]  /*6c90*/  HMMA.16816.F32 R28, R204.reuse, R184, R28 ;  /* 0x000000b8cc1c723c */ /* 0x042fec000000181c */
[----:B------:R-:W-:Y:S01]  /*6ca0*/  HMMA.16816.F32 R32, R204, R186, R32 ;  /* 0x000000bacc20723c */ /* 0x000fe20000001820 */
[----:B------:R-:W5:Y:S05]  /*6cb0*/  LDL R204, [R1+0x4] ;  /* 0x0000040001cc7983 */ /* 0x000f6a0000100800 */
[----:B------:R-:W1:Y:S01]  /*6cc0*/  LDSM.16.M88.4 R184, [R233+0x12800] ;  /* 0x01280000e9b8783b */ /* 0x000e620000000200 */
[C---:B--2---:R-:W-:Y:S06]  /*6cd0*/  HMMA.16816.F32 R4, R172.reuse, R188, R4 ;  /* 0x000000bcac04723c */ /* 0x044fec0000001804 */
[C---:B------:R-:W-:Y:S01]  /*6ce0*/  HMMA.16816.F32 R8, R172.reuse, R190, R8 ;  /* 0x000000beac08723c */ /* 0x040fe20000001808 */
[----:B------:R-:W2:Y:S05]  /*6cf0*/  LDSM.16.M88.4 R188, [R233+0x13800] ;  /* 0x01380000e9bc783b */ /* 0x000eaa0000000200 */
[C---:B---3--:R-:W-:Y:S06]  /*6d00*/  HMMA.16816.F32 R12, R172.reuse, R176, R12 ;  /* 0x000000b0ac0c723c */ /* 0x048fec000000180c */
[C---:B------:R-:W-:Y:S01]  /*6d10*/  HMMA.16816.F32 R16, R172.reuse, R178, R16 ;  /* 0x000000b2ac10723c */ /* 0x040fe20000001810 */
[----:B------:R-:W-:Y:S05]  /*6d20*/  LDSM.16.M88.4 R176, [R218] ;  /* 0x00000000dab0783b */ /* 0x000fea0000000200 */
[C---:B----4-:R-:W-:Y:S06]  /*6d30*/  HMMA.16816.F32 R20, R172.reuse, R168, R20 ;  /* 0x000000a8ac14723c */ /* 0x050fec0000001814 */
[C---:B------:R-:W-:Y:S01]  /*6d40*/  HMMA.16816.F32 R24, R172.reuse, R170, R24 ;  /* 0x000000aaac18723c */ /* 0x040fe20000001818 */
[----:B------:R-:W-:Y:S05]  /*6d50*/  LDSM.16.M88.4 R168, [R232+0x4000] ;  /* 0x00400000e8a8783b */ /* 0x000fea0000000200 */
[C---:B-----5:R-:W-:Y:S06]  /*6d60*/  HMMA.16816.F32 R28, R172.reuse, R180, R28 ;  /* 0x000000b4ac1c723c */ /* 0x060fec000000181c */
[----:B------:R-:W-:Y:S01]  /*6d70*/  HMMA.16816.F32 R32, R172, R182, R32 ;  /* 0x000000b6ac20723c */ /* 0x000fe20000001820 */
[----:B------:R-:W3:Y:S05]  /*6d80*/  LDSM.16.M88.4 R172, [R219] ;  /* 0x00000000dbac783b */ /* 0x000eea0000000200 */
[C---:B------:R-:W-:Y:S01]  /*6d90*/  HMMA.16816.F32 R4, R192.reuse, R196, R4 ;  /* 0x000000c4c004723c */ /* 0x040fe20000001804 */
[----:B------:R-:W4:Y:S05]  /*6da0*/  LDSM.16.M88.4 R180, [R217] ;  /* 0x00000000d9b4783b */ /* 0x000f2a0000000200 */
[C---:B------:R-:W-:Y:S01]  /*6db0*/  HMMA.16816.F32 R8, R192.reuse, R198, R8 ;  /* 0x000000c6c008723c */ /* 0x040fe20000001808 */
[----:B------:R-:W-:Y:S05]  /*6dc0*/  LDSM.16.M88.4 R196, [R230+0x4000] ;  /* 0x00400000e6c4783b */ /* 0x000fea0000000200 */
[C---:B-1----:R-:W-:Y:S06]  /*6dd0*/  HMMA.16816.F32 R12, R192.reuse, R184, R12 ;  /* 0x000000b8c00c723c */ /* 0x042fec000000180c */
[C---:B------:R-:W-:Y:S01]  /*6de0*/  HMMA.16816.F32 R16, R192.reuse, R186, R16 ;  /* 0x000000bac010723c */ /* 0x040fe20000001810 */
[----:B------:R-:W1:Y:S05]  /*6df0*/  LDSM.16.M88.4 R184, [R216] ;  /* 0x00000000d8b8783b */ /* 0x000e6a0000000200 */
[C---:B------:R-:W-:Y:S06]  /*6e00*/  HMMA.16816.F32 R20, R192.reuse, R200, R20 ;  /* 0x000000c8c014723c */ /* 0x040fec0000001814 */
[C---:B------:R-:W-:Y:S01]  /*6e10*/  HMMA.16816.F32 R24, R192.reuse, R202, R24 ;  /* 0x000000cac018723c */ /* 0x040fe20000001818 */
[----:B------:R-:W5:Y:S05]  /*6e20*/  LDSM.16.M88.4 R200, [R227+0x12000] ;  /* 0x01200000e3c8783b */ /* 0x000f6a0000000200 */
        /* <DEDUP_REMOVED lines=12> */
[----:B------:R-:W-:Y:S05]  /*6ef0*/  LDSM.16.M88.4 R180, [R220+0x2000] ;  /* 0x00200000dcb4783b */ /* 0x000fea0000000200 */
[C---:B-1----:R-:W-:Y:S06]  /*6f00*/  HMMA.16816.F32 R28, R168.reuse, R184, R28 ;  /* 0x000000b8a81c723c */ /* 0x042fec000000181c */
[----:B------:R-:W-:Y:S01]  /*6f10*/  HMMA.16816.F32 R32, R168, R186, R32 ;  /* 0x000000baa820723c */ /* 0x000fe20000001820 */
[----:B------:R-:W1:Y:S05]  /*6f20*/  LDSM.16.M88.4 R168, [R229+0x4000] ;  /* 0x00400000e5a8783b */ /* 0x000e6a0000000200 */
[C---:B-----5:R-:W-:Y:S01]  /*6f30*/  HMMA.16816.F32 R4, R196.reuse, R200, R4 ;  /* 0x000000c8c404723c */ /* 0x060fe20000001804 */
[----:B------:R-:W4:Y:S05]  /*6f40*/  LDSM.16.M88.4 R184, [R220+0x2800] ;  /* 0x00280000dcb8783b */ /* 0x000f2a0000000200 */
[C---:B------:R-:W-:Y:S01]  /*6f50*/  HMMA.16816.F32 R8, R196.reuse, R202, R8 ;  /* 0x000000cac408723c */ /* 0x040fe20000001808 */
        /* <DEDUP_REMOVED lines=9> */
[----:B------:R-:W3:Y:S05]  /*6ff0*/  LDSM.16.M88.4 R176, [R233+0x14800] ;  /* 0x01480000e9b0783b */ /* 0x000eea0000000200 */
[C---:B-1----:R-:W-:Y:S01]  /*7000*/  HMMA.16816.F32 R4, R168.reuse, R180, R4 ;  /* 0x000000b4a804723c */ /* 0x042fe20000001804 */
[----:B------:R-:W-:Y:S05]  /*7010*/  LDSM.16.M88.4 R196, [R215] ;  /* 0x00000000d7c4783b */ /* 0x000fea0000000200 */
[C---:B------:R-:W-:Y:S01]  /*7020*/  HMMA.16816.F32 R8, R168.reuse, R182, R8 ;  /* 0x000000b6a808723c */ /* 0x040fe20000001808 */
[----:B------:R-:W1:Y:S05]  /*7030*/  LDSM.16.M88.4 R180, [R233+0x15000] ;  /* 0x01500000e9b4783b */ /* 0x000e6a0000000200 */
[C---:B----4-:R-:W-:Y:S06]  /*7040*/  HMMA.16816.F32 R12, R168.reuse, R184, R12 ;  /* 0x000000b8a80c723c */ /* 0x050fec000000180c */
[C---:B------:R-:W-:Y:S01]  /*7050*/  HMMA.16816.F32 R16, R168.reuse, R186, R16 ;  /* 0x000000baa810723c */ /* 0x040fe20000001810 */
[----:B------:R-:W4:Y:S05]  /*7060*/  LDSM.16.M88.4 R184, [R233+0x15800] ;  /* 0x01580000e9b8783b */ /* 0x000f2a0000000200 */
[C---:B------:R-:W-:Y:S06]  /*7070*/  HMMA.16816.F32 R20, R168.reuse, R192, R20 ;  /* 0x000000c0a814723c */ /* 0x040fec0000001814 */
[C---:B------:R-:W-:Y:S01]  /*7080*/  HMMA.16816.F32 R24, R168.reuse, R194, R24 ;  /* 0x000000c2a818723c */ /* 0x040fe20000001818 */
[----:B------:R-:W4:Y:S05]  /*7090*/  LDSM.16.M88.4 R192, [R232+0x8000] ;  /* 0x00800000e8c0783b */ /* 0x000f2a0000000200 */
[C---:B-----5:R-:W-:Y:S06]  /*70a0*/  HMMA.16816.F32 R28, R168.reuse, R200, R28 ;  /* 0x000000c8a81c723c */ /* 0x060fec000000181c */
[----:B------:R-:W-:Y:S01]  /*70b0*/  HMMA.16816.F32 R32, R168, R202, R32 ;  /* 0x000000caa820723c */ /* 0x000fe20000001820 */
[----:B------:R-:W5:Y:S05]  /*70c0*/  LDSM.16.M88.4 R168, [R214] ;  /* 0x00000000d6a8783b */ /* 0x000f6a0000000200 */
[C---:B--2---:R-:W-:Y:S01]  /*70d0*/  HMMA.16816.F32 R4, R172.reuse, R188, R4 ;  /* 0x000000bcac04723c */ /* 0x044fe20000001804 */
[----:B------:R-:W-:Y:S05]  /*70e0*/  LDSM.16.M88.4 R200, [R227+0x15800] ;  /* 0x01580000e3c8783b */ /* 0x000fea0000000200 */
[C---:B------:R-:W-:Y:S01]  /*70f0*/  HMMA.16816.F32 R8, R172.reuse, R190, R8 ;  /* 0x000000beac08723c */ /* 0x040fe20000001808 */
[----:B------:R-:W2:Y:S05]  /*7100*/  LDSM.16.M88.4 R188, [R213] ;  /* 0x00000000d5bc783b */ /* 0x000eaa0000000200 */
[C---:B---3--:R-:W-:Y:S06]  /*7110*/  HMMA.16816.F32 R12, R172.reuse, R176, R12 ;  /* 0x000000b0ac0c723c */ /* 0x048fec000000180c */
[C---:B------:R-:W-:Y:S01]  /*7120*/  HMMA.16816.F32 R16, R172.reuse, R178, R16 ;  /* 0x000000b2ac10723c */ /* 0x040fe20000001810 */
[----:B------:R-:W3:Y:S05]  /*7130*/  LDSM.16.M88.4 R176, [R212] ;  /* 0x00000000d4b0783b */ /* 0x000eea0000000200 */
[C---:B-1----:R-:W-:Y:S06]  /*7140*/  HMMA.16816.F32 R20, R172.reuse, R180, R20 ;  /* 0x000000b4ac14723c */ /* 0x042fec0000001814 */
[C---:B------:R-:W-:Y:S01]  /*7150*/  HMMA.16816.F32 R24, R172.reuse, R182, R24 ;  /* 0x000000b6ac18723c */ /* 0x040fe20000001818 */
[----:B------:R-:W-:Y:S05]  /*7160*/  LDSM.16.M88.4 R180, [R227+0x14000] ;  /* 0x01400000e3b4783b */ /* 0x000fea0000000200 */
[C---:B----4-:R-:W-:Y:S06]  /*7170*/  HMMA.16816.F32 R28, R172.reuse, R184, R28 ;  /* 0x000000b8ac1c723c */ /* 0x050fec000000181c */
[----:B------:R-:W-:Y:S01]  /*7180*/  HMMA.16816.F32 R32, R172, R186, R32 ;  /* 0x000000baac20723c */ /* 0x000fe20000001820 */
[----:B------:R-:W1:Y:S05]  /*7190*/  LDSM.16.M88.4 R172, [R230+0x8000] ;  /* 0x00800000e6ac783b */ /* 0x000e6a0000000200 */
[C---:B------:R-:W-:Y:S01]  /*71a0*/  HMMA.16816.F32 R4, R192.reuse, R196, R4 ;  /* 0x000000c4c004723c */ /* 0x040fe20000001804 */
[----:B------:R-:W4:Y:S05]  /*71b0*/  LDSM.16.M88.4 R184, [R227+0x14800] ;  /* 0x01480000e3b8783b */ /* 0x000f2a0000000200 */
[C---:B------:R-:W-:Y:S01]  /*71c0*/  HMMA.16816.F32 R8, R192.reuse, R198, R8 ;  /* 0x000000c6c008723c */ /* 0x040fe20000001808 */
[----:B------:R-:W4:Y:S05]  /*71d0*/  LDSM.16.M88.4 R196, [R227+0x15000] ;  /* 0x01500000e3c4783b */ /* 0x000f2a0000000200 */
[C---:B-----5:R-:W-:Y:S06]  /*71e0*/  HMMA.16816.F32 R12, R192.reuse, R168, R12 ;  /* 0x000000a8c00c723c */ /* 0x060fec000000180c */
[C---:B------:R-:W-:Y:S01]  /*71f0*/  HMMA.16816.F32 R16, R192.reuse, R170, R16 ;  /* 0x000000aac010723c */ /* 0x040fe20000001810 */
[----:B------:R-:W-:Y:S05]  /*7200*/  LDSM.16.M88.4 R168, [R229+0x8000] ;  /* 0x00800000e5a8783b */ /* 0x000fea0000000200 */
[C---:B--2---:R-:W-:Y:S06]  /*7210*/  HMMA.16816.F32 R20, R192.reuse, R188, R20 ;  /* 0x000000bcc014723c */ /* 0x044fec0000001814 */
[C---:B------:R-:W-:Y:S01]  /*7220*/  HMMA.16816.F32 R24, R192.reuse, R190, R24 ;  /* 0x000000bec018723c */ /* 0x040fe20000001818 */
[----:B------:R-:W2:Y:S05]  /*7230*/  LDSM.16.M88.4 R188, [R220+0x4000] ;  /* 0x00400000dcbc783b */ /* 0x000eaa0000000200 */
[C---:B---3--:R-:W-:Y:S06]  /*7240*/  HMMA.16816.F32 R28, R192.reuse, R176, R28 ;  /* 0x000000b0c01c723c */ /* 0x048fec000000181c */
[----:B------:R-:W-:Y:S01]  /*7250*/  HMMA.16816.F32 R32, R192, R178, R32 ;  /* 0x000000b2c020723c */ /* 0x000fe20000001820 */
[----:B------:R-:W3:Y:S05]  /*7260*/  LDSM.16.M88.4 R176, [R220+0x4800] ;  /* 0x00480000dcb0783b */ /* 0x000eea0000000200 */
[C---:B-1----:R-:W-:Y:S01]  /*7270*/  HMMA.16816.F32 R4, R172.reuse, R180, R4 ;  /* 0x000000b4ac04723c */ /* 0x042fe20000001804 */
[----:B------:R-:W-:Y:S05]  /*7280*/  LDSM.16.M88.4 R192, [R234+0xc000] ;  /* 0x00c00000eac0783b */ /* 0x000fea0000000200 */
[C---:B------:R-:W-:Y:S01]  /*7290*/  HMMA.16816.F32 R8, R172.reuse, R182, R8 ;  /* 0x000000b6ac08723c */ /* 0x040fe20000001808 */
[----:B------:R-:W1:Y:S05]  /*72a0*/  LDSM.16.M88.4 R180, [R220+0x5000] ;  /* 0x00500000dcb4783b */ /* 0x000e6a0000000200 */
[C---:B----4-:R-:W-:Y:S06]  /*72b0*/  HMMA.16816.F32 R12, R172.reuse, R184, R12 ;  /* 0x000000b8ac0c723c */ /* 0x050fec000000180c */
[C---:B------:R-:W-:Y:S01]  /*72c0*/  HMMA.16816.F32 R16, R172.reuse, R186, R16 ;  /* 0x000000baac10723c */ /* 0x040fe20000001810 */
[----:B------:R-:W4:Y:S05]  /*72d0*/  LDSM.16.M88.4 R184, [R220+0x5800] ;  /* 0x00580000dcb8783b */ /* 0x000f2a0000000200 */
[C---:B------:R-:W-:Y:S06]  /*72e0*/  HMMA.16816.F32 R20, R172.reuse, R196, R20 ;  /* 0x000000c4ac14723c */ /* 0x040fec0000001814 */
[C---:B------:R-:W-:Y:S01]  /*72f0*/  HMMA.16816.F32 R24, R172.reuse, R198, R24 ;  /* 0x000000c6ac18723c */ /* 0x040fe20000001818 */
[----:B------:R-:W5:Y:S05]  /*7300*/  LDSM.16.M88.4 R196, [R233+0x16000] ;  /* 0x01600000e9c4783b */ /* 0x000f6a0000000200 */
[C---:B------:R-:W-:Y:S06]  /*7310*/  HMMA.16816.F32 R28, R172.reuse, R200, R28 ;  /* 0x000000c8ac1c723c */ /* 0x040fec000000181c */
[----:B------:R-:W-:Y:S01]  /*7320*/  HMMA.16816.F32 R32, R172, R202, R32 ;  /* 0x000000caac20723c */ /* 0x000fe20000001820 */
[----:B------:R-:W5:Y:S05]  /*7330*/  LDSM.16.M88.4 R172, [R233+0x16800] ;  /* 0x01680000e9ac783b */ /* 0x000f6a0000000200 */
[C---:B--2---:R-:W-:Y:S01]  /*7340*/  HMMA.16816.F32 R4, R168.reuse, R188, R4 ;  /* 0x000000bca804723c */ /* 0x044fe20000001804 */
[----:B------:R-:W-:Y:S05]  /*7350*/  LDSM.16.M88.4 R200, [R233+0x17800] ;  /* 0x01780000e9c8783b */ /* 0x000fea0000000200 */
[C---:B------:R-:W-:Y:S01]  /*7360*/  HMMA.16816.F32 R8, R168.reuse, R190, R8 ;  /* 0x000000bea808723c */ /* 0x040fe20000001808 */
[----:B------:R-:W2:Y:S05]  /*7370*/  LDSM.16.M88.4 R188, [R233+0x17000] ;  /* 0x01700000e9bc783b */ /* 0x000eaa0000000200 */
[C---:B---3--:R-:W-:Y:S06]  /*7380*/  HMMA.16816.F32 R12, R168.reuse, R176, R12 ;  /* 0x000000b0a80c723c */ /* 0x048fec000000180c */
[C---:B------:R-:W-:Y:S01]  /*7390*/  HMMA.16816.F32 R16, R168.reuse, R178, R16 ;  /* 0x000000b2a810723c */ /* 0x040fe20000001810 */
[----:B------:R-:W-:Y:S05]  /*73a0*/  LDSM.16.M88.4 R176, [R211] ;  /* 0x00000000d3b0783b */ /* 0x000fea0000000200 */
[C---:B-1----:R-:W-:Y:S06]  /*73b0*/  HMMA.16816.F32 R20, R168.reuse, R180, R20 ;  /* 0x000000b4a814723c */ /* 0x042fec0000001814 */
[C---:B------:R-:W-:Y:S01]  /*73c0*/  HMMA.16816.F32 R24, R168.reuse, R182, R24 ;  /* 0x000000b6a818723c */ /* 0x040fe20000001818 */
[----:B------:R-:W-:Y:S05]  /*73d0*/  LDSM.16.M88.4 R180, [R210] ;  /* 0x00000000d2b4783b */ /* 0x000fea0000000200 */
[C---:B----4-:R-:W-:Y:S06]  /*73e0*/  HMMA.16816.F32 R28, R168.reuse, R184, R28 ;  /* 0x000000b8a81c723c */ /* 0x050fec000000181c */
[----:B------:R-:W-:Y:S01]  /*73f0*/  HMMA.16816.F32 R32, R168, R186, R32 ;  /* 0x000000baa820723c */ /* 0x000fe20000001820 */
[----:B------:R-:W1:Y:S05]  /*7400*/  LDSM.16.M88.4 R168, [R232+0xc000] ;  /* 0x00c00000e8a8783b */ /* 0x000e6a0000000200 */
[C---:B-----5:R-:W-:Y:S01]  /*7410*/  HMMA.16816.F32 R4, R192.reuse, R196, R4 ;  /* 0x000000c4c004723c */ /* 0x060fe20000001804 */
[----:B------:R-:W3:Y:S05]  /*7420*/  LDSM.16.M88.4 R184, [R209] ;  /* 0x00000000d1b8783b */ /* 0x000eea0000000200 */
[C---:B------:R-:W-:Y:S01]  /*7430*/  HMMA.16816.F32 R8, R192.reuse, R198, R8 ;  /* 0x000000c6c008723c */ /* 0x040fe20000001808 */
[----:B------:R-:W4:Y:S05]  /*7440*/  LDSM.16.M88.4 R196, [R208] ;  /* 0x00000000d0c4783b */ /* 0x000f2a0000000200 */
        /* <DEDUP_REMOVED lines=21> */
[----:B------:R-:W4:Y:S05]  /*75a0*/  LDSM.16.M88.4 R168, [R220+0x6800] ;  /* 0x00680000dca8783b */ /* 0x000f2a0000000200 */
[C---:B--2---:R-:W-:Y:S06]  /*75b0*/  HMMA.16816.F32 R4, R172.reuse, R188, R4 ;  /* 0x000000bcac04723c */ /* 0x044fec0000001804 */
[C---:B------:R-:W-:Y:S06]  /*75c0*/  HMMA.16816.F32 R8, R172.reuse, R190, R8 ;  /* 0x000000beac08723c */ /* 0x040fec0000001808 */
[C---:B-1----:R-:W-:Y:S01]  /*75d0*/  HMMA.16816.F32 R12, R172.reuse, R176, R12 ;  /* 0x000000b0ac0c723c */ /* 0x042fe2000000180c */
[----:B------:R-:W2:Y:S04]  /*75e0*/  LDL R176, [R1+0x8] ;  /* 0x0000080001b07983 */ /* 0x000ea80000100800 */
[----:B------:R-:W-:Y:S01]  /*75f0*/  IMAD.MOV.U32 R190, RZ, RZ, R2 ;  /* 0x000000ffffbe7224 */ /* 0x000fe200078e0002 */
[C---:B------:R-:W-:Y:S05]  /*7600*/  HMMA.16816.F32 R16, R172.reuse, R178, R16 ;  /* 0x000000b2ac10723c */ /* 0x040fea0000001810 */
[----:B------:R-:W-:Y:S01]  /*7610*/  IMAD.MOV.U32 R191, RZ, RZ, R3 ;  /* 0x000000ffffbf7224 */ /* 0x000fe200078e0003 */
[C---:B-----5:R-:W-:Y:S06]  /*7620*/  HMMA.16816.F32 R20, R172.reuse, R180, R20 ;  /* 0x000000b4ac14723c */ /* 0x060fec0000001814 */
[C---:B------:R-:W-:Y:S06]  /*7630*/  HMMA.16816.F32 R24, R172.reuse, R182, R24 ;  /* 0x000000b6ac18723c */ /* 0x040fec0000001818 */
[C---:B---3--:R-:W-:Y:S06]  /*7640*/  HMMA.16816.F32 R28, R172.reuse, R184, R28 ;  /* 0x000000b8ac1c723c */ /* 0x048fec000000181c */
[----:B------:R-:W-:Y:S01]  /*7650*/  HMMA.16816.F32 R32, R172, R186, R32 ;  /* 0x000000baac20723c */ /* 0x000fe20000001820 */
[----:B------:R-:W1:Y:S04]  /*7660*/  LDSM.16.M88.4 R172, [R220+0x7000] ;  /* 0x00700000dcac783b */ /* 0x000e680000000200 */
[----:B------:R-:W-:Y:S01]  /*7670*/  MOV R185, R165 ;  /* 0x000000a500b97202 */ /* 0x000fe20000000f00 */
[C---:B------:R-:W-:Y:S05]  /*7680*/  HMMA.16816.F32 R4, R192.reuse, R200, R4 ;  /* 0x000000c8c004723c */ /* 0x040fea0000001804 */
[----:B------:R-:W-:Y:S01]  /*7690*/  IMAD.MOV.U32 R184, RZ, RZ, R164 ;  /* 0x000000ffffb87224 */ /* 0x000fe200078e00a4 */
[C---:B------:R-:W-:Y:S06]  /*76a0*/  HMMA.16816.F32 R8, R192.reuse, R202, R8 ;  /* 0x000000cac008723c */ /* 0x040fec0000001808 */
[C---:B----4-:R-:W-:Y:S06]  /*76b0*/  HMMA.16816.F32 R12, R192.reuse, R168, R12 ;  /* 0x000000a8c00c723c */ /* 0x050fec000000180c */
[C---:B------:R-:W-:Y:S01]  /*76c0*/  HMMA.16816.F32 R16, R192.reuse, R170, R16 ;  /* 0x000000aac010723c */ /* 0x040fe20000001810 */
[----:B------:R-:W3:Y:S01]  /*76d0*/  LDSM.16.M88.4 R168, [R220+0x7800] ;  /* 0x00780000dca8783b */ /* 0x000ee20000000200 */
[----:B------:R-:W-:Y:S04]  /*76e0*/  DEPBAR.LE SB0, 0x0 ;  /* 0x000080000000791a */ /* 0x000fe80000000000 */
[----:B------:R-:W-:Y:S01]  /*76f0*/  BAR.SYNC.DEFER_BLOCKING 0x0 ;  /* 0x0000000000007b1d */ /* 0x000fe20000010000 */
[----:B------:R-:W-:Y:S01]  /*7700*/  FMUL.FTZ R2, R6, UR10 ;  /* 0x0000000a06027c20 */ /* 0x000fe20008410000 */
[----:B------:R-:W-:Y:S03]  /*7710*/  FMUL.FTZ R166, R7, UR10 ;  /* 0x0000000a07a67c20 */ /* 0x000fe60008410000 */
[----:B------:R-:W-:Y:S01]  /*7720*/  FMUL.FTZ R3, R4, UR10 ;  /* 0x0000000a04037c20 */ /* 0x000fe20008410000 */
[----:B------:R4:W-:Y:S01]  /*7730*/  MUFU.TANH R181, R2 ;  /* 0x0000000200b57308 */ /* 0x0009e20000002400 */
[----:B------:R-:W-:Y:S01]  /*7740*/  FMUL.FTZ R164, R9, UR10 ;  /* 0x0000000a09a47c20 */ /* 0x000fe20008410000 */
[----:B------:R-:W-:Y:S01]  /*7750*/  FMUL.FTZ R165, R8, UR10 ;  /* 0x0000000a08a57c20 */ /* 0x000fe20008410000 */
[----:B------:R-:W-:Y:S01]  /*7760*/  FMUL.FTZ R186, R5, UR10 ;  /* 0x0000000a05ba7c20 */ /* 0x000fe20008410000 */
[C---:B-1----:R-:W-:Y:S06]  /*7770*/  HMMA.16816.F32 R20, R192.reuse, R172, R20 ;  /* 0x000000acc014723c */ /* 0x042fec0000001814 */
[----:B------:R1:W-:Y:S01]  /*7780*/  MUFU.TANH R183, R166 ;  /* 0x000000a600b77308 */ /* 0x0003e20000002400 */
[----:B------:R-:W-:Y:S01]  /*7790*/  FMUL.FTZ R5, R12, UR10 ;  /* 0x0000000a0c057c20 */ /* 0x000fe20008410000 */
[C---:B------:R-:W-:Y:S08]  /*77a0*/  HMMA.16816.F32 R24, R192.reuse, R174, R24 ;  /* 0x000000aec018723c */ /* 0x040ff00000001818 */
[----:B------:R5:W5:Y:S03]  /*77b0*/  MUFU.TANH R187, R3 ;  /* 0x0000000300bb7308 */ /* 0x000b660000002400 */
[----:B----4-:R-:W-:Y:S01]  /*77c0*/  FMUL.FTZ R2, R11, UR10 ;  /* 0x0000000a0b027c20 */ /* 0x010fe20008410000 */
[----:B------:R-:W-:Y:S01]  /*77d0*/  FMUL.FTZ R6, R16, UR10 ;  /* 0x0000000a10067c20 */ /* 0x000fe20008410000 */
[----:B------:R-:W-:Y:S05]  /*77e0*/  FMUL.FTZ R13, R13, UR10 ;  /* 0x0000000a0d0d7c20 */ /* 0x000fea0008410000 */
[----:B------:R4:W-:Y:S01]  /*77f0*/  MUFU.TANH R9, R2 ;  /* 0x0000000200097308 */ /* 0x0009e20000002400 */
[----:B-1----:R-:W-:Y:S01]  /*7800*/  FMUL.FTZ R166, R14, UR10 ;  /* 0x0000000a0ea67c20 */ /* 0x002fe20008410000 */
[C---:B---3--:R-:W-:Y:S08]  /*7810*/  HMMA.16816.F32 R28, R192.reuse, R168, R28 ;  /* 0x000000a8c01c723c */ /* 0x048ff0000000181c */
[----:B------:R1:W-:Y:S03]  /*7820*/  MUFU.TANH R8, R164 ;  /* 0x000000a400087308 */ /* 0x0003e60000002400 */
[----:B-----5:R-:W-:Y:S01]  /*7830*/  FMUL.FTZ R3, R10, UR10 ;  /* 0x0000000a0a037c20 */ /* 0x020fe20008410000 */
[----:B------:R-:W-:Y:S01]  /*7840*/  FMUL.FTZ R21, R21, UR10 ;  /* 0x0000000a15157c20 */ /* 0x000fe20008410000 */
[----:B------:R-:W-:Y:S05]  /*7850*/  HMMA.16816.F32 R32, R192, R170, R32 ;  /* 0x000000aac020723c */ /* 0x000fea0000001820 */
[----:B------:R3:W-:Y:S01]  /*7860*/  MUFU.TANH R179, R166 ;  /* 0x000000a600b37308 */ /* 0x0007e20000002400 */
[----:B----4-:R-:W-:Y:S01]  /*7870*/  FMUL.FTZ R2, R19, UR10 ;  /* 0x0000000a13027c20 */ /* 0x010fe20008410000 */
[----:B------:R-:W-:Y:S01]  /*7880*/  FMUL.FTZ R26, R26, UR10 ;  /* 0x0000000a1a1a7c20 */ /* 0x000fe20008410000 */
[----:B------:R-:W-:Y:S07]  /*7890*/  FMUL.FTZ R27, R27, UR10 ;  /* 0x0000000a1b1b7c20 */ /* 0x000fee0008410000 */
[----:B------:R4:W-:Y:S01]  /*78a0*/  MUFU.TANH R200, R165 ;  /* 0x000000a500c87308 */ /* 0x0009e20000002400 */
[----:B-1----:R-:W-:Y:S01]  /*78b0*/  FMUL.FTZ R164, R17, UR10 ;  /* 0x0000000a11a47c20 */ /* 0x002fe20008410000 */
[----:B------:R-:W-:Y:S01]  /*78c0*/  FMUL.FTZ R30, R30, UR10 ;  /* 0x0000000a1e1e7c20 */ /* 0x000fe20008410000 */
[----:B------:R-:W-:Y:S01]  /*78d0*/  FMUL.FTZ R29, R29, UR10 ;  /* 0x0000000a1d1d7c20 */ /* 0x000fe20008410000 */
[----:B------:R-:W-:Y:S06]  /*78e0*/  FMUL.FTZ R31, R31, UR10 ;  /* 0x0000000a1f1f7c20 */ /* 0x000fec0008410000 */
[----:B------:R1:W-:Y:S01]  /*78f0*/  MUFU.TANH R10, R3 ;  /* 0x00000003000a7308 */ /* 0x0003e20000002400 */
[----:B---3--:R-:W-:Y:S01]  /*7900*/  FMUL.FTZ R166, R22, UR10 ;  /* 0x0000000a16a67c20 */ /* 0x008fe20008410000 */
[----:B------:R-:W-:Y:S01]  /*7910*/  FMUL.FTZ R189, R32, UR10 ;  /* 0x0000000a20bd7c20 */ /* 0x000fe20008410000 */
[----:B------:R-:W-:Y:S01]  /*7920*/  FMUL.FTZ R33, R33, UR10 ;  /* 0x0000000a21217c20 */ /* 0x000fe20008410000 */
[----:B------:R-:W-:Y:S06]  /*7930*/  FMUL.FTZ R35, R35, UR10 ;  /* 0x0000000a23237c20 */ /* 0x000fec0008410000 */
[----:B------:R3:W-:Y:S01]  /*7940*/  MUFU.TANH R201, R2 ;  /* 0x0000000200c97308 */ /* 0x0007e20000002400 */
[----:B----4-:R-:W-:Y:S09]  /*7950*/  FMUL.FTZ R165, R15, UR10 ;  /* 0x0000000a0fa57c20 */ /* 0x010ff20008410000 */
[----:B------:R4:W-:Y:S01]  /*7960*/  MUFU.TANH R199, R164 ;  /* 0x000000a400c77308 */ /* 0x0009e20000002400 */
[----:B-1----:R-:W-:Y:S09]  /*7970*/  FMUL.FTZ R3, R18, UR10 ;  /* 0x0000000a12037c20 */ /* 0x002ff20008410000 */
[----:B------:R1:W-:Y:S01]  /*7980*/  MUFU.TANH R177, R6 ;  /* 0x0000000600b17308 */ /* 0x0003e20000002400 */
[----:B---3--:R-:W-:Y:S09]  /*7990*/  IMAD.U32 R2, RZ, RZ, UR9 ;  /* 0x00000009ff027e24 */ /* 0x008ff2000f8e00ff */
[----:B------:R3:W-:Y:S01]  /*79a0*/  MUFU.TANH R175, R166 ;  /* 0x000000a600af7308 */ /* 0x0007e20000002400 */
[----:B----4-:R-:W-:Y:S09]  /*79b0*/  FMUL.FTZ R164, R28, UR10 ;  /* 0x0000000a1ca47c20 */ /* 0x010ff20008410000 */
[----:B------:R4:W-:Y:S01]  /*79c0*/  MUFU.TANH R197, R165 ;  /* 0x000000a500c57308 */ /* 0x0009e20000002400 */
[C---:B-1----:R-:W-:Y:S04]  /*79d0*/  LEA R6, P0, R2.reuse, R190, 0x6 ;  /* 0x000000be02067211 */ /* 0x042fe800078030ff */
[----:B------:R-:W-:Y:S05]  /*79e0*/  LEA.HI.X.SX32 R7, R2, R191, 0x6, P0 ;  /* 0x000000bf02077211 */ /* 0x000fea00000f36ff */
[----:B------:R1:W-:Y:S01]  /*79f0*/  MUFU.TANH R198, R3 ;  /* 0x0000000300c67308 */ /* 0x0003e20000002400 */
[----:B---3--:R-:W-:Y:S09]  /*7a00*/  FMUL.FTZ R166, R25, UR10 ;  /* 0x0000000a19a67c20 */ /* 0x008ff20008410000 */
[----:B------:R3:W-:Y:S01]  /*7a10*/  MUFU.TANH R190, R164 ;  /* 0x000000a400be7308 */ /* 0x0007e20000002400 */
[----:B----4-:R-:W-:Y:S09]  /*7a20*/  FMUL.FTZ R165, R23, UR10 ;  /* 0x0000000a17a57c20 */ /* 0x010ff20008410000 */
[----:B------:R4:W-:Y:S01]  /*7a30*/  MUFU.TANH R202, R166 ;  /* 0x000000a600ca7308 */ /* 0x0009e20000002400 */
[----:B-1----:R-:W-:Y:S09]  /*7a40*/  FMUL.FTZ R3, R24, UR10 ;  /* 0x0000000a18037c20 */ /* 0x002ff20008410000 */
[----:B------:R1:W-:Y:S01]  /*7a50*/  MUFU.TANH R207, R165 ;  /* 0x000000a500cf7308 */ /* 0x0003e20000002400 */
[C---:B---3--:R-:W-:Y:S09]  /*7a60*/  LEA R164, P0, R2.reuse, R184, 0x6 ;  /* 0x000000b802a47211 */ /* 0x048ff200078030ff */
[----:B------:R-:W3:Y:S01]  /*7a70*/  MUFU.TANH R182, R186 ;  /* 0x000000ba00b67308 */ /* 0x000ee20000002400 */
[----:B----4-:R-:W-:Y:S09]  /*7a80*/  FMNMX.FTZ R166, R187, R167, !PT ;  /* 0x000000a7bba67209 */ /* 0x010ff20007810000 */
[----:B------:R4:W-:Y:S01]  /*7a90*/  MUFU.TANH R206, R3 ;  /* 0x0000000300ce7308 */ /* 0x0009e20000002400 */
[----:B-1----:R-:W-:Y:S02]  /*7aa0*/  LEA.HI.X.SX32 R165, R2, R185, 0x6, P0 ;  /* 0x000000b902a57211 */ /* 0x002fe400000f36ff */
[----:B------:R-:W-:Y:S04]  /*7ab0*/  FMNMX.FTZ R2, R181, R0, !PT ;  /* 0x00000000b5027209 */ /* 0x000fe80007810000 */
[----:B------:R-:W-:Y:S03]  /*7ac0*/  FMNMX.FTZ R2, R183, R2, !PT ;  /* 0x00000002b7027209 */ /* 0x000fe60007810000 */
[----:B------:R1:W5:Y:S01]  /*7ad0*/  MUFU.TANH R188, R5 ;  /* 0x0000000500bc7308 */ /* 0x0003620000002400 */
[----:B---3--:R-:W-:Y:S02]  /*7ae0*/  FMNMX.FTZ R166, R182, R166, !PT ;  /* 0x000000a6b6a67209 */ /* 0x008fe40007810000 */
[----:B------:R-:W-:Y:S02]  /*7af0*/  FMNMX.FTZ R2, R10, R2, !PT ;  /* 0x000000020a027209 */ /* 0x000fe40007810000 */
[----:B------:R-:W-:Y:S02]  /*7b00*/  FMNMX.FTZ R166, R200, R166, !PT ;  /* 0x000000a6c8a67209 */ /* 0x000fe40007810000 */
[----:B------:R-:W-:Y:S03]  /*7b10*/  FMNMX.FTZ R2, R9, R2, !PT ;  /* 0x0000000209027209 */ /* 0x000fe60007810000 */
[----:B------:R-:W3:Y:S01]  /*7b20*/  MUFU.TANH R196, R13 ;  /* 0x0000000d00c47308 */ /* 0x000ee20000002400 */
[----:B----4-:R-:W-:Y:S01]  /*7b30*/  IMAD R3, R7, UR6, RZ ;  /* 0x0000000607037c24 */ /* 0x010fe2000f8e02ff */
[----:B------:R-:W-:Y:S03]  /*7b40*/  FMNMX.FTZ R166, R8, R166, !PT ;  /* 0x000000a608a67209 */ /* 0x000fe60007810000 */
[C---:B------:R-:W-:Y:S02]  /*7b50*/  IMAD R3, R6.reuse, UR7, R3 ;  /* 0x0000000706037c24 */ /* 0x040fe4000f8e0203 */
[----:B------:R-:W-:Y:S03]  /*7b60*/  IMAD.WIDE.U32 R6, R6, UR6, RZ ;  /* 0x0000000606067c25 */ /* 0x000fe6000f8e00ff */
[----:B------:R-:W-:Y:S01]  /*7b70*/  MUFU.TANH R174, R21 ;  /* 0x0000001500ae7308 */ /* 0x000fe20000002400 */
[----:B-1----:R-:W-:Y:S01]  /*7b80*/  FMUL.FTZ R5, R20, UR10 ;  /* 0x0000000a14057c20 */ /* 0x002fe20008410000 */
[----:B-----5:R-:W-:Y:S02]  /*7b90*/  FMNMX.FTZ R166, R188, R166, !PT ;  /* 0x000000a6bca67209 */ /* 0x020fe40007810000 */
[----:B------:R-:W-:Y:S06]  /*7ba0*/  IADD3 R3, R7, R3, RZ ;  /* 0x0000000307037210 */ /* 0x000fec0007ffe0ff */
[----:B------:R-:W1:Y:S01]  /*7bb0*/  MUFU.TANH R178, R5 ;  /* 0x0000000500b27308 */ /* 0x000e620000002400 */
[----:B---3--:R-:W-:Y:S09]  /*7bc0*/  FMNMX.FTZ R166, R196, R166, !PT ;  /* 0x000000a6c4a67209 */ /* 0x008ff20007810000 */
[----:B------:R-:W3:Y:S10]  /*7bd0*/  MUFU.TANH R205, R26 ;  /* 0x0000001a00cd7308 */ /* 0x000ef40000002400 */
[----:B------:R-:W4:Y:S10]  /*7be0*/  MUFU.TANH R203, R27 ;  /* 0x0000001b00cb7308 */ /* 0x000f340000002400 */
[----:B------:R-:W5:Y:S10]  /*7bf0*/  MUFU.TANH R193, R30 ;  /* 0x0000001e00c17308 */ /* 0x000f740000002400 */
[----:B------:R-:W5:Y:S10]  /*7c00*/  MUFU.TANH R194, R29 ;  /* 0x0000001d00c27308 */ /* 0x000f740000002400 */
[----:B------:R-:W5:Y:S10]  /*7c10*/  MUFU.TANH R191, R31 ;  /* 0x0000001f00bf7308 */ /* 0x000f740000002400 */
[----:B------:R-:W5:Y:S10]  /*7c20*/  MUFU.TANH R189, R189 ;  /* 0x000000bd00bd7308 */ /* 0x000f740000002400 */
[----:B------:R5:W-:Y:S01]  /*7c30*/  MUFU.TANH R186, R33 ;  /* 0x0000002100ba7308 */ /* 0x000be20000002400 */
[C---:B--2---:R-:W-:Y:S04]  /*7c40*/  LEA R14, P0, R6.reuse, R176, 0x1 ;  /* 0x000000b0060e7211 */ /* 0x044fe800078008ff */
[----:B------:R-:W-:Y:S02]  /*7c50*/  LEA.HI.X R15, R6, R204, R3, 0x1, P0 ;  /* 0x000000cc060f7211 */ /* 0x000fe400000f0c03 */
[----:B------:R-:W-:Y:S01]  /*7c60*/  FMNMX.FTZ R3, R179, R2, !PT ;  /* 0x00000002b3037209 */ /* 0x000fe20007810000 */
[----:B------:R-:W-:Y:S03]  /*7c70*/  IMAD R2, R165, UR6, RZ ;  /* 0x00000006a5027c24 */ /* 0x000fe6000f8e02ff */
[----:B------:R-:W-:Y:S01]  /*7c80*/  FMNMX.FTZ R165, R197, R3, !PT ;  /* 0x00000003c5a57209 */ /* 0x000fe20007810000 */
[----:B------:R-:W-:Y:S01]  /*7c90*/  IMAD R2, R164, UR7, R2 ;  /* 0x00000007a4027c24 */ /* 0x000fe2000f8e0202 */
[----:B------:R-:W-:Y:S01]  /*7ca0*/  FMNMX.FTZ R3, R177, R166, !PT ;  /* 0x000000a6b1037209 */ /* 0x000fe20007810000 */
[----:B------:R-:W-:Y:S01]  /*7cb0*/  FMUL.FTZ R166, R34, UR10 ;  /* 0x0000000a22a67c20 */ /* 0x000fe20008410000 */
[----:B------:R-:W-:Y:S01]  /*7cc0*/  FMNMX.FTZ R32, R198, R165, !PT ;  /* 0x000000a5c6207209 */ /* 0x000fe20007810000 */
[----:B------:R-:W-:Y:S01]  /*7cd0*/  IMAD.WIDE.U32 R164, R164, UR6, RZ ;  /* 0x00000006a4a47c25 */ /* 0x000fe2000f8e00ff */
[----:B------:R-:W-:Y:S02]  /*7ce0*/  FMNMX.FTZ R3, R199, R3, !PT ;  /* 0x00000003c7037209 */ /* 0x000fe40007810000 */
[----:B------:R-:W-:Y:S01]  /*7cf0*/  FMNMX.FTZ R32, R201, R32, !PT ;  /* 0x00000020c9207209 */ /* 0x000fe20007810000 */
[----:B------:R-:W2:Y:S01]  /*7d00*/  MUFU.TANH R166, R166 ;  /* 0x000000a600a67308 */ /* 0x000ea20000002400 */
[----:B-1----:R-:W-:Y:S02]  /*7d10*/  FMNMX.FTZ R3, R178, R3, !PT ;  /* 0x00000003b2037209 */ /* 0x002fe40007810000 */
[----:B------:R-:W-:Y:S01]  /*7d20*/  FMNMX.FTZ R34, R175, R32, !PT ;  /* 0x00000020af227209 */ /* 0x000fe20007810000 */
[----:B------:R-:W-:Y:S01]  /*7d30*/  IMAD.IADD R32, R165, 0x1, R2 ;  /* 0x00000001a5207824 */ /* 0x000fe200078e0202 */
[----:B------:R-:W-:Y:S02]  /*7d40*/  FMNMX.FTZ R3, R174, R3, !PT ;  /* 0x00000003ae037209 */ /* 0x000fe40007810000 */
[----:B------:R-:W-:Y:S03]  /*7d50*/  FMNMX.FTZ R34, R207, R34, !PT ;  /* 0x00000022cf227209 */ /* 0x000fe60007810000 */
[----:B------:R1:W1:Y:S01]  /*7d60*/  MUFU.TANH R165, R35 ;  /* 0x0000002300a57308 */ /* 0x0002620000002400 */
[----:B------:R-:W-:Y:S02]  /*7d70*/  FMNMX.FTZ R3, R206, R3, !PT ;  /* 0x00000003ce037209 */ /* 0x000fe40007810000 */
[----:B---3--:R-:W-:Y:S02]  /*7d80*/  FMNMX.FTZ R2, R205, R34, !PT ;  /* 0x00000022cd027209 */ /* 0x008fe40007810000 */
[----:B------:R-:W-:Y:S02]  /*7d90*/  FMNMX.FTZ R3, R202, R3, !PT ;  /* 0x00000003ca037209 */ /* 0x000fe40007810000 */
[----:B------:R-:W-:Y:S02]  /*7da0*/  LEA R18, P0, R164, R176, 0x1 ;  /* 0x000000b0a4127211 */ /* 0x000fe400078008ff */
[----:B----4-:R-:W-:Y:S02]  /*7db0*/  FMNMX.FTZ R2, R203, R2, !PT ;  /* 0x00000002cb027209 */ /* 0x010fe40007810000 */
[----:B------:R-:W-:Y:S02]  /*7dc0*/  FMNMX.FTZ R3, R190, R3, !PT ;  /* 0x00000003be037209 */ /* 0x000fe40007810000 */
[----:B------:R-:W-:Y:S02]  /*7dd0*/  LEA.HI.X R19, R164, R204, R32, 0x1, P0 ;  /* 0x000000cca4137211 */ /* 0x000fe400000f0c20 */
[----:B-----5:R-:W-:Y:S02]  /*7de0*/  FMNMX.FTZ R2, R193, R2, !PT ;  /* 0x00000002c1027209 */ /* 0x020fe40007810000 */
[----:B------:R-:W-:Y:S02]  /*7df0*/  FMNMX.FTZ R32, R194, R3, !PT ;  /* 0x00000003c2207209 */ /* 0x000fe40007810000 */
[----:B------:R-:W-:Y:S02]  /*7e00*/  FMNMX.FTZ R3, R191, R2, !PT ;  /* 0x00000002bf037209 */ /* 0x000fe40007810000 */
[----:B------:R-:W-:Y:S02]  /*7e10*/  FMNMX.FTZ R33, R189, R32, !PT ;  /* 0x00000020bd217209 */ /* 0x000fe40007810000 */
[----:B--2---:R-:W-:Y:S02]  /*7e20*/  FMNMX.FTZ R2, R166, R3, !PT ;  /* 0x00000003a6027209 */ /* 0x004fe40007810000 */
[----:B------:R-:W-:Y:S01]  /*7e30*/  FMNMX.FTZ R32, R186, R33, !PT ;  /* 0x00000021ba207209 */ /* 0x000fe20007810000 */
[----:B-1----:R-:W-:Y:S06]  /*7e40*/  @P5 BRA `(.L_x_1854) ;  /* 0xffffffe000505947 */ /* 0x002fec000383ffff */
.L_x_1853:
[----:B------:R-:W2:Y:S01]  /*7e50*/  SHFL.BFLY PT, R3, R32, 0x2, 0x1f ;  /* 0x0c401f0020037f89 */ /* 0x000ea200000e0000 */
[----:B------:R-:W-:Y:S01]  /*7e60*/  FMNMX.FTZ R7, R165, R2, !PT ;  /* 0x00000002a5077209 */ /* 0x000fe20007810000 */
[----:B------:R-:W-:Y:S06]  /*7e70*/  UIADD3 UR15, UR15, 0x1, URZ ;  /* 0x000000010f0f7890 */ /* 0x000fec000fffe03f */
[----:B-1----:R-:W-:Y:S08]  /*7e80*/  LDSM.16.MT88.4 R16, [R228+0x18000] ;  /* 0x01800000e410783b */ /* 0x002ff00000004200 */
[----:B------:R-:W1:Y:S08]  /*7e90*/  SHFL.BFLY PT, R2, R7, 0x2, 0x1f ;  /* 0x0c401f0007027f89 */ /* 0x000e7000000e0000 */
[----:B------:R-:W-:Y:S08]  /*7ea0*/  LDSM.16.MT88.4 R24, [R226+0x18000] ;  /* 0x01800000e218783b */ /* 0x000ff00000004200 */
[----:B------:R-:W-:Y:S01]  /*7eb0*/  LDSM.16.MT88.4 R168, [R224+0x18000] ;  /* 0x01800000e0a8783b */ /* 0x000fe20000004200 */
[----:B--2---:R-:W-:Y:S07]  /*7ec0*/  FMNMX.FTZ R11, R32, R3, !PT ;  /* 0x00000003200b7209 */ /* 0x004fee0007810000 */
[----:B------:R-:W2:Y:S01]  /*7ed0*/  SHFL.BFLY PT, R164, R11, 0x1, 0x1f ;  /* 0x0c201f000ba47f89 */ /* 0x000ea200000e0000 */
[----:B-1----:R-:W-:Y:S07]  /*7ee0*/  FMNMX.FTZ R4, R7, R2, !PT ;  /* 0x0000000207047209 */ /* 0x002fee0007810000 */
[----:B------:R-:W-:Y:S08]  /*7ef0*/  LDSM.16.MT88.4 R32, [R225+0x18000] ;  /* 0x01800000e120783b */ /* 0x000ff00000004200 */
[----:B------:R-:W1:Y:S01]  /*7f00*/  SHFL.BFLY PT, R3, R4, 0x1, 0x1f ;  /* 0x0c201f0004037f89 */ /* 0x000e6200000e0000 */
[----:B--2---:R-:W-:Y:S04]  /*7f10*/  FMNMX.FTZ R164, R11, R164, !PT ;  /* 0x000000a40ba47209 */ /* 0x004fe80007810000 */
[C---:B------:R-:W-:Y:S01]  /*7f20*/  FSETP.NEU.FTZ.AND P0, PT, R164.reuse, -INF , PT ;  /* 0xff800000a400780b */ /* 0x040fe20003f1d000 */
[C---:B------:R-:W-:Y:S01]  /*7f30*/  FMUL.FTZ R173, R164.reuse, UR4 ;  /* 0x00000004a4ad7c20 */ /* 0x040fe20008410000 */
[----:B------:R-:W-:Y:S04]  /*7f40*/  FADD.FTZ R2, -R164, R167 ;  /* 0x000000a7a4027221 */ /* 0x000fe80000010100 */
[----:B------:R-:W-:Y:S01]  /*7f50*/  FSEL R173, R173, RZ, P0 ;  /* 0x000000ffadad7208 */ /* 0x000fe20000000000 */
[----:B------:R-:W-:Y:S01]  /*7f60*/  FMUL.FTZ R5, R2, UR4 ;  /* 0x0000000402057c20 */ /* 0x000fe20008410000 */
[----:B-1----:R-:W-:Y:S03]  /*7f70*/  FMNMX.FTZ R3, R4, R3, !PT ;  /* 0x0000000304037209 */ /* 0x002fe60007810000 */
[--C-:B------:R-:W-:Y:S01]  /*7f80*/  FFMA.FTZ R184, R182, UR4, -R173.reuse ;  /* 0x00000004b6b87c23 */ /* 0x100fe200080108ad */
[--C-:B------:R-:W-:Y:S01]  /*7f90*/  FFMA.FTZ R187, R187, UR4, -R173.reuse ;  /* 0x00000004bbbb7c23 */ /* 0x100fe200080108ad */
[C---:B------:R-:W-:Y:S01]  /*7fa0*/  FSETP.NEU.FTZ.AND P0, PT, R3.reuse, -INF , PT ;  /* 0xff8000000300780b */ /* 0x040fe20003f1d000 */
[C---:B------:R-:W-:Y:S01]  /*7fb0*/  FMUL.FTZ R172, R3.reuse, UR4 ;  /* 0x0000000403ac7c20 */ /* 0x040fe20008410000 */
[----:B------:R-:W-:Y:S01]  /*7fc0*/  FADD.FTZ R0, -R3, R0 ;  /* 0x0000000003007221 */ /* 0x000fe20000010100 */
[--C-:B------:R-:W-:Y:S01]  /*7fd0*/  FFMA.FTZ R182, R8, UR4, -R173.reuse ;  /* 0x0000000408b67c23 */ /* 0x100fe200080108ad */
[----:B------:R-:W1:Y:S01]  /*7fe0*/  MUFU.EX2 R2, R5 ;  /* 0x0000000500027308 */ /* 0x000e620000000800 */
[--C-:B------:R-:W-:Y:S01]  /*7ff0*/  FFMA.FTZ R195, R196, UR4, -R173.reuse ;  /* 0x00000004c4c37c23 */ /* 0x100fe200080108ad */
[----:B------:R-:W-:Y:S01]  /*8000*/  FSEL R172, R172, RZ, P0 ;  /* 0x000000ffacac7208 */ /* 0x000fe20000000000 */
        /* <DEDUP_REMOVED lines=14> */
[C---:B-1----:R-:W-:Y:S01]  /*80f0*/  FMUL.FTZ R4, R2.reuse, R160 ;  /* 0x000000a002047220 */ /* 0x042fe20000410000 */
[C---:B------:R-:W-:Y:S01]  /*8100*/  FMUL.FTZ R5, R2.reuse, R161 ;  /* 0x000000a102057220 */ /* 0x040fe20000410000 */
[C---:B------:R-:W-:Y:S03]  /*8110*/  FMUL.FTZ R8, R2.reuse, R156 ;  /* 0x0000009c02087220 */ /* 0x040fe60000410000 */
        /* <DEDUP_REMOVED lines=9> */
[C---:B--2---:R-:W-:Y:S01]  /*81b0*/  FMUL.FTZ R6, R0.reuse, R162 ;  /* 0x000000a200067220 */ /* 0x044fe20000410000 */
[C---:B------:R-:W-:Y:S01]  /*81c0*/  FMUL.FTZ R7, R0.reuse, R163 ;  /* 0x000000a300077220 */ /* 0x040fe20000410000 */
[C---:B------:R-:W-:Y:S01]  /*81d0*/  FMUL.FTZ R10, R0.reuse, R158 ;  /* 0x0000009e000a7220 */ /* 0x040fe20000410000 */
[C---:B------:R-:W-:Y:S01]  /*81e0*/  FMUL.FTZ R11, R0.reuse, R159 ;  /* 0x0000009f000b7220 */ /* 0x040fe20000410000 */
[C---:B------:R-:W-:Y:S01]  /*81f0*/  FMUL.FTZ R14, R0.reuse, R154 ;  /* 0x0000009a000e7220 */ /* 0x040fe20000410000 */
[C---:B------:R-:W-:Y:S01]  /*8200*/  FMUL.FTZ R15, R0.reuse, R155 ;  /* 0x0000009b000f7220 */ /* 0x040fe20000410000 */
[C---:B------:R-:W-:Y:S03]  /*8210*/  FMUL.FTZ R22, R0.reuse, R146 ;  /* 0x0000009200167220 */ /* 0x040fe60000410000 */
[----:B------:R-:W-:Y:S01]  /*8220*/  MUFU.EX2 R185, R185 ;  /* 0x000000b900b97308 */ /* 0x000fe20000000800 */
[----:B------:R-:W2:Y:S01]  /*8230*/  LDSM.16.MT88.4 R152, [R228+0x1a000] ;  /* 0x01a00000e498783b */ /* 0x000ea20000004200 */
[C---:B------:R-:W-:Y:S01]  /*8240*/  FMUL.FTZ R23, R0.reuse, R147 ;  /* 0x0000009300177220 */ /* 0x040fe20000410000 */
[C---:B------:R-:W-:Y:S01]  /*8250*/  FMUL.FTZ R30, R0.reuse, R138 ;  /* 0x0000008a001e7220 */ /* 0x040fe20000410000 */
[----:B------:R-:W-:Y:S01]  /*8260*/  FMUL.FTZ R31, R0, R139 ;  /* 0x0000008b001f7220 */ /* 0x000fe20000410000 */
[C---:B------:R-:W-:Y:S01]  /*8270*/  FMUL.FTZ R36, R2.reuse, R36 ;  /* 0x0000002402247220 */ /* 0x040fe20000410000 */
[----:B------:R-:W-:Y:S01]  /*8280*/  FMUL.FTZ R37, R2, R37 ;  /* 0x0000002502257220 */ /* 0x000fe20000410000 */
[----:B------:R-:W-:Y:S03]  /*8290*/  FMUL.FTZ R38, R0, R38 ;  /* 0x0000002600267220 */ /* 0x000fe60000410000 */
[----:B------:R-:W3:Y:S01]  /*82a0*/  MUFU.EX2 R181, R181 ;  /* 0x000000b500b57308 */ /* 0x000ee20000000800 */
[----:B-1----:R-:W-:Y:S01]  /*82b0*/  F2FP.F16.F32.PACK_AB R160, R184, R187 ;  /* 0x000000bbb8a0723e */ /* 0x002fe200000000ff */
[----:B------:R-:W1:Y:S01]  /*82c0*/  LDSM.16.MT88.4 R144, [R226+0x1a000] ;  /* 0x01a00000e290783b */ /* 0x000e620000004200 */
[----:B------:R-:W-:Y:S01]  /*82d0*/  FMUL.FTZ R39, R0, R39 ;  /* 0x0000002700277220 */ /* 0x000fe20000410000 */
[C---:B------:R-:W-:Y:S01]  /*82e0*/  FMUL.FTZ R40, R2.reuse, R40 ;  /* 0x0000002802287220 */ /* 0x040fe20000410000 */
[----:B------:R-:W-:Y:S01]  /*82f0*/  FMUL.FTZ R41, R2, R41 ;  /* 0x0000002902297220 */ /* 0x000fe20000410000 */
[C---:B------:R-:W-:Y:S01]  /*8300*/  FMUL.FTZ R42, R0.reuse, R42 ;  /* 0x0000002a002a7220 */ /* 0x040fe20000410000 */
[----:B------:R-:W-:Y:S03]  /*8310*/  FMUL.FTZ R43, R0, R43 ;  /* 0x0000002b002b7220 */ /* 0x000fe60000410000 */
[----:B------:R-:W-:Y:S01]  /*8320*/  MUFU.EX2 R183, R183 ;  /* 0x000000b700b77308 */ /* 0x000fe20000000800 */
[C---:B------:R-:W-:Y:S01]  /*8330*/  FMUL.FTZ R44, R2.reuse, R44 ;  /* 0x0000002c022c7220 */ /* 0x040fe20000410000 */
[----:B------:R-:W4:Y:S01]  /*8340*/  LDSM.16.MT88.4 R136, [R225+0x1a000] ;  /* 0x01a00000e188783b */ /* 0x000f220000004200 */
[----:B------:R-:W-:Y:S01]  /*8350*/  FMUL.FTZ R45, R2, R45 ;  /* 0x0000002d022d7220 */ /* 0x000fe20000410000 */
[C---:B------:R-:W-:Y:S01]  /*8360*/  FMUL.FTZ R46, R0.reuse, R46 ;  /* 0x0000002e002e7220 */ /* 0x040fe20000410000 */
[----:B------:R-:W-:Y:S01]  /*8370*/  FMUL.FTZ R47, R0, R47 ;  /* 0x0000002f002f7220 */ /* 0x000fe20000410000 */
[C---:B------:R-:W-:Y:S01]  /*8380*/  FMUL.FTZ R48, R2.reuse, R48 ;  /* 0x0000003002307220 */ /* 0x040fe20000410000 */
[----:B------:R-:W-:Y:S03]  /*8390*/  FMUL.FTZ R49, R2, R49 ;  /* 0x0000003102317220 */ /* 0x000fe60000410000 */
[----:B------:R-:W5:Y:S01]  /*83a0*/  MUFU.EX2 R182, R182 ;  /* 0x000000b600b67308 */ /* 0x000f620000000800 */
[----:B---3--:R-:W-:Y:S01]  /*83b0*/  F2FP.F16.F32.PACK_AB R161, R181, R185 ;  /* 0x000000b9b5a1723e */ /* 0x008fe200000000ff */
        /* <DEDUP_REMOVED lines=14> */
[----:B------:R-:W3:Y:S01]  /*84a0*/  MUFU.EX2 R167, R167 ;  /* 0x000000a700a77308 */ /* 0x000ee20000000800 */
[----:B-----5:R-:W-:Y:S01]  /*84b0*/  F2FP.F16.F32.PACK_AB R162, R182, R183 ;  /* 0x000000b7b6a2723e */ /* 0x020fe200000000ff */
        /* <DEDUP_REMOVED lines=16> */
[----:B------:R-:W-:Y:S01]  /*85c0*/  LDSM.16.MT88.4 R156, [R228+0x1a800] ;  /* 0x01a80000e49c783b */ /* 0x000fe20000004200 */
[--C-:B------:R-:W-:Y:S01]  /*85d0*/  FFMA.FTZ R200, R178, UR4, -R173.reuse ;  /* 0x00000004b2c87c23 */ /* 0x100fe200080108ad */
[--C-:B------:R-:W-:Y:S01]  /*85e0*/  FFMA.FTZ R204, R174, UR4, -R173.reuse ;  /* 0x00000004aecc7c23 */ /* 0x100fe200080108ad */
[--C-:B------:R-:W-:Y:S01]  /*85f0*/  FFMA.FTZ R175, R175, UR4, -R172.reuse ;  /* 0x00000004afaf7c23 */ /* 0x100fe200080108ac */
[C---:B------:R-:W-:Y:S01]  /*8600*/  FMUL.FTZ R78, R0.reuse, R78 ;  /* 0x0000004e004e7220 */ /* 0x040fe20000410000 */
[----:B------:R-:W-:Y:S01]  /*8610*/  FMUL.FTZ R79, R0, R79 ;  /* 0x0000004f004f7220 */ /* 0x000fe20000410000 */
        /* <DEDUP_REMOVED lines=12> */
[----:B------:R-:W3:Y:S02]  /*86e0*/  MUFU.EX2 R195, R195 ;  /* 0x000000c300c37308 */ /* 0x000ee40000000800 */
        /* <DEDUP_REMOVED lines=13> */
[----:B------:R-:W5:Y:S01]  /*87c0*/  MUFU.EX2 R197, R197 ;  /* 0x000000c500c57308 */ /* 0x000f620000000800 */
        /* <DEDUP_REMOVED lines=11> */
[----:B------:R-:W3:Y:S03]  /*8880*/  LDSM.16.MT88.4 R132, [R224+0x1a000] ;  /* 0x01a00000e084783b */ /* 0x000ee60000004200 */
[----:B------:R-:W5:Y:S01]  /*8890*/  MUFU.EX2 R199, R199 ;  /* 0x000000c700c77308 */ /* 0x000f620000000800 */
[----:B------:R-:W-:Y:S01]  /*88a0*/  FMUL.FTZ R91, R0, R91 ;  /* 0x0000005b005b7220 */ /* 0x000fe20000410000 */
[C---:B------:R-:W-:Y:S01]  /*88b0*/  FMUL.FTZ R92, R2.reuse, R92 ;  /* 0x0000005c025c7220 */ /* 0x040fe20000410000 */
[C---:B------:R-:W-:Y:S03]  /*88c0*/  HMMA.16816.F32 R32, R160.reuse, R170, R32 ;  /* 0x000000aaa020723c */ /* 0x040fe60000001820 */
[----:B------:R-:W-:Y:S01]  /*88d0*/  FMUL.FTZ R93, R2, R93 ;  /* 0x0000005d025d7220 */ /* 0x000fe20000410000 */
[C---:B------:R-:W-:Y:S01]  /*88e0*/  FMUL.FTZ R94, R0.reuse, R94 ;  /* 0x0000005e005e7220 */ /* 0x040fe20000410000 */
[----:B------:R-:W-:Y:S01]  /*88f0*/  FMUL.FTZ R95, R0, R95 ;  /* 0x0000005f005f7220 */ /* 0x000fe20000410000 */
[C---:B--2---:R-:W-:Y:S01]  /*8900*/  HMMA.16816.F32 R36, R160.reuse, R152, R36 ;  /* 0x00000098a024723c */ /* 0x044fe20000001824 */
[----:B------:R-:W-:Y:S04]  /*8910*/  MUFU.EX2 R198, R198 ;  /* 0x000000c600c67308 */ /* 0x000fe80000000800 */
[C---:B------:R-:W-:Y:S01]  /*8920*/  FMUL.FTZ R96, R2.reuse, R96 ;  /* 0x0000006002607220 */ /* 0x040fe20000410000 */
[C---:B------:R-:W-:Y:S01]  /*8930*/  HMMA.16816.F32 R40, R160.reuse, R154, R40 ;  /* 0x0000009aa028723c */ /* 0x040fe20000001828 */
[----:B------:R-:W-:Y:S04]  /*8940*/  LDSM.16.MT88.4 R152, [R224+0x18800] ;  /* 0x01880000e098783b */ /* 0x000fe80000004200 */
[----:B------:R-:W2:Y:S01]  /*8950*/  MUFU.EX2 R201, R201 ;  /* 0x000000c900c97308 */ /* 0x000ea20000000800 */
[----:B------:R-:W-:Y:S01]  /*8960*/  FMUL.FTZ R97, R2, R97 ;  /* 0x0000006102617220 */ /* 0x000fe20000410000 */
[C---:B-1----:R-:W-:Y:S04]  /*8970*/  HMMA.16816.F32 R44, R160.reuse, R144, R44 ;  /* 0x00000090a02c723c */ /* 0x042fe8000000182c */
[C---:B------:R-:W-:Y:S02]  /*8980*/  FMUL.FTZ R98, R0.reuse, R98 ;  /* 0x0000006200627220 */ /* 0x040fe40000410000 */
[C---:B------:R-:W-:Y:S01]  /*8990*/  HMMA.16816.F32 R48, R160.reuse, R146, R48 ;  /* 0x00000092a030723c */ /* 0x040fe20000001830 */
[----:B------:R-:W1:Y:S01]  /*89a0*/  LDSM.16.MT88.4 R144, [R226+0x1c000] ;  /* 0x01c00000e290783b */ /* 0x000e620000004200 */
[----:B------:R-:W-:Y:S03]  /*89b0*/  MUFU.EX2 R200, R200 ;  /* 0x000000c800c87308 */ /* 0x000fe60000000800 */
[----:B------:R-:W-:Y:S01]  /*89c0*/  FMUL.FTZ R99, R0, R99 ;  /* 0x0000006300637220 */ /* 0x000fe20000410000 */
[C---:B----4-:R-:W-:Y:S06]  /*89d0*/  HMMA.16816.F32 R52, R160.reuse, R136, R52 ;  /* 0x00000088a034723c */ /* 0x050fec0000001834 */
[----:B------:R-:W-:Y:S01]  /*89e0*/  MUFU.EX2 R204, R204 ;  /* 0x000000cc00cc7308 */ /* 0x000fe20000000800 */
[C---:B------:R-:W-:Y:S01]  /*89f0*/  FMUL.FTZ R100, R2.reuse, R100 ;  /* 0x0000006402647220 */ /* 0x040fe20000410000 */
[C---:B------:R-:W-:Y:S01]  /*8a00*/  HMMA.16816.F32 R56, R160.reuse, R138, R56 ;  /* 0x0000008aa038723c */ /* 0x040fe20000001838 */
[----:B------:R-:W4:Y:S02]  /*8a10*/  LDSM.16.MT88.4 R136, [R225+0x1c000] ;  /* 0x01c00000e188783b */ /* 0x000f240000004200 */
[----:B------:R-:W-:Y:S03]  /*8a20*/  FMUL.FTZ R101, R2, R101 ;  /* 0x0000006502657220 */ /* 0x000fe60000410000 */
[C---:B---3--:R-:W-:Y:S05]  /*8a30*/  HMMA.16816.F32 R60, R160.reuse, R132, R60 ;  /* 0x00000084a03c723c */ /* 0x048fea000000183c */
[C---:B------:R-:W-:Y:S01]  /*8a40*/  FMUL.FTZ R102, R0.reuse, R102 ;  /* 0x0000006600667220 */ /* 0x040fe20000410000 */
[C---:B------:R-:W-:Y:S01]  /*8a50*/  HMMA.16816.F32 R64, R160.reuse, R134, R64 ;  /* 0x00000086a040723c */ /* 0x040fe20000001840 */
[----:B------:R-:W3:Y:S04]  /*8a60*/  LDSM.16.MT88.4 R132, [R224+0x1c000] ;  /* 0x01c00000e084783b */ /* 0x000ee80000004200 */
[----:B------:R-:W-:Y:S01]  /*8a70*/  FMUL.FTZ R103, R0, R103 ;  /* 0x0000006700677220 */ /* 0x000fe20000410000 */
[C---:B------:R-:W-:Y:S05]  /*8a80*/  HMMA.16816.F32 R68, R160.reuse, R140, R68 ;  /* 0x0000008ca044723c */ /* 0x040fea0000001844 */
[C---:B------:R-:W-:Y:S01]  /*8a90*/  FMUL.FTZ R104, R2.reuse, R104 ;  /* 0x0000006802687220 */ /* 0x040fe20000410000 */
[C---:B------:R-:W-:Y:S01]  /*8aa0*/  HMMA.16816.F32 R72, R160.reuse, R142, R72 ;  /* 0x0000008ea048723c */ /* 0x040fe20000001848 */
[----:B------:R-:W5:Y:S04]  /*8ab0*/  LDSM.16.MT88.4 R140, [R228+0x1e000] ;  /* 0x01e00000e48c783b */ /* 0x000f680000004200 */
[----:B------:R-:W-:Y:S01]  /*8ac0*/  FMUL.FTZ R105, R2, R105 ;  /* 0x0000006902697220 */ /* 0x000fe20000410000 */
[C---:B-1----:R-:W-:Y:S05]  /*8ad0*/  HMMA.16816.F32 R76, R160.reuse, R144, R76 ;  /* 0x00000090a04c723c */ /* 0x042fea000000184c */
[C---:B------:R-:W-:Y:S01]  /*8ae0*/  FMUL.FTZ R106, R0.reuse, R106 ;  /* 0x0000006a006a7220 */ /* 0x040fe20000410000 */
[C---:B------:R-:W-:Y:S01]  /*8af0*/  HMMA.16816.F32 R80, R160.reuse, R146, R80 ;  /* 0x00000092a050723c */ /* 0x040fe20000001850 */
[----:B------:R-:W1:Y:S04]  /*8b00*/  LDSM.16.MT88.4 R144, [R226+0x1e000] ;  /* 0x01e00000e290783b */ /* 0x000e680000004200 */
[----:B------:R-:W-:Y:S01]  /*8b10*/  FMUL.FTZ R107, R0, R107 ;  /* 0x0000006b006b7220 */ /* 0x000fe20000410000 */
[C---:B----4-:R-:W-:Y:S05]  /*8b20*/  HMMA.16816.F32 R84, R160.reuse, R136, R84 ;  /* 0x00000088a054723c */ /* 0x050fea0000001854 */
[C---:B------:R-:W-:Y:S01]  /*8b30*/  FMUL.FTZ R108, R2.reuse, R108 ;  /* 0x0000006c026c7220 */ /* 0x040fe20000410000 */
[C---:B------:R-:W-:Y:S01]  /*8b40*/  HMMA.16816.F32 R88, R160.reuse, R138, R88 ;  /* 0x0000008aa058723c */ /* 0x040fe20000001858 */
[----:B------:R-:W-:Y:S04]  /*8b50*/  LDSM.16.MT88.4 R136, [R224+0x1e000] ;  /* 0x01e00000e088783b */ /* 0x000fe80000004200 */
[----:B------:R-:W-:Y:S01]  /*8b60*/  FMUL.FTZ R109, R2, R109 ;  /* 0x0000006d026d7220 */ /* 0x000fe20000410000 */
[C---:B---3--:R-:W-:Y:S05]  /*8b70*/  HMMA.16816.F32 R92, R160.reuse, R132, R92 ;  /* 0x00000084a05c723c */ /* 0x048fea000000185c */
[C---:B------:R-:W-:Y:S01]  /*8b80*/  FMUL.FTZ R110, R0.reuse, R110 ;  /* 0x0000006e006e7220 */ /* 0x040fe20000410000 */
[C---:B------:R-:W-:Y:S01]  /*8b90*/  HMMA.16816.F32 R96, R160.reuse, R134, R96 ;  /* 0x00000086a060723c */ /* 0x040fe20000001860 */
[----:B------:R-:W3:Y:S04]  /*8ba0*/  LDSM.16.MT88.4 R132, [R225+0x1e000] ;  /* 0x01e00000e184783b */ /* 0x000ee80000004200 */
[----:B------:R-:W-:Y:S01]  /*8bb0*/  FMUL.FTZ R111, R0, R111 ;  /* 0x0000006f006f7220 */ /* 0x000fe20000410000 */
[C---:B-----5:R-:W-:Y:S05]  /*8bc0*/  HMMA.16816.F32 R100, R160.reuse, R140, R100 ;  /* 0x0000008ca064723c */ /* 0x060fea0000001864 */
[C---:B------:R-:W-:Y:S01]  /*8bd0*/  FMUL.FTZ R112, R2.reuse, R112 ;  /* 0x0000007002707220 */ /* 0x040fe20000410000 */
[C---:B------:R-:W-:Y:S01]  /*8be0*/  HMMA.16816.F32 R104, R160.reuse, R142, R104 ;  /* 0x0000008ea068723c */ /* 0x040fe20000001868 */
[----:B------:R-:W4:Y:S04]  /*8bf0*/  LDSM.16.MT88.4 R140, [R228+0x18800] ;  /* 0x01880000e48c783b */ /* 0x000f280000004200 */
[----:B------:R-:W-:Y:S01]  /*8c00*/  FMUL.FTZ R113, R2, R113 ;  /* 0x0000007102717220 */ /* 0x000fe20000410000 */
[C---:B-1----:R-:W-:Y:S05]  /*8c10*/  HMMA.16816.F32 R108, R160.reuse, R144, R108 ;  /* 0x00000090a06c723c */ /* 0x042fea000000186c */
[C---:B------:R-:W-:Y:S01]  /*8c20*/  FMUL.FTZ R114, R0.reuse, R114 ;  /* 0x0000007200727220 */ /* 0x040fe20000410000 */
[----:B------:R-:W-:Y:S01]  /*8c30*/  FMUL.FTZ R115, R0, R115 ;  /* 0x0000007300737220 */ /* 0x000fe20000410000 */
[C---:B------:R-:W-:Y:S01]  /*8c40*/  FMUL.FTZ R116, R2.reuse, R116 ;  /* 0x0000007402747220 */ /* 0x040fe20000410000 */
[----:B------:R-:W-:Y:S03]  /*8c50*/  FMUL.FTZ R117, R2, R117 ;  /* 0x0000007502757220 */ /* 0x000fe60000410000 */
[C---:B------:R-:W-:Y:S01]  /*8c60*/  FMUL.FTZ R118, R0.reuse, R118 ;  /* 0x0000007600767220 */ /* 0x040fe20000410000 */
[----:B------:R-:W-:Y:S01]  /*8c70*/  FMUL.FTZ R119, R0, R119 ;  /* 0x0000007700777220 */ /* 0x000fe20000410000 */
[C---:B------:R-:W-:Y:S01]  /*8c80*/  HMMA.16816.F32 R112, R160.reuse, R146, R112 ;  /* 0x00000092a070723c */ /* 0x040fe20000001870 */
[----:B------:R-:W1:Y:S02]  /*8c90*/  LDSM.16.MT88.4 R144, [R226+0x18800] ;  /* 0x01880000e290783b */ /* 0x000e640000004200 */
        /* <DEDUP_REMOVED lines=12> */
[C---:B------:R-:W-:Y:S05]  /*8d60*/  HMMA.16816.F32 R124, R160.reuse, R136, R124 ;  /* 0x00000088a07c723c */ /* 0x040fea000000187c */
[C---:B------:R-:W-:Y:S01]  /*8d70*/  FMUL.FTZ R130, R0.reuse, R130 ;  /* 0x0000008200827220 */ /* 0x040fe20000410000 */
[----:B------:R-:W-:Y:S01]  /*8d80*/  FMUL.FTZ R131, R0, R131 ;  /* 0x0000008300837220 */ /* 0x000fe20000410000 */
[----:B------:R-:W-:Y:S01]  /*8d90*/  F2FP.F16.F32.PACK_AB R132, R195, R188 ;  /* 0x000000bcc384723e */ /* 0x000fe200000000ff */
[--C-:B------:R-:W-:Y:S03]  /*8da0*/  FFMA.FTZ R207, R207, UR4, -R172.reuse ;  /* 0x00000004cfcf7c23 */ /* 0x100fe600080108ac */
[----:B------:R-:W-:Y:S01]  /*8db0*/  F2FP.F16.F32.PACK_AB R133, R197, R192 ;  /* 0x000000c0c585723e */ /* 0x000fe200000000ff */
[--C-:B------:R-:W-:Y:S01]  /*8dc0*/  FFMA.FTZ R206, R206, UR4, -R173.reuse ;  /* 0x00000004cece7c23 */ /* 0x100fe200080108ad */
[----:B------:R-:W-:Y:S01]  /*8dd0*/  HMMA.16816.F32 R128, R160, R138, R128 ;  /* 0x0000008aa080723c */ /* 0x000fe20000001880 */
[----:B------:R-:W3:Y:S01]  /*8de0*/  LDSM.16.MT88.4 R136, [R226+0x1a800] ;  /* 0x01a80000e288783b */ /* 0x000ee20000004200 */
[----:B------:R-:W-:Y:S01]  /*8df0*/  MUFU.EX2 R207, R207 ;  /* 0x000000cf00cf7308 */ /* 0x000fe20000000800 */
[----:B------:R-:W-:Y:S01]  /*8e00*/  F2FP.F16.F32.PACK_AB R134, R199, R196 ;  /* 0x000000c4c786723e */ /* 0x000fe200000000ff */
[--C-:B------:R-:W-:Y:S01]  /*8e10*/  FFMA.FTZ R202, R202, UR4, -R173.reuse ;  /* 0x00000004caca7c23 */ /* 0x100fe200080108ad */
[----:B--2---:R-:W-:Y:S01]  /*8e20*/  F2FP.F16.F32.PACK_AB R135, R201, R198 ;  /* 0x000000c6c987723e */ /* 0x004fe200000000ff */
[--C-:B------:R-:W-:Y:S01]  /*8e30*/  FFMA.FTZ R205, R205, UR4, -R172.reuse ;  /* 0x00000004cdcd7c23 */ /* 0x100fe200080108ac */
[--C-:B------:R-:W-:Y:S01]  /*8e40*/  FFMA.FTZ R203, R203, UR4, -R172.reuse ;  /* 0x00000004cbcb7c23 */ /* 0x100fe200080108ac */
[--C-:B------:R-:W-:Y:S01]  /*8e50*/  FFMA.FTZ R190, R190, UR4, -R173.reuse ;  /* 0x00000004bebe7c23 */ /* 0x100fe200080108ad */
[----:B------:R-:W-:Y:S03]  /*8e60*/  LDSM.16.MT88.4 R160, [R226+0x1c800] ;  /* 0x01c80000e2a0783b */ /* 0x000fe60000004200 */
[----:B------:R-:W-:Y:S01]  /*8e70*/  MUFU.EX2 R206, R206 ;  /* 0x000000ce00ce7308 */ /* 0x000fe20000000800 */
[--C-:B------:R-:W-:Y:S01]  /*8e80*/  FFMA.FTZ R194, R194, UR4, -R173.reuse ;  /* 0x00000004c2c27c23 */ /* 0x100fe200080108ad */
[C---:B----4-:R-:W-:Y:S05]  /*8e90*/  HMMA.16816.F32 R4, R132.reuse, R140, R4 ;  /* 0x0000008c8404723c */ /* 0x050fea0000001804 */
[--C-:B------:R-:W-:Y:S01]  /*8ea0*/  FFMA.FTZ R193, R193, UR4, -R172.reuse ;  /* 0x00000004c1c17c23 */ /* 0x100fe200080108ac */
[C---:B------:R-:W-:Y:S01]  /*8eb0*/  HMMA.16816.F32 R8, R132.reuse, R142, R8 ;  /* 0x0000008e8408723c */ /* 0x040fe20000001808 */
[----:B------:R-:W2:Y:S01]  /*8ec0*/  LDSM.16.MT88.4 R140, [R225+0x1a800] ;  /* 0x01a80000e18c783b */ /* 0x000ea20000004200 */
[----:B------:R-:W-:Y:S03]  /*8ed0*/  MUFU.EX2 R202, R202 ;  /* 0x000000ca00ca7308 */ /* 0x000fe60000000800 */
[--C-:B------:R-:W-:Y:S01]  /*8ee0*/  FFMA.FTZ R191, R191, UR4, -R172.reuse ;  /* 0x00000004bfbf7c23 */ /* 0x100fe200080108ac */
[C---:B-1----:R-:W-:Y:S06]  /*8ef0*/  HMMA.16816.F32 R12, R132.reuse, R144, R12 ;  /* 0x00000090840c723c */ /* 0x042fec000000180c */
[----:B------:R-:W-:Y:S01]  /*8f00*/  MUFU.EX2 R205, R205 ;  /* 0x000000cd00cd7308 */ /* 0x000fe20000000800 */
[--C-:B------:R-:W-:Y:S01]  /*8f10*/  FFMA.FTZ R189, R189, UR4, -R173.reuse ;  /* 0x00000004bdbd7c23 */ /* 0x100fe200080108ad */
[C---:B------:R-:W-:Y:S01]  /*8f20*/  HMMA.16816.F32 R16, R132.reuse, R146, R16 ;  /* 0x000000928410723c */ /* 0x040fe20000001810 */
[----:B------:R-:W1:Y:S02]  /*8f30*/  LDSM.16.MT88.4 R144, [R224+0x1a800] ;  /* 0x01a80000e090783b */ /* 0x000e640000004200 */
[----:B------:R-:W-:Y:S03]  /*8f40*/  FFMA.FTZ R173, R186, UR4, -R173 ;  /* 0x00000004baad7c23 */ /* 0x000fe600080108ad */
[C---:B------:R-:W-:Y:S02]  /*8f50*/  HMMA.16816.F32 R20, R132.reuse, R148, R20 ;  /* 0x000000948414723c */ /* 0x040fe40000001814 */
[----:B------:R-:W-:Y:S03]  /*8f60*/  MUFU.EX2 R203, R203 ;  /* 0x000000cb00cb7308 */ /* 0x000fe60000000800 */
[--C-:B------:R-:W-:Y:S01]  /*8f70*/  FFMA.FTZ R166, R166, UR4, -R172.reuse ;  /* 0x00000004a6a67c23 */ /* 0x100fe200080108ac */
[C---:B------:R-:W-:Y:S01]  /*8f80*/  HMMA.16816.F32 R24, R132.reuse, R150, R24 ;  /* 0x000000968418723c */ /* 0x040fe20000001818 */
[----:B------:R-:W4:Y:S05]  /*8f90*/  LDSM.16.MT88.4 R148, [R228+0x1c800] ;  /* 0x01c80000e494783b */ /* 0x000f2a0000004200 */
[----:B------:R-:W-:Y:S01]  /*8fa0*/  MUFU.EX2 R186, R173 ;  /* 0x000000ad00ba7308 */ /* 0x000fe20000000800 */
[----:B------:R-:W-:Y:S01]  /*8fb0*/  FFMA.FTZ R172, R165, UR4, -R172 ;  /* 0x00000004a5ac7c23 */ /* 0x000fe200080108ac */
[C---:B------:R-:W-:Y:S08]  /*8fc0*/  HMMA.16816.F32 R28, R132.reuse, R152, R28 ;  /* 0x00000098841c723c */ /* 0x040ff0000000181c */
[----:B------:R5:W-:Y:S01]  /*8fd0*/  MUFU.EX2 R165, R172 ;  /* 0x000000ac00a57308 */ /* 0x000be20000000800 */
[C---:B------:R-:W-:Y:S01]  /*8fe0*/  HMMA.16816.F32 R32, R132.reuse, R154, R32 ;  /* 0x0000009a8420723c */ /* 0x040fe20000001820 */
[----:B------:R-:W4:Y:S05]  /*8ff0*/  LDSM.16.MT88.4 R152, [R225+0x1c800] ;  /* 0x01c80000e198783b */ /* 0x000f2a0000004200 */
[C---:B------:R-:W-:Y:S03]  /*9000*/  HMMA.16816.F32 R36, R132.reuse, R156, R36 ;  /* 0x0000009c8424723c */ /* 0x040fe60000001824 */
[----:B------:R-:W-:Y:S03]  /*9010*/  MUFU.EX2 R190, R190 ;  /* 0x000000be00be7308 */ /* 0x000fe60000000800 */
[C---:B------:R-:W-:Y:S01]  /*9020*/  HMMA.16816.F32 R40, R132.reuse, R158, R40 ;  /* 0x0000009e8428723c */ /* 0x040fe20000001828 */
[----:B------:R-:W4:Y:S06]  /*9030*/  LDSM.16.MT88.4 R156, [R224+0x1c800] ;  /* 0x01c80000e09c783b */ /* 0x000f2c0000004200 */
[----:B------:R-:W1:Y:S01]  /*9040*/  MUFU.EX2 R194, R194 ;  /* 0x000000c200c27308 */ /* 0x000e620000000800 */
[C---:B---3--:R-:W-:Y:S01]  /*9050*/  HMMA.16816.F32 R44, R132.reuse, R136, R44 ;  /* 0x00000088842c723c */ /* 0x048fe2000000182c */
[----:B-----5:R-:W-:Y:S08]  /*9060*/  LDSM.16.MT88.4 R172, [R224+0x19800] ;  /* 0x01980000e0ac783b */ /* 0x020ff00000004200 */
[----:B------:R-:W-:Y:S01]  /*9070*/  MUFU.EX2 R193, R193 ;  /* 0x000000c100c17308 */ /* 0x000fe20000000800 */
[C---:B------:R-:W-:Y:S01]  /*9080*/  HMMA.16816.F32 R48, R132.reuse, R138, R48 ;  /* 0x0000008a8430723c */ /* 0x040fe20000001830 */
[----:B------:R-:W3:Y:S05]  /*9090*/  LDSM.16.MT88.4 R136, [R228+0x1e800] ;  /* 0x01e80000e488783b */ /* 0x000eea0000004200 */
[C---:B--2---:R-:W-:Y:S03]  /*90a0*/  HMMA.16816.F32 R52, R132.reuse, R140, R52 ;  /* 0x0000008c8434723c */ /* 0x044fe60000001834 */
[----:B------:R-:W2:Y:S02]  /*90b0*/  MUFU.EX2 R191, R191 ;  /* 0x000000bf00bf7308 */ /* 0x000ea40000000800 */
[----:B-1----:R-:W-:Y:S01]  /*90c0*/  F2FP.F16.F32.PACK_AB R168, R194, R190 ;  /* 0x000000bec2a8723e */ /* 0x002fe200000000ff */
[C---:B------:R-:W-:Y:S01]  /*90d0*/  HMMA.16816.F32 R56, R132.reuse, R142, R56 ;  /* 0x0000008e8438723c */ /* 0x040fe20000001838 */
[----:B------:R-:W1:Y:S06]  /*90e0*/  LDSM.16.MT88.4 R140, [R226+0x1e800] ;  /* 0x01e80000e28c783b */ /* 0x000e6c0000004200 */
[----:B------:R-:W5:Y:S01]  /*90f0*/  MUFU.EX2 R189, R189 ;  /* 0x000000bd00bd7308 */ /* 0x000f620000000800 */
[C---:B------:R-:W-:Y:S09]  /*9100*/  HMMA.16816.F32 R60, R132.reuse, R144, R60 ;  /* 0x00000090843c723c */ /* 0x040ff2000000183c */
[----:B------:R-:W3:Y:S01]  /*9110*/  MUFU.EX2 R166, R166 ;  /* 0x000000a600a67308 */ /* 0x000ee20000000800 */
[C---:B------:R-:W-:Y:S01]  /*9120*/  HMMA.16816.F32 R64, R132.reuse, R146, R64 ;  /* 0x000000928440723c */ /* 0x040fe20000001840 */
[----:B------:R-:W1:Y:S02]  /*9130*/  LDSM.16.MT88.4 R144, [R225+0x1e800] ;  /* 0x01e80000e190783b */ /* 0x000e640000004200 */
[----:B--2---:R-:W-:Y:S03]  /*9140*/  F2FP.F16.F32.PACK_AB R169, R191, R193 ;  /* 0x000000c1bfa9723e */ /* 0x004fe600000000ff */
[C---:B----4-:R-:W-:Y:S05]  /*9150*/  HMMA.16816.F32 R68, R132.reuse, R148, R68 ;  /* 0x000000948444723c */ /* 0x050fea0000001844 */
[----:B-----5:R-:W-:Y:S01]  /*9160*/  F2FP.F16.F32.PACK_AB R170, R186, R189 ;  /* 0x000000bdbaaa723e */ /* 0x020fe200000000ff */
[C---:B------:R-:W-:Y:S01]  /*9170*/  HMMA.16816.F32 R72, R132.reuse, R150, R72 ;  /* 0x000000968448723c */ /* 0x040fe20000001848 */
[----:B------:R-:W2:Y:S04]  /*9180*/  LDSM.16.MT88.4 R148, [R224+0x1e800] ;  /* 0x01e80000e094783b */ /* 0x000ea80000004200 */
[----:B---3--:R-:W-:Y:S01]  /*9190*/  F2FP.F16.F32.PACK_AB R171, R165, R166 ;  /* 0x000000a6a5ab723e */ /* 0x008fe200000000ff */
        /* <DEDUP_REMOVED lines=19> */
[----:B------:R-:W-:Y:S01]  /*92d0*/  HMMA.16816.F32 R128, R132, R150, R128 ;  /* 0x000000968480723c */ /* 0x000fe20000001880 */
[----:B------:R-:W2:Y:S06]  /*92e0*/  LDSM.16.MT88.4 R148, [R225+0x1b000] ;  /* 0x01b00000e194783b */ /* 0x000eac0000004200 */
[----:B------:R-:W-:Y:S04]  /*92f0*/  F2FP.F16.F32.PACK_AB R133, R207, R176 ;  /* 0x000000b0cf85723e */ /* 0x000fe800000000ff */
[----:B------:R-:W-:Y:S02]  /*9300*/  F2FP.F16.F32.PACK_AB R132, R204, R200 ;  /* 0x000000c8cc84723e */ /* 0x000fe400000000ff */
[----:B------:R-:W-:Y:S02]  /*9310*/  F2FP.F16.F32.PACK_AB R134, R202, R206 ;  /* 0x000000ceca86723e */ /* 0x000fe400000000ff */
[----:B------:R-:W-:Y:S07]  /*9320*/  F2FP.F16.F32.PACK_AB R135, R203, R205 ;  /* 0x000000cdcb87723e */ /* 0x000fee00000000ff */
[C---:B---3--:R-:W-:Y:S06]  /*9330*/  HMMA.16816.F32 R4, R132.reuse, R152, R4 ;  /* 0x000000988404723c */ /* 0x048fec0000001804 */
[C---:B------:R-:W-:Y:S01]  /*9340*/  HMMA.16816.F32 R8, R132.reuse, R154, R8 ;  /* 0x0000009a8408723c */ /* 0x040fe20000001808 */
[----:B------:R-:W3:Y:S05]  /*9350*/  LDSM.16.MT88.4 R152, [R224+0x1b000] ;  /* 0x01b00000e098783b */ /* 0x000eea0000004200 */
[C---:B----4-:R-:W-:Y:S06]  /*9360*/  HMMA.16816.F32 R12, R132.reuse, R156, R12 ;  /* 0x0000009c840c723c */ /* 0x050fec000000180c */
[C---:B------:R-:W-:Y:S01]  /*9370*/  HMMA.16816.F32 R16, R132.reuse, R158, R16 ;  /* 0x0000009e8410723c */ /* 0x040fe20000001810 */
[----:B------:R-:W-:Y:S05]  /*9380*/  LDSM.16.MT88.4 R156, [R226+0x1d000] ;  /* 0x01d00000e29c783b */ /* 0x000fea0000004200 */
[C---:B-----5:R-:W-:Y:S06]  /*9390*/  HMMA.16816.F32 R20, R132.reuse, R136, R20 ;  /* 0x000000888414723c */ /* 0x060fec0000001814 */
        /* <DEDUP_REMOVED lines=14> */
[C---:B---3--:R-:W-:Y:S06]  /*9480*/  HMMA.16816.F32 R60, R132.reuse, R152, R60 ;  /* 0x00000098843c723c */ /* 0x048fec000000183c */
[C---:B------:R-:W-:Y:S01]  /*9490*/  HMMA.16816.F32 R64, R132.reuse, R154, R64 ;  /* 0x0000009a8440723c */ /* 0x040fe20000001840 */
[----:B------:R-:W-:Y:S05]  /*94a0*/  LDSM.16.MT88.4 R152, [R224+0x1f000] ;  /* 0x01f00000e098783b */ /* 0x000fea0000004200 */
[C---:B----4-:R-:W-:Y:S06]  /*94b0*/  HMMA.16816.F32 R68, R132.reuse, R136, R68 ;  /* 0x000000888444723c */ /* 0x050fec0000001844 */
[C---:B------:R-:W-:Y:S01]  /*94c0*/  HMMA.16816.F32 R72, R132.reuse, R138, R72 ;  /* 0x0000008a8448723c */ /* 0x040fe20000001848 */
[----:B------:R-:W2:Y:S05]  /*94d0*/  LDSM.16.MT88.4 R136, [R226+0x1f000] ;  /* 0x01f00000e288783b */ /* 0x000eaa0000004200 */
[C---:B------:R-:W-:Y:S06]  /*94e0*/  HMMA.16816.F32 R76, R132.reuse, R156, R76 ;  /* 0x0000009c844c723c */ /* 0x040fec000000184c */
[C---:B------:R-:W-:Y:S01]  /*94f0*/  HMMA.16816.F32 R80, R132.reuse, R158, R80 ;  /* 0x0000009e8450723c */ /* 0x040fe20000001850 */
[----:B------:R-:W3:Y:S05]  /*9500*/  LDSM.16.MT88.4 R156, [R228+0x19800] ;  /* 0x01980000e49c783b */ /* 0x000eea0000004200 */
[C---:B-----5:R-:W-:Y:S06]  /*9510*/  HMMA.16816.F32 R84, R132.reuse, R160, R84 ;  /* 0x000000a08454723c */ /* 0x060fec0000001854 */
[C---:B------:R-:W-:Y:S05]  /*9520*/  HMMA.16816.F32 R88, R132.reuse, R162, R88 ;  /* 0x000000a28458723c */ /* 0x040fea0000001858 */
[----:B------:R-:W-:Y:S01]  /*9530*/  MOV R161, R176 ;  /* 0x000000b000a17202 */ /* 0x000fe20000000f00 */
[C---:B-1----:R-:W-:Y:S01]  /*9540*/  HMMA.16816.F32 R92, R132.reuse, R140, R92 ;  /* 0x0000008c845c723c */ /* 0x042fe2000000185c */
[----:B------:R-:W-:Y:S05]  /*9550*/  LDSM.16.MT88.4 R176, [R228+0x1b800] ;  /* 0x01b80000e4b0783b */ /* 0x000fea0000004200 */
[C---:B------:R-:W-:Y:S03]  /*9560*/  HMMA.16816.F32 R96, R132.reuse, R142, R96 ;  /* 0x0000008e8460723c */ /* 0x040fe60000001860 */
[----:B------:R-:W1:Y:S03]  /*9570*/  LDSM.16.MT88.4 R140, [R226+0x19800] ;  /* 0x01980000e28c783b */ /* 0x000e660000004200 */
[C---:B------:R-:W-:Y:S06]  /*9580*/  HMMA.16816.F32 R100, R132.reuse, R144, R100 ;  /* 0x000000908464723c */ /* 0x040fec0000001864 */
[C---:B------:R-:W-:Y:S06]  /*9590*/  HMMA.16816.F32 R104, R132.reuse, R146, R104 ;  /* 0x000000928468723c */ /* 0x040fec0000001868 */
[C---:B--2---:R-:W-:Y:S06]  /*95a0*/  HMMA.16816.F32 R108, R132.reuse, R136, R108 ;  /* 0x00000088846c723c */ /* 0x044fec000000186c */
[C---:B------:R-:W-:Y:S01]  /*95b0*/  HMMA.16816.F32 R112, R132.reuse, R138, R112 ;  /* 0x0000008a8470723c */ /* 0x040fe20000001870 */
[----:B------:R-:W2:Y:S05]  /*95c0*/  LDSM.16.MT88.4 R136, [R225+0x19800] ;  /* 0x01980000e188783b */ /* 0x000eaa0000004200 */
[C---:B------:R-:W-:Y:S06]  /*95d0*/  HMMA.16816.F32 R116, R132.reuse, R148, R116 ;  /* 0x000000948474723c */ /* 0x040fec0000001874 */
[C---:B------:R-:W-:Y:S06]  /*95e0*/  HMMA.16816.F32 R120, R132.reuse, R150, R120 ;  /* 0x000000968478723c */ /* 0x040fec0000001878 */
[C---:B------:R-:W-:Y:S06]  /*95f0*/  HMMA.16816.F32 R124, R132.reuse, R152, R124 ;  /* 0x00000098847c723c */ /* 0x040fec000000187c */
[----:B------:R-:W-:Y:S07]  /*9600*/  HMMA.16816.F32 R128, R132, R154, R128 ;  /* 0x0000009a8480723c */ /* 0x000fee0000001880 */
[----:B------:R-:W-:Y:S02]  /*9610*/  MOV R135, R161 ;  /* 0x000000a100877202 */ /* 0x000fe40000000f00 */
[C---:B---3--:R-:W-:Y:S01]  /*9620*/  HMMA.16816.F32 R160, R168.reuse, R156, R4 ;  /* 0x0000009ca8a0723c */ /* 0x048fe20000001804 */
[----:B------:R-:W3:Y:S05]  /*9630*/  LDSM.16.MT88.4 R4, [R226+0x1b800] ;  /* 0x01b80000e204783b */ /* 0x000eea0000004200 */
[C---:B------:R-:W-:Y:S03]  /*9640*/  HMMA.16816.F32 R156, R168.reuse, R158, R8 ;  /* 0x0000009ea89c723c */ /* 0x040fe60000001808 */
[----:B------:R-:W4:Y:S03]  /*9650*/  LDSM.16.MT88.4 R8, [R225+0x1b800] ;  /* 0x01b80000e108783b */ /* 0x000f260000004200 */
[C---:B-1----:R-:W-:Y:S05]  /*9660*/  HMMA.16816.F32 R152, R168.reuse, R140, R12 ;  /* 0x0000008ca898723c */ /* 0x042fea000000180c */
[----:B------:R-:W1:Y:S01]  /*9670*/  LDSM.16.MT88.4 R12, [R224+0x1b800] ;  /* 0x01b80000e00c783b */ /* 0x000e620000004200 */
[C---:B------:R-:W-:Y:S06]  /*9680*/  HMMA.16816.F32 R148, R168.reuse, R142, R16 ;  /* 0x0000008ea894723c */ /* 0x040fec0000001810 */
[C---:B--2---:R-:W-:Y:S01]  /*9690*/  HMMA.16816.F32 R144, R168.reuse, R136, R20 ;  /* 0x00000088a890723c */ /* 0x044fe20000001814 */
[----:B------:R-:W2:Y:S05]  /*96a0*/  LDSM.16.MT88.4 R16, [R228+0x1d800] ;  /* 0x01d80000e410783b */ /* 0x000eaa0000004200 */
[C---:B------:R-:W-:Y:S03]  /*96b0*/  HMMA.16816.F32 R140, R168.reuse, R138, R24 ;  /* 0x0000008aa88c723c */ /* 0x040fe60000001818 */
[----:B------:R-:W5:Y:S03]  /*96c0*/  LDSM.16.MT88.4 R20, [R226+0x1d800] ;  /* 0x01d80000e214783b */ /* 0x000f660000004200 */
[C---:B------:R-:W-:Y:S05]  /*96d0*/  HMMA.16816.F32 R136, R168.reuse, R172, R28 ;  /* 0x000000aca888723c */ /* 0x040fea000000181c */
[----:B------:R-:W5:Y:S02]  /*96e0*/  LDL.LU R29, [R1+0x18] ;  /* 0x00001800011d7983 */ /* 0x000f640000300800 */
[----:B------:R-:W-:Y:S02]  /*96f0*/  MOV R31, R135 ;  /* 0x00000087001f7202 */ /* 0x000fe40000000f00 */
[C---:B------:R-:W-:Y:S01]  /*9700*/  HMMA.16816.F32 R132, R168.reuse, R174, R32 ;  /* 0x000000aea884723c */ /* 0x040fe20000001820 */
[----:B------:R-:W5:Y:S04]  /*9710*/  LDL.LU R30, [R1+0xc] ;  /* 0x00000c00011e7983 */ /* 0x000f680000300800 */
[----:B------:R-:W5:Y:S01]  /*9720*/  LDSM.16.MT88.4 R24, [R225+0x1d800] ;  /* 0x01d80000e118783b */ /* 0x000f620000004200 */
        /* <DEDUP_REMOVED lines=26> */
[C---:B------:R-:W-:Y:S06]  /*98d0*/  HMMA.16816.F32 R120, R168.reuse, R18, R120 ;  /* 0x00000012a878723c */ /* 0x040fec0000001878 */
[C---:B-----5:R-:W-:Y:S06]  /*98e0*/  HMMA.16816.F32 R124, R168.reuse, R20, R124 ;  /* 0x00000014a87c723c */ /* 0x060fec000000187c */
[----:B------:R-:W-:Y:S05]  /*98f0*/  HMMA.16816.F32 R128, R168, R22, R128 ;  /* 0x00000016a880723c */ /* 0x000fea0000001880 */
[----:B------:R-:W-:Y:S06]  /*9900*/  FFMA.FTZ R187, R2, R29, R187 ;  /* 0x0000001d02bb7223 */ /* 0x000fec00000100bb */
[----:B------:R-:W-:Y:S01]  /*9910*/  FADD.FTZ R184, R184, R187 ;  /* 0x000000bbb8b87221 */ /* 0x000fe20000010000 */
[----:B------:R-:W-:Y:S03]  /*9920*/  FFMA.FTZ R185, R0, R30, R185 ;  /* 0x0000001e00b97223 */ /* 0x000fe600000100b9 */
        /* <DEDUP_REMOVED lines=34> */
.L_x_1851:
[----:B--2---:R-:W2:Y:S04]  /*9b50*/  LDL.LU R2, [R1+0x18] ;  /* 0x0000180001027983 */ /* 0x004ea80000300800 */
[----:B------:R-:W3:Y:S01]  /*9b60*/  LDL.LU R5, [R1+0xc] ;  /* 0x00000c0001057983 */ /* 0x000ee20000300800 */
[----:B------:R-:W1:Y:S01]  /*9b70*/  S2UR UR4, SR_CgaCtaId ;  /* 0x00000000000479c3 */ /* 0x000e620000008800 */
[----:B------:R-:W-:Y:S01]  /*9b80*/  MOV R12, 0x3f800000 ;  /* 0x3f800000000c7802 */ /* 0x000fe20000000f00 */
[----:B------:R-:W-:Y:S01]  /*9b90*/  UMOV UR6, 0x400 ;  /* 0x0000040000067882 */ /* 0x000fe20000000000 */
[----:B------:R-:W4:Y:S01]  /*9ba0*/  S2R R0, SR_TID.X ;  /* 0x0000000000007919 */ /* 0x000f220000002100 */
[----:B------:R-:W-:Y:S01]  /*9bb0*/  MOV R13, 0x3f800000 ;  /* 0x3f800000000d7802 */ /* 0x000fe20000000f00 */
[----:B------:R-:W-:-:S02]  /*9bc0*/  UISETP.NE.AND UP0, UPT, UR16, -0x1, UPT ;  /* 0xffffffff1000788c */ /* 0x000fc4000bf05270 */
[----:B-1----:R-:W-:-:S09]  /*9bd0*/  ULEA UR4, UR4, UR6, 0x18 ;  /* 0x0000000604047291 */ /* 0x002fd2000f8ec03f */
[----:B------:R-:W-:Y:S02]  /*9be0*/  @UP0 ULDC.64 UR6, c[0x0][0x298] ;  /* 0x0000a60000060ab9 */ /* 0x000fe40000000a00 */
[----:B------:R-:W-:Y:S01]  /*9bf0*/  @UP0 UIMAD.WIDE.U32 UR10, UR16, UR6, URZ ;  /* 0x00000006100a02a5 */ /* 0x000fe2000f8e003f */
[----:B--2---:R-:W1:Y:S04]  /*9c00*/  SHFL.BFLY PT, R11, R2, 0x2, 0x1f ;  /* 0x0c401f00020b7f89 */ /* 0x004e6800000e0000 */
[----:B---3--:R-:W2:Y:S01]  /*9c10*/  SHFL.BFLY PT, R4, R5, 0x2, 0x1f ;  /* 0x0c401f0005047f89 */ /* 0x008ea200000e0000 */
[----:B-1----:R-:W-:Y:S02]  /*9c20*/  FADD.FTZ R11, R11, R2 ;  /* 0x000000020b0b7221 */ /* 0x002fe40000010000 */
[----:B------:R-:W1:Y:S01]  /*9c30*/  S2R R2, SR_TID.X ;  /* 0x0000000000027919 */ /* 0x000e620000002100 */
[----:B--2---:R-:W-:Y:S01]  /*9c40*/  FADD.FTZ R4, R4, R5 ;  /* 0x0000000504047221 */ /* 0x004fe20000010000 */
[----:B----4-:R-:W-:Y:S01]  /*9c50*/  SHF.R.S32.HI R5, RZ, 0x1f, R0 ;  /* 0x0000001fff057819 */ /* 0x010fe20000011400 */
[----:B------:R-:W2:Y:S03]  /*9c60*/  SHFL.BFLY PT, R8, R11, 0x1, 0x1f ;  /* 0x0c201f000b087f89 */ /* 0x000ea600000e0000 */
[----:B------:R-:W-:Y:S01]  /*9c70*/  LEA.HI R5, R5, R0, RZ, 0x3 ;  /* 0x0000000005057211 */ /* 0x000fe200078f18ff */
[----:B------:R-:W3:Y:S03]  /*9c80*/  SHFL.BFLY PT, R7, R4, 0x1, 0x1f ;  /* 0x0c201f0004077f89 */ /* 0x000ee600000e0000 */
[----:B------:R-:W-:-:S02]  /*9c90*/  SHF.R.S32.HI R14, RZ, 0x3, R5 ;  /* 0x00000003ff0e7819 */ /* 0x000fc40000011405 */
[----:B------:R-:W-:-:S04]  /*9ca0*/  LOP3.LUT R5, R5, 0xfffffff8, RZ, 0xc0, !PT ;  /* 0xfffffff805057812 */ /* 0x000fc800078ec0ff */
[----:B------:R-:W-:Y:S01]  /*9cb0*/  IADD3 R0, -R5, R0, RZ ;  /* 0x0000000005007210 */ /* 0x000fe20007ffe1ff */
[----:B--2---:R-:W-:Y:S01]  /*9cc0*/  FADD.FTZ R8, R11, R8 ;  /* 0x000000080b087221 */ /* 0x004fe20000010000 */
[----:B-1----:R-:W-:Y:S01]  /*9cd0*/  SHF.R.S32.HI R9, RZ, 0x1f, R2 ;  /* 0x0000001fff097819 */ /* 0x002fe20000011402 */
[----:B---3--:R-:W-:Y:S01]  /*9ce0*/  FADD.FTZ R7, R4, R7 ;  /* 0x0000000704077221 */ /* 0x008fe20000010000 */
[----:B------:R-:W-:Y:S02]  /*9cf0*/  IADD3 R4, R14, 0x20, RZ ;  /* 0x000000200e047810 */ /* 0x000fe40007ffe0ff */
[----:B------:R-:W-:Y:S02]  /*9d00*/  LEA.HI R11, R9, R2, RZ, 0x2 ;  /* 0x00000002090b7211 */ /* 0x000fe400078f10ff */
[----:B------:R-:W-:Y:S02]  /*9d10*/  ISETP.GE.AND P3, PT, R4, UR5, PT ;  /* 0x0000000504007c0c */ /* 0x000fe4000bf66270 */
[----:B------:R-:W-:-:S02]  /*9d20*/  LOP3.LUT R17, R11, 0x3ffffffc, RZ, 0xc0, !PT ;  /* 0x3ffffffc0b117812 */ /* 0x000fc400078ec0ff */
[--C-:B------:R-:W-:Y:S02]  /*9d30*/  SHF.R.S32.HI R4, RZ, 0x2, R11.reuse ;  /* 0x00000002ff047819 */ /* 0x100fe4000001140b */
[----:B------:R-:W-:Y:S02]  /*9d40*/  SHF.R.S32.HI R11, RZ, 0x1f, R11 ;  /* 0x0000001fff0b7819 */ /* 0x000fe4000001140b */
[----:B------:R-:W-:Y:S02]  /*9d50*/  FSETP.NE.FTZ.AND P5, PT, R8, RZ, PT ;  /* 0x000000ff0800720b */ /* 0x000fe40003fb5000 */
[----:B------:R-:W-:Y:S02]  /*9d60*/  FSETP.NE.FTZ.AND P4, PT, R7, RZ, PT ;  /* 0x000000ff0700720b */ /* 0x000fe40003f95000 */
[----:B------:R-:W-:Y:S02]  /*9d70*/  LEA.HI R11, R11, R4, RZ, 0x3 ;  /* 0x000000040b0b7211 */ /* 0x000fe400078f18ff */
[----:B------:R-:W-:-:S02]  /*9d80*/  LEA.HI R6, R9, R2, RZ, 0x5 ;  /* 0x0000000209067211 */ /* 0x000fc400078f28ff */
[----:B------:R-:W-:Y:S02]  /*9d90*/  LOP3.LUT R11, R11, 0xfffffff8, RZ, 0xc0, !PT ;  /* 0xfffffff80b0b7812 */ /* 0x000fe400078ec0ff */
[----:B------:R-:W-:Y:S02]  /*9da0*/  LOP3.LUT R9, R6, 0xffffffe0, RZ, 0xc0, !PT ;  /* 0xffffffe006097812 */ /* 0x000fe400078ec0ff */
[----:B------:R-:W-:Y:S01]  /*9db0*/  IADD3 R11, R4, -R11, RZ ;  /* 0x8000000b040b7210 */ /* 0x000fe20007ffe0ff */
[----:B------:R-:W1:Y:S01]  /*9dc0*/  @P5 MUFU.RCP R12, R8 ;  /* 0x00000008000c5308 */ /* 0x000e620000001000 */
[----:B------:R-:W-:Y:S02]  /*9dd0*/  SHF.R.S32.HI R5, RZ, 0x5, R6 ;  /* 0x00000005ff057819 */ /* 0x000fe40000011406 */
[----:B------:R-:W-:Y:S02]  /*9de0*/  SHF.L.U32 R4, R11, 0x6, RZ ;  /* 0x000000060b047819 */ /* 0x000fe400000006ff */
[----:B------:R-:W-:-:S02]  /*9df0*/  IADD3 R10, -R17, R2, RZ ;  /* 0x00000002110a7210 */ /* 0x000fc40007ffe1ff */
[----:B------:R-:W-:Y:S01]  /*9e00*/  LOP3.LUT R4, R4, 0x1c0, RZ, 0xc0, !PT ;  /* 0x000001c004047812 */ /* 0x000fe200078ec0ff */
[----:B------:R-:W2:Y:S01]  /*9e10*/  @P4 MUFU.RCP R13, R7 ;  /* 0x00000007000d4308 */ /* 0x000ea20000001000 */
[----:B------:R-:W-:Y:S02]  /*9e20*/  LOP3.LUT R6, R11, 0x1, RZ, 0xc0, !PT ;  /* 0x000000010b067812 */ /* 0x000fe400078ec0ff */
[----:B------:R-:W-:Y:S02]  /*9e30*/  IADD3 R2, -R9, R2, RZ ;  /* 0x0000000209027210 */ /* 0x000fe40007ffe1ff */
[----:B------:R-:W-:Y:S02]  /*9e40*/  LEA R10, R5, R10, 0x9 ;  /* 0x0000000a050a7211 */ /* 0x000fe400078e48ff */
[----:B------:R-:W-:Y:S02]  /*9e50*/  LEA.HI R9, R4, R4, RZ, 0x1d ;  /* 0x0000000404097211 */ /* 0x000fe400078fe8ff */
[----:B------:R-:W-:Y:S01]  /*9e60*/  ISETP.NE.U32.AND P0, PT, R6, 0x1, PT ;  /* 0x000000010600780c */ /* 0x000fe20003f05070 */
[----:B-1----:R-:W-:Y:S01]  /*9e70*/  FMUL.FTZ R160, R12, R160 ;  /* 0x000000a00ca07220 */ /* 0x002fe20000410000 */
[----:B------:R-:W-:Y:S01]  /*9e80*/  LEA R9, R10, R9, 0x1 ;  /* 0x000000090a097211 */ /* 0x000fe200078e08ff */
[C---:B------:R-:W-:Y:S01]  /*9e90*/  FMUL.FTZ R161, R12.reuse, R161 ;  /* 0x000000a10ca17220 */ /* 0x040fe20000410000 */
        /* <DEDUP_REMOVED lines=226> */
.L_x_1855:
        /* <DEDUP_REMOVED lines=24> */
.L_x_1856:
        /* <DEDUP_REMOVED lines=25> */
[----:B------:R-:W5:Y:S03]  /*afd0*/  @P2 LDC.64 R28, c[0x0][0x2c0] ;  /* 0x0000b000ff1c2b82 */ /* 0x000f660000000a00 */
[----:B------:R-:W-:Y:S04]  /*afe0*/  STS [R23+0x4400], R62 ;  /* 0x0044003e17007388 */ /* 0x000fe80000000800 */
[----:B------:R-:W-:Y:S01]  /*aff0*/  STS [R25+0x4000], R64 ;  /* 0x0040004019007388 */ /* 0x000fe20000000800 */
[----:B--2---:R-:W4:Y:S03]  /*b000*/  @P0 LDC R4, c[0x0][0x2e4] ;  /* 0x0000b900ff040b82 */ /* 0x004f260000000800 */
[----:B------:R-:W-:Y:S04]  /*b010*/  STS [R25+0x4400], R66 ;  /* 0x0044004219007388 */ /* 0x000fe80000000800 */
[----:B------:R-:W-:Y:S01]  /*b020*/  STS [R9+0x8000], R68 ;  /* 0x0080004409007388 */ /* 0x000fe20000000800 */
[----:B------:R-:W2:Y:S03]  /*b030*/  @P4 LDC R12, c[0x0][0x2e8] ;  /* 0x0000ba00ff0c4b82 */ /* 0x000ea60000000800 */
[----:B------:R-:W-:Y:S04]  /*b040*/  STS [R9+0x8400], R70 ;  /* 0x0084004609007388 */ /* 0x000fe80000000800 */
[----:B------:R-:W-:Y:S01]  /*b050*/  STS [R11+0x8000], R72 ;  /* 0x008000480b007388 */ /* 0x000fe20000000800 */
[----:B-----5:R-:W-:-:S03]  /*b060*/  @P2 IMAD R29, R29, R28, RZ ;  /* 0x0000001c1d1d2224 */ /* 0x020fc600078e02ff */
[----:B------:R-:W-:Y:S04]  /*b070*/  STS [R11+0x8400], R74 ;  /* 0x0084004a0b007388 */ /* 0x000fe80000000800 */
[----:B------:R-:W-:Y:S01]  /*b080*/  STS [R13+0x8000], R76 ;  /* 0x0080004c0d007388 */ /* 0x000fe20000000800 */
[----:B----4-:R-:W-:Y:S01]  /*b090*/  @!P2 IMAD R33, R4, R31, RZ ;  /* 0x0000001f0421a224 */ /* 0x010fe200078e02ff */
[----:B------:R-:W-:Y:S02]  /*b0a0*/  @!P2 MOV R29, R4 ;  /* 0x00000004001da202 */ /* 0x000fe40000000f00 */
        /* <DEDUP_REMOVED lines=19> */
[----:B----4-:R-:W4:Y:S03]  /*b1e0*/  @P2 LDC R9, c[0x0][0x2c0] ;  /* 0x0000b000ff092b82 */ /* 0x010f260000000800 */
[----:B------:R-:W-:Y:S04]  /*b1f0*/  STS [R19+0xc000], R116 ;  /* 0x00c0007413007388 */ /* 0x000fe80000000800 */
[----:B------:R-:W-:Y:S01]  /*b200*/  STS [R19+0xc400], R118 ;  /* 0x00c4007613007388 */ /* 0x000fe20000000800 */
[----:B-----5:R-:W-:-:S03]  /*b210*/  VIADD R11, R14, 0x60 ;  /* 0x000000600e0b7836 */ /* 0x020fc60000000000 */
[----:B------:R-:W-:Y:S02]  /*b220*/  STS [R21+0xc000], R120 ;  /* 0x00c0007815007388 */ /* 0x000fe40000000800 */
[----:B------:R-:W-:Y:S02]  /*b230*/  ISETP.GE.AND P0, PT, R11, UR5, PT ;  /* 0x000000050b007c0c */ /* 0x000fe4000bf06270 */
[----:B------:R5:W-:Y:S01]  /*b240*/  STS [R21+0xc400], R122 ;  /* 0x00c4007a15007388 */ /* 0x000be20000000800 */
[----:B-1----:R-:W1:Y:S01]  /*b250*/  @P5 LDC R13, c[0x0][0x2e8] ;  /* 0x0000ba00ff0d5b82 */ /* 0x002e620000000800 */
[----:B------:R-:W-:Y:S02]  /*b260*/  SHF.R.S32.HI R11, RZ, 0x1f, R2 ;  /* 0x0000001fff0b7819 */ /* 0x000fe40000011402 */
[----:B------:R1:W-:Y:S02]  /*b270*/  STS [R23+0xc000], R124 ;  /* 0x00c0007c17007388 */ /* 0x0003e40000000800 */
[----:B------:R-:W-:-:S02]  /*b280*/  LEA.HI R11, R11, R2, RZ, 0x2 ;  /* 0x000000020b0b7211 */ /* 0x000fc400078f10ff */
[----:B------:R1:W-:Y:S01]  /*b290*/  STS [R23+0xc400], R126 ;  /* 0x00c4007e17007388 */ /* 0x0003e20000000800 */
[----:B------:R-:W-:Y:S01]  /*b2a0*/  @!P2 IMAD.MOV.U32 R9, RZ, RZ, 0x1 ;  /* 0x00000001ff09a424 */ /* 0x000fe200078e00ff */
[----:B------:R-:W-:Y:S01]  /*b2b0*/  LOP3.LUT P2, RZ, R2, 0x3, RZ, 0xc0, !PT ;  /* 0x0000000302ff7812 */ /* 0x000fe2000784c0ff */
[----:B---3--:R-:W-:Y:S01]  /*b2c0*/  @P4 FMUL.FTZ R2, R7, 0.69314718246459960938 ;  /* 0x3f31721807024820 */ /* 0x008fe20000410000 */
[----:B------:R3:W-:Y:S01]  /*b2d0*/  STS [R25+0xc000], R128 ;  /* 0x00c0008019007388 */ /* 0x0007e20000000800 */
[----:B----4-:R-:W-:Y:S01]  /*b2e0*/  IMAD R4, R9, UR6, RZ ;  /* 0x0000000609047c24 */ /* 0x010fe2000f8e02ff */
[----:B------:R-:W-:Y:S02]  /*b2f0*/  SHF.R.S32.HI R11, RZ, 0x2, R11 ;  /* 0x00000002ff0b7819 */ /* 0x000fe4000001140b */
[----:B------:R3:W-:Y:S01]  /*b300*/  STS [R25+0xc400], R130 ;  /* 0x00c4008219007388 */ /* 0x0007e20000000800 */
[----:B------:R-:W-:Y:S01]  /*b310*/  IMAD.SHL.U32 R4, R4, 0x80, RZ ;  /* 0x0000008004047824 */ /* 0x000fe200078e00ff */
[----:B------:R-:W-:Y:S01]  /*b320*/  LEA R20, R20, R11, 0x4 ;  /* 0x0000000b14147211 */ /* 0x000fe200078e20ff */
[----:B------:R-:W-:Y:S03]  /*b330*/  BAR.SYNC.DEFER_BLOCKING 0x0 ;  /* 0x0000000000007b1d */ /* 0x000fe60000010000 */
[----:B------:R-:W-:Y:S01]  /*b340*/  SHF.R.S32.HI R5, RZ, 0x1f, R4 ;  /* 0x0000001fff057819 */ /* 0x000fe20000011404 */
[----:B-----5:R-:W-:Y:S01]  /*b350*/  @P5 FMUL.FTZ R21, R8, 0.69314718246459960938 ;  /* 0x3f31721808155820 */ /* 0x020fe20000410000 */
[----:B------:R-:W-:-:S02]  /*b360*/  IMAD.MOV.U32 R8, RZ, RZ, 0x7f800000 ;  /* 0x7f800000ff087424 */ /* 0x000fc400078e00ff */
[----:B--2---:R-:W-:Y:S01]  /*b370*/  @P4 FFMA.FTZ R8, R3, R12, R2 ;  /* 0x0000000c03084223 */ /* 0x004fe20000010002 */
[----:B------:R-:W2:Y:S01]  /*b380*/  S2R R6, SR_CTAID.Y ;  /* 0x0000000000067919 */ /* 0x000ea20000002600 */
[----:B------:R-:W4:Y:S01]  /*b390*/  S2R R10, SR_CTAID.Z ;  /* 0x00000000000a7919 */ /* 0x000f220000002700 */
[----:B------:R3:W3:Y:S01]  /*b3a0*/  LDS.128 R16, [R242+0x3000] ;  /* 0x00300000f2107984 */ /* 0x0006e20000000c00 */
[----:B--2---:R-:W-:Y:S02]  /*b3b0*/  IMAD R33, R6, R33, RZ ;  /* 0x0000002106217224 */ /* 0x004fe400078e02ff */
[----:B------:R-:W-:Y:S02]  /*b3c0*/  IMAD.MOV.U32 R6, RZ, RZ, 0x7f800000 ;  /* 0x7f800000ff067424 */ /* 0x000fe400078e00ff */
[----:B-1----:R-:W-:Y:S01]  /*b3d0*/  @P5 FFMA.FTZ R6, R164, R13, R21 ;  /* 0x0000000da4065223 */ /* 0x002fe20000010015 */
[----:B------:R-:W-:-:S05]  /*b3e0*/  SEL R33, R33, RZ, !P6 ;  /* 0x000000ff21217207 */ /* 0x000fca0007000000 */
[----:B----4-:R-:W-:-:S05]  /*b3f0*/  IMAD R29, R10, R29, R33 ;  /* 0x0000001d0a1d7224 */ /* 0x010fca00078e0221 */
[--C-:B------:R-:W-:Y:S02]  /*b400*/  IADD3 R7, P6, P5, R4, R26, R29.reuse ;  /* 0x0000001a04077210 */ /* 0x100fe40007dde01d */
        /* <DEDUP_REMOVED lines=21> */
.L_x_1858:
[----:B------:R-:W-:Y:S05]  /*b560*/  BSYNC B0 ;  /* 0x0000000000007941 */ /* 0x000fea0003800000 */
.L_x_1857:
        /* <DEDUP_REMOVED lines=37> */
.L_x_1860:
[----:B------:R-:W-:Y:S05]  /*b7c0*/  BSYNC B0 ;  /* 0x0000000000007941 */ /* 0x000fea0003800000 */
.L_x_1859:
        /* <DEDUP_REMOVED lines=27> */
.L_x_1862:
[----:B------:R-:W-:Y:S05]  /*b980*/  BSYNC B0 ;  /* 0x0000000000007941 */ /* 0x000fea0003800000 */
.L_x_1861:
        /* <DEDUP_REMOVED lines=27> */
.L_x_1864:
[----:B------:R-:W-:Y:S05]  /*bb40*/  BSYNC B0 ;  /* 0x0000000000007941 */ /* 0x000fea0003800000 */
.L_x_1863:
        /* <DEDUP_REMOVED lines=27> */
.L_x_1829:
        /* <DEDUP_REMOVED lines=89> */
.L_x_1866:
[----:B------:R-:W-:Y:S05]  /*c290*/  BSYNC B0 ;  /* 0x0000000000007941 */ /* 0x000fea0003800000 */
.L_x_1865:
        /* <DEDUP_REMOVED lines=25> */
.L_x_1868:
[----:B------:R-:W-:Y:S05]  /*c430*/  BSYNC B0 ;  /* 0x0000000000007941 */ /* 0x000fea0003800000 */
.L_x_1867:
        /* <DEDUP_REMOVED lines=24> */
.L_x_1870:
[----:B------:R-:W-:Y:S05]  /*c5c0*/  BSYNC B0 ;  /* 0x0000000000007941 */ /* 0x000fea0003800000 */
.L_x_1869:
        /* <DEDUP_REMOVED lines=27> */
.L_x_1872:
[----:B------:R-:W-:Y:S05]  /*c780*/  BSYNC B0 ;  /* 0x0000000000007941 */ /* 0x000fea0003800000 */
.L_x_1871:
        /* <DEDUP_REMOVED lines=10> */
.L_x_1874:
[----:B------:R-:W-:Y:S05]  /*c830*/  BSYNC B0 ;  /* 0x0000000000007941 */ /* 0x000fea0003800000 */
.L_x_1873:
        /* <DEDUP_REMOVED lines=10> */
.L_x_1876:
[----:B------:R-:W-:Y:S05]  /*c8e0*/  BSYNC B0 ;  /* 0x0000000000007941 */ /* 0x000fea0003800000 */
.L_x_1875:
        /* <DEDUP_REMOVED lines=10> */
.L_x_1878:
[----:B------:R-:W-:Y:S05]  /*c990*/  BSYNC B0 ;  /* 0x0000000000007941 */ /* 0x000fea0003800000 */
.L_x_1877:
        /* <DEDUP_REMOVED lines=10> */
.L_x_1879:
        /* <DEDUP_REMOVED lines=12> */
.L_x_2421:


//--------------------- .text._ZN5flash16flash_fwd_kernelI23Flash_fwd_kernel_traitsILi256ELi128ELi64ELi8ELb0ELb0EN7cutlass6half_tE19Flash_kernel_traitsILi256ELi128ELi64ELi8ES3_EELb1ELb0ELb0ELb1ELb0ELb0ELb0ELb1EEEvNS_16Flash_fwd_paramsE --------------------------
	.section	.text._ZN5flash16flash_fwd_kernelI23Flash_fwd_kernel_traitsILi256ELi128ELi64ELi8ELb0ELb0EN7cutlass6half_tE19Flash_kernel_traitsILi256ELi128ELi64ELi8ES3_EELb1ELb0ELb0ELb1ELb0ELb0ELb0ELb1EEEvNS_16Flash_fwd_paramsE,"ax",@progbits
	.align	128
        .global         _ZN5flash16flash_fwd_kernelI23Flash_fwd_kernel_traitsILi256ELi128ELi64ELi8ELb0ELb0EN7cutlass6half_tE19Flash_kernel_traitsILi256ELi128ELi64ELi8ES3_EELb1ELb0ELb0ELb1ELb0ELb0ELb0ELb1EEEvNS_16Flash_fwd_paramsE
        .type           _ZN5flash16flash_fwd_kernelI23Flash_fwd_kernel_traitsILi256ELi128ELi64ELi8ELb0ELb0EN7cutlass6half_tE19Flash_kernel_traitsILi256ELi128ELi64ELi8ES3_EELb1ELb0ELb0ELb1ELb0ELb0ELb0ELb1EEEvNS_16Flash_fwd_paramsE,@function
        .size           _ZN5flash16flash_fwd_kernelI23Flash_fwd_kernel_traitsILi256ELi128ELi64ELi8ELb0ELb0EN7cutlass6half_tE19Flash_kernel_traitsILi256ELi128ELi64ELi8ES3_EELb1ELb0ELb0ELb1ELb0ELb0ELb0ELb1EEEvNS_16Flash_fwd_paramsE,(.L_x_2422 - _ZN5flash16flash_fwd_kernelI23Flash_fwd_kernel_traitsILi256ELi128ELi64ELi8ELb0ELb0EN7cutlass6half_tE19Flash_kernel_traitsILi256ELi128ELi64ELi8ES3_EELb1ELb0ELb0ELb1ELb0ELb0ELb0ELb1EEEvNS_16Flash_fwd_paramsE)
        .other          _ZN5flash16flash_fwd_kernelI23Flash_fwd_kernel_traitsILi256ELi128ELi64ELi8ELb0ELb0EN7cutlass6half_tE19Flash_kernel_traitsILi256ELi128ELi64ELi8ES3_EELb1ELb0ELb0ELb1ELb0ELb0ELb0ELb1EEEvNS_16Flash_fwd_paramsE,@"STO_CUDA_ENTRY STV_DEFAULT"
_ZN5flash16flash_fwd_kernelI23Flash_fwd_kernel_traitsILi256ELi128ELi64ELi8ELb0ELb0EN7cutlass6half_tE19Flash_kernel_traitsILi256ELi128ELi64ELi8ES3_EELb1ELb0ELb0ELb1ELb0ELb0ELb0ELb1EEEvNS_16Flash_fwd_paramsE:
.text._ZN5flash16flash_fwd_kernelI23Flash_fwd_kernel_traitsILi256ELi128ELi64ELi8ELb0ELb0EN7cutlass6half_tE19Flash_kernel_traitsILi256ELi128ELi64ELi8ES3_EELb1ELb0ELb0ELb1ELb0ELb0ELb0ELb1EEEvNS_16Flash_fwd_paramsE:
        /* <DEDUP_REMOVED lines=84> */
.L_x_1880:
[----:B------:R-:W-:-:S05]  /*0540*/  ULDC UR6, c[0x0][0x2c8] ;  /* 0x0000b20000067ab9 */ /* 0x000fca0000000800 */
.L_x_1881:
        /* <DEDUP_REMOVED lines=73> */
.L_x_1883:
[----:B------:R-:W-:Y:S01]  /*09e0*/  ULDC UR4, c[0x0][0x278] ;  /* 0x00009e0000047ab9 */ /* 0x000fe20000000800 */
[----:B------:R-:W2:Y:S01]  /*09f0*/  S2R R2, SR_CTAID.Z ;  /* 0x0000000000027919 */ /* 0x000ea20000002700 */
[----:B------:R-:W-:Y:S01]  /*0a00*/  IMAD.U32 R0, RZ, RZ, UR4 ;  /* 0x00000004ff007e24 */ /* 0x000fe2000f8e00ff */
[----:B------:R-:W-:Y:S01]  /*0a10*/  UMOV UR14, URZ ;  /* 0x0000003f000e7c82 */ /* 0x000fe20008000000 */
[----:B------:R-:W-:Y:S01]  /*0a20*/  UIADD3 UR39, -UR29, UR19, URZ ;  /* 0x000000131d277290 */ /* 0x000fe2000fffe13f */
[----:B------:R-:W-:Y:S01]  /*0a30*/  SHF.R.S32.HI R5, RZ, 0x1f, R4 ;  /* 0x0000001fff057819 */ /* 0x000fe20000011404 */
[----:B------:R-:W-:Y:S01]  /*0a40*/  @UP0 UIADD3 UR9, UR8, UR9, URZ ;  /* 0x0000000908090290 */ /* 0x000fe2000fffe03f */
[----:B------:R-:W-:Y:S02]  /*0a50*/  IABS R0, R0 ;  /* 0x0000000000007213 */ /* 0x000fe40000000000 */
[----:B------:R-:W-:Y:S02]  /*0a60*/  SHF.R.S32.HI R66, RZ, 0x5, R7 ;  /* 0x00000005ff427819 */ /* 0x000fe40000011407 */
        /* <DEDUP_REMOVED lines=11> */
[----:B------:R-:W-:-:S03]  /*0b20*/  LOP3.LUT R0, R0, 0xfffffff8, RZ, 0xc0, !PT ;  /* 0xfffffff800007812 */ /* 0x000fc600078ec0ff */
[----:B------:R-:W-:Y:S01]  /*0b30*/  UIMAD UR7, UR7, UR5, URZ ;  /* 0x00000005070772a4 */ /* 0x000fe2000f8e023f */
[C---:B------:R-:W-:Y:S02]  /*0b40*/  VIADD R2, R240.reuse, 0x40 ;  /* 0x00000040f0027836 */ /* 0x040fe40000000000 */
[----:B------:R-:W-:Y:S01]  /*0b50*/  IMAD.SHL.U32 R3, R240, 0x40, RZ ;  /* 0x00000040f0037824 */ /* 0x000fe200078e00ff */
[----:B------:R-:W-:Y:S01]  /*0b60*/  UIMAD.WIDE.U32 UR14, UR15, UR7, UR14 ;  /* 0x000000070f0e72a5 */ /* 0x000fe2000f8e000e */
[----:B------:R-:W-:Y:S01]  /*0b70*/  IMAD.IADD R28, R106, 0x1, -R0 ;  /* 0x000000016a1c7824 */ /* 0x000fe200078e0a00 */
[----:B------:R-:W-:Y:S01]  /*0b80*/  ISETP.GE.AND P4, PT, R2, UR39, PT ;  /* 0x0000002702007c0c */ /* 0x000fe2000bf86270 */
[----:B------:R-:W-:Y:S01]  /*0b90*/  VIADD R2, R240, 0x60 ;  /* 0x00000060f0027836 */ /* 0x000fe20000000000 */
[----:B------:R-:W-:Y:S01]  /*0ba0*/  LOP3.LUT R0, R3, 0x1c0, RZ, 0xc0, !PT ;  /* 0x000001c003007812 */ /* 0x000fe200078ec0ff */
[----:B------:R-:W-:Y:S02]  /*0bb0*/  IMAD.SHL.U32 R64, R28, 0x8, RZ ;  /* 0x000000081c407824 */ /* 0x000fe400078e00ff */
[----:B------:R-:W-:Y:S01]  /*0bc0*/  UMOV UR7, UR15 ;  /* 0x0000000f00077c82 */ /* 0x000fe20008000000 */
[----:B------:R-:W-:Y:S01]  /*0bd0*/  ISETP.GE.AND P6, PT, R2, UR39, PT ;  /* 0x0000002702007c0c */ /* 0x000fe2000bfc6270 */
[----:B------:R-:W-:Y:S01]  /*0be0*/  UIMAD.WIDE.U32 UR14, UR7, UR6, URZ ;  /* 0x00000006070e72a5 */ /* 0x000fe2000f8e003f */
[----:B------:R-:W-:-:S02]  /*0bf0*/  LOP3.LUT R3, R0, 0x38, R64, 0xf8, !PT ;  /* 0x0000003800037812 */ /* 0x000fc400078ef840 */
[----:B------:R-:W-:Y:S02]  /*0c00*/  SHF.R.U32.HI R0, RZ, 0x3, R0 ;  /* 0x00000003ff007819 */ /* 0x000fe40000011600 */
[----:B------:R-:W-:Y:S02]  /*0c10*/  LEA.HI R2, R5, R4, RZ, 0x2 ;  /* 0x0000000405027211 */ /* 0x000fe400078f10ff */
[----:B------:R-:W-:Y:S01]  /*0c20*/  UMOV UR22, UR15 ;  /* 0x0000000f00167c82 */ /* 0x000fe20008000000 */
[----:B------:R-:W-:Y:S01]  /*0c30*/  LOP3.LUT R6, R3, R0, RZ, 0x3c, !PT ;  /* 0x0000000003067212 */ /* 0x000fe200078e3cff */
[----:B------:R-:W-:Y:S01]  /*0c40*/  UIADD3 UR7, -UR22, URZ, URZ ;  /* 0x0000003f16077290 */ /* 0x000fe2000fffe13f */
[----:B------:R-:W-:Y:S02]  /*0c50*/  LOP3.LUT R0, R2, 0x7ffffffc, RZ, 0xc0, !PT ;  /* 0x7ffffffc02007812 */ /* 0x000fe400078ec0ff */
[----:B------:R-:W-:Y:S01]  /*0c60*/  SHF.R.S32.HI R3, RZ, 0x1f, R7 ;  /* 0x0000001fff037819 */ /* 0x000fe20000011407 */
[----:B------:R-:W-:Y:S01]  /*0c70*/  UIMAD UR6, UR5, UR7, UR6 ;  /* 0x00000007050672a4 */ /* 0x000fe2000f8e0206 */
[----:B------:R-:W-:Y:S01]  /*0c80*/  SHF.R.S32.HI R67, RZ, 0x2, R2 ;  /* 0x00000002ff437819 */ /* 0x000fe20000011402 */
[----:B------:R-:W-:Y:S01]  /*0c90*/  IMAD.IADD R4, R4, 0x1, -R0 ;  /* 0x0000000104047824 */ /* 0x000fe200078e0a00 */
[----:B------:R-:W-:Y:S01]  /*0ca0*/  LEA.HI R0, R3, R66, RZ, 0x3 ;  /* 0x0000004203007211 */ /* 0x000fe200078f18ff */
[----:B------:R-:W-:Y:S01]  /*0cb0*/  UISETP.GT.U32.AND UP1, UPT, UR5, UR6, UPT ;  /* 0x000000060500728c */ /* 0x000fe2000bf24070 */
[----:B------:R-:W-:Y:S01]  /*0cc0*/  LEA.HI R3, R27, R106, RZ, 0x6 ;  /* 0x0000006a1b037211 */ /* 0x000fe200078f30ff */
[----:B------:R-:W-:Y:S01]  /*0cd0*/  IMAD.SHL.U32 R4, R4, 0x2, RZ ;  /* 0x0000000204047824 */ /* 0x000fe200078e00ff */
[----:B------:R-:W-:-:S02]  /*0ce0*/  LOP3.LUT R0, R0, 0xffffff8, RZ, 0xc0, !PT ;  /* 0x0ffffff800007812 */ /* 0x000fc400078ec0ff */
[----:B------:R-:W-:Y:S01]  /*0cf0*/  SHF.R.S32.HI R65, RZ, 0x1f, R64 ;  /* 0x0000001fff417819 */ /* 0x000fe20000011440 */
[----:B------:R-:W-:Y:S02]  /*0d00*/  IMAD.SHL.U32 R217, R3, 0x8, RZ ;  /* 0x0000000803d97824 */ /* 0x000fe400078e00ff */
[----:B------:R-:W-:-:S03]  /*0d10*/  IMAD.IADD R0, R66, 0x1, -R0 ;  /* 0x0000000142007824 */ /* 0x000fc600078e0a00 */
[----:B------:R-:W-:Y:S01]  /*0d20*/  @!UP1 UIADD3 UR6, UR6, -UR5, URZ ;  /* 0x8000000506069290 */ /* 0x000fe2000fffe03f */
[----:B------:R-:W-:Y:S01]  /*0d30*/  IMAD R5, R0, 0x10, R67 ;  /* 0x0000001000057824 */ /* 0x000fe200078e0243 */
        /* <DEDUP_REMOVED lines=29> */
.L_x_1884:
[----:B------:R-:W-:Y:S01]  /*0f10*/  ULDC.64 UR8, c[0x0][0x258] ;  /* 0x0000960000087ab9 */ /* 0x000fe20000000a00 */
[C---:B------:R-:W-:Y:S01]  /*0f20*/  IADD3 R2, P0, R64.reuse, UR20, RZ ;  /* 0x0000001440027c10 */ /* 0x040fe2000ff1e0ff */
[----:B------:R-:W2:Y:S01]  /*0f30*/  S2UR UR4, SR_CgaCtaId ;  /* 0x00000000000479c3 */ /* 0x000ea20000008800 */
[----:B------:R-:W-:Y:S01]  /*0f40*/  UIMAD UR15, UR5, UR8, URZ ;  /* 0x00000008050f72a4 */ /* 0x000fe2000f8e023f */
[C---:B------:R-:W-:Y:S01]  /*0f50*/  IADD3 R119, R64.reuse, 0x40, RZ ;  /* 0x0000004040777810 */ /* 0x040fe20007ffe0ff */
[----:B------:R-:W-:Y:S01]  /*0f60*/  IMAD.U32 R0, RZ, RZ, UR8 ;  /* 0x00000008ff007e24 */ /* 0x000fe2000f8e00ff */
[----:B------:R-:W-:Y:S01]  /*0f70*/  IADD3.X R3, R65, UR10, RZ, P0, !PT ;  /* 0x0000000a41037c10 */ /* 0x000fe200087fe4ff */
[----:B------:R-:W-:Y:S01]  /*0f80*/  UIMAD UR15, UR34, UR9, UR15 ;  /* 0x00000009220f72a4 */ /* 0x000fe2000f8e020f */
[C---:B------:R-:W-:Y:S01]  /*0f90*/  VIADD R118, R64.reuse, 0x80 ;  /* 0x0000008040767836 */ /* 0x040fe20000000000 */
[----:B------:R-:W-:Y:S01]  /*0fa0*/  ULDC.64 UR10, c[0x0][0x260] ;  /* 0x00009800000a7ab9 */ /* 0x000fe20000000a00 */
[----:B------:R-:W-:Y:S01]  /*0fb0*/  IADD3 R116, R64, 0xc0, RZ ;  /* 0x000000c040747810 */ /* 0x000fe20007ffe0ff */
[----:B------:R-:W-:Y:S01]  /*0fc0*/  ULDC.64 UR8, c[0x0][0x268] ;  /* 0x00009a0000087ab9 */ /* 0x000fe20000000a00 */
[----:B------:R-:W-:Y:S01]  /*0fd0*/  IMAD.U32 R30, RZ, RZ, UR10 ;  /* 0x0000000aff1e7e24 */ /* 0x000fe2000f8e00ff */
[----:B------:R-:W-:Y:S01]  /*0fe0*/  MOV R29, UR8 ;  /* 0x00000008001d7c02 */ /* 0x000fe20008000f00 */
[----:B------:R3:W-:Y:S01]  /*0ff0*/  STL [R1+0x98], R119 ;  /* 0x0000987701007387 */ /* 0x0007e20000100800 */
[----:B------:R-:W-:Y:S01]  /*1000*/  ISETP.GE.AND P0, PT, R240, UR39, PT ;  /* 0x00000027f0007c0c */ /* 0x000fe2000bf06270 */
[----:B------:R-:W-:Y:S01]  /*1010*/  UMOV UR38, 0x400 ;  /* 0x0000040000267882 */ /* 0x000fe20000000000 */
[----:B------:R-:W-:Y:S01]  /*1020*/  IMAD.WIDE.U32 R14, R0, UR34, R2 ;  /* 0x00000022000e7c25 */ /* 0x000fe2000f8e0002 */
[----:B------:R3:W-:Y:S01]  /*1030*/  STL [R1+0x94], R118 ;  /* 0x0000947601007387 */ /* 0x0007e20000100800 */
[----:B------:R-:W-:Y:S01]  /*1040*/  UIADD3 UR21, UR23, -0x1, URZ ;  /* 0xffffffff17157890 */ /* 0x000fe2000fffe03f */
[----:B------:R-:W-:Y:S01]  /*1050*/  SHF.R.S32.HI R241, RZ, 0x1f, R240 ;  /* 0x0000001ffff17819 */ /* 0x000fe200000114f0 */
[----:B------:R-:W-:Y:S01]  /*1060*/  UIMAD UR33, UR14, UR10, URZ ;  /* 0x0000000a0e2172a4 */ /* 0x000fe2000f8e023f */
[----:B------:R3:W-:Y:S01]  /*1070*/  STL [R1+0x9c], R116 ;  /* 0x00009c7401007387 */ /* 0x0007e20000100800 */
[----:B------:R-:W-:Y:S01]  /*1080*/  MOV R0, UR18 ;  /* 0x0000001200007c02 */ /* 0x000fe20008000f00 */
[----:B------:R-:W-:Y:S01]  /*1090*/  UIMAD UR20, UR21, -0x40, UR32 ;  /* 0xffffffc0151478a4 */ /* 0x000fe2000f8e0220 */
[----:B------:R-:W-:Y:S01]  /*10a0*/  LOP3.LUT R217, R6, 0xfffffe00, R217, 0xf8, !PT ;  /* 0xfffffe0006d97812 */ /* 0x000fe200078ef8d9 */
[----:B------:R3:W-:Y:S01]  /*10b0*/  STL [R1+0xc4], R30 ;  /* 0x0000c41e01007387 */ /* 0x0007e20000100800 */
[----:B--2---:R-:W-:Y:S01]  /*10c0*/  ULEA UR4, UR4, UR38, 0x18 ;  /* 0x0000002604047291 */ /* 0x004fe2000f8ec03f */
[----:B------:R-:W-:Y:S01]  /*10d0*/  VIADD R13, R15, UR15 ;  /* 0x0000000f0f0d7c36 */ /* 0x000fe20008000000 */
[----:B------:R-:W-:Y:S01]  /*10e0*/  UIMAD UR38, UR14, UR8, URZ ;  /* 0x000000080e2672a4 */ /* 0x000fe2000f8e023f */
[----:B------:R3:W-:Y:S01]  /*10f0*/  STL [R1+0xc8], R29 ;  /* 0x0000c81d01007387 */ /* 0x0007e20000100800 */
[----:B------:R-:W-:Y:S01]  /*1100*/  UIMAD UR33, UR22, UR11, UR33 ;  /* 0x0000000b162172a4 */ /* 0x000fe2000f8e0221 */
[----:B------:R-:W-:Y:S01]  /*1110*/  BSSY B0, `(.L_x_1885) ;  /* 0x0000034000007945 */ /* 0x000fe20003800000 */
[----:B------:R-:W-:Y:S01]  /*1120*/  UIMAD UR38, UR22, UR9, UR38 ;  /* 0x00000009162672a4 */ /* 0x000fe2000f8e0226 */
[----:B------:R-:W-:Y:S01]  /*1130*/  IMAD R104, R5, UR24, R4 ;  /* 0x0000001805687c24 */ /* 0x000fe2000f8e0204 */
[----:B------:R-:W-:Y:S01]  /*1140*/  LEA R217, R217, UR4, 0x1 ;  /* 0x00000004d9d97c11 */ /* 0x000fe2000f8e08ff */
[----:B------:R-:W-:-:S02]  /*1150*/  VIADD R23, R240, 0x20 ;  /* 0x00000020f0177836 */ /* 0x000fc40000000000 */
        /* <DEDUP_REMOVED lines=47> */
.L_x_1886:
[----:B------:R-:W-:Y:S05]  /*1450*/  BSYNC B0 ;  /* 0x0000000000007941 */ /* 0x000fea0003800000 */
.L_x_1885:
[----:B------:R-:W-:Y:S01]  /*1460*/  ISETP.GE.AND P1, PT, R23, UR39, PT ;  /* 0x0000002717007c0c */ /* 0x000fe2000bf26270 */
[----:B------:R-:W-:Y:S01]  /*1470*/  ULEA UR8, UR23, UR40, 0x6 ;  /* 0x0000002817087291 */ /* 0x000fe2000f8e303f */
[C---:B--2-4-:R-:W-:Y:S01]  /*1480*/  IMAD R2, R241.reuse, UR12, RZ ;  /* 0x0000000cf1027c24 */ /* 0x054fe2000f8e02ff */
[----:B------:R-:W-:Y:S01]  /*1490*/  BSSY B0, `(.L_x_1887) ;  /* 0x0000039000007945 */ /* 0x000fe20003800000 */
[----:B------:R-:W-:Y:S01]  /*14a0*/  IMAD R0, R241, UR6, RZ ;  /* 0x00000006f1007c24 */ /* 0x000fe2000f8e02ff */
[----:B------:R-:W-:Y:S01]  /*14b0*/  UIADD3 UR8, UR8, -0x40, URZ ;  /* 0xffffffc008087890 */ /* 0x000fe2000fffe03f */
[----:B------:R-:W-:Y:S01]  /*14c0*/  IADD3 R16, P5, R20, UR26, RZ ;  /* 0x0000001a14107c10 */ /* 0x000fe2000ffbe0ff */
[----:B------:R-:W-:-:S04]  /*14d0*/  IMAD.WIDE.U32 R24, R240, UR6, R64 ;  /* 0x00000006f0187c25 */ /* 0x000fc8000f8e0040 */
        /* <DEDUP_REMOVED lines=20> */
[----:B------:R-:W-:Y:S02]  /*1620*/  @!P1 LEA.HI.X R5, R2, R7, R0, 0x1, P2 ;  /* 0x0000000702059211 */ /* 0x000fe400010f0c00 */
        /* <DEDUP_REMOVED lines=31> */
.L_x_1888:
[----:B------:R-:W-:Y:S05]  /*1820*/  BSYNC B0 ;  /* 0x0000000000007941 */ /* 0x000fea0003800000 */
.L_x_1887:
        /* <DEDUP_REMOVED lines=49> */
.L_x_1890:
[----:B------:R-:W-:Y:S05]  /*1b40*/  BSYNC B0 ;  /* 0x0000000000007941 */ /* 0x000fea0003800000 */
.L_x_1889:
        /* <DEDUP_REMOVED lines=54> */
.L_x_1892:
[----:B------:R-:W-:Y:S05]  /*1eb0*/  BSYNC B0 ;  /* 0x0000000000007941 */ /* 0x000fea0003800000 */
.L_x_1891:
        /* <DEDUP_REMOVED lines=11> */
[----:B------:R-:W-:Y:S02]  /*1f70*/  IADD3 R0, R3, UR8, RZ ;  /* 0x0000000803007c10 */ /* 0x000fe4000fffe0ff */
[----:B------:R-:W-:Y:S07]  /*1f80*/  @P1 BRA `(.L_x_1894) ;  /* 0x0000000000981947 */ /* 0x000fee0003800000 */
[----:B------:R-:W-:Y:S02]  /*1f90*/  ULDC UR8, c[0x0][0x2d0] ;  /* 0x0000b40000087ab9 */ /* 0x000fe40000000800 */
[----:B------:R-:W-:Y:S02]  /*1fa0*/  ISETP.GE.AND P4, PT, R119, UR8, PT ;  /* 0x0000000877007c0c */ /* 0x000fe4000bf86270 */
[----:B------:R-:W-:Y:S02]  /*1fb0*/  ISETP.GE.AND P5, PT, R64, UR8, PT ;  /* 0x0000000840007c0c */ /* 0x000fe4000bfa6270 */
[----:B------:R-:W-:-:S09]  /*1fc0*/  ISETP.GE.AND P3, PT, R118, UR8, PT ;  /* 0x0000000876007c0c */ /* 0x000fd2000bf66270 */
[----:B----4-:R-:W1:Y:S02]  /*1fd0*/  @!P4 LDC.64 R6, c[0x0][0x218] ;  /* 0x00008600ff06cb82 */ /* 0x010e640000000a00 */
        /* <DEDUP_REMOVED lines=33> */
.L_x_1894:
[----:B------:R-:W-:Y:S05]  /*21f0*/  BSYNC B0 ;  /* 0x0000000000007941 */ /* 0x000fea0003800000 */
.L_x_1893:
        /* <DEDUP_REMOVED lines=12> */
[----:B----4-:R-:W4:Y:S08]  /*22c0*/  @!P5 LDC.64 R6, c[0x0][0x218] ;  /* 0x00008600ff06db82 */ /* 0x010f300000000a00 */
[----:B-1----:R-:W1:Y:S01]  /*22d0*/  @!P3 LDC.64 R4, c[0x0][0x218] ;  /* 0x00008600ff04bb82 */ /* 0x002e620000000a00 */
        /* <DEDUP_REMOVED lines=30> */
.L_x_1896:
[----:B------:R-:W-:Y:S05]  /*24c0*/  BSYNC B0 ;  /* 0x0000000000007941 */ /* 0x000fea0003800000 */
.L_x_1895:
        /* <DEDUP_REMOVED lines=10> */
[----:B--2---:R-:W-:Y:S01]  /*2570*/  IMAD.SHL.U32 R8, R28, 0x40, RZ ;  /* 0x000000401c087824 */ /* 0x004fe200078e00ff */
[----:B------:R-:W-:Y:S01]  /*2580*/  @UP1 UIMAD.WIDE.U32 UR42, UR35, UR8, UR42 ;  /* 0x00000008232a12a5 */ /* 0x000fe2000f8e002a */
[----:B-1--4-:R-:W-:Y:S01]  /*2590*/  IMAD.SHL.U32 R5, R240, 0x8, RZ ;  /* 0x00000008f0057824 */ /* 0x012fe200078e00ff */
        /* <DEDUP_REMOVED lines=10> */
[----:B------:R-:W-:Y:S01]  /*2640*/  BAR.SYNC.DEFER_BLOCKING 0x0 ;  /* 0x0000000000007b1d */ /* 0x000fe20000010000 */
[----:B------:R-:W-:Y:S01]  /*2650*/  ISETP.GE.AND P3, PT, R240, UR20, PT ;  /* 0x00000014f0007c0c */ /* 0x000fe2000bf66270 */
[----:B------:R-:W-:Y:S01]  /*2660*/  UIMAD.WIDE.U32 UR8, UR21, UR6, URZ ;  /* 0x00000006150872a5 */ /* 0x000fe2000f8e003f */
[----:B------:R-:W-:Y:S01]  /*2670*/  ISETP.GE.AND P6, PT, R23, UR20, PT ;  /* 0x0000001417007c0c */ /* 0x000fe2000bfc6270 */
[----:B------:R-:W-:Y:S02]  /*2680*/  UIMAD UR5, UR39, UR6, URZ ;  /* 0x00000006270572a4 */ /* 0x000fe4000f8e023f */
[----:B------:R-:W-:Y:S02]  /*2690*/  BSSY B0, `(.L_x_1897) ;  /* 0x0000058000007945 */ /* 0x000fe40003800000 */
[----:B------:R-:W-:-:S04]  /*26a0*/  UIMAD UR5, UR21, UR7, UR5 ;  /* 0x00000007150572a4 */ /* 0x000fc8000f8e0205 */
[----:B------:R-:W-:Y:S01]  /*26b0*/  UIADD3 UR5, UR9, UR5, URZ ;  /* 0x0000000509057290 */ /* 0x000fe2000fffe03f */
[----:B-1----:R-:W-:Y:S01]  /*26c0*/  LEA.HI R2, R27, R106, RZ, 0x4 ;  /* 0x0000006a1b027211 */ /* 0x002fe200078f20ff */
[----:B------:R1:W-:Y:S03]  /*26d0*/  @P3 STS.128 [R217+0x18000], RZ ;  /* 0x018000ffd9003388 */ /* 0x0003e60000000c00 */
[----:B------:R-:W-:Y:S02]  /*26e0*/  LOP3.LUT R0, R2, 0xfffffff0, RZ, 0xc0, !PT ;  /* 0xfffffff002007812 */ /* 0x000fe400078ec0ff */
        /* <DEDUP_REMOVED lines=17> */
[----:B------:R-:W-:Y:S01]  /*2800*/  IADD3 R2, P2, R24, UR28, RZ ;  /* 0x0000001c18027c10 */ /* 0x000fe2000ff5e0ff */
[----:B------:R-:W-:Y:S01]  /*2810*/  IMAD.SHL.U32 R6, R7, 0x40, RZ ;  /* 0x0000004007067824 */ /* 0x000fe200078e00ff */
[----:B------:R-:W-:-:S02]  /*2820*/  LOP3.LUT R10, R4, R0, RZ, 0x3c, !PT ;  /* 0x00000000040a7212 */ /* 0x000fc400078e3cff */
[----:B------:R-:W-:-:S04]  /*2830*/  LOP3.LUT R3, R3, 0x1c0, RZ, 0xc0, !PT ;  /* 0x000001c003037812 */ /* 0x000fc800078ec0ff */
[----:B------:R-:W-:Y:S01]  /*2840*/  LOP3.LUT R4, R3, 0x8, R5, 0xf8, !PT ;  /* 0x0000000803047812 */ /* 0x000fe200078ef805 */
[----:B------:R-:W-:Y:S01]  /*2850*/  IMAD.U32 R5, RZ, RZ, UR9 ;  /* 0x00000009ff057e24 */ /* 0x000fe2000f8e00ff */
[----:B------:R-:W-:Y:S02]  /*2860*/  SHF.R.U32.HI R0, RZ, 0x3, R3 ;  /* 0x00000003ff007819 */ /* 0x000fe40000011603 */
[----:B------:R-:W-:Y:S02]  /*2870*/  IADD3.X R3, R25, UR27, R26, P2, !PT ;  /* 0x0000001b19037c10 */ /* 0x000fe400097fe41a */
[----:B------:R-:W-:Y:S01]  /*2880*/  LOP3.LUT R0, R4, R0, RZ, 0x3c, !PT ;  /* 0x0000000004007212 */ /* 0x000fe200078e3cff */
[----:B------:R-:W-:Y:S02]  /*2890*/  IMAD.U32 R4, RZ, RZ, UR8 ;  /* 0x00000008ff047e24 */ /* 0x000fe4000f8e00ff */
[----:B------:R-:W-:Y:S01]  /*28a0*/  IMAD.WIDE.U32 R14, R29, UR22, R2 ;  /* 0x000000161d0e7c25 */ /* 0x000fe2000f8e0002 */
[----:B------:R-:W-:-:S03]  /*28b0*/  LOP3.LUT R5, R0, 0xfffffe00, R6, 0xf8, !PT ;  /* 0xfffffe0000057812 */ /* 0x000fc600078ef806 */
[----:B------:R-:W-:Y:S01]  /*28c0*/  VIADD R12, R15, UR38 ;  /* 0x000000260f0c7c36 */ /* 0x000fe20008000000 */
[----:B------:R1:W-:Y:S01]  /*28d0*/  STL.64 [R1+0xa8], R14 ;  /* 0x0000a80e01007387 */ /* 0x0003e20000100a00 */
[----:B------:R-:W-:Y:S01]  /*28e0*/  IMAD.U32 R6, RZ, RZ, UR5 ;  /* 0x00000005ff067e24 */ /* 0x000fe2000f8e00ff */
[----:B------:R-:W-:Y:S01]  /*28f0*/  LEA R3, P2, R4, R14, 0x6 ;  /* 0x0000000e04037211 */ /* 0x000fe200078430ff */
[----:B------:R-:W-:Y:S01]  /*2900*/  IMAD R0, R8, 0x200, R10 ;  /* 0x0000020008007824 */ /* 0x000fe200078e020a */
[----:B------:R1:W-:Y:S01]  /*2910*/  STL [R1+0xb8], R12 ;  /* 0x0000b80c01007387 */ /* 0x0003e20000100800 */
[----:B------:R-:W-:Y:S01]  /*2920*/  IMAD R2, R66, 0x400, R5 ;  /* 0x0000040042027824 */ /* 0x000fe200078e0205 */
[----:B------:R-:W-:Y:S01]  /*2930*/  UMOV UR5, URZ ;  /* 0x0000003f00057c82 */ /* 0x000fe20008000000 */
[----:B------:R-:W-:Y:S02]  /*2940*/  LEA.HI.X R4, R4, R12, R6, 0x6, P2 ;  /* 0x0000000c04047211 */ /* 0x000fe400010f3406 */
[----:B------:R-:W-:-:S02]  /*2950*/  LEA R190, R0, UR4, 0x1 ;  /* 0x0000000400be7c11 */ /* 0x000fc4000f8e08ff */
[----:B------:R-:W-:Y:S01]  /*2960*/  LEA R197, R2, UR4, 0x1 ;  /* 0x0000000402c57c11 */ /* 0x000fe2000f8e08ff */
[----:B--2---:R-:W-:-:S05]  /*2970*/  @P1 FMUL.FTZ R7, R11, R9 ;  /* 0x000000090b071220 */ /* 0x004fca0000410000 */
        /* <DEDUP_REMOVED lines=41> */
.L_x_1898:
[----:B------:R-:W-:Y:S05]  /*2c10*/  BSYNC B0 ;  /* 0x0000000000007941 */ /* 0x000fea0003800000 */
.L_x_1897:
        /* <DEDUP_REMOVED lines=49> */
.L_x_1900:
[----:B------:R-:W-:Y:S05]  /*2f30*/  BSYNC B0 ;  /* 0x0000000000007941 */ /* 0x000fea0003800000 */
.L_x_1899:
[----:B--2---:R-:W-:Y:S01]  /*2f40*/  LDSM.16.M88.4 R8, [R197] ;  /* 0x00000000c508783b */ /* 0x004fe20000000200 */
[----:B------:R-:W-:Y:S01]  /*2f50*/  R2P PR, R28, 0x6 ;  /* 0x000000061c007804 */ /* 0x000fe20000000000 */
[----:B------:R-:W-:Y:S01]  /*2f60*/  IMAD.MOV.U32 R4, RZ, RZ, 0x10 ;  /* 0x00000010ff047424 */ /* 0x000fe200078e00ff */
[----:B------:R-:W-:Y:S01]  /*2f70*/  LOP3.LUT P3, RZ, R44, 0x2, RZ, 0xc0, !PT ;  /* 0x000000022cff7812 */ /* 0x000fe2000786c0ff */
[----:B------:R-:W2:Y:S01]  /*2f80*/  LDSM.16.M88.4 R20, [R190+0x10000] ;  /* 0x01000000be14783b */ /* 0x000ea20000000200 */
[----:B------:R-:W-:Y:S01]  /*2f90*/  VIADD R0, R190, 0x10000 ;  /* 0x00010000be007836 */ /* 0x000fe20000000000 */
[----:B-1----:R-:W-:Y:S01]  /*2fa0*/  SHF.L.U32 R7, R106, 0x1, RZ ;  /* 0x000000016a077819 */ /* 0x002fe200000006ff */
[----:B------:R-:W-:Y:S01]  /*2fb0*/  VIADD R201, R190, 0x10020 ;  /* 0x00010020bec97836 */ /* 0x000fe20000000000 */
[----:B------:R-:W3:Y:S01]  /*2fc0*/  LDSM.16.M88.4 R16, [R190+0x10800] ;  /* 0x01080000be10783b */ /* 0x000ee20000000200 */
[----:B------:R-:W-:Y:S01]  /*2fd0*/  SEL R4, R4, 0xfffffff0, !P3 ;  /* 0xfffffff004047807 */ /* 0x000fe20005800000 */
[----:B------:R-:W-:Y:S01]  /*2fe0*/  IMAD.MOV.U32 R2, RZ, RZ, 0x20 ;  /* 0x00000020ff027424 */ /* 0x000fe200078e00ff */
[----:B------:R-:W-:Y:S01]  /*2ff0*/  LOP3.LUT R7, R7, 0x6, RZ, 0xc0, !PT ;  /* 0x0000000607077812 */ /* 0x000fe200078ec0ff */
[----:B------:R-:W1:Y:S01]  /*3000*/  LDSM.16.M88.4 R24, [R190+0x11000] ;  /* 0x01100000be18783b */ /* 0x000e620000000200 */
[----:B------:R-:W-:Y:S01]  /*3010*/  IMAD R3, R66, 0x10, R67 ;  /* 0x0000001042037824 */ /* 0x000fe200078e0243 */
[----:B------:R-:W-:Y:S01]  /*3020*/  UISETP.GE.AND UP0, UPT, UR32, 0x41, UPT ;  /* 0x000000412000788c */ /* 0x000fe2000bf06270 */
[--C-:B------:R-:W-:Y:S01]  /*3030*/  IMAD R198, R4, 0x2, R197.reuse ;  /* 0x0000000204c67824 */ /* 0x100fe200078e02c5 */
[----:B------:R-:W5:Y:S01]  /*3040*/  LDSM.16.M88.4 R40, [R190+0x11800] ;  /* 0x01180000be28783b */ /* 0x000f620000000200 */
        /* <DEDUP_REMOVED lines=24> */
[C---:B--2---:R-:W-:Y:S01]  /*31d0*/  HMMA.16816.F32 R48, R8.reuse, R20, RZ ;  /* 0x000000140830723c */ /* 0x044fe200000018ff */
[----:B------:R-:W-:Y:S01]  /*31e0*/  LDSM.16.M88.4 R80, [R196+0x10800] ;  /* 0x01080000c450783b */ /* 0x000fe20000000200 */
[----:B------:R-:W-:Y:S01]  /*31f0*/  IMAD.IADD R7, R3, 0x1, -R0 ;  /* 0x0000000103077824 */ /* 0x000fe200078e0a00 */
[----:B------:R-:W-:Y:S01]  /*3200*/  ISETP.GE.AND P2, PT, R0, UR32, PT ;  /* 0x0000002000007c0c */ /* 0x000fe2000bf46270 */
[C---:B------:R-:W-:Y:S01]  /*3210*/  VIADD R213, R201.reuse, 0x2000 ;  /* 0x00002000c9d57836 */ /* 0x040fe20000000000 */
[----:B------:R-:W-:Y:S01]  /*3220*/  LDSM.16.M88.4 R88, [R195] ;  /* 0x00000000c358783b */ /* 0x000fe20000000200 */
[----:B------:R-:W-:Y:S01]  /*3230*/  HMMA.16816.F32 R32, R8, R22, RZ ;  /* 0x000000160820723c */ /* 0x000fe200000018ff */
[----:B------:R-:W-:-:S02]  /*3240*/  VIADD R212, R201, 0x2800 ;  /* 0x00002800c9d47836 */ /* 0x000fc40000000000 */
[----:B------:R-:W-:Y:S01]  /*3250*/  LDSM.16.M88.4 R76, [R195+0x800] ;  /* 0x00080000c34c783b */ /* 0x000fe20000000200 */
[C---:B------:R-:W-:Y:S02]  /*3260*/  VIADD R211, R201.reuse, 0x3000 ;  /* 0x00003000c9d37836 */ /* 0x040fe40000000000 */
[C---:B---3--:R-:W-:Y:S01]  /*3270*/  HMMA.16816.F32 R28, R8.reuse, R16, RZ ;  /* 0x00000010081c723c */ /* 0x048fe200000018ff */
[----:B------:R-:W-:Y:S01]  /*3280*/  LDSM.16.M88.4 R96, [R195+0x1800] ;  /* 0x00180000c360783b */ /* 0x000fe20000000200 */
[C---:B------:R-:W-:Y:S02]  /*3290*/  VIADD R209, R201.reuse, 0x4000 ;  /* 0x00004000c9d17836 */ /* 0x040fe40000000000 */
[C---:B------:R-:W-:Y:S01]  /*32a0*/  VIADD R208, R201.reuse, 0x4800 ;  /* 0x00004800c9d07836 */ /* 0x040fe20000000000 */
[----:B------:R-:W-:Y:S01]  /*32b0*/  LDSM.16.M88.4 R92, [R190+0x13000] ;  /* 0x01300000be5c783b */ /* 0x000fe20000000200 */
[----:B------:R-:W-:Y:S01]  /*32c0*/  HMMA.16816.F32 R20, R8, R18, RZ ;  /* 0x000000120814723c */ /* 0x000fe200000018ff */
[----:B------:R-:W-:-:S02]  /*32d0*/  VIADD R207, R201, 0x5000 ;  /* 0x00005000c9cf7836 */ /* 0x000fc40000000000 */
[----:B------:R-:W-:Y:S01]  /*32e0*/  LDSM.16.M88.4 R100, [R201+0x3000] ;  /* 0x00300000c964783b */ /* 0x000fe20000000200 */
[C---:B------:R-:W-:Y:S02]  /*32f0*/  VIADD R206, R201.reuse, 0x5800 ;  /* 0x00005800c9ce7836 */ /* 0x040fe40000000000 */
[C---:B-1----:R-:W-:Y:S01]  /*3300*/  HMMA.16816.F32 R16, R8.reuse, R24, RZ ;  /* 0x000000180810723c */ /* 0x042fe200000018ff */
[----:B------:R-:W0:Y:S01]  /*3310*/  LDGDEPBAR ;  /* 0x00000000000079af */ /* 0x000e220000000000 */
[C---:B------:R-:W-:Y:S02]  /*3320*/  VIADD R205, R201.reuse, 0x6000 ;  /* 0x00006000c9cd7836 */ /* 0x040fe40000000000 */
[C---:B------:R-:W-:Y:S01]  /*3330*/  VIADD R204, R201.reuse, 0x6800 ;  /* 0x00006800c9cc7836 */ /* 0x040fe20000000000 */
[----:B------:R-:W-:Y:S01]  /*3340*/  STL [R1+0x90], R107 ;  /* 0x0000906b01007387 */ /* 0x000fe20000100800 */
[----:B------:R-:W-:Y:S01]  /*3350*/  HMMA.16816.F32 R44, R8, R26, RZ ;  /* 0x0000001a082c723c */ /* 0x000fe200000018ff */
[----:B------:R-:W-:-:S02]  /*3360*/  VIADD R203, R201, 0x7000 ;  /* 0x00007000c9cb7836 */ /* 0x000fc40000000000 */
[----:B------:R-:W-:-:S03]  /*3370*/  VIADD R202, R201, 0x7800 ;  /* 0x00007800c9ca7836 */ /* 0x000fc60000000000 */
[C---:B-----5:R-:W-:Y:S06]  /*3380*/  HMMA.16816.F32 R60, R8.reuse, R40, RZ ;  /* 0x00000028083c723c */ /* 0x060fec00000018ff */
[----:B------:R-:W-:Y:S01]  /*3390*/  HMMA.16816.F32 R40, R8, R42, RZ ;  /* 0x0000002a0828723c */ /* 0x000fe200000018ff */
[----:B------:R-:W1:Y:S05]  /*33a0*/  LDSM.16.M88.4 R8, [R200] ;  /* 0x00000000c808783b */ /* 0x000e6a0000000200 */
[C---:B----4-:R-:W-:Y:S06]  /*33b0*/  HMMA.16816.F32 R68, R12.reuse, R52, R48 ;  /* 0x000000340c44723c */ /* 0x050fec0000001830 */
[C---:B------:R-:W-:Y:S06]  /*33c0*/  HMMA.16816.F32 R52, R12.reuse, R54, R32 ;  /* 0x000000360c34723c */ /* 0x040fec0000001820 */
[C---:B------:R-:W-:Y:S01]  /*33d0*/  HMMA.16816.F32 R48, R12.reuse, R36, R28 ;  /* 0x000000240c30723c */ /* 0x040fe2000000181c */
[----:B------:R-:W2:Y:S05]  /*33e0*/  LDSM.16.M88.4 R28, [R196+0x11000] ;  /* 0x01100000c41c783b */ /* 0x000eaa0000000200 */
[C---:B------:R-:W-:Y:S06]  /*33f0*/  HMMA.16816.F32 R24, R12.reuse, R56, R16 ;  /* 0x000000380c18723c */ /* 0x040fec0000001810 */
[C---:B------:R-:W-:Y:S01]  /*3400*/  HMMA.16816.F32 R16, R12.reuse, R58, R44 ;  /* 0x0000003a0c10723c */ /* 0x040fe2000000182c */
[----:B------:R-:W3:Y:S05]  /*3410*/  LDSM.16.M88.4 R44, [R196+0x11800] ;  /* 0x01180000c42c783b */ /* 0x000eea0000000200 */
[C---:B------:R-:W-:Y:S01]  /*3420*/  HMMA.16816.F32 R36, R12.reuse, R38, R20 ;  /* 0x000000260c24723c */ /* 0x040fe20000001814 */
[----:B------:R-:W4:Y:S05]  /*3430*/  LDSM.16.M88.4 R20, [R199] ;  /* 0x00000000c714783b */ /* 0x000f2a0000000200 */
        /* <DEDUP_REMOVED lines=13> */
[----:B------:R-:W-:Y:S06]  /*3510*/  HMMA.16816.F32 R8, R8, R46, R40 ;  /* 0x0000002e0808723c */ /* 0x000fec0000001828 */
[C---:B----4-:R-:W-:Y:S01]  /*3520*/  HMMA.16816.F32 R24, R20.reuse, R88, R68 ;  /* 0x000000581418723c */ /* 0x050fe20000001844 */
[----:B------:R-:W3:Y:S05]  /*3530*/  LDSM.16.M88.4 R68, [R190+0x13800] ;  /* 0x01380000be44783b */ /* 0x000eea0000000200 */
[C---:B------:R-:W-:Y:S01]  /*3540*/  HMMA.16816.F32 R32, R20.reuse, R90, R60 ;  /* 0x0000005a1420723c */ /* 0x040fe2000000183c */
[----:B------:R-:W-:Y:S04]  /*3550*/  LDSM.16.M88.4 R60, [R201+0x2000] ;  /* 0x00200000c93c783b */ /* 0x000fe80000000200 */
[----:B------:R-:W-:Y:S01]  /*3560*/  LDSM.16.M88.4 R88, [R196+0x12000] ;  /* 0x01200000c458783b */ /* 0x000fe20000000200 */
[C---:B------:R-:W-:Y:S03]  /*3570*/  HMMA.16816.F32 R36, R20.reuse, R76, R56 ;  /* 0x0000004c1424723c */ /* 0x040fe60000001838 */
        /* <DEDUP_REMOVED lines=178> */
[----:B------:R-:W-:Y:S01]  /*40a0*/  BAR.SYNC.DEFER_BLOCKING 0x0 ;  /* 0x0000000000007b1d */ /* 0x000fe20000010000 */
        /* <DEDUP_REMOVED lines=20> */
[----:B------:R-:W-:Y:S01]  /*41f0*/  ISETP.GE.AND P0, PT, R18, UR32, PT ;  /* 0x0000002012007c0c */ /* 0x000fe2000bf06270 */
[----:B------:R-:W-:Y:S01]  /*4200*/  FFMA.FTZ R29, R9, -UR5, R36 ;  /* 0x80000005091d7c23 */ /* 0x000fe20008010024 */
[----:B------:R-:W-:-:S02]  /*4210*/  IMAD.IADD R9, R3, 0x1, -R7 ;  /* 0x0000000103097824 */ /* 0x000fc400078e0a07 */
[----:B------:R-:W-:Y:S01]  /*4220*/  FFMA.FTZ R28, R6, -UR5, R37 ;  /* 0x80000005061c7c23 */ /* 0x000fe20008010025 */
[----:B------:R-:W-:Y:S02]  /*4230*/  VIADD R6, R3, 0x8 ;  /* 0x0000000803067836 */ /* 0x000fe40000000000 */
[----:B------:R-:W-:Y:S01]  /*4240*/  FFMA.FTZ R31, R17, -UR5, R60 ;  /* 0x80000005111f7c23 */ /* 0x000fe2000801003c */
        /* <DEDUP_REMOVED lines=249> */
.L_x_1903:
[----:B------:R-:W-:Y:S05]  /*51e0*/  BSYNC B0 ;  /* 0x0000000000007941 */ /* 0x000fea0003800000 */
.L_x_1902:
[----:B------:R-:W0:Y:S02]  /*51f0*/  LDGDEPBAR ;  /* 0x00000000000079af */ /* 0x000e240000000000 */
.L_x_1901:
[----:B------:R-:W-:Y:S01]  /*5200*/  FMNMX.FTZ R0, R35, R36, !PT ;  /* 0x0000002423007209 */ /* 0x000fe20007810000 */
[----:B-12---:R-:W-:Y:S01]  /*5210*/  IMAD.U32 R7, RZ, RZ, UR18 ;  /* 0x00000012ff077e24 */ /* 0x006fe2000f8e00ff */
[----:B------:R-:W-:Y:S01]  /*5220*/  USHF.L.U32 UR23, UR21, 0x1, URZ ;  /* 0x0000000115177899 */ /* 0x000fe2000800063f */
[----:B------:R-:W-:Y:S01]  /*5230*/  LOP3.LUT R8, R113, UR36, RZ, 0x3c, !PT ;  /* 0x0000002471087c12 */ /* 0x000fe2000f8e3cff */
[----:B------:R-:W-:Y:S01]  /*5240*/  IMAD.WIDE.U32 R98, R117, -0x2daee0ad, RZ ;  /* 0xd2511f5375627825 */ /* 0x000fe200078e00ff */
[----:B------:R-:W-:Y:S01]  /*5250*/  FMNMX.FTZ R0, R33, R0, !PT ;  /* 0x0000000021007209 */ /* 0x000fe20007810000 */
[----:B------:R-:W-:Y:S01]  /*5260*/  ULOP3.LUT UR6, UR23, UR37, URZ, 0x3c, !UPT ;  /* 0x0000002517067292 */ /* 0x000fe2000f8e3c3f */
[----:B------:R-:W-:Y:S01]  /*5270*/  STL [R1+0xd8], R197 ;  /* 0x0000d8c501007387 */ /* 0x000fe20000100800 */
[----:B------:R-:W-:Y:S01]  /*5280*/  IMAD R252, R7, 0x8, R66 ;  /* 0x0000000807fc7824 */ /* 0x000fe200078e0242 */
[----:B------:R-:W-:Y:S01]  /*5290*/  FMNMX.FTZ R0, R34, R0, !PT ;  /* 0x0000000022007209 */ /* 0x000fe20007810000 */
[----:B------:R-:W-:Y:S01]  /*52a0*/  UIADD3 UR20, UR36, -0x61c88647, URZ ;  /* 0x9e3779b924147890 */ /* 0x000fe2000fffe03f */
[----:B------:R-:W-:Y:S01]  /*52b0*/  STL [R1+0xd4], R196 ;  /* 0x0000d4c401007387 */ /* 0x000fe20000100800 */
[----:B------:R-:W-:Y:S01]  /*52c0*/  IMAD.WIDE.U32 R94, R252, -0x326172a9, RZ ;  /* 0xcd9e8d57fc5e7825 */ /* 0x000fe200078e00ff */
[----:B------:R-:W-:Y:S01]  /*52d0*/  FMNMX.FTZ R0, R39, R0, !PT ;  /* 0x0000000027007209 */ /* 0x000fe20007810000 */
[----:B------:R-:W-:Y:S01]  /*52e0*/  UIADD3 UR14, UR37, 0x76cf5d0a, URZ ;  /* 0x76cf5d0a250e7890 */ /* 0x000fe2000fffe03f */
[----:B------:R-:W-:Y:S01]  /*52f0*/  STL [R1+0xd0], R195 ;  /* 0x0000d0c301007387 */ /* 0x000fe20000100800 */
[----:B------:R-:W-:Y:S01]  /*5300*/  UIADD3 UR15, UR36, 0x3c6ef372, URZ ;  /* 0x3c6ef372240f7890 */ /* 0x000fe2000fffe03f */
[----:B------:R-:W-:Y:S01]  /*5310*/  FMNMX.FTZ R0, R40, R0, !PT ;  /* 0x0000000028007209 */ /* 0x000fe20007810000 */
[----:B------:R-:W-:Y:S01]  /*5320*/  UIADD3 UR11, UR36, -0x255992d5, URZ ;  /* 0xdaa66d2b240b7890 */ /* 0x000fe2000fffe03f */
[----:B------:R-:W-:Y:S01]  /*5330*/  LOP3.LUT R7, R95, R8, RZ, 0x3c, !PT ;  /* 0x000000085f077212 */ /* 0x000fe200078e3cff */
[----:B------:R-:W-:Y:S01]  /*5340*/  STL [R1+0xcc], R190 ;  /* 0x0000ccbe01007387 */ /* 0x000fe20000100800 */
[----:B------:R-:W-:Y:S01]  /*5350*/  FMNMX.FTZ R0, R42, R0, !PT ;  /* 0x000000002a007209 */ /* 0x000fe20007810000 */
[----:B------:R-:W-:Y:S01]  /*5360*/  ULDC UR29, c[0x0][0x2ec] ;  /* 0x0000bb00001d7ab9 */ /* 0x000fe20000000800 */
[----:B------:R-:W-:Y:S01]  /*5370*/  UIADD3 UR10, UR37, 0x32370b8f, URZ ;  /* 0x32370b8f250a7890 */ /* 0x000fe2000fffe03f */
[----:B------:R-:W-:Y:S01]  /*5380*/  IMAD.WIDE.U32 R74, R7, -0x2daee0ad, RZ ;  /* 0xd2511f53074a7825 */ /* 0x000fe200078e00ff */
[----:B------:R-:W-:Y:S01]  /*5390*/  FMNMX.FTZ R0, R46, R0, !PT ;  /* 0x000000002e007209 */ /* 0x000fe20007810000 */
[----:B------:R-:W-:Y:S01]  /*53a0*/  STL [R1+0xbc], R8 ;  /* 0x0000bc0801007387 */ /* 0x000fe20000100800 */
[----:B------:R-:W-:Y:S01]  /*53b0*/  UIADD3 UR8, UR37, -0x126145ec, URZ ;  /* 0xed9eba1425087890 */ /* 0x000fe2000fffe03f */
[----:B------:R-:W-:Y:S01]  /*53c0*/  LEA R191, R5, UR4, 0x1 ;  /* 0x0000000405bf7c11 */ /* 0x000fe2000f8e08ff */
[----:B------:R-:W-:Y:S01]  /*53d0*/  UIADD3 UR9, UR36, 0x78dde6e4, URZ ;  /* 0x78dde6e424097890 */ /* 0x000fe2000fffe03f */
[----:B------:R-:W-:Y:S01]  /*53e0*/  FMNMX.FTZ R0, R110, R0, !PT ;  /* 0x000000006e007209 */ /* 0x000fe20007810000 */
[----:B------:R-:W-:-:S02]  /*53f0*/  UIADD3 UR7, UR36, 0x1715609d, URZ ;  /* 0x1715609d24077890 */ /* 0x000fc4000fffe03f */
[----:B------:R-:W-:Y:S01]  /*5400*/  UIADD3 UR21, UR36, -0x4ab325aa, URZ ;  /* 0xb54cda5624157890 */ /* 0x000fe2000fffe03f */
[----:B------:R-:W-:Y:S01]  /*5410*/  FMNMX.FTZ R3, R100, R0, !PT ;  /* 0x0000000064037209 */ /* 0x000fe20007810000 */
[--C-:B------:R-:W-:Y:S01]  /*5420*/  IMAD R192, R4, 0x2, R191.reuse ;  /* 0x0000000204c07824 */ /* 0x100fe200078e02bf */
[----:B------:R-:W-:Y:S01]  /*5430*/  FMNMX.FTZ R0, R44, R45, !PT ;  /* 0x0000002d2c007209 */ /* 0x000fe20007810000 */
[----:B------:R-:W-:Y:S01]  /*5440*/  LDSM.16.MT88.4 R28, [R191+0x18000] ;  /* 0x01800000bf1c783b */ /* 0x000fe20000004200 */
[----:B------:R-:W-:Y:S01]  /*5450*/  FMNMX.FTZ R3, R102, R3, !PT ;  /* 0x0000000366037209 */ /* 0x000fe20007810000 */
[C---:B------:R-:W-:Y:S01]  /*5460*/  IMAD R194, R2.reuse, 0x2, R191 ;  /* 0x0000000202c27824 */ /* 0x040fe200078e02bf */
[----:B------:R-:W-:Y:S01]  /*5470*/  FMNMX.FTZ R0, R37, R0, !PT ;  /* 0x0000000025007209 */ /* 0x000fe20007810000 */
[----:B------:R-:W-:Y:S01]  /*5480*/  IMAD R193, R2, 0x2, R192 ;  /* 0x0000000202c17824 */ /* 0x000fe200078e02c0 */
        /* <DEDUP_REMOVED lines=8> */
[----:B------:R-:W-:Y:S01]  /*5510*/  FMNMX.FTZ R6, R107, R6, !PT ;  /* 0x000000066b067209 */ /* 0x000fe20007810000 */
[----:B------:R-:W-:Y:S01]  /*5520*/  ULOP3.LUT UR23, UR23, UR37, URZ, 0x3c, !UPT ;  /* 0x0000002517177292 */ /* 0x000fe2000f8e3c3f */
[----:B------:R-:W-:Y:S01]  /*5530*/  FMNMX.FTZ R0, R56, R0, !PT ;  /* 0x0000000038007209 */ /* 0x000fe20007810000 */
[----:B------:R-:W-:Y:S01]  /*5540*/  LDSM.16.MT88.4 R24, [R192+0x18000] ;  /* 0x01800000c018783b */ /* 0x000fe20000004200 */
[----:B------:R-:W-:-:S02]  /*5550*/  FMNMX.FTZ R6, R130, R6, !PT ;  /* 0x0000000682067209 */ /* 0x000fc40007810000 */
[----:B------:R-:W-:Y:S01]  /*5560*/  FMNMX.FTZ R3, R57, R0, !PT ;  /* 0x0000000039037209 */ /* 0x000fe20007810000 */
[----:B------:R-:W-:Y:S01]  /*5570*/  LDSM.16.MT88.4 R60, [R191+0x18800] ;  /* 0x01880000bf3c783b */ /* 0x000fe20000004200 */
[----:B------:R-:W-:Y:S02]  /*5580*/  FMNMX.FTZ R0, R129, R6, !PT ;  /* 0x0000000681007209 */ /* 0x000fe40007810000 */
[----:B------:R-:W-:Y:S01]  /*5590*/  FMNMX.FTZ R3, R58, R3, !PT ;  /* 0x000000033a037209 */ /* 0x000fe20007810000 */
[----:B------:R-:W-:Y:S03]  /*55a0*/  LDSM.16.MT88.4 R88, [R191+0x1a800] ;  /* 0x01a80000bf58783b */ /* 0x000fe60000004200 */
[----:B------:R-:W-:Y:S01]  /*55b0*/  FMNMX.FTZ R3, R111, R3, !PT ;  /* 0x000000036f037209 */ /* 0x000fe20007810000 */
[----:B------:R-:W1:Y:S03]  /*55c0*/  SHFL.BFLY PT, R6, R0, 0x2, 0x1f ;  /* 0x0c401f0000067f89 */ /* 0x000e6600000e0000 */
[----:B------:R-:W-:Y:S01]  /*55d0*/  FMNMX.FTZ R3, R101, R3, !PT ;  /* 0x0000000365037209 */ /* 0x000fe20007810000 */
[----:B------:R-:W-:Y:S03]  /*55e0*/  LDSM.16.MT88.4 R52, [R192+0x18800] ;  /* 0x01880000c034783b */ /* 0x000fe60000004200 */
[----:B------:R-:W-:Y:S01]  /*55f0*/  FMNMX.FTZ R3, R104, R3, !PT ;  /* 0x0000000368037209 */ /* 0x000fe20007810000 */
[----:B------:R-:W-:Y:S03]  /*5600*/  LDSM.16.MT88.4 R64, [R192+0x1a000] ;  /* 0x01a00000c040783b */ /* 0x000fe60000004200 */
[----:B------:R-:W-:Y:S01]  /*5610*/  FMNMX.FTZ R3, R105, R3, !PT ;  /* 0x0000000369037209 */ /* 0x000fe20007810000 */
[----:B------:R-:W-:Y:S03]  /*5620*/  LDSM.16.MT88.4 R48, [R194+0x18800] ;  /* 0x01880000c230783b */ /* 0x000fe60000004200 */
[----:B------:R-:W-:-:S04]  /*5630*/  FMNMX.FTZ R3, R108, R3, !PT ;  /* 0x000000036c037209 */ /* 0x000fc80007810000 */
[----:B------:R-:W-:-:S04]  /*5640*/  FMNMX.FTZ R3, R109, R3, !PT ;  /* 0x000000036d037209 */ /* 0x000fc80007810000 */
[----:B------:R-:W-:Y:S02]  /*5650*/  FMNMX.FTZ R3, R140, R3, !PT ;  /* 0x000000038c037209 */ /* 0x000fe40007810000 */
[----:B-1----:R-:W-:Y:S02]  /*5660*/  FMNMX.FTZ R0, R0, R6, !PT ;  /* 0x0000000600007209 */ /* 0x002fe40007810000 */
[----:B------:R-:W-:Y:S02]  /*5670*/  FMNMX.FTZ R3, R135, R3, !PT ;  /* 0x0000000387037209 */ /* 0x000fe40007810000 */
[----:B------:R-:W-:Y:S01]  /*5680*/  LOP3.LUT R6, R99, UR6, RZ, 0x3c, !PT ;  /* 0x0000000663067c12 */ /* 0x000fe2000f8e3cff */
[----:B------:R-:W1:Y:S01]  /*5690*/  SHFL.BFLY PT, R132, R0, 0x1, 0x1f ;  /* 0x0c201f0000847f89 */ /* 0x000e6200000e0000 */
[----:B------:R-:W-:-:S03]  /*56a0*/  UIADD3 UR6, UR37, -0x4498517b, URZ ;  /* 0xbb67ae8525067890 */ /* 0x000fc6000fffe03f */
[----:B------:R-:W2:Y:S01]  /*56b0*/  SHFL.BFLY PT, R9, R3, 0x2, 0x1f ;  /* 0x0c401f0003097f89 */ /* 0x000ea200000e0000 */
[----:B------:R-:W-:Y:S02]  /*56c0*/  IMAD.WIDE.U32 R6, R6, -0x326172a9, RZ ;  /* 0xcd9e8d5706067825 */ /* 0x000fe400078e00ff */
[----:B------:R-:W-:Y:S01]  /*56d0*/  LOP3.LUT R8, R75, UR6, R98, 0x96, !PT ;  /* 0x000000064b087c12 */ /* 0x000fe2000f8e9662 */
[----:B------:R-:W-:Y:S02]  /*56e0*/  UIADD3 UR6, UR37, -0x56f99767, URZ ;  /* 0xa906689925067890 */ /* 0x000fe4000fffe03f */
[----:B------:R-:W-:Y:S02]  /*56f0*/  LOP3.LUT R12, R7, UR20, R94, 0x96, !PT ;  /* 0x00000014070c7c12 */ /* 0x000fe4000f8e965e */
[----:B------:R-:W-:-:S04]  /*5700*/  IMAD.WIDE.U32 R72, R8, -0x326172a9, RZ ;  /* 0xcd9e8d5708487825 */ /* 0x000fc800078e00ff */
[----:B------:R-:W-:Y:S01]  /*5710*/  IMAD.WIDE.U32 R12, R12, -0x2daee0ad, RZ ;  /* 0xd2511f530c0c7825 */ /* 0x000fe200078e00ff */
[----:B------:R-:W-:-:S04]  /*5720*/  LOP3.LUT R10, R73, UR15, R6, 0x96, !PT ;  /* 0x0000000f490a7c12 */ /* 0x000fc8000f8e9606 */
[----:B------:R-:W-:Y:S01]  /*5730*/  LOP3.LUT R8, R13, UR14, R74, 0x96, !PT ;  /* 0x0000000e0d087c12 */ /* 0x000fe2000f8e964a */
[----:B------:R-:W-:Y:S01]  /*5740*/  IMAD.WIDE.U32 R10, R10, -0x2daee0ad, RZ ;  /* 0xd2511f530a0a7825 */ /* 0x000fe200078e00ff */
[----:B-1----:R-:W-:-:S04]  /*5750*/  FMNMX.FTZ R132, R0, R132, !PT ;  /* 0x0000008400847209 */ /* 0x002fc80007810000 */
[----:B------:R-:W-:Y:S02]  /*5760*/  LOP3.LUT R12, R11, UR10, R12, 0x96, !PT ;  /* 0x0000000a0b0c7c12 */ /* 0x000fe4000f8e960c */
[----:B--2---:R-:W-:Y:S01]  /*5770*/  FMNMX.FTZ R3, R3, R9, !PT ;  /* 0x0000000903037209 */ /* 0x004fe20007810000 */
[----:B------:R-:W-:-:S04]  /*5780*/  IMAD.WIDE.U32 R8, R8, -0x326172a9, RZ ;  /* 0xcd9e8d5708087825 */ /* 0x000fc800078e00ff */
[C---:B------:R-:W-:Y:S01]  /*5790*/  FMUL.FTZ R6, R132.reuse, UR29 ;  /* 0x0000001d84067c20 */ /* 0x040fe20008410000 */
[----:B------:R-:W-:Y:S01]  /*57a0*/  FSETP.NEU.FTZ.AND P1, PT, R132, -INF , PT ;  /* 0xff8000008400780b */ /* 0x000fe20003f3d000 */
[----:B------:R-:W1:Y:S01]  /*57b0*/  SHFL.BFLY PT, R7, R3, 0x1, 0x1f ;  /* 0x0c201f0003077f89 */ /* 0x000e6200000e0000 */
[----:B------:R-:W-:Y:S01]  /*57c0*/  LOP3.LUT R14, R9, UR11, R72, 0x96, !PT ;  /* 0x0000000b090e7c12 */ /* 0x000fe2000f8e9648 */
[----:B------:R-:W-:Y:S01]  /*57d0*/  IMAD.WIDE.U32 R12, R12, -0x326172a9, RZ ;  /* 0xcd9e8d570c0c7825 */ /* 0x000fe200078e00ff */
[----:B------:R-:W-:-:S03]  /*57e0*/  FSEL R6, R6, RZ, P1 ;  /* 0x000000ff06067208 */ /* 0x000fc60000800000 */
[----:B------:R-:W-:Y:S01]  /*57f0*/  IMAD.WIDE.U32 R14, R14, -0x2daee0ad, RZ ;  /* 0xd2511f530e0e7825 */ /* 0x000fe200078e00ff */
[----:B------:R-:W-:-:S03]  /*5800*/  LOP3.LUT R8, R13, UR9, R8, 0x96, !PT ;  /* 0x000000090d087c12 */ /* 0x000fc6000f8e9608 */
[--C-:B------:R-:W-:Y:S01]  /*5810*/  FFMA.FTZ R0, R35, UR29, -R6.reuse ;  /* 0x0000001d23007c23 */ /* 0x100fe20008010806 */
[----:B------:R-:W-:Y:S01]  /*5820*/  FFMA.FTZ R5, R40, UR29, -R6 ;  /* 0x0000001d28057c23 */ /* 0x000fe20008010806 */
[----:B------:R-:W-:Y:S02]  /*5830*/  LOP3.LUT R10, R15, UR8, R10, 0x96, !PT ;  /* 0x000000080f0a7c12 */ /* 0x000fe4000f8e960a */
[----:B------:R2:W-:Y:S01]  /*5840*/  MUFU.EX2 R147, R0 ;  /* 0x0000000000937308 */ /* 0x0005e20000000800 */
[----:B------:R-:W-:-:S04]  /*5850*/  IMAD.WIDE.U32 R92, R8, -0x2daee0ad, RZ ;  /* 0xd2511f53085c7825 */ /* 0x000fc800078e00ff */
[----:B------:R-:W-:Y:S01]  /*5860*/  IMAD.WIDE.U32 R96, R10, -0x326172a9, RZ ;  /* 0xcd9e8d570a607825 */ /* 0x000fe200078e00ff */
[----:B------:R-:W-:Y:S02]  /*5870*/  LOP3.LUT R16, R93, UR6, R14, 0x96, !PT ;  /* 0x000000065d107c12 */ /* 0x000fe4000f8e960e */
[----:B------:R-:W-:Y:S02]  /*5880*/  MUFU.EX2 R181, R5 ;  /* 0x0000000500b57308 */ /* 0x000fe40000000800 */
[----:B------:R-:W-:Y:S01]  /*5890*/  LOP3.LUT R18, R97, UR7, R12, 0x96, !PT ;  /* 0x0000000761127c12 */ /* 0x000fe2000f8e960c */
[----:B------:R-:W-:Y:S01]  /*58a0*/  IMAD.WIDE.U32 R16, R16, -0x326172a9, RZ ;  /* 0xcd9e8d5710107825 */ /* 0x000fe200078e00ff */
[----:B-1----:R-:W-:-:S03]  /*58b0*/  FMNMX.FTZ R3, R3, R7, !PT ;  /* 0x0000000703037209 */ /* 0x002fc60007810000 */
[----:B------:R-:W-:Y:S01]  /*58c0*/  FFMA.FTZ R7, R34, UR29, -R6 ;  /* 0x0000001d22077c23 */ /* 0x000fe20008010806 */
[----:B------:R-:W-:Y:S01]  /*58d0*/  IMAD.WIDE.U32 R18, R18, -0x2daee0ad, RZ ;  /* 0xd2511f5312127825 */ /* 0x000fe200078e00ff */
[----:B------:R-:W-:-:S03]  /*58e0*/  FSETP.NEU.FTZ.AND P1, PT, R3, -INF , PT ;  /* 0xff8000000300780b */ /* 0x000fc60003f3d000 */
[----:B--2---:R-:W-:Y:S01]  /*58f0*/  FFMA.FTZ R0, R36, UR29, -R6 ;  /* 0x0000001d24007c23 */ /* 0x004fe20008010806 */
[----:B------:R1:W-:Y:S01]  /*5900*/  MUFU.EX2 R146, R7 ;  /* 0x0000000700927308 */ /* 0x0003e20000000800 */
[----:B------:R-:W-:Y:S02]  /*5910*/  LOP3.LUT R8, R16, 0xffff, RZ, 0xc0, !PT ;  /* 0x0000ffff10087812 */ /* 0x000fe400078ec0ff */
[----:B------:R-:W-:Y:S02]  /*5920*/  LOP3.LUT R11, R18, 0xff, RZ, 0xc0, !PT ;  /* 0x000000ff120b7812 */ /* 0x000fe400078ec0ff */
[----:B------:R-:W-:-:S03]  /*5930*/  SHF.R.U32.HI R14, RZ, 0x18, R16 ;  /* 0x00000018ff0e7819 */ /* 0x000fc60000011610 */
[----:B------:R2:W3:Y:S01]  /*5940*/  MUFU.EX2 R145, R0 ;  /* 0x0000000000917308 */ /* 0x0004e20000000800 */
[----:B-1----:R-:W-:-:S04]  /*5950*/  LOP3.LUT R7, R18, 0xffff, RZ, 0xc0, !PT ;  /* 0x0000ffff12077812 */ /* 0x002fc800078ec0ff */
[----:B------:R-:W-:Y:S02]  /*5960*/  SHF.R.U32.HI R10, RZ, 0x8, R7 ;  /* 0x00000008ff0a7819 */ /* 0x000fe40000011607 */
[----:B------:R-:W-:Y:S01]  /*5970*/  SHF.R.U32.HI R7, RZ, 0x8, R8 ;  /* 0x00000008ff077819 */ /* 0x000fe20000011608 */
[----:B--2---:R-:W-:Y:S01]  /*5980*/  FFMA.FTZ R0, R33, UR29, -R6 ;  /* 0x0000001d21007c23 */ /* 0x004fe20008010806 */
[----:B------:R-:W-:Y:S01]  /*5990*/  PRMT R21, R11, 0x5410, R10 ;  /* 0x000054100b157816 */ /* 0x000fe2000000000a */
[----:B------:R-:W1:Y:S02]  /*59a0*/  LDSM.16.MT88.4 R32, [R194+0x18000] ;  /* 0x01800000c220783b */ /* 0x000e640000004200 */
[----:B------:R2:W-:Y:S02]  /*59b0*/  MUFU.EX2 R98, R0 ;  /* 0x0000000000627308 */ /* 0x0005e40000000800 */
[----:B--2---:R-:W-:-:S05]  /*59c0*/  FMUL.FTZ R0, R3, UR29 ;  /* 0x0000001d03007c20 */ /* 0x004fca0008410000 */
[----:B------:R-:W-:-:S05]  /*59d0*/  FSEL R0, R0, RZ, P1 ;  /* 0x000000ff00007208 */ /* 0x000fca0000800000 */
[--C-:B------:R-:W-:Y:S01]  /*59e0*/  FFMA.FTZ R9, R44, UR29, -R0.reuse ;  /* 0x0000001d2c097c23 */ /* 0x100fe20008010800 */
[----:B------:R-:W-:-:S03]  /*59f0*/  FFMA.FTZ R8, R45, UR29, -R0 ;  /* 0x0000001d2d087c23 */ /* 0x000fc60008010800 */
[----:B------:R2:W-:Y:S08]  /*5a00*/  MUFU.EX2 R95, R9 ;  /* 0x00000009005f7308 */ /* 0x0005f00000000800 */
[----:B------:R4:W1:Y:S01]  /*5a10*/  MUFU.EX2 R75, R8 ;  /* 0x00000008004b7308 */ /* 0x0008620000000800 */
[----:B--2---:R-:W-:-:S04]  /*5a20*/  LOP3.LUT R9, R16, 0xff, RZ, 0xc0, !PT ;  /* 0x000000ff10097812 */ /* 0x004fc800078ec0ff */
[----:B------:R-:W-:Y:S01]  /*5a30*/  PRMT R20, R9, 0x5410, R7 ;  /* 0x0000541009147816 */ /* 0x000fe20000000007 */
[----:B------:R-:W-:Y:S01]  /*5a40*/  FFMA.FTZ R9, R37, UR29, -R0 ;  /* 0x0000001d25097c23 */ /* 0x000fe20008010800 */
[----:B------:R-:W-:Y:S02]  /*5a50*/  LOP3.LUT R7, R17, UR21, R96, 0x96, !PT ;  /* 0x0000001511077c12 */ /* 0x000fe4000f8e9660 */
[----:B----4-:R-:W-:Y:S01]  /*5a60*/  SHF.R.U32.HI R8, RZ, 0x10, R16 ;  /* 0x00000010ff087819 */ /* 0x010fe20000011610 */
[----:B------:R2:W-:Y:S01]  /*5a70*/  MUFU.EX2 R97, R9 ;  /* 0x0000000900617308 */ /* 0x0005e20000000800 */
[C---:B------:R-:W-:Y:S02]  /*5a80*/  LOP3.LUT R13, R7.reuse, 0xff, RZ, 0xc0, !PT ;  /* 0x000000ff070d7812 */ /* 0x040fe400078ec0ff */
[----:B------:R-:W-:Y:S02]  /*5a90*/  LOP3.LUT R12, R8, 0xff, RZ, 0xc0, !PT ;  /* 0x000000ff080c7812 */ /* 0x000fe400078ec0ff */
[----:B------:R-:W-:-:S02]  /*5aa0*/  LOP3.LUT R8, R7, 0xffff, RZ, 0xc0, !PT ;  /* 0x0000ffff07087812 */ /* 0x000fc400078ec0ff */
[--C-:B------:R-:W-:Y:S02]  /*5ab0*/  SHF.R.U32.HI R11, RZ, 0x18, R7.reuse ;  /* 0x00000018ff0b7819 */ /* 0x100fe40000011607 */
[----:B------:R-:W-:Y:S01]  /*5ac0*/  SHF.R.U32.HI R10, RZ, 0x8, R8 ;  /* 0x00000008ff0a7819 */ /* 0x000fe20000011608 */
[----:B------:R-:W-:Y:S01]  /*5ad0*/  FFMA.FTZ R8, R38, UR29, -R0 ;  /* 0x0000001d26087c23 */ /* 0x000fe20008010800 */
[----:B------:R-:W-:Y:S02]  /*5ae0*/  PRMT R15, R12, 0x5410, R14 ;  /* 0x000054100c0f7816 */ /* 0x000fe4000000000e */
[----:B------:R-:W-:Y:S01]  /*5af0*/  PRMT R10, R13, 0x5410, R10 ;  /* 0x000054100d0a7816 */ /* 0x000fe2000000000a */
[----:B------:R4:W4:Y:S01]  /*5b00*/  MUFU.EX2 R93, R8 ;  /* 0x00000008005d7308 */ /* 0x0009220000000800 */
[----:B--2---:R-:W-:-:S04]  /*5b10*/  SHF.R.U32.HI R9, RZ, 0x10, R7 ;  /* 0x00000010ff097819 */ /* 0x004fc80000011607 */
[----:B------:R-:W-:Y:S02]  /*5b20*/  LOP3.LUT R7, R9, 0xff, RZ, 0xc0, !PT ;  /* 0x000000ff09077812 */ /* 0x000fe400078ec0ff */
[----:B---3--:R-:W-:Y:S02]  /*5b30*/  F2FP.F16.F32.PACK_AB R9, R145, R147 ;  /* 0x000000939109723e */ /* 0x008fe400000000ff */
[----:B------:R-:W-:Y:S02]  /*5b40*/  PRMT R11, R7, 0x5410, R11 ;  /* 0x00005410070b7816 */ /* 0x000fe4000000000b */
[----:B-1----:R-:W-:Y:S02]  /*5b50*/  F2FP.F16.F32.PACK_AB R7, R75, R95 ;  /* 0x0000005f4b07723e */ /* 0x002fe400000000ff */
[----:B------:R-:W-:Y:S01]  /*5b60*/  PRMT R237, R9, 0x7610, R237 ;  /* 0x0000761009ed7816 */ /* 0x000fe200000000ed */
[----:B----4-:R-:W-:Y:S01]  /*5b70*/  FFMA.FTZ R8, R39, UR29, -R6 ;  /* 0x0000001d27087c23 */ /* 0x010fe20008010806 */
[----:B------:R-:W-:-:S02]  /*5b80*/  PRMT R239, R7, 0x7610, R239 ;  /* 0x0000761007ef7816 */ /* 0x000fc400000000ef */
[----:B------:R-:W-:Y:S01]  /*5b90*/  PRMT R238, R7, 0x7632, R238 ;  /* 0x0000763207ee7816 */ /* 0x000fe200000000ee */
[----:B------:R1:W-:Y:S01]  /*5ba0*/  MUFU.EX2 R242, R8 ;  /* 0x0000000800f27308 */ /* 0x0003e20000000800 */
[----:B------:R-:W-:Y:S01]  /*5bb0*/  IMAD.U32 R7, RZ, RZ, UR16 ;  /* 0x00000010ff077e24 */ /* 0x000fe2000f8e00ff */
[----:B------:R-:W-:Y:S01]  /*5bc0*/  PRMT R236, R9, 0x7632, R236 ;  /* 0x0000763209ec7816 */ /* 0x000fe200000000ec */
[----:B------:R-:W-:-:S03]  /*5bd0*/  FFMA.FTZ R9, R42, UR29, -R6 ;  /* 0x0000001d2a097c23 */ /* 0x000fc60008010806 */
[----:B------:R-:W-:Y:S02]  /*5be0*/  LEA R7, R7, UR16, 0x10 ;  /* 0x0000001007077c11 */ /* 0x000fe4000f8e80ff */
[----:B------:R2:W-:Y:S03]  /*5bf0*/  MUFU.EX2 R186, R9 ;  /* 0x0000000900ba7308 */ /* 0x0005e60000000800 */
[--C-:B------:R-:W-:Y:S02]  /*5c00*/  HSET2.LE.AND R5, R10, R7.reuse, PT ;  /* 0x000000070a057233 */ /* 0x100fe40003803000 */
[----:B------:R-:W-:Y:S02]  /*5c10*/  HSET2.LE.AND R4, R20, R7, PT ;  /* 0x0000000714047233 */ /* 0x000fe40003803000 */
[----:B-1----:R-:W-:-:S04]  /*5c20*/  F2FP.F16.F32.PACK_AB R8, R146, R98 ;  /* 0x000000629208723e */ /* 0x002fc800000000ff */
[C---:B------:R-:W-:Y:S02]  /*5c30*/  PRMT R233, R8.reuse, 0x7610, R233 ;  /* 0x0000761008e97816 */ /* 0x040fe400000000e9 */
[----:B------:R-:W-:Y:S02]  /*5c40*/  PRMT R232, R8, 0x7632, R232 ;  /* 0x0000763208e87816 */ /* 0x000fe400000000e8 */
[----:B------:R-:W-:Y:S01]  /*5c50*/  F2FP.F16.F32.PACK_AB R8, R93, R97 ;  /* 0x000000615d08723e */ /* 0x000fe200000000ff */
[----:B--2---:R-:W-:-:S03]  /*5c60*/  FFMA.FTZ R9, R46, UR29, -R6 ;  /* 0x0000001d2e097c23 */ /* 0x004fc60008010806 */
[C---:B------:R-:W-:Y:S01]  /*5c70*/  PRMT R235, R8.reuse, 0x7610, R235 ;  /* 0x0000761008eb7816 */ /* 0x040fe200000000eb */
[----:B------:R1:W-:Y:S01]  /*5c80*/  MUFU.EX2 R139, R9 ;  /* 0x00000009008b7308 */ /* 0x0003e20000000800 */
[----:B------:R-:W-:Y:S02]  /*5c90*/  PRMT R234, R8, 0x7632, R234 ;  /* 0x0000763208ea7816 */ /* 0x000fe400000000ea */
[----:B------:R-:W-:Y:S02]  /*5ca0*/  PRMT R8, R237, 0x5410, R236 ;  /* 0x00005410ed087816 */ /* 0x000fe400000000ec */
[----:B------:R-:W-:Y:S02]  /*5cb0*/  PRMT R2, R235, 0x5410, R234 ;  /* 0x00005410eb027816 */ /* 0x000fe400000000ea */
[----:B------:R-:W-:Y:S02]  /*5cc0*/  LOP3.LUT R12, R5, R8, RZ, 0xc0, !PT ;  /* 0x00000008050c7212 */ /* 0x000fe400078ec0ff */
[----:B------:R-:W-:-:S02]  /*5cd0*/  HSET2.LE.AND R5, R11, R7, PT ;  /* 0x000000070b057233 */ /* 0x000fc40003803000 */
[----:B------:R-:W-:Y:S02]  /*5ce0*/  PRMT R8, R239, 0x5410, R238 ;  /* 0x00005410ef087816 */ /* 0x000fe400000000ee */
[----:B------:R-:W-:Y:S02]  /*5cf0*/  SHF.R.U32.HI R11, RZ, 0x18, R18 ;  /* 0x00000018ff0b7819 */ /* 0x000fe40000011612 */
[----:B------:R-:W-:Y:S02]  /*5d00*/  LOP3.LUT R13, R5, R8, RZ, 0xc0, !PT ;  /* 0x00000008050d7212 */ /* 0x000fe400078ec0ff */
[----:B------:R-:W-:Y:S02]  /*5d10*/  PRMT R5, R233, 0x5410, R232 ;  /* 0x00005410e9057816 */ /* 0x000fe400000000e8 */
[----:B------:R-:W-:Y:S02]  /*5d20*/  SHF.R.U32.HI R8, RZ, 0x10, R18 ;  /* 0x00000010ff087819 */ /* 0x000fe40000011612 */
[----:B------:R-:W-:Y:S01]  /*5d30*/  LOP3.LUT R14, R4, R5, RZ, 0xc0, !PT ;  /* 0x00000005040e7212 */ /* 0x000fe200078ec0ff */
[--C-:B------:R-:W-:Y:S01]  /*5d40*/  FFMA.FTZ R5, R47, UR29, -R0.reuse ;  /* 0x0000001d2f057c23 */ /* 0x100fe20008010800 */
[----:B------:R-:W-:Y:S01]  /*5d50*/  HSET2.LE.AND R4, R15, R7, PT ;  /* 0x000000070f047233 */ /* 0x000fe20003803000 */
[----:B------:R-:W2:Y:S01]  /*5d60*/  LDSM.16.MT88.4 R44, [R193+0x18800] ;  /* 0x01880000c12c783b */ /* 0x000ea20000004200 */
[----:B------:R-:W-:Y:S01]  /*5d70*/  LOP3.LUT R8, R8, 0xff, RZ, 0xc0, !PT ;  /* 0x000000ff08087812 */ /* 0x000fe200078ec0ff */
[----:B------:R3:W-:Y:S02]  /*5d80*/  MUFU.EX2 R243, R5 ;  /* 0x0000000500f37308 */ /* 0x0007e40000000800 */
[----:B------:R-:W-:Y:S01]  /*5d90*/  LOP3.LUT R15, R4, R2, RZ, 0xc0, !PT ;  /* 0x00000002040f7212 */ /* 0x000fe200078ec0ff */
[----:B------:R-:W-:Y:S01]  /*5da0*/  FFMA.FTZ R4, R56, UR29, -R0 ;  /* 0x0000001d38047c23 */ /* 0x000fe20008010800 */
[----:B------:R-:W-:-:S02]  /*5db0*/  LOP3.LUT R2, R19, UR4, R92, 0x96, !PT ;  /* 0x0000000413027c12 */ /* 0x000fc4000f8e965c */
[----:B------:R-:W-:Y:S02]  /*5dc0*/  PRMT R11, R8, 0x5410, R11 ;  /* 0x00005410080b7816 */ /* 0x000fe4000000000b */
[----:B------:R4:W4:Y:S01]  /*5dd0*/  MUFU.EX2 R155, R4 ;  /* 0x00000004009b7308 */ /* 0x0009220000000800 */
[--C-:B-1----:R-:W-:Y:S01]  /*5de0*/  SHF.R.U32.HI R9, RZ, 0x10, R2.reuse ;  /* 0x00000010ff097819 */ /* 0x102fe20000011602 */
[----:B------:R-:W-:Y:S01]  /*5df0*/  HMMA.16816.F32 R84, R12, R28, RZ ;  /* 0x0000001c0c54723c */ /* 0x000fe200000018ff */
[----:B------:R-:W-:Y:S02]  /*5e00*/  LOP3.LUT R20, R2, 0xff, RZ, 0xc0, !PT ;  /* 0x000000ff02147812 */ /* 0x000fe400078ec0ff */
[----:B------:R-:W-:-:S03]  /*5e10*/  SHF.R.U32.HI R10, RZ, 0x18, R2 ;  /* 0x00000018ff0a7819 */ /* 0x000fc60000011602 */
[----:B------:R-:W-:Y:S01]  /*5e20*/  HMMA.16816.F32 R80, R12, R30, RZ ;  /* 0x0000001e0c50723c */ /* 0x000fe200000018ff */
[----:B---3--:R-:W-:-:S04]  /*5e30*/  FFMA.FTZ R5, R57, UR29, -R0 ;  /* 0x0000001d39057c23 */ /* 0x008fc80008010800 */
[----:B------:R1:W-:Y:S01]  /*5e40*/  MUFU.EX2 R187, R5 ;  /* 0x0000000500bb7308 */ /* 0x0003e20000000800 */
[----:B------:R-:W-:Y:S01]  /*5e50*/  HMMA.16816.F32 R28, R12, R76, RZ ;  /* 0x0000004c0c1c723c */ /* 0x000fe200000018ff */
[----:B----4-:R-:W-:Y:S02]  /*5e60*/  LOP3.LUT R4, R2, 0xffff, RZ, 0xc0, !PT ;  /* 0x0000ffff02047812 */ /* 0x010fe400078ec0ff */
[----:B------:R-:W-:-:S03]  /*5e70*/  LOP3.LUT R2, R9, 0xff, RZ, 0xc0, !PT ;  /* 0x000000ff09027812 */ /* 0x000fc600078ec0ff */
[C---:B------:R-:W-:Y:S01]  /*5e80*/  HMMA.16816.F32 R40, R12.reuse, R26, RZ ;  /* 0x0000001a0c28723c */ /* 0x040fe200000018ff */
[----:B------:R-:W-:Y:S02]  /*5e90*/  SHF.R.U32.HI R4, RZ, 0x8, R4 ;  /* 0x00000008ff047819 */ /* 0x000fe40000011604 */
[----:B------:R-:W-:Y:S02]  /*5ea0*/  PRMT R10, R2, 0x5410, R10 ;  /* 0x00005410020a7816 */ /* 0x000fe4000000000a */
[----:B------:R-:W-:Y:S01]  /*5eb0*/  PRMT R8, R20, 0x5410, R4 ;  /* 0x0000541014087816 */ /* 0x000fe20000000004 */
[C---:B------:R-:W-:Y:S01]  /*5ec0*/  HMMA.16816.F32 R36, R12.reuse, R32, RZ ;  /* 0x000000200c24723c */ /* 0x040fe200000018ff */
[----:B------:R-:W-:Y:S02]  /*5ed0*/  F2FP.F16.F32.PACK_AB R4, R155, R243 ;  /* 0x000000f39b04723e */ /* 0x000fe400000000ff */
[----:B------:R-:W-:Y:S01]  /*5ee0*/  F2FP.F16.F32.PACK_AB R2, R139, R186 ;  /* 0x000000ba8b02723e */ /* 0x000fe200000000ff */
[----:B-1----:R-:W-:Y:S01]  /*5ef0*/  FFMA.FTZ R5, R58, UR29, -R0 ;  /* 0x0000001d3a057c23 */ /* 0x002fe20008010800 */
[C---:B------:R-:W-:Y:S01]  /*5f00*/  PRMT R230, R4.reuse, 0x7610, R230 ;  /* 0x0000761004e67816 */ /* 0x040fe200000000e6 */
[----:B------:R-:W-:Y:S01]  /*5f10*/  HMMA.16816.F32 R56, R12, R24, RZ ;  /* 0x000000180c38723c */ /* 0x000fe200000018ff */
[----:B------:R-:W-:Y:S01]  /*5f20*/  PRMT R229, R4, 0x7632, R229 ;  /* 0x0000763204e57816 */ /* 0x000fe200000000e5 */
[----:B------:R1:W3:Y:S01]  /*5f30*/  MUFU.EX2 R180, R5 ;  /* 0x0000000500b47308 */ /* 0x0002e20000000800 */
[----:B------:R-:W-:-:S02]  /*5f40*/  PRMT R219, R2, 0x7610, R219 ;  /* 0x0000761002db7816 */ /* 0x000fc400000000db */
[----:B------:R-:W-:Y:S01]  /*5f50*/  PRMT R218, R2, 0x7632, R218 ;  /* 0x0000763202da7816 */ /* 0x000fe200000000da */
[----:B------:R-:W-:Y:S01]  /*5f60*/  HMMA.16816.F32 R32, R12, R34, RZ ;  /* 0x000000220c20723c */ /* 0x000fe200000018ff */
[----:B------:R-:W-:-:S05]  /*5f70*/  HSET2.LE.AND R2, R8, R7, PT ;  /* 0x0000000708027233 */ /* 0x000fca0003803000 */
[----:B------:R-:W-:Y:S01]  /*5f80*/  HMMA.16816.F32 R24, R12, R78, RZ ;  /* 0x0000004e0c18723c */ /* 0x000fe200000018ff */
[----:B------:R-:W-:Y:S01]  /*5f90*/  LDSM.16.MT88.4 R76, [R194+0x1a000] ;  /* 0x01a00000c24c783b */ /* 0x000fe20000004200 */
[----:B-1----:R-:W-:Y:S02]  /*5fa0*/  F2FP.F16.F32.PACK_AB R5, R181, R242 ;  /* 0x000000f2b505723e */ /* 0x002fe400000000ff */
[----:B---3--:R-:W-:Y:S02]  /*5fb0*/  F2FP.F16.F32.PACK_AB R4, R180, R187 ;  /* 0x000000bbb404723e */ /* 0x008fe400000000ff */
[C---:B------:R-:W-:Y:S02]  /*5fc0*/  PRMT R231, R5.reuse, 0x7610, R231 ;  /* 0x0000761005e77816 */ /* 0x040fe400000000e7 */
[----:B------:R-:W-:Y:S02]  /*5fd0*/  PRMT R228, R5, 0x7632, R228 ;  /* 0x0000763205e47816 */ /* 0x000fe400000000e4 */
[----:B------:R-:W-:-:S02]  /*5fe0*/  PRMT R189, R4, 0x7610, R189 ;  /* 0x0000761004bd7816 */ /* 0x000fc400000000bd */
[----:B------:R-:W-:Y:S02]  /*5ff0*/  PRMT R5, R231, 0x5410, R228 ;  /* 0x00005410e7057816 */ /* 0x000fe400000000e4 */
[----:B------:R-:W-:Y:S02]  /*6000*/  PRMT R188, R4, 0x7632, R188 ;  /* 0x0000763204bc7816 */ /* 0x000fe400000000bc */
[----:B------:R-:W-:Y:S02]  /*6010*/  HSET2.LE.AND R4, R10, R7, PT ;  /* 0x000000070a047233 */ /* 0x000fe40003803000 */
[----:B------:R-:W-:Y:S02]  /*6020*/  LOP3.LUT R8, R2, R5, RZ, 0xc0, !PT ;  /* 0x0000000502087212 */ /* 0x000fe400078ec0ff */
[----:B------:R-:W-:Y:S02]  /*6030*/  PRMT R2, R230, 0x5410, R229 ;  /* 0x00005410e6027816 */ /* 0x000fe400000000e5 */
[----:B------:R-:W-:-:S02]  /*6040*/  PRMT R5, R219, 0x5410, R218 ;  /* 0x00005410db057816 */ /* 0x000fc400000000da */
[----:B------:R-:W-:Y:S02]  /*6050*/  LOP3.LUT R9, R4, R2, RZ, 0xc0, !PT ;  /* 0x0000000204097212 */ /* 0x000fe400078ec0ff */
[--C-:B------:R-:W-:Y:S02]  /*6060*/  HSET2.LE.AND R2, R21, R7.reuse, PT ;  /* 0x0000000715027233 */ /* 0x100fe40003803000 */
[----:B------:R-:W-:Y:S01]  /*6070*/  HSET2.LE.AND R4, R11, R7, PT ;  /* 0x000000070b047233 */ /* 0x000fe20003803000 */
[----:B------:R-:W-:Y:S02]  /*6080*/  HMMA.16816.F32 R20, R12, R68, RZ ;  /* 0x000000440c14723c */ /* 0x000fe400000018ff */
[----:B------:R-:W-:Y:S02]  /*6090*/  LOP3.LUT R10, R2, R5, RZ, 0xc0, !PT ;  /* 0x00000005020a7212 */ /* 0x000fe400078ec0ff */
[----:B------:R-:W-:-:S04]  /*60a0*/  PRMT R2, R189, 0x5410, R188 ;  /* 0x00005410bd027816 */ /* 0x000fc800000000bc */
[----:B------:R-:W-:-:S07]  /*60b0*/  LOP3.LUT R11, R4, R2, RZ, 0xc0, !PT ;  /* 0x00000002040b7212 */ /* 0x000fce00078ec0ff */
[C---:B------:R-:W-:Y:S01]  /*60c0*/  HMMA.16816.F32 R164, R8.reuse, R60, R84 ;  /* 0x0000003c08a4723c */ /* 0x040fe20000001854 */
[----:B------:R-:W1:Y:S05]  /*60d0*/  LDSM.16.MT88.4 R84, [R193+0x1a000] ;  /* 0x01a00000c154783b */ /* 0x000e6a0000004200 */
[C---:B------:R-:W-:Y:S01]  /*60e0*/  HMMA.16816.F32 R148, R8.reuse, R62, R80 ;  /* 0x0000003e0894723c */ /* 0x040fe20000001850 */
[----:B------:R-:W3:Y:S04]  /*60f0*/  LDSM.16.MT88.4 R80, [R191+0x1c000] ;  /* 0x01c00000bf50783b */ /* 0x000ee80000004200 */
[----:B------:R-:W4:Y:S01]  /*6100*/  LDSM.16.MT88.4 R60, [R192+0x1a800] ;  /* 0x01a80000c03c783b */ /* 0x000f220000004200 */
[C---:B--2---:R-:W-:Y:S06]  /*6110*/  HMMA.16816.F32 R28, R8.reuse, R44, R28 ;  /* 0x0000002c081c723c */ /* 0x044fec000000181c */
[C---:B------:R-:W-:Y:S06]  /*6120*/  HMMA.16816.F32 R20, R8.reuse, R88, R20 ;  /* 0x000000580814723c */ /* 0x040fec0000001814 */
[----:B------:R-:W-:Y:S06]  /*6130*/  HMMA.16816.F32 R120, R8, R54, R40 ;  /* 0x000000360878723c */ /* 0x000fec0000001828 */
[----:B------:R-:W-:Y:S06]  /*6140*/  HMMA.16816.F32 R40, R12, R66, RZ ;  /* 0x000000420c28723c */ /* 0x000fec00000018ff */
[----:B------:R-:W-:Y:S01]  /*6150*/  HMMA.16816.F32 R156, R8, R52, R56 ;  /* 0x00000034089c723c */ /* 0x000fe20000001838 */
[----:B------:R-:W2:Y:S01]  /*6160*/  LDSM.16.MT88.4 R52, [R193+0x1a800] ;  /* 0x01a80000c134783b */ /* 0x000ea20000004200 */
[----:B------:R-:W-:-:S02]  /*6170*/  IMAD.MOV.U32 R137, RZ, RZ, R28 ;  /* 0x000000ffff897224 */ /* 0x000fc400078e001c */
[----:B------:R-:W-:Y:S01]  /*6180*/  IMAD.MOV.U32 R136, RZ, RZ, R29 ;  /* 0x000000ffff887224 */ /* 0x000fe200078e001d */
[----:B------:R-:W-:Y:S01]  /*6190*/  LDSM.16.MT88.4 R56, [R194+0x1a800] ;  /* 0x01a80000c238783b */ /* 0x000fe20000004200 */
[C---:B------:R-:W-:Y:S01]  /*61a0*/  HMMA.16816.F32 R36, R8.reuse, R48, R36 ;  /* 0x000000300824723c */ /* 0x040fe20000001824 */
[----:B------:R-:W-:Y:S02]  /*61b0*/  IMAD.MOV.U32 R195, RZ, RZ, R30 ;  /* 0x000000ffffc37224 */ /* 0x000fe400078e001e */
[----:B------:R-:W-:Y:S02]  /*61c0*/  IMAD.MOV.U32 R190, RZ, RZ, R31 ;  /* 0x000000ffffbe7224 */ /* 0x000fe400078e001f */
[----:B------:R-:W-:Y:S01]  /*61d0*/  IMAD.MOV.U32 R162, RZ, RZ, R21 ;  /* 0x000000ffffa27224 */ /* 0x000fe200078e0015 */
[----:B------:R-:W-:Y:S01]  /*61e0*/  HMMA.16816.F32 R32, R8, R50, R32 ;  /* 0x000000320820723c */ /* 0x000fe20000001820 */
[----:B------:R-:W-:Y:S02]  /*61f0*/  IMAD.MOV.U32 R5, RZ, RZ, R20 ;  /* 0x000000ffff057224 */ /* 0x000fe400078e0014 */
[----:B------:R-:W-:-:S02]  /*6200*/  IMAD.MOV.U32 R161, RZ, RZ, R23 ;  /* 0x000000ffffa17224 */ /* 0x000fc400078e0017 */
[----:B------:R-:W-:Y:S01]  /*6210*/  IMAD.MOV.U32 R160, RZ, RZ, R22 ;  /* 0x000000ffffa07224 */ /* 0x000fe200078e0016 */
[----:B------:R-:W-:Y:S01]  /*6220*/  HMMA.16816.F32 R48, R12, R70, RZ ;  /* 0x000000460c30723c */ /* 0x000fe200000018ff */
[----:B------:R-:W2:Y:S01]  /*6230*/  LDSM.16.MT88.4 R68, [R191+0x1c800] ;  /* 0x01c80000bf44783b */ /* 0x000ea20000004200 */
[----:B------:R-:W-:Y:S02]  /*6240*/  IMAD.MOV.U32 R163, RZ, RZ, R121 ;  /* 0x000000ffffa37224 */ /* 0x000fe400078e0079 */
[----:B------:R-:W-:Y:S02]  /*6250*/  IMAD.MOV.U32 R185, RZ, RZ, R120 ;  /* 0x000000ffffb97224 */ /* 0x000fe400078e0078 */
[----:B------:R-:W-:Y:S01]  /*6260*/  HMMA.16816.F32 R24, R8, R46, R24 ;  /* 0x0000002e0818723c */ /* 0x000fe20000001818 */
[----:B------:R-:W-:Y:S02]  /*6270*/  IMAD.MOV.U32 R183, RZ, RZ, R122 ;  /* 0x000000ffffb77224 */ /* 0x000fe400078e007a */
[----:B------:R-:W-:-:S03]  /*6280*/  IMAD.MOV.U32 R184, RZ, RZ, R123 ;  /* 0x000000ffffb87224 */ /* 0x000fc600078e007b */
[C---:B-1----:R-:W-:Y:S01]  /*6290*/  HMMA.16816.F32 R28, R12.reuse, R84, RZ ;  /* 0x000000540c1c723c */ /* 0x042fe200000018ff */
[----:B------:R-:W-:Y:S02]  /*62a0*/  IMAD.MOV.U32 R121, RZ, RZ, R37 ;  /* 0x000000ffff797224 */ /* 0x000fe400078e0025 */
[----:B------:R-:W-:Y:S02]  /*62b0*/  IMAD.MOV.U32 R117, RZ, RZ, R36 ;  /* 0x000000ffff757224 */ /* 0x000fe400078e0024 */
[----:B------:R-:W-:Y:S01]  /*62c0*/  IMAD.MOV.U32 R197, RZ, RZ, R38 ;  /* 0x000000ffffc57224 */ /* 0x000fe200078e0026 */
[----:B------:R-:W-:Y:S01]  /*62d0*/  HMMA.16816.F32 R44, R12, R64, RZ ;  /* 0x000000400c2c723c */ /* 0x000fe200000018ff */
[----:B------:R-:W1:Y:S01]  /*62e0*/  LDSM.16.MT88.4 R64, [R192+0x1c000] ;  /* 0x01c00000c040783b */ /* 0x000e620000004200 */
[----:B------:R-:W-:Y:S02]  /*62f0*/  IMAD.MOV.U32 R196, RZ, RZ, R39 ;  /* 0x000000ffffc47224 */ /* 0x000fe400078e0027 */
[----:B------:R-:W-:-:S02]  /*6300*/  IMAD.MOV.U32 R154, RZ, RZ, R33 ;  /* 0x000000ffff9a7224 */ /* 0x000fc400078e0021 */
[----:B---3--:R-:W-:Y:S01]  /*6310*/  HMMA.16816.F32 R20, R12, R80, RZ ;  /* 0x000000500c14723c */ /* 0x008fe200000018ff */
[----:B------:R-:W-:Y:S02]  /*6320*/  IMAD.MOV.U32 R153, RZ, RZ, R35 ;  /* 0x000000ffff997224 */ /* 0x000fe400078e0023 */
[----:B------:R-:W-:Y:S02]  /*6330*/  IMAD.MOV.U32 R152, RZ, RZ, R32 ;  /* 0x000000ffff987224 */ /* 0x000fe400078e0020 */
[----:B------:R-:W-:Y:S01]  /*6340*/  IMAD.MOV.U32 R123, RZ, RZ, R34 ;  /* 0x000000ffff7b7224 */ /* 0x000fe200078e0022 */
[----:B----4-:R-:W-:Y:S01]  /*6350*/  HMMA.16816.F32 R40, R8, R62, R40 ;  /* 0x0000003e0828723c */ /* 0x010fe20000001828 */
[----:B------:R-:W-:Y:S02]  /*6360*/  IMAD.MOV.U32 R122, RZ, RZ, R26 ;  /* 0x000000ffff7a7224 */ /* 0x000fe400078e001a */
[----:B------:R-:W-:Y:S02]  /*6370*/  IMAD.MOV.U32 R120, RZ, RZ, R24 ;  /* 0x000000ffff787224 */ /* 0x000fe400078e0018 */
[----:B------:R-:W-:Y:S01]  /*6380*/  IMAD.MOV.U32 R119, RZ, RZ, R27 ;  /* 0x000000ffff777224 */ /* 0x000fe200078e001b */
[----:B------:R-:W-:Y:S01]  /*6390*/  HMMA.16816.F32 R36, R12, R76, RZ ;  /* 0x0000004c0c24723c */ /* 0x000fe200000018ff */
[----:B------:R-:W-:-:S02]  /*63a0*/  IMAD.MOV.U32 R118, RZ, RZ, R25 ;  /* 0x000000ffff767224 */ /* 0x000fc400078e0019 */
[----:B------:R-:W-:-:S03]  /*63b0*/  IMAD.MOV.U32 R81, RZ, RZ, R5 ;  /* 0x000000ffff517224 */ /* 0x000fc600078e0005 */
[----:B------:R-:W-:Y:S01]  /*63c0*/  HMMA.16816.F32 R88, R8, R90, R48 ;  /* 0x0000005a0858723c */ /* 0x000fe20000001830 */
[----:B------:R-:W3:Y:S05]  /*63d0*/  LDSM.16.MT88.4 R48, [R194+0x1c000] ;  /* 0x01c00000c230783b */ /* 0x000eea0000004200 */
[----:B------:R-:W-:Y:S06]  /*63e0*/  HMMA.16816.F32 R24, R12, R86, RZ ;  /* 0x000000560c18723c */ /* 0x000fec00000018ff */
[----:B--2---:R-:W-:Y:S01]  /*63f0*/  HMMA.16816.F32 R28, R8, R52, R28 ;  /* 0x00000034081c723c */ /* 0x004fe2000000181c */
[----:B------:R-:W-:-:S02]  /*6400*/  IMAD.MOV.U32 R2, RZ, RZ, R40 ;  /* 0x000000ffff027224 */ /* 0x000fc400078e0028 */
[----:B------:R-:W-:Y:S02]  /*6410*/  IMAD.MOV.U32 R80, RZ, RZ, R43 ;  /* 0x000000ffff507224 */ /* 0x000fe400078e002b */
[----:B------:R-:W-:Y:S01]  /*6420*/  IMAD.MOV.U32 R63, RZ, RZ, R42 ;  /* 0x000000ffff3f7224 */ /* 0x000fe200078e002a */
[C---:B------:R-:W-:Y:S01]  /*6430*/  HMMA.16816.F32 R220, R8.reuse, R60, R44 ;  /* 0x0000003c08dc723c */ /* 0x040fe2000000182c */
[----:B------:R-:W-:Y:S02]  /*6440*/  IMAD.MOV.U32 R62, RZ, RZ, R41 ;  /* 0x000000ffff3e7224 */ /* 0x000fe400078e0029 */
[----:B------:R-:W2:Y:S01]  /*6450*/  LDSM.16.MT88.4 R40, [R192+0x1c800] ;  /* 0x01c80000c028783b */ /* 0x000ea20000004200 */
[----:B------:R-:W-:Y:S02]  /*6460*/  IMAD.MOV.U32 R53, RZ, RZ, R160 ;  /* 0x000000ffff357224 */ /* 0x000fe400078e00a0 */
[----:B------:R-:W-:Y:S06]  /*6470*/  HMMA.16816.F32 R244, R8, R68, R20 ;  /* 0x0000004408f4723c */ /* 0x000fec0000001814 */
[----:B------:R-:W-:Y:S01]  /*6480*/  HMMA.16816.F32 R20, R12, R82, RZ ;  /* 0x000000520c14723c */ /* 0x000fe200000018ff */
[----:B------:R-:W-:Y:S01]  /*6490*/  IMAD.MOV.U32 R68, RZ, RZ, R2 ;  /* 0x000000ffff447224 */ /* 0x000fe200078e0002 */
[----:B------:R-:W-:Y:S01]  /*64a0*/  LOP3.LUT R2, R99, UR23, RZ, 0x3c, !PT ;  /* 0x0000001763027c12 */ /* 0x000fe2000f8e3cff */
[----:B------:R-:W-:-:S02]  /*64b0*/  IMAD.MOV.U32 R99, RZ, RZ, R80 ;  /* 0x000000ffff637224 */ /* 0x000fc400078e0050 */
[----:B------:R-:W-:Y:S01]  /*64c0*/  IMAD.MOV.U32 R80, RZ, RZ, R162 ;  /* 0x000000ffff507224 */ /* 0x000fe200078e00a2 */
[----:B------:R-:W-:Y:S01]  /*64d0*/  HMMA.16816.F32 R32, R12, R78, RZ ;  /* 0x0000004e0c20723c */ /* 0x000fe200000018ff */
[----:B------:R-:W-:Y:S02]  /*64e0*/  IMAD.MOV.U32 R4, RZ, RZ, R29 ;  /* 0x000000ffff047224 */ /* 0x000fe400078e001d */
[----:B------:R-:W-:Y:S02]  /*64f0*/  IMAD.MOV.U32 R45, RZ, RZ, R30 ;  /* 0x000000ffff2d7224 */ /* 0x000fe400078e001e */
[----:B------:R-:W-:Y:S01]  /*6500*/  IMAD.MOV.U32 R44, RZ, RZ, R28 ;  /* 0x000000ffff2c7224 */ /* 0x000fe200078e001c */
[----:B------:R-:W-:Y:S01]  /*6510*/  HMMA.16816.F32 R84, R8, R56, R36 ;  /* 0x000000380854723c */ /* 0x000fe20000001824 */
[----:B------:R-:W4:Y:S01]  /*6520*/  LDSM.16.MT88.4 R36, [R194+0x1c800] ;  /* 0x01c80000c224783b */ /* 0x000f220000004200 */
[----:B------:R-:W-:Y:S02]  /*6530*/  IMAD.MOV.U32 R61, RZ, RZ, R222 ;  /* 0x000000ffff3d7224 */ /* 0x000fe400078e00de */
[----:B------:R-:W-:-:S02]  /*6540*/  IMAD.MOV.U32 R60, RZ, RZ, R223 ;  /* 0x000000ffff3c7224 */ /* 0x000fc400078e00df */
[----:B------:R-:W-:Y:S01]  /*6550*/  HMMA.16816.F32 R248, R8, R54, R24 ;  /* 0x0000003608f8723c */ /* 0x000fe20000001818 */
[----:B------:R-:W-:Y:S02]  /*6560*/  IMAD.MOV.U32 R47, RZ, RZ, R220 ;  /* 0x000000ffff2f7224 */ /* 0x000fe400078e00dc */
[----:B------:R-:W-:Y:S02]  /*6570*/  IMAD.MOV.U32 R46, RZ, RZ, R221 ;  /* 0x000000ffff2e7224 */ /* 0x000fe400078e00dd */
[----:B------:R-:W-:Y:S01]  /*6580*/  IMAD.MOV.U32 R52, RZ, RZ, R31 ;  /* 0x000000ffff347224 */ /* 0x000fe200078e001f */
[----:B-1----:R-:W-:Y:S01]  /*6590*/  HMMA.16816.F32 R24, R12, R64, RZ ;  /* 0x000000400c18723c */ /* 0x002fe200000018ff */
[----:B------:R-:W-:Y:S02]  /*65a0*/  IMAD.MOV.U32 R54, RZ, RZ, R187 ;  /* 0x000000ffff367224 */ /* 0x000fe400078e00bb */
[----:B------:R-:W-:Y:S02]  /*65b0*/  IMAD.MOV.U32 R83, RZ, RZ, R185 ;  /* 0x000000ffff537224 */ /* 0x000fe400078e00b9 */
[----:B------:R-:W-:Y:S01]  /*65c0*/  IMAD.MOV.U32 R82, RZ, RZ, R163 ;  /* 0x000000ffff527224 */ /* 0x000fe200078e00a3 */
[----:B------:R-:W-:Y:S01]  /*65d0*/  HMMA.16816.F32 R220, R8, R70, R20 ;  /* 0x0000004608dc723c */ /* 0x000fe20000001814 */
[----:B------:R-:W-:-:S02]  /*65e0*/  IMAD.MOV.U32 R65, RZ, RZ, R46 ;  /* 0x000000ffff417224 */ /* 0x000fc400078e002e */
[----:B------:R-:W-:Y:S02]  /*65f0*/  IMAD.MOV.U32 R69, RZ, RZ, R62 ;  /* 0x000000ffff457224 */ /* 0x000fe400078e003e */
[----:B------:R-:W-:Y:S01]  /*6600*/  IMAD.MOV.U32 R64, RZ, RZ, R47 ;  /* 0x000000ffff407224 */ /* 0x000fe200078e002f */
[----:B------:R-:W-:Y:S01]  /*6610*/  HMMA.16816.F32 R28, R12, R66, RZ ;  /* 0x000000420c1c723c */ /* 0x000fe200000018ff */
        /* <DEDUP_REMOVED lines=8> */
[----:B---3--:R-:W-:Y:S01]  /*66a0*/  HMMA.16816.F32 R32, R12, R48, RZ ;  /* 0x000000300c20723c */ /* 0x008fe200000018ff */
[----:B------:R-:W-:Y:S01]  /*66b0*/  IMAD.WIDE.U32 R4, R5, -0x2daee0ad, RZ ;  /* 0xd2511f5305047825 */ /* 0x000fe200078e00ff */
[----:B------:R-:W-:-:S03]  /*66c0*/  LOP3.LUT R45, R18, 0xffff, RZ, 0xc0, !PT ;  /* 0x0000ffff122d7812 */ /* 0x000fc600078ec0ff */
[----:B------:R-:W-:Y:S01]  /*66d0*/  IMAD.WIDE.U32 R20, R2, -0x2daee0ad, RZ ;  /* 0xd2511f5302147825 */ /* 0x000fe200078e00ff */
[----:B------:R-:W-:Y:S01]  /*66e0*/  LOP3.LUT R2, R5, UR14, R74, 0x96, !PT ;  /* 0x0000000e05027c12 */ /* 0x000fe2000f8e964a */
[C---:B--2---:R-:W-:Y:S02]  /*66f0*/  HMMA.16816.F32 R224, R8.reuse, R40, R24 ;  /* 0x0000002808e0723c */ /* 0x044fe40000001818 */
[----:B------:R-:W-:Y:S02]  /*6700*/  IMAD.MOV.U32 R48, RZ, RZ, R184 ;  /* 0x000000ffff307224 */ /* 0x000fe400078e00b8 */
[----:B------:R-:W-:Y:S02]  /*6710*/  IMAD.WIDE.U32 R22, R2, -0x326172a9, RZ ;  /* 0xcd9e8d5702167825 */ /* 0x000fe400078e00ff */
[----:B------:R-:W-:Y:S01]  /*6720*/  HMMA.16816.F32 R184, R8, R42, R28 ;  /* 0x0000002a08b8723c */ /* 0x000fe2000000181c */
[----:B------:R-:W-:Y:S01]  /*6730*/  LOP3.LUT R24, R21, UR10, R4, 0x96, !PT ;  /* 0x0000000a15187c12 */ /* 0x000fe2000f8e9604 */
[----:B------:R-:W-:Y:S01]  /*6740*/  IMAD.MOV.U32 R59, RZ, RZ, R154 ;  /* 0x000000ffff3b7224 */ /* 0x000fe200078e009a */
[----:B------:R-:W-:Y:S01]  /*6750*/  LOP3.LUT R23, R23, UR11, R72, 0x96, !PT ;  /* 0x0000000b17177c12 */ /* 0x000fe2000f8e9648 */
[----:B------:R-:W-:Y:S01]  /*6760*/  IMAD.MOV.U32 R58, RZ, RZ, R152 ;  /* 0x000000ffff3a7224 */ /* 0x000fe200078e0098 */
[----:B------:R-:W-:Y:S01]  /*6770*/  LOP3.LUT R26, R18, 0xff, RZ, 0xc0, !PT ;  /* 0x000000ff121a7812 */ /* 0x000fe200078ec0ff */
[----:B------:R-:W-:Y:S01]  /*6780*/  HMMA.16816.F32 R28, R12, R50, RZ ;  /* 0x000000320c1c723c */ /* 0x000fe200000018ff */
[----:B------:R-:W-:Y:S01]  /*6790*/  IMAD.WIDE.U32 R24, R24, -0x326172a9, RZ ;  /* 0xcd9e8d5718187825 */ /* 0x000fe200078e00ff */
[----:B------:R-:W-:-:S02]  /*67a0*/  LOP3.LUT R40, R16, 0xffff, RZ, 0xc0, !PT ;  /* 0x0000ffff10287812 */ /* 0x000fc400078ec0ff */
[----:B------:R-:W-:Y:S01]  /*67b0*/  SHF.R.U32.HI R41, RZ, 0x18, R16 ;  /* 0x00000018ff297819 */ /* 0x000fe20000011610 */
[----:B------:R-:W-:Y:S01]  /*67c0*/  IMAD.MOV.U32 R71, RZ, RZ, R63 ;  /* 0x000000ffff477224 */ /* 0x000fe200078e003f */
[----:B------:R-:W-:Y:S01]  /*67d0*/  LOP3.LUT R2, R25, UR9, R22, 0x96, !PT ;  /* 0x0000000919027c12 */ /* 0x000fe2000f8e9616 */
[----:B------:R-:W-:Y:S01]  /*67e0*/  IMAD.MOV.U32 R50, RZ, RZ, R161 ;  /* 0x000000ffff327224 */ /* 0x000fe200078e00a1 */
[----:B------:R-:W-:Y:S01]  /*67f0*/  SHF.R.U32.HI R25, RZ, 0x18, R18 ;  /* 0x00000018ff197819 */ /* 0x000fe20000011612 */
[----:B----4-:R-:W-:Y:S01]  /*6800*/  HMMA.16816.F32 R160, R8, R36, R32 ;  /* 0x0000002408a0723c */ /* 0x010fe20000001820 */
[----:B------:R-:W-:Y:S01]  /*6810*/  IMAD.MOV.U32 R51, RZ, RZ, R44 ;  /* 0x000000ffff337224 */ /* 0x000fe200078e002c */
[----:B------:R-:W-:Y:S01]  /*6820*/  SHF.R.U32.HI R44, RZ, 0x10, R18 ;  /* 0x00000010ff2c7819 */ /* 0x000fe20000011612 */
[----:B------:R-:W-:Y:S01]  /*6830*/  IMAD.MOV.U32 R49, RZ, RZ, R183 ;  /* 0x000000ffff317224 */ /* 0x000fe200078e00b7 */
[----:B------:R-:W-:Y:S01]  /*6840*/  ISETP.LE.U32.AND P2, PT, R26, UR16, PT ;  /* 0x000000101a007c0c */ /* 0x000fe2000bf43070 */
[----:B------:R-:W-:Y:S01]  /*6850*/  IMAD.MOV.U32 R67, RZ, RZ, R60 ;  /* 0x000000ffff437224 */ /* 0x000fe200078e003c */
[----:B------:R-:W-:Y:S01]  /*6860*/  ISETP.LE.U32.AND P5, PT, R25, UR16, PT ;  /* 0x0000001019007c0c */ /* 0x000fe2000bfa3070 */
[----:B------:R-:W-:Y:S01]  /*6870*/  IMAD.MOV.U32 R34, RZ, RZ, R155 ;  /* 0x000000ffff227224 */ /* 0x000fe200078e009b */
[----:B------:R-:W-:Y:S01]  /*6880*/  LOP3.LUT R32, R5, UR14, R74, 0x96, !PT ;  /* 0x0000000e05207c12 */ /* 0x000fe2000f8e964a */
[----:B------:R-:W-:Y:S01]  /*6890*/  IMAD.MOV.U32 R35, RZ, RZ, R153 ;  /* 0x000000ffff237224 */ /* 0x000fe200078e0099 */
[----:B------:R-:W-:Y:S01]  /*68a0*/  LOP3.LUT R33, R21, UR10, R4, 0x96, !PT ;  /* 0x0000000a15217c12 */ /* 0x000fe2000f8e9604 */
[----:B------:R-:W-:Y:S01]  /*68b0*/  IMAD.WIDE.U32 R4, R23, -0x2daee0ad, RZ ;  /* 0xd2511f5317047825 */ /* 0x000fe200078e00ff */
[----:B------:R-:W-:-:S03]  /*68c0*/  LOP3.LUT R21, R19, UR4, R92, 0x96, !PT ;  /* 0x0000000413157c12 */ /* 0x000fc6000f8e965c */
[----:B------:R-:W-:Y:S01]  /*68d0*/  IMAD.WIDE.U32 R22, R2, -0x2daee0ad, RZ ;  /* 0xd2511f5302167825 */ /* 0x000fe200078e00ff */
[----:B------:R-:W-:Y:S01]  /*68e0*/  LOP3.LUT R5, R5, UR8, R20, 0x96, !PT ;  /* 0x0000000805057c12 */ /* 0x000fe2000f8e9614 */
[----:B------:R-:W-:Y:S02]  /*68f0*/  HMMA.16816.F32 R152, R8, R38, R28 ;  /* 0x000000260898723c */ /* 0x000fe4000000181c */
[----:B------:R-:W-:Y:S02]  /*6900*/  @!P2 HADD2 R134, -R219.H0_H0, -RZ.H0_H0 ;  /* 0xa00000ffdb86a230 */ /* 0x000fe40000000900 */
[----:B------:R-:W-:Y:S01]  /*6910*/  IMAD.MOV.U32 R37, RZ, RZ, R70 ;  /* 0x000000ffff257224 */ /* 0x000fe200078e0046 */
[----:B------:R-:W-:Y:S01]  /*6920*/  LOP3.LUT R2, R23, UR6, R4, 0x96, !PT ;  /* 0x0000000617027c12 */ /* 0x000fe2000f8e9604 */
[----:B------:R-:W-:Y:S01]  /*6930*/  IMAD.WIDE.U32 R18, R5, -0x326172a9, RZ ;  /* 0xcd9e8d5705127825 */ /* 0x000fe200078e00ff */
[----:B------:R-:W-:-:S03]  /*6940*/  @!P2 PRMT R219, R134, 0x5410, RZ ;  /* 0x0000541086dba816 */ /* 0x000fc600000000ff */
[----:B------:R-:W-:Y:S01]  /*6950*/  IMAD.WIDE.U32 R4, R2, -0x326172a9, RZ ;  /* 0xcd9e8d5702047825 */ /* 0x000fe200078e00ff */
[----:B------:R-:W-:Y:S02]  /*6960*/  LOP3.LUT R2, R19, UR7, R24, 0x96, !PT ;  /* 0x0000000713027c12 */ /* 0x000fe4000f8e9618 */
[----:B------:R-:W-:Y:S01]  /*6970*/  LOP3.LUT R29, R16, 0xff, RZ, 0xc0, !PT ;  /* 0x000000ff101d7812 */ /* 0x000fe200078ec0ff */
[----:B------:R-:W-:Y:S01]  /*6980*/  IMAD.MOV.U32 R70, RZ, RZ, R71 ;  /* 0x000000ffff467224 */ /* 0x000fe200078e0047 */
[----:B------:R-:W-:Y:S01]  /*6990*/  LOP3.LUT R18, R5, UR21, R18, 0x96, !PT ;  /* 0x0000001505127c12 */ /* 0x000fe2000f8e9612 */
[----:B------:R-:W-:Y:S01]  /*69a0*/  IMAD.MOV.U32 R71, RZ, RZ, R99 ;  /* 0x000000ffff477224 */ /* 0x000fe200078e0063 */
[C---:B------:R-:W-:Y:S02]  /*69b0*/  LOP3.LUT R23, R4.reuse, 0xff, RZ, 0xc0, !PT ;  /* 0x000000ff04177812 */ /* 0x040fe400078ec0ff */
[----:B------:R-:W-:Y:S02]  /*69c0*/  LOP3.LUT R28, R4, 0xffff, RZ, 0xc0, !PT ;  /* 0x0000ffff041c7812 */ /* 0x000fe400078ec0ff */
[----:B------:R-:W-:-:S02]  /*69d0*/  SHF.R.U32.HI R27, RZ, 0x10, R4 ;  /* 0x00000010ff1b7819 */ /* 0x000fc40000011604 */
[----:B------:R-:W-:Y:S01]  /*69e0*/  SHF.R.U32.HI R24, RZ, 0x18, R4 ;  /* 0x00000018ff187819 */ /* 0x000fe20000011604 */
[----:B------:R-:W-:Y:S01]  /*69f0*/  IMAD.WIDE.U32 R4, R2, -0x2daee0ad, RZ ;  /* 0xd2511f5302047825 */ /* 0x000fe200078e00ff */
[----:B------:R-:W-:-:S03]  /*6a00*/  SHF.R.U32.HI R39, RZ, 0x10, R16 ;  /* 0x00000010ff277819 */ /* 0x000fc60000011610 */
[----:B------:R-:W-:Y:S01]  /*6a10*/  FFMA.FTZ R16, R110, UR29, -R6 ;  /* 0x0000001d6e107c23 */ /* 0x000fe20008010806 */
[----:B------:R-:W-:Y:S02]  /*6a20*/  ISETP.LE.U32.AND P3, PT, R23, UR16, PT ;  /* 0x0000001017007c0c */ /* 0x000fe4000bf63070 */
[C---:B------:R-:W-:Y:S01]  /*6a30*/  LOP3.LUT R38, R4.reuse, 0xff, RZ, 0xc0, !PT ;  /* 0x000000ff04267812 */ /* 0x040fe200078ec0ff */
[----:B------:R1:W-:Y:S01]  /*6a40*/  MUFU.EX2 R74, R16 ;  /* 0x00000010004a7308 */ /* 0x0003e20000000800 */
[----:B------:R-:W-:Y:S02]  /*6a50*/  LOP3.LUT R46, R4, 0xffff, RZ, 0xc0, !PT ;  /* 0x0000ffff042e7812 */ /* 0x000fe400078ec0ff */
[--C-:B------:R-:W-:Y:S02]  /*6a60*/  SHF.R.U32.HI R43, RZ, 0x10, R4.reuse ;  /* 0x00000010ff2b7819 */ /* 0x100fe40000011604 */
[----:B------:R-:W-:Y:S01]  /*6a70*/  SHF.R.U32.HI R42, RZ, 0x18, R4 ;  /* 0x00000018ff2a7819 */ /* 0x000fe20000011604 */
[----:B------:R-:W-:Y:S01]  /*6a80*/  FFMA.FTZ R4, R100, UR29, -R6 ;  /* 0x0000001d64047c23 */ /* 0x000fe20008010806 */
[----:B------:R-:W-:Y:S01]  /*6a90*/  LOP3.LUT R2, R5, UR4, R22, 0x96, !PT ;  /* 0x0000000405027c12 */ /* 0x000fe2000f8e9616 */
[----:B------:R-:W-:Y:S01]  /*6aa0*/  IMAD.WIDE.U32 R22, R33, -0x326172a9, RZ ;  /* 0xcd9e8d5721167825 */ /* 0x000fe200078e00ff */
[----:B------:R-:W-:Y:S01]  /*6ab0*/  LOP3.LUT R5, R18, 0xff, RZ, 0xc0, !PT ;  /* 0x000000ff12057812 */ /* 0x000fe200078ec0ff */
[----:B------:R2:W3:Y:S01]  /*6ac0*/  MUFU.EX2 R62, R4 ;  /* 0x00000004003e7308 */ /* 0x0004e20000000800 */
[----:B------:R-:W-:-:S02]  /*6ad0*/  ISETP.LE.U32.AND P6, PT, R24, UR16, PT ;  /* 0x0000001018007c0c */ /* 0x000fc4000bfc3070 */
[----:B------:R-:W-:Y:S02]  /*6ae0*/  ISETP.LE.U32.AND P1, PT, R5, UR16, PT ;  /* 0x0000001005007c0c */ /* 0x000fe4000bf23070 */
[----:B------:R-:W-:Y:S01]  /*6af0*/  LOP3.LUT R19, R17, UR21, R96, 0x96, !PT ;  /* 0x0000001511137c12 */ /* 0x000fe2000f8e9660 */
[----:B-1----:R-:W-:-:S04]  /*6b00*/  FFMA.FTZ R16, R108, UR29, -R0 ;  /* 0x0000001d6c107c23 */ /* 0x002fc80008010800 */
[----:B------:R1:W-:Y:S01]  /*6b10*/  MUFU.EX2 R96, R16 ;  /* 0x0000001000607308 */ /* 0x0003e20000000800 */
[----:B--2---:R-:W-:Y:S02]  /*6b20*/  LOP3.LUT R4, R18, 0xffff, RZ, 0xc0, !PT ;  /* 0x0000ffff12047812 */ /* 0x004fe400078ec0ff */
[----:B---3--:R-:W-:Y:S02]  /*6b30*/  F2FP.F16.F32.PACK_AB R5, R62, R74 ;  /* 0x0000004a3e05723e */ /* 0x008fe400000000ff */
[----:B------:R-:W-:Y:S02]  /*6b40*/  SHF.R.U32.HI R4, RZ, 0x8, R4 ;  /* 0x00000008ff047819 */ /* 0x000fe40000011604 */
[C---:B------:R-:W-:Y:S02]  /*6b50*/  PRMT R179, R5.reuse, 0x7610, R179 ;  /* 0x0000761005b37816 */ /* 0x040fe400000000b3 */
[----:B------:R-:W-:Y:S02]  /*6b60*/  LOP3.LUT R4, R4, 0xffff, RZ, 0xc0, !PT ;  /* 0x0000ffff04047812 */ /* 0x000fe400078ec0ff */
[----:B------:R-:W-:Y:S01]  /*6b70*/  PRMT R178, R5, 0x7632, R178 ;  /* 0x0000763205b27816 */ /* 0x000fe200000000b2 */
[----:B------:R-:W-:Y:S01]  /*6b80*/  @!P1 HADD2 R100, -R179.H0_H0, -RZ.H0_H0 ;  /* 0xa00000ffb3649230 */ /* 0x000fe20000000900 */
[----:B------:R-:W-:Y:S01]  /*6b90*/  ISETP.LE.U32.AND P4, PT, R4, UR16, PT ;  /* 0x0000001004007c0c */ /* 0x000fe2000bf83070 */
[----:B------:R-:W-:Y:S01]  /*6ba0*/  FFMA.FTZ R4, R111, UR29, -R0 ;  /* 0x0000001d6f047c23 */ /* 0x000fe20008010800 */
[----:B------:R-:W-:Y:S01]  /*6bb0*/  PRMT R47, R179, 0x5410, R178 ;  /* 0x00005410b32f7816 */ /* 0x000fe200000000b2 */
[----:B-1----:R-:W-:Y:S01]  /*6bc0*/  IMAD.WIDE.U32 R16, R32, -0x326172a9, RZ ;  /* 0xcd9e8d5720107825 */ /* 0x002fe200078e00ff */
[----:B------:R-:W-:Y:S01]  /*6bd0*/  @!P1 PRMT R179, R100, 0x5410, RZ ;  /* 0x0000541064b39816 */ /* 0x000fe200000000ff */
[----:B------:R1:W2:Y:S02]  /*6be0*/  MUFU.EX2 R92, R4 ;  /* 0x00000004005c7308 */ /* 0x0002a40000000800 */
[----:B-1----:R-:W-:-:S06]  /*6bf0*/  FFMA.FTZ R4, R101, UR29, -R0 ;  /* 0x0000001d65047c23 */ /* 0x002fcc0008010800 */
[----:B------:R-:W-:Y:S02]  /*6c00*/  @!P4 HADD2 R101, -R178.H0_H0, -RZ.H0_H0 ;  /* 0xa00000ffb265c230 */ /* 0x000fe40000000900 */
[----:B--2---:R-:W-:Y:S01]  /*6c10*/  IMAD.MOV.U32 R73, RZ, RZ, R92 ;  /* 0x000000ffff497224 */ /* 0x004fe200078e005c */
[----:B------:R1:W2:Y:S02]  /*6c20*/  MUFU.EX2 R57, R4 ;  /* 0x0000000400397308 */ /* 0x0002a40000000800 */
[----:B------:R-:W-:Y:S02]  /*6c30*/  @!P4 PRMT R178, R101, 0x5410, RZ ;  /* 0x0000541065b2c816 */ /* 0x000fe400000000ff */
[--C-:B-1----:R-:W-:Y:S02]  /*6c40*/  SHF.R.U32.HI R4, RZ, 0x18, R18.reuse ;  /* 0x00000018ff047819 */ /* 0x102fe40000011612 */
[----:B--2---:R-:W-:Y:S01]  /*6c50*/  F2FP.F16.F32.PACK_AB R5, R57, R92 ;  /* 0x0000005c3905723e */ /* 0x004fe200000000ff */
[----:B------:R-:W-:Y:S01]  /*6c60*/  IMAD.MOV.U32 R92, RZ, RZ, R51 ;  /* 0x000000ffff5c7224 */ /* 0x000fe200078e0033 */
[----:B------:R-:W-:Y:S01]  /*6c70*/  ISETP.LE.U32.AND P1, PT, R4, UR16, PT ;  /* 0x0000001004007c0c */ /* 0x000fe2000bf23070 */
[----:B------:R-:W-:Y:S01]  /*6c80*/  IMAD.MOV.U32 R51, RZ, RZ, R53 ;  /* 0x000000ffff337224 */ /* 0x000fe200078e0035 */
[----:B------:R-:W-:-:S02]  /*6c90*/  SHF.R.U32.HI R4, RZ, 0x10, R18 ;  /* 0x00000010ff047819 */ /* 0x000fc40000011612 */
[C---:B------:R-:W-:Y:S02]  /*6ca0*/  PRMT R177, R5.reuse, 0x7632, R177 ;  /* 0x0000763205b17816 */ /* 0x040fe400000000b1 */
[----:B------:R-:W-:Y:S02]  /*6cb0*/  LOP3.LUT R4, R4, 0xff, RZ, 0xc0, !PT ;  /* 0x000000ff04047812 */ /* 0x000fe400078ec0ff */
[----:B------:R-:W-:Y:S02]  /*6cc0*/  PRMT R176, R5, 0x7610, R176 ;  /* 0x0000761005b07816 */ /* 0x000fe400000000b0 */
[----:B------:R-:W-:Y:S01]  /*6cd0*/  ISETP.LE.U32.AND P4, PT, R4, UR16, PT ;  /* 0x0000001004007c0c */ /* 0x000fe2000bf83070 */
[--C-:B------:R-:W-:Y:S01]  /*6ce0*/  FFMA.FTZ R4, R102, UR29, -R6.reuse ;  /* 0x0000001d66047c23 */ /* 0x100fe20008010806 */
[----:B------:R-:W-:Y:S01]  /*6cf0*/  PRMT R56, R176, 0x5410, R177 ;  /* 0x00005410b0387816 */ /* 0x000fe200000000b1 */
[----:B------:R-:W-:Y:S02]  /*6d00*/  @!P1 HADD2 R102, -R177.H0_H0, -RZ.H0_H0 ;  /* 0xa00000ffb1669230 */ /* 0x000fe40000000900 */
[----:B------:R1:W-:Y:S03]  /*6d10*/  MUFU.EX2 R63, R4 ;  /* 0x00000004003f7308 */ /* 0x0003e60000000800 */
[----:B------:R-:W-:Y:S01]  /*6d20*/  @!P1 PRMT R177, R102, 0x5410, RZ ;  /* 0x0000541066b19816 */ /* 0x000fe200000000ff */
[----:B-1----:R-:W-:-:S04]  /*6d30*/  FFMA.FTZ R4, R103, UR29, -R6 ;  /* 0x0000001d67047c23 */ /* 0x002fc80008010806 */
[----:B------:R-:W-:Y:S01]  /*6d40*/  @!P4 HADD2 R103, -R176.H0_H0, -RZ.H0_H0 ;  /* 0xa00000ffb067c230 */ /* 0x000fe20000000900 */
[----:B------:R1:W2:Y:S04]  /*6d50*/  MUFU.EX2 R183, R4 ;  /* 0x0000000400b77308 */ /* 0x0002a80000000800 */
[----:B------:R-:W-:Y:S01]  /*6d60*/  @!P4 PRMT R176, R103, 0x5410, RZ ;  /* 0x0000541067b0c816 */ /* 0x000fe200000000ff */
[----:B------:R-:W-:Y:S01]  /*6d70*/  IMAD.MOV.U32 R103, RZ, RZ, R34 ;  /* 0x000000ffff677224 */ /* 0x000fe200078e0022 */
[----:B-1----:R-:W-:Y:S02]  /*6d80*/  LOP3.LUT R4, R27, 0xff, RZ, 0xc0, !PT ;  /* 0x000000ff1b047812 */ /* 0x002fe400078ec0ff */
[----:B--2---:R-:W-:Y:S01]  /*6d90*/  F2FP.F16.F32.PACK_AB R5, R183, R63 ;  /* 0x0000003fb705723e */ /* 0x004fe200000000ff */
[----:B------:R-:W-:Y:S01]  /*6da0*/  LDSM.16.MT88.4 R24, [R193+0x1c800] ;  /* 0x01c80000c118783b */ /* 0x000fe20000004200 */
[----:B------:R-:W-:-:S02]  /*6db0*/  ISETP.LE.U32.AND P1, PT, R4, UR16, PT ;  /* 0x0000001004007c0c */ /* 0x000fc4000bf23070 */
[----:B------:R-:W-:Y:S02]  /*6dc0*/  SHF.R.U32.HI R4, RZ, 0x8, R28 ;  /* 0x00000008ff047819 */ /* 0x000fe4000001161c */
[C---:B------:R-:W-:Y:S02]  /*6dd0*/  PRMT R175, R5.reuse, 0x7610, R175 ;  /* 0x0000761005af7816 */ /* 0x040fe400000000af */
[----:B------:R-:W-:Y:S02]  /*6de0*/  LOP3.LUT R4, R4, 0xffff, RZ, 0xc0, !PT ;  /* 0x0000ffff04047812 */ /* 0x000fe400078ec0ff */
[----:B------:R-:W-:Y:S02]  /*6df0*/  PRMT R174, R5, 0x7632, R174 ;  /* 0x0000763205ae7816 */ /* 0x000fe400000000ae */
[----:B------:R-:W-:Y:S01]  /*6e00*/  ISETP.LE.U32.AND P4, PT, R4, UR16, PT ;  /* 0x0000001004007c0c */ /* 0x000fe2000bf83070 */
[----:B------:R-:W-:Y:S01]  /*6e10*/  FFMA.FTZ R4, R104, UR29, -R0 ;  /* 0x0000001d68047c23 */ /* 0x000fe20008010800 */
[----:B------:R-:W-:Y:S01]  /*6e20*/  @!P3 HADD2 R104, -R175.H0_H0, -RZ.H0_H0 ;  /* 0xa00000ffaf68b230 */ /* 0x000fe20000000900 */
[----:B------:R-:W-:-:S02]  /*6e30*/  PRMT R55, R175, 0x5410, R174 ;  /* 0x00005410af377816 */ /* 0x000fc400000000ae */
[----:B------:R1:W-:Y:S02]  /*6e40*/  MUFU.EX2 R60, R4 ;  /* 0x00000004003c7308 */ /* 0x0003e40000000800 */
[----:B------:R-:W-:Y:S01]  /*6e50*/  @!P3 PRMT R175, R104, 0x5410, RZ ;  /* 0x0000541068afb816 */ /* 0x000fe200000000ff */
[----:B-1----:R-:W-:-:S05]  /*6e60*/  FFMA.FTZ R4, R105, UR29, -R0 ;  /* 0x0000001d69047c23 */ /* 0x002fca0008010800 */
[----:B------:R-:W-:Y:S01]  /*6e70*/  @!P4 HADD2 R105, -R174.H0_H0, -RZ.H0_H0 ;  /* 0xa00000ffae69c230 */ /* 0x000fe20000000900 */
[----:B------:R1:W2:Y:S04]  /*6e80*/  MUFU.EX2 R36, R4 ;  /* 0x0000000400247308 */ /* 0x0002a80000000800 */
[----:B------:R-:W-:Y:S01]  /*6e90*/  @!P4 PRMT R174, R105, 0x5410, RZ ;  /* 0x0000541069aec816 */ /* 0x000fe200000000ff */
[----:B------:R-:W-:Y:S01]  /*6ea0*/  IMAD.MOV.U32 R105, RZ, RZ, R120 ;  /* 0x000000ffff697224 */ /* 0x000fe200078e0078 */
[----:B-1----:R-:W-:Y:S01]  /*6eb0*/  SHF.R.U32.HI R4, RZ, 0x10, R21 ;  /* 0x00000010ff047819 */ /* 0x002fe20000011615 */
[----:B--2---:R-:W-:Y:S02]  /*6ec0*/  IMAD.MOV.U32 R104, RZ, RZ, R36 ;  /* 0x000000ffff687224 */ /* 0x004fe400078e0024 */
[----:B------:R-:W-:Y:S01]  /*6ed0*/  IMAD.MOV.U32 R36, RZ, RZ, R54 ;  /* 0x000000ffff247224 */ /* 0x000fe200078e0036 */
[----:B------:R-:W-:-:S02]  /*6ee0*/  LOP3.LUT R4, R4, 0xff, RZ, 0xc0, !PT ;  /* 0x000000ff04047812 */ /* 0x000fc400078ec0ff */
[----:B------:R-:W-:Y:S01]  /*6ef0*/  F2FP.F16.F32.PACK_AB R5, R104, R60 ;  /* 0x0000003c6805723e */ /* 0x000fe200000000ff */
[----:B------:R-:W-:Y:S01]  /*6f00*/  IMAD.MOV.U32 R100, RZ, RZ, R36 ;  /* 0x000000ffff647224 */ /* 0x000fe200078e0024 */
[----:B------:R-:W-:Y:S01]  /*6f10*/  ISETP.LE.U32.AND P3, PT, R4, UR16, PT ;  /* 0x0000001004007c0c */ /* 0x000fe2000bf63070 */
[----:B------:R-:W-:Y:S01]  /*6f20*/  FFMA.FTZ R4, R106, UR29, -R6 ;  /* 0x0000001d6a047c23 */ /* 0x000fe20008010806 */
[C---:B------:R-:W-:Y:S02]  /*6f30*/  PRMT R173, R5.reuse, 0x7632, R173 ;  /* 0x0000763205ad7816 */ /* 0x040fe400000000ad */
[----:B------:R-:W-:Y:S01]  /*6f40*/  PRMT R172, R5, 0x7610, R172 ;  /* 0x0000761005ac7816 */ /* 0x000fe200000000ac */
[----:B------:R1:W-:Y:S01]  /*6f50*/  MUFU.EX2 R99, R4 ;  /* 0x0000000400637308 */ /* 0x0003e20000000800 */
[----:B------:R-:W-:Y:S01]  /*6f60*/  LOP3.LUT R5, R2, 0xff, RZ, 0xc0, !PT ;  /* 0x000000ff02057812 */ /* 0x000fe200078ec0ff */
[----:B------:R-:W-:Y:S01]  /*6f70*/  @!P6 HADD2 R106, -R173.H0_H0, -RZ.H0_H0 ;  /* 0xa00000ffad6ae230 */ /* 0x000fe20000000900 */
[----:B------:R-:W-:-:S02]  /*6f80*/  PRMT R54, R172, 0x5410, R173 ;  /* 0x00005410ac367816 */ /* 0x000fc400000000ad */
[----:B------:R-:W-:Y:S02]  /*6f90*/  ISETP.LE.U32.AND P4, PT, R5, UR16, PT ;  /* 0x0000001005007c0c */ /* 0x000fe4000bf83070 */
[----:B------:R-:W-:Y:S01]  /*6fa0*/  @!P6 PRMT R173, R106, 0x5410, RZ ;  /* 0x000054106aade816 */ /* 0x000fe200000000ff */
[----:B------:R-:W-:Y:S02]  /*6fb0*/  IMAD.MOV.U32 R106, RZ, RZ, R35 ;  /* 0x000000ffff6a7224 */ /* 0x000fe400078e0023 */
[----:B------:R-:W-:-:S05]  /*6fc0*/  @!P3 HADD2 R113, -R230.H0_H0, -RZ.H0_H0 ;  /* 0xa00000ffe671b230 */ /* 0x000fca0000000900 */
[----:B------:R-:W-:Y:S01]  /*6fd0*/  @!P3 PRMT R230, R113, 0x5410, RZ ;  /* 0x0000541071e6b816 */ /* 0x000fe200000000ff */
[----:B------:R-:W-:Y:S02]  /*6fe0*/  IMAD.MOV.U32 R113, RZ, RZ, R59 ;  /* 0x000000ffff717224 */ /* 0x000fe400078e003b */
[----:B-1----:R-:W-:Y:S01]  /*6ff0*/  FFMA.FTZ R4, R107, UR29, -R6 ;  /* 0x0000001d6b047c23 */ /* 0x002fe20008010806 */
[----:B------:R-:W-:Y:S02]  /*7000*/  @!P1 HADD2 R107, -R172.H0_H0, -RZ.H0_H0 ;  /* 0xa00000ffac6b9230 */ /* 0x000fe40000000900 */
[----:B------:R-:W-:Y:S01]  /*7010*/  IMAD.MOV.U32 R59, RZ, RZ, R181 ;  /* 0x000000ffff3b7224 */ /* 0x000fe200078e00b5 */
[----:B------:R1:W2:Y:S02]  /*7020*/  MUFU.EX2 R101, R4 ;  /* 0x0000000400657308 */ /* 0x0002a40000000800 */
[----:B------:R-:W-:Y:S01]  /*7030*/  @!P1 PRMT R172, R107, 0x5410, RZ ;  /* 0x000054106bac9816 */ /* 0x000fe200000000ff */
[----:B------:R-:W-:Y:S01]  /*7040*/  IMAD.MOV.U32 R107, RZ, RZ, R123 ;  /* 0x000000ffff6b7224 */ /* 0x000fe200078e007b */
[----:B-1----:R-:W-:-:S02]  /*7050*/  LOP3.LUT R4, R2, 0xffff, RZ, 0xc0, !PT ;  /* 0x0000ffff02047812 */ /* 0x002fc400078ec0ff */
[----:B--2---:R-:W-:Y:S02]  /*7060*/  F2FP.F16.F32.PACK_AB R5, R101, R99 ;  /* 0x000000636505723e */ /* 0x004fe400000000ff */
[----:B------:R-:W-:Y:S02]  /*7070*/  SHF.R.U32.HI R4, RZ, 0x8, R4 ;  /* 0x00000008ff047819 */ /* 0x000fe40000011604 */
[C---:B------:R-:W-:Y:S02]  /*7080*/  PRMT R171, R5.reuse, 0x7610, R171 ;  /* 0x0000761005ab7816 */ /* 0x040fe400000000ab */
[----:B------:R-:W-:Y:S02]  /*7090*/  LOP3.LUT R4, R4, 0xffff, RZ, 0xc0, !PT ;  /* 0x0000ffff04047812 */ /* 0x000fe400078ec0ff */
[----:B------:R-:W-:Y:S01]  /*70a0*/  PRMT R170, R5, 0x7632, R170 ;  /* 0x0000763205aa7816 */ /* 0x000fe200000000aa */
[----:B------:R-:W-:Y:S01]  /*70b0*/  @!P4 HADD2 R108, -R171.H0_H0, -RZ.H0_H0 ;  /* 0xa00000ffab6cc230 */ /* 0x000fe20000000900 */
[----:B------:R-:W-:Y:S01]  /*70c0*/  ISETP.LE.U32.AND P6, PT, R4, UR16, PT ;  /* 0x0000001004007c0c */ /* 0x000fe2000bfc3070 */
[----:B------:R-:W-:Y:S01]  /*70d0*/  FFMA.FTZ R4, R109, UR29, -R0 ;  /* 0x0000001d6d047c23 */ /* 0x000fe20008010800 */
[----:B------:R-:W-:-:S02]  /*70e0*/  PRMT R53, R171, 0x5410, R170 ;  /* 0x00005410ab357816 */ /* 0x000fc400000000aa */
[----:B------:R-:W-:Y:S01]  /*70f0*/  @!P4 PRMT R171, R108, 0x5410, RZ ;  /* 0x000054106cabc816 */ /* 0x000fe200000000ff */
[----:B------:R1:W2:Y:S01]  /*7100*/  MUFU.EX2 R102, R4 ;  /* 0x0000000400667308 */ /* 0x0002a20000000800 */
[----:B------:R-:W-:-:S07]  /*7110*/  IMAD.MOV.U32 R108, RZ, RZ, R122 ;  /* 0x000000ffff6c7224 */ /* 0x000fce00078e007a */
[----:B------:R-:W-:-:S05]  /*7120*/  @!P6 HADD2 R109, -R170.H0_H0, -RZ.H0_H0 ;  /* 0xa00000ffaa6de230 */ /* 0x000fca0000000900 */
[----:B------:R-:W-:Y:S01]  /*7130*/  @!P6 PRMT R170, R109, 0x5410, RZ ;  /* 0x000054106daae816 */ /* 0x000fe200000000ff */
[----:B------:R-:W-:Y:S01]  /*7140*/  IMAD.MOV.U32 R109, RZ, RZ, R52 ;  /* 0x000000ffff6d7224 */ /* 0x000fe200078e0034 */
[--C-:B-1----:R-:W-:Y:S02]  /*7150*/  SHF.R.U32.HI R4, RZ, 0x18, R2.reuse ;  /* 0x00000018ff047819 */ /* 0x102fe40000011602 */
[----:B------:R-:W-:Y:S02]  /*7160*/  SHF.R.U32.HI R2, RZ, 0x10, R2 ;  /* 0x00000010ff027819 */ /* 0x000fe40000011602 */
[----:B------:R-:W-:Y:S02]  /*7170*/  ISETP.LE.U32.AND P1, PT, R4, UR16, PT ;  /* 0x0000001004007c0c */ /* 0x000fe4000bf23070 */
[----:B------:R-:W-:Y:S02]  /*7180*/  LOP3.LUT R2, R2, 0xff, RZ, 0xc0, !PT ;  /* 0x000000ff02027812 */ /* 0x000fe400078ec0ff */
[----:B------:R-:W-:Y:S01]  /*7190*/  LOP3.LUT R4, R17, UR11, R72, 0x96, !PT ;  /* 0x0000000b11047c12 */ /* 0x000fe2000f8e9648 */
[----:B------:R-:W-:Y:S01]  /*71a0*/  IMAD.MOV.U32 R72, RZ, RZ, R121 ;  /* 0x000000ffff487224 */ /* 0x000fe200078e0079 */
[----:B------:R-:W-:-:S02]  /*71b0*/  ISETP.LE.U32.AND P4, PT, R2, UR16, PT ;  /* 0x0000001002007c0c */ /* 0x000fc4000bf83070 */
[----:B------:R-:W-:Y:S01]  /*71c0*/  LOP3.LUT R2, R21, 0xff, RZ, 0xc0, !PT ;  /* 0x000000ff15027812 */ /* 0x000fe200078ec0ff */
[----:B------:R-:W-:Y:S01]  /*71d0*/  IMAD.WIDE.U32 R4, R4, -0x2daee0ad, RZ ;  /* 0xd2511f5304047825 */ /* 0x000fe200078e00ff */
[----:B--2---:R-:W-:Y:S02]  /*71e0*/  F2FP.F16.F32.PACK_AB R17, R102, R96 ;  /* 0x000000606611723e */ /* 0x004fe400000000ff */
[----:B------:R-:W-:Y:S02]  /*71f0*/  ISETP.LE.U32.AND P6, PT, R2, UR16, PT ;  /* 0x0000001002007c0c */ /* 0x000fe4000bfc3070 */
[C---:B------:R-:W-:Y:S02]  /*7200*/  PRMT R169, R17.reuse, 0x7632, R169 ;  /* 0x0000763211a97816 */ /* 0x040fe400000000a9 */
[----:B------:R-:W-:Y:S02]  /*7210*/  PRMT R168, R17, 0x7610, R168 ;  /* 0x0000761011a87816 */ /* 0x000fe400000000a8 */
[----:B------:R-:W-:Y:S01]  /*7220*/  SHF.R.U32.HI R2, RZ, 0x18, R21 ;  /* 0x00000018ff027819 */ /* 0x000fe20000011615 */
[----:B------:R-:W-:Y:S01]  /*7230*/  @!P1 HADD2 R110, -R169.H0_H0, -RZ.H0_H0 ;  /* 0xa00000ffa96e9230 */ /* 0x000fe20000000900 */
[----:B------:R-:W-:Y:S01]  /*7240*/  LOP3.LUT R18, R5, UR8, R20, 0x96, !PT ;  /* 0x0000000805127c12 */ /* 0x000fe2000f8e9614 */
[----:B------:R-:W-:Y:S01]  /*7250*/  @!P4 HADD2 R111, -R168.H0_H0, -RZ.H0_H0 ;  /* 0xa00000ffa86fc230 */ /* 0x000fe20000000900 */
[----:B------:R-:W-:-:S02]  /*7260*/  LOP3.LUT R5, R23, UR9, R16, 0x96, !PT ;  /* 0x0000000917057c12 */ /* 0x000fc4000f8e9610 */
[----:B------:R-:W-:Y:S01]  /*7270*/  PRMT R52, R168, 0x5410, R169 ;  /* 0x00005410a8347816 */ /* 0x000fe200000000a9 */
[----:B------:R-:W-:Y:S01]  /*7280*/  @!P6 HADD2 R115, -R231.H0_H0, -RZ.H0_H0 ;  /* 0xa00000ffe773e230 */ /* 0x000fe20000000900 */
[----:B------:R-:W-:Y:S01]  /*7290*/  @!P1 PRMT R169, R110, 0x5410, RZ ;  /* 0x000054106ea99816 */ /* 0x000fe200000000ff */
[----:B------:R-:W-:Y:S01]  /*72a0*/  IMAD.WIDE.U32 R16, R18, -0x326172a9, RZ ;  /* 0xcd9e8d5712107825 */ /* 0x000fe200078e00ff */
[----:B------:R-:W-:Y:S02]  /*72b0*/  ISETP.LE.U32.AND P1, PT, R2, UR16, PT ;  /* 0x0000001002007c0c */ /* 0x000fe4000bf23070 */
[----:B------:R-:W-:Y:S01]  /*72c0*/  @!P6 PRMT R231, R115, 0x5410, RZ ;  /* 0x0000541073e7e816 */ /* 0x000fe200000000ff */
[----:B------:R-:W-:Y:S01]  /*72d0*/  IMAD.MOV.U32 R110, RZ, RZ, R37 ;  /* 0x000000ffff6e7224 */ /* 0x000fe200078e0025 */
[----:B------:R-:W-:Y:S01]  /*72e0*/  ISETP.LE.U32.AND P6, PT, R29, UR16, PT ;  /* 0x000000101d007c0c */ /* 0x000fe2000bfc3070 */
[----:B------:R-:W-:Y:S01]  /*72f0*/  IMAD.MOV.U32 R115, RZ, RZ, R118 ;  /* 0x000000ffff737224 */ /* 0x000fe200078e0076 */
[----:B------:R-:W1:Y:S01]  /*7300*/  LDSM.16.MT88.4 R28, [R193+0x1c000] ;  /* 0x01c00000c11c783b */ /* 0x000e620000004200 */
[----:B------:R-:W-:Y:S01]  /*7310*/  LOP3.LUT R2, R21, 0xffff, RZ, 0xc0, !PT ;  /* 0x0000ffff15027812 */ /* 0x000fe200078ec0ff */
[----:B------:R-:W-:Y:S01]  /*7320*/  IMAD.WIDE.U32 R20, R5, -0x2daee0ad, RZ ;  /* 0xd2511f5305147825 */ /* 0x000fe200078e00ff */
[----:B------:R-:W-:-:S02]  /*7330*/  @!P4 PRMT R168, R111, 0x5410, RZ ;  /* 0x000054106fa8c816 */ /* 0x000fc400000000ff */
[----:B------:R-:W-:Y:S01]  /*7340*/  SHF.R.U32.HI R2, RZ, 0x8, R2 ;  /* 0x00000008ff027819 */ /* 0x000fe20000011602 */
[----:B------:R-:W-:Y:S01]  /*7350*/  IMAD.MOV.U32 R111, RZ, RZ, R119 ;  /* 0x000000ffff6f7224 */ /* 0x000fe200078e0077 */
[----:B------:R-:W-:Y:S01]  /*7360*/  LOP3.LUT R4, R21, UR6, R4, 0x96, !PT ;  /* 0x0000000615047c12 */ /* 0x000fe2000f8e9604 */
[----:B------:R-:W-:Y:S01]  /*7370*/  @!P1 HADD2 R112, -R229.H0_H0, -RZ.H0_H0 ;  /* 0xa00000ffe5709230 */ /* 0x000fe20000000900 */
[----:B------:R-:W-:Y:S02]  /*7380*/  LOP3.LUT R2, R2, 0xffff, RZ, 0xc0, !PT ;  /* 0x0000ffff02027812 */ /* 0x000fe400078ec0ff */
[----:B------:R-:W-:Y:S02]  /*7390*/  @!P6 HADD2 R127, -R233.H0_H0, -RZ.H0_H0 ;  /* 0xa00000ffe97fe230 */ /* 0x000fe40000000900 */
[----:B------:R-:W-:Y:S01]  /*73a0*/  IMAD.WIDE.U32 R4, R4, -0x326172a9, RZ ;  /* 0xcd9e8d5704047825 */ /* 0x000fe200078e00ff */
[----:B------:R-:W-:Y:S02]  /*73b0*/  ISETP.LE.U32.AND P4, PT, R2, UR16, PT ;  /* 0x0000001002007c0c */ /* 0x000fe4000bf83070 */
[----:B------:R-:W-:Y:S01]  /*73c0*/  LOP3.LUT R2, R17, UR7, R22, 0x96, !PT ;  /* 0x0000000711027c12 */ /* 0x000fe2000f8e9616 */
[----:B------:R-:W-:Y:S01]  /*73d0*/  USHF.L.U32 UR10, UR24, 0x3, URZ ;  /* 0x00000003180a7899 */ /* 0x000fe2000800063f */
[----:B------:R-:W-:Y:S01]  /*73e0*/  LOP3.LUT R16, R5, UR21, R16, 0x96, !PT ;  /* 0x0000001505107c12 */ /* 0x000fe2000f8e9610 */
[----:B------:R-:W-:Y:S01]  /*73f0*/  ULDC.64 UR6, c[0x0][0x2a8] ;  /* 0x0000aa0000067ab9 */ /* 0x000fe20000000a00 */
[----:B------:R-:W-:-:S02]  /*7400*/  LOP3.LUT R17, R4, 0xffff, RZ, 0xc0, !PT ;  /* 0x0000ffff04117812 */ /* 0x000fc400078ec0ff */
[----:B------:R-:W-:Y:S02]  /*7410*/  LOP3.LUT R36, R4, 0xff, RZ, 0xc0, !PT ;  /* 0x000000ff04247812 */ /* 0x000fe400078ec0ff */
[--C-:B------:R-:W-:Y:S02]  /*7420*/  SHF.R.U32.HI R35, RZ, 0x10, R4.reuse ;  /* 0x00000010ff237819 */ /* 0x100fe40000011604 */
[----:B------:R-:W-:Y:S01]  /*7430*/  SHF.R.U32.HI R37, RZ, 0x18, R4 ;  /* 0x00000018ff257819 */ /* 0x000fe20000011604 */
[----:B------:R-:W-:Y:S01]  /*7440*/  IMAD.WIDE.U32 R4, R2, -0x2daee0ad, RZ ;  /* 0xd2511f5302047825 */ /* 0x000fe200078e00ff */
[----:B------:R-:W-:-:S03]  /*7450*/  @!P1 PRMT R229, R112, 0x5410, RZ ;  /* 0x0000541070e59816 */ /* 0x000fc600000000ff */
[----:B------:R-:W-:Y:S01]  /*7460*/  @!P4 HADD2 R114, -R228.H0_H0, -RZ.H0_H0 ;  /* 0xa00000ffe472c230 */ /* 0x000fe20000000900 */
[----:B------:R-:W-:Y:S01]  /*7470*/  @!P6 PRMT R233, R127, 0x5410, RZ ;  /* 0x000054107fe9e816 */ /* 0x000fe200000000ff */
[----:B------:R-:W-:Y:S01]  /*7480*/  IMAD.MOV.U32 R112, RZ, RZ, R58 ;  /* 0x000000ffff707224 */ /* 0x000fe200078e003a */
[----:B------:R-:W-:Y:S01]  /*7490*/  LOP3.LUT R2, R5, UR4, R20, 0x96, !PT ;  /* 0x0000000405027c12 */ /* 0x000fe2000f8e9614 */
[----:B------:R-:W-:Y:S01]  /*74a0*/  IMAD.MOV.U32 R58, RZ, RZ, R180 ;  /* 0x000000ffff3a7224 */ /* 0x000fe200078e00b4 */
[C---:B------:R-:W-:Y:S02]  /*74b0*/  LOP3.LUT R18, R4.reuse, 0xffff, RZ, 0xc0, !PT ;  /* 0x0000ffff04127812 */ /* 0x040fe400078ec0ff */
[----:B------:R-:W-:Y:S02]  /*74c0*/  LOP3.LUT R34, R4, 0xff, RZ, 0xc0, !PT ;  /* 0x000000ff04227812 */ /* 0x000fe400078ec0ff */
[--C-:B------:R-:W-:Y:S02]  /*74d0*/  SHF.R.U32.HI R33, RZ, 0x10, R4.reuse ;  /* 0x00000010ff217819 */ /* 0x100fe40000011604 */
[----:B------:R-:W-:Y:S01]  /*74e0*/  SHF.R.U32.HI R32, RZ, 0x18, R4 ;  /* 0x00000018ff207819 */ /* 0x000fe20000011604 */
[----:B-1----:R-:W-:Y:S01]  /*74f0*/  HMMA.16816.F32 R20, R12, R28, RZ ;  /* 0x0000001c0c14723c */ /* 0x002fe200000018ff */
[----:B------:R-:W-:-:S02]  /*7500*/  LOP3.LUT R4, R19, 0xff, RZ, 0xc0, !PT ;  /* 0x000000ff13047812 */ /* 0x000fc400078ec0ff */
[----:B------:R-:W-:Y:S01]  /*7510*/  @!P4 PRMT R228, R114, 0x5410, RZ ;  /* 0x0000541072e4c816 */ /* 0x000fe200000000ff */
[----:B------:R-:W-:Y:S01]  /*7520*/  IMAD.MOV.U32 R114, RZ, RZ, R117 ;  /* 0x000000ffff727224 */ /* 0x000fe200078e0075 */
[----:B------:R-:W-:Y:S02]  /*7530*/  ISETP.LE.U32.AND P1, PT, R4, UR16, PT ;  /* 0x0000001004007c0c */ /* 0x000fe4000bf23070 */
[--C-:B------:R-:W-:Y:S02]  /*7540*/  SHF.R.U32.HI R4, RZ, 0x18, R19.reuse ;  /* 0x00000018ff047819 */ /* 0x100fe40000011613 */
[----:B------:R-:W-:Y:S02]  /*7550*/  SHF.R.U32.HI R5, RZ, 0x10, R19 ;  /* 0x00000010ff057819 */ /* 0x000fe40000011613 */
[----:B------:R-:W-:Y:S02]  /*7560*/  ISETP.LE.U32.AND P3, PT, R4, UR16, PT ;  /* 0x0000001004007c0c */ /* 0x000fe4000bf63070 */
[----:B------:R-:W-:Y:S01]  /*7570*/  LOP3.LUT R4, R19, 0xffff, RZ, 0xc0, !PT ;  /* 0x0000ffff13047812 */ /* 0x000fe200078ec0ff */
[----:B------:R-:W-:Y:S01]  /*7580*/  IMAD.MOV.U32 R19, RZ, RZ, R72 ;  /* 0x000000ffff137224 */ /* 0x000fe200078e0048 */
[----:B------:R-:W-:Y:S01]  /*7590*/  LOP3.LUT R5, R5, 0xff, RZ, 0xc0, !PT ;  /* 0x000000ff05057812 */ /* 0x000fe200078ec0ff */
[----:B------:R-:W-:Y:S01]  /*75a0*/  IMAD.MOV.U32 R72, RZ, RZ, R183 ;  /* 0x000000ffff487224 */ /* 0x000fe200078e00b7 */
[----:B------:R-:W-:Y:S01]  /*75b0*/  SHF.R.U32.HI R4, RZ, 0x8, R4 ;  /* 0x00000008ff047819 */ /* 0x000fe20000011604 */
[----:B------:R-:W-:Y:S01]  /*75c0*/  @!P1 HADD2 R116, -R237.H0_H0, -RZ.H0_H0 ;  /* 0xa00000ffed749230 */ /* 0x000fe20000000900 */
[----:B------:R-:W-:-:S02]  /*75d0*/  ISETP.LE.U32.AND P4, PT, R5, UR16, PT ;  /* 0x0000001005007c0c */ /* 0x000fc4000bf83070 */
[----:B------:R-:W-:Y:S02]  /*75e0*/  LOP3.LUT R4, R4, 0xffff, RZ, 0xc0, !PT ;  /* 0x0000ffff04047812 */ /* 0x000fe400078ec0ff */
[----:B------:R-:W-:Y:S01]  /*75f0*/  @!P1 PRMT R237, R116, 0x5410, RZ ;  /* 0x0000541074ed9816 */ /* 0x000fe200000000ff */
[----:B------:R-:W-:Y:S01]  /*7600*/  @!P3 HADD2 R125, -R238.H0_H0, -RZ.H0_H0 ;  /* 0xa00000ffee7db230 */ /* 0x000fe20000000900 */
[----:B------:R-:W-:Y:S01]  /*7610*/  HMMA.16816.F32 R116, R8, R24, R20 ;  /* 0x000000180874723c */ /* 0x000fe20000001814 */
[----:B------:R-:W-:Y:S02]  /*7620*/  ISETP.LE.U32.AND P1, PT, R4, UR16, PT ;  /* 0x0000001004007c0c */ /* 0x000fe4000bf23070 */
[----:B------:R-:W-:Y:S01]  /*7630*/  LOP3.LUT R4, R39, 0xff, RZ, 0xc0, !PT ;  /* 0x000000ff27047812 */ /* 0x000fe200078ec0ff */
[----:B------:R-:W-:Y:S01]  /*7640*/  IMAD.MOV.U32 R39, RZ, RZ, R114 ;  /* 0x000000ffff277224 */ /* 0x000fe200078e0072 */
[----:B------:R-:W-:Y:S01]  /*7650*/  @!P3 PRMT R238, R125, 0x5410, RZ ;  /* 0x000054107deeb816 */ /* 0x000fe200000000ff */
[----:B------:R-:W-:Y:S01]  /*7660*/  HMMA.16816.F32 R20, R12, R30, RZ ;  /* 0x0000001e0c14723c */ /* 0x000fe200000018ff */
[----:B------:R-:W-:Y:S01]  /*7670*/  LDSM.16.MT88.4 R28, [R191+0x1e800] ;  /* 0x01e80000bf1c783b */ /* 0x000fe20000004200 */
[----:B------:R-:W-:Y:S01]  /*7680*/  @!P4 HADD2 R126, -R239.H0_H0, -RZ.H0_H0 ;  /* 0xa00000ffef7ec230 */ /* 0x000fe20000000900 */
[----:B------:R-:W-:Y:S01]  /*7690*/  ISETP.LE.U32.AND P3, PT, R41, UR16, PT ;  /* 0x0000001029007c0c */ /* 0x000fe2000bf63070 */
[----:B------:R-:W-:Y:S01]  /*76a0*/  IMAD.MOV.U32 R41, RZ, RZ, R115 ;  /* 0x000000ffff297224 */ /* 0x000fe200078e0073 */
[----:B------:R-:W-:Y:S01]  /*76b0*/  SHF.R.U32.HI R5, RZ, 0x8, R18 ;  /* 0x00000008ff057819 */ /* 0x000fe20000011612 */
[----:B------:R-:W-:Y:S01]  /*76c0*/  IMAD.MOV.U32 R114, RZ, RZ, R107 ;  /* 0x000000ffff727224 */ /* 0x000fe200078e006b */
[----:B------:R-:W-:Y:S01]  /*76d0*/  @!P4 PRMT R239, R126, 0x5410, RZ ;  /* 0x000054107eefc816 */ /* 0x000fe200000000ff */
[----:B------:R-:W-:-:S02]  /*76e0*/  @!P1 HADD2 R124, -R236.H0_H0, -RZ.H0_H0 ;  /* 0xa00000ffec7c9230 */ /* 0x000fc40000000900 */
[----:B------:R-:W-:Y:S01]  /*76f0*/  IMAD.MOV.U32 R115, RZ, RZ, R106 ;  /* 0x000000ffff737224 */ /* 0x000fe200078e006a */
[----:B------:R-:W-:Y:S01]  /*7700*/  PRMT R34, R34, 0x5410, R5 ;  /* 0x0000541022227816 */ /* 0x000fe20000000005 */
[----:B------:R-:W-:Y:S01]  /*7710*/  IMAD.MOV.U32 R107, RZ, RZ, R139 ;  /* 0x000000ffff6b7224 */ /* 0x000fe200078e008b */
[----:B------:R-:W-:Y:S01]  /*7720*/  @!P1 PRMT R236, R124, 0x5410, RZ ;  /* 0x000054107cec9816 */ /* 0x000fe200000000ff */
[----:B------:R-:W-:Y:S01]  /*7730*/  IMAD.MOV.U32 R106, RZ, RZ, R138 ;  /* 0x000000ffff6a7224 */ /* 0x000fe200078e008a */
[----:B------:R-:W-:Y:S01]  /*7740*/  ISETP.LE.U32.AND P1, PT, R4, UR16, PT ;  /* 0x0000001004007c0c */ /* 0x000fe2000bf23070 */
[----:B------:R-:W-:Y:S01]  /*7750*/  @!P3 HADD2 R133, -R234.H0_H0, -RZ.H0_H0 ;  /* 0xa00000ffea85b230 */ /* 0x000fe20000000900 */
[----:B------:R-:W-:Y:S01]  /*7760*/  SHF.R.U32.HI R4, RZ, 0x8, R40 ;  /* 0x00000008ff047819 */ /* 0x000fe20000011628 */
[----:B------:R-:W-:Y:S02]  /*7770*/  IMAD.MOV.U32 R40, RZ, RZ, R108 ;  /* 0x000000ffff287224 */ /* 0x000fe400078e006c */
[----:B------:R-:W-:Y:S01]  /*7780*/  IMAD.MOV.U32 R108, RZ, RZ, R57 ;  /* 0x000000ffff6c7224 */ /* 0x000fe200078e0039 */
[----:B------:R-:W-:Y:S01]  /*7790*/  LOP3.LUT R4, R4, 0xffff, RZ, 0xc0, !PT ;  /* 0x0000ffff04047812 */ /* 0x000fe200078ec0ff */
[----:B------:R-:W-:Y:S01]  /*77a0*/  IMAD.MOV.U32 R57, RZ, RZ, R182 ;  /* 0x000000ffff397224 */ /* 0x000fe200078e00b6 */
[----:B------:R-:W-:Y:S01]  /*77b0*/  @!P3 PRMT R234, R133, 0x5410, RZ ;  /* 0x0000541085eab816 */ /* 0x000fe200000000ff */
[----:B------:R-:W-:Y:S01]  /*77c0*/  HMMA.16816.F32 R120, R8, R26, R20 ;  /* 0x0000001a0878723c */ /* 0x000fe20000001814 */
[----:B------:R-:W1:Y:S01]  /*77d0*/  LDSM.16.MT88.4 R24, [R191+0x1e000] ;  /* 0x01e00000bf18783b */ /* 0x000e620000004200 */
[----:B------:R-:W-:-:S02]  /*77e0*/  ISETP.LE.U32.AND P4, PT, R4, UR16, PT ;  /* 0x0000001004007c0c */ /* 0x000fc4000bf83070 */
[----:B------:R-:W-:Y:S01]  /*77f0*/  LOP3.LUT R4, R44, 0xff, RZ, 0xc0, !PT ;  /* 0x000000ff2c047812 */ /* 0x000fe200078ec0ff */
[----:B------:R-:W-:Y:S02]  /*7800*/  @!P1 HADD2 R131, -R235.H0_H0, -RZ.H0_H0 ;  /* 0xa00000ffeb839230 */ /* 0x000fe40000000900 */
[----:B------:R-:W-:Y:S01]  /*7810*/  IMAD.MOV.U32 R44, RZ, RZ, R137 ;  /* 0x000000ffff2c7224 */ /* 0x000fe200078e0089 */
[----:B------:R-:W-:Y:S02]  /*7820*/  ISETP.LE.U32.AND P6, PT, R4, UR16, PT ;  /* 0x0000001004007c0c */ /* 0x000fe4000bfc3070 */
[----:B------:R-:W-:Y:S01]  /*7830*/  SHF.R.U32.HI R4, RZ, 0x8, R45 ;  /* 0x00000008ff047819 */ /* 0x000fe2000001162d */
[----:B------:R-:W-:Y:S01]  /*7840*/  IMAD.MOV.U32 R45, RZ, RZ, R39 ;  /* 0x000000ffff2d7224 */ /* 0x000fe200078e0027 */
[----:B------:R-:W-:Y:S01]  /*7850*/  @!P1 PRMT R235, R131, 0x5410, RZ ;  /* 0x0000541083eb9816 */ /* 0x000fe200000000ff */
[----:B------:R-:W-:Y:S01]  /*7860*/  IMAD.MOV.U32 R131, RZ, RZ, R136 ;  /* 0x000000ffff837224 */ /* 0x000fe200078e0088 */
[----:B------:R-:W-:Y:S01]  /*7870*/  LOP3.LUT R4, R4, 0xffff, RZ, 0xc0, !PT ;  /* 0x0000ffff04047812 */ /* 0x000fe200078ec0ff */
[----:B------:R-:W-:Y:S01]  /*7880*/  @!P4 HADD2 R128, -R232.H0_H0, -RZ.H0_H0 ;  /* 0xa00000ffe880c230 */ /* 0x000fe20000000900 */
[----:B------:R-:W-:Y:S01]  /*7890*/  ISETP.LE.U32.AND P1, PT, R42, UR16, PT ;  /* 0x000000102a007c0c */ /* 0x000fe2000bf23070 */
[----:B------:R-:W-:Y:S01]  /*78a0*/  IMAD.MOV.U32 R39, RZ, RZ, R110 ;  /* 0x000000ffff277224 */ /* 0x000fe200078e006e */
[----:B------:R-:W-:Y:S01]  /*78b0*/  ISETP.LE.U32.AND P3, PT, R4, UR16, PT ;  /* 0x0000001004007c0c */ /* 0x000fe2000bf63070 */
[----:B------:R-:W-:Y:S01]  /*78c0*/  IMAD.MOV.U32 R42, RZ, RZ, R48 ;  /* 0x000000ffff2a7224 */ /* 0x000fe200078e0030 */
[----:B------:R-:W-:Y:S01]  /*78d0*/  LOP3.LUT R4, R43, 0xff, RZ, 0xc0, !PT ;  /* 0x000000ff2b047812 */ /* 0x000fe200078ec0ff */
[----:B------:R-:W-:Y:S01]  /*78e0*/  IMAD.MOV.U32 R110, RZ, RZ, R49 ;  /* 0x000000ffff6e7224 */ /* 0x000fe200078e0031 */
[----:B------:R-:W-:Y:S01]  /*78f0*/  @!P4 PRMT R232, R128, 0x5410, RZ ;  /* 0x0000541080e8c816 */ /* 0x000fe200000000ff */
[----:B------:R-:W-:Y:S01]  /*7900*/  IMAD.MOV.U32 R128, RZ, RZ, R82 ;  /* 0x000000ffff807224 */ /* 0x000fe200078e0052 */
[----:B------:R-:W-:Y:S01]  /*7910*/  ISETP.LE.U32.AND P2, PT, R4, UR16, PT ;  /* 0x0000001004007c0c */ /* 0x000fe2000bf43070 */
[----:B------:R-:W-:Y:S01]  /*7920*/  IMAD.MOV.U32 R48, RZ, RZ, R80 ;  /* 0x000000ffff307224 */ /* 0x000fe200078e0050 */
[----:B------:R-:W-:Y:S01]  /*7930*/  SHF.R.U32.HI R4, RZ, 0x8, R17 ;  /* 0x00000008ff047819 */ /* 0x000fe20000011611 */
[----:B------:R-:W-:Y:S01]  /*7940*/  IMAD.MOV.U32 R49, RZ, RZ, R81 ;  /* 0x000000ffff317224 */ /* 0x000fe200078e0051 */
[----:B------:R-:W-:-:S02]  /*7950*/  LOP3.LUT R17, R35, 0xff, RZ, 0xc0, !PT ;  /* 0x000000ff23117812 */ /* 0x000fc400078ec0ff */
[----:B------:R-:W-:Y:S01]  /*7960*/  PRMT R36, R36, 0x5410, R4 ;  /* 0x0000541024247816 */ /* 0x000fe20000000004 */
[----:B------:R-:W-:Y:S01]  /*7970*/  @!P3 HADD2 R141, -R218.H0_H0, -RZ.H0_H0 ;  /* 0xa00000ffda8db230 */ /* 0x000fe20000000900 */
[----:B------:R-:W-:Y:S02]  /*7980*/  LOP3.LUT R4, R33, 0xff, RZ, 0xc0, !PT ;  /* 0x000000ff21047812 */ /* 0x000fe400078ec0ff */
[----:B------:R-:W-:Y:S01]  /*7990*/  PRMT R33, R17, 0x5410, R37 ;  /* 0x0000541011217816 */ /* 0x000fe20000000025 */
[----:B-1----:R-:W-:Y:S01]  /*79a0*/  HMMA.16816.F32 R20, R12, R24, RZ ;  /* 0x000000180c14723c */ /* 0x002fe200000018ff */
[----:B------:R-:W-:Y:S01]  /*79b0*/  PRMT R32, R4, 0x5410, R32 ;  /* 0x0000541004207816 */ /* 0x000fe20000000020 */
[----:B------:R-:W-:Y:S01]  /*79c0*/  IMAD.MOV.U32 R43, RZ, RZ, R111 ;  /* 0x000000ffff2b7224 */ /* 0x000fe200078e006f */
[----:B------:R-:W-:Y:S01]  /*79d0*/  SHF.R.U32.HI R4, RZ, 0x8, R46 ;  /* 0x00000008ff047819 */ /* 0x000fe2000001162e */
[----:B------:R-:W-:Y:S01]  /*79e0*/  IMAD.MOV.U32 R37, RZ, RZ, R197 ;  /* 0x000000ffff257224 */ /* 0x000fe200078e00c5 */
[----:B------:R-:W-:Y:S01]  /*79f0*/  @!P3 PRMT R218, R141, 0x5410, RZ ;  /* 0x000054108ddab816 */ /* 0x000fe200000000ff */
[----:B------:R-:W-:Y:S01]  /*7a00*/  IMAD.MOV.U32 R141, RZ, RZ, R44 ;  /* 0x000000ffff8d7224 */ /* 0x000fe200078e002c */
[----:B------:R-:W-:Y:S01]  /*7a10*/  LOP3.LUT R4, R4, 0xffff, RZ, 0xc0, !PT ;  /* 0x0000ffff04047812 */ /* 0x000fe200078ec0ff */
[----:B------:R-:W-:Y:S01]  /*7a20*/  IMAD.MOV.U32 R44, RZ, RZ, R83 ;  /* 0x000000ffff2c7224 */ /* 0x000fe200078e0053 */
[----:B------:R-:W-:Y:S01]  /*7a30*/  ISETP.LE.U32.AND P4, PT, R38, UR16, PT ;  /* 0x0000001026007c0c */ /* 0x000fe2000bf83070 */
[----:B------:R1:W5:-:S14]  /*7a40*/  LDL.LU R197, [R1+0xd8] ;  /* 0x0000d80001c57983 */ /* 0x00035c0000300800 */
[----:B------:R-:W-:Y:S06]  /*7a50*/  HMMA.16816.F32 R124, R8, R28, R20 ;  /* 0x0000001c087c723c */ /* 0x000fec0000001814 */
[----:B------:R-:W-:Y:S01]  /*7a60*/  HMMA.16816.F32 R20, R12, R26, RZ ;  /* 0x0000001a0c14723c */ /* 0x000fe200000018ff */
[----:B------:R-:W2:-:S15]  /*7a70*/  LDSM.16.MT88.4 R24, [R192+0x1e000] ;  /* 0x01e00000c018783b */ /* 0x000e9e0000004200 */
[----:B------:R-:W-:-:S08]  /*7a80*/  NOP ;  /* 0x0000000000007918 */ /* 0x000fd00000000000 */
[----:B------:R-:W-:Y:S01]  /*7a90*/  HMMA.16816.F32 R180, R8, R30, R20 ;  /* 0x0000001e08b4723c */ /* 0x000fe20000001814 */
[----:B------:R-:W3:Y:S05]  /*7aa0*/  LDSM.16.MT88.4 R28, [R192+0x1e800] ;  /* 0x01e80000c01c783b */ /* 0x000eea0000004200 */
[----:B--2---:R-:W-:Y:S01]  /*7ab0*/  HMMA.16816.F32 R20, R12, R24, RZ ;  /* 0x000000180c14723c */ /* 0x004fe200000018ff */
[----:B------:R-:W-:Y:S02]  /*7ac0*/  ISETP.LE.U32.AND P3, PT, R4, UR16, PT ;  /* 0x0000001004007c0c */ /* 0x000fe4000bf63070 */
[----:B------:R-:W-:-:S04]  /*7ad0*/  LOP3.LUT R4, R16, 0xffff, RZ, 0xc0, !PT ;  /* 0x0000ffff10047812 */ /* 0x000fc800078ec0ff */
[----:B------:R-:W-:Y:S02]  /*7ae0*/  SHF.R.U32.HI R5, RZ, 0x8, R4 ;  /* 0x00000008ff057819 */ /* 0x000fe40000011604 */
[----:B------:R-:W-:-:S04]  /*7af0*/  LOP3.LUT R4, R16, 0xff, RZ, 0xc0, !PT ;  /* 0x000000ff10047812 */ /* 0x000fc800078ec0ff */
[----:B------:R-:W-:Y:S02]  /*7b00*/  PRMT R18, R4, 0x5410, R5 ;  /* 0x0000541004127816 */ /* 0x000fe40000000005 */
[----:B------:R-:W-:-:S09]  /*7b10*/  SHF.R.U32.HI R4, RZ, 0x10, R16 ;  /* 0x00000010ff047819 */ /* 0x000fd20000011610 */
[----:B---3--:R-:W-:Y:S06]  /*7b20*/  HMMA.16816.F32 R136, R8, R28, R20 ;  /* 0x0000001c0888723c */ /* 0x008fec0000001814 */
[----:B------:R-:W-:Y:S01]  /*7b30*/  HMMA.16816.F32 R20, R12, R26, RZ ;  /* 0x0000001a0c14723c */ /* 0x000fe200000018ff */
[----:B------:R-:W-:Y:S02]  /*7b40*/  SHF.R.U32.HI R5, RZ, 0x18, R16 ;  /* 0x00000018ff057819 */ /* 0x000fe40000011610 */
[----:B------:R-:W-:Y:S01]  /*7b50*/  LOP3.LUT R4, R4, 0xff, RZ, 0xc0, !PT ;  /* 0x000000ff04047812 */ /* 0x000fe200078ec0ff */
[----:B------:R-:W-:Y:S03]  /*7b60*/  LDSM.16.MT88.4 R24, [R194+0x1e800] ;  /* 0x01e80000c218783b */ /* 0x000fe60000004200 */
[----:B------:R-:W-:Y:S01]  /*7b70*/  PRMT R28, R4, 0x5410, R5 ;  /* 0x00005410041c7816 */ /* 0x000fe20000000005 */
[----:B------:R-:W-:-:S04]  /*7b80*/  FADD.FTZ R4, R147, R145 ;  /* 0x0000009193047221 */ /* 0x000fc80000010000 */
[----:B------:R-:W-:Y:S01]  /*7b90*/  FADD.FTZ R17, R98, R4 ;  /* 0x0000000462117221 */ /* 0x000fe20000010000 */
[----:B------:R-:W-:-:S04]  /*7ba0*/  LOP3.LUT R4, R2, 0xffff, RZ, 0xc0, !PT ;  /* 0x0000ffff02047812 */ /* 0x000fc800078ec0ff */
[----:B------:R-:W-:Y:S02]  /*7bb0*/  SHF.R.U32.HI R5, RZ, 0x8, R4 ;  /* 0x00000008ff057819 */ /* 0x000fe40000011604 */
[----:B------:R-:W-:-:S05]  /*7bc0*/  LOP3.LUT R4, R2, 0xff, RZ, 0xc0, !PT ;  /* 0x000000ff02047812 */ /* 0x000fca00078ec0ff */
[----:B------:R-:W-:Y:S01]  /*7bd0*/  HMMA.16816.F32 R80, R8, R30, R20 ;  /* 0x0000001e0850723c */ /* 0x000fe20000001814 */
[----:B------:R-:W2:Y:S01]  /*7be0*/  LDSM.16.MT88.4 R20, [R194+0x1e000] ;  /* 0x01e00000c214783b */ /* 0x000ea20000004200 */
[--C-:B------:R-:W-:Y:S01]  /*7bf0*/  FFMA.FTZ R16, R130, UR29, -R6.reuse ;  /* 0x0000001d82107c23 */ /* 0x100fe20008010806 */
[----:B------:R-:W-:-:S04]  /*7c00*/  FFMA.FTZ R6, R129, UR29, -R6 ;  /* 0x0000001d81067c23 */ /* 0x000fc80008010806 */
[----:B------:R-:W-:Y:S02]  /*7c10*/  PRMT R31, R4, 0x5410, R5 ;  /* 0x00005410041f7816 */ /* 0x000fe40000000005 */
[--C-:B------:R-:W-:Y:S02]  /*7c20*/  SHF.R.U32.HI R5, RZ, 0x10, R2.reuse ;  /* 0x00000010ff057819 */ /* 0x100fe40000011602 */
[----:B------:R-:W-:Y:S02]  /*7c30*/  SHF.R.U32.HI R4, RZ, 0x18, R2 ;  /* 0x00000018ff047819 */ /* 0x000fe40000011602 */
[----:B------:R-:W-:Y:S01]  /*7c40*/  LOP3.LUT R2, R5, 0xff, RZ, 0xc0, !PT ;  /* 0x000000ff05027812 */ /* 0x000fe200078ec0ff */
[----:B------:R3:W-:Y:S01]  /*7c50*/  MUFU.EX2 R147, R6 ;  /* 0x0000000600937308 */ /* 0x0007e20000000800 */
[----:B------:R-:W-:Y:S02]  /*7c60*/  IMAD.MOV.U32 R98, RZ, RZ, R110 ;  /* 0x000000ffff627224 */ /* 0x000fe400078e006e */
[----:B------:R-:W-:-:S02]  /*7c70*/  IMAD.MOV.U32 R145, RZ, RZ, R19 ;  /* 0x000000ffff917224 */ /* 0x000fc400078e0013 */
[----:B------:R-:W-:Y:S01]  /*7c80*/  FADD.FTZ R19, R95, R75 ;  /* 0x0000004b5f137221 */ /* 0x000fe20000010000 */
[----:B------:R-:W-:Y:S02]  /*7c90*/  IMAD.MOV.U32 R95, RZ, RZ, R42 ;  /* 0x000000ffff5f7224 */ /* 0x000fe400078e002a */
[----:B------:R-:W4:Y:S01]  /*7ca0*/  MUFU.EX2 R110, R16 ;  /* 0x00000010006e7308 */ /* 0x000f220000000800 */
[----:B------:R-:W-:Y:S02]  /*7cb0*/  IMAD.MOV.U32 R42, RZ, RZ, R40 ;  /* 0x000000ffff2a7224 */ /* 0x000fe400078e0028 */
[----:B------:R-:W-:Y:S01]  /*7cc0*/  IMAD.MOV.U32 R40, RZ, RZ, R105 ;  /* 0x000000ffff287224 */ /* 0x000fe200078e0069 */
[----:B---3--:R-:W-:Y:S01]  /*7cd0*/  PRMT R6, R2, 0x5410, R4 ;  /* 0x0000541002067816 */ /* 0x008fe20000000004 */
[--C-:B------:R-:W-:Y:S01]  /*7ce0*/  FFMA.FTZ R2, R140, UR29, -R0.reuse ;  /* 0x0000001d8c027c23 */ /* 0x100fe20008010800 */
[----:B------:R-:W-:-:S03]  /*7cf0*/  FFMA.FTZ R0, R135, UR29, -R0 ;  /* 0x0000001d87007c23 */ /* 0x000fc60008010800 */
[----:B------:R-:W-:Y:S08]  /*7d00*/  MUFU.EX2 R111, R2 ;  /* 0x00000002006f7308 */ /* 0x000ff00000000800 */
[----:B------:R4:W3:Y:S01]  /*7d10*/  MUFU.EX2 R105, R0 ;  /* 0x0000000000697308 */ /* 0x0008e20000000800 */
[----:B------:R-:W-:Y:S01]  /*7d20*/  FADD.FTZ R4, R97, R19 ;  /* 0x0000001361047221 */ /* 0x000fe20000010000 */
[----:B------:R-:W-:Y:S01]  /*7d30*/  FADD.FTZ R5, R146, R17 ;  /* 0x0000001192057221 */ /* 0x000fe20000010000 */
[----:B----4-:R-:W-:-:S04]  /*7d40*/  F2FP.F16.F32.PACK_AB R0, R147, R110 ;  /* 0x0000006e9300723e */ /* 0x010fc800000000ff */
[C---:B------:R-:W-:Y:S02]  /*7d50*/  PRMT R135, R0.reuse, 0x7610, R135 ;  /* 0x0000761000877816 */ /* 0x040fe40000000087 */
[----:B------:R-:W-:Y:S02]  /*7d60*/  PRMT R134, R0, 0x7632, R134 ;  /* 0x0000763200867816 */ /* 0x000fe40000000086 */
[----:B---3--:R-:W-:-:S04]  /*7d70*/  F2FP.F16.F32.PACK_AB R0, R105, R111 ;  /* 0x0000006f6900723e */ /* 0x008fc800000000ff */
[C---:B------:R-:W-:Y:S02]  /*7d80*/  PRMT R133, R0.reuse, 0x7610, R133 ;  /* 0x0000761000857816 */ /* 0x040fe40000000085 */
[----:B------:R-:W-:Y:S02]  /*7d90*/  PRMT R35, R0, 0x7632, R35 ;  /* 0x0000763200237816 */ /* 0x000fe40000000023 */
[----:B------:R-:W-:Y:S02]  /*7da0*/  HSET2.LE.AND R0, R18, R7, PT ;  /* 0x0000000712007233 */ /* 0x000fe40003803000 */
[----:B--2---:R-:W-:Y:S01]  /*7db0*/  HMMA.16816.F32 R16, R12, R20, RZ ;  /* 0x000000140c10723c */ /* 0x004fe200000018ff */
[----:B------:R-:W-:Y:S02]  /*7dc0*/  @!P5 HADD2 R130, -R188.H0_H0, -RZ.H0_H0 ;  /* 0xa00000ffbc82d230 */ /* 0x000fe40000000900 */
[----:B------:R-:W-:Y:S02]  /*7dd0*/  @!P4 HADD2 R142, -R135.H0_H0, -RZ.H0_H0 ;  /* 0xa00000ff878ec230 */ /* 0x000fe40000000900 */
[----:B------:R-:W-:Y:S01]  /*7de0*/  @!P3 HADD2 R140, -R134.H0_H0, -RZ.H0_H0 ;  /* 0xa00000ff868cb230 */ /* 0x000fe20000000900 */
[----:B------:R-:W-:Y:S01]  /*7df0*/  PRMT R30, R135, 0x5410, R134 ;  /* 0x00005410871e7816 */ /* 0x000fe20000000086 */
[----:B------:R-:W-:Y:S01]  /*7e00*/  FADD.FTZ R4, R93, R4 ;  /* 0x000000045d047221 */ /* 0x000fe20000010000 */
[----:B------:R-:W-:Y:S01]  /*7e10*/  @!P5 PRMT R188, R130, 0x5410, RZ ;  /* 0x0000541082bcd816 */ /* 0x000fe200000000ff */
[----:B------:R-:W-:Y:S01]  /*7e20*/  IMAD.MOV.U32 R93, RZ, RZ, R50 ;  /* 0x000000ffff5d7224 */ /* 0x000fe200078e0032 */
[----:B------:R-:W-:Y:S01]  /*7e30*/  @!P4 PRMT R135, R142, 0x5410, RZ ;  /* 0x000054108e87c816 */ /* 0x000fe200000000ff */
[----:B------:R-:W-:Y:S01]  /*7e40*/  IMAD.MOV.U32 R130, RZ, RZ, R51 ;  /* 0x000000ffff827224 */ /* 0x000fe200078e0033 */
[----:B------:R-:W-:Y:S01]  /*7e50*/  @!P3 PRMT R134, R140, 0x5410, RZ ;  /* 0x000054108c86b816 */ /* 0x000fe200000000ff */
[----:B------:R-:W-:-:S02]  /*7e60*/  IMAD.MOV.U32 R142, RZ, RZ, R48 ;  /* 0x000000ffff8e7224 */ /* 0x000fc400078e0030 */
[----:B------:R-:W-:-:S09]  /*7e70*/  IMAD.MOV.U32 R140, RZ, RZ, R49 ;  /* 0x000000ffff8c7224 */ /* 0x000fd200078e0031 */
[----:B------:R-:W-:Y:S06]  /*7e80*/  HMMA.16816.F32 R48, R8, R24, R16 ;  /* 0x000000180830723c */ /* 0x000fec0000001810 */
[----:B------:R-:W-:Y:S01]  /*7e90*/  HMMA.16816.F32 R16, R12, R22, RZ ;  /* 0x000000160c10723c */ /* 0x000fe200000018ff */
[----:B------:R-:W2:Y:S01]  /*7ea0*/  LDSM.16.MT88.4 R20, [R193+0x1e000] ;  /* 0x01e00000c114783b */ /* 0x000ea20000004200 */
[----:B------:R-:W-:Y:S01]  /*7eb0*/  FADD.FTZ R243, R243, R4 ;  /* 0x00000004f3f37221 */ /* 0x000fe20000010000 */
[----:B------:R-:W-:Y:S01]  /*7ec0*/  IMAD.MOV.U32 R75, RZ, RZ, R45 ;  /* 0x000000ffff4b7224 */ /* 0x000fe200078e002d */
[----:B------:R-:W-:Y:S01]  /*7ed0*/  LOP3.LUT R4, R0, R47, RZ, 0xc0, !PT ;  /* 0x0000002f00047212 */ /* 0x000fe200078ec0ff */
[----:B------:R-:W-:-:S15]  /*7ee0*/  IMAD.MOV.U32 R146, RZ, RZ, R44 ;  /* 0x000000ffff927224 */ /* 0x000fde00078e002c */
[----:B------:R-:W-:-:S04]  /*7ef0*/  NOP ;  /* 0x0000000000007918 */ /* 0x000fc80000000000 */
[----:B------:R-:W-:Y:S06]  /*7f00*/  HMMA.16816.F32 R44, R8, R26, R16 ;  /* 0x0000001a082c723c */ /* 0x000fec0000001810 */
[C---:B--2---:R-:W-:Y:S06]  /*7f10*/  HMMA.16816.F32 R24, R12.reuse, R20, RZ ;  /* 0x000000140c18723c */ /* 0x044fec00000018ff */
[----:B------:R-:W-:Y:S01]  /*7f20*/  HMMA.16816.F32 R20, R12, R22, RZ ;  /* 0x000000160c14723c */ /* 0x000fe200000018ff */
[----:B------:R-:W2:Y:S01]  /*7f30*/  LDSM.16.MT88.4 R12, [R193+0x1e800] ;  /* 0x01e80000c10c783b */ /* 0x000ea20000004200 */
[--C-:B------:R-:W-:Y:S01]  /*7f40*/  HSET2.LE.AND R0, R28, R7.reuse, PT ;  /* 0x000000071c007233 */ /* 0x100fe20003803000 */
[----:B------:R-:W-:Y:S01]  /*7f50*/  FADD.FTZ R242, R242, R5 ;  /* 0x00000005f2f27221 */ /* 0x000fe20000010000 */
[----:B------:R-:W-:Y:S01]  /*7f60*/  HSET2.LE.AND R2, R33, R7, PT ;  /* 0x0000000721027233 */ /* 0x000fe20003803000 */
[----:B------:R-:W-:-:S02]  /*7f70*/  @!P6 HADD2 R129, -R189.H0_H0, -RZ.H0_H0 ;  /* 0xa00000ffbd81e230 */ /* 0x000fc40000000900 */
[----:B------:R-:W-:Y:S02]  /*7f80*/  LOP3.LUT R5, R0, R56, RZ, 0xc0, !PT ;  /* 0x0000003800057212 */ /* 0x000fe400078ec0ff */
[----:B------:R-:W-:-:S09]  /*7f90*/  HSET2.LE.AND R0, R36, R7, PT ;  /* 0x0000000724007233 */ /* 0x000fd20003803000 */
[C---:B--2---:R-:W-:Y:S06]  /*7fa0*/  HMMA.16816.F32 R24, R8.reuse, R12, R24 ;  /* 0x0000000c0818723c */ /* 0x044fec0000001818 */
[----:B------:R-:W-:Y:S01]  /*7fb0*/  HMMA.16816.F32 R20, R8, R14, R20 ;  /* 0x0000000e0814723c */ /* 0x000fe20000001814 */
[----:B------:R-:W2:Y:S01]  /*7fc0*/  LDSM.16.MT88.4 R8, [R191+0x19000] ;  /* 0x01900000bf08783b */ /* 0x000ea20000004200 */
[--C-:B------:R-:W-:Y:S02]  /*7fd0*/  HSET2.LE.AND R16, R6, R7.reuse, PT ;  /* 0x0000000706107233 */ /* 0x100fe40003803000 */
[--C-:B------:R-:W-:Y:S01]  /*7fe0*/  HSET2.LE.AND R18, R34, R7.reuse, PT ;  /* 0x0000000722127233 */ /* 0x100fe20003803000 */
[----:B------:R-:W-:Y:S01]  /*7ff0*/  IMAD.MOV.U32 R97, RZ, RZ, R128 ;  /* 0x000000ffff617224 */ /* 0x000fe200078e0080 */
[--C-:B------:R-:W-:Y:S01]  /*8000*/  HSET2.LE.AND R19, R32, R7.reuse, PT ;  /* 0x0000000720137233 */ /* 0x100fe20003803000 */
[----:B------:R-:W3:Y:S01]  /*8010*/  LDSM.16.MT88.4 R12, [R192+0x19000] ;  /* 0x01900000c00c783b */ /* 0x000ee20000004200 */
[----:B------:R-:W-:-:S02]  /*8020*/  HSET2.LE.AND R17, R31, R7, PT ;  /* 0x000000071f117233 */ /* 0x000fc40003803000 */
[----:B------:R-:W-:Y:S02]  /*8030*/  LOP3.LUT R6, R0, R55, RZ, 0xc0, !PT ;  /* 0x0000003700067212 */ /* 0x000fe400078ec0ff */
[----:B------:R-:W-:Y:S02]  /*8040*/  LOP3.LUT R7, R2, R54, RZ, 0xc0, !PT ;  /* 0x0000003602077212 */ /* 0x000fe400078ec0ff */
[----:B------:R-:W-:Y:S02]  /*8050*/  @!P6 PRMT R189, R129, 0x5410, RZ ;  /* 0x0000541081bde816 */ /* 0x000fe400000000ff */
[----:B------:R-:W-:Y:S02]  /*8060*/  PRMT R29, R133, 0x5410, R35 ;  /* 0x00005410851d7816 */ /* 0x000fe40000000023 */
        /* <DEDUP_REMOVED lines=8> */
[C---:B--2---:R-:W-:Y:S06]  /*80f0*/  HMMA.16816.F32 R164, R4.reuse, R8, R164 ;  /* 0x0000000804a4723c */ /* 0x044fec00000018a4 */
[----:B------:R-:W-:Y:S01]  /*8100*/  HMMA.16816.F32 R16, R4, R10, R148 ;  /* 0x0000000a0410723c */ /* 0x000fe20000001894 */
[----:B------:R-:W2:Y:S01]  /*8110*/  LDSM.16.MT88.4 R8, [R194+0x19000] ;  /* 0x01900000c208783b */ /* 0x000ea20000004200 */
[----:B------:R-:W-:-:S02]  /*8120*/  IMAD.MOV.U32 R38, RZ, RZ, R196 ;  /* 0x000000ffff267224 */ /* 0x000fc400078e00c4 */
[----:B------:R-:W-:Y:S02]  /*8130*/  IMAD.MOV.U32 R28, RZ, RZ, R146 ;  /* 0x000000ffff1c7224 */ /* 0x000fe400078e0092 */
[----:B------:R-:W-:Y:S02]  /*8140*/  @!P1 HADD2 R143, -R35.H0_H0, -RZ.H0_H0 ;  /* 0xa00000ff238f9230 */ /* 0x000fe40000000900 */
[----:B------:R-:W-:Y:S02]  /*8150*/  IMAD.MOV.U32 R29, RZ, RZ, R97 ;  /* 0x000000ffff1d7224 */ /* 0x000fe400078e0061 */
[----:B------:R-:W-:Y:S01]  /*8160*/  IMAD.MOV.U32 R31, RZ, RZ, R95 ;  /* 0x000000ffff1f7224 */ /* 0x000fe200078e005f */
[----:B---3--:R-:W-:Y:S01]  /*8170*/  HMMA.16816.F32 R156, R4, R12, R156 ;  /* 0x0000000c049c723c */ /* 0x008fe2000000189c */
[----:B------:R-:W-:Y:S02]  /*8180*/  IMAD.MOV.U32 R30, RZ, RZ, R98 ;  /* 0x000000ffff1e7224 */ /* 0x000fe400078e0062 */
[----:B------:R-:W-:-:S02]  /*8190*/  @!P2 HADD2 R144, -R133.H0_H0, -RZ.H0_H0 ;  /* 0xa00000ff8590a230 */ /* 0x000fc40000000900 */
[----:B------:R-:W-:Y:S01]  /*81a0*/  IMAD.MOV.U32 R148, RZ, RZ, R75 ;  /* 0x000000ffff947224 */ /* 0x000fe200078e004b */
[----:B------:R1:W5:Y:S01]  /*81b0*/  LDL.LU R196, [R1+0xd4] ;  /* 0x0000d40001c47983 */ /* 0x0003620000300800 */
[----:B------:R-:W-:Y:S02]  /*81c0*/  IMAD.MOV.U32 R149, RZ, RZ, R145 ;  /* 0x000000ffff957224 */ /* 0x000fe400078e0091 */
[----:B------:R-:W-:Y:S02]  /*81d0*/  IMAD.MOV.U32 R150, RZ, RZ, R37 ;  /* 0x000000ffff967224 */ /* 0x000fe400078e0025 */
[----:B------:R-:W-:Y:S01]  /*81e0*/  IMAD.MOV.U32 R151, RZ, RZ, R38 ;  /* 0x000000ffff977224 */ /* 0x000fe200078e0026 */
[----:B------:R-:W-:Y:S01]  /*81f0*/  HMMA.16816.F32 R28, R4, R14, R28 ;  /* 0x0000000e041c723c */ /* 0x000fe2000000181c */
[----:B------:R-:W-:Y:S01]  /*8200*/  IMAD.MOV.U32 R55, RZ, RZ, R93 ;  /* 0x000000ffff377224 */ /* 0x000fe200078e005d */
[----:B------:R-:W3:Y:S01]  /*8210*/  LDSM.16.MT88.4 R12, [R193+0x19000] ;  /* 0x01900000c10c783b */ /* 0x000ee20000004200 */
[----:B------:R-:W-:-:S03]  /*8220*/  IMAD.MOV.U32 R93, RZ, RZ, R39 ;  /* 0x000000ffff5d7224 */ /* 0x000fc600078e0027 */
[C---:B--2---:R-:W-:Y:S06]  /*8230*/  HMMA.16816.F32 R148, R4.reuse, R8, R148 ;  /* 0x000000080494723c */ /* 0x044fec0000001894 */
[----:B------:R-:W-:Y:S01]  /*8240*/  HMMA.16816.F32 R36, R4, R10, R112 ;  /* 0x0000000a0424723c */ /* 0x000fe20000001870 */
[----:B------:R-:W2:Y:S01]  /*8250*/  LDSM.16.MT88.4 R8, [R191+0x1b000] ;  /* 0x01b00000bf08783b */ /* 0x000ea20000004200 */
[----:B------:R-:W-:Y:S01]  /*8260*/  @!P1 PRMT R35, R143, 0x5410, RZ ;  /* 0x000054108f239816 */ /* 0x000fe200000000ff */
[----:B------:R-:W-:Y:S02]  /*8270*/  IMAD.MOV.U32 R53, RZ, RZ, R142 ;  /* 0x000000ffff357224 */ /* 0x000fe400078e008e */
[----:B------:R-:W-:-:S02]  /*8280*/  IMAD.MOV.U32 R142, RZ, RZ, R195 ;  /* 0x000000ffff8e7224 */ /* 0x000fc400078e00c3 */
[----:B------:R-:W-:Y:S02]  /*8290*/  IMAD.MOV.U32 R143, RZ, RZ, R190 ;  /* 0x000000ffff8f7224 */ /* 0x000fe400078e00be */
[----:B------:R-:W-:Y:S02]  /*82a0*/  IMAD.MOV.U32 R95, RZ, RZ, R109 ;  /* 0x000000ffff5f7224 */ /* 0x000fe400078e006d */
[----:B------:R-:W-:Y:S01]  /*82b0*/  IMAD.MOV.U32 R98, RZ, RZ, R72 ;  /* 0x000000ffff627224 */ /* 0x000fe200078e0048 */
[----:B------:R-:W-:Y:S01]  /*82c0*/  @!P2 PRMT R133, R144, 0x5410, RZ ;  /* 0x000054109085a816 */ /* 0x000fe200000000ff */
[----:B------:R-:W-:Y:S01]  /*82d0*/  IMAD.MOV.U32 R145, RZ, RZ, R107 ;  /* 0x000000ffff917224 */ /* 0x000fe200078e006b */
[----:B---3--:R-:W-:Y:S01]  /*82e0*/  HMMA.16816.F32 R140, R4, R12, R140 ;  /* 0x0000000c048c723c */ /* 0x008fe2000000188c */
[----:B------:R-:W-:Y:S01]  /*82f0*/  IMAD.MOV.U32 R112, RZ, RZ, R106 ;  /* 0x000000ffff707224 */ /* 0x000fe200078e006a */
[----:B------:R1:W5:Y:S01]  /*8300*/  LDL.LU R195, [R1+0xd0] ;  /* 0x0000d00001c37983 */ /* 0x0003620000300800 */
[----:B------:R-:W-:-:S02]  /*8310*/  IMAD.MOV.U32 R113, RZ, RZ, R103 ;  /* 0x000000ffff717224 */ /* 0x000fc400078e0067 */
[----:B------:R-:W-:Y:S01]  /*8320*/  IMAD.MOV.U32 R114, RZ, RZ, R62 ;  /* 0x000000ffff727224 */ /* 0x000fe200078e003e */
[C---:B------:R-:W-:Y:S01]  /*8330*/  HMMA.16816.F32 R40, R4.reuse, R14, R40 ;  /* 0x0000000e0428723c */ /* 0x040fe20000001828 */
[----:B------:R-:W-:Y:S01]  /*8340*/  IMAD.MOV.U32 R107, RZ, RZ, R63 ;  /* 0x000000ffff6b7224 */ /* 0x000fe200078e003f */
[----:B------:R-:W3:Y:S01]  /*8350*/  LDSM.16.MT88.4 R12, [R192+0x1b000] ;  /* 0x01b00000c00c783b */ /* 0x000ee20000004200 */
[----:B------:R-:W-:Y:S02]  /*8360*/  IMAD.MOV.U32 R106, RZ, RZ, R60 ;  /* 0x000000ffff6a7224 */ /* 0x000fe400078e003c */
[----:B------:R-:W-:Y:S01]  /*8370*/  IMAD.MOV.U32 R103, RZ, RZ, R61 ;  /* 0x000000ffff677224 */ /* 0x000fe200078e003d */
[----:B------:R1:W5:Y:S01]  /*8380*/  LDL.LU R190, [R1+0xcc] ;  /* 0x0000cc0001be7983 */ /* 0x0003620000300800 */
[C---:B--2---:R-:W-:Y:S06]  /*8390*/  HMMA.16816.F32 R52, R4.reuse, R8, R52 ;  /* 0x000000080434723c */ /* 0x044fec0000001834 */
[----:B------:R-:W-:Y:S01]  /*83a0*/  HMMA.16816.F32 R60, R4, R10, R88 ;  /* 0x0000000a043c723c */ /* 0x000fe20000001858 */
[----:B------:R-:W2:Y:S01]  /*83b0*/  LDSM.16.MT88.4 R8, [R194+0x1b000] ;  /* 0x01b00000c208783b */ /* 0x000ea20000004200 */
[----:B------:R-:W-:-:S02]  /*83c0*/  IMAD.MOV.U32 R115, RZ, RZ, R108 ;  /* 0x000000ffff737224 */ /* 0x000fc400078e006c */
[----:B------:R-:W-:Y:S02]  /*83d0*/  IMAD.MOV.U32 R108, RZ, RZ, R73 ;  /* 0x000000ffff6c7224 */ /* 0x000fe400078e0049 */
[----:B------:R-:W-:Y:S01]  /*83e0*/  IMAD.MOV.U32 R109, RZ, RZ, R74 ;  /* 0x000000ffff6d7224 */ /* 0x000fe200078e004a */
        /* <DEDUP_REMOVED lines=8> */
[----:B------:R-:W3:Y:S06]  /*8470*/  LDSM.16.MT88.4 R12, [R192+0x1d000] ;  /* 0x01d00000c00c783b */ /* 0x000eec0000004200 */
[----:B------:R-:W-:Y:S01]  /*8480*/  IMAD.MOV.U32 R248, RZ, RZ, R96 ;  /* 0x000000fffff87224 */ /* 0x000fe200078e0060 */
[----:B--2---:R-:W-:Y:S07]  /*8490*/  HMMA.16816.F32 R92, R4, R8, R244 ;  /* 0x00000008045c723c */ /* 0x004fee00000018f4 */
[----:B------:R-:W-:-:S02]  /*84a0*/  IMAD.MOV.U32 R244, RZ, RZ, R98 ;  /* 0x000000fffff47224 */ /* 0x000fc400078e0062 */
[----:B------:R-:W-:Y:S02]  /*84b0*/  IMAD.MOV.U32 R247, RZ, RZ, R99 ;  /* 0x000000fffff77224 */ /* 0x000fe400078e0063 */
[----:B------:R-:W-:Y:S01]  /*84c0*/  HMMA.16816.F32 R96, R4, R10, R220 ;  /* 0x0000000a0460723c */ /* 0x000fe200000018dc */
[----:B------:R-:W2:Y:S01]  /*84d0*/  LDSM.16.MT88.4 R8, [R194+0x1d000] ;  /* 0x01d00000c208783b */ /* 0x000ea20000004200 */
[----:B------:R-:W-:Y:S02]  /*84e0*/  IMAD.MOV.U32 R0, RZ, RZ, R107 ;  /* 0x000000ffff007224 */ /* 0x000fe400078e006b */
[----:B------:R-:W-:Y:S02]  /*84f0*/  IMAD.MOV.U32 R251, RZ, RZ, R106 ;  /* 0x000000fffffb7224 */ /* 0x000fe400078e006a */
[----:B------:R-:W-:Y:S02]  /*8500*/  IMAD.MOV.U32 R33, RZ, RZ, R105 ;  /* 0x000000ffff217224 */ /* 0x000fe400078e0069 */
[----:B------:R-:W-:-:S02]  /*8510*/  IMAD.MOV.U32 R246, RZ, RZ, R104 ;  /* 0x000000fffff67224 */ /* 0x000fc400078e0068 */
[----:B------:R-:W-:Y:S01]  /*8520*/  IMAD.MOV.U32 R245, RZ, RZ, R103 ;  /* 0x000000fffff57224 */ /* 0x000fe200078e0067 */
[C---:B---3--:R-:W-:Y:S01]  /*8530*/  HMMA.16816.F32 R104, R4.reuse, R14, R184 ;  /* 0x0000000e0468723c */ /* 0x048fe200000018b8 */
[----:B------:R-:W-:Y:S02]  /*8540*/  IMAD.MOV.U32 R250, RZ, RZ, R102 ;  /* 0x000000fffffa7224 */ /* 0x000fe400078e0066 */
[----:B------:R-:W-:Y:S02]  /*8550*/  IMAD.MOV.U32 R249, RZ, RZ, R101 ;  /* 0x000000fffff97224 */ /* 0x000fe400078e0065 */
[----:B------:R-:W-:Y:S02]  /*8560*/  IMAD.MOV.U32 R223, RZ, RZ, R100 ;  /* 0x000000ffffdf7224 */ /* 0x000fe400078e0064 */
[----:B------:R-:W-:Y:S01]  /*8570*/  IMAD.MOV.U32 R56, RZ, RZ, R145 ;  /* 0x000000ffff387224 */ /* 0x000fe200078e0091 */
[----:B------:R-:W-:Y:S01]  /*8580*/  HMMA.16816.F32 R100, R4, R12, R224 ;  /* 0x0000000c0464723c */ /* 0x000fe200000018e0 */
[----:B------:R-:W-:Y:S01]  /*8590*/  IMAD.MOV.U32 R2, RZ, RZ, R112 ;  /* 0x000000ffff027224 */ /* 0x000fe200078e0070 */
[----:B------:R-:W3:Y:S01]  /*85a0*/  LDSM.16.MT88.4 R12, [R193+0x1d000] ;  /* 0x01d00000c10c783b */ /* 0x000ee20000004200 */
[----:B------:R-:W-:-:S02]  /*85b0*/  IMAD.MOV.U32 R145, RZ, RZ, R113 ;  /* 0x000000ffff917224 */ /* 0x000fc400078e0071 */
[----:B------:R-:W-:Y:S02]  /*85c0*/  IMAD.MOV.U32 R146, RZ, RZ, R114 ;  /* 0x000000ffff927224 */ /* 0x000fe400078e0072 */
[----:B------:R-:W-:Y:S02]  /*85d0*/  IMAD.MOV.U32 R144, RZ, RZ, R115 ;  /* 0x000000ffff907224 */ /* 0x000fe400078e0073 */
[----:B------:R-:W-:Y:S02]  /*85e0*/  IMAD.MOV.U32 R34, RZ, RZ, R111 ;  /* 0x000000ffff227224 */ /* 0x000fe400078e006f */
[----:B------:R-:W-:Y:S02]  /*85f0*/  IMAD.MOV.U32 R32, RZ, RZ, R110 ;  /* 0x000000ffff207224 */ /* 0x000fe400078e006e */
[----:B------:R-:W-:Y:S02]  /*8600*/  IMAD.MOV.U32 R186, RZ, RZ, R109 ;  /* 0x000000ffffba7224 */ /* 0x000fe400078e006d */
[----:B------:R-:W-:-:S02]  /*8610*/  IMAD.MOV.U32 R187, RZ, RZ, R108 ;  /* 0x000000ffffbb7224 */ /* 0x000fc400078e006c */
[C---:B--2---:R-:W-:Y:S01]  /*8620*/  HMMA.16816.F32 R108, R4.reuse, R8, R160 ;  /* 0x00000008046c723c */ /* 0x044fe200000018a0 */
[----:B------:R-:W-:Y:S05]  /*8630*/  LDSM.16.MT88.4 R160, [R191+0x19800] ;  /* 0x01980000bfa0783b */ /* 0x000fea0000004200 */
[C---:B------:R-:W-:Y:S01]  /*8640*/  HMMA.16816.F32 R112, R4.reuse, R10, R152 ;  /* 0x0000000a0470723c */ /* 0x040fe20000001898 */
[----:B------:R-:W2:Y:S05]  /*8650*/  LDSM.16.MT88.4 R8, [R191+0x1f000] ;  /* 0x01f00000bf08783b */ /* 0x000eaa0000004200 */
[C---:B---3--:R-:W-:Y:S06]  /*8660*/  HMMA.16816.F32 R116, R4.reuse, R12, R116 ;  /* 0x0000000c0474723c */ /* 0x048fec0000001874 */
[C---:B------:R-:W-:Y:S01]  /*8670*/  HMMA.16816.F32 R120, R4.reuse, R14, R120 ;  /* 0x0000000e0478723c */ /* 0x040fe20000001878 */
[----:B------:R-:W3:Y:S05]  /*8680*/  LDSM.16.MT88.4 R12, [R192+0x1f000] ;  /* 0x01f00000c00c783b */ /* 0x000eea0000004200 */
[C---:B--2---:R-:W-:Y:S06]  /*8690*/  HMMA.16816.F32 R124, R4.reuse, R8, R124 ;  /* 0x00000008047c723c */ /* 0x044fec000000187c */
[----:B------:R-:W-:Y:S01]  /*86a0*/  HMMA.16816.F32 R180, R4, R10, R180 ;  /* 0x0000000a04b4723c */ /* 0x000fe200000018b4 */
[----:B------:R-:W2:Y:S01]  /*86b0*/  LDSM.16.MT88.4 R8, [R194+0x1f000] ;  /* 0x01f00000c208783b */ /* 0x000ea20000004200 */
[----:B------:R-:W-:-:S04]  /*86c0*/  IMAD.MOV.U32 R155, RZ, RZ, R223 ;  /* 0x000000ffff9b7224 */ /* 0x000fc800078e00df */
[C---:B---3--:R-:W-:Y:S06]  /*86d0*/  HMMA.16816.F32 R220, R4.reuse, R14, R80 ;  /* 0x0000000e04dc723c */ /* 0x048fec0000001850 */
[----:B------:R-:W-:Y:S01]  /*86e0*/  HMMA.16816.F32 R224, R4, R12, R136 ;  /* 0x0000000c04e0723c */ /* 0x000fe20000001888 */
[----:B------:R-:W-:Y:S01]  /*86f0*/  IMAD.MOV.U32 R82, RZ, RZ, R186 ;  /* 0x000000ffff527224 */ /* 0x000fe200078e00ba */
[----:B------:R-:W-:Y:S01]  /*8700*/  LDSM.16.MT88.4 R136, [R193+0x19800] ;  /* 0x01980000c188783b */ /* 0x000fe20000004200 */
[----:B------:R-:W-:-:S03]  /*8710*/  IMAD.MOV.U32 R83, RZ, RZ, R187 ;  /* 0x000000ffff537224 */ /* 0x000fc600078e00bb */
[C---:B--2---:R-:W-:Y:S01]  /*8720*/  HMMA.16816.F32 R184, R4.reuse, R8, R48 ;  /* 0x0000000804b8723c */ /* 0x044fe20000001830 */
[----:B------:R-:W-:Y:S05]  /*8730*/  LDSM.16.MT88.4 R48, [R192+0x1b800] ;  /* 0x01b80000c030783b */ /* 0x000fea0000004200 */
[C---:B------:R-:W-:Y:S01]  /*8740*/  HMMA.16816.F32 R12, R4.reuse, R10, R44 ;  /* 0x0000000a040c723c */ /* 0x040fe2000000182c */
[----:B------:R-:W2:Y:S05]  /*8750*/  LDSM.16.MT88.4 R8, [R193+0x1f000] ;  /* 0x01f00000c108783b */ /* 0x000eaa0000004200 */
[C---:B--2---:R-:W-:Y:S06]  /*8760*/  HMMA.16816.F32 R24, R4.reuse, R8, R24 ;  /* 0x000000080418723c */ /* 0x044fec0000001818 */
[----:B------:R-:W-:Y:S07]  /*8770*/  HMMA.16816.F32 R20, R4, R10, R20 ;  /* 0x0000000a0414723c */ /* 0x000fee0000001814 */
[----:B------:R-:W-:-:S02]  /*8780*/  IMAD.MOV.U32 R7, RZ, RZ, R155 ;  /* 0x000000ffff077224 */ /* 0x000fc400078e009b */
[----:B------:R-:W2:Y:S01]  /*8790*/  LDSM.16.MT88.4 R152, [R192+0x19800] ;  /* 0x01980000c098783b */ /* 0x000ea20000004200 */
[----:B------:R-:W-:Y:S01]  /*87a0*/  HMMA.16816.F32 R164, R128, R160, R164 ;  /* 0x000000a080a4723c */ /* 0x000fe200000018a4 */
[----:B------:R-:W-:Y:S02]  /*87b0*/  IMAD.MOV.U32 R6, RZ, RZ, R245 ;  /* 0x000000ffff067224 */ /* 0x000fe400078e00f5 */
[----:B------:R-:W-:-:S03]  /*87c0*/  IMAD.MOV.U32 R245, RZ, RZ, R246 ;  /* 0x000000fffff57224 */ /* 0x000fc600078e00f6 */
[----:B------:R-:W-:Y:S01]  /*87d0*/  HMMA.16816.F32 R160, R128, R162, R16 ;  /* 0x000000a280a0723c */ /* 0x000fe20000001810 */
[----:B------:R-:W-:Y:S02]  /*87e0*/  IMAD.MOV.U32 R246, RZ, RZ, R0 ;  /* 0x000000fffff67224 */ /* 0x000fe400078e0000 */
[----:B------:R-:W-:-:S04]  /*87f0*/  IMAD.MOV.U32 R0, RZ, RZ, R145 ;  /* 0x000000ffff007224 */ /* 0x000fc800078e0091 */
[----:B------:R-:W-:Y:S02]  /*8800*/  IMAD.MOV.U32 R19, RZ, RZ, R251 ;  /* 0x000000ffff137224 */ /* 0x000fe400078e00fb */
[----:B------:R-:W-:Y:S02]  /*8810*/  IMAD.MOV.U32 R251, RZ, RZ, R32 ;  /* 0x000000fffffb7224 */ /* 0x000fe400078e0020 */
[----:B------:R-:W-:Y:S01]  /*8820*/  IMAD.MOV.U32 R32, RZ, RZ, R34 ;  /* 0x000000ffff207224 */ /* 0x000fe200078e0022 */
[C---:B------:R-:W-:Y:S01]  /*8830*/  HMMA.16816.F32 R140, R128.reuse, R136, R140 ;  /* 0x00000088808c723c */ /* 0x040fe2000000188c */
[----:B------:R-:W-:Y:S02]  /*8840*/  IMAD.MOV.U32 R18, RZ, RZ, R144 ;  /* 0x000000ffff127224 */ /* 0x000fe400078e0090 */
[----:B------:R-:W-:Y:S02]  /*8850*/  IMAD.MOV.U32 R17, RZ, RZ, R146 ;  /* 0x000000ffff117224 */ /* 0x000fe400078e0092 */
[----:B------:R-:W-:Y:S01]  /*8860*/  IMAD.MOV.U32 R34, RZ, RZ, R147 ;  /* 0x000000ffff227224 */ /* 0x000fe200078e0093 */
[----:B------:R-:W-:Y:S01]  /*8870*/  HMMA.16816.F32 R136, R128, R138, R40 ;  /* 0x0000008a8088723c */ /* 0x000fe20000001828 */
[----:B------:R-:W3:Y:S01]  /*8880*/  LDSM.16.MT88.4 R144, [R194+0x19800] ;  /* 0x01980000c290783b */ /* 0x000ee20000004200 */
[----:B------:R-:W-:-:S02]  /*8890*/  IMAD.MOV.U32 R5, RZ, RZ, R56 ;  /* 0x000000ffff057224 */ /* 0x000fc400078e0038 */
[----:B------:R-:W-:Y:S01]  /*88a0*/  IMAD.MOV.U32 R4, RZ, RZ, R58 ;  /* 0x000000ffff047224 */ /* 0x000fe200078e003a */
[----:B------:R-:W4:Y:S01]  /*88b0*/  LDSM.16.MT88.4 R40, [R191+0x1b800] ;  /* 0x01b80000bf28783b */ /* 0x000f220000004200 */
[----:B------:R-:W-:Y:S01]  /*88c0*/  IMAD.MOV.U32 R9, RZ, RZ, R57 ;  /* 0x000000ffff097224 */ /* 0x000fe200078e0039 */
[C---:B--2---:R-:W-:Y:S06]  /*88d0*/  HMMA.16816.F32 R156, R128.reuse, R152, R156 ;  /* 0x00000098809c723c */ /* 0x044fec000000189c */
[----:B------:R-:W-:Y:S07]  /*88e0*/  HMMA.16816.F32 R152, R128, R154, R28 ;  /* 0x0000009a8098723c */ /* 0x000fee000000181c */
[----:B------:R-:W-:-:S02]  /*88f0*/  IMAD.MOV.U32 R28, RZ, RZ, R2 ;  /* 0x000000ffff1c7224 */ /* 0x000fc400078e0002 */
[----:B------:R-:W-:Y:S02]  /*8900*/  IMAD.MOV.U32 R2, RZ, RZ, R59 ;  /* 0x000000ffff027224 */ /* 0x000fe400078e003b */
[----:B------:R-:W2:Y:S01]  /*8910*/  LDSM.16.MT88.4 R56, [R194+0x1b800] ;  /* 0x01b80000c238783b */ /* 0x000ea20000004200 */
[----:B------:R-:W-:Y:S02]  /*8920*/  IMAD.MOV.U32 R31, RZ, RZ, R82 ;  /* 0x000000ffff1f7224 */ /* 0x000fe400078e0052 */
[----:B------:R-:W-:Y:S02]  /*8930*/  IMAD.MOV.U32 R16, RZ, RZ, R83 ;  /* 0x000000ffff107224 */ /* 0x000fe400078e0053 */
[----:B------:R-:W1:Y:S01]  /*8940*/  LDSM.16.MT88.4 R80, [R192+0x1d800] ;  /* 0x01d80000c050783b */ /* 0x000e620000004200 */
[C---:B------:R-:W-:Y:S03]  /*8950*/  HMMA.16816.F32 R44, R128.reuse, R48, R64 ;  /* 0x00000030802c723c */ /* 0x040fe60000001840 */
[----:B------:R-:W1:Y:S03]  /*8960*/  LDSM.16.MT88.4 R64, [R193+0x1b800] ;  /* 0x01b80000c140783b */ /* 0x000e660000004200 */
[C---:B---3--:R-:W-:Y:S06]  /*8970*/  HMMA.16816.F32 R148, R128.reuse, R144, R148 ;  /* 0x000000908094723c */ /* 0x048fec0000001894 */
[C---:B------:R-:W-:Y:S06]  /*8980*/  HMMA.16816.F32 R144, R128.reuse, R146, R36 ;  /* 0x000000928090723c */ /* 0x040fec0000001824 */
[C---:B----4-:R-:W-:Y:S06]  /*8990*/  HMMA.16816.F32 R36, R128.reuse, R40, R52 ;  /* 0x000000288024723c */ /* 0x050fec0000001834 */
[C---:B--2---:R-:W-:Y:S01]  /*89a0*/  HMMA.16816.F32 R52, R128.reuse, R56, R72 ;  /* 0x000000388034723c */ /* 0x044fe20000001848 */
[----:B------:R-:W2:Y:S05]  /*89b0*/  LDSM.16.MT88.4 R72, [R191+0x1d800] ;  /* 0x01d80000bf48783b */ /* 0x000eaa0000004200 */
[C---:B------:R-:W-:Y:S06]  /*89c0*/  HMMA.16816.F32 R56, R128.reuse, R58, R76 ;  /* 0x0000003a8038723c */ /* 0x040fec000000184c */
[C---:B-1----:R-:W-:Y:S06]  /*89d0*/  HMMA.16816.F32 R76, R128.reuse, R80, R100 ;  /* 0x00000050804c723c */ /* 0x042fec0000001864 */
[C---:B------:R-:W-:Y:S01]  /*89e0*/  HMMA.16816.F32 R80, R128.reuse, R82, R104 ;  /* 0x000000528050723c */ /* 0x040fe20000001868 */
[----:B------:R-:W1:Y:S05]  /*89f0*/  LDSM.16.MT88.4 R104, [R191+0x1f800] ;  /* 0x01f80000bf68783b */ /* 0x000e6a0000004200 */
[C---:B------:R-:W-:Y:S06]  /*8a00*/  HMMA.16816.F32 R40, R128.reuse, R42, R60 ;  /* 0x0000002a8028723c */ /* 0x040fec000000183c */
[C---:B------:R-:W-:Y:S06]  /*8a10*/  HMMA.16816.F32 R48, R128.reuse, R50, R68 ;  /* 0x000000328030723c */ /* 0x040fec0000001844 */
[C---:B------:R-:W-:Y:S06]  /*8a20*/  HMMA.16816.F32 R60, R128.reuse, R64, R84 ;  /* 0x00000040803c723c */ /* 0x040fec0000001854 */
[C---:B--2---:R-:W-:Y:S06]  /*8a30*/  HMMA.16816.F32 R68, R128.reuse, R72, R92 ;  /* 0x000000488044723c */ /* 0x044fec000000185c */
[C---:B------:R-:W-:Y:S01]  /*8a40*/  HMMA.16816.F32 R64, R128.reuse, R66, R88 ;  /* 0x000000428040723c */ /* 0x040fe20000001858 */
[----:B------:R-:W2:Y:S05]  /*8a50*/  LDSM.16.MT88.4 R88, [R194+0x1d800] ;  /* 0x01d80000c258783b */ /* 0x000eaa0000004200 */
[----:B------:R-:W-:Y:S01]  /*8a60*/  HMMA.16816.F32 R72, R128, R74, R96 ;  /* 0x0000004a8048723c */ /* 0x000fe20000001860 */
[----:B------:R-:W3:Y:S01]  /*8a70*/  LDSM.16.MT88.4 R96, [R193+0x1d800] ;  /* 0x01d80000c160783b */ /* 0x000ee20000004200 */
[----:B------:R-:W-:Y:S01]  /*8a80*/  IMAD.MOV.U32 R30, RZ, RZ, R4 ;  /* 0x000000ffff1e7224 */ /* 0x000fe200078e0004 */
[----:B------:R-:W-:-:S03]  /*8a90*/  UIMAD.WIDE UR10, UR10, 0x2, URZ ;  /* 0x000000020a0a78a5 */ /* 0x000fc6000f8e023f */
[----:B-1----:R-:W-:Y:S01]  /*8aa0*/  HMMA.16816.F32 R100, R128, R104, R124 ;  /* 0x000000688064723c */ /* 0x002fe2000000187c */
[----:B------:R-:W-:Y:S01]  /*8ab0*/  FADD.FTZ R2, R2, R242 ;  /* 0x000000f202027221 */ /* 0x000fe20000010000 */
[----:B------:R-:W-:-:S04]  /*8ac0*/  LEA R4, P1, R28, UR6, 0x1 ;  /* 0x000000061c047c11 */ /* 0x000fc8000f8208ff */
[----:B------:R-:W-:Y:S01]  /*8ad0*/  HMMA.16816.F32 R104, R128, R106, R180 ;  /* 0x0000006a8068723c */ /* 0x000fe200000018b4 */
[----:B------:R-:W-:Y:S02]  /*8ae0*/  IMAD.MOV.U32 R29, RZ, RZ, R5 ;  /* 0x000000ffff1d7224 */ /* 0x000fe400078e0005 */
[----:B------:R-:W-:-:S04]  /*8af0*/  FADD.FTZ R0, R0, R243 ;  /* 0x000000f300007221 */ /* 0x000fc80000010000 */
[----:B------:R-:W-:Y:S02]  /*8b00*/  IMAD.MOV.U32 R183, RZ, RZ, R9 ;  /* 0x000000ffffb77224 */ /* 0x000fe400078e0009 */
[----:B------:R-:W-:Y:S01]  /*8b10*/  FADD.FTZ R2, R6, R2 ;  /* 0x0000000206027221 */ /* 0x000fe20000010000 */
[----:B------:R-:W-:Y:S02]  /*8b20*/  LDSM.16.MT88.4 R8, [R193+0x1f800] ;  /* 0x01f80000c108783b */ /* 0x000fe40000004200 */
[----:B------:R-:W-:Y:S02]  /*8b30*/  LEA.HI.X R5, R28, UR7, R183, 0x1, P1 ;  /* 0x000000071c057c11 */ /* 0x000fe400088f0cb7 */
[----:B------:R-:W-:Y:S01]  /*8b40*/  IADD3 R6, P1, R4, UR10, RZ ;  /* 0x0000000a04067c10 */ /* 0x000fe2000ff3e0ff */
[----:B------:R-:W-:Y:S01]  /*8b50*/  FADD.FTZ R0, R7, R0 ;  /* 0x0000000007007221 */ /* 0x000fe20000010000 */
[C---:B--2---:R-:W-:Y:S06]  /*8b60*/  HMMA.16816.F32 R84, R128.reuse, R88, R108 ;  /* 0x000000588054723c */ /* 0x044fec000000186c */
[C---:B---3--:R-:W-:Y:S06]  /*8b70*/  HMMA.16816.F32 R92, R128.reuse, R96, R116 ;  /* 0x00000060805c723c */ /* 0x048fec0000001874 */
[C---:B------:R-:W-:Y:S01]  /*8b80*/  HMMA.16816.F32 R88, R128.reuse, R90, R112 ;  /* 0x0000005a8058723c */ /* 0x040fe20000001870 */
[----:B------:R-:W1:Y:S05]  /*8b90*/  LDSM.16.MT88.4 R112, [R192+0x1f800] ;  /* 0x01f80000c070783b */ /* 0x000e6a0000004200 */
[----:B------:R-:W-:Y:S01]  /*8ba0*/  HMMA.16816.F32 R96, R128, R98, R120 ;  /* 0x000000628060723c */ /* 0x000fe20000001878 */
[----:B------:R-:W2:Y:S01]  /*8bb0*/  LDSM.16.MT88.4 R120, [R194+0x1f800] ;  /* 0x01f80000c278783b */ /* 0x000ea20000004200 */
[----:B------:R-:W-:-:S03]  /*8bc0*/  IADD3.X R7, R5, UR11, RZ, P1, !PT ;  /* 0x0000000b05077c10 */ /* 0x000fc60008ffe4ff */
[----:B------:R-:W-:Y:S01]  /*8bd0*/  STG.E.U16 desc[UR30][R4.64], R237 ;  /* 0x000000ed04007986 */ /* 0x000fe2000c10151e */
[----:B------:R-:W-:-:S03]  /*8be0*/  FADD.FTZ R2, R29, R2 ;  /* 0x000000021d027221 */ /* 0x000fc60000010000 */
[----:B------:R-:W-:Y:S01]  /*8bf0*/  STG.E.U16 desc[UR30][R4.64+0x2], R236 ;  /* 0x000002ec04007986 */ /* 0x000fe2000c10151e */
[----:B------:R-:W-:-:S03]  /*8c00*/  FADD.FTZ R0, R30, R0 ;  /* 0x000000001e007221 */ /* 0x000fc60000010000 */
[----:B------:R-:W-:Y:S04]  /*8c10*/  STG.E.U16 desc[UR30][R6.64], R239 ;  /* 0x000000ef06007986 */ /* 0x000fe8000c10151e */
[----:B------:R-:W-:Y:S04]  /*8c20*/  STG.E.U16 desc[UR30][R6.64+0x2], R238 ;  /* 0x000002ee06007986 */ /* 0x000fe8000c10151e */
[----:B------:R-:W-:Y:S04]  /*8c30*/  STG.E.U16 desc[UR30][R4.64+0x10], R233 ;  /* 0x000010e904007986 */ /* 0x000fe8000c10151e */
[----:B------:R-:W-:Y:S04]  /*8c40*/  STG.E.U16 desc[UR30][R4.64+0x12], R232 ;  /* 0x000012e804007986 */ /* 0x000fe8000c10151e */
        /* <DEDUP_REMOVED lines=35> */
[----:B------:R-:W-:-:S03]  /*8e80*/  FADD.FTZ R0, R248, R0 ;  /* 0x00000000f8007221 */ /* 0x000fc60000010000 */
[----:B------:R-:W-:Y:S01]  /*8e90*/  FADD.FTZ R246, R249, R246 ;  /* 0x000000f6f9f67221 */ /* 0x000fe20000010000 */
[----:B------:R-:W-:Y:S01]  /*8ea0*/  FADD.FTZ R0, R250, R0 ;  /* 0x00000000fa007221 */ /* 0x000fe20000010000 */
[----:B-1----:R-:W-:Y:S02]  /*8eb0*/  HMMA.16816.F32 R108, R128, R112, R224 ;  /* 0x00000070806c723c */ /* 0x002fe400000018e0 */
[----:B------:R-:W-:Y:S01]  /*8ec0*/  FADD.FTZ R246, R251, R246 ;  /* 0x000000f6fbf67221 */ /* 0x000fe20000010000 */
[----:B------:R-:W-:-:S03]  /*8ed0*/  FADD.FTZ R0, R32, R0 ;  /* 0x0000000020007221 */ /* 0x000fc60000010000 */
[----:B--2---:R-:W-:Y:S01]  /*8ee0*/  HMMA.16816.F32 R116, R128, R120, R184 ;  /* 0x000000788074723c */ /* 0x004fe200000018b8 */
[----:B------:R-:W-:Y:S01]  /*8ef0*/  FADD.FTZ R246, R34, R246 ;  /* 0x000000f622f67221 */ /* 0x000fe20000010000 */
[----:B---3--:R-:W-:-:S04]  /*8f00*/  FADD.FTZ R235, R33, R0 ;  /* 0x0000000021eb7221 */ /* 0x008fc80000010000 */
[C---:B------:R-:W-:Y:S06]  /*8f10*/  HMMA.16816.F32 R112, R128.reuse, R114, R220 ;  /* 0x000000728070723c */ /* 0x040fec00000018dc */
[C---:B------:R-:W-:Y:S06]  /*8f20*/  HMMA.16816.F32 R120, R128.reuse, R122, R12 ;  /* 0x0000007a8078723c */ /* 0x040fec000000180c */
[C---:B------:R-:W-:Y:S06]  /*8f30*/  HMMA.16816.F32 R124, R128.reuse, R8, R24 ;  /* 0x00000008807c723c */ /* 0x040fec0000001818 */
[----:B------:R-:W-:Y:S01]  /*8f40*/  HMMA.16816.F32 R128, R128, R10, R20 ;  /* 0x0000000a8080723c */ /* 0x000fe20000001814 */
[----:B------:R-:W-:-:S08]  /*8f50*/  NOP ;  /* 0x0000000000007918 */ /* 0x000fd00000000000 */
[----:B----4-:R-:W-:-:S15]  /*8f60*/  @!P0 BRA `(.L_x_1904) ;  /* 0x0000005c00d48947 */ /* 0x010fde0003800000 */
[----:B------:R-:W2:Y:S01]  /*8f70*/  LDL.LU R33, [R1+0xc0] ;  /* 0x0000c00001217983 */ /* 0x000ea20000300800 */
[----:B------:R-:W1:Y:S01]  /*8f80*/  S2R R0, SR_TID.X ;  /* 0x0000000000007919 */ /* 0x000e620000002100 */
[----:B------:R-:W-:Y:S01]  /*8f90*/  IMAD.U32 R13, RZ, RZ, UR27 ;  /* 0x0000001bff0d7e24 */ /* 0x000fe2000f8e00ff */
[----:B------:R-:W-:Y:S01]  /*8fa0*/  ULDC UR4, c[0x0][0x2d0] ;  /* 0x0000b40000047ab9 */ /* 0x000fe20000000800 */
[----:B------:R-:W-:Y:S01]  /*8fb0*/  ULDC.64 UR8, c[0x0][0x218] ;  /* 0x0000860000087ab9 */ /* 0x000fe20000000a00 */
[----:B------:R-:W3:Y:S01]  /*8fc0*/  LDL.LU R32, [R1+0x90] ;  /* 0x0000900001207983 */ /* 0x000ee20000300800 */
[----:B------:R-:W-:Y:S01]  /*8fd0*/  ULDC.64 UR6, c[0x0][0x220] ;  /* 0x0000880000067ab9 */ /* 0x000fe20000000a00 */
[----:B------:R-:W-:Y:S01]  /*8fe0*/  IMAD.MOV.U32 R133, RZ, RZ, R3 ;  /* 0x000000ffff857224 */ /* 0x000fe200078e0003 */
[----:B------:R-:W4:Y:S01]  /*8ff0*/  LDC.64 R224, c[0x0][0x250] ;  /* 0x00009400ffe07b82 */ /* 0x000f220000000a00 */
[----:B------:R-:W4:Y:S01]  /*9000*/  LDL.LU R251, [R1+0xc4] ;  /* 0x0000c40001fb7983 */ /* 0x000f220000300800 */
[----:B------:R-:W-:Y:S01]  /*9010*/  UMOV UR34, URZ ;  /* 0x0000003f00227c82 */ /* 0x000fe20008000000 */
[----:B------:R-:W-:-:S02]  /*9020*/  ULDC UR27, c[0x0][0x2d0] ;  /* 0x0000b400001b7ab9 */ /* 0x000fc40000000800 */
[----:B------:R-:W2:Y:S01]  /*9030*/  LDL.LU R34, [R1+0xc8] ;  /* 0x0000c80001227983 */ /* 0x000ea20000300800 */
[----:B-1----:R-:W-:-:S04]  /*9040*/  SHF.R.S32.HI R12, RZ, 0x1f, R0 ;  /* 0x0000001fff0c7819 */ /* 0x002fc80000011400 */
[----:B------:R-:W-:-:S04]  /*9050*/  LEA.HI R12, R12, R0, RZ, 0x3 ;  /* 0x000000000c0c7211 */ /* 0x000fc800078f18ff */
[----:B------:R-:W-:-:S05]  /*9060*/  LOP3.LUT R6, R12, 0xfffffff8, RZ, 0xc0, !PT ;  /* 0xfffffff80c067812 */ /* 0x000fca00078ec0ff */
[----:B------:R-:W-:-:S04]  /*9070*/  IMAD.IADD R6, R0, 0x1, -R6 ;  /* 0x0000000100067824 */ /* 0x000fc800078e0a06 */
[----:B------:R-:W-:-:S05]  /*9080*/  IMAD.SHL.U32 R6, R6, 0x8, RZ ;  /* 0x0000000806067824 */ /* 0x000fca00078e00ff */
[--C-:B------:R-:W-:Y:S02]  /*9090*/  SHF.R.S32.HI R7, RZ, 0x1f, R6.reuse ;  /* 0x0000001fff077819 */ /* 0x100fe40000011406 */
[----:B------:R-:W-:Y:S02]  /*90a0*/  LOP3.LUT R14, R0, 0x3, RZ, 0xc0, !PT ;  /* 0x00000003000e7812 */ /* 0x000fe400078ec0ff */
[----:B------:R-:W-:Y:S01]  /*90b0*/  ISETP.GE.AND P1, PT, R6, UR4, PT ;  /* 0x0000000406007c0c */ /* 0x000fe2000bf26270 */
[----:B--2---:R-:W-:-:S04]  /*90c0*/  IMAD.WIDE.U32 R8, R34, UR22, R6 ;  /* 0x0000001622087c25 */ /* 0x004fc8000f8e0006 */
[----:B------:R-:W-:Y:S02]  /*90d0*/  IMAD.MOV.U32 R34, RZ, RZ, R33 ;  /* 0x000000ffff227224 */ /* 0x000fe400078e0021 */
[----:B------:R-:W2:Y:S01]  /*90e0*/  LDL.LU R33, [R1+0xbc] ;  /* 0x0000bc0001217983 */ /* 0x000ea20000300800 */
[----:B----4-:R-:W-:Y:S01]  /*90f0*/  IMAD.WIDE.U32 R10, R251, UR22, R6 ;  /* 0x00000016fb0a7c25 */ /* 0x010fe2000f8e0006 */
[----:B------:R-:W-:-:S03]  /*9100*/  IADD3 R2, P0, R8, UR28, RZ ;  /* 0x0000001c08027c10 */ /* 0x000fc6000ff1e0ff */
[----:B------:R-:W-:Y:S01]  /*9110*/  IMAD.U32 R7, RZ, RZ, UR25 ;  /* 0x00000019ff077e24 */ /* 0x000fe2000f8e00ff */
[----:B------:R-:W-:Y:S01]  /*9120*/  IADD3 R0, P2, R10, UR26, RZ ;  /* 0x0000001a0a007c10 */ /* 0x000fe2000ff5e0ff */
[----:B---3--:R-:W-:Y:S01]  /*9130*/  IMAD R10, R14, -0x2, R32 ;  /* 0xfffffffe0e0a7824 */ /* 0x008fe200078e0220 */
[----:B------:R-:W-:Y:S01]  /*9140*/  IADD3.X R8, R13, UR38, R9, P0, !PT ;  /* 0x000000260d087c10 */ /* 0x000fe200087fe409 */
[----:B------:R-:W-:Y:S01]  /*9150*/  IMAD.U32 R6, RZ, RZ, UR32 ;  /* 0x00000020ff067e24 */ /* 0x000fe2000f8e00ff */
[----:B------:R-:W-:Y:S02]  /*9160*/  IADD3.X R7, R7, UR33, R11, P2, !PT ;  /* 0x0000002107077c10 */ /* 0x000fe400097fe40b */
[----:B------:R-:W-:Y:S02]  /*9170*/  LEA R13, P2, R0, UR8, 0x1 ;  /* 0x00000008000d7c11 */ /* 0x000fe4000f8408ff */
[----:B------:R-:W-:Y:S02]  /*9180*/  LEA R11, P0, R2, UR6, 0x1 ;  /* 0x00000006020b7c11 */ /* 0x000fe4000f8008ff */
[----:B------:R-:W-:-:S02]  /*9190*/  IADD3 R9, R6, -UR19, R10 ;  /* 0x8000001306097c10 */ /* 0x000fc4000fffe00a */
[----:B------:R-:W-:Y:S01]  /*91a0*/  LEA.HI.X R6, R0, UR9, R7, 0x1, P2 ;  /* 0x0000000900067c11 */ /* 0x000fe200090f0c07 */
[----:B------:R-:W-:Y:S04]  /*91b0*/  STL [R1+0x7c], R13 ;  /* 0x00007c0d01007387 */ /* 0x000fe80000100800 */
[----:B------:R-:W-:Y:S04]  /*91c0*/  STL [R1+0x78], R11 ;  /* 0x0000780b01007387 */ /* 0x000fe80000100800 */
[----:B------:R-:W-:Y:S04]  /*91d0*/  STL [R1+0x90], R9 ;  /* 0x0000900901007387 */ /* 0x000fe80000100800 */
[----:B------:R1:W-:Y:S01]  /*91e0*/  STL [R1+0x74], R6 ;  /* 0x0000740601007387 */ /* 0x0003e20000100800 */
[----:B------:R-:W-:Y:S01]  /*91f0*/  LEA.HI.X R0, R2, UR7, R8, 0x1, P0 ;  /* 0x0000000702007c11 */ /* 0x000fe200080f0c08 */
[----:B------:R-:W-:Y:S01]  /*9200*/  UIADD3 UR4, UR32, 0x3f, URZ ;  /* 0x0000003f20047890 */ /* 0x000fe2000fffe03f */
[----:B------:R-:W3:Y:S01]  /*9210*/  @!P1 LDC.64 R2, c[0x0][0x220] ;  /* 0x00008800ff029b82 */ /* 0x000ee20000000a00 */
[----:B------:R-:W-:Y:S01]  /*9220*/  IADD3 R218, P2, R4, -0x80, RZ ;  /* 0xffffff8004da7810 */ /* 0x000fe20007f5e0ff */
[----:B------:R-:W-:-:S06]  /*9230*/  IMAD.WIDE.U32 R244, R34, -0x2daee0ad, RZ ;  /* 0xd2511f5322f47825 */ /* 0x000fcc00078e00ff */
[----:B-1----:R-:W1:Y:S01]  /*9240*/  @!P1 LDC.64 R6, c[0x0][0x220] ;  /* 0x00008800ff069b82 */ /* 0x002e620000000a00 */
[----:B------:R4:W-:Y:S01]  /*9250*/  STL [R1+0x70], R0 ;  /* 0x0000700001007387 */ /* 0x0009e20000100800 */
[----:B------:R-:W-:Y:S01]  /*9260*/  USHF.R.S32.HI UR32, URZ, 0x1f, UR4 ;  /* 0x0000001f3f207899 */ /* 0x000fe20008011404 */
[----:B------:R-:W-:Y:S02]  /*9270*/  ULDC.64 UR6, c[0x0][0x248] ;  /* 0x0000920000067ab9 */ /* 0x000fe40000000a00 */
[----:B-1----:R1:W-:Y:S04]  /*9280*/  @!P1 STL.64 [R1+0x88], R6 ;  /* 0x0000880601009387 */ /* 0x0023e80000100a00 */
[----:B---3--:R3:W-:Y:S01]  /*9290*/  @!P1 STL.64 [R1+0x80], R2 ;  /* 0x0000800201009387 */ /* 0x0087e20000100a00 */
[----:B------:R-:W-:Y:S01]  /*92a0*/  ULEA.HI UR32, UR32, UR4, URZ, 0x6 ;  /* 0x0000000420207291 */ /* 0x000fe2000f8f303f */
[----:B----4-:R-:W-:Y:S01]  /*92b0*/  IMAD.MOV.U32 R0, RZ, RZ, R132 ;  /* 0x000000ffff007224 */ /* 0x010fe200078e0084 */
[----:B------:R-:W-:Y:S01]  /*92c0*/  IADD3.X R219, R5, -0x1, RZ, P2, !PT ;  /* 0xffffffff05db7810 */ /* 0x000fe200017fe4ff */
[----:B------:R-:W-:Y:S01]  /*92d0*/  ULDC UR4, c[0x0][0x2ec] ;  /* 0x0000bb0000047ab9 */ /* 0x000fe20000000800 */
[----:B-1----:R-:W-:-:S05]  /*92e0*/  IMAD.WIDE.U32 R6, R252, -0x326172a9, RZ ;  /* 0xcd9e8d57fc067825 */ /* 0x002fca00078e00ff */
[----:B------:R1:W-:Y:S01]  /*92f0*/  STL.64 [R1+0x68], R6 ;  /* 0x0000680601007387 */ /* 0x0003e20000100a00 */
[----:B---3--:R-:W-:-:S04]  /*9300*/  SHF.R.S32.HI R2, RZ, 0x3, R12 ;  /* 0x00000003ff027819 */ /* 0x008fc8000001140c */
[----:B------:R-:W-:Y:S02]  /*9310*/  IADD3 R238, P0, R2, 0x20, RZ ;  /* 0x0000002002ee7810 */ /* 0x000fe40007f1e0ff */
[----:B------:R-:W-:Y:S01]  /*9320*/  SHF.R.S32.HI R2, RZ, 0x1f, R2 ;  /* 0x0000001fff027819 */ /* 0x000fe20000011402 */
[----:B------:R-:W-:-:S04]  /*9330*/  USHF.R.S32.HI UR32, URZ, 0x6, UR32 ;  /* 0x000000063f207899 */ /* 0x000fc80008011420 */
[----:B------:R-:W-:Y:S01]  /*9340*/  IMAD.X R239, RZ, RZ, R2, P0 ;  /* 0x000000ffffef7224 */ /* 0x000fe200000e0602 */
[----:B------:R-:W-:Y:S02]  /*9350*/  UIADD3 UR28, UR32, -0x2, URZ ;  /* 0xfffffffe201c7890 */ /* 0x000fe4000fffe03f */
[----:B------:R-:W-:Y:S01]  /*9360*/  UIADD3 UR32, UR32, -0x3, URZ ;  /* 0xfffffffd20207890 */ /* 0x000fe2000fffe03f */
[----:B--2---:R-:W-:-:S05]  /*9370*/  LOP3.LUT R242, R7, R33, RZ, 0x3c, !PT ;  /* 0x0000002107f27212 */ /* 0x004fca00078e3cff */
[----:B------:R-:W-:Y:S01]  /*9380*/  IMAD.WIDE.U32 R242, R242, -0x2daee0ad, RZ ;  /* 0xd2511f53f2f27825 */ /* 0x000fe200078e00ff */
[----:B-1----:R-:W-:Y:S06]  /*9390*/  BRA `(.L_x_1905) ;  /* 0x0000000000fc7947 */ /* 0x002fec0003800000 */
.L_x_1907:
        /* <DEDUP_REMOVED lines=63> */
.L_x_1905:
[----:B------:R-:W2:Y:S01]  /*9790*/  LDL.64 R12, [R1+0xa8] ;  /* 0x0000a800010c7983 */ /* 0x000ea20000100a00 */
[----:B------:R-:W-:Y:S01]  /*97a0*/  UIADD3 UR33, UR28, -UR34, URZ ;  /* 0x800000221c217290 */ /* 0x000fe2000fffe03f */
[----:B------:R-:W-:Y:S04]  /*97b0*/  DEPBAR.LE SB0, 0x0 ;  /* 0x000080000000791a */ /* 0x000fe80000000000 */
[----:B------:R-:W3:Y:S01]  /*97c0*/  LDL R11, [R1+0xb8] ;  /* 0x0000b800010b7983 */ /* 0x000ee20000100800 */
        /* <DEDUP_REMOVED lines=8> */
[C---:B------:R-:W-:Y:S01]  /*9850*/  IMAD R7, R224.reuse, UR8, RZ ;  /* 0x00000008e0077c24 */ /* 0x040fe2000f8e02ff */
        /* <DEDUP_REMOVED lines=311> */
.L_x_1906:
[----:B-1----:R-:W2:Y:S01]  /*abd0*/  LDL R2, [R1+0x90] ;  /* 0x0000900001027983 */ /* 0x002ea20000100800 */
[----:B------:R-:W-:Y:S01]  /*abe0*/  IMAD.U32 R132, RZ, RZ, UR33 ;  /* 0x00000021ff847e24 */ /* 0x000fe2000f8e00ff */
[----:B------:R-:W-:Y:S02]  /*abf0*/  UIADD3 UR26, UR36, -0x61c88647, URZ ;  /* 0x9e3779b9241a7890 */ /* 0x000fe4000fffe03f */
[----:B------:R-:W3:Y:S01]  /*ac00*/  LDL.64 R220, [R1+0x68] ;  /* 0x0000680001dc7983 */ /* 0x000ee20000100a00 */
[----:B------:R-:W-:Y:S02]  /*ac10*/  USHF.L.U32 UR29, UR33, 0x1, URZ ;  /* 0x00000001211d7899 */ /* 0x000fe4000800063f */
[----:B------:R-:W-:Y:S02]  /*ac20*/  UIADD3 UR9, UR37, -0x4498517b, URZ ;  /* 0xbb67ae8525097890 */ /* 0x000fe4000fffe03f */
[----:B------:R-:W-:Y:S02]  /*ac30*/  ULOP3.LUT UR8, UR29, UR37, URZ, 0x3c, !UPT ;  /* 0x000000251d087292 */ /* 0x000fe4000f8e3c3f */
[----:B------:R-:W-:Y:S02]  /*ac40*/  UIADD3 UR25, UR36, 0x3c6ef372, URZ ;  /* 0x3c6ef37224197890 */ /* 0x000fe4000fffe03f */
[----:B------:R-:W-:Y:S02]  /*ac50*/  UIADD3 UR23, UR37, 0x32370b8f, URZ ;  /* 0x32370b8f25177890 */ /* 0x000fe4000fffe03f */
[----:B------:R-:W-:Y:S02]  /*ac60*/  UIADD3 UR24, UR36, -0x255992d5, URZ ;  /* 0xdaa66d2b24187890 */ /* 0x000fe4000fffe03f */
[----:B------:R-:W-:Y:S02]  /*ac70*/  UIADD3 UR22, UR36, 0x78dde6e4, URZ ;  /* 0x78dde6e424167890 */ /* 0x000fe4000fffe03f */
[----:B------:R-:W-:Y:S02]  /*ac80*/  UIADD3 UR21, UR37, -0x126145ec, URZ ;  /* 0xed9eba1425157890 */ /* 0x000fe4000fffe03f */
[----:B------:R-:W-:Y:S02]  /*ac90*/  UIADD3 UR15, UR37, -0x56f99767, URZ ;  /* 0xa9066899250f7890 */ /* 0x000fe4000fffe03f */
[----:B------:R-:W-:Y:S02]  /*aca0*/  UIADD3 UR20, UR36, 0x1715609d, URZ ;  /* 0x1715609d24147890 */ /* 0x000fe4000fffe03f */
        /* <DEDUP_REMOVED lines=10> */
[C---:B------:R-:W-:Y:S01]  /*ad50*/  VIADD R134, R132.reuse, 0xfffffff8 ;  /* 0xfffffff884867836 */ /* 0x040fe20000000000 */
[----:B------:R-:W-:Y:S01]  /*ad60*/  ISETP.GE.AND P3, PT, R135, RZ, PT ;  /* 0x000000ff8700720c */ /* 0x000fe20003f66270 */
[C---:B------:R-:W-:Y:S01]  /*ad70*/  VIADD R170, R132.reuse, 0xffffffef ;  /* 0xffffffef84aa7836 */ /* 0x040fe20000000000 */
[----:B------:R-:W-:Y:S01]  /*ad80*/  I2FP.F32.S32 R168, R168 ;  /* 0x000000a800a87245 */ /* 0x000fe20000201400 */
[----:B------:R-:W-:Y:S01]  /*ad90*/  VIADD R169, R132, 0xffffffe8 ;  /* 0xffffffe884a97836 */ /* 0x000fe20000000000 */
[----:B------:R-:W-:Y:S03]  /*ada0*/  ISETP.GE.AND P2, PT, R134, RZ, PT ;  /* 0x000000ff8600720c */ /* 0x000fe60003f46270 */
[C---:B------:R-:W-:Y:S01]  /*adb0*/  FFMA.FTZ R4, R168.reuse, -UR5, R4 ;  /* 0x80000005a8047c23 */ /* 0x040fe20008010004 */
[----:B------:R-:W-:Y:S01]  /*adc0*/  FFMA.FTZ R10, R168, -UR5, R10 ;  /* 0x80000005a80a7c23 */ /* 0x000fe2000801000a */
[C---:B------:R-:W-:Y:S01]  /*add0*/  VIADD R168, R132.reuse, 0xffffffe7 ;  /* 0xffffffe784a87836 */ /* 0x040fe20000000000 */
[----:B------:R-:W-:Y:S02]  /*ade0*/  ISETP.GE.AND P5, PT, R169, RZ, PT ;  /* 0x000000ffa900720c */ /* 0x000fe40003fa6270 */
[C---:B------:R-:W-:Y:S02]  /*adf0*/  @!P0 IADD3 R2, -R132.reuse, -0x8, RZ ;  /* 0xfffffff884028810 */ /* 0x040fe40007ffe1ff */
[----:B------:R-:W-:Y:S02]  /*ae00*/  ISETP.GE.AND P0, PT, R3, RZ, PT ;  /* 0x000000ff0300720c */ /* 0x000fe40003f06270 */
[----:B------:R-:W-:Y:S02]  /*ae10*/  I2FP.F32.S32 R2, R2 ;  /* 0x0000000200027245 */ /* 0x000fe40000201400 */
[C---:B------:R-:W-:Y:S02]  /*ae20*/  @!P3 IADD3 R135, -R132.reuse, 0x1, RZ ;  /* 0x000000018487b810 */ /* 0x040fe40007ffe1ff */
[----:B------:R-:W-:Y:S01]  /*ae30*/  @!P2 IADD3 R134, -R132, 0x8, RZ ;  /* 0x000000088486a810 */ /* 0x000fe20007ffe1ff */
[----:B------:R-:W-:Y:S01]  /*ae40*/  FFMA.FTZ R6, R2, -UR5, R6 ;  /* 0x8000000502067c23 */ /* 0x000fe20008010006 */
[C---:B------:R-:W-:Y:S01]  /*ae50*/  VIADD R2, R132.reuse, 0xfffffff0 ;  /* 0xfffffff084027836 */ /* 0x040fe20000000000 */
[----:B------:R-:W-:Y:S02]  /*ae60*/  I2FP.F32.S32 R135, R135 ;  /* 0x0000008700877245 */ /* 0x000fe40000201400 */
[----:B------:R-:W-:Y:S02]  /*ae70*/  I2FP.F32.S32 R134, R134 ;  /* 0x0000008600867245 */ /* 0x000fe40000201400 */
[----:B------:R-:W-:Y:S01]  /*ae80*/  @!P0 IADD3 R3, -R132, 0x9, RZ ;  /* 0x0000000984038810 */ /* 0x000fe20007ffe1ff */
[C---:B------:R-:W-:Y:S01]  /*ae90*/  FFMA.FTZ R11, R135.reuse, -UR5, R11 ;  /* 0x80000005870b7c23 */ /* 0x040fe2000801000b */
[----:B------:R-:W-:Y:S01]  /*aea0*/  ISETP.GE.AND P0, PT, R2, RZ, PT ;  /* 0x000000ff0200720c */ /* 0x000fe20003f06270 */
[----:B------:R-:W-:Y:S01]  /*aeb0*/  FFMA.FTZ R5, R135, -UR5, R5 ;  /* 0x8000000587057c23 */ /* 0x000fe20008010005 */
[----:B------:R-:W-:Y:S01]  /*aec0*/  VIADD R135, R132, 0x7 ;  /* 0x0000000784877836 */ /* 0x000fe20000000000 */
[----:B------:R-:W-:Y:S01]  /*aed0*/  ISETP.GE.AND P4, PT, R168, RZ, PT ;  /* 0x000000ffa800720c */ /* 0x000fe20003f86270 */
[C---:B------:R-:W-:Y:S01]  /*aee0*/  FFMA.FTZ R8, R134.reuse, -UR5, R8 ;  /* 0x8000000586087c23 */ /* 0x040fe20008010008 */
[----:B------:R-:W-:Y:S01]  /*aef0*/  FFMA.FTZ R14, R134, -UR5, R14 ;  /* 0x80000005860e7c23 */ /* 0x000fe2000801000e */
[----:B------:R-:W-:Y:S01]  /*af00*/  ISETP.GE.AND P2, PT, R170, RZ, PT ;  /* 0x000000ffaa00720c */ /* 0x000fe20003f46270 */
[C---:B------:R-:W-:Y:S01]  /*af10*/  VIADD R134, R132.reuse, 0xffffffe0 ;  /* 0xffffffe084867836 */ /* 0x040fe20000000000 */
[----:B------:R-:W-:Y:S02]  /*af20*/  I2FP.F32.S32 R3, R3 ;  /* 0x0000000300037245 */ /* 0x000fe40000201400 */
[----:B------:R-:W-:Y:S02]  /*af30*/  @!P5 IADD3 R169, -R132, 0x18, RZ ;  /* 0x0000001884a9d810 */ /* 0x000fe40007ffe1ff */
[----:B------:R-:W-:Y:S01]  /*af40*/  ISETP.GE.AND P3, PT, R134, RZ, PT ;  /* 0x000000ff8600720c */ /* 0x000fe20003f66270 */
[C---:B------:R-:W-:Y:S01]  /*af50*/  FFMA.FTZ R9, R3.reuse, -UR5, R9 ;  /* 0x8000000503097c23 */ /* 0x040fe20008010009 */
[C---:B------:R-:W-:Y:S01]  /*af60*/  @!P0 IADD3 R2, -R132.reuse, 0x10, RZ ;  /* 0x0000001084028810 */ /* 0x040fe20007ffe1ff */
[----:B------:R-:W-:Y:S01]  /*af70*/  FFMA.FTZ R15, R3, -UR5, R15 ;  /* 0x80000005030f7c23 */ /* 0x000fe2000801000f */
[----:B------:R-:W-:Y:S01]  /*af80*/  ISETP.GE.AND P0, PT, R135, RZ, PT ;  /* 0x000000ff8700720c */ /* 0x000fe20003f06270 */
[C---:B------:R-:W-:Y:S01]  /*af90*/  VIADD R3, R132.reuse, 0xffffffdf ;  /* 0xffffffdf84037836 */ /* 0x040fe20000000000 */
[----:B------:R-:W-:Y:S02]  /*afa0*/  I2FP.F32.S32 R2, R2 ;  /* 0x0000000200027245 */ /* 0x000fe40000201400 */
[C---:B------:R-:W-:Y:S02]  /*afb0*/  @!P4 IADD3 R168, -R132.reuse, 0x19, RZ ;  /* 0x0000001984a8c810 */ /* 0x040fe40007ffe1ff */
[----:B------:R-:W-:Y:S01]  /*afc0*/  @!P2 IADD3 R170, -R132, 0x11, RZ ;  /* 0x0000001184aaa810 */ /* 0x000fe20007ffe1ff */
[C---:B------:R-:W-:Y:S01]  /*afd0*/  FFMA.FTZ R12, R2.reuse, -UR5, R12 ;  /* 0x80000005020c7c23 */ /* 0x040fe2000801000c */
[----:B------:R-:W-:Y:S01]  /*afe0*/  FFMA.FTZ R18, R2, -UR5, R18 ;  /* 0x8000000502127c23 */ /* 0x000fe20008010012 */
[C---:B------:R-:W-:Y:S01]  /*aff0*/  VIADD R2, R132.reuse, 0xffffffd8 ;  /* 0xffffffd884027836 */ /* 0x040fe20000000000 */
[----:B------:R-:W-:Y:S02]  /*b000*/  ISETP.GE.AND P2, PT, R3, RZ, PT ;  /* 0x000000ff0300720c */ /* 0x000fe40003f46270 */
[----:B------:R-:W-:Y:S02]  /*b010*/  I2FP.F32.S32 R168, R168 ;  /* 0x000000a800a87245 */ /* 0x000fe40000201400 */
[----:B------:R-:W-:Y:S02]  /*b020*/  @!P0 IADD3 R135, -R132, -0x7, RZ ;  /* 0xfffffff984878810 */ /* 0x000fe40007ffe1ff */
[----:B------:R-:W-:Y:S01]  /*b030*/  ISETP.GE.AND P0, PT, R2, RZ, PT ;  /* 0x000000ff0200720c */ /* 0x000fe20003f06270 */
[C---:B------:R-:W-:Y:S01]  /*b040*/  FFMA.FTZ R17, R168.reuse, -UR5, R17 ;  /* 0x80000005a8117c23 */ /* 0x040fe20008010011 */
[----:B------:R-:W-:Y:S01]  /*b050*/  I2FP.F32.S32 R135, R135 ;  /* 0x0000008700877245 */ /* 0x000fe20000201400 */
[----:B------:R-:W-:Y:S01]  /*b060*/  FFMA.FTZ R23, R168, -UR5, R23 ;  /* 0x80000005a8177c23 */ /* 0x000fe20008010017 */
[----:B------:R-:W-:Y:S02]  /*b070*/  I2FP.F32.S32 R169, R169 ;  /* 0x000000a900a97245 */ /* 0x000fe40000201400 */
[----:B------:R-:W-:Y:S01]  /*b080*/  @!P3 IADD3 R134, -R132, 0x20, RZ ;  /* 0x000000208486b810 */ /* 0x000fe20007ffe1ff */
[----:B------:R-:W-:Y:S01]  /*b090*/  FFMA.FTZ R7, R135, -UR5, R7 ;  /* 0x8000000587077c23 */ /* 0x000fe20008010007 */
        /* <DEDUP_REMOVED lines=9> */
[C---:B------:R-:W-:Y:S01]  /*b130*/  @!P2 IADD3 R3, -R132.reuse, 0x21, RZ ;  /* 0x000000218403a810 */ /* 0x040fe20007ffe1ff */
[C---:B------:R-:W-:Y:S01]  /*b140*/  VIADD R134, R132.reuse, 0xffffffd7 ;  /* 0xffffffd784867836 */ /* 0x040fe20000000000 */
[----:B------:R-:W-:Y:S01]  /*b150*/  @!P0 IADD3 R2, -R132, 0x28, RZ ;  /* 0x0000002884028810 */ /* 0x000fe20007ffe1ff */
[C---:B------:R-:W-:Y:S01]  /*b160*/  FFMA.FTZ R13, R170.reuse, -UR5, R13 ;  /* 0x80000005aa0d7c23 */ /* 0x040fe2000801000d */
[----:B------:R-:W-:Y:S01]  /*b170*/  FMNMX.FTZ R135, R7, R135, !PT ;  /* 0x0000008707877209 */ /* 0x000fe20007810000 */
[----:B------:R-:W-:Y:S01]  /*b180*/  FFMA.FTZ R19, R170, -UR5, R19 ;  /* 0x80000005aa137c23 */ /* 0x000fe20008010013 */
[----:B------:R-:W-:Y:S01]  /*b190*/  FMNMX.FTZ R169, R8, R169, !PT ;  /* 0x000000a908a97209 */ /* 0x000fe20007810000 */
[----:B------:R-:W-:Y:S01]  /*b1a0*/  VIADD R168, R132, 0xffffffc8 ;  /* 0xffffffc884a87836 */ /* 0x000fe20000000000 */
[----:B------:R-:W-:Y:S02]  /*b1b0*/  I2FP.F32.S32 R3, R3 ;  /* 0x0000000300037245 */ /* 0x000fe40000201400 */
[----:B------:R-:W-:Y:S02]  /*b1c0*/  I2FP.F32.S32 R2, R2 ;  /* 0x0000000200027245 */ /* 0x000fe40000201400 */
[----:B------:R-:W-:Y:S01]  /*b1d0*/  FMNMX.FTZ R135, R10, R135, !PT ;  /* 0x000000870a877209 */ /* 0x000fe20007810000 */
[----:B------:R-:W-:Y:S01]  /*b1e0*/  FFMA.FTZ R21, R3, -UR5, R21 ;  /* 0x8000000503157c23 */ /* 0x000fe20008010015 */
[----:B------:R-:W-:Y:S01]  /*b1f0*/  FMNMX.FTZ R170, R9, R169, !PT ;  /* 0x000000a909aa7209 */ /* 0x000fe20007810000 */
[----:B------:R-:W-:Y:S01]  /*b200*/  FFMA.FTZ R27, R3, -UR5, R27 ;  /* 0x80000005031b7c23 */ /* 0x000fe2000801001b */
[----:B------:R-:W-:Y:S01]  /*b210*/  ISETP.GE.AND P5, PT, R134, RZ, PT ;  /* 0x000000ff8600720c */ /* 0x000fe20003fa6270 */
[C---:B------:R-:W-:Y:S01]  /*b220*/  FFMA.FTZ R24, R2.reuse, -UR5, R24 ;  /* 0x8000000502187c23 */ /* 0x040fe20008010018 */
[----:B------:R-:W-:Y:S01]  /*b230*/  FMNMX.FTZ R169, R11, R135, !PT ;  /* 0x000000870ba97209 */ /* 0x000fe20007810000 */
[----:B------:R-:W-:Y:S01]  /*b240*/  FFMA.FTZ R30, R2, -UR5, R30 ;  /* 0x80000005021e7c23 */ /* 0x000fe2000801001e */
[----:B------:R-:W-:Y:S01]  /*b250*/  FMNMX.FTZ R170, R12, R170, !PT ;  /* 0x000000aa0caa7209 */ /* 0x000fe20007810000 */
[----:B------:R-:W-:Y:S01]  /*b260*/  VIADD R3, R132, 0xffffffd0 ;  /* 0xffffffd084037836 */ /* 0x000fe20000000000 */
[----:B------:R-:W-:Y:S01]  /*b270*/  FMNMX.FTZ R169, R14, R169, !PT ;  /* 0x000000a90ea97209 */ /* 0x000fe20007810000 */
[C---:B------:R-:W-:Y:S01]  /*b280*/  VIADD R2, R132.reuse, 0xffffffcf ;  /* 0xffffffcf84027836 */ /* 0x040fe20000000000 */
[----:B------:R-:W-:Y:S01]  /*b290*/  FMNMX.FTZ R170, R13, R170, !PT ;  /* 0x000000aa0daa7209 */ /* 0x000fe20007810000 */
[----:B------:R-:W-:Y:S01]  /*b2a0*/  VIADD R135, R132, 0xffffffc7 ;  /* 0xffffffc784877836 */ /* 0x000fe20000000000 */
[----:B------:R-:W-:Y:S02]  /*b2b0*/  ISETP.GE.AND P4, PT, R3, RZ, PT ;  /* 0x000000ff0300720c */ /* 0x000fe40003f86270 */
[----:B------:R-:W-:Y:S02]  /*b2c0*/  ISETP.GE.AND P3, PT, R2, RZ, PT ;  /* 0x000000ff0200720c */ /* 0x000fe40003f66270 */
[----:B------:R-:W-:Y:S02]  /*b2d0*/  ISETP.GE.AND P2, PT, R168, RZ, PT ;  /* 0x000000ffa800720c */ /* 0x000fe40003f46270 */
[----:B------:R-:W-:Y:S02]  /*b2e0*/  ISETP.GE.AND P0, PT, R135, RZ, PT ;  /* 0x000000ff8700720c */ /* 0x000fe40003f06270 */
[----:B------:R-:W-:Y:S02]  /*b2f0*/  FMNMX.FTZ R169, R15, R169, !PT ;  /* 0x000000a90fa97209 */ /* 0x000fe40007810000 */
[----:B------:R-:W-:Y:S02]  /*b300*/  FMNMX.FTZ R170, R16, R170, !PT ;  /* 0x000000aa10aa7209 */ /* 0x000fe40007810000 */
[----:B------:R-:W-:Y:S02]  /*b310*/  @!P5 IADD3 R134, -R132, 0x29, RZ ;  /* 0x000000298486d810 */ /* 0x000fe40007ffe1ff */
[----:B------:R-:W-:Y:S02]  /*b320*/  FMNMX.FTZ R169, R18, R169, !PT ;  /* 0x000000a912a97209 */ /* 0x000fe40007810000 */
[----:B------:R-:W-:Y:S02]  /*b330*/  FMNMX.FTZ R170, R17, R170, !PT ;  /* 0x000000aa11aa7209 */ /* 0x000fe40007810000 */
[----:B------:R-:W-:Y:S02]  /*b340*/  I2FP.F32.S32 R134, R134 ;  /* 0x0000008600867245 */ /* 0x000fe40000201400 */
[----:B------:R-:W-:Y:S02]  /*b350*/  FMNMX.FTZ R169, R19, R169, !PT ;  /* 0x000000a913a97209 */ /* 0x000fe40007810000 */
[----:B------:R-:W-:Y:S01]  /*b360*/  FMNMX.FTZ R170, R20, R170, !PT ;  /* 0x000000aa14aa7209 */ /* 0x000fe20007810000 */
[----:B------:R-:W-:Y:S01]  /*b370*/  FFMA.FTZ R25, R134, -UR5, R25 ;  /* 0x8000000586197c23 */ /* 0x000fe20008010019 */
[----:B------:R-:W-:Y:S01]  /*b380*/  @!P4 IADD3 R3, -R132, 0x30, RZ ;  /* 0x000000308403c810 */ /* 0x000fe20007ffe1ff */
[----:B------:R-:W-:Y:S01]  /*b390*/  FFMA.FTZ R31, R134, -UR5, R31 ;  /* 0x80000005861f7c23 */ /* 0x000fe2000801001f */
[C---:B------:R-:W-:Y:S02]  /*b3a0*/  @!P3 IADD3 R2, -R132.reuse, 0x31, RZ ;  /* 0x000000318402b810 */ /* 0x040fe40007ffe1ff */
[C---:B------:R-:W-:Y:S02]  /*b3b0*/  @!P2 IADD3 R168, -R132.reuse, 0x38, RZ ;  /* 0x0000003884a8a810 */ /* 0x040fe40007ffe1ff */
[----:B------:R-:W-:Y:S02]  /*b3c0*/  @!P0 IADD3 R135, -R132, 0x39, RZ ;  /* 0x0000003984878810 */ /* 0x000fe40007ffe1ff */
        /* <DEDUP_REMOVED lines=25> */
[----:B------:R-:W1:Y:S08]  /*b560*/  SHFL.BFLY PT, R2, R132, 0x2, 0x1f ;  /* 0x0c401f0084027f89 */ /* 0x000e7000000e0000 */
[----:B------:R-:W2:Y:S01]  /*b570*/  SHFL.BFLY PT, R134, R3, 0x2, 0x1f ;  /* 0x0c401f0003867f89 */ /* 0x000ea200000e0000 */
[----:B-1----:R-:W-:Y:S02]  /*b580*/  FMNMX.FTZ R132, R132, R2, !PT ;  /* 0x0000000284847209 */ /* 0x002fe40007810000 */
[----:B--2---:R-:W-:Y:S05]  /*b590*/  FMNMX.FTZ R3, R3, R134, !PT ;  /* 0x0000008603037209 */ /* 0x004fea0007810000 */
[----:B------:R-:W1:Y:S08]  /*b5a0*/  SHFL.BFLY PT, R2, R132, 0x1, 0x1f ;  /* 0x0c201f0084027f89 */ /* 0x000e7000000e0000 */
[----:B------:R-:W2:Y:S01]  /*b5b0*/  SHFL.BFLY PT, R134, R3, 0x1, 0x1f ;  /* 0x0c201f0003867f89 */ /* 0x000ea200000e0000 */
[----:B-1----:R-:W-:Y:S02]  /*b5c0*/  FMNMX.FTZ R132, R132, R2, !PT ;  /* 0x0000000284847209 */ /* 0x002fe40007810000 */
[----:B------:R-:W-:Y:S01]  /*b5d0*/  LOP3.LUT R2, R243, UR9, R244, 0x96, !PT ;  /* 0x00000009f3027c12 */ /* 0x000fe2000f8e96f4 */
[----:B------:R-:W-:Y:S01]  /*b5e0*/  UIADD3 UR9, UR37, 0x646e171e, URZ ;  /* 0x646e171e25097890 */ /* 0x000fe2000fffe03f */
[----:B--2---:R-:W-:Y:S01]  /*b5f0*/  FMNMX.FTZ R3, R3, R134, !PT ;  /* 0x0000008603037209 */ /* 0x004fe20007810000 */
[C---:B------:R-:W-:Y:S01]  /*b600*/  FMUL.FTZ R135, R132.reuse, UR4 ;  /* 0x0000000484877c20 */ /* 0x040fe20008410000 */
[----:B------:R-:W-:Y:S01]  /*b610*/  LOP3.LUT R134, R245, UR8, RZ, 0x3c, !PT ;  /* 0x00000008f5867c12 */ /* 0x000fe2000f8e3cff */
[C---:B------:R-:W-:Y:S01]  /*b620*/  FADD.FTZ R0, -R132.reuse, R0 ;  /* 0x0000000084007221 */ /* 0x040fe20000010100 */
[----:B------:R-:W-:Y:S01]  /*b630*/  FSETP.NEU.FTZ.AND P0, PT, R132, -INF , PT ;  /* 0xff8000008400780b */ /* 0x000fe20003f1d000 */
[----:B------:R-:W-:Y:S01]  /*b640*/  IMAD.WIDE.U32 R236, R2, -0x326172a9, RZ ;  /* 0xcd9e8d5702ec7825 */ /* 0x000fe200078e00ff */
[----:B------:R-:W-:Y:S03]  /*b650*/  UIADD3 UR8, UR37, 0x76cf5d0a, URZ ;  /* 0x76cf5d0a25087890 */ /* 0x000fe6000fffe03f */
[----:B------:R-:W-:Y:S01]  /*b660*/  FMUL.FTZ R2, R0, UR4 ;  /* 0x0000000400027c20 */ /* 0x000fe20008410000 */
[----:B------:R-:W-:Y:S01]  /*b670*/  IMAD.WIDE.U32 R168, R134, -0x326172a9, RZ ;  /* 0xcd9e8d5786a87825 */ /* 0x000fe200078e00ff */
[----:B------:R-:W-:Y:S03]  /*b680*/  FSEL R134, R135, RZ, P0 ;  /* 0x000000ff87867208 */ /* 0x000fe60000000000 */
[C---:B------:R-:W-:Y:S01]  /*b690*/  FADD.FTZ R0, -R3.reuse, R133 ;  /* 0x0000008503007221 */ /* 0x040fe20000010100 */
[C---:B------:R-:W-:Y:S01]  /*b6a0*/  FMUL.FTZ R133, R3.reuse, UR4 ;  /* 0x0000000403857c20 */ /* 0x040fe20008410000 */
[----:B------:R-:W-:Y:S01]  /*b6b0*/  FSETP.NEU.FTZ.AND P0, PT, R3, -INF , PT ;  /* 0xff8000000300780b */ /* 0x000fe20003f1d000 */
[--C-:B------:R-:W-:Y:S01]  /*b6c0*/  FFMA.FTZ R135, R4, UR4, -R134.reuse ;  /* 0x0000000404877c23 */ /* 0x100fe20008010886 */
[--C-:B------:R-:W-:Y:S01]  /*b6d0*/  FFMA.FTZ R178, R9, UR4, -R134.reuse ;  /* 0x0000000409b27c23 */ /* 0x100fe20008010886 */
[----:B------:R-:W1:Y:S01]  /*b6e0*/  MUFU.EX2 R2, R2 ;  /* 0x0000000200027308 */ /* 0x000e620000000800 */
[----:B------:R-:W-:Y:S01]  /*b6f0*/  FSEL R4, R133, RZ, P0 ;  /* 0x000000ff85047208 */ /* 0x000fe20000000000 */
[--C-:B------:R-:W-:Y:S01]  /*b700*/  FFMA.FTZ R173, R5, UR4, -R134.reuse ;  /* 0x0000000405ad7c23 */ /* 0x100fe20008010886 */
[----:B------:R-:W-:Y:S01]  /*b710*/  FFMA.FTZ R177, R8, UR4, -R134 ;  /* 0x0000000408b17c23 */ /* 0x000fe20008010886 */
[----:B---3--:R-:W-:Y:S01]  /*b720*/  LOP3.LUT R5, R169, UR26, R220, 0x96, !PT ;  /* 0x0000001aa9057c12 */ /* 0x008fe2000f8e96dc */
[----:B------:R-:W-:Y:S01]  /*b730*/  FMUL.FTZ R0, R0, UR4 ;  /* 0x0000000400007c20 */ /* 0x000fe20008410000 */
[----:B------:R-:W-:Y:S01]  /*b740*/  FFMA.FTZ R9, R6, UR4, -R4 ;  /* 0x0000000406097c23 */ /* 0x000fe20008010804 */
[----:B------:R-:W-:Y:S01]  /*b750*/  LOP3.LUT R8, R237, UR25, R168, 0x96, !PT ;  /* 0x00000019ed087c12 */ /* 0x000fe2000f8e96a8 */
[----:B------:R-:W-:Y:S02]  /*b760*/  FFMA.FTZ R174, R7, UR4, -R4 ;  /* 0x0000000407ae7c23 */ /* 0x000fe40008010804 */
[----:B------:R-:W2:Y:S01]  /*b770*/  MUFU.EX2 R135, R135 ;  /* 0x0000008700877308 */ /* 0x000ea20000000800 */
[----:B------:R-:W-:Y:S04]  /*b780*/  IMAD.WIDE.U32 R6, R5, -0x2daee0ad, RZ ;  /* 0xd2511f5305067825 */ /* 0x000fe800078e00ff */
[--C-:B------:R-:W-:Y:S01]  /*b790*/  FFMA.FTZ R231, R28, UR4, -R134.reuse ;  /* 0x000000041ce77c23 */ /* 0x100fe20008010886 */
[--C-:B------:R-:W-:Y:S01]  /*b7a0*/  FFMA.FTZ R232, R29, UR4, -R134.reuse ;  /* 0x000000041de87c23 */ /* 0x100fe20008010886 */
[----:B------:R-:W-:Y:S04]  /*b7b0*/  IMAD.WIDE.U32 R170, R8, -0x2daee0ad, RZ ;  /* 0xd2511f5308aa7825 */ /* 0x000fe800078e00ff */
[--C-:B------:R-:W-:Y:S01]  /*b7c0*/  FFMA.FTZ R233, R32, UR4, -R134.reuse ;  /* 0x0000000420e97c23 */ /* 0x100fe20008010886 */
[----:B------:R3:W-:Y:S01]  /*b7d0*/  MUFU.EX2 R172, R9 ;  /* 0x0000000900ac7308 */ /* 0x0007e20000000800 */
[----:B-1----:R-:W-:Y:S01]  /*b7e0*/  FMUL.FTZ R8, R2, R160 ;  /* 0x000000a002087220 */ /* 0x002fe20000410000 */
[----:B------:R-:W-:Y:S01]  /*b7f0*/  FFMA.FTZ R181, R12, UR4, -R134 ;  /* 0x000000040cb57c23 */ /* 0x000fe20008010886 */
[----:B------:R1:W4:Y:S01]  /*b800*/  LDL.S16 R160, [R1+0x58] ;  /* 0x0000580001a07983 */ /* 0x0003220000100600 */
[C---:B------:R-:W-:Y:S01]  /*b810*/  FMUL.FTZ R28, R2.reuse, R140 ;  /* 0x0000008c021c7220 */ /* 0x040fe20000410000 */
[----:B------:R-:W-:Y:S01]  /*b820*/  LOP3.LUT R140, R7, UR8, R242, 0x96, !PT ;  /* 0x00000008078c7c12 */ /* 0x000fe2000f8e96f2 */
[C---:B------:R-:W-:Y:S01]  /*b830*/  FMUL.FTZ R29, R2.reuse, R141 ;  /* 0x0000008d021d7220 */ /* 0x040fe20000410000 */
[----:B------:R-:W-:Y:S03]  /*b840*/  FMUL.FTZ R32, R2, R136 ;  /* 0x0000008802207220 */ /* 0x000fe60000410000 */
[----:B------:R-:W5:Y:S01]  /*b850*/  MUFU.EX2 R133, R173 ;  /* 0x000000ad00857308 */ /* 0x000f620000000800 */
[----:B------:R-:W-:Y:S01]  /*b860*/  LOP3.LUT R136, R171, UR23, R6, 0x96, !PT ;  /* 0x00000017ab887c12 */ /* 0x000fe2000f8e9606 */
[----:B------:R-:W-:Y:S04]  /*b870*/  IMAD.WIDE.U32 R140, R140, -0x326172a9, RZ ;  /* 0xcd9e8d578c8c7825 */ /* 0x000fe800078e00ff */
[--C-:B------:R-:W-:Y:S01]  /*b880*/  FFMA.FTZ R182, R13, UR4, -R134.reuse ;  /* 0x000000040db67c23 */ /* 0x100fe20008010886 */
[--C-:B------:R-:W-:Y:S01]  /*b890*/  FFMA.FTZ R185, R16, UR4, -R134.reuse ;  /* 0x0000000410b97c23 */ /* 0x100fe20008010886 */
[--C-:B------:R-:W-:Y:S01]  /*b8a0*/  FFMA.FTZ R186, R17, UR4, -R134.reuse ;  /* 0x0000000411ba7c23 */ /* 0x100fe20008010886 */
[----:B------:R-:W-:Y:S01]  /*b8b0*/  FFMA.FTZ R189, R20, UR4, -R134 ;  /* 0x0000000414bd7c23 */ /* 0x000fe20008010886 */
[----:B------:R-:W1:Y:S01]  /*b8c0*/  MUFU.EX2 R0, R0 ;  /* 0x0000000000007308 */ /* 0x000e620000000800 */
[----:B---3--:R-:W-:Y:S01]  /*b8d0*/  FMUL.FTZ R9, R2, R161 ;  /* 0x000000a102097220 */ /* 0x008fe20000410000 */
[----:B------:R-:W-:Y:S01]  /*b8e0*/  FFMA.FTZ R176, R11, UR4, -R4 ;  /* 0x000000040bb07c23 */ /* 0x000fe20008010804 */
[----:B------:R3:W3:Y:S01]  /*b8f0*/  LDL.S16 R161, [R1+0x5c] ;  /* 0x00005c0001a17983 */ /* 0x0006e20000100600 */
[--C-:B------:R-:W-:Y:S01]  /*b900*/  FFMA.FTZ R222, R21, UR4, -R134.reuse ;  /* 0x0000000415de7c23 */ /* 0x100fe20008010886 */
[--C-:B------:R-:W-:Y:S01]  /*b910*/  FFMA.FTZ R223, R24, UR4, -R134.reuse ;  /* 0x0000000418df7c23 */ /* 0x100fe20008010886 */
[--C-:B------:R-:W-:Y:S01]  /*b920*/  FFMA.FTZ R226, R25, UR4, -R134.reuse ;  /* 0x0000000419e27c23 */ /* 0x100fe20008010886 */
[----:B------:R-:W-:Y:S01]  /*b930*/  FFMA.FTZ R234, R33, UR4, -R134 ;  /* 0x0000000421ea7c23 */ /* 0x000fe20008010886 */
[C---:B------:R-:W-:Y:S01]  /*b940*/  FMUL.FTZ R25, R2.reuse, R145 ;  /* 0x0000009102197220 */ /* 0x040fe20000410000 */
[C---:B------:R-:W-:Y:S01]  /*b950*/  FMUL.FTZ R33, R2.reuse, R137 ;  /* 0x0000008902217220 */ /* 0x040fe20000410000 */
[----:B------:R-:W-:Y:S01]  /*b960*/  LOP3.LUT R134, R141, UR24, R236, 0x96, !PT ;  /* 0x000000188d867c12 */ /* 0x000fe2000f8e96ec */
[----:B--2---:R-:W-:Y:S01]  /*b970*/  FFMA.FTZ R145, R2, R246, R135 ;  /* 0x000000f602917223 */ /* 0x004fe20000010087 */
[----:B------:R-:W-:Y:S04]  /*b980*/  IMAD.WIDE.U32 R136, R136, -0x326172a9, RZ ;  /* 0xcd9e8d5788887825 */ /* 0x000fe800078e00ff */
        /* <DEDUP_REMOVED lines=14> */
[C---:B------:R-:W-:Y:S01]  /*ba70*/  FMUL.FTZ R12, R2.reuse, R156 ;  /* 0x0000009c020c7220 */ /* 0x040fe20000410000 */
[----:B------:R2:W2:Y:S01]  /*ba80*/  LDL.S16 R164, [R1+0x44] ;  /* 0x0000440001a47983 */ /* 0x0004a20000100600 */
        /* <DEDUP_REMOVED lines=55> */
[C---:B-----5:R-:W-:Y:S01]  /*be00*/  F2FP.F16.F32.PACK_AB R2, R133.reuse, R135 ;  /* 0x000000878502723e */ /* 0x060fe200000000ff */
[----:B-1----:R-:W-:Y:S01]  /*be10*/  FMUL.FTZ R30, R0, R142 ;  /* 0x0000008e001e7220 */ /* 0x002fe20000410000 */
[----:B------:R-:W-:Y:S01]  /*be20*/  FADD.FTZ R145, R133, R145 ;  /* 0x0000009185917221 */ /* 0x000fe20000010000 */
[----:B------:R-:W-:Y:S01]  /*be30*/  IMAD.WIDE.U32 R134, R134, -0x2daee0ad, RZ ;  /* 0xd2511f5386867825 */ /* 0x000fe200078e00ff */
[----:B------:R-:W-:Y:S01]  /*be40*/  LOP3.LUT R142, R137, UR22, R140, 0x96, !PT ;  /* 0x00000016898e7c12 */ /* 0x000fe2000f8e968c */
[----:B------:R-:W1:Y:S02]  /*be50*/  MUFU.EX2 R133, R174 ;  /* 0x000000ae00857308 */ /* 0x000e640000000800 */
[C---:B------:R-:W-:Y:S01]  /*be60*/  FMUL.FTZ R34, R0.reuse, R138 ;  /* 0x0000008a00227220 */ /* 0x040fe20000410000 */
[----:B------:R-:W-:Y:S01]  /*be70*/  FMUL.FTZ R31, R0, R143 ;  /* 0x0000008f001f7220 */ /* 0x000fe20000410000 */
[----:B------:R-:W-:Y:S01]  /*be80*/  LOP3.LUT R138, R135, UR21, R170, 0x96, !PT ;  /* 0x00000015878a7c12 */ /* 0x000fe2000f8e96aa */
[----:B------:R-:W-:Y:S04]  /*be90*/  IMAD.WIDE.U32 R142, R142, -0x2daee0ad, RZ ;  /* 0xd2511f538e8e7825 */ /* 0x000fe800078e00ff */
[C---:B------:R-:W-:Y:S01]  /*bea0*/  FMUL.FTZ R35, R0.reuse, R139 ;  /* 0x0000008b00237220 */ /* 0x040fe20000410000 */
[----:B------:R-:W-:Y:S01]  /*beb0*/  FMUL.FTZ R18, R0, R154 ;  /* 0x0000009a00127220 */ /* 0x000fe20000410000 */
[----:B------:R-:W5:Y:S01]  /*bec0*/  MUFU.EX2 R140, R177 ;  /* 0x000000b1008c7308 */ /* 0x000f620000000800 */
[----:B------:R-:W-:Y:S01]  /*bed0*/  IMAD.WIDE.U32 R138, R138, -0x326172a9, RZ ;  /* 0xcd9e8d578a8a7825 */ /* 0x000fe200078e00ff */
[----:B------:R-:W-:Y:S03]  /*bee0*/  LOP3.LUT R137, R143, UR15, R134, 0x96, !PT ;  /* 0x0000000f8f897c12 */ /* 0x000fe6000f8e9686 */
[C---:B------:R-:W-:Y:S01]  /*bef0*/  FFMA.FTZ R144, R0.reuse, R235, R172 ;  /* 0x000000eb00907223 */ /* 0x040fe200000100ac */
[C---:B------:R-:W-:Y:S01]  /*bf00*/  FMUL.FTZ R11, R0.reuse, R163 ;  /* 0x000000a3000b7220 */ /* 0x040fe20000410000 */
[----:B------:R-:W-:Y:S01]  /*bf10*/  LOP3.LUT R154, R139, UR20, R136, 0x96, !PT ;  /* 0x000000148b9a7c12 */ /* 0x000fe2000f8e9688 */
[----:B------:R-:W-:Y:S02]  /*bf20*/  IMAD.WIDE.U32 R136, R137, -0x326172a9, RZ ;  /* 0xcd9e8d5789887825 */ /* 0x000fe400078e00ff */
[----:B------:R-:W5:Y:S02]  /*bf30*/  MUFU.EX2 R135, R178 ;  /* 0x000000b200877308 */ /* 0x000f640000000800 */
        /* <DEDUP_REMOVED lines=58> */
[C---:B-1----:R-:W-:Y:S01]  /*c2e0*/  F2FP.F16.F32.PACK_AB R0, R133.reuse, R172 ;  /* 0x000000ac8500723e */ /* 0x042fe200000000ff */
[----:B------:R-:W-:Y:S01]  /*c2f0*/  FADD.FTZ R141, R133, R144 ;  /* 0x00000090858d7221 */ /* 0x000fe20000010000 */
[----:B-----5:R-:W-:Y:S01]  /*c300*/  FADD.FTZ R133, R140, R145 ;  /* 0x000000918c857221 */ /* 0x020fe20000010000 */
[--C-:B------:R-:W-:Y:S01]  /*c310*/  LOP3.LUT R134, R137, UR14, R138.reuse, 0x96, !PT ;  /* 0x0000000e89867c12 */ /* 0x100fe2000f8e968a */
[----:B------:R-:W1:Y:S01]  /*c320*/  MUFU.EX2 R139, R175 ;  /* 0x000000af008b7308 */ /* 0x000e620000000800 */
[C---:B------:R-:W-:Y:S01]  /*c330*/  F2FP.F16.F32.PACK_AB R145, R135.reuse, R140 ;  /* 0x0000008c8791723e */ /* 0x040fe200000000ff */
[----:B------:R-:W-:Y:S01]  /*c340*/  FADD.FTZ R144, R135, R133 ;  /* 0x0000008587907221 */ /* 0x000fe20000010000 */
[----:B------:R-:W-:Y:S01]  /*c350*/  LOP3.LUT R133, R134, 0xff, RZ, 0xc0, !PT ;  /* 0x000000ff86857812 */ /* 0x000fe200078ec0ff */
[----:B------:R-:W-:Y:S01]  /*c360*/  IMAD.WIDE.U32 R154, R154, -0x2daee0ad, RZ ;  /* 0xd2511f539a9a7825 */ /* 0x000fe200078e00ff */
[----:B------:R-:W-:Y:S02]  /*c370*/  LOP3.LUT R138, R137, UR14, R138, 0x96, !PT ;  /* 0x0000000e898a7c12 */ /* 0x000fe4000f8e968a */
[----:B------:R-:W-:Y:S03]  /*c380*/  ISETP.LE.U32.AND P0, PT, R133, UR16, PT ;  /* 0x0000001085007c0c */ /* 0x000fe6000bf03070 */
[----:B------:R-:W5:Y:S01]  /*c390*/  MUFU.EX2 R135, R176 ;  /* 0x000000b000877308 */ /* 0x000f620000000800 */
[C---:B------:R-:W-:Y:S01]  /*c3a0*/  PRMT R133, R2.reuse, 0x7632, R133 ;  /* 0x0000763202857816 */ /* 0x040fe20000000085 */
[----:B------:R-:W-:Y:S02]  /*c3b0*/  IMAD.U32 R159, RZ, RZ, UR16 ;  /* 0x00000010ff9f7e24 */ /* 0x000fe4000f8e00ff */
[----:B-1----:R-:W-:Y:S01]  /*c3c0*/  FADD.FTZ R140, R139, R141 ;  /* 0x0000008d8b8c7221 */ /* 0x002fe20000010000 */
[----:B------:R-:W-:Y:S04]  /*c3d0*/  SHF.R.U32.HI R141, RZ, 0x18, R134 ;  /* 0x00000018ff8d7819 */ /* 0x000fe80000011686 */
[----:B------:R-:W-:Y:S02]  /*c3e0*/  ISETP.LE.U32.AND P4, PT, R141, UR16, PT ;  /* 0x000000108d007c0c */ /* 0x000fe4000bf83070 */
[C---:B-----5:R-:W-:Y:S01]  /*c3f0*/  F2FP.F16.F32.PACK_AB R149, R135.reuse, R139 ;  /* 0x0000008b8795723e */ /* 0x060fe200000000ff */
[----:B------:R-:W-:Y:S01]  /*c400*/  FADD.FTZ R143, R135, R140 ;  /* 0x0000008c878f7221 */ /* 0x000fe20000010000 */
[----:B------:R-:W-:Y:S01]  /*c410*/  PRMT R135, R2, 0x5410, R133 ;  /* 0x0000541002877816 */ /* 0x000fe20000000085 */
[----:B------:R-:W-:Y:S10]  /*c420*/  MUFU.EX2 R140, R181 ;  /* 0x000000b5008c7308 */ /* 0x000ff40000000800 */
[----:B------:R-:W1:Y:S02]  /*c430*/  MUFU.EX2 R139, R182 ;  /* 0x000000b6008b7308 */ /* 0x000e640000000800 */
[----:B-1----:R-:W-:Y:S01]  /*c440*/  F2FP.F16.F32.PACK_AB R157, R139, R140 ;  /* 0x0000008c8b9d723e */ /* 0x002fe200000000ff */
[----:B---3--:R-:W-:Y:S05]  /*c450*/  @!P0 HADD2 R161, -R2.H0_H0, -RZ.H0_H0 ;  /* 0xa00000ff02a18230 */ /* 0x008fea0000000900 */
[----:B------:R1:W-:Y:S01]  /*c460*/  @!P0 STL.S16 [R1+0x5c], R161 ;  /* 0x00005ca101008387 */ /* 0x0003e20000100600 */
[----:B------:R-:W-:Y:S03]  /*c470*/  PRMT R147, R161, 0x7610, R147 ;  /* 0x00007610a1937816 */ /* 0x000fe60000000093 */
[----:B------:R3:W5:Y:S01]  /*c480*/  LDL.S16 R152, [R1+0x54] ;  /* 0x0000540001987983 */ /* 0x0007620000100600 */
[----:B------:R-:W-:Y:S03]  /*c490*/  @!P0 PRMT R2, R147, 0x5410, RZ ;  /* 0x0000541093028816 */ /* 0x000fe600000000ff */
[----:B------:R3:W3:Y:S04]  /*c4a0*/  LDL.S16 R151, [R1+0x40] ;  /* 0x0000400001977983 */ /* 0x0006e80000100600 */
[----:B------:R2:W3:Y:S04]  /*c4b0*/  LDL.S16 R147, [R1+0x3c] ;  /* 0x00003c0001937983 */ /* 0x0004e80000100600 */
[----:B------:R4:W-:Y:S01]  /*c4c0*/  STG.E.U16 desc[UR30][R218.64], R2 ;  /* 0x00000002da007986 */ /* 0x0009e2000c10151e */
[----:B-1----:R-:W-:Y:S04]  /*c4d0*/  IMAD.MOV.U32 R161, RZ, RZ, R221 ;  /* 0x000000ffffa17224 */ /* 0x002fe800078e00dd */
[----:B------:R-:W-:Y:S01]  /*c4e0*/  IMAD.MOV.U32 R167, RZ, RZ, R161 ;  /* 0x000000ffffa77224 */ /* 0x000fe200078e00a1 */
[----:B----4-:R-:W-:Y:S04]  /*c4f0*/  LOP3.LUT R2, R134, 0xffff, RZ, 0xc0, !PT ;  /* 0x0000ffff86027812 */ /* 0x010fe800078ec0ff */
[----:B------:R-:W-:Y:S04]  /*c500*/  SHF.R.U32.HI R2, RZ, 0x8, R2 ;  /* 0x00000008ff027819 */ /* 0x000fe80000011602 */
[----:B------:R-:W-:Y:S04]  /*c510*/  LOP3.LUT R2, R2, 0xffff, RZ, 0xc0, !PT ;  /* 0x0000ffff02027812 */ /* 0x000fe800078ec0ff */
[----:B------:R-:W-:Y:S02]  /*c520*/  ISETP.LE.U32.AND P0, PT, R2, UR16, PT ;  /* 0x0000001002007c0c */ /* 0x000fe4000bf03070 */
[----:B------:R-:W-:Y:S02]  /*c530*/  SHF.R.U32.HI R2, RZ, 0x10, R134 ;  /* 0x00000010ff027819 */ /* 0x000fe40000011686 */
[----:B------:R-:W1:Y:S02]  /*c540*/  MUFU.EX2 R134, R179 ;  /* 0x000000b300867308 */ /* 0x000e640000000800 */
[----:B------:R-:W-:Y:S04]  /*c550*/  LOP3.LUT R2, R2, 0xff, RZ, 0xc0, !PT ;  /* 0x000000ff02027812 */ /* 0x000fe800078ec0ff */
[----:B------:R-:W-:Y:S02]  /*c560*/  ISETP.LE.U32.AND P5, PT, R2, UR16, PT ;  /* 0x0000001002007c0c */ /* 0x000fe4000bfa3070 */
[----:B------:R-:W-:Y:S01]  /*c570*/  LOP3.LUT R2, R136, 0xff, RZ, 0xc0, !PT ;  /* 0x000000ff88027812 */ /* 0x000fe200078ec0ff */
[----:B------:R-:W-:Y:S03]  /*c580*/  @!P0 HADD2 R160, -R133.H0_H0, -RZ.H0_H0 ;  /* 0xa00000ff85a08230 */ /* 0x000fe60000000900 */
[----:B------:R-:W-:Y:S02]  /*c590*/  ISETP.LE.U32.AND P3, PT, R2, UR16, PT ;  /* 0x0000001002007c0c */ /* 0x000fe4000bf63070 */
[----:B------:R4:W-:Y:S01]  /*c5a0*/  @!P0 STL.S16 [R1+0x58], R160 ;  /* 0x000058a001008387 */ /* 0x0009e20000100600 */
[----:B------:R-:W-:Y:S02]  /*c5b0*/  PRMT R146, R160, 0x7610, R146 ;  /* 0x00007610a0927816 */ /* 0x000fe40000000092 */
[----:B------:R-:W-:Y:S02]  /*c5c0*/  LOP3.LUT R2, R136, 0xffff, RZ, 0xc0, !PT ;  /* 0x0000ffff88027812 */ /* 0x000fe400078ec0ff */
[----:B------:R-:W-:Y:S01]  /*c5d0*/  @!P0 PRMT R133, R146, 0x5410, RZ ;  /* 0x0000541092858816 */ /* 0x000fe200000000ff */
[----:B--2---:R-:W-:Y:S01]  /*c5e0*/  @!P5 HADD2 R164, -R0.H0_H0, -RZ.H0_H0 ;  /* 0xa00000ff00a4d230 */ /* 0x004fe20000000900 */
[----:B------:R-:W-:Y:S03]  /*c5f0*/  SHF.R.U32.HI R2, RZ, 0x8, R2 ;  /* 0x00000008ff027819 */ /* 0x000fe60000011602 */
[----:B------:R2:W-:Y:S01]  /*c600*/  STG.E.U16 desc[UR30][R218.64+0x2], R133 ;  /* 0x00000285da007986 */ /* 0x0005e2000c10151e */
[----:B------:R-:W-:Y:S02]  /*c610*/  LOP3.LUT R141, R2, 0xffff, RZ, 0xc0, !PT ;  /* 0x0000ffff028d7812 */ /* 0x000fe400078ec0ff */
[----:B------:R-:W2:Y:S01]  /*c620*/  MUFU.EX2 R2, R180 ;  /* 0x000000b400027308 */ /* 0x000ea20000000800 */
[----:B------:R-:W-:Y:S01]  /*c630*/  @!P5 STL.S16 [R1+0x44], R164 ;  /* 0x000044a40100d387 */ /* 0x000fe20000100600 */
[----:B------:R-:W-:Y:S01]  /*c640*/  ISETP.LE.U32.AND P2, PT, R141, UR16, PT ;  /* 0x000000108d007c0c */ /* 0x000fe2000bf43070 */
[----:B------:R-:W-:Y:S01]  /*c650*/  FADD.FTZ R141, R140, R144 ;  /* 0x000000908c8d7221 */ /* 0x000fe20000010000 */
[----:B------:R-:W-:Y:S01]  /*c660*/  PRMT R153, R164, 0x7610, R153 ;  /* 0x00007610a4997816 */ /* 0x000fe20000000099 */
[----:B-1----:R-:W-:Y:S01]  /*c670*/  FADD.FTZ R140, R134, R143 ;  /* 0x0000008f868c7221 */ /* 0x002fe20000010000 */
[----:B------:R-:W-:Y:S01]  /*c680*/  LOP3.LUT R144, R155, UR9, R142, 0x96, !PT ;  /* 0x000000099b907c12 */ /* 0x000fe2000f8e968e */
[----:B------:R-:W-:Y:S01]  /*c690*/  FADD.FTZ R148, R139, R141 ;  /* 0x0000008d8b947221 */ /* 0x000fe20000010000 */
[----:B----4-:R-:W-:Y:S01]  /*c6a0*/  IMAD.MOV.U32 R160, RZ, RZ, R220 ;  /* 0x000000ffffa07224 */ /* 0x010fe200078e00dc */
[----:B------:R-:W-:Y:S03]  /*c6b0*/  IADD3 R220, P0, R218, UR10, RZ ;  /* 0x0000000adadc7c10 */ /* 0x000fe6000ff1e0ff */
[----:B------:R-:W-:Y:S01]  /*c6c0*/  IMAD.MOV.U32 R166, RZ, RZ, R160 ;  /* 0x000000ffffa67224 */ /* 0x000fe200078e00a0 */
[C---:B--2---:R-:W-:Y:S01]  /*c6d0*/  F2FP.F16.F32.PACK_AB R158, R2.reuse, R134 ;  /* 0x00000086029e723e */ /* 0x044fe200000000ff */
[----:B------:R-:W-:Y:S01]  /*c6e0*/  FADD.FTZ R146, R2, R140 ;  /* 0x0000008c02927221 */ /* 0x000fe20000010000 */
[----:B------:R-:W-:Y:S02]  /*c6f0*/  IADD3.X R221, R219, UR11, RZ, P0, !PT ;  /* 0x0000000bdbdd7c10 */ /* 0x000fe400087fe4ff */
[----:B------:R-:W-:Y:S02]  /*c700*/  PRMT R2, R145, 0x7610, R2 ;  /* 0x0000761091027816 */ /* 0x000fe40000000002 */
[--C-:B------:R-:W-:Y:S04]  /*c710*/  SHF.R.U32.HI R133, RZ, 0x10, R136.reuse ;  /* 0x00000010ff857819 */ /* 0x100fe80000011688 */
[----:B------:R-:W-:Y:S02]  /*c720*/  LOP3.LUT R139, R133, 0xff, RZ, 0xc0, !PT ;  /* 0x000000ff858b7812 */ /* 0x000fe400078ec0ff */
[C---:B------:R-:W-:Y:S02]  /*c730*/  PRMT R133, R0.reuse, 0x7632, R133 ;  /* 0x0000763200857816 */ /* 0x040fe40000000085 */
[----:B------:R-:W-:Y:S02]  /*c740*/  ISETP.LE.U32.AND P0, PT, R139, UR16, PT ;  /* 0x000000108b007c0c */ /* 0x000fe4000bf03070 */
[----:B------:R-:W-:Y:S02]  /*c750*/  PRMT R134, R0, 0x5410, R133 ;  /* 0x0000541000867816 */ /* 0x000fe40000000085 */
[----:B------:R-:W-:Y:S02]  /*c760*/  @!P5 PRMT R0, R153, 0x5410, RZ ;  /* 0x000054109900d816 */ /* 0x000fe400000000ff */
[----:B------:R-:W-:Y:S03]  /*c770*/  SHF.R.U32.HI R139, RZ, 0x18, R136 ;  /* 0x00000018ff8b7819 */ /* 0x000fe60000011688 */
[----:B------:R1:W-:Y:S01]  /*c780*/  STG.E.U16 desc[UR30][R220.64], R0 ;  /* 0x00000000dc007986 */ /* 0x0003e2000c10151e */
[----:B------:R-:W-:Y:S02]  /*c790*/  ISETP.LE.U32.AND P5, PT, R139, UR16, PT ;  /* 0x000000108b007c0c */ /* 0x000fe4000bfa3070 */
[----:B-1----:R-:W-:Y:S01]  /*c7a0*/  PRMT R0, R145, 0x7632, R0 ;  /* 0x0000763291007816 */ /* 0x002fe20000000000 */
[----:B-----5:R-:W-:Y:S02]  /*c7b0*/  @!P4 HADD2 R152, -R133.H0_H0, -RZ.H0_H0 ;  /* 0xa00000ff8598c230 */ /* 0x020fe40000000900 */
[----:B---3--:R-:W-:Y:S03]  /*c7c0*/  @!P3 HADD2 R151, -R2.H0_H0, -RZ.H0_H0 ;  /* 0xa00000ff0297b230 */ /* 0x008fe60000000900 */
[----:B------:R1:W-:Y:S01]  /*c7d0*/  @!P4 STL.S16 [R1+0x54], R152 ;  /* 0x000054980100c387 */ /* 0x0003e20000100600 */
[----:B------:R-:W-:Y:S01]  /*c7e0*/  PRMT R140, R152, 0x7610, R140 ;  /* 0x00007610988c7816 */ /* 0x000fe2000000008c */
[----:B------:R-:W-:Y:S02]  /*c7f0*/  @!P2 HADD2 R147, -R0.H0_H0, -RZ.H0_H0 ;  /* 0xa00000ff0093a230 */ /* 0x000fe40000000900 */
[----:B------:R2:W-:Y:S01]  /*c800*/  @!P3 STL.S16 [R1+0x40], R151 ;  /* 0x000040970100b387 */ /* 0x0005e20000100600 */
[----:B------:R-:W-:Y:S02]  /*c810*/  PRMT R139, R151, 0x7610, R139 ;  /* 0x00007610978b7816 */ /* 0x000fe4000000008b */
[----:B------:R-:W-:Y:S01]  /*c820*/  @!P4 PRMT R133, R140, 0x5410, RZ ;  /* 0x000054108c85c816 */ /* 0x000fe200000000ff */
[----:B------:R-:W-:Y:S01]  /*c830*/  @!P2 STL.S16 [R1+0x3c], R147 ;  /* 0x00003c930100a387 */ /* 0x000fe20000100600 */
[----:B------:R-:W-:Y:S02]  /*c840*/  PRMT R140, R2, 0x5410, R0 ;  /* 0x00005410028c7816 */ /* 0x000fe40000000000 */
[----:B------:R-:W-:Y:S01]  /*c850*/  @!P3 PRMT R2, R139, 0x5410, RZ ;  /* 0x000054108b02b816 */ /* 0x000fe200000000ff */
[----:B------:R3:W4:Y:S01]  /*c860*/  LDL.S16 R156, [R1+0x50] ;  /* 0x00005000019c7983 */ /* 0x0007220000100600 */
[----:B------:R-:W-:Y:S02]  /*c870*/  PRMT R141, R147, 0x7610, R141 ;  /* 0x00007610938d7816 */ /* 0x000fe4000000008d */
[----:B------:R-:W-:Y:S01]  /*c880*/  LOP3.LUT R139, R155, UR9, R142, 0x96, !PT ;  /* 0x000000099b8b7c12 */ /* 0x000fe2000f8e968e */
[----:B------:R5:W-:Y:S01]  /*c890*/  STG.E.U16 desc[UR30][R220.64+0x2], R133 ;  /* 0x00000285dc007986 */ /* 0x000be2000c10151e */
[----:B------:R-:W-:Y:S02]  /*c8a0*/  @!P2 PRMT R0, R141, 0x5410, RZ ;  /* 0x000054108d00a816 */ /* 0x000fe400000000ff */
[----:B------:R-:W-:Y:S01]  /*c8b0*/  LOP3.LUT R141, R138, 0xff, RZ, 0xc0, !PT ;  /* 0x000000ff8a8d7812 */ /* 0x000fe200078ec0ff */
[----:B------:R3:W-:Y:S01]  /*c8c0*/  STG.E.U16 desc[UR30][R218.64+0x10], R2 ;  /* 0x00001002da007986 */ /* 0x0007e2000c10151e */
[----:B------:R-:W-:Y:S03]  /*c8d0*/  LOP3.LUT R142, R136, 0xff, RZ, 0xc0, !PT ;  /* 0x000000ff888e7812 */ /* 0x000fe600078ec0ff */
[----:B------:R3:W-:Y:S01]  /*c8e0*/  STG.E.U16 desc[UR30][R218.64+0x12], R0 ;  /* 0x00001200da007986 */ /* 0x0007e2000c10151e */
[----:B-1----:R1:W-:Y:S03]  /*c8f0*/  MUFU.EX2 R152, R183 ;  /* 0x000000b700987308 */ /* 0x0023e60000000800 */
[----:B--2---:R2:W2:Y:S04]  /*c900*/  LDL.S16 R151, [R1+0x64] ;  /* 0x0000640001977983 */ /* 0x0044a80000100600 */
[----:B-1----:R-:W-:Y:S03]  /*c910*/  LDSM.16.MT88.4 R180, [R192+0x1b800] ;  /* 0x01b80000c0b4783b */ /* 0x002fe60000004200 */
[----:B-----5:R-:W1:Y:S01]  /*c920*/  MUFU.EX2 R133, R185 ;  /* 0x000000b900857308 */ /* 0x020e620000000800 */
[----:B---3--:R-:W-:Y:S02]  /*c930*/  LOP3.LUT R2, R138, 0xffff, RZ, 0xc0, !PT ;  /* 0x0000ffff8a027812 */ /* 0x008fe400078ec0ff */
[----:B------:R-:W-:Y:S02]  /*c940*/  LOP3.LUT R0, R144, 0xff, RZ, 0xc0, !PT ;  /* 0x000000ff90007812 */ /* 0x000fe400078ec0ff */
[----:B------:R-:W-:Y:S02]  /*c950*/  SHF.R.U32.HI R2, RZ, 0x8, R2 ;  /* 0x00000008ff027819 */ /* 0x000fe40000011602 */
[----:B------:R-:W-:Y:S02]  /*c960*/  ISETP.LE.U32.AND P2, PT, R0, UR16, PT ;  /* 0x0000001000007c0c */ /* 0x000fe4000bf43070 */
[----:B------:R-:W-:Y:S02]  /*c970*/  LOP3.LUT R0, R144, 0xffff, RZ, 0xc0, !PT ;  /* 0x0000ffff90007812 */ /* 0x000fe400078ec0ff */
[----:B------:R-:W-:Y:S02]  /*c980*/  PRMT R145, R141, 0x5410, R2 ;  /* 0x000054108d917816 */ /* 0x000fe40000000002 */
[----:B------:R-:W-:Y:S02]  /*c990*/  LOP3.LUT R2, R136, 0xffff, RZ, 0xc0, !PT ;  /* 0x0000ffff88027812 */ /* 0x000fe400078ec0ff */
[----:B------:R-:W-:Y:S02]  /*c9a0*/  SHF.R.U32.HI R141, RZ, 0x8, R0 ;  /* 0x00000008ff8d7819 */ /* 0x000fe40000011600 */
[----:B------:R-:W-:Y:S01]  /*c9b0*/  SHF.R.U32.HI R137, RZ, 0x8, R2 ;  /* 0x00000008ff897819 */ /* 0x000fe20000011602 */
[----:B------:R-:W3:Y:S01]  /*c9c0*/  MUFU.EX2 R0, R186 ;  /* 0x000000ba00007308 */ /* 0x000ee20000000800 */
[----:B------:R-:W-:Y:S02]  /*c9d0*/  LOP3.LUT R2, R141, 0xffff, RZ, 0xc0, !PT ;  /* 0x0000ffff8d027812 */ /* 0x000fe400078ec0ff */
[----:B------:R-:W-:Y:S02]  /*c9e0*/  SHF.R.U32.HI R141, RZ, 0x10, R138 ;  /* 0x00000010ff8d7819 */ /* 0x000fe4000001168a */
[----:B------:R-:W-:Y:S02]  /*c9f0*/  ISETP.LE.U32.AND P6, PT, R2, UR16, PT ;  /* 0x0000001002007c0c */ /* 0x000fe4000bfc3070 */
[--C-:B------:R-:W-:Y:S02]  /*ca00*/  SHF.R.U32.HI R2, RZ, 0x10, R136.reuse ;  /* 0x00000010ff027819 */ /* 0x100fe40000011688 */
[----:B------:R-:W-:Y:S02]  /*ca10*/  PRMT R147, R142, 0x5410, R137 ;  /* 0x000054108e937816 */ /* 0x000fe40000000089 */
[----:B------:R-:W-:Y:S02]  /*ca20*/  SHF.R.U32.HI R142, RZ, 0x18, R136 ;  /* 0x00000018ff8e7819 */ /* 0x000fe40000011688 */
[----:B------:R-:W-:Y:S02]  /*ca30*/  LOP3.LUT R137, R2, 0xff, RZ, 0xc0, !PT ;  /* 0x000000ff02897812 */ /* 0x000fe400078ec0ff */
[----:B------:R-:W-:Y:S01]  /*ca40*/  SHF.R.U32.HI R138, RZ, 0x18, R138 ;  /* 0x00000018ff8a7819 */ /* 0x000fe2000001168a */
[----:B------:R-:W5:Y:S01]  /*ca50*/  MUFU.EX2 R2, R184 ;  /* 0x000000b800027308 */ /* 0x000f620000000800 */
[----:B------:R-:W-:Y:S02]  /*ca60*/  LOP3.LUT R136, R141, 0xff, RZ, 0xc0, !PT ;  /* 0x000000ff8d887812 */ /* 0x000fe400078ec0ff */
[----:B------:R-:W-:Y:S02]  /*ca70*/  PRMT R143, R137, 0x5410, R142 ;  /* 0x00005410898f7816 */ /* 0x000fe4000000008e */
[----:B------:R-:W-:Y:S01]  /*ca80*/  PRMT R142, R136, 0x5410, R138 ;  /* 0x00005410888e7816 */ /* 0x000fe2000000008a */
[----:B-1----:R-:W-:Y:S01]  /*ca90*/  FADD.FTZ R136, R133, R148 ;  /* 0x0000009485887221 */ /* 0x002fe20000010000 */
[C---:B---3--:R-:W-:Y:S02]  /*caa0*/  F2FP.F16.F32.PACK_AB R150, R0.reuse, R133 ;  /* 0x000000850096723e */ /* 0x048fe400000000ff */
[C---:B------:R-:W-:Y:S01]  /*cab0*/  PRMT R133, R149.reuse, 0x7632, R133 ;  /* 0x0000763295857816 */ /* 0x040fe20000000085 */
[----:B------:R-:W-:Y:S01]  /*cac0*/  FADD.FTZ R153, R0, R136 ;  /* 0x0000008800997221 */ /* 0x000fe20000010000 */
[----:B------:R-:W-:Y:S01]  /*cad0*/  PRMT R0, R149, 0x7610, R0 ;  /* 0x0000761095007816 */ /* 0x000fe20000000000 */
[----:B------:R-:W-:Y:S01]  /*cae0*/  FADD.FTZ R136, R152, R146 ;  /* 0x0000009298887221 */ /* 0x000fe20000010000 */
[----:B------:R-:W-:Y:S02]  /*caf0*/  LOP3.LUT R137, R154, 0xff, RZ, 0xc0, !PT ;  /* 0x000000ff9a897812 */ /* 0x000fe400078ec0ff */
[----:B------:R-:W-:Y:S02]  /*cb00*/  SHF.R.U32.HI R141, RZ, 0x18, R144 ;  /* 0x00000018ff8d7819 */ /* 0x000fe40000011690 */
[----:B------:R-:W-:Y:S02]  /*cb10*/  ISETP.LE.U32.AND P3, PT, R137, UR16, PT ;  /* 0x0000001089007c0c */ /* 0x000fe4000bf63070 */
[----:B------:R-:W-:Y:S02]  /*cb20*/  SHF.R.U32.HI R137, RZ, 0x10, R154 ;  /* 0x00000010ff897819 */ /* 0x000fe4000001169a */
[----:B-----5:R-:W-:Y:S02]  /*cb30*/  F2FP.F16.F32.PACK_AB R152, R2, R152 ;  /* 0x000000980298723e */ /* 0x020fe400000000ff */
[----:B------:R-:W-:Y:S02]  /*cb40*/  LOP3.LUT R137, R137, 0xff, RZ, 0xc0, !PT ;  /* 0x000000ff89897812 */ /* 0x000fe400078ec0ff */
[----:B------:R-:W-:Y:S01]  /*cb50*/  ISETP.LE.U32.AND P4, PT, R141, UR16, PT ;  /* 0x000000108d007c0c */ /* 0x000fe2000bf83070 */
[----:B----4-:R-:W-:Y:S05]  /*cb60*/  @!P0 HADD2 R156, -R0.H0_H0, -RZ.H0_H0 ;  /* 0xa00000ff009c8230 */ /* 0x010fea0000000900 */
[----:B------:R1:W-:Y:S01]  /*cb70*/  @!P0 STL.S16 [R1+0x50], R156 ;  /* 0x0000509c01008387 */ /* 0x0003e20000100600 */
[----:B------:R-:W-:Y:S01]  /*cb80*/  PRMT R138, R156, 0x7610, R138 ;  /* 0x000076109c8a7816 */ /* 0x000fe2000000008a */
[----:B--2---:R-:W-:Y:S05]  /*cb90*/  @!P5 HADD2 R151, -R133.H0_H0, -RZ.H0_H0 ;  /* 0xa00000ff8597d230 */ /* 0x004fea0000000900 */
[----:B------:R2:W-:Y:S01]  /*cba0*/  @!P5 STL.S16 [R1+0x64], R151 ;  /* 0x000064970100d387 */ /* 0x0005e20000100600 */
[----:B------:R-:W-:Y:S03]  /*cbb0*/  PRMT R162, R151, 0x7610, R162 ;  /* 0x0000761097a27816 */ /* 0x000fe600000000a2 */
[----:B------:R3:W4:Y:S01]  /*cbc0*/  LDL.S16 R149, [R1+0x60] ;  /* 0x0000600001957983 */ /* 0x0007220000100600 */
[----:B-1----:R-:W-:Y:S01]  /*cbd0*/  FADD.FTZ R156, R2, R136 ;  /* 0x00000088029c7221 */ /* 0x002fe20000010000 */
[----:B------:R-:W-:Y:S02]  /*cbe0*/  LOP3.LUT R136, R139, 0xffff, RZ, 0xc0, !PT ;  /* 0x0000ffff8b887812 */ /* 0x000fe400078ec0ff */
[----:B------:R3:W5:Y:S01]  /*cbf0*/  LDL.S16 R163, [R1+0x2c] ;  /* 0x00002c0001a37983 */ /* 0x0007620000100600 */
[----:B------:R-:W-:Y:S02]  /*cc00*/  PRMT R2, R0, 0x5410, R133 ;  /* 0x0000541000027816 */ /* 0x000fe40000000085 */
[----:B------:R-:W-:Y:S02]  /*cc10*/  @!P0 PRMT R0, R138, 0x5410, RZ ;  /* 0x000054108a008816 */ /* 0x000fe400000000ff */
[----:B------:R-:W-:Y:S02]  /*cc20*/  ISETP.LE.U32.AND P0, PT, R137, UR16, PT ;  /* 0x0000001089007c0c */ /* 0x000fe4000bf03070 */
[----:B------:R-:W-:Y:S01]  /*cc30*/  LOP3.LUT R137, R139, 0xff, RZ, 0xc0, !PT ;  /* 0x000000ff8b897812 */ /* 0x000fe200078ec0ff */
[----:B------:R1:W-:Y:S01]  /*cc40*/  STG.E.U16 desc[UR30][R220.64+0x10], R0 ;  /* 0x00001000dc007986 */ /* 0x0003e2000c10151e */
[----:B------:R-:W-:Y:S02]  /*cc50*/  SHF.R.U32.HI R136, RZ, 0x8, R136 ;  /* 0x00000008ff887819 */ /* 0x000fe40000011688 */
[----:B------:R-:W-:Y:S02]  /*cc60*/  LOP3.LUT R138, R154, 0xff, RZ, 0xc0, !PT ;  /* 0x000000ff9a8a7812 */ /* 0x000fe400078ec0ff */
[----:B------:R-:W-:Y:S01]  /*cc70*/  PRMT R148, R137, 0x5410, R136 ;  /* 0x0000541089947816 */ /* 0x000fe20000000088 */
[----:B--2---:R-:W-:Y:S01]  /*cc80*/  IMAD.MOV.U32 R151, RZ, RZ, 0x7054 ;  /* 0x00007054ff977424 */ /* 0x004fe200078e00ff */
[--C-:B------:R-:W-:Y:S02]  /*cc90*/  SHF.R.U32.HI R137, RZ, 0x10, R139.reuse ;  /* 0x00000010ff897819 */ /* 0x100fe4000001168b */
[----:B------:R-:W-:Y:S02]  /*cca0*/  SHF.R.U32.HI R139, RZ, 0x18, R139 ;  /* 0x00000018ff8b7819 */ /* 0x000fe4000001168b */
[----:B------:R-:W-:Y:S02]  /*ccb0*/  PRMT R159, R159, R151, UR16 ;  /* 0x000000109f9f7e16 */ /* 0x000fe40008000097 */
[----:B------:R-:W-:Y:S02]  /*ccc0*/  LOP3.LUT R137, R137, 0xff, RZ, 0xc0, !PT ;  /* 0x000000ff89897812 */ /* 0x000fe400078ec0ff */
[----:B------:R-:W-:Y:S02]  /*ccd0*/  @!P5 PRMT R133, R162, 0x5410, RZ ;  /* 0x00005410a285d816 */ /* 0x000fe400000000ff */
[--C-:B------:R-:W-:Y:S02]  /*cce0*/  HSET2.LE.AND R136, R145, R159.reuse, PT ;  /* 0x0000009f91887233 */ /* 0x100fe40003803000 */
[----:B------:R-:W-:Y:S01]  /*ccf0*/  PRMT R145, R137, 0x5410, R139 ;  /* 0x0000541089917816 */ /* 0x000fe2000000008b */
[----:B------:R2:W-:Y:S01]  /*cd00*/  STG.E.U16 desc[UR30][R220.64+0x12], R133 ;  /* 0x00001285dc007986 */ /* 0x0005e2000c10151e */
[--C-:B------:R-:W-:Y:S02]  /*cd10*/  HSET2.LE.AND R137, R142, R159.reuse, PT ;  /* 0x0000009f8e897233 */ /* 0x100fe40003803000 */
[----:B------:R-:W-:Y:S02]  /*cd20*/  LOP3.LUT R136, R136, R135, RZ, 0xc0, !PT ;  /* 0x0000008788887212 */ /* 0x000fe400078ec0ff */
[----:B------:R-:W-:Y:S02]  /*cd30*/  LOP3.LUT R135, R154, 0xffff, RZ, 0xc0, !PT ;  /* 0x0000ffff9a877812 */ /* 0x000fe400078ec0ff */
[--C-:B------:R-:W-:Y:S02]  /*cd40*/  HSET2.LE.AND R139, R143, R159.reuse, PT ;  /* 0x0000009f8f8b7233 */ /* 0x100fe40003803000 */
[----:B------:R-:W-:Y:S02]  /*cd50*/  SHF.R.U32.HI R135, RZ, 0x8, R135 ;  /* 0x00000008ff877819 */ /* 0x000fe40000011687 */
[----:B------:R-:W-:Y:S02]  /*cd60*/  LOP3.LUT R137, R137, R134, RZ, 0xc0, !PT ;  /* 0x0000008689897212 */ /* 0x000fe400078ec0ff */
[----:B------:R-:W-:Y:S02]  /*cd70*/  PRMT R146, R138, 0x5410, R135 ;  /* 0x000054108a927816 */ /* 0x000fe40000000087 */
[--C-:B------:R-:W-:Y:S02]  /*cd80*/  HSET2.LE.AND R138, R147, R159.reuse, PT ;  /* 0x0000009f938a7233 */ /* 0x100fe40003803000 */
[----:B------:R-:W-:Y:S02]  /*cd90*/  LOP3.LUT R139, R139, R2, RZ, 0xc0, !PT ;  /* 0x000000028b8b7212 */ /* 0x000fe400078ec0ff */
[----:B------:R-:W-:Y:S02]  /*cda0*/  SHF.R.U32.HI R2, RZ, 0x10, R144 ;  /* 0x00000010ff027819 */ /* 0x000fe40000011690 */
[----:B------:R-:W-:Y:S01]  /*cdb0*/  LOP3.LUT R138, R138, R140, RZ, 0xc0, !PT ;  /* 0x0000008c8a8a7212 */ /* 0x000fe200078ec0ff */
[----:B------:R-:W3:Y:S01]  /*cdc0*/  MUFU.EX2 R144, R189 ;  /* 0x000000bd00907308 */ /* 0x000ee20000000800 */
[----:B------:R-:W3:Y:S01]  /*cdd0*/  LDSM.16.MT88.4 R140, [R191+0x18000] ;  /* 0x01800000bf8c783b */ /* 0x000ee20000004200 */
[C---:B-1----:R-:W-:Y:S02]  /*cde0*/  PRMT R0, R157.reuse, 0x7632, R0 ;  /* 0x000076329d007816 */ /* 0x042fe40000000000 */
[----:B------:R-:W-:Y:S02]  /*cdf0*/  LOP3.LUT R2, R2, 0xff, RZ, 0xc0, !PT ;  /* 0x000000ff02027812 */ /* 0x000fe400078ec0ff */
[----:B------:R-:W-:Y:S02]  /*ce00*/  SHF.R.U32.HI R135, RZ, 0x18, R154 ;  /* 0x00000018ff877819 */ /* 0x000fe4000001169a */
[----:B------:R-:W-:Y:S02]  /*ce10*/  ISETP.LE.U32.AND P5, PT, R2, UR16, PT ;  /* 0x0000001002007c0c */ /* 0x000fe4000bfa3070 */
[----:B------:R-:W-:Y:S02]  /*ce20*/  PRMT R2, R157, 0x7610, R2 ;  /* 0x000076109d027816 */ /* 0x000fe40000000002 */
[--C-:B------:R-:W-:Y:S04]  /*ce30*/  SHF.R.U32.HI R134, RZ, 0x10, R154.reuse ;  /* 0x00000010ff867819 */ /* 0x100fe8000001169a */
[----:B------:R-:W-:Y:S04]  /*ce40*/  LOP3.LUT R134, R134, 0xff, RZ, 0xc0, !PT ;  /* 0x000000ff86867812 */ /* 0x000fe800078ec0ff */
[--C-:B------:R-:W-:Y:S02]  /*ce50*/  PRMT R151, R134, 0x5410, R135.reuse ;  /* 0x0000541086977816 */ /* 0x100fe40000000087 */
[----:B------:R-:W-:Y:S02]  /*ce60*/  LOP3.LUT R134, R154, 0xffff, RZ, 0xc0, !PT ;  /* 0x0000ffff9a867812 */ /* 0x000fe400078ec0ff */
[----:B------:R-:W-:Y:S02]  /*ce70*/  PRMT R135, R150, 0x7632, R135 ;  /* 0x0000763296877816 */ /* 0x000fe40000000087 */
[----:B------:R-:W-:Y:S02]  /*ce80*/  SHF.R.U32.HI R154, RZ, 0x18, R154 ;  /* 0x00000018ff9a7819 */ /* 0x000fe4000001169a */
[----:B------:R-:W-:Y:S04]  /*ce90*/  SHF.R.U32.HI R134, RZ, 0x8, R134 ;  /* 0x00000008ff867819 */ /* 0x000fe80000011686 */
[----:B--2---:R-:W-:Y:S02]  /*cea0*/  LOP3.LUT R133, R134, 0xffff, RZ, 0xc0, !PT ;  /* 0x0000ffff86857812 */ /* 0x004fe400078ec0ff */
[----:B------:R-:W-:Y:S01]  /*ceb0*/  PRMT R134, R158, 0x7632, R134 ;  /* 0x000076329e867816 */ /* 0x000fe20000000086 */
        /* <DEDUP_REMOVED lines=17> */
[----:B-----5:R-:W-:Y:S01]  /*cfd0*/  @!P6 HADD2 R163, -R0.H0_H0, -RZ.H0_H0 ;  /* 0xa00000ff00a3e230 */ /* 0x020fe20000000900 */
[----:B------:R-:W-:Y:S02]  /*cfe0*/  PRMT R147, R149, 0x7610, R147 ;  /* 0x0000761095937816 */ /* 0x000fe40000000093 */
[----:B------:R3:W4:Y:S04]  /*cff0*/  LDL.S16 R162, [R1+0x38] ;  /* 0x0000380001a27983 */ /* 0x0007280000100600 */
[----:B------:R-:W-:Y:S04]  /*d000*/  @!P6 STL.S16 [R1+0x2c], R163 ;  /* 0x00002ca30100e387 */ /* 0x000fe80000100600 */
[----:B------:R3:W5:Y:S04]  /*d010*/  LDL.S16 R161, [R1+0x34] ;  /* 0x0000340001a17983 */ /* 0x0007680000100600 */
[----:B------:R3:W3:Y:S04]  /*d020*/  LDL.S16 R160, [R1+0x28] ;  /* 0x0000280001a07983 */ /* 0x0006e80000100600 */
[----:B------:R3:W3:Y:S01]  /*d030*/  LDL.S16 R157, [R1+0x24] ;  /* 0x00002400019d7983 */ /* 0x0006e20000100600 */
[----:B--2---:R2:W-:Y:S01]  /*d040*/  MUFU.EX2 R149, R187 ;  /* 0x000000bb00957308 */ /* 0x0045e20000000800 */
[C---:B-1----:R-:W-:Y:S06]  /*d050*/  HMMA.16816.F32 R44, R136.reuse, R140, R44 ;  /* 0x0000008c882c723c */ /* 0x042fec000000182c */
[C---:B------:R-:W-:Y:S01]  /*d060*/  HMMA.16816.F32 R48, R136.reuse, R142, R48 ;  /* 0x0000008e8830723c */ /* 0x040fe20000001830 */
[----:B------:R-:W1:Y:S08]  /*d070*/  LDSM.16.MT88.4 R140, [R194+0x1a000] ;  /* 0x01a00000c28c783b */ /* 0x000e700000004200 */
[----:B--2---:R-:W-:Y:S01]  /*d080*/  LDSM.16.MT88.4 R184, [R194+0x1b800] ;  /* 0x01b80000c2b8783b */ /* 0x004fe20000004200 */
        /* <DEDUP_REMOVED lines=15> */
[C---:B-1----:R-:W-:Y:S05]  /*d180*/  HMMA.16816.F32 R92, R136.reuse, R140, R92 ;  /* 0x0000008c885c723c */ /* 0x042fea000000185c */
[----:B-----5:R-:W-:Y:S01]  /*d190*/  @!P4 HADD2 R161, -R134.H0_H0, -RZ.H0_H0 ;  /* 0xa00000ff86a1c230 */ /* 0x020fe20000000900 */
        /* <DEDUP_REMOVED lines=14> */
[----:B------:R-:W2:Y:S05]  /*d280*/  LDSM.16.MT88.4 R140, [R191+0x18800] ;  /* 0x01880000bf8c783b */ /* 0x000eaa0000004200 */
[----:B------:R-:W-:Y:S04]  /*d290*/  PRMT R138, R163, 0x7610, R138 ;  /* 0x00007610a38a7816 */ /* 0x000fe8000000008a */
[----:B------:R-:W-:Y:S02]  /*d2a0*/  PRMT R137, R2, 0x5410, R0 ;  /* 0x0000541002897816 */ /* 0x000fe40000000000 */
[----:B------:R-:W-:Y:S02]  /*d2b0*/  @!P6 PRMT R0, R138, 0x5410, RZ ;  /* 0x000054108a00e816 */ /* 0x000fe400000000ff */
[----:B------:R-:W-:Y:S02]  /*d2c0*/  @!P2 PRMT R2, R147, 0x5410, RZ ;  /* 0x000054109302a816 */ /* 0x000fe400000000ff */
[--C-:B------:R-:W-:Y:S01]  /*d2d0*/  HSET2.LE.AND R136, R148, R159.reuse, PT ;  /* 0x0000009f94887233 */ /* 0x100fe20003803000 */
[----:B------:R5:W-:Y:S01]  /*d2e0*/  STG.E.U16 desc[UR30][R218.64+0x22], R0 ;  /* 0x00002200da007986 */ /* 0x000be2000c10151e */
[----:B------:R-:W3:Y:S01]  /*d2f0*/  MUFU.EX2 R148, R188 ;  /* 0x000000bc00947308 */ /* 0x000ee20000000800 */
[----:B------:R-:W-:Y:S02]  /*d300*/  ISETP.LE.U32.AND P2, PT, R133, UR16, PT ;  /* 0x0000001085007c0c */ /* 0x000fe4000bf43070 */
[----:B------:R2:W-:Y:S01]  /*d310*/  STG.E.U16 desc[UR30][R218.64+0x20], R2 ;  /* 0x00002002da007986 */ /* 0x0005e2000c10151e */
[----:B------:R-:W-:Y:S02]  /*d320*/  PRMT R133, R158, 0x7610, R133 ;  /* 0x000076109e857816 */ /* 0x000fe40000000085 */
[----:B------:R-:W-:Y:S02]  /*d330*/  LOP3.LUT R136, R136, R137, RZ, 0xc0, !PT ;  /* 0x0000008988887212 */ /* 0x000fe400078ec0ff */
[--C-:B------:R-:W-:Y:S01]  /*d340*/  HSET2.LE.AND R137, R145, R159.reuse, PT ;  /* 0x0000009f91897233 */ /* 0x100fe20003803000 */
[--C-:B------:R-:W-:Y:S01]  /*d350*/  FADD.FTZ R145, R144, R153.reuse ;  /* 0x0000009990917221 */ /* 0x100fe20000010000 */
[--C-:B------:R-:W-:Y:S01]  /*d360*/  HSET2.LE.AND R138, R146, R159.reuse, PT ;  /* 0x0000009f928a7233 */ /* 0x100fe20003803000 */
[----:B----4-:R-:W-:Y:S01]  /*d370*/  @!P5 HADD2 R162, -R133.H0_H0, -RZ.H0_H0 ;  /* 0xa00000ff85a2d230 */ /* 0x010fe20000000900 */
[----:B------:R-:W-:Y:S01]  /*d380*/  PRMT R153, R152, 0x7632, R153 ;  /* 0x0000763298997816 */ /* 0x000fe20000000099 */
[----:B-1----:R-:W-:Y:S01]  /*d390*/  FADD.FTZ R155, R139, R145 ;  /* 0x000000918b9b7221 */ /* 0x002fe20000010000 */
[----:B---3--:R-:W-:Y:S02]  /*d3a0*/  @!P2 HADD2 R157, -R135.H0_H0, -RZ.H0_H0 ;  /* 0xa00000ff879da230 */ /* 0x008fe40000000900 */
[----:B------:R1:W-:Y:S01]  /*d3b0*/  @!P5 STL.S16 [R1+0x38], R162 ;  /* 0x000038a20100d387 */ /* 0x0003e20000100600 */
[----:B------:R-:W-:Y:S03]  /*d3c0*/  F2FP.F16.F32.PACK_AB R172, R148, R149 ;  /* 0x0000009594ac723e */ /* 0x000fe600000000ff */
[----:B------:R-:W-:Y:S01]  /*d3d0*/  @!P4 STL.S16 [R1+0x34], R161 ;  /* 0x000034a10100c387 */ /* 0x000fe20000100600 */
[----:B-----5:R-:W-:Y:S02]  /*d3e0*/  PRMT R0, R133, 0x5410, R134 ;  /* 0x0000541085007816 */ /* 0x020fe40000000086 */
[----:B--2---:R-:W-:Y:S01]  /*d3f0*/  PRMT R2, R150, 0x7610, R2 ;  /* 0x0000761096027816 */ /* 0x004fe20000000002 */
[----:B------:R-:W-:Y:S01]  /*d400*/  FADD.FTZ R150, R149, R156 ;  /* 0x0000009c95967221 */ /* 0x000fe20000010000 */
[----:B------:R-:W-:Y:S02]  /*d410*/  LOP3.LUT R137, R137, R0, RZ, 0xc0, !PT ;  /* 0x0000000089897212 */ /* 0x000fe400078ec0ff */
[----:B------:R-:W-:Y:S01]  /*d420*/  F2FP.F16.F32.PACK_AB R0, R139, R144 ;  /* 0x000000908b00723e */ /* 0x000fe200000000ff */
[----:B------:R-:W-:Y:S01]  /*d430*/  FADD.FTZ R158, R148, R150 ;  /* 0x00000096949e7221 */ /* 0x000fe20000010000 */
[----:B------:R-:W-:Y:S01]  /*d440*/  PRMT R139, R2, 0x5410, R135 ;  /* 0x00005410028b7816 */ /* 0x000fe20000000087 */
[----:B------:R-:W2:Y:S01]  /*d450*/  LDSM.16.MT88.4 R144, [R192+0x18800] ;  /* 0x01880000c090783b */ /* 0x000ea20000004200 */
[----:B------:R-:W-:Y:S01]  /*d460*/  PRMT R148, R152, 0x5410, R153 ;  /* 0x0000541098947816 */ /* 0x000fe20000000099 */
[----:B------:R-:W-:Y:S01]  /*d470*/  @!P3 HADD2 R160, -R2.H0_H0, -RZ.H0_H0 ;  /* 0xa00000ff02a0b230 */ /* 0x000fe20000000900 */
[----:B------:R-:W-:Y:S02]  /*d480*/  LOP3.LUT R138, R138, R139, RZ, 0xc0, !PT ;  /* 0x0000008b8a8a7212 */ /* 0x000fe400078ec0ff */
[--C-:B------:R-:W-:Y:S02]  /*d490*/  HSET2.LE.AND R139, R151, R159.reuse, PT ;  /* 0x0000009f978b7233 */ /* 0x100fe40003803000 */
[----:B------:R-:W-:Y:S01]  /*d4a0*/  PRMT R156, R160, 0x7610, R156 ;  /* 0x00007610a09c7816 */ /* 0x000fe2000000009c */
[----:B------:R-:W-:Y:S02]  /*d4b0*/  @!P3 STL.S16 [R1+0x28], R160 ;  /* 0x000028a00100b387 */ /* 0x000fe40000100600 */
[----:B------:R-:W-:Y:S02]  /*d4c0*/  LOP3.LUT R139, R139, R148, RZ, 0xc0, !PT ;  /* 0x000000948b8b7212 */ /* 0x000fe400078ec0ff */
[----:B------:R-:W-:Y:S01]  /*d4d0*/  PRMT R148, R162, 0x7610, R148 ;  /* 0x00007610a2947816 */ /* 0x000fe20000000094 */
[----:B------:R-:W-:Y:S01]  /*d4e0*/  @!P2 STL.S16 [R1+0x24], R157 ;  /* 0x0000249d0100a387 */ /* 0x000fe20000100600 */
[----:B------:R-:W-:Y:S02]  /*d4f0*/  @!P3 PRMT R2, R156, 0x5410, RZ ;  /* 0x000054109c02b816 */ /* 0x000fe400000000ff */
[----:B------:R-:W-:Y:S01]  /*d500*/  @!P5 PRMT R133, R148, 0x5410, RZ ;  /* 0x000054109485d816 */ /* 0x000fe200000000ff */
[C---:B------:R-:W-:Y:S01]  /*d510*/  HMMA.16816.F32 R4, R136.reuse, R140, R4 ;  /* 0x0000008c8804723c */ /* 0x040fe20000001804 */
[----:B------:R3:W4:Y:S02]  /*d520*/  LDL.S16 R163, [R1+0x4c] ;  /* 0x00004c0001a37983 */ /* 0x0007240000100600 */
[----:B------:R-:W-:Y:S02]  /*d530*/  ISETP.LE.U32.AND P5, PT, R154, UR16, PT ;  /* 0x000000109a007c0c */ /* 0x000fe4000bfa3070 */
[----:B------:R5:W-:Y:S01]  /*d540*/  STG.E.U16 desc[UR30][R220.64+0x20], R133 ;  /* 0x00002085dc007986 */ /* 0x000be2000c10151e */
[C---:B------:R-:W-:Y:S03]  /*d550*/  HMMA.16816.F32 R8, R136.reuse, R142, R8 ;  /* 0x0000008e8808723c */ /* 0x040fe60000001808 */
[----:B-1----:R3:W3:Y:S02]  /*d560*/  LDL.S16 R162, [R1+0x48] ;  /* 0x0000480001a27983 */ /* 0x0026e40000100600 */
[----:B------:R-:W-:Y:S02]  /*d570*/  PRMT R154, R157, 0x7610, R154 ;  /* 0x000076109d9a7816 */ /* 0x000fe4000000009a */
[----:B------:R-:W1:Y:S04]  /*d580*/  LDSM.16.MT88.4 R140, [R194+0x18800] ;  /* 0x01880000c28c783b */ /* 0x000e680000004200 */
[----:B------:R-:W-:Y:S04]  /*d590*/  @!P2 PRMT R135, R154, 0x5410, RZ ;  /* 0x000054109a87a816 */ /* 0x000fe800000000ff */
[----:B------:R-:W1:Y:S01]  /*d5a0*/  LDSM.16.MT88.4 R148, [R193+0x18800] ;  /* 0x01880000c194783b */ /* 0x000e620000004200 */
[C---:B--2---:R-:W-:Y:S06]  /*d5b0*/  HMMA.16816.F32 R12, R136.reuse, R144, R12 ;  /* 0x00000090880c723c */ /* 0x044fec000000180c */
[C---:B------:R-:W-:Y:S05]  /*d5c0*/  HMMA.16816.F32 R16, R136.reuse, R146, R16 ;  /* 0x000000928810723c */ /* 0x040fea0000001810 */
[----:B-----5:R-:W-:Y:S02]  /*d5d0*/  LOP3.LUT R133, R245, UR29, RZ, 0x3c, !PT ;  /* 0x0000001df5857c12 */ /* 0x020fe4000f8e3cff */
[----:B------:R-:W-:Y:S04]  /*d5e0*/  PRMT R144, R161, 0x7610, R144 ;  /* 0x00007610a1907816 */ /* 0x000fe80000000090 */
[----:B------:R-:W-:Y:S01]  /*d5f0*/  IMAD.WIDE.U32 R160, R133, -0x326172a9, RZ ;  /* 0xcd9e8d5785a07825 */ /* 0x000fe200078e00ff */
[----:B------:R-:W-:Y:S02]  /*d600*/  @!P4 PRMT R134, R144, 0x5410, RZ ;  /* 0x000054109086c816 */ /* 0x000fe400000000ff */
[----:B------:R-:W2:Y:S02]  /*d610*/  LDSM.16.MT88.4 R144, [R191+0x1a800] ;  /* 0x01a80000bf90783b */ /* 0x000ea40000004200 */
[----:B------:R-:W-:Y:S02]  /*d620*/  LOP3.LUT R133, R161, UR26, R166, 0x96, !PT ;  /* 0x0000001aa1857c12 */ /* 0x000fe4000f8e96a6 */
[----:B------:R-:W-:Y:S04]  /*d630*/  LOP3.LUT R160, R237, UR25, R160, 0x96, !PT ;  /* 0x00000019eda07c12 */ /* 0x000fe8000f8e96a0 */
[----:B------:R2:W5:Y:S01]  /*d640*/  LDL.S16 R166, [R1+0x30] ;  /* 0x0000300001a67983 */ /* 0x0005620000100600 */
[----:B------:R-:W-:Y:S01]  /*d650*/  IMAD.WIDE.U32 R160, R160, -0x2daee0ad, RZ ;  /* 0xd2511f53a0a07825 */ /* 0x000fe200078e00ff */
[C---:B-1----:R-:W-:Y:S02]  /*d660*/  HMMA.16816.F32 R20, R136.reuse, R140, R20 ;  /* 0x0000008c8814723c */ /* 0x042fe40000001814 */
[----:B------:R1:W-:Y:S04]  /*d670*/  STG.E.U16 desc[UR30][R220.64+0x22], R134 ;  /* 0x00002286dc007986 */ /* 0x0003e8000c10151e */
[C---:B------:R-:W-:Y:S01]  /*d680*/  HMMA.16816.F32 R24, R136.reuse, R142, R24 ;  /* 0x0000008e8818723c */ /* 0x040fe20000001818 */
[----:B------:R2:W-:Y:S04]  /*d690*/  STG.E.U16 desc[UR30][R218.64+0x30], R2 ;  /* 0x00003002da007986 */ /* 0x0005e8000c10151e */
[----:B------:R-:W2:Y:S01]  /*d6a0*/  LDSM.16.MT88.4 R140, [R192+0x1a800] ;  /* 0x01a80000c08c783b */ /* 0x000ea20000004200 */
[C---:B------:R-:W-:Y:S06]  /*d6b0*/  HMMA.16816.F32 R28, R136.reuse, R148, R28 ;  /* 0x00000094881c723c */ /* 0x040fec000000181c */
[C---:B------:R-:W-:Y:S01]  /*d6c0*/  HMMA.16816.F32 R32, R136.reuse, R150, R32 ;  /* 0x000000968820723c */ /* 0x040fe20000001820 */
[----:B------:R-:W-:Y:S04]  /*d6d0*/  STG.E.U16 desc[UR30][R218.64+0x32], R135 ;  /* 0x00003287da007986 */ /* 0x000fe8000c10151e */
[----:B------:R-:W-:Y:S01]  /*d6e0*/  IMAD.WIDE.U32 R148, R133, -0x2daee0ad, RZ ;  /* 0xd2511f5385947825 */ /* 0x000fe200078e00ff */
[----:B-1----:R-:W1:Y:S01]  /*d6f0*/  MUFU.EX2 R134, R223 ;  /* 0x000000df00867308 */ /* 0x002e620000000800 */
[C---:B--2---:R-:W-:Y:S04]  /*d700*/  HMMA.16816.F32 R36, R136.reuse, R144, R36 ;  /* 0x000000908824723c */ /* 0x044fe80000001824 */
[----:B------:R-:W-:Y:S02]  /*d710*/  LOP3.LUT R154, R149, UR8, R242, 0x96, !PT ;  /* 0x00000008959a7c12 */ /* 0x000fe4000f8e96f2 */
[----:B------:R-:W-:Y:S01]  /*d720*/  LOP3.LUT R161, R161, UR23, R148, 0x96, !PT ;  /* 0x00000017a1a17c12 */ /* 0x000fe2000f8e9694 */
[C---:B------:R-:W-:Y:S02]  /*d730*/  HMMA.16816.F32 R40, R136.reuse, R146, R40 ;  /* 0x000000928828723c */ /* 0x040fe40000001828 */
[----:B------:R-:W2:Y:S01]  /*d740*/  MUFU.EX2 R2, R226 ;  /* 0x000000e200027308 */ /* 0x000ea20000000800 */
[----:B------:R-:W2:Y:S08]  /*d750*/  LDSM.16.MT88.4 R148, [R194+0x1a800] ;  /* 0x01a80000c294783b */ /* 0x000eb00000004200 */
[----:B------:R-:W2:Y:S01]  /*d760*/  LDSM.16.MT88.4 R144, [R193+0x1a800] ;  /* 0x01a80000c190783b */ /* 0x000ea20000004200 */
[----:B-1----:R-:W-:Y:S01]  /*d770*/  FADD.FTZ R133, R134, R155 ;  /* 0x0000009b86857221 */ /* 0x002fe20000010000 */
[----:B------:R-:W-:Y:S01]  /*d780*/  IMAD.WIDE.U32 R154, R154, -0x326172a9, RZ ;  /* 0xcd9e8d579a9a7825 */ /* 0x000fe200078e00ff */
[C---:B------:R-:W-:Y:S04]  /*d790*/  HMMA.16816.F32 R44, R136.reuse, R140, R44 ;  /* 0x0000008c882c723c */ /* 0x040fe8000000182c */
[----:B------:R-:W-:Y:S01]  /*d7a0*/  LOP3.LUT R156, R155, UR24, R236, 0x96, !PT ;  /* 0x000000189b9c7c12 */ /* 0x000fe2000f8e96ec */
[C---:B--2---:R-:W-:Y:S01]  /*d7b0*/  FADD.FTZ R164, R2.reuse, R133 ;  /* 0x0000008502a47221 */ /* 0x044fe20000010000 */
[----:B------:R-:W-:Y:S01]  /*d7c0*/  F2FP.F16.F32.PACK_AB R134, R2, R134 ;  /* 0x000000860286723e */ /* 0x000fe200000000ff */
[C---:B------:R-:W-:Y:S01]  /*d7d0*/  HMMA.16816.F32 R48, R136.reuse, R142, R48 ;  /* 0x0000008e8830723c */ /* 0x040fe20000001830 */
[----:B------:R-:W-:Y:S01]  /*d7e0*/  MUFU.EX2 R2, R228 ;  /* 0x000000e400027308 */ /* 0x000fe20000000800 */
[----:B------:R-:W1:Y:S02]  /*d7f0*/  LDSM.16.MT88.4 R140, [R191+0x1c800] ;  /* 0x01c80000bf8c783b */ /* 0x000e640000004200 */
[----:B------:R-:W-:Y:S07]  /*d800*/  IMAD.WIDE.U32 R156, R156, -0x2daee0ad, RZ ;  /* 0xd2511f539c9c7825 */ /* 0x000fee00078e00ff */
[----:B------:R-:W-:Y:S01]  /*d810*/  LOP3.LUT R155, R157, UR21, R160, 0x96, !PT ;  /* 0x000000159d9b7c12 */ /* 0x000fe2000f8e96a0 */
[----:B------:R-:W-:Y:S01]  /*d820*/  IMAD.WIDE.U32 R160, R161, -0x326172a9, RZ ;  /* 0xcd9e8d57a1a07825 */ /* 0x000fe200078e00ff */
[----:B------:R-:W2:Y:S04]  /*d830*/  MUFU.EX2 R157, R227 ;  /* 0x000000e3009d7308 */ /* 0x000ea80000000800 */
[----:B------:R-:W-:Y:S01]  /*d840*/  LOP3.LUT R154, R161, UR22, R154, 0x96, !PT ;  /* 0x00000016a19a7c12 */ /* 0x000fe2000f8e969a */
[C---:B------:R-:W-:Y:S04]  /*d850*/  HMMA.16816.F32 R52, R136.reuse, R148, R52 ;  /* 0x000000948834723c */ /* 0x040fe80000001834 */
[----:B------:R-:W-:Y:S02]  /*d860*/  IMAD.WIDE.U32 R170, R154, -0x2daee0ad, RZ ;  /* 0xd2511f539aaa7825 */ /* 0x000fe400078e00ff */
[C---:B------:R-:W-:Y:S01]  /*d870*/  HMMA.16816.F32 R56, R136.reuse, R150, R56 ;  /* 0x000000968838723c */ /* 0x040fe20000001838 */
[----:B------:R-:W2:Y:S04]  /*d880*/  LDSM.16.MT88.4 R148, [R192+0x1c800] ;  /* 0x01c80000c094783b */ /* 0x000ea80000004200 */
[----:B------:R-:W-:Y:S01]  /*d890*/  IMAD.WIDE.U32 R154, R155, -0x326172a9, RZ ;  /* 0xcd9e8d579b9a7825 */ /* 0x000fe200078e00ff */
[C---:B------:R-:W-:Y:S05]  /*d8a0*/  HMMA.16816.F32 R60, R136.reuse, R144, R60 ;  /* 0x00000090883c723c */ /* 0x040fea000000183c */
[----:B------:R-:W-:Y:S01]  /*d8b0*/  LOP3.LUT R161, R171, UR15, R156, 0x96, !PT ;  /* 0x0000000faba17c12 */ /* 0x000fe2000f8e969c */
[C---:B------:R-:W-:Y:S01]  /*d8c0*/  HMMA.16816.F32 R64, R136.reuse, R146, R64 ;  /* 0x000000928840723c */ /* 0x040fe20000001840 */
[----:B------:R-:W2:Y:S04]  /*d8d0*/  LDSM.16.MT88.4 R144, [R194+0x1c800] ;  /* 0x01c80000c290783b */ /* 0x000ea80000004200 */
[----:B------:R-:W-:Y:S01]  /*d8e0*/  LOP3.LUT R173, R155, UR20, R160, 0x96, !PT ;  /* 0x000000149bad7c12 */ /* 0x000fe2000f8e96a0 */
[C---:B-1----:R-:W-:Y:S05]  /*d8f0*/  HMMA.16816.F32 R68, R136.reuse, R140, R68 ;  /* 0x0000008c8844723c */ /* 0x042fea0000001844 */
[----:B------:R-:W-:Y:S01]  /*d900*/  IMAD.WIDE.U32 R160, R161, -0x326172a9, RZ ;  /* 0xcd9e8d57a1a07825 */ /* 0x000fe200078e00ff */
[C---:B------:R-:W-:Y:S01]  /*d910*/  HMMA.16816.F32 R72, R136.reuse, R142, R72 ;  /* 0x0000008e8848723c */ /* 0x040fe20000001848 */
[----:B------:R-:W1:Y:S04]  /*d920*/  LDSM.16.MT88.4 R140, [R193+0x1c800] ;  /* 0x01c80000c18c783b */ /* 0x000e680000004200 */
[----:B--2---:R-:W-:Y:S01]  /*d930*/  FADD.FTZ R133, R157, R158 ;  /* 0x0000009e9d857221 */ /* 0x004fe20000010000 */
[----:B------:R-:W-:Y:S02]  /*d940*/  F2FP.F16.F32.PACK_AB R157, R2, R157 ;  /* 0x0000009d029d723e */ /* 0x000fe400000000ff */
[----:B------:R-:W-:Y:S03]  /*d950*/  PRMT R156, R134, 0x7632, R156 ;  /* 0x00007632869c7816 */ /* 0x000fe6000000009c */
[----:B------:R-:W-:Y:S01]  /*d960*/  FADD.FTZ R158, R2, R133 ;  /* 0x00000085029e7221 */ /* 0x000fe20000010000 */
[----:B------:R-:W-:Y:S04]  /*d970*/  LOP3.LUT R133, R161, UR14, R154, 0x96, !PT ;  /* 0x0000000ea1857c12 */ /* 0x000fe8000f8e969a */
[----:B------:R-:W-:Y:S01]  /*d980*/  LOP3.LUT R2, R133, 0xff, RZ, 0xc0, !PT ;  /* 0x000000ff85027812 */ /* 0x000fe200078ec0ff */
[C---:B------:R-:W-:Y:S06]  /*d990*/  HMMA.16816.F32 R76, R136.reuse, R148, R76 ;  /* 0x00000094884c723c */ /* 0x040fec000000184c */
[C---:B------:R-:W-:Y:S01]  /*d9a0*/  HMMA.16816.F32 R80, R136.reuse, R150, R80 ;  /* 0x000000968850723c */ /* 0x040fe20000001850 */
[----:B------:R-:W2:Y:S05]  /*d9b0*/  LDSM.16.MT88.4 R148, [R191+0x1e800] ;  /* 0x01e80000bf94783b */ /* 0x000eaa0000004200 */
[C---:B------:R-:W-:Y:S06]  /*d9c0*/  HMMA.16816.F32 R84, R136.reuse, R144, R84 ;  /* 0x000000908854723c */ /* 0x040fec0000001854 */
[C---:B------:R-:W-:Y:S06]  /*d9d0*/  HMMA.16816.F32 R88, R136.reuse, R146, R88 ;  /* 0x000000928858723c */ /* 0x040fec0000001858 */
[C---:B-1----:R-:W-:Y:S06]  /*d9e0*/  HMMA.16816.F32 R92, R136.reuse, R140, R92 ;  /* 0x0000008c885c723c */ /* 0x042fec000000185c */
[C---:B------:R-:W-:Y:S01]  /*d9f0*/  HMMA.16816.F32 R96, R136.reuse, R142, R96 ;  /* 0x0000008e8860723c */ /* 0x040fe20000001860 */
[----:B------:R-:W-:Y:S05]  /*da00*/  LDSM.16.MT88.4 R140, [R194+0x1e800] ;  /* 0x01e80000c28c783b */ /* 0x000fea0000004200 */
[C---:B--2---:R-:W-:Y:S06]  /*da10*/  HMMA.16816.F32 R100, R136.reuse, R148, R100 ;  /* 0x000000948864723c */ /* 0x044fec0000001864 */
[C---:B------:R-:W-:Y:S05]  /*da20*/  HMMA.16816.F32 R104, R136.reuse, R150, R104 ;  /* 0x000000968868723c */ /* 0x040fea0000001868 */
[----:B------:R-:W-:Y:S02]  /*da30*/  LOP3.LUT R148, R160, 0xffff, RZ, 0xc0, !PT ;  /* 0x0000ffffa0947812 */ /* 0x000fe400078ec0ff */
[----:B------:R-:W-:Y:S04]  /*da40*/  SHF.R.U32.HI R149, RZ, 0x10, R160 ;  /* 0x00000010ff957819 */ /* 0x000fe800000116a0 */
[----:B------:R-:W-:Y:S02]  /*da50*/  SHF.R.U32.HI R151, RZ, 0x8, R148 ;  /* 0x00000008ff977819 */ /* 0x000fe40000011694 */
[----:B------:R-:W-:Y:S01]  /*da60*/  LOP3.LUT R148, R149, 0xff, RZ, 0xc0, !PT ;  /* 0x000000ff95947812 */ /* 0x000fe200078ec0ff */
[----:B----4-:R-:W-:Y:S05]  /*da70*/  @!P5 HADD2 R163, -R153.H0_H0, -RZ.H0_H0 ;  /* 0xa00000ff99a3d230 */ /* 0x010fea0000000900 */
[----:B------:R-:W-:Y:S04]  /*da80*/  PRMT R144, R163, 0x7610, R144 ;  /* 0x00007610a3907816 */ /* 0x000fe80000000090 */
[----:B------:R-:W-:Y:S02]  /*da90*/  @!P5 PRMT R153, R144, 0x5410, RZ ;  /* 0x000054109099d816 */ /* 0x000fe400000000ff */
[----:B------:R-:W1:Y:S08]  /*daa0*/  LDSM.16.MT88.4 R144, [R192+0x1e800] ;  /* 0x01e80000c090783b */ /* 0x000e700000004200 */
[----:B------:R2:W-:Y:S02]  /*dab0*/  STG.E.U16 desc[UR30][R220.64+0x32], R153 ;  /* 0x00003299dc007986 */ /* 0x0005e4000c10151e */
[----:B--2---:R-:W-:Y:S01]  /*dac0*/  SHF.R.U32.HI R153, RZ, 0x18, R160 ;  /* 0x00000018ff997819 */ /* 0x004fe200000116a0 */
[----:B-----5:R-:W-:Y:S01]  /*dad0*/  @!P0 HADD2 R166, -R152.H0_H0, -RZ.H0_H0 ;  /* 0xa00000ff98a68230 */ /* 0x020fe20000000900 */
[C---:B-1----:R-:W-:Y:S01]  /*dae0*/  HMMA.16816.F32 R108, R136.reuse, R144, R108 ;  /* 0x00000090886c723c */ /* 0x042fe2000000186c */
[----:B------:R-:W-:Y:S02]  /*daf0*/  MUFU.EX2 R144, R231 ;  /* 0x000000e700907308 */ /* 0x000fe40000000800 */
[----:B------:R-:W-:Y:S01]  /*db00*/  PRMT R171, R148, 0x5410, R153 ;  /* 0x0000541094ab7816 */ /* 0x000fe20000000099 */
[----:B------:R-:W-:Y:S01]  /*db10*/  @!P0 STL.S16 [R1+0x30], R166 ;  /* 0x000030a601008387 */ /* 0x000fe20000100600 */
[----:B------:R-:W-:Y:S01]  /*db20*/  PRMT R165, R166, 0x7610, R165 ;  /* 0x00007610a6a57816 */ /* 0x000fe200000000a5 */
[C---:B------:R-:W-:Y:S02]  /*db30*/  HMMA.16816.F32 R112, R136.reuse, R146, R112 ;  /* 0x000000928870723c */ /* 0x040fe40000001870 */
[----:B------:R1:W-:Y:S03]  /*db40*/  @!P5 STL.S16 [R1+0x4c], R163 ;  /* 0x00004ca30100d387 */ /* 0x0003e60000100600 */
[----:B------:R-:W-:Y:S01]  /*db50*/  @!P0 PRMT R152, R165, 0x5410, RZ ;  /* 0x00005410a5988816 */ /* 0x000fe200000000ff */
[C---:B------:R-:W-:Y:S03]  /*db60*/  HMMA.16816.F32 R116, R136.reuse, R140, R116 ;  /* 0x0000008c8874723c */ /* 0x040fe60000001874 */
[----:B------:R-:W-:Y:S01]  /*db70*/  ISETP.LE.U32.AND P0, PT, R2, UR16, PT ;  /* 0x0000001002007c0c */ /* 0x000fe2000bf03070 */
[----:B------:R2:W-:Y:S01]  /*db80*/  STG.E.U16 desc[UR30][R220.64+0x30], R152 ;  /* 0x00003098dc007986 */ /* 0x0005e2000c10151e */
[----:B------:R-:W-:Y:S01]  /*db90*/  PRMT R2, R0, 0x7632, R2 ;  /* 0x0000763200027816 */ /* 0x000fe20000000002 */
[C---:B------:R-:W-:Y:S11]  /*dba0*/  HMMA.16816.F32 R120, R136.reuse, R142, R120 ;  /* 0x0000008e8878723c */ /* 0x040ff60000001878 */
[----:B---3--:R-:W-:Y:S01]  /*dbb0*/  @!P0 HADD2 R162, -R0.H0_H0, -RZ.H0_H0 ;  /* 0xa00000ff00a28230 */ /* 0x008fe20000000900 */
[----:B-1----:R-:W1:Y:S04]  /*dbc0*/  MUFU.EX2 R163, R229 ;  /* 0x000000e500a37308 */ /* 0x002e680000000800 */
[----:B------:R3:W-:Y:S01]  /*dbd0*/  @!P0 STL.S16 [R1+0x48], R162 ;  /* 0x000048a201008387 */ /* 0x0007e20000100600 */
[----:B------:R-:W-:Y:S03]  /*dbe0*/  PRMT R135, R162, 0x7610, R135 ;  /* 0x00007610a2877816 */ /* 0x000fe60000000087 */
[----:B------:R4:W5:Y:S04]  /*dbf0*/  LDL.S16 R176, [R1+0x20] ;  /* 0x0000200001b07983 */ /* 0x0009680000100600 */
[----:B------:R4:W4:Y:S01]  /*dc00*/  LDL.S16 R174, [R1+0x1c] ;  /* 0x00001c0001ae7983 */ /* 0x0009220000100600 */
[----:B--2---:R-:W-:Y:S02]  /*dc10*/  PRMT R152, R0, 0x5410, R2 ;  /* 0x0000541000987816 */ /* 0x004fe40000000002 */
[----:B------:R-:W-:Y:S02]  /*dc20*/  @!P0 PRMT R0, R135, 0x5410, RZ ;  /* 0x0000541087008816 */ /* 0x000fe400000000ff */
[C---:B------:R-:W-:Y:S03]  /*dc30*/  LOP3.LUT R135, R160.reuse, 0xff, RZ, 0xc0, !PT ;  /* 0x000000ffa0877812 */ /* 0x040fe600078ec0ff */
[----:B------:R2:W-:Y:S01]  /*dc40*/  STG.E.U16 desc[UR30][R218.64+0x40], R0 ;  /* 0x00004000da007986 */ /* 0x0005e2000c10151e */
[----:B------:R-:W-:Y:S01]  /*dc50*/  ISETP.LE.U32.AND P0, PT, R135, UR16, PT ;  /* 0x0000001087007c0c */ /* 0x000fe2000bf03070 */
[--C-:B-1----:R-:W-:Y:S01]  /*dc60*/  FADD.FTZ R141, R163, R158.reuse ;  /* 0x0000009ea38d7221 */ /* 0x102fe20000010000 */
[----:B------:R-:W-:Y:S02]  /*dc70*/  LOP3.LUT R135, R160, 0xffff, RZ, 0xc0, !PT ;  /* 0x0000ffffa0877812 */ /* 0x000fe400078ec0ff */
[----:B------:R-:W-:Y:S02]  /*dc80*/  PRMT R158, R157, 0x7632, R158 ;  /* 0x000076329d9e7816 */ /* 0x000fe4000000009e */
[----:B------:R-:W-:Y:S02]  /*dc90*/  SHF.R.U32.HI R150, RZ, 0x8, R135 ;  /* 0x00000008ff967819 */ /* 0x000fe40000011687 */
[----:B------:R-:W-:Y:S01]  /*dca0*/  LOP3.LUT R135, R151, 0xffff, RZ, 0xc0, !PT ;  /* 0x0000ffff97877812 */ /* 0x000fe200078ec0ff */
[----:B---3--:R-:W-:Y:S03]  /*dcb0*/  MUFU.EX2 R162, R230 ;  /* 0x000000e600a27308 */ /* 0x008fe60000000800 */
[----:B------:R-:W-:Y:S02]  /*dcc0*/  ISETP.LE.U32.AND P4, PT, R135, UR16, PT ;  /* 0x0000001087007c0c */ /* 0x000fe4000bf83070 */
[----:B------:R-:W-:Y:S04]  /*dcd0*/  SHF.R.U32.HI R135, RZ, 0x10, R160 ;  /* 0x00000010ff877819 */ /* 0x000fe800000116a0 */
[----:B------:R-:W-:Y:S02]  /*dce0*/  LOP3.LUT R145, R135, 0xff, RZ, 0xc0, !PT ;  /* 0x000000ff87917812 */ /* 0x000fe400078ec0ff */
[----:B------:R-:W1:Y:S02]  /*dcf0*/  MUFU.EX2 R135, R232 ;  /* 0x000000e800877308 */ /* 0x000e640000000800 */
[----:B------:R-:W-:Y:S02]  /*dd00*/  ISETP.LE.U32.AND P2, PT, R145, UR16, PT ;  /* 0x0000001091007c0c */ /* 0x000fe4000bf43070 */
[--C-:B--2---:R-:W-:Y:S04]  /*dd10*/  SHF.R.U32.HI R0, RZ, 0x10, R133.reuse ;  /* 0x00000010ff007819 */ /* 0x104fe80000011685 */
[----:B------:R-:W-:Y:S04]  /*dd20*/  LOP3.LUT R0, R0, 0xff, RZ, 0xc0, !PT ;  /* 0x000000ff00007812 */ /* 0x000fe800078ec0ff */
[----:B------:R-:W-:Y:S02]  /*dd30*/  ISETP.LE.U32.AND P3, PT, R0, UR16, PT ;  /* 0x0000001000007c0c */ /* 0x000fe4000bf63070 */
[----:B------:R-:W-:Y:S02]  /*dd40*/  SHF.R.U32.HI R0, RZ, 0x18, R133 ;  /* 0x00000018ff007819 */ /* 0x000fe40000011685 */
[----:B------:R-:W-:Y:S02]  /*dd50*/  LOP3.LUT R133, R133, 0xffff, RZ, 0xc0, !PT ;  /* 0x0000ffff85857812 */ /* 0x000fe400078ec0ff */
[----:B------:R-:W-:Y:S02]  /*dd60*/  ISETP.LE.U32.AND P5, PT, R0, UR16, PT ;  /* 0x0000001000007c0c */ /* 0x000fe4000bfa3070 */
[----:B------:R-:W-:Y:S02]  /*dd70*/  LOP3.LUT R0, R161, UR14, R154, 0x96, !PT ;  /* 0x0000000ea1007c12 */ /* 0x000fe4000f8e969a */
[----:B------:R-:W-:Y:S01]  /*dd80*/  LOP3.LUT R154, R160, 0xff, RZ, 0xc0, !PT ;  /* 0x000000ffa09a7812 */ /* 0x000fe200078ec0ff */
[----:B------:R-:W-:Y:S01]  /*dd90*/  MUFU.EX2 R161, R234 ;  /* 0x000000ea00a17308 */ /* 0x000fe20000000800 */
[--C-:B------:R-:W-:Y:S02]  /*dda0*/  SHF.R.U32.HI R146, RZ, 0x10, R0.reuse ;  /* 0x00000010ff927819 */ /* 0x100fe40000011600 */
[----:B------:R-:W-:Y:S02]  /*ddb0*/  SHF.R.U32.HI R147, RZ, 0x18, R0 ;  /* 0x00000018ff937819 */ /* 0x000fe40000011600 */
[C---:B------:R-:W-:Y:S02]  /*ddc0*/  LOP3.LUT R145, R0.reuse, 0xffff, RZ, 0xc0, !PT ;  /* 0x0000ffff00917812 */ /* 0x040fe400078ec0ff */
[----:B------:R-:W-:Y:S02]  /*ddd0*/  LOP3.LUT R153, R0, 0xff, RZ, 0xc0, !PT ;  /* 0x000000ff00997812 */ /* 0x000fe400078ec0ff */
[----:B------:R-:W-:Y:S02]  /*dde0*/  SHF.R.U32.HI R0, RZ, 0x8, R133 ;  /* 0x00000008ff007819 */ /* 0x000fe40000011685 */
[----:B------:R-:W-:Y:S02]  /*ddf0*/  LOP3.LUT R133, R146, 0xff, RZ, 0xc0, !PT ;  /* 0x000000ff92857812 */ /* 0x000fe400078ec0ff */
[----:B------:R-:W-:Y:S02]  /*de00*/  LOP3.LUT R0, R0, 0xffff, RZ, 0xc0, !PT ;  /* 0x0000ffff00007812 */ /* 0x000fe400078ec0ff */
[----:B------:R-:W-:Y:S02]  /*de10*/  PRMT R167, R154, 0x5410, R150 ;  /* 0x000054109aa77816 */ /* 0x000fe40000000096 */
[----:B------:R-:W-:Y:S01]  /*de20*/  ISETP.LE.U32.AND P6, PT, R0, UR16, PT ;  /* 0x0000001000007c0c */ /* 0x000fe2000bfc3070 */
[----:B------:R-:W2:Y:S01]  /*de30*/  LDSM.16.MT88.4 R148, [R193+0x1e800] ;  /* 0x01e80000c194783b */ /* 0x000ea20000004200 */
[----:B------:R-:W-:Y:S01]  /*de40*/  PRMT R166, R133, 0x5410, R147 ;  /* 0x0000541085a67816 */ /* 0x000fe20000000093 */
[----:B------:R-:W-:Y:S01]  /*de50*/  FADD.FTZ R133, R144, R164 ;  /* 0x000000a490857221 */ /* 0x000fe20000010000 */
[--C-:B------:R-:W-:Y:S01]  /*de60*/  HSET2.LE.AND R142, R167, R159.reuse, PT ;  /* 0x0000009fa78e7233 */ /* 0x100fe20003803000 */
[----:B------:R-:W3:Y:S01]  /*de70*/  MUFU.EX2 R164, R233 ;  /* 0x000000e900a47308 */ /* 0x000ee20000000800 */
[C---:B-1----:R-:W-:Y:S01]  /*de80*/  F2FP.F16.F32.PACK_AB R0, R135.reuse, R144 ;  /* 0x000000908700723e */ /* 0x042fe200000000ff */
[--C-:B------:R-:W-:Y:S01]  /*de90*/  FADD.FTZ R165, R135, R133.reuse ;  /* 0x0000008587a57221 */ /* 0x100fe20000010000 */
[C---:B------:R-:W-:Y:S02]  /*dea0*/  PRMT R133, R172.reuse, 0x7610, R133 ;  /* 0x00007610ac857816 */ /* 0x040fe40000000085 */
[----:B------:R-:W-:Y:S02]  /*deb0*/  PRMT R135, R172, 0x7632, R135 ;  /* 0x00007632ac877816 */ /* 0x000fe40000000087 */
[C---:B------:R-:W-:Y:S01]  /*dec0*/  F2FP.F16.F32.PACK_AB R172, R162.reuse, R163 ;  /* 0x000000a3a2ac723e */ /* 0x040fe200000000ff */
[----:B------:R-:W-:Y:S01]  /*ded0*/  FADD.FTZ R162, R162, R141 ;  /* 0x0000008da2a27221 */ /* 0x000fe20000010000 */
[----:B------:R-:W-:Y:S02]  /*dee0*/  SHF.R.U32.HI R145, RZ, 0x8, R145 ;  /* 0x00000008ff917819 */ /* 0x000fe40000011691 */
[--C-:B------:R-:W-:Y:S02]  /*def0*/  HSET2.LE.AND R141, R166, R159.reuse, PT ;  /* 0x0000009fa68d7233 */ /* 0x100fe40003803000 */
[----:B------:R-:W-:Y:S02]  /*df00*/  PRMT R153, R153, 0x5410, R145 ;  /* 0x0000541099997816 */ /* 0x000fe40000000091 */
[----:B------:R-:W1:Y:S01]  /*df10*/  LDSM.16.MT88.4 R144, [R191+0x19000] ;  /* 0x01900000bf90783b */ /* 0x000e620000004200 */
[----:B------:R-:W-:Y:S02]  /*df20*/  PRMT R143, R133, 0x5410, R135 ;  /* 0x00005410858f7816 */ /* 0x000fe40000000087 */
[--C-:B------:R-:W-:Y:S02]  /*df30*/  HSET2.LE.AND R140, R153, R159.reuse, PT ;  /* 0x0000009f998c7233 */ /* 0x100fe40003803000 */
[----:B------:R-:W-:Y:S02]  /*df40*/  LOP3.LUT R141, R141, R143, RZ, 0xc0, !PT ;  /* 0x0000008f8d8d7212 */ /* 0x000fe400078ec0ff */
[----:B------:R-:W-:Y:S02]  /*df50*/  PRMT R143, R134, 0x5410, R156 ;  /* 0x00005410868f7816 */ /* 0x000fe4000000009c */
[----:B------:R-:W-:Y:S02]  /*df60*/  LOP3.LUT R140, R140, R152, RZ, 0xc0, !PT ;  /* 0x000000988c8c7212 */ /* 0x000fe400078ec0ff */
[----:B------:R-:W1:Y:S01]  /*df70*/  LDSM.16.MT88.4 R152, [R192+0x19000] ;  /* 0x01900000c098783b */ /* 0x000e620000004200 */
[----:B------:R-:W-:Y:S02]  /*df80*/  LOP3.LUT R142, R142, R143, RZ, 0xc0, !PT ;  /* 0x0000008f8e8e7212 */ /* 0x000fe400078ec0ff */
[--C-:B------:R-:W-:Y:S02]  /*df90*/  HSET2.LE.AND R143, R171, R159.reuse, PT ;  /* 0x0000009fab8f7233 */ /* 0x100fe40003803000 */
[----:B------:R-:W-:Y:S02]  /*dfa0*/  SHF.R.U32.HI R160, RZ, 0x18, R160 ;  /* 0x00000018ffa07819 */ /* 0x000fe400000116a0 */
[----:B------:R-:W-:Y:S01]  /*dfb0*/  PRMT R188, R0, 0x7632, R188 ;  /* 0x0000763200bc7816 */ /* 0x000fe200000000bc */
[C---:B--2---:R-:W-:Y:S06]  /*dfc0*/  HMMA.16816.F32 R124, R136.reuse, R148, R124 ;  /* 0x00000094887c723c */ /* 0x044fec000000187c */
[----:B------:R-:W-:Y:S01]  /*dfd0*/  HMMA.16816.F32 R128, R136, R150, R128 ;  /* 0x000000968880723c */ /* 0x000fe20000001880 */
[----:B------:R-:W2:Y:S04]  /*dfe0*/  LDSM.16.MT88.4 R136, [R194+0x19000] ;  /* 0x01900000c288783b */ /* 0x000ea80000004200 */
[----:B---3--:R-:W-:Y:S01]  /*dff0*/  FADD.FTZ R148, R164, R165 ;  /* 0x000000a5a4947221 */ /* 0x008fe20000010000 */
[C---:B------:R-:W-:Y:S05]  /*e000*/  F2FP.F16.F32.PACK_AB R164, R161.reuse, R164 ;  /* 0x000000a4a1a4723e */ /* 0x040fea00000000ff */
[----:B------:R-:W-:Y:S02]  /*e010*/  FADD.FTZ R246, R161, R148 ;  /* 0x00000094a1f67221 */ /* 0x000fe40000010000 */
[----:B------:R-:W3:Y:S01]  /*e020*/  LDSM.16.MT88.4 R148, [R193+0x19000] ;  /* 0x01900000c194783b */ /* 0x000ee20000004200 */
[----:B-----5:R-:W-:Y:S02]  /*e030*/  @!P6 HADD2 R176, -R2.H0_H0, -RZ.H0_H0 ;  /* 0xa00000ff02b0e230 */ /* 0x020fe40000000900 */
[----:B----4-:R-:W-:Y:S05]  /*e040*/  @!P3 HADD2 R174, -R133.H0_H0, -RZ.H0_H0 ;  /* 0xa00000ff85aeb230 */ /* 0x010fea0000000900 */
[----:B------:R-:W-:Y:S01]  /*e050*/  @!P6 STL.S16 [R1+0x20], R176 ;  /* 0x000020b00100e387 */ /* 0x000fe20000100600 */
[----:B------:R-:W-:Y:S03]  /*e060*/  PRMT R175, R176, 0x7610, R175 ;  /* 0x00007610b0af7816 */ /* 0x000fe600000000af */
[----:B------:R4:W5:Y:S01]  /*e070*/  LDL.S16 R167, [R1+0x18] ;  /* 0x0000180001a77983 */ /* 0x0009620000100600 */
[----:B------:R-:W-:Y:S02]  /*e080*/  PRMT R166, R174, 0x7610, R166 ;  /* 0x00007610aea67816 */ /* 0x000fe400000000a6 */
[----:B------:R-:W-:Y:S01]  /*e090*/  @!P6 PRMT R2, R175, 0x5410, RZ ;  /* 0x00005410af02e816 */ /* 0x000fe200000000ff */
[----:B------:R4:W4:Y:S01]  /*e0a0*/  LDL.S16 R163, [R1+0x14] ;  /* 0x0000140001a37983 */ /* 0x0009220000100600 */
[----:B------:R-:W-:Y:S03]  /*e0b0*/  @!P3 PRMT R133, R166, 0x5410, RZ ;  /* 0x00005410a685b816 */ /* 0x000fe600000000ff */
[----:B------:R1:W4:Y:S04]  /*e0c0*/  LDL.S16 R165, [R1+0x10] ;  /* 0x0000100001a57983 */ /* 0x0003280000100600 */
[----:B------:R-:W-:Y:S01]  /*e0d0*/  @!P3 STL.S16 [R1+0x1c], R174 ;  /* 0x00001cae0100b387 */ /* 0x000fe20000100600 */
[----:B------:R-:W-:Y:S01]  /*e0e0*/  ISETP.LE.U32.AND P3, PT, R160, UR16, PT ;  /* 0x00000010a0007c0c */ /* 0x000fe2000bf63070 */
[----:B------:R-:W-:Y:S02]  /*e0f0*/  IMAD.WIDE.U32 R160, R173, -0x2daee0ad, RZ ;  /* 0xd2511f53ada07825 */ /* 0x000fe400078e00ff */
[----:B------:R1:W4:Y:S04]  /*e100*/  LDL.S16 R166, [R1] ;  /* 0x0000000001a67983 */ /* 0x0003280000100600 */
[----:B------:R2:W-:Y:S04]  /*e110*/  STG.E.U16 desc[UR30][R218.64+0x42], R2 ;  /* 0x00004202da007986 */ /* 0x0005e8000c10151e */
[----:B------:R-:W-:Y:S04]  /*e120*/  STG.E.U16 desc[UR30][R220.64+0x40], R133 ;  /* 0x00004085dc007986 */ /* 0x000fe8000c10151e */
[----:B------:R-:W-:Y:S01]  /*e130*/  LDSM.16.MT88.4 R176, [R191+0x1b800] ;  /* 0x01b80000bfb0783b */ /* 0x000fe20000004200 */
[----:B--2---:R-:W-:Y:S04]  /*e140*/  PRMT R2, R157, 0x5410, R158 ;  /* 0x000054109d027816 */ /* 0x004fe8000000009e */
[----:B------:R-:W-:Y:S07]  /*e150*/  LOP3.LUT R143, R143, R2, RZ, 0xc0, !PT ;  /* 0x000000028f8f7212 */ /* 0x000fee00078ec0ff */
        /* <DEDUP_REMOVED lines=33> */
[C---:B------:R-:W-:Y:S05]  /*e370*/  HMMA.16816.F32 R96, R140.reuse, R150, R96 ;  /* 0x000000968c60723c */ /* 0x040fea0000001860 */
[--C-:B------:R-:W-:Y:S01]  /*e380*/  SHF.R.U32.HI R148, RZ, 0x10, R160.reuse ;  /* 0x00000010ff947819 */ /* 0x100fe200000116a0 */
[C---:B-1----:R-:W-:Y:S05]  /*e390*/  HMMA.16816.F32 R100, R140.reuse, R144, R100 ;  /* 0x000000908c64723c */ /* 0x042fea0000001864 */
[C---:B------:R-:W-:Y:S01]  /*e3a0*/  LOP3.LUT R149, R160.reuse, 0xffff, RZ, 0xc0, !PT ;  /* 0x0000ffffa0957812 */ /* 0x040fe200078ec0ff */
[C---:B------:R-:W-:Y:S01]  /*e3b0*/  HMMA.16816.F32 R104, R140.reuse, R146, R104 ;  /* 0x000000928c68723c */ /* 0x040fe20000001868 */
[----:B------:R-:W-:Y:S04]  /*e3c0*/  LDSM.16.MT88.4 R144, [R193+0x1f000] ;  /* 0x01f00000c190783b */ /* 0x000fe80000004200 */
[----:B------:R-:W-:Y:S01]  /*e3d0*/  SHF.R.U32.HI R150, RZ, 0x18, R160 ;  /* 0x00000018ff967819 */ /* 0x000fe200000116a0 */
[C---:B--2---:R-:W-:Y:S05]  /*e3e0*/  HMMA.16816.F32 R108, R140.reuse, R152, R108 ;  /* 0x000000988c6c723c */ /* 0x044fea000000186c */
[----:B------:R-:W-:Y:S01]  /*e3f0*/  LOP3.LUT R151, R160, 0xff, RZ, 0xc0, !PT ;  /* 0x000000ffa0977812 */ /* 0x000fe200078ec0ff */
[C---:B------:R-:W-:Y:S05]  /*e400*/  HMMA.16816.F32 R112, R140.reuse, R154, R112 ;  /* 0x0000009a8c70723c */ /* 0x040fea0000001870 */
[----:B-----5:R-:W-:Y:S02]  /*e410*/  @!P5 HADD2 R167, -R135.H0_H0, -RZ.H0_H0 ;  /* 0xa00000ff87a7d230 */ /* 0x020fe40000000900 */
[----:B----4-:R-:W-:Y:S03]  /*e420*/  @!P0 HADD2 R163, -R134.H0_H0, -RZ.H0_H0 ;  /* 0xa00000ff86a38230 */ /* 0x010fe60000000900 */
[----:B------:R-:W-:Y:S01]  /*e430*/  @!P5 STL.S16 [R1+0x18], R167 ;  /* 0x000018a70100d387 */ /* 0x000fe20000100600 */
[----:B------:R-:W-:Y:S01]  /*e440*/  PRMT R2, R167, 0x7610, R2 ;  /* 0x00007610a7027816 */ /* 0x000fe20000000002 */
[----:B------:R-:W-:Y:S02]  /*e450*/  @!P4 HADD2 R165, -R156.H0_H0, -RZ.H0_H0 ;  /* 0xa00000ff9ca5c230 */ /* 0x000fe40000000900 */
[----:B------:R1:W-:Y:S01]  /*e460*/  @!P0 STL.S16 [R1+0x14], R163 ;  /* 0x000014a301008387 */ /* 0x0003e20000100600 */
[----:B------:R-:W-:Y:S02]  /*e470*/  PRMT R133, R163, 0x7610, R133 ;  /* 0x00007610a3857816 */ /* 0x000fe40000000085 */
[----:B------:R-:W-:Y:S02]  /*e480*/  @!P5 PRMT R135, R2, 0x5410, RZ ;  /* 0x000054100287d816 */ /* 0x000fe400000000ff */
[----:B------:R-:W-:Y:S01]  /*e490*/  LOP3.LUT R2, R161, UR9, R170, 0x96, !PT ;  /* 0x00000009a1027c12 */ /* 0x000fe2000f8e96aa */
[----:B------:R-:W-:Y:S02]  /*e4a0*/  @!P2 HADD2 R166, -R157.H0_H0, -RZ.H0_H0 ;  /* 0xa00000ff9da6a230 */ /* 0x000fe40000000900 */
[----:B------:R2:W-:Y:S01]  /*e4b0*/  STG.E.U16 desc[UR30][R220.64+0x42], R135 ;  /* 0x00004287dc007986 */ /* 0x0005e2000c10151e */
[----:B------:R-:W-:Y:S02]  /*e4c0*/  @!P0 PRMT R134, R133, 0x5410, RZ ;  /* 0x0000541085868816 */ /* 0x000fe400000000ff */
[----:B------:R-:W-:Y:S02]  /*e4d0*/  LOP3.LUT R133, R2, 0xff, RZ, 0xc0, !PT ;  /* 0x000000ff02857812 */ /* 0x000fe400078ec0ff */
[----:B------:R-:W-:Y:S01]  /*e4e0*/  PRMT R137, R166, 0x7610, R137 ;  /* 0x00007610a6897816 */ /* 0x000fe20000000089 */
[----:B------:R3:W-:Y:S01]  /*e4f0*/  STG.E.U16 desc[UR30][R218.64+0x50], R134 ;  /* 0x00005086da007986 */ /* 0x0007e2000c10151e */
[----:B------:R-:W-:Y:S02]  /*e500*/  ISETP.LE.U32.AND P0, PT, R133, UR16, PT ;  /* 0x0000001085007c0c */ /* 0x000fe4000bf03070 */
[--C-:B------:R-:W-:Y:S02]  /*e510*/  SHF.R.U32.HI R133, RZ, 0x10, R2.reuse ;  /* 0x00000010ff857819 */ /* 0x100fe40000011602 */
[----:B------:R-:W-:Y:S02]  /*e520*/  @!P2 PRMT R157, R137, 0x5410, RZ ;  /* 0x00005410899da816 */ /* 0x000fe400000000ff */
[----:B------:R-:W-:Y:S01]  /*e530*/  LOP3.LUT R133, R133, 0xff, RZ, 0xc0, !PT ;  /* 0x000000ff85857812 */ /* 0x000fe200078ec0ff */
[----:B-1----:R1:W4:Y:S03]  /*e540*/  LDL.S16 R163, [R1+0xc] ;  /* 0x00000c0001a37983 */ /* 0x0023260000100600 */
[----:B------:R-:W-:Y:S02]  /*e550*/  ISETP.LE.U32.AND P6, PT, R133, UR16, PT ;  /* 0x0000001085007c0c */ /* 0x000fe4000bfc3070 */
[----:B------:R-:W-:Y:S01]  /*e560*/  SHF.R.U32.HI R133, RZ, 0x18, R2 ;  /* 0x00000018ff857819 */ /* 0x000fe20000011602 */
[----:B------:R5:W-:Y:S03]  /*e570*/  @!P4 STL.S16 [R1+0x10], R165 ;  /* 0x000010a50100c387 */ /* 0x000be60000100600 */
[----:B------:R-:W-:Y:S02]  /*e580*/  ISETP.LE.U32.AND P5, PT, R133, UR16, PT ;  /* 0x0000001085007c0c */ /* 0x000fe4000bfa3070 */
[----:B------:R-:W-:Y:S02]  /*e590*/  LOP3.LUT R133, R160, 0xff, RZ, 0xc0, !PT ;  /* 0x000000ffa0857812 */ /* 0x000fe400078ec0ff */
[----:B--2---:R-:W-:Y:S04]  /*e5a0*/  PRMT R135, R165, 0x7610, R135 ;  /* 0x00007610a5877816 */ /* 0x004fe80000000087 */
[----:B------:R-:W-:Y:S02]  /*e5b0*/  @!P4 PRMT R156, R135, 0x5410, RZ ;  /* 0x00005410879cc816 */ /* 0x000fe400000000ff */
[----:B------:R-:W-:Y:S02]  /*e5c0*/  LOP3.LUT R135, R2, 0xffff, RZ, 0xc0, !PT ;  /* 0x0000ffff02877812 */ /* 0x000fe400078ec0ff */
[----:B------:R-:W-:Y:S01]  /*e5d0*/  SHF.R.U32.HI R2, RZ, 0x10, R160 ;  /* 0x00000010ff027819 */ /* 0x000fe200000116a0 */
[----:B------:R2:W-:Y:S01]  /*e5e0*/  STG.E.U16 desc[UR30][R218.64+0x52], R156 ;  /* 0x0000529cda007986 */ /* 0x0005e2000c10151e */
[----:B------:R-:W-:Y:S02]  /*e5f0*/  ISETP.LE.U32.AND P4, PT, R133, UR16, PT ;  /* 0x0000001085007c0c */ /* 0x000fe4000bf83070 */
[----:B------:R-:W-:Y:S01]  /*e600*/  LOP3.LUT R2, R2, 0xff, RZ, 0xc0, !PT ;  /* 0x000000ff02027812 */ /* 0x000fe200078ec0ff */
[----:B------:R-:W-:Y:S01]  /*e610*/  MUFU.EX2 R133, R168 ;  /* 0x000000a800857308 */ /* 0x000fe20000000800 */
[----:B------:R-:W-:Y:S01]  /*e620*/  SHF.R.U32.HI R135, RZ, 0x8, R135 ;  /* 0x00000008ff877819 */ /* 0x000fe20000011687 */
[----:B------:R-:W-:Y:S01]  /*e630*/  STG.E.U16 desc[UR30][R220.64+0x50], R157 ;  /* 0x0000509ddc007986 */ /* 0x000fe2000c10151e */
[----:B---3--:R-:W-:Y:S02]  /*e640*/  LOP3.LUT R134, R161, UR9, R170, 0x96, !PT ;  /* 0x00000009a1867c12 */ /* 0x008fe4000f8e96aa */
[----:B------:R-:W-:Y:S01]  /*e650*/  LOP3.LUT R135, R135, 0xffff, RZ, 0xc0, !PT ;  /* 0x0000ffff87877812 */ /* 0x000fe200078ec0ff */
[----:B-----5:R1:W3:Y:S04]  /*e660*/  LDL.S16 R165, [R1+0x4] ;  /* 0x0000040001a57983 */ /* 0x0202e80000100600 */
[----:B------:R-:W-:Y:S01]  /*e670*/  @!P2 STL.S16 [R1], R166 ;  /* 0x000000a60100a387 */ /* 0x000fe20000100600 */
[----:B------:R-:W-:Y:S02]  /*e680*/  ISETP.LE.U32.AND P2, PT, R2, UR16, PT ;  /* 0x0000001002007c0c */ /* 0x000fe4000bf43070 */
[----:B------:R-:W5:Y:S01]  /*e690*/  MUFU.EX2 R2, R169 ;  /* 0x000000a900027308 */ /* 0x000f620000000800 */
[----:B--2---:R-:W-:Y:S02]  /*e6a0*/  SHF.R.U32.HI R156, RZ, 0x18, R160 ;  /* 0x00000018ff9c7819 */ /* 0x004fe400000116a0 */
[----:B------:R-:W-:Y:S02]  /*e6b0*/  LOP3.LUT R160, R160, 0xffff, RZ, 0xc0, !PT ;  /* 0x0000ffffa0a07812 */ /* 0x000fe400078ec0ff */
[----:B-----5:R-:W-:Y:S06]  /*e6c0*/  F2FP.F16.F32.PACK_AB R189, R2, R133 ;  /* 0x0000008502bd723e */ /* 0x020fec00000000ff */
[----:B------:R-:W-:Y:S02]  /*e6d0*/  @!P2 HADD2 R251, -R189.H0_H0, -RZ.H0_H0 ;  /* 0xa00000ffbdfba230 */ /* 0x000fe40000000900 */
[----:B----4-:R-:W-:Y:S05]  /*e6e0*/  @!P3 HADD2 R163, -R158.H0_H0, -RZ.H0_H0 ;  /* 0xa00000ff9ea3b230 */ /* 0x010fea0000000900 */
[----:B------:R2:W-:Y:S01]  /*e6f0*/  @!P3 STL.S16 [R1+0xc], R163 ;  /* 0x00000ca30100b387 */ /* 0x0005e20000100600 */
[----:B------:R-:W-:Y:S04]  /*e700*/  PRMT R136, R163, 0x7610, R136 ;  /* 0x00007610a3887816 */ /* 0x000fe80000000088 */
[----:B------:R-:W-:Y:S02]  /*e710*/  @!P3 PRMT R158, R136, 0x5410, RZ ;  /* 0x00005410889eb816 */ /* 0x000fe400000000ff */
[----:B------:R-:W4:Y:S01]  /*e720*/  LDSM.16.MT88.4 R136, [R194+0x1f000] ;  /* 0x01f00000c288783b */ /* 0x000f220000004200 */
[----:B------:R-:W-:Y:S01]  /*e730*/  ISETP.LE.U32.AND P3, PT, R135, UR16, PT ;  /* 0x0000001087007c0c */ /* 0x000fe2000bf63070 */
[----:B------:R-:W-:Y:S01]  /*e740*/  FADD.FTZ R135, R133, R162 ;  /* 0x000000a285877221 */ /* 0x000fe20000010000 */
[----:B------:R-:W-:Y:S02]  /*e750*/  SHF.R.U32.HI R133, RZ, 0x8, R149 ;  /* 0x00000008ff857819 */ /* 0x000fe40000011695 */
[----:B------:R-:W-:Y:S01]  /*e760*/  SHF.R.U32.HI R149, RZ, 0x8, R160 ;  /* 0x00000008ff957819 */ /* 0x000fe200000116a0 */
[----:B------:R-:W-:Y:S01]  /*e770*/  FADD.FTZ R235, R2, R135 ;  /* 0x0000008702eb7221 */ /* 0x000fe20000010000 */
[----:B------:R-:W-:Y:S01]  /*e780*/  LOP3.LUT R2, R148, 0xff, RZ, 0xc0, !PT ;  /* 0x000000ff94027812 */ /* 0x000fe200078ec0ff */
[----:B------:R-:W-:Y:S01]  /*e790*/  STG.E.U16 desc[UR30][R220.64+0x52], R158 ;  /* 0x0000529edc007986 */ /* 0x000fe2000c10151e */
[----:B------:R-:W-:Y:S02]  /*e7a0*/  PRMT R148, R0, 0x5410, R188 ;  /* 0x0000541000947816 */ /* 0x000fe400000000bc */
[----:B------:R-:W-:Y:S02]  /*e7b0*/  PRMT R151, R151, 0x5410, R133 ;  /* 0x0000541097977816 */ /* 0x000fe40000000085 */
[----:B------:R-:W-:Y:S02]  /*e7c0*/  SHF.R.U32.HI R133, RZ, 0x10, R134 ;  /* 0x00000010ff857819 */ /* 0x000fe40000011686 */
[----:B------:R-:W-:Y:S02]  /*e7d0*/  PRMT R150, R2, 0x5410, R150 ;  /* 0x0000541002967816 */ /* 0x000fe40000000096 */
[C---:B------:R-:W-:Y:S01]  /*e7e0*/  LOP3.LUT R2, R134.reuse, 0xffff, RZ, 0xc0, !PT ;  /* 0x0000ffff86027812 */ /* 0x040fe200078ec0ff */
[----:B--2---:R1:W2:Y:S01]  /*e7f0*/  LDL.S16 R163, [R1+0x8] ;  /* 0x0000080001a37983 */ /* 0x0042a20000100600 */
[----:B---3--:R-:W-:Y:S01]  /*e800*/  @!P0 HADD2 R165, -R0.H0_H0, -RZ.H0_H0 ;  /* 0xa00000ff00a58230 */ /* 0x008fe20000000900 */
[----:B------:R-:W-:Y:S02]  /*e810*/  LOP3.LUT R135, R134, 0xff, RZ, 0xc0, !PT ;  /* 0x000000ff86877812 */ /* 0x000fe400078ec0ff */
[----:B------:R-:W-:Y:S02]  /*e820*/  SHF.R.U32.HI R134, RZ, 0x18, R134 ;  /* 0x00000018ff867819 */ /* 0x000fe40000011686 */
[----:B------:R-:W-:Y:S01]  /*e830*/  PRMT R161, R165, 0x7610, R161 ;  /* 0x00007610a5a17816 */ /* 0x000fe200000000a1 */
[----:B------:R-:W-:Y:S01]  /*e840*/  @!P0 STL.S16 [R1+0x4], R165 ;  /* 0x000004a501008387 */ /* 0x000fe20000100600 */
[----:B------:R-:W-:Y:S02]  /*e850*/  LOP3.LUT R133, R133, 0xff, RZ, 0xc0, !PT ;  /* 0x000000ff85857812 */ /* 0x000fe400078ec0ff */
[----:B------:R-:W-:Y:S02]  /*e860*/  @!P0 PRMT R0, R161, 0x5410, RZ ;  /* 0x00005410a1008816 */ /* 0x000fe400000000ff */
[--C-:B------:R-:W-:Y:S02]  /*e870*/  PRMT R133, R133, 0x5410, R134.reuse ;  /* 0x0000541085857816 */ /* 0x100fe40000000086 */
[C---:B------:R-:W-:Y:S01]  /*e880*/  PRMT R134, R172.reuse, 0x7610, R134 ;  /* 0x00007610ac867816 */ /* 0x040fe20000000086 */
[----:B------:R3:W-:Y:S01]  /*e890*/  STG.E.U16 desc[UR30][R218.64+0x60], R0 ;  /* 0x00006000da007986 */ /* 0x0007e2000c10151e */
[--C-:B------:R-:W-:Y:S02]  /*e8a0*/  HSET2.LE.AND R171, R150, R159.reuse, PT ;  /* 0x0000009f96ab7233 */ /* 0x100fe40003803000 */
[--C-:B------:R-:W-:Y:S01]  /*e8b0*/  HSET2.LE.AND R169, R133, R159.reuse, PT ;  /* 0x0000009f85a97233 */ /* 0x100fe20003803000 */
[----:B------:R-:W-:Y:S01]  /*e8c0*/  @!P6 HADD2 R252, -R134.H0_H0, -RZ.H0_H0 ;  /* 0xa00000ff86fce230 */ /* 0x000fe20000000900 */
[----:B------:R-:W-:Y:S01]  /*e8d0*/  PRMT R133, R172, 0x7632, R133 ;  /* 0x00007632ac857816 */ /* 0x000fe20000000085 */
[C---:B----4-:R-:W-:Y:S01]  /*e8e0*/  HMMA.16816.F32 R116, R140.reuse, R136, R116 ;  /* 0x000000888c74723c */ /* 0x050fe20000001874 */
[----:B------:R-:W-:Y:S02]  /*e8f0*/  LDSM.16.MT88.4 R172, [R193+0x19800] ;  /* 0x01980000c1ac783b */ /* 0x000fe40000004200 */
[----:B------:R-:W-:Y:S01]  /*e900*/  SHF.R.U32.HI R2, RZ, 0x8, R2 ;  /* 0x00000008ff027819 */ /* 0x000fe20000011602 */
[----:B------:R-:W-:Y:S01]  /*e910*/  @!P5 HADD2 R249, -R133.H0_H0, -RZ.H0_H0 ;  /* 0xa00000ff85f9d230 */ /* 0x000fe20000000900 */
[--C-:B------:R-:W-:Y:S01]  /*e920*/  HSET2.LE.AND R170, R151, R159.reuse, PT ;  /* 0x0000009f97aa7233 */ /* 0x100fe20003803000 */
[C---:B------:R-:W-:Y:S03]  /*e930*/  HMMA.16816.F32 R120, R140.reuse, R138, R120 ;  /* 0x0000008a8c78723c */ /* 0x040fe60000001878 */
[----:B------:R-:W-:Y:S02]  /*e940*/  ISETP.LE.U32.AND P0, PT, R156, UR16, PT ;  /* 0x000000109c007c0c */ /* 0x000fe4000bf03070 */
[----:B------:R-:W-:Y:S01]  /*e950*/  PRMT R136, R134, 0x5410, R133 ;  /* 0x0000541086887816 */ /* 0x000fe20000000085 */
[C---:B------:R-:W-:Y:S05]  /*e960*/  HMMA.16816.F32 R124, R140.reuse, R144, R124 ;  /* 0x000000908c7c723c */ /* 0x040fea000000187c */
[----:B------:R-:W-:Y:S01]  /*e970*/  PRMT R135, R135, 0x5410, R2 ;  /* 0x0000541087877816 */ /* 0x000fe20000000002 */
[----:B------:R-:W-:Y:S05]  /*e980*/  HMMA.16816.F32 R128, R140, R146, R128 ;  /* 0x000000928c80723c */ /* 0x000fea0000001880 */
[----:B------:R-:W-:Y:S01]  /*e990*/  LOP3.LUT R2, R149, 0xffff, RZ, 0xc0, !PT ;  /* 0x0000ffff95027812 */ /* 0x000fe200078ec0ff */
[----:B------:R-:W-:Y:S01]  /*e9a0*/  @!P0 HADD2 R250, -R189.H1_H1, -RZ.H0_H0 ;  /* 0xa00000ffbdfa8230 */ /* 0x000fe20000000d00 */
[----:B------:R-:W-:Y:S02]  /*e9b0*/  LOP3.LUT R169, R169, R136, RZ, 0xc0, !PT ;  /* 0x00000088a9a97212 */ /* 0x000fe400078ec0ff */
[----:B------:R-:W-:Y:S02]  /*e9c0*/  LDSM.16.MT88.4 R136, [R194+0x19800] ;  /* 0x01980000c288783b */ /* 0x000fe40000004200 */
[----:B------:R-:W-:Y:S02]  /*e9d0*/  HSET2.LE.AND R168, R135, R159, PT ;  /* 0x0000009f87a87233 */ /* 0x000fe40003803000 */
[----:B------:R-:W-:Y:S02]  /*e9e0*/  PRMT R135, R164, 0x7632, R135 ;  /* 0x00007632a4877816 */ /* 0x000fe40000000087 */
[----:B------:R-:W-:Y:S02]  /*e9f0*/  LOP3.LUT R171, R171, R189, RZ, 0xc0, !PT ;  /* 0x000000bdabab7212 */ /* 0x000fe400078ec0ff */
[----:B------:R-:W-:Y:S02]  /*ea00*/  LOP3.LUT R168, R168, R148, RZ, 0xc0, !PT ;  /* 0x00000094a8a87212 */ /* 0x000fe400078ec0ff */
[----:B------:R-:W-:Y:S02]  /*ea10*/  @!P6 PRMT R134, R252, 0x5410, RZ ;  /* 0x00005410fc86e816 */ /* 0x000fe400000000ff */
[----:B------:R-:W-:Y:S01]  /*ea20*/  @!P5 PRMT R133, R249, 0x5410, RZ ;  /* 0x00005410f985d816 */ /* 0x000fe200000000ff */
[----:B--2---:R-:W-:Y:S05]  /*ea30*/  @!P3 HADD2 R163, -R188.H0_H0, -RZ.H0_H0 ;  /* 0xa00000ffbca3b230 */ /* 0x004fea0000000900 */
[----:B------:R-:W-:Y:S01]  /*ea40*/  PRMT R152, R163, 0x7610, R152 ;  /* 0x00007610a3987816 */ /* 0x000fe20000000098 */
[----:B------:R-:W-:Y:S03]  /*ea50*/  @!P3 STL.S16 [R1+0x8], R163 ;  /* 0x000008a30100b387 */ /* 0x000fe60000100600 */
[----:B------:R-:W-:Y:S01]  /*ea60*/  @!P3 PRMT R188, R152, 0x5410, RZ ;  /* 0x0000541098bcb816 */ /* 0x000fe200000000ff */
[----:B------:R-:W2:Y:S01]  /*ea70*/  LDSM.16.MT88.4 R160, [R191+0x19800] ;  /* 0x01980000bfa0783b */ /* 0x000ea20000004200 */
[----:B------:R-:W-:Y:S02]  /*ea80*/  ISETP.LE.U32.AND P3, PT, R2, UR16, PT ;  /* 0x0000001002007c0c */ /* 0x000fe4000bf63070 */
[----:B------:R-:W-:Y:S04]  /*ea90*/  PRMT R2, R164, 0x7610, R2 ;  /* 0x00007610a4027816 */ /* 0x000fe80000000002 */
[----:B---3--:R-:W-:Y:S01]  /*eaa0*/  PRMT R0, R2, 0x5410, R135 ;  /* 0x0000541002007816 */ /* 0x008fe20000000087 */
[----:B------:R-:W3:Y:S01]  /*eab0*/  LDSM.16.MT88.4 R152, [R192+0x19800] ;  /* 0x01980000c098783b */ /* 0x000ee20000004200 */
[----:B------:R-:W-:Y:S02]  /*eac0*/  @!P4 HADD2 R248, -R2.H0_H0, -RZ.H0_H0 ;  /* 0xa00000ff02f8c230 */ /* 0x000fe40000000900 */
[----:B------:R-:W-:Y:S02]  /*ead0*/  LOP3.LUT R170, R170, R0, RZ, 0xc0, !PT ;  /* 0x00000000aaaa7212 */ /* 0x000fe400078ec0ff */
[----:B------:R-:W-:Y:S01]  /*eae0*/  @P0 PRMT R0, R189, 0x7632, R0 ;  /* 0x00007632bd000816 */ /* 0x000fe20000000000 */
[----:B------:R-:W-:Y:S01]  /*eaf0*/  @!P3 HADD2 R247, -R135.H0_H0, -RZ.H0_H0 ;  /* 0xa00000ff87f7b230 */ /* 0x000fe20000000900 */
[----:B------:R-:W-:Y:S01]  /*eb00*/  @!P4 PRMT R2, R248, 0x5410, RZ ;  /* 0x00005410f802c816 */ /* 0x000fe200000000ff */
[----:B------:R-:W-:Y:S01]  /*eb10*/  STG.E.U16 desc[UR30][R218.64+0x62], R188 ;  /* 0x000062bcda007986 */ /* 0x000fe2000c10151e */
[----:B------:R-:W-:Y:S02]  /*eb20*/  @!P0 PRMT R0, R250, 0x5410, RZ ;  /* 0x00005410fa008816 */ /* 0x000fe400000000ff */
[----:B------:R-:W-:Y:S01]  /*eb30*/  @!P3 PRMT R135, R247, 0x5410, RZ ;  /* 0x00005410f787b816 */ /* 0x000fe200000000ff */
[----:B------:R-:W-:Y:S01]  /*eb40*/  STG.E.U16 desc[UR30][R220.64+0x60], R134 ;  /* 0x00006086dc007986 */ /* 0x000fe2000c10151e */
[----:B------:R-:W-:Y:S02]  /*eb50*/  @!P2 PRMT R189, R251, 0x5410, RZ ;  /* 0x00005410fbbda816 */ /* 0x000fe400000000ff */
[----:B------:R-:W-:Y:S01]  /*eb60*/  ISETP.LT.AND P2, PT, RZ, UR33, PT ;  /* 0x00000021ff007c0c */ /* 0x000fe2000bf41270 */
[----:B------:R4:W-:Y:S04]  /*eb70*/  STG.E.U16 desc[UR30][R220.64+0x62], R133 ;  /* 0x00006285dc007986 */ /* 0x0009e8000c10151e */
[----:B------:R-:W-:Y:S04]  /*eb80*/  STG.E.U16 desc[UR30][R218.64+0x70], R2 ;  /* 0x00007002da007986 */ /* 0x000fe8000c10151e */
[----:B------:R5:W-:Y:S04]  /*eb90*/  STG.E.U16 desc[UR30][R218.64+0x72], R135 ;  /* 0x00007287da007986 */ /* 0x000be8000c10151e */
[----:B------:R1:W-:Y:S01]  /*eba0*/  STG.E.U16 desc[UR30][R220.64+0x72], R0 ;  /* 0x00007200dc007986 */ /* 0x0003e2000c10151e */
[C---:B--2---:R-:W-:Y:S03]  /*ebb0*/  HMMA.16816.F32 R164, R168.reuse, R160, R4 ;  /* 0x000000a0a8a4723c */ /* 0x044fe60000001804 */
[----:B------:R-:W2:Y:S03]  /*ebc0*/  LDSM.16.MT88.4 R4, [R193+0x1b800] ;  /* 0x01b80000c104783b */ /* 0x000ea60000004200 */
[C---:B------:R-:W-:Y:S05]  /*ebd0*/  HMMA.16816.F32 R160, R168.reuse, R162, R8 ;  /* 0x000000a2a8a0723c */ /* 0x040fea0000001808 */
[----:B------:R-:W2:Y:S01]  /*ebe0*/  LDSM.16.MT88.4 R8, [R191+0x1d800] ;  /* 0x01d80000bf08783b */ /* 0x000ea20000004200 */
[----:B----4-:R-:W-:Y:S01]  /*ebf0*/  IMAD.MOV.U32 R133, RZ, RZ, R3 ;  /* 0x000000ffff857224 */ /* 0x010fe200078e0003 */
[C---:B---3--:R-:W-:Y:S06]  /*ec00*/  HMMA.16816.F32 R156, R168.reuse, R152, R12 ;  /* 0x00000098a89c723c */ /* 0x048fec000000180c */
[----:B------:R-:W3:Y:S01]  /*ec10*/  LDSM.16.MT88.4 R12, [R192+0x1d800] ;  /* 0x01d80000c00c783b */ /* 0x000ee20000004200 */
[C---:B------:R-:W-:Y:S04]  /*ec20*/  HMMA.16816.F32 R152, R168.reuse, R154, R16 ;  /* 0x0000009aa898723c */ /* 0x040fe80000001810 */
[----:B-----5:R-:W-:Y:S02]  /*ec30*/  IADD3 R218, P0, R218, -0x80, RZ ;  /* 0xffffff80dada7810 */ /* 0x020fe40007f1e0ff */
[C---:B------:R-:W-:Y:S01]  /*ec40*/  HMMA.16816.F32 R148, R168.reuse, R136, R20 ;  /* 0x00000088a894723c */ /* 0x040fe20000001814 */
[----:B------:R-:W4:Y:S04]  /*ec50*/  LDSM.16.MT88.4 R16, [R194+0x1d800] ;  /* 0x01d80000c210783b */ /* 0x000f280000004200 */
[----:B------:R-:W-:Y:S01]  /*ec60*/  IADD3.X R219, R219, -0x1, RZ, P0, !PT ;  /* 0xffffffffdbdb7810 */ /* 0x000fe200007fe4ff */
[C---:B------:R-:W-:Y:S03]  /*ec70*/  HMMA.16816.F32 R144, R168.reuse, R138, R24 ;  /* 0x0000008aa890723c */ /* 0x040fe60000001818 */
[----:B------:R-:W5:Y:S02]  /*ec80*/  LDSM.16.MT88.4 R20, [R193+0x1d800] ;  /* 0x01d80000c114783b */ /* 0x000f640000004200 */
[----:B-1----:R-:W-:Y:S01]  /*ec90*/  IMAD.MOV.U32 R0, RZ, RZ, R132 ;  /* 0x000000ffff007224 */ /* 0x002fe200078e0084 */
[C---:B------:R-:W-:Y:S05]  /*eca0*/  HMMA.16816.F32 R140, R168.reuse, R172, R28 ;  /* 0x000000aca88c723c */ /* 0x040fea000000181c */
[----:B------:R-:W1:Y:S01]  /*ecb0*/  LDSM.16.MT88.4 R24, [R191+0x1f800] ;  /* 0x01f80000bf18783b */ /* 0x000e620000004200 */
[C---:B------:R-:W-:Y:S06]  /*ecc0*/  HMMA.16816.F32 R136, R168.reuse, R174, R32 ;  /* 0x000000aea888723c */ /* 0x040fec0000001820 */
[C---:B------:R-:W-:Y:S01]  /*ecd0*/  HMMA.16816.F32 R36, R168.reuse, R176, R36 ;  /* 0x000000b0a824723c */ /* 0x040fe20000001824 */
[----:B------:R-:W1:Y:S05]  /*ece0*/  LDSM.16.MT88.4 R28, [R192+0x1f800] ;  /* 0x01f80000c01c783b */ /* 0x000e6a0000004200 */
[C---:B------:R-:W-:Y:S03]  /*ecf0*/  HMMA.16816.F32 R40, R168.reuse, R178, R40 ;  /* 0x000000b2a828723c */ /* 0x040fe60000001828 */
[----:B------:R-:W-:Y:S03]  /*ed00*/  STG.E.U16 desc[UR30][R220.64+0x70], R189 ;  /* 0x000070bddc007986 */ /* 0x000fe6000c10151e */
[C---:B------:R-:W-:Y:S06]  /*ed10*/  HMMA.16816.F32 R44, R168.reuse, R180, R44 ;  /* 0x000000b4a82c723c */ /* 0x040fec000000182c */
[C---:B------:R-:W-:Y:S06]  /*ed20*/  HMMA.16816.F32 R48, R168.reuse, R182, R48 ;  /* 0x000000b6a830723c */ /* 0x040fec0000001830 */
[C---:B------:R-:W-:Y:S06]  /*ed30*/  HMMA.16816.F32 R52, R168.reuse, R184, R52 ;  /* 0x000000b8a834723c */ /* 0x040fec0000001834 */
[C---:B------:R-:W-:Y:S06]  /*ed40*/  HMMA.16816.F32 R56, R168.reuse, R186, R56 ;  /* 0x000000baa838723c */ /* 0x040fec0000001838 */
[C---:B--2---:R-:W-:Y:S06]  /*ed50*/  HMMA.16816.F32 R60, R168.reuse, R4, R60 ;  /* 0x00000004a83c723c */ /* 0x044fec000000183c */
[C---:B------:R-:W-:Y:S01]  /*ed60*/  HMMA.16816.F32 R64, R168.reuse, R6, R64 ;  /* 0x00000006a840723c */ /* 0x040fe20000001840 */
[----:B------:R-:W2:Y:S05]  /*ed70*/  LDSM.16.MT88.4 R4, [R194+0x1f800] ;  /* 0x01f80000c204783b */ /* 0x000eaa0000004200 */
[C---:B------:R-:W-:Y:S06]  /*ed80*/  HMMA.16816.F32 R68, R168.reuse, R8, R68 ;  /* 0x00000008a844723c */ /* 0x040fec0000001844 */
[C---:B------:R-:W-:Y:S01]  /*ed90*/  HMMA.16816.F32 R72, R168.reuse, R10, R72 ;  /* 0x0000000aa848723c */ /* 0x040fe20000001848 */
[----:B------:R-:W2:Y:S05]  /*eda0*/  LDSM.16.MT88.4 R8, [R193+0x1f800] ;  /* 0x01f80000c108783b */ /* 0x000eaa0000004200 */
[C---:B---3--:R-:W-:Y:S06]  /*edb0*/  HMMA.16816.F32 R76, R168.reuse, R12, R76 ;  /* 0x0000000ca84c723c */ /* 0x048fec000000184c */
[C---:B------:R-:W-:Y:S06]  /*edc0*/  HMMA.16816.F32 R80, R168.reuse, R14, R80 ;  /* 0x0000000ea850723c */ /* 0x040fec0000001850 */
[C---:B----4-:R-:W-:Y:S06]  /*edd0*/  HMMA.16816.F32 R84, R168.reuse, R16, R84 ;  /* 0x00000010a854723c */ /* 0x050fec0000001854 */
[C---:B------:R-:W-:Y:S06]  /*ede0*/  HMMA.16816.F32 R88, R168.reuse, R18, R88 ;  /* 0x00000012a858723c */ /* 0x040fec0000001858 */
        /* <DEDUP_REMOVED lines=8> */
[C---:B------:R-:W-:Y:S06]  /*ee70*/  HMMA.16816.F32 R124, R168.reuse, R8, R124 ;  /* 0x00000008a87c723c */ /* 0x040fec000000187c */
[----:B------:R-:W-:Y:S01]  /*ee80*/  HMMA.16816.F32 R128, R168, R10, R128 ;  /* 0x0000000aa880723c */ /* 0x000fe20000001880 */
[----:B------:R-:W-:Y:S11]  /*ee90*/  @!UPT UIADD3 URZ, URZ, URZ, URZ ;  /* 0x0000003f3f3ff290 */ /* 0x000ff6000fffe03f */
[----:B------:R-:W-:Y:S01]  /*eea0*/  @!UPT UIADD3 URZ, URZ, URZ, URZ ;  /* 0x0000003f3f3ff290 */ /* 0x000fe2000fffe03f */
[----:B------:R-:W-:Y:S11]  /*eeb0*/  @P2 BRA `(.L_x_1905) ;  /* 0xffffffa800342947 */ /* 0x000ff6000383ffff */
.L_x_1904:
        /* <DEDUP_REMOVED lines=265> */
.L_x_1908:
        /* <DEDUP_REMOVED lines=24> */
.L_x_1909:
        /* <DEDUP_REMOVED lines=135> */
.L_x_1911:
[----:B------:R-:W-:Y:S05]  /*10940*/  BSYNC B0 ;  /* 0x0000000000007941 */ /* 0x000fea0003800000 */
.L_x_1910:
        /* <DEDUP_REMOVED lines=42> */
.L_x_1913:
[----:B------:R-:W-:Y:S05]  /*10bf0*/  BSYNC B0 ;  /* 0x0000000000007941 */ /* 0x000fea0003800000 */
.L_x_1912:
        /* <DEDUP_REMOVED lines=27> */
.L_x_1915:
[----:B------:R-:W-:Y:S05]  /*10db0*/  BSYNC B0 ;  /* 0x0000000000007941 */ /* 0x000fea0003800000 */
.L_x_1914:
        /* <DEDUP_REMOVED lines=27> */
.L_x_1917:
[----:B------:R-:W-:Y:S05]  /*10f70*/  BSYNC B0 ;  /* 0x0000000000007941 */ /* 0x000fea0003800000 */
.L_x_1916:
        /* <DEDUP_REMOVED lines=27> */
.L_x_1882:
        /* <DEDUP_REMOVED lines=40> */
.L_x_1918:
        /* <DEDUP_REMOVED lines=51> */
.L_x_1920:
[----:B------:R-:W-:Y:S05]  /*116e0*/  BSYNC B0 ;  /* 0x0000000000007941 */ /* 0x000fea0003800000 */
.L_x_1919:
        /* <DEDUP_REMOVED lines=25> */
.L_x_1922:
[----:B------:R-:W-:Y:S05]  /*11880*/  BSYNC B0 ;  /* 0x0000000000007941 */ /* 0x000fea0003800000 */
.L_x_1921:
        /* <DEDUP_REMOVED lines=24> */
.L_x_1924:
[----:B------:R-:W-:Y:S05]  /*11a10*/  BSYNC B0 ;  /* 0x0000000000007941 */ /* 0x000fea0003800000 */
.L_x_1923:
        /* <DEDUP_REMOVED lines=27> */
.L_x_1926:
[----:B------:R-:W-:Y:S05]  /*11bd0*/  BSYNC B0 ;  /* 0x0000000000007941 */ /* 0x000fea0003800000 */
.L_x_1925:
        /* <DEDUP_REMOVED lines=10> */
.L_x_1928:
[----:B------:R-:W-:Y:S05]  /*11c80*/  BSYNC B0 ;  /* 0x0000000000007941 */ /* 0x000fea0003800000 */
.L_x_1927:
        /* <DEDUP_REMOVED lines=10> */
.L_x_1930:
[----:B------:R-:W-:Y:S05]  /*11d30*/  BSYNC B0 ;  /* 0x0000000000007941 */ /* 0x000fea0003800000 */
.L_x_1929:
        /* <DEDUP_REMOVED lines=10> */
.L_x_1932:
[----:B------:R-:W-:Y:S05]  /*11de0*/  BSYNC B0 ;  /* 0x0000000000007941 */ /* 0x000fea0003800000 */
.L_x_1931:
        /* <DEDUP_REMOVED lines=10> */
.L_x_1933:
        /* <DEDUP_REMOVED lines=15> */
.L_x_2422:


//--------------------- .text._ZN5flash16flash_fwd_kernelI23Flash_fwd_kernel_traitsILi256ELi128ELi64ELi8ELb0ELb0EN7cutlass6half_tE19Flash_kernel_traitsILi256ELi128ELi64ELi8ES3_EELb0ELb0ELb0ELb1ELb0ELb0ELb1ELb0EEEvNS_16Flash_fwd_paramsE --------------------------
	.section	.text._ZN5flash16flash_fwd_kernelI23Flash_fwd_kernel_traitsILi256ELi128ELi64ELi8ELb0ELb0EN7cutlass6half_tE19Flash_kernel_traitsILi256ELi128ELi64ELi8ES3_EELb0ELb0ELb0ELb1ELb0ELb0ELb1ELb0EEEvNS_16Flash_fwd_paramsE,"ax",@progbits
	.align	128
        .global         _ZN5flash16flash_fwd_kernelI23Flash_fwd_kernel_traitsILi256ELi128ELi64ELi8ELb0ELb0EN7cutlass6half_tE19Flash_kernel_traitsILi256ELi128ELi64ELi8ES3_EELb0ELb0ELb0ELb1ELb0ELb0ELb1ELb0EEEvNS_16Flash_fwd_paramsE
        .type           _ZN5flash16flash_fwd_kernelI23Flash_fwd_kernel_traitsILi256ELi128ELi64ELi8ELb0ELb0EN7cutlass6half_tE19Flash_kernel_traitsILi256ELi128ELi64ELi8ES3_EELb0ELb0ELb0ELb1ELb0ELb0ELb1ELb0EEEvNS_16Flash_fwd_paramsE,@function
        .size           _ZN5flash16flash_fwd_kernelI23Flash_fwd_kernel_traitsILi256ELi128ELi64ELi8ELb0ELb0EN7cutlass6half_tE19Flash_kernel_traitsILi256ELi128ELi64ELi8ES3_EELb0ELb0ELb0ELb1ELb0ELb0ELb1ELb0EEEvNS_16Flash_fwd_paramsE,(.L_x_2423 - _ZN5flash16flash_fwd_kernelI23Flash_fwd_kernel_traitsILi256ELi128ELi64ELi8ELb0ELb0EN7cutlass6half_tE19Flash_kernel_traitsILi256ELi128ELi64ELi8ES3_EELb0ELb0ELb0ELb1ELb0ELb0ELb1ELb0EEEvNS_16Flash_fwd_paramsE)
        .other          _ZN5flash16flash_fwd_kernelI23Flash_fwd_kernel_traitsILi256ELi128ELi64ELi8ELb0ELb0EN7cutlass6half_tE19Flash_kernel_traitsILi256ELi128ELi64ELi8ES3_EELb0ELb0ELb0ELb1ELb0ELb0ELb1ELb0EEEvNS_16Flash_fwd_paramsE,@"STO_CUDA_ENTRY STV_DEFAULT"
_ZN5flash16flash_fwd_kernelI23Flash_fwd_kernel_traitsILi256ELi128ELi64ELi8ELb0ELb0EN7cutlass6half_tE19Flash_kernel_traitsILi256ELi128ELi64ELi8ES3_EELb0ELb0ELb0ELb1ELb0ELb0ELb1ELb0EEEvNS_16Flash_fwd_paramsE:
.text._ZN5flash16flash_fwd_kernelI23Flash_fwd_kernel_traitsILi256ELi128ELi64ELi8ELb0ELb0EN7cutlass6half_tE19Flash_kernel_traitsILi256ELi128ELi64ELi8ES3_EELb0ELb0ELb0ELb1ELb0ELb0ELb1ELb0EEEvNS_16Flash_fwd_paramsE:
        /* <DEDUP_REMOVED lines=56> */
.L_x_1934:
[----:B------:R-:W-:-:S05]  /*0380*/  ULDC UR7, c[0x0][0x2c8] ;  /* 0x0000b20000077ab9 */ /* 0x000fca0000000800 */
.L_x_1935:
        /* <DEDUP_REMOVED lines=60> */
.L_x_1937:
        /* <DEDUP_REMOVED lines=14> */
[----:B------:R-:W-:Y:S02]  /*0830*/  IMAD.IADD R5, R4, 0x1, -R5 ;  /* 0x0000000104057824 */ /* 0x000fe400078e0a05 */
[----:B------:R2:W-:Y:S01]  /*0840*/  STL.64 [R1], R202 ;  /* 0x000000ca01007387 */ /* 0x0005e20000100a00 */
[----:B------:R-:W-:Y:S01]  /*0850*/  LOP3.LUT R7, R7, 0x1c0, RZ, 0xc0, !PT ;  /* 0x000001c007077812 */ /* 0x000fe200078ec0ff */
[----:B------:R-:W3:Y:S01]  /*0860*/  I2F.RP R3, UR5 ;  /* 0x0000000500037d06 */ /* 0x000ee20008209400 */
[----:B------:R-:W-:-:S02]  /*0870*/  IMAD.SHL.U32 R168, R5, 0x8, RZ ;  /* 0x0000000805a87824 */ /* 0x000fc400078e00ff */
[----:B------:R-:W-:-:S03]  /*0880*/  SHF.R.U32.HI R242, RZ, 0x3, R7 ;  /* 0x00000003fff27819 */ /* 0x000fc60000011607 */
[----:B------:R-:W-:Y:S02]  /*0890*/  SHF.R.S32.HI R169, RZ, 0x1f, R168 ;  /* 0x0000001fffa97819 */ /* 0x000fe400000114a8 */
[----:B-1----:R-:W-:-:S04]  /*08a0*/  IABS R2, R2 ;  /* 0x0000000200027213 */ /* 0x002fc80000000000 */
[----:B------:R-:W-:Y:S01]  /*08b0*/  R2UR UR7, R2 ;  /* 0x00000000020772ca */ /* 0x000fe200000e0000 */
[----:B---3--:R-:W1:Y:S02]  /*08c0*/  MUFU.RCP R0, R3 ;  /* 0x0000000300007308 */ /* 0x008e640000001000 */
[----:B-1----:R-:W-:Y:S01]  /*08d0*/  VIADD R0, R0, 0xffffffe ;  /* 0x0ffffffe00007836 */ /* 0x002fe20000000000 */
[----:B------:R-:W-:-:S04]  /*08e0*/  LOP3.LUT R3, R7, 0x38, R168, 0xf8, !PT ;  /* 0x0000003807037812 */ /* 0x000fc800078ef8a8 */
[----:B------:R-:W-:Y:S01]  /*08f0*/  LOP3.LUT R242, R3, R242, RZ, 0x3c, !PT ;  /* 0x000000f203f27212 */ /* 0x000fe200078e3cff */
[----:B------:R-:W1:Y:S01]  /*0900*/  F2I.FTZ.U32.TRUNC.NTZ R0, R0 ;  /* 0x0000000000007305 */ /* 0x000e62000021f000 */
[----:B------:R-:W-:Y:S02]  /*0910*/  LEA.HI R3, R13, R4, RZ, 0x6 ;  /* 0x000000040d037211 */ /* 0x000fe400078f30ff */
[----:B-1----:R-:W-:Y:S01]  /*0920*/  R2UR UR15, R0 ;  /* 0x00000000000f72ca */ /* 0x002fe200000e0000 */
[----:B------:R-:W-:-:S05]  /*0930*/  VIADD R0, R202, 0x40 ;  /* 0x00000040ca007836 */ /* 0x000fca0000000000 */
[----:B------:R-:W-:Y:S01]  /*0940*/  ISETP.GE.AND P5, PT, R0, UR16, PT ;  /* 0x0000001000007c0c */ /* 0x000fe2000bfa6270 */
[----:B------:R-:W-:-:S05]  /*0950*/  VIADD R0, R202, 0x60 ;  /* 0x00000060ca007836 */ /* 0x000fca0000000000 */
[----:B------:R-:W-:Y:S01]  /*0960*/  ISETP.GE.AND P6, PT, R0, UR16, PT ;  /* 0x0000001000007c0c */ /* 0x000fe2000bfc6270 */
        /* <DEDUP_REMOVED lines=26> */
[----:B--2---:R-:W-:Y:S11]  /*0b10*/  @P0 BRA `(.L_x_1938) ;  /* 0x0000000000340947 */ /* 0x004ff60003800000 */
        /* <DEDUP_REMOVED lines=13> */
.L_x_1938:
        /* <DEDUP_REMOVED lines=76> */
.L_x_1940:
[----:B------:R-:W-:Y:S05]  /*10b0*/  BSYNC B0 ;  /* 0x0000000000007941 */ /* 0x000fea0003800000 */
.L_x_1939:
[----:B------:R-:W-:Y:S01]  /*10c0*/  ISETP.GE.AND P0, PT, R12, UR16, PT ;  /* 0x000000100c007c0c */ /* 0x000fe2000bf06270 */
[----:B-12---:R-:W-:Y:S01]  /*10d0*/  IMAD R3, R202, UR13, R14 ;  /* 0x0000000dca037c24 */ /* 0x006fe2000f8e020e */
        /* <DEDUP_REMOVED lines=54> */
.L_x_1942:
[----:B------:R-:W-:Y:S05]  /*1440*/  BSYNC B0 ;  /* 0x0000000000007941 */ /* 0x000fea0003800000 */
.L_x_1941:
        /* <DEDUP_REMOVED lines=49> */
.L_x_1944:
[----:B------:R-:W-:Y:S05]  /*1760*/  BSYNC B0 ;  /* 0x0000000000007941 */ /* 0x000fea0003800000 */
.L_x_1943:
        /* <DEDUP_REMOVED lines=51> */
.L_x_1946:
[----:B------:R-:W-:Y:S05]  /*1aa0*/  BSYNC B0 ;  /* 0x0000000000007941 */ /* 0x000fea0003800000 */
.L_x_1945:
[----:B------:R-:W-:Y:S01]  /*1ab0*/  ULEA.HI.SX32 UR14, UR21, 0xffffffff, 0x1a ;  /* 0xffffffff150e7891 */ /* 0x000fe2000f8fd23f */
[----:B------:R-:W-:Y:S01]  /*1ac0*/  MOV R250, R248 ;  /* 0x000000f800fa7202 */ /* 0x000fe20000000f00 */
[----:B------:R-:W-:Y:S01]  /*1ad0*/  USHF.L.U64.HI UR15, UR12, 0x6, UR13 ;  /* 0x000000060c0f7899 */ /* 0x000fe2000801020d */
[----:B------:R-:W-:Y:S01]  /*1ae0*/  VIADD R251, R249, UR11 ;  /* 0x0000000bf9fb7c36 */ /* 0x000fe20008000000 */
[----:B------:R-:W-:Y:S01]  /*1af0*/  UIMAD UR33, UR14, -0x40, UR27 ;  /* 0xffffffc00e2178a4 */ /* 0x000fe2000f8e021b */
[----:B-1234-:R-:W-:Y:S01]  /*1b00*/  IMAD.U32 R3, RZ, RZ, UR10 ;  /* 0x0000000aff037e24 */ /* 0x01efe2000f8e00ff */
        /* <DEDUP_REMOVED lines=47> */
.L_x_1948:
[----:B------:R-:W-:Y:S05]  /*1e00*/  BSYNC B0 ;  /* 0x0000000000007941 */ /* 0x000fea0003800000 */
.L_x_1947:
        /* <DEDUP_REMOVED lines=44> */
.L_x_1950:
[----:B------:R-:W-:Y:S05]  /*20d0*/  BSYNC B0 ;  /* 0x0000000000007941 */ /* 0x000fea0003800000 */
.L_x_1949:
        /* <DEDUP_REMOVED lines=12> */
[----:B--23--:R-:W-:Y:S01]  /*21a0*/  IMAD.SHL.U32 R8, R5, 0x40, RZ ;  /* 0x0000004005087824 */ /* 0x00cfe200078e00ff */
[----:B------:R-:W-:Y:S01]  /*21b0*/  @UP1 UIMAD UR9, UR30, UR9, UR37 ;  /* 0x000000091e0912a4 */ /* 0x000fe2000f8e0225 */
[----:B------:R-:W-:Y:S01]  /*21c0*/  IMAD.SHL.U32 R233, R202, 0x8, RZ ;  /* 0x00000008cae97824 */ /* 0x000fe200078e00ff */
[----:B------:R-:W-:Y:S01]  /*21d0*/  @UP1 ULEA UR12, UP0, UR38, UR12, 0x2 ;  /* 0x0000000c260c1291 */ /* 0x000fe2000f80103f */
[----:B------:R-:W-:-:S04]  /*21e0*/  DEPBAR.LE SB0, 0x0 ;  /* 0x000080000000791a */ /* 0x000fc80000000000 */
[----:B------:R-:W-:Y:S01]  /*21f0*/  @UP1 UIADD3 UR9, UR39, UR9, URZ ;  /* 0x0000000927091290 */ /* 0x000fe2000fffe03f */
[----:B-1--4-:R-:W-:Y:S01]  /*2200*/  IMAD.U32 R6, RZ, RZ, UR12 ;  /* 0x0000000cff067e24 */ /* 0x012fe2000f8e00ff */
[----:B------:R-:W-:Y:S02]  /*2210*/  @UP1 ULDC UR5, c[0x0][0x2e8] ;  /* 0x0000ba0000051ab9 */ /* 0x000fe40000000800 */
[----:B------:R-:W-:-:S06]  /*2220*/  @UP1 ULEA.HI.X UR13, UR38, UR13, UR9, 0x2, UP0 ;  /* 0x0000000d260d1291 */ /* 0x000fcc00080f1409 */
[----:B------:R-:W-:-:S06]  /*2230*/  IMAD.U32 R7, RZ, RZ, UR13 ;  /* 0x0000000dff077e24 */ /* 0x000fcc000f8e00ff */
[----:B------:R1:W2:Y:S01]  /*2240*/  @P0 LDG.E R7, desc[UR28][R6.64] ;  /* 0x0000001c06070981 */ /* 0x0002a2000c1e1900 */
[----:B------:R-:W-:Y:S01]  /*2250*/  LOP3.LUT R11, R16, 0xfffffff0, RZ, 0xc0, !PT ;  /* 0xfffffff0100b7812 */ /* 0x000fe200078ec0ff */
[----:B------:R-:W-:Y:S01]  /*2260*/  UIMAD.WIDE.U32 UR8, UR14, UR6, URZ ;  /* 0x000000060e0872a5 */ /* 0x000fe2000f8e003f */
[----:B------:R-:W-:Y:S01]  /*2270*/  LOP3.LUT R8, R8, 0x1c0, RZ, 0xc0, !PT ;  /* 0x000001c008087812 */ /* 0x000fe200078ec0ff */
[----:B------:R-:W-:Y:S01]  /*2280*/  BSSY B0, `(.L_x_1951) ;  /* 0x000005a000007945 */ /* 0x000fe20003800000 */
[----:B------:R-:W-:Y:S01]  /*2290*/  SHF.R.S32.HI R9, RZ, 0x4, R16 ;  /* 0x00000004ff097819 */ /* 0x000fe20000011410 */
[----:B------:R-:W-:Y:S01]  /*22a0*/  IMAD.IADD R11, R4, 0x1, -R11 ;  /* 0x00000001040b7824 */ /* 0x000fe200078e0a0b */
[----:B------:R-:W-:Y:S02]  /*22b0*/  LOP3.LUT R233, R8, 0x8, R233, 0xf8, !PT ;  /* 0x0000000808e97812 */ /* 0x000fe400078ef8e9 */
[----:B------:R-:W-:Y:S02]  /*22c0*/  LEA.HI R16, R16, R9, RZ, 0x1 ;  /* 0x0000000910107211 */ /* 0x000fe400078f08ff */
[----:B------:R-:W-:-:S02]  /*22d0*/  SHF.R.S32.HI R10, RZ, 0x1f, R11 ;  /* 0x0000001fff0a7819 */ /* 0x000fc4000001140b */
[----:B------:R-:W-:Y:S02]  /*22e0*/  SHF.R.U32.HI R8, RZ, 0x3, R8 ;  /* 0x00000003ff087819 */ /* 0x000fe40000011608 */
[----:B------:R-:W-:Y:S02]  /*22f0*/  LEA.HI R10, R10, R11, RZ, 0x3 ;  /* 0x0000000b0a0a7211 */ /* 0x000fe400078f18ff */
[----:B------:R-:W-:Y:S02]  /*2300*/  LOP3.LUT R16, R16, 0xfffffffe, RZ, 0xc0, !PT ;  /* 0xfffffffe10107812 */ /* 0x000fe400078ec0ff */
[----:B------:R-:W-:Y:S02]  /*2310*/  LOP3.LUT R2, R10, 0xfffffff8, RZ, 0xc0, !PT ;  /* 0xfffffff80a027812 */ /* 0x000fe400078ec0ff */
[----:B------:R-:W-:Y:S01]  /*2320*/  LOP3.LUT R233, R233, R8, RZ, 0x3c, !PT ;  /* 0x00000008e9e97212 */ /* 0x000fe200078e3cff */
[----:B------:R-:W-:Y:S01]  /*2330*/  IMAD.IADD R16, R9, 0x1, -R16 ;  /* 0x0000000109107824 */ /* 0x000fe200078e0a10 */
[----:B------:R-:W2:Y:S01]  /*2340*/  @P0 MUFU.RCP R8, UR5 ;  /* 0x0000000500080d08 */ /* 0x000ea20008001000 */
[----:B------:R-:W-:Y:S01]  /*2350*/  IMAD.IADD R2, R11, 0x1, -R2 ;  /* 0x000000010b027824 */ /* 0x000fe200078e0a02 */
[----:B------:R-:W-:Y:S01]  /*2360*/  ISETP.GE.AND P2, PT, R202, UR33, PT ;  /* 0x00000021ca007c0c */ /* 0x000fe2000bf46270 */
[----:B------:R-:W-:Y:S01]  /*2370*/  BAR.SYNC.DEFER_BLOCKING 0x0 ;  /* 0x0000000000007b1d */ /* 0x000fe20000010000 */
[----:B------:R-:W-:Y:S01]  /*2380*/  IMAD.SHL.U32 R9, R16, 0x8, RZ ;  /* 0x0000000810097824 */ /* 0x000fe200078e00ff */
[----:B------:R-:W-:Y:S01]  /*2390*/  IADD3 R246, P1, R14, UR26, RZ ;  /* 0x0000001a0ef67c10 */ /* 0x000fe2000ff3e0ff */
[----:B-1----:R-:W-:Y:S01]  /*23a0*/  IMAD.SHL.U32 R6, R2, 0x40, RZ ;  /* 0x0000004002067824 */ /* 0x002fe200078e00ff */
[----:B------:R-:W-:Y:S01]  /*23b0*/  UIMAD UR5, UR36, UR6, URZ ;  /* 0x00000006240572a4 */ /* 0x000fe2000f8e023f */
[----:B------:R-:W-:Y:S01]  /*23c0*/  IMAD R233, R16, 0x200, R233 ;  /* 0x0000020010e97824 */ /* 0x000fe200078e02e9 */
[----:B------:R-:W-:Y:S01]  /*23d0*/  IADD3.X R247, R15, UR23, R0, P1, !PT ;  /* 0x000000170ff77c10 */ /* 0x000fe20008ffe400 */
[----:B------:R-:W-:Y:S01]  /*23e0*/  IMAD.U32 R11, RZ, RZ, UR9 ;  /* 0x00000009ff0b7e24 */ /* 0x000fe2000f8e00ff */
[----:B------:R-:W-:Y:S01]  /*23f0*/  LOP3.LUT R6, R6, 0x1c0, RZ, 0xc0, !PT ;  /* 0x000001c006067812 */ /* 0x000fe200078ec0ff */
[----:B------:R-:W-:Y:S01]  /*2400*/  UIMAD UR5, UR14, UR7, UR5 ;  /* 0x000000070e0572a4 */ /* 0x000fe2000f8e0205 */
[----:B------:R-:W-:Y:S01]  /*2410*/  ISETP.GE.AND P6, PT, R12, UR33, PT ;  /* 0x000000210c007c0c */ /* 0x000fe2000bfc6270 */
[----:B------:R-:W-:Y:S01]  /*2420*/  IMAD.WIDE.U32 R246, R165, UR20, R246 ;  /* 0x00000014a5f67c25 */ /* 0x000fe2000f8e00f6 */
[----:B------:R-:W-:Y:S01]  /*2430*/  LOP3.LUT R9, R6, 0x8, R9, 0xf8, !PT ;  /* 0x0000000806097812 */ /* 0x000fe200078ef809 */
[----:B------:R-:W-:Y:S01]  /*2440*/  UIADD3 UR5, UR9, UR5, URZ ;  /* 0x0000000509057290 */ /* 0x000fe2000fffe03f */
[----:B------:R-:W-:Y:S01]  /*2450*/  SHF.R.U32.HI R6, RZ, 0x3, R6 ;  /* 0x00000003ff067819 */ /* 0x000fe20000011606 */
[----:B------:R-:W-:Y:S01]  /*2460*/  VIADD R235, R247, UR31 ;  /* 0x0000001ff7eb7c36 */ /* 0x000fe20008000000 */
[----:B------:R-:W-:-:S02]  /*2470*/  LEA R233, R233, UR4, 0x1 ;  /* 0x00000004e9e97c11 */ /* 0x000fc4000f8e08ff */
[----:B------:R-:W-:Y:S01]  /*2480*/  LOP3.LUT R6, R9, R6, RZ, 0x3c, !PT ;  /* 0x0000000609067212 */ /* 0x000fe200078e3cff */
[----:B------:R-:W-:Y:S02]  /*2490*/  IMAD.SHL.U32 R9, R10, 0x40, RZ ;  /* 0x000000400a097824 */ /* 0x000fe400078e00ff */
[----:B------:R-:W-:Y:S02]  /*24a0*/  IMAD.U32 R10, RZ, RZ, UR8 ;  /* 0x00000008ff0a7e24 */ /* 0x000fe4000f8e00ff */
[----:B------:R-:W-:Y:S01]  /*24b0*/  IMAD.U32 R14, RZ, RZ, UR5 ;  /* 0x00000005ff0e7e24 */ /* 0x000fe2000f8e00ff */
[----:B------:R1:W-:Y:S01]  /*24c0*/  @P2 STS.128 [R242+0x18000], RZ ;  /* 0x018000fff2002388 */ /* 0x0003e20000000c00 */
[----:B------:R-:W-:Y:S01]  /*24d0*/  LOP3.LUT R0, R6, 0xfffffe00, R9, 0xf8, !PT ;  /* 0xfffffe0006007812 */ /* 0x000fe200078ef809 */
[----:B------:R-:W-:Y:S01]  /*24e0*/  UMOV UR5, URZ ;  /* 0x0000003f00057c82 */ /* 0x000fe20008000000 */
[----:B------:R-:W-:Y:S01]  /*24f0*/  LEA.HI R6, R13, R4, RZ, 0x5 ;  /* 0x000000040d067211 */ /* 0x000fe200078f28ff */
[----:B------:R1:W-:Y:S03]  /*2500*/  @P2 STS.128 [R242+0x1a000], RZ ;  /* 0x01a000fff2002388 */ /* 0x0003e60000000c00 */
[----:B------:R-:W-:Y:S01]  /*2510*/  SHF.R.S32.HI R85, RZ, 0x5, R6 ;  /* 0x00000005ff557819 */ /* 0x000fe20000011406 */
[----:B------:R1:W-:Y:S04]  /*2520*/  @P2 STS.128 [R242+0x1c000], RZ ;  /* 0x01c000fff2002388 */ /* 0x0003e80000000c00 */
[----:B------:R1:W-:Y:S01]  /*2530*/  @P2 STS.128 [R242+0x1e000], RZ ;  /* 0x01e000fff2002388 */ /* 0x0003e20000000c00 */
[----:B------:R-:W-:-:S05]  /*2540*/  IMAD R234, R85, 0x400, R0 ;  /* 0x0000040055ea7824 */ /* 0x000fca00078e0200 */
[----:B------:R-:W-:Y:S01]  /*2550*/  LEA R234, R234, UR4, 0x1 ;  /* 0x00000004eaea7c11 */ /* 0x000fe2000f8e08ff */
[----:B--2---:R-:W-:Y:S01]  /*2560*/  @P0 FMUL.FTZ R8, R7, R8 ;  /* 0x0000000807080220 */ /* 0x004fe20000410000 */
[----:B------:R-:W-:-:S04]  /*2570*/  LEA R7, P1, R10, R246, 0x6 ;  /* 0x000000f60a077211 */ /* 0x000fc800078230ff */
        /* <DEDUP_REMOVED lines=42> */
.L_x_1952:
[----:B------:R-:W-:Y:S05]  /*2820*/  BSYNC B0 ;  /* 0x0000000000007941 */ /* 0x000fea0003800000 */
.L_x_1951:
        /* <DEDUP_REMOVED lines=49> */
.L_x_1954:
[----:B------:R-:W-:Y:S05]  /*2b40*/  BSYNC B0 ;  /* 0x0000000000007941 */ /* 0x000fea0003800000 */
.L_x_1953:
        /* <DEDUP_REMOVED lines=170> */
[----:B------:R-:W5:Y:S05]  /*35f0*/  LDSM.16.M88.4 R28, [R220+0x4000] ;  /* 0x00400000dc1c783b */ /* 0x000f6a0000000200 */
[C---:B----4-:R-:W-:Y:S06]  /*3600*/  HMMA.16816.F32 R48, R56.reuse, R16, R48 ;  /* 0x000000103830723c */ /* 0x050fec0000001830 */
[----:B------:R-:W-:Y:S01]  /*3610*/  HMMA.16816.F32 R44, R56, R18, R44 ;  /* 0x00000012382c723c */ /* 0x000fe2000000182c */
[----:B------:R-:W4:Y:S05]  /*3620*/  LDSM.16.M88.4 R16, [R220+0x5000] ;  /* 0x00500000dc10783b */ /* 0x000f2a0000000200 */
[C---:B------:R-:W-:Y:S06]  /*3630*/  HMMA.16816.F32 R76, R24.reuse, R52, R76 ;  /* 0x00000034184c723c */ /* 0x040fec000000184c */
[----:B------:R-:W-:Y:S01]  /*3640*/  HMMA.16816.F32 R72, R24, R54, R72 ;  /* 0x000000361848723c */ /* 0x000fe20000001848 */
[----:B------:R-:W4:Y:S04]  /*3650*/  LDSM.16.M88.4 R24, [R220+0x4800] ;  /* 0x00480000dc18783b */ /* 0x000f280000000200 */
        /* <DEDUP_REMOVED lines=36> */
[----:B------:R-:W3:Y:S01]  /*38a0*/  LDSM.16.M88.4 R20, [R227+0x17000] ;  /* 0x01700000e314783b */ /* 0x000ee20000000200 */
[C---:B----4-:R-:W-:Y:S06]  /*38b0*/  HMMA.16816.F32 R48, R28.reuse, R24, R48 ;  /* 0x000000181c30723c */ /* 0x050fec0000001830 */
[C---:B-----5:R-:W-:Y:S06]  /*38c0*/  HMMA.16816.F32 R40, R28.reuse, R52, R40 ;  /* 0x000000341c28723c */ /* 0x060fec0000001828 */
[C---:B------:R-:W-:Y:S01]  /*38d0*/  HMMA.16816.F32 R36, R28.reuse, R54, R36 ;  /* 0x000000361c24723c */ /* 0x040fe20000001824 */
[----:B------:R-:W-:Y:S05]  /*38e0*/  LDSM.16.M88.4 R52, [R229+0xc000] ;  /* 0x00c00000e534783b */ /* 0x000fea0000000200 */
[C---:B-1----:R-:W-:Y:S06]  /*38f0*/  HMMA.16816.F32 R32, R28.reuse, R8, R32 ;  /* 0x000000081c20723c */ /* 0x042fec0000001820 */
[C---:B------:R-:W-:Y:S01]  /*3900*/  HMMA.16816.F32 R64, R28.reuse, R10, R64 ;  /* 0x0000000a1c40723c */ /* 0x040fe20000001840 */
[----:B------:R-:W1:Y:S05]  /*3910*/  LDSM.16.M88.4 R8, [R220+0x6000] ;  /* 0x00600000dc08783b */ /* 0x000e6a0000000200 */
[----:B------:R-:W-:Y:S01]  /*3920*/  HMMA.16816.F32 R44, R28, R26, R44 ;  /* 0x0000001a1c2c723c */ /* 0x000fe2000000182c */
[----:B------:R-:W4:Y:S05]  /*3930*/  LDSM.16.M88.4 R24, [R227+0x17800] ;  /* 0x01780000e318783b */ /* 0x000f2a0000000200 */
[----:B--2---:R-:W-:Y:S06]  /*3940*/  HMMA.16816.F32 R48, R60, R12, R48 ;  /* 0x0000000c3c30723c */ /* 0x004fec0000001830 */
[C---:B------:R-:W-:Y:S06]  /*3950*/  HMMA.16816.F32 R76, R28.reuse, R56, R76 ;  /* 0x000000381c4c723c */ /* 0x040fec000000184c */
[----:B------:R-:W-:Y:S01]  /*3960*/  HMMA.16816.F32 R72, R28, R58, R72 ;  /* 0x0000003a1c48723c */ /* 0x000fe20000001848 */
[----:B------:R-:W2:Y:S05]  /*3970*/  LDSM.16.M88.4 R28, [R220+0x7000] ;  /* 0x00700000dc1c783b */ /* 0x000eaa0000000200 */
[C---:B---3--:R-:W-:Y:S06]  /*3980*/  HMMA.16816.F32 R36, R60.reuse, R18, R36 ;  /* 0x000000123c24723c */ /* 0x048fec0000001824 */
[----:B------:R-:W-:Y:S01]  /*3990*/  HMMA.16816.F32 R44, R60, R14, R44 ;  /* 0x0000000e3c2c723c */ /* 0x000fe2000000182c */
[----:B------:R-:W3:Y:S01]  /*39a0*/  LDSM.16.M88.4 R12, [R220+0x7800] ;  /* 0x00780000dc0c783b */ /* 0x000ee20000000200 */
[----:B------:R-:W-:-:S04]  /*39b0*/  DEPBAR.LE SB0, 0x0 ;  /* 0x000080000000791a */ /* 0x000fc80000000000 */
[----:B------:R-:W-:Y:S06]  /*39c0*/  HMMA.16816.F32 R32, R60, R20, R32 ;  /* 0x000000143c20723c */ /* 0x000fec0000001820 */
[C---:B-1----:R-:W-:Y:S06]  /*39d0*/  HMMA.16816.F32 R48, R52.reuse, R8, R48 ;  /* 0x000000083430723c */ /* 0x042fec0000001830 */
[----:B------:R-:W-:Y:S01]  /*39e0*/  HMMA.16816.F32 R36, R52, R70, R36 ;  /* 0x000000463424723c */ /* 0x000fe20000001824 */
[----:B------:R-:W-:-:S05]  /*39f0*/  LOP3.LUT R9, R6, 0xffffffe0, RZ, 0xc0, !PT ;  /* 0xffffffe006097812 */ /* 0x000fca00078ec0ff */
[C---:B------:R-:W-:Y:S01]  /*3a00*/  IMAD.IADD R2, R4.reuse, 0x1, -R9 ;  /* 0x0000000104027824 */ /* 0x040fe200078e0a09 */
[----:B------:R-:W-:Y:S01]  /*3a10*/  HMMA.16816.F32 R44, R52, R10, R44 ;  /* 0x0000000a342c723c */ /* 0x000fe2000000182c */
[----:B------:R-:W-:-:S03]  /*3a20*/  IMAD.SHL.U32 R4, R4, 0x2, RZ ;  /* 0x0000000204047824 */ /* 0x000fc600078e00ff */
[----:B------:R-:W-:Y:S02]  /*3a30*/  SHF.R.S32.HI R9, RZ, 0x1f, R2 ;  /* 0x0000001fff097819 */ /* 0x000fe40000011402 */
[----:B----4-:R-:W-:Y:S02]  /*3a40*/  HMMA.16816.F32 R76, R60, R24, R76 ;  /* 0x000000183c4c723c */ /* 0x010fe4000000184c */
[----:B------:R-:W-:-:S03]  /*3a50*/  LEA.HI R9, R9, R2, RZ, 0x2 ;  /* 0x0000000209097211 */ /* 0x000fc600078f10ff */
[----:B------:R-:W-:Y:S01]  /*3a60*/  FMUL.FTZ R6, R48, UR6 ;  /* 0x0000000630067c20 */ /* 0x000fe20008410000 */
[C---:B------:R-:W-:Y:S01]  /*3a70*/  HMMA.16816.F32 R64, R60.reuse, R22, R64 ;  /* 0x000000163c40723c */ /* 0x040fe20000001840 */
[----:B------:R-:W-:Y:S01]  /*3a80*/  SHF.R.S32.HI R2, RZ, 0x2, R9 ;  /* 0x00000002ff027819 */ /* 0x000fe20000011409 */
[----:B------:R-:W-:Y:S01]  /*3a90*/  FMUL.FTZ R51, R51, UR6 ;  /* 0x0000000633337c20 */ /* 0x000fe20008410000 */
[----:B------:R-:W-:Y:S01]  /*3aa0*/  LOP3.LUT R9, R4, 0x6, RZ, 0xc0, !PT ;  /* 0x0000000604097812 */ /* 0x000fe200078ec0ff */
[----:B------:R-:W-:Y:S01]  /*3ab0*/  IMAD.U32 R4, RZ, RZ, UR14 ;  /* 0x0000000eff047e24 */ /* 0x000fe2000f8e00ff */
[----:B------:R-:W-:Y:S01]  /*3ac0*/  LEA R2, R85, R2, 0x4 ;  /* 0x0000000255027211 */ /* 0x000fe200078e20ff */
[----:B------:R-:W-:Y:S01]  /*3ad0*/  HMMA.16816.F32 R40, R60, R16, R40 ;  /* 0x000000103c28723c */ /* 0x000fe20000001828 */
[----:B------:R-:W1:Y:S01]  /*3ae0*/  MUFU.TANH R6, R6 ;  /* 0x0000000600067308 */ /* 0x000e620000002400 */
[----:B------:R-:W-:Y:S02]  /*3af0*/  IMAD R4, R4, 0x40, R9 ;  /* 0x0000004004047824 */ /* 0x000fe400078e0209 */
[----:B------:R-:W-:Y:S01]  /*3b00*/  FMUL.FTZ R9, R49, UR6 ;  /* 0x0000000631097c20 */ /* 0x000fe20008410000 */
[----:B------:R-:W-:-:S02]  /*3b10*/  VIADD R2, R2, UR25 ;  /* 0x0000001902027c36 */ /* 0x000fc40008000000 */
[----:B------:R-:W-:Y:S01]  /*3b20*/  FMUL.FTZ R8, R39, UR6 ;  /* 0x0000000627087c20 */ /* 0x000fe20008410000 */
[----:B------:R-:W-:Y:S01]  /*3b30*/  HMMA.16816.F32 R72, R60, R26, R72 ;  /* 0x0000001a3c48723c */ /* 0x000fe20000001848 */
[----:B------:R-:W-:Y:S02]  /*3b40*/  IMAD.U32 R17, RZ, RZ, UR27 ;  /* 0x0000001bff117e24 */ /* 0x000fe4000f8e00ff */
[----:B------:R-:W-:Y:S01]  /*3b50*/  FMUL.FTZ R45, R45, UR6 ;  /* 0x000000062d2d7c20 */ /* 0x000fe20008410000 */
[----:B------:R-:W-:Y:S01]  /*3b60*/  VIADD R16, R4, 0x1 ;  /* 0x0000000104107836 */ /* 0x000fe20000000000 */
[----:B------:R-:W4:Y:S01]  /*3b70*/  MUFU.TANH R9, R9 ;  /* 0x0000000900097308 */ /* 0x000f220000002400 */
[----:B------:R-:W-:Y:S01]  /*3b80*/  FMUL.FTZ R44, R44, UR6 ;  /* 0x000000062c2c7c20 */ /* 0x000fe20008410000 */
[C---:B--2---:R-:W-:Y:S01]  /*3b90*/  HMMA.16816.F32 R32, R52.reuse, R28, R32 ;  /* 0x0000001c3420723c */ /* 0x044fe20000001820 */
[----:B------:R-:W-:Y:S01]  /*3ba0*/  IADD3 R17, R17, -UR19, R2 ;  /* 0x8000001311117c10 */ /* 0x000fe2000fffe002 */
[----:B------:R-:W-:Y:S01]  /*3bb0*/  FMUL.FTZ R36, R36, UR6 ;  /* 0x0000000624247c20 */ /* 0x000fe20008410000 */
[----:B------:R-:W-:Y:S01]  /*3bc0*/  FMUL.FTZ R37, R37, UR6 ;  /* 0x0000000625257c20 */ /* 0x000fe20008410000 */
[----:B------:R-:W-:Y:S01]  /*3bd0*/  FMUL.FTZ R10, R50, UR6 ;  /* 0x00000006320a7c20 */ /* 0x000fe20008410000 */
[----:B------:R-:W-:Y:S01]  /*3be0*/  FMUL.FTZ R47, R47, UR6 ;  /* 0x000000062f2f7c20 */ /* 0x000fe20008410000 */
[C---:B------:R-:W-:Y:S01]  /*3bf0*/  IMAD.IADD R39, R17.reuse, 0x1, -R4 ;  /* 0x0000000111277824 */ /* 0x040fe200078e0a04 */
[C---:B---3--:R-:W-:Y:S01]  /*3c00*/  HMMA.16816.F32 R76, R52.reuse, R12, R76 ;  /* 0x0000000c344c723c */ /* 0x048fe2000000184c */
[C---:B------:R-:W-:Y:S01]  /*3c10*/  IMAD.IADD R24, R17.reuse, 0x1, -R16 ;  /* 0x0000000111187824 */ /* 0x040fe200078e0a10 */
[----:B------:R-:W-:Y:S01]  /*3c20*/  MUFU.TANH R11, R36 ;  /* 0x00000024000b7308 */ /* 0x000fe20000002400 */
[C---:B------:R-:W-:Y:S01]  /*3c30*/  VIADD R28, R4.reuse, 0x18 ;  /* 0x00000018041c7836 */ /* 0x040fe20000000000 */
[----:B------:R-:W-:Y:S01]  /*3c40*/  IABS R39, R39 ;  /* 0x0000002700277213 */ /* 0x000fe20000000000 */
[C---:B------:R-:W-:Y:S01]  /*3c50*/  VIADD R26, R4.reuse, 0x10 ;  /* 0x00000010041a7836 */ /* 0x040fe20000000000 */
[C---:B------:R-:W-:Y:S01]  /*3c60*/  HMMA.16816.F32 R64, R52.reuse, R30, R64 ;  /* 0x0000001e3440723c */ /* 0x040fe20000001840 */
[----:B------:R-:W-:Y:S01]  /*3c70*/  IADD3 R12, R4, 0x9, RZ ;  /* 0x00000009040c7810 */ /* 0x000fe20007ffe0ff */
[----:B------:R-:W-:Y:S01]  /*3c80*/  FMUL.FTZ R46, R46, UR6 ;  /* 0x000000062e2e7c20 */ /* 0x000fe20008410000 */
[----:B------:R-:W-:Y:S01]  /*3c90*/  IABS R24, R24 ;  /* 0x0000001800187213 */ /* 0x000fe20000000000 */
[----:B------:R-:W2:Y:S01]  /*3ca0*/  MUFU.TANH R31, R45 ;  /* 0x0000002d001f7308 */ /* 0x000ea20000002400 */
[----:B------:R-:W-:Y:S01]  /*3cb0*/  I2FP.F32.S32 R39, R39 ;  /* 0x0000002700277245 */ /* 0x000fe20000201400 */
[----:B------:R-:W-:Y:S01]  /*3cc0*/  HMMA.16816.F32 R40, R52, R68, R40 ;  /* 0x000000443428723c */ /* 0x000fe20000001828 */
[C---:B------:R-:W-:Y:S01]  /*3cd0*/  IMAD.IADD R18, R17.reuse, 0x1, -R12 ;  /* 0x0000000111127824 */ /* 0x040fe200078e0a0c */
[----:B------:R-:W-:Y:S01]  /*3ce0*/  I2FP.F32.S32 R24, R24 ;  /* 0x0000001800187245 */ /* 0x000fe20000201400 */
[----:B------:R-:W-:-:S02]  /*3cf0*/  IMAD.IADD R30, R17, 0x1, -R28 ;  /* 0x00000001111e7824 */ /* 0x000fc400078e0a1c */
[----:B-1----:R-:W-:Y:S01]  /*3d00*/  FFMA.FTZ R39, R39, -UR5, R6 ;  /* 0x8000000527277c23 */ /* 0x002fe20008010006 */
[----:B------:R-:W-:Y:S01]  /*3d10*/  FMUL.FTZ R21, R33, UR6 ;  /* 0x0000000621157c20 */ /* 0x000fe20008410000 */
[----:B------:R-:W-:Y:S01]  /*3d20*/  HMMA.16816.F32 R72, R52, R14, R72 ;  /* 0x0000000e3448723c */ /* 0x000fe20000001848 */
[----:B------:R-:W1:Y:S01]  /*3d30*/  MUFU.TANH R33, R44 ;  /* 0x0000002c00217308 */ /* 0x000e620000002400 */
[----:B------:R-:W-:Y:S01]  /*3d40*/  IABS R18, R18 ;  /* 0x0000001200127213 */ /* 0x000fe20000000000 */
[----:B----4-:R-:W-:Y:S01]  /*3d50*/  FFMA.FTZ R6, R24, -UR5, R9 ;  /* 0x8000000518067c23 */ /* 0x010fe20008010009 */
[----:B------:R-:W-:Y:S01]  /*3d60*/  VIADD R24, R4, 0x11 ;  /* 0x0000001104187836 */ /* 0x000fe20000000000 */
[----:B------:R-:W-:Y:S01]  /*3d70*/  ISETP.GE.AND P1, PT, R16, UR27, PT ;  /* 0x0000001b10007c0c */ /* 0x000fe2000bf26270 */
[----:B------:R-:W-:Y:S01]  /*3d80*/  FMUL.FTZ R32, R32, UR6 ;  /* 0x0000000620207c20 */ /* 0x000fe20008410000 */
[----:B------:R-:W-:Y:S01]  /*3d90*/  VIADD R14, R4, 0x8 ;  /* 0x00000008040e7836 */ /* 0x000fe20000000000 */
[----:B------:R-:W-:Y:S01]  /*3da0*/  I2FP.F32.S32 R18, R18 ;  /* 0x0000001200127245 */ /* 0x000fe20000201400 */
[C---:B------:R-:W-:Y:S01]  /*3db0*/  IMAD.IADD R19, R17.reuse, 0x1, -R24 ;  /* 0x0000000111137824 */ /* 0x040fe200078e0a18 */
[----:B------:R-:W3:Y:S01]  /*3dc0*/  MUFU.TANH R9, R37 ;  /* 0x0000002500097308 */ /* 0x000ee20000002400 */
[C---:B------:R-:W-:Y:S01]  /*3dd0*/  IMAD.IADD R22, R17.reuse, 0x1, -R14 ;  /* 0x0000000111167824 */ /* 0x040fe200078e0a0e */
[----:B------:R-:W-:Y:S01]  /*3de0*/  IABS R30, R30 ;  /* 0x0000001e001e7213 */ /* 0x000fe20000000000 */
[----:B--2---:R-:W-:Y:S01]  /*3df0*/  FFMA.FTZ R31, R18, -UR5, R31 ;  /* 0x80000005121f7c23 */ /* 0x004fe2000801001f */
[----:B------:R-:W-:Y:S01]  /*3e00*/  VIADD R18, R4, 0x19 ;  /* 0x0000001904127836 */ /* 0x000fe20000000000 */
[----:B------:R-:W-:Y:S01]  /*3e10*/  IABS R36, R19 ;  /* 0x0000001300247213 */ /* 0x000fe20000000000 */
[----:B------:R-:W-:Y:S01]  /*3e20*/  VIADD R19, R17, 0x8 ;  /* 0x0000000811137836 */ /* 0x000fe20000000000 */
[----:B------:R-:W-:Y:S01]  /*3e30*/  IABS R22, R22 ;  /* 0x0000001600167213 */ /* 0x000fe20000000000 */
[----:B------:R-:W2:Y:S01]  /*3e40*/  MUFU.TANH R51, R51 ;  /* 0x0000003300337308 */ /* 0x000ea20000002400 */
[----:B------:R-:W-:Y:S01]  /*3e50*/  FMUL.FTZ R41, R41, UR6 ;  /* 0x0000000629297c20 */ /* 0x000fe20008410000 */
[C---:B------:R-:W-:Y:S01]  /*3e60*/  IMAD.IADD R16, R19.reuse, 0x1, -R16 ;  /* 0x0000000113107824 */ /* 0x040fe200078e0a10 */
[----:B------:R-:W-:Y:S01]  /*3e70*/  I2FP.F32.S32 R22, R22 ;  /* 0x0000001600167245 */ /* 0x000fe20000201400 */
[----:B------:R-:W-:-:S02]  /*3e80*/  IMAD.IADD R23, R19, 0x1, -R4 ;  /* 0x0000000113177824 */ /* 0x000fc400078e0a04 */
[----:B------:R-:W-:Y:S01]  /*3e90*/  FMUL.FTZ R42, R42, UR6 ;  /* 0x000000062a2a7c20 */ /* 0x000fe20008410000 */
[----:B------:R-:W-:Y:S01]  /*3ea0*/  IMAD.IADD R25, R19, 0x1, -R12 ;  /* 0x0000000113197824 */ /* 0x000fe200078e0a0c */
[----:B------:R-:W-:Y:S01]  /*3eb0*/  IABS R16, R16 ;  /* 0x0000001000107213 */ /* 0x000fe20000000000 */
[----:B-1----:R-:W-:Y:S01]  /*3ec0*/  FFMA.FTZ R33, R22, -UR5, R33 ;  /* 0x8000000516217c23 */ /* 0x002fe20008010021 */
[----:B------:R-:W-:Y:S01]  /*3ed0*/  IMAD.IADD R22, R17, 0x1, -R18 ;  /* 0x0000000111167824 */ /* 0x000fe200078e0a12 */
[----:B------:R-:W1:Y:S01]  /*3ee0*/  MUFU.TANH R10, R10 ;  /* 0x0000000a000a7308 */ /* 0x000e620000002400 */
[----:B------:R-:W-:Y:S01]  /*3ef0*/  I2FP.F32.S32 R30, R30 ;  /* 0x0000001e001e7245 */ /* 0x000fe20000201400 */
[----:B------:R-:W-:Y:S01]  /*3f00*/  FMUL.FTZ R40, R40, UR6 ;  /* 0x0000000628287c20 */ /* 0x000fe20008410000 */
[----:B------:R-:W-:Y:S01]  /*3f10*/  IABS R23, R23 ;  /* 0x0000001700177213 */ /* 0x000fe20000000000 */
[----:B------:R-:W-:Y:S01]  /*3f20*/  FMUL.FTZ R34, R34, UR6 ;  /* 0x0000000622227c20 */ /* 0x000fe20008410000 */
[----:B------:R-:W-:Y:S01]  /*3f30*/  IABS R22, R22 ;  /* 0x0000001600167213 */ /* 0x000fe20000000000 */
[----:B------:R-:W-:Y:S01]  /*3f40*/  FFMA.FTZ R11, R30, -UR5, R11 ;  /* 0x800000051e0b7c23 */ /* 0x000fe2000801000b */
[----:B------:R-:W-:Y:S01]  /*3f50*/  IABS R25, R25 ;  /* 0x0000001900197213 */ /* 0x000fe20000000000 */
[----:B------:R-:W4:Y:S01]  /*3f60*/  MUFU.TANH R47, R47 ;  /* 0x0000002f002f7308 */ /* 0x000f220000002400 */
[----:B------:R-:W-:Y:S01]  /*3f70*/  I2FP.F32.S32 R22, R22 ;  /* 0x0000001600167245 */ /* 0x000fe20000201400 */
[----:B------:R-:W-:Y:S01]  /*3f80*/  FMUL.FTZ R38, R38, UR6 ;  /* 0x0000000626267c20 */ /* 0x000fe20008410000 */
[----:B------:R-:W-:Y:S01]  /*3f90*/  I2FP.F32.S32 R16, R16 ;  /* 0x0000001000107245 */ /* 0x000fe20000201400 */
[----:B------:R-:W-:Y:S01]  /*3fa0*/  FMUL.FTZ R43, R43, UR6 ;  /* 0x000000062b2b7c20 */ /* 0x000fe20008410000 */
[----:B------:R-:W-:Y:S01]  /*3fb0*/  I2FP.F32.S32 R23, R23 ;  /* 0x0000001700177245 */ /* 0x000fe20000201400 */
[----:B---3--:R-:W-:Y:S01]  /*3fc0*/  FFMA.FTZ R9, R22, -UR5, R9 ;  /* 0x8000000516097c23 */ /* 0x008fe20008010009 */
[----:B------:R-:W-:Y:S01]  /*3fd0*/  IADD3 R22, R4, 0x20, RZ ;  /* 0x0000002004167810 */ /* 0x000fe20007ffe0ff */
[----:B------:R-:W3:Y:S01]  /*3fe0*/  MUFU.TANH R13, R41 ;  /* 0x00000029000d7308 */ /* 0x000ee20000002400 */
[----:B------:R-:W-:Y:S01]  /*3ff0*/  I2FP.F32.S32 R30, R25 ;  /* 0x00000019001e7245 */ /* 0x000fe20000201400 */
[----:B--2---:R-:W-:Y:S01]  /*4000*/  FFMA.FTZ R16, R16, -UR5, R51 ;  /* 0x8000000510107c23 */ /* 0x004fe20008010033 */
[----:B------:R-:W-:Y:S01]  /*4010*/  ISETP.GE.AND P5, PT, R26, UR27, PT ;  /* 0x0000001b1a007c0c */ /* 0x000fe2000bfa6270 */
[----:B------:R-:W-:Y:S01]  /*4020*/  IMAD.IADD R27, R17, 0x1, -R22 ;  /* 0x00000001111b7824 */ /* 0x000fe200078e0a16 */
[----:B------:R-:W-:Y:S01]  /*4030*/  I2FP.F32.S32 R36, R36 ;  /* 0x0000002400247245 */ /* 0x000fe20000201400 */
[----:B-1----:R-:W-:Y:S01]  /*4040*/  FFMA.FTZ R23, R23, -UR5, R10 ;  /* 0x8000000517177c23 */ /* 0x002fe2000801000a */
[----:B------:R-:W-:Y:S01]  /*4050*/  ISETP.GE.AND P2, PT, R4, UR27, PT ;  /* 0x0000001b04007c0c */ /* 0x000fe2000bf46270 */
[----:B------:R-:W-:Y:S01]  /*4060*/  MUFU.TANH R42, R42 ;  /* 0x0000002a002a7308 */ /* 0x000fe20000002400 */
[----:B----4-:R-:W-:Y:S01]  /*4070*/  FFMA.FTZ R10, R30, -UR5, R47 ;  /* 0x800000051e0a7c23 */ /* 0x010fe2000801002f */
[----:B------:R-:W-:Y:S01]  /*4080*/  FSEL R37, R6, -INF , !P1 ;  /* 0xff80000006257808 */ /* 0x000fe20004800000 */
[----:B------:R-:W-:Y:S01]  /*4090*/  FMUL.FTZ R20, R35, UR6 ;  /* 0x0000000623147c20 */ /* 0x000fe20008410000 */
[----:B------:R-:W-:Y:S01]  /*40a0*/  FSEL R30, R16, -INF , !P1 ;  /* 0xff800000101e7808 */ /* 0x000fe20004800000 */
[----:B------:R-:W-:Y:S01]  /*40b0*/  FMUL.FTZ R64, R64, UR6 ;  /* 0x0000000640407c20 */ /* 0x000fe20008410000 */
[----:B------:R-:W-:Y:S01]  /*40c0*/  ISETP.GE.AND P1, PT, R22, UR27, PT ;  /* 0x0000001b16007c0c */ /* 0x000fe2000bf26270 */
[----:B------:R-:W-:Y:S01]  /*40d0*/  IMAD.IADD R22, R19, 0x1, -R22 ;  /* 0x0000000113167824 */ /* 0x000fe200078e0a16 */
[----:B------:R1:W-:Y:S01]  /*40e0*/  MUFU.TANH R15, R40 ;  /* 0x00000028000f7308 */ /* 0x0003e20000002400 */
[----:B------:R-:W-:Y:S01]  /*40f0*/  ISETP.GE.AND P6, PT, R12, UR27, PT ;  /* 0x0000001b0c007c0c */ /* 0x000fe2000bfc6270 */
[----:B---3--:R-:W-:Y:S01]  /*4100*/  FFMA.FTZ R13, R36, -UR5, R13 ;  /* 0x80000005240d7c23 */ /* 0x008fe2000801000d */
[----:B------:R-:W-:Y:S01]  /*4110*/  IABS R12, R27 ;  /* 0x0000001b000c7213 */ /* 0x000fe20000000000 */
[----:B------:R-:W-:Y:S01]  /*4120*/  VIADD R44, R4, 0x21 ;  /* 0x00000021042c7836 */ /* 0x000fe20000000000 */
[----:B------:R-:W-:Y:S01]  /*4130*/  FSEL R36, R23, -INF , !P2 ;  /* 0xff80000017247808 */ /* 0x000fe20005000000 */
[----:B------:R-:W-:Y:S01]  /*4140*/  FMUL.FTZ R67, R67, UR6 ;  /* 0x0000000643437c20 */ /* 0x000fe20008410000 */
[----:B------:R-:W-:Y:S01]  /*4150*/  ISETP.GE.AND P0, PT, R14, UR27, PT ;  /* 0x0000001b0e007c0c */ /* 0x000fe2000bf06270 */
[----:B------:R-:W2:Y:S01]  /*4160*/  MUFU.TANH R32, R32 ;  /* 0x0000002000207308 */ /* 0x000ea20000002400 */
[----:B------:R-:W-:Y:S01]  /*4170*/  IMAD.IADD R14, R19, 0x1, -R14 ;  /* 0x00000001130e7824 */ /* 0x000fe200078e0a0e */
[----:B------:R-:W-:Y:S01]  /*4180*/  IABS R22, R22 ;  /* 0x0000001600167213 */ /* 0x000fe20000000000 */
[----:B------:R-:W-:Y:S01]  /*4190*/  FMUL.FTZ R78, R78, UR6 ;  /* 0x000000064e4e7c20 */ /* 0x000fe20008410000 */
[----:B------:R-:W-:Y:S01]  /*41a0*/  I2FP.F32.S32 R191, R12 ;  /* 0x0000000c00bf7245 */ /* 0x000fe20000201400 */
[----:B------:R-:W-:Y:S01]  /*41b0*/  FMUL.FTZ R79, R79, UR6 ;  /* 0x000000064f4f7c20 */ /* 0x000fe20008410000 */
[----:B------:R-:W-:Y:S01]  /*41c0*/  FSEL R39, R39, -INF , !P2 ;  /* 0xff80000027277808 */ /* 0x000fe20005000000 */
[----:B------:R-:W-:Y:S01]  /*41d0*/  FMUL.FTZ R72, R72, UR6 ;  /* 0x0000000648487c20 */ /* 0x000fe20008410000 */
[----:B------:R-:W-:Y:S01]  /*41e0*/  MUFU.TANH R188, R34 ;  /* 0x0000002200bc7308 */ /* 0x000fe20000002400 */
[----:B-1----:R-:W-:Y:S01]  /*41f0*/  IADD3 R40, R17, -R26, RZ ;  /* 0x8000001a11287210 */ /* 0x002fe20007ffe0ff */
[C---:B------:R-:W-:Y:S01]  /*4200*/  IMAD.IADD R26, R19.reuse, 0x1, -R26 ;  /* 0x00000001131a7824 */ /* 0x040fe200078e0a1a */
[----:B------:R-:W-:Y:S01]  /*4210*/  ISETP.GE.AND P2, PT, R18, UR27, PT ;  /* 0x0000001b12007c0c */ /* 0x000fe2000bf46270 */
[C---:B------:R-:W-:Y:S01]  /*4220*/  IMAD.IADD R18, R19.reuse, 0x1, -R18 ;  /* 0x0000000113127824 */ /* 0x040fe200078e0a12 */
[----:B------:R-:W-:Y:S01]  /*4230*/  ISETP.GE.AND P4, PT, R24, UR27, PT ;  /* 0x0000001b18007c0c */ /* 0x000fe2000bf86270 */
[----:B------:R-:W-:Y:S01]  /*4240*/  IMAD.IADD R24, R19, 0x1, -R24 ;  /* 0x0000000113187824 */ /* 0x000fe200078e0a18 */
[----:B------:R-:W-:Y:S01]  /*4250*/  IABS R26, R26 ;  /* 0x0000001a001a7213 */ /* 0x000fe20000000000 */
[----:B------:R-:W1:Y:S01]  /*4260*/  MUFU.TANH R46, R46 ;  /* 0x0000002e002e7308 */ /* 0x000e620000002400 */
[----:B------:R-:W-:Y:S01]  /*4270*/  IABS R14, R14 ;  /* 0x0000000e000e7213 */ /* 0x000fe20000000000 */
[----:B--2---:R-:W-:Y:S01]  /*4280*/  FFMA.FTZ R191, R191, -UR5, R32 ;  /* 0x80000005bfbf7c23 */ /* 0x004fe20008010020 */
[----:B------:R-:W-:Y:S01]  /*4290*/  I2FP.F32.S32 R23, R26 ;  /* 0x0000001a00177245 */ /* 0x000fe20000201400 */
[----:B------:R-:W-:Y:S01]  /*42a0*/  IMAD.IADD R32, R17, 0x1, -R44 ;  /* 0x0000000111207824 */ /* 0x000fe200078e0a2c */
[C---:B------:R-:W-:Y:S01]  /*42b0*/  ISETP.GE.AND P3, PT, R28.reuse, UR27, PT ;  /* 0x0000001b1c007c0c */ /* 0x040fe2000bf66270 */
[----:B------:R-:W-:Y:S01]  /*42c0*/  FMUL.FTZ R65, R65, UR6 ;  /* 0x0000000641417c20 */ /* 0x000fe20008410000 */
[----:B------:R-:W-:Y:S01]  /*42d0*/  IADD3 R28, -R28, R19, RZ ;  /* 0x000000131c1c7210 */ /* 0x000fe20007ffe1ff */
[----:B------:R2:W3:Y:S01]  /*42e0*/  MUFU.TANH R35, R8 ;  /* 0x0000000800237308 */ /* 0x0004e20000002400 */
[----:B------:R-:W-:Y:S01]  /*42f0*/  I2FP.F32.S32 R27, R14 ;  /* 0x0000000e001b7245 */ /* 0x000fe20000201400 */
[----:B------:R-:W-:Y:S01]  /*4300*/  FMUL.FTZ R66, R66, UR6 ;  /* 0x0000000642427c20 */ /* 0x000fe20008410000 */
[----:B------:R-:W-:Y:S01]  /*4310*/  IABS R18, R18 ;  /* 0x0000001200127213 */ /* 0x000fe20000000000 */
[----:B------:R-:W-:Y:S01]  /*4320*/  VIADD R16, R4, 0x38 ;  /* 0x0000003804107836 */ /* 0x000fe20000000000 */
[----:B------:R-:W-:Y:S01]  /*4330*/  IABS R24, R24 ;  /* 0x0000001800187213 */ /* 0x000fe20000000000 */
[----:B------:R-:W-:Y:S01]  /*4340*/  FMUL.FTZ R76, R76, UR6 ;  /* 0x000000064c4c7c20 */ /* 0x000fe20008410000 */
[----:B------:R-:W-:Y:S01]  /*4350*/  IABS R40, R40 ;  /* 0x0000002800287213 */ /* 0x000fe20000000000 */
[----:B------:R-:W4:Y:S01]  /*4360*/  MUFU.TANH R12, R43 ;  /* 0x0000002b000c7308 */ /* 0x000f220000002400 */
[----:B------:R-:W-:Y:S01]  /*4370*/  IABS R28, R28 ;  /* 0x0000001c001c7213 */ /* 0x000fe20000000000 */
[----:B-1----:R-:W-:Y:S01]  /*4380*/  FFMA.FTZ R14, R27, -UR5, R46 ;  /* 0x800000051b0e7c23 */ /* 0x002fe2000801002e */
[----:B------:R-:W-:Y:S01]  /*4390*/  I2FP.F32.S32 R18, R18 ;  /* 0x0000001200127245 */ /* 0x000fe20000201400 */
[----:B------:R-:W-:Y:S01]  /*43a0*/  FMUL.FTZ R77, R77, UR6 ;  /* 0x000000064d4d7c20 */ /* 0x000fe20008410000 */
[----:B------:R-:W-:Y:S01]  /*43b0*/  IABS R32, R32 ;  /* 0x0000002000207213 */ /* 0x000fe20000000000 */
[----:B------:R-:W-:Y:S01]  /*43c0*/  FMUL.FTZ R73, R73, UR6 ;  /* 0x0000000649497c20 */ /* 0x000fe20008410000 */
[----:B------:R-:W-:Y:S01]  /*43d0*/  I2FP.F32.S32 R25, R24 ;  /* 0x0000001800197245 */ /* 0x000fe20000201400 */
[----:B------:R-:W1:Y:S01]  /*43e0*/  MUFU.TANH R38, R38 ;  /* 0x0000002600267308 */ /* 0x000e620000002400 */
[----:B--2---:R-:W-:Y:S01]  /*43f0*/  FFMA.FTZ R8, R23, -UR5, R42 ;  /* 0x8000000517087c23 */ /* 0x004fe2000801002a */
[----:B------:R-:W-:Y:S01]  /*4400*/  I2FP.F32.S32 R23, R22 ;  /* 0x0000001600177245 */ /* 0x000fe20000201400 */
[C---:B------:R-:W-:Y:S01]  /*4410*/  VIADD R22, R4.reuse, 0x28 ;  /* 0x0000002804167836 */ /* 0x040fe20000000000 */
[----:B------:R-:W-:Y:S01]  /*4420*/  I2FP.F32.S32 R40, R40 ;  /* 0x0000002800287245 */ /* 0x000fe20000201400 */
[----:B------:R-:W-:Y:S01]  /*4430*/  VIADD R42, R4, 0x29 ;  /* 0x00000029042a7836 */ /* 0x000fe20000000000 */
[----:B------:R-:W-:Y:S01]  /*4440*/  I2FP.F32.S32 R27, R28 ;  /* 0x0000001c001b7245 */ /* 0x000fe20000201400 */
[----:B------:R-:W-:Y:S01]  /*4450*/  IMAD.IADD R29, R17, 0x1, -R22 ;  /* 0x00000001111d7824 */ /* 0x000fe200078e0a16 */
[----:B------:R2:W5:Y:S01]  /*4460*/  MUFU.TANH R34, R21 ;  /* 0x0000001500227308 */ /* 0x0005620000002400 */
[----:B------:R-:W-:Y:S01]  /*4470*/  FFMA.FTZ R188, R23, -UR5, R188 ;  /* 0x8000000517bc7c23 */ /* 0x000fe200080100bc */
[----:B------:R-:W-:Y:S01]  /*4480*/  IMAD.IADD R23, R19, 0x1, -R44 ;  /* 0x0000000113177824 */ /* 0x000fe200078e0a2c */
[----:B------:R-:W-:Y:S01]  /*4490*/  I2FP.F32.S32 R185, R32 ;  /* 0x0000002000b97245 */ /* 0x000fe20000201400 */
[----:B---3--:R-:W-:Y:S01]  /*44a0*/  FFMA.FTZ R35, R18, -UR5, R35 ;  /* 0x8000000512237c23 */ /* 0x008fe20008010023 */
[----:B------:R-:W-:Y:S01]  /*44b0*/  IABS R29, R29 ;  /* 0x0000001d001d7213 */ /* 0x000fe20000000000 */
[----:B----4-:R-:W-:Y:S01]  /*44c0*/  FFMA.FTZ R12, R25, -UR5, R12 ;  /* 0x80000005190c7c23 */ /* 0x010fe2000801000c */
[----:B------:R-:W-:Y:S01]  /*44d0*/  IABS R23, R23 ;  /* 0x0000001700177213 */ /* 0x000fe20000000000 */
[----:B------:R-:W3:Y:S01]  /*44e0*/  MUFU.TANH R189, R64 ;  /* 0x0000004000bd7308 */ /* 0x000ee20000002400 */
[----:B------:R-:W-:Y:S01]  /*44f0*/  I2FP.F32.S32 R32, R29 ;  /* 0x0000001d00207245 */ /* 0x000fe20000201400 */
[----:B------:R-:W-:Y:S01]  /*4500*/  FFMA.FTZ R15, R40, -UR5, R15 ;  /* 0x80000005280f7c23 */ /* 0x000fe2000801000f */
[----:B-1----:R-:W-:Y:S01]  /*4510*/  FFMA.FTZ R6, R27, -UR5, R38 ;  /* 0x800000051b067c23 */ /* 0x002fe20008010026 */
[----:B------:R-:W-:-:S02]  /*4520*/  VIADD R18, R4, 0x30 ;  /* 0x0000003004127836 */ /* 0x000fc40000000000 */
[----:B------:R-:W-:Y:S01]  /*4530*/  FMUL.FTZ R74, R74, UR6 ;  /* 0x000000064a4a7c20 */ /* 0x000fe20008410000 */
[----:B------:R-:W-:Y:S01]  /*4540*/  FMUL.FTZ R75, R75, UR6 ;  /* 0x000000064b4b7c20 */ /* 0x000fe20008410000 */
[----:B------:R-:W-:Y:S01]  /*4550*/  I2FP.F32.S32 R23, R23 ;  /* 0x0000001700177245 */ /* 0x000fe20000201400 */
[----:B------:R-:W1:Y:S01]  /*4560*/  MUFU.TANH R20, R20 ;  /* 0x0000001400147308 */ /* 0x000e620000002400 */
[C---:B------:R-:W-:Y:S01]  /*4570*/  IADD3 R40, R4.reuse, 0x31, RZ ;  /* 0x0000003104287810 */ /* 0x040fe20007ffe0ff */
[----:B------:R-:W-:Y:S01]  /*4580*/  VIADD R38, R4, 0x39 ;  /* 0x0000003904267836 */ /* 0x000fe20000000000 */
[----:B------:R-:W-:Y:S01]  /*4590*/  FSEL R4, R35, -INF , !P2 ;  /* 0xff80000023047808 */ /* 0x000fe20005000000 */
[----:B--2---:R-:W-:Y:S02]  /*45a0*/  IMAD.IADD R21, R19, 0x1, -R42 ;  /* 0x0000000113157824 */ /* 0x004fe400078e0a2a */
[----:B-----5:R-:W-:Y:S01]  /*45b0*/  FFMA.FTZ R185, R185, -UR5, R34 ;  /* 0x80000005b9b97c23 */ /* 0x020fe20008010022 */
[----:B------:R-:W-:Y:S01]  /*45c0*/  FSEL R31, R31, -INF , !P6 ;  /* 0xff8000001f1f7808 */ /* 0x000fe20007000000 */
[C---:B------:R-:W-:Y:S01]  /*45d0*/  IMAD.IADD R28, R17.reuse, 0x1, -R42 ;  /* 0x00000001111c7824 */ /* 0x040fe200078e0a2a */
[----:B------:R-:W2:Y:S01]  /*45e0*/  MUFU.TANH R198, R67 ;  /* 0x0000004300c67308 */ /* 0x000ea20000002400 */
[----:B---3--:R-:W-:Y:S01]  /*45f0*/  FFMA.FTZ R189, R32, -UR5, R189 ;  /* 0x8000000520bd7c23 */ /* 0x008fe200080100bd */
[----:B------:R-:W-:Y:S01]  /*4600*/  FSEL R10, R10, -INF , !P6 ;  /* 0xff8000000a0a7808 */ /* 0x000fe20007000000 */
[----:B------:R-:W-:Y:S01]  /*4610*/  IMAD.IADD R27, R17, 0x1, -R18 ;  /* 0x00000001111b7824 */ /* 0x000fe200078e0a12 */
[----:B------:R-:W-:Y:S01]  /*4620*/  FSEL R13, R13, -INF , !P4 ;  /* 0xff8000000d0d7808 */ /* 0x000fe20006000000 */
[C---:B------:R-:W-:Y:S01]  /*4630*/  IMAD.IADD R25, R17.reuse, 0x1, -R16 ;  /* 0x0000000111197824 */ /* 0x040fe200078e0a10 */
[----:B------:R-:W-:Y:S01]  /*4640*/  FSEL R12, R12, -INF , !P4 ;  /* 0xff8000000c0c7808 */ /* 0x000fe20006000000 */
[----:B------:R-:W-:Y:S01]  /*4650*/  IMAD.IADD R24, R17, 0x1, -R38 ;  /* 0x0000000111187824 */ /* 0x000fe200078e0a26 */
[----:B------:R-:W-:Y:S01]  /*4660*/  MUFU.TANH R187, R65 ;  /* 0x0000004100bb7308 */ /* 0x000fe20000002400 */
[----:B------:R-:W-:Y:S01]  /*4670*/  FSEL R9, R9, -INF , !P2 ;  /* 0xff80000009097808 */ /* 0x000fe20005000000 */
[----:B-1----:R-:W-:Y:S01]  /*4680*/  FFMA.FTZ R20, R23, -UR5, R20 ;  /* 0x8000000517147c23 */ /* 0x002fe20008010014 */
[----:B------:R-:W-:-:S02]  /*4690*/  IADD3 R26, R17, -R40, RZ ;  /* 0x80000028111a7210 */ /* 0x000fc40007ffe0ff */
[----:B------:R-:W-:Y:S02]  /*46a0*/  FSEL R33, R33, -INF , !P0 ;  /* 0xff80000021217808 */ /* 0x000fe40004000000 */
[----:B------:R-:W-:Y:S01]  /*46b0*/  FSEL R14, R14, -INF , !P0 ;  /* 0xff8000000e0e7808 */ /* 0x000fe20004000000 */
[----:B------:R-:W-:Y:S01]  /*46c0*/  MUFU.TANH R190, R66 ;  /* 0x0000004200be7308 */ /* 0x000fe20000002400 */
[----:B------:R-:W-:Y:S01]  /*46d0*/  ISETP.GE.AND P6, PT, R22, UR27, PT ;  /* 0x0000001b16007c0c */ /* 0x000fe2000bfc6270 */
[C---:B------:R-:W-:Y:S01]  /*46e0*/  IMAD.IADD R22, R19.reuse, 0x1, -R22 ;  /* 0x0000000113167824 */ /* 0x040fe200078e0a16 */
[----:B------:R-:W-:Y:S01]  /*46f0*/  ISETP.GE.AND P4, PT, R18, UR27, PT ;  /* 0x0000001b12007c0c */ /* 0x000fe2000bf86270 */
[C---:B------:R-:W-:Y:S01]  /*4700*/  IMAD.IADD R18, R19.reuse, 0x1, -R18 ;  /* 0x0000000113127824 */ /* 0x040fe200078e0a12 */
[----:B------:R-:W-:Y:S01]  /*4710*/  ISETP.GE.AND P2, PT, R16, UR27, PT ;  /* 0x0000001b10007c0c */ /* 0x000fe2000bf46270 */
[C---:B------:R-:W-:Y:S01]  /*4720*/  IMAD.IADD R16, R19.reuse, 0x1, -R16 ;  /* 0x0000000113107824 */ /* 0x040fe200078e0a10 */
[----:B------:R-:W-:Y:S01]  /*4730*/  ISETP.GE.AND P0, PT, R44, UR27, PT ;  /* 0x0000001b2c007c0c */ /* 0x000fe2000bf06270 */
[----:B------:R-:W1:Y:S01]  /*4740*/  MUFU.TANH R197, R76 ;  /* 0x0000004c00c57308 */ /* 0x000e620000002400 */
[----:B------:R-:W-:Y:S01]  /*4750*/  IADD3 R17, -R40, R19, RZ ;  /* 0x0000001328117210 */ /* 0x000fe20007ffe1ff */
[----:B------:R-:W-:Y:S01]  /*4760*/  IMAD.IADD R19, R19, 0x1, -R38 ;  /* 0x0000000113137824 */ /* 0x000fe200078e0a26 */
[----:B------:R-:W-:-:S02]  /*4770*/  IABS R21, R21 ;  /* 0x0000001500157213 */ /* 0x000fc40000000000 */
[----:B------:R-:W-:Y:S02]  /*4780*/  FSEL R185, R185, -INF , !P0 ;  /* 0xff800000b9b97808 */ /* 0x000fe40004000000 */
[----:B------:R-:W-:Y:S01]  /*4790*/  I2FP.F32.S32 R21, R21 ;  /* 0x0000001500157245 */ /* 0x000fe20000201400 */
[----:B------:R-:W3:Y:S01]  /*47a0*/  MUFU.TANH R195, R77 ;  /* 0x0000004d00c37308 */ /* 0x000ee20000002400 */
[----:B------:R-:W-:Y:S02]  /*47b0*/  FSEL R200, R20, -INF , !P0 ;  /* 0xff80000014c87808 */ /* 0x000fe40004000000 */
[----:B------:R-:W-:Y:S01]  /*47c0*/  IABS R27, R27 ;  /* 0x0000001b001b7213 */ /* 0x000fe20000000000 */
[----:B--2---:R-:W-:Y:S01]  /*47d0*/  FFMA.FTZ R198, R21, -UR5, R198 ;  /* 0x8000000515c67c23 */ /* 0x004fe200080100c6 */
[----:B------:R-:W-:Y:S02]  /*47e0*/  IABS R17, R17 ;  /* 0x0000001100117213 */ /* 0x000fe40000000000 */
[----:B------:R-:W-:Y:S01]  /*47f0*/  PLOP3.LUT P0, PT, PT, PT, UP0, 0x80, 0x0 ;  /* 0x000000000000781c */ /* 0x000fe20003f0f008 */
[----:B------:R-:W-:Y:S01]  /*4800*/  MUFU.TANH R78, R78 ;  /* 0x0000004e004e7308 */ /* 0x000fe20000002400 */
[----:B------:R-:W-:-:S02]  /*4810*/  IABS R28, R28 ;  /* 0x0000001c001c7213 */ /* 0x000fc40000000000 */
[----:B------:R-:W-:Y:S02]  /*4820*/  IABS R26, R26 ;  /* 0x0000001a001a7213 */ /* 0x000fe40000000000 */
[----:B------:R-:W-:Y:S02]  /*4830*/  IABS R25, R25 ;  /* 0x0000001900197213 */ /* 0x000fe40000000000 */
[----:B------:R-:W-:Y:S01]  /*4840*/  IABS R24, R24 ;  /* 0x0000001800187213 */ /* 0x000fe20000000000 */
[----:B------:R-:W2:Y:S01]  /*4850*/  MUFU.TANH R72, R72 ;  /* 0x0000004800487308 */ /* 0x000ea20000002400 */
[----:B------:R-:W-:Y:S02]  /*4860*/  IABS R22, R22 ;  /* 0x0000001600167213 */ /* 0x000fe40000000000 */
[----:B------:R-:W-:Y:S02]  /*4870*/  IABS R18, R18 ;  /* 0x0000001200127213 */ /* 0x000fe40000000000 */
[----:B------:R-:W-:-:S02]  /*4880*/  IABS R16, R16 ;  /* 0x0000001000107213 */ /* 0x000fc40000000000 */
[----:B------:R-:W-:Y:S01]  /*4890*/  IABS R19, R19 ;  /* 0x0000001300137213 */ /* 0x000fe20000000000 */
[----:B------:R-:W4:Y:S01]  /*48a0*/  MUFU.TANH R35, R73 ;  /* 0x0000004900237308 */ /* 0x000f220000002400 */
[----:B------:R-:W-:Y:S02]  /*48b0*/  FSEL R191, R191, -INF , !P1 ;  /* 0xff800000bfbf7808 */ /* 0x000fe40004800000 */
[----:B------:R-:W-:Y:S02]  /*48c0*/  FSEL R188, R188, -INF , !P1 ;  /* 0xff800000bcbc7808 */ /* 0x000fe40004800000 */
[----:B------:R-:W-:Y:S02]  /*48d0*/  ISETP.GE.AND P1, PT, R38, UR27, PT ;  /* 0x0000001b26007c0c */ /* 0x000fe4000bf26270 */
[----:B------:R-:W-:Y:S01]  /*48e0*/  I2FP.F32.S32 R38, R27 ;  /* 0x0000001b00267245 */ /* 0x000fe20000201400 */
[----:B------:R-:W5:Y:S01]  /*48f0*/  MUFU.TANH R79, R79 ;  /* 0x0000004f004f7308 */ /* 0x000f620000002400 */
[----:B------:R-:W-:-:S02]  /*4900*/  I2FP.F32.S32 R192, R17 ;  /* 0x0000001100c07245 */ /* 0x000fc40000201400 */
[----:B------:R-:W-:Y:S01]  /*4910*/  I2FP.F32.S32 R28, R28 ;  /* 0x0000001c001c7245 */ /* 0x000fe20000201400 */
[----:B-1----:R-:W-:Y:S01]  /*4920*/  FFMA.FTZ R197, R38, -UR5, R197 ;  /* 0x8000000526c57c23 */ /* 0x002fe200080100c5 */
[----:B------:R-:W-:Y:S02]  /*4930*/  I2FP.F32.S32 R26, R26 ;  /* 0x0000001a001a7245 */ /* 0x000fe40000201400 */
[----:B------:R-:W-:Y:S01]  /*4940*/  I2FP.F32.S32 R25, R25 ;  /* 0x0000001900197245 */ /* 0x000fe20000201400 */
[----:B------:R-:W1:Y:S01]  /*4950*/  MUFU.TANH R34, R74 ;  /* 0x0000004a00227308 */ /* 0x000e620000002400 */
[----:B------:R-:W-:Y:S01]  /*4960*/  I2FP.F32.S32 R24, R24 ;  /* 0x0000001800187245 */ /* 0x000fe20000201400 */
[----:B------:R-:W-:Y:S01]  /*4970*/  FFMA.FTZ R187, R28, -UR5, R187 ;  /* 0x800000051cbb7c23 */ /* 0x000fe200080100bb */
[----:B------:R-:W-:Y:S01]  /*4980*/  I2FP.F32.S32 R27, R22 ;  /* 0x00000016001b7245 */ /* 0x000fe20000201400 */
[----:B---3--:R-:W-:Y:S01]  /*4990*/  FFMA.FTZ R195, R26, -UR5, R195 ;  /* 0x800000051ac37c23 */ /* 0x008fe200080100c3 */
[----:B------:R-:W-:Y:S01]  /*49a0*/  I2FP.F32.S32 R21, R18 ;  /* 0x0000001200157245 */ /* 0x000fe20000201400 */
[----:B--2---:R-:W-:Y:S01]  /*49b0*/  FFMA.FTZ R193, R25, -UR5, R72 ;  /* 0x8000000519c17c23 */ /* 0x004fe20008010048 */
[----:B------:R-:W-:Y:S01]  /*49c0*/  I2FP.F32.S32 R17, R16 ;  /* 0x0000001000117245 */ /* 0x000fe20000201400 */
[----:B------:R-:W2:Y:S01]  /*49d0*/  MUFU.TANH R32, R75 ;  /* 0x0000004b00207308 */ /* 0x000ea20000002400 */
[----:B------:R-:W-:Y:S01]  /*49e0*/  I2FP.F32.S32 R19, R19 ;  /* 0x0000001300137245 */ /* 0x000fe20000201400 */
[----:B----4-:R-:W-:Y:S01]  /*49f0*/  FFMA.FTZ R35, R24, -UR5, R35 ;  /* 0x8000000518237c23 */ /* 0x010fe20008010023 */
[----:B------:R-:W-:Y:S01]  /*4a00*/  FSEL R15, R15, -INF , !P5 ;  /* 0xff8000000f0f7808 */ /* 0x000fe20006800000 */
[----:B------:R-:W-:Y:S01]  /*4a10*/  FFMA.FTZ R190, R27, -UR5, R190 ;  /* 0x800000051bbe7c23 */ /* 0x000fe200080100be */
[----:B------:R-:W-:Y:S01]  /*4a20*/  FSEL R8, R8, -INF , !P5 ;  /* 0xff80000008087808 */ /* 0x000fe20006800000 */
[----:B------:R-:W-:Y:S01]  /*4a30*/  FFMA.FTZ R194, R21, -UR5, R78 ;  /* 0x8000000515c27c23 */ /* 0x000fe2000801004e */
[----:B------:R-:W-:Y:S01]  /*4a40*/  FSEL R11, R11, -INF , !P3 ;  /* 0xff8000000b0b7808 */ /* 0x000fe20005800000 */
[----:B-----5:R-:W-:Y:S01]  /*4a50*/  FFMA.FTZ R192, R192, -UR5, R79 ;  /* 0x80000005c0c07c23 */ /* 0x020fe2000801004f */
[----:B------:R-:W-:Y:S01]  /*4a60*/  FSEL R6, R6, -INF , !P3 ;  /* 0xff80000006067808 */ /* 0x000fe20005800000 */
[----:B-1----:R-:W-:Y:S01]  /*4a70*/  FFMA.FTZ R34, R17, -UR5, R34 ;  /* 0x8000000511227c23 */ /* 0x002fe20008010022 */
[----:B------:R-:W-:-:S02]  /*4a80*/  ISETP.GE.AND P5, PT, R42, UR27, PT ;  /* 0x0000001b2a007c0c */ /* 0x000fc4000bfa6270 */
[----:B------:R-:W-:Y:S02]  /*4a90*/  ISETP.GE.AND P3, PT, R40, UR27, PT ;  /* 0x0000001b28007c0c */ /* 0x000fe4000bf66270 */
[----:B------:R-:W-:Y:S01]  /*4aa0*/  FSEL R189, R189, -INF , !P6 ;  /* 0xff800000bdbd7808 */ /* 0x000fe20007000000 */
[----:B--2---:R-:W-:Y:S01]  /*4ab0*/  FFMA.FTZ R32, R19, -UR5, R32 ;  /* 0x8000000513207c23 */ /* 0x004fe20008010020 */
        /* <DEDUP_REMOVED lines=92> */
.L_x_1957:
[----:B------:R-:W-:Y:S05]  /*5080*/  BSYNC B0 ;  /* 0x0000000000007941 */ /* 0x000fea0003800000 */
.L_x_1956:
[----:B------:R-:W0:Y:S02]  /*5090*/  LDGDEPBAR ;  /* 0x00000000000079af */ /* 0x000e240000000000 */
.L_x_1955:
[----:B--2---:R-:W-:Y:S01]  /*50a0*/  FMNMX.FTZ R18, R39, R37, !PT ;  /* 0x0000002527127209 */ /* 0x004fe20007810000 */
        /* <DEDUP_REMOVED lines=31> */
[----:B-1----:R-:W1:Y:S03]  /*52a0*/  SHFL.BFLY PT, R17, R18, 0x2, 0x1f ;  /* 0x0c401f0012117f89 */ /* 0x002e6600000e0000 */
        /* <DEDUP_REMOVED lines=20> */
[----:B------:R-:W-:Y:S01]  /*53f0*/  FMUL.FTZ R196, R164, UR6 ;  /* 0x00000006a4c47c20 */ /* 0x000fe20008410000 */
[----:B--2---:R-:W-:Y:S01]  /*5400*/  FMNMX.FTZ R3, R16, R3, !PT ;  /* 0x0000000310037209 */ /* 0x004fe20007810000 */
[----:B------:R-:W-:Y:S03]  /*5410*/  LDSM.16.MT88.4 R80, [R226+0x1c000] ;  /* 0x01c00000e250783b */ /* 0x000fe60000004200 */
[----:B------:R-:W-:Y:S01]  /*5420*/  FSEL R196, R196, RZ, P1 ;  /* 0x000000ffc4c47208 */ /* 0x000fe20000800000 */
[C---:B------:R-:W-:Y:S01]  /*5430*/  FMUL.FTZ R16, R3.reuse, UR6 ;  /* 0x0000000603107c20 */ /* 0x040fe20008410000 */
[----:B------:R-:W-:Y:S01]  /*5440*/  FSETP.NEU.FTZ.AND P1, PT, R3, -INF , PT ;  /* 0xff8000000300780b */ /* 0x000fe20003f3d000 */
[----:B------:R-:W-:Y:S02]  /*5450*/  LDSM.16.MT88.4 R64, [R224+0x1a000] ;  /* 0x01a00000e040783b */ /* 0x000fe40000004200 */
[--C-:B------:R-:W-:Y:S01]  /*5460*/  FFMA.FTZ R179, R33, UR6, -R196.reuse ;  /* 0x0000000621b37c23 */ /* 0x100fe200080108c4 */
        /* <DEDUP_REMOVED lines=11> */
[--C-:B------:R-:W-:Y:S01]  /*5520*/  FFMA.FTZ R175, R8, UR6, -R33.reuse ;  /* 0x0000000608af7c23 */ /* 0x100fe20008010821 */
[--C-:B------:R-:W-:Y:S01]  /*5530*/  FFMA.FTZ R174, R15, UR6, -R196.reuse ;  /* 0x000000060fae7c23 */ /* 0x100fe200080108c4 */
[----:B------:R-:W1:Y:S01]  /*5540*/  LDSM.16.MT88.4 R8, [R228+0x18800] ;  /* 0x01880000e408783b */ /* 0x000e620000004200 */
[--C-:B------:R-:W-:Y:S01]  /*5550*/  FFMA.FTZ R173, R13, UR6, -R196.reuse ;  /* 0x000000060dad7c23 */ /* 0x100fe200080108c4 */
[--C-:B------:R-:W-:Y:S01]  /*5560*/  FFMA.FTZ R170, R12, UR6, -R33.reuse ;  /* 0x000000060caa7c23 */ /* 0x100fe20008010821 */
[--C-:B------:R-:W-:Y:S01]  /*5570*/  FFMA.FTZ R171, R6, UR6, -R33.reuse ;  /* 0x0000000606ab7c23 */ /* 0x100fe20008010821 */
[----:B------:R-:W2:Y:S01]  /*5580*/  MUFU.EX2 R180, R180 ;  /* 0x000000b400b47308 */ /* 0x000ea20000000800 */
[--C-:B------:R-:W-:Y:S01]  /*5590*/  FFMA.FTZ R0, R4, UR6, -R33.reuse ;  /* 0x0000000604007c23 */ /* 0x100fe20008010821 */
[----:B------:R-:W4:Y:S01]  /*55a0*/  LDSM.16.MT88.4 R12, [R226+0x18800] ;  /* 0x01880000e20c783b */ /* 0x000f220000004200 */
        /* <DEDUP_REMOVED lines=25> */
[----:B------:R-:W-:Y:S01]  /*5740*/  FFMA.FTZ R199, R32, UR6, -R33 ;  /* 0x0000000620c77c23 */ /* 0x000fe20008010821 */
[----:B------:R-:W-:Y:S01]  /*5750*/  FADD.FTZ R180, R181, R180 ;  /* 0x000000b4b5b47221 */ /* 0x000fe20000010000 */
[----:B------:R-:W-:Y:S02]  /*5760*/  LDSM.16.MT88.4 R24, [R228+0x1a800] ;  /* 0x01a80000e418783b */ /* 0x000fe40000004200 */
[----:B------:R-:W2:Y:S01]  /*5770*/  MUFU.EX2 R183, R183 ;  /* 0x000000b700b77308 */ /* 0x000ea20000000800 */
[----:B-----5:R-:W-:Y:S01]  /*5780*/  F2FP.F16.F32.PACK_AB R130, R176, R179 ;  /* 0x000000b3b082723e */ /* 0x020fe200000000ff */
[----:B------:R-:W-:Y:S01]  /*5790*/  LDSM.16.MT88.4 R32, [R226+0x19800] ;  /* 0x01980000e220783b */ /* 0x000fe20000004200 */
[----:B------:R-:W-:-:S04]  /*57a0*/  FADD.FTZ R179, R179, R180 ;  /* 0x000000b4b3b37221 */ /* 0x000fc80000010000 */
[----:B------:R-:W-:Y:S01]  /*57b0*/  FADD.FTZ R179, R176, R179 ;  /* 0x000000b3b0b37221 */ /* 0x000fe20000010000 */
[----:B------:R-:W-:Y:S08]  /*57c0*/  MUFU.EX2 R178, R178 ;  /* 0x000000b200b27308 */ /* 0x000ff00000000800 */
[----:B------:R-:W5:Y:S01]  /*57d0*/  MUFU.EX2 R177, R177 ;  /* 0x000000b100b17308 */ /* 0x000f620000000800 */
[----:B--2---:R-:W-:Y:S01]  /*57e0*/  F2FP.F16.F32.PACK_AB R129, R183, R182 ;  /* 0x000000b6b781723e */ /* 0x004fe200000000ff */
[----:B------:R-:W-:-:S06]  /*57f0*/  FADD.FTZ R183, R182, R183 ;  /* 0x000000b7b6b77221 */ /* 0x000fcc0000010000 */
        /* <DEDUP_REMOVED lines=24> */
[----:B--2---:R-:W-:Y:S01]  /*5980*/  F2FP.F16.F32.PACK_AB R5, R170, R175 ;  /* 0x000000afaa05723e */ /* 0x004fe200000000ff */
[----:B------:R-:W-:Y:S01]  /*5990*/  HMMA.16816.F32 R136, R128, R132, RZ ;  /* 0x000000848088723c */ /* 0x000fe200000018ff */
[----:B------:R-:W-:-:S04]  /*59a0*/  FADD.FTZ R175, R175, R178 ;  /* 0x000000b2afaf7221 */ /* 0x000fc80000010000 */
[----:B------:R-:W-:Y:S01]  /*59b0*/  FADD.FTZ R170, R170, R175 ;  /* 0x000000afaaaa7221 */ /* 0x000fe20000010000 */
[C---:B------:R-:W-:Y:S01]  /*59c0*/  HMMA.16816.F32 R140, R128.reuse, R142, RZ ;  /* 0x0000008e808c723c */ /* 0x040fe200000018ff */
[----:B------:R-:W-:Y:S05]  /*59d0*/  MUFU.EX2 R184, R184 ;  /* 0x000000b800b87308 */ /* 0x000fea0000000800 */
[----:B------:R-:W-:Y:S01]  /*59e0*/  HMMA.16816.F32 R132, R128, R134, RZ ;  /* 0x000000868084723c */ /* 0x000fe200000018ff */
[----:B-----5:R-:W-:Y:S02]  /*59f0*/  F2FP.F16.F32.PACK_AB R7, R0, R171 ;  /* 0x000000ab0007723e */ /* 0x020fe400000000ff */
[----:B------:R-:W2:Y:S01]  /*5a00*/  MUFU.EX2 R185, R185 ;  /* 0x000000b900b97308 */ /* 0x000ea20000000800 */
[----:B------:R-:W-:-:S02]  /*5a10*/  FADD.FTZ R171, R171, R170 ;  /* 0x000000aaabab7221 */ /* 0x000fc40000010000 */
[----:B---3--:R-:W-:Y:S02]  /*5a20*/  HMMA.16816.F32 R52, R128, R56, RZ ;  /* 0x000000388034723c */ /* 0x008fe400000018ff */
        /* <DEDUP_REMOVED lines=18> */
[----:B------:R-:W-:Y:S05]  /*5b50*/  MUFU.EX2 R197, R197 ;  /* 0x000000c500c57308 */ /* 0x000fea0000000800 */
[C---:B------:R-:W-:Y:S01]  /*5b60*/  HMMA.16816.F32 R48, R4.reuse, R10, R48 ;  /* 0x0000000a0430723c */ /* 0x040fe20000001830 */
[----:B------:R-:W1:Y:S02]  /*5b70*/  LDSM.16.MT88.4 R8, [R224+0x1c800] ;  /* 0x01c80000e008783b */ /* 0x000e640000004200 */
[----:B------:R-:W5:Y:S03]  /*5b80*/  MUFU.EX2 R198, R198 ;  /* 0x000000c600c67308 */ /* 0x000f660000000800 */
[C---:B------:R-:W-:Y:S01]  /*5b90*/  HMMA.16816.F32 R140, R4.reuse, R22, R140 ;  /* 0x00000016048c723c */ /* 0x040fe2000000188c */
[----:B------:R-:W2:Y:S04]  /*5ba0*/  LDSM.16.MT88.4 R20, [R228+0x1c800] ;  /* 0x01c80000e414783b */ /* 0x000ea80000004200 */
[----:B------:R-:W-:Y:S01]  /*5bb0*/  MUFU.EX2 R193, R193 ;  /* 0x000000c100c17308 */ /* 0x000fe20000000800 */
[C---:B------:R-:W-:Y:S06]  /*5bc0*/  HMMA.16816.F32 R136, R4.reuse, R16, R136 ;  /* 0x000000100488723c */ /* 0x040fec0000001888 */
[C---:B------:R-:W-:Y:S01]  /*5bd0*/  HMMA.16816.F32 R132, R4.reuse, R18, R132 ;  /* 0x000000120484723c */ /* 0x040fe20000001884 */
[----:B------:R-:W4:Y:S01]  /*5be0*/  LDSM.16.MT88.4 R16, [R226+0x1c800] ;  /* 0x01c80000e210783b */ /* 0x000f220000004200 */
[----:B------:R-:W-:Y:S04]  /*5bf0*/  MUFU.EX2 R196, R196 ;  /* 0x000000c400c47308 */ /* 0x000fe80000000800 */
[C---:B---3--:R-:W-:Y:S04]  /*5c00*/  HMMA.16816.F32 R52, R4.reuse, R12, R52 ;  /* 0x0000000c0434723c */ /* 0x048fe80000001834 */
[----:B------:R-:W-:Y:S02]  /*5c10*/  MUFU.EX2 R194, R194 ;  /* 0x000000c200c27308 */ /* 0x000fe40000000800 */
[----:B------:R-:W-:Y:S01]  /*5c20*/  HMMA.16816.F32 R56, R4, R14, R56 ;  /* 0x0000000e0438723c */ /* 0x000fe20000001838 */
[----:B------:R-:W3:Y:S05]  /*5c30*/  LDSM.16.MT88.4 R12, [R228+0x1e800] ;  /* 0x01e80000e40c783b */ /* 0x000eea0000004200 */
[----:B------:R-:W-:Y:S01]  /*5c40*/  HMMA.16816.F32 R36, R128, R40, RZ ;  /* 0x000000288024723c */ /* 0x000fe200000018ff */
[----:B------:R-:W5:Y:S05]  /*5c50*/  MUFU.EX2 R195, R195 ;  /* 0x000000c300c37308 */ /* 0x000f6a0000000800 */
[C---:B-1----:R-:W-:Y:S03]  /*5c60*/  HMMA.16816.F32 R92, R4.reuse, R8, R92 ;  /* 0x00000008045c723c */ /* 0x042fe6000000185c */
[----:B------:R-:W-:Y:S03]  /*5c70*/  MUFU.EX2 R192, R192 ;  /* 0x000000c000c07308 */ /* 0x000fe60000000800 */
[----:B------:R-:W-:Y:S01]  /*5c80*/  HMMA.16816.F32 R96, R4, R10, R96 ;  /* 0x0000000a0460723c */ /* 0x000fe20000001860 */
[----:B------:R-:W1:Y:S04]  /*5c90*/  LDSM.16.MT88.4 R8, [R224+0x1e800] ;  /* 0x01e80000e008783b */ /* 0x000e680000004200 */
[----:B------:R-:W5:Y:S01]  /*5ca0*/  MUFU.EX2 R199, R199 ;  /* 0x000000c700c77308 */ /* 0x000f620000000800 */
        /* <DEDUP_REMOVED lines=115> */
[----:B---3--:R-:W-:Y:S02]  /*63e0*/  HMMA.16816.F32 R160, R4, R12, R160 ;  /* 0x0000000c04a0723c */ /* 0x008fe400000018a0 */
[----:B------:R-:W-:-:S04]  /*63f0*/  FADD.FTZ R0, R199, R192 ;  /* 0x000000c0c7007221 */ /* 0x000fc80000010000 */
[C---:B------:R-:W-:Y:S01]  /*6400*/  HMMA.16816.F32 R156, R4.reuse, R14, R156 ;  /* 0x0000000e049c723c */ /* 0x040fe2000000189c */
[----:B------:R-:W3:Y:S04]  /*6410*/  LDSM.16.MT88.4 R12, [R224+0x1b800] ;  /* 0x01b80000e00c783b */ /* 0x000ee80000004200 */
[----:B------:R-:W-:Y:S01]  /*6420*/  STL [R1+0x18], R0 ;  /* 0x0000180001007387 */ /* 0x000fe20000100800 */
        /* <DEDUP_REMOVED lines=34> */
[C---:B---3--:R-:W-:Y:S06]  /*6650*/  HMMA.16816.F32 R116, R4.reuse, R12, R116 ;  /* 0x0000000c0474723c */ /* 0x048fec0000001874 */
[C---:B------:R-:W-:Y:S06]  /*6660*/  HMMA.16816.F32 R120, R4.reuse, R14, R120 ;  /* 0x0000000e0478723c */ /* 0x040fec0000001878 */
[C---:B-1----:R-:W-:Y:S06]  /*6670*/  HMMA.16816.F32 R124, R4.reuse, R8, R124 ;  /* 0x00000008047c723c */ /* 0x042fec000000187c */
        /* <DEDUP_REMOVED lines=12> */
[----:B------:R-:W3:Y:S01]  /*6740*/  LDC.64 R240, c[0x0][0x250] ;  /* 0x00009400fff07b82 */ /* 0x000ee20000000a00 */
[----:B------:R-:W-:Y:S01]  /*6750*/  ISETP.GE.AND P4, PT, R168, UR4, PT ;  /* 0x00000004a8007c0c */ /* 0x000fe2000bf86270 */
[----:B------:R-:W-:Y:S01]  /*6760*/  IMAD.WIDE.U32 R10, R165, UR20, R168 ;  /* 0x00000014a50a7c25 */ /* 0x000fe2000f8e00a8 */
[----:B------:R-:W-:Y:S01]  /*6770*/  UIADD3 UR4, UR27, 0x3f, URZ ;  /* 0x0000003f1b047890 */ /* 0x000fe2000fffe03f */
[----:B------:R-:W-:-:S02]  /*6780*/  UMOV UR14, URZ ;  /* 0x0000003f000e7c82 */ /* 0x000fc40008000000 */
[----:B------:R-:W-:Y:S01]  /*6790*/  IMAD.MOV.U32 R165, RZ, RZ, R164 ;  /* 0x000000ffffa57224 */ /* 0x000fe200078e00a4 */
[----:B------:R-:W-:Y:S01]  /*67a0*/  IADD3 R252, P0, R10, UR26, RZ ;  /* 0x0000001a0afc7c10 */ /* 0x000fe2000ff1e0ff */
[----:B------:R-:W-:-:S03]  /*67b0*/  ULDC UR10, c[0x0][0x2d0] ;  /* 0x0000b400000a7ab9 */ /* 0x000fc60000000800 */
[----:B------:R-:W-:Y:S02]  /*67c0*/  IADD3.X R5, R5, UR31, R11, P0, !PT ;  /* 0x0000001f05057c10 */ /* 0x000fe400087fe40b */
[C---:B-1----:R-:W-:Y:S01]  /*67d0*/  LEA R4, P0, R252.reuse, UR6, 0x1 ;  /* 0x00000006fc047c11 */ /* 0x042fe2000f8008ff */
[----:B------:R-:W1:Y:S01]  /*67e0*/  @!P4 LDC.64 R238, c[0x0][0x220] ;  /* 0x00008800ffeecb82 */ /* 0x000e620000000a00 */
[----:B------:R-:W-:Y:S02]  /*67f0*/  USHF.R.S32.HI UR6, URZ, 0x1f, UR4 ;  /* 0x0000001f3f067899 */ /* 0x000fe40008011404 */
[----:B------:R-:W-:Y:S01]  /*6800*/  LEA.HI.X R252, R252, UR7, R5, 0x1, P0 ;  /* 0x00000007fcfc7c11 */ /* 0x000fe200080f0c05 */
[----:B------:R-:W-:Y:S01]  /*6810*/  IMAD.MOV.U32 R5, RZ, RZ, R11 ;  /* 0x000000ffff057224 */ /* 0x000fe200078e000b */
[----:B------:R-:W-:Y:S01]  /*6820*/  IADD3 R10, P0, R202, 0x20, RZ ;  /* 0x00000020ca0a7810 */ /* 0x000fe20007f1e0ff */
[----:B------:R-:W-:Y:S02]  /*6830*/  ULEA.HI UR6, UR6, UR4, URZ, 0x6 ;  /* 0x0000000406067291 */ /* 0x000fe4000f8f303f */
[----:B------:R-:W4:Y:S01]  /*6840*/  @!P4 LDC.64 R236, c[0x0][0x220] ;  /* 0x00008800ffeccb82 */ /* 0x000f220000000a00 */
[----:B------:R-:W-:Y:S01]  /*6850*/  ULDC UR4, c[0x0][0x2ec] ;  /* 0x0000bb0000047ab9 */ /* 0x000fe20000000800 */
[----:B--2---:R-:W-:Y:S01]  /*6860*/  LOP3.LUT R9, R0, 0x3, RZ, 0xc0, !PT ;  /* 0x0000000300097812 */ /* 0x004fe200078ec0ff */
[----:B------:R-:W-:Y:S01]  /*6870*/  ULEA.HI.SX32 UR12, UR6, 0xfffffffd, 0x1a ;  /* 0xfffffffd060c7891 */ /* 0x000fe2000f8fd23f */
[----:B------:R-:W-:-:S03]  /*6880*/  IADD3 R0, P1, R166, UR24, RZ ;  /* 0x00000018a6007c10 */ /* 0x000fc6000ff3e0ff */
[----:B------:R-:W-:Y:S01]  /*6890*/  IMAD R9, R9, -0x2, R2 ;  /* 0xfffffffe09097824 */ /* 0x000fe200078e0202 */
[----:B------:R-:W-:Y:S01]  /*68a0*/  IADD3.X R7, R7, UR11, R167, P1, !PT ;  /* 0x0000000b07077c10 */ /* 0x000fe20008ffe4a7 */
[----:B------:R-:W-:Y:S01]  /*68b0*/  IMAD.U32 R2, RZ, RZ, UR27 ;  /* 0x0000001bff027e24 */ /* 0x000fe2000f8e00ff */
[----:B------:R-:W-:Y:S01]  /*68c0*/  LEA R6, P1, R0, UR8, 0x1 ;  /* 0x0000000800067c11 */ /* 0x000fe2000f8208ff */
[----:B------:R-:W-:-:S03]  /*68d0*/  ULEA.HI.SX32 UR11, UR6, 0xfffffffe, 0x1a ;  /* 0xfffffffe060b7891 */ /* 0x000fc6000f8fd23f */
[----:B------:R-:W-:Y:S01]  /*68e0*/  IADD3 R2, R2, -UR19, R9 ;  /* 0x8000001302027c10 */ /* 0x000fe2000fffe009 */
[----:B------:R-:W-:Y:S01]  /*68f0*/  STL [R1+0x10], R6 ;  /* 0x0000100601007387 */ /* 0x000fe20000100800 */
[----:B------:R-:W-:Y:S01]  /*6900*/  LEA.HI.X R0, R0, UR9, R7, 0x1, P1 ;  /* 0x0000000900007c11 */ /* 0x000fe200088f0c07 */
[----:B------:R-:W-:Y:S01]  /*6910*/  ULDC UR9, c[0x0][0x39c] ;  /* 0x0000e70000097ab9 */ /* 0x000fe20000000800 */
[----:B------:R-:W-:Y:S01]  /*6920*/  SHF.R.S32.HI R9, RZ, 0x1f, R202 ;  /* 0x0000001fff097819 */ /* 0x000fe200000114ca */
[----:B------:R2:W-:Y:S01]  /*6930*/  STL [R1+0x8], R4 ;  /* 0x0000080401007387 */ /* 0x0005e20000100800 */
[----:B------:R-:W-:-:S03]  /*6940*/  ULDC.64 UR6, c[0x0][0x248] ;  /* 0x0000920000067ab9 */ /* 0x000fc60000000a00 */
[----:B------:R5:W-:Y:S04]  /*6950*/  STL [R1+0x14], R2 ;  /* 0x0000140201007387 */ /* 0x000be80000100800 */
[----:B------:R3:W-:Y:S04]  /*6960*/  STL [R1+0xc], R0 ;  /* 0x00000c0001007387 */ /* 0x0007e80000100800 */
[----:B------:R1:W-:Y:S04]  /*6970*/  STL [R1+0x28], R10 ;  /* 0x0000280a01007387 */ /* 0x0003e80000100800 */
[----:B------:R1:W-:Y:S01]  /*6980*/  STL [R1+0x24], R9 ;  /* 0x0000240901007387 */ /* 0x0003e20000100800 */
[----:B--2---:R-:W-:-:S02]  /*6990*/  IMAD.MOV.U32 R4, RZ, RZ, R10 ;  /* 0x000000ffff047224 */ /* 0x004fc400078e000a */
[----:B-----5:R-:W-:Y:S02]  /*69a0*/  IMAD.MOV.U32 R2, RZ, RZ, R8 ;  /* 0x000000ffff027224 */ /* 0x020fe400078e0008 */
[----:B------:R-:W-:Y:S02]  /*69b0*/  IMAD.MOV.U32 R2, RZ, RZ, R202 ;  /* 0x000000ffff027224 */ /* 0x000fe400078e00ca */
[----:B---3--:R-:W-:Y:S02]  /*69c0*/  IMAD.MOV.U32 R0, RZ, RZ, R3 ;  /* 0x000000ffff007224 */ /* 0x008fe400078e0003 */
[----:B------:R-:W-:-:S04]  /*69d0*/  IMAD.MOV.U32 R3, RZ, RZ, R9 ;  /* 0x000000ffff037224 */ /* 0x000fc800078e0009 */
[----:B------:R-:W-:-:S05]  /*69e0*/  IMAD.X R5, RZ, RZ, R3, P0 ;  /* 0x000000ffff057224 */ /* 0x000fca00000e0603 */
[----:B------:R2:W-:Y:S04]  /*69f0*/  STL [R1+0x2c], R5 ;  /* 0x00002c0501007387 */ /* 0x0005e80000100800 */
[----:B------:R2:W-:Y:S01]  /*6a00*/  STL.64 [R1+0x20], R2 ;  /* 0x0000200201007387 */ /* 0x0005e20000100a00 */
[----:B-1--4-:R-:W-:Y:S05]  /*6a10*/  BRA `(.L_x_1959) ;  /* 0x0000000400287947 */ /* 0x012fea0003800000 */
.L_x_1961:
        /* <DEDUP_REMOVED lines=74> */
.L_x_1959:
[----:B---3--:R-:W3:Y:S01]  /*6ec0*/  LDL.64 R8, [R1+0x20] ;  /* 0x0000200001087983 */ /* 0x008ee20000100a00 */
[----:B------:R-:W-:Y:S01]  /*6ed0*/  UIADD3 UR13, UR11, -UR14, URZ ;  /* 0x8000000e0b0d7290 */ /* 0x000fe2000fffe03f */
[----:B------:R-:W-:Y:S04]  /*6ee0*/  DEPBAR.LE SB0, 0x0 ;  /* 0x000080000000791a */ /* 0x000fe80000000000 */
[----:B--2---:R-:W2:Y:S01]  /*6ef0*/  LDL.64 R4, [R1+0x28] ;  /* 0x0000280001047983 */ /* 0x004ea20000100a00 */
[----:B------:R-:W-:Y:S01]  /*6f00*/  USHF.R.S32.HI UR8, URZ, 0x1f, UR13 ;  /* 0x0000001f3f087899 */ /* 0x000fe2000801140d */
[----:B------:R-:W-:Y:S03]  /*6f10*/  IMAD.U32 R33, RZ, RZ, UR13 ;  /* 0x0000000dff217e24 */ /* 0x000fe6000f8e00ff */
[----:B------:R-:W4:Y:S01]  /*6f20*/  LDL R12, [R1+0x8] ;  /* 0x00000800010c7983 */ /* 0x000f220000100800 */
[----:B------:R-:W-:Y:S02]  /*6f30*/  IMAD.U32 R32, RZ, RZ, UR13 ;  /* 0x0000000dff207e24 */ /* 0x000fe4000f8e00ff */
[C---:B------:R-:W-:Y:S01]  /*6f40*/  IMAD R2, R240.reuse, UR8, RZ ;  /* 0x00000008f0027c24 */ /* 0x040fe2000f8e02ff */
[----:B------:R-:W-:Y:S01]  /*6f50*/  BAR.SYNC.DEFER_BLOCKING 0x0 ;  /* 0x0000000000007b1d */ /* 0x000fe20000010000 */
[----:B------:R-:W-:Y:S01]  /*6f60*/  IMAD.U32 R166, RZ, RZ, UR13 ;  /* 0x0000000dffa67e24 */ /* 0x000fe2000f8e00ff */
[----:B------:R-:W-:Y:S01]  /*6f70*/  UIADD3 UR8, UR12, -UR14, URZ ;  /* 0x8000000e0c087290 */ /* 0x000fe2000fffe03f */
[----:B------:R-:W-:Y:S04]  /*6f80*/  IMAD.WIDE.U32 R34, R240, UR13, RZ ;  /* 0x0000000df0227c25 */ /* 0x000fe8000f8e00ff */
[----:B------:R-:W-:Y:S02]  /*6f90*/  IMAD R2, R241, UR13, R2 ;  /* 0x0000000df1027c24 */ /* 0x000fe4000f8e0202 */
[----:B------:R-:W-:Y:S02]  /*6fa0*/  IMAD.U32 R3, RZ, RZ, UR13 ;  /* 0x0000000dff037e24 */ /* 0x000fe4000f8e00ff */
[----:B------:R-:W-:Y:S01]  /*6fb0*/  IMAD.IADD R2, R35, 0x1, R2 ;  /* 0x0000000123027824 */ /* 0x000fe200078e0202 */
[----:B------:R-:W-:Y:S01]  /*6fc0*/  @P4 STS.128 [R242+0x18000], RZ ;  /* 0x018000fff2004388 */ /* 0x000fe20000000c00 */
[----:B---3--:R-:W-:Y:S04]  /*6fd0*/  LEA R22, P1, R33, R8, 0x6 ;  /* 0x0000000821167211 */ /* 0x008fe800078230ff */
[----:B------:R-:W-:Y:S02]  /*6fe0*/  LEA.HI.X.SX32 R23, R32, R9, 0x6, P1 ;  /* 0x0000000920177211 */ /* 0x000fe400008f36ff */
[----:B--2---:R-:W-:Y:S03]  /*6ff0*/  LEA R166, P0, R166, R4, 0x6 ;  /* 0x00000004a6a67211 */ /* 0x004fe600078030ff */
[-C--:B------:R-:W-:Y:S01]  /*7000*/  IMAD R35, R23, R240.reuse, RZ ;  /* 0x000000f017237224 */ /* 0x080fe200078e02ff */
[----:B------:R-:W-:Y:S01]  /*7010*/  LEA.HI.X.SX32 R167, R3, R5, 0x6, P0 ;  /* 0x0000000503a77211 */ /* 0x000fe200000f36ff */
[----:B------:R-:W-:Y:S01]  /*7020*/  IMAD.WIDE.U32 R18, R166, R240, RZ ;  /* 0x000000f0a6127225 */ /* 0x000fe200078e00ff */
[----:B------:R-:W-:Y:S03]  /*7030*/  LEA R33, P0, R34, R246, 0x6 ;  /* 0x000000f622217211 */ /* 0x000fe600078030ff */
[----:B------:R-:W-:Y:S01]  /*7040*/  IMAD R35, R22, R241, R35 ;  /* 0x000000f116237224 */ /* 0x000fe200078e0223 */
[----:B------:R-:W-:Y:S01]  /*7050*/  LEA.HI.X R32, R34, R235, R2, 0x6, P0 ;  /* 0x000000eb22207211 */ /* 0x000fe200000f3402 */
[----:B------:R-:W-:Y:S01]  /*7060*/  IMAD.WIDE.U32 R22, R22, R240, RZ ;  /* 0x000000f016167225 */ /* 0x000fe200078e00ff */
[----:B------:R-:W-:Y:S02]  /*7070*/  LEA R3, P2, R240, R33, 0x5 ;  /* 0x00000021f0037211 */ /* 0x000fe400078428ff */
[----:B------:R-:W-:Y:S01]  /*7080*/  @!P4 LEA R14, P1, R33, R238, 0x1 ;  /* 0x000000ee210ec211 */ /* 0x000fe200078208ff */
[----:B------:R-:W-:Y:S01]  /*7090*/  IMAD.IADD R35, R23, 0x1, R35 ;  /* 0x0000000117237824 */ /* 0x000fe200078e0223 */
[----:B----4-:R-:W-:Y:S01]  /*70a0*/  LEA R6, P3, R22, R12, 0x1 ;  /* 0x0000000c16067211 */ /* 0x010fe200078608ff */
[----:B------:R-:W-:Y:S01]  /*70b0*/  IMAD R34, R167, R240, RZ ;  /* 0x000000f0a7227224 */ /* 0x000fe200078e02ff */
[----:B------:R-:W-:Y:S02]  /*70c0*/  LEA.HI.X R2, R240, R32, R241, 0x5, P2 ;  /* 0x00000020f0027211 */ /* 0x000fe400010f2cf1 */
[----:B------:R-:W-:Y:S01]  /*70d0*/  LEA.HI.X R7, R22, R252, R35, 0x1, P3 ;  /* 0x000000fc16077211 */ /* 0x000fe200018f0c23 */
[----:B------:R-:W-:Y:S01]  /*70e0*/  IMAD R34, R166, R241, R34 ;  /* 0x000000f1a6227224 */ /* 0x000fe200078e0222 */
[----:B------:R-:W-:Y:S02]  /*70f0*/  ISETP.GE.AND P3, PT, R245, UR10, PT ;  /* 0x0000000af5007c0c */ /* 0x000fe4000bf66270 */
[C---:B------:R-:W-:Y:S01]  /*7100*/  LEA R166, P2, R18.reuse, R12, 0x1 ;  /* 0x0000000c12a67211 */ /* 0x040fe200078408ff */
[----:B------:R-:W-:Y:S01]  /*7110*/  IMAD.IADD R167, R19, 0x1, R34 ;  /* 0x0000000113a77824 */ /* 0x000fe200078e0222 */
[----:B------:R-:W-:Y:S02]  /*7120*/  @!P4 LEA.HI.X R15, R33, R239, R32, 0x1, P1 ;  /* 0x000000ef210fc211 */ /* 0x000fe400008f0c20 */
[----:B------:R-:W-:Y:S02]  /*7130*/  ISETP.GE.AND P1, PT, R243, UR10, PT ;  /* 0x0000000af3007c0c */ /* 0x000fe4000bf26270 */
[----:B------:R-:W-:Y:S01]  /*7140*/  LEA.HI.X R167, R18, R252, R167, 0x1, P2 ;  /* 0x000000fc12a77211 */ /* 0x000fe200010f0ca7 */
        /* <DEDUP_REMOVED lines=49> */
[----:B-1----:R-:W-:Y:S01]  /*7460*/  MOV R166, R4 ;  /* 0x0000000400a67202 */ /* 0x002fe20000000f00 */
[----:B------:R-:W-:Y:S03]  /*7470*/  IMAD.MOV.U32 R167, RZ, RZ, R5 ;  /* 0x000000ffffa77224 */ /* 0x000fe600078e0005 */
[----:B------:R-:W0:Y:S05]  /*7480*/  LDGDEPBAR ;  /* 0x00000000000079af */ /* 0x000e2a0000000000 */
[----:B------:R-:W-:Y:S05]  /*7490*/  LDSM.16.M88.4 R188, [R232] ;  /* 0x00000000e8bc783b */ /* 0x000fea0000000200 */
[----:B------:R-:W1:Y:S05]  /*74a0*/  LDSM.16.M88.4 R192, [R231] ;  /* 0x00000000e7c0783b */ /* 0x000e6a0000000200 */
[----:B------:R-:W1:Y:S05]  /*74b0*/  LDSM.16.M88.4 R196, [R223] ;  /* 0x00000000dfc4783b */ /* 0x000e6a0000000200 */
[----:B------:R-:W1:Y:S01]  /*74c0*/  LDSM.16.M88.4 R200, [R222] ;  /* 0x00000000dec8783b */ /* 0x000e620000000200 */
[C---:B--2---:R-:W-:Y:S04]  /*74d0*/  HMMA.16816.F32 R4, R168.reuse, R172, RZ ;  /* 0x000000aca804723c */ /* 0x044fe800000018ff */
[----:B------:R-:W2:Y:S02]  /*74e0*/  LDSM.16.M88.4 R204, [R221] ;  /* 0x00000000ddcc783b */ /* 0x000ea40000000200 */
[C---:B------:R-:W-:Y:S03]  /*74f0*/  HMMA.16816.F32 R8, R168.reuse, R174, RZ ;  /* 0x000000aea808723c */ /* 0x040fe600000018ff */
[----:B------:R-:W-:Y:S03]  /*7500*/  LDSM.16.M88.4 R172, [R227+0x10000] ;  /* 0x01000000e3ac783b */ /* 0x000fe60000000200 */
[C---:B---3--:R-:W-:Y:S06]  /*7510*/  HMMA.16816.F32 R12, R168.reuse, R176, RZ ;  /* 0x000000b0a80c723c */ /* 0x048fec00000018ff */
[C---:B------:R-:W-:Y:S01]  /*7520*/  HMMA.16816.F32 R16, R168.reuse, R178, RZ ;  /* 0x000000b2a810723c */ /* 0x040fe200000018ff */
[----:B------:R-:W-:Y:S05]  /*7530*/  LDSM.16.M88.4 R176, [R227+0x10800] ;  /* 0x01080000e3b0783b */ /* 0x000fea0000000200 */
[C---:B----4-:R-:W-:Y:S06]  /*7540*/  HMMA.16816.F32 R20, R168.reuse, R180, RZ ;  /* 0x000000b4a814723c */ /* 0x050fec00000018ff */
[C---:B------:R-:W-:Y:S01]  /*7550*/  HMMA.16816.F32 R24, R168.reuse, R182, RZ ;  /* 0x000000b6a818723c */ /* 0x040fe200000018ff */
[----:B------:R-:W-:Y:S05]  /*7560*/  LDSM.16.M88.4 R180, [R227+0x11000] ;  /* 0x01100000e3b4783b */ /* 0x000fea0000000200 */
[C---:B-----5:R-:W-:Y:S06]  /*7570*/  HMMA.16816.F32 R28, R168.reuse, R184, RZ ;  /* 0x000000b8a81c723c */ /* 0x060fec00000018ff */
[----:B------:R-:W-:Y:S01]  /*7580*/  HMMA.16816.F32 R32, R168, R186, RZ ;  /* 0x000000baa820723c */ /* 0x000fe200000018ff */
[----:B------:R-:W3:Y:S05]  /*7590*/  LDSM.16.M88.4 R168, [R230] ;  /* 0x00000000e6a8783b */ /* 0x000eea0000000200 */
[C---:B-1----:R-:W-:Y:S01]  /*75a0*/  HMMA.16816.F32 R4, R188.reuse, R192, R4 ;  /* 0x000000c0bc04723c */ /* 0x042fe20000001804 */
[----:B------:R-:W1:Y:S05]  /*75b0*/  LDSM.16.M88.4 R184, [R227+0x11800] ;  /* 0x01180000e3b8783b */ /* 0x000e6a0000000200 */
[C---:B------:R-:W-:Y:S01]  /*75c0*/  HMMA.16816.F32 R8, R188.reuse, R194, R8 ;  /* 0x000000c2bc08723c */ /* 0x040fe20000001808 */
[----:B------:R-:W-:Y:S05]  /*75d0*/  LDSM.16.M88.4 R192, [R220] ;  /* 0x00000000dcc0783b */ /* 0x000fea0000000200 */
[C---:B------:R-:W-:Y:S06]  /*75e0*/  HMMA.16816.F32 R12, R188.reuse, R196, R12 ;  /* 0x000000c4bc0c723c */ /* 0x040fec000000180c */
[C---:B------:R-:W-:Y:S01]  /*75f0*/  HMMA.16816.F32 R16, R188.reuse, R198, R16 ;  /* 0x000000c6bc10723c */ /* 0x040fe20000001810 */
[----:B------:R-:W-:Y:S05]  /*7600*/  LDSM.16.M88.4 R196, [R220+0x800] ;  /* 0x00080000dcc4783b */ /* 0x000fea0000000200 */
[C---:B------:R-:W-:Y:S01]  /*7610*/  HMMA.16816.F32 R20, R188.reuse, R200, R20 ;  /* 0x000000c8bc14723c */ /* 0x040fe20000001814 */
[----:B------:R-:W4:Y:S05]  /*7620*/  LDL R201, [R1+0x14] ;  /* 0x0000140001c97983 */ /* 0x000f2a0000100800 */
[----:B------:R-:W5:Y:S01]  /*7630*/  LDL R200, [R1+0x10] ;  /* 0x0000100001c87983 */ /* 0x000f620000100800 */
[C---:B------:R-:W-:Y:S06]  /*7640*/  HMMA.16816.F32 R24, R188.reuse, R202, R24 ;  /* 0x000000cabc18723c */ /* 0x040fec0000001818 */
[C---:B--2---:R-:W-:Y:S05]  /*7650*/  HMMA.16816.F32 R28, R188.reuse, R204, R28 ;  /* 0x000000ccbc1c723c */ /* 0x044fea000000181c */
[----:B------:R-:W-:Y:S01]  /*7660*/  IMAD.MOV.U32 R202, RZ, RZ, R2 ;  /* 0x000000ffffca7224 */ /* 0x000fe200078e0002 */
[----:B------:R-:W-:Y:S01]  /*7670*/  HMMA.16816.F32 R32, R188, R206, R32 ;  /* 0x000000cebc20723c */ /* 0x000fe20000001820 */
[----:B------:R-:W2:Y:S04]  /*7680*/  LDSM.16.M88.4 R188, [R229] ;  /* 0x00000000e5bc783b */ /* 0x000ea80000000200 */
[----:B------:R-:W-:Y:S01]  /*7690*/  IMAD.MOV.U32 R203, RZ, RZ, R3 ;  /* 0x000000ffffcb7224 */ /* 0x000fe200078e0003 */
[C---:B---3--:R-:W-:Y:S05]  /*76a0*/  HMMA.16816.F32 R4, R168.reuse, R172, R4 ;  /* 0x000000aca804723c */ /* 0x048fea0000001804 */
[----:B------:R-:W-:Y:S01]  /*76b0*/  IMAD.MOV.U32 R205, RZ, RZ, R167 ;  /* 0x000000ffffcd7224 */ /* 0x000fe200078e00a7 */
[C---:B------:R-:W-:Y:S01]  /*76c0*/  HMMA.16816.F32 R8, R168.reuse, R174, R8 ;  /* 0x000000aea808723c */ /* 0x040fe20000001808 */
[----:B------:R-:W3:Y:S04]  /*76d0*/  LDSM.16.M88.4 R172, [R220+0x1000] ;  /* 0x00100000dcac783b */ /* 0x000ee80000000200 */
[----:B------:R-:W-:Y:S01]  /*76e0*/  IMAD.MOV.U32 R204, RZ, RZ, R166 ;  /* 0x000000ffffcc7224 */ /* 0x000fe200078e00a6 */
        /* <DEDUP_REMOVED lines=8> */
[----:B------:R-:W1:Y:S05]  /*7770*/  LDSM.16.M88.4 R168, [R234+0x4000] ;  /* 0x00400000eaa8783b */ /* 0x000e6a0000000200 */
[C---:B--2---:R-:W-:Y:S01]  /*7780*/  HMMA.16816.F32 R4, R188.reuse, R192, R4 ;  /* 0x000000c0bc04723c */ /* 0x044fe20000001804 */
[----:B------:R-:W2:Y:S05]  /*7790*/  LDSM.16.M88.4 R184, [R233+0x12800] ;  /* 0x01280000e9b8783b */ /* 0x000eaa0000000200 */
        /* <DEDUP_REMOVED lines=8> */
[C---:B------:R-:W-:Y:S06]  /*7820*/  HMMA.16816.F32 R28, R188.reuse, R176, R28 ;  /* 0x000000b0bc1c723c */ /* 0x040fec000000181c */
[----:B------:R-:W-:Y:S01]  /*7830*/  HMMA.16816.F32 R32, R188, R178, R32 ;  /* 0x000000b2bc20723c */ /* 0x000fe20000001820 */
[----:B------:R-:W3:Y:S05]  /*7840*/  LDSM.16.M88.4 R176, [R219] ;  /* 0x00000000dbb0783b */ /* 0x000eea0000000200 */
[C---:B-1----:R-:W-:Y:S01]  /*7850*/  HMMA.16816.F32 R4, R168.reuse, R180, R4 ;  /* 0x000000b4a804723c */ /* 0x042fe20000001804 */
[----:B------:R-:W1:Y:S05]  /*7860*/  LDSM.16.M88.4 R188, [R218] ;  /* 0x00000000dabc783b */ /* 0x000e6a0000000200 */
[C---:B------:R-:W-:Y:S01]  /*7870*/  HMMA.16816.F32 R8, R168.reuse, R182, R8 ;  /* 0x000000b6a808723c */ /* 0x040fe20000001808 */
[----:B------:R-:W1:Y:S05]  /*7880*/  LDSM.16.M88.4 R180, [R217] ;  /* 0x00000000d9b4783b */ /* 0x000e6a0000000200 */
        /* <DEDUP_REMOVED lines=8> */
[----:B------:R-:W2:Y:S05]  /*7910*/  LDSM.16.M88.4 R168, [R216] ;  /* 0x00000000d8a8783b */ /* 0x000eaa0000000200 */
[C---:B---3--:R-:W-:Y:S01]  /*7920*/  HMMA.16816.F32 R4, R172.reuse, R176, R4 ;  /* 0x000000b0ac04723c */ /* 0x048fe20000001804 */
[----:B------:R-:W3:Y:S05]  /*7930*/  LDSM.16.M88.4 R196, [R227+0x12800] ;  /* 0x01280000e3c4783b */ /* 0x000eea0000000200 */
[C---:B------:R-:W-:Y:S01]  /*7940*/  HMMA.16816.F32 R8, R172.reuse, R178, R8 ;  /* 0x000000b2ac08723c */ /* 0x040fe20000001808 */
[----:B------:R-:W3:Y:S05]  /*7950*/  LDSM.16.M88.4 R176, [R227+0x13000] ;  /* 0x01300000e3b0783b */ /* 0x000eea0000000200 */
        /* <DEDUP_REMOVED lines=9> */
[C---:B------:R-:W-:Y:S01]  /*79f0*/  HMMA.16816.F32 R4, R184.reuse, R192, R4 ;  /* 0x000000c0b804723c */ /* 0x040fe20000001804 */
[----:B------:R-:W2:Y:S05]  /*7a00*/  LDSM.16.M88.4 R172, [R220+0x2000] ;  /* 0x00200000dcac783b */ /* 0x000eaa0000000200 */
        /* <DEDUP_REMOVED lines=21> */
[C---:B---3--:R-:W-:Y:S06]  /*7b60*/  HMMA.16816.F32 R28, R168.reuse, R196, R28 ;  /* 0x000000c4a81c723c */ /* 0x048fec000000181c */
[----:B------:R-:W-:Y:S01]  /*7b70*/  HMMA.16816.F32 R32, R168, R198, R32 ;  /* 0x000000c6a820723c */ /* 0x000fe20000001820 */
[----:B------:R-:W3:Y:S05]  /*7b80*/  LDSM.16.M88.4 R168, [R233+0x15800] ;  /* 0x01580000e9a8783b */ /* 0x000eea0000000200 */
[C---:B-1----:R-:W-:Y:S01]  /*7b90*/  HMMA.16816.F32 R4, R176.reuse, R184, R4 ;  /* 0x000000b8b004723c */ /* 0x042fe20000001804 */
[----:B------:R-:W1:Y:S05]  /*7ba0*/  LDSM.16.M88.4 R196, [R214] ;  /* 0x00000000d6c4783b */ /* 0x000e6a0000000200 */
[C---:B------:R-:W-:Y:S01]  /*7bb0*/  HMMA.16816.F32 R8, R176.reuse, R186, R8 ;  /* 0x000000bab008723c */ /* 0x040fe20000001808 */
[----:B------:R-:W5:Y:S05]  /*7bc0*/  LDSM.16.M88.4 R184, [R213] ;  /* 0x00000000d5b8783b */ /* 0x000f6a0000000200 */
[C---:B--2---:R-:W-:Y:S06]  /*7bd0*/  HMMA.16816.F32 R12, R176.reuse, R188, R12 ;  /* 0x000000bcb00c723c */ /* 0x044fec000000180c */
[C---:B------:R-:W-:Y:S01]  /*7be0*/  HMMA.16816.F32 R16, R176.reuse, R190, R16 ;  /* 0x000000beb010723c */ /* 0x040fe20000001810 */
[----:B------:R-:W2:Y:S05]  /*7bf0*/  LDSM.16.M88.4 R188, [R212] ;  /* 0x00000000d4bc783b */ /* 0x000eaa0000000200 */
[C---:B----4-:R-:W-:Y:S06]  /*7c00*/  HMMA.16816.F32 R20, R176.reuse, R172, R20 ;  /* 0x000000acb014723c */ /* 0x050fec0000001814 */
[C---:B------:R-:W-:Y:S01]  /*7c10*/  HMMA.16816.F32 R24, R176.reuse, R174, R24 ;  /* 0x000000aeb018723c */ /* 0x040fe20000001818 */
[----:B------:R-:W-:Y:S05]  /*7c20*/  LDSM.16.M88.4 R172, [R227+0x14000] ;  /* 0x01400000e3ac783b */ /* 0x000fea0000000200 */
[C---:B---3--:R-:W-:Y:S06]  /*7c30*/  HMMA.16816.F32 R28, R176.reuse, R168, R28 ;  /* 0x000000a8b01c723c */ /* 0x048fec000000181c */
[----:B------:R-:W-:Y:S01]  /*7c40*/  HMMA.16816.F32 R32, R176, R170, R32 ;  /* 0x000000aab020723c */ /* 0x000fe20000001820 */
[----:B------:R-:W3:Y:S05]  /*7c50*/  LDSM.16.M88.4 R168, [R230+0x8000] ;  /* 0x00800000e6a8783b */ /* 0x000eea0000000200 */
        /* <DEDUP_REMOVED lines=10> */
[C---:B--2---:R-:W-:Y:S06]  /*7d00*/  HMMA.16816.F32 R28, R180.reuse, R188, R28 ;  /* 0x000000bcb41c723c */ /* 0x044fec000000181c */
[----:B------:R-:W-:Y:S01]  /*7d10*/  HMMA.16816.F32 R32, R180, R190, R32 ;  /* 0x000000beb420723c */ /* 0x000fe20000001820 */
[----:B------:R-:W2:Y:S05]  /*7d20*/  LDSM.16.M88.4 R180, [R229+0x8000] ;  /* 0x00800000e5b4783b */ /* 0x000eaa0000000200 */
[C---:B---3--:R-:W-:Y:S01]  /*7d30*/  HMMA.16816.F32 R4, R168.reuse, R172, R4 ;  /* 0x000000aca804723c */ /* 0x048fe20000001804 */
[----:B------:R-:W3:Y:S05]  /*7d40*/  LDSM.16.M88.4 R188, [R220+0x4800] ;  /* 0x00480000dcbc783b */ /* 0x000eea0000000200 */
[C---:B------:R-:W-:Y:S01]  /*7d50*/  HMMA.16816.F32 R8, R168.reuse, R174, R8 ;  /* 0x000000aea808723c */ /* 0x040fe20000001808 */
[----:B------:R-:W5:Y:S05]  /*7d60*/  LDSM.16.M88.4 R172, [R220+0x5000] ;  /* 0x00500000dcac783b */ /* 0x000f6a0000000200 */
[C---:B----4-:R-:W-:Y:S06]  /*7d70*/  HMMA.16816.F32 R12, R168.reuse, R176, R12 ;  /* 0x000000b0a80c723c */ /* 0x050fec000000180c */
        /* <DEDUP_REMOVED lines=12> */
[C---:B---3--:R-:W-:Y:S06]  /*7e40*/  HMMA.16816.F32 R12, R180.reuse, R188, R12 ;  /* 0x000000bcb40c723c */ /* 0x048fec000000180c */
[C---:B------:R-:W-:Y:S01]  /*7e50*/  HMMA.16816.F32 R16, R180.reuse, R190, R16 ;  /* 0x000000beb410723c */ /* 0x040fe20000001810 */
[----:B------:R-:W3:Y:S05]  /*7e60*/  LDSM.16.M88.4 R188, [R233+0x17800] ;  /* 0x01780000e9bc783b */ /* 0x000eea0000000200 */
[C---:B-----5:R-:W-:Y:S06]  /*7e70*/  HMMA.16816.F32 R20, R180.reuse, R172, R20 ;  /* 0x000000acb414723c */ /* 0x060fec0000001814 */
[C---:B------:R-:W-:Y:S01]  /*7e80*/  HMMA.16816.F32 R24, R180.reuse, R174, R24 ;  /* 0x000000aeb418723c */ /* 0x040fe20000001818 */
[----:B------:R-:W-:Y:S05]  /*7e90*/  LDSM.16.M88.4 R172, [R211] ;  /* 0x00000000d3ac783b */ /* 0x000fea0000000200 */
[C---:B-1----:R-:W-:Y:S06]  /*7ea0*/  HMMA.16816.F32 R28, R180.reuse, R168, R28 ;  /* 0x000000a8b41c723c */ /* 0x042fec000000181c */
[----:B------:R-:W-:Y:S01]  /*7eb0*/  HMMA.16816.F32 R32, R180, R170, R32 ;  /* 0x000000aab420723c */ /* 0x000fe20000001820 */
[----:B------:R-:W1:Y:S05]  /*7ec0*/  LDSM.16.M88.4 R168, [R232+0xc000] ;  /* 0x00c00000e8a8783b */ /* 0x000e6a0000000200 */
[C---:B------:R-:W-:Y:S01]  /*7ed0*/  HMMA.16816.F32 R4, R176.reuse, R192, R4 ;  /* 0x000000c0b004723c */ /* 0x040fe20000001804 */
[----:B------:R-:W5:Y:S05]  /*7ee0*/  LDSM.16.M88.4 R180, [R210] ;  /* 0x00000000d2b4783b */ /* 0x000f6a0000000200 */
        /* <DEDUP_REMOVED lines=11> */
[C---:B-1----:R-:W-:Y:S01]  /*7fa0*/  HMMA.16816.F32 R4, R168.reuse, R172, R4 ;  /* 0x000000aca804723c */ /* 0x042fe20000001804 */
[----:B------:R-:W-:Y:S05]  /*7fb0*/  LDSM.16.M88.4 R188, [R229+0xc000] ;  /* 0x00c00000e5bc783b */ /* 0x000fea0000000200 */
[C---:B------:R-:W-:Y:S01]  /*7fc0*/  HMMA.16816.F32 R8, R168.reuse, R174, R8 ;  /* 0x000000aea808723c */ /* 0x040fe20000001808 */
[----:B------:R-:W1:Y:S05]  /*7fd0*/  LDSM.16.M88.4 R172, [R227+0x16800] ;  /* 0x01680000e3ac783b */ /* 0x000e6a0000000200 */
[C---:B-----5:R-:W-:Y:S06]  /*7fe0*/  HMMA.16816.F32 R12, R168.reuse, R180, R12 ;  /* 0x000000b4a80c723c */ /* 0x060fec000000180c */
[C---:B------:R-:W-:Y:S01]  /*7ff0*/  HMMA.16816.F32 R16, R168.reuse, R182, R16 ;  /* 0x000000b6a810723c */ /* 0x040fe20000001810 */
[----:B------:R-:W4:Y:S05]  /*8000*/  LDSM.16.M88.4 R180, [R227+0x17000] ;  /* 0x01700000e3b4783b */ /* 0x000f2a0000000200 */
[C---:B------:R-:W-:Y:S06]  /*8010*/  HMMA.16816.F32 R20, R168.reuse, R192, R20 ;  /* 0x000000c0a814723c */ /* 0x040fec0000001814 */
[C---:B------:R-:W-:Y:S01]  /*8020*/  HMMA.16816.F32 R24, R168.reuse, R194, R24 ;  /* 0x000000c2a818723c */ /* 0x040fe20000001818 */
[----:B------:R-:W-:Y:S05]  /*8030*/  LDSM.16.M88.4 R192, [R220+0x6000] ;  /* 0x00600000dcc0783b */ /* 0x000fea0000000200 */
[C---:B--2---:R-:W-:Y:S06]  /*8040*/  HMMA.16816.F32 R28, R168.reuse, R196, R28 ;  /* 0x000000c4a81c723c */ /* 0x044fec000000181c */
[----:B------:R-:W-:Y:S01]  /*8050*/  HMMA.16816.F32 R32, R168, R198, R32 ;  /* 0x000000c6a820723c */ /* 0x000fe20000001820 */
[----:B------:R-:W2:Y:S05]  /*8060*/  LDSM.16.M88.4 R168, [R227+0x17800] ;  /* 0x01780000e3a8783b */ /* 0x000eaa0000000200 */
[C---:B---3--:R-:W-:Y:S01]  /*8070*/  HMMA.16816.F32 R4, R176.reuse, R184, R4 ;  /* 0x000000b8b004723c */ /* 0x048fe20000001804 */
[----:B------:R-:W-:Y:S04]  /*8080*/  IMAD.U32 R198, RZ, RZ, UR13 ;  /* 0x0000000dffc67e24 */ /* 0x000fe8000f8e00ff */
[----:B------:R-:W-:Y:S01]  /*8090*/  IMAD R198, R198, -0x40, R201 ;  /* 0xffffffc0c6c67824 */ /* 0x000fe200078e02c9 */
[C---:B------:R-:W-:Y:S05]  /*80a0*/  HMMA.16816.F32 R8, R176.reuse, R186, R8 ;  /* 0x000000bab008723c */ /* 0x040fea0000001808 */
[----:B------:R-:W-:Y:S01]  /*80b0*/  VIADD R206, R198, 0x7 ;  /* 0x00000007c6ce7836 */ /* 0x000fe20000000000 */
[C---:B-1----:R-:W-:Y:S04]  /*80c0*/  HMMA.16816.F32 R12, R176.reuse, R172, R12 ;  /* 0x000000acb00c723c */ /* 0x042fe8000000180c */
[----:B------:R-:W-:Y:S01]  /*80d0*/  ISETP.GE.AND P5, PT, R206, RZ, PT ;  /* 0x000000ffce00720c */ /* 0x000fe20003fa6270 */
[C---:B------:R-:W-:Y:S01]  /*80e0*/  VIADD R207, R198.reuse, 0xffffffff ;  /* 0xffffffffc6cf7836 */ /* 0x040fe20000000000 */
[C---:B------:R-:W-:Y:S01]  /*80f0*/  HMMA.16816.F32 R16, R176.reuse, R174, R16 ;  /* 0x000000aeb010723c */ /* 0x040fe20000001810 */
[----:B------:R-:W-:Y:S04]  /*8100*/  LDSM.16.M88.4 R172, [R220+0x7000] ;  /* 0x00700000dcac783b */ /* 0x000fe80000000200 */
[C---:B------:R-:W-:Y:S01]  /*8110*/  VIADD R197, R198.reuse, 0xffffffe7 ;  /* 0xffffffe7c6c57836 */ /* 0x040fe20000000000 */
[C---:B----4-:R-:W-:Y:S05]  /*8120*/  HMMA.16816.F32 R20, R176.reuse, R180, R20 ;  /* 0x000000b4b014723c */ /* 0x050fea0000001814 */
[C---:B------:R-:W-:Y:S01]  /*8130*/  @!P5 IADD3 R206, -R198.reuse, -0x7, RZ ;  /* 0xfffffff9c6ced810 */ /* 0x040fe20007ffe1ff */
[C---:B------:R-:W-:Y:S06]  /*8140*/  HMMA.16816.F32 R24, R176.reuse, R182, R24 ;  /* 0x000000b6b018723c */ /* 0x040fec0000001818 */
[C---:B--2---:R-:W-:Y:S06]  /*8150*/  HMMA.16816.F32 R28, R176.reuse, R168, R28 ;  /* 0x000000a8b01c723c */ /* 0x044fec000000181c */
[----:B------:R-:W-:Y:S01]  /*8160*/  HMMA.16816.F32 R32, R176, R170, R32 ;  /* 0x000000aab020723c */ /* 0x000fe20000001820 */
[----:B------:R-:W1:Y:S05]  /*8170*/  LDSM.16.M88.4 R168, [R220+0x6800] ;  /* 0x00680000dca8783b */ /* 0x000e6a0000000200 */
[C---:B------:R-:W-:Y:S06]  /*8180*/  HMMA.16816.F32 R4, R188.reuse, R192, R4 ;  /* 0x000000c0bc04723c */ /* 0x040fec0000001804 */
[C---:B------:R-:W-:Y:S05]  /*8190*/  HMMA.16816.F32 R8, R188.reuse, R194, R8 ;  /* 0x000000c2bc08723c */ /* 0x040fea0000001808 */
[----:B------:R-:W-:Y:S11]  /*81a0*/  VIADD R193, R198, 0xffffffd8 ;  /* 0xffffffd8c6c17836 */ /* 0x000ff60000000000 */
[----:B------:R-:W-:Y:S02]  /*81b0*/  @!UPT UIADD3 URZ, URZ, URZ, URZ ;  /* 0x0000003f3f3ff290 */ /* 0x000fe4000fffe03f */
[----:B------:R-:W-:Y:S01]  /*81c0*/  FMUL.FTZ R2, R5, UR9 ;  /* 0x0000000905027c20 */ /* 0x000fe20008410000 */
[----:B------:R-:W-:Y:S01]  /*81d0*/  FMUL.FTZ R3, R7, UR9 ;  /* 0x0000000907037c20 */ /* 0x000fe20008410000 */
[----:B------:R-:W-:Y:S02]  /*81e0*/  IMAD.U32 R7, RZ, RZ, UR8 ;  /* 0x00000008ff077e24 */ /* 0x000fe4000f8e00ff */
[----:B------:R-:W-:Y:S01]  /*81f0*/  FMUL.FTZ R164, R6, UR9 ;  /* 0x0000000906a47c20 */ /* 0x000fe20008410000 */
[----:B------:R-:W-:Y:S01]  /*8200*/  FMUL.FTZ R166, R4, UR9 ;  /* 0x0000000904a67c20 */ /* 0x000fe20008410000 */
[----:B------:R-:W-:Y:S01]  /*8210*/  VIADD R4, R198, 0xfffffff0 ;  /* 0xfffffff0c6047836 */ /* 0x000fe20000000000 */
[----:B------:R-:W-:Y:S01]  /*8220*/  MUFU.TANH R2, R2 ;  /* 0x0000000200027308 */ /* 0x000fe20000002400 */
[----:B------:R-:W-:Y:S01]  /*8230*/  FMUL.FTZ R5, R8, UR9 ;  /* 0x0000000908057c20 */ /* 0x000fe20008410000 */
[----:B------:R-:W-:Y:S01]  /*8240*/  LEA R194, P0, R7, R202, 0x6 ;  /* 0x000000ca07c27211 */ /* 0x000fe200078030ff */
[----:B------:R-:W2:Y:S01]  /*8250*/  LDL R8, [R1+0xc] ;  /* 0x00000c0001087983 */ /* 0x000ea20000100800 */
[----:B------:R-:W-:Y:S01]  /*8260*/  FMUL.FTZ R167, R11, UR9 ;  /* 0x000000090ba77c20 */ /* 0x000fe20008410000 */
[C---:B-1----:R-:W-:Y:S05]  /*8270*/  HMMA.16816.F32 R12, R188.reuse, R168, R12 ;  /* 0x000000a8bc0c723c */ /* 0x042fea000000180c */
[----:B------:R-:W-:Y:S01]  /*8280*/  MUFU.TANH R3, R3 ;  /* 0x0000000300037308 */ /* 0x000fe20000002400 */
[----:B------:R-:W-:Y:S01]  /*8290*/  LEA.HI.X.SX32 R195, R7, R203, 0x6, P0 ;  /* 0x000000cb07c37211 */ /* 0x000fe200000f36ff */
[----:B------:R-:W-:Y:S01]  /*82a0*/  FMUL.FTZ R6, R10, UR9 ;  /* 0x000000090a067c20 */ /* 0x000fe20008410000 */
[C---:B------:R-:W-:Y:S01]  /*82b0*/  HMMA.16816.F32 R16, R188.reuse, R170, R16 ;  /* 0x000000aabc10723c */ /* 0x040fe20000001810 */
[----:B------:R-:W1:Y:S01]  /*82c0*/  LDSM.16.M88.4 R168, [R220+0x7800] ;  /* 0x00780000dca8783b */ /* 0x000e620000000200 */
[----:B------:R-:W-:Y:S05]  /*82d0*/  DEPBAR.LE SB0, 0x0 ;  /* 0x000080000000791a */ /* 0x000fea0000000000 */
[----:B------:R-:W3:Y:S01]  /*82e0*/  MUFU.TANH R164, R164 ;  /* 0x000000a400a47308 */ /* 0x000ee20000002400 */
[----:B------:R-:W-:Y:S01]  /*82f0*/  BAR.SYNC.DEFER_BLOCKING 0x0 ;  /* 0x0000000000007b1d */ /* 0x000fe20000010000 */
[C---:B------:R-:W-:Y:S05]  /*8300*/  HMMA.16816.F32 R20, R188.reuse, R172, R20 ;  /* 0x000000acbc14723c */ /* 0x040fea0000001814 */
[----:B------:R-:W-:Y:S03]  /*8310*/  IMAD R11, R195, UR6, RZ ;  /* 0x00000006c30b7c24 */ /* 0x000fe6000f8e02ff */
[----:B------:R-:W-:Y:S01]  /*8320*/  MUFU.TANH R167, R167 ;  /* 0x000000a700a77308 */ /* 0x000fe20000002400 */
[C---:B------:R-:W-:Y:S03]  /*8330*/  HMMA.16816.F32 R24, R188.reuse, R174, R24 ;  /* 0x000000aebc18723c */ /* 0x040fe60000001818 */
[----:B------:R-:W-:Y:S01]  /*8340*/  FMUL.FTZ R199, R14, UR9 ;  /* 0x000000090ec77c20 */ /* 0x000fe20008410000 */
[----:B------:R-:W-:Y:S01]  /*8350*/  IADD3 R14, R198, 0x8, RZ ;  /* 0x00000008c60e7810 */ /* 0x000fe20007ffe0ff */
[----:B------:R-:W-:Y:S04]  /*8360*/  IMAD R11, R194, UR7, R11 ;  /* 0x00000007c20b7c24 */ /* 0x000fe8000f8e020b */
[----:B------:R-:W-:Y:S02]  /*8370*/  MUFU.TANH R166, R166 ;  /* 0x000000a600a67308 */ /* 0x000fe40000002400 */
[----:B------:R-:W-:Y:S01]  /*8380*/  FMUL.FTZ R187, R15, UR9 ;  /* 0x000000090fbb7c20 */ /* 0x000fe20008410000 */
[----:B------:R-:W-:Y:S01]  /*8390*/  ISETP.GE.AND P6, PT, R14, RZ, PT ;  /* 0x000000ff0e00720c */ /* 0x000fe20003fc6270 */
[----:B------:R-:W-:Y:S04]  /*83a0*/  IMAD.WIDE.U32 R194, R194, UR6, RZ ;  /* 0x00000006c2c27c25 */ /* 0x000fe8000f8e00ff */
[----:B------:R-:W-:Y:S01]  /*83b0*/  FMUL.FTZ R203, R13, UR9 ;  /* 0x000000090dcb7c20 */ /* 0x000fe20008410000 */
[----:B------:R-:W-:Y:S01]  /*83c0*/  FMUL.FTZ R186, R12, UR9 ;  /* 0x000000090cba7c20 */ /* 0x000fe20008410000 */
[----:B------:R4:W-:Y:S01]  /*83d0*/  MUFU.TANH R192, R187 ;  /* 0x000000bb00c07308 */ /* 0x0009e20000002400 */
[----:B------:R-:W-:Y:S01]  /*83e0*/  IMAD.IADD R11, R195, 0x1, R11 ;  /* 0x00000001c30b7824 */ /* 0x000fe200078e020b */
[----:B------:R-:W-:Y:S01]  /*83f0*/  LEA R10, P0, R194, R200, 0x1 ;  /* 0x000000c8c20a7211 */ /* 0x000fe200078008ff */
[C---:B------:R-:W-:Y:S02]  /*8400*/  VIADD R15, R198.reuse, 0xfffffff8 ;  /* 0xfffffff8c60f7836 */ /* 0x040fe40000000000 */
[----:B------:R-:W-:Y:S01]  /*8410*/  FMUL.FTZ R17, R17, UR9 ;  /* 0x0000000911117c20 */ /* 0x000fe20008410000 */
[C---:B------:R-:W-:Y:S02]  /*8420*/  VIADD R13, R198.reuse, 0xfffffff7 ;  /* 0xfffffff7c60d7836 */ /* 0x040fe40000000000 */
[----:B------:R-:W-:Y:S01]  /*8430*/  FMUL.FTZ R19, R19, UR9 ;  /* 0x0000000913137c20 */ /* 0x000fe20008410000 */
[C---:B------:R-:W-:Y:S01]  /*8440*/  @!P6 IADD3 R14, -R198.reuse, -0x8, RZ ;  /* 0xfffffff8c60ee810 */ /* 0x040fe20007ffe1ff */
[----:B------:R5:W-:Y:S01]  /*8450*/  MUFU.TANH R181, R186 ;  /* 0x000000ba00b57308 */ /* 0x000be20000002400 */
[----:B------:R-:W-:Y:S01]  /*8460*/  ISETP.GE.AND P6, PT, R15, RZ, PT ;  /* 0x000000ff0f00720c */ /* 0x000fe20003fc6270 */
[C---:B------:R-:W-:Y:S01]  /*8470*/  VIADD R195, R198.reuse, 0xffffffef ;  /* 0xffffffefc6c37836 */ /* 0x040fe20000000000 */
[----:B------:R-:W-:Y:S01]  /*8480*/  ISETP.GE.AND P5, PT, R13, RZ, PT ;  /* 0x000000ff0d00720c */ /* 0x000fe20003fa6270 */
[----:B------:R-:W-:Y:S02]  /*8490*/  VIADD R173, R198, 0xffffffd7 ;  /* 0xffffffd7c6ad7836 */ /* 0x000fe40000000000 */
[----:B------:R-:W-:Y:S01]  /*84a0*/  FMUL.FTZ R18, R18, UR9 ;  /* 0x0000000912127c20 */ /* 0x000fe20008410000 */
[----:B------:R-:W-:Y:S01]  /*84b0*/  FMUL.FTZ R26, R26, UR9 ;  /* 0x000000091a1a7c20 */ /* 0x000fe20008410000 */
[C---:B-1----:R-:W-:Y:S02]  /*84c0*/  HMMA.16816.F32 R28, R188.reuse, R168, R28 ;  /* 0x000000a8bc1c723c */ /* 0x042fe4000000181c */
[----:B------:R1:W-:Y:S01]  /*84d0*/  MUFU.TANH R201, R19 ;  /* 0x0000001300c97308 */ /* 0x0003e20000002400 */
[----:B----4-:R-:W-:Y:S02]  /*84e0*/  VIADD R187, R198, 0xffffffe0 ;  /* 0xffffffe0c6bb7836 */ /* 0x010fe40000000000 */
[----:B------:R-:W-:Y:S01]  /*84f0*/  FMUL.FTZ R9, R9, UR9 ;  /* 0x0000000909097c20 */ /* 0x000fe20008410000 */
[----:B------:R-:W-:Y:S01]  /*8500*/  I2FP.F32.S32 R14, R14 ;  /* 0x0000000e000e7245 */ /* 0x000fe20000201400 */
[----:B------:R-:W-:Y:S01]  /*8510*/  FMUL.FTZ R202, R16, UR9 ;  /* 0x0000000910ca7c20 */ /* 0x000fe20008410000 */
[C---:B------:R-:W-:Y:S01]  /*8520*/  @!P6 IADD3 R15, -R198.reuse, 0x8, RZ ;  /* 0x00000008c60fe810 */ /* 0x040fe20007ffe1ff */
[----:B------:R-:W-:Y:S03]  /*8530*/  HMMA.16816.F32 R32, R188, R170, R32 ;  /* 0x000000aabc20723c */ /* 0x000fe60000001820 */
[----:B------:R4:W-:Y:S01]  /*8540*/  MUFU.TANH R183, R18 ;  /* 0x0000001200b77308 */ /* 0x0009e20000002400 */
[C---:B------:R-:W-:Y:S01]  /*8550*/  @!P5 IADD3 R13, -R198.reuse, 0x9, RZ ;  /* 0x00000009c60dd810 */ /* 0x040fe20007ffe1ff */
[----:B-----5:R-:W-:Y:S01]  /*8560*/  VIADD R186, R198, 0xffffffdf ;  /* 0xffffffdfc6ba7836 */ /* 0x020fe20000000000 */
[----:B------:R-:W-:Y:S01]  /*8570*/  ISETP.GE.AND P6, PT, R195, RZ, PT ;  /* 0x000000ffc300720c */ /* 0x000fe20003fc6270 */
[----:B------:R-:W-:Y:S01]  /*8580*/  FMUL.FTZ R177, R20, UR9 ;  /* 0x0000000914b17c20 */ /* 0x000fe20008410000 */
[----:B------:R-:W-:Y:S03]  /*8590*/  FMUL.FTZ R27, R27, UR9 ;  /* 0x000000091b1b7c20 */ /* 0x000fe60008410000 */
[----:B------:R-:W-:Y:S02]  /*85a0*/  FMUL.FTZ R25, R25, UR9 ;  /* 0x0000000919197c20 */ /* 0x000fe40008410000 */
[----:B------:R3:W-:Y:S01]  /*85b0*/  MUFU.TANH R178, R26 ;  /* 0x0000001a00b27308 */ /* 0x0007e20000002400 */
[C---:B-1----:R-:W-:Y:S02]  /*85c0*/  VIADD R19, R198.reuse, 0xffffffd0 ;  /* 0xffffffd0c6137836 */ /* 0x042fe40000000000 */
[----:B------:R-:W-:Y:S07]  /*85d0*/  FMUL.FTZ R29, R29, UR9 ;  /* 0x000000091d1d7c20 */ /* 0x000fee0008410000 */
[----:B------:R-:W-:Y:S01]  /*85e0*/  MUFU.TANH R9, R9 ;  /* 0x0000000900097308 */ /* 0x000fe20000002400 */
[----:B------:R-:W-:Y:S02]  /*85f0*/  @!P6 IADD3 R195, -R198, 0x11, RZ ;  /* 0x00000011c6c3e810 */ /* 0x000fe40007ffe1ff */
[----:B------:R-:W-:Y:S02]  /*8600*/  ISETP.GE.AND P6, PT, R187, RZ, PT ;  /* 0x000000ffbb00720c */ /* 0x000fe40003fc6270 */
[----:B----4-:R-:W-:Y:S01]  /*8610*/  IABS R18, R198 ;  /* 0x000000c600127213 */ /* 0x010fe20000000000 */
[----:B------:R-:W-:Y:S04]  /*8620*/  FMUL.FTZ R34, R34, UR9 ;  /* 0x0000000922227c20 */ /* 0x000fe80008410000 */
[----:B------:R-:W-:Y:S01]  /*8630*/  MUFU.TANH R5, R5 ;  /* 0x0000000500057308 */ /* 0x000fe20000002400 */
[----:B---3--:R-:W-:Y:S01]  /*8640*/  FFMA.FTZ R26, R14, -UR5, R164 ;  /* 0x800000050e1a7c23 */ /* 0x008fe200080100a4 */
[----:B------:R-:W-:Y:S01]  /*8650*/  I2FP.F32.S32 R164, R15 ;  /* 0x0000000f00a47245 */ /* 0x000fe20000201400 */
[----:B------:R-:W-:Y:S01]  /*8660*/  FMUL.FTZ R35, R35, UR9 ;  /* 0x0000000923237c20 */ /* 0x000fe20008410000 */
[----:B------:R-:W-:Y:S01]  /*8670*/  I2FP.F32.S32 R18, R18 ;  /* 0x0000001200127245 */ /* 0x000fe20000201400 */
[----:B------:R-:W-:Y:S01]  /*8680*/  FMUL.FTZ R32, R32, UR9 ;  /* 0x0000000920207c20 */ /* 0x000fe20008410000 */
[----:B------:R-:W-:Y:S04]  /*8690*/  FMUL.FTZ R33, R33, UR9 ;  /* 0x0000000921217c20 */ /* 0x000fe80008410000 */
[----:B------:R-:W1:Y:S01]  /*86a0*/  MUFU.TANH R199, R199 ;  /* 0x000000c700c77308 */ /* 0x000e620000002400 */
[C---:B------:R-:W-:Y:S02]  /*86b0*/  @!P6 IADD3 R187, -R198.reuse, 0x20, RZ ;  /* 0x00000020c6bbe810 */ /* 0x040fe40007ffe1ff */
[----:B------:R-:W-:Y:S07]  /*86c0*/  ISETP.GE.AND P6, PT, R173, RZ, PT ;  /* 0x000000ffad00720c */ /* 0x000fee0003fc6270 */
[----:B------:R-:W3:Y:S06]  /*86d0*/  MUFU.TANH R202, R202 ;  /* 0x000000ca00ca7308 */ /* 0x000eec0000002400 */
[----:B------:R-:W-:Y:S04]  /*86e0*/  @!P6 IADD3 R173, -R198, 0x29, RZ ;  /* 0x00000029c6ade810 */ /* 0x000fe80007ffe1ff */
[----:B------:R-:W-:Y:S01]  /*86f0*/  MUFU.TANH R203, R203 ;  /* 0x000000cb00cb7308 */ /* 0x000fe20000002400 */
[----:B-1----:R-:W-:Y:S09]  /*8700*/  FFMA.FTZ R199, R164, -UR5, R199 ;  /* 0x80000005a4c77c23 */ /* 0x002ff200080100c7 */
[----:B------:R-:W-:Y:S10]  /*8710*/  MUFU.TANH R177, R177 ;  /* 0x000000b100b17308 */ /* 0x000ff40000002400 */
[----:B------:R-:W-:Y:S10]  /*8720*/  MUFU.TANH R6, R6 ;  /* 0x0000000600067308 */ /* 0x000ff40000002400 */
[----:B------:R-:W-:Y:S10]  /*8730*/  MUFU.TANH R174, R27 ;  /* 0x0000001b00ae7308 */ /* 0x000ff40000002400 */
[----:B------:R-:W-:Y:S01]  /*8740*/  MUFU.TANH R190, R33 ;  /* 0x0000002100be7308 */ /* 0x000fe20000002400 */
[----:B--2---:R-:W-:Y:S02]  /*8750*/  LEA.HI.X R11, R194, R8, R11, 0x1, P0 ;  /* 0x00000008c20b7211 */ /* 0x004fe400000f0c0b */
[C---:B------:R-:W-:Y:S02]  /*8760*/  LEA R184, P0, R7.reuse, R204, 0x6 ;  /* 0x000000cc07b87211 */ /* 0x040fe400078030ff */
[----:B------:R-:W-:Y:S02]  /*8770*/  IADD3 R194, R198, -0x18, RZ ;  /* 0xffffffe8c6c27810 */ /* 0x000fe40007ffe0ff */
[----:B------:R-:W-:Y:S01]  /*8780*/  LEA.HI.X.SX32 R185, R7, R205, 0x6, P0 ;  /* 0x000000cd07b97211 */ /* 0x000fe200000f36ff */
[----:B------:R-:W-:Y:S01]  /*8790*/  FMUL.FTZ R7, R22, UR9 ;  /* 0x0000000916077c20 */ /* 0x000fe20008410000 */
[----:B------:R-:W-:Y:S01]  /*87a0*/  ISETP.GE.AND P0, PT, R207, RZ, PT ;  /* 0x000000ffcf00720c */ /* 0x000fe20003f06270 */
[----:B------:R1:W-:Y:S01]  /*87b0*/  MUFU.TANH R205, R17 ;  /* 0x0000001100cd7308 */ /* 0x0003e20000002400 */
[----:B------:R-:W-:Y:S01]  /*87c0*/  ISETP.GE.AND P5, PT, R194, RZ, PT ;  /* 0x000000ffc200720c */ /* 0x000fe20003fa6270 */
[----:B------:R-:W-:Y:S01]  /*87d0*/  FMUL.FTZ R22, R21, UR9 ;  /* 0x0000000915167c20 */ /* 0x000fe20008410000 */
[C---:B------:R-:W-:Y:S05]  /*87e0*/  VIADD R21, R198.reuse, 0xffffffcf ;  /* 0xffffffcfc6157836 */ /* 0x040fea0000000000 */
[----:B------:R-:W-:Y:S02]  /*87f0*/  ISETP.GE.AND P6, PT, R21, RZ, PT ;  /* 0x000000ff1500720c */ /* 0x000fe40003fc6270 */
[----:B------:R2:W4:Y:S02]  /*8800*/  MUFU.TANH R179, R7 ;  /* 0x0000000700b37308 */ /* 0x0005240000002400 */
[----:B------:R-:W-:Y:S02]  /*8810*/  @!P0 IADD3 R207, -R198, 0x1, RZ ;  /* 0x00000001c6cf8810 */ /* 0x000fe40007ffe1ff */
[----:B------:R-:W-:Y:S02]  /*8820*/  ISETP.GE.AND P0, PT, R4, RZ, PT ;  /* 0x000000ff0400720c */ /* 0x000fe40003f06270 */
[----:B------:R-:W-:Y:S01]  /*8830*/  @!P5 IADD3 R194, -R198, 0x18, RZ ;  /* 0x00000018c6c2d810 */ /* 0x000fe20007ffe1ff */
[----:B-1----:R-:W-:Y:S01]  /*8840*/  FMUL.FTZ R17, R23, UR9 ;  /* 0x0000000917117c20 */ /* 0x002fe20008410000 */
[----:B------:R-:W-:Y:S02]  /*8850*/  ISETP.GE.AND P5, PT, R186, RZ, PT ;  /* 0x000000ffba00720c */ /* 0x000fe40003fa6270 */
[----:B------:R1:W-:Y:S01]  /*8860*/  MUFU.TANH R175, R22 ;  /* 0x0000001600af7308 */ /* 0x0003e20000002400 */
[C---:B------:R-:W-:Y:S02]  /*8870*/  IADD3 R23, R198.reuse, -0x38, RZ ;  /* 0xffffffc8c6177810 */ /* 0x040fe40007ffe0ff */
[C---:B------:R-:W-:Y:S01]  /*8880*/  @!P6 IADD3 R21, -R198.reuse, 0x31, RZ ;  /* 0x00000031c615e810 */ /* 0x040fe20007ffe1ff */
[C---:B--2---:R-:W-:Y:S03]  /*8890*/  VIADD R7, R198.reuse, 0xffffffc7 ;  /* 0xffffffc7c6077836 */ /* 0x044fe60000000000 */
[C---:B------:R-:W-:Y:S03]  /*88a0*/  @!P0 IADD3 R4, -R198.reuse, 0x10, RZ ;  /* 0x00000010c6048810 */ /* 0x040fe60007ffe1ff */
[----:B------:R2:W5:Y:S01]  /*88b0*/  MUFU.TANH R182, R17 ;  /* 0x0000001100b67308 */ /* 0x0005620000002400 */
[----:B------:R-:W-:Y:S02]  /*88c0*/  ISETP.GE.AND P0, PT, R197, RZ, PT ;  /* 0x000000ffc500720c */ /* 0x000fe40003f06270 */
[----:B------:R-:W-:Y:S02]  /*88d0*/  @!P5 IADD3 R186, -R198, 0x21, RZ ;  /* 0x00000021c6bad810 */ /* 0x000fe40007ffe1ff */
[----:B------:R-:W-:Y:S02]  /*88e0*/  ISETP.GE.AND P5, PT, R19, RZ, PT ;  /* 0x000000ff1300720c */ /* 0x000fe40003fa6270 */
[----:B-1----:R-:W-:Y:S01]  /*88f0*/  I2FP.F32.S32 R22, R206 ;  /* 0x000000ce00167245 */ /* 0x002fe20000201400 */
[----:B------:R-:W-:Y:S04]  /*8900*/  FMUL.FTZ R206, R24, UR9 ;  /* 0x0000000918ce7c20 */ /* 0x000fe80008410000 */
[----:B------:R-:W-:Y:S02]  /*8910*/  FFMA.FTZ R22, R22, -UR5, R3 ;  /* 0x8000000516167c23 */ /* 0x000fe40008010003 */
[C---:B------:R-:W-:Y:S01]  /*8920*/  @!P0 IADD3 R197, -R198.reuse, 0x19, RZ ;  /* 0x00000019c6c58810 */ /* 0x040fe20007ffe1ff */
[----:B------:R-:W1:Y:S01]  /*8930*/  MUFU.TANH R206, R206 ;  /* 0x000000ce00ce7308 */ /* 0x000e620000002400 */
[----:B------:R-:W-:Y:S01]  /*8940*/  ISETP.GE.AND P0, PT, R193, RZ, PT ;  /* 0x000000ffc100720c */ /* 0x000fe20003f06270 */
[----:B--2---:R-:W-:Y:S01]  /*8950*/  IMAD R17, R185, UR6, RZ ;  /* 0x00000006b9117c24 */ /* 0x004fe2000f8e02ff */
[----:B------:R-:W-:Y:S02]  /*8960*/  @!P5 IADD3 R19, -R198, 0x30, RZ ;  /* 0x00000030c613d810 */ /* 0x000fe40007ffe1ff */
[----:B------:R-:W-:Y:S01]  /*8970*/  ISETP.GE.AND P5, PT, R7, RZ, PT ;  /* 0x000000ff0700720c */ /* 0x000fe20003fa6270 */
[C---:B------:R-:W-:Y:S01]  /*8980*/  IMAD R17, R184.reuse, UR7, R17 ;  /* 0x00000007b8117c24 */ /* 0x040fe2000f8e0211 */
[----:B------:R-:W-:Y:S01]  /*8990*/  I2FP.F32.S32 R3, R207 ;  /* 0x000000cf00037245 */ /* 0x000fe20000201400 */
[----:B------:R-:W-:Y:S02]  /*89a0*/  IMAD.WIDE.U32 R184, R184, UR6, RZ ;  /* 0x00000006b8b87c25 */ /* 0x000fe4000f8e00ff */
[----:B------:R-:W-:Y:S02]  /*89b0*/  MUFU.TANH R207, R25 ;  /* 0x0000001900cf7308 */ /* 0x000fe40000002400 */
[----:B------:R-:W-:Y:S02]  /*89c0*/  IMAD.MOV.U32 R168, RZ, RZ, R184 ;  /* 0x000000ffffa87224 */ /* 0x000fe400078e00b8 */
[----:B------:R-:W-:Y:S01]  /*89d0*/  FFMA.FTZ R15, R3, -UR5, R2 ;  /* 0x80000005030f7c23 */ /* 0x000fe20008010002 */
[C---:B------:R-:W-:Y:S01]  /*89e0*/  @!P0 IADD3 R193, -R198.reuse, 0x28, RZ ;  /* 0x00000028c6c18810 */ /* 0x040fe20007ffe1ff */
[----:B------:R-:W-:Y:S01]  /*89f0*/  IMAD.MOV.U32 R169, RZ, RZ, R185 ;  /* 0x000000ffffa97224 */ /* 0x000fe200078e00b9 */
[----:B------:R-:W-:Y:S01]  /*8a00*/  ISETP.GE.AND P0, PT, R23, RZ, PT ;  /* 0x000000ff1700720c */ /* 0x000fe20003f06270 */
[----:B------:R-:W-:Y:S01]  /*8a10*/  FFMA.FTZ R14, R3, -UR5, R167 ;  /* 0x80000005030e7c23 */ /* 0x000fe200080100a7 */
[----:B------:R-:W-:Y:S01]  /*8a20*/  @!P5 IADD3 R7, -R198, 0x39, RZ ;  /* 0x00000039c607d810 */ /* 0x000fe20007ffe1ff */
[----:B------:R-:W-:Y:S01]  /*8a30*/  IMAD.IADD R17, R169, 0x1, R17 ;  /* 0x00000001a9117824 */ /* 0x000fe200078e0211 */
[----:B------:R-:W-:Y:S01]  /*8a40*/  I2FP.F32.S32 R167, R194 ;  /* 0x000000c200a77245 */ /* 0x000fe20000201400 */
[----:B------:R-:W-:Y:S01]  /*8a50*/  FMUL.FTZ R3, R30, UR9 ;  /* 0x000000091e037c20 */ /* 0x000fe20008410000 */
[----:B------:R-:W-:Y:S02]  /*8a60*/  I2FP.F32.S32 R2, R4 ;  /* 0x0000000400027245 */ /* 0x000fe40000201400 */
[----:B------:R-:W-:Y:S01]  /*8a70*/  ISETP.LT.AND P5, PT, RZ, UR13, PT ;  /* 0x0000000dff007c0c */ /* 0x000fe2000bfa1270 */
[C---:B---3--:R-:W-:Y:S01]  /*8a80*/  FFMA.FTZ R202, R167.reuse, -UR5, R202 ;  /* 0x80000005a7ca7c23 */ /* 0x048fe200080100ca */
[----:B------:R-:W-:Y:S01]  /*8a90*/  I2FP.F32.S32 R33, R7 ;  /* 0x0000000700217245 */ /* 0x000fe20000201400 */
[----:B----4-:R-:W-:Y:S01]  /*8aa0*/  FFMA.FTZ R179, R167, -UR5, R179 ;  /* 0x80000005a7b37c23 */ /* 0x010fe200080100b3 */
[----:B------:R-:W-:Y:S01]  /*8ab0*/  I2FP.F32.S32 R167, R187 ;  /* 0x000000bb00a77245 */ /* 0x000fe20000201400 */
[----:B------:R-:W-:Y:S01]  /*8ac0*/  FFMA.FTZ R181, R2, -UR5, R181 ;  /* 0x8000000502b57c23 */ /* 0x000fe200080100b5 */
[----:B------:R-:W-:Y:S01]  /*8ad0*/  @!P0 IADD3 R23, -R198, 0x38, RZ ;  /* 0x00000038c6178810 */ /* 0x000fe20007ffe1ff */
[----:B------:R-:W-:Y:S01]  /*8ae0*/  FFMA.FTZ R183, R2, -UR5, R183 ;  /* 0x8000000502b77c23 */ /* 0x000fe200080100b7 */
[C---:B------:R-:W-:Y:S01]  /*8af0*/  LEA R184, P0, R168.reuse, R200, 0x1 ;  /* 0x000000c8a8b87211 */ /* 0x040fe200078008ff */
[----:B------:R2:W3:Y:S01]  /*8b00*/  MUFU.TANH R198, R3 ;  /* 0x0000000300c67308 */ /* 0x0004e20000002400 */
[----:B------:R-:W-:Y:S01]  /*8b10*/  I2FP.F32.S32 R2, R197 ;  /* 0x000000c500027245 */ /* 0x000fe20000201400 */
[C---:B------:R-:W-:Y:S01]  /*8b20*/  FFMA.FTZ R177, R167.reuse, -UR5, R177 ;  /* 0x80000005a7b17c23 */ /* 0x040fe200080100b1 */
[----:B------:R-:W-:Y:S01]  /*8b30*/  LEA.HI.X R185, R168, R8, R17, 0x1, P0 ;  /* 0x00000008a8b97211 */ /* 0x000fe200000f0c11 */
[----:B------:R-:W-:Y:S01]  /*8b40*/  FFMA.FTZ R17, R18, -UR5, R166 ;  /* 0x8000000512117c23 */ /* 0x000fe200080100a6 */
[----:B------:R-:W-:Y:S01]  /*8b50*/  I2FP.F32.S32 R166, R13 ;  /* 0x0000000d00a67245 */ /* 0x000fe20000201400 */
[----:B------:R-:W-:Y:S01]  /*8b60*/  FFMA.FTZ R13, R164, -UR5, R5 ;  /* 0x80000005a40d7c23 */ /* 0x000fe20008010005 */
[----:B------:R-:W-:Y:S01]  /*8b70*/  I2FP.F32.S32 R164, R195 ;  /* 0x000000c300a47245 */ /* 0x000fe20000201400 */
[----:B------:R-:W-:Y:S01]  /*8b80*/  FFMA.FTZ R178, R167, -UR5, R178 ;  /* 0x80000005a7b27c23 */ /* 0x000fe200080100b2 */
[----:B------:R-:W-:Y:S01]  /*8b90*/  FFMA.FTZ R18, R18, -UR5, R6 ;  /* 0x8000000512127c23 */ /* 0x000fe20008010006 */
[C---:B------:R-:W-:Y:S01]  /*8ba0*/  FFMA.FTZ R9, R166.reuse, -UR5, R9 ;  /* 0x80000005a6097c23 */ /* 0x040fe20008010009 */
[----:B------:R-:W-:Y:S01]  /*8bb0*/  FFMA.FTZ R192, R166, -UR5, R192 ;  /* 0x80000005a6c07c23 */ /* 0x000fe200080100c0 */
[----:B------:R-:W-:Y:S01]  /*8bc0*/  FMUL.FTZ R166, R31, UR9 ;  /* 0x000000091fa67c20 */ /* 0x000fe20008410000 */
[C---:B------:R-:W-:Y:S01]  /*8bd0*/  FFMA.FTZ R203, R164.reuse, -UR5, R203 ;  /* 0x80000005a4cb7c23 */ /* 0x040fe200080100cb */
[----:B------:R-:W-:Y:S01]  /*8be0*/  FFMA.FTZ R201, R164, -UR5, R201 ;  /* 0x80000005a4c97c23 */ /* 0x000fe200080100c9 */
[----:B------:R-:W-:Y:S01]  /*8bf0*/  FMNMX.FTZ R164, R17, R165, !PT ;  /* 0x000000a511a47209 */ /* 0x000fe20007810000 */
[----:B------:R4:W3:Y:S01]  /*8c00*/  MUFU.TANH R194, R166 ;  /* 0x000000a600c27308 */ /* 0x0008e20000002400 */
[----:B--2---:R-:W-:Y:S01]  /*8c10*/  FMNMX.FTZ R3, R26, R0, !PT ;  /* 0x000000001a037209 */ /* 0x004fe20007810000 */
[----:B------:R-:W-:Y:S01]  /*8c20*/  FMUL.FTZ R197, R28, UR9 ;  /* 0x000000091cc57c20 */ /* 0x000fe20008410000 */
[----:B------:R-:W-:Y:S01]  /*8c30*/  FMNMX.FTZ R164, R15, R164, !PT ;  /* 0x000000a40fa47209 */ /* 0x000fe20007810000 */
[----:B------:R-:W-:Y:S01]  /*8c40*/  FFMA.FTZ R205, R2, -UR5, R205 ;  /* 0x8000000502cd7c23 */ /* 0x000fe200080100cd */
[----:B------:R-:W-:Y:S01]  /*8c50*/  FMNMX.FTZ R3, R22, R3, !PT ;  /* 0x0000000316037209 */ /* 0x000fe20007810000 */
[----:B-----5:R-:W-:Y:S01]  /*8c60*/  FFMA.FTZ R182, R2, -UR5, R182 ;  /* 0x8000000502b67c23 */ /* 0x020fe200080100b6 */
[----:B------:R-:W-:Y:S03]  /*8c70*/  FMNMX.FTZ R164, R13, R164, !PT ;  /* 0x000000a40da47209 */ /* 0x000fe60007810000 */
[----:B------:R2:W-:Y:S01]  /*8c80*/  MUFU.TANH R167, R34 ;  /* 0x0000002200a77308 */ /* 0x0005e20000002400 */
[----:B------:R-:W-:Y:S01]  /*8c90*/  FMNMX.FTZ R3, R18, R3, !PT ;  /* 0x0000000312037209 */ /* 0x000fe20007810000 */
[----:B------:R-:W-:Y:S01]  /*8ca0*/  FFMA.FTZ R190, R33, -UR5, R190 ;  /* 0x8000000521be7c23 */ /* 0x000fe200080100be */
[----:B------:R-:W-:Y:S02]  /*8cb0*/  FMNMX.FTZ R164, R9, R164, !PT ;  /* 0x000000a409a47209 */ /* 0x000fe40007810000 */
[----:B------:R-:W-:Y:S02]  /*8cc0*/  FMNMX.FTZ R3, R14, R3, !PT ;  /* 0x000000030e037209 */ /* 0x000fe40007810000 */
[----:B------:R-:W-:Y:S03]  /*8cd0*/  FMNMX.FTZ R164, R181, R164, !PT ;  /* 0x000000a4b5a47209 */ /* 0x000fe60007810000 */
[----:B------:R-:W-:Y:S01]  /*8ce0*/  MUFU.TANH R197, R197 ;  /* 0x000000c500c57308 */ /* 0x000fe20000002400 */
[----:B----4-:R-:W-:Y:S02]  /*8cf0*/  I2FP.F32.S32 R166, R193 ;  /* 0x000000c100a67245 */ /* 0x010fe40000201400 */
[----:B------:R-:W-:Y:S02]  /*8d00*/  FMNMX.FTZ R3, R199, R3, !PT ;  /* 0x00000003c7037209 */ /* 0x000fe40007810000 */
[----:B------:R-:W-:Y:S01]  /*8d10*/  I2FP.F32.S32 R2, R186 ;  /* 0x000000ba00027245 */ /* 0x000fe20000201400 */
[C---:B-1----:R-:W-:Y:S01]  /*8d20*/  FFMA.FTZ R206, R166.reuse, -UR5, R206 ;  /* 0x80000005a6ce7c23 */ /* 0x042fe200080100ce */
[----:B---3--:R-:W-:Y:S03]  /*8d30*/  FFMA.FTZ R198, R166, -UR5, R198 ;  /* 0x80000005a6c67c23 */ /* 0x008fe600080100c6 */
[----:B------:R1:W3:Y:S01]  /*8d40*/  MUFU.TANH R193, R32 ;  /* 0x0000002000c17308 */ /* 0x0002e20000002400 */
[----:B--2---:R-:W-:Y:S01]  /*8d50*/  FMNMX.FTZ R34, R192, R3, !PT ;  /* 0x00000003c0227209 */ /* 0x004fe20007810000 */
[C---:B------:R-:W-:Y:S01]  /*8d60*/  FFMA.FTZ R175, R2.reuse, -UR5, R175 ;  /* 0x8000000502af7c23 */ /* 0x040fe200080100af */
[----:B------:R-:W-:Y:S01]  /*8d70*/  FMNMX.FTZ R3, R203, R164, !PT ;  /* 0x000000a4cb037209 */ /* 0x000fe20007810000 */
[----:B------:R-:W-:Y:S01]  /*8d80*/  FFMA.FTZ R174, R2, -UR5, R174 ;  /* 0x8000000502ae7c23 */ /* 0x000fe200080100ae */
[----:B------:R-:W-:Y:S02]  /*8d90*/  FMNMX.FTZ R34, R183, R34, !PT ;  /* 0x00000022b7227209 */ /* 0x000fe40007810000 */
[----:B------:R-:W-:Y:S03]  /*8da0*/  FMNMX.FTZ R164, R202, R3, !PT ;  /* 0x00000003caa47209 */ /* 0x000fe60007810000 */
[----:B------:R2:W-:Y:S01]  /*8db0*/  MUFU.TANH R166, R35 ;  /* 0x0000002300a67308 */ /* 0x0005e20000002400 */
[----:B------:R-:W-:Y:S02]  /*8dc0*/  FMNMX.FTZ R34, R201, R34, !PT ;  /* 0x00000022c9227209 */ /* 0x000fe40007810000 */
[----:B------:R-:W-:Y:S02]  /*8dd0*/  FMNMX.FTZ R164, R205, R164, !PT ;  /* 0x000000a4cda47209 */ /* 0x000fe40007810000 */
[----:B------:R-:W-:Y:S02]  /*8de0*/  FMNMX.FTZ R3, R179, R34, !PT ;  /* 0x00000022b3037209 */ /* 0x000fe40007810000 */
[----:B------:R-:W-:Y:S03]  /*8df0*/  I2FP.F32.S32 R2, R173 ;  /* 0x000000ad00027245 */ /* 0x000fe60000201400 */
[----:B------:R-:W4:Y:S01]  /*8e00*/  MUFU.TANH R195, R29 ;  /* 0x0000001d00c37308 */ /* 0x000f220000002400 */
[----:B------:R-:W-:Y:S02]  /*8e10*/  FMNMX.FTZ R34, R177, R164, !PT ;  /* 0x000000a4b1227209 */ /* 0x000fe40007810000 */
[----:B-1----:R-:W-:Y:S01]  /*8e20*/  I2FP.F32.S32 R32, R23 ;  /* 0x0000001700207245 */ /* 0x002fe20000201400 */
[C---:B------:R-:W-:Y:S01]  /*8e30*/  FFMA.FTZ R207, R2.reuse, -UR5, R207 ;  /* 0x8000000502cf7c23 */ /* 0x040fe200080100cf */
[----:B------:R-:W-:Y:S01]  /*8e40*/  FMNMX.FTZ R34, R175, R34, !PT ;  /* 0x00000022af227209 */ /* 0x000fe20007810000 */
[----:B------:R-:W-:Y:S01]  /*8e50*/  FFMA.FTZ R194, R2, -UR5, R194 ;  /* 0x8000000502c27c23 */ /* 0x000fe200080100c2 */
[----:B------:R-:W-:Y:S01]  /*8e60*/  I2FP.F32.S32 R2, R19 ;  /* 0x0000001300027245 */ /* 0x000fe20000201400 */
[----:B---3--:R-:W-:Y:S01]  /*8e70*/  FFMA.FTZ R193, R32, -UR5, R193 ;  /* 0x8000000520c17c23 */ /* 0x008fe200080100c1 */
[----:B--2---:R-:W-:Y:S02]  /*8e80*/  FMNMX.FTZ R35, R182, R3, !PT ;  /* 0x00000003b6237209 */ /* 0x004fe40007810000 */
[----:B------:R-:W-:Y:S01]  /*8e90*/  FMNMX.FTZ R34, R206, R34, !PT ;  /* 0x00000022ce227209 */ /* 0x000fe20007810000 */
[----:B------:R-:W-:Y:S01]  /*8ea0*/  FFMA.FTZ R197, R2, -UR5, R197 ;  /* 0x8000000502c57c23 */ /* 0x000fe200080100c5 */
[----:B------:R-:W-:Y:S01]  /*8eb0*/  FMNMX.FTZ R35, R178, R35, !PT ;  /* 0x00000023b2237209 */ /* 0x000fe20007810000 */
[----:B------:R-:W-:Y:S01]  /*8ec0*/  FFMA.FTZ R167, R2, -UR5, R167 ;  /* 0x8000000502a77c23 */ /* 0x000fe200080100a7 */
[----:B------:R-:W-:Y:S02]  /*8ed0*/  I2FP.F32.S32 R3, R21 ;  /* 0x0000001500037245 */ /* 0x000fe40000201400 */
[----:B------:R-:W-:Y:S02]  /*8ee0*/  FMNMX.FTZ R35, R174, R35, !PT ;  /* 0x00000023ae237209 */ /* 0x000fe40007810000 */
[----:B------:R-:W-:Y:S01]  /*8ef0*/  FMNMX.FTZ R34, R207, R34, !PT ;  /* 0x00000022cf227209 */ /* 0x000fe20007810000 */
[C---:B----4-:R-:W-:Y:S01]  /*8f00*/  FFMA.FTZ R195, R3.reuse, -UR5, R195 ;  /* 0x8000000503c37c23 */ /* 0x050fe200080100c3 */
        /* <DEDUP_REMOVED lines=10> */
.L_x_1960:
[----:B-1----:R-:W1:Y:S01]  /*8fb0*/  SHFL.BFLY PT, R2, R5, 0x2, 0x1f ;  /* 0x0c401f0005027f89 */ /* 0x002e6200000e0000 */
[----:B------:R-:W-:Y:S07]  /*8fc0*/  UIADD3 UR14, UR14, 0x1, URZ ;  /* 0x000000010e0e7890 */ /* 0x000fee000fffe03f */
[----:B------:R-:W2:Y:S08]  /*8fd0*/  SHFL.BFLY PT, R3, R32, 0x2, 0x1f ;  /* 0x0c401f0020037f89 */ /* 0x000eb000000e0000 */
[----:B------:R-:W-:Y:S01]  /*8fe0*/  LDSM.16.MT88.4 R168, [R224+0x18000] ;  /* 0x01800000e0a8783b */ /* 0x000fe20000004200 */
[----:B-1----:R-:W-:Y:S02]  /*8ff0*/  FMNMX.FTZ R6, R5, R2, !PT ;  /* 0x0000000205067209 */ /* 0x002fe40007810000 */
[----:B--2---:R-:W-:Y:S05]  /*9000*/  FMNMX.FTZ R7, R32, R3, !PT ;  /* 0x0000000320077209 */ /* 0x004fea0007810000 */
[----:B------:R-:W1:Y:S08]  /*9010*/  SHFL.BFLY PT, R3, R6, 0x1, 0x1f ;  /* 0x0c201f0006037f89 */ /* 0x000e7000000e0000 */
[----:B------:R-:W2:Y:S08]  /*9020*/  SHFL.BFLY PT, R164, R7, 0x1, 0x1f ;  /* 0x0c201f0007a47f89 */ /* 0x000eb000000e0000 */
[----:B------:R-:W-:Y:S01]  /*9030*/  LDSM.16.MT88.4 R32, [R225+0x18000] ;  /* 0x01800000e120783b */ /* 0x000fe20000004200 */
[----:B-1----:R-:W-:Y:S02]  /*9040*/  FMNMX.FTZ R3, R6, R3, !PT ;  /* 0x0000000306037209 */ /* 0x002fe40007810000 */
[----:B--2---:R-:W-:Y:S03]  /*9050*/  FMNMX.FTZ R164, R7, R164, !PT ;  /* 0x000000a407a47209 */ /* 0x004fe60007810000 */
[C---:B------:R-:W-:Y:S01]  /*9060*/  FMUL.FTZ R173, R3.reuse, UR4 ;  /* 0x0000000403ad7c20 */ /* 0x040fe20008410000 */
[C---:B------:R-:W-:Y:S01]  /*9070*/  FSETP.NEU.FTZ.AND P0, PT, R3.reuse, -INF , PT ;  /* 0xff8000000300780b */ /* 0x040fe20003f1d000 */
[----:B------:R-:W-:Y:S01]  /*9080*/  FADD.FTZ R0, -R3, R0 ;  /* 0x0000000003007221 */ /* 0x000fe20000010100 */
[C---:B------:R-:W-:Y:S02]  /*9090*/  FMUL.FTZ R172, R164.reuse, UR4 ;  /* 0x00000004a4ac7c20 */ /* 0x040fe40008410000 */
[----:B------:R-:W-:Y:S01]  /*90a0*/  FSEL R173, R173, RZ, P0 ;  /* 0x000000ffadad7208 */ /* 0x000fe20000000000 */
[C---:B------:R-:W-:Y:S01]  /*90b0*/  FADD.FTZ R2, -R164.reuse, R165 ;  /* 0x000000a5a4027221 */ /* 0x040fe20000010100 */
[----:B------:R-:W-:Y:S01]  /*90c0*/  FSETP.NEU.FTZ.AND P0, PT, R164, -INF , PT ;  /* 0xff800000a400780b */ /* 0x000fe20003f1d000 */
[----:B------:R-:W-:Y:S02]  /*90d0*/  FMUL.FTZ R4, R0, UR4 ;  /* 0x0000000400047c20 */ /* 0x000fe40008410000 */
[--C-:B------:R-:W-:Y:S01]  /*90e0*/  FFMA.FTZ R184, R18, UR4, -R173.reuse ;  /* 0x0000000412b87c23 */ /* 0x100fe200080108ad */
[----:B------:R-:W-:Y:S01]  /*90f0*/  FSEL R172, R172, RZ, P0 ;  /* 0x000000ffacac7208 */ /* 0x000fe20000000000 */
[--C-:B------:R-:W-:Y:S01]  /*9100*/  FFMA.FTZ R189, R26, UR4, -R173.reuse ;  /* 0x000000041abd7c23 */ /* 0x100fe200080108ad */
[--C-:B------:R-:W-:Y:S01]  /*9110*/  FFMA.FTZ R185, R22, UR4, -R173.reuse ;  /* 0x0000000416b97c23 */ /* 0x100fe200080108ad */
[--C-:B------:R-:W-:Y:S01]  /*9120*/  FFMA.FTZ R165, R14, UR4, -R173.reuse ;  /* 0x000000040ea57c23 */ /* 0x100fe200080108ad */
[----:B------:R-:W-:Y:S01]  /*9130*/  FMUL.FTZ R5, R2, UR4 ;  /* 0x0000000402057c20 */ /* 0x000fe20008410000 */
[--C-:B------:R-:W-:Y:S01]  /*9140*/  FFMA.FTZ R191, R17, UR4, -R172.reuse ;  /* 0x0000000411bf7c23 */ /* 0x100fe200080108ac */
[--C-:B------:R-:W-:Y:S01]  /*9150*/  FFMA.FTZ R188, R15, UR4, -R172.reuse ;  /* 0x000000040fbc7c23 */ /* 0x100fe200080108ac */
[----:B------:R-:W1:Y:S01]  /*9160*/  LDSM.16.MT88.4 R16, [R228+0x18000] ;  /* 0x01800000e410783b */ /* 0x000e620000004200 */
[--C-:B------:R-:W-:Y:S01]  /*9170*/  FFMA.FTZ R187, R13, UR4, -R172.reuse ;  /* 0x000000040dbb7c23 */ /* 0x100fe200080108ac */
[--C-:B------:R-:W-:Y:S01]  /*9180*/  FFMA.FTZ R186, R9, UR4, -R172.reuse ;  /* 0x0000000409ba7c23 */ /* 0x100fe200080108ac */
[----:B------:R-:W2:Y:S01]  /*9190*/  MUFU.EX2 R0, R4 ;  /* 0x0000000400007308 */ /* 0x000ea20000000800 */
[--C-:B------:R-:W-:Y:S01]  /*91a0*/  FFMA.FTZ R196, R183, UR4, -R173.reuse ;  /* 0x00000004b7c47c23 */ /* 0x100fe200080108ad */
[--C-:B------:R-:W-:Y:S01]  /*91b0*/  FFMA.FTZ R201, R201, UR4, -R173.reuse ;  /* 0x00000004c9c97c23 */ /* 0x100fe200080108ad */
[--C-:B------:R-:W-:Y:S01]  /*91c0*/  FFMA.FTZ R200, R181, UR4, -R172.reuse ;  /* 0x00000004b5c87c23 */ /* 0x100fe200080108ac */
[--C-:B------:R-:W-:Y:S01]  /*91d0*/  FFMA.FTZ R203, R203, UR4, -R172.reuse ;  /* 0x00000004cbcb7c23 */ /* 0x100fe200080108ac */
[----:B------:R-:W3:Y:S01]  /*91e0*/  LDSM.16.MT88.4 R24, [R226+0x18000] ;  /* 0x01800000e218783b */ /* 0x000ee20000004200 */
[--C-:B------:R-:W-:Y:S01]  /*91f0*/  FFMA.FTZ R202, R202, UR4, -R172.reuse ;  /* 0x00000004caca7c23 */ /* 0x100fe200080108ac */
[--C-:B------:R-:W-:Y:S03]  /*9200*/  FFMA.FTZ R205, R205, UR4, -R172.reuse ;  /* 0x00000004cdcd7c23 */ /* 0x100fe600080108ac */
[----:B------:R-:W4:Y:S01]  /*9210*/  MUFU.EX2 R2, R5 ;  /* 0x0000000500027308 */ /* 0x000f220000000800 */
[--C-:B------:R-:W-:Y:S01]  /*9220*/  FFMA.FTZ R204, R179, UR4, -R173.reuse ;  /* 0x00000004b3cc7c23 */ /* 0x100fe200080108ad */
[--C-:B------:R-:W-:Y:S01]  /*9230*/  FFMA.FTZ R178, R178, UR4, -R173.reuse ;  /* 0x00000004b2b27c23 */ /* 0x100fe200080108ad */
[--C-:B------:R-:W-:Y:S01]  /*9240*/  FFMA.FTZ R174, R174, UR4, -R173.reuse ;  /* 0x00000004aeae7c23 */ /* 0x100fe200080108ad */
[--C-:B------:R-:W-:Y:S01]  /*9250*/  FFMA.FTZ R177, R177, UR4, -R172.reuse ;  /* 0x00000004b1b17c23 */ /* 0x100fe200080108ac */
[--C-:B------:R-:W-:Y:S01]  /*9260*/  FFMA.FTZ R175, R175, UR4, -R172.reuse ;  /* 0x00000004afaf7c23 */ /* 0x100fe200080108ac */
[--C-:B------:R-:W-:Y:S01]  /*9270*/  FFMA.FTZ R182, R182, UR4, -R173.reuse ;  /* 0x00000004b6b67c23 */ /* 0x100fe200080108ad */
[--C-:B------:R-:W-:Y:S03]  /*9280*/  FFMA.FTZ R206, R206, UR4, -R172.reuse ;  /* 0x00000004cece7c23 */ /* 0x100fe600080108ac */
        /* <DEDUP_REMOVED lines=9> */
[C---:B----4-:R-:W-:Y:S01]  /*9320*/  FMUL.FTZ R4, R2.reuse, R160 ;  /* 0x000000a002047220 */ /* 0x050fe20000410000 */
[C---:B------:R-:W-:Y:S01]  /*9330*/  FMUL.FTZ R5, R2.reuse, R161 ;  /* 0x000000a102057220 */ /* 0x040fe20000410000 */
[C---:B------:R-:W-:Y:S01]  /*9340*/  FMUL.FTZ R8, R2.reuse, R156 ;  /* 0x0000009c02087220 */ /* 0x040fe20000410000 */
[C---:B------:R-:W-:Y:S01]  /*9350*/  FMUL.FTZ R9, R2.reuse, R157 ;  /* 0x0000009d02097220 */ /* 0x040fe20000410000 */
[C---:B------:R-:W-:Y:S01]  /*9360*/  FMUL.FTZ R12, R2.reuse, R152 ;  /* 0x00000098020c7220 */ /* 0x040fe20000410000 */
[----:B------:R-:W-:Y:S01]  /*9370*/  FMUL.FTZ R13, R2, R153 ;  /* 0x00000099020d7220 */ /* 0x000fe20000410000 */
[----:B------:R-:W-:Y:S03]  /*9380*/  FMUL.FTZ R23, R0, R147 ;  /* 0x0000009300177220 */ /* 0x000fe60000410000 */
[----:B------:R-:W-:Y:S01]  /*9390*/  MUFU.EX2 R184, R184 ;  /* 0x000000b800b87308 */ /* 0x000fe20000000800 */
[----:B------:R-:W4:Y:S01]  /*93a0*/  LDSM.16.MT88.4 R152, [R228+0x1a000] ;  /* 0x01a00000e498783b */ /* 0x000f220000004200 */
[C---:B------:R-:W-:Y:S01]  /*93b0*/  FMUL.FTZ R20, R2.reuse, R144 ;  /* 0x0000009002147220 */ /* 0x040fe20000410000 */
[----:B------:R-:W-:Y:S01]  /*93c0*/  FMUL.FTZ R21, R2, R145 ;  /* 0x0000009102157220 */ /* 0x000fe20000410000 */
[C---:B------:R-:W-:Y:S01]  /*93d0*/  FMUL.FTZ R30, R0.reuse, R138 ;  /* 0x0000008a001e7220 */ /* 0x040fe20000410000 */
[----:B------:R-:W-:Y:S01]  /*93e0*/  FMUL.FTZ R31, R0, R139 ;  /* 0x0000008b001f7220 */ /* 0x000fe20000410000 */
[C---:B------:R-:W-:Y:S01]  /*93f0*/  FMUL.FTZ R28, R2.reuse, R136 ;  /* 0x00000088021c7220 */ /* 0x040fe20000410000 */
[----:B------:R-:W-:Y:S03]  /*9400*/  FMUL.FTZ R29, R2, R137 ;  /* 0x00000089021d7220 */ /* 0x000fe60000410000 */
[----:B------:R-:W5:Y:S01]  /*9410*/  MUFU.EX2 R165, R165 ;  /* 0x000000a500a57308 */ /* 0x000f620000000800 */
[----:B--2---:R-:W-:Y:S01]  /*9420*/  F2FP.F16.F32.PACK_AB R161, R185, R189 ;  /* 0x000000bdb9a1723e */ /* 0x004fe200000000ff */
[----:B------:R-:W2:Y:S01]  /*9430*/  LDSM.16.MT88.4 R144, [R226+0x1a000] ;  /* 0x01a00000e290783b */ /* 0x000ea20000004200 */
[C---:B------:R-:W-:Y:S01]  /*9440*/  FMUL.FTZ R38, R0.reuse, R38 ;  /* 0x0000002600267220 */ /* 0x040fe20000410000 */
[----:B------:R-:W-:Y:S01]  /*9450*/  FMUL.FTZ R39, R0, R39 ;  /* 0x0000002700277220 */ /* 0x000fe20000410000 */
[C---:B------:R-:W-:Y:S01]  /*9460*/  FMUL.FTZ R36, R2.reuse, R36 ;  /* 0x0000002402247220 */ /* 0x040fe20000410000 */
[----:B------:R-:W-:Y:S01]  /*9470*/  FMUL.FTZ R37, R2, R37 ;  /* 0x0000002502257220 */ /* 0x000fe20000410000 */
[C---:B------:R-:W-:Y:S03]  /*9480*/  FMUL.FTZ R42, R0.reuse, R42 ;  /* 0x0000002a002a7220 */ /* 0x040fe60000410000 */
[----:B------:R-:W-:Y:S01]  /*9490*/  MUFU.EX2 R191, R191 ;  /* 0x000000bf00bf7308 */ /* 0x000fe20000000800 */
[----:B------:R-:W-:Y:S01]  /*94a0*/  FMUL.FTZ R43, R0, R43 ;  /* 0x0000002b002b7220 */ /* 0x000fe20000410000 */
[----:B------:R-:W2:Y:S01]  /*94b0*/  LDSM.16.MT88.4 R136, [R225+0x1a000] ;  /* 0x01a00000e188783b */ /* 0x000ea20000004200 */
[C---:B------:R-:W-:Y:S01]  /*94c0*/  FMUL.FTZ R40, R2.reuse, R40 ;  /* 0x0000002802287220 */ /* 0x040fe20000410000 */
[----:B------:R-:W-:Y:S01]  /*94d0*/  FMUL.FTZ R41, R2, R41 ;  /* 0x0000002902297220 */ /* 0x000fe20000410000 */
[C---:B------:R-:W-:Y:S01]  /*94e0*/  FMUL.FTZ R46, R0.reuse, R46 ;  /* 0x0000002e002e7220 */ /* 0x040fe20000410000 */
[----:B------:R-:W-:Y:S01]  /*94f0*/  FMUL.FTZ R47, R0, R47 ;  /* 0x0000002f002f7220 */ /* 0x000fe20000410000 */
[C---:B------:R-:W-:Y:S03]  /*9500*/  FMUL.FTZ R44, R2.reuse, R44 ;  /* 0x0000002c022c7220 */ /* 0x040fe60000410000 */
[----:B------:R-:W1:Y:S01]  /*9510*/  MUFU.EX2 R188, R188 ;  /* 0x000000bc00bc7308 */ /* 0x000e620000000800 */
[----:B-----5:R-:W-:Y:S01]  /*9520*/  F2FP.F16.F32.PACK_AB R163, R165, R184 ;  /* 0x000000b8a5a3723e */ /* 0x020fe200000000ff */
        /* <DEDUP_REMOVED lines=14> */
[----:B------:R-:W5:Y:S01]  /*9610*/  MUFU.EX2 R186, R186 ;  /* 0x000000ba00ba7308 */ /* 0x000f620000000800 */
        /* <DEDUP_REMOVED lines=16> */
[----:B-----5:R-:W-:Y:S01]  /*9720*/  F2FP.F16.F32.PACK_AB R162, R186, R187 ;  /* 0x000000bbbaa2723e */ /* 0x020fe200000000ff */
[----:B------:R-:W-:Y:S01]  /*9730*/  LDSM.16.MT88.4 R156, [R228+0x1a800] ;  /* 0x01a80000e49c783b */ /* 0x000fe20000004200 */
[----:B------:R-:W-:Y:S01]  /*9740*/  MUFU.EX2 R180, R182 ;  /* 0x000000b600b47308 */ /* 0x000fe20000000800 */
[----:B------:R-:W-:Y:S01]  /*9750*/  FMUL.FTZ R73, R2, R73 ;  /* 0x0000004902497220 */ /* 0x000fe20000410000 */
[C---:B------:R-:W-:Y:S01]  /*9760*/  FMUL.FTZ R78, R0.reuse, R78 ;  /* 0x0000004e004e7220 */ /* 0x040fe20000410000 */
[----:B------:R-:W-:Y:S01]  /*9770*/  FMUL.FTZ R79, R0, R79 ;  /* 0x0000004f004f7220 */ /* 0x000fe20000410000 */
[C---:B------:R-:W-:Y:S01]  /*9780*/  FMUL.FTZ R76, R2.reuse, R76 ;  /* 0x0000004c024c7220 */ /* 0x040fe20000410000 */
[C---:B------:R-:W-:Y:S05]  /*9790*/  HMMA.16816.F32 R4, R160.reuse, R16, R4 ;  /* 0x00000010a004723c */ /* 0x040fea0000001804 */
[----:B------:R-:W-:Y:S01]  /*97a0*/  MUFU.EX2 R181, R178 ;  /* 0x000000b200b57308 */ /* 0x000fe20000000800 */
[C---:B------:R-:W-:Y:S01]  /*97b0*/  FMUL.FTZ R77, R2.reuse, R77 ;  /* 0x0000004d024d7220 */ /* 0x040fe20000410000 */
[C---:B------:R-:W-:Y:S04]  /*97c0*/  HMMA.16816.F32 R8, R160.reuse, R18, R8 ;  /* 0x00000012a008723c */ /* 0x040fe80000001808 */
[----:B------:R-:W-:Y:S02]  /*97d0*/  FMUL.FTZ R16, R2, R148 ;  /* 0x0000009402107220 */ /* 0x000fe40000410000 */
[C---:B---3--:R-:W-:Y:S02]  /*97e0*/  HMMA.16816.F32 R12, R160.reuse, R24, R12 ;  /* 0x00000018a00c723c */ /* 0x048fe4000000180c */
[----:B------:R-:W-:Y:S03]  /*97f0*/  MUFU.EX2 R196, R196 ;  /* 0x000000c400c47308 */ /* 0x000fe60000000800 */
[C---:B------:R-:W-:Y:S01]  /*9800*/  FMUL.FTZ R18, R0.reuse, R150 ;  /* 0x0000009600127220 */ /* 0x040fe20000410000 */
[----:B------:R-:W-:Y:S01]  /*9810*/  FMUL.FTZ R19, R0, R151 ;  /* 0x0000009700137220 */ /* 0x000fe20000410000 */
[C---:B------:R-:W-:Y:S01]  /*9820*/  FMUL.FTZ R17, R2.reuse, R149 ;  /* 0x0000009502117220 */ /* 0x040fe20000410000 */
[C---:B------:R-:W-:Y:S01]  /*9830*/  FMUL.FTZ R24, R2.reuse, R140 ;  /* 0x0000008c02187220 */ /* 0x040fe20000410000 */
[----:B------:R-:W-:Y:S03]  /*9840*/  LDSM.16.MT88.4 R148, [R225+0x18800] ;  /* 0x01880000e194783b */ /* 0x000fe60000004200 */
        /* <DEDUP_REMOVED lines=12> */
[----:B------:R-:W-:Y:S01]  /*9910*/  LDSM.16.MT88.4 R140, [R228+0x1c000] ;  /* 0x01c00000e48c783b */ /* 0x000fe20000004200 */
[----:B------:R-:W-:Y:S02]  /*9920*/  MUFU.EX2 R204, R204 ;  /* 0x000000cc00cc7308 */ /* 0x000fe40000000800 */
        /* <DEDUP_REMOVED lines=14> */
[C---:B------:R-:W-:Y:S01]  /*9a10*/  FMUL.FTZ R88, R2.reuse, R88 ;  /* 0x0000005802587220 */ /* 0x040fe20000410000 */
[C---:B------:R-:W-:Y:S03]  /*9a20*/  HMMA.16816.F32 R32, R160.reuse, R170, R32 ;  /* 0x000000aaa020723c */ /* 0x040fe60000001820 */
[----:B------:R-:W-:Y:S01]  /*9a30*/  FMUL.FTZ R89, R2, R89 ;  /* 0x0000005902597220 */ /* 0x000fe20000410000 */
[C---:B------:R-:W-:Y:S01]  /*9a40*/  FMUL.FTZ R94, R0.reuse, R94 ;  /* 0x0000005e005e7220 */ /* 0x040fe20000410000 */
[----:B------:R-:W-:Y:S01]  /*9a50*/  FMUL.FTZ R95, R0, R95 ;  /* 0x0000005f005f7220 */ /* 0x000fe20000410000 */
[C---:B----4-:R-:W-:Y:S01]  /*9a60*/  HMMA.16816.F32 R36, R160.reuse, R152, R36 ;  /* 0x00000098a024723c */ /* 0x050fe20000001824 */
[----:B------:R-:W-:Y:S04]  /*9a70*/  MUFU.EX2 R203, R203 ;  /* 0x000000cb00cb7308 */ /* 0x000fe80000000800 */
[C---:B------:R-:W-:Y:S01]  /*9a80*/  FMUL.FTZ R92, R2.reuse, R92 ;  /* 0x0000005c025c7220 */ /* 0x040fe20000410000 */
[C---:B------:R-:W-:Y:S01]  /*9a90*/  HMMA.16816.F32 R40, R160.reuse, R154, R40 ;  /* 0x0000009aa028723c */ /* 0x040fe20000001828 */
[----:B------:R-:W-:Y:S04]  /*9aa0*/  LDSM.16.MT88.4 R152, [R224+0x18800] ;  /* 0x01880000e098783b */ /* 0x000fe80000004200 */
        /* <DEDUP_REMOVED lines=12> */
[----:B------:R-:W3:Y:S02]  /*9b70*/  LDSM.16.MT88.4 R136, [R225+0x1c000] ;  /* 0x01c00000e188783b */ /* 0x000ee40000004200 */
[----:B------:R-:W-:Y:S03]  /*9b80*/  FMUL.FTZ R97, R2, R97 ;  /* 0x0000006102617220 */ /* 0x000fe60000410000 */
[C---:B-1----:R-:W-:Y:S05]  /*9b90*/  HMMA.16816.F32 R60, R160.reuse, R132, R60 ;  /* 0x00000084a03c723c */ /* 0x042fea000000183c */
[C---:B------:R-:W-:Y:S01]  /*9ba0*/  FMUL.FTZ R102, R0.reuse, R102 ;  /* 0x0000006600667220 */ /* 0x040fe20000410000 */
[C---:B------:R-:W-:Y:S01]  /*9bb0*/  HMMA.16816.F32 R64, R160.reuse, R134, R64 ;  /* 0x00000086a040723c */ /* 0x040fe20000001840 */
[----:B------:R-:W1:Y:S04]  /*9bc0*/  LDSM.16.MT88.4 R132, [R224+0x1c000] ;  /* 0x01c00000e084783b */ /* 0x000e680000004200 */
[----:B------:R-:W-:Y:S01]  /*9bd0*/  FMUL.FTZ R103, R0, R103 ;  /* 0x0000006700677220 */ /* 0x000fe20000410000 */
[C---:B------:R-:W-:Y:S05]  /*9be0*/  HMMA.16816.F32 R68, R160.reuse, R140, R68 ;  /* 0x0000008ca044723c */ /* 0x040fea0000001844 */
[C---:B------:R-:W-:Y:S01]  /*9bf0*/  FMUL.FTZ R100, R2.reuse, R100 ;  /* 0x0000006402647220 */ /* 0x040fe20000410000 */
[C---:B------:R-:W-:Y:S01]  /*9c00*/  HMMA.16816.F32 R72, R160.reuse, R142, R72 ;  /* 0x0000008ea048723c */ /* 0x040fe20000001848 */
[----:B------:R-:W4:Y:S04]  /*9c10*/  LDSM.16.MT88.4 R140, [R228+0x1e000] ;  /* 0x01e00000e48c783b */ /* 0x000f280000004200 */
[----:B------:R-:W-:Y:S01]  /*9c20*/  FMUL.FTZ R101, R2, R101 ;  /* 0x0000006502657220 */ /* 0x000fe20000410000 */
[C---:B--2---:R-:W-:Y:S05]  /*9c30*/  HMMA.16816.F32 R76, R160.reuse, R144, R76 ;  /* 0x00000090a04c723c */ /* 0x044fea000000184c */
[C---:B------:R-:W-:Y:S01]  /*9c40*/  FMUL.FTZ R106, R0.reuse, R106 ;  /* 0x0000006a006a7220 */ /* 0x040fe20000410000 */
[C---:B------:R-:W-:Y:S01]  /*9c50*/  HMMA.16816.F32 R80, R160.reuse, R146, R80 ;  /* 0x00000092a050723c */ /* 0x040fe20000001850 */
[----:B------:R-:W2:Y:S04]  /*9c60*/  LDSM.16.MT88.4 R144, [R226+0x1e000] ;  /* 0x01e00000e290783b */ /* 0x000ea80000004200 */
[----:B------:R-:W-:Y:S01]  /*9c70*/  FMUL.FTZ R107, R0, R107 ;  /* 0x0000006b006b7220 */ /* 0x000fe20000410000 */
[C---:B---3--:R-:W-:Y:S05]  /*9c80*/  HMMA.16816.F32 R84, R160.reuse, R136, R84 ;  /* 0x00000088a054723c */ /* 0x048fea0000001854 */
[----:B------:R-:W-:Y:S01]  /*9c90*/  FMUL.FTZ R104, R2, R104 ;  /* 0x0000006802687220 */ /* 0x000fe20000410000 */
[C---:B------:R-:W-:Y:S05]  /*9ca0*/  HMMA.16816.F32 R88, R160.reuse, R138, R88 ;  /* 0x0000008aa058723c */ /* 0x040fea0000001858 */
[--C-:B------:R-:W-:Y:S01]  /*9cb0*/  FFMA.FTZ R136, R199, UR4, -R173.reuse ;  /* 0x00000004c7887c23 */ /* 0x100fe200080108ad */
[C---:B-1----:R-:W-:Y:S05]  /*9cc0*/  HMMA.16816.F32 R92, R160.reuse, R132, R92 ;  /* 0x00000084a05c723c */ /* 0x042fea000000185c */
[--C-:B------:R-:W-:Y:S01]  /*9cd0*/  FFMA.FTZ R199, R192, UR4, -R173.reuse ;  /* 0x00000004c0c77c23 */ /* 0x100fe200080108ad */
[C---:B------:R-:W-:Y:S01]  /*9ce0*/  HMMA.16816.F32 R96, R160.reuse, R134, R96 ;  /* 0x00000086a060723c */ /* 0x040fe20000001860 */
[----:B------:R1:W-:Y:S01]  /*9cf0*/  MUFU.EX2 R192, R136 ;  /* 0x0000008800c07308 */ /* 0x0003e20000000800 */
[----:B------:R-:W3:Y:S03]  /*9d00*/  LDSM.16.MT88.4 R132, [R225+0x1e000] ;  /* 0x01e00000e184783b */ /* 0x000ee60000004200 */
[----:B------:R-:W-:Y:S01]  /*9d10*/  FMUL.FTZ R105, R2, R105 ;  /* 0x0000006902697220 */ /* 0x000fe20000410000 */
[C---:B----4-:R-:W-:Y:S05]  /*9d20*/  HMMA.16816.F32 R100, R160.reuse, R140, R100 ;  /* 0x0000008ca064723c */ /* 0x050fea0000001864 */
[----:B------:R-:W4:Y:S01]  /*9d30*/  MUFU.EX2 R199, R199 ;  /* 0x000000c700c77308 */ /* 0x000f220000000800 */
[C---:B------:R-:W-:Y:S01]  /*9d40*/  FMUL.FTZ R110, R0.reuse, R110 ;  /* 0x0000006e006e7220 */ /* 0x040fe20000410000 */
[C---:B------:R-:W-:Y:S01]  /*9d50*/  HMMA.16816.F32 R104, R160.reuse, R142, R104 ;  /* 0x0000008ea068723c */ /* 0x040fe20000001868 */
[----:B------:R-:W-:Y:S03]  /*9d60*/  LDSM.16.MT88.4 R140, [R228+0x18800] ;  /* 0x01880000e48c783b */ /* 0x000fe60000004200 */
[----:B------:R-:W-:Y:S01]  /*9d70*/  FMUL.FTZ R111, R0, R111 ;  /* 0x0000006f006f7220 */ /* 0x000fe20000410000 */
[C---:B------:R-:W-:Y:S01]  /*9d80*/  FMUL.FTZ R108, R2.reuse, R108 ;  /* 0x0000006c026c7220 */ /* 0x040fe20000410000 */
[----:B------:R-:W-:Y:S01]  /*9d90*/  FMUL.FTZ R109, R2, R109 ;  /* 0x0000006d026d7220 */ /* 0x000fe20000410000 */
[C---:B------:R-:W-:Y:S02]  /*9da0*/  FMUL.FTZ R114, R0.reuse, R114 ;  /* 0x0000007200727220 */ /* 0x040fe40000410000 */
[----:B-1----:R-:W1:Y:S02]  /*9db0*/  LDSM.16.MT88.4 R136, [R224+0x1e000] ;  /* 0x01e00000e088783b */ /* 0x002e640000004200 */
        /* <DEDUP_REMOVED lines=24> */
[C---:B-1----:R-:W-:Y:S03]  /*9f40*/  HMMA.16816.F32 R124, R160.reuse, R136, R124 ;  /* 0x00000088a07c723c */ /* 0x042fe6000000187c */
[----:B----4-:R-:W-:Y:S01]  /*9f50*/  F2FP.F16.F32.PACK_AB R133, R199, R192 ;  /* 0x000000c0c785723e */ /* 0x010fe200000000ff */
[--C-:B------:R-:W-:Y:S01]  /*9f60*/  FFMA.FTZ R207, R207, UR4, -R172.reuse ;  /* 0x00000004cfcf7c23 */ /* 0x100fe200080108ac */
[----:B------:R-:W-:Y:S01]  /*9f70*/  F2FP.F16.F32.PACK_AB R135, R201, R196 ;  /* 0x000000c4c987723e */ /* 0x000fe200000000ff */
[----:B------:R-:W-:Y:S01]  /*9f80*/  HMMA.16816.F32 R128, R160, R138, R128 ;  /* 0x0000008aa080723c */ /* 0x000fe20000001880 */
[----:B------:R-:W1:Y:S01]  /*9f90*/  LDSM.16.MT88.4 R136, [R226+0x1a800] ;  /* 0x01a80000e288783b */ /* 0x000e620000004200 */
[----:B------:R3:W-:Y:S03]  /*9fa0*/  MUFU.EX2 R163, R177 ;  /* 0x000000b100a37308 */ /* 0x0007e60000000800 */
[----:B------:R-:W-:Y:S01]  /*9fb0*/  F2FP.F16.F32.PACK_AB R132, R203, R200 ;  /* 0x000000c8cb84723e */ /* 0x000fe200000000ff */
[--C-:B------:R-:W-:Y:S01]  /*9fc0*/  FFMA.FTZ R198, R198, UR4, -R173.reuse ;  /* 0x00000004c6c67c23 */ /* 0x100fe200080108ad */
[----:B------:R-:W-:Y:S01]  /*9fd0*/  F2FP.F16.F32.PACK_AB R134, R205, R202 ;  /* 0x000000cacd86723e */ /* 0x000fe200000000ff */
[--C-:B------:R-:W-:Y:S04]  /*9fe0*/  FFMA.FTZ R194, R194, UR4, -R173.reuse ;  /* 0x00000004c2c27c23 */ /* 0x100fe800080108ad */
[----:B------:R-:W-:Y:S01]  /*9ff0*/  MUFU.EX2 R207, R207 ;  /* 0x000000cf00cf7308 */ /* 0x000fe20000000800 */
[--C-:B------:R-:W-:Y:S01]  /*a000*/  FFMA.FTZ R167, R167, UR4, -R173.reuse ;  /* 0x00000004a7a77c23 */ /* 0x100fe200080108ad */
[----:B------:R-:W-:Y:S01]  /*a010*/  FFMA.FTZ R173, R166, UR4, -R173 ;  /* 0x00000004a6ad7c23 */ /* 0x000fe200080108ad */
[--C-:B------:R-:W-:Y:S01]  /*a020*/  FFMA.FTZ R197, R197, UR4, -R172.reuse ;  /* 0x00000004c5c57c23 */ /* 0x100fe200080108ac */
[C---:B------:R-:W-:Y:S06]  /*a030*/  HMMA.16816.F32 R4, R132.reuse, R140, R4 ;  /* 0x0000008c8404723c */ /* 0x040fec0000001804 */
[----:B------:R-:W-:Y:S01]  /*a040*/  MUFU.EX2 R166, R173 ;  /* 0x000000ad00a67308 */ /* 0x000fe20000000800 */
[----:B---3--:R-:W-:Y:S01]  /*a050*/  LDSM.16.MT88.4 R176, [R228+0x1b800] ;  /* 0x01b80000e4b0783b */ /* 0x008fe20000004200 */
[C---:B------:R-:W-:Y:S03]  /*a060*/  HMMA.16816.F32 R8, R132.reuse, R142, R8 ;  /* 0x0000008e8408723c */ /* 0x040fe60000001808 */
[--C-:B------:R-:W-:Y:S03]  /*a070*/  FFMA.FTZ R195, R195, UR4, -R172.reuse ;  /* 0x00000004c3c37c23 */ /* 0x100fe600080108ac */
[C---:B--2---:R-:W-:Y:S01]  /*a080*/  HMMA.16816.F32 R12, R132.reuse, R144, R12 ;  /* 0x00000090840c723c */ /* 0x044fe2000000180c */
[----:B------:R-:W2:Y:S01]  /*a090*/  LDSM.16.MT88.4 R140, [R225+0x1a800] ;  /* 0x01a80000e18c783b */ /* 0x000ea20000004200 */
[----:B------:R-:W-:Y:S03]  /*a0a0*/  MUFU.EX2 R198, R198 ;  /* 0x000000c600c67308 */ /* 0x000fe60000000800 */
[--C-:B------:R-:W-:Y:S01]  /*a0b0*/  FFMA.FTZ R193, R193, UR4, -R172.reuse ;  /* 0x00000004c1c17c23 */ /* 0x100fe200080108ac */
[C---:B------:R-:W-:Y:S03]  /*a0c0*/  HMMA.16816.F32 R16, R132.reuse, R146, R16 ;  /* 0x000000928410723c */ /* 0x040fe60000001810 */
[----:B------:R-:W3:Y:S03]  /*a0d0*/  LDSM.16.MT88.4 R144, [R224+0x1a800] ;  /* 0x01a80000e090783b */ /* 0x000ee60000004200 */
[----:B------:R-:W4:Y:S01]  /*a0e0*/  MUFU.EX2 R194, R194 ;  /* 0x000000c200c27308 */ /* 0x000f220000000800 */
[----:B------:R-:W-:Y:S01]  /*a0f0*/  FFMA.FTZ R172, R190, UR4, -R172 ;  /* 0x00000004beac7c23 */ /* 0x000fe200080108ac */
[C---:B------:R-:W-:Y:S06]  /*a100*/  HMMA.16816.F32 R20, R132.reuse, R148, R20 ;  /* 0x000000948414723c */ /* 0x040fec0000001814 */
[C---:B------:R-:W-:Y:S01]  /*a110*/  HMMA.16816.F32 R24, R132.reuse, R150, R24 ;  /* 0x000000968418723c */ /* 0x040fe20000001818 */
[----:B------:R-:W5:Y:S01]  /*a120*/  LDSM.16.MT88.4 R148, [R228+0x1c800] ;  /* 0x01c80000e494783b */ /* 0x000f620000004200 */
[----:B------:R1:W-:Y:S04]  /*a130*/  MUFU.EX2 R190, R172 ;  /* 0x000000ac00be7308 */ /* 0x0003e80000000800 */
[C---:B------:R-:W-:Y:S06]  /*a140*/  HMMA.16816.F32 R28, R132.reuse, R152, R28 ;  /* 0x00000098841c723c */ /* 0x040fec000000181c */
[----:B------:R-:W2:Y:S01]  /*a150*/  MUFU.EX2 R167, R167 ;  /* 0x000000a700a77308 */ /* 0x000ea20000000800 */
[----:B----4-:R-:W-:Y:S01]  /*a160*/  F2FP.F16.F32.PACK_AB R169, R194, R198 ;  /* 0x000000c6c2a9723e */ /* 0x010fe200000000ff */
[C---:B------:R-:W-:Y:S01]  /*a170*/  HMMA.16816.F32 R32, R132.reuse, R154, R32 ;  /* 0x0000009a8420723c */ /* 0x040fe20000001820 */
[----:B------:R-:W4:Y:S05]  /*a180*/  LDSM.16.MT88.4 R152, [R226+0x1c800] ;  /* 0x01c80000e298783b */ /* 0x000f2a0000004200 */
[C---:B------:R-:W-:Y:S02]  /*a190*/  HMMA.16816.F32 R36, R132.reuse, R156, R36 ;  /* 0x0000009c8424723c */ /* 0x040fe40000001824 */
[----:B------:R-:W-:Y:S01]  /*a1a0*/  MUFU.EX2 R197, R197 ;  /* 0x000000c500c57308 */ /* 0x000fe20000000800 */
[----:B-1----:R-:W-:Y:S03]  /*a1b0*/  LDSM.16.MT88.4 R172, [R224+0x19800] ;  /* 0x01980000e0ac783b */ /* 0x002fe60000004200 */
[C---:B------:R-:W-:Y:S06]  /*a1c0*/  HMMA.16816.F32 R40, R132.reuse, R158, R40 ;  /* 0x0000009e8428723c */ /* 0x040fec0000001828 */
[----:B------:R-:W1:Y:S01]  /*a1d0*/  MUFU.EX2 R195, R195 ;  /* 0x000000c300c37308 */ /* 0x000e620000000800 */
[----:B------:R-:W4:Y:S01]  /*a1e0*/  LDSM.16.MT88.4 R156, [R225+0x1c800] ;  /* 0x01c80000e19c783b */ /* 0x000f220000004200 */
[C---:B------:R-:W-:Y:S03]  /*a1f0*/  HMMA.16816.F32 R44, R132.reuse, R136, R44 ;  /* 0x00000088842c723c */ /* 0x040fe6000000182c */
[----:B--2---:R-:W-:Y:S03]  /*a200*/  F2FP.F16.F32.PACK_AB R171, R166, R167 ;  /* 0x000000a7a6ab723e */ /* 0x004fe600000000ff */
[C---:B------:R-:W-:Y:S01]  /*a210*/  HMMA.16816.F32 R48, R132.reuse, R138, R48 ;  /* 0x0000008a8430723c */ /* 0x040fe20000001830 */
[----:B------:R-:W2:Y:S01]  /*a220*/  LDSM.16.MT88.4 R136, [R224+0x1c800] ;  /* 0x01c80000e088783b */ /* 0x000ea20000004200 */
[----:B------:R-:W5:Y:S04]  /*a230*/  MUFU.EX2 R193, R193 ;  /* 0x000000c100c17308 */ /* 0x000f680000000800 */
[C---:B------:R-:W-:Y:S05]  /*a240*/  HMMA.16816.F32 R52, R132.reuse, R140, R52 ;  /* 0x0000008c8434723c */ /* 0x040fea0000001834 */
[----:B-1----:R-:W-:Y:S01]  /*a250*/  F2FP.F16.F32.PACK_AB R168, R195, R197 ;  /* 0x000000c5c3a8723e */ /* 0x002fe200000000ff */
[C---:B------:R-:W-:Y:S01]  /*a260*/  HMMA.16816.F32 R56, R132.reuse, R142, R56 ;  /* 0x0000008e8438723c */ /* 0x040fe20000001838 */
[----:B------:R-:W1:Y:S05]  /*a270*/  LDSM.16.MT88.4 R140, [R228+0x1e800] ;  /* 0x01e80000e48c783b */ /* 0x000e6a0000004200 */
[C---:B---3--:R-:W-:Y:S05]  /*a280*/  HMMA.16816.F32 R60, R132.reuse, R144, R60 ;  /* 0x00000090843c723c */ /* 0x048fea000000183c */
[----:B-----5:R-:W-:Y:S01]  /*a290*/  F2FP.F16.F32.PACK_AB R170, R190, R193 ;  /* 0x000000c1beaa723e */ /* 0x020fe200000000ff */
        /* <DEDUP_REMOVED lines=24> */
[----:B------:R-:W-:Y:S01]  /*a420*/  HMMA.16816.F32 R128, R132, R154, R128 ;  /* 0x0000009a8480723c */ /* 0x000fe20000001880 */
[----:B------:R-:W4:Y:S06]  /*a430*/  LDSM.16.MT88.4 R152, [R226+0x1b000] ;  /* 0x01b00000e298783b */ /* 0x000f2c0000004200 */
[----:B------:R-:W-:Y:S04]  /*a440*/  F2FP.F16.F32.PACK_AB R133, R180, R204 ;  /* 0x000000ccb485723e */ /* 0x000fe800000000ff */
[----:B------:R-:W-:Y:S02]  /*a450*/  F2FP.F16.F32.PACK_AB R135, R182, R181 ;  /* 0x000000b5b687723e */ /* 0x000fe400000000ff */
[-C--:B------:R-:W-:Y:S02]  /*a460*/  F2FP.F16.F32.PACK_AB R132, R183, R163.reuse ;  /* 0x000000a3b784723e */ /* 0x080fe400000000ff */
[----:B------:R-:W-:Y:S07]  /*a470*/  F2FP.F16.F32.PACK_AB R134, R207, R206 ;  /* 0x000000cecf86723e */ /* 0x000fee00000000ff */
        /* <DEDUP_REMOVED lines=33> */
[C---:B----4-:R-:W-:Y:S06]  /*a690*/  HMMA.16816.F32 R92, R132.reuse, R152, R92 ;  /* 0x00000098845c723c */ /* 0x050fec000000185c */
        /* <DEDUP_REMOVED lines=9> */
[C---:B-----5:R-:W-:Y:S06]  /*a730*/  HMMA.16816.F32 R124, R132.reuse, R148, R124 ;  /* 0x00000094847c723c */ /* 0x060fec000000187c */
[----:B------:R-:W-:Y:S07]  /*a740*/  HMMA.16816.F32 R128, R132, R150, R128 ;  /* 0x000000968480723c */ /* 0x000fee0000001880 */
[----:B------:R-:W-:Y:S02]  /*a750*/  MOV R135, R163 ;  /* 0x000000a300877202 */ /* 0x000fe40000000f00 */
[C---:B------:R-:W-:Y:S06]  /*a760*/  HMMA.16816.F32 R160, R168.reuse, R156, R4 ;  /* 0x0000009ca8a0723c */ /* 0x040fec0000001804 */
[C---:B------:R-:W-:Y:S01]  /*a770*/  HMMA.16816.F32 R156, R168.reuse, R158, R8 ;  /* 0x0000009ea89c723c */ /* 0x040fe20000001808 */
[----:B------:R-:W-:Y:S04]  /*a780*/  LDSM.16.MT88.4 R8, [R225+0x1b800] ;  /* 0x01b80000e108783b */ /* 0x000fe80000004200 */
[----:B------:R-:W-:Y:S01]  /*a790*/  MOV R6, R182 ;  /* 0x000000b600067202 */ /* 0x000fe20000000f00 */
[C---:B--2---:R-:W-:Y:S03]  /*a7a0*/  HMMA.16816.F32 R152, R168.reuse, R136, R12 ;  /* 0x00000088a898723c */ /* 0x044fe6000000180c */
[----:B------:R-:W-:Y:S02]  /*a7b0*/  LDSM.16.MT88.4 R12, [R224+0x1b800] ;  /* 0x01b80000e00c783b */ /* 0x000fe40000004200 */
[----:B------:R-:W-:Y:S01]  /*a7c0*/  MOV R5, R181 ;  /* 0x000000b500057202 */ /* 0x000fe20000000f00 */
[C---:B------:R-:W-:Y:S05]  /*a7d0*/  HMMA.16816.F32 R148, R168.reuse, R138, R16 ;  /* 0x0000008aa894723c */ /* 0x040fea0000001810 */
[----:B------:R-:W-:Y:S01]  /*a7e0*/  LDSM.16.MT88.4 R16, [R228+0x1d800] ;  /* 0x01d80000e410783b */ /* 0x000fe20000004200 */
[C---:B-1----:R-:W-:Y:S05]  /*a7f0*/  HMMA.16816.F32 R144, R168.reuse, R140, R20 ;  /* 0x0000008ca890723c */ /* 0x042fea0000001814 */
[----:B------:R-:W-:Y:S01]  /*a800*/  MOV R7, R183 ;  /* 0x000000b700077202 */ /* 0x000fe20000000f00 */
[C---:B------:R-:W-:Y:S01]  /*a810*/  HMMA.16816.F32 R140, R168.reuse, R142, R24 ;  /* 0x0000008ea88c723c */ /* 0x040fe20000001818 */
[----:B------:R-:W-:Y:S04]  /*a820*/  LDSM.16.MT88.4 R20, [R226+0x1d800] ;  /* 0x01d80000e214783b */ /* 0x000fe80000004200 */
[----:B------:R-:W-:Y:S01]  /*a830*/  MOV R4, R180 ;  /* 0x000000b400047202 */ /* 0x000fe20000000f00 */
[C---:B------:R-:W-:Y:S03]  /*a840*/  HMMA.16816.F32 R136, R168.reuse, R172, R28 ;  /* 0x000000aca888723c */ /* 0x040fe6000000181c */
[----:B------:R-:W2:Y:S04]  /*a850*/  LDL.LU R172, [R1+0x1c] ;  /* 0x00001c0001ac7983 */ /* 0x000ea80000300800 */
[----:B------:R-:W-:Y:S01]  /*a860*/  MOV R173, R135 ;  /* 0x0000008700ad7202 */ /* 0x000fe20000000f00 */
[----:B------:R-:W1:Y:S01]  /*a870*/  LDSM.16.MT88.4 R180, [R226+0x1b800] ;  /* 0x01b80000e2b4783b */ /* 0x000e620000004200 */
[C---:B------:R-:W-:Y:S06]  /*a880*/  HMMA.16816.F32 R132, R168.reuse, R174, R32 ;  /* 0x000000aea884723c */ /* 0x040fec0000001820 */
[C---:B------:R-:W-:Y:S01]  /*a890*/  HMMA.16816.F32 R36, R168.reuse, R176, R36 ;  /* 0x000000b0a824723c */ /* 0x040fe20000001824 */
[----:B------:R-:W3:Y:S04]  /*a8a0*/  LDL.LU R35, [R1+0x18] ;  /* 0x0000180001237983 */ /* 0x000ee80000300800 */
[----:B------:R-:W4:Y:S01]  /*a8b0*/  LDSM.16.MT88.4 R24, [R225+0x1d800] ;  /* 0x01d80000e118783b */ /* 0x000f220000004200 */
[C---:B------:R-:W-:Y:S07]  /*a8c0*/  HMMA.16816.F32 R40, R168.reuse, R178, R40 ;  /* 0x000000b2a828723c */ /* 0x040fee0000001828 */
[----:B------:R-:W5:Y:S01]  /*a8d0*/  LDSM.16.MT88.4 R28, [R224+0x1d800] ;  /* 0x01d80000e01c783b */ /* 0x000f620000004200 */
        /* <DEDUP_REMOVED lines=22> */
[C---:B------:R-:W-:Y:S06]  /*aa40*/  HMMA.16816.F32 R116, R168.reuse, R16, R116 ;  /* 0x00000010a874723c */ /* 0x040fec0000001874 */
[C---:B------:R-:W-:Y:S06]  /*aa50*/  HMMA.16816.F32 R120, R168.reuse, R18, R120 ;  /* 0x00000012a878723c */ /* 0x040fec0000001878 */
[C---:B------:R-:W-:Y:S06]  /*aa60*/  HMMA.16816.F32 R124, R168.reuse, R20, R124 ;  /* 0x00000014a87c723c */ /* 0x040fec000000187c */
[----:B------:R-:W-:Y:S05]  /*aa70*/  HMMA.16816.F32 R128, R168, R22, R128 ;  /* 0x00000016a880723c */ /* 0x000fea0000001880 */
[----:B--2---:R-:W-:Y:S06]  /*aa80*/  FFMA.FTZ R191, R2, R172, R191 ;  /* 0x000000ac02bf7223 */ /* 0x004fec00000100bf */
[----:B------:R-:W-:Y:S04]  /*aa90*/  FADD.FTZ R188, R188, R191 ;  /* 0x000000bfbcbc7221 */ /* 0x000fe80000010000 */
[----:B------:R-:W-:Y:S04]  /*aaa0*/  FADD.FTZ R187, R187, R188 ;  /* 0x000000bcbbbb7221 */ /* 0x000fe80000010000 */
[----:B------:R-:W-:Y:S01]  /*aab0*/  FADD.FTZ R187, R186, R187 ;  /* 0x000000bbbabb7221 */ /* 0x000fe20000010000 */
[----:B---3--:R-:W-:Y:S03]  /*aac0*/  FFMA.FTZ R189, R0, R35, R189 ;  /* 0x0000002300bd7223 */ /* 0x008fe600000100bd */
        /* <DEDUP_REMOVED lines=25> */
[----:B------:R-:W-:Y:S04]  /*ac60*/  FADD.FTZ R194, R194, R201 ;  /* 0x000000c9c2c27221 */ /* 0x000fe80000010000 */
[----:B------:R-:W-:Y:S04]  /*ac70*/  FADD.FTZ R167, R167, R194 ;  /* 0x000000c2a7a77221 */ /* 0x000fe80000010000 */
[----:B------:R-:W-:Y:S05]  /*ac80*/  FADD.FTZ R0, R166, R167 ;  /* 0x000000a7a6007221 */ /* 0x000fea0000010000 */
[----:B------:R1:W-:Y:S04]  /*ac90*/  STL [R1+0x18], R0 ;  /* 0x0000180001007387 */ /* 0x0003e80000100800 */
[----:B------:R3:W-:Y:S01]  /*aca0*/  STL [R1+0x1c], R2 ;  /* 0x00001c0201007387 */ /* 0x0007e20000100800 */
[----:B-1----:R-:W-:Y:S01]  /*acb0*/  MOV R0, R3 ;  /* 0x0000000300007202 */ /* 0x002fe20000000f00 */
[----:B------:R-:W-:Y:S06]  /*acc0*/  @P5 BRA `(.L_x_1959) ;  /* 0xffffffc0007c5947 */ /* 0x000fec000383ffff */
.L_x_1958:
[----:B-1----:R-:W2:Y:S04]  /*acd0*/  LDL.LU R4, [R1+0x1c] ;  /* 0x00001c0001047983 */ /* 0x002ea80000300800 */
[----:B---3--:R-:W3:Y:S04]  /*ace0*/  LDL.LU R2, [R1+0x18] ;  /* 0x0000180001027983 */ /* 0x008ee80000300800 */
[----:B------:R-:W4:Y:S01]  /*acf0*/  LDL.LU.64 R8, [R1] ;  /* 0x0000000001087983 */ /* 0x000f220000300a00 */
[----:B------:R-:W1:Y:S01]  /*ad00*/  S2UR UR4, SR_CgaCtaId ;  /* 0x00000000000479c3 */ /* 0x000e620000008800 */
[----:B------:R-:W-:Y:S01]  /*ad10*/  MOV R5, 0x3f800000 ;  /* 0x3f80000000057802 */ /* 0x000fe20000000f00 */
[----:B------:R-:W-:Y:S01]  /*ad20*/  UMOV UR5, 0x400 ;  /* 0x0000040000057882 */ /* 0x000fe20000000000 */
[----:B------:R-:W4:Y:S01]  /*ad30*/  S2R R0, SR_TID.X ;  /* 0x0000000000007919 */ /* 0x000f220000002100 */
[----:B------:R-:W-:Y:S01]  /*ad40*/  MOV R14, 0x3f800000 ;  /* 0x3f800000000e7802 */ /* 0x000fe20000000f00 */
[----:B------:R-:W-:-:S02]  /*ad50*/  UISETP.NE.AND UP0, UPT, UR17, -0x1, UPT ;  /* 0xffffffff1100788c */ /* 0x000fc4000bf05270 */
[----:B-1----:R-:W-:Y:S01]  /*ad60*/  ULEA UR4, UR4, UR5, 0x18 ;  /* 0x0000000504047291 */ /* 0x002fe2000f8ec03f */
[----:B--2---:R-:W1:Y:S04]  /*ad70*/  SHFL.BFLY PT, R7, R4, 0x2, 0x1f ;  /* 0x0c401f0004077f89 */ /* 0x004e6800000e0000 */
[----:B---3--:R-:W2:Y:S01]  /*ad80*/  SHFL.BFLY PT, R11, R2, 0x2, 0x1f ;  /* 0x0c401f00020b7f89 */ /* 0x008ea200000e0000 */
[----:B----4-:R-:W-:Y:S02]  /*ad90*/  SHF.R.S32.HI R9, RZ, 0x1f, R0 ;  /* 0x0000001fff097819 */ /* 0x010fe40000011400 */
[----:B------:R-:W-:Y:S02]  /*ada0*/  ISETP.GE.AND P3, PT, R8, UR16, PT ;  /* 0x0000001008007c0c */ /* 0x000fe4000bf66270 */
[----:B------:R-:W-:-:S02]  /*adb0*/  LEA.HI R13, R9, R0, RZ, 0x2 ;  /* 0x00000000090d7211 */ /* 0x000fc400078f10ff */
[----:B------:R-:W-:Y:S02]  /*adc0*/  LEA.HI R8, R9, R0, RZ, 0x5 ;  /* 0x0000000009087211 */ /* 0x000fe400078f28ff */
[----:B------:R-:W-:Y:S02]  /*add0*/  SHF.R.S32.HI R16, RZ, 0x1f, R13 ;  /* 0x0000001fff107819 */ /* 0x000fe4000001140d */
[----:B------:R-:W-:-:S04]  /*ade0*/  LOP3.LUT R15, R13, 0x3ffffffc, RZ, 0xc0, !PT ;  /* 0x3ffffffc0d0f7812 */ /* 0x000fc800078ec0ff */
[----:B------:R-:W-:Y:S01]  /*adf0*/  IADD3 R12, -R15, R0, RZ ;  /* 0x000000000f0c7210 */ /* 0x000fe20007ffe1ff */
[----:B-1----:R-:W-:Y:S01]  /*ae00*/  FADD.FTZ R7, R7, R4 ;  /* 0x0000000407077221 */ /* 0x002fe20000010000 */
[----:B--2---:R-:W-:-:S04]  /*ae10*/  FADD.FTZ R11, R11, R2 ;  /* 0x000000020b0b7221 */ /* 0x004fc80000010000 */
[----:B------:R-:W1:Y:S01]  /*ae20*/  SHFL.BFLY PT, R4, R7, 0x1, 0x1f ;  /* 0x0c201f0007047f89 */ /* 0x000e6200000e0000 */
[----:B------:R-:W2:Y:S03]  /*ae30*/  S2R R2, SR_TID.X ;  /* 0x0000000000027919 */ /* 0x000ea60000002100 */
[----:B------:R-:W3:Y:S01]  /*ae40*/  SHFL.BFLY PT, R10, R11, 0x1, 0x1f ;  /* 0x0c201f000b0a7f89 */ /* 0x000ee200000e0000 */
[----:B-1----:R-:W-:-:S05]  /*ae50*/  FADD.FTZ R4, R7, R4 ;  /* 0x0000000407047221 */ /* 0x002fca0000010000 */
[----:B------:R-:W-:Y:S01]  /*ae60*/  FSETP.NE.FTZ.AND P4, PT, R4, RZ, PT ;  /* 0x000000ff0400720b */ /* 0x000fe20003f95000 */
[----:B---3--:R-:W-:Y:S01]  /*ae70*/  FADD.FTZ R10, R11, R10 ;  /* 0x0000000a0b0a7221 */ /* 0x008fe20000010000 */
[----:B------:R-:W-:Y:S02]  /*ae80*/  LOP3.LUT R11, R8, 0xffffffe0, RZ, 0xc0, !PT ;  /* 0xffffffe0080b7812 */ /* 0x000fe400078ec0ff */
[----:B--2---:R-:W-:Y:S02]  /*ae90*/  SHF.R.S32.HI R7, RZ, 0x1f, R2 ;  /* 0x0000001fff077819 */ /* 0x004fe40000011402 */
[----:B------:R-:W-:Y:S02]  /*aea0*/  FSETP.NE.FTZ.AND P0, PT, R10, RZ, PT ;  /* 0x000000ff0a00720b */ /* 0x000fe40003f15000 */
[CC--:B------:R-:W-:Y:S02]  /*aeb0*/  LEA.HI R9, R7.reuse, R2.reuse, RZ, 0x5 ;  /* 0x0000000207097211 */ /* 0x0c0fe400078f28ff */
[----:B------:R-:W-:-:S03]  /*aec0*/  LEA.HI R6, R7, R2, RZ, 0x3 ;  /* 0x0000000207067211 */ /* 0x000fc600078f18ff */
[----:B------:R-:W1:Y:S01]  /*aed0*/  @P4 MUFU.RCP R5, R4 ;  /* 0x0000000400054308 */ /* 0x000e620000001000 */
[----:B------:R-:W-:Y:S02]  /*aee0*/  LOP3.LUT R9, R9, 0xffffffe0, RZ, 0xc0, !PT ;  /* 0xffffffe009097812 */ /* 0x000fe400078ec0ff */
[----:B------:R-:W-:Y:S02]  /*aef0*/  LOP3.LUT R7, R6, 0xfffffff8, RZ, 0xc0, !PT ;  /* 0xfffffff806077812 */ /* 0x000fe400078ec0ff */
[----:B------:R-:W-:Y:S02]  /*af00*/  IADD3 R9, R2, -R9, RZ ;  /* 0x8000000902097210 */ /* 0x000fe40007ffe0ff */
[----:B------:R-:W-:Y:S01]  /*af10*/  IADD3 R2, -R7, R2, RZ ;  /* 0x0000000207027210 */ /* 0x000fe20007ffe1ff */
[----:B------:R-:W2:Y:S01]  /*af20*/  @P0 MUFU.RCP R14, R10 ;  /* 0x0000000a000e0308 */ /* 0x000ea20000001000 */
[----:B------:R-:W-:Y:S02]  /*af30*/  SHF.R.S32.HI R7, RZ, 0x2, R13 ;  /* 0x00000002ff077819 */ /* 0x000fe4000001140d */
[----:B------:R-:W-:-:S02]  /*af40*/  IADD3 R0, R0, -R11, RZ ;  /* 0x8000000b00007210 */ /* 0x000fc40007ffe0ff */
[----:B------:R-:W-:Y:S02]  /*af50*/  LEA.HI R16, R16, R7, RZ, 0x3 ;  /* 0x0000000710107211 */ /* 0x000fe400078f18ff */
[----:B------:R-:W-:Y:S02]  /*af60*/  SHF.R.S32.HI R11, RZ, 0x5, R8 ;  /* 0x00000005ff0b7819 */ /* 0x000fe40000011408 */
[----:B------:R-:W-:Y:S01]  /*af70*/  LOP3.LUT R16, R16, 0xfffffff8, RZ, 0xc0, !PT ;  /* 0xfffffff810107812 */ /* 0x000fe200078ec0ff */
[----:B-1----:R-:W-:Y:S01]  /*af80*/  FMUL.FTZ R160, R5, R160 ;  /* 0x000000a005a07220 */ /* 0x002fe20000410000 */
[----:B------:R-:W-:Y:S01]  /*af90*/  LEA R12, R11, R12, 0x9 ;  /* 0x0000000c0b0c7211 */ /* 0x000fe200078e48ff */
[----:B------:R-:W-:Y:S01]  /*afa0*/  FMUL.FTZ R161, R5, R161 ;  /* 0x000000a105a17220 */ /* 0x000fe20000410000 */
[----:B------:R-:W-:Y:S01]  /*afb0*/  IADD3 R16, R7, -R16, RZ ;  /* 0x8000001007107210 */ /* 0x000fe20007ffe0ff */
[C---:B------:R-:W-:Y:S01]  /*afc0*/  FMUL.FTZ R156, R5.reuse, R156 ;  /* 0x0000009c059c7220 */ /* 0x040fe20000410000 */
[C---:B------:R-:W-:Y:S01]  /*afd0*/  FMUL.FTZ R157, R5.reuse, R157 ;  /* 0x0000009d059d7220 */ /* 0x040fe20000410000 */
[----:B------:R-:W-:Y:S01]  /*afe0*/  FMUL.FTZ R152, R5, R152 ;  /* 0x0000009805987220 */ /* 0x000fe20000410000 */
[----:B------:R-:W-:Y:S01]  /*aff0*/  SHF.L.U32 R7, R16, 0x6, RZ ;  /* 0x0000000610077819 */ /* 0x000fe200000006ff */
[----:B--2---:R-:W-:Y:S01]  /*b000*/  FMUL.FTZ R163, R14, R163 ;  /* 0x000000a30ea37220 */ /* 0x004fe20000410000 */
[----:B------:R-:W-:Y:S01]  /*b010*/  LOP3.LUT R8, R16, 0x1, RZ, 0xc0, !PT ;  /* 0x0000000110087812 */ /* 0x000fe200078ec0ff */
[C---:B------:R-:W-:Y:S01]  /*b020*/  FMUL.FTZ R162, R14.reuse, R162 ;  /* 0x000000a20ea27220 */ /* 0x040fe20000410000 */
[----:B------:R-:W-:Y:S01]  /*b030*/  LOP3.LUT R7, R7, 0x1c0, RZ, 0xc0, !PT ;  /* 0x000001c007077812 */ /* 0x000fe200078ec0ff */
[----:B------:R-:W-:Y:S01]  /*b040*/  FMUL.FTZ R159, R14, R159 ;  /* 0x0000009f0e9f7220 */ /* 0x000fe20000410000 */
[----:B------:R-:W-:Y:S01]  /*b050*/  ISETP.NE.U32.AND P5, PT, R8, 0x1, PT ;  /* 0x000000010800780c */ /* 0x000fe20003fa5070 */
[----:B------:R-:W-:Y:S01]  /*b060*/  FMUL.FTZ R158, R14, R158 ;  /* 0x0000009e0e9e7220 */ /* 0x000fe20000410000 */
[----:B------:R-:W-:Y:S01]  /*b070*/  LEA.HI R7, R7, R7, RZ, 0x1d ;  /* 0x0000000707077211 */ /* 0x000fe200078fe8ff */
[C---:B------:R-:W-:Y:S01]  /*b080*/  FMUL.FTZ R153, R5.reuse, R153 ;  /* 0x0000009905997220 */ /* 0x040fe20000410000 */
[----:B------:R-:W-:Y:S01]  /*b090*/  R2P PR, R16, 0x6 ;  /* 0x0000000610007804 */ /* 0x000fe20000000000 */
[----:B------:R-:W-:Y:S01]  /*b0a0*/  FMUL.FTZ R155, R14, R155 ;  /* 0x0000009b0e9b7220 */ /* 0x000fe20000410000 */
[----:B------:R-:W-:Y:S01]  /*b0b0*/  LEA R7, R12, R7, 0x1 ;  /* 0x000000070c077211 */ /* 0x000fe200078e08ff */
[C---:B------:R-:W-:Y:S01]  /*b0c0*/  FMUL.FTZ R154, R14.reuse, R154 ;  /* 0x0000009a0e9a7220 */ /* 0x040fe20000410000 */
[----:B------:R-:W-:Y:S01]  /*b0d0*/  MOV R8, 0x20 ;  /* 0x0000002000087802 */ /* 0x000fe20000000f00 */
[----:B------:R-:W-:Y:S01]  /*b0e0*/  FMUL.FTZ R148, R5, R148 ;  /* 0x0000009405947220 */ /* 0x000fe20000410000 */
[----:B------:R-:W-:Y:S01]  /*b0f0*/  LEA R7, R7, UR4, 0x1 ;  /* 0x0000000407077c11 */ /* 0x000fe2000f8e08ff */
[----:B------:R-:W-:Y:S01]  /*b100*/  FMUL.FTZ R149, R5, R149 ;  /* 0x0000009505957220 */ /* 0x000fe20000410000 */
[----:B------:R-:W-:Y:S01]  /*b110*/  MOV R12, 0x40 ;  /* 0x00000040000c7802 */ /* 0x000fe20000000f00 */
[C---:B------:R-:W-:Y:S01]  /*b120*/  FMUL.FTZ R151, R14.reuse, R151 ;  /* 0x000000970e977220 */ /* 0x040fe20000410000 */
[----:B------:R-:W-:Y:S01]  /*b130*/  FMUL.FTZ R150, R14, R150 ;  /* 0x000000960e967220 */ /* 0x000fe20000410000 */
[----:B------:R-:W-:Y:S01]  /*b140*/  IADD3 R13, R7, -0x10, RZ ;  /* 0xfffffff0070d7810 */ /* 0x000fe20007ffe0ff */
[C---:B------:R-:W-:Y:S01]  /*b150*/  FMUL.FTZ R144, R5.reuse, R144 ;  /* 0x0000009005907220 */ /* 0x040fe20000410000 */
[----:B------:R-:W-:Y:S01]  /*b160*/  SEL R8, R8, 0xffffffe0, !P1 ;  /* 0xffffffe008087807 */ /* 0x000fe20004800000 */
[----:B------:R-:W-:Y:S01]  /*b170*/  FMUL.FTZ R145, R5, R145 ;  /* 0x0000009105917220 */ /* 0x000fe20000410000 */
[C---:B------:R-:W-:Y:S01]  /*b180*/  FMUL.FTZ R147, R14.reuse, R147 ;  /* 0x000000930e937220 */ /* 0x040fe20000410000 */
[C---:B------:R-:W-:Y:S01]  /*b190*/  FMUL.FTZ R146, R14.reuse, R146 ;  /* 0x000000920e927220 */ /* 0x040fe20000410000 */
        /* <DEDUP_REMOVED lines=199> */
.L_x_1962:
        /* <DEDUP_REMOVED lines=24> */
.L_x_1963:
[----:B------:R-:W-:Y:S01]  /*bf90*/  ISETP.NE.AND P6, PT, RZ, UR7, PT ;  /* 0x00000007ff007c0c */ /* 0x000fe2000bfc5270 */
[----:B------:R-:W-:Y:S01]  /*bfa0*/  STS [R7+0x4000], R36 ;  /* 0x0040002407007388 */ /* 0x000fe20000000800 */
[----:B------:R-:W-:Y:S01]  /*bfb0*/  PLOP3.LUT P2, PT, PT, PT, PT, 0x8, 0x0 ;  /* 0x000000000000781c */ /* 0x000fe20003f4e170 */
[----:B------:R-:W1:Y:S01]  /*bfc0*/  S2UR UR4, SR_CTAID.X ;  /* 0x00000000000479c3 */ /* 0x000e620000002500 */
[----:B------:R-:W-:Y:S01]  /*bfd0*/  SHF.R.S32.HI R30, RZ, 0x3, R6 ;  /* 0x00000003ff1e7819 */ /* 0x000fe20000011406 */
[----:B------:R-:W-:Y:S01]  /*bfe0*/  STS [R7+0x4400], R38 ;  /* 0x0044002607007388 */ /* 0x000fe20000000800 */
[----:B------:R-:W2:Y:S01]  /*bff0*/  @P4 MUFU.LG2 R4, R4 ;  /* 0x0000000400044308 */ /* 0x000ea20000000c00 */
[----:B------:R-:W-:Y:S01]  /*c000*/  BSSY B0, `(.L_x_1964) ;  /* 0x0000071000007945 */ /* 0x000fe20003800000 */
[----:B------:R-:W-:Y:S01]  /*c010*/  IMAD.SHL.U32 R2, R2, 0x8, RZ ;  /* 0x0000000802027824 */ /* 0x000fe200078e00ff */
[----:B------:R-:W-:Y:S01]  /*c020*/  STS [R13+0x4000], R40 ;  /* 0x004000280d007388 */ /* 0x000fe20000000800 */
[----:B------:R-:W-:-:S03]  /*c030*/  VIADD R6, R30, 0x20 ;  /* 0x000000201e067836 */ /* 0x000fc60000000000 */
[----:B------:R-:W-:Y:S01]  /*c040*/  STS [R13+0x4400], R42 ;  /* 0x0044002a0d007388 */ /* 0x000fe20000000800 */
[----:B------:R-:W3:Y:S01]  /*c050*/  @!P6 LDC R5, c[0x0][0x2c4] ;  /* 0x0000b100ff05eb82 */ /* 0x000ee20000000800 */
[----:B------:R-:W-:Y:S01]  /*c060*/  @!P6 PLOP3.LUT P2, PT, P5, PT, PT, 0x80, 0x0 ;  /* 0x000000000000e81c */ /* 0x000fe20002f4f070 */
[----:B------:R-:W4:Y:S01]  /*c070*/  @P0 MUFU.LG2 R10, R10 ;  /* 0x0000000a000a0308 */ /* 0x000f220000000c00 */
[----:B------:R-:W-:Y:S01]  /*c080*/  STS [R15+0x4000], R44 ;  /* 0x0040002c0f007388 */ /* 0x000fe20000000800 */
[----:B------:R-:W-:Y:S01]  /*c090*/  LOP3.LUT P5, RZ, R0, 0x3, RZ, 0xc0, !PT ;  /* 0x0000000300ff7812 */ /* 0x000fe200078ac0ff */
[----:B------:R-:W-:Y:S02]  /*c0a0*/  VIADD R0, R30, 0x40 ;  /* 0x000000401e007836 */ /* 0x000fe40000000000 */
[----:B------:R-:W-:Y:S01]  /*c0b0*/  STS [R15+0x4400], R46 ;  /* 0x0044002e0f007388 */ /* 0x000fe20000000800 */
[----:B------:R-:W5:Y:S03]  /*c0c0*/  @!P6 LDC R12, c[0x0][0x270] ;  /* 0x00009c00ff0ceb82 */ /* 0x000f660000000800 */
[----:B------:R-:W-:Y:S04]  /*c0d0*/  STS [R17+0x4000], R48 ;  /* 0x0040003011007388 */ /* 0x000fe80000000800 */
[----:B------:R-:W-:Y:S01]  /*c0e0*/  STS [R17+0x4400], R50 ;  /* 0x0044003211007388 */ /* 0x000fe20000000800 */
[----:B------:R-:W2:Y:S03]  /*c0f0*/  @P6 LDC.64 R28, c[0x0][0x2c0] ;  /* 0x0000b000ff1c6b82 */ /* 0x000ea60000000a00 */
[----:B------:R-:W-:Y:S04]  /*c100*/  STS [R19+0x4000], R52 ;  /* 0x0040003413007388 */ /* 0x000fe80000000800 */
[----:B------:R-:W-:Y:S01]  /*c110*/  STS [R19+0x4400], R54 ;  /* 0x0044003613007388 */ /* 0x000fe20000000800 */
[----:B---3--:R-:W3:Y:S01]  /*c120*/  @P2 LDC R5, c[0x0][0x2e4] ;  /* 0x0000b900ff052b82 */ /* 0x008ee20000000800 */
[----:B------:R-:W-:-:S02]  /*c130*/  ISETP.GE.AND P2, PT, R6, UR16, PT ;  /* 0x0000001006007c0c */ /* 0x000fc4000bf46270 */
[----:B------:R-:W-:Y:S04]  /*c140*/  STS [R21+0x4000], R56 ;  /* 0x0040003815007388 */ /* 0x000fe80000000800 */
[----:B------:R-:W-:Y:S01]  /*c150*/  STS [R21+0x4400], R58 ;  /* 0x0044003a15007388 */ /* 0x000fe20000000800 */
[----:B------:R-:W4:Y:S03]  /*c160*/  @P0 LDC R6, c[0x0][0x2e8] ;  /* 0x0000ba00ff060b82 */ /* 0x000f260000000800 */
[----:B------:R-:W-:Y:S04]  /*c170*/  STS [R23+0x4000], R60 ;  /* 0x0040003c17007388 */ /* 0x000fe80000000800 */
[----:B------:R-:W-:Y:S01]  /*c180*/  STS [R23+0x4400], R62 ;  /* 0x0044003e17007388 */ /* 0x000fe20000000800 */
[----:B--2---:R-:W-:-:S03]  /*c190*/  @P6 IMAD R28, R29, R28, RZ ;  /* 0x0000001c1d1c6224 */ /* 0x004fc600078e02ff */
[----:B------:R-:W-:Y:S04]  /*c1a0*/  STS [R25+0x4000], R64 ;  /* 0x0040004019007388 */ /* 0x000fe80000000800 */
[----:B------:R-:W-:Y:S01]  /*c1b0*/  STS [R25+0x4400], R66 ;  /* 0x0044004219007388 */ /* 0x000fe20000000800 */
[----:B---3--:R-:W-:-:S03]  /*c1c0*/  @!P6 IMAD.MOV.U32 R28, RZ, RZ, R5 ;  /* 0x000000ffff1ce224 */ /* 0x008fc600078e0005 */
        /* <DEDUP_REMOVED lines=26> */
[----:B--2---:R-:W1:Y:S03]  /*c370*/  @P6 LDC R13, c[0x0][0x2c0] ;  /* 0x0000b000ff0d6b82 */ /* 0x004e660000000800 */
[----:B------:R-:W-:Y:S04]  /*c380*/  STS [R21+0xc000], R120 ;  /* 0x00c0007815007388 */ /* 0x000fe80000000800 */
[----:B------:R2:W-:Y:S01]  /*c390*/  STS [R21+0xc400], R122 ;  /* 0x00c4007a15007388 */ /* 0x0005e20000000800 */
[----:B---3--:R-:W-:-:S02]  /*c3a0*/  @P6 IMAD.MOV.U32 R15, RZ, RZ, 0x1 ;  /* 0x00000001ff0f6424 */ /* 0x008fc400078e00ff */
[----:B-----5:R-:W-:Y:S01]  /*c3b0*/  @!P6 IMAD R15, R5, R12, RZ ;  /* 0x0000000c050fe224 */ /* 0x020fe200078e02ff */
[----:B------:R-:W-:Y:S01]  /*c3c0*/  STS [R23+0xc000], R124 ;  /* 0x00c0007c17007388 */ /* 0x000fe20000000800 */
[----:B------:R-:W-:Y:S01]  /*c3d0*/  SHF.R.S32.HI R12, RZ, 0x1f, R11 ;  /* 0x0000001fff0c7819 */ /* 0x000fe2000001140b */
[----:B------:R-:W-:Y:S02]  /*c3e0*/  @P4 FMUL.FTZ R5, R4, 0.69314718246459960938 ;  /* 0x3f31721804054820 */ /* 0x000fe40000410000 */
[----:B------:R-:W-:Y:S04]  /*c3f0*/  STS [R23+0xc400], R126 ;  /* 0x00c4007e17007388 */ /* 0x000fe80000000800 */
[----:B------:R-:W-:Y:S04]  /*c400*/  STS [R25+0xc000], R128 ;  /* 0x00c0008019007388 */ /* 0x000fe80000000800 */
[----:B------:R3:W-:Y:S01]  /*c410*/  STS [R25+0xc400], R14 ;  /* 0x00c4000e19007388 */ /* 0x0007e20000000800 */
[----:B------:R-:W-:Y:S01]  /*c420*/  @!P6 IMAD.MOV.U32 R13, RZ, RZ, 0x1 ;  /* 0x00000001ff0de424 */ /* 0x000fe200078e00ff */
[----:B------:R-:W-:Y:S03]  /*c430*/  BAR.SYNC.DEFER_BLOCKING 0x0 ;  /* 0x0000000000007b1d */ /* 0x000fe60000010000 */
[----:B-1----:R-:W-:-:S05]  /*c440*/  IMAD R4, R13, UR4, RZ ;  /* 0x000000040d047c24 */ /* 0x002fca000f8e02ff */
[----:B--2---:R-:W1:Y:S01]  /*c450*/  @P4 LDC R21, c[0x0][0x2e8] ;  /* 0x0000ba00ff154b82 */ /* 0x004e620000000800 */
[----:B------:R-:W2:Y:S01]  /*c460*/  S2R R8, SR_CTAID.Y ;  /* 0x0000000000087919 */ /* 0x000ea20000002600 */
[----:B------:R-:W5:Y:S01]  /*c470*/  S2R R7, SR_CTAID.Z ;  /* 0x0000000000077919 */ /* 0x000f620000002700 */
[----:B---3--:R-:W-:Y:S02]  /*c480*/  LEA.HI R14, R12, R11, RZ, 0x3 ;  /* 0x0000000b0c0e7211 */ /* 0x008fe400078f18ff */
[----:B------:R-:W-:Y:S01]  /*c490*/  SHF.R.S32.HI R12, RZ, 0x1f, R9 ;  /* 0x0000001fff0c7819 */ /* 0x000fe20000011409 */
[----:B------:R3:W1:Y:S01]  /*c4a0*/  LDS.128 R16, [R242+0x3000] ;  /* 0x00300000f2107984 */ /* 0x0006620000000c00 */
[----:B------:R-:W-:Y:S02]  /*c4b0*/  LOP3.LUT R14, R14, 0xffffff8, RZ, 0xc0, !PT ;  /* 0x0ffffff80e0e7812 */ /* 0x000fe400078ec0ff */
[----:B------:R-:W-:-:S03]  /*c4c0*/  LEA.HI R12, R12, R9, RZ, 0x2 ;  /* 0x000000090c0c7211 */ /* 0x000fc600078f10ff */
[----:B------:R-:W-:Y:S02]  /*c4d0*/  IMAD.IADD R14, R11, 0x1, -R14 ;  /* 0x000000010b0e7824 */ /* 0x000fe400078e0a0e */
[----:B------:R-:W-:Y:S02]  /*c4e0*/  IMAD.MOV.U32 R11, RZ, RZ, 0x7f800000 ;  /* 0x7f800000ff0b7424 */ /* 0x000fe400078e00ff */
[----:B--2---:R-:W-:Y:S01]  /*c4f0*/  IMAD R8, R8, R15, RZ ;  /* 0x0000000f08087224 */ /* 0x004fe200078e02ff */
[----:B------:R-:W-:-:S04]  /*c500*/  SHF.R.S32.HI R15, RZ, 0x2, R12 ;  /* 0x00000002ff0f7819 */ /* 0x000fc8000001140c */
[----:B------:R-:W-:Y:S02]  /*c510*/  SEL R8, R8, RZ, !P1 ;  /* 0x000000ff08087207 */ /* 0x000fe40004800000 */
[----:B------:R-:W-:Y:S02]  /*c520*/  ISETP.GE.AND P1, PT, R0, UR16, PT ;  /* 0x0000001000007c0c */ /* 0x000fe4000bf26270 */
[----:B------:R-:W-:Y:S01]  /*c530*/  MOV R0, 0x7f800000 ;  /* 0x7f80000000007802 */ /* 0x000fe20000000f00 */
[----:B-1----:R-:W-:Y:S01]  /*c540*/  @P4 FFMA.FTZ R0, R164, R21, R5 ;  /* 0x00000015a4004223 */ /* 0x002fe20000010005 */
[----:B-----5:R-:W-:Y:S01]  /*c550*/  IMAD R5, R7, R28, R8 ;  /* 0x0000001c07057224 */ /* 0x020fe200078e0208 */
[----:B------:R-:W-:Y:S01]  /*c560*/  LEA R14, R14, R15, 0x4 ;  /* 0x0000000f0e0e7211 */ /* 0x000fe200078e20ff */
[----:B------:R-:W-:Y:S02]  /*c570*/  IMAD.SHL.U32 R8, R4, 0x80, RZ ;  /* 0x0000008004087824 */ /* 0x000fe400078e00ff */
[----:B----4-:R-:W-:-:S03]  /*c580*/  @P0 FMUL.FTZ R4, R10, 0.69314718246459960938 ;  /* 0x3f3172180a040820 */ /* 0x010fc60000410000 */
[--C-:B------:R-:W-:Y:S01]  /*c590*/  IADD3 R10, P6, P4, R8, R26, R5.reuse ;  /* 0x0000001a080a7210 */ /* 0x100fe20007cde005 */
[----:B------:R-:W-:Y:S01]  /*c5a0*/  @P0 FFMA.FTZ R11, R3, R6, R4 ;  /* 0x00000006030b0223 */ /* 0x000fe20000010004 */
[----:B------:R-:W-:Y:S02]  /*c5b0*/  SHF.R.S32.HI R9, RZ, 0x1f, R8 ;  /* 0x0000001fff097819 */ /* 0x000fe40000011408 */
        /* <DEDUP_REMOVED lines=21> */
.L_x_1965:
[----:B------:R-:W-:Y:S05]  /*c710*/  BSYNC B0 ;  /* 0x0000000000007941 */ /* 0x000fea0003800000 */
.L_x_1964:
[----:B-1----:R-:W-:Y:S01]  /*c720*/  SHF.R.S32.HI R4, RZ, 0x1f, R7 ;  /* 0x0000001fff047819 */ /* 0x002fe20000011407 */
[----:B------:R-:W-:Y:S01]  /*c730*/  ULDC.64 UR4, c[0x0][0x2a0] ;  /* 0x0000a80000047ab9 */ /* 0x000fe20000000a00 */
[----:B------:R-:W-:Y:S01]  /*c740*/  SHF.R.S32.HI R3, RZ, 0x1f, R2 ;  /* 0x0000001fff037819 */ /* 0x000fe20000011402 */
[----:B------:R1:W2:Y:S01]  /*c750*/  LDS.128 R20, [R242] ;  /* 0x00000000f2147984 */ /* 0x0002a20000000c00 */
[----:B------:R-:W-:Y:S01]  /*c760*/  IADD3 R26, P0, R2, UR8, RZ ;  /* 0x00000008021a7c10 */ /* 0x000fe2000ff1e0ff */
[----:B------:R-:W-:Y:S01]  /*c770*/  IMAD R4, R4, UR4, RZ ;  /* 0x0000000404047c24 */ /* 0x000fe2000f8e02ff */
[----:B------:R-:W-:Y:S01]  /*c780*/  SHF.R.S32.HI R31, RZ, 0x1f, R30 ;  /* 0x0000001fff1f7819 */ /* 0x000fe2000001141e */
[----:B------:R1:W3:Y:S01]  /*c790*/  LDS.128 R12, [R242+0x4000] ;  /* 0x00400000f20c7984 */ /* 0x0002e20000000c00 */
[----:B------:R-:W-:Y:S01]  /*c7a0*/  IADD3.X R27, R3, UR6, RZ, P0, !PT ;  /* 0x00000006031b7c10 */ /* 0x000fe200087fe4ff */
[C---:B------:R-:W-:Y:S01]  /*c7b0*/  IMAD R29, R7.reuse, UR5, R4 ;  /* 0x00000005071d7c24 */ /* 0x040fe2000f8e0204 */
[----:B------:R-:W-:Y:S01]  /*c7c0*/  IADD3 R0, R30, 0x60, RZ ;  /* 0x000000601e007810 */ /* 0x000fe20007ffe0ff */
[----:B------:R1:W4:Y:S01]  /*c7d0*/  LDS.128 R8, [R242+0x8000] ;  /* 0x00800000f2087984 */ /* 0x0003220000000c00 */
[----:B------:R-:W-:Y:S01]  /*c7e0*/  IMAD.U32 R25, RZ, RZ, UR18 ;  /* 0x00000012ff197e24 */ /* 0x000fe2000f8e00ff */
[----:B------:R-:W-:Y:S01]  /*c7f0*/  BSSY B0, `(.L_x_1966) ;  /* 0x0000019000007945 */ /* 0x000fe20003800000 */
[----:B------:R-:W-:Y:S01]  /*c800*/  IMAD.WIDE.U32 R26, R7, UR4, R26 ;  /* 0x00000004071a7c25 */ /* 0x000fe2000f8e001a */
[----:B------:R-:W-:Y:S01]  /*c810*/  ISETP.GE.AND P0, PT, R0, UR16, PT ;  /* 0x0000001000007c0c */ /* 0x000fe2000bf06270 */
        /* <DEDUP_REMOVED lines=22> */
.L_x_1967:
[----:B------:R-:W-:Y:S05]  /*c980*/  BSYNC B0 ;  /* 0x0000000000007941 */ /* 0x000fea0003800000 */
.L_x_1966:
        /* <DEDUP_REMOVED lines=27> */
.L_x_1969:
[----:B------:R-:W-:Y:S05]  /*cb40*/  BSYNC B0 ;  /* 0x0000000000007941 */ /* 0x000fea0003800000 */
.L_x_1968:
        /* <DEDUP_REMOVED lines=27> */
.L_x_1971:
[----:B------:R-:W-:Y:S05]  /*cd00*/  BSYNC B0 ;  /* 0x0000000000007941 */ /* 0x000fea0003800000 */
.L_x_1970:
        /* <DEDUP_REMOVED lines=27> */
.L_x_1936:
        /* <DEDUP_REMOVED lines=51> */
[C---:B------:R-:W-:Y:S01]  /*d1f0*/  VIADD R5, R12.reuse, 0x20 ;  /* 0x000000200c057836 */ /* 0x040fe20000000000 */
        /* <DEDUP_REMOVED lines=38> */
.L_x_1973:
[----:B------:R-:W-:Y:S05]  /*d460*/  BSYNC B0 ;  /* 0x0000000000007941 */ /* 0x000fea0003800000 */
.L_x_1972:
        /* <DEDUP_REMOVED lines=25> */
.L_x_1975:
[----:B------:R-:W-:Y:S05]  /*d600*/  BSYNC B0 ;  /* 0x0000000000007941 */ /* 0x000fea0003800000 */
.L_x_1974:
        /* <DEDUP_REMOVED lines=24> */
.L_x_1977:
[----:B------:R-:W-:Y:S05]  /*d790*/  BSYNC B0 ;  /* 0x0000000000007941 */ /* 0x000fea0003800000 */
.L_x_1976:
        /* <DEDUP_REMOVED lines=27> */
.L_x_1979:
[----:B------:R-:W-:Y:S05]  /*d950*/  BSYNC B0 ;  /* 0x0000000000007941 */ /* 0x000fea0003800000 */
.L_x_1978:
        /* <DEDUP_REMOVED lines=10> */
.L_x_1981:
[----:B------:R-:W-:Y:S05]  /*da00*/  BSYNC B0 ;  /* 0x0000000000007941 */ /* 0x000fea0003800000 */
.L_x_1980:
        /* <DEDUP_REMOVED lines=10> */
.L_x_1983:
[----:B------:R-:W-:Y:S05]  /*dab0*/  BSYNC B0 ;  /* 0x0000000000007941 */ /* 0x000fea0003800000 */
.L_x_1982:
        /* <DEDUP_REMOVED lines=10> */
.L_x_1985:
[----:B------:R-:W-:Y:S05]  /*db60*/  BSYNC B0 ;  /* 0x0000000000007941 */ /* 0x000fea0003800000 */
.L_x_1984:
        /* <DEDUP_REMOVED lines=10> */
.L_x_1986:
        /* <DEDUP_REMOVED lines=15> */
.L_x_2423:


//--------------------- .text._ZN5flash16flash_fwd_kernelI23Flash_fwd_kernel_traitsILi256ELi128ELi64ELi8ELb0ELb0EN7cutlass6half_tE19Flash_kernel_traitsILi256ELi128ELi64ELi8ES3_EELb1ELb0ELb1ELb0ELb0ELb1ELb0ELb0EEEvNS_16Flash_fwd_paramsE --------------------------
	.section	.text._ZN5flash16flash_fwd_kernelI23Flash_fwd_kernel_traitsILi256ELi128ELi64ELi8ELb0ELb0EN7cutlass6half_tE19Flash_kernel_traitsILi256ELi128ELi64ELi8ES3_EELb1ELb0ELb1ELb0ELb0ELb1ELb0ELb0EEEvNS_16Flash_fwd_paramsE,"ax",@progbits
	.align	128
        .global         _ZN5flash16flash_fwd_kernelI23Flash_fwd_kernel_traitsILi256ELi128ELi64ELi8ELb0ELb0EN7cutlass6half_tE19Flash_kernel_traitsILi256ELi128ELi64ELi8ES3_EELb1ELb0ELb1ELb0ELb0ELb1ELb0ELb0EEEvNS_16Flash_fwd_paramsE
        .type           _ZN5flash16flash_fwd_kernelI23Flash_fwd_kernel_traitsILi256ELi128ELi64ELi8ELb0ELb0EN7cutlass6half_tE19Flash_kernel_traitsILi256ELi128ELi64ELi8ES3_EELb1ELb0ELb1ELb0ELb0ELb1ELb0ELb0EEEvNS_16Flash_fwd_paramsE,@function
        .size           _ZN5flash16flash_fwd_kernelI23Flash_fwd_kernel_traitsILi256ELi128ELi64ELi8ELb0ELb0EN7cutlass6half_tE19Flash_kernel_traitsILi256ELi128ELi64ELi8ES3_EELb1ELb0ELb1ELb0ELb0ELb1ELb0ELb0EEEvNS_16Flash_fwd_paramsE,(.L_x_2424 - _ZN5flash16flash_fwd_kernelI23Flash_fwd_kernel_traitsILi256ELi128ELi64ELi8ELb0ELb0EN7cutlass6half_tE19Flash_kernel_traitsILi256ELi128ELi64ELi8ES3_EELb1ELb0ELb1ELb0ELb0ELb1ELb0ELb0EEEvNS_16Flash_fwd_paramsE)
        .other          _ZN5flash16flash_fwd_kernelI23Flash_fwd_kernel_traitsILi256ELi128ELi64ELi8ELb0ELb0EN7cutlass6half_tE19Flash_kernel_traitsILi256ELi128ELi64ELi8ES3_EELb1ELb0ELb1ELb0ELb0ELb1ELb0ELb0EEEvNS_16Flash_fwd_paramsE,@"STO_CUDA_ENTRY STV_DEFAULT"
_ZN5flash16flash_fwd_kernelI23Flash_fwd_kernel_traitsILi256ELi128ELi64ELi8ELb0ELb0EN7cutlass6half_tE19Flash_kernel_traitsILi256ELi128ELi64ELi8ES3_EELb1ELb0ELb1ELb0ELb0ELb1ELb0ELb0EEEvNS_16Flash_fwd_paramsE:
.text._ZN5flash16flash_fwd_kernelI23Flash_fwd_kernel_traitsILi256ELi128ELi64ELi8ELb0ELb0EN7cutlass6half_tE19Flash_kernel_traitsILi256ELi128ELi64ELi8ES3_EELb1ELb0ELb1ELb0ELb0ELb1ELb0ELb0EEEvNS_16Flash_fwd_paramsE:
        /* <DEDUP_REMOVED lines=27> */
[----:B------:R-:W-:Y:S02]  /*01b0*/  IMAD.U32 R14, RZ, RZ, UR10 ;  /* 0x0000000aff0e7e24 */ /* 0x000fe4000f8e00ff */
        /* <DEDUP_REMOVED lines=9> */
[----:B------:R-:W-:Y:S01]  /*0250*/  UIMAD.WIDE UR6, UR17, 0x4, UR6 ;  /* 0x00000004110678a5 */ /* 0x000fe2000f8e0206 */
[----:B------:R-:W-:Y:S02]  /*0260*/  @UP1 ULDC.64 UR10, c[0x0][0x300] ;  /* 0x0000c000000a1ab9 */ /* 0x000fe40000000a00 */
[----:B------:R-:W-:Y:S01]  /*0270*/  @UP1 UIMAD.WIDE UR10, UR17, 0x4, UR10 ;  /* 0x00000004110a18a5 */ /* 0x000fe2000f8e020a */
[----:B----4-:R-:W-:-:S02]  /*0280*/  @P2 R2UR UR36, R8 ;  /* 0x00000000082422ca */ /* 0x010fc400000e0000 */
        /* <DEDUP_REMOVED lines=14> */
[----:B------:R-:W4:Y:S04]  /*0370*/  @P0 LDG.E R9, desc[UR32][R14.64] ;  /* 0x000000200e090981 */ /* 0x000f28000c1e1900 */
[----:B------:R-:W5:Y:S01]  /*0380*/  @!P2 LDG.E R0, desc[UR32][R4.64] ;  /* 0x000000200400a981 */ /* 0x000f62000c1e1900 */
[----:B-1----:R-:W-:-:S02]  /*0390*/  IMAD.U32 R12, RZ, RZ, UR10 ;  /* 0x0000000aff0c7e24 */ /* 0x002fc4000f8e00ff */
[----:B------:R-:W-:-:S05]  /*03a0*/  IMAD.U32 R13, RZ, RZ, UR11 ;  /* 0x0000000bff0d7e24 */ /* 0x000fca000f8e00ff */
[----:B------:R1:W2:Y:S01]  /*03b0*/  @P1 LDG.E R8, desc[UR32][R12.64] ;  /* 0x000000200c081981 */ /* 0x0002a2000c1e1900 */
        /* <DEDUP_REMOVED lines=8> */
[----:B-1----:R-:W-:Y:S02]  /*0440*/  LOP3.LUT R13, R19, 0xffffffe0, RZ, 0xc0, !PT ;  /* 0xffffffe0130d7812 */ /* 0x002fe400078ec0ff */
[----:B-----5:R-:W-:Y:S02]  /*0450*/  @!P2 R2UR UR8, R0 ;  /* 0x000000000008a2ca */ /* 0x020fe400000e0000 */
[----:B------:R-:W-:Y:S01]  /*0460*/  ISETP.NE.AND.EX P2, PT, RZ, UR5, PT, P0 ;  /* 0x00000005ff007c0c */ /* 0x000fe2000bf45300 */
[----:B------:R-:W-:Y:S01]  /*0470*/  USHF.L.U32 UR4, UR7, 0x5, URZ ;  /* 0x0000000507047899 */ /* 0x000fe2000800063f */
[----:B------:R-:W-:Y:S01]  /*0480*/  IMAD.IADD R13, R6, 0x1, -R13 ;  /* 0x00000001060d7824 */ /* 0x000fe200078e0a0d */
[----:B------:R-:W-:Y:S02]  /*0490*/  @UP2 UIADD3 UR29, UR29, -UR27, URZ ;  /* 0x8000001b1d1d2290 */ /* 0x000fe4000fffe03f */
[----:B------:R-:W-:-:S02]  /*04a0*/  USHF.R.S32.HI UR5, URZ, 0x1f, UR4 ;  /* 0x0000001f3f057899 */ /* 0x000fc40008011404 */
[--C-:B------:R-:W-:Y:S02]  /*04b0*/  SHF.R.S32.HI R0, RZ, 0x1f, R13.reuse ;  /* 0x0000001fff007819 */ /* 0x100fe4000001140d */
[----:B--2---:R-:W-:Y:S02]  /*04c0*/  @P1 R2UR UR18, R8 ;  /* 0x00000000081212ca */ /* 0x004fe400000e0000 */
[----:B------:R-:W-:Y:S01]  /*04d0*/  IADD3 R12, P1, P0, R2, UR4, R13 ;  /* 0x00000004020c7c10 */ /* 0x000fe2000f83e00d */
[----:B------:R-:W-:-:S03]  /*04e0*/  @!UP2 ULDC UR29, c[0x0][0x2c4] ;  /* 0x0000b100001daab9 */ /* 0x000fc60000000800 */
[----:B------:R-:W-:Y:S01]  /*04f0*/  IADD3.X R3, R3, UR5, R0, P1, P0 ;  /* 0x0000000503037c10 */ /* 0x000fe20008fe0400 */
[----:B------:R-:W-:Y:S08]  /*0500*/  @!P2 BRA `(.L_x_1987) ;  /* 0x00000000001ca947 */ /* 0x000ff00003800000 */
[----:B------:R-:W-:-:S13]  /*0510*/  PLOP3.LUT P0, PT, PT, PT, UP3, 0x80, 0x0 ;  /* 0x000000000000781c */ /* 0x000fda0003f0f038 */
[----:B------:R-:W2:Y:S04]  /*0520*/  @P0 LDG.E R0, desc[UR32][R4.64+0x4] ;  /* 0x0000042004000981 */ /* 0x000ea8000c1e1900 */
[----:B------:R-:W3:Y:S01]  /*0530*/  @!P0 LDG.E R2, desc[UR32][R4.64] ;  /* 0x0000002004028981 */ /* 0x000ee2000c1e1900 */
[----:B--2---:R-:W-:-:S13]  /*0540*/  @P0 R2UR UR7, R0 ;  /* 0x00000000000702ca */ /* 0x004fda00000e0000 */
[----:B------:R-:W-:-:S07]  /*0550*/  @UP3 UIADD3 UR7, UR7, -UR8, URZ ;  /* 0x8000000807073290 */ /* 0x000fce000fffe03f */
[----:B---3--:R-:W-:Y:S01]  /*0560*/  @!P0 R2UR UR7, R2 ;  /* 0x00000000020782ca */ /* 0x008fe200000e0000 */
[----:B------:R-:W-:-:S14]  /*0570*/  BRA `(.L_x_1988) ;  /* 0x0000000000047947 */ /* 0x000fdc0003800000 */
.L_x_1987:
[----:B------:R-:W-:-:S03]  /*0580*/  ULDC UR7, c[0x0][0x2c8] ;  /* 0x0000b20000077ab9 */ /* 0x000fc60000000800 */
.L_x_1988:
        /* <DEDUP_REMOVED lines=47> */
[----:B------:R-:W-:Y:S01]  /*0880*/  USHF.R.S32.HI UR13, URZ, 0x1f, UR9 ;  /* 0x0000001f3f0d7899 */ /* 0x000fe20008011409 */
[----:B------:R-:W-:Y:S01]  /*0890*/  LOP3.LUT P3, RZ, R6, 0x7, RZ, 0xc0, !PT ;  /* 0x0000000706ff7812 */ /* 0x000fe2000786c0ff */
[----:B------:R-:W-:Y:S01]  /*08a0*/  UISETP.NE.AND UP2, UPT, UR7, URZ, UPT ;  /* 0x0000003f0700728c */ /* 0x000fe2000bf45270 */
[----:B------:R-:W-:Y:S01]  /*08b0*/  LOP3.LUT R3, R12, 0x1ffffff8, RZ, 0xc0, !PT ;  /* 0x1ffffff80c037812 */ /* 0x000fe200078ec0ff */
[----:B------:R-:W-:Y:S01]  /*08c0*/  UIADD3 UR29, -UR12, UR29, URZ ;  /* 0x0000001d0c1d7290 */ /* 0x000fe2000fffe13f */
[----:B------:R-:W-:Y:S01]  /*08d0*/  SHF.R.S32.HI R12, RZ, 0x3, R12 ;  /* 0x00000003ff0c7819 */ /* 0x000fe2000001140c */
[----:B------:R-:W-:Y:S01]  /*08e0*/  IMAD.U32 R11, RZ, RZ, UR28 ;  /* 0x0000001cff0b7e24 */ /* 0x000fe2000f8e00ff */
[----:B------:R-:W-:Y:S01]  /*08f0*/  BSSY B0, `(.L_x_1990) ;  /* 0x000004a000007945 */ /* 0x000fe20003800000 */
        /* <DEDUP_REMOVED lines=22> */
[----:B------:R-:W-:Y:S01]  /*0a60*/  @!UP2 ULDC UR7, c[0x0][0x2c4] ;  /* 0x0000b1000007aab9 */ /* 0x000fe20000000800 */
[----:B------:R-:W-:Y:S01]  /*0a70*/  @UP2 UIMAD UR15, UR5, UR4, URZ ;  /* 0x00000004050f22a4 */ /* 0x000fe2000f8e023f */
[----:B------:R-:W-:Y:S01]  /*0a80*/  IMAD.WIDE R10, R11, 0x80, R12 ;  /* 0x000000800b0a7825 */ /* 0x000fe200078e020c */
[----:B------:R-:W-:Y:S01]  /*0a90*/  @!UP1 UIADD3 UR11, UR19, UR8, URZ ;  /* 0x00000008130b9290 */ /* 0x000fe2000fffe03f */
[----:B------:R-:W-:Y:S01]  /*0aa0*/  ULDC.64 UR4, c[0x0][0x2a0] ;  /* 0x0000a80000047ab9 */ /* 0x000fe20000000a00 */
[----:B------:R-:W-:Y:S01]  /*0ab0*/  @UP0 ULDC UR7, c[0x0][0x2e4] ;  /* 0x0000b90000070ab9 */ /* 0x000fe20000000800 */
[----:B------:R-:W-:Y:S01]  /*0ac0*/  @UP2 UMOV UR8, 0x1 ;  /* 0x0000000100082882 */ /* 0x000fe20000000000 */
[----:B------:R-:W-:Y:S01]  /*0ad0*/  UIMAD UR13, UR13, UR4, URZ ;  /* 0x000000040d0d72a4 */ /* 0x000fe2000f8e023f */
[----:B------:R-:W-:Y:S01]  /*0ae0*/  IMAD.U32 R7, RZ, RZ, UR4 ;  /* 0x00000004ff077e24 */ /* 0x000fe2000f8e00ff */
        /* <DEDUP_REMOVED lines=42> */
.L_x_1991:
[----:B------:R-:W-:Y:S05]  /*0d90*/  BSYNC B0 ;  /* 0x0000000000007941 */ /* 0x000fea0003800000 */
.L_x_1990:
        /* <DEDUP_REMOVED lines=20> */
.L_x_1993:
[----:B------:R-:W-:Y:S05]  /*0ee0*/  BSYNC B0 ;  /* 0x0000000000007941 */ /* 0x000fea0003800000 */
.L_x_1992:
        /* <DEDUP_REMOVED lines=18> */
.L_x_1995:
[----:B------:R-:W-:Y:S05]  /*1010*/  BSYNC B0 ;  /* 0x0000000000007941 */ /* 0x000fea0003800000 */
.L_x_1994:
        /* <DEDUP_REMOVED lines=17> */
.L_x_1997:
[----:B------:R-:W-:Y:S05]  /*1130*/  BSYNC B0 ;  /* 0x0000000000007941 */ /* 0x000fea0003800000 */
.L_x_1996:
        /* <DEDUP_REMOVED lines=10> */
.L_x_1999:
[----:B------:R-:W-:Y:S05]  /*11e0*/  BSYNC B0 ;  /* 0x0000000000007941 */ /* 0x000fea0003800000 */
.L_x_1998:
        /* <DEDUP_REMOVED lines=10> */
.L_x_2001:
[----:B------:R-:W-:Y:S05]  /*1290*/  BSYNC B0 ;  /* 0x0000000000007941 */ /* 0x000fea0003800000 */
.L_x_2000:
        /* <DEDUP_REMOVED lines=10> */
.L_x_2003:
[----:B------:R-:W-:Y:S05]  /*1340*/  BSYNC B0 ;  /* 0x0000000000007941 */ /* 0x000fea0003800000 */
.L_x_2002:
        /* <DEDUP_REMOVED lines=10> */
.L_x_1989:
[----:B------:R-:W1:Y:S01]  /*13f0*/  LDC R10, c[0x0][0x278] ;  /* 0x00009e00ff0a7b82 */ /* 0x000e620000000800 */
[----:B------:R-:W2:Y:S01]  /*1400*/  S2R R0, SR_CTAID.Z ;  /* 0x0000000000007919 */ /* 0x000ea20000002700 */
[----:B------:R-:W-:Y:S01]  /*1410*/  UISETP.NE.AND UP0, UPT, UR27, -0x1, UPT ;  /* 0xffffffff1b00788c */ /* 0x000fe2000bf05270 */
[----:B------:R-:W-:Y:S01]  /*1420*/  IMAD.U32 R17, RZ, RZ, UR28 ;  /* 0x0000001cff117e24 */ /* 0x000fe2000f8e00ff */
[----:B------:R-:W-:Y:S01]  /*1430*/  UIADD3 UR34, UR35, -0x1, URZ ;  /* 0xffffffff23227890 */ /* 0x000fe2000fffe03f */
[----:B------:R-:W-:-:S03]  /*1440*/  LEA.HI R23, R7, R6, RZ, 0x6 ;  /* 0x0000000607177211 */ /* 0x000fc600078f30ff */
[----:B------:R-:W-:Y:S02]  /*1450*/  UIMAD UR16, UR34, -0x40, UR13 ;  /* 0xffffffc0221078a4 */ /* 0x000fe4000f8e020d */
[----:B------:R-:W-:-:S03]  /*1460*/  IMAD.SHL.U32 R23, R23, 0x8, RZ ;  /* 0x0000000817177824 */ /* 0x000fc600078e00ff */
[----:B------:R-:W-:Y:S01]  /*1470*/  @UP0 ULDC.64 UR4, c[0x0][0x240] ;  /* 0x0000900000040ab9 */ /* 0x000fe20000000a00 */
[----:B------:R-:W-:Y:S02]  /*1480*/  @!UP0 USHF.R.S32.HI UR14, URZ, 0x1f, UR17 ;  /* 0x0000001f3f0e8899 */ /* 0x000fe40008011411 */
[----:B------:R-:W-:Y:S01]  /*1490*/  @UP0 UIMAD.WIDE.U32 UR20, UR27, UR4, URZ ;  /* 0x000000041b1402a5 */ /* 0x000fe2000f8e003f */
[----:B------:R-:W-:-:S03]  /*14a0*/  @!UP0 ULDC.64 UR6, c[0x0][0x228] ;  /* 0x00008a0000068ab9 */ /* 0x000fc60000000a00 */
[----:B------:R-:W-:Y:S02]  /*14b0*/  @UP0 UIMAD UR4, UR27, UR5, UR21 ;  /* 0x000000051b0402a4 */ /* 0x000fe4000f8e0215 */
[----:B------:R-:W-:Y:S01]  /*14c0*/  UIADD3 UR5, -UR12, UR29, URZ ;  /* 0x0000001d0c057290 */ /* 0x000fe2000fffe13f */
        /* <DEDUP_REMOVED lines=8> */
[----:B------:R-:W-:-:S02]  /*1550*/  @!UP0 UMOV UR20, UR22 ;  /* 0x0000001600148c82 */ /* 0x000fc40008000000 */
        /* <DEDUP_REMOVED lines=9> */
[----:B------:R-:W-:-:S03]  /*15f0*/  @UP0 ULDC.64 UR14, c[0x0][0x250] ;  /* 0x00009400000e0ab9 */ /* 0x000fc60000000a00 */
[----:B------:R-:W-:Y:S02]  /*1600*/  @UP0 UIMAD.WIDE.U32 UR22, UR8, UR14, URZ ;  /* 0x0000000e081602a5 */ /* 0x000fe4000f8e003f */
[----:B------:R-:W-:Y:S01]  /*1610*/  @UP0 UIMAD UR8, UR8, UR15, URZ ;  /* 0x0000000f080802a4 */ /* 0x000fe2000f8e023f */
[----:B-1----:R-:W-:-:S03]  /*1620*/  VIADD R8, R8, 0xffffffe ;  /* 0x0ffffffe08087836 */ /* 0x002fc60000000000 */
[----:B------:R-:W-:Y:S01]  /*1630*/  @UP0 UIADD3 UR21, UR23, UR8, URZ ;  /* 0x0000000817150290 */ /* 0x000fe2000fffe03f */
[----:B------:R-:W1:Y:S02]  /*1640*/  F2I.FTZ.U32.TRUNC.NTZ R9, R8 ;  /* 0x0000000800097305 */ /* 0x000e64000021f000 */
[----:B-1----:R-:W-:Y:S02]  /*1650*/  IMAD.MOV R4, RZ, RZ, -R9 ;  /* 0x000000ffff047224 */ /* 0x002fe400078e0a09 */
[----:B------:R-:W-:Y:S02]  /*1660*/  IMAD.MOV.U32 R8, RZ, RZ, RZ ;  /* 0x000000ffff087224 */ /* 0x000fe400078e00ff */
[----:B------:R-:W-:-:S04]  /*1670*/  IMAD R4, R4, R2, RZ ;  /* 0x0000000204047224 */ /* 0x000fc800078e02ff */
[----:B------:R-:W-:-:S06]  /*1680*/  IMAD.HI.U32 R9, R9, R4, R8 ;  /* 0x0000000409097227 */ /* 0x000fcc00078e0008 */
[----:B------:R-:W-:Y:S01]  /*1690*/  IMAD.HI.U32 R235, R9, R0, RZ ;  /* 0x0000000009eb7227 */ /* 0x000fe200078e00ff */
[CC--:B------:R-:W-:Y:S02]  /*16a0*/  LEA.HI R9, R7.reuse, R6.reuse, RZ, 0x3 ;  /* 0x0000000607097211 */ /* 0x0c0fe400078f18ff */
[----:B------:R-:W-:Y:S01]  /*16b0*/  LEA.HI R7, R7, R6, RZ, 0x4 ;  /* 0x0000000607077211 */ /* 0x000fe200078f20ff */
[----:B------:R-:W-:Y:S01]  /*16c0*/  IMAD.MOV R5, RZ, RZ, -R235 ;  /* 0x000000ffff057224 */ /* 0x000fe200078e0aeb */
[----:B------:R-:W-:Y:S02]  /*16d0*/  SHF.R.S32.HI R24, RZ, 0x3, R9 ;  /* 0x00000003ff187819 */ /* 0x000fe40000011409 */
[----:B------:R-:W-:Y:S01]  /*16e0*/  LOP3.LUT R9, R9, 0xfffffff8, RZ, 0xc0, !PT ;  /* 0xfffffff809097812 */ /* 0x000fe200078ec0ff */
[----:B------:R-:W-:Y:S01]  /*16f0*/  IMAD R5, R2, R5, R0 ;  /* 0x0000000502057224 */ /* 0x000fe200078e0200 */
[C---:B------:R-:W-:Y:S01]  /*1700*/  ISETP.GE.AND P4, PT, R24.reuse, UR5, PT ;  /* 0x0000000518007c0c */ /* 0x040fe2000bf86270 */
[C---:B------:R-:W-:Y:S01]  /*1710*/  VIADD R0, R24.reuse, 0x40 ;  /* 0x0000004018007836 */ /* 0x040fe20000000000 */
[--C-:B------:R-:W-:Y:S01]  /*1720*/  SHF.R.S32.HI R25, RZ, 0x1f, R24.reuse ;  /* 0x0000001fff197819 */ /* 0x100fe20000011418 */
[----:B------:R-:W-:Y:S01]  /*1730*/  VIADD R18, R24, 0x20 ;  /* 0x0000002018127836 */ /* 0x000fe20000000000 */
[----:B------:R-:W-:Y:S01]  /*1740*/  ISETP.GT.U32.AND P1, PT, R2, R5, PT ;  /* 0x000000050200720c */ /* 0x000fe20003f24070 */
[----:B------:R-:W-:Y:S01]  /*1750*/  IMAD.SHL.U32 R11, R24, 0x40, RZ ;  /* 0x00000040180b7824 */ /* 0x000fe200078e00ff */
[----:B------:R-:W-:Y:S01]  /*1760*/  ISETP.GE.AND P2, PT, R0, UR5, PT ;  /* 0x0000000500007c0c */ /* 0x000fe2000bf46270 */
[----:B------:R-:W-:Y:S01]  /*1770*/  IMAD.IADD R0, R6, 0x1, -R9 ;  /* 0x0000000106007824 */ /* 0x000fe200078e0a09 */
[----:B------:R-:W-:Y:S01]  /*1780*/  ISETP.GE.AND P3, PT, R18, UR5, PT ;  /* 0x0000000512007c0c */ /* 0x000fe2000bf66270 */
[----:B------:R-:W-:Y:S01]  /*1790*/  IMAD.WIDE R16, R17, 0x80, R24 ;  /* 0x0000008011107825 */ /* 0x000fe200078e0218 */
[----:B------:R-:W-:-:S02]  /*17a0*/  LOP3.LUT R11, R11, 0x1c0, RZ, 0xc0, !PT ;  /* 0x000001c00b0b7812 */ /* 0x000fc400078ec0ff */
[----:B------:R-:W-:Y:S01]  /*17b0*/  ISETP.GE.AND P6, PT, R24, UR16, PT ;  /* 0x0000001018007c0c */ /* 0x000fe2000bfc6270 */
[----:B------:R-:W-:Y:S01]  /*17c0*/  IMAD.SHL.U32 R38, R0, 0x8, RZ ;  /* 0x0000000800267824 */ /* 0x000fe200078e00ff */
[----:B------:R-:W1:Y:S03]  /*17d0*/  @!P4 LDC.64 R14, c[0x0][0x240] ;  /* 0x00009000ff0ecb82 */ /* 0x000e660000000a00 */
[----:B------:R-:W-:Y:S01]  /*17e0*/  @!P1 IMAD.IADD R5, R5, 0x1, -R2 ;  /* 0x0000000105059824 */ /* 0x000fe200078e0a02 */
[----:B------:R-:W-:Y:S01]  /*17f0*/  SHF.R.S32.HI R39, RZ, 0x1f, R38 ;  /* 0x0000001fff277819 */ /* 0x000fe20000011426 */
[----:B------:R-:W-:Y:S01]  /*1800*/  @!P1 VIADD R235, R235, 0x1 ;  /* 0x00000001ebeb9836 */ /* 0x000fe20000000000 */
[----:B------:R-:W-:Y:S01]  /*1810*/  IADD3 R4, P0, R38, UR20, RZ ;  /* 0x0000001426047c10 */ /* 0x000fe2000ff1e0ff */
[----:B------:R-:W2:Y:S01]  /*1820*/  @!P3 S2R R41, SR_CgaCtaId ;  /* 0x000000000029b919 */ /* 0x000ea20000008800 */
[----:B------:R-:W-:Y:S01]  /*1830*/  ISETP.GE.U32.AND P5, PT, R5, R2, PT ;  /* 0x000000020500720c */ /* 0x000fe20003fa6070 */
[----:B------:R-:W3:Y:S01]  /*1840*/  @!P4 LDC.64 R8, c[0x0][0x210] ;  /* 0x00008400ff08cb82 */ /* 0x000ee20000000a00 */
[----:B------:R-:W-:Y:S01]  /*1850*/  LOP3.LUT R2, R10, UR9, RZ, 0x3c, !PT ;  /* 0x000000090a027c12 */ /* 0x000fe2000f8e3cff */
[----:B------:R-:W4:Y:S01]  /*1860*/  @!P6 S2R R29, SR_CgaCtaId ;  /* 0x00000000001de919 */ /* 0x000f220000008800 */
[----:B------:R-:W-:-:S02]  /*1870*/  IADD3.X R5, R39, UR4, RZ, P0, !PT ;  /* 0x0000000427057c10 */ /* 0x000fc400087fe4ff */
[----:B------:R-:W-:Y:S01]  /*1880*/  ISETP.GE.AND P0, PT, R2, RZ, PT ;  /* 0x000000ff0200720c */ /* 0x000fe20003f06270 */
[----:B------:R-:W5:Y:S01]  /*1890*/  @!P2 S2R R35, SR_CgaCtaId ;  /* 0x000000000023a919 */ /* 0x000f620000008800 */
[----:B------:R-:W-:Y:S01]  /*18a0*/  ISETP.NE.AND P1, PT, R10, RZ, PT ;  /* 0x000000ff0a00720c */ /* 0x000fe20003f25270 */
[----:B------:R-:W-:Y:S01]  /*18b0*/  IMAD.WIDE.U32 R32, R32, UR9, R4 ;  /* 0x0000000920207c25 */ /* 0x000fe2000f8e0004 */
[----:B------:R-:W2:Y:S01]  /*18c0*/  S2UR UR4, SR_CgaCtaId ;  /* 0x00000000000479c3 */ /* 0x000ea20000008800 */
[----:B------:R-:W-:Y:S02]  /*18d0*/  LOP3.LUT R21, R11, 0x38, R38, 0xf8, !PT ;  /* 0x000000380b157812 */ /* 0x000fe400078ef826 */
[----:B------:R-:W-:Y:S01]  /*18e0*/  @P5 VIADD R235, R235, 0x1 ;  /* 0x00000001ebeb5836 */ /* 0x000fe20000000000 */
[----:B------:R-:W-:Y:S01]  /*18f0*/  SHF.R.U32.HI R2, RZ, 0x3, R11 ;  /* 0x00000003ff027819 */ /* 0x000fe2000001160b */
[----:B------:R-:W-:Y:S01]  /*1900*/  VIADD R11, R33, UR7 ;  /* 0x00000007210b7c36 */ /* 0x000fe20008000000 */
[----:B------:R-:W-:Y:S01]  /*1910*/  ISETP.GE.AND P5, PT, R18, UR16, PT ;  /* 0x0000001012007c0c */ /* 0x000fe2000bfa6270 */
[----:B-1----:R-:W-:Y:S01]  /*1920*/  @!P4 IMAD R20, R17, R14, RZ ;  /* 0x0000000e1114c224 */ /* 0x002fe200078e02ff */
[----:B------:R-:W1:Y:S01]  /*1930*/  @!P3 LDC.64 R4, c[0x0][0x240] ;  /* 0x00009000ff04bb82 */ /* 0x000e620000000a00 */
[----:B------:R-:W-:Y:S01]  /*1940*/  @!P0 IMAD.MOV R235, RZ, RZ, -R235 ;  /* 0x000000ffffeb8224 */ /* 0x000fe200078e0aeb */
[----:B------:R-:W-:Y:S01]  /*1950*/  LOP3.LUT R2, R21, R2, RZ, 0x3c, !PT ;  /* 0x0000000215027212 */ /* 0x000fe200078e3cff */
[----:B------:R-:W-:Y:S01]  /*1960*/  @!P4 IMAD R20, R16, R15, R20 ;  /* 0x0000000f1014c224 */ /* 0x000fe200078e0214 */
[----:B------:R-:W-:Y:S01]  /*1970*/  @!P1 LOP3.LUT R235, RZ, R10, RZ, 0x33, !PT ;  /* 0x0000000affeb9212 */ /* 0x000fe200078e33ff */
[----:B------:R-:W-:Y:S01]  /*1980*/  @!P4 IMAD.MOV.U32 R10, RZ, RZ, R32 ;  /* 0x000000ffff0ac224 */ /* 0x000fe200078e0020 */
[----:B------:R-:W-:Y:S01]  /*1990*/  LOP3.LUT R2, R2, 0xfffffe00, R23, 0xf8, !PT ;  /* 0xfffffe0002027812 */ /* 0x000fe200078ef817 */
[----:B------:R-:W-:Y:S01]  /*19a0*/  VIADD R21, R24, 0x60 ;  /* 0x0000006018157836 */ /* 0x000fe20000000000 */
[----:B------:R-:W4:Y:S01]  /*19b0*/  @!P3 LDC.64 R36, c[0x0][0x210] ;  /* 0x00008400ff24bb82 */ /* 0x000f220000000a00 */
[C---:B------:R-:W-:Y:S01]  /*19c0*/  @!P4 IMAD.WIDE.U32 R26, R16.reuse, R14, R10 ;  /* 0x0000000e101ac225 */ /* 0x040fe200078e000a */
[----:B------:R-:W-:-:S02]  /*19d0*/  @!P3 IADD3 R14, P0, R16, 0x20, RZ ;  /* 0x00000020100eb810 */ /* 0x000fc40007f1e0ff */
[----:B------:R-:W-:Y:S01]  /*19e0*/  ISETP.GE.AND P1, PT, R21, UR5, PT ;  /* 0x0000000515007c0c */ /* 0x000fe2000bf26270 */
[----:B------:R-:W-:Y:S02]  /*19f0*/  @!P4 IMAD.IADD R20, R27, 0x1, R20 ;  /* 0x000000011b14c824 */ /* 0x000fe400078e0214 */
[----:B------:R-:W-:Y:S01]  /*1a00*/  @!P3 IMAD.X R15, RZ, RZ, R17, P0 ;  /* 0x000000ffff0fb224 */ /* 0x000fe200000e0611 */
[C---:B---3--:R-:W-:Y:S01]  /*1a10*/  @!P4 LEA R22, P0, R26.reuse, R8, 0x1 ;  /* 0x000000081a16c211 */ /* 0x048fe200078008ff */
[----:B------:R-:W-:Y:S01]  /*1a20*/  @!P3 IMAD.MOV.U32 R21, RZ, RZ, R11 ;  /* 0x000000ffff15b224 */ /* 0x000fe200078e000b */
[----:B--2---:R-:W-:Y:S01]  /*1a30*/  ULEA UR4, UR4, UR6, 0x18 ;  /* 0x0000000604047291 */ /* 0x004fe2000f8ec03f */
[----:B------:R-:W-:Y:S02]  /*1a40*/  SHF.R.S32.HI R8, RZ, 0x4, R7 ;  /* 0x00000004ff087819 */ /* 0x000fe40000011407 */
[----:B------:R-:W-:Y:S01]  /*1a50*/  @!P4 LEA.HI.X R23, R26, R9, R20, 0x1, P0 ;  /* 0x000000091a17c211 */ /* 0x000fe200000f0c14 */
[----:B------:R-:W-:Y:S01]  /*1a60*/  @!P3 IMAD.MOV.U32 R20, RZ, RZ, R32 ;  /* 0x000000ffff14b224 */ /* 0x000fe200078e0020 */
[----:B------:R-:W-:Y:S01]  /*1a70*/  @UP0 ULDC.64 UR6, c[0x0][0x248] ;  /* 0x0000920000060ab9 */ /* 0x000fe20000000a00 */
[-C--:B-1----:R-:W-:Y:S01]  /*1a80*/  @!P3 IMAD R15, R15, R4.reuse, RZ ;  /* 0x000000040f0fb224 */ /* 0x082fe200078e02ff */
[----:B------:R-:W-:Y:S01]  /*1a90*/  LEA R231, R2, UR4, 0x1 ;  /* 0x0000000402e77c11 */ /* 0x000fe2000f8e08ff */
[C---:B------:R-:W-:Y:S01]  /*1aa0*/  @!P3 IMAD.WIDE.U32 R20, R14.reuse, R4, R20 ;  /* 0x000000040e14b225 */ /* 0x040fe200078e0014 */
[C---:B------:R-:W-:Y:S01]  /*1ab0*/  LEA.HI R4, R7.reuse, R8, RZ, 0x1 ;  /* 0x0000000807047211 */ /* 0x040fe200078f08ff */
[----:B------:R-:W-:Y:S01]  /*1ac0*/  @UP0 UIMAD.WIDE.U32 UR30, UR19, UR6, URZ ;  /* 0x00000006131e02a5 */ /* 0x000fe2000f8e003f */
[----:B------:R-:W-:Y:S01]  /*1ad0*/  LOP3.LUT R7, R7, 0xfffffff0, RZ, 0xc0, !PT ;  /* 0xfffffff007077812 */ /* 0x000fe200078ec0ff */
[----:B------:R-:W-:Y:S01]  /*1ae0*/  @!P3 IMAD R5, R14, R5, R15 ;  /* 0x000000050e05b224 */ /* 0x000fe200078e020f */
[----:B------:R-:W-:Y:S01]  /*1af0*/  @!PT LDS RZ, [RZ] ;  /* 0x00000000fffff984 */ /* 0x000fe20000000800 */
[----:B------:R-:W-:Y:S01]  /*1b00*/  @!PT LDS RZ, [RZ] ;  /* 0x00000000fffff984 */ /* 0x000fe20000000800 */
[----:B------:R-:W-:Y:S01]  /*1b10*/  @!PT LDS RZ, [RZ] ;  /* 0x00000000fffff984 */ /* 0x000fe20000000800 */
[----:B------:R-:W-:Y:S01]  /*1b20*/  @!P4 LDGSTS.E.BYPASS.LTC128B.128 [R231], desc[UR32][R22.64] ;  /* 0x0000000016e7cfae */ /* 0x000fe2000b901d60 */
[----:B----4-:R-:W-:Y:S01]  /*1b30*/  @!P3 LEA R36, P0, R20, R36, 0x1 ;  /* 0x000000241424b211 */ /* 0x010fe200078008ff */
[----:B------:R-:W-:Y:S01]  /*1b40*/  @UP0 UIMAD UR19, UR19, UR7, URZ ;  /* 0x00000007131302a4 */ /* 0x000fe2000f8e023f */
[----:B------:R-:W-:Y:S01]  /*1b50*/  @!P3 IMAD.IADD R14, R21, 0x1, R5 ;  /* 0x00000001150eb824 */ /* 0x000fe200078e0205 */
[----:B------:R-:W-:Y:S01]  /*1b60*/  @!P4 LDGSTS.E.BYPASS.LTC128B.128 [R231+0x4000], desc[UR32][R22.64+0x80] ;  /* 0x0400008016e7cfae */ /* 0x000fe2000b901d60 */
[----:B------:R-:W-:Y:S01]  /*1b70*/  LOP3.LUT R229, R4, 0xfffffffe, RZ, 0xc0, !PT ;  /* 0xfffffffe04e57812 */ /* 0x000fe200078ec0ff */
[----:B------:R-:W-:Y:S01]  /*1b80*/  @UP0 UIADD3 UR19, UR31, UR19, URZ ;  /* 0x000000131f130290 */ /* 0x000fe2000fffe03f */
[----:B------:R-:W-:Y:S01]  /*1b90*/  @!P6 MOV R4, 0x400 ;  /* 0x000004000004e802 */ /* 0x000fe20000000f00 */
[----:B------:R-:W-:Y:S01]  /*1ba0*/  @!P4 LDGSTS.E.BYPASS.LTC128B.128 [R231+0x8000], desc[UR32][R22.64+0x100] ;  /* 0x0800010016e7cfae */ /* 0x000fe2000b901d60 */
[----:B------:R-:W-:Y:S01]  /*1bb0*/  @!P3 LEA.HI.X R37, R20, R37, R14, 0x1, P0 ;  /* 0x000000251425b211 */ /* 0x000fe200000f0c0e */
[----:B------:R-:W-:Y:S01]  /*1bc0*/  IMAD.IADD R229, R8, 0x1, -R229 ;  /* 0x0000000108e57824 */ /* 0x000fe200078e0ae5 */
[----:B------:R-:W-:Y:S01]  /*1bd0*/  @!P2 IADD3 R26, P0, R16, 0x40, RZ ;  /* 0x00000040101aa810 */ /* 0x000fe20007f1e0ff */
[----:B------:R1:W-:Y:S01]  /*1be0*/  @!P4 LDGSTS.E.BYPASS.LTC128B.128 [R231+0xc000], desc[UR32][R22.64+0x180] ;  /* 0x0c00018016e7cfae */ /* 0x0003e2000b901d60 */
[----:B------:R-:W-:Y:S01]  /*1bf0*/  IMAD.IADD R8, R6, 0x1, -R7 ;  /* 0x0000000106087824 */ /* 0x000fe200078e0a07 */
[----:B------:R-:W-:Y:S01]  /*1c00*/  @!P6 LEA R29, R29, R4, 0x18 ;  /* 0x000000041d1de211 */ /* 0x000fe200078ec0ff */
[----:B------:R-:W-:Y:S01]  /*1c10*/  @UP0 UMOV UR20, UR30 ;  /* 0x0000001e00140c82 */ /* 0x000fe20008000000 */
[----:B------:R-:W-:Y:S01]  /*1c20*/  @!P2 IMAD.X R15, RZ, RZ, R17, P0 ;  /* 0x000000ffff0fa224 */ /* 0x000fe200000e0611 */
[----:B------:R-:W2:Y:S01]  /*1c30*/  @!P1 S2R R21, SR_CgaCtaId ;  /* 0x0000000000159919 */ /* 0x000ea20000008800 */
[----:B------:R-:W-:-:S02]  /*1c40*/  @!P3 MOV R14, 0x400 ;  /* 0x00000400000eb802 */ /* 0x000fc40000000f00 */
[----:B------:R-:W-:Y:S01]  /*1c50*/  @!P2 MOV R4, 0x400 ;  /* 0x000004000004a802 */ /* 0x000fe20000000f00 */
[----:B------:R-:W3:Y:S01]  /*1c60*/  @!P5 S2R R5, SR_CgaCtaId ;  /* 0x000000000005d919 */ /* 0x000ee20000008800 */
[----:B------:R-:W-:Y:S02]  /*1c70*/  SHF.R.S32.HI R7, RZ, 0x1f, R8 ;  /* 0x0000001fff077819 */ /* 0x000fe40000011408 */
[----:B------:R-:W-:Y:S02]  /*1c80*/  ISETP.GE.AND P4, PT, R18, UR16, PT ;  /* 0x0000001012007c0c */ /* 0x000fe4000bf86270 */
[----:B------:R-:W-:Y:S02]  /*1c90*/  @!P3 LEA R41, R41, R14, 0x18 ;  /* 0x0000000e2929b211 */ /* 0x000fe400078ec0ff */
[----:B-----5:R-:W-:Y:S02]  /*1ca0*/  @!P2 LEA R35, R35, R4, 0x18 ;  /* 0x000000042323a211 */ /* 0x020fe400078ec0ff */
[----:B------:R-:W-:-:S02]  /*1cb0*/  LEA.HI R18, R7, R8, RZ, 0x3 ;  /* 0x0000000807127211 */ /* 0x000fc400078f18ff */
[----:B-1----:R-:W-:-:S05]  /*1cc0*/  @!P1 IADD3 R23, P0, R16, 0x60, RZ ;  /* 0x0000006010179810 */ /* 0x002fca0007f1e0ff */
[----:B------:R-:W-:Y:S01]  /*1cd0*/  @!P1 IMAD.X R27, RZ, RZ, R17, P0 ;  /* 0x000000ffff1b9224 */ /* 0x000fe200000e0611 */
[----:B------:R-:W-:-:S13]  /*1ce0*/  PLOP3.LUT P0, PT, PT, PT, UP0, 0x80, 0x0 ;  /* 0x000000000000781c */ /* 0x000fda0003f0f008 */
[----:B--23--:R-:W-:Y:S05]  /*1cf0*/  @P0 BRA `(.L_x_2004) ;  /* 0x0000000000340947 */ /* 0x00cfea0003800000 */
        /* <DEDUP_REMOVED lines=13> */
.L_x_2004:
        /* <DEDUP_REMOVED lines=13> */
.L_x_2005:
[----:B------:R-:W-:Y:S01]  /*1ea0*/  IMAD R9, R25, UR6, RZ ;  /* 0x0000000619097c24 */ /* 0x000fe2000f8e02ff */
[----:B------:R-:W-:Y:S01]  /*1eb0*/  LOP3.LUT R7, R18, 0xfffffff8, RZ, 0xc0, !PT ;  /* 0xfffffff812077812 */ /* 0x000fe200078ec0ff */
[C---:B------:R-:W-:Y:S01]  /*1ec0*/  IMAD.WIDE.U32 R16, R24.reuse, UR6, R38 ;  /* 0x0000000618107c25 */ /* 0x040fe2000f8e0026 */
[----:B------:R-:W-:Y:S01]  /*1ed0*/  @!P1 MOV R14, 0x400 ;  /* 0x00000400000e9802 */ /* 0x000fe20000000f00 */
[----:B------:R-:W-:Y:S01]  /*1ee0*/  ULDC.64 UR8, c[0x0][0x260] ;  /* 0x0000980000087ab9 */ /* 0x000fe20000000a00 */
[----:B------:R-:W-:Y:S01]  /*1ef0*/  @!P5 MOV R10, 0x400 ;  /* 0x00000400000ad802 */ /* 0x000fe20000000f00 */
[----:B------:R-:W-:Y:S01]  /*1f00*/  IMAD R4, R24, UR7, R9 ;  /* 0x0000000718047c24 */ /* 0x000fe2000f8e0209 */
[----:B------:R-:W-:Y:S01]  /*1f10*/  IADD3 R232, P0, R16, UR20, RZ ;  /* 0x0000001410e87c10 */ /* 0x000fe2000ff1e0ff */
[----:B------:R-:W-:Y:S01]  /*1f20*/  IMAD.IADD R7, R8, 0x1, -R7 ;  /* 0x0000000108077824 */ /* 0x000fe200078e0a07 */
[----:B------:R-:W-:Y:S01]  /*1f30*/  @!P1 LEA R21, R21, R14, 0x18 ;  /* 0x0000000e15159211 */ /* 0x000fe200078ec0ff */
[----:B------:R-:W-:Y:S01]  /*1f40*/  IMAD.WIDE.U32 R38, R24, UR14, R38 ;  /* 0x0000000e18267c25 */ /* 0x000fe2000f8e0026 */
[----:B------:R-:W1:Y:S01]  /*1f50*/  @!P2 LDC.64 R8, c[0x0][0x240] ;  /* 0x00009000ff08ab82 */ /* 0x000e620000000a00 */
[----:B------:R-:W-:Y:S01]  /*1f60*/  IADD3.X R233, R17, UR19, R4, P0, !PT ;  /* 0x0000001311e97c10 */ /* 0x000fe200087fe404 */
[----:B------:R-:W-:Y:S01]  /*1f70*/  USHF.L.U64.HI UR25, UR6, 0x6, UR7 ;  /* 0x0000000606197899 */ /* 0x000fe20008010207 */
[----:B------:R-:W-:Y:S01]  /*1f80*/  IMAD R31, R25, UR14, RZ ;  /* 0x0000000e191f7c24 */ /* 0x000fe2000f8e02ff */
[----:B------:R-:W-:Y:S01]  /*1f90*/  @!P5 LEA R5, R5, R10, 0x18 ;  /* 0x0000000a0505d211 */ /* 0x000fe200078ec0ff */
[----:B------:R-:W-:Y:S01]  /*1fa0*/  @!P3 IMAD R25, R2, 0x2, R41 ;  /* 0x000000020219b824 */ /* 0x000fe200078e0229 */
[----:B------:R-:W-:Y:S01]  /*1fb0*/  IADD3 R38, P0, R38, UR22, RZ ;  /* 0x0000001626267c10 */ /* 0x000fe2000ff1e0ff */
[----:B------:R-:W-:Y:S01]  /*1fc0*/  IMAD R4, R24, UR15, R31 ;  /* 0x0000000f18047c24 */ /* 0x000fe2000f8e021f */
[----:B------:R-:W2:Y:S01]  /*1fd0*/  @!P1 LDC.64 R16, c[0x0][0x240] ;  /* 0x00009000ff109b82 */ /* 0x000ea20000000a00 */
[C---:B------:R-:W-:Y:S01]  /*1fe0*/  @!P2 IMAD R22, R2.reuse, 0x2, R35 ;  /* 0x000000020216a824 */ /* 0x040fe200078e0223 */
[----:B------:R-:W-:Y:S01]  /*1ff0*/  SHF.R.S32.HI R30, RZ, 0x1f, R235 ;  /* 0x0000001fff1e7819 */ /* 0x000fe200000114eb */
[C---:B------:R-:W-:Y:S01]  /*2000*/  @!P1 IMAD R21, R2.reuse, 0x2, R21 ;  /* 0x0000000202159824 */ /* 0x040fe200078e0215 */
        /* <DEDUP_REMOVED lines=8> */
[----:B------:R-:W3:Y:S01]  /*2090*/  @!P2 LDC.64 R4, c[0x0][0x210] ;  /* 0x00008400ff04ab82 */ /* 0x000ee20000000a00 */
[----:B------:R-:W-:Y:S01]  /*20a0*/  IMAD R10, R30, UR8, RZ ;  /* 0x000000081e0a7c24 */ /* 0x000fe2000f8e02ff */
[----:B------:R-:W-:Y:S01]  /*20b0*/  USHF.L.U32 UR18, UR6, 0x5, URZ ;  /* 0x0000000506127899 */ /* 0x000fe2000800063f */
[----:B------:R-:W-:Y:S01]  /*20c0*/  @!P2 IMAD.MOV.U32 R34, RZ, RZ, R32 ;  /* 0x000000ffff22a224 */ /* 0x000fe200078e0020 */
[----:B------:R-:W-:Y:S01]  /*20d0*/  @!P3 LDGSTS.E.BYPASS.LTC128B.128 [R25+0x5000], desc[UR32][R36.64+0x80] ;  /* 0x050000802419bfae */ /* 0x000fe2000b901d60 */
[--C-:B------:R-:W-:Y:S01]  /*20e0*/  @!P2 IMAD.MOV.U32 R35, RZ, RZ, R11.reuse ;  /* 0x000000ffff23a224 */ /* 0x100fe200078e000b */
[----:B------:R-:W-:Y:S01]  /*20f0*/  USHF.L.U64.HI UR17, UR6, 0x5, UR7 ;  /* 0x0000000506117899 */ /* 0x000fe20008010207 */
[----:B------:R-:W-:Y:S01]  /*2100*/  @!P1 IMAD.MOV.U32 R33, RZ, RZ, R11 ;  /* 0x000000ffff219224 */ /* 0x000fe200078e000b */
[----:B------:R-:W-:Y:S01]  /*2110*/  @!P3 LDGSTS.E.BYPASS.LTC128B.128 [R25+0x9000], desc[UR32][R36.64+0x100] ;  /* 0x090001002419bfae */ /* 0x000fe2000b901d60 */
[----:B------:R-:W-:Y:S01]  /*2120*/  IMAD R241, R235, UR9, R10 ;  /* 0x00000009ebf17c24 */ /* 0x000fe2000f8e020a */
[----:B------:R-:W-:Y:S01]  /*2130*/  UIMAD.WIDE.U32 UR20, UR34, UR14, URZ ;  /* 0x0000000e221472a5 */ /* 0x000fe2000f8e003f */
[----:B------:R-:W4:Y:S01]  /*2140*/  @!P1 LDC.64 R10, c[0x0][0x210] ;  /* 0x00008400ff0a9b82 */ /* 0x000f220000000a00 */
[-C--:B-1----:R-:W-:Y:S01]  /*2150*/  @!P2 IMAD R28, R15, R8.reuse, RZ ;  /* 0x000000080f1ca224 */ /* 0x082fe200078e02ff */
[----:B------:R-:W-:Y:S01]  /*2160*/  @!P3 LDGSTS.E.BYPASS.LTC128B.128 [R25+0xd000], desc[UR32][R36.64+0x180] ;  /* 0x0d0001802419bfae */ /* 0x000fe2000b901d60 */
[----:B------:R-:W-:Y:S01]  /*2170*/  @!P2 IMAD.WIDE.U32 R34, R26, R8, R34 ;  /* 0x000000081a22a225 */ /* 0x000fe200078e0022 */
[----:B------:R-:W-:-:S02]  /*2180*/  UIADD3 UR11, UR13, -UR11, -UR29 ;  /* 0x8000000b0d0b7290 */ /* 0x000fc4000fffe81d */
[----:B------:R-:W-:Y:S01]  /*2190*/  UISETP.GT.AND UP0, UPT, UR34, UR24, UPT ;  /* 0x000000182200728c */ /* 0x000fe2000bf04270 */
[----:B--2---:R-:W-:Y:S02]  /*21a0*/  @!P1 IMAD R8, R27, R16, RZ ;  /* 0x000000101b089224 */ /* 0x004fe400078e02ff */
[----:B------:R-:W-:Y:S02]  /*21b0*/  @!P2 IMAD R28, R26, R9, R28 ;  /* 0x000000091a1ca224 */ /* 0x000fe400078e021c */
[----:B------:R-:W-:Y:S02]  /*21c0*/  @!P1 IMAD R17, R23, R17, R8 ;  /* 0x0000001117119224 */ /* 0x000fe400078e0208 */
[----:B------:R-:W-:Y:S01]  /*21d0*/  @!P2 IMAD.IADD R28, R35, 0x1, R28 ;  /* 0x00000001231ca824 */ /* 0x000fe200078e021c */
[----:B------:R-:W1:Y:S01]  /*21e0*/  @!P6 LDC.64 R8, c[0x0][0x218] ;  /* 0x00008600ff08eb82 */ /* 0x000e620000000a00 */
[----:B---3--:R-:W-:Y:S01]  /*21f0*/  @!P2 LEA R26, P0, R34, R4, 0x1 ;  /* 0x00000004221aa211 */ /* 0x008fe200078008ff */
[----:B------:R-:W-:Y:S01]  /*2200*/  IMAD.WIDE.U32 R232, R235, UR8, R232 ;  /* 0x00000008ebe87c25 */ /* 0x000fe2000f8e00e8 */
[----:B------:R-:W-:-:S02]  /*2210*/  ULDC.64 UR8, c[0x0][0x268] ;  /* 0x00009a0000087ab9 */ /* 0x000fc40000000a00 */
[----:B------:R-:W-:Y:S01]  /*2220*/  @!P2 LEA.HI.X R27, R34, R5, R28, 0x1, P0 ;  /* 0x00000005221ba211 */ /* 0x000fe200000f0c1c */
[----:B------:R-:W-:Y:S02]  /*2230*/  IMAD R30, R30, UR8, RZ ;  /* 0x000000081e1e7c24 */ /* 0x000fe4000f8e02ff */
[----:B------:R-:W2:Y:S01]  /*2240*/  @!P5 LDC.64 R4, c[0x0][0x218] ;  /* 0x00008600ff04db82 */ /* 0x000ea20000000a00 */
[----:B------:R-:W-:Y:S01]  /*2250*/  @!P1 IMAD.WIDE.U32 R32, R23, R16, R32 ;  /* 0x0000001017209225 */ /* 0x000fe200078e0020 */
[----:B------:R-:W-:Y:S03]  /*2260*/  @!P2 LDGSTS.E.BYPASS.LTC128B.128 [R22+0x2000], desc[UR32][R26.64] ;  /* 0x020000001a16afae */ /* 0x000fe6000b901d60 */
[C---:B------:R-:W-:Y:S01]  /*2270*/  IMAD.WIDE.U32 R14, R235.reuse, UR8, R38 ;  /* 0x00000008eb0e7c25 */ /* 0x040fe2000f8e0026 */
[----:B------:R-:W-:Y:S01]  /*2280*/  UIMAD UR8, UR25, UR34, URZ ;  /* 0x00000022190872a4 */ /* 0x000fe2000f8e023f */
[C---:B----4-:R-:W-:Y:S01]  /*2290*/  @!P1 LEA R28, P0, R32.reuse, R10, 0x1 ;  /* 0x0000000a201c9211 */ /* 0x050fe200078008ff */
[----:B------:R-:W-:Y:S01]  /*22a0*/  @!P2 LDGSTS.E.BYPASS.LTC128B.128 [R22+0x6000], desc[UR32][R26.64+0x80] ;  /* 0x060000801a16afae */ /* 0x000fe2000b901d60 */
[----:B------:R-:W-:Y:S01]  /*22b0*/  IMAD R235, R235, UR9, R30 ;  /* 0x00000009ebeb7c24 */ /* 0x000fe2000f8e021e */
[----:B------:R-:W-:Y:S01]  /*22c0*/  USHF.R.S32.HI UR9, URZ, 0x1f, UR34 ;  /* 0x0000001f3f097899 */ /* 0x000fe20008011422 */
        /* <DEDUP_REMOVED lines=9> */
[----:B------:R-:W-:-:S02]  /*2360*/  IMAD.SHL.U32 R11, R229, 0x8, RZ ;  /* 0x00000008e50b7824 */ /* 0x000fc400078e00ff */
[----:B------:R-:W-:Y:S01]  /*2370*/  IMAD.WIDE.U32 R16, R17, UR26, R240 ;  /* 0x0000001a11107c25 */ /* 0x000fe2000f8e00f0 */
[----:B------:R-:W-:Y:S01]  /*2380*/  @!P1 LDGSTS.E.BYPASS.LTC128B.128 [R21+0x3000], desc[UR32][R28.64] ;  /* 0x030000001c159fae */ /* 0x000fe2000b901d60 */
[----:B------:R-:W-:Y:S02]  /*2390*/  UIMAD UR9, UR34, UR15, UR9 ;  /* 0x0000000f220972a4 */ /* 0x000fe4000f8e0209 */
[----:B------:R-:W-:Y:S01]  /*23a0*/  VIADD R10, R17, UR8 ;  /* 0x00000008110a7c36 */ /* 0x000fe20008000000 */
[C---:B-1----:R-:W-:Y:S01]  /*23b0*/  @!P6 LEA R30, P0, R16.reuse, R8, 0x1 ;  /* 0x00000008101ee211 */ /* 0x042fe200078008ff */
[----:B------:R-:W-:Y:S01]  /*23c0*/  @!P1 LDGSTS.E.BYPASS.LTC128B.128 [R21+0x7000], desc[UR32][R28.64+0x80] ;  /* 0x070000801c159fae */ /* 0x000fe2000b901d60 */
[C---:B------:R-:W-:Y:S01]  /*23d0*/  @!P5 IADD3 R8, P2, R16.reuse, UR18, RZ ;  /* 0x000000121008dc10 */ /* 0x040fe2000ff5e0ff */
[----:B------:R-:W-:Y:S01]  /*23e0*/  UIADD3 UR9, UR21, UR9, URZ ;  /* 0x0000000915097290 */ /* 0x000fe2000fffe03f */
[----:B------:R-:W-:Y:S01]  /*23f0*/  @!P6 LEA.HI.X R31, R16, R9, R10, 0x1, P0 ;  /* 0x00000009101fe211 */ /* 0x000fe200000f0c0a */
[----:B------:R-:W-:Y:S01]  /*2400*/  @!P1 LDGSTS.E.BYPASS.LTC128B.128 [R21+0xb000], desc[UR32][R28.64+0x100] ;  /* 0x0b0001001c159fae */ /* 0x000fe2000b901d60 */
[----:B------:R-:W-:Y:S01]  /*2410*/  @!P5 IADD3.X R10, R10, UR17, RZ, P2, !PT ;  /* 0x000000110a0adc10 */ /* 0x000fe200097fe4ff */
[----:B------:R-:W-:Y:S01]  /*2420*/  IMAD.SHL.U32 R16, R7, 0x40, RZ ;  /* 0x0000004007107824 */ /* 0x000fe200078e00ff */
[C---:B--2---:R-:W-:Y:S01]  /*2430*/  @!P5 LEA R32, P0, R8.reuse, R4, 0x1 ;  /* 0x000000040820d211 */ /* 0x044fe200078008ff */
[----:B------:R1:W-:Y:S01]  /*2440*/  @!P1 LDGSTS.E.BYPASS.LTC128B.128 [R21+0xf000], desc[UR32][R28.64+0x180] ;  /* 0x0f0001801c159fae */ /* 0x0003e2000b901d60 */
[----:B------:R-:W-:Y:S01]  /*2450*/  IMAD.U32 R17, RZ, RZ, UR21 ;  /* 0x00000015ff117e24 */ /* 0x000fe2000f8e00ff */
[----:B------:R-:W-:Y:S01]  /*2460*/  USHF.L.U32 UR8, UR15, 0x5, URZ ;  /* 0x000000050f087899 */ /* 0x000fe2000800063f */
[----:B------:R-:W-:Y:S01]  /*2470*/  @!P5 LEA.HI.X R33, R8, R5, R10, 0x1, P0 ;  /* 0x000000050821d211 */ /* 0x000fe200000f0c0a */
[----:B------:R-:W-:Y:S01]  /*2480*/  @!P6 LDGSTS.E.BYPASS.LTC128B.128 [R20+0x10000], desc[UR32][R30.64] ;  /* 0x100000001e14efae */ /* 0x000fe2000b901d60 */
[----:B------:R-:W-:Y:S01]  /*2490*/  ISETP.GE.AND P0, PT, R24, UR16, PT ;  /* 0x0000001018007c0c */ /* 0x000fe2000bf06270 */
[----:B------:R-:W2:Y:S01]  /*24a0*/  @!P4 LDC.64 R8, c[0x0][0x220] ;  /* 0x00008800ff08cb82 */ /* 0x000ea20000000a00 */
[----:B------:R-:W-:Y:S01]  /*24b0*/  IMAD.SHL.U32 R10, R0, 0x40, RZ ;  /* 0x00000040000a7824 */ /* 0x000fe200078e00ff */
[----:B------:R-:W-:Y:S01]  /*24c0*/  @!P6 LDGSTS.E.BYPASS.LTC128B.128 [R20+0x12000], desc[UR32][R30.64+0x80] ;  /* 0x120000801e14efae */ /* 0x000fe2000b901d60 */
[----:B------:R-:W-:-:S02]  /*24d0*/  IMAD.IADD R235, R15, 0x1, R235 ;  /* 0x000000010feb7824 */ /* 0x000fc400078e02eb */
[----:B------:R-:W-:Y:S01]  /*24e0*/  IMAD.SHL.U32 R89, R18, 0x40, RZ ;  /* 0x0000004012597824 */ /* 0x000fe200078e00ff */
[----:B------:R-:W-:Y:S01]  /*24f0*/  @!P6 LDGSTS.E.BYPASS.LTC128B.128 [R20+0x14000], desc[UR32][R30.64+0x100] ;  /* 0x140001001e14efae */ /* 0x000fe2000b901d60 */
[----:B------:R-:W-:Y:S01]  /*2500*/  LOP3.LUT R10, R10, 0x1c0, RZ, 0xc0, !PT ;  /* 0x000001c00a0a7812 */ /* 0x000fe200078ec0ff */
[----:B------:R-:W-:Y:S02]  /*2510*/  IMAD.U32 R18, RZ, RZ, UR8 ;  /* 0x00000008ff127e24 */ /* 0x000fe4000f8e00ff */
[----:B------:R3:W-:Y:S01]  /*2520*/  @!P6 LDGSTS.E.BYPASS.LTC128B.128 [R20+0x16000], desc[UR32][R30.64+0x180] ;  /* 0x160001801e14efae */ /* 0x0007e2000b901d60 */
[----:B------:R-:W-:Y:S01]  /*2530*/  LOP3.LUT R89, R89, 0xfffffe00, RZ, 0xc0, !PT ;  /* 0xfffffe0059597812 */ /* 0x000fe200078ec0ff */
[----:B------:R-:W4:Y:S01]  /*2540*/  @!P0 LDC.64 R4, c[0x0][0x220] ;  /* 0x00008800ff048b82 */ /* 0x000f220000000a00 */
[----:B------:R-:W-:Y:S01]  /*2550*/  IMAD.SHL.U32 R242, R6, 0x2, RZ ;  /* 0x0000000206f27824 */ /* 0x000fe200078e00ff */
[----:B------:R-:W-:Y:S01]  /*2560*/  @!P5 LDGSTS.E.BYPASS.LTC128B.128 [R2+0x11000], desc[UR32][R32.64] ;  /* 0x110000002002dfae */ /* 0x000fe2000b901d60 */
[----:B------:R-:W-:-:S03]  /*2570*/  IMAD.U32 R238, RZ, RZ, UR13 ;  /* 0x0000000dffee7e24 */ /* 0x000fc6000f8e00ff */
[----:B------:R-:W-:Y:S01]  /*2580*/  @!P5 LDGSTS.E.BYPASS.LTC128B.128 [R2+0x13000], desc[UR32][R32.64+0x80] ;  /* 0x130000802002dfae */ /* 0x000fe2000b901d60 */
[----:B------:R-:W-:Y:S01]  /*2590*/  LOP3.LUT R242, R242, 0x6, RZ, 0xc0, !PT ;  /* 0x00000006f2f27812 */ /* 0x000fe200078ec0ff */
[----:B-1----:R-:W-:Y:S02]  /*25a0*/  IMAD.SHL.U32 R21, R24, 0x8, RZ ;  /* 0x0000000818157824 */ /* 0x002fe400078e00ff */
[----:B------:R-:W-:Y:S04]  /*25b0*/  @!P5 LDGSTS.E.BYPASS.LTC128B.128 [R2+0x15000], desc[UR32][R32.64+0x100] ;  /* 0x150001002002dfae */ /* 0x000fe8000b901d60 */
[----:B------:R1:W-:Y:S01]  /*25c0*/  @!P5 LDGSTS.E.BYPASS.LTC128B.128 [R2+0x17000], desc[UR32][R32.64+0x180] ;  /* 0x170001802002dfae */ /* 0x0003e2000b901d60 */
[----:B------:R-:W-:-:S03]  /*25d0*/  LOP3.LUT R21, R10, 0x8, R21, 0xf8, !PT ;  /* 0x000000080a157812 */ /* 0x000fc600078ef815 */
[----:B------:R-:W0:Y:S01]  /*25e0*/  LDGDEPBAR ;  /* 0x00000000000079af */ /* 0x000e220000000000 */
[----:B---3--:R-:W-:-:S04]  /*25f0*/  SHF.R.U32.HI R20, RZ, 0x3, R10 ;  /* 0x00000003ff147819 */ /* 0x008fc8000001160a */
[----:B------:R-:W-:-:S05]  /*2600*/  LOP3.LUT R20, R21, R20, RZ, 0x3c, !PT ;  /* 0x0000001415147212 */ /* 0x000fca00078e3cff */
[----:B------:R-:W-:-:S05]  /*2610*/  IMAD R229, R229, 0x200, R20 ;  /* 0x00000200e5e57824 */ /* 0x000fca00078e0214 */
[----:B------:R-:W-:Y:S02]  /*2620*/  LEA R229, R229, UR4, 0x1 ;  /* 0x00000004e5e57c11 */ /* 0x000fe4000f8e08ff */
[----:B-1----:R-:W-:Y:S01]  /*2630*/  LOP3.LUT R2, R16, 0x1c0, RZ, 0xc0, !PT ;  /* 0x000001c010027812 */ /* 0x002fe200078ec0ff */
[----:B------:R-:W-:-:S04]  /*2640*/  DEPBAR.LE SB0, 0x0 ;  /* 0x000080000000791a */ /* 0x000fc80000000000 */
[----:B------:R-:W-:Y:S01]  /*2650*/  BAR.SYNC.DEFER_BLOCKING 0x0 ;  /* 0x0000000000007b1d */ /* 0x000fe20000010000 */
[----:B------:R-:W-:Y:S01]  /*2660*/  IMAD.U32 R16, RZ, RZ, UR20 ;  /* 0x00000014ff107e24 */ /* 0x000fe2000f8e00ff */
[----:B------:R-:W-:Y:S01]  /*2670*/  LOP3.LUT R17, R2, 0x8, R11, 0xf8, !PT ;  /* 0x0000000802117812 */ /* 0x000fe200078ef80b */
[----:B------:R-:W-:Y:S01]  /*2680*/  IMAD.U32 R11, RZ, RZ, UR9 ;  /* 0x00000009ff0b7e24 */ /* 0x000fe2000f8e00ff */
[----:B------:R-:W-:Y:S01]  /*2690*/  UIMAD.WIDE.U32 UR20, UR14, 0x20, URZ ;  /* 0x000000200e1478a5 */ /* 0x000fe2000f8e003f */
[----:B------:R-:W-:Y:S01]  /*26a0*/  SHF.R.U32.HI R2, RZ, 0x3, R2 ;  /* 0x00000003ff027819 */ /* 0x000fe20000011602 */
[----:B------:R-:W-:Y:S01]  /*26b0*/  VIADD R227, R229, 0x10020 ;  /* 0x00010020e5e37836 */ /* 0x000fe20000000000 */
[----:B------:R-:W-:Y:S01]  /*26c0*/  LEA R10, P1, R16, R14, 0x6 ;  /* 0x0000000e100a7211 */ /* 0x000fe200078230ff */
[----:B------:R-:W-:Y:S01]  /*26d0*/  UIADD3 UR9, UR13, 0x1, -UR29 ;  /* 0x000000010d097890 */ /* 0x000fe2000fffe81d */
[----:B------:R-:W-:Y:S02]  /*26e0*/  LOP3.LUT R2, R17, R2, RZ, 0x3c, !PT ;  /* 0x0000000211027212 */ /* 0x000fe400078e3cff */
[----:B----4-:R-:W-:Y:S01]  /*26f0*/  @!P0 LEA R22, P2, R10, R4, 0x1 ;  /* 0x000000040a168211 */ /* 0x010fe200078408ff */
[----:B------:R-:W-:Y:S01]  /*2700*/  UIADD3 UR8, UR9, UR10, URZ ;  /* 0x0000000a09087290 */ /* 0x000fe2000fffe03f */
[----:B------:R-:W-:Y:S01]  /*2710*/  LEA.HI.X R11, R16, R235, R11, 0x6, P1 ;  /* 0x000000eb100b7211 */ /* 0x000fe200008f340b */
[----:B------:R-:W-:Y:S01]  /*2720*/  IMAD.U32 R236, RZ, RZ, UR9 ;  /* 0x00000009ffec7e24 */ /* 0x000fe2000f8e00ff */
[----:B------:R-:W-:-:S02]  /*2730*/  SHF.R.S32.HI R4, RZ, 0x5, R19 ;  /* 0x00000005ff047819 */ /* 0x000fc40000011413 */
[C---:B------:R-:W-:Y:S02]  /*2740*/  @!P4 IADD3 R16, P1, R10.reuse, UR20, RZ ;  /* 0x000000140a10cc10 */ /* 0x040fe4000ff3e0ff */
[----:B------:R-:W-:Y:S01]  /*2750*/  @!P0 LEA.HI.X R23, R10, R5, R11, 0x1, P2 ;  /* 0x000000050a178211 */ /* 0x000fe200010f0c0b */
[----:B------:R-:W-:Y:S01]  /*2760*/  IMAD R5, R4, 0x400, R89 ;  /* 0x0000040004057824 */ /* 0x000fe200078e0259 */
[----:B------:R-:W-:Y:S02]  /*2770*/  @!P4 IADD3.X R18, R11, UR21, R18, P1, !PT ;  /* 0x000000150b12cc10 */ /* 0x000fe40008ffe412 */
[----:B--2---:R-:W-:Y:S01]  /*2780*/  @!P4 LEA R8, P1, R16, R8, 0x1 ;  /* 0x000000081008c211 */ /* 0x004fe200078208ff */
[----:B------:R-:W-:Y:S01]  /*2790*/  IMAD.IADD R230, R2, 0x1, R5 ;  /* 0x0000000102e67824 */ /* 0x000fe200078e0205 */
[----:B------:R-:W-:Y:S01]  /*27a0*/  @P0 STS.128 [R231+0x18000], RZ ;  /* 0x018000ffe7000388 */ /* 0x000fe20000000c00 */
[----:B------:R-:W-:Y:S01]  /*27b0*/  IMAD.MOV.U32 R5, RZ, RZ, 0x20 ;  /* 0x00000020ff057424 */ /* 0x000fe200078e00ff */
[----:B------:R-:W-:-:S02]  /*27c0*/  @!P4 LEA.HI.X R9, R16, R9, R18, 0x1, P1 ;  /* 0x000000091009c211 */ /* 0x000fc400008f0c12 */
[----:B------:R-:W-:Y:S01]  /*27d0*/  @P0 STS.128 [R231+0x1a000], RZ ;  /* 0x01a000ffe7000388 */ /* 0x000fe20000000c00 */
[----:B------:R-:W-:Y:S02]  /*27e0*/  LEA R230, R230, UR4, 0x1 ;  /* 0x00000004e6e67c11 */ /* 0x000fe4000f8e08ff */
[----:B------:R-:W-:Y:S01]  /*27f0*/  R2P PR, R7, 0x6 ;  /* 0x0000000607007804 */ /* 0x000fe20000000000 */
[----:B------:R-:W-:Y:S01]  /*2800*/  @P0 STS.128 [R231+0x1c000], RZ ;  /* 0x01c000ffe7000388 */ /* 0x000fe20000000c00 */
[----:B------:R-:W-:Y:S01]  /*2810*/  IMAD.MOV.U32 R7, RZ, RZ, 0x10 ;  /* 0x00000010ff077424 */ /* 0x000fe200078e00ff */
[----:B------:R-:W-:Y:S02]  /*2820*/  LEA R239, R4, UR12, 0x4 ;  /* 0x0000000c04ef7c11 */ /* 0x000fe4000f8e20ff */
        /* <DEDUP_REMOVED lines=8> */
[----:B------:R-:W-:-:S02]  /*28b0*/  VIADD R0, R229, 0x10000 ;  /* 0x00010000e5007836 */ /* 0x000fc40000000000 */
[----:B------:R-:W-:Y:S01]  /*28c0*/  @!P0 LDGSTS.E.BYPASS.LTC128B.128 [R231+0x1a000], desc[UR32][R22.64+0x80] ;  /* 0x1a00008016e78fae */ /* 0x000fe2000b901d60 */
[--C-:B------:R-:W-:Y:S02]  /*28d0*/  IMAD R228, R7, 0x2, R230.reuse ;  /* 0x0000000207e47824 */ /* 0x100fe400078e02e6 */
[C---:B------:R-:W-:Y:S01]  /*28e0*/  IMAD R226, R5.reuse, 0x2, R230 ;  /* 0x0000000205e27824 */ /* 0x040fe200078e02e6 */
[----:B------:R-:W-:Y:S01]  /*28f0*/  @!P0 LDGSTS.E.BYPASS.LTC128B.128 [R231+0x1c000], desc[UR32][R22.64+0x100] ;  /* 0x1c00010016e78fae */ /* 0x000fe2000b901d60 */
[----:B------:R-:W-:-:S03]  /*2900*/  IMAD R225, R5, 0x2, R228 ;  /* 0x0000000205e17824 */ /* 0x000fc600078e02e4 */
[----:B------:R1:W-:Y:S02]  /*2910*/  @!P0 LDGSTS.E.BYPASS.LTC128B.128 [R231+0x1e000], desc[UR32][R22.64+0x180] ;  /* 0x1e00018016e78fae */ /* 0x0003e4000b901d60 */
[----:B------:R-:W-:Y:S02]  /*2920*/  @P1 VIADD R227, R0, 0xffffffe0 ;  /* 0xffffffe000e31836 */ /* 0x000fe40000000000 */
[----:B------:R-:W-:Y:S01]  /*2930*/  @P4 STS.128 [R231+0x19000], RZ ;  /* 0x019000ffe7004388 */ /* 0x000fe20000000c00 */
[----:B------:R-:W-:-:S03]  /*2940*/  IMAD.MOV.U32 R0, RZ, RZ, 0x40 ;  /* 0x00000040ff007424 */ /* 0x000fc600078e00ff */
[----:B------:R-:W-:Y:S02]  /*2950*/  @P4 STS.128 [R231+0x1b000], RZ ;  /* 0x01b000ffe7004388 */ /* 0x000fe40000000c00 */
[----:B------:R-:W-:Y:S02]  /*2960*/  SEL R0, R0, 0xffffffc0, !P2 ;  /* 0xffffffc000007807 */ /* 0x000fe40005000000 */
[----:B------:R-:W-:Y:S03]  /*2970*/  @P4 STS.128 [R231+0x1d000], RZ ;  /* 0x01d000ffe7004388 */ /* 0x000fe60000000c00 */
[----:B------:R-:W-:Y:S01]  /*2980*/  IMAD.IADD R223, R229, 0x1, R0 ;  /* 0x00000001e5df7824 */ /* 0x000fe200078e0200 */
[----:B------:R-:W-:Y:S01]  /*2990*/  @P4 STS.128 [R231+0x1f000], RZ ;  /* 0x01f000ffe7004388 */ /* 0x000fe20000000c00 */
[----:B------:R-:W-:Y:S01]  /*29a0*/  IMAD.IADD R216, R0, 0x1, R227 ;  /* 0x0000000100d87824 */ /* 0x000fe200078e02e3 */
[----:B------:R-:W-:-:S02]  /*29b0*/  SHF.R.S32.HI R0, RZ, 0x1f, R13 ;  /* 0x0000001fff007819 */ /* 0x000fc4000001140d */
[----:B------:R-:W-:Y:S01]  /*29c0*/  @!PT LDS RZ, [RZ] ;  /* 0x00000000fffff984 */ /* 0x000fe20000000800 */
[----:B------:R-:W-:Y:S01]  /*29d0*/  @!PT LDS RZ, [RZ] ;  /* 0x00000000fffff984 */ /* 0x000fe20000000800 */
[----:B------:R-:W-:Y:S01]  /*29e0*/  @!PT LDS RZ, [RZ] ;  /* 0x00000000fffff984 */ /* 0x000fe20000000800 */
[----:B------:R-:W-:Y:S02]  /*29f0*/  @!P4 LDGSTS.E.BYPASS.LTC128B.128 [R231+0x19000], desc[UR32][R8.64] ;  /* 0x1900000008e7cfae */ /* 0x000fe4000b901d60 */
[----:B------:R-:W-:Y:S02]  /*2a00*/  LEA.HI R13, R0, R13, RZ, 0x2 ;  /* 0x0000000d000d7211 */ /* 0x000fe400078f10ff */
[----:B------:R-:W-:Y:S02]  /*2a10*/  @!P4 LDGSTS.E.BYPASS.LTC128B.128 [R231+0x1b000], desc[UR32][R8.64+0x80] ;  /* 0x1b00008008e7cfae */ /* 0x000fe4000b901d60 */
[----:B------:R-:W-:Y:S01]  /*2a20*/  SHF.R.S32.HI R0, RZ, 0x2, R13 ;  /* 0x00000002ff007819 */ /* 0x000fe2000001140d */
[----:B------:R-:W-:Y:S01]  /*2a30*/  IMAD.U32 R13, RZ, RZ, UR34 ;  /* 0x00000022ff0d7e24 */ /* 0x000fe2000f8e00ff */
[----:B------:R-:W-:Y:S03]  /*2a40*/  @!P4 LDGSTS.E.BYPASS.LTC128B.128 [R231+0x1d000], desc[UR32][R8.64+0x100] ;  /* 0x1d00010008e7cfae */ /* 0x000fe6000b901d60 */
[----:B------:R-:W-:Y:S01]  /*2a50*/  IMAD.IADD R239, R0, 0x1, R239 ;  /* 0x0000000100ef7824 */ /* 0x000fe200078e02ef */
[----:B------:R2:W-:Y:S01]  /*2a60*/  @!P4 LDGSTS.E.BYPASS.LTC128B.128 [R231+0x1f000], desc[UR32][R8.64+0x180] ;  /* 0x1f00018008e7cfae */ /* 0x0005e2000b901d60 */
[----:B------:R-:W-:-:S02]  /*2a70*/  IMAD R0, R13, 0x40, R242 ;  /* 0x000000400d007824 */ /* 0x000fc400078e02f2 */
[C---:B------:R-:W-:Y:S01]  /*2a80*/  VIADD R237, R239.reuse, 0x8 ;  /* 0x00000008efed7836 */ /* 0x040fe20000000000 */
[----:B------:R-:W-:Y:S01]  /*2a90*/  LDSM.16.M88.4 R52, [R230] ;  /* 0x00000000e634783b */ /* 0x000fe20000000200 */
[C---:B------:R-:W-:Y:S01]  /*2aa0*/  VIADD R13, R0.reuse, 0x1 ;  /* 0x00000001000d7836 */ /* 0x040fe20000000000 */
[----:B------:R-:W-:Y:S01]  /*2ab0*/  VIADDMNMX R238, R239, UR8, R238, PT ;  /* 0x00000008efee7c46 */ /* 0x000fe2000b8001ee */
[----:B------:R-:W-:Y:S01]  /*2ac0*/  VIADD R6, R0, 0x8 ;  /* 0x0000000800067836 */ /* 0x000fe20000000000 */
[----:B------:R-:W3:Y:S01]  /*2ad0*/  LDSM.16.M88.4 R24, [R229+0x10000] ;  /* 0x01000000e518783b */ /* 0x000ee20000000200 */
[----:B------:R-:W-:Y:S02]  /*2ae0*/  IADD3 R236, R237, UR10, R236 ;  /* 0x0000000aedec7c10 */ /* 0x000fe4000fffe0ec */
[----:B------:R-:W-:Y:S01]  /*2af0*/  VIADDMNMX R239, R239, UR11, RZ, !PT ;  /* 0x0000000befef7c46 */ /* 0x000fe2000f8001ff */
[----:B------:R-:W1:Y:S01]  /*2b00*/  LDSM.16.M88.4 R16, [R229+0x10800] ;  /* 0x01080000e510783b */ /* 0x000e620000000200 */
[----:B------:R-:W-:-:S02]  /*2b10*/  VIMNMX R236, R236, UR13, PT ;  /* 0x0000000decec7c48 */ /* 0x000fc4000bfe0100 */
[----:B------:R-:W-:Y:S01]  /*2b20*/  VIADDMNMX R237, R237, UR11, RZ, !PT ;  /* 0x0000000beded7c46 */ /* 0x000fe2000f8001ff */
[----:B------:R-:W2:Y:S01]  /*2b30*/  LDSM.16.M88.4 R80, [R229+0x11000] ;  /* 0x01100000e550783b */ /* 0x000ea20000000200 */
[C---:B------:R-:W-:Y:S02]  /*2b40*/  ISETP.GE.AND P5, PT, R13.reuse, R238, PT ;  /* 0x000000ee0d00720c */ /* 0x040fe40003fa6270 */
[C---:B------:R-:W-:Y:S01]  /*2b50*/  ISETP.GE.AND P1, PT, R13.reuse, R236, PT ;  /* 0x000000ec0d00720c */ /* 0x040fe20003f26270 */
[----:B------:R-:W4:Y:S01]  /*2b60*/  LDSM.16.M88.4 R36, [R229+0x11800] ;  /* 0x01180000e524783b */ /* 0x000f220000000200 */
[C---:B------:R-:W-:Y:S02]  /*2b70*/  ISETP.GE.AND P4, PT, R0.reuse, R238, PT ;  /* 0x000000ee0000720c */ /* 0x040fe40003f86270 */
[----:B------:R-:W-:Y:S01]  /*2b80*/  ISETP.GE.AND P2, PT, R0, R236, PT ;  /* 0x000000ec0000720c */ /* 0x000fe20003f46270 */
[----:B------:R-:W-:Y:S01]  /*2b90*/  LDSM.16.M88.4 R56, [R228] ;  /* 0x00000000e438783b */ /* 0x000fe20000000200 */
[----:B------:R-:W-:-:S02]  /*2ba0*/  ISETP.LT.OR P5, PT, R13, R239, P5 ;  /* 0x000000ef0d00720c */ /* 0x000fc40002fa1670 */
[----:B------:R-:W-:Y:S01]  /*2bb0*/  ISETP.LT.OR P1, PT, R13, R237, P1 ;  /* 0x000000ed0d00720c */ /* 0x000fe20000f21670 */
[----:B------:R-:W5:Y:S01]  /*2bc0*/  LDSM.16.M88.4 R64, [R227] ;  /* 0x00000000e340783b */ /* 0x000f620000000200 */
[C---:B------:R-:W-:Y:S01]  /*2bd0*/  ISETP.LT.OR P4, PT, R0.reuse, R239, P4 ;  /* 0x000000ef0000720c */ /* 0x040fe20002781670 */
[C---:B------:R-:W-:Y:S01]  /*2be0*/  VIADD R13, R0.reuse, 0x21 ;  /* 0x00000021000d7836 */ /* 0x040fe20000000000 */
[----:B------:R-:W-:Y:S01]  /*2bf0*/  ISETP.LT.OR P2, PT, R0, R237, P2 ;  /* 0x000000ed0000720c */ /* 0x000fe20001741670 */
[----:B------:R-:W5:Y:S01]  /*2c00*/  LDSM.16.M88.4 R32, [R227+0x800] ;  /* 0x00080000e320783b */ /* 0x000f620000000200 */
[C---:B------:R-:W-:Y:S02]  /*2c10*/  ISETP.GE.AND P6, PT, R6.reuse, R238, PT ;  /* 0x000000ee0600720c */ /* 0x040fe40003fc6270 */
[C---:B------:R-:W-:Y:S01]  /*2c20*/  ISETP.GE.AND P0, PT, R6.reuse, R236, PT ;  /* 0x000000ec0600720c */ /* 0x040fe20003f06270 */
[----:B------:R-:W5:Y:S01]  /*2c30*/  LDSM.16.M88.4 R60, [R227+0x1000] ;  /* 0x00100000e33c783b */ /* 0x000f620000000200 */
[----:B------:R-:W-:-:S02]  /*2c40*/  ISETP.LT.OR P6, PT, R6, R239, P6 ;  /* 0x000000ef0600720c */ /* 0x000fc400037c1670 */
[----:B------:R-:W-:Y:S01]  /*2c50*/  ISETP.LT.OR P0, PT, R6, R237, P0 ;  /* 0x000000ed0600720c */ /* 0x000fe20000701670 */
[----:B------:R-:W5:Y:S01]  /*2c60*/  LDSM.16.M88.4 R84, [R227+0x1800] ;  /* 0x00180000e354783b */ /* 0x000f620000000200 */
[----:B------:R-:W-:-:S03]  /*2c70*/  VIADD R6, R0, 0x10 ;  /* 0x0000001000067836 */ /* 0x000fc60000000000 */
[----:B------:R-:W-:Y:S01]  /*2c80*/  LDSM.16.M88.4 R48, [R226] ;  /* 0x00000000e230783b */ /* 0x000fe20000000200 */
[C---:B---3--:R-:W-:Y:S03]  /*2c90*/  HMMA.16816.F32 R28, R52.reuse, R24, RZ ;  /* 0x00000018341c723c */ /* 0x048fe600000018ff */
[----:B------:R-:W3:Y:S04]  /*2ca0*/  LDSM.16.M88.4 R44, [R223+0x10000] ;  /* 0x01000000df2c783b */ /* 0x000ee80000000200 */
[----:B------:R-:W3:Y:S01]  /*2cb0*/  LDSM.16.M88.4 R40, [R223+0x10800] ;  /* 0x01080000df28783b */ /* 0x000ee20000000200 */
[C---:B------:R-:W-:Y:S03]  /*2cc0*/  HMMA.16816.F32 R24, R52.reuse, R26, RZ ;  /* 0x0000001a3418723c */ /* 0x040fe600000018ff */
[----:B------:R-:W-:Y:S03]  /*2cd0*/  LDSM.16.M88.4 R72, [R225] ;  /* 0x00000000e148783b */ /* 0x000fe60000000200 */
[C---:B-1----:R-:W-:Y:S01]  /*2ce0*/  HMMA.16816.F32 R20, R52.reuse, R16, RZ ;  /* 0x000000103414723c */ /* 0x042fe200000018ff */
[----:B------:R-:W-:Y:S04]  /*2cf0*/  LDSM.16.M88.4 R68, [R216] ;  /* 0x00000000d844783b */ /* 0x000fe80000000200 */
[----:B------:R-:W0:Y:S01]  /*2d00*/  LDGDEPBAR ;  /* 0x00000000000079af */ /* 0x000e220000000000 */
[C---:B------:R-:W-:Y:S06]  /*2d10*/  HMMA.16816.F32 R16, R52.reuse, R18, RZ ;  /* 0x000000123410723c */ /* 0x040fec00000018ff */
[C---:B--2---:R-:W-:Y:S06]  /*2d20*/  HMMA.16816.F32 R8, R52.reuse, R80, RZ ;  /* 0x000000503408723c */ /* 0x044fec00000018ff */
[C---:B------:R-:W-:Y:S06]  /*2d30*/  HMMA.16816.F32 R80, R52.reuse, R82, RZ ;  /* 0x000000523450723c */ /* 0x040fec00000018ff */
[C---:B----4-:R-:W-:Y:S06]  /*2d40*/  HMMA.16816.F32 R76, R52.reuse, R36, RZ ;  /* 0x00000024344c723c */ /* 0x050fec00000018ff */
[----:B------:R-:W-:Y:S01]  /*2d50*/  HMMA.16816.F32 R52, R52, R38, RZ ;  /* 0x000000263434723c */ /* 0x000fe200000018ff */
[----:B------:R-:W1:Y:S05]  /*2d60*/  LDSM.16.M88.4 R36, [R223+0x11000] ;  /* 0x01100000df24783b */ /* 0x000e6a0000000200 */
        /* <DEDUP_REMOVED lines=8> */
[----:B------:R-:W4:Y:S05]  /*2df0*/  LDSM.16.M88.4 R60, [R216+0x1000] ;  /* 0x00100000d83c783b */ /* 0x000f2a0000000200 */
[C---:B------:R-:W-:Y:S06]  /*2e00*/  HMMA.16816.F32 R76, R56.reuse, R84, R76 ;  /* 0x00000054384c723c */ /* 0x040fec000000184c */
[----:B------:R-:W-:Y:S01]  /*2e10*/  HMMA.16816.F32 R52, R56, R86, R52 ;  /* 0x000000563834723c */ /* 0x000fe20000001834 */
[----:B------:R-:W-:Y:S05]  /*2e20*/  LDSM.16.M88.4 R56, [R229+0x12800] ;  /* 0x01280000e538783b */ /* 0x000fea0000000200 */
[C---:B---3--:R-:W-:Y:S06]  /*2e30*/  HMMA.16816.F32 R28, R48.reuse, R44, R28 ;  /* 0x0000002c301c723c */ /* 0x048fec000000181c */
[C---:B------:R-:W-:Y:S01]  /*2e40*/  HMMA.16816.F32 R24, R48.reuse, R46, R24 ;  /* 0x0000002e3018723c */ /* 0x040fe20000001818 */
[----:B------:R-:W-:Y:S05]  /*2e50*/  LDSM.16.M88.4 R44, [R230+0x4000] ;  /* 0x00400000e62c783b */ /* 0x000fea0000000200 */
        /* <DEDUP_REMOVED lines=8> */
[----:B------:R-:W2:Y:S04]  /*2ee0*/  LDSM.16.M88.4 R32, [R229+0x13000] ;  /* 0x01300000e520783b */ /* 0x000ea80000000200 */
[----:B------:R-:W5:Y:S01]  /*2ef0*/  LDSM.16.M88.4 R48, [R229+0x13800] ;  /* 0x01380000e530783b */ /* 0x000f620000000200 */
[C---:B------:R-:W-:Y:S06]  /*2f00*/  HMMA.16816.F32 R28, R72.reuse, R68, R28 ;  /* 0x00000044481c723c */ /* 0x040fec000000181c */
[C---:B------:R-:W-:Y:S01]  /*2f10*/  HMMA.16816.F32 R24, R72.reuse, R70, R24 ;  /* 0x000000464818723c */ /* 0x040fe20000001818 */
[----:B------:R-:W-:Y:S05]  /*2f20*/  LDSM.16.M88.4 R68, [R226+0x4000] ;  /* 0x00400000e244783b */ /* 0x000fea0000000200 */
[C---:B------:R-:W-:Y:S06]  /*2f30*/  HMMA.16816.F32 R20, R72.reuse, R64, R20 ;  /* 0x000000404814723c */ /* 0x040fec0000001814 */
[C---:B------:R-:W-:Y:S01]  /*2f40*/  HMMA.16816.F32 R16, R72.reuse, R66, R16 ;  /* 0x000000424810723c */ /* 0x040fe20000001810 */
[----:B------:R-:W-:Y:S05]  /*2f50*/  LDSM.16.M88.4 R64, [R228+0x4000] ;  /* 0x00400000e440783b */ /* 0x000fea0000000200 */
[C---:B----4-:R-:W-:Y:S06]  /*2f60*/  HMMA.16816.F32 R8, R72.reuse, R60, R8 ;  /* 0x0000003c4808723c */ /* 0x050fec0000001808 */
[C---:B------:R-:W-:Y:S01]  /*2f70*/  HMMA.16816.F32 R80, R72.reuse, R62, R80 ;  /* 0x0000003e4850723c */ /* 0x040fe20000001850 */
[----:B------:R-:W4:Y:S05]  /*2f80*/  LDSM.16.M88.4 R60, [R227+0x2000] ;  /* 0x00200000e33c783b */ /* 0x000f2a0000000200 */
        /* <DEDUP_REMOVED lines=13> */
[C---:B-----5:R-:W-:Y:S06]  /*3060*/  HMMA.16816.F32 R76, R44.reuse, R48, R76 ;  /* 0x000000302c4c723c */ /* 0x060fec000000184c */
[----:B------:R-:W-:Y:S01]  /*3070*/  HMMA.16816.F32 R52, R44, R50, R52 ;  /* 0x000000322c34723c */ /* 0x000fe20000001834 */
[----:B------:R-:W5:Y:S04]  /*3080*/  LDSM.16.M88.4 R44, [R223+0x13000] ;  /* 0x01300000df2c783b */ /* 0x000f680000000200 */
[----:B------:R-:W5:Y:S01]  /*3090*/  LDSM.16.M88.4 R48, [R223+0x13800] ;  /* 0x01380000df30783b */ /* 0x000f620000000200 */
[C---:B----4-:R-:W-:Y:S06]  /*30a0*/  HMMA.16816.F32 R28, R64.reuse, R60, R28 ;  /* 0x0000003c401c723c */ /* 0x050fec000000181c */
[C---:B------:R-:W-:Y:S01]  /*30b0*/  HMMA.16816.F32 R24, R64.reuse, R62, R24 ;  /* 0x0000003e4018723c */ /* 0x040fe20000001818 */
[----:B------:R-:W-:Y:S05]  /*30c0*/  LDSM.16.M88.4 R60, [R216+0x3800] ;  /* 0x00380000d83c783b */ /* 0x000fea0000000200 */
[C---:B---3--:R-:W-:Y:S06]  /*30d0*/  HMMA.16816.F32 R20, R64.reuse, R40, R20 ;  /* 0x000000284014723c */ /* 0x048fec0000001814 */
[C---:B------:R-:W-:Y:S01]  /*30e0*/  HMMA.16816.F32 R16, R64.reuse, R42, R16 ;  /* 0x0000002a4010723c */ /* 0x040fe20000001810 */
[----:B------:R-:W-:Y:S05]  /*30f0*/  LDSM.16.M88.4 R40, [R225+0x4000] ;  /* 0x00400000e128783b */ /* 0x000fea0000000200 */
[C---:B-1----:R-:W-:Y:S06]  /*3100*/  HMMA.16816.F32 R8, R64.reuse, R36, R8 ;  /* 0x000000244008723c */ /* 0x042fec0000001808 */
[----:B------:R-:W-:Y:S01]  /*3110*/  HMMA.16816.F32 R80, R64, R38, R80 ;  /* 0x000000264050723c */ /* 0x000fe20000001850 */
[----:B------:R-:W1:Y:S05]  /*3120*/  LDSM.16.M88.4 R36, [R216+0x2000] ;  /* 0x00200000d824783b */ /* 0x000e6a0000000200 */
[C---:B--2---:R-:W-:Y:S06]  /*3130*/  HMMA.16816.F32 R28, R68.reuse, R32, R28 ;  /* 0x00000020441c723c */ /* 0x044fec000000181c */
[----:B------:R-:W-:Y:S01]  /*3140*/  HMMA.16816.F32 R24, R68, R34, R24 ;  /* 0x000000224418723c */ /* 0x000fe20000001818 */
[----:B------:R-:W2:Y:S05]  /*3150*/  LDSM.16.M88.4 R32, [R216+0x2800] ;  /* 0x00280000d820783b */ /* 0x000eaa0000000200 */
[C---:B------:R-:W-:Y:S06]  /*3160*/  HMMA.16816.F32 R76, R64.reuse, R56, R76 ;  /* 0x00000038404c723c */ /* 0x040fec000000184c */
[----:B------:R-:W-:Y:S01]  /*3170*/  HMMA.16816.F32 R52, R64, R58, R52 ;  /* 0x0000003a4034723c */ /* 0x000fe20000001834 */
[----:B------:R-:W3:Y:S04]  /*3180*/  LDSM.16.M88.4 R56, [R216+0x3000] ;  /* 0x00300000d838783b */ /* 0x000ee80000000200 */
[----:B------:R-:W-:Y:S01]  /*3190*/  LDSM.16.M88.4 R64, [R230+0x8000] ;  /* 0x00800000e640783b */ /* 0x000fe20000000200 */
[C---:B-----5:R-:W-:Y:S06]  /*31a0*/  HMMA.16816.F32 R8, R68.reuse, R44, R8 ;  /* 0x0000002c4408723c */ /* 0x060fec0000001808 */
        /* <DEDUP_REMOVED lines=20> */
[----:B------:R-:W-:Y:S04]  /*32f0*/  LDSM.16.M88.4 R40, [R227+0x5000] ;  /* 0x00500000e328783b */ /* 0x000fe80000000200 */
        /* <DEDUP_REMOVED lines=51> */
[----:B------:R-:W5:Y:S05]  /*3630*/  LDSM.16.M88.4 R44, [R227+0x7000] ;  /* 0x00700000e32c783b */ /* 0x000f6a0000000200 */
[C---:B--2---:R-:W-:Y:S06]  /*3640*/  HMMA.16816.F32 R28, R68.reuse, R32, R28 ;  /* 0x00000020441c723c */ /* 0x044fec000000181c */
[C---:B---3--:R-:W-:Y:S06]  /*3650*/  HMMA.16816.F32 R20, R68.reuse, R48, R20 ;  /* 0x000000304414723c */ /* 0x048fec0000001814 */
[C---:B------:R-:W-:Y:S01]  /*3660*/  HMMA.16816.F32 R16, R68.reuse, R50, R16 ;  /* 0x000000324410723c */ /* 0x040fe20000001810 */
[----:B------:R-:W-:Y:S05]  /*3670*/  LDSM.16.M88.4 R48, [R226+0xc000] ;  /* 0x00c00000e230783b */ /* 0x000fea0000000200 */
[C---:B----4-:R-:W-:Y:S01]  /*3680*/  HMMA.16816.F32 R64, R68.reuse, R40, R8 ;  /* 0x000000284440723c */ /* 0x050fe20000001808 */
[----:B------:R-:W2:Y:S05]  /*3690*/  LDSM.16.M88.4 R8, [R223+0x16000] ;  /* 0x01600000df08783b */ /* 0x000eaa0000000200 */
[----:B------:R-:W-:Y:S01]  /*36a0*/  HMMA.16816.F32 R24, R68, R34, R24 ;  /* 0x000000224418723c */ /* 0x000fe20000001818 */
[----:B------:R-:W-:Y:S05]  /*36b0*/  LDSM.16.M88.4 R32, [R227+0x7800] ;  /* 0x00780000e320783b */ /* 0x000fea0000000200 */
[----:B-1----:R-:W-:Y:S06]  /*36c0*/  HMMA.16816.F32 R28, R56, R36, R28 ;  /* 0x00000024381c723c */ /* 0x002fec000000181c */
[C---:B------:R-:W-:Y:S01]  /*36d0*/  HMMA.16816.F32 R80, R68.reuse, R42, R80 ;  /* 0x0000002a4450723c */ /* 0x040fe20000001850 */
[----:B------:R-:W1:Y:S05]  /*36e0*/  LDSM.16.M88.4 R40, [R223+0x16800] ;  /* 0x01680000df28783b */ /* 0x000e6a0000000200 */
[C---:B------:R-:W-:Y:S06]  /*36f0*/  HMMA.16816.F32 R76, R68.reuse, R60, R76 ;  /* 0x0000003c444c723c */ /* 0x040fec000000184c */
[----:B------:R-:W-:Y:S01]  /*3700*/  HMMA.16816.F32 R52, R68, R62, R52 ;  /* 0x0000003e4434723c */ /* 0x000fe20000001834 */
[----:B------:R-:W-:Y:S05]  /*3710*/  LDSM.16.M88.4 R60, [R223+0x17800] ;  /* 0x01780000df3c783b */ /* 0x000fea0000000200 */
[C---:B------:R-:W-:Y:S06]  /*3720*/  HMMA.16816.F32 R20, R56.reuse, R72, R20 ;  /* 0x000000483814723c */ /* 0x040fec0000001814 */
[C---:B------:R-:W-:Y:S01]  /*3730*/  HMMA.16816.F32 R72, R56.reuse, R74, R16 ;  /* 0x0000004a3848723c */ /* 0x040fe20000001810 */
[----:B------:R-:W-:Y:S05]  /*3740*/  LDSM.16.M88.4 R16, [R225+0xc000] ;  /* 0x00c00000e110783b */ /* 0x000fea0000000200 */
[C---:B-----5:R-:W-:Y:S01]  /*3750*/  HMMA.16816.F32 R68, R56.reuse, R44, R64 ;  /* 0x0000002c3844723c */ /* 0x060fe20000001840 */
[----:B------:R-:W3:Y:S05]  /*3760*/  LDSM.16.M88.4 R64, [R216+0x6000] ;  /* 0x00600000d840783b */ /* 0x000eea0000000200 */
[----:B------:R-:W-:Y:S01]  /*3770*/  HMMA.16816.F32 R24, R56, R38, R24 ;  /* 0x000000263818723c */ /* 0x000fe20000001818 */
[----:B------:R-:W4:Y:S05]  /*3780*/  LDSM.16.M88.4 R36, [R223+0x17000] ;  /* 0x01700000df24783b */ /* 0x000f2a0000000200 */
[----:B--2---:R-:W-:Y:S06]  /*3790*/  HMMA.16816.F32 R28, R48, R8, R28 ;  /* 0x00000008301c723c */ /* 0x004fec000000181c */
[----:B------:R-:W-:Y:S06]  /*37a0*/  HMMA.16816.F32 R80, R56, R46, R80 ;  /* 0x0000002e3850723c */ /* 0x000fec0000001850 */
[C---:B-1----:R-:W-:Y:S06]  /*37b0*/  HMMA.16816.F32 R20, R48.reuse, R40, R20 ;  /* 0x000000283014723c */ /* 0x042fec0000001814 */
[----:B------:R-:W-:Y:S01]  /*37c0*/  HMMA.16816.F32 R24, R48, R10, R24 ;  /* 0x0000000a3018723c */ /* 0x000fe20000001818 */
[----:B------:R-:W1:Y:S05]  /*37d0*/  LDSM.16.M88.4 R8, [R216+0x6800] ;  /* 0x00680000d808783b */ /* 0x000e6a0000000200 */
[----:B------:R-:W-:Y:S06]  /*37e0*/  HMMA.16816.F32 R76, R56, R32, R76 ;  /* 0x00000020384c723c */ /* 0x000fec000000184c */
[----:B---3--:R-:W-:Y:S06]  /*37f0*/  HMMA.16816.F32 R28, R16, R64, R28 ;  /* 0x00000040101c723c */ /* 0x008fec000000181c */
[----:B------:R-:W-:Y:S01]  /*3800*/  HMMA.16816.F32 R52, R56, R34, R52 ;  /* 0x000000223834723c */ /* 0x000fe20000001834 */
[----:B------:R-:W2:Y:S05]  /*3810*/  LDSM.16.M88.4 R32, [R216+0x7000] ;  /* 0x00700000d820783b */ /* 0x000eaa0000000200 */
[----:B------:R-:W-:Y:S06]  /*3820*/  HMMA.16816.F32 R72, R48, R42, R72 ;  /* 0x0000002a3048723c */ /* 0x000fec0000001848 */
[----:B------:R-:W-:Y:S06]  /*3830*/  HMMA.16816.F32 R24, R16, R66, R24 ;  /* 0x000000421018723c */ /* 0x000fec0000001818 */
[C---:B----4-:R-:W-:Y:S06]  /*3840*/  HMMA.16816.F32 R68, R48.reuse, R36, R68 ;  /* 0x000000243044723c */ /* 0x050fec0000001844 */
[----:B------:R-:W-:Y:S01]  /*3850*/  HMMA.16816.F32 R80, R48, R38, R80 ;  /* 0x000000263050723c */ /* 0x000fe20000001850 */
[----:B------:R-:W-:-:S02]  /*3860*/  FSEL R37, R29, -INF , !P5 ;  /* 0xff8000001d257808 */ /* 0x000fc40006800000 */
[----:B------:R-:W-:Y:S02]  /*3870*/  FSEL R36, R31, -INF , !P1 ;  /* 0xff8000001f247808 */ /* 0x000fe40004800000 */
[----:B------:R-:W-:Y:S01]  /*3880*/  ISETP.GE.AND P5, PT, R6, R236, PT ;  /* 0x000000ec0600720c */ /* 0x000fe20003fa6270 */
[C---:B-1----:R-:W-:Y:S01]  /*3890*/  HMMA.16816.F32 R20, R16.reuse, R8, R20 ;  /* 0x000000081014723c */ /* 0x042fe20000001814 */
[----:B------:R-:W-:Y:S02]  /*38a0*/  FSEL R39, R28, -INF , !P4 ;  /* 0xff8000001c277808 */ /* 0x000fe40006000000 */
[----:B------:R-:W-:Y:S02]  /*38b0*/  FSEL R38, R30, -INF , !P2 ;  /* 0xff8000001e267808 */ /* 0x000fe40005000000 */
[----:B------:R-:W1:Y:S01]  /*38c0*/  LDSM.16.M88.4 R28, [R216+0x7800] ;  /* 0x00780000d81c783b */ /* 0x000e620000000200 */
[-C--:B------:R-:W-:Y:S01]  /*38d0*/  ISETP.GE.AND P4, PT, R6, R238.reuse, PT ;  /* 0x000000ee0600720c */ /* 0x080fe20003f86270 */
[----:B------:R-:W-:Y:S01]  /*38e0*/  VIADD R8, R0, 0x9 ;  /* 0x0000000900087836 */ /* 0x000fe20000000000 */
[----:B------:R-:W-:Y:S01]  /*38f0*/  HMMA.16816.F32 R72, R16, R10, R72 ;  /* 0x0000000a1048723c */ /* 0x000fe20000001848 */
[----:B------:R-:W-:Y:S01]  /*3900*/  ISETP.LT.OR P5, PT, R6, R237, P5 ;  /* 0x000000ed0600720c */ /* 0x000fe20002fa1670 */
[----:B------:R-:W-:Y:S01]  /*3910*/  VIADD R9, R0, 0x20 ;  /* 0x0000002000097836 */ /* 0x000fe20000000000 */
[----:B------:R-:W-:Y:S01]  /*3920*/  ISETP.LT.OR P4, PT, R6, R239, P4 ;  /* 0x000000ef0600720c */ /* 0x000fe20002781670 */
[----:B------:R-:W-:Y:S01]  /*3930*/  VIADD R6, R0, 0x11 ;  /* 0x0000001100067836 */ /* 0x000fe20000000000 */
[C---:B------:R-:W-:Y:S01]  /*3940*/  ISETP.GE.AND P3, PT, R8.reuse, R238, PT ;  /* 0x000000ee0800720c */ /* 0x040fe20003f66270 */
[----:B------:R-:W-:Y:S01]  /*3950*/  HMMA.16816.F32 R76, R48, R60, R76 ;  /* 0x0000003c304c723c */ /* 0x000fe2000000184c */
[----:B------:R-:W-:Y:S01]  /*3960*/  ISETP.GE.AND P2, PT, R8, R236, PT ;  /* 0x000000ec0800720c */ /* 0x000fe20003f46270 */
[----:B------:R-:W-:-:S04]  /*3970*/  DEPBAR.LE SB0, 0x0 ;  /* 0x000080000000791a */ /* 0x000fc80000000000 */
[C---:B------:R-:W-:Y:S01]  /*3980*/  ISETP.LT.OR P3, PT, R8.reuse, R239, P3 ;  /* 0x000000ef0800720c */ /* 0x040fe20001f61670 */
[----:B------:R-:W-:Y:S01]  /*3990*/  HMMA.16816.F32 R52, R48, R62, R52 ;  /* 0x0000003e3034723c */ /* 0x000fe20000001834 */
[----:B------:R-:W-:Y:S01]  /*39a0*/  ISETP.LT.OR P2, PT, R8, R237, P2 ;  /* 0x000000ed0800720c */ /* 0x000fe20001741670 */
[----:B------:R-:W-:Y:S01]  /*39b0*/  VIADD R8, R0, 0x18 ;  /* 0x0000001800087836 */ /* 0x000fe20000000000 */
[----:B------:R-:W-:Y:S02]  /*39c0*/  FSEL R26, R26, -INF , !P0 ;  /* 0xff8000001a1a7808 */ /* 0x000fe40004000000 */
[C---:B------:R-:W-:Y:S01]  /*39d0*/  ISETP.GE.AND P1, PT, R6.reuse, R238, PT ;  /* 0x000000ee0600720c */ /* 0x040fe20003f26270 */
[----:B--2---:R-:W-:Y:S01]  /*39e0*/  HMMA.16816.F32 R68, R16, R32, R68 ;  /* 0x000000201044723c */ /* 0x004fe20000001844 */
[----:B------:R-:W-:Y:S02]  /*39f0*/  ISETP.GE.AND P0, PT, R6, R236, PT ;  /* 0x000000ec0600720c */ /* 0x000fe40003f06270 */
[----:B------:R-:W-:-:S02]  /*3a00*/  FSEL R43, R24, -INF , !P6 ;  /* 0xff800000182b7808 */ /* 0x000fc40007000000 */
[----:B------:R-:W-:Y:S01]  /*3a10*/  FSEL R41, R25, -INF , !P3 ;  /* 0xff80000019297808 */ /* 0x000fe20005800000 */
[----:B------:R-:W-:Y:S01]  /*3a20*/  HMMA.16816.F32 R80, R16, R34, R80 ;  /* 0x000000221050723c */ /* 0x000fe20000001850 */
[C---:B------:R-:W-:Y:S02]  /*3a30*/  ISETP.GE.AND P6, PT, R8.reuse, R238, PT ;  /* 0x000000ee0800720c */ /* 0x040fe40003fc6270 */
[----:B------:R-:W-:Y:S02]  /*3a40*/  ISETP.GE.AND P3, PT, R8, R236, PT ;  /* 0x000000ec0800720c */ /* 0x000fe40003f66270 */
[C---:B------:R-:W-:Y:S02]  /*3a50*/  ISETP.LT.OR P1, PT, R6.reuse, R239, P1 ;  /* 0x000000ef0600720c */ /* 0x040fe40000f21670 */
[----:B------:R-:W-:Y:S01]  /*3a60*/  ISETP.LT.OR P0, PT, R6, R237, P0 ;  /* 0x000000ed0600720c */ /* 0x000fe20000701670 */
[----:B------:R-:W-:Y:S01]  /*3a70*/  VIADD R6, R0, 0x19 ;  /* 0x0000001900067836 */ /* 0x000fe20000000000 */
[----:B------:R-:W-:Y:S01]  /*3a80*/  BAR.SYNC.DEFER_BLOCKING 0x0 ;  /* 0x0000000000007b1d */ /* 0x000fe20000010000 */
[----:B------:R-:W-:-:S02]  /*3a90*/  ISETP.LT.OR P6, PT, R8, R239, P6 ;  /* 0x000000ef0800720c */ /* 0x000fc400037c1670 */
[----:B------:R-:W-:Y:S01]  /*3aa0*/  ISETP.LT.OR P3, PT, R8, R237, P3 ;  /* 0x000000ed0800720c */ /* 0x000fe20001f61670 */
[C---:B-1----:R-:W-:Y:S01]  /*3ab0*/  HMMA.16816.F32 R76, R16.reuse, R28, R76 ;  /* 0x0000001c104c723c */ /* 0x042fe2000000184c */
[----:B------:R-:W-:Y:S02]  /*3ac0*/  FSEL R8, R22, -INF , !P5 ;  /* 0xff80000016087808 */ /* 0x000fe40006800000 */
[----:B------:R-:W-:Y:S02]  /*3ad0*/  FMNMX.FTZ R22, R39, R37, !PT ;  /* 0x0000002527167209 */ /* 0x000fe40007810000 */
[----:B------:R-:W-:Y:S01]  /*3ae0*/  FSEL R32, R27, -INF , !P2 ;  /* 0xff8000001b207808 */ /* 0x000fe20005000000 */
[----:B------:R-:W-:Y:S01]  /*3af0*/  HMMA.16816.F32 R52, R16, R30, R52 ;  /* 0x0000001e1034723c */ /* 0x000fe20000001834 */
[C---:B------:R-:W-:Y:S02]  /*3b00*/  ISETP.GE.AND P2, PT, R6.reuse, R238, PT ;  /* 0x000000ee0600720c */ /* 0x040fe40003f46270 */
[----:B------:R-:W-:-:S02]  /*3b10*/  ISETP.GE.AND P5, PT, R6, R236, PT ;  /* 0x000000ec0600720c */ /* 0x000fc40003fa6270 */
[----:B------:R-:W-:Y:S02]  /*3b20*/  FMNMX.FTZ R22, R43, R22, !PT ;  /* 0x000000162b167209 */ /* 0x000fe40007810000 */
[----:B------:R-:W-:Y:S01]  /*3b30*/  ISETP.LT.OR P2, PT, R6, R239, P2 ;  /* 0x000000ef0600720c */ /* 0x000fe20001741670 */
[----:B------:R-:W-:Y:S01]  /*3b40*/  VIADD R17, R0, 0x31 ;  /* 0x0000003100117836 */ /* 0x000fe20000000000 */
[----:B------:R-:W-:Y:S01]  /*3b50*/  ISETP.LT.OR P5, PT, R6, R237, P5 ;  /* 0x000000ed0600720c */ /* 0x000fe20002fa1670 */
[----:B------:R-:W-:Y:S01]  /*3b60*/  VIADD R16, R0, 0x38 ;  /* 0x0000003800107836 */ /* 0x000fe20000000000 */
[----:B------:R-:W-:Y:S02]  /*3b70*/  FSEL R6, R23, -INF , !P0 ;  /* 0xff80000017067808 */ /* 0x000fe40004000000 */
[----:B------:R-:W-:Y:S02]  /*3b80*/  FSEL R10, R74, -INF , !P3 ;  /* 0xff8000004a0a7808 */ /* 0x000fe40005800000 */
[----:B------:R-:W-:Y:S01]  /*3b90*/  FSEL R25, R20, -INF , !P4 ;  /* 0xff80000014197808 */ /* 0x000fe20006000000 */
[----:B------:R-:W-:Y:S01]  /*3ba0*/  VIADD R20, R0, 0x28 ;  /* 0x0000002800147836 */ /* 0x000fe20000000000 */
[----:B------:R-:W-:-:S02]  /*3bb0*/  FSEL R21, R21, -INF , !P1 ;  /* 0xff80000015157808 */ /* 0x000fc40004800000 */
[C---:B------:R-:W-:Y:S02]  /*3bc0*/  ISETP.GE.AND P0, PT, R13.reuse, R238, PT ;  /* 0x000000ee0d00720c */ /* 0x040fe40003f06270 */
[----:B------:R-:W-:Y:S02]  /*3bd0*/  ISETP.GE.AND P3, PT, R13, R236, PT ;  /* 0x000000ec0d00720c */ /* 0x000fe40003f66270 */
[----:B------:R-:W-:Y:S02]  /*3be0*/  FMNMX.FTZ R22, R41, R22, !PT ;  /* 0x0000001629167209 */ /* 0x000fe40007810000 */
[----:B------:R-:W-:Y:S02]  /*3bf0*/  ISETP.GE.AND P1, PT, R9, R236, PT ;  /* 0x000000ec0900720c */ /* 0x000fe40003f26270 */
[C---:B------:R-:W-:Y:S02]  /*3c00*/  ISETP.LT.OR P0, PT, R13.reuse, R239, P0 ;  /* 0x000000ef0d00720c */ /* 0x040fe40000701670 */
[----:B------:R-:W-:Y:S01]  /*3c10*/  ISETP.LT.OR P3, PT, R13, R237, P3 ;  /* 0x000000ed0d00720c */ /* 0x000fe20001f61670 */
[----:B------:R-:W-:Y:S01]  /*3c20*/  VIADD R13, R0, 0x29 ;  /* 0x00000029000d7836 */ /* 0x000fe20000000000 */
[----:B------:R-:W-:-:S02]  /*3c30*/  FMNMX.FTZ R22, R25, R22, !PT ;  /* 0x0000001619167209 */ /* 0x000fc40007810000 */
[C---:B------:R-:W-:Y:S02]  /*3c40*/  ISETP.LT.OR P1, PT, R9.reuse, R237, P1 ;  /* 0x000000ed0900720c */ /* 0x040fe40000f21670 */
[----:B------:R-:W-:Y:S02]  /*3c50*/  ISETP.GE.AND P4, PT, R9, R238, PT ;  /* 0x000000ee0900720c */ /* 0x000fe40003f86270 */
[----:B------:R-:W-:Y:S02]  /*3c60*/  FSEL R11, R72, -INF , !P6 ;  /* 0xff800000480b7808 */ /* 0x000fe40007000000 */
[----:B------:R-:W-:Y:S02]  /*3c70*/  FMNMX.FTZ R18, R21, R22, !PT ;  /* 0x0000001615127209 */ /* 0x000fe40007810000 */
[----:B------:R-:W-:Y:S02]  /*3c80*/  FSEL R24, R75, -INF , !P5 ;  /* 0xff8000004b187808 */ /* 0x000fe40006800000 */
[----:B------:R-:W-:-:S02]  /*3c90*/  FSEL R198, R70, -INF , !P1 ;  /* 0xff80000046c67808 */ /* 0x000fc40004800000 */
[C---:B------:R-:W-:Y:S02]  /*3ca0*/  ISETP.GE.AND P5, PT, R13.reuse, R238, PT ;  /* 0x000000ee0d00720c */ /* 0x040fe40003fa6270 */
[----:B------:R-:W-:Y:S02]  /*3cb0*/  ISETP.GE.AND P1, PT, R13, R236, PT ;  /* 0x000000ec0d00720c */ /* 0x000fe40003f26270 */
[----:B------:R-:W-:Y:S02]  /*3cc0*/  ISETP.LT.OR P4, PT, R9, R239, P4 ;  /* 0x000000ef0900720c */ /* 0x000fe40002781670 */
[----:B------:R-:W-:Y:S02]  /*3cd0*/  FSEL R9, R73, -INF , !P2 ;  /* 0xff80000049097808 */ /* 0x000fe40005000000 */
[----:B------:R-:W-:Y:S02]  /*3ce0*/  FMNMX.FTZ R18, R11, R18, !PT ;  /* 0x000000120b127209 */ /* 0x000fe40007810000 */
[----:B------:R-:W-:-:S02]  /*3cf0*/  ISETP.GE.AND P6, PT, R20, R238, PT ;  /* 0x000000ee1400720c */ /* 0x000fc40003fc6270 */
[----:B------:R-:W-:Y:S02]  /*3d00*/  ISETP.GE.AND P2, PT, R20, R236, PT ;  /* 0x000000ec1400720c */ /* 0x000fe40003f46270 */
[C---:B------:R-:W-:Y:S02]  /*3d10*/  ISETP.LT.OR P5, PT, R13.reuse, R239, P5 ;  /* 0x000000ef0d00720c */ /* 0x040fe40002fa1670 */
[----:B------:R-:W-:Y:S02]  /*3d20*/  ISETP.LT.OR P1, PT, R13, R237, P1 ;  /* 0x000000ed0d00720c */ /* 0x000fe40000f21670 */
[----:B------:R-:W-:Y:S02]  /*3d30*/  FMNMX.FTZ R13, R38, R36, !PT ;  /* 0x00000024260d7209 */ /* 0x000fe40007810000 */
[----:B------:R-:W-:Y:S02]  /*3d40*/  FSEL R195, R68, -INF , !P4 ;  /* 0xff80000044c37808 */ /* 0x000fe40006000000 */
[----:B------:R-:W-:-:S02]  /*3d50*/  FMNMX.FTZ R18, R9, R18, !PT ;  /* 0x0000001209127209 */ /* 0x000fc40007810000 */
[C---:B------:R-:W-:Y:S02]  /*3d60*/  ISETP.LT.OR P6, PT, R20.reuse, R239, P6 ;  /* 0x000000ef1400720c */ /* 0x040fe400037c1670 */
[----:B------:R-:W-:Y:S01]  /*3d70*/  ISETP.LT.OR P2, PT, R20, R237, P2 ;  /* 0x000000ed1400720c */ /* 0x000fe20001741670 */
[----:B------:R-:W-:Y:S01]  /*3d80*/  VIADD R20, R0, 0x30 ;  /* 0x0000003000147836 */ /* 0x000fe20000000000 */
[----:B------:R-:W-:Y:S01]  /*3d90*/  FMNMX.FTZ R13, R26, R13, !PT ;  /* 0x0000000d1a0d7209 */ /* 0x000fe20007810000 */
[----:B------:R-:W-:Y:S01]  /*3da0*/  VIADD R0, R0, 0x39 ;  /* 0x0000003900007836 */ /* 0x000fe20000000000 */
[----:B------:R-:W-:Y:S02]  /*3db0*/  FSEL R197, R69, -INF , !P0 ;  /* 0xff80000045c57808 */ /* 0x000fe40004000000 */
[----:B------:R-:W-:Y:S02]  /*3dc0*/  FMNMX.FTZ R18, R195, R18, !PT ;  /* 0x00000012c3127209 */ /* 0x000fe40007810000 */
[----:B------:R-:W-:-:S02]  /*3dd0*/  FSEL R172, R71, -INF , !P3 ;  /* 0xff80000047ac7808 */ /* 0x000fc40005800000 */
[-C--:B------:R-:W-:Y:S02]  /*3de0*/  ISETP.GE.AND P3, PT, R17, R238.reuse, PT ;  /* 0x000000ee1100720c */ /* 0x080fe40003f66270 */
[----:B------:R-:W-:Y:S02]  /*3df0*/  FMNMX.FTZ R13, R32, R13, !PT ;  /* 0x0000000d200d7209 */ /* 0x000fe40007810000 */
[----:B------:R-:W-:Y:S02]  /*3e00*/  ISETP.GE.AND P4, PT, R20, R238, PT ;  /* 0x000000ee1400720c */ /* 0x000fe40003f86270 */
[----:B------:R-:W-:Y:S02]  /*3e10*/  FSEL R175, R80, -INF , !P6 ;  /* 0xff80000050af7808 */ /* 0x000fe40007000000 */
[----:B------:R-:W-:Y:S02]  /*3e20*/  FMNMX.FTZ R18, R197, R18, !PT ;  /* 0x00000012c5127209 */ /* 0x000fe40007810000 */
[----:B------:R-:W-:-:S02]  /*3e30*/  FSEL R174, R83, -INF , !P1 ;  /* 0xff80000053ae7808 */ /* 0x000fc40004800000 */
[----:B------:R-:W-:Y:S02]  /*3e40*/  FMNMX.FTZ R13, R8, R13, !PT ;  /* 0x0000000d080d7209 */ /* 0x000fe40007810000 */
[-C--:B------:R-:W-:Y:S02]  /*3e50*/  ISETP.LT.OR P3, PT, R17, R239.reuse, P3 ;  /* 0x000000ef1100720c */ /* 0x080fe40001f61670 */
[----:B------:R-:W-:Y:S02]  /*3e60*/  ISETP.LT.OR P4, PT, R20, R239, P4 ;  /* 0x000000ef1400720c */ /* 0x000fe40002781670 */
[----:B------:R-:W-:Y:S02]  /*3e70*/  FSEL R173, R81, -INF , !P5 ;  /* 0xff80000051ad7808 */ /* 0x000fe40006800000 */
[----:B------:R-:W-:Y:S02]  /*3e80*/  ISETP.GE.AND P1, PT, R0, R238, PT ;  /* 0x000000ee0000720c */ /* 0x000fe40003f26270 */
[----:B------:R-:W-:-:S02]  /*3e90*/  FMNMX.FTZ R18, R175, R18, !PT ;  /* 0x00000012af127209 */ /* 0x000fc40007810000 */
[----:B------:R-:W-:Y:S02]  /*3ea0*/  FSEL R200, R82, -INF , !P2 ;  /* 0xff80000052c87808 */ /* 0x000fe40005000000 */
[----:B------:R-:W-:Y:S02]  /*3eb0*/  FMNMX.FTZ R13, R6, R13, !PT ;  /* 0x0000000d060d7209 */ /* 0x000fe40007810000 */
[----:B------:R-:W-:Y:S02]  /*3ec0*/  FSEL R207, R77, -INF , !P3 ;  /* 0xff8000004dcf7808 */ /* 0x000fe40005800000 */
[----:B------:R-:W-:Y:S02]  /*3ed0*/  ISETP.GE.AND P2, PT, R16, R238, PT ;  /* 0x000000ee1000720c */ /* 0x000fe40003f46270 */
[----:B------:R-:W-:Y:S02]  /*3ee0*/  FSEL R209, R76, -INF , !P4 ;  /* 0xff8000004cd17808 */ /* 0x000fe40006000000 */
[----:B------:R-:W-:-:S02]  /*3ef0*/  FMNMX.FTZ R18, R173, R18, !PT ;  /* 0x00000012ad127209 */ /* 0x000fc40007810000 */
[----:B------:R-:W-:Y:S02]  /*3f00*/  ISETP.LT.OR P3, PT, R0, R239, P1 ;  /* 0x000000ef0000720c */ /* 0x000fe40000f61670 */
[----:B------:R-:W-:Y:S02]  /*3f10*/  PLOP3.LUT P1, PT, PT, PT, UP0, 0x80, 0x0 ;  /* 0x000000000000781c */ /* 0x000fe40003f2f008 */
[----:B------:R-:W-:Y:S02]  /*3f20*/  FMNMX.FTZ R13, R10, R13, !PT ;  /* 0x0000000d0a0d7209 */ /* 0x000fe40007810000 */
[----:B------:R-:W-:Y:S02]  /*3f30*/  ISETP.LT.OR P2, PT, R16, R239, P2 ;  /* 0x000000ef1000720c */ /* 0x000fe40001741670 */
[----:B------:R-:W-:Y:S02]  /*3f40*/  FMNMX.FTZ R18, R209, R18, !PT ;  /* 0x00000012d1127209 */ /* 0x000fe40007810000 */
[----:B------:R-:W-:-:S02]  /*3f50*/  FMNMX.FTZ R13, R24, R13, !PT ;  /* 0x0000000d180d7209 */ /* 0x000fc40007810000 */
[----:B------:R-:W-:Y:S02]  /*3f60*/  FSEL R205, R52, -INF , !P2 ;  /* 0xff80000034cd7808 */ /* 0x000fe40005000000 */
[----:B------:R-:W-:Y:S02]  /*3f70*/  FMNMX.FTZ R18, R207, R18, !PT ;  /* 0x00000012cf127209 */ /* 0x000fe40007810000 */
[----:B------:R-:W-:Y:S02]  /*3f80*/  FMNMX.FTZ R13, R198, R13, !PT ;  /* 0x0000000dc60d7209 */ /* 0x000fe40007810000 */
[----:B------:R-:W-:Y:S02]  /*3f90*/  ISETP.GE.AND P0, PT, R20, R236, PT ;  /* 0x000000ec1400720c */ /* 0x000fe40003f06270 */
[----:B------:R-:W-:Y:S02]  /*3fa0*/  FSEL R203, R53, -INF , !P3 ;  /* 0xff80000035cb7808 */ /* 0x000fe40005800000 */
[----:B------:R-:W-:-:S02]  /*3fb0*/  FMNMX.FTZ R18, R205, R18, !PT ;  /* 0x00000012cd127209 */ /* 0x000fc40007810000 */
[----:B------:R-:W-:Y:S02]  /*3fc0*/  FMNMX.FTZ R19, R172, R13, !PT ;  /* 0x0000000dac137209 */ /* 0x000fe40007810000 */
[----:B------:R-:W-:Y:S02]  /*3fd0*/  ISETP.LT.OR P0, PT, R20, R237, P0 ;  /* 0x000000ed1400720c */ /* 0x000fe40000701670 */
[----:B------:R-:W-:Y:S01]  /*3fe0*/  FMNMX.FTZ R13, R203, R18, !PT ;  /* 0x00000012cb0d7209 */ /* 0x000fe20007810000 */
[----:B------:R-:W-:Y:S10]  /*3ff0*/  @!P1 BRA `(.L_x_2006) ;  /* 0x0000000000689947 */ /* 0x000ff40003800000 */
[----:B------:R-:W-:Y:S01]  /*4000*/  UIADD3 UR9, UR35, -0x2, URZ ;  /* 0xfffffffe23097890 */ /* 0x000fe2000fffe03f */
        /* <DEDUP_REMOVED lines=25> */
.L_x_2006:
[CC--:B------:R-:W-:Y:S01]  /*41a0*/  ISETP.GE.AND P2, PT, R17.reuse, R236.reuse, PT ;  /* 0x000000ec1100720c */ /* 0x0c0fe20003f46270 */
[----:B------:R-:W2:Y:S01]  /*41b0*/  SHFL.BFLY PT, R164, R13, 0x2, 0x1f ;  /* 0x0c401f000da47f89 */ /* 0x000ea200000e0000 */
[----:B------:R-:W-:Y:S01]  /*41c0*/  FMNMX.FTZ R19, R200, R19, !PT ;  /* 0x00000013c8137209 */ /* 0x000fe20007810000 */
[----:B------:R-:W-:Y:S01]  /*41d0*/  USHF.L.U32 UR8, UR34, 0x1, URZ ;  /* 0x0000000122087899 */ /* 0x000fe2000800063f */
[-C--:B------:R-:W-:Y:S01]  /*41e0*/  ISETP.GE.AND P3, PT, R16, R236.reuse, PT ;  /* 0x000000ec1000720c */ /* 0x080fe20003f66270 */
[----:B------:R-:W-:Y:S01]  /*41f0*/  IMAD.WIDE.U32 R214, R12, -0x2daee0ad, RZ ;  /* 0xd2511f530cd67825 */ /* 0x000fe200078e00ff */
[----:B------:R-:W-:Y:S01]  /*4200*/  ISETP.LT.OR P2, PT, R17, R237, P2 ;  /* 0x000000ed1100720c */ /* 0x000fe20001741670 */
[----:B------:R-:W-:Y:S01]  /*4210*/  UIADD3 UR21, UR37, -0x4498517b, URZ ;  /* 0xbb67ae8525157890 */ /* 0x000fe2000fffe03f */
[----:B------:R-:W-:Y:S01]  /*4220*/  FSEL R204, R78, -INF , !P0 ;  /* 0xff8000004ecc7808 */ /* 0x000fe20004000000 */
[----:B------:R-:W-:Y:S01]  /*4230*/  IMAD.U32 R17, RZ, RZ, UR28 ;  /* 0x0000001cff117e24 */ /* 0x000fe2000f8e00ff */
[----:B------:R-:W-:Y:S01]  /*4240*/  FMNMX.FTZ R19, R174, R19, !PT ;  /* 0x00000013ae137209 */ /* 0x000fe20007810000 */
[----:B------:R-:W-:Y:S01]  /*4250*/  UIADD3 UR22, UR36, -0x61c88647, URZ ;  /* 0x9e3779b924167890 */ /* 0x000fe2000fffe03f */
[----:B------:R-:W-:Y:S01]  /*4260*/  ISETP.LT.OR P3, PT, R16, R237, P3 ;  /* 0x000000ed1000720c */ /* 0x000fe20001f61670 */
[----:B------:R-:W-:Y:S01]  /*4270*/  UIADD3 UR20, UR36, 0x3c6ef372, URZ ;  /* 0x3c6ef37224147890 */ /* 0x000fe2000fffe03f */
[----:B------:R-:W-:Y:S01]  /*4280*/  ISETP.GE.AND P0, PT, R0, R236, PT ;  /* 0x000000ec0000720c */ /* 0x000fe20003f06270 */
[----:B------:R-:W-:Y:S01]  /*4290*/  UIADD3 UR19, UR37, 0x76cf5d0a, URZ ;  /* 0x76cf5d0a25137890 */ /* 0x000fe2000fffe03f */
[----:B------:R-:W-:Y:S01]  /*42a0*/  FSEL R202, R79, -INF , !P2 ;  /* 0xff8000004fca7808 */ /* 0x000fe20005000000 */
[----:B------:R-:W-:Y:S01]  /*42b0*/  UIADD3 UR17, UR37, 0x32370b8f, URZ ;  /* 0x32370b8f25117890 */ /* 0x000fe2000fffe03f */
[----:B------:R-:W-:Y:S01]  /*42c0*/  FMNMX.FTZ R19, R204, R19, !PT ;  /* 0x00000013cc137209 */ /* 0x000fe20007810000 */
[----:B------:R-:W-:Y:S01]  /*42d0*/  UIADD3 UR18, UR36, -0x255992d5, URZ ;  /* 0xdaa66d2b24127890 */ /* 0x000fe2000fffe03f */
[----:B------:R-:W-:Y:S01]  /*42e0*/  ISETP.LT.OR P0, PT, R0, R237, P0 ;  /* 0x000000ed0000720c */ /* 0x000fe20000701670 */
[----:B------:R-:W-:Y:S01]  /*42f0*/  IMAD R0, R17, 0x8, R4 ;  /* 0x0000000811007824 */ /* 0x000fe200078e0204 */
[----:B------:R-:W-:Y:S01]  /*4300*/  FSEL R178, R54, -INF , !P3 ;  /* 0xff80000036b27808 */ /* 0x000fe20005800000 */
[----:B------:R-:W-:Y:S01]  /*4310*/  UIADD3 UR16, UR36, 0x78dde6e4, URZ ;  /* 0x78dde6e424107890 */ /* 0x000fe2000fffe03f */
[----:B------:R-:W-:Y:S01]  /*4320*/  FMNMX.FTZ R19, R202, R19, !PT ;  /* 0x00000013ca137209 */ /* 0x000fe20007810000 */
[----:B------:R-:W-:Y:S01]  /*4330*/  IMAD.WIDE.U32 R212, R0, -0x326172a9, RZ ;  /* 0xcd9e8d5700d47825 */ /* 0x000fe200078e00ff */
[----:B------:R-:W-:Y:S01]  /*4340*/  FSEL R177, R55, -INF , !P0 ;  /* 0xff80000037b17808 */ /* 0x000fe20004000000 */
[----:B------:R-:W-:Y:S01]  /*4350*/  ULDC UR38, c[0x0][0x2ec] ;  /* 0x0000bb0000267ab9 */ /* 0x000fe20000000800 */
[----:B------:R-:W-:Y:S01]  /*4360*/  FMNMX.FTZ R16, R178, R19, !PT ;  /* 0x00000013b2107209 */ /* 0x000fe20007810000 */
[----:B------:R-:W-:Y:S01]  /*4370*/  UIADD3 UR12, UR37, -0x56f99767, URZ ;  /* 0xa9066899250c7890 */ /* 0x000fe2000fffe03f */
[----:B--2---:R-:W-:Y:S01]  /*4380*/  FMNMX.FTZ R164, R13, R164, !PT ;  /* 0x000000a40da47209 */ /* 0x004fe20007810000 */
[----:B------:R-:W-:Y:S01]  /*4390*/  UIADD3 UR13, UR37, -0x126145ec, URZ ;  /* 0xed9eba14250d7890 */ /* 0x000fe2000fffe03f */
[----:B------:R-:W-:Y:S01]  /*43a0*/  FMNMX.FTZ R4, R177, R16, !PT ;  /* 0x00000010b1047209 */ /* 0x000fe20007810000 */
[----:B------:R-:W-:Y:S01]  /*43b0*/  IMAD.IADD R224, R89, 0x1, R2 ;  /* 0x0000000159e07824 */ /* 0x000fe200078e0202 */
[----:B------:R-:W-:Y:S01]  /*43c0*/  LOP3.LUT R13, R3, UR36, RZ, 0x3c, !PT ;  /* 0x00000024030d7c12 */ /* 0x000fe2000f8e3cff */
[----:B------:R-:W-:Y:S01]  /*43d0*/  IMAD.U32 R3, RZ, RZ, UR8 ;  /* 0x00000008ff037e24 */ /* 0x000fe2000f8e00ff */
[----:B------:R-:W2:Y:S01]  /*43e0*/  SHFL.BFLY PT, R17, R164, 0x1, 0x1f ;  /* 0x0c201f00a4117f89 */ /* 0x000ea200000e0000 */
[----:B------:R-:W-:Y:S01]  /*43f0*/  UIADD3 UR23, UR36, -0x4ab325aa, URZ ;  /* 0xb54cda5624177890 */ /* 0x000fe2000fffe03f */
[----:B------:R-:W-:Y:S01]  /*4400*/  LOP3.LUT R210, R213, R13, RZ, 0x3c, !PT ;  /* 0x0000000dd5d27212 */ /* 0x000fe200078e3cff */
[----:B------:R-:W-:Y:S01]  /*4410*/  UIADD3 UR30, UR36, 0x1715609d, URZ ;  /* 0x1715609d241e7890 */ /* 0x000fe2000fffe03f */
[----:B------:R-:W3:Y:S01]  /*4420*/  SHFL.BFLY PT, R19, R4, 0x2, 0x1f ;  /* 0x0c401f0004137f89 */ /* 0x000ee200000e0000 */
[----:B------:R-:W-:Y:S01]  /*4430*/  LOP3.LUT R3, R215, UR37, R3, 0x96, !PT ;  /* 0x00000025d7037c12 */ /* 0x000fe2000f8e9603 */
[----:B------:R-:W-:Y:S01]  /*4440*/  ULDC.U8 UR39, c[0x0][0x388] ;  /* 0x0000e20000277ab9 */ /* 0x000fe20000000000 */
[----:B------:R-:W-:Y:S01]  /*4450*/  IMAD.WIDE.U32 R210, R210, -0x2daee0ad, RZ ;  /* 0xd2511f53d2d27825 */ /* 0x000fe200078e00ff */
[----:B------:R-:W-:Y:S01]  /*4460*/  LEA R224, R224, UR4, 0x1 ;  /* 0x00000004e0e07c11 */ /* 0x000fe2000f8e08ff */
[----:B------:R-:W-:-:S02]  /*4470*/  UIADD3 UR31, UR37, 0x646e171e, URZ ;  /* 0x646e171e251f7890 */ /* 0x000fc4000fffe03f */
[----:B-1----:R-:W-:Y:S01]  /*4480*/  IMAD.WIDE.U32 R22, R3, -0x326172a9, RZ ;  /* 0xcd9e8d5703167825 */ /* 0x002fe200078e00ff */
[----:B------:R-:W-:Y:S01]  /*4490*/  LOP3.LUT R166, R211, UR21, R214, 0x96, !PT ;  /* 0x00000015d3a67c12 */ /* 0x000fe2000f8e96d6 */
[----:B------:R-:W-:Y:S01]  /*44a0*/  LDSM.16.MT88.4 R156, [R224+0x18000] ;  /* 0x01800000e09c783b */ /* 0x000fe20000004200 */
[----:B------:R-:W-:Y:S01]  /*44b0*/  UIADD3 UR8, UR8, 0x1, URZ ;  /* 0x0000000108087890 */ /* 0x000fe2000fffe03f */
[----:B------:R-:W-:Y:S01]  /*44c0*/  IMAD R222, R7, 0x2, R224 ;  /* 0x0000000207de7824 */ /* 0x000fe200078e02e0 */
[----:B------:R-:W-:Y:S01]  /*44d0*/  LOP3.LUT R3, R23, UR22, R212, 0x96, !PT ;  /* 0x0000001617037c12 */ /* 0x000fe2000f8e96d4 */
[----:B------:R-:W-:Y:S01]  /*44e0*/  IMAD.WIDE.U32 R166, R166, -0x326172a9, RZ ;  /* 0xcd9e8d57a6a67825 */ /* 0x000fe200078e00ff */
[----:B------:R-:W-:Y:S01]  /*44f0*/  LDSM.16.MT88.4 R72, [R224+0x1c000] ;  /* 0x01c00000e048783b */ /* 0x000fe20000004200 */
[----:B------:R-:W-:Y:S02]  /*4500*/  ULDC UR4, c[0x0][0x250] ;  /* 0x0000940000047ab9 */ /* 0x000fe40000000800 */
[----:B------:R-:W-:Y:S01]  /*4510*/  IMAD R220, R5, 0x2, R222 ;  /* 0x0000000205dc7824 */ /* 0x000fe200078e02de */
[----:B------:R-:W-:Y:S01]  /*4520*/  LOP3.LUT R18, R167, UR20, R22, 0x96, !PT ;  /* 0x00000014a7127c12 */ /* 0x000fe2000f8e9616 */
[----:B------:R-:W-:Y:S01]  /*4530*/  IMAD.WIDE.U32 R22, R3, -0x2daee0ad, RZ ;  /* 0xd2511f5303167825 */ /* 0x000fe200078e00ff */
[----:B--2---:R-:W-:Y:S01]  /*4540*/  FMNMX.FTZ R164, R164, R17, !PT ;  /* 0x00000011a4a47209 */ /* 0x004fe20007810000 */
[----:B------:R-:W-:Y:S02]  /*4550*/  LDSM.16.MT88.4 R148, [R222+0x18000] ;  /* 0x01800000de94783b */ /* 0x000fe40000004200 */
[----:B------:R-:W-:Y:S01]  /*4560*/  IMAD.U32 R176, RZ, RZ, UR39 ;  /* 0x00000027ffb07e24 */ /* 0x000fe2000f8e00ff */
[----:B---3--:R-:W-:Y:S01]  /*4570*/  FMNMX.FTZ R4, R4, R19, !PT ;  /* 0x0000001304047209 */ /* 0x008fe20007810000 */
[----:B------:R-:W-:Y:S01]  /*4580*/  IMAD.WIDE.U32 R18, R18, -0x2daee0ad, RZ ;  /* 0xd2511f5312127825 */ /* 0x000fe200078e00ff */
[----:B------:R-:W-:-:S03]  /*4590*/  LOP3.LUT R16, R23, UR19, R210, 0x96, !PT ;  /* 0x0000001317107c12 */ /* 0x000fc6000f8e96d2 */
[C---:B------:R-:W-:Y:S01]  /*45a0*/  FMUL.FTZ R206, R164.reuse, UR38 ;  /* 0x00000026a4ce7c20 */ /* 0x040fe20008410000 */
[----:B------:R-:W-:Y:S01]  /*45b0*/  FSETP.NEU.FTZ.AND P0, PT, R164, -INF , PT ;  /* 0xff800000a400780b */ /* 0x000fe20003f1d000 */
[----:B------:R-:W1:Y:S01]  /*45c0*/  SHFL.BFLY PT, R3, R4, 0x1, 0x1f ;  /* 0x0c201f0004037f89 */ /* 0x000e6200000e0000 */
[----:B------:R-:W-:Y:S01]  /*45d0*/  LOP3.LUT R22, R19, UR17, R22, 0x96, !PT ;  /* 0x0000001113167c12 */ /* 0x000fe2000f8e9616 */
[----:B------:R-:W-:Y:S01]  /*45e0*/  IMAD.WIDE.U32 R16, R16, -0x326172a9, RZ ;  /* 0xcd9e8d5710107825 */ /* 0x000fe200078e00ff */
[----:B------:R-:W-:Y:S01]  /*45f0*/  FSEL R206, R206, RZ, P0 ;  /* 0x000000ffcece7208 */ /* 0x000fe20000000000 */
[----:B------:R-:W-:Y:S01]  /*4600*/  LDSM.16.MT88.4 R132, [R220+0x18000] ;  /* 0x01800000dc84783b */ /* 0x000fe20000004200 */
[----:B------:R-:W-:Y:S01]  /*4610*/  LEA R176, R176, UR39, 0x10 ;  /* 0x00000027b0b07c11 */ /* 0x000fe2000f8e80ff */
[----:B------:R-:W-:Y:S01]  /*4620*/  IMAD.WIDE.U32 R22, R22, -0x326172a9, RZ ;  /* 0xcd9e8d5716167825 */ /* 0x000fe200078e00ff */
[----:B------:R-:W-:-:S03]  /*4630*/  LOP3.LUT R17, R17, UR18, R166, 0x96, !PT ;  /* 0x0000001211117c12 */ /* 0x000fc6000f8e96a6 */
[--C-:B------:R-:W-:Y:S01]  /*4640*/  FFMA.FTZ R193, R39, UR38, -R206.reuse ;  /* 0x0000002627c17c23 */ /* 0x100fe200080108ce */
[--C-:B------:R-:W-:Y:S01]  /*4650*/  FFMA.FTZ R192, R37, UR38, -R206.reuse ;  /* 0x0000002625c07c23 */ /* 0x100fe200080108ce */
[----:B------:R-:W-:Y:S01]  /*4660*/  FFMA.FTZ R189, R43, UR38, -R206 ;  /* 0x000000262bbd7c23 */ /* 0x000fe200080108ce */
[----:B------:R-:W-:Y:S01]  /*4670*/  LOP3.LUT R16, R23, UR16, R16, 0x96, !PT ;  /* 0x0000001017107c12 */ /* 0x000fe2000f8e9610 */
[----:B------:R-:W-:-:S04]  /*4680*/  IMAD.WIDE.U32 R28, R17, -0x2daee0ad, RZ ;  /* 0xd2511f53111c7825 */ /* 0x000fc800078e00ff */
[--C-:B------:R-:W-:Y:S01]  /*4690*/  FFMA.FTZ R186, R41, UR38, -R206.reuse ;  /* 0x0000002629ba7c23 */ /* 0x100fe200080108ce */
[----:B------:R-:W-:Y:S01]  /*46a0*/  FFMA.FTZ R183, R21, UR38, -R206 ;  /* 0x0000002615b77c23 */ /* 0x000fe200080108ce */
[----:B------:R-:W-:Y:S01]  /*46b0*/  MUFU.EX2 R193, R193 ;  /* 0x000000c100c17308 */ /* 0x000fe20000000800 */
[----:B------:R-:W-:Y:S01]  /*46c0*/  IMAD.WIDE.U32 R16, R16, -0x2daee0ad, RZ ;  /* 0xd2511f5310107825 */ /* 0x000fe200078e00ff */
[----:B------:R-:W-:Y:S01]  /*46d0*/  LOP3.LUT R18, R29, UR13, R18, 0x96, !PT ;  /* 0x0000000d1d127c12 */ /* 0x000fe2000f8e9612 */
[----:B------:R-:W-:Y:S02]  /*46e0*/  LDSM.16.MT88.4 R40, [R224+0x1a000] ;  /* 0x01a00000e028783b */ /* 0x000fe40000004200 */
[----:B------:R-:W-:Y:S01]  /*46f0*/  FFMA.FTZ R184, R25, UR38, -R206 ;  /* 0x0000002619b87c23 */ /* 0x000fe200080108ce */
[----:B------:R-:W-:Y:S01]  /*4700*/  IMAD R221, R5, 0x2, R224 ;  /* 0x0000000205dd7824 */ /* 0x000fe200078e02e0 */
[----:B------:R-:W-:Y:S01]  /*4710*/  LOP3.LUT R28, R17, UR12, R28, 0x96, !PT ;  /* 0x0000000c111c7c12 */ /* 0x000fe2000f8e961c */
[----:B------:R-:W-:Y:S01]  /*4720*/  IMAD.WIDE.U32 R18, R18, -0x326172a9, RZ ;  /* 0xcd9e8d5712127825 */ /* 0x000fe200078e00ff */
[----:B------:R-:W-:Y:S01]  /*4730*/  MUFU.EX2 R192, R192 ;  /* 0x000000c000c07308 */ /* 0x000fe20000000800 */
[----:B-1----:R-:W-:Y:S01]  /*4740*/  FMNMX.FTZ R3, R4, R3, !PT ;  /* 0x0000000304037209 */ /* 0x002fe20007810000 */
[----:B------:R-:W-:Y:S01]  /*4750*/  LDSM.16.MT88.4 R140, [R221+0x18000] ;  /* 0x01800000dd8c783b */ /* 0x000fe20000004200 */
[----:B------:R-:W-:-:S04]  /*4760*/  IMAD.WIDE.U32 R28, R28, -0x326172a9, RZ ;  /* 0xcd9e8d571c1c7825 */ /* 0x000fc800078e00ff */
[----:B------:R-:W-:Y:S01]  /*4770*/  FFMA.FTZ R180, R11, UR38, -R206 ;  /* 0x000000260bb47c23 */ /* 0x000fe200080108ce */
[C---:B------:R-:W-:Y:S01]  /*4780*/  FSETP.NEU.FTZ.AND P0, PT, R3.reuse, -INF , PT ;  /* 0xff8000000300780b */ /* 0x040fe20003f1d000 */
[----:B------:R-:W-:Y:S01]  /*4790*/  FMUL.FTZ R179, R3, UR38 ;  /* 0x0000002603b37c20 */ /* 0x000fe20008410000 */
[----:B------:R-:W-:Y:S01]  /*47a0*/  LDSM.16.MT88.4 R48, [R222+0x1a000] ;  /* 0x01a00000de30783b */ /* 0x000fe20000004200 */
[----:B------:R-:W-:Y:S01]  /*47b0*/  SHF.R.U32.HI R131, RZ, 0x10, R28 ;  /* 0x00000010ff837819 */ /* 0x000fe2000001161c */
[----:B------:R-:W-:Y:S01]  /*47c0*/  MUFU.EX2 R189, R189 ;  /* 0x000000bd00bd7308 */ /* 0x000fe20000000800 */
[----:B------:R-:W-:Y:S01]  /*47d0*/  LOP3.LUT R20, R28, 0xffff, RZ, 0xc0, !PT ;  /* 0x0000ffff1c147812 */ /* 0x000fe200078ec0ff */
[----:B------:R-:W-:Y:S01]  /*47e0*/  LDSM.16.MT88.4 R56, [R221+0x1a000] ;  /* 0x01a00000dd38783b */ /* 0x000fe20000004200 */
[----:B------:R-:W-:Y:S01]  /*47f0*/  FSEL R179, R179, RZ, P0 ;  /* 0x000000ffb3b37208 */ /* 0x000fe20000000000 */
[----:B------:R-:W-:Y:S01]  /*4800*/  FFMA.FTZ R165, R9, UR38, -R206 ;  /* 0x0000002609a57c23 */ /* 0x000fe200080108ce */
[----:B------:R-:W-:Y:S01]  /*4810*/  SHF.R.U32.HI R2, RZ, 0x18, R28 ;  /* 0x00000018ff027819 */ /* 0x000fe2000001161c */
[----:B------:R-:W-:Y:S01]  /*4820*/  LDSM.16.MT88.4 R64, [R220+0x1a000] ;  /* 0x01a00000dc40783b */ /* 0x000fe20000004200 */
[----:B------:R-:W-:Y:S01]  /*4830*/  LOP3.LUT R131, R131, 0xff, RZ, 0xc0, !PT ;  /* 0x000000ff83837812 */ /* 0x000fe200078ec0ff */
[--C-:B------:R-:W-:Y:S01]  /*4840*/  FFMA.FTZ R188, R26, UR38, -R179.reuse ;  /* 0x000000261abc7c23 */ /* 0x100fe200080108b3 */
[--C-:B------:R-:W-:Y:S01]  /*4850*/  FFMA.FTZ R187, R32, UR38, -R179.reuse ;  /* 0x0000002620bb7c23 */ /* 0x100fe200080108b3 */
[--C-:B------:R-:W-:Y:S01]  /*4860*/  FFMA.FTZ R191, R38, UR38, -R179.reuse ;  /* 0x0000002626bf7c23 */ /* 0x100fe200080108b3 */
[--C-:B------:R-:W-:Y:S01]  /*4870*/  FFMA.FTZ R190, R36, UR38, -R179.reuse ;  /* 0x0000002624be7c23 */ /* 0x100fe200080108b3 */
[----:B------:R-:W-:Y:S01]  /*4880*/  SHF.R.U32.HI R20, RZ, 0x8, R20 ;  /* 0x00000008ff147819 */ /* 0x000fe20000011614 */
[----:B------:R-:W-:Y:S01]  /*4890*/  MUFU.EX2 R186, R186 ;  /* 0x000000ba00ba7308 */ /* 0x000fe20000000800 */
[----:B------:R-:W-:Y:S01]  /*48a0*/  LOP3.LUT R4, R29, UR23, R18, 0x96, !PT ;  /* 0x000000171d047c12 */ /* 0x000fe2000f8e9612 */
[----:B------:R-:W-:Y:S01]  /*48b0*/  LDSM.16.MT88.4 R80, [R222+0x1c000] ;  /* 0x01c00000de50783b */ /* 0x000fe20000004200 */
[----:B------:R-:W-:Y:S01]  /*48c0*/  LOP3.LUT R17, R28, 0xff, RZ, 0xc0, !PT ;  /* 0x000000ff1c117812 */ /* 0x000fe200078ec0ff */
[--C-:B------:R-:W-:Y:S01]  /*48d0*/  FFMA.FTZ R181, R10, UR38, -R179.reuse ;  /* 0x000000260ab57c23 */ /* 0x100fe200080108b3 */
[----:B------:R-:W-:Y:S01]  /*48e0*/  PRMT R131, R131, 0x5410, R2 ;  /* 0x0000541083837816 */ /* 0x000fe20000000002 */
[----:B------:R-:W-:Y:S01]  /*48f0*/  LDSM.16.MT88.4 R88, [R221+0x1c000] ;  /* 0x01c00000dd58783b */ /* 0x000fe20000004200 */
[----:B------:R-:W-:Y:S01]  /*4900*/  LOP3.LUT R2, R4, 0xffff, RZ, 0xc0, !PT ;  /* 0x0000ffff04027812 */ /* 0x000fe200078ec0ff */
[----:B------:R-:W-:Y:S01]  /*4910*/  MUFU.EX2 R188, R188 ;  /* 0x000000bc00bc7308 */ /* 0x000fe20000000800 */
[----:B------:R-:W-:Y:S01]  /*4920*/  SHF.R.U32.HI R129, RZ, 0x10, R4 ;  /* 0x00000010ff817819 */ /* 0x000fe20000011604 */
[----:B------:R-:W-:Y:S01]  /*4930*/  LDSM.16.MT88.4 R96, [R220+0x1c000] ;  /* 0x01c00000dc60783b */ /* 0x000fe20000004200 */
[----:B------:R-:W-:Y:S01]  /*4940*/  PRMT R17, R17, 0x5410, R20 ;  /* 0x0000541011117816 */ /* 0x000fe20000000014 */
[--C-:B------:R-:W-:Y:S01]  /*4950*/  FFMA.FTZ R185, R8, UR38, -R179.reuse ;  /* 0x0000002608b97c23 */ /* 0x100fe200080108b3 */
[----:B------:R-:W-:Y:S01]  /*4960*/  LOP3.LUT R18, R19, UR30, R22, 0x96, !PT ;  /* 0x0000001e13127c12 */ /* 0x000fe2000f8e9616 */
[----:B------:R-:W-:Y:S01]  /*4970*/  LDSM.16.MT88.4 R104, [R224+0x1e000] ;  /* 0x01e00000e068783b */ /* 0x000fe20000004200 */
[----:B------:R-:W-:Y:S01]  /*4980*/  LOP3.LUT R5, R4, 0xff, RZ, 0xc0, !PT ;  /* 0x000000ff04057812 */ /* 0x000fe200078ec0ff */
[----:B------:R-:W1:Y:S01]  /*4990*/  MUFU.EX2 R187, R187 ;  /* 0x000000bb00bb7308 */ /* 0x000e620000000800 */
[----:B------:R-:W-:Y:S01]  /*49a0*/  SHF.R.U32.HI R2, RZ, 0x8, R2 ;  /* 0x00000008ff027819 */ /* 0x000fe20000011602 */
[----:B------:R-:W2:Y:S01]  /*49b0*/  LDSM.16.MT88.4 R20, [R220+0x1e000] ;  /* 0x01e00000dc14783b */ /* 0x000ea20000004200 */
[----:B------:R-:W-:Y:S01]  /*49c0*/  SHF.R.U32.HI R4, RZ, 0x18, R4 ;  /* 0x00000018ff047819 */ /* 0x000fe20000011604 */
[----:B------:R-:W-:Y:S01]  /*49d0*/  IMAD.WIDE.U32 R18, R18, -0x2daee0ad, RZ ;  /* 0xd2511f5312127825 */ /* 0x000fe200078e00ff */
[----:B------:R-:W-:Y:S01]  /*49e0*/  LOP3.LUT R129, R129, 0xff, RZ, 0xc0, !PT ;  /* 0x000000ff81817812 */ /* 0x000fe200078ec0ff */
[----:B------:R-:W3:Y:S01]  /*49f0*/  LDSM.16.MT88.4 R112, [R222+0x1e000] ;  /* 0x01e00000de70783b */ /* 0x000ee20000004200 */
[----:B------:R-:W-:Y:S01]  /*4a00*/  PRMT R5, R5, 0x5410, R2 ;  /* 0x0000541005057816 */ /* 0x000fe20000000002 */
[----:B------:R-:W-:Y:S01]  /*4a10*/  MUFU.EX2 R191, R191 ;  /* 0x000000bf00bf7308 */ /* 0x000fe20000000800 */
[--C-:B------:R-:W-:Y:S01]  /*4a20*/  HSET2.LE.AND R131, R131, R176.reuse, PT ;  /* 0x000000b083837233 */ /* 0x100fe20003803000 */
[----:B------:R-:W4:Y:S01]  /*4a30*/  LDSM.16.MT88.4 R120, [R221+0x1e000] ;  /* 0x01e00000dd78783b */ /* 0x000f220000004200 */
[----:B------:R-:W-:Y:S01]  /*4a40*/  PRMT R129, R129, 0x5410, R4 ;  /* 0x0000541081817816 */ /* 0x000fe20000000004 */
[--C-:B------:R-:W-:Y:S01]  /*4a50*/  FFMA.FTZ R182, R6, UR38, -R179.reuse ;  /* 0x0000002606b67c23 */ /* 0x100fe200080108b3 */
[--C-:B------:R-:W-:Y:S01]  /*4a60*/  HSET2.LE.AND R130, R17, R176.reuse, PT ;  /* 0x000000b011827233 */ /* 0x100fe20003803000 */
[----:B------:R-:W-:Y:S01]  /*4a70*/  LDSM.16.MT88.4 R8, [R222+0x18800] ;  /* 0x01880000de08783b */ /* 0x000fe20000004200 */
[C---:B------:R-:W-:Y:S01]  /*4a80*/  LOP3.LUT R4, R18.reuse, 0xffff, RZ, 0xc0, !PT ;  /* 0x0000ffff12047812 */ /* 0x040fe200078ec0ff */
[----:B------:R-:W5:Y:S01]  /*4a90*/  MUFU.EX2 R190, R190 ;  /* 0x000000be00be7308 */ /* 0x000f620000000800 */
[----:B-1----:R-:W-:Y:S01]  /*4aa0*/  F2FP.F16.F32.PACK_AB R2, R187, R188 ;  /* 0x000000bcbb02723e */ /* 0x002fe200000000ff */
[----:B------:R-:W-:Y:S01]  /*4ab0*/  LDSM.16.MT88.4 R168, [R220+0x18800] ;  /* 0x01880000dca8783b */ /* 0x000fe20000004200 */
[--C-:B------:R-:W-:Y:S01]  /*4ac0*/  HSET2.LE.AND R129, R129, R176.reuse, PT ;  /* 0x000000b081817233 */ /* 0x100fe20003803000 */
[--C-:B------:R-:W-:Y:S01]  /*4ad0*/  FFMA.FTZ R196, R175, UR38, -R206.reuse ;  /* 0x00000026afc47c23 */ /* 0x100fe200080108ce */
[----:B------:R-:W-:Y:S01]  /*4ae0*/  LOP3.LUT R131, R131, R2, RZ, 0xc0, !PT ;  /* 0x0000000283837212 */ /* 0x000fe200078ec0ff */
[----:B------:R-:W-:Y:S01]  /*4af0*/  FFMA.FTZ R195, R195, UR38, -R206 ;  /* 0x00000026c3c37c23 */ /* 0x000fe200080108ce */
[----:B------:R-:W-:Y:S01]  /*4b00*/  LOP3.LUT R27, R18, 0xff, RZ, 0xc0, !PT ;  /* 0x000000ff121b7812 */ /* 0x000fe200078ec0ff */
[----:B------:R-:W-:Y:S01]  /*4b10*/  MUFU.EX2 R184, R184 ;  /* 0x000000b800b87308 */ /* 0x000fe20000000800 */
[----:B------:R-:W-:Y:S01]  /*4b20*/  SHF.R.U32.HI R31, RZ, 0x18, R18 ;  /* 0x00000018ff1f7819 */ /* 0x000fe20000011612 */
[--C-:B------:R-:W-:Y:S01]  /*4b30*/  FFMA.FTZ R198, R198, UR38, -R179.reuse ;  /* 0x00000026c6c67c23 */ /* 0x100fe200080108b3 */
[----:B------:R-:W-:Y:S01]  /*4b40*/  LOP3.LUT R29, R19, UR31, R16, 0x96, !PT ;  /* 0x0000001f131d7c12 */ /* 0x000fe2000f8e9610 */
[--C-:B------:R-:W-:Y:S01]  /*4b50*/  FFMA.FTZ R201, R172, UR38, -R179.reuse ;  /* 0x00000026acc97c23 */ /* 0x100fe200080108b3 */
[--C-:B------:R-:W-:Y:S01]  /*4b60*/  HSET2.LE.AND R128, R5, R176.reuse, PT ;  /* 0x000000b005807233 */ /* 0x100fe20003803000 */
[----:B------:R-:W-:Y:S01]  /*4b70*/  LDSM.16.MT88.4 R32, [R224+0x1a800] ;  /* 0x01a80000e020783b */ /* 0x000fe20000004200 */
[----:B------:R-:W-:Y:S01]  /*4b80*/  F2FP.F16.F32.PACK_AB R5, R192, R193 ;  /* 0x000000c1c005723e */ /* 0x000fe200000000ff */
[----:B------:R-:W-:Y:S01]  /*4b90*/  MUFU.EX2 R183, R183 ;  /* 0x000000b700b77308 */ /* 0x000fe20000000800 */
[----:B-----5:R-:W-:Y:S01]  /*4ba0*/  F2FP.F16.F32.PACK_AB R2, R190, R191 ;  /* 0x000000bfbe02723e */ /* 0x020fe200000000ff */
[--C-:B------:R-:W-:Y:S01]  /*4bb0*/  FFMA.FTZ R208, R209, UR38, -R206.reuse ;  /* 0x00000026d1d07c23 */ /* 0x100fe200080108ce */
[----:B------:R-:W-:Y:S01]  /*4bc0*/  F2FP.F16.F32.PACK_AB R7, R186, R189 ;  /* 0x000000bdba07723e */ /* 0x000fe200000000ff */
[--C-:B------:R-:W-:Y:S01]  /*4bd0*/  FFMA.FTZ R207, R207, UR38, -R206.reuse ;  /* 0x00000026cfcf7c23 */ /* 0x100fe200080108ce */
[----:B------:R-:W-:Y:S01]  /*4be0*/  LOP3.LUT R129, R129, R2, RZ, 0xc0, !PT ;  /* 0x0000000281817212 */ /* 0x000fe200078ec0ff */
[----:B------:R-:W-:Y:S01]  /*4bf0*/  FFMA.FTZ R205, R205, UR38, -R206 ;  /* 0x00000026cdcd7c23 */ /* 0x000fe200080108ce */
[----:B------:R-:W-:Y:S01]  /*4c00*/  SHF.R.U32.HI R2, RZ, 0x10, R18 ;  /* 0x00000010ff027819 */ /* 0x000fe20000011612 */
[----:B------:R-:W-:Y:S01]  /*4c10*/  MUFU.EX2 R180, R180 ;  /* 0x000000b400b47308 */ /* 0x000fe20000000800 */
[----:B------:R-:W1:Y:S01]  /*4c20*/  LDSM.16.MT88.4 R16, [R224+0x18800] ;  /* 0x01880000e010783b */ /* 0x000e620000004200 */
[----:B------:R-:W-:Y:S01]  /*4c30*/  LOP3.LUT R128, R128, R5, RZ, 0xc0, !PT ;  /* 0x0000000580807212 */ /* 0x000fe200078ec0ff */
[--C-:B------:R-:W-:Y:S01]  /*4c40*/  FFMA.FTZ R5, R24, UR38, -R179.reuse ;  /* 0x0000002618057c23 */ /* 0x100fe200080108b3 */
[----:B------:R-:W-:Y:S01]  /*4c50*/  LOP3.LUT R2, R2, 0xff, RZ, 0xc0, !PT ;  /* 0x000000ff02027812 */ /* 0x000fe200078ec0ff */
[--C-:B------:R-:W-:Y:S01]  /*4c60*/  FFMA.FTZ R202, R202, UR38, -R179.reuse ;  /* 0x00000026caca7c23 */ /* 0x100fe200080108b3 */
[----:B------:R-:W-:Y:S01]  /*4c70*/  LOP3.LUT R130, R130, R7, RZ, 0xc0, !PT ;  /* 0x0000000782827212 */ /* 0x000fe200078ec0ff */
[----:B------:R-:W-:Y:S01]  /*4c80*/  FFMA.FTZ R247, R177, UR38, -R179 ;  /* 0x00000026b1f77c23 */ /* 0x000fe200080108b3 */
[----:B------:R-:W-:Y:S01]  /*4c90*/  PRMT R31, R2, 0x5410, R31 ;  /* 0x00005410021f7816 */ /* 0x000fe2000000001f */
[----:B------:R-:W5:Y:S01]  /*4ca0*/  MUFU.EX2 R165, R165 ;  /* 0x000000a500a57308 */ /* 0x000f620000000800 */
[----:B------:R-:W-:Y:S01]  /*4cb0*/  LOP3.LUT R25, R29, 0xffff, RZ, 0xc0, !PT ;  /* 0x0000ffff1d197812 */ /* 0x000fe200078ec0ff */
[----:B------:R-:W-:Y:S01]  /*4cc0*/  FADD.FTZ R192, R193, R192 ;  /* 0x000000c0c1c07221 */ /* 0x000fe20000010000 */
[--C-:B------:R-:W-:Y:S01]  /*4cd0*/  SHF.R.U32.HI R26, RZ, 0x10, R29.reuse ;  /* 0x00000010ff1a7819 */ /* 0x100fe2000001161d */
[C---:B------:R-:W-:Y:S01]  /*4ce0*/  HMMA.16816.F32 R160, R128.reuse, R156, RZ ;  /* 0x0000009c80a0723c */ /* 0x040fe200000018ff */
[----:B------:R-:W-:Y:S01]  /*4cf0*/  LOP3.LUT R24, R29, 0xff, RZ, 0xc0, !PT ;  /* 0x000000ff1d187812 */ /* 0x000fe200078ec0ff */
[----:B------:R-:W-:Y:S01]  /*4d00*/  FADD.FTZ R191, R191, R190 ;  /* 0x000000bebfbf7221 */ /* 0x000fe20000010000 */
[----:B------:R-:W-:Y:S01]  /*4d10*/  SHF.R.U32.HI R4, RZ, 0x8, R4 ;  /* 0x00000008ff047819 */ /* 0x000fe20000011604 */
[----:B------:R-:W-:Y:S01]  /*4d20*/  MUFU.EX2 R181, R181 ;  /* 0x000000b500b57308 */ /* 0x000fe20000000800 */
[----:B------:R-:W-:Y:S01]  /*4d30*/  SHF.R.U32.HI R29, RZ, 0x18, R29 ;  /* 0x00000018ff1d7819 */ /* 0x000fe2000001161d */
[C---:B------:R-:W-:Y:S01]  /*4d40*/  HMMA.16816.F32 R156, R128.reuse, R158, RZ ;  /* 0x0000009e809c723c */ /* 0x040fe200000018ff */
[----:B------:R-:W-:Y:S01]  /*4d50*/  SHF.R.U32.HI R25, RZ, 0x8, R25 ;  /* 0x00000008ff197819 */ /* 0x000fe20000011619 */
[----:B------:R-:W-:Y:S01]  /*4d60*/  FADD.FTZ R189, R189, R192 ;  /* 0x000000c0bdbd7221 */ /* 0x000fe20000010000 */
[----:B------:R-:W-:Y:S01]  /*4d70*/  LOP3.LUT R26, R26, 0xff, RZ, 0xc0, !PT ;  /* 0x000000ff1a1a7812 */ /* 0x000fe200078ec0ff */
[----:B------:R-:W-:Y:S01]  /*4d80*/  FADD.FTZ R188, R188, R191 ;  /* 0x000000bfbcbc7221 */ /* 0x000fe20000010000 */
[----:B------:R-:W-:Y:S01]  /*4d90*/  PRMT R27, R27, 0x5410, R4 ;  /* 0x000054101b1b7816 */ /* 0x000fe20000000004 */
[----:B------:R-:W3:Y:S01]  /*4da0*/  MUFU.EX2 R2, R5 ;  /* 0x0000000500027308 */ /* 0x000ee20000000800 */
[C---:B--2---:R-:W-:Y:S01]  /*4db0*/  HMMA.16816.F32 R124, R128.reuse, R20, RZ ;  /* 0x00000014807c723c */ /* 0x044fe200000018ff */
[----:B------:R-:W-:Y:S01]  /*4dc0*/  PRMT R29, R26, 0x5410, R29 ;  /* 0x000054101a1d7816 */ /* 0x000fe2000000001d */
[----:B------:R-:W-:Y:S01]  /*4dd0*/  FADD.FTZ R189, R186, R189 ;  /* 0x000000bdbabd7221 */ /* 0x000fe20000010000 */
[--C-:B------:R-:W-:Y:S01]  /*4de0*/  HSET2.LE.AND R30, R27, R176.reuse, PT ;  /* 0x000000b01b1e7233 */ /* 0x100fe20003803000 */
[----:B------:R-:W-:Y:S01]  /*4df0*/  FADD.FTZ R188, R187, R188 ;  /* 0x000000bcbbbc7221 */ /* 0x000fe20000010000 */
[--C-:B------:R-:W-:Y:S01]  /*4e00*/  HSET2.LE.AND R31, R31, R176.reuse, PT ;  /* 0x000000b01f1f7233 */ /* 0x100fe20003803000 */
[C---:B------:R-:W-:Y:S01]  /*4e10*/  HMMA.16816.F32 R152, R128.reuse, R148, RZ ;  /* 0x000000948098723c */ /* 0x040fe200000018ff */
[----:B------:R-:W-:Y:S01]  /*4e20*/  MUFU.EX2 R185, R185 ;  /* 0x000000b900b97308 */ /* 0x000fe20000000800 */
[----:B------:R-:W-:Y:S01]  /*4e30*/  PRMT R21, R24, 0x5410, R25 ;  /* 0x0000541018157816 */ /* 0x000fe20000000019 */
[C---:B------:R-:W-:Y:S01]  /*4e40*/  VIADD R219, R227.reuse, 0x800 ;  /* 0x00000800e3db7836 */ /* 0x040fe20000000000 */
[--C-:B------:R-:W-:Y:S01]  /*4e50*/  HSET2.LE.AND R29, R29, R176.reuse, PT ;  /* 0x000000b01d1d7233 */ /* 0x100fe20003803000 */
[----:B------:R-:W-:Y:S01]  /*4e60*/  VIADD R218, R227, 0x1000 ;  /* 0x00001000e3da7836 */ /* 0x000fe20000000000 */
[----:B-----5:R-:W-:Y:S01]  /*4e70*/  F2FP.F16.F32.PACK_AB R27, R165, R180 ;  /* 0x000000b4a51b723e */ /* 0x020fe200000000ff */
[C---:B------:R-:W-:Y:S01]  /*4e80*/  HMMA.16816.F32 R144, R128.reuse, R140, RZ ;  /* 0x0000008c8090723c */ /* 0x040fe200000018ff */
[----:B------:R-:W-:Y:S01]  /*4e90*/  HSET2.LE.AND R28, R21, R176, PT ;  /* 0x000000b0151c7233 */ /* 0x000fe20003803000 */
[----:B------:R-:W2:Y:S01]  /*4ea0*/  MUFU.EX2 R182, R182 ;  /* 0x000000b600b67308 */ /* 0x000ea20000000800 */
[----:B---3--:R-:W-:Y:S01]  /*4eb0*/  F2FP.F16.F32.PACK_AB R20, R2, R181 ;  /* 0x000000b50214723e */ /* 0x008fe200000000ff */
[----:B------:R-:W3:Y:S01]  /*4ec0*/  LDSM.16.MT88.4 R4, [R221+0x18800] ;  /* 0x01880000dd04783b */ /* 0x000ee20000004200 */
[----:B------:R-:W-:Y:S01]  /*4ed0*/  F2FP.F16.F32.PACK_AB R199, R183, R184 ;  /* 0x000000b8b7c7723e */ /* 0x000fe200000000ff */
[C---:B------:R-:W-:Y:S01]  /*4ee0*/  HMMA.16816.F32 R136, R128.reuse, R132, RZ ;  /* 0x000000848088723c */ /* 0x040fe200000018ff */
[----:B------:R-:W-:Y:S01]  /*4ef0*/  LOP3.LUT R30, R30, R27, RZ, 0xc0, !PT ;  /* 0x0000001b1e1e7212 */ /* 0x000fe200078ec0ff */
[----:B------:R-:W-:Y:S01]  /*4f00*/  FADD.FTZ R184, R184, R189 ;  /* 0x000000bdb8b87221 */ /* 0x000fe20000010000 */
[----:B------:R-:W-:Y:S01]  /*4f10*/  LOP3.LUT R31, R31, R20, RZ, 0xc0, !PT ;  /* 0x000000141f1f7212 */ /* 0x000fe200078ec0ff */
[----:B------:R-:W-:Y:S01]  /*4f20*/  LDSM.16.MT88.4 R24, [R221+0x1a800] ;  /* 0x01a80000dd18783b */ /* 0x000fe20000004200 */
[----:B------:R-:W-:Y:S01]  /*4f30*/  LOP3.LUT R28, R28, R199, RZ, 0xc0, !PT ;  /* 0x000000c71c1c7212 */ /* 0x000fe200078ec0ff */
[C---:B------:R-:W-:Y:S01]  /*4f40*/  HMMA.16816.F32 R36, R128.reuse, R40, RZ ;  /* 0x000000288024723c */ /* 0x040fe200000018ff */
[----:B------:R-:W-:Y:S01]  /*4f50*/  MUFU.EX2 R196, R196 ;  /* 0x000000c400c47308 */ /* 0x000fe20000000800 */
[--C-:B------:R-:W-:Y:S01]  /*4f60*/  FFMA.FTZ R199, R200, UR38, -R179.reuse ;  /* 0x00000026c8c77c23 */ /* 0x100fe200080108b3 */
[----:B------:R-:W-:Y:S01]  /*4f70*/  FFMA.FTZ R200, R174, UR38, -R179 ;  /* 0x00000026aec87c23 */ /* 0x000fe200080108b3 */
[----:B------:R-:W-:Y:S01]  /*4f80*/  FADD.FTZ R183, R183, R184 ;  /* 0x000000b8b7b77221 */ /* 0x000fe20000010000 */
[----:B------:R-:W-:Y:S01]  /*4f90*/  VIADD R217, R227, 0x1800 ;  /* 0x00001800e3d97836 */ /* 0x000fe20000000000 */
[C---:B------:R-:W-:Y:S01]  /*4fa0*/  HMMA.16816.F32 R44, R128.reuse, R48, RZ ;  /* 0x00000030802c723c */ /* 0x040fe200000018ff */
[----:B--2---:R-:W-:Y:S01]  /*4fb0*/  F2FP.F16.F32.PACK_AB R194, R182, R185 ;  /* 0x000000b9b6c2723e */ /* 0x004fe200000000ff */
[----:B------:R-:W-:Y:S01]  /*4fc0*/  FADD.FTZ R185, R185, R188 ;  /* 0x000000bcb9b97221 */ /* 0x000fe20000010000 */
[----:B------:R-:W-:Y:S01]  /*4fd0*/  MUFU.EX2 R199, R199 ;  /* 0x000000c700c77308 */ /* 0x000fe20000000800 */
[----:B------:R-:W-:Y:S01]  /*4fe0*/  FADD.FTZ R180, R180, R183 ;  /* 0x000000b7b4b47221 */ /* 0x000fe20000010000 */
[----:B------:R-:W-:Y:S01]  /*4ff0*/  LOP3.LUT R29, R29, R194, RZ, 0xc0, !PT ;  /* 0x000000c21d1d7212 */ /* 0x000fe200078ec0ff */
[C---:B------:R-:W-:Y:S01]  /*5000*/  HMMA.16816.F32 R52, R128.reuse, R56, RZ ;  /* 0x000000388034723c */ /* 0x040fe200000018ff */
[--C-:B------:R-:W-:Y:S01]  /*5010*/  FFMA.FTZ R194, R197, UR38, -R206.reuse ;  /* 0x00000026c5c27c23 */ /* 0x100fe200080108ce */
[--C-:B------:R-:W-:Y:S01]  /*5020*/  FFMA.FTZ R197, R173, UR38, -R206.reuse ;  /* 0x00000026adc57c23 */ /* 0x100fe200080108ce */
[----:B------:R-:W-:Y:S01]  /*5030*/  FFMA.FTZ R206, R203, UR38, -R206 ;  /* 0x00000026cbce7c23 */ /* 0x000fe200080108ce */
[--C-:B------:R-:W-:Y:S01]  /*5040*/  FFMA.FTZ R203, R204, UR38, -R179.reuse ;  /* 0x00000026cccb7c23 */ /* 0x100fe200080108b3 */
[----:B------:R-:W-:Y:S01]  /*5050*/  MUFU.EX2 R200, R200 ;  /* 0x000000c800c87308 */ /* 0x000fe20000000800 */
[----:B------:R-:W-:Y:S01]  /*5060*/  HMMA.16816.F32 R60, R128, R64, RZ ;  /* 0x00000040803c723c */ /* 0x000fe200000018ff */
[----:B------:R-:W-:Y:S01]  /*5070*/  FFMA.FTZ R204, R178, UR38, -R179 ;  /* 0x00000026b2cc7c23 */ /* 0x000fe200080108b3 */
[----:B------:R-:W-:Y:S01]  /*5080*/  FADD.FTZ R182, R182, R185 ;  /* 0x000000b9b6b67221 */ /* 0x000fe20000010000 */
[----:B------:R-:W-:Y:S01]  /*5090*/  FADD.FTZ R180, R165, R180 ;  /* 0x000000b4a5b47221 */ /* 0x000fe20000010000 */
[----:B------:R-:W-:-:S02]  /*50a0*/  VIADD R209, R227, 0x5000 ;  /* 0x00005000e3d17836 */ /* 0x000fc40000000000 */
[----:B------:R-:W-:Y:S01]  /*50b0*/  HMMA.16816.F32 R68, R128, R72, RZ ;  /* 0x000000488044723c */ /* 0x000fe200000018ff */
[----:B------:R-:W2:Y:S01]  /*50c0*/  MUFU.EX2 R197, R197 ;  /* 0x000000c500c57308 */ /* 0x000ea20000000800 */
[----:B------:R-:W-:-:S04]  /*50d0*/  FADD.FTZ R181, R181, R182 ;  /* 0x000000b6b5b57221 */ /* 0x000fc80000010000 */
[C---:B------:R-:W-:Y:S01]  /*50e0*/  HMMA.16816.F32 R76, R128.reuse, R80, RZ ;  /* 0x00000050804c723c */ /* 0x040fe200000018ff */
[----:B------:R-:W-:Y:S02]  /*50f0*/  FADD.FTZ R181, R2, R181 ;  /* 0x000000b502b57221 */ /* 0x000fe40000010000 */
[----:B------:R-:W-:Y:S03]  /*5100*/  MUFU.EX2 R195, R195 ;  /* 0x000000c300c37308 */ /* 0x000fe60000000800 */
[C---:B------:R-:W-:Y:S05]  /*5110*/  HMMA.16816.F32 R84, R128.reuse, R88, RZ ;  /* 0x000000588054723c */ /* 0x040fea00000018ff */
[----:B------:R-:W5:Y:S01]  /*5120*/  MUFU.EX2 R194, R194 ;  /* 0x000000c200c27308 */ /* 0x000f620000000800 */
[C---:B------:R-:W-:Y:S06]  /*5130*/  HMMA.16816.F32 R92, R128.reuse, R96, RZ ;  /* 0x00000060805c723c */ /* 0x040fec00000018ff */
[C---:B------:R-:W-:Y:S01]  /*5140*/  HMMA.16816.F32 R100, R128.reuse, R104, RZ ;  /* 0x000000688064723c */ /* 0x040fe200000018ff */
[----:B------:R-:W-:Y:S05]  /*5150*/  MUFU.EX2 R198, R198 ;  /* 0x000000c600c67308 */ /* 0x000fea0000000800 */
[C---:B------:R-:W-:Y:S03]  /*5160*/  HMMA.16816.F32 R108, R128.reuse, R112, RZ ;  /* 0x00000070806c723c */ /* 0x040fe600000018ff */
[----:B------:R-:W5:Y:S03]  /*5170*/  MUFU.EX2 R201, R201 ;  /* 0x000000c900c97308 */ /* 0x000f660000000800 */
[C---:B----4-:R-:W-:Y:S05]  /*5180*/  HMMA.16816.F32 R116, R128.reuse, R120, RZ ;  /* 0x000000788074723c */ /* 0x050fea00000018ff */
[----:B------:R-:W-:Y:S01]  /*5190*/  MUFU.EX2 R208, R208 ;  /* 0x000000d000d07308 */ /* 0x000fe20000000800 */
[C---:B------:R-:W-:Y:S06]  /*51a0*/  HMMA.16816.F32 R148, R128.reuse, R150, RZ ;  /* 0x000000968094723c */ /* 0x040fec00000018ff */
[C---:B------:R-:W-:Y:S01]  /*51b0*/  HMMA.16816.F32 R140, R128.reuse, R142, RZ ;  /* 0x0000008e808c723c */ /* 0x040fe200000018ff */
[----:B------:R-:W4:Y:S05]  /*51c0*/  MUFU.EX2 R207, R207 ;  /* 0x000000cf00cf7308 */ /* 0x000f2a0000000800 */
        /* <DEDUP_REMOVED lines=13> */
[----:B------:R-:W4:Y:S05]  /*52a0*/  MUFU.EX2 R247, R247 ;  /* 0x000000f700f77308 */ /* 0x000f2a0000000800 */
[C---:B------:R-:W-:Y:S06]  /*52b0*/  HMMA.16816.F32 R96, R128.reuse, R98, RZ ;  /* 0x000000628060723c */ /* 0x040fec00000018ff */
[C---:B------:R-:W-:Y:S06]  /*52c0*/  HMMA.16816.F32 R104, R128.reuse, R106, RZ ;  /* 0x0000006a8068723c */ /* 0x040fec00000018ff */
[C---:B------:R-:W-:Y:S06]  /*52d0*/  HMMA.16816.F32 R112, R128.reuse, R114, RZ ;  /* 0x000000728070723c */ /* 0x040fec00000018ff */
[C---:B------:R-:W-:Y:S06]  /*52e0*/  HMMA.16816.F32 R120, R128.reuse, R122, RZ ;  /* 0x0000007a8078723c */ /* 0x040fec00000018ff */
[----:B------:R-:W-:Y:S01]  /*52f0*/  HMMA.16816.F32 R128, R128, R22, RZ ;  /* 0x000000168080723c */ /* 0x000fe200000018ff */
[----:B------:R-:W2:Y:S05]  /*5300*/  LDSM.16.MT88.4 R20, [R222+0x1a800] ;  /* 0x01a80000de14783b */ /* 0x000eaa0000004200 */
[C---:B-1----:R-:W-:Y:S06]  /*5310*/  HMMA.16816.F32 R160, R28.reuse, R16, R160 ;  /* 0x000000101ca0723c */ /* 0x042fec00000018a0 */
[C---:B------:R-:W-:Y:S01]  /*5320*/  HMMA.16816.F32 R156, R28.reuse, R18, R156 ;  /* 0x000000121c9c723c */ /* 0x040fe2000000189c */
[----:B------:R-:W1:Y:S05]  /*5330*/  LDSM.16.MT88.4 R16, [R220+0x1a800] ;  /* 0x01a80000dc10783b */ /* 0x000e6a0000004200 */
[C---:B------:R-:W-:Y:S06]  /*5340*/  HMMA.16816.F32 R152, R28.reuse, R8, R152 ;  /* 0x000000081c98723c */ /* 0x040fec0000001898 */
[C---:B------:R-:W-:Y:S01]  /*5350*/  HMMA.16816.F32 R148, R28.reuse, R10, R148 ;  /* 0x0000000a1c94723c */ /* 0x040fe20000001894 */
[----:B------:R-:W5:Y:S05]  /*5360*/  LDSM.16.MT88.4 R8, [R224+0x1c800] ;  /* 0x01c80000e008783b */ /* 0x000f6a0000004200 */
[C---:B---3--:R-:W-:Y:S06]  /*5370*/  HMMA.16816.F32 R144, R28.reuse, R4, R144 ;  /* 0x000000041c90723c */ /* 0x048fec0000001890 */
[C---:B------:R-:W-:Y:S01]  /*5380*/  HMMA.16816.F32 R140, R28.reuse, R6, R140 ;  /* 0x000000061c8c723c */ /* 0x040fe2000000188c */
[----:B------:R-:W3:Y:S05]  /*5390*/  LDSM.16.MT88.4 R4, [R222+0x1c800] ;  /* 0x01c80000de04783b */ /* 0x000eea0000004200 */
[C---:B--2---:R-:W-:Y:S06]  /*53a0*/  HMMA.16816.F32 R44, R28.reuse, R20, R44 ;  /* 0x000000141c2c723c */ /* 0x044fec000000182c */
[C---:B------:R-:W-:Y:S01]  /*53b0*/  HMMA.16816.F32 R48, R28.reuse, R22, R48 ;  /* 0x000000161c30723c */ /* 0x040fe20000001830 */
[----:B------:R-:W2:Y:S05]  /*53c0*/  LDSM.16.MT88.4 R20, [R221+0x1c800] ;  /* 0x01c80000dd14783b */ /* 0x000eaa0000004200 */
[C---:B-1----:R-:W-:Y:S06]  /*53d0*/  HMMA.16816.F32 R60, R28.reuse, R16, R60 ;  /* 0x000000101c3c723c */ /* 0x042fec000000183c */
[----:B------:R-:W-:Y:S01]  /*53e0*/  HMMA.16816.F32 R64, R28, R18, R64 ;  /* 0x000000121c40723c */ /* 0x000fe20000001840 */
[----:B------:R-:W-:-:S05]  /*53f0*/  IMAD.U32 R17, RZ, RZ, UR8 ;  /* 0x00000008ff117e24 */ /* 0x000fca000f8e00ff */
[----:B------:R-:W-:Y:S01]  /*5400*/  LOP3.LUT R214, R215, UR37, R17, 0x96, !PT ;  /* 0x00000025d7d67c12 */ /* 0x000fe2000f8e9611 */
[C---:B------:R-:W-:Y:S01]  /*5410*/  HMMA.16816.F32 R52, R28.reuse, R24, R52 ;  /* 0x000000181c34723c */ /* 0x040fe20000001834 */
[----:B------:R-:W1:Y:S03]  /*5420*/  LDSM.16.MT88.4 R16, [R220+0x1c800] ;  /* 0x01c80000dc10783b */ /* 0x000e660000004200 */
[----:B------:R-:W-:Y:S02]  /*5430*/  IMAD.WIDE.U32 R214, R214, -0x326172a9, RZ ;  /* 0xcd9e8d57d6d67825 */ /* 0x000fe400078e00ff */
[----:B-----5:R-:W-:Y:S03]  /*5440*/  HMMA.16816.F32 R68, R28, R8, R68 ;  /* 0x000000081c44723c */ /* 0x020fe60000001844 */
[----:B------:R-:W-:-:S02]  /*5450*/  LOP3.LUT R212, R215, UR22, R212, 0x96, !PT ;  /* 0x00000016d7d47c12 */ /* 0x000fc4000f8e96d4 */
[----:B------:R-:W-:Y:S01]  /*5460*/  LOP3.LUT R24, R167, UR20, R214, 0x96, !PT ;  /* 0x00000014a7187c12 */ /* 0x000fe2000f8e96d6 */
[----:B------:R-:W-:Y:S01]  /*5470*/  HMMA.16816.F32 R72, R28, R10, R72 ;  /* 0x0000000a1c48723c */ /* 0x000fe20000001848 */
[----:B------:R-:W5:Y:S01]  /*5480*/  LDSM.16.MT88.4 R8, [R224+0x1e800] ;  /* 0x01e80000e008783b */ /* 0x000f620000004200 */
[----:B------:R-:W-:-:S04]  /*5490*/  IMAD.WIDE.U32 R212, R212, -0x2daee0ad, RZ ;  /* 0xd2511f53d4d47825 */ /* 0x000fc800078e00ff */
[----:B------:R-:W-:Y:S01]  /*54a0*/  IMAD.WIDE.U32 R24, R24, -0x2daee0ad, RZ ;  /* 0xd2511f5318187825 */ /* 0x000fe200078e00ff */
[----:B------:R-:W-:Y:S01]  /*54b0*/  LOP3.LUT R210, R213, UR19, R210, 0x96, !PT ;  /* 0x00000013d5d27c12 */ /* 0x000fe2000f8e96d2 */
[C---:B---3--:R-:W-:Y:S03]  /*54c0*/  HMMA.16816.F32 R76, R28.reuse, R4, R76 ;  /* 0x000000041c4c723c */ /* 0x048fe6000000184c */
[----:B------:R-:W-:Y:S01]  /*54d0*/  LOP3.LUT R212, R25, UR17, R212, 0x96, !PT ;  /* 0x0000001119d47c12 */ /* 0x000fe2000f8e96d4 */
[----:B------:R-:W-:Y:S02]  /*54e0*/  IMAD.WIDE.U32 R210, R210, -0x326172a9, RZ ;  /* 0xcd9e8d57d2d27825 */ /* 0x000fe400078e00ff */
[----:B------:R-:W-:Y:S01]  /*54f0*/  HMMA.16816.F32 R80, R28, R6, R80 ;  /* 0x000000061c50723c */ /* 0x000fe20000001850 */
[----:B------:R-:W3:Y:S01]  /*5500*/  LDSM.16.MT88.4 R4, [R222+0x1e800] ;  /* 0x01e80000de04783b */ /* 0x000ee20000004200 */
[----:B------:R-:W-:-:S04]  /*5510*/  IMAD.WIDE.U32 R212, R212, -0x326172a9, RZ ;  /* 0xcd9e8d57d4d47825 */ /* 0x000fc800078e00ff */
[----:B--2---:R-:W-:Y:S01]  /*5520*/  HMMA.16816.F32 R84, R28, R20, R84 ;  /* 0x000000141c54723c */ /* 0x004fe20000001854 */
[----:B------:R-:W-:-:S05]  /*5530*/  LOP3.LUT R210, R213, UR16, R210, 0x96, !PT ;  /* 0x00000010d5d27c12 */ /* 0x000fca000f8e96d2 */
[----:B------:R-:W-:Y:S01]  /*5540*/  HMMA.16816.F32 R136, R28, R168, R136 ;  /* 0x000000a81c88723c */ /* 0x000fe20000001888 */
[----:B------:R-:W-:Y:S01]  /*5550*/  LOP3.LUT R20, R211, UR18, R166, 0x96, !PT ;  /* 0x00000012d3147c12 */ /* 0x000fe2000f8e96a6 */
[----:B------:R-:W-:-:S04]  /*5560*/  IMAD.WIDE.U32 R210, R210, -0x2daee0ad, RZ ;  /* 0xd2511f53d2d27825 */ /* 0x000fc800078e00ff */
[----:B------:R-:W-:Y:S01]  /*5570*/  IMAD.WIDE.U32 R20, R20, -0x2daee0ad, RZ ;  /* 0xd2511f5314147825 */ /* 0x000fe200078e00ff */
[C---:B-1----:R-:W-:Y:S04]  /*5580*/  HMMA.16816.F32 R92, R28.reuse, R16, R92 ;  /* 0x000000101c5c723c */ /* 0x042fe8000000185c */
[----:B------:R-:W-:Y:S02]  /*5590*/  LOP3.LUT R214, R21, UR13, R24, 0x96, !PT ;  /* 0x0000000d15d67c12 */ /* 0x000fe4000f8e9618 */
[----:B------:R-:W-:Y:S01]  /*55a0*/  HMMA.16816.F32 R96, R28, R18, R96 ;  /* 0x000000121c60723c */ /* 0x000fe20000001860 */
[----:B------:R-:W-:Y:S01]  /*55b0*/  LOP3.LUT R16, R211, UR12, R20, 0x96, !PT ;  /* 0x0000000cd3107c12 */ /* 0x000fe2000f8e9614 */
[----:B------:R-:W-:Y:S02]  /*55c0*/  VIADD R211, R227, 0x4000 ;  /* 0x00004000e3d37836 */ /* 0x000fe40000000000 */
[----:B------:R-:W-:-:S02]  /*55d0*/  IMAD.WIDE.U32 R214, R214, -0x326172a9, RZ ;  /* 0xcd9e8d57d6d67825 */ /* 0x000fc400078e00ff */
[----:B------:R-:W-:Y:S01]  /*55e0*/  HMMA.16816.F32 R132, R28, R170, R132 ;  /* 0x000000aa1c84723c */ /* 0x000fe20000001884 */
[----:B------:R-:W1:Y:S01]  /*55f0*/  LDSM.16.MT88.4 R168, [R221+0x1e800] ;  /* 0x01e80000dda8783b */ /* 0x000e620000004200 */
[----:B------:R-:W-:Y:S01]  /*5600*/  IMAD.WIDE.U32 R18, R16, -0x326172a9, RZ ;  /* 0xcd9e8d5710127825 */ /* 0x000fe200078e00ff */
[----:B------:R-:W-:-:S03]  /*5610*/  LOP3.LUT R212, R215, UR30, R212, 0x96, !PT ;  /* 0x0000001ed7d47c12 */ /* 0x000fc6000f8e96d4 */
[C---:B------:R-:W-:Y:S01]  /*5620*/  HMMA.16816.F32 R88, R28.reuse, R22, R88 ;  /* 0x000000161c58723c */ /* 0x040fe20000001858 */
[----:B------:R-:W-:Y:S01]  /*5630*/  LOP3.LUT R16, R18, 0xffff, RZ, 0xc0, !PT ;  /* 0x0000ffff12107812 */ /* 0x000fe200078ec0ff */
[----:B------:R-:W-:Y:S01]  /*5640*/  IMAD.WIDE.U32 R212, R212, -0x2daee0ad, RZ ;  /* 0xd2511f53d4d47825 */ /* 0x000fe200078e00ff */
[----:B------:R-:W-:Y:S02]  /*5650*/  LOP3.LUT R20, R19, UR23, R214, 0x96, !PT ;  /* 0x0000001713147c12 */ /* 0x000fe4000f8e96d6 */
[----:B------:R-:W-:Y:S01]  /*5660*/  SHF.R.U32.HI R16, RZ, 0x8, R16 ;  /* 0x00000008ff107819 */ /* 0x000fe20000011610 */
[C---:B-----5:R-:W-:Y:S01]  /*5670*/  HMMA.16816.F32 R100, R28.reuse, R8, R100 ;  /* 0x000000081c64723c */ /* 0x060fe20000001864 */
[----:B------:R-:W-:Y:S01]  /*5680*/  LOP3.LUT R23, R18, 0xff, RZ, 0xc0, !PT ;  /* 0x000000ff12177812 */ /* 0x000fe200078ec0ff */
[C---:B------:R-:W-:Y:S01]  /*5690*/  VIADD R215, R227.reuse, 0x2000 ;  /* 0x00002000e3d77836 */ /* 0x040fe20000000000 */
[----:B------:R-:W-:Y:S01]  /*56a0*/  SHF.R.U32.HI R21, RZ, 0x18, R18 ;  /* 0x00000018ff157819 */ /* 0x000fe20000011612 */
[----:B------:R-:W-:Y:S01]  /*56b0*/  VIADD R214, R227, 0x2800 ;  /* 0x00002800e3d67836 */ /* 0x000fe20000000000 */
[----:B------:R-:W-:Y:S01]  /*56c0*/  PRMT R23, R23, 0x5410, R16 ;  /* 0x0000541017177816 */ /* 0x000fe20000000010 */
[----:B------:R-:W-:Y:S01]  /*56d0*/  HMMA.16816.F32 R104, R28, R10, R104 ;  /* 0x0000000a1c68723c */ /* 0x000fe20000001868 */
[----:B------:R-:W-:-:S02]  /*56e0*/  SHF.R.U32.HI R8, RZ, 0x10, R18 ;  /* 0x00000010ff087819 */ /* 0x000fc40000011612 */
[----:B------:R-:W2:Y:S01]  /*56f0*/  LDSM.16.MT88.4 R16, [R224+0x19000] ;  /* 0x01900000e010783b */ /* 0x000ea20000004200 */
[----:B------:R-:W-:Y:S02]  /*5700*/  LOP3.LUT R175, R20, 0xffff, RZ, 0xc0, !PT ;  /* 0x0000ffff14af7812 */ /* 0x000fe400078ec0ff */
[----:B------:R-:W-:Y:S01]  /*5710*/  LOP3.LUT R22, R8, 0xff, RZ, 0xc0, !PT ;  /* 0x000000ff08167812 */ /* 0x000fe200078ec0ff */
[C---:B---3--:R-:W-:Y:S01]  /*5720*/  HMMA.16816.F32 R108, R28.reuse, R4, R108 ;  /* 0x000000041c6c723c */ /* 0x048fe2000000186c */
[----:B------:R-:W3:Y:S01]  /*5730*/  LDSM.16.MT88.4 R8, [R221+0x19000] ;  /* 0x01900000dd08783b */ /* 0x000ee20000004200 */
[----:B------:R-:W-:Y:S02]  /*5740*/  SHF.R.U32.HI R175, RZ, 0x8, R175 ;  /* 0x00000008ffaf7819 */ /* 0x000fe400000116af */
[----:B------:R-:W-:Y:S02]  /*5750*/  SHF.R.U32.HI R173, RZ, 0x10, R20 ;  /* 0x00000010ffad7819 */ /* 0x000fe40000011614 */
[----:B------:R-:W-:Y:S01]  /*5760*/  HMMA.16816.F32 R112, R28, R6, R112 ;  /* 0x000000061c70723c */ /* 0x000fe20000001870 */
[----:B------:R-:W-:-:S02]  /*5770*/  PRMT R5, R22, 0x5410, R21 ;  /* 0x0000541016057816 */ /* 0x000fc40000000015 */
[----:B------:R-:W-:Y:S02]  /*5780*/  LOP3.LUT R4, R20, 0xff, RZ, 0xc0, !PT ;  /* 0x000000ff14047812 */ /* 0x000fe400078ec0ff */
[--C-:B------:R-:W-:Y:S01]  /*5790*/  HSET2.LE.AND R22, R23, R176.reuse, PT ;  /* 0x000000b017167233 */ /* 0x100fe20003803000 */
[C---:B------:R-:W-:Y:S01]  /*57a0*/  HMMA.16816.F32 R56, R28.reuse, R26, R56 ;  /* 0x0000001a1c38723c */ /* 0x040fe20000001838 */
[----:B------:R-:W-:Y:S01]  /*57b0*/  F2FP.F16.F32.PACK_AB R7, R197, R196 ;  /* 0x000000c4c507723e */ /* 0x000fe200000000ff */
[----:B------:R-:W-:Y:S01]  /*57c0*/  LDSM.16.MT88.4 R24, [R222+0x19000] ;  /* 0x01900000de18783b */ /* 0x000fe20000004200 */
[----:B------:R-:W-:Y:S02]  /*57d0*/  PRMT R21, R4, 0x5410, R175 ;  /* 0x0000541004157816 */ /* 0x000fe400000000af */
[----:B------:R-:W-:Y:S01]  /*57e0*/  HSET2.LE.AND R23, R5, R176, PT ;  /* 0x000000b005177233 */ /* 0x000fe20003803000 */
[----:B-1----:R-:W-:Y:S01]  /*57f0*/  HMMA.16816.F32 R116, R28, R168, R116 ;  /* 0x000000a81c74723c */ /* 0x002fe20000001874 */
[----:B------:R-:W-:-:S02]  /*5800*/  LOP3.LUT R22, R22, R7, RZ, 0xc0, !PT ;  /* 0x0000000716167212 */ /* 0x000fc400078ec0ff */
[----:B------:R-:W1:Y:S01]  /*5810*/  LDSM.16.MT88.4 R4, [R220+0x19000] ;  /* 0x01900000dc04783b */ /* 0x000e620000004200 */
[----:B------:R-:W-:Y:S02]  /*5820*/  SHF.R.U32.HI R20, RZ, 0x18, R20 ;  /* 0x00000018ff147819 */ /* 0x000fe40000011614 */
[----:B------:R-:W-:Y:S01]  /*5830*/  LOP3.LUT R173, R173, 0xff, RZ, 0xc0, !PT ;  /* 0x000000ffadad7812 */ /* 0x000fe200078ec0ff */
[C---:B------:R-:W-:Y:S01]  /*5840*/  HMMA.16816.F32 R36, R28.reuse, R32, R36 ;  /* 0x000000201c24723c */ /* 0x040fe20000001824 */
[----:B------:R-:W-:Y:S01]  /*5850*/  F2FP.F16.F32.PACK_AB R169, R194, R195 ;  /* 0x000000c3c2a9723e */ /* 0x000fe200000000ff */
[----:B------:R-:W-:Y:S01]  /*5860*/  FADD.FTZ R195, R195, R180 ;  /* 0x000000b4c3c37221 */ /* 0x000fe20000010000 */
[----:B------:R-:W-:Y:S02]  /*5870*/  PRMT R173, R173, 0x5410, R20 ;  /* 0x00005410adad7816 */ /* 0x000fe40000000014 */
[----:B------:R-:W-:Y:S01]  /*5880*/  F2FP.F16.F32.PACK_AB R20, R200, R199 ;  /* 0x000000c7c814723e */ /* 0x000fe200000000ff */
[C---:B------:R-:W-:Y:S01]  /*5890*/  HMMA.16816.F32 R40, R28.reuse, R34, R40 ;  /* 0x000000221c28723c */ /* 0x040fe20000001828 */
[----:B------:R-:W-:Y:S01]  /*58a0*/  F2FP.F16.F32.PACK_AB R168, R201, R198 ;  /* 0x000000c6c9a8723e */ /* 0x000fe200000000ff */
[----:B------:R-:W-:Y:S01]  /*58b0*/  LDSM.16.MT88.4 R32, [R220+0x1e800] ;  /* 0x01e80000dc20783b */ /* 0x000fe20000004200 */
[----:B------:R-:W-:Y:S01]  /*58c0*/  LOP3.LUT R23, R23, R20, RZ, 0xc0, !PT ;  /* 0x0000001417177212 */ /* 0x000fe200078ec0ff */
[----:B------:R-:W-:Y:S01]  /*58d0*/  FADD.FTZ R198, R198, R181 ;  /* 0x000000b5c6c67221 */ /* 0x000fe20000010000 */
[--C-:B------:R-:W-:Y:S01]  /*58e0*/  HSET2.LE.AND R20, R21, R176.reuse, PT ;  /* 0x000000b015147233 */ /* 0x100fe20003803000 */
[----:B------:R-:W-:Y:S01]  /*58f0*/  HMMA.16816.F32 R120, R28, R170, R120 ;  /* 0x000000aa1c78723c */ /* 0x000fe20000001878 */
[----:B------:R-:W-:Y:S01]  /*5900*/  HSET2.LE.AND R21, R173, R176, PT ;  /* 0x000000b0ad157233 */ /* 0x000fe20003803000 */
[----:B------:R-:W-:Y:S01]  /*5910*/  FADD.FTZ R195, R194, R195 ;  /* 0x000000c3c2c37221 */ /* 0x000fe20000010000 */
[----:B------:R-:W-:Y:S01]  /*5920*/  LOP3.LUT R210, R213, UR31, R210, 0x96, !PT ;  /* 0x0000001fd5d27c12 */ /* 0x000fe2000f8e96d2 */
[----:B------:R-:W-:Y:S01]  /*5930*/  LDSM.16.MT88.4 R172, [R224+0x1b000] ;  /* 0x01b00000e0ac783b */ /* 0x000fe20000004200 */
[----:B------:R-:W-:Y:S01]  /*5940*/  LOP3.LUT R20, R20, R169, RZ, 0xc0, !PT ;  /* 0x000000a914147212 */ /* 0x000fe200078ec0ff */
[----:B------:R-:W-:Y:S01]  /*5950*/  FADD.FTZ R198, R201, R198 ;  /* 0x000000c6c9c67221 */ /* 0x000fe20000010000 */
[----:B------:R-:W-:Y:S01]  /*5960*/  LOP3.LUT R21, R21, R168, RZ, 0xc0, !PT ;  /* 0x000000a815157212 */ /* 0x000fe200078ec0ff */
[----:B------:R-:W-:Y:S01]  /*5970*/  FADD.FTZ R196, R196, R195 ;  /* 0x000000c3c4c47221 */ /* 0x000fe20000010000 */
[----:B------:R-:W-:Y:S01]  /*5980*/  LDSM.16.MT88.4 R168, [R221+0x1b000] ;  /* 0x01b00000dda8783b */ /* 0x000fe20000004200 */
[----:B------:R-:W-:-:S02]  /*5990*/  FADD.FTZ R199, R199, R198 ;  /* 0x000000c6c7c77221 */ /* 0x000fc40000010000 */
[----:B------:R-:W-:Y:S02]  /*59a0*/  FADD.FTZ R197, R197, R196 ;  /* 0x000000c4c5c57221 */ /* 0x000fe40000010000 */
[----:B--2---:R-:W-:Y:S01]  /*59b0*/  HMMA.16816.F32 R160, R20, R16, R160 ;  /* 0x0000001014a0723c */ /* 0x004fe200000018a0 */
[----:B------:R-:W-:-:S05]  /*59c0*/  FADD.FTZ R200, R200, R199 ;  /* 0x000000c7c8c87221 */ /* 0x000fca0000010000 */
        /* <DEDUP_REMOVED lines=17> */
[C---:B-1----:R-:W-:Y:S06]  /*5ae0*/  HMMA.16816.F32 R92, R20.reuse, R4, R92 ;  /* 0x00000004145c723c */ /* 0x042fec000000185c */
[----:B------:R-:W-:Y:S01]  /*5af0*/  HMMA.16816.F32 R96, R20, R6, R96 ;  /* 0x000000061460723c */ /* 0x000fe20000001860 */
[----:B------:R-:W1:Y:S05]  /*5b00*/  LDSM.16.MT88.4 R4, [R221+0x1f000] ;  /* 0x01f00000dd04783b */ /* 0x000e6a0000004200 */
[C---:B------:R-:W-:Y:S06]  /*5b10*/  HMMA.16816.F32 R124, R28.reuse, R32, R124 ;  /* 0x000000201c7c723c */ /* 0x040fec000000187c */
[----:B------:R-:W-:Y:S01]  /*5b20*/  HMMA.16816.F32 R128, R28, R34, R128 ;  /* 0x000000221c80723c */ /* 0x000fe20000001880 */
[----:B------:R-:W5:Y:S04]  /*5b30*/  LDSM.16.MT88.4 R32, [R220+0x1b000] ;  /* 0x01b00000dc20783b */ /* 0x000f680000004200 */
[----:B------:R-:W4:Y:S01]  /*5b40*/  LDSM.16.MT88.4 R28, [R224+0x1d000] ;  /* 0x01d00000e01c783b */ /* 0x000f220000004200 */
        /* <DEDUP_REMOVED lines=19> */
[----:B-1----:R-:W-:Y:S01]  /*5c80*/  HMMA.16816.F32 R116, R20, R4, R116 ;  /* 0x000000041474723c */ /* 0x002fe20000001874 */
        /* <DEDUP_REMOVED lines=10> */
[----:B------:R-:W1:Y:S01]  /*5d30*/  LDSM.16.MT88.4 R32, [R220+0x1f000] ;  /* 0x01f00000dc20783b */ /* 0x000e620000004200 */
[----:B------:R-:W-:-:S02]  /*5d40*/  HSET2.LE.AND R25, R25, R176, PT ;  /* 0x000000b019197233 */ /* 0x000fc40003803000 */
[----:B------:R-:W-:Y:S01]  /*5d50*/  HSET2.LE.AND R5, R27, R176, PT ;  /* 0x000000b01b057233 */ /* 0x000fe20003803000 */
[C---:B------:R-:W-:Y:S01]  /*5d60*/  HMMA.16816.F32 R104, R20.reuse, R18, R104 ;  /* 0x000000121468723c */ /* 0x040fe20000001868 */
[----:B------:R-:W2:Y:S01]  /*5d70*/  LDSM.16.MT88.4 R16, [R222+0x19800] ;  /* 0x01980000de10783b */ /* 0x000ea20000004200 */
[----:B----4-:R-:W-:Y:S01]  /*5d80*/  F2FP.F16.F32.PACK_AB R27, R207, R208 ;  /* 0x000000d0cf1b723e */ /* 0x010fe200000000ff */
[----:B------:R-:W-:Y:S01]  /*5d90*/  FADD.FTZ R208, R208, R197 ;  /* 0x000000c5d0d07221 */ /* 0x000fe20000010000 */
[----:B------:R-:W-:Y:S01]  /*5da0*/  F2FP.F16.F32.PACK_AB R26, R202, R203 ;  /* 0x000000cbca1a723e */ /* 0x000fe200000000ff */
[----:B------:R-:W3:Y:S01]  /*5db0*/  LDSM.16.MT88.4 R8, [R221+0x19800] ;  /* 0x01980000dd08783b */ /* 0x000ee20000004200 */
        /* <DEDUP_REMOVED lines=9> */
[----:B------:R-:W-:Y:S01]  /*5e50*/  F2FP.F16.F32.PACK_AB R7, R247, R204 ;  /* 0x000000ccf707723e */ /* 0x000fe200000000ff */
        /* <DEDUP_REMOVED lines=13> */
[C---:B------:R-:W-:Y:S01]  /*5f30*/  HMMA.16816.F32 R68, R20.reuse, R28, R68 ;  /* 0x0000001c1444723c */ /* 0x040fe20000001844 */
[C---:B------:R-:W-:Y:S02]  /*5f40*/  VIADD R206, R227.reuse, 0x6800 ;  /* 0x00006800e3ce7836 */ /* 0x040fe40000000000 */
[C---:B------:R-:W-:Y:S02]  /*5f50*/  VIADD R205, R227.reuse, 0x7000 ;  /* 0x00007000e3cd7836 */ /* 0x040fe40000000000 */
[----:B------:R-:W-:Y:S01]  /*5f60*/  VIADD R204, R227, 0x7800 ;  /* 0x00007800e3cc7836 */ /* 0x000fe20000000000 */
[C---:B------:R-:W-:Y:S01]  /*5f70*/  HMMA.16816.F32 R72, R20.reuse, R30, R72 ;  /* 0x0000001e1448723c */ /* 0x040fe20000001848 */
[----:B------:R-:W4:Y:S05]  /*5f80*/  LDSM.16.MT88.4 R28, [R224+0x19800] ;  /* 0x01980000e01c783b */ /* 0x000f2a0000004200 */
[C---:B-1----:R-:W-:Y:S06]  /*5f90*/  HMMA.16816.F32 R124, R20.reuse, R32, R124 ;  /* 0x00000020147c723c */ /* 0x042fec000000187c */
[----:B------:R-:W-:Y:S01]  /*5fa0*/  HMMA.16816.F32 R128, R20, R34, R128 ;  /* 0x000000221480723c */ /* 0x000fe20000001880 */
[----:B------:R-:W1:Y:S04]  /*5fb0*/  LDSM.16.MT88.4 R20, [R221+0x1b800] ;  /* 0x01b80000dd14783b */ /* 0x000e680000004200 */
[----:B------:R-:W-:Y:S01]  /*5fc0*/  LDSM.16.MT88.4 R32, [R224+0x1d800] ;  /* 0x01d80000e020783b */ /* 0x000fe20000004200 */
        /* <DEDUP_REMOVED lines=63> */
[----:B------:R-:W-:Y:S01]  /*63c0*/  @!PT LDS RZ, [RZ] ;  /* 0x00000000fffff984 */ /* 0x000fe20000000800 */
[----:B------:R-:W-:Y:S01]  /*63d0*/  @!PT LDS RZ, [RZ] ;  /* 0x00000000fffff984 */ /* 0x000fe20000000800 */
[----:B------:R-:W-:Y:S01]  /*63e0*/  @!PT LDS RZ, [RZ] ;  /* 0x00000000fffff984 */ /* 0x000fe20000000800 */
        /* <DEDUP_REMOVED lines=10> */
[----:B------:R-:W1:Y:S04]  /*6490*/  LDSM.16.M88.4 R8, [R229+0x10800] ;  /* 0x01080000e508783b */ /* 0x000e680000000200 */
[----:B------:R-:W3:Y:S04]  /*64a0*/  LDSM.16.M88.4 R188, [R229+0x11000] ;  /* 0x01100000e5bc783b */ /* 0x000ee80000000200 */
[----:B------:R-:W4:Y:S04]  /*64b0*/  LDSM.16.M88.4 R196, [R229+0x11800] ;  /* 0x01180000e5c4783b */ /* 0x000f280000000200 */
[----:B------:R-:W-:Y:S04]  /*64c0*/  LDSM.16.M88.4 R28, [R228] ;  /* 0x00000000e41c783b */ /* 0x000fe80000000200 */
[----:B------:R-:W5:Y:S04]  /*64d0*/  LDSM.16.M88.4 R192, [R227] ;  /* 0x00000000e3c0783b */ /* 0x000f680000000200 */
[----:B------:R-:W5:Y:S04]  /*64e0*/  LDSM.16.M88.4 R176, [R219] ;  /* 0x00000000dbb0783b */ /* 0x000f680000000200 */
[----:B------:R-:W5:Y:S04]  /*64f0*/  LDSM.16.M88.4 R172, [R218] ;  /* 0x00000000daac783b */ /* 0x000f680000000200 */
[----:B------:R-:W5:Y:S04]  /*6500*/  LDSM.16.M88.4 R168, [R217] ;  /* 0x00000000d9a8783b */ /* 0x000f680000000200 */
[----:B------:R-:W-:Y:S01]  /*6510*/  LDSM.16.M88.4 R32, [R226] ;  /* 0x00000000e220783b */ /* 0x000fe20000000200 */
[C---:B--2---:R-:W-:Y:S03]  /*6520*/  HMMA.16816.F32 R24, R180.reuse, R20, RZ ;  /* 0x00000014b418723c */ /* 0x044fe600000018ff */
[----:B------:R-:W2:Y:S04]  /*6530*/  LDSM.16.M88.4 R200, [R223+0x10000] ;  /* 0x01000000dfc8783b */ /* 0x000ea80000000200 */
[----:B------:R-:W0:Y:S01]  /*6540*/  LDGDEPBAR ;  /* 0x00000000000079af */ /* 0x000e220000000000 */
[C---:B------:R-:W-:Y:S06]  /*6550*/  HMMA.16816.F32 R20, R180.reuse, R22, RZ ;  /* 0x00000016b414723c */ /* 0x040fec00000018ff */
[C---:B-1----:R-:W-:Y:S06]  /*6560*/  HMMA.16816.F32 R16, R180.reuse, R8, RZ ;  /* 0x00000008b410723c */ /* 0x042fec00000018ff */
[C---:B---3--:R-:W-:Y:S06]  /*6570*/  HMMA.16816.F32 R4, R180.reuse, R188, RZ ;  /* 0x000000bcb404723c */ /* 0x048fec00000018ff */
[C---:B------:R-:W-:Y:S06]  /*6580*/  HMMA.16816.F32 R8, R180.reuse, R10, RZ ;  /* 0x0000000ab408723c */ /* 0x040fec00000018ff */
        /* <DEDUP_REMOVED lines=9> */
[----:B------:R-:W-:Y:S05]  /*6620*/  LDSM.16.M88.4 R176, [R225] ;  /* 0x00000000e1b0783b */ /* 0x000fea0000000200 */
[C---:B------:R-:W-:Y:S06]  /*6630*/  HMMA.16816.F32 R4, R28.reuse, R172, R4 ;  /* 0x000000ac1c04723c */ /* 0x040fec0000001804 */
[C---:B------:R-:W-:Y:S01]  /*6640*/  HMMA.16816.F32 R188, R28.reuse, R174, R188 ;  /* 0x000000ae1cbc723c */ /* 0x040fe200000018bc */
[----:B------:R-:W4:Y:S05]  /*6650*/  LDSM.16.M88.4 R172, [R223+0x11800] ;  /* 0x01180000dfac783b */ /* 0x000f2a0000000200 */
[C---:B------:R-:W-:Y:S06]  /*6660*/  HMMA.16816.F32 R184, R28.reuse, R168, R184 ;  /* 0x000000a81cb8723c */ /* 0x040fec00000018b8 */
[----:B------:R-:W-:Y:S01]  /*6670*/  HMMA.16816.F32 R180, R28, R170, R180 ;  /* 0x000000aa1cb4723c */ /* 0x000fe200000018b4 */
[----:B------:R-:W5:Y:S04]  /*6680*/  LDSM.16.M88.4 R28, [R216] ;  /* 0x00000000d81c783b */ /* 0x000f680000000200 */
[----:B------:R-:W5:Y:S01]  /*6690*/  LDSM.16.M88.4 R168, [R216+0x800] ;  /* 0x00080000d8a8783b */ /* 0x000f620000000200 */
[C---:B--2---:R-:W-:Y:S06]  /*66a0*/  HMMA.16816.F32 R24, R32.reuse, R200, R24 ;  /* 0x000000c82018723c */ /* 0x044fec0000001818 */
[C---:B------:R-:W-:Y:S01]  /*66b0*/  HMMA.16816.F32 R20, R32.reuse, R202, R20 ;  /* 0x000000ca2014723c */ /* 0x040fe20000001814 */
[----:B------:R-:W-:Y:S05]  /*66c0*/  LDSM.16.M88.4 R200, [R229+0x15000] ;  /* 0x01500000e5c8783b */ /* 0x000fea0000000200 */
[C---:B-1----:R-:W-:Y:S06]  /*66d0*/  HMMA.16816.F32 R16, R32.reuse, R196, R16 ;  /* 0x000000c42010723c */ /* 0x042fec0000001810 */
        /* <DEDUP_REMOVED lines=8> */
[----:B------:R-:W-:Y:S01]  /*6760*/  LDSM.16.M88.4 R172, [R229+0x12000] ;  /* 0x01200000e5ac783b */ /* 0x000fe20000000200 */
[C---:B-----5:R-:W-:Y:S06]  /*6770*/  HMMA.16816.F32 R24, R176.reuse, R28, R24 ;  /* 0x0000001cb018723c */ /* 0x060fec0000001818 */
        /* <DEDUP_REMOVED lines=10> */
[----:B------:R-:W-:Y:S04]  /*6820*/  LDSM.16.M88.4 R192, [R215] ;  /* 0x00000000d7c0783b */ /* 0x000fe80000000200 */
[----:B------:R-:W-:Y:S01]  /*6830*/  LDSM.16.M88.4 R176, [R214] ;  /* 0x00000000d6b0783b */ /* 0x000fe20000000200 */
[C---:B---3--:R-:W-:Y:S06]  /*6840*/  HMMA.16816.F32 R16, R32.reuse, R28, R16 ;  /* 0x0000001c2010723c */ /* 0x048fec0000001810 */
[C---:B------:R-:W-:Y:S01]  /*6850*/  HMMA.16816.F32 R8, R32.reuse, R30, R8 ;  /* 0x0000001e2008723c */ /* 0x040fe20000001808 */
[----:B------:R-:W2:Y:S05]  /*6860*/  LDSM.16.M88.4 R28, [R228+0x4000] ;  /* 0x00400000e41c783b */ /* 0x000eaa0000000200 */
[C---:B------:R-:W-:Y:S06]  /*6870*/  HMMA.16816.F32 R24, R32.reuse, R172, R24 ;  /* 0x000000ac2018723c */ /* 0x040fec0000001818 */
[C---:B------:R-:W-:Y:S01]  /*6880*/  HMMA.16816.F32 R20, R32.reuse, R174, R20 ;  /* 0x000000ae2014723c */ /* 0x040fe20000001814 */
[----:B------:R-:W3:Y:S05]  /*6890*/  LDSM.16.M88.4 R172, [R213] ;  /* 0x00000000d5ac783b */ /* 0x000eea0000000200 */
        /* <DEDUP_REMOVED lines=38> */
[----:B------:R-:W-:Y:S05]  /*6b00*/  LDSM.16.M88.4 R196, [R211] ;  /* 0x00000000d3c4783b */ /* 0x000fea0000000200 */
[C---:B--2---:R-:W-:Y:S06]  /*6b10*/  HMMA.16816.F32 R4, R172.reuse, R192, R4 ;  /* 0x000000c0ac04723c */ /* 0x044fec0000001804 */
[C---:B------:R-:W-:Y:S01]  /*6b20*/  HMMA.16816.F32 R188, R172.reuse, R194, R188 ;  /* 0x000000c2acbc723c */ /* 0x040fe200000018bc */
[----:B------:R-:W1:Y:S05]  /*6b30*/  LDSM.16.M88.4 R192, [R229+0x15800] ;  /* 0x01580000e5c0783b */ /* 0x000e6a0000000200 */
[C---:B-----5:R-:W-:Y:S06]  /*6b40*/  HMMA.16816.F32 R184, R172.reuse, R176, R184 ;  /* 0x000000b0acb8723c */ /* 0x060fec00000018b8 */
        /* <DEDUP_REMOVED lines=21> */
[----:B------:R-:W4:Y:S05]  /*6ca0*/  LDSM.16.M88.4 R176, [R223+0x15000] ;  /* 0x01500000dfb0783b */ /* 0x000f2a0000000200 */
[C---:B------:R-:W-:Y:S06]  /*6cb0*/  HMMA.16816.F32 R4, R28.reuse, R172, R4 ;  /* 0x000000ac1c04723c */ /* 0x040fec0000001804 */
[C---:B------:R-:W-:Y:S01]  /*6cc0*/  HMMA.16816.F32 R188, R28.reuse, R174, R188 ;  /* 0x000000ae1cbc723c */ /* 0x040fe200000018bc */
[----:B------:R-:W5:Y:S05]  /*6cd0*/  LDSM.16.M88.4 R172, [R223+0x15800] ;  /* 0x01580000dfac783b */ /* 0x000f6a0000000200 */
        /* <DEDUP_REMOVED lines=13> */
[C---:B-----5:R-:W-:Y:S06]  /*6db0*/  HMMA.16816.F32 R184, R32.reuse, R172, R184 ;  /* 0x000000ac20b8723c */ /* 0x060fec00000018b8 */
[----:B------:R-:W-:Y:S01]  /*6dc0*/  HMMA.16816.F32 R180, R32, R174, R180 ;  /* 0x000000ae20b4723c */ /* 0x000fe200000018b4 */
[----:B------:R-:W4:Y:S04]  /*6dd0*/  LDSM.16.M88.4 R172, [R216+0x5800] ;  /* 0x00580000d8ac783b */ /* 0x000f280000000200 */
[----:B------:R-:W5:Y:S01]  /*6de0*/  LDSM.16.M88.4 R32, [R229+0x16000] ;  /* 0x01600000e520783b */ /* 0x000f620000000200 */
[C---:B---3--:R-:W-:Y:S06]  /*6df0*/  HMMA.16816.F32 R24, R168.reuse, R28, R24 ;  /* 0x0000001ca818723c */ /* 0x048fec0000001818 */
[C---:B------:R-:W-:Y:S01]  /*6e00*/  HMMA.16816.F32 R20, R168.reuse, R30, R20 ;  /* 0x0000001ea814723c */ /* 0x040fe20000001814 */
[----:B------:R-:W3:Y:S05]  /*6e10*/  LDSM.16.M88.4 R28, [R229+0x16800] ;  /* 0x01680000e51c783b */ /* 0x000eea0000000200 */
[C---:B-1----:R-:W-:Y:S06]  /*6e20*/  HMMA.16816.F32 R16, R168.reuse, R192, R16 ;  /* 0x000000c0a810723c */ /* 0x042fec0000001810 */
[C---:B------:R-:W-:Y:S01]  /*6e30*/  HMMA.16816.F32 R8, R168.reuse, R194, R8 ;  /* 0x000000c2a808723c */ /* 0x040fe20000001808 */
[----:B------:R-:W1:Y:S05]  /*6e40*/  LDSM.16.M88.4 R192, [R229+0x17800] ;  /* 0x01780000e5c0783b */ /* 0x000e6a0000000200 */
[C---:B--2---:R-:W-:Y:S06]  /*6e50*/  HMMA.16816.F32 R4, R168.reuse, R176, R4 ;  /* 0x000000b0a804723c */ /* 0x044fec0000001804 */
[C---:B------:R-:W-:Y:S01]  /*6e60*/  HMMA.16816.F32 R188, R168.reuse, R178, R188 ;  /* 0x000000b2a8bc723c */ /* 0x040fe200000018bc */
[----:B------:R-:W-:Y:S05]  /*6e70*/  LDSM.16.M88.4 R176, [R228+0xc000] ;  /* 0x00c00000e4b0783b */ /* 0x000fea0000000200 */
[C---:B----4-:R-:W-:Y:S06]  /*6e80*/  HMMA.16816.F32 R184, R168.reuse, R172, R184 ;  /* 0x000000aca8b8723c */ /* 0x050fec00000018b8 */
[----:B------:R-:W-:Y:S01]  /*6e90*/  HMMA.16816.F32 R180, R168, R174, R180 ;  /* 0x000000aea8b4723c */ /* 0x000fe200000018b4 */
[----:B------:R-:W2:Y:S04]  /*6ea0*/  LDSM.16.M88.4 R172, [R207] ;  /* 0x00000000cfac783b */ /* 0x000ea80000000200 */
[----:B------:R-:W4:Y:S01]  /*6eb0*/  LDSM.16.M88.4 R168, [R206] ;  /* 0x00000000cea8783b */ /* 0x000f220000000200 */
[C---:B-----5:R-:W-:Y:S06]  /*6ec0*/  HMMA.16816.F32 R24, R196.reuse, R32, R24 ;  /* 0x00000020c418723c */ /* 0x060fec0000001818 */
[C---:B------:R-:W-:Y:S01]  /*6ed0*/  HMMA.16816.F32 R20, R196.reuse, R34, R20 ;  /* 0x00000022c414723c */ /* 0x040fe20000001814 */
[----:B------:R-:W5:Y:S05]  /*6ee0*/  LDSM.16.M88.4 R32, [R205] ;  /* 0x00000000cd20783b */ /* 0x000f6a0000000200 */
[C---:B---3--:R-:W-:Y:S06]  /*6ef0*/  HMMA.16816.F32 R16, R196.reuse, R28, R16 ;  /* 0x0000001cc410723c */ /* 0x048fec0000001810 */
[C---:B------:R-:W-:Y:S01]  /*6f00*/  HMMA.16816.F32 R8, R196.reuse, R30, R8 ;  /* 0x0000001ec408723c */ /* 0x040fe20000001808 */
[----:B------:R-:W3:Y:S05]  /*6f10*/  LDSM.16.M88.4 R28, [R204] ;  /* 0x00000000cc1c783b */ /* 0x000eea0000000200 */
[C---:B------:R-:W-:Y:S06]  /*6f20*/  HMMA.16816.F32 R4, R196.reuse, R200, R4 ;  /* 0x000000c8c404723c */ /* 0x040fec0000001804 */
[C---:B------:R-:W-:Y:S06]  /*6f30*/  HMMA.16816.F32 R188, R196.reuse, R202, R188 ;  /* 0x000000cac4bc723c */ /* 0x040fec00000018bc */
[C---:B-1----:R-:W-:Y:S06]  /*6f40*/  HMMA.16816.F32 R184, R196.reuse, R192, R184 ;  /* 0x000000c0c4b8723c */ /* 0x042fec00000018b8 */
[----:B------:R-:W-:Y:S01]  /*6f50*/  HMMA.16816.F32 R180, R196, R194, R180 ;  /* 0x000000c2c4b4723c */ /* 0x000fe200000018b4 */
[----:B------:R-:W-:Y:S04]  /*6f60*/  LDSM.16.M88.4 R196, [R226+0xc000] ;  /* 0x00c00000e2c4783b */ /* 0x000fe80000000200 */
[----:B------:R-:W1:Y:S01]  /*6f70*/  LDSM.16.M88.4 R192, [R223+0x16000] ;  /* 0x01600000dfc0783b */ /* 0x000e620000000200 */
        /* <DEDUP_REMOVED lines=26> */
[C---:B---3--:R-:W-:Y:S01]  /*7120*/  HMMA.16816.F32 R24, R176.reuse, R28, R24 ;  /* 0x0000001cb018723c */ /* 0x048fe20000001818 */
[C---:B------:R-:W-:Y:S01]  /*7130*/  ISETP.GE.AND P5, PT, R33.reuse, R236, PT ;  /* 0x000000ec2100720c */ /* 0x040fe20003fa6270 */
[C---:B------:R-:W-:Y:S01]  /*7140*/  VIADD R35, R33.reuse, 0x9 ;  /* 0x0000000921237836 */ /* 0x040fe20000000000 */
[C---:B------:R-:W-:Y:S01]  /*7150*/  ISETP.GE.AND P1, PT, R32.reuse, R238, PT ;  /* 0x000000ee2000720c */ /* 0x040fe20003f26270 */
[C---:B------:R-:W-:Y:S01]  /*7160*/  VIADD R34, R33.reuse, 0x10 ;  /* 0x0000001021227836 */ /* 0x040fe20000000000 */
[----:B------:R-:W-:Y:S01]  /*7170*/  ISETP.GE.AND P4, PT, R32, R236, PT ;  /* 0x000000ec2000720c */ /* 0x000fe20003f86270 */
[----:B------:R-:W-:Y:S01]  /*7180*/  HMMA.16816.F32 R20, R176, R30, R20 ;  /* 0x0000001eb014723c */ /* 0x000fe20000001814 */
[----:B------:R-:W2:Y:S01]  /*7190*/  LDSM.16.M88.4 R28, [R216+0x7000] ;  /* 0x00700000d81c783b */ /* 0x000ea20000000200 */
[C---:B------:R-:W-:Y:S01]  /*71a0*/  ISETP.LT.OR P2, PT, R33.reuse, R239, P2 ;  /* 0x000000ef2100720c */ /* 0x040fe20001741670 */
[----:B------:R-:W-:Y:S01]  /*71b0*/  VIADD R165, R33, 0x18 ;  /* 0x0000001821a57836 */ /* 0x000fe20000000000 */
[----:B------:R-:W-:-:S02]  /*71c0*/  ISETP.GE.AND P0, PT, R2, R238, PT ;  /* 0x000000ee0200720c */ /* 0x000fc40003f06270 */
[C---:B-1----:R-:W-:Y:S01]  /*71d0*/  HMMA.16816.F32 R16, R176.reuse, R192, R16 ;  /* 0x000000c0b010723c */ /* 0x042fe20000001810 */
[----:B------:R-:W-:Y:S02]  /*71e0*/  ISETP.GE.AND P3, PT, R2, R236, PT ;  /* 0x000000ec0200720c */ /* 0x000fe40003f66270 */
[C---:B------:R-:W-:Y:S02]  /*71f0*/  ISETP.LT.OR P1, PT, R32.reuse, R239, P1 ;  /* 0x000000ef2000720c */ /* 0x040fe40000f21670 */
[-C--:B------:R-:W-:Y:S01]  /*7200*/  ISETP.LT.OR P4, PT, R32, R237.reuse, P4 ;  /* 0x000000ed2000720c */ /* 0x080fe20002781670 */
[----:B------:R-:W-:Y:S01]  /*7210*/  HMMA.16816.F32 R8, R176, R194, R8 ;  /* 0x000000c2b008723c */ /* 0x000fe20000001808 */
[----:B------:R-:W-:Y:S02]  /*7220*/  ISETP.LT.OR P5, PT, R33, R237, P5 ;  /* 0x000000ed2100720c */ /* 0x000fe40002fa1670 */
[----:B------:R-:W-:Y:S02]  /*7230*/  ISETP.GE.AND P6, PT, R35, R238, PT ;  /* 0x000000ee2300720c */ /* 0x000fe40003fc6270 */
[----:B------:R-:W-:Y:S01]  /*7240*/  ISETP.LT.OR P0, PT, R2, R239, P0 ;  /* 0x000000ef0200720c */ /* 0x000fe20000701670 */
[----:B------:R-:W-:Y:S01]  /*7250*/  HMMA.16816.F32 R184, R196, R172, R184 ;  /* 0x000000acc4b8723c */ /* 0x000fe200000018b8 */
[----:B------:R-:W-:-:S02]  /*7260*/  FSEL R32, R24, -INF , !P2 ;  /* 0xff80000018207808 */ /* 0x000fc40005000000 */
[----:B------:R-:W-:Y:S02]  /*7270*/  ISETP.GE.AND P2, PT, R35, R236, PT ;  /* 0x000000ec2300720c */ /* 0x000fe40003f46270 */
[----:B------:R-:W-:Y:S02]  /*7280*/  ISETP.LT.OR P3, PT, R2, R237, P3 ;  /* 0x000000ed0200720c */ /* 0x000fe40001f61670 */
[----:B------:R-:W-:Y:S02]  /*7290*/  FSEL R169, R26, -INF , !P5 ;  /* 0xff8000001aa97808 */ /* 0x000fe40006800000 */
[----:B------:R-:W-:Y:S02]  /*72a0*/  FSEL R2, R25, -INF , !P1 ;  /* 0xff80000019027808 */ /* 0x000fe40004800000 */
[C---:B------:R-:W-:Y:S02]  /*72b0*/  ISETP.GE.AND P5, PT, R34.reuse, R238, PT ;  /* 0x000000ee2200720c */ /* 0x040fe40003fa6270 */
[----:B------:R-:W-:-:S02]  /*72c0*/  ISETP.GE.AND P1, PT, R34, R236, PT ;  /* 0x000000ec2200720c */ /* 0x000fc40003f26270 */
[C---:B------:R-:W-:Y:S02]  /*72d0*/  ISETP.LT.OR P6, PT, R35.reuse, R239, P6 ;  /* 0x000000ef2300720c */ /* 0x040fe400037c1670 */
[----:B------:R-:W-:Y:S01]  /*72e0*/  ISETP.LT.OR P2, PT, R35, R237, P2 ;  /* 0x000000ed2300720c */ /* 0x000fe20001741670 */
[----:B------:R-:W-:Y:S01]  /*72f0*/  VIADD R35, R33, 0x11 ;  /* 0x0000001121237836 */ /* 0x000fe20000000000 */
[C---:B------:R-:W-:Y:S02]  /*7300*/  ISETP.LT.OR P5, PT, R34.reuse, R239, P5 ;  /* 0x000000ef2200720c */ /* 0x040fe40002fa1670 */
[----:B------:R-:W-:Y:S02]  /*7310*/  ISETP.LT.OR P1, PT, R34, R237, P1 ;  /* 0x000000ed2200720c */ /* 0x000fe40000f21670 */
[----:B------:R-:W-:Y:S01]  /*7320*/  FSEL R175, R27, -INF , !P4 ;  /* 0xff8000001baf7808 */ /* 0x000fe20006000000 */
[C---:B--2---:R-:W-:Y:S01]  /*7330*/  HMMA.16816.F32 R4, R176.reuse, R28, R4 ;  /* 0x0000001cb004723c */ /* 0x044fe20000001804 */
[----:B------:R-:W-:Y:S01]  /*7340*/  FSEL R34, R20, -INF , !P0 ;  /* 0xff80000014227808 */ /* 0x000fe20004000000 */
[----:B------:R-:W1:Y:S01]  /*7350*/  LDSM.16.M88.4 R24, [R216+0x7800] ;  /* 0x00780000d818783b */ /* 0x000e620000000200 */
[----:B------:R-:W-:Y:S01]  /*7360*/  FSEL R20, R21, -INF , !P6 ;  /* 0xff80000015147808 */ /* 0x000fe20007000000 */
[----:B------:R-:W-:Y:S01]  /*7370*/  VIADD R21, R33, 0x19 ;  /* 0x0000001921157836 */ /* 0x000fe20000000000 */
[----:B------:R-:W-:Y:S01]  /*7380*/  ISETP.GE.AND P4, PT, R35, R238, PT ;  /* 0x000000ee2300720c */ /* 0x000fe20003f86270 */
[----:B------:R-:W-:Y:S01]  /*7390*/  HMMA.16816.F32 R188, R176, R30, R188 ;  /* 0x0000001eb0bc723c */ /* 0x000fe200000018bc */
[----:B------:R-:W-:Y:S01]  /*73a0*/  FSEL R23, R23, -INF , !P2 ;  /* 0xff80000017177808 */ /* 0x000fe20005000000 */
[----:B------:R-:W-:-:S04]  /*73b0*/  DEPBAR.LE SB0, 0x0 ;  /* 0x000080000000791a */ /* 0x000fc80000000000 */
[----:B------:R-:W-:Y:S02]  /*73c0*/  ISETP.LT.OR P4, PT, R35, R239, P4 ;  /* 0x000000ef2300720c */ /* 0x000fe40002781670 */
[----:B------:R-:W-:Y:S02]  /*73d0*/  ISETP.GE.AND P6, PT, R165, R236, PT ;  /* 0x000000eca500720c */ /* 0x000fe40003fc6270 */
[----:B------:R-:W-:Y:S02]  /*73e0*/  ISETP.GE.AND P2, PT, R21, R238, PT ;  /* 0x000000ee1500720c */ /* 0x000fe40003f46270 */
[----:B------:R-:W-:Y:S01]  /*73f0*/  FSEL R244, R17, -INF , !P4 ;  /* 0xff80000011f47808 */ /* 0x000fe20006000000 */
[----:B------:R-:W-:Y:S01]  /*7400*/  VIADD R17, R33, 0x28 ;  /* 0x0000002821117836 */ /* 0x000fe20000000000 */
[----:B------:R-:W-:Y:S01]  /*7410*/  BAR.SYNC.DEFER_BLOCKING 0x0 ;  /* 0x0000000000007b1d */ /* 0x000fe20000010000 */
[----:B------:R-:W-:Y:S02]  /*7420*/  ISETP.LT.OR P6, PT, R165, R237, P6 ;  /* 0x000000eda500720c */ /* 0x000fe400037c1670 */
[----:B------:R-:W-:-:S02]  /*7430*/  ISETP.LT.OR P2, PT, R21, R239, P2 ;  /* 0x000000ef1500720c */ /* 0x000fc40001741670 */
[-C--:B------:R-:W-:Y:S02]  /*7440*/  ISETP.GE.AND P0, PT, R35, R236.reuse, PT ;  /* 0x000000ec2300720c */ /* 0x080fe40003f06270 */
[----:B------:R-:W-:Y:S01]  /*7450*/  FSEL R246, R16, -INF , !P5 ;  /* 0xff80000010f67808 */ /* 0x000fe20006800000 */
[----:B------:R-:W-:Y:S01]  /*7460*/  VIADD R16, R33, 0x21 ;  /* 0x0000002121107836 */ /* 0x000fe20000000000 */
[----:B------:R-:W-:Y:S02]  /*7470*/  FSEL R243, R10, -INF , !P6 ;  /* 0xff8000000af37808 */ /* 0x000fe40007000000 */
[----:B------:R-:W-:Y:S01]  /*7480*/  FSEL R28, R9, -INF , !P2 ;  /* 0xff800000091c7808 */ /* 0x000fe20005000000 */
[----:B------:R-:W-:Y:S01]  /*7490*/  VIADD R9, R33, 0x29 ;  /* 0x0000002921097836 */ /* 0x000fe20000000000 */
[----:B------:R-:W-:Y:S02]  /*74a0*/  ISETP.GE.AND P5, PT, R21, R236, PT ;  /* 0x000000ec1500720c */ /* 0x000fe40003fa6270 */
[----:B------:R-:W-:-:S02]  /*74b0*/  ISETP.GE.AND P6, PT, R17, R238, PT ;  /* 0x000000ee1100720c */ /* 0x000fc40003fc6270 */
[----:B------:R-:W-:Y:S02]  /*74c0*/  ISETP.GE.AND P2, PT, R17, R236, PT ;  /* 0x000000ec1100720c */ /* 0x000fe40003f46270 */
[-C--:B------:R-:W-:Y:S02]  /*74d0*/  ISETP.LT.OR P0, PT, R35, R237.reuse, P0 ;  /* 0x000000ed2300720c */ /* 0x080fe40000701670 */
[----:B------:R-:W-:Y:S01]  /*74e0*/  ISETP.LT.OR P5, PT, R21, R237, P5 ;  /* 0x000000ed1500720c */ /* 0x000fe20002fa1670 */
[C---:B-1----:R-:W-:Y:S01]  /*74f0*/  HMMA.16816.F32 R184, R176.reuse, R24, R184 ;  /* 0x00000018b0b8723c */ /* 0x042fe200000018b8 */
[C---:B------:R-:W-:Y:S02]  /*7500*/  ISETP.LT.OR P6, PT, R17.reuse, R239, P6 ;  /* 0x000000ef1100720c */ /* 0x040fe400037c1670 */
[----:B------:R-:W-:Y:S02]  /*7510*/  ISETP.LT.OR P2, PT, R17, R237, P2 ;  /* 0x000000ed1100720c */ /* 0x000fe40001741670 */
[----:B------:R-:W-:Y:S01]  /*7520*/  FSEL R251, R22, -INF , !P3 ;  /* 0xff80000016fb7808 */ /* 0x000fe20005800000 */
[----:B------:R-:W-:Y:S01]  /*7530*/  VIADD R22, R33, 0x20 ;  /* 0x0000002021167836 */ /* 0x000fe20000000000 */
[----:B------:R-:W-:Y:S01]  /*7540*/  FMNMX.FTZ R17, R164, R32, !PT ;  /* 0x00000020a4117209 */ /* 0x000fe20007810000 */
[----:B------:R-:W-:Y:S01]  /*7550*/  HMMA.16816.F32 R24, R176, R26, R180 ;  /* 0x0000001ab018723c */ /* 0x000fe200000018b4 */
[----:B------:R-:W-:-:S02]  /*7560*/  FSEL R31, R19, -INF , !P0 ;  /* 0xff800000131f7808 */ /* 0x000fc40004000000 */
[-C--:B------:R-:W-:Y:S02]  /*7570*/  ISETP.GE.AND P0, PT, R16, R238.reuse, PT ;  /* 0x000000ee1000720c */ /* 0x080fe40003f06270 */
[----:B------:R-:W-:Y:S02]  /*7580*/  FSEL R29, R11, -INF , !P5 ;  /* 0xff8000000b1d7808 */ /* 0x000fe40006800000 */
[----:B------:R-:W-:Y:S02]  /*7590*/  FMNMX.FTZ R11, R2, R17, !PT ;  /* 0x00000011020b7209 */ /* 0x000fe40007810000 */
[----:B------:R-:W-:Y:S02]  /*75a0*/  FSEL R245, R18, -INF , !P1 ;  /* 0xff80000012f57808 */ /* 0x000fe40004800000 */
[-C--:B------:R-:W-:Y:S02]  /*75b0*/  ISETP.GE.AND P3, PT, R165, R238.reuse, PT ;  /* 0x000000eea500720c */ /* 0x080fe40003f66270 */
[----:B------:R-:W-:-:S02]  /*75c0*/  ISETP.GE.AND P1, PT, R22, R238, PT ;  /* 0x000000ee1600720c */ /* 0x000fc40003f26270 */
[----:B------:R-:W-:Y:S02]  /*75d0*/  ISETP.LT.OR P0, PT, R16, R239, P0 ;  /* 0x000000ef1000720c */ /* 0x000fe40000701670 */
[----:B------:R-:W-:Y:S02]  /*75e0*/  FMNMX.FTZ R11, R34, R11, !PT ;  /* 0x0000000b220b7209 */ /* 0x000fe40007810000 */
[-C--:B------:R-:W-:Y:S02]  /*75f0*/  ISETP.LT.OR P3, PT, R165, R239.reuse, P3 ;  /* 0x000000efa500720c */ /* 0x080fe40001f61670 */
[----:B------:R-:W-:Y:S02]  /*7600*/  ISETP.LT.OR P1, PT, R22, R239, P1 ;  /* 0x000000ef1600720c */ /* 0x000fe40000f21670 */
[----:B------:R-:W-:Y:S02]  /*7610*/  FSEL R192, R5, -INF , !P0 ;  /* 0xff80000005c07808 */ /* 0x000fe40004000000 */
[----:B------:R-:W-:-:S02]  /*7620*/  FMNMX.FTZ R5, R20, R11, !PT ;  /* 0x0000000b14057209 */ /* 0x000fc40007810000 */
[----:B------:R-:W-:Y:S01]  /*7630*/  FSEL R30, R8, -INF , !P3 ;  /* 0xff800000081e7808 */ /* 0x000fe20005800000 */
[C---:B------:R-:W-:Y:S01]  /*7640*/  VIADD R8, R33.reuse, 0x30 ;  /* 0x0000003021087836 */ /* 0x040fe20000000000 */
[----:B------:R-:W-:Y:S01]  /*7650*/  FSEL R194, R4, -INF , !P1 ;  /* 0xff80000004c27808 */ /* 0x000fe20004800000 */
[----:B------:R-:W-:Y:S01]  /*7660*/  VIADD R4, R33, 0x38 ;  /* 0x0000003821047836 */ /* 0x000fe20000000000 */
[----:B------:R-:W-:Y:S02]  /*7670*/  ISETP.GE.AND P3, PT, R16, R236, PT ;  /* 0x000000ec1000720c */ /* 0x000fe40003f66270 */
[C---:B------:R-:W-:Y:S02]  /*7680*/  ISETP.GE.AND P5, PT, R9.reuse, R238, PT ;  /* 0x000000ee0900720c */ /* 0x040fe40003fa6270 */
[----:B------:R-:W-:Y:S02]  /*7690*/  ISETP.GE.AND P1, PT, R9, R236, PT ;  /* 0x000000ec0900720c */ /* 0x000fe40003f26270 */
[----:B------:R-:W-:-:S02]  /*76a0*/  FMNMX.FTZ R5, R246, R5, !PT ;  /* 0x00000005f6057209 */ /* 0x000fc40007810000 */
[----:B------:R-:W-:Y:S02]  /*76b0*/  ISETP.GE.AND P4, PT, R22, R236, PT ;  /* 0x000000ec1600720c */ /* 0x000fe40003f86270 */
[----:B------:R-:W-:Y:S02]  /*76c0*/  ISETP.LT.OR P3, PT, R16, R237, P3 ;  /* 0x000000ed1000720c */ /* 0x000fe40001f61670 */
[C---:B------:R-:W-:Y:S02]  /*76d0*/  ISETP.LT.OR P5, PT, R9.reuse, R239, P5 ;  /* 0x000000ef0900720c */ /* 0x040fe40002fa1670 */
[----:B------:R-:W-:Y:S02]  /*76e0*/  ISETP.LT.OR P1, PT, R9, R237, P1 ;  /* 0x000000ed0900720c */ /* 0x000fe40000f21670 */
[----:B------:R-:W-:Y:S01]  /*76f0*/  FMNMX.FTZ R9, R244, R5, !PT ;  /* 0x00000005f4097209 */ /* 0x000fe20007810000 */
[C---:B------:R-:W-:Y:S01]  /*7700*/  VIADD R5, R33.reuse, 0x31 ;  /* 0x0000003121057836 */ /* 0x040fe20000000000 */
[----:B------:R-:W-:Y:S01]  /*7710*/  ISETP.LT.OR P4, PT, R22, R237, P4 ;  /* 0x000000ed1600720c */ /* 0x000fe20002781670 */
[----:B------:R-:W-:Y:S01]  /*7720*/  VIADD R33, R33, 0x39 ;  /* 0x0000003921217836 */ /* 0x000fe20000000000 */
[----:B------:R-:W-:-:S02]  /*7730*/  FSEL R195, R7, -INF , !P3 ;  /* 0xff80000007c37808 */ /* 0x000fc40005800000 */
[----:B------:R-:W-:Y:S02]  /*7740*/  FMNMX.FTZ R7, R30, R9, !PT ;  /* 0x000000091e077209 */ /* 0x000fe40007810000 */
[----:B------:R-:W-:Y:S02]  /*7750*/  FSEL R193, R6, -INF , !P4 ;  /* 0xff80000006c17808 */ /* 0x000fe40006000000 */
[----:B------:R-:W-:Y:S02]  /*7760*/  FMNMX.FTZ R6, R3, R169, !PT ;  /* 0x000000a903067209 */ /* 0x000fe40007810000 */
[----:B------:R-:W-:Y:S02]  /*7770*/  FMNMX.FTZ R7, R28, R7, !PT ;  /* 0x000000071c077209 */ /* 0x000fe40007810000 */
[C---:B------:R-:W-:Y:S02]  /*7780*/  ISETP.GE.AND P4, PT, R8.reuse, R238, PT ;  /* 0x000000ee0800720c */ /* 0x040fe40003f86270 */
[----:B------:R-:W-:-:S02]  /*7790*/  ISETP.GE.AND P0, PT, R8, R236, PT ;  /* 0x000000ec0800720c */ /* 0x000fc40003f06270 */
[----:B------:R-:W-:Y:S02]  /*77a0*/  FMNMX.FTZ R6, R175, R6, !PT ;  /* 0x00000006af067209 */ /* 0x000fe40007810000 */
[----:B------:R-:W-:Y:S02]  /*77b0*/  FMNMX.FTZ R7, R194, R7, !PT ;  /* 0x00000007c2077209 */ /* 0x000fe40007810000 */
[C---:B------:R-:W-:Y:S02]  /*77c0*/  ISETP.LT.OR P4, PT, R8.reuse, R239, P4 ;  /* 0x000000ef0800720c */ /* 0x040fe40002781670 */
[----:B------:R-:W-:Y:S02]  /*77d0*/  ISETP.LT.OR P0, PT, R8, R237, P0 ;  /* 0x000000ed0800720c */ /* 0x000fe40000701670 */
[----:B------:R-:W-:Y:S02]  /*77e0*/  ISETP.GE.AND P3, PT, R5, R238, PT ;  /* 0x000000ee0500720c */ /* 0x000fe40003f66270 */
[----:B------:R-:W-:-:S02]  /*77f0*/  FSEL R198, R188, -INF , !P6 ;  /* 0xff800000bcc67808 */ /* 0x000fc40007000000 */
[----:B------:R-:W-:Y:S02]  /*7800*/  FMNMX.FTZ R8, R251, R6, !PT ;  /* 0x00000006fb087209 */ /* 0x000fe40007810000 */
[----:B------:R-:W-:Y:S02]  /*7810*/  FMNMX.FTZ R7, R192, R7, !PT ;  /* 0x00000007c0077209 */ /* 0x000fe40007810000 */
[----:B------:R-:W-:Y:S02]  /*7820*/  FSEL R196, R189, -INF , !P5 ;  /* 0xff800000bdc47808 */ /* 0x000fe40006800000 */
[----:B------:R-:W-:Y:S02]  /*7830*/  FMNMX.FTZ R8, R23, R8, !PT ;  /* 0x0000000817087209 */ /* 0x000fe40007810000 */
[----:B------:R-:W-:Y:S02]  /*7840*/  FMNMX.FTZ R7, R198, R7, !PT ;  /* 0x00000007c6077209 */ /* 0x000fe40007810000 */
[----:B------:R-:W-:-:S02]  /*7850*/  ISETP.LT.OR P3, PT, R5, R239, P3 ;  /* 0x000000ef0500720c */ /* 0x000fc40001f61670 */
[----:B------:R-:W-:Y:S02]  /*7860*/  ISETP.GE.AND P6, PT, R4, R238, PT ;  /* 0x000000ee0400720c */ /* 0x000fe40003fc6270 */
[----:B------:R-:W-:Y:S02]  /*7870*/  FSEL R182, R184, -INF , !P4 ;  /* 0xff800000b8b67808 */ /* 0x000fe40006000000 */
[----:B------:R-:W-:Y:S02]  /*7880*/  FMNMX.FTZ R8, R245, R8, !PT ;  /* 0x00000008f5087209 */ /* 0x000fe40007810000 */
[----:B------:R-:W-:Y:S02]  /*7890*/  FMNMX.FTZ R7, R196, R7, !PT ;  /* 0x00000007c4077209 */ /* 0x000fe40007810000 */
[----:B------:R-:W-:Y:S02]  /*78a0*/  FSEL R180, R185, -INF , !P3 ;  /* 0xff800000b9b47808 */ /* 0x000fe40005800000 */
[----:B------:R-:W-:-:S02]  /*78b0*/  PLOP3.LUT P3, PT, PT, PT, UP0, 0x80, 0x0 ;  /* 0x000000000000781c */ /* 0x000fc40003f6f008 */
[----:B------:R-:W-:Y:S02]  /*78c0*/  ISETP.GE.AND P5, PT, R33, R238, PT ;  /* 0x000000ee2100720c */ /* 0x000fe40003fa6270 */
[----:B------:R-:W-:Y:S02]  /*78d0*/  ISETP.LT.OR P6, PT, R4, R239, P6 ;  /* 0x000000ef0400720c */ /* 0x000fe400037c1670 */
[----:B------:R-:W-:Y:S02]  /*78e0*/  FMNMX.FTZ R8, R31, R8, !PT ;  /* 0x000000081f087209 */ /* 0x000fe40007810000 */
[----:B------:R-:W-:Y:S02]  /*78f0*/  FMNMX.FTZ R7, R182, R7, !PT ;  /* 0x00000007b6077209 */ /* 0x000fe40007810000 */
[----:B------:R-:W-:Y:S02]  /*7900*/  ISETP.LT.OR P5, PT, R33, R239, P5 ;  /* 0x000000ef2100720c */ /* 0x000fe40002fa1670 */
        /* <DEDUP_REMOVED lines=38> */
.L_x_2008:
[----:B------:R-:W2:Y:S01]  /*7b70*/  SHFL.BFLY PT, R6, R7, 0x2, 0x1f ;  /* 0x0c401f0007067f89 */ /* 0x000ea200000e0000 */
[----:B------:R-:W-:Y:S01]  /*7b80*/  FMNMX.FTZ R8, R195, R8, !PT ;  /* 0x00000008c3087209 */ /* 0x000fe20007810000 */
[----:B------:R-:W-:Y:S01]  /*7b90*/  USHF.L.U32 UR8, UR34, 0x1, URZ ;  /* 0x0000000122087899 */ /* 0x000fe2000800063f */
[----:B------:R-:W-:Y:S01]  /*7ba0*/  ISETP.GE.AND P2, PT, R5, R236, PT ;  /* 0x000000ec0500720c */ /* 0x000fe20003f46270 */
[----:B------:R-:W-:Y:S01]  /*7bb0*/  IMAD.WIDE.U32 R200, R12, -0x2daee0ad, RZ ;  /* 0xd2511f530cc87825 */ /* 0x000fe200078e00ff */
[----:B------:R-:W-:Y:S02]  /*7bc0*/  FSEL R191, R191, -INF , !P1 ;  /* 0xff800000bfbf7808 */ /* 0x000fe40004800000 */
        /* <DEDUP_REMOVED lines=15> */
[----:B--2---:R-:W-:-:S02]  /*7cc0*/  FMNMX.FTZ R7, R7, R6, !PT ;  /* 0x0000000607077209 */ /* 0x004fc40007810000 */
[----:B------:R-:W-:Y:S02]  /*7cd0*/  FMNMX.FTZ R4, R33, R4, !PT ;  /* 0x0000000421047209 */ /* 0x000fe40007810000 */
[----:B------:R-:W-:Y:S01]  /*7ce0*/  MOV R9, UR8 ;  /* 0x0000000800097c02 */ /* 0x000fe20008000f00 */
[----:B------:R-:W2:Y:S01]  /*7cf0*/  SHFL.BFLY PT, R6, R7, 0x1, 0x1f ;  /* 0x0c201f0007067f89 */ /* 0x000ea200000e0000 */
[----:B------:R-:W-:Y:S01]  /*7d00*/  LOP3.LUT R199, R203, R13, RZ, 0x3c, !PT ;  /* 0x0000000dcbc77212 */ /* 0x000fe200078e3cff */
[----:B------:R-:W-:Y:S01]  /*7d10*/  UIADD3 UR8, UR8, 0x1, URZ ;  /* 0x0000000108087890 */ /* 0x000fe2000fffe03f */
[----:B------:R-:W-:Y:S01]  /*7d20*/  LOP3.LUT R8, R201, UR37, R9, 0x96, !PT ;  /* 0x00000025c9087c12 */ /* 0x000fe2000f8e9609 */
[----:B------:R-:W3:Y:S02]  /*7d30*/  SHFL.BFLY PT, R5, R4, 0x2, 0x1f ;  /* 0x0c401f0004057f89 */ /* 0x000ee400000e0000 */
[----:B------:R-:W-:Y:S02]  /*7d40*/  IMAD R199, R199, -0x2daee0ad, RZ ;  /* 0xd2511f53c7c77824 */ /* 0x000fe400078e02ff */
[----:B------:R-:W-:-:S03]  /*7d50*/  IMAD.WIDE.U32 R8, R8, -0x326172a9, RZ ;  /* 0xcd9e8d5708087825 */ /* 0x000fc600078e00ff */
[----:B------:R-:W-:-:S05]  /*7d60*/  LOP3.LUT R26, R167, UR20, R8, 0x96, !PT ;  /* 0x00000014a71a7c12 */ /* 0x000fca000f8e9608 */
[----:B------:R-:W-:Y:S01]  /*7d70*/  IMAD.WIDE.U32 R26, R26, -0x2daee0ad, RZ ;  /* 0xd2511f531a1a7825 */ /* 0x000fe200078e00ff */
[----:B--2---:R-:W-:Y:S02]  /*7d80*/  FMNMX.FTZ R200, R7, R6, !PT ;  /* 0x0000000607c87209 */ /* 0x004fe40007810000 */
[----:B------:R-:W-:Y:S02]  /*7d90*/  LOP3.LUT R6, R9, UR22, R202, 0x96, !PT ;  /* 0x0000001609067c12 */ /* 0x000fe4000f8e96ca */
[----:B---3--:R-:W-:Y:S01]  /*7da0*/  FMNMX.FTZ R5, R4, R5, !PT ;  /* 0x0000000504057209 */ /* 0x008fe20007810000 */
[C---:B------:R-:W-:Y:S01]  /*7db0*/  FMUL.FTZ R181, R200.reuse, UR38 ;  /* 0x00000026c8b57c20 */ /* 0x040fe20008410000 */
[----:B------:R-:W-:Y:S01]  /*7dc0*/  FSETP.NEU.FTZ.AND P1, PT, R200, -INF , PT ;  /* 0xff800000c800780b */ /* 0x000fe20003f3d000 */
[----:B------:R-:W-:Y:S02]  /*7dd0*/  IMAD.WIDE.U32 R184, R6, -0x2daee0ad, RZ ;  /* 0xd2511f5306b87825 */ /* 0x000fe400078e00ff */
[----:B------:R-:W2:Y:S01]  /*7de0*/  SHFL.BFLY PT, R4, R5, 0x1, 0x1f ;  /* 0x0c201f0005047f89 */ /* 0x000ea200000e0000 */
[----:B------:R-:W-:-:S02]  /*7df0*/  FSEL R181, R181, RZ, P1 ;  /* 0x000000ffb5b57208 */ /* 0x000fc40000800000 */
[----:B------:R-:W-:Y:S02]  /*7e00*/  LOP3.LUT R6, R185, UR19, R199, 0x96, !PT ;  /* 0x00000013b9067c12 */ /* 0x000fe4000f8e96c7 */
[----:B------:R-:W-:Y:S01]  /*7e10*/  LOP3.LUT R184, R27, UR17, R184, 0x96, !PT ;  /* 0x000000111bb87c12 */ /* 0x000fe2000f8e96b8 */
[--C-:B------:R-:W-:Y:S01]  /*7e20*/  FFMA.FTZ R173, R2, UR38, -R181.reuse ;  /* 0x0000002602ad7c23 */ /* 0x100fe200080108b5 */
[----:B------:R-:W-:Y:S01]  /*7e30*/  FFMA.FTZ R172, R34, UR38, -R181 ;  /* 0x0000002622ac7c23 */ /* 0x000fe200080108b5 */
[----:B------:R-:W-:-:S04]  /*7e40*/  IMAD.WIDE.U32 R6, R6, -0x326172a9, RZ ;  /* 0xcd9e8d5706067825 */ /* 0x000fc800078e00ff */
[--C-:B------:R-:W-:Y:S01]  /*7e50*/  FFMA.FTZ R174, R32, UR38, -R181.reuse ;  /* 0x0000002620ae7c23 */ /* 0x100fe200080108b5 */
[----:B------:R-:W-:Y:S01]  /*7e60*/  MOV R32, 0x7054 ;  /* 0x0000705400207802 */ /* 0x000fe20000000f00 */
[--C-:B------:R-:W-:Y:S01]  /*7e70*/  FFMA.FTZ R171, R20, UR38, -R181.reuse ;  /* 0x0000002614ab7c23 */ /* 0x100fe200080108b5 */
[----:B------:R-:W-:Y:S01]  /*7e80*/  IMAD.WIDE.U32 R184, R184, -0x326172a9, RZ ;  /* 0xcd9e8d57b8b87825 */ /* 0x000fe200078e00ff */
[----:B------:R-:W-:Y:S01]  /*7e90*/  LOP3.LUT R2, R7, UR18, R166, 0x96, !PT ;  /* 0x0000001207027c12 */ /* 0x000fe2000f8e96a6 */
[----:B------:R-:W-:Y:S02]  /*7ea0*/  MUFU.EX2 R173, R173 ;  /* 0x000000ad00ad7308 */ /* 0x000fe40000000800 */
[--C-:B------:R-:W-:Y:S01]  /*7eb0*/  FFMA.FTZ R183, R246, UR38, -R181.reuse ;  /* 0x00000026f6b77c23 */ /* 0x100fe200080108b5 */
[----:B------:R-:W-:Y:S01]  /*7ec0*/  FFMA.FTZ R186, R28, UR38, -R181 ;  /* 0x000000261cba7c23 */ /* 0x000fe200080108b5 */
[----:B------:R-:W-:Y:S01]  /*7ed0*/  LOP3.LUT R24, R185, UR16, R6, 0x96, !PT ;  /* 0x00000010b9187c12 */ /* 0x000fe2000f8e9606 */
[----:B------:R-:W-:-:S04]  /*7ee0*/  IMAD.WIDE.U32 R6, R2, -0x2daee0ad, RZ ;  /* 0xd2511f5302067825 */ /* 0x000fc800078e00ff */
[--C-:B------:R-:W-:Y:S01]  /*7ef0*/  FFMA.FTZ R185, R30, UR38, -R181.reuse ;  /* 0x000000261eb97c23 */ /* 0x100fe200080108b5 */
[--C-:B------:R-:W-:Y:S01]  /*7f00*/  FFMA.FTZ R194, R194, UR38, -R181.reuse ;  /* 0x00000026c2c27c23 */ /* 0x100fe200080108b5 */
[--C-:B------:R-:W-:Y:S01]  /*7f10*/  FFMA.FTZ R182, R182, UR38, -R181.reuse ;  /* 0x00000026b6b67c23 */ /* 0x100fe200080108b5 */
[----:B------:R-:W-:Y:S01]  /*7f20*/  IMAD.WIDE.U32 R24, R24, -0x2daee0ad, RZ ;  /* 0xd2511f5318187825 */ /* 0x000fe200078e00ff */
[----:B------:R-:W-:Y:S01]  /*7f30*/  LOP3.LUT R26, R7, UR13, R26, 0x96, !PT ;  /* 0x0000000d071a7c12 */ /* 0x000fe2000f8e961a */
[----:B------:R-:W-:Y:S01]  /*7f40*/  MUFU.EX2 R174, R174 ;  /* 0x000000ae00ae7308 */ /* 0x000fe20000000800 */
[----:B--2---:R-:W-:Y:S01]  /*7f50*/  FMNMX.FTZ R2, R5, R4, !PT ;  /* 0x0000000405027209 */ /* 0x004fe20007810000 */
[----:B------:R-:W-:Y:S01]  /*7f60*/  FFMA.FTZ R179, R179, UR38, -R181 ;  /* 0x00000026b3b37c23 */ /* 0x000fe200080108b5 */
[----:B------:R-:W-:Y:S01]  /*7f70*/  LOP3.LUT R4, R25, UR12, R6, 0x96, !PT ;  /* 0x0000000c19047c12 */ /* 0x000fe2000f8e9606 */
[----:B------:R-:W-:Y:S01]  /*7f80*/  IMAD.WIDE.U32 R26, R26, -0x326172a9, RZ ;  /* 0xcd9e8d571a1a7825 */ /* 0x000fe200078e00ff */
[----:B------:R-:W-:-:S03]  /*7f90*/  FSETP.NEU.FTZ.AND P0, PT, R2, -INF , PT ;  /* 0xff8000000200780b */ /* 0x000fc60003f1d000 */
[----:B------:R-:W-:Y:S01]  /*7fa0*/  FMUL.FTZ R34, R2, UR38 ;  /* 0x0000002602227c20 */ /* 0x000fe20008410000 */
[----:B------:R-:W-:Y:S01]  /*7fb0*/  MOV R5, UR39 ;  /* 0x0000002700057c02 */ /* 0x000fe20008000f00 */
[----:B------:R-:W-:Y:S01]  /*7fc0*/  IMAD.WIDE.U32 R8, R4, -0x326172a9, RZ ;  /* 0xcd9e8d5704087825 */ /* 0x000fe200078e00ff */
[----:B------:R-:W-:Y:S03]  /*7fd0*/  MUFU.EX2 R172, R172 ;  /* 0x000000ac00ac7308 */ /* 0x000fe60000000800 */
[----:B------:R-:W-:Y:S01]  /*7fe0*/  FFMA.FTZ R178, R178, UR38, -R181 ;  /* 0x00000026b2b27c23 */ /* 0x000fe200080108b5 */
[----:B------:R-:W-:Y:S02]  /*7ff0*/  FSEL R34, R34, RZ, P0 ;  /* 0x000000ff22227208 */ /* 0x000fe40000000000 */
[----:B------:R-:W-:Y:S02]  /*8000*/  LOP3.LUT R6, R9, UR23, R26, 0x96, !PT ;  /* 0x0000001709067c12 */ /* 0x000fe4000f8e961a */
[C---:B-1----:R-:W-:Y:S01]  /*8010*/  LOP3.LUT R10, R8.reuse, 0xffff, RZ, 0xc0, !PT ;  /* 0x0000ffff080a7812 */ /* 0x042fe200078ec0ff */
[--C-:B------:R-:W-:Y:S01]  /*8020*/  FFMA.FTZ R170, R169, UR38, -R34.reuse ;  /* 0x00000026a9aa7c23 */ /* 0x100fe20008010822 */
[----:B------:R-:W-:Y:S01]  /*8030*/  LOP3.LUT R19, R8, 0xff, RZ, 0xc0, !PT ;  /* 0x000000ff08137812 */ /* 0x000fe200078ec0ff */
[----:B------:R-:W-:Y:S01]  /*8040*/  FFMA.FTZ R169, R251, UR38, -R34 ;  /* 0x00000026fba97c23 */ /* 0x000fe20008010822 */
[----:B------:R-:W-:Y:S01]  /*8050*/  SHF.R.U32.HI R7, RZ, 0x10, R8 ;  /* 0x00000010ff077819 */ /* 0x000fe20000011608 */
[----:B------:R-:W-:Y:S01]  /*8060*/  FFMA.FTZ R168, R23, UR38, -R34 ;  /* 0x0000002617a87c23 */ /* 0x000fe20008010822 */
[----:B------:R-:W-:Y:S01]  /*8070*/  SHF.R.U32.HI R4, RZ, 0x18, R8 ;  /* 0x00000018ff047819 */ /* 0x000fe20000011608 */
[----:B------:R-:W-:Y:S01]  /*8080*/  FFMA.FTZ R175, R175, UR38, -R34 ;  /* 0x00000026afaf7c23 */ /* 0x000fe20008010822 */
[----:B------:R-:W-:Y:S01]  /*8090*/  LOP3.LUT R8, R6, 0xffff, RZ, 0xc0, !PT ;  /* 0x0000ffff06087812 */ /* 0x000fe200078ec0ff */
[----:B------:R-:W-:Y:S01]  /*80a0*/  MUFU.EX2 R169, R169 ;  /* 0x000000a900a97308 */ /* 0x000fe20000000800 */
[----:B------:R-:W-:Y:S01]  /*80b0*/  PRMT R32, R5, R32, UR39 ;  /* 0x0000002705207e16 */ /* 0x000fe20008000020 */
[----:B------:R-:W-:Y:S01]  /*80c0*/  LDSM.16.MT88.4 R20, [R221+0x1e000] ;  /* 0x01e00000dd14783b */ /* 0x000fe20000004200 */
[----:B------:R-:W-:Y:S01]  /*80d0*/  SHF.R.U32.HI R10, RZ, 0x8, R10 ;  /* 0x00000008ff0a7819 */ /* 0x000fe2000001160a */
[----:B------:R-:W-:Y:S01]  /*80e0*/  FFMA.FTZ R187, R245, UR38, -R34 ;  /* 0x00000026f5bb7c23 */ /* 0x000fe20008010822 */
[----:B------:R-:W-:Y:S01]  /*80f0*/  SHF.R.U32.HI R8, RZ, 0x8, R8 ;  /* 0x00000008ff087819 */ /* 0x000fe20000011608 */
[--C-:B------:R-:W-:Y:S01]  /*8100*/  FFMA.FTZ R190, R31, UR38, -R34.reuse ;  /* 0x000000261fbe7c23 */ /* 0x100fe20008010822 */
[----:B------:R-:W-:Y:S01]  /*8110*/  FSEL R9, R200, RZ, P1 ;  /* 0x000000ffc8097208 */ /* 0x000fe20000800000 */
[----:B------:R-:W1:Y:S01]  /*8120*/  MUFU.EX2 R168, R168 ;  /* 0x000000a800a87308 */ /* 0x000e620000000800 */
[----:B------:R-:W-:Y:S01]  /*8130*/  LOP3.LUT R5, R6, 0xff, RZ, 0xc0, !PT ;  /* 0x000000ff06057812 */ /* 0x000fe200078ec0ff */
[----:B------:R-:W-:Y:S01]  /*8140*/  FFMA.FTZ R189, R243, UR38, -R34 ;  /* 0x00000026f3bd7c23 */ /* 0x000fe20008010822 */
[----:B------:R-:W-:Y:S01]  /*8150*/  LOP3.LUT R7, R7, 0xff, RZ, 0xc0, !PT ;  /* 0x000000ff07077812 */ /* 0x000fe200078ec0ff */
[----:B------:R-:W-:Y:S01]  /*8160*/  FADD.FTZ R176, R164, -R9 ;  /* 0x80000009a4b07221 */ /* 0x000fe20000010000 */
[----:B------:R-:W-:Y:S01]  /*8170*/  PRMT R19, R19, 0x5410, R10 ;  /* 0x0000541013137816 */ /* 0x000fe2000000000a */
[----:B------:R-:W-:Y:S01]  /*8180*/  FFMA.FTZ R188, R29, UR38, -R34 ;  /* 0x000000261dbc7c23 */ /* 0x000fe20008010822 */
[----:B------:R-:W-:Y:S01]  /*8190*/  PRMT R5, R5, 0x5410, R8 ;  /* 0x0000541005057816 */ /* 0x000fe20000000008 */
[----:B------:R-:W-:Y:S01]  /*81a0*/  FMUL.FTZ R176, R176, UR38 ;  /* 0x00000026b0b07c20 */ /* 0x000fe20008410000 */
[----:B------:R-:W-:Y:S01]  /*81b0*/  PRMT R7, R7, 0x5410, R4 ;  /* 0x0000541007077816 */ /* 0x000fe20000000004 */
[----:B------:R-:W2:Y:S01]  /*81c0*/  LDSM.16.MT88.4 R8, [R224+0x18000] ;  /* 0x01800000e008783b */ /* 0x000ea20000004200 */
[----:B------:R-:W-:Y:S01]  /*81d0*/  FSEL R4, R2, RZ, P0 ;  /* 0x000000ff02047208 */ /* 0x000fe20000000000 */
[----:B------:R-:W3:Y:S01]  /*81e0*/  MUFU.EX2 R171, R171 ;  /* 0x000000ab00ab7308 */ /* 0x000ee20000000800 */
[--C-:B------:R-:W-:Y:S01]  /*81f0*/  SHF.R.U32.HI R17, RZ, 0x10, R6.reuse ;  /* 0x00000010ff117819 */ /* 0x100fe20000011606 */
[----:B------:R-:W-:Y:S01]  /*8200*/  LDSM.16.MT88.4 R28, [R220+0x18800] ;  /* 0x01880000dc1c783b */ /* 0x000fe20000004200 */
[----:B------:R-:W-:Y:S01]  /*8210*/  SHF.R.U32.HI R6, RZ, 0x18, R6 ;  /* 0x00000018ff067819 */ /* 0x000fe20000011606 */
[----:B------:R-:W-:Y:S01]  /*8220*/  FADD.FTZ R3, R3, -R4 ;  /* 0x8000000403037221 */ /* 0x000fe20000010000 */
[----:B------:R-:W-:Y:S01]  /*8230*/  LOP3.LUT R17, R17, 0xff, RZ, 0xc0, !PT ;  /* 0x000000ff11117812 */ /* 0x000fe200078ec0ff */
[--C-:B------:R-:W-:Y:S01]  /*8240*/  FFMA.FTZ R193, R193, UR38, -R34.reuse ;  /* 0x00000026c1c17c23 */ /* 0x100fe20008010822 */
[----:B------:R-:W-:Y:S01]  /*8250*/  HSET2.LE.AND R7, R7, R32, PT ;  /* 0x0000002007077233 */ /* 0x000fe20003803000 */
[----:B------:R-:W-:Y:S01]  /*8260*/  FMUL.FTZ R3, R3, UR38 ;  /* 0x0000002603037c20 */ /* 0x000fe20008410000 */
[----:B------:R-:W-:Y:S01]  /*8270*/  MUFU.EX2 R170, R170 ;  /* 0x000000aa00aa7308 */ /* 0x000fe20000000800 */
[----:B-1----:R-:W-:Y:S01]  /*8280*/  F2FP.F16.F32.PACK_AB R4, R168, R169 ;  /* 0x000000a9a804723e */ /* 0x002fe200000000ff */
[----:B------:R-:W-:Y:S01]  /*8290*/  FFMA.FTZ R177, R177, UR38, -R34 ;  /* 0x00000026b1b17c23 */ /* 0x000fe20008010822 */
[----:B------:R-:W-:-:S02]  /*82a0*/  PRMT R17, R17, 0x5410, R6 ;  /* 0x0000541011117816 */ /* 0x000fc40000000006 */
[----:B------:R-:W-:Y:S02]  /*82b0*/  LOP3.LUT R7, R7, R4, RZ, 0xc0, !PT ;  /* 0x0000000407077212 */ /* 0x000fe400078ec0ff */
[--C-:B------:R-:W-:Y:S01]  /*82c0*/  HSET2.LE.AND R4, R5, R32.reuse, PT ;  /* 0x0000002005047233 */ /* 0x100fe20003803000 */
[----:B------:R-:W1:Y:S01]  /*82d0*/  MUFU.EX2 R175, R175 ;  /* 0x000000af00af7308 */ /* 0x000e620000000800 */
[--C-:B------:R-:W-:Y:S02]  /*82e0*/  HSET2.LE.AND R6, R19, R32.reuse, PT ;  /* 0x0000002013067233 */ /* 0x100fe40003803000 */
[----:B------:R-:W-:Y:S02]  /*82f0*/  HSET2.LE.AND R5, R17, R32, PT ;  /* 0x0000002011057233 */ /* 0x000fe40003803000 */
[----:B---3--:R-:W-:Y:S02]  /*8300*/  F2FP.F16.F32.PACK_AB R19, R171, R172 ;  /* 0x000000acab13723e */ /* 0x008fe400000000ff */
[----:B------:R-:W-:Y:S01]  /*8310*/  F2FP.F16.F32.PACK_AB R17, R173, R174 ;  /* 0x000000aead11723e */ /* 0x000fe200000000ff */
[----:B------:R-:W3:Y:S01]  /*8320*/  MUFU.EX2 R176, R176 ;  /* 0x000000b000b07308 */ /* 0x000ee20000000800 */
[----:B------:R-:W-:-:S02]  /*8330*/  LOP3.LUT R6, R6, R19, RZ, 0xc0, !PT ;  /* 0x0000001306067212 */ /* 0x000fc400078ec0ff */
[----:B------:R-:W-:Y:S02]  /*8340*/  LOP3.LUT R4, R4, R17, RZ, 0xc0, !PT ;  /* 0x0000001104047212 */ /* 0x000fe400078ec0ff */
[----:B------:R-:W-:Y:S01]  /*8350*/  LOP3.LUT R26, R27, UR30, R184, 0x96, !PT ;  /* 0x0000001e1b1a7c12 */ /* 0x000fe2000f8e96b8 */
[----:B------:R-:W-:Y:S02]  /*8360*/  FFMA.FTZ R184, R244, UR38, -R181 ;  /* 0x00000026f4b87c23 */ /* 0x000fe400080108b5 */
[----:B------:R-:W4:Y:S01]  /*8370*/  MUFU.EX2 R3, R3 ;  /* 0x0000000300037308 */ /* 0x000f220000000800 */
[----:B-1----:R-:W-:Y:S01]  /*8380*/  F2FP.F16.F32.PACK_AB R16, R175, R170 ;  /* 0x000000aaaf10723e */ /* 0x002fe200000000ff */
[----:B------:R-:W-:-:S03]  /*8390*/  IMAD.WIDE.U32 R26, R26, -0x2daee0ad, RZ ;  /* 0xd2511f531a1a7825 */ /* 0x000fc600078e00ff */
[----:B------:R-:W-:Y:S02]  /*83a0*/  LOP3.LUT R5, R5, R16, RZ, 0xc0, !PT ;  /* 0x0000001005057212 */ /* 0x000fe400078ec0ff */
[----:B------:R-:W1:Y:S01]  /*83b0*/  LDSM.16.MT88.4 R16, [R222+0x18000] ;  /* 0x01800000de10783b */ /* 0x000e620000004200 */
[----:B------:R-:W-:Y:S01]  /*83c0*/  LOP3.LUT R24, R27, UR31, R24, 0x96, !PT ;  /* 0x0000001f1b187c12 */ /* 0x000fe2000f8e9618 */
        /* <DEDUP_REMOVED lines=146> */
[----:B------:R-:W-:Y:S01]  /*8cf0*/  MUFU.EX2 R187, R187 ;  /* 0x000000bb00bb7308 */ /* 0x000fe20000000800 */
[----:B------:R-:W-:Y:S01]  /*8d00*/  HMMA.16816.F32 R116, R4, R20, R116 ;  /* 0x000000140474723c */ /* 0x000fe20000001874 */
[----:B------:R-:W-:Y:S01]  /*8d10*/  LOP3.LUT R25, R26, 0xff, RZ, 0xc0, !PT ;  /* 0x000000ff1a197812 */ /* 0x000fe200078ec0ff */
[----:B------:R-:W-:Y:S01]  /*8d20*/  FFMA.FTZ R174, R249, R176, R174 ;  /* 0x000000b0f9ae7223 */ /* 0x000fe200000100ae */
[----:B------:R-:W-:-:S03]  /*8d30*/  FFMA.FTZ R170, R247, R3, R170 ;  /* 0x00000003f7aa7223 */ /* 0x000fc600000100aa */
[C---:B------:R-:W-:Y:S01]  /*8d40*/  HMMA.16816.F32 R120, R4.reuse, R22, R120 ;  /* 0x000000160478723c */ /* 0x040fe20000001878 */
[----:B------:R-:W3:Y:S01]  /*8d50*/  MUFU.EX2 R190, R190 ;  /* 0x000000be00be7308 */ /* 0x000ee20000000800 */
[----:B------:R-:W-:Y:S01]  /*8d60*/  LDSM.16.MT88.4 R20, [R224+0x18800] ;  /* 0x01880000e014783b */ /* 0x000fe20000004200 */
[----:B------:R-:W-:Y:S01]  /*8d70*/  FADD.FTZ R173, R173, R174 ;  /* 0x000000aeadad7221 */ /* 0x000fe20000010000 */
[----:B------:R-:W-:Y:S02]  /*8d80*/  FADD.FTZ R170, R175, R170 ;  /* 0x000000aaafaa7221 */ /* 0x000fe40000010000 */
[C---:B--2---:R-:W-:Y:S01]  /*8d90*/  HMMA.16816.F32 R52, R4.reuse, R8, R52 ;  /* 0x000000080434723c */ /* 0x044fe20000001834 */
[----:B------:R-:W-:Y:S01]  /*8da0*/  FADD.FTZ R172, R172, R173 ;  /* 0x000000adacac7221 */ /* 0x000fe20000010000 */
[----:B------:R-:W-:Y:S01]  /*8db0*/  FADD.FTZ R169, R169, R170 ;  /* 0x000000aaa9a97221 */ /* 0x000fe20000010000 */
[----:B------:R-:W-:Y:S02]  /*8dc0*/  MUFU.EX2 R183, R183 ;  /* 0x000000b700b77308 */ /* 0x000fe40000000800 */
[----:B------:R-:W-:Y:S01]  /*8dd0*/  FADD.FTZ R172, R171, R172 ;  /* 0x000000acabac7221 */ /* 0x000fe20000010000 */
[----:B------:R-:W-:Y:S01]  /*8de0*/  HMMA.16816.F32 R56, R4, R10, R56 ;  /* 0x0000000a0438723c */ /* 0x000fe20000001838 */
[----:B------:R-:W2:Y:S01]  /*8df0*/  LDSM.16.MT88.4 R8, [R224+0x1c000] ;  /* 0x01c00000e008783b */ /* 0x000ea20000004200 */
[----:B------:R-:W-:-:S03]  /*8e00*/  FADD.FTZ R168, R168, R169 ;  /* 0x000000a9a8a87221 */ /* 0x000fc60000010000 */
[----:B------:R-:W4:Y:S08]  /*8e10*/  MUFU.EX2 R184, R184 ;  /* 0x000000b800b87308 */ /* 0x000f300000000800 */
[----:B------:R-:W-:Y:S01]  /*8e20*/  MUFU.EX2 R185, R185 ;  /* 0x000000b900b97308 */ /* 0x000fe20000000800 */
[C---:B-1----:R-:W-:Y:S06]  /*8e30*/  HMMA.16816.F32 R60, R4.reuse, R16, R60 ;  /* 0x00000010043c723c */ /* 0x042fec000000183c */
[C---:B------:R-:W-:Y:S01]  /*8e40*/  HMMA.16816.F32 R64, R4.reuse, R18, R64 ;  /* 0x000000120440723c */ /* 0x040fe20000001840 */
[----:B------:R-:W1:Y:S01]  /*8e50*/  LDSM.16.MT88.4 R16, [R222+0x1c000] ;  /* 0x01c00000de10783b */ /* 0x000e620000004200 */
[----:B------:R-:W5:Y:S08]  /*8e60*/  MUFU.EX2 R186, R186 ;  /* 0x000000ba00ba7308 */ /* 0x000f700000000800 */
[----:B------:R-:W-:Y:S08]  /*8e70*/  MUFU.EX2 R189, R189 ;  /* 0x000000bd00bd7308 */ /* 0x000ff00000000800 */
[----:B------:R-:W5:Y:S01]  /*8e80*/  MUFU.EX2 R188, R188 ;  /* 0x000000bc00bc7308 */ /* 0x000f620000000800 */
[C---:B--2---:R-:W-:Y:S07]  /*8e90*/  HMMA.16816.F32 R68, R4.reuse, R8, R68 ;  /* 0x000000080444723c */ /* 0x044fee0000001844 */
[----:B------:R-:W-:Y:S01]  /*8ea0*/  MUFU.EX2 R193, R193 ;  /* 0x000000c100c17308 */ /* 0x000fe20000000800 */
[C---:B------:R-:W-:Y:S01]  /*8eb0*/  HMMA.16816.F32 R72, R4.reuse, R10, R72 ;  /* 0x0000000a0448723c */ /* 0x040fe20000001848 */
[----:B------:R-:W2:Y:S06]  /*8ec0*/  LDSM.16.MT88.4 R8, [R221+0x1c000] ;  /* 0x01c00000dd08783b */ /* 0x000eac0000004200 */
[----:B------:R-:W-:Y:S01]  /*8ed0*/  MUFU.EX2 R194, R194 ;  /* 0x000000c200c27308 */ /* 0x000fe20000000800 */
[C---:B-1----:R-:W-:Y:S07]  /*8ee0*/  HMMA.16816.F32 R76, R4.reuse, R16, R76 ;  /* 0x00000010044c723c */ /* 0x042fee000000184c */
[----:B------:R-:W-:Y:S01]  /*8ef0*/  MUFU.EX2 R182, R182 ;  /* 0x000000b600b67308 */ /* 0x000fe20000000800 */
[C---:B------:R-:W-:Y:S01]  /*8f00*/  HMMA.16816.F32 R80, R4.reuse, R18, R80 ;  /* 0x000000120450723c */ /* 0x040fe20000001850 */
[----:B------:R-:W1:Y:S06]  /*8f10*/  LDSM.16.MT88.4 R16, [R220+0x1c000] ;  /* 0x01c00000dc10783b */ /* 0x000e6c0000004200 */
[----:B------:R-:W-:Y:S08]  /*8f20*/  MUFU.EX2 R177, R177 ;  /* 0x000000b100b17308 */ /* 0x000ff00000000800 */
[----:B------:R-:W-:Y:S08]  /*8f30*/  MUFU.EX2 R179, R179 ;  /* 0x000000b300b37308 */ /* 0x000ff00000000800 */
[----:B------:R-:W-:Y:S01]  /*8f40*/  MUFU.EX2 R178, R178 ;  /* 0x000000b200b27308 */ /* 0x000fe20000000800 */
        /* <DEDUP_REMOVED lines=10> */
[C---:B------:R-:W-:Y:S06]  /*8ff0*/  HMMA.16816.F32 R112, R4.reuse, R18, R112 ;  /* 0x000000120470723c */ /* 0x040fec0000001870 */
[C---:B--2---:R-:W-:Y:S06]  /*9000*/  HMMA.16816.F32 R124, R4.reuse, R8, R124 ;  /* 0x00000008047c723c */ /* 0x044fec000000187c */
[----:B------:R-:W-:Y:S01]  /*9010*/  HMMA.16816.F32 R128, R4, R10, R128 ;  /* 0x0000000a0480723c */ /* 0x000fe20000001880 */
[----:B------:R-:W-:-:S02]  /*9020*/  LOP3.LUT R8, R26, 0xffff, RZ, 0xc0, !PT ;  /* 0x0000ffff1a087812 */ /* 0x000fc400078ec0ff */
[----:B------:R-:W-:Y:S02]  /*9030*/  SHF.R.U32.HI R9, RZ, 0x10, R26 ;  /* 0x00000010ff097819 */ /* 0x000fe4000001161a */
[----:B------:R-:W-:Y:S02]  /*9040*/  SHF.R.U32.HI R16, RZ, 0x8, R8 ;  /* 0x00000008ff107819 */ /* 0x000fe40000011608 */
[--C-:B------:R-:W-:Y:S02]  /*9050*/  SHF.R.U32.HI R4, RZ, 0x10, R24.reuse ;  /* 0x00000010ff047819 */ /* 0x100fe40000011618 */
[----:B------:R-:W-:Y:S02]  /*9060*/  SHF.R.U32.HI R5, RZ, 0x18, R24 ;  /* 0x00000018ff057819 */ /* 0x000fe40000011618 */
[----:B------:R-:W-:Y:S02]  /*9070*/  LOP3.LUT R4, R4, 0xff, RZ, 0xc0, !PT ;  /* 0x000000ff04047812 */ /* 0x000fe400078ec0ff */
[----:B------:R-:W-:-:S02]  /*9080*/  SHF.R.U32.HI R8, RZ, 0x18, R26 ;  /* 0x00000018ff087819 */ /* 0x000fc4000001161a */
[----:B------:R-:W-:Y:S02]  /*9090*/  LOP3.LUT R6, R24, 0xffff, RZ, 0xc0, !PT ;  /* 0x0000ffff18067812 */ /* 0x000fe400078ec0ff */
[----:B------:R-:W-:Y:S02]  /*90a0*/  LOP3.LUT R7, R9, 0xff, RZ, 0xc0, !PT ;  /* 0x000000ff09077812 */ /* 0x000fe400078ec0ff */
[----:B------:R-:W-:Y:S02]  /*90b0*/  PRMT R25, R25, 0x5410, R16 ;  /* 0x0000541019197816 */ /* 0x000fe40000000010 */
[----:B------:R-:W-:Y:S01]  /*90c0*/  PRMT R5, R4, 0x5410, R5 ;  /* 0x0000541004057816 */ /* 0x000fe20000000005 */
[----:B------:R-:W1:Y:S01]  /*90d0*/  LDSM.16.MT88.4 R16, [R222+0x18800] ;  /* 0x01880000de10783b */ /* 0x000e620000004200 */
[----:B------:R-:W-:Y:S02]  /*90e0*/  LOP3.LUT R27, R24, 0xff, RZ, 0xc0, !PT ;  /* 0x000000ff181b7812 */ /* 0x000fe400078ec0ff */
[----:B------:R-:W-:-:S02]  /*90f0*/  SHF.R.U32.HI R6, RZ, 0x8, R6 ;  /* 0x00000008ff067819 */ /* 0x000fc40000011606 */
[----:B------:R-:W-:Y:S02]  /*9100*/  PRMT R7, R7, 0x5410, R8 ;  /* 0x0000541007077816 */ /* 0x000fe40000000008 */
[----:B------:R-:W2:Y:S01]  /*9110*/  LDSM.16.MT88.4 R8, [R221+0x18800] ;  /* 0x01880000dd08783b */ /* 0x000ea20000004200 */
[----:B------:R-:W-:Y:S02]  /*9120*/  PRMT R27, R27, 0x5410, R6 ;  /* 0x000054101b1b7816 */ /* 0x000fe40000000006 */
[--C-:B------:R-:W-:Y:S02]  /*9130*/  HSET2.LE.AND R5, R5, R32.reuse, PT ;  /* 0x0000002005057233 */ /* 0x100fe40003803000 */
[C---:B---3--:R-:W-:Y:S01]  /*9140*/  F2FP.F16.F32.PACK_AB R6, R190.reuse, R187 ;  /* 0x000000bbbe06723e */ /* 0x048fe200000000ff */
[----:B------:R-:W-:Y:S01]  /*9150*/  FADD.FTZ R187, R187, R168 ;  /* 0x000000a8bbbb7221 */ /* 0x000fe20000010000 */
[--C-:B------:R-:W-:Y:S02]  /*9160*/  HSET2.LE.AND R4, R27, R32.reuse, PT ;  /* 0x000000201b047233 */ /* 0x100fe40003803000 */
[----:B------:R-:W-:Y:S01]  /*9170*/  LOP3.LUT R5, R5, R6, RZ, 0xc0, !PT ;  /* 0x0000000605057212 */ /* 0x000fe200078ec0ff */
[----:B------:R-:W-:Y:S01]  /*9180*/  FADD.FTZ R190, R190, R187 ;  /* 0x000000bbbebe7221 */ /* 0x000fe20000010000 */
[----:B------:R-:W-:-:S02]  /*9190*/  HSET2.LE.AND R6, R25, R32, PT ;  /* 0x0000002019067233 */ /* 0x000fc40003803000 */
[----:B----4-:R-:W-:Y:S01]  /*91a0*/  F2FP.F16.F32.PACK_AB R27, R184, R183 ;  /* 0x000000b7b81b723e */ /* 0x010fe200000000ff */
[----:B------:R-:W-:Y:S01]  /*91b0*/  FADD.FTZ R183, R183, R172 ;  /* 0x000000acb7b77221 */ /* 0x000fe20000010000 */
[----:B-----5:R-:W-:Y:S02]  /*91c0*/  F2FP.F16.F32.PACK_AB R25, R186, R185 ;  /* 0x000000b9ba19723e */ /* 0x020fe400000000ff */
[----:B------:R-:W-:Y:S01]  /*91d0*/  HSET2.LE.AND R7, R7, R32, PT ;  /* 0x0000002007077233 */ /* 0x000fe20003803000 */
        /* <DEDUP_REMOVED lines=9> */
[----:B------:R-:W3:Y:S05]  /*9270*/  LDSM.16.MT88.4 R24, [R224+0x1a800] ;  /* 0x01a80000e018783b */ /* 0x000eea0000004200 */
        /* <DEDUP_REMOVED lines=8> */
[----:B------:R-:W4:Y:S05]  /*9300*/  LDSM.16.MT88.4 R20, [R222+0x1a800] ;  /* 0x01a80000de14783b */ /* 0x000f2a0000004200 */
[C---:B---3--:R-:W-:Y:S06]  /*9310*/  HMMA.16816.F32 R36, R4.reuse, R24, R36 ;  /* 0x000000180424723c */ /* 0x048fec0000001824 */
[C---:B------:R-:W-:Y:S01]  /*9320*/  HMMA.16816.F32 R40, R4.reuse, R26, R40 ;  /* 0x0000001a0428723c */ /* 0x040fe20000001828 */
        /* <DEDUP_REMOVED lines=19> */
[----:B------:R-:W-:-:S04]  /*9460*/  MOV R9, UR8 ;  /* 0x0000000800097c02 */ /* 0x000fc80008000f00 */
[----:B------:R-:W-:Y:S01]  /*9470*/  LOP3.LUT R201, R201, UR37, R9, 0x96, !PT ;  /* 0x00000025c9c97c12 */ /* 0x000fe2000f8e9609 */
[C---:B----4-:R-:W-:Y:S01]  /*9480*/  HMMA.16816.F32 R76, R4.reuse, R20, R76 ;  /* 0x00000014044c723c */ /* 0x050fe2000000184c */
[----:B------:R-:W2:Y:S05]  /*9490*/  LDSM.16.MT88.4 R8, [R221+0x1e800] ;  /* 0x01e80000dd08783b */ /* 0x000eaa0000004200 */
[----:B------:R-:W-:Y:S01]  /*94a0*/  HMMA.16816.F32 R80, R4, R22, R80 ;  /* 0x000000160450723c */ /* 0x000fe20000001850 */
[----:B------:R-:W-:-:S04]  /*94b0*/  IMAD.WIDE.U32 R20, R201, -0x326172a9, RZ ;  /* 0xcd9e8d57c9147825 */ /* 0x000fc800078e00ff */
[----:B------:R-:W-:Y:S01]  /*94c0*/  FFMA.FTZ R201, R196, UR38, -R181 ;  /* 0x00000026c4c97c23 */ /* 0x000fe200080108b5 */
[--C-:B------:R-:W-:Y:S01]  /*94d0*/  FFMA.FTZ R196, R195, UR38, -R34.reuse ;  /* 0x00000026c3c47c23 */ /* 0x100fe20008010822 */
[----:B------:R-:W-:Y:S01]  /*94e0*/  FFMA.FTZ R195, R197, UR38, -R34 ;  /* 0x00000026c5c37c23 */ /* 0x000fe20008010822 */
[----:B------:R-:W-:Y:S01]  /*94f0*/  LOP3.LUT R202, R21, UR22, R202, 0x96, !PT ;  /* 0x0000001615ca7c12 */ /* 0x000fe2000f8e96ca */
[C---:B---3--:R-:W-:Y:S02]  /*9500*/  HMMA.16816.F32 R100, R4.reuse, R24, R100 ;  /* 0x000000180464723c */ /* 0x048fe40000001864 */
[----:B------:R-:W-:Y:S02]  /*9510*/  MUFU.EX2 R201, R201 ;  /* 0x000000c900c97308 */ /* 0x000fe40000000800 */
[----:B------:R-:W-:Y:S02]  /*9520*/  IMAD.WIDE.U32 R202, R202, -0x2daee0ad, RZ ;  /* 0xd2511f53caca7825 */ /* 0x000fe400078e00ff */
[----:B------:R-:W-:Y:S01]  /*9530*/  HMMA.16816.F32 R104, R4, R26, R104 ;  /* 0x0000001a0468723c */ /* 0x000fe20000001868 */
[----:B------:R-:W-:-:S02]  /*9540*/  LOP3.LUT R24, R167, UR20, R20, 0x96, !PT ;  /* 0x00000014a7187c12 */ /* 0x000fc4000f8e9614 */
[----:B------:R-:W3:Y:S01]  /*9550*/  LDSM.16.MT88.4 R20, [R220+0x1e800] ;  /* 0x01e80000dc14783b */ /* 0x000ee20000004200 */
[----:B------:R-:W-:Y:S01]  /*9560*/  LOP3.LUT R199, R203, UR19, R199, 0x96, !PT ;  /* 0x00000013cbc77c12 */ /* 0x000fe2000f8e96c7 */
[----:B------:R-:W4:Y:S01]  /*9570*/  MUFU.EX2 R196, R196 ;  /* 0x000000c400c47308 */ /* 0x000f220000000800 */
[----:B------:R-:W-:Y:S01]  /*9580*/  IMAD.WIDE.U32 R24, R24, -0x2daee0ad, RZ ;  /* 0xd2511f5318187825 */ /* 0x000fe200078e00ff */
[----:B-1----:R-:W-:Y:S03]  /*9590*/  HMMA.16816.F32 R108, R4, R16, R108 ;  /* 0x00000010046c723c */ /* 0x002fe6000000186c */
[----:B------:R-:W-:Y:S01]  /*95a0*/  IMAD.WIDE.U32 R26, R199, -0x326172a9, RZ ;  /* 0xcd9e8d57c71a7825 */ /* 0x000fe200078e00ff */
[----:B------:R-:W-:-:S03]  /*95b0*/  LOP3.LUT R202, R25, UR17, R202, 0x96, !PT ;  /* 0x0000001119ca7c12 */ /* 0x000fc6000f8e96ca */
[--C-:B------:R-:W-:Y:S01]  /*95c0*/  FFMA.FTZ R199, R192, UR38, -R181.reuse ;  /* 0x00000026c0c77c23 */ /* 0x100fe200080108b5 */
[----:B------:R-:W-:Y:S01]  /*95d0*/  HMMA.16816.F32 R112, R4, R18, R112 ;  /* 0x000000120470723c */ /* 0x000fe20000001870 */
[----:B------:R-:W-:Y:S01]  /*95e0*/  FFMA.FTZ R192, R198, UR38, -R181 ;  /* 0x00000026c6c07c23 */ /* 0x000fe200080108b5 */
[----:B------:R-:W-:Y:S01]  /*95f0*/  LOP3.LUT R167, R27, UR18, R166, 0x96, !PT ;  /* 0x000000121ba77c12 */ /* 0x000fe2000f8e96a6 */
[----:B------:R-:W-:-:S04]  /*9600*/  IMAD.WIDE.U32 R202, R202, -0x326172a9, RZ ;  /* 0xcd9e8d57caca7825 */ /* 0x000fc800078e00ff */
[----:B------:R-:W-:Y:S01]  /*9610*/  FFMA.FTZ R198, R191, UR38, -R34 ;  /* 0x00000026bfc67c23 */ /* 0x000fe20008010822 */
[----:B------:R-:W1:Y:S01]  /*9620*/  MUFU.EX2 R199, R199 ;  /* 0x000000c700c77308 */ /* 0x000e620000000800 */
[C---:B------:R-:W-:Y:S01]  /*9630*/  HMMA.16816.F32 R132, R4.reuse, R30, R132 ;  /* 0x0000001e0484723c */ /* 0x040fe20000001884 */
[----:B------:R-:W-:Y:S01]  /*9640*/  IMAD.WIDE.U32 R16, R167, -0x2daee0ad, RZ ;  /* 0xd2511f53a7107825 */ /* 0x000fe200078e00ff */
[----:B------:R-:W-:Y:S01]  /*9650*/  LOP3.LUT R166, R203, UR16, R26, 0x96, !PT ;  /* 0x00000010cba67c12 */ /* 0x000fe2000f8e961a */
[----:B------:R-:W-:Y:S02]  /*9660*/  LDSM.16.MT88.4 R28, [R221+0x19000] ;  /* 0x01900000dd1c783b */ /* 0x000fe40000004200 */
[----:B------:R-:W-:Y:S01]  /*9670*/  FFMA.FTZ R191, R180, UR38, -R181 ;  /* 0x00000026b4bf7c23 */ /* 0x000fe200080108b5 */
[----:B------:R-:W-:Y:S01]  /*9680*/  FFMA.FTZ R180, R165, UR38, -R34 ;  /* 0x00000026a5b47c23 */ /* 0x000fe20008010822 */
[----:B------:R-:W-:Y:S01]  /*9690*/  LOP3.LUT R244, R17, UR13, R24, 0x96, !PT ;  /* 0x0000000d11f47c12 */ /* 0x000fe2000f8e9618 */
[----:B------:R-:W-:Y:S01]  /*96a0*/  IMAD.WIDE.U32 R166, R166, -0x2daee0ad, RZ ;  /* 0xd2511f53a6a67825 */ /* 0x000fe200078e00ff */
[----:B--2---:R-:W-:Y:S01]  /*96b0*/  HMMA.16816.F32 R116, R4, R8, R116 ;  /* 0x000000080474723c */ /* 0x004fe20000001874 */
[----:B------:R-:W2:Y:S01]  /*96c0*/  MUFU.EX2 R192, R192 ;  /* 0x000000c000c07308 */ /* 0x000ea20000000800 */
[----:B------:R-:W-:Y:S01]  /*96d0*/  LDSM.16.MT88.4 R24, [R224+0x1b000] ;  /* 0x01b00000e018783b */ /* 0x000fe20000004200 */
[----:B------:R-:W-:Y:S01]  /*96e0*/  IMAD.WIDE.U32 R244, R244, -0x326172a9, RZ ;  /* 0xcd9e8d57f4f47825 */ /* 0x000fe200078e00ff */
[----:B------:R-:W-:-:S03]  /*96f0*/  LOP3.LUT R16, R167, UR12, R16, 0x96, !PT ;  /* 0x0000000ca7107c12 */ /* 0x000fc6000f8e9610 */
[----:B------:R-:W-:Y:S01]  /*9700*/  FFMA.FTZ R181, R35, UR38, -R34 ;  /* 0x0000002623b57c23 */ /* 0x000fe20008010822 */
[C---:B------:R-:W-:Y:S01]  /*9710*/  HMMA.16816.F32 R120, R4.reuse, R10, R120 ;  /* 0x0000000a0478723c */ /* 0x040fe20000001878 */
[----:B------:R-:W-:Y:S01]  /*9720*/  IMAD.WIDE.U32 R16, R16, -0x326172a9, RZ ;  /* 0xcd9e8d5710107825 */ /* 0x000fe200078e00ff */
[----:B------:R-:W-:Y:S02]  /*9730*/  MUFU.EX2 R195, R195 ;  /* 0x000000c300c37308 */ /* 0x000fe40000000800 */
[C---:B------:R-:W-:Y:S02]  /*9740*/  LOP3.LUT R8, R16.reuse, 0xffff, RZ, 0xc0, !PT ;  /* 0x0000ffff10087812 */ /* 0x040fe400078ec0ff */
[----:B------:R-:W-:Y:S01]  /*9750*/  LOP3.LUT R9, R16, 0xff, RZ, 0xc0, !PT ;  /* 0x000000ff10097812 */ /* 0x000fe200078ec0ff */
[----:B---3--:R-:W-:Y:S01]  /*9760*/  HMMA.16816.F32 R124, R4, R20, R124 ;  /* 0x00000014047c723c */ /* 0x008fe2000000187c */
[--C-:B------:R-:W-:Y:S02]  /*9770*/  SHF.R.U32.HI R10, RZ, 0x10, R16.reuse ;  /* 0x00000010ff0a7819 */ /* 0x100fe40000011610 */
[----:B------:R-:W3:Y:S01]  /*9780*/  MUFU.EX2 R198, R198 ;  /* 0x000000c600c67308 */ /* 0x000ee20000000800 */
[----:B------:R-:W-:-:S02]  /*9790*/  SHF.R.U32.HI R11, RZ, 0x18, R16 ;  /* 0x00000018ff0b7819 */ /* 0x000fc40000011610 */
[----:B------:R-:W-:Y:S01]  /*97a0*/  SHF.R.U32.HI R16, RZ, 0x8, R8 ;  /* 0x00000008ff107819 */ /* 0x000fe20000011608 */
[----:B------:R-:W-:Y:S01]  /*97b0*/  HMMA.16816.F32 R128, R4, R22, R128 ;  /* 0x000000160480723c */ /* 0x000fe20000001880 */
[----:B------:R-:W-:Y:S01]  /*97c0*/  LOP3.LUT R8, R17, UR23, R244, 0x96, !PT ;  /* 0x0000001711087c12 */ /* 0x000fe2000f8e96f4 */
[----:B------:R-:W-:Y:S01]  /*97d0*/  LDSM.16.MT88.4 R4, [R222+0x19000] ;  /* 0x01900000de04783b */ /* 0x000fe20000004200 */
[----:B------:R-:W-:Y:S01]  /*97e0*/  PRMT R21, R9, 0x5410, R16 ;  /* 0x0000541009157816 */ /* 0x000fe20000000010 */
[----:B------:R-:W5:Y:S01]  /*97f0*/  MUFU.EX2 R191, R191 ;  /* 0x000000bf00bf7308 */ /* 0x000f620000000800 */
[----:B------:R-:W-:Y:S01]  /*9800*/  LOP3.LUT R10, R10, 0xff, RZ, 0xc0, !PT ;  /* 0x000000ff0a0a7812 */ /* 0x000fe200078ec0ff */
[----:B------:R-:W5:Y:S01]  /*9810*/  LDSM.16.MT88.4 R16, [R224+0x19000] ;  /* 0x01900000e010783b */ /* 0x000f620000004200 */
[----:B------:R-:W-:Y:S02]  /*9820*/  SHF.R.U32.HI R23, RZ, 0x10, R8 ;  /* 0x00000010ff177819 */ /* 0x000fe40000011608 */
[----:B------:R-:W-:-:S02]  /*9830*/  PRMT R11, R10, 0x5410, R11 ;  /* 0x000054100a0b7816 */ /* 0x000fc4000000000b */
[C---:B------:R-:W-:Y:S01]  /*9840*/  LOP3.LUT R10, R8.reuse, 0xffff, RZ, 0xc0, !PT ;  /* 0x0000ffff080a7812 */ /* 0x040fe200078ec0ff */
[----:B------:R-:W5:Y:S01]  /*9850*/  MUFU.EX2 R180, R180 ;  /* 0x000000b400b47308 */ /* 0x000f620000000800 */
[----:B------:R-:W-:Y:S02]  /*9860*/  LOP3.LUT R9, R8, 0xff, RZ, 0xc0, !PT ;  /* 0x000000ff08097812 */ /* 0x000fe400078ec0ff */
[----:B------:R-:W-:Y:S02]  /*9870*/  SHF.R.U32.HI R10, RZ, 0x8, R10 ;  /* 0x00000008ff0a7819 */ /* 0x000fe4000001160a */
[----:B------:R-:W-:Y:S02]  /*9880*/  SHF.R.U32.HI R8, RZ, 0x18, R8 ;  /* 0x00000018ff087819 */ /* 0x000fe40000011608 */
[----:B------:R-:W-:Y:S01]  /*9890*/  LOP3.LUT R23, R23, 0xff, RZ, 0xc0, !PT ;  /* 0x000000ff17177812 */ /* 0x000fe200078ec0ff */
[----:B------:R-:W-:Y:S01]  /*98a0*/  MUFU.EX2 R181, R181 ;  /* 0x000000b500b57308 */ /* 0x000fe20000000800 */
[----:B------:R-:W-:-:S02]  /*98b0*/  PRMT R9, R9, 0x5410, R10 ;  /* 0x0000541009097816 */ /* 0x000fc4000000000a */
[----:B------:R-:W-:Y:S02]  /*98c0*/  PRMT R23, R23, 0x5410, R8 ;  /* 0x0000541017177816 */ /* 0x000fe40000000008 */
[C---:B----4-:R-:W-:Y:S01]  /*98d0*/  F2FP.F16.F32.PACK_AB R10, R196.reuse, R193 ;  /* 0x000000c1c40a723e */ /* 0x050fe200000000ff */
[----:B------:R-:W-:Y:S01]  /*98e0*/  FADD.FTZ R193, R193, R188 ;  /* 0x000000bcc1c17221 */ /* 0x000fe20000010000 */
[--C-:B------:R-:W-:Y:S02]  /*98f0*/  HSET2.LE.AND R8, R9, R32.reuse, PT ;  /* 0x0000002009087233 */ /* 0x100fe40003803000 */
[--C-:B------:R-:W-:Y:S01]  /*9900*/  HSET2.LE.AND R9, R23, R32.reuse, PT ;  /* 0x0000002017097233 */ /* 0x100fe20003803000 */
[----:B------:R-:W-:Y:S01]  /*9910*/  FADD.FTZ R196, R196, R193 ;  /* 0x000000c1c4c47221 */ /* 0x000fe20000010000 */
[----:B------:R-:W-:Y:S02]  /*9920*/  HSET2.LE.AND R11, R11, R32, PT ;  /* 0x000000200b0b7233 */ /* 0x000fe40003803000 */
[----:B-1----:R-:W-:Y:S01]  /*9930*/  F2FP.F16.F32.PACK_AB R23, R199, R194 ;  /* 0x000000c2c717723e */ /* 0x002fe200000000ff */
[----:B------:R-:W-:Y:S01]  /*9940*/  FADD.FTZ R194, R194, R3 ;  /* 0x00000003c2c27221 */ /* 0x000fe20000010000 */
[----:B------:R-:W-:-:S02]  /*9950*/  LOP3.LUT R9, R9, R10, RZ, 0xc0, !PT ;  /* 0x0000000a09097212 */ /* 0x000fc400078ec0ff */
[----:B------:R-:W-:Y:S01]  /*9960*/  HSET2.LE.AND R10, R21, R32, PT ;  /* 0x00000020150a7233 */ /* 0x000fe20003803000 */
[----:B------:R-:W-:Y:S01]  /*9970*/  FADD.FTZ R199, R199, R194 ;  /* 0x000000c2c7c77221 */ /* 0x000fe20000010000 */
[----:B--2---:R-:W-:Y:S02]  /*9980*/  F2FP.F16.F32.PACK_AB R21, R201, R192 ;  /* 0x000000c0c915723e */ /* 0x004fe400000000ff */
[----:B---3--:R-:W-:Y:S01]  /*9990*/  F2FP.F16.F32.PACK_AB R20, R198, R195 ;  /* 0x000000c3c614723e */ /* 0x008fe200000000ff */
[----:B------:R-:W-:Y:S01]  /*99a0*/  FADD.FTZ R192, R192, R199 ;  /* 0x000000c7c0c07221 */ /* 0x000fe20000010000 */
[----:B------:R-:W-:Y:S01]  /*99b0*/  LOP3.LUT R8, R8, R23, RZ, 0xc0, !PT ;  /* 0x0000001708087212 */ /* 0x000fe200078ec0ff */
[----:B------:R-:W-:Y:S01]  /*99c0*/  FADD.FTZ R195, R195, R196 ;  /* 0x000000c4c3c37221 */ /* 0x000fe20000010000 */
[----:B------:R-:W-:Y:S01]  /*99d0*/  LOP3.LUT R10, R10, R21, RZ, 0xc0, !PT ;  /* 0x000000150a0a7212 */ /* 0x000fe200078ec0ff */
[----:B------:R-:W-:Y:S01]  /*99e0*/  FADD.FTZ R201, R201, R192 ;  /* 0x000000c0c9c97221 */ /* 0x000fe20000010000 */
[----:B------:R-:W-:Y:S01]  /*99f0*/  LOP3.LUT R11, R11, R20, RZ, 0xc0, !PT ;  /* 0x000000140b0b7212 */ /* 0x000fe200078ec0ff */
[----:B------:R-:W-:Y:S01]  /*9a00*/  FADD.FTZ R198, R198, R195 ;  /* 0x000000c3c6c67221 */ /* 0x000fe20000010000 */
[----:B------:R-:W1:Y:S01]  /*9a10*/  LDSM.16.MT88.4 R20, [R220+0x19000] ;  /* 0x01900000dc14783b */ /* 0x000e620000004200 */
[----:B------:R-:W-:-:S04]  /*9a20*/  MOV R3, R2 ;  /* 0x0000000200037202 */ /* 0x000fc80000000f00 */
[C---:B-----5:R-:W-:Y:S06]  /*9a30*/  HMMA.16816.F32 R160, R8.reuse, R16, R160 ;  /* 0x0000001008a0723c */ /* 0x060fec00000018a0 */
[C---:B------:R-:W-:Y:S01]  /*9a40*/  HMMA.16816.F32 R156, R8.reuse, R18, R156 ;  /* 0x00000012089c723c */ /* 0x040fe2000000189c */
[----:B------:R-:W2:Y:S05]  /*9a50*/  LDSM.16.MT88.4 R16, [R222+0x1b000] ;  /* 0x01b00000de10783b */ /* 0x000eaa0000004200 */
[C---:B------:R-:W-:Y:S06]  /*9a60*/  HMMA.16816.F32 R152, R8.reuse, R4, R152 ;  /* 0x000000040898723c */ /* 0x040fec0000001898 */
        /* <DEDUP_REMOVED lines=27> */
[----:B------:R-:W-:Y:S01]  /*9c20*/  HMMA.16816.F32 R76, R8, R24, R76 ;  /* 0x00000018084c723c */ /* 0x000fe2000000184c */
[----:B------:R-:W-:Y:S01]  /*9c30*/  LOP3.LUT R26, R245, UR30, R202, 0x96, !PT ;  /* 0x0000001ef51a7c12 */ /* 0x000fe2000f8e96ca */
[----:B------:R-:W-:-:S04]  /*9c40*/  FFMA.FTZ R202, R33, UR38, -R34 ;  /* 0x0000002621ca7c23 */ /* 0x000fc80008010822 */
[----:B------:R-:W-:Y:S01]  /*9c50*/  IMAD.WIDE.U32 R26, R26, -0x2daee0ad, RZ ;  /* 0xd2511f531a1a7825 */ /* 0x000fe200078e00ff */
[C---:B----4-:R-:W-:Y:S01]  /*9c60*/  HMMA.16816.F32 R68, R8.reuse, R28, R68 ;  /* 0x0000001c0844723c */ /* 0x050fe20000001844 */
[----:B------:R-:W4:Y:S03]  /*9c70*/  MUFU.EX2 R202, R202 ;  /* 0x000000ca00ca7308 */ /* 0x000f260000000800 */
[----:B------:R-:W-:Y:S02]  /*9c80*/  LOP3.LUT R24, R27, UR31, R166, 0x96, !PT ;  /* 0x0000001f1b187c12 */ /* 0x000fe4000f8e96a6 */
[----:B------:R-:W-:Y:S01]  /*9c90*/  LOP3.LUT R25, R26, 0xff, RZ, 0xc0, !PT ;  /* 0x000000ff1a197812 */ /* 0x000fe200078ec0ff */
[----:B-1----:R-:W-:Y:S01]  /*9ca0*/  HMMA.16816.F32 R100, R8, R20, R100 ;  /* 0x000000140864723c */ /* 0x002fe20000001864 */
[C---:B------:R-:W-:Y:S01]  /*9cb0*/  LOP3.LUT R29, R24.reuse, 0xffff, RZ, 0xc0, !PT ;  /* 0x0000ffff181d7812 */ /* 0x040fe200078ec0ff */
[----:B------:R-:W-:Y:S01]  /*9cc0*/  LDSM.16.MT88.4 R164, [R222+0x19800] ;  /* 0x01980000dea4783b */ /* 0x000fe20000004200 */
[----:B------:R-:W-:-:S02]  /*9cd0*/  LOP3.LUT R28, R24, 0xff, RZ, 0xc0, !PT ;  /* 0x000000ff181c7812 */ /* 0x000fc400078ec0ff */
[----:B------:R-:W-:Y:S01]  /*9ce0*/  SHF.R.U32.HI R29, RZ, 0x8, R29 ;  /* 0x00000008ff1d7819 */ /* 0x000fe2000001161d */
[----:B--2---:R-:W-:Y:S03]  /*9cf0*/  HMMA.16816.F32 R108, R8, R16, R108 ;  /* 0x00000010086c723c */ /* 0x004fe6000000186c */
[----:B------:R-:W-:-:S03]  /*9d00*/  PRMT R29, R28, 0x5410, R29 ;  /* 0x000054101c1d7816 */ /* 0x000fc6000000001d */
[C---:B------:R-:W-:Y:S01]  /*9d10*/  HMMA.16816.F32 R104, R8.reuse, R22, R104 ;  /* 0x000000160868723c */ /* 0x040fe20000001868 */
[----:B------:R-:W-:Y:S01]  /*9d20*/  LOP3.LUT R16, R26, 0xffff, RZ, 0xc0, !PT ;  /* 0x0000ffff1a107812 */ /* 0x000fe200078ec0ff */
[----:B------:R-:W1:Y:S01]  /*9d30*/  LDSM.16.MT88.4 R20, [R220+0x1f000] ;  /* 0x01f00000dc14783b */ /* 0x000e620000004200 */
[----:B------:R-:W-:Y:S02]  /*9d40*/  SHF.R.U32.HI R27, RZ, 0x10, R26 ;  /* 0x00000010ff1b7819 */ /* 0x000fe4000001161a */
[----:B------:R-:W-:Y:S01]  /*9d50*/  SHF.R.U32.HI R16, RZ, 0x8, R16 ;  /* 0x00000008ff107819 */ /* 0x000fe20000011610 */
[C---:B---3--:R-:W-:Y:S01]  /*9d60*/  HMMA.16816.F32 R116, R8.reuse, R4, R116 ;  /* 0x000000040874723c */ /* 0x048fe20000001874 */
[----:B------:R-:W-:Y:S02]  /*9d70*/  SHF.R.U32.HI R26, RZ, 0x18, R26 ;  /* 0x00000018ff1a7819 */ /* 0x000fe4000001161a */
[----:B------:R-:W-:Y:S02]  /*9d80*/  PRMT R25, R25, 0x5410, R16 ;  /* 0x0000541019197816 */ /* 0x000fe40000000010 */
[----:B------:R-:W-:Y:S01]  /*9d90*/  LOP3.LUT R27, R27, 0xff, RZ, 0xc0, !PT ;  /* 0x000000ff1b1b7812 */ /* 0x000fe200078ec0ff */
[----:B------:R-:W-:Y:S01]  /*9da0*/  HMMA.16816.F32 R120, R8, R6, R120 ;  /* 0x000000060878723c */ /* 0x000fe20000001878 */
[----:B------:R-:W-:-:S02]  /*9db0*/  SHF.R.U32.HI R4, RZ, 0x10, R24 ;  /* 0x00000010ff047819 */ /* 0x000fc40000011618 */
[----:B------:R-:W-:Y:S02]  /*9dc0*/  SHF.R.U32.HI R5, RZ, 0x18, R24 ;  /* 0x00000018ff057819 */ /* 0x000fe40000011618 */
[----:B------:R-:W-:Y:S01]  /*9dd0*/  LOP3.LUT R4, R4, 0xff, RZ, 0xc0, !PT ;  /* 0x000000ff04047812 */ /* 0x000fe200078ec0ff */
[C---:B------:R-:W-:Y:S01]  /*9de0*/  HMMA.16816.F32 R112, R8.reuse, R18, R112 ;  /* 0x000000120870723c */ /* 0x040fe20000001870 */
[--C-:B------:R-:W-:Y:S01]  /*9df0*/  HSET2.LE.AND R6, R25, R32.reuse, PT ;  /* 0x0000002019067233 */ /* 0x100fe20003803000 */
[----:B------:R-:W2:Y:S01]  /*9e00*/  LDSM.16.MT88.4 R16, [R224+0x19800] ;  /* 0x01980000e010783b */ /* 0x000ea20000004200 */
[----:B------:R-:W-:Y:S02]  /*9e10*/  PRMT R5, R4, 0x5410, R5 ;  /* 0x0000541004057816 */ /* 0x000fe40000000005 */
[----:B------:R-:W-:Y:S01]  /*9e20*/  PRMT R27, R27, 0x5410, R26 ;  /* 0x000054101b1b7816 */ /* 0x000fe2000000001a */
[----:B------:R-:W-:Y:S01]  /*9e30*/  HMMA.16816.F32 R72, R8, R30, R72 ;  /* 0x0000001e0848723c */ /* 0x000fe20000001848 */
[----:B------:R-:W-:-:S02]  /*9e40*/  HSET2.LE.AND R4, R29, R32, PT ;  /* 0x000000201d047233 */ /* 0x000fc40003803000 */
[--C-:B------:R-:W-:Y:S01]  /*9e50*/  HSET2.LE.AND R5, R5, R32.reuse, PT ;  /* 0x0000002005057233 */ /* 0x100fe20003803000 */
[----:B------:R-:W-:Y:S01]  /*9e60*/  LDSM.16.MT88.4 R28, [R220+0x19800] ;  /* 0x01980000dc1c783b */ /* 0x000fe20000004200 */
[----:B------:R-:W-:Y:S01]  /*9e70*/  F2FP.F16.F32.PACK_AB R25, R191, R182 ;  /* 0x000000b6bf19723e */ /* 0x000fe200000000ff */
[----:B------:R-:W-:Y:S01]  /*9e80*/  FADD.FTZ R182, R182, R201 ;  /* 0x000000c9b6b67221 */ /* 0x000fe20000010000 */
[----:B------:R-:W-:Y:S01]  /*9e90*/  F2FP.F16.F32.PACK_AB R24, R180, R177 ;  /* 0x000000b1b418723e */ /* 0x000fe200000000ff */
[----:B------:R-:W-:Y:S01]  /*9ea0*/  FADD.FTZ R177, R177, R198 ;  /* 0x000000c6b1b17221 */ /* 0x000fe20000010000 */
[----:B------:R-:W-:Y:S01]  /*9eb0*/  HSET2.LE.AND R7, R27, R32, PT ;  /* 0x000000201b077233 */ /* 0x000fe20003803000 */
[----:B------:R-:W-:Y:S01]  /*9ec0*/  FADD.FTZ R182, R191, R182 ;  /* 0x000000b6bfb67221 */ /* 0x000fe20000010000 */
[----:B------:R-:W-:Y:S01]  /*9ed0*/  LOP3.LUT R4, R4, R25, RZ, 0xc0, !PT ;  /* 0x0000001904047212 */ /* 0x000fe200078ec0ff */
[----:B------:R-:W-:Y:S01]  /*9ee0*/  LDSM.16.MT88.4 R32, [R221+0x19800] ;  /* 0x01980000dd20783b */ /* 0x000fe20000004200 */
[----:B------:R-:W-:Y:S01]  /*9ef0*/  LOP3.LUT R5, R5, R24, RZ, 0xc0, !PT ;  /* 0x0000001805057212 */ /* 0x000fe200078ec0ff */
[----:B------:R-:W-:-:S02]  /*9f00*/  FADD.FTZ R180, R180, R177 ;  /* 0x000000b1b4b47221 */ /* 0x000fc40000010000 */
[----:B------:R-:W3:Y:S01]  /*9f10*/  LDSM.16.MT88.4 R24, [R224+0x1b800] ;  /* 0x01b80000e018783b */ /* 0x000ee20000004200 */
[C---:B-1----:R-:W-:Y:S06]  /*9f20*/  HMMA.16816.F32 R124, R8.reuse, R20, R124 ;  /* 0x00000014087c723c */ /* 0x042fec000000187c */
[----:B------:R-:W-:Y:S01]  /*9f30*/  HMMA.16816.F32 R128, R8, R22, R128 ;  /* 0x000000160880723c */ /* 0x000fe20000001880 */
[----:B------:R-:W-:Y:S01]  /*9f40*/  F2FP.F16.F32.PACK_AB R21, R178, R179 ;  /* 0x000000b3b215723e */ /* 0x000fe200000000ff */
[----:B------:R-:W-:Y:S01]  /*9f50*/  LDSM.16.MT88.4 R8, [R220+0x1b800] ;  /* 0x01b80000dc08783b */ /* 0x000fe20000004200 */
[----:B----4-:R-:W-:Y:S01]  /*9f60*/  F2FP.F16.F32.PACK_AB R20, R202, R181 ;  /* 0x000000b5ca14723e */ /* 0x010fe200000000ff */
[----:B------:R-:W-:Y:S01]  /*9f70*/  FADD.FTZ R179, R179, R182 ;  /* 0x000000b6b3b37221 */ /* 0x000fe20000010000 */
[----:B------:R-:W-:Y:S01]  /*9f80*/  LOP3.LUT R6, R6, R21, RZ, 0xc0, !PT ;  /* 0x0000001506067212 */ /* 0x000fe200078ec0ff */
[----:B------:R-:W-:Y:S01]  /*9f90*/  FADD.FTZ R181, R181, R180 ;  /* 0x000000b4b5b57221 */ /* 0x000fe20000010000 */
[----:B------:R-:W-:Y:S01]  /*9fa0*/  LOP3.LUT R7, R7, R20, RZ, 0xc0, !PT ;  /* 0x0000001407077212 */ /* 0x000fe200078ec0ff */
[----:B------:R-:W-:Y:S01]  /*9fb0*/  FADD.FTZ R249, R178, R179 ;  /* 0x000000b3b2f97221 */ /* 0x000fe20000010000 */
[----:B------:R-:W1:Y:S01]  /*9fc0*/  LDSM.16.MT88.4 R20, [R222+0x1b800] ;  /* 0x01b80000de14783b */ /* 0x000e620000004200 */
[----:B------:R-:W-:-:S04]  /*9fd0*/  FADD.FTZ R247, R202, R181 ;  /* 0x000000b5caf77221 */ /* 0x000fc80000010000 */
[C---:B--2---:R-:W-:Y:S06]  /*9fe0*/  HMMA.16816.F32 R160, R4.reuse, R16, R160 ;  /* 0x0000001004a0723c */ /* 0x044fec00000018a0 */
[C---:B------:R-:W-:Y:S01]  /*9ff0*/  HMMA.16816.F32 R156, R4.reuse, R18, R156 ;  /* 0x00000012049c723c */ /* 0x040fe2000000189c */
[----:B------:R-:W2:Y:S05]  /*a000*/  LDSM.16.MT88.4 R16, [R221+0x1b800] ;  /* 0x01b80000dd10783b */ /* 0x000eaa0000004200 */
[C---:B------:R-:W-:Y:S06]  /*a010*/  HMMA.16816.F32 R152, R4.reuse, R164, R152 ;  /* 0x000000a40498723c */ /* 0x040fec0000001898 */
[C---:B---3--:R-:W-:Y:S06]  /*a020*/  HMMA.16816.F32 R36, R4.reuse, R24, R36 ;  /* 0x000000180424723c */ /* 0x048fec0000001824 */
[C---:B------:R-:W-:Y:S01]  /*a030*/  HMMA.16816.F32 R40, R4.reuse, R26, R40 ;  /* 0x0000001a0428723c */ /* 0x040fe20000001828 */
[----:B------:R-:W3:Y:S05]  /*a040*/  LDSM.16.MT88.4 R24, [R220+0x1d800] ;  /* 0x01d80000dc18783b */ /* 0x000eea0000004200 */
        /* <DEDUP_REMOVED lines=21> */
[C---:B------:R-:W-:Y:S06]  /*a1a0*/  HMMA.16816.F32 R72, R4.reuse, R34, R72 ;  /* 0x000000220448723c */ /* 0x040fec0000001848 */
[C---:B------:R-:W-:Y:S06]  /*a1b0*/  HMMA.16816.F32 R76, R4.reuse, R164, R76 ;  /* 0x000000a4044c723c */ /* 0x040fec000000184c */
[----:B------:R-:W-:Y:S01]  /*a1c0*/  HMMA.16816.F32 R80, R4, R166, R80 ;  /* 0x000000a60450723c */ /* 0x000fe20000001850 */
[----:B------:R-:W-:-:S05]  /*a1d0*/  MOV R164, R200 ;  /* 0x000000c800a47202 */ /* 0x000fca0000000f00 */
[C---:B-----5:R-:W-:Y:S06]  /*a1e0*/  HMMA.16816.F32 R84, R4.reuse, R28, R84 ;  /* 0x0000001c0454723c */ /* 0x060fec0000001854 */
[C---:B------:R-:W-:Y:S06]  /*a1f0*/  HMMA.16816.F32 R88, R4.reuse, R30, R88 ;  /* 0x0000001e0458723c */ /* 0x040fec0000001858 */
[C---:B-1----:R-:W-:Y:S06]  /*a200*/  HMMA.16816.F32 R100, R4.reuse, R20, R100 ;  /* 0x000000140464723c */ /* 0x042fec0000001864 */
[C---:B------:R-:W-:Y:S06]  /*a210*/  HMMA.16816.F32 R104, R4.reuse, R22, R104 ;  /* 0x000000160468723c */ /* 0x040fec0000001868 */
[C---:B--2---:R-:W-:Y:S06]  /*a220*/  HMMA.16816.F32 R108, R4.reuse, R16, R108 ;  /* 0x00000010046c723c */ /* 0x044fec000000186c */
[C---:B------:R-:W-:Y:S06]  /*a230*/  HMMA.16816.F32 R112, R4.reuse, R18, R112 ;  /* 0x000000120470723c */ /* 0x040fec0000001870 */
[C---:B------:R-:W-:Y:S06]  /*a240*/  HMMA.16816.F32 R116, R4.reuse, R8, R116 ;  /* 0x000000080474723c */ /* 0x040fec0000001874 */
[C---:B------:R-:W-:Y:S06]  /*a250*/  HMMA.16816.F32 R120, R4.reuse, R10, R120 ;  /* 0x0000000a0478723c */ /* 0x040fec0000001878 */
[C---:B---3--:R-:W-:Y:S06]  /*a260*/  HMMA.16816.F32 R124, R4.reuse, R24, R124 ;  /* 0x00000018047c723c */ /* 0x048fec000000187c */
        /* <DEDUP_REMOVED lines=40> */
[----:B------:R-:W2:Y:S04]  /*a4f0*/  LDSM.16.M88.4 R16, [R229+0x11800] ;  /* 0x01180000e510783b */ /* 0x000ea80000000200 */
[----:B------:R-:W-:Y:S04]  /*a500*/  LDSM.16.M88.4 R180, [R228] ;  /* 0x00000000e4b4783b */ /* 0x000fe80000000200 */
[----:B------:R-:W5:Y:S04]  /*a510*/  LDSM.16.M88.4 R184, [R227] ;  /* 0x00000000e3b8783b */ /* 0x000f680000000200 */
[----:B------:R-:W5:Y:S04]  /*a520*/  LDSM.16.M88.4 R24, [R219] ;  /* 0x00000000db18783b */ /* 0x000f680000000200 */
[----:B------:R-:W5:Y:S04]  /*a530*/  LDSM.16.M88.4 R20, [R218] ;  /* 0x00000000da14783b */ /* 0x000f680000000200 */
[----:B------:R-:W5:Y:S04]  /*a540*/  LDSM.16.M88.4 R192, [R217] ;  /* 0x00000000d9c0783b */ /* 0x000f680000000200 */
[----:B------:R-:W-:Y:S01]  /*a550*/  LDSM.16.M88.4 R188, [R223+0x10000] ;  /* 0x01000000dfbc783b */ /* 0x000fe20000000200 */
[C---:B-1----:R-:W-:Y:S03]  /*a560*/  HMMA.16816.F32 R8, R28.reuse, R4, RZ ;  /* 0x000000041c08723c */ /* 0x042fe600000018ff */
[----:B------:R-:W-:Y:S04]  /*a570*/  LDSM.16.M88.4 R196, [R216] ;  /* 0x00000000d8c4783b */ /* 0x000fe80000000200 */
[----:B------:R-:W0:Y:S01]  /*a580*/  LDGDEPBAR ;  /* 0x00000000000079af */ /* 0x000e220000000000 */
[C---:B------:R-:W-:Y:S06]  /*a590*/  HMMA.16816.F32 R4, R28.reuse, R6, RZ ;  /* 0x000000061c04723c */ /* 0x040fec00000018ff */
[C---:B---3--:R-:W-:Y:S06]  /*a5a0*/  HMMA.16816.F32 R176, R28.reuse, R172, RZ ;  /* 0x000000ac1cb0723c */ /* 0x048fec00000018ff */
[C---:B----4-:R-:W-:Y:S06]  /*a5b0*/  HMMA.16816.F32 R168, R28.reuse, R164, RZ ;  /* 0x000000a41ca8723c */ /* 0x050fec00000018ff */
[C---:B------:R-:W-:Y:S06]  /*a5c0*/  HMMA.16816.F32 R172, R28.reuse, R174, RZ ;  /* 0x000000ae1cac723c */ /* 0x040fec00000018ff */
[C---:B------:R-:W-:Y:S06]  /*a5d0*/  HMMA.16816.F32 R164, R28.reuse, R166, RZ ;  /* 0x000000a61ca4723c */ /* 0x040fec00000018ff */
[C---:B--2---:R-:W-:Y:S06]  /*a5e0*/  HMMA.16816.F32 R32, R28.reuse, R16, RZ ;  /* 0x000000101c20723c */ /* 0x044fec00000018ff */
        /* <DEDUP_REMOVED lines=177> */
[----:B------:R-:W-:-:S04]  /*b100*/  IMAD R180, R3, 0x40, R242 ;  /* 0x0000004003b47824 */ /* 0x000fc800078e02f2 */
[C---:B------:R-:W-:Y:S01]  /*b110*/  VIADD R181, R180.reuse, 0x1 ;  /* 0x00000001b4b57836 */ /* 0x040fe20000000000 */
[C---:B------:R-:W-:Y:S01]  /*b120*/  ISETP.GE.AND P2, PT, R180.reuse, R238, PT ;  /* 0x000000eeb400720c */ /* 0x040fe20003f46270 */
[C---:B------:R-:W-:Y:S01]  /*b130*/  VIADD R3, R180.reuse, 0x8 ;  /* 0x00000008b4037836 */ /* 0x040fe20000000000 */
[----:B------:R-:W-:Y:S01]  /*b140*/  ISETP.GE.AND P5, PT, R180, R236, PT ;  /* 0x000000ecb400720c */ /* 0x000fe20003fa6270 */
[C---:B--2---:R-:W-:Y:S01]  /*b150*/  HMMA.16816.F32 R8, R24.reuse, R20, R8 ;  /* 0x000000141808723c */ /* 0x044fe20000001808 */
[C---:B------:R-:W-:Y:S02]  /*b160*/  ISETP.GE.AND P1, PT, R181.reuse, R238, PT ;  /* 0x000000eeb500720c */ /* 0x040fe40003f26270 */
[----:B------:R-:W-:Y:S02]  /*b170*/  ISETP.GE.AND P4, PT, R181, R236, PT ;  /* 0x000000ecb500720c */ /* 0x000fe40003f86270 */
[C---:B------:R-:W-:Y:S01]  /*b180*/  ISETP.GE.AND P0, PT, R3.reuse, R238, PT ;  /* 0x000000ee0300720c */ /* 0x040fe20003f06270 */
[----:B------:R-:W-:Y:S01]  /*b190*/  HMMA.16816.F32 R4, R24, R22, R4 ;  /* 0x000000161804723c */ /* 0x000fe20000001804 */
[----:B------:R-:W1:Y:S01]  /*b1a0*/  LDSM.16.M88.4 R20, [R216+0x7000] ;  /* 0x00700000d814783b */ /* 0x000e620000000200 */
[----:B------:R-:W-:-:S02]  /*b1b0*/  ISETP.GE.AND P3, PT, R3, R236, PT ;  /* 0x000000ec0300720c */ /* 0x000fc40003f66270 */
[C---:B------:R-:W-:Y:S02]  /*b1c0*/  ISETP.LT.OR P1, PT, R181.reuse, R239, P1 ;  /* 0x000000efb500720c */ /* 0x040fe40000f21670 */
[----:B------:R-:W-:Y:S01]  /*b1d0*/  ISETP.LT.OR P4, PT, R181, R237, P4 ;  /* 0x000000edb500720c */ /* 0x000fe20002781670 */
[C---:B---3--:R-:W-:Y:S01]  /*b1e0*/  HMMA.16816.F32 R176, R24.reuse, R16, R176 ;  /* 0x0000001018b0723c */ /* 0x048fe200000018b0 */
[C---:B------:R-:W-:Y:S01]  /*b1f0*/  ISETP.LT.OR P2, PT, R180.reuse, R239, P2 ;  /* 0x000000efb400720c */ /* 0x040fe20001741670 */
[C---:B------:R-:W-:Y:S01]  /*b200*/  VIADD R181, R180.reuse, 0x10 ;  /* 0x00000010b4b57836 */ /* 0x040fe20000000000 */
[----:B------:R-:W-:Y:S02]  /*b210*/  ISETP.LT.OR P5, PT, R180, R237, P5 ;  /* 0x000000edb400720c */ /* 0x000fe40002fa1670 */
[C---:B------:R-:W-:Y:S01]  /*b220*/  ISETP.LT.OR P0, PT, R3.reuse, R239, P0 ;  /* 0x000000ef0300720c */ /* 0x040fe20000701670 */
[----:B------:R-:W-:Y:S01]  /*b230*/  HMMA.16816.F32 R172, R24, R18, R172 ;  /* 0x0000001218ac723c */ /* 0x000fe200000018ac */
[----:B------:R-:W-:-:S04]  /*b240*/  ISETP.LT.OR P3, PT, R3, R237, P3 ;  /* 0x000000ed0300720c */ /* 0x000fc80001f61670 */
[----:B------:R-:W-:Y:S01]  /*b250*/  FSEL R17, R8, -INF , !P2 ;  /* 0xff80000008117808 */ /* 0x000fe20005000000 */
[C---:B------:R-:W-:Y:S01]  /*b260*/  HMMA.16816.F32 R28, R192.reuse, R182, R28 ;  /* 0x000000b6c01c723c */ /* 0x040fe2000000181c */
[----:B------:R-:W-:Y:S01]  /*b270*/  FSEL R16, R10, -INF , !P5 ;  /* 0xff8000000a107808 */ /* 0x000fe20006800000 */
[C---:B------:R-:W-:Y:S01]  /*b280*/  VIADD R19, R180.reuse, 0x18 ;  /* 0x00000018b4137836 */ /* 0x040fe20000000000 */
[----:B------:R-:W-:Y:S02]  /*b290*/  FSEL R3, R9, -INF , !P1 ;  /* 0xff80000009037808 */ /* 0x000fe40004800000 */
[----:B------:R-:W-:Y:S01]  /*b2a0*/  FSEL R18, R11, -INF , !P4 ;  /* 0xff8000000b127808 */ /* 0x000fe20006000000 */
[----:B------:R-:W-:Y:S01]  /*b2b0*/  HMMA.16816.F32 R164, R192, R186, R164 ;  /* 0x000000bac0a4723c */ /* 0x000fe200000018a4 */
[----:B------:R-:W-:Y:S01]  /*b2c0*/  VIADD R182, R180, 0x9 ;  /* 0x00000009b4b67836 */ /* 0x000fe20000000000 */
[----:B------:R-:W2:Y:S01]  /*b2d0*/  LDSM.16.M88.4 R8, [R216+0x7800] ;  /* 0x00780000d808783b */ /* 0x000ea20000000200 */
[----:B------:R-:W-:Y:S01]  /*b2e0*/  ISETP.GE.AND P5, PT, R181, R238, PT ;  /* 0x000000eeb500720c */ /* 0x000fe20003fa6270 */
[----:B------:R-:W-:-:S04]  /*b2f0*/  DEPBAR.LE SB0, 0x0 ;  /* 0x000080000000791a */ /* 0x000fc80000000000 */
[C---:B------:R-:W-:Y:S02]  /*b300*/  ISETP.GE.AND P6, PT, R182.reuse, R238, PT ;  /* 0x000000eeb600720c */ /* 0x040fe40003fc6270 */
[C---:B------:R-:W-:Y:S02]  /*b310*/  ISETP.GE.AND P1, PT, R181.reuse, R236, PT ;  /* 0x000000ecb500720c */ /* 0x040fe40003f26270 */
[-C--:B------:R-:W-:Y:S02]  /*b320*/  ISETP.LT.OR P6, PT, R182, R239.reuse, P6 ;  /* 0x000000efb600720c */ /* 0x080fe400037c1670 */
[C---:B------:R-:W-:Y:S02]  /*b330*/  ISETP.LT.OR P5, PT, R181.reuse, R239, P5 ;  /* 0x000000efb500720c */ /* 0x040fe40002fa1670 */
[----:B------:R-:W-:Y:S01]  /*b340*/  ISETP.LT.OR P1, PT, R181, R237, P1 ;  /* 0x000000edb500720c */ /* 0x000fe20000f21670 */
[----:B------:R-:W-:Y:S01]  /*b350*/  VIADD R181, R180, 0x11 ;  /* 0x00000011b4b57836 */ /* 0x000fe20000000000 */
[----:B------:R-:W-:Y:S01]  /*b360*/  FSEL R6, R6, -INF , !P3 ;  /* 0xff80000006067808 */ /* 0x000fe20005800000 */
[----:B-1----:R-:W-:Y:S01]  /*b370*/  HMMA.16816.F32 R168, R24, R20, R168 ;  /* 0x0000001418a8723c */ /* 0x002fe200000018a8 */
[----:B------:R-:W-:-:S02]  /*b380*/  FSEL R5, R5, -INF , !P6 ;  /* 0xff80000005057808 */ /* 0x000fc40007000000 */
[C---:B------:R-:W-:Y:S02]  /*b390*/  ISETP.GE.AND P3, PT, R19.reuse, R238, PT ;  /* 0x000000ee1300720c */ /* 0x040fe40003f66270 */
[-C--:B------:R-:W-:Y:S01]  /*b3a0*/  ISETP.GE.AND P6, PT, R19, R236.reuse, PT ;  /* 0x000000ec1300720c */ /* 0x080fe20003fc6270 */
[----:B------:R-:W-:Y:S01]  /*b3b0*/  HMMA.16816.F32 R164, R24, R22, R164 ;  /* 0x0000001618a4723c */ /* 0x000fe200000018a4 */
[----:B------:R-:W-:Y:S01]  /*b3c0*/  ISETP.GE.AND P2, PT, R182, R236, PT ;  /* 0x000000ecb600720c */ /* 0x000fe20003f46270 */
[----:B------:R-:W-:Y:S01]  /*b3d0*/  VIADD R21, R180, 0x20 ;  /* 0x00000020b4157836 */ /* 0x000fe20000000000 */
[----:B------:R-:W-:Y:S02]  /*b3e0*/  FSEL R4, R4, -INF , !P0 ;  /* 0xff80000004047808 */ /* 0x000fe40004000000 */
[C---:B------:R-:W-:Y:S02]  /*b3f0*/  ISETP.GE.AND P4, PT, R181.reuse, R238, PT ;  /* 0x000000eeb500720c */ /* 0x040fe40003f86270 */
[----:B------:R-:W-:Y:S01]  /*b400*/  ISETP.GE.AND P0, PT, R181, R236, PT ;  /* 0x000000ecb500720c */ /* 0x000fe20003f06270 */
[----:B------:R-:W-:Y:S01]  /*b410*/  VIADD R23, R180, 0x28 ;  /* 0x00000028b4177836 */ /* 0x000fe20000000000 */
[----:B------:R-:W-:-:S02]  /*b420*/  ISETP.LT.OR P3, PT, R19, R239, P3 ;  /* 0x000000ef1300720c */ /* 0x000fc40001f61670 */
[-C--:B------:R-:W-:Y:S01]  /*b430*/  ISETP.LT.OR P6, PT, R19, R237.reuse, P6 ;  /* 0x000000ed1300720c */ /* 0x080fe200037c1670 */
[----:B------:R-:W-:Y:S01]  /*b440*/  VIADD R19, R180, 0x19 ;  /* 0x00000019b4137836 */ /* 0x000fe20000000000 */
[----:B------:R-:W-:Y:S02]  /*b450*/  ISETP.LT.OR P2, PT, R182, R237, P2 ;  /* 0x000000edb600720c */ /* 0x000fe40001741670 */
[C---:B------:R-:W-:Y:S02]  /*b460*/  ISETP.LT.OR P4, PT, R181.reuse, R239, P4 ;  /* 0x000000efb500720c */ /* 0x040fe40002781670 */
[----:B------:R-:W-:Y:S01]  /*b470*/  ISETP.LT.OR P0, PT, R181, R237, P0 ;  /* 0x000000edb500720c */ /* 0x000fe20000701670 */
[----:B--2---:R-:W-:Y:S01]  /*b480*/  HMMA.16816.F32 R32, R24, R8, R32 ;  /* 0x000000081820723c */ /* 0x004fe20000001820 */
[----:B------:R-:W-:Y:S02]  /*b490*/  FSEL R7, R7, -INF , !P2 ;  /* 0xff80000007077808 */ /* 0x000fe40005000000 */
[----:B------:R-:W-:-:S02]  /*b4a0*/  FSEL R181, R176, -INF , !P5 ;  /* 0xff800000b0b57808 */ /* 0x000fc40006800000 */
[C---:B------:R-:W-:Y:S01]  /*b4b0*/  ISETP.GE.AND P2, PT, R19.reuse, R238, PT ;  /* 0x000000ee1300720c */ /* 0x040fe20003f46270 */
[----:B------:R-:W-:Y:S01]  /*b4c0*/  HMMA.16816.F32 R28, R24, R10, R28 ;  /* 0x0000000a181c723c */ /* 0x000fe2000000181c */
[C---:B------:R-:W-:Y:S01]  /*b4d0*/  ISETP.GE.AND P5, PT, R19.reuse, R236, PT ;  /* 0x000000ec1300720c */ /* 0x040fe20003fa6270 */
        /* <DEDUP_REMOVED lines=8> */
[----:B------:R-:W-:Y:S02]  /*b560*/  FSEL R196, R172, -INF , !P3 ;  /* 0xff800000acc47808 */ /* 0x000fe40005800000 */
[-C--:B------:R-:W-:Y:S02]  /*b570*/  ISETP.GE.AND P1, PT, R21, R238.reuse, PT ;  /* 0x000000ee1500720c */ /* 0x080fe40003f26270 */
[C---:B------:R-:W-:Y:S02]  /*b580*/  ISETP.GE.AND P0, PT, R19.reuse, R238, PT ;  /* 0x000000ee1300720c */ /* 0x040fe40003f06270 */
[----:B------:R-:W-:Y:S02]  /*b590*/  ISETP.GE.AND P3, PT, R19, R236, PT ;  /* 0x000000ec1300720c */ /* 0x000fe40003f66270 */
[----:B------:R-:W-:Y:S01]  /*b5a0*/  FMNMX.FTZ R172, R200, R17, !PT ;  /* 0x00000011c8ac7209 */ /* 0x000fe20007810000 */
[----:B------:R-:W-:Y:S01]  /*b5b0*/  BAR.SYNC.DEFER_BLOCKING 0x0 ;  /* 0x0000000000007b1d */ /* 0x000fe20000010000 */
[----:B------:R-:W-:-:S02]  /*b5c0*/  ISETP.LT.OR P1, PT, R21, R239, P1 ;  /* 0x000000ef1500720c */ /* 0x000fc40000f21670 */
[C---:B------:R-:W-:Y:S02]  /*b5d0*/  ISETP.LT.OR P0, PT, R19.reuse, R239, P0 ;  /* 0x000000ef1300720c */ /* 0x040fe40000701670 */
[----:B------:R-:W-:Y:S02]  /*b5e0*/  ISETP.LT.OR P3, PT, R19, R237, P3 ;  /* 0x000000ed1300720c */ /* 0x000fe40001f61670 */
[----:B------:R-:W-:Y:S02]  /*b5f0*/  FMNMX.FTZ R19, R3, R172, !PT ;  /* 0x000000ac03137209 */ /* 0x000fe40007810000 */
[----:B------:R-:W-:Y:S02]  /*b600*/  FSEL R250, R168, -INF , !P1 ;  /* 0xff800000a8fa7808 */ /* 0x000fe40004800000 */
[----:B------:R-:W-:Y:S02]  /*b610*/  FMNMX.FTZ R168, R4, R19, !PT ;  /* 0x0000001304a87209 */ /* 0x000fe40007810000 */
[----:B------:R-:W-:-:S02]  /*b620*/  FSEL R198, R175, -INF , !P5 ;  /* 0xff800000afc67808 */ /* 0x000fc40006800000 */
[C---:B------:R-:W-:Y:S02]  /*b630*/  ISETP.GE.AND P5, PT, R9.reuse, R238, PT ;  /* 0x000000ee0900720c */ /* 0x040fe40003fa6270 */
[----:B------:R-:W-:Y:S02]  /*b640*/  ISETP.GE.AND P1, PT, R9, R236, PT ;  /* 0x000000ec0900720c */ /* 0x000fe40003f26270 */
[----:B------:R-:W-:Y:S02]  /*b650*/  FMNMX.FTZ R168, R5, R168, !PT ;  /* 0x000000a805a87209 */ /* 0x000fe40007810000 */
[C---:B------:R-:W-:Y:S02]  /*b660*/  ISETP.LT.OR P5, PT, R9.reuse, R239, P5 ;  /* 0x000000ef0900720c */ /* 0x040fe40002fa1670 */
[----:B------:R-:W-:Y:S02]  /*b670*/  ISETP.LT.OR P1, PT, R9, R237, P1 ;  /* 0x000000ed0900720c */ /* 0x000fe40000f21670 */
[----:B------:R-:W-:-:S02]  /*b680*/  FSEL R194, R177, -INF , !P4 ;  /* 0xff800000b1c27808 */ /* 0x000fc40006000000 */
[----:B------:R-:W-:Y:S02]  /*b690*/  FMNMX.FTZ R9, R181, R168, !PT ;  /* 0x000000a8b5097209 */ /* 0x000fe40007810000 */
[C---:B------:R-:W-:Y:S02]  /*b6a0*/  ISETP.GE.AND P4, PT, R21.reuse, R236, PT ;  /* 0x000000ec1500720c */ /* 0x040fe40003f86270 */
[----:B------:R-:W-:Y:S02]  /*b6b0*/  FMNMX.FTZ R9, R194, R9, !PT ;  /* 0x00000009c2097209 */ /* 0x000fe40007810000 */
[----:B------:R-:W-:Y:S02]  /*b6c0*/  ISETP.LT.OR P4, PT, R21, R237, P4 ;  /* 0x000000ed1500720c */ /* 0x000fe40002781670 */
[----:B------:R-:W-:Y:S02]  /*b6d0*/  FSEL R21, R173, -INF , !P2 ;  /* 0xff800000ad157808 */ /* 0x000fe40005000000 */
[----:B------:R-:W-:Y:S01]  /*b6e0*/  FMNMX.FTZ R24, R196, R9, !PT ;  /* 0x00000009c4187209 */ /* 0x000fe20007810000 */
[----:B------:R-:W-:Y:S01]  /*b6f0*/  VIADD R9, R180, 0x38 ;  /* 0x00000038b4097836 */ /* 0x000fe20000000000 */
[----:B------:R-:W-:-:S02]  /*b700*/  FSEL R22, R174, -INF , !P6 ;  /* 0xff800000ae167808 */ /* 0x000fc40007000000 */
[----:B------:R-:W-:Y:S02]  /*b710*/  ISETP.GE.AND P6, PT, R23, R238, PT ;  /* 0x000000ee1700720c */ /* 0x000fe40003fc6270 */
[----:B------:R-:W-:Y:S02]  /*b720*/  FMNMX.FTZ R11, R2, R16, !PT ;  /* 0x00000010020b7209 */ /* 0x000fe40007810000 */
[----:B------:R-:W-:Y:S02]  /*b730*/  FMNMX.FTZ R19, R21, R24, !PT ;  /* 0x0000001815137209 */ /* 0x000fe40007810000 */
[----:B------:R-:W-:Y:S02]  /*b740*/  ISETP.LT.OR P6, PT, R23, R239, P6 ;  /* 0x000000ef1700720c */ /* 0x000fe400037c1670 */
[----:B------:R-:W-:Y:S02]  /*b750*/  FSEL R248, R169, -INF , !P0 ;  /* 0xff800000a9f87808 */ /* 0x000fe40004000000 */
[----:B------:R-:W-:-:S02]  /*b760*/  FMNMX.FTZ R11, R18, R11, !PT ;  /* 0x0000000b120b7209 */ /* 0x000fc40007810000 */
[----:B------:R-:W-:Y:S02]  /*b770*/  FMNMX.FTZ R19, R250, R19, !PT ;  /* 0x00000013fa137209 */ /* 0x000fe40007810000 */
[----:B------:R-:W-:Y:S02]  /*b780*/  FSEL R202, R170, -INF , !P4 ;  /* 0xff800000aaca7808 */ /* 0x000fe40006000000 */
[----:B------:R-:W-:Y:S02]  /*b790*/  FSEL R244, R171, -INF , !P3 ;  /* 0xff800000abf47808 */ /* 0x000fe40005800000 */
[-C--:B------:R-:W-:Y:S02]  /*b7a0*/  ISETP.GE.AND P4, PT, R8, R238.reuse, PT ;  /* 0x000000ee0800720c */ /* 0x080fe40003f86270 */
[----:B------:R-:W-:Y:S02]  /*b7b0*/  ISETP.GE.AND P3, PT, R10, R238, PT ;  /* 0x000000ee0a00720c */ /* 0x000fe40003f66270 */
[----:B------:R-:W-:-:S02]  /*b7c0*/  FSEL R187, R164, -INF , !P6 ;  /* 0xff800000a4bb7808 */ /* 0x000fc40007000000 */
[----:B------:R-:W-:Y:S02]  /*b7d0*/  FMNMX.FTZ R26, R6, R11, !PT ;  /* 0x0000000b061a7209 */ /* 0x000fe40007810000 */
[----:B------:R-:W-:Y:S02]  /*b7e0*/  FMNMX.FTZ R24, R248, R19, !PT ;  /* 0x00000013f8187209 */ /* 0x000fe40007810000 */
[C---:B------:R-:W-:Y:S02]  /*b7f0*/  ISETP.GE.AND P0, PT, R8.reuse, R236, PT ;  /* 0x000000ec0800720c */ /* 0x040fe40003f06270 */
[----:B------:R-:W-:Y:S02]  /*b800*/  ISETP.LT.OR P4, PT, R8, R239, P4 ;  /* 0x000000ef0800720c */ /* 0x000fe40002781670 */
[----:B------:R-:W-:Y:S02]  /*b810*/  FSEL R252, R165, -INF , !P5 ;  /* 0xff800000a5fc7808 */ /* 0x000fe40006800000 */
[----:B------:R-:W-:-:S02]  /*b820*/  FMNMX.FTZ R19, R7, R26, !PT ;  /* 0x0000001a07137209 */ /* 0x000fc40007810000 */
[----:B------:R-:W-:Y:S02]  /*b830*/  FMNMX.FTZ R11, R187, R24, !PT ;  /* 0x00000018bb0b7209 */ /* 0x000fe40007810000 */
[----:B------:R-:W-:Y:S02]  /*b840*/  ISETP.LT.OR P3, PT, R10, R239, P3 ;  /* 0x000000ef0a00720c */ /* 0x000fe40001f61670 */
[----:B------:R-:W-:Y:S01]  /*b850*/  ISETP.LT.OR P0, PT, R8, R237, P0 ;  /* 0x000000ed0800720c */ /* 0x000fe20000701670 */
[----:B------:R-:W-:Y:S01]  /*b860*/  VIADD R8, R180, 0x39 ;  /* 0x00000039b4087836 */ /* 0x000fe20000000000 */
[----:B------:R-:W-:Y:S02]  /*b870*/  ISETP.GE.AND P2, PT, R23, R236, PT ;  /* 0x000000ec1700720c */ /* 0x000fe40003f46270 */
[----:B------:R-:W-:Y:S02]  /*b880*/  ISETP.GE.AND P6, PT, R9, R238, PT ;  /* 0x000000ee0900720c */ /* 0x000fe40003fc6270 */
[----:B------:R-:W-:-:S02]  /*b890*/  FSEL R190, R32, -INF , !P4 ;  /* 0xff80000020be7808 */ /* 0x000fc40006000000 */
[----:B------:R-:W-:Y:S02]  /*b8a0*/  FMNMX.FTZ R24, R20, R19, !PT ;  /* 0x0000001314187209 */ /* 0x000fe40007810000 */
[----:B------:R-:W-:Y:S02]  /*b8b0*/  FMNMX.FTZ R11, R252, R11, !PT ;  /* 0x0000000bfc0b7209 */ /* 0x000fe40007810000 */
[----:B------:R-:W-:Y:S02]  /*b8c0*/  FSEL R188, R33, -INF , !P3 ;  /* 0xff80000021bc7808 */ /* 0x000fe40005800000 */
[----:B------:R-:W-:Y:S02]  /*b8d0*/  PLOP3.LUT P3, PT, PT, PT, UP0, 0x80, 0x0 ;  /* 0x000000000000781c */ /* 0x000fe40003f6f008 */
[----:B------:R-:W-:Y:S02]  /*b8e0*/  ISETP.LT.OR P2, PT, R23, R237, P2 ;  /* 0x000000ed1700720c */ /* 0x000fe40001741670 */
        /* <DEDUP_REMOVED lines=21> */
[----:B------:R-:W-:Y:S01]  /*ba40*/  ULDC.64 UR6, c[0x0][0x218] ;  /* 0x0000860000067ab9 */ /* 0x000fe20000000a00 */
[----:B------:R-:W-:Y:S01]  /*ba50*/  UIADD3 UR8, UR11, UR8, URZ ;  /* 0x000000080b087290 */ /* 0x000fe2000fffe03f */
[----:B------:R-:W-:Y:S01]  /*ba60*/  IMAD.U32 R27, RZ, RZ, UR11 ;  /* 0x0000000bff1b7e24 */ /* 0x000fe2000f8e00ff */
[----:B------:R-:W-:-:S04]  /*ba70*/  LEA R19, P2, R26, R232, 0x6 ;  /* 0x000000e81a137211 */ /* 0x000fc800078430ff */
[----:B------:R-:W-:Y:S01]  /*ba80*/  IMAD.U32 R11, RZ, RZ, UR8 ;  /* 0x00000008ff0b7e24 */ /* 0x000fe2000f8e00ff */
[----:B------:R-:W-:-:S04]  /*ba90*/  LEA R28, P3, R19, UR6, 0x1 ;  /* 0x00000006131c7c11 */ /* 0x000fc8000f8608ff */
        /* <DEDUP_REMOVED lines=16> */
.L_x_2009:
[----:B------:R-:W-:Y:S01]  /*bba0*/  FMNMX.FTZ R19, R244, R23, !PT ;  /* 0x00000017f4137209 */ /* 0x000fe20007810000 */
[----:B------:R-:W2:Y:S01]  /*bbb0*/  SHFL.BFLY PT, R11, R24, 0x2, 0x1f ;  /* 0x0c401f00180b7f89 */ /* 0x000ea200000e0000 */
[-C--:B------:R-:W-:Y:S01]  /*bbc0*/  ISETP.GE.AND P2, PT, R10, R236.reuse, PT ;  /* 0x000000ec0a00720c */ /* 0x080fe20003f46270 */
[----:B------:R-:W-:Y:S01]  /*bbd0*/  USHF.L.U32 UR6, UR34, 0x1, URZ ;  /* 0x0000000122067899 */ /* 0x000fe2000800063f */
[----:B-1----:R-:W-:Y:S01]  /*bbe0*/  FSEL R32, R167, -INF , !P1 ;  /* 0xff800000a7207808 */ /* 0x002fe20004800000 */
[----:B------:R-:W-:Y:S01]  /*bbf0*/  STL.64 [R1+0x10], R204 ;  /* 0x000010cc01007387 */ /* 0x000fe20000100a00 */
[----:B------:R-:W-:Y:S01]  /*bc00*/  FMNMX.FTZ R19, R246, R19, !PT ;  /* 0x00000013f6137209 */ /* 0x000fe20007810000 */
[----:B------:R-:W-:Y:S01]  /*bc10*/  IMAD.WIDE.U32 R192, R12, -0x2daee0ad, RZ ;  /* 0xd2511f530cc07825 */ /* 0x000fe200078e00ff */
[----:B------:R-:W-:Y:S01]  /*bc20*/  ISETP.GE.AND P1, PT, R9, R236, PT ;  /* 0x000000ec0900720c */ /* 0x000fe20003f26270 */
[----:B------:R1:W-:Y:S01]  /*bc30*/  STL.64 [R1+0x8], R14 ;  /* 0x0000080e01007387 */ /* 0x0003e20000100a00 */
        /* <DEDUP_REMOVED lines=13> */
[----:B------:R-:W-:Y:S01]  /*bd10*/  FMNMX.FTZ R10, R170, R9, !PT ;  /* 0x00000009aa0a7209 */ /* 0x000fe20007810000 */
[----:B-1----:R-:W-:Y:S01]  /*bd20*/  IMAD.WIDE.U32 R14, R0, -0x326172a9, RZ ;  /* 0xcd9e8d57000e7825 */ /* 0x002fe200078e00ff */
[----:B------:R-:W-:Y:S01]  /*bd30*/  MOV R19, UR6 ;  /* 0x0000000600137c02 */ /* 0x000fe20008000f00 */
[----:B------:R-:W1:Y:S01]  /*bd40*/  SHFL.BFLY PT, R164, R11, 0x1, 0x1f ;  /* 0x0c201f000ba47f89 */ /* 0x000e6200000e0000 */
[----:B------:R-:W-:Y:S01]  /*bd50*/  MOV R23, UR39 ;  /* 0x0000002700177c02 */ /* 0x000fe20008000f00 */
[----:B------:R-:W-:Y:S01]  /*bd60*/  UIADD3 UR6, UR6, 0x1, URZ ;  /* 0x0000000106067890 */ /* 0x000fe2000fffe03f */
[----:B------:R-:W-:Y:S01]  /*bd70*/  LOP3.LUT R8, R15, R13, RZ, 0x3c, !PT ;  /* 0x0000000d0f087212 */ /* 0x000fe200078e3cff */
[----:B------:R-:W2:Y:S01]  /*bd80*/  SHFL.BFLY PT, R9, R10, 0x2, 0x1f ;  /* 0x0c401f000a097f89 */ /* 0x000ea200000e0000 */
[----:B------:R-:W-:-:S03]  /*bd90*/  MOV R168, 0x7054 ;  /* 0x0000705400a87802 */ /* 0x000fc60000000f00 */
[----:B------:R-:W-:Y:S01]  /*bda0*/  IMAD.WIDE.U32 R204, R8, -0x2daee0ad, RZ ;  /* 0xd2511f5308cc7825 */ /* 0x000fe200078e00ff */
[----:B------:R-:W-:Y:S02]  /*bdb0*/  LOP3.LUT R8, R193, UR37, R19, 0x96, !PT ;  /* 0x00000025c1087c12 */ /* 0x000fe4000f8e9613 */
[----:B------:R-:W-:Y:S02]  /*bdc0*/  PRMT R168, R23, R168, UR39 ;  /* 0x0000002717a87e16 */ /* 0x000fe400080000a8 */
[----:B------:R-:W-:Y:S01]  /*bdd0*/  LOP3.LUT R34, R205, UR21, R192, 0x96, !PT ;  /* 0x00000015cd227c12 */ /* 0x000fe2000f8e96c0 */
[----:B------:R-:W-:-:S04]  /*bde0*/  IMAD.WIDE.U32 R26, R8, -0x326172a9, RZ ;  /* 0xcd9e8d57081a7825 */ /* 0x000fc800078e00ff */
[----:B------:R-:W-:Y:S01]  /*bdf0*/  IMAD.WIDE.U32 R34, R34, -0x326172a9, RZ ;  /* 0xcd9e8d5722227825 */ /* 0x000fe200078e00ff */
[----:B------:R-:W-:-:S04]  /*be00*/  LOP3.LUT R8, R27, UR22, R14, 0x96, !PT ;  /* 0x000000161b087c12 */ /* 0x000fc8000f8e960e */
[----:B------:R-:W-:Y:S01]  /*be10*/  LOP3.LUT R26, R35, UR20, R26, 0x96, !PT ;  /* 0x00000014231a7c12 */ /* 0x000fe2000f8e961a */
[----:B------:R-:W-:Y:S01]  /*be20*/  IMAD.WIDE.U32 R28, R8, -0x2daee0ad, RZ ;  /* 0xd2511f53081c7825 */ /* 0x000fe200078e00ff */
[----:B-1----:R-:W-:Y:S02]  /*be30*/  FMNMX.FTZ R164, R11, R164, !PT ;  /* 0x000000a40ba47209 */ /* 0x002fe40007810000 */
[----:B--2---:R-:W-:Y:S01]  /*be40*/  FMNMX.FTZ R9, R10, R9, !PT ;  /* 0x000000090a097209 */ /* 0x004fe20007810000 */
[----:B------:R-:W-:-:S04]  /*be50*/  IMAD.WIDE.U32 R26, R26, -0x2daee0ad, RZ ;  /* 0xd2511f531a1a7825 */ /* 0x000fc800078e00ff */
[C---:B------:R-:W-:Y:S01]  /*be60*/  FMUL.FTZ R171, R164.reuse, UR38 ;  /* 0x00000026a4ab7c20 */ /* 0x040fe20008410000 */
[----:B------:R-:W-:Y:S01]  /*be70*/  FSETP.NEU.FTZ.AND P1, PT, R164, -INF , PT ;  /* 0xff800000a400780b */ /* 0x000fe20003f3d000 */
[----:B------:R-:W1:Y:S01]  /*be80*/  SHFL.BFLY PT, R8, R9, 0x1, 0x1f ;  /* 0x0c201f0009087f89 */ /* 0x000e6200000e0000 */
[----:B------:R-:W-:Y:S02]  /*be90*/  LOP3.LUT R10, R29, UR19, R204, 0x96, !PT ;  /* 0x000000131d0a7c12 */ /* 0x000fe4000f8e96cc */
[----:B------:R-:W-:Y:S02]  /*bea0*/  FSEL R171, R171, RZ, P1 ;  /* 0x000000ffabab7208 */ /* 0x000fe40000800000 */
[----:B------:R-:W-:Y:S01]  /*beb0*/  LOP3.LUT R28, R27, UR17, R28, 0x96, !PT ;  /* 0x000000111b1c7c12 */ /* 0x000fe2000f8e961c */
[----:B------:R-:W-:Y:S01]  /*bec0*/  IMAD.WIDE.U32 R24, R10, -0x326172a9, RZ ;  /* 0xcd9e8d570a187825 */ /* 0x000fe200078e00ff */
[----:B------:R-:W-:-:S03]  /*bed0*/  FSEL R177, R164, RZ, P1 ;  /* 0x000000ffa4b17208 */ /* 0x000fc60000800000 */
        /* <DEDUP_REMOVED lines=9> */
[----:B------:R-:W-:Y:S01]  /*bf70*/  FADD.FTZ R177, R200, -R177 ;  /* 0x800000b1c8b17221 */ /* 0x000fe20000010000 */
[--C-:B------:R-:W-:Y:S01]  /*bf80*/  FFMA.FTZ R192, R181, UR38, -R171.reuse ;  /* 0x00000026b5c07c23 */ /* 0x100fe200080108ab */
[--C-:B------:R-:W-:Y:S01]  /*bf90*/  FFMA.FTZ R179, R194, UR38, -R171.reuse ;  /* 0x00000026c2b37c23 */ /* 0x100fe200080108ab */
[----:B------:R-:W-:Y:S01]  /*bfa0*/  IMAD.WIDE.U32 R24, R24, -0x2daee0ad, RZ ;  /* 0xd2511f5318187825 */ /* 0x000fe200078e00ff */
[----:B------:R-:W-:Y:S01]  /*bfb0*/  LOP3.LUT R26, R11, UR13, R26, 0x96, !PT ;  /* 0x0000000d0b1a7c12 */ /* 0x000fe2000f8e961a */
[----:B------:R-:W-:Y:S02]  /*bfc0*/  MUFU.EX2 R174, R174 ;  /* 0x000000ae00ae7308 */ /* 0x000fe40000000800 */
[----:B------:R-:W-:Y:S01]  /*bfd0*/  FMUL.FTZ R177, R177, UR38 ;  /* 0x00000026b1b17c20 */ /* 0x000fe20008410000 */
[----:B-1----:R-:W-:Y:S01]  /*bfe0*/  FMNMX.FTZ R3, R9, R8, !PT ;  /* 0x0000000809037209 */ /* 0x002fe20007810000 */
[----:B------:R-:W-:Y:S01]  /*bff0*/  FFMA.FTZ R194, R196, UR38, -R171 ;  /* 0x00000026c4c27c23 */ /* 0x000fe200080108ab */
[----:B------:R-:W-:Y:S01]  /*c000*/  LOP3.LUT R4, R25, UR12, R10, 0x96, !PT ;  /* 0x0000000c19047c12 */ /* 0x000fe2000f8e960a */
[----:B------:R-:W-:Y:S01]  /*c010*/  IMAD.WIDE.U32 R26, R26, -0x326172a9, RZ ;  /* 0xcd9e8d571a1a7825 */ /* 0x000fe200078e00ff */
[----:B------:R-:W-:-:S03]  /*c020*/  FSETP.NEU.FTZ.AND P0, PT, R3, -INF , PT ;  /* 0xff8000000300780b */ /* 0x000fc60003f1d000 */
[C---:B------:R-:W-:Y:S01]  /*c030*/  FMUL.FTZ R169, R3.reuse, UR38 ;  /* 0x0000002603a97c20 */ /* 0x040fe20008410000 */
[----:B------:R-:W-:Y:S01]  /*c040*/  MUFU.EX2 R167, R167 ;  /* 0x000000a700a77308 */ /* 0x000fe20000000800 */
[----:B------:R-:W-:Y:S01]  /*c050*/  IMAD.WIDE.U32 R30, R4, -0x326172a9, RZ ;  /* 0xcd9e8d57041e7825 */ /* 0x000fe200078e00ff */
[----:B------:R-:W-:-:S03]  /*c060*/  FSEL R9, R3, RZ, P0 ;  /* 0x000000ff03097208 */ /* 0x000fc60000000000 */
[--C-:B------:R-:W-:Y:S01]  /*c070*/  FFMA.FTZ R181, R21, UR38, -R171.reuse ;  /* 0x0000002615b57c23 */ /* 0x100fe200080108ab */
[----:B------:R-:W-:Y:S01]  /*c080*/  FSEL R169, R169, RZ, P0 ;  /* 0x000000ffa9a97208 */ /* 0x000fe20000000000 */
[----:B------:R-:W-:Y:S01]  /*c090*/  FFMA.FTZ R189, R250, UR38, -R171 ;  /* 0x00000026fabd7c23 */ /* 0x000fe200080108ab */
[----:B------:R-:W-:Y:S01]  /*c0a0*/  SHF.R.U32.HI R8, RZ, 0x10, R30 ;  /* 0x00000010ff087819 */ /* 0x000fe2000001161e */
[----:B------:R-:W-:Y:S01]  /*c0b0*/  FADD.FTZ R2, R2, -R9 ;  /* 0x8000000902027221 */ /* 0x000fe20000010000 */
[----:B------:R-:W-:Y:S01]  /*c0c0*/  LOP3.LUT R10, R30, 0xffff, RZ, 0xc0, !PT ;  /* 0x0000ffff1e0a7812 */ /* 0x000fe200078ec0ff */
[--C-:B------:R-:W-:Y:S01]  /*c0d0*/  FFMA.FTZ R166, R6, UR38, -R169.reuse ;  /* 0x0000002606a67c23 */ /* 0x100fe200080108a9 */
[--C-:B------:R-:W-:Y:S01]  /*c0e0*/  FFMA.FTZ R165, R7, UR38, -R169.reuse ;  /* 0x0000002607a57c23 */ /* 0x100fe200080108a9 */
[--C-:B------:R-:W-:Y:S01]  /*c0f0*/  FFMA.FTZ R172, R16, UR38, -R169.reuse ;  /* 0x0000002610ac7c23 */ /* 0x100fe200080108a9 */
[--C-:B------:R-:W-:Y:S01]  /*c100*/  FFMA.FTZ R175, R18, UR38, -R169.reuse ;  /* 0x0000002612af7c23 */ /* 0x100fe200080108a9 */
[----:B------:R-:W-:Y:S01]  /*c110*/  LOP3.LUT R4, R31, UR23, R26, 0x96, !PT ;  /* 0x000000171f047c12 */ /* 0x000fe2000f8e961a */
[----:B------:R-:W-:Y:S01]  /*c120*/  MUFU.EX2 R176, R176 ;  /* 0x000000b000b07308 */ /* 0x000fe20000000800 */
[----:B------:R-:W-:Y:S01]  /*c130*/  SHF.R.U32.HI R11, RZ, 0x18, R30 ;  /* 0x00000018ff0b7819 */ /* 0x000fe2000001161e */
[----:B------:R-:W-:Y:S01]  /*c140*/  FMUL.FTZ R2, R2, UR38 ;  /* 0x0000002602027c20 */ /* 0x000fe20008410000 */
[----:B------:R-:W-:Y:S01]  /*c150*/  LOP3.LUT R8, R8, 0xff, RZ, 0xc0, !PT ;  /* 0x000000ff08087812 */ /* 0x000fe200078ec0ff */
[--C-:B------:R-:W-:Y:S01]  /*c160*/  FFMA.FTZ R183, R198, UR38, -R169.reuse ;  /* 0x00000026c6b77c23 */ /* 0x100fe200080108a9 */
[----:B------:R-:W-:Y:S01]  /*c170*/  LOP3.LUT R17, R30, 0xff, RZ, 0xc0, !PT ;  /* 0x000000ff1e117812 */ /* 0x000fe200078ec0ff */
[--C-:B------:R-:W-:Y:S01]  /*c180*/  FFMA.FTZ R196, R22, UR38, -R169.reuse ;  /* 0x0000002616c47c23 */ /* 0x100fe200080108a9 */
[----:B------:R-:W-:Y:S01]  /*c190*/  SHF.R.U32.HI R10, RZ, 0x8, R10 ;  /* 0x00000008ff0a7819 */ /* 0x000fe2000001160a */
[----:B------:R-:W-:Y:S01]  /*c1a0*/  MUFU.EX2 R166, R166 ;  /* 0x000000a600a67308 */ /* 0x000fe20000000800 */
[----:B------:R-:W-:Y:S01]  /*c1b0*/  LOP3.LUT R6, R4, 0xffff, RZ, 0xc0, !PT ;  /* 0x0000ffff04067812 */ /* 0x000fe200078ec0ff */
[--C-:B------:R-:W-:Y:S01]  /*c1c0*/  FFMA.FTZ R198, R20, UR38, -R169.reuse ;  /* 0x0000002614c67c23 */ /* 0x100fe200080108a9 */
[----:B------:R-:W-:Y:S01]  /*c1d0*/  SHF.R.U32.HI R19, RZ, 0x10, R4 ;  /* 0x00000010ff137819 */ /* 0x000fe20000011604 */
[----:B------:R-:W-:Y:S01]  /*c1e0*/  LDSM.16.MT88.4 R20, [R224+0x18800] ;  /* 0x01880000e014783b */ /* 0x000fe20000004200 */
[----:B------:R-:W-:Y:S01]  /*c1f0*/  LOP3.LUT R5, R4, 0xff, RZ, 0xc0, !PT ;  /* 0x000000ff04057812 */ /* 0x000fe200078ec0ff */
[----:B------:R-:W-:Y:S01]  /*c200*/  FFMA.FTZ R185, R185, UR38, -R169 ;  /* 0x00000026b9b97c23 */ /* 0x000fe200080108a9 */
[----:B------:R-:W-:Y:S01]  /*c210*/  PRMT R7, R8, 0x5410, R11 ;  /* 0x0000541008077816 */ /* 0x000fe2000000000b */
[----:B------:R-:W1:Y:S01]  /*c220*/  MUFU.EX2 R165, R165 ;  /* 0x000000a500a57308 */ /* 0x000e620000000800 */
[----:B------:R-:W-:Y:S01]  /*c230*/  PRMT R17, R17, 0x5410, R10 ;  /* 0x0000541011117816 */ /* 0x000fe2000000000a */
[----:B------:R-:W-:Y:S01]  /*c240*/  FFMA.FTZ R191, R202, UR38, -R169 ;  /* 0x00000026cabf7c23 */ /* 0x000fe200080108a9 */
[----:B------:R-:W-:Y:S01]  /*c250*/  SHF.R.U32.HI R6, RZ, 0x8, R6 ;  /* 0x00000008ff067819 */ /* 0x000fe20000011606 */
[----:B------:R-:W2:Y:S01]  /*c260*/  LDSM.16.MT88.4 R8, [R224+0x18000] ;  /* 0x01800000e008783b */ /* 0x000ea20000004200 */
[----:B------:R-:W-:Y:S01]  /*c270*/  SHF.R.U32.HI R4, RZ, 0x18, R4 ;  /* 0x00000018ff047819 */ /* 0x000fe20000011604 */
[----:B------:R-:W-:Y:S01]  /*c280*/  FFMA.FTZ R200, R248, UR38, -R171 ;  /* 0x00000026f8c87c23 */ /* 0x000fe200080108ab */
[----:B------:R-:W-:Y:S01]  /*c290*/  LOP3.LUT R19, R19, 0xff, RZ, 0xc0, !PT ;  /* 0x000000ff13137812 */ /* 0x000fe200078ec0ff */
[----:B------:R-:W-:Y:S01]  /*c2a0*/  MUFU.EX2 R172, R172 ;  /* 0x000000ac00ac7308 */ /* 0x000fe20000000800 */
[----:B------:R-:W-:Y:S01]  /*c2b0*/  PRMT R5, R5, 0x5410, R6 ;  /* 0x0000541005057816 */ /* 0x000fe20000000006 */
[----:B------:R-:W-:Y:S01]  /*c2c0*/  FFMA.FTZ R202, R244, UR38, -R169 ;  /* 0x00000026f4ca7c23 */ /* 0x000fe200080108a9 */
[----:B------:R-:W-:Y:S01]  /*c2d0*/  PRMT R19, R19, 0x5410, R4 ;  /* 0x0000541013137816 */ /* 0x000fe20000000004 */
[--C-:B------:R-:W-:Y:S01]  /*c2e0*/  FFMA.FTZ R187, R187, UR38, -R171.reuse ;  /* 0x00000026bbbb7c23 */ /* 0x100fe200080108ab */
[--C-:B------:R-:W-:Y:S01]  /*c2f0*/  HSET2.LE.AND R7, R7, R168.reuse, PT ;  /* 0x000000a807077233 */ /* 0x100fe20003803000 */
[----:B------:R-:W-:Y:S01]  /*c300*/  FFMA.FTZ R248, R252, UR38, -R171 ;  /* 0x00000026fcf87c23 */ /* 0x000fe200080108ab */
[----:B------:R-:W-:Y:S01]  /*c310*/  HSET2.LE.AND R6, R17, R168, PT ;  /* 0x000000a811067233 */ /* 0x000fe20003803000 */
[----:B------:R-:W3:Y:S01]  /*c320*/  MUFU.EX2 R175, R175 ;  /* 0x000000af00af7308 */ /* 0x000ee20000000800 */
[----:B-1----:R-:W-:Y:S01]  /*c330*/  F2FP.F16.F32.PACK_AB R4, R165, R166 ;  /* 0x000000a6a504723e */ /* 0x002fe200000000ff */
[----:B------:R-:W-:Y:S01]  /*c340*/  FFMA.FTZ R244, R246, UR38, -R169 ;  /* 0x00000026f6f47c23 */ /* 0x000fe200080108a9 */
[----:B------:R-:W-:-:S02]  /*c350*/  F2FP.F16.F32.PACK_AB R17, R167, R174 ;  /* 0x000000aea711723e */ /* 0x000fc400000000ff */
[----:B------:R-:W-:Y:S02]  /*c360*/  LOP3.LUT R7, R7, R4, RZ, 0xc0, !PT ;  /* 0x0000000407077212 */ /* 0x000fe400078ec0ff */
[----:B------:R-:W-:Y:S01]  /*c370*/  LOP3.LUT R6, R6, R17, RZ, 0xc0, !PT ;  /* 0x0000001106067212 */ /* 0x000fe200078ec0ff */
[----:B------:R-:W1:Y:S01]  /*c380*/  MUFU.EX2 R177, R177 ;  /* 0x000000b100b17308 */ /* 0x000e620000000800 */
[--C-:B------:R-:W-:Y:S02]  /*c390*/  HSET2.LE.AND R4, R5, R168.reuse, PT ;  /* 0x000000a805047233 */ /* 0x100fe40003803000 */
[----:B------:R-:W-:Y:S02]  /*c3a0*/  HSET2.LE.AND R5, R19, R168, PT ;  /* 0x000000a813057233 */ /* 0x000fe40003803000 */
[----:B------:R-:W-:Y:S02]  /*c3b0*/  F2FP.F16.F32.PACK_AB R17, R173, R176 ;  /* 0x000000b0ad11723e */ /* 0x000fe400000000ff */
[----:B------:R-:W-:Y:S01]  /*c3c0*/  LOP3.LUT R26, R27, UR30, R28, 0x96, !PT ;  /* 0x0000001e1b1a7c12 */ /* 0x000fe2000f8e961c */
[----:B------:R-:W4:Y:S01]  /*c3d0*/  MUFU.EX2 R2, R2 ;  /* 0x0000000200027308 */ /* 0x000f220000000800 */
[----:B---3--:R-:W-:-:S02]  /*c3e0*/  F2FP.F16.F32.PACK_AB R16, R175, R172 ;  /* 0x000000acaf10723e */ /* 0x008fc400000000ff */
[----:B------:R-:W-:Y:S01]  /*c3f0*/  LOP3.LUT R4, R4, R17, RZ, 0xc0, !PT ;  /* 0x0000001104047212 */ /* 0x000fe200078ec0ff */
[----:B------:R-:W-:Y:S01]  /*c400*/  IMAD.WIDE.U32 R26, R26, -0x2daee0ad, RZ ;  /* 0xd2511f531a1a7825 */ /* 0x000fe200078e00ff */
        /* <DEDUP_REMOVED lines=141> */
[----:B------:R-:W-:Y:S01]  /*cce0*/  HMMA.16816.F32 R48, R4, R18, R48 ;  /* 0x000000120430723c */ /* 0x000fe20000001830 */
[----:B------:R-:W2:Y:S01]  /*ccf0*/  LDSM.16.MT88.4 R16, [R220+0x1a000] ;  /* 0x01a00000dc10783b */ /* 0x000ea20000004200 */
[-C--:B------:R-:W-:Y:S01]  /*cd00*/  FMUL.FTZ R126, R126, R2.reuse ;  /* 0x000000027e7e7220 */ /* 0x080fe20000410000 */
[-C--:B------:R-:W-:Y:S01]  /*cd10*/  FMUL.FTZ R127, R127, R2.reuse ;  /* 0x000000027f7f7220 */ /* 0x080fe20000410000 */
[-C--:B------:R-:W-:Y:S01]  /*cd20*/  FMUL.FTZ R128, R128, R177.reuse ;  /* 0x000000b180807220 */ /* 0x080fe20000410000 */
[----:B------:R-:W-:Y:S01]  /*cd30*/  FMUL.FTZ R129, R129, R177 ;  /* 0x000000b181817220 */ /* 0x000fe20000410000 */
[-C--:B------:R-:W-:Y:S01]  /*cd40*/  FMUL.FTZ R130, R130, R2.reuse ;  /* 0x0000000282827220 */ /* 0x080fe20000410000 */
[----:B------:R-:W-:Y:S01]  /*cd50*/  FMUL.FTZ R131, R131, R2 ;  /* 0x0000000283837220 */ /* 0x000fe20000410000 */
[----:B------:R-:W-:Y:S01]  /*cd60*/  SHF.R.U32.HI R25, RZ, 0x10, R26 ;  /* 0x00000010ff197819 */ /* 0x000fe2000001161a */
[----:B------:R-:W-:Y:S01]  /*cd70*/  MUFU.EX2 R181, R181 ;  /* 0x000000b500b57308 */ /* 0x000fe20000000800 */
[----:B------:R-:W-:-:S02]  /*cd80*/  LOP3.LUT R24, R27, UR31, R24, 0x96, !PT ;  /* 0x0000001f1b187c12 */ /* 0x000fc4000f8e9618 */
[----:B------:R-:W-:Y:S02]  /*cd90*/  LOP3.LUT R25, R25, 0xff, RZ, 0xc0, !PT ;  /* 0x000000ff19197812 */ /* 0x000fe400078ec0ff */
[----:B------:R-:W-:-:S03]  /*cda0*/  LOP3.LUT R29, R24, 0xff, RZ, 0xc0, !PT ;  /* 0x000000ff181d7812 */ /* 0x000fc600078ec0ff */
[----:B------:R-:W-:Y:S01]  /*cdb0*/  MUFU.EX2 R196, R196 ;  /* 0x000000c400c47308 */ /* 0x000fe20000000800 */
[C---:B-1----:R-:W-:Y:S06]  /*cdc0*/  HMMA.16816.F32 R52, R4.reuse, R8, R52 ;  /* 0x000000080434723c */ /* 0x042fec0000001834 */
[C---:B------:R-:W-:Y:S01]  /*cdd0*/  HMMA.16816.F32 R56, R4.reuse, R10, R56 ;  /* 0x0000000a0438723c */ /* 0x040fe20000001838 */
[----:B------:R-:W1:Y:S01]  /*cde0*/  LDSM.16.MT88.4 R8, [R224+0x1c000] ;  /* 0x01c00000e008783b */ /* 0x000e620000004200 */
[----:B------:R-:W-:Y:S08]  /*cdf0*/  MUFU.EX2 R183, R183 ;  /* 0x000000b700b77308 */ /* 0x000ff00000000800 */
[----:B------:R-:W-:Y:S01]  /*ce00*/  MUFU.EX2 R192, R192 ;  /* 0x000000c000c07308 */ /* 0x000fe20000000800 */
[C---:B--2---:R-:W-:Y:S07]  /*ce10*/  HMMA.16816.F32 R60, R4.reuse, R16, R60 ;  /* 0x00000010043c723c */ /* 0x044fee000000183c */
[----:B------:R-:W-:Y:S01]  /*ce20*/  MUFU.EX2 R179, R179 ;  /* 0x000000b300b37308 */ /* 0x000fe20000000800 */
[C---:B------:R-:W-:Y:S01]  /*ce30*/  HMMA.16816.F32 R64, R4.reuse, R18, R64 ;  /* 0x000000120440723c */ /* 0x040fe20000001840 */
[----:B------:R-:W2:Y:S06]  /*ce40*/  LDSM.16.MT88.4 R16, [R222+0x1c000] ;  /* 0x01c00000de10783b */ /* 0x000eac0000004200 */
[----:B------:R-:W-:Y:S08]  /*ce50*/  MUFU.EX2 R198, R198 ;  /* 0x000000c600c67308 */ /* 0x000ff00000000800 */
[----:B------:R-:W3:Y:S01]  /*ce60*/  MUFU.EX2 R185, R185 ;  /* 0x000000b900b97308 */ /* 0x000ee20000000800 */
[C---:B-1----:R-:W-:Y:S07]  /*ce70*/  HMMA.16816.F32 R68, R4.reuse, R8, R68 ;  /* 0x000000080444723c */ /* 0x042fee0000001844 */
[----:B------:R-:W-:Y:S01]  /*ce80*/  MUFU.EX2 R189, R189 ;  /* 0x000000bd00bd7308 */ /* 0x000fe20000000800 */
[C---:B------:R-:W-:Y:S01]  /*ce90*/  HMMA.16816.F32 R72, R4.reuse, R10, R72 ;  /* 0x0000000a0448723c */ /* 0x040fe20000001848 */
[----:B------:R-:W1:Y:S06]  /*cea0*/  LDSM.16.MT88.4 R8, [R221+0x1c000] ;  /* 0x01c00000dd08783b */ /* 0x000e6c0000004200 */
[----:B------:R-:W4:Y:S08]  /*ceb0*/  MUFU.EX2 R200, R200 ;  /* 0x000000c800c87308 */ /* 0x000f300000000800 */
[----:B------:R-:W-:Y:S01]  /*cec0*/  MUFU.EX2 R187, R187 ;  /* 0x000000bb00bb7308 */ /* 0x000fe20000000800 */
[C---:B--2---:R-:W-:Y:S07]  /*ced0*/  HMMA.16816.F32 R76, R4.reuse, R16, R76 ;  /* 0x00000010044c723c */ /* 0x044fee000000184c */
[----:B------:R-:W-:Y:S01]  /*cee0*/  MUFU.EX2 R248, R248 ;  /* 0x000000f800f87308 */ /* 0x000fe20000000800 */
[C---:B------:R-:W-:Y:S01]  /*cef0*/  HMMA.16816.F32 R80, R4.reuse, R18, R80 ;  /* 0x000000120450723c */ /* 0x040fe20000001850 */
[----:B------:R-:W2:Y:S06]  /*cf00*/  LDSM.16.MT88.4 R16, [R220+0x1c000] ;  /* 0x01c00000dc10783b */ /* 0x000eac0000004200 */
[----:B------:R-:W-:Y:S08]  /*cf10*/  MUFU.EX2 R191, R191 ;  /* 0x000000bf00bf7308 */ /* 0x000ff00000000800 */
[----:B------:R-:W4:Y:S01]  /*cf20*/  MUFU.EX2 R202, R202 ;  /* 0x000000ca00ca7308 */ /* 0x000f220000000800 */
        /* <DEDUP_REMOVED lines=15> */
[----:B------:R-:W-:-:S02]  /*d020*/  SHF.R.U32.HI R8, RZ, 0x18, R26 ;  /* 0x00000018ff087819 */ /* 0x000fc4000001161a */
[----:B------:R-:W-:Y:S02]  /*d030*/  SHF.R.U32.HI R9, RZ, 0x18, R24 ;  /* 0x00000018ff097819 */ /* 0x000fe40000011618 */
[----:B------:R-:W-:Y:S02]  /*d040*/  PRMT R25, R25, 0x5410, R8 ;  /* 0x0000541019197816 */ /* 0x000fe40000000008 */
[C---:B------:R-:W-:Y:S02]  /*d050*/  LOP3.LUT R10, R26.reuse, 0xffff, RZ, 0xc0, !PT ;  /* 0x0000ffff1a0a7812 */ /* 0x040fe400078ec0ff */
[----:B------:R-:W-:Y:S02]  /*d060*/  LOP3.LUT R27, R26, 0xff, RZ, 0xc0, !PT ;  /* 0x000000ff1a1b7812 */ /* 0x000fe400078ec0ff */
[----:B------:R-:W-:Y:S02]  /*d070*/  SHF.R.U32.HI R10, RZ, 0x8, R10 ;  /* 0x00000008ff0a7819 */ /* 0x000fe4000001160a */
[----:B------:R-:W-:-:S02]  /*d080*/  LOP3.LUT R8, R24, 0xffff, RZ, 0xc0, !PT ;  /* 0x0000ffff18087812 */ /* 0x000fc400078ec0ff */
[----:B------:R-:W-:Y:S01]  /*d090*/  PRMT R27, R27, 0x5410, R10 ;  /* 0x000054101b1b7816 */ /* 0x000fe2000000000a */
[C---:B--2---:R-:W-:Y:S01]  /*d0a0*/  HMMA.16816.F32 R124, R4.reuse, R16, R124 ;  /* 0x00000010047c723c */ /* 0x044fe2000000187c */
[----:B------:R-:W-:Y:S02]  /*d0b0*/  SHF.R.U32.HI R8, RZ, 0x8, R8 ;  /* 0x00000008ff087819 */ /* 0x000fe40000011608 */
[----:B------:R-:W-:Y:S02]  /*d0c0*/  SHF.R.U32.HI R10, RZ, 0x10, R24 ;  /* 0x00000010ff0a7819 */ /* 0x000fe40000011618 */
[----:B------:R-:W-:Y:S01]  /*d0d0*/  PRMT R29, R29, 0x5410, R8 ;  /* 0x000054101d1d7816 */ /* 0x000fe20000000008 */
[----:B------:R-:W-:Y:S01]  /*d0e0*/  HMMA.16816.F32 R128, R4, R18, R128 ;  /* 0x000000120480723c */ /* 0x000fe20000001880 */
[----:B------:R-:W1:Y:S01]  /*d0f0*/  LDSM.16.MT88.4 R16, [R222+0x18800] ;  /* 0x01880000de10783b */ /* 0x000e620000004200 */
[----:B------:R-:W-:Y:S02]  /*d100*/  LOP3.LUT R8, R10, 0xff, RZ, 0xc0, !PT ;  /* 0x000000ff0a087812 */ /* 0x000fe400078ec0ff */
[----:B---3--:R-:W-:-:S03]  /*d110*/  F2FP.F16.F32.PACK_AB R24, R185, R198 ;  /* 0x000000c6b918723e */ /* 0x008fc600000000ff */
[--C-:B------:R-:W-:Y:S02]  /*d120*/  HSET2.LE.AND R6, R27, R168.reuse, PT ;  /* 0x000000a81b067233 */ /* 0x100fe40003803000 */
[----:B------:R-:W-:Y:S02]  /*d130*/  F2FP.F16.F32.PACK_AB R7, R181, R194 ;  /* 0x000000c2b507723e */ /* 0x000fe400000000ff */
[----:B------:R-:W-:Y:S02]  /*d140*/  PRMT R5, R8, 0x5410, R9 ;  /* 0x0000541008057816 */ /* 0x000fe40000000009 */
[----:B------:R-:W2:Y:S01]  /*d150*/  LDSM.16.MT88.4 R8, [R221+0x18800] ;  /* 0x01880000dd08783b */ /* 0x000ea20000004200 */
[----:B------:R-:W-:Y:S02]  /*d160*/  LOP3.LUT R6, R6, R7, RZ, 0xc0, !PT ;  /* 0x0000000706067212 */ /* 0x000fe400078ec0ff */
[----:B------:R-:W-:Y:S02]  /*d170*/  HSET2.LE.AND R7, R25, R168, PT ;  /* 0x000000a819077233 */ /* 0x000fe40003803000 */
[----:B------:R-:W-:-:S02]  /*d180*/  F2FP.F16.F32.PACK_AB R4, R183, R196 ;  /* 0x000000c4b704723e */ /* 0x000fc400000000ff */
[--C-:B------:R-:W-:Y:S02]  /*d190*/  HSET2.LE.AND R5, R5, R168.reuse, PT ;  /* 0x000000a805057233 */ /* 0x100fe40003803000 */
[----:B------:R-:W-:Y:S02]  /*d1a0*/  LOP3.LUT R7, R7, R4, RZ, 0xc0, !PT ;  /* 0x0000000407077212 */ /* 0x000fe400078ec0ff */
[----:B------:R-:W-:Y:S02]  /*d1b0*/  HSET2.LE.AND R4, R29, R168, PT ;  /* 0x000000a81d047233 */ /* 0x000fe40003803000 */
[----:B------:R-:W-:Y:S01]  /*d1c0*/  F2FP.F16.F32.PACK_AB R25, R179, R192 ;  /* 0x000000c0b319723e */ /* 0x000fe200000000ff */
[----:B------:R-:W-:Y:S01]  /*d1d0*/  LDSM.16.MT88.4 R28, [R220+0x18800] ;  /* 0x01880000dc1c783b */ /* 0x000fe20000004200 */
[----:B------:R-:W-:Y:S02]  /*d1e0*/  LOP3.LUT R5, R5, R24, RZ, 0xc0, !PT ;  /* 0x0000001805057212 */ /* 0x000fe400078ec0ff */
[----:B------:R-:W-:-:S02]  /*d1f0*/  LOP3.LUT R4, R4, R25, RZ, 0xc0, !PT ;  /* 0x0000001904047212 */ /* 0x000fc400078ec0ff */
        /* <DEDUP_REMOVED lines=28> */
[----:B------:R-:W-:Y:S01]  /*d3c0*/  HMMA.16816.F32 R88, R4, R18, R88 ;  /* 0x000000120458723c */ /* 0x000fe20000001858 */
[----:B------:R-:W-:-:S04]  /*d3d0*/  MOV R17, UR6 ;  /* 0x0000000600117c02 */ /* 0x000fc80008000f00 */
[----:B------:R-:W-:Y:S01]  /*d3e0*/  LOP3.LUT R193, R193, UR37, R17, 0x96, !PT ;  /* 0x00000025c1c17c12 */ /* 0x000fe2000f8e9611 */
[----:B--2---:R-:W-:Y:S01]  /*d3f0*/  HMMA.16816.F32 R92, R4, R8, R92 ;  /* 0x00000008045c723c */ /* 0x004fe2000000185c */
[----:B------:R-:W1:Y:S03]  /*d400*/  LDSM.16.MT88.4 R16, [R222+0x1e800] ;  /* 0x01e80000de10783b */ /* 0x000e660000004200 */
[----:B------:R-:W-:-:S04]  /*d410*/  IMAD.WIDE.U32 R24, R193, -0x326172a9, RZ ;  /* 0xcd9e8d57c1187825 */ /* 0x000fc800078e00ff */
[----:B------:R-:W-:Y:S01]  /*d420*/  FFMA.FTZ R193, R32, UR38, -R169 ;  /* 0x0000002620c17c23 */ /* 0x000fe200080108a9 */
[C---:B------:R-:W-:Y:S01]  /*d430*/  HMMA.16816.F32 R96, R4.reuse, R10, R96 ;  /* 0x0000000a0460723c */ /* 0x040fe20000001860 */
[----:B------:R-:W2:Y:S01]  /*d440*/  LDSM.16.MT88.4 R8, [R221+0x1e800] ;  /* 0x01e80000dd08783b */ /* 0x000ea20000004200 */
[----:B------:R-:W-:Y:S02]  /*d450*/  LOP3.LUT R28, R25, UR22, R14, 0x96, !PT ;  /* 0x00000016191c7c12 */ /* 0x000fe4000f8e960e */
[----:B------:R-:W-:Y:S02]  /*d460*/  LOP3.LUT R24, R35, UR20, R24, 0x96, !PT ;  /* 0x0000001423187c12 */ /* 0x000fe4000f8e9618 */
[----:B------:R-:W-:Y:S01]  /*d470*/  HMMA.16816.F32 R80, R4, R26, R80 ;  /* 0x0000001a0450723c */ /* 0x000fe20000001850 */
[----:B------:R-:W4:Y:S01]  /*d480*/  MUFU.EX2 R193, R193 ;  /* 0x000000c100c17308 */ /* 0x000f220000000800 */
[----:B------:R-:W-:-:S04]  /*d490*/  IMAD.WIDE.U32 R28, R28, -0x2daee0ad, RZ ;  /* 0xd2511f531c1c7825 */ /* 0x000fc800078e00ff */
[----:B------:R-:W-:Y:S01]  /*d4a0*/  IMAD.WIDE.U32 R24, R24, -0x2daee0ad, RZ ;  /* 0xd2511f5318187825 */ /* 0x000fe200078e00ff */
[----:B------:R-:W-:Y:S01]  /*d4b0*/  LOP3.LUT R26, R29, UR19, R204, 0x96, !PT ;  /* 0x000000131d1a7c12 */ /* 0x000fe2000f8e96cc */
[C---:B------:R-:W-:Y:S03]  /*d4c0*/  HMMA.16816.F32 R132, R4.reuse, R30, R132 ;  /* 0x0000001e0484723c */ /* 0x040fe60000001884 */
[----:B------:R-:W-:Y:S01]  /*d4d0*/  LOP3.LUT R25, R25, UR17, R28, 0x96, !PT ;  /* 0x0000001119197c12 */ /* 0x000fe2000f8e961c */
[----:B------:R-:W-:Y:S01]  /*d4e0*/  IMAD.WIDE.U32 R26, R26, -0x326172a9, RZ ;  /* 0xcd9e8d571a1a7825 */ /* 0x000fe200078e00ff */
[----:B------:R-:W-:Y:S01]  /*d4f0*/  LDSM.16.MT88.4 R28, [R221+0x19000] ;  /* 0x01900000dd1c783b */ /* 0x000fe20000004200 */
[----:B---3--:R-:W-:Y:S02]  /*d500*/  HMMA.16816.F32 R100, R4, R20, R100 ;  /* 0x000000140464723c */ /* 0x008fe40000001864 */
[----:B------:R-:W-:Y:S01]  /*d510*/  IMAD.WIDE.U32 R14, R25, -0x326172a9, RZ ;  /* 0xcd9e8d57190e7825 */ /* 0x000fe200078e00ff */
[----:B------:R-:W-:-:S03]  /*d520*/  LOP3.LUT R34, R27, UR18, R34, 0x96, !PT ;  /* 0x000000121b227c12 */ /* 0x000fc6000f8e9622 */
[----:B------:R-:W-:Y:S01]  /*d530*/  HMMA.16816.F32 R104, R4, R22, R104 ;  /* 0x000000160468723c */ /* 0x000fe20000001868 */
[----:B------:R-:W-:Y:S01]  /*d540*/  LOP3.LUT R250, R15, UR16, R26, 0x96, !PT ;  /* 0x000000100ffa7c12 */ /* 0x000fe2000f8e961a */
[----:B------:R-:W3:Y:S01]  /*d550*/  LDSM.16.MT88.4 R20, [R220+0x1e800] ;  /* 0x01e80000dc14783b */ /* 0x000ee20000004200 */
[----:B------:R-:W-:-:S04]  /*d560*/  IMAD.WIDE.U32 R34, R34, -0x2daee0ad, RZ ;  /* 0xd2511f5322227825 */ /* 0x000fc800078e00ff */
[----:B------:R-:W-:Y:S01]  /*d570*/  IMAD.WIDE.U32 R250, R250, -0x2daee0ad, RZ ;  /* 0xd2511f53fafa7825 */ /* 0x000fe200078e00ff */
[----:B------:R-:W-:Y:S01]  /*d580*/  LOP3.LUT R25, R35, UR13, R24, 0x96, !PT ;  /* 0x0000000d23197c12 */ /* 0x000fe2000f8e9618 */
[C---:B-1----:R-:W-:Y:S03]  /*d590*/  HMMA.16816.F32 R108, R4.reuse, R16, R108 ;  /* 0x00000010046c723c */ /* 0x042fe6000000186c */
[----:B------:R-:W-:Y:S01]  /*d5a0*/  LOP3.LUT R24, R251, UR12, R34, 0x96, !PT ;  /* 0x0000000cfb187c12 */ /* 0x000fe2000f8e9622 */
[----:B------:R-:W-:Y:S01]  /*d5b0*/  IMAD.WIDE.U32 R204, R25, -0x326172a9, RZ ;  /* 0xcd9e8d5719cc7825 */ /* 0x000fe200078e00ff */
[----:B------:R-:W1:Y:S01]  /*d5c0*/  LDSM.16.MT88.4 R32, [R222+0x19000] ;  /* 0x01900000de20783b */ /* 0x000e620000004200 */
[----:B--2---:R-:W-:Y:S02]  /*d5d0*/  HMMA.16816.F32 R116, R4, R8, R116 ;  /* 0x000000080474723c */ /* 0x004fe40000001874 */
[----:B------:R-:W-:-:S04]  /*d5e0*/  IMAD.WIDE.U32 R24, R24, -0x326172a9, RZ ;  /* 0xcd9e8d5718187825 */ /* 0x000fc800078e00ff */
[C---:B------:R-:W-:Y:S01]  /*d5f0*/  HMMA.16816.F32 R120, R4.reuse, R10, R120 ;  /* 0x0000000a0478723c */ /* 0x040fe20000001878 */
[--C-:B------:R-:W-:Y:S02]  /*d600*/  SHF.R.U32.HI R17, RZ, 0x10, R24.reuse ;  /* 0x00000010ff117819 */ /* 0x100fe40000011618 */
[C---:B------:R-:W-:Y:S02]  /*d610*/  LOP3.LUT R16, R24.reuse, 0xffff, RZ, 0xc0, !PT ;  /* 0x0000ffff18107812 */ /* 0x040fe400078ec0ff */
[----:B------:R-:W-:Y:S01]  /*d620*/  LOP3.LUT R9, R24, 0xff, RZ, 0xc0, !PT ;  /* 0x000000ff18097812 */ /* 0x000fe200078ec0ff */
[----:B------:R-:W-:Y:S01]  /*d630*/  HMMA.16816.F32 R112, R4, R18, R112 ;  /* 0x000000120470723c */ /* 0x000fe20000001870 */
[----:B------:R-:W-:Y:S02]  /*d640*/  SHF.R.U32.HI R24, RZ, 0x18, R24 ;  /* 0x00000018ff187819 */ /* 0x000fe40000011618 */
[----:B------:R-:W-:Y:S02]  /*d650*/  LOP3.LUT R11, R17, 0xff, RZ, 0xc0, !PT ;  /* 0x000000ff110b7812 */ /* 0x000fe400078ec0ff */
[----:B------:R-:W-:-:S02]  /*d660*/  LOP3.LUT R8, R25, UR23, R204, 0x96, !PT ;  /* 0x0000001719087c12 */ /* 0x000fc4000f8e96cc */
[----:B------:R-:W-:Y:S02]  /*d670*/  SHF.R.U32.HI R10, RZ, 0x8, R16 ;  /* 0x00000008ff0a7819 */ /* 0x000fe40000011610 */
[----:B------:R-:W-:Y:S01]  /*d680*/  PRMT R11, R11, 0x5410, R24 ;  /* 0x000054100b0b7816 */ /* 0x000fe20000000018 */
[----:B------:R-:W2:Y:S01]  /*d690*/  LDSM.16.MT88.4 R16, [R224+0x19000] ;  /* 0x01900000e010783b */ /* 0x000ea20000004200 */
[C---:B------:R-:W-:Y:S02]  /*d6a0*/  LOP3.LUT R24, R8.reuse, 0xffff, RZ, 0xc0, !PT ;  /* 0x0000ffff08187812 */ /* 0x040fe400078ec0ff */
[----:B------:R-:W-:Y:S02]  /*d6b0*/  SHF.R.U32.HI R26, RZ, 0x10, R8 ;  /* 0x00000010ff1a7819 */ /* 0x000fe40000011608 */
[----:B------:R-:W-:Y:S01]  /*d6c0*/  PRMT R9, R9, 0x5410, R10 ;  /* 0x0000541009097816 */ /* 0x000fe2000000000a */
[----:B---3--:R-:W-:Y:S01]  /*d6d0*/  HMMA.16816.F32 R124, R4, R20, R124 ;  /* 0x00000014047c723c */ /* 0x008fe2000000187c */
[----:B------:R-:W-:-:S02]  /*d6e0*/  LOP3.LUT R10, R8, 0xff, RZ, 0xc0, !PT ;  /* 0x000000ff080a7812 */ /* 0x000fc400078ec0ff */
[----:B------:R-:W-:Y:S02]  /*d6f0*/  SHF.R.U32.HI R25, RZ, 0x18, R8 ;  /* 0x00000018ff197819 */ /* 0x000fe40000011608 */
[----:B------:R-:W-:Y:S01]  /*d700*/  SHF.R.U32.HI R27, RZ, 0x8, R24 ;  /* 0x00000008ff1b7819 */ /* 0x000fe20000011618 */
[----:B------:R-:W-:Y:S01]  /*d710*/  HMMA.16816.F32 R128, R4, R22, R128 ;  /* 0x000000160480723c */ /* 0x000fe20000001880 */
[----:B------:R-:W-:Y:S01]  /*d720*/  LOP3.LUT R26, R26, 0xff, RZ, 0xc0, !PT ;  /* 0x000000ff1a1a7812 */ /* 0x000fe200078ec0ff */
[----:B------:R-:W3:Y:S01]  /*d730*/  LDSM.16.MT88.4 R4, [R221+0x1b000] ;  /* 0x01b00000dd04783b */ /* 0x000ee20000004200 */
[----:B------:R-:W-:Y:S02]  /*d740*/  PRMT R27, R10, 0x5410, R27 ;  /* 0x000054100a1b7816 */ /* 0x000fe4000000001b */
[----:B------:R-:W-:Y:S02]  /*d750*/  PRMT R25, R26, 0x5410, R25 ;  /* 0x000054101a197816 */ /* 0x000fe40000000019 */
[----:B------:R-:W-:-:S02]  /*d760*/  HSET2.LE.AND R10, R9, R168, PT ;  /* 0x000000a8090a7233 */ /* 0x000fc40003803000 */
[--C-:B------:R-:W-:Y:S02]  /*d770*/  HSET2.LE.AND R8, R27, R168.reuse, PT ;  /* 0x000000a81b087233 */ /* 0x100fe40003803000 */
[--C-:B------:R-:W-:Y:S02]  /*d780*/  HSET2.LE.AND R11, R11, R168.reuse, PT ;  /* 0x000000a80b0b7233 */ /* 0x100fe40003803000 */
[----:B------:R-:W-:Y:S02]  /*d790*/  HSET2.LE.AND R9, R25, R168, PT ;  /* 0x000000a819097233 */ /* 0x000fe40003803000 */
[----:B------:R-:W-:Y:S02]  /*d7a0*/  F2FP.F16.F32.PACK_AB R27, R200, R189 ;  /* 0x000000bdc81b723e */ /* 0x000fe400000000ff */
[----:B------:R-:W-:Y:S02]  /*d7b0*/  F2FP.F16.F32.PACK_AB R24, R202, R191 ;  /* 0x000000bfca18723e */ /* 0x000fe400000000ff */
[----:B------:R-:W-:-:S02]  /*d7c0*/  F2FP.F16.F32.PACK_AB R21, R248, R187 ;  /* 0x000000bbf815723e */ /* 0x000fc400000000ff */
[----:B----4-:R-:W-:Y:S02]  /*d7d0*/  F2FP.F16.F32.PACK_AB R20, R193, R244 ;  /* 0x000000f4c114723e */ /* 0x010fe400000000ff */
[----:B------:R-:W-:Y:S02]  /*d7e0*/  LOP3.LUT R8, R8, R27, RZ, 0xc0, !PT ;  /* 0x0000001b08087212 */ /* 0x000fe400078ec0ff */
[----:B------:R-:W-:Y:S02]  /*d7f0*/  LOP3.LUT R9, R9, R24, RZ, 0xc0, !PT ;  /* 0x0000001809097212 */ /* 0x000fe400078ec0ff */
[----:B------:R-:W-:Y:S01]  /*d800*/  LOP3.LUT R10, R10, R21, RZ, 0xc0, !PT ;  /* 0x000000150a0a7212 */ /* 0x000fe200078ec0ff */
[----:B------:R-:W4:Y:S01]  /*d810*/  LDSM.16.MT88.4 R24, [R220+0x19000] ;  /* 0x01900000dc18783b */ /* 0x000f220000004200 */
[----:B------:R-:W-:-:S03]  /*d820*/  LOP3.LUT R11, R11, R20, RZ, 0xc0, !PT ;  /* 0x000000140b0b7212 */ /* 0x000fc600078ec0ff */
[----:B------:R-:W-:Y:S04]  /*d830*/  LDSM.16.MT88.4 R20, [R224+0x1b000] ;  /* 0x01b00000e014783b */ /* 0x000fe80000004200 */
[C---:B-1----:R-:W-:Y:S06]  /*d840*/  HMMA.16816.F32 R152, R8.reuse, R32, R152 ;  /* 0x000000200898723c */ /* 0x042fec0000001898 */
[----:B------:R-:W-:Y:S01]  /*d850*/  HMMA.16816.F32 R148, R8, R34, R148 ;  /* 0x000000220894723c */ /* 0x000fe20000001894 */
[----:B------:R-:W-:-:S02]  /*d860*/  MOV R32, R204 ;  /* 0x000000cc00207202 */ /* 0x000fc40000000f00 */
[----:B------:R-:W-:Y:S02]  /*d870*/  MOV R33, R205 ;  /* 0x000000cd00217202 */ /* 0x000fe40000000f00 */
[----:B------:R1:W5:Y:S01]  /*d880*/  LDL.LU.64 R204, [R1+0x10] ;  /* 0x0000100001cc7983 */ /* 0x0003620000300a00 */
[C---:B--2---:R-:W-:Y:S01]  /*d890*/  HMMA.16816.F32 R160, R8.reuse, R16, R160 ;  /* 0x0000001008a0723c */ /* 0x044fe200000018a0 */
[----:B------:R-:W-:Y:S02]  /*d8a0*/  MOV R34, R14 ;  /* 0x0000000e00227202 */ /* 0x000fe40000000f00 */
[----:B------:R-:W-:Y:S02]  /*d8b0*/  MOV R35, R15 ;  /* 0x0000000f00237202 */ /* 0x000fe40000000f00 */
[----:B------:R1:W5:Y:S01]  /*d8c0*/  LDL.LU.64 R14, [R1+0x8] ;  /* 0x00000800010e7983 */ /* 0x0003620000300a00 */
[C---:B------:R-:W-:Y:S03]  /*d8d0*/  HMMA.16816.F32 R156, R8.reuse, R18, R156 ;  /* 0x00000012089c723c */ /* 0x040fe6000000189c */
[----:B------:R-:W2:Y:S03]  /*d8e0*/  LDSM.16.MT88.4 R16, [R222+0x1b000] ;  /* 0x01b00000de10783b */ /* 0x000ea60000004200 */
[C---:B---3--:R-:W-:Y:S06]  /*d8f0*/  HMMA.16816.F32 R52, R8.reuse, R4, R52 ;  /* 0x000000040834723c */ /* 0x048fec0000001834 */
[C---:B------:R-:W-:Y:S01]  /*d900*/  HMMA.16816.F32 R56, R8.reuse, R6, R56 ;  /* 0x000000060838723c */ /* 0x040fe20000001838 */
[----:B------:R-:W3:Y:S05]  /*d910*/  LDSM.16.MT88.4 R4, [R221+0x1d000] ;  /* 0x01d00000dd04783b */ /* 0x000eea0000004200 */
        /* <DEDUP_REMOVED lines=21> */
[----:B----4-:R-:W-:Y:S01]  /*da70*/  HMMA.16816.F32 R92, R8, R20, R92 ;  /* 0x00000014085c723c */ /* 0x010fe2000000185c */
[--C-:B------:R-:W-:Y:S01]  /*da80*/  FFMA.FTZ R190, R190, UR38, -R171.reuse ;  /* 0x00000026bebe7c23 */ /* 0x100fe200080108ab */
[----:B------:R-:W-:-:S05]  /*da90*/  FFMA.FTZ R195, R188, UR38, -R171 ;  /* 0x00000026bcc37c23 */ /* 0x000fca00080108ab */
[----:B------:R-:W-:Y:S01]  /*daa0*/  LOP3.LUT R20, R33, UR30, R34, 0x96, !PT ;  /* 0x0000001e21147c12 */ /* 0x000fe2000f8e9622 */
[----:B------:R-:W-:Y:S01]  /*dab0*/  HMMA.16816.F32 R96, R8, R22, R96 ;  /* 0x000000160860723c */ /* 0x000fe20000001860 */
[--C-:B------:R-:W-:Y:S01]  /*dac0*/  FFMA.FTZ R182, R182, UR38, -R169.reuse ;  /* 0x00000026b6b67c23 */ /* 0x100fe200080108a9 */
[--C-:B------:R-:W-:Y:S01]  /*dad0*/  FFMA.FTZ R199, R180, UR38, -R169.reuse ;  /* 0x00000026b4c77c23 */ /* 0x100fe200080108a9 */
[----:B------:R-:W-:Y:S01]  /*dae0*/  FFMA.FTZ R201, R178, UR38, -R169 ;  /* 0x00000026b2c97c23 */ /* 0x000fe200080108a9 */
[--C-:B------:R-:W-:Y:S01]  /*daf0*/  FFMA.FTZ R186, R186, UR38, -R171.reuse ;  /* 0x00000026baba7c23 */ /* 0x100fe200080108ab */
[----:B------:R-:W-:Y:S01]  /*db00*/  FFMA.FTZ R197, R184, UR38, -R171 ;  /* 0x00000026b8c57c23 */ /* 0x000fe200080108ab */
[----:B------:R-:W-:Y:S01]  /*db10*/  MUFU.EX2 R190, R190 ;  /* 0x000000be00be7308 */ /* 0x000fe20000000800 */
[----:B------:R-:W-:-:S04]  /*db20*/  IMAD.WIDE.U32 R22, R20, -0x2daee0ad, RZ ;  /* 0xd2511f5314167825 */ /* 0x000fc800078e00ff */
[----:B------:R-:W-:Y:S01]  /*db30*/  FFMA.FTZ R178, R170, UR38, -R169 ;  /* 0x00000026aab27c23 */ /* 0x000fe200080108a9 */
[----:B---3--:R-:W-:Y:S01]  /*db40*/  HMMA.16816.F32 R116, R8, R4, R116 ;  /* 0x000000040874723c */ /* 0x008fe20000001874 */
[----:B------:R-:W-:Y:S01]  /*db50*/  LDSM.16.MT88.4 R32, [R221+0x19800] ;  /* 0x01980000dd20783b */ /* 0x000fe20000004200 */
[----:B------:R-:W-:Y:S01]  /*db60*/  LOP3.LUT R250, R23, UR31, R250, 0x96, !PT ;  /* 0x0000001f17fa7c12 */ /* 0x000fe2000f8e96fa */
[----:B------:R-:W3:Y:S01]  /*db70*/  MUFU.EX2 R195, R195 ;  /* 0x000000c300c37308 */ /* 0x000ee20000000800 */
[----:B------:R-:W-:-:S03]  /*db80*/  LOP3.LUT R20, R22, 0xffff, RZ, 0xc0, !PT ;  /* 0x0000ffff16147812 */ /* 0x000fc600078ec0ff */
[C---:B------:R-:W-:Y:S02]  /*db90*/  LOP3.LUT R4, R250.reuse, 0xffff, RZ, 0xc0, !PT ;  /* 0x0000fffffa047812 */ /* 0x040fe400078ec0ff */
[----:B------:R-:W-:Y:S02]  /*dba0*/  SHF.R.U32.HI R5, RZ, 0x10, R250 ;  /* 0x00000010ff057819 */ /* 0x000fe400000116fa */
[----:B------:R-:W-:Y:S01]  /*dbb0*/  MUFU.EX2 R182, R182 ;  /* 0x000000b600b67308 */ /* 0x000fe20000000800 */
[----:B-1----:R-:W-:Y:S01]  /*dbc0*/  HMMA.16816.F32 R68, R8, R28, R68 ;  /* 0x0000001c0844723c */ /* 0x002fe20000001844 */
[----:B------:R-:W-:-:S06]  /*dbd0*/  LOP3.LUT R169, R250, 0xff, RZ, 0xc0, !PT ;  /* 0x000000fffaa97812 */ /* 0x000fcc00078ec0ff */
[----:B------:R-:W1:Y:S01]  /*dbe0*/  MUFU.EX2 R199, R199 ;  /* 0x000000c700c77308 */ /* 0x000e620000000800 */
[----:B------:R-:W-:Y:S01]  /*dbf0*/  LOP3.LUT R29, R22, 0xff, RZ, 0xc0, !PT ;  /* 0x000000ff161d7812 */ /* 0x000fe200078ec0ff */
[----:B------:R-:W-:Y:S01]  /*dc00*/  HMMA.16816.F32 R72, R8, R30, R72 ;  /* 0x0000001e0848723c */ /* 0x000fe20000001848 */
[----:B------:R-:W-:Y:S02]  /*dc10*/  SHF.R.U32.HI R20, RZ, 0x8, R20 ;  /* 0x00000008ff147819 */ /* 0x000fe40000011614 */
[----:B------:R-:W-:-:S03]  /*dc20*/  SHF.R.U32.HI R250, RZ, 0x18, R250 ;  /* 0x00000018fffa7819 */ /* 0x000fc600000116fa */
[----:B------:R-:W-:Y:S01]  /*dc30*/  MUFU.EX2 R186, R186 ;  /* 0x000000ba00ba7308 */ /* 0x000fe20000000800 */
[----:B------:R-:W-:Y:S02]  /*dc40*/  SHF.R.U32.HI R4, RZ, 0x8, R4 ;  /* 0x00000008ff047819 */ /* 0x000fe40000011604 */
[----:B------:R-:W-:-:S05]  /*dc50*/  LOP3.LUT R5, R5, 0xff, RZ, 0xc0, !PT ;  /* 0x000000ff05057812 */ /* 0x000fca00078ec0ff */
[----:B------:R-:W4:Y:S01]  /*dc60*/  MUFU.EX2 R197, R197 ;  /* 0x000000c500c57308 */ /* 0x000f220000000800 */
[----:B------:R-:W-:-:S07]  /*dc70*/  SHF.R.U32.HI R31, RZ, 0x10, R22 ;  /* 0x00000010ff1f7819 */ /* 0x000fce0000011616 */
[----:B------:R-:W-:Y:S01]  /*dc80*/  MUFU.EX2 R201, R201 ;  /* 0x000000c900c97308 */ /* 0x000fe20000000800 */
[----:B------:R-:W-:-:S07]  /*dc90*/  PRMT R29, R29, 0x5410, R20 ;  /* 0x000054101d1d7816 */ /* 0x000fce0000000014 */
[----:B------:R-:W4:Y:S01]  /*dca0*/  MUFU.EX2 R178, R178 ;  /* 0x000000b200b27308 */ /* 0x000f220000000800 */
[----:B------:R-:W-:Y:S01]  /*dcb0*/  PRMT R169, R169, 0x5410, R4 ;  /* 0x00005410a9a97816 */ /* 0x000fe20000000004 */
[----:B--2---:R-:W-:Y:S01]  /*dcc0*/  HMMA.16816.F32 R108, R8, R16, R108 ;  /* 0x00000010086c723c */ /* 0x004fe2000000186c */
[----:B------:R-:W-:Y:S02]  /*dcd0*/  PRMT R5, R5, 0x5410, R250 ;  /* 0x0000541005057816 */ /* 0x000fe400000000fa */
[----:B------:R-:W-:-:S04]  /*dce0*/  LOP3.LUT R31, R31, 0xff, RZ, 0xc0, !PT ;  /* 0x000000ff1f1f7812 */ /* 0x000fc800078ec0ff */
[----:B------:R-:W-:Y:S01]  /*dcf0*/  SHF.R.U32.HI R16, RZ, 0x18, R22 ;  /* 0x00000018ff107819 */ /* 0x000fe20000011616 */
[----:B------:R-:W-:Y:S01]  /*dd00*/  HMMA.16816.F32 R120, R8, R6, R120 ;  /* 0x000000060878723c */ /* 0x000fe20000001878 */
[--C-:B------:R-:W-:Y:S01]  /*dd10*/  HSET2.LE.AND R4, R169, R168.reuse, PT ;  /* 0x000000a8a9047233 */ /* 0x100fe20003803000 */
[----:B------:R-:W2:Y:S01]  /*dd20*/  LDSM.16.MT88.4 R20, [R224+0x19800] ;  /* 0x01980000e014783b */ /* 0x000ea20000004200 */
[--C-:B------:R-:W-:Y:S02]  /*dd30*/  HSET2.LE.AND R5, R5, R168.reuse, PT ;  /* 0x000000a805057233 */ /* 0x100fe40003803000 */
[----:B------:R-:W-:Y:S02]  /*dd40*/  PRMT R31, R31, 0x5410, R16 ;  /* 0x000054101f1f7816 */ /* 0x000fe40000000010 */
[----:B------:R-:W-:Y:S02]  /*dd50*/  HSET2.LE.AND R6, R29, R168, PT ;  /* 0x000000a81d067233 */ /* 0x000fe40003803000 */
[----:B---3--:R-:W-:-:S02]  /*dd60*/  F2FP.F16.F32.PACK_AB R29, R195, R190 ;  /* 0x000000bec31d723e */ /* 0x008fc400000000ff */
[----:B-1----:R-:W-:Y:S02]  /*dd70*/  F2FP.F16.F32.PACK_AB R28, R199, R182 ;  /* 0x000000b6c71c723e */ /* 0x002fe400000000ff */
[----:B------:R-:W-:Y:S02]  /*dd80*/  LOP3.LUT R4, R4, R29, RZ, 0xc0, !PT ;  /* 0x0000001d04047212 */ /* 0x000fe400078ec0ff */
[----:B------:R-:W-:Y:S02]  /*dd90*/  LOP3.LUT R5, R5, R28, RZ, 0xc0, !PT ;  /* 0x0000001c05057212 */ /* 0x000fe400078ec0ff */
[----:B------:R-:W-:Y:S02]  /*dda0*/  HSET2.LE.AND R7, R31, R168, PT ;  /* 0x000000a81f077233 */ /* 0x000fe40003803000 */
[----:B----4-:R-:W-:Y:S01]  /*ddb0*/  F2FP.F16.F32.PACK_AB R29, R197, R186 ;  /* 0x000000bac51d723e */ /* 0x010fe200000000ff */
[C---:B------:R-:W-:Y:S01]  /*ddc0*/  HMMA.16816.F32 R100, R8.reuse, R24, R100 ;  /* 0x000000180864723c */ /* 0x040fe20000001864 */
[----:B------:R-:W-:Y:S01]  /*ddd0*/  F2FP.F16.F32.PACK_AB R28, R178, R201 ;  /* 0x000000c9b21c723e */ /* 0x000fe200000000ff */
[----:B------:R-:W-:Y:S01]  /*dde0*/  FFMA.FTZ R176, R249, R177, R176 ;  /* 0x000000b1f9b07223 */ /* 0x000fe200000100b0 */
[----:B------:R-:W-:Y:S01]  /*ddf0*/  LOP3.LUT R6, R6, R29, RZ, 0xc0, !PT ;  /* 0x0000001d06067212 */ /* 0x000fe200078ec0ff */
[----:B------:R-:W-:Y:S01]  /*de00*/  FFMA.FTZ R2, R247, R2, R172 ;  /* 0x00000002f7027223 */ /* 0x000fe200000100ac */
[----:B------:R-:W-:Y:S01]  /*de10*/  LOP3.LUT R7, R7, R28, RZ, 0xc0, !PT ;  /* 0x0000001c07077212 */ /* 0x000fe200078ec0ff */
[C---:B------:R-:W-:Y:S01]  /*de20*/  HMMA.16816.F32 R104, R8.reuse, R26, R104 ;  /* 0x0000001a0868723c */ /* 0x040fe20000001868 */
[----:B------:R-:W1:Y:S04]  /*de30*/  LDSM.16.MT88.4 R24, [R220+0x1f000] ;  /* 0x01f00000dc18783b */ /* 0x000e680000004200 */
[----:B------:R-:W-:Y:S01]  /*de40*/  LDSM.16.MT88.4 R28, [R224+0x1b800] ;  /* 0x01b80000e01c783b */ /* 0x000fe20000004200 */
[----:B------:R-:W-:Y:S03]  /*de50*/  HMMA.16816.F32 R112, R8, R18, R112 ;  /* 0x000000120870723c */ /* 0x000fe60000001870 */
[----:B------:R-:W3:Y:S04]  /*de60*/  LDSM.16.MT88.4 R16, [R222+0x19800] ;  /* 0x01980000de10783b */ /* 0x000ee80000004200 */
[----:B------:R-:W-:Y:S01]  /*de70*/  LDSM.16.MT88.4 R168, [R220+0x19800] ;  /* 0x01980000dca8783b */ /* 0x000fe20000004200 */
[C---:B--2---:R-:W-:Y:S06]  /*de80*/  HMMA.16816.F32 R160, R4.reuse, R20, R160 ;  /* 0x0000001404a0723c */ /* 0x044fec00000018a0 */
[----:B------:R-:W-:Y:S01]  /*de90*/  HMMA.16816.F32 R156, R4, R22, R156 ;  /* 0x00000016049c723c */ /* 0x000fe2000000189c */
[----:B------:R-:W-:Y:S05]  /*dea0*/  LDSM.16.MT88.4 R20, [R221+0x1b800] ;  /* 0x01b80000dd14783b */ /* 0x000fea0000004200 */
[C---:B-1----:R-:W-:Y:S06]  /*deb0*/  HMMA.16816.F32 R124, R8.reuse, R24, R124 ;  /* 0x00000018087c723c */ /* 0x042fec000000187c */
[----:B------:R-:W-:Y:S01]  /*dec0*/  HMMA.16816.F32 R128, R8, R26, R128 ;  /* 0x0000001a0880723c */ /* 0x000fe20000001880 */
[----:B------:R-:W1:Y:S04]  /*ded0*/  LDSM.16.MT88.4 R24, [R222+0x1b800] ;  /* 0x01b80000de18783b */ /* 0x000e680000004200 */
[----:B------:R-:W-:Y:S01]  /*dee0*/  LDSM.16.MT88.4 R8, [R224+0x1d800] ;  /* 0x01d80000e008783b */ /* 0x000fe20000004200 */
[C---:B---3--:R-:W-:Y:S06]  /*def0*/  HMMA.16816.F32 R152, R4.reuse, R16, R152 ;  /* 0x000000100498723c */ /* 0x048fec0000001898 */
[C---:B------:R-:W-:Y:S01]  /*df00*/  HMMA.16816.F32 R148, R4.reuse, R18, R148 ;  /* 0x000000120494723c */ /* 0x040fe20000001894 */
[----:B------:R-:W2:Y:S05]  /*df10*/  LDSM.16.MT88.4 R16, [R220+0x1b800] ;  /* 0x01b80000dc10783b */ /* 0x000eaa0000004200 */
[C---:B------:R-:W-:Y:S06]  /*df20*/  HMMA.16816.F32 R36, R4.reuse, R28, R36 ;  /* 0x0000001c0424723c */ /* 0x040fec0000001824 */
[----:B------:R-:W-:Y:S01]  /*df30*/  HMMA.16816.F32 R40, R4, R30, R40 ;  /* 0x0000001e0428723c */ /* 0x000fe20000001828 */
[----:B------:R-:W3:Y:S01]  /*df40*/  LDSM.16.MT88.4 R28, [R221+0x1d800] ;  /* 0x01d80000dd1c783b */ /* 0x000ee20000004200 */
[----:B------:R-:W-:Y:S01]  /*df50*/  FADD.FTZ R173, R173, R176 ;  /* 0x000000b0adad7221 */ /* 0x000fe20000010000 */
[----:B------:R-:W-:-:S03]  /*df60*/  FADD.FTZ R175, R175, R2 ;  /* 0x00000002afaf7221 */ /* 0x000fc60000010000 */
[C---:B------:R-:W-:Y:S06]  /*df70*/  HMMA.16816.F32 R144, R4.reuse, R32, R144 ;  /* 0x000000200490723c */ /* 0x040fec0000001890 */
[C---:B------:R-:W-:Y:S01]  /*df80*/  HMMA.16816.F32 R140, R4.reuse, R34, R140 ;  /* 0x00000022048c723c */ /* 0x040fe2000000188c */
[----:B------:R-:W4:Y:S05]  /*df90*/  LDSM.16.MT88.4 R32, [R222+0x1d800] ;  /* 0x01d80000de20783b */ /* 0x000f2a0000004200 */
        /* <DEDUP_REMOVED lines=46> */
[C---:B------:R-:W-:Y:S06]  /*e280*/  HMMA.16816.F32 R120, R4.reuse, R10, R120 ;  /* 0x0000000a0478723c */ /* 0x040fec0000001878 */
[C---:B---3--:R-:W-:Y:S06]  /*e290*/  HMMA.16816.F32 R124, R4.reuse, R28, R124 ;  /* 0x0000001c047c723c */ /* 0x048fec000000187c */
[----:B------:R-:W-:Y:S01]  /*e2a0*/  HMMA.16816.F32 R128, R4, R30, R128 ;  /* 0x0000001e0480723c */ /* 0x000fe20000001880 */
[----:B------:R-:W-:Y:S01]  /*e2b0*/  FADD.FTZ R190, R190, R187 ;  /* 0x000000bbbebe7221 */ /* 0x000fe20000010000 */
[----:B------:R-:W-:-:S03]  /*e2c0*/  FADD.FTZ R182, R182, R193 ;  /* 0x000000c1b6b67221 */ /* 0x000fc60000010000 */
[----:B------:R-:W-:Y:S01]  /*e2d0*/  FADD.FTZ R195, R195, R190 ;  /* 0x000000bec3c37221 */ /* 0x000fe20000010000 */
[----:B------:R-:W-:-:S03]  /*e2e0*/  FADD.FTZ R182, R199, R182 ;  /* 0x000000b6c7b67221 */ /* 0x000fc60000010000 */
[----:B------:R-:W-:Y:S01]  /*e2f0*/  FADD.FTZ R186, R186, R195 ;  /* 0x000000c3baba7221 */ /* 0x000fe20000010000 */
[----:B------:R-:W-:-:S03]  /*e300*/  FADD.FTZ R201, R201, R182 ;  /* 0x000000b6c9c97221 */ /* 0x000fc60000010000 */
[----:B------:R-:W-:Y:S01]  /*e310*/  FADD.FTZ R249, R197, R186 ;  /* 0x000000bac5f97221 */ /* 0x000fe20000010000 */
[----:B------:R-:W-:-:S10]  /*e320*/  FADD.FTZ R247, R178, R201 ;  /* 0x000000c9b2f77221 */ /* 0x000fd40000010000 */
.L_x_2007:
[----:B------:R-:W-:-:S06]  /*e330*/  UISETP.GT.AND UP0, UPT, UR34, UR24, UPT ;  /* 0x000000182200728c */ /* 0x000fcc000bf04270 */
[----:B------:R-:W-:-:S13]  /*e340*/  PLOP3.LUT P0, PT, PT, PT, UP0, 0x80, 0x0 ;  /* 0x000000000000781c */ /* 0x000fda0003f0f008 */
[----:B------:R-:W-:Y:S05]  /*e350*/  @!P0 BRA `(.L_x_2010) ;  /* 0x0000004000ec8947 */ /* 0x000fea0003800000 */
[----:B------:R-:W-:Y:S01]  /*e360*/  IMAD.WIDE.U32 R4, R12, -0x2daee0ad, RZ ;  /* 0xd2511f530c047825 */ /* 0x000fe200078e00ff */
[----:B------:R-:W-:Y:S01]  /*e370*/  MOV R2, UR39 ;  /* 0x0000002700027c02 */ /* 0x000fe20008000f00 */
[----:B------:R-:W-:Y:S01]  /*e380*/  USHF.L.U32 UR6, UR4, 0x5, URZ ;  /* 0x0000000504067899 */ /* 0x000fe2000800063f */
[----:B------:R-:W-:Y:S01]  /*e390*/  MOV R243, 0x7054 ;  /* 0x0000705400f37802 */ /* 0x000fe20000000f00 */
[----:B------:R-:W-:Y:S01]  /*e3a0*/  IMAD.WIDE.U32 R250, R0, -0x326172a9, RZ ;  /* 0xcd9e8d5700fa7825 */ /* 0x000fe200078e00ff */
[----:B------:R1:W-:Y:S01]  /*e3b0*/  STL.64 [R1], R4 ;  /* 0x0000000401007387 */ /* 0x0003e20000100a00 */
[----:B------:R-:W-:Y:S01]  /*e3c0*/  USHF.L.U64.HI UR38, UR4, 0x5, UR15 ;  /* 0x0000000504267899 */ /* 0x000fe2000801020f */
[----:B------:R-:W-:Y:S01]  /*e3d0*/  PRMT R243, R2, R243, UR39 ;  /* 0x0000002702f37e16 */ /* 0x000fe200080000f3 */
[----:B------:R-:W-:Y:S01]  /*e3e0*/  IMAD.MOV.U32 R2, RZ, RZ, R3 ;  /* 0x000000ffff027224 */ /* 0x000fe200078e0003 */
[----:B------:R-:W-:Y:S01]  /*e3f0*/  LOP3.LUT R244, R251, R13, RZ, 0x3c, !PT ;  /* 0x0000000dfbf47212 */ /* 0x000fe200078e3cff */
[----:B-----5:R-:W-:Y:S01]  /*e400*/  IMAD.MOV.U32 R234, RZ, RZ, R14 ;  /* 0x000000ffffea7224 */ /* 0x020fe200078e000e */
[----:B------:R-:W-:Y:S01]  /*e410*/  MOV R0, R164 ;  /* 0x000000a400007202 */ /* 0x000fe20000000f00 */
[----:B------:R-:W-:-:S02]  /*e420*/  USHF.L.U64.HI UR14, UR4, 0x6, UR15 ;  /* 0x00000006040e7899 */ /* 0x000fc4000801020f */
[----:B------:R-:W-:Y:S01]  /*e430*/  IMAD.WIDE.U32 R244, R244, -0x2daee0ad, RZ ;  /* 0xd2511f53f4f47825 */ /* 0x000fe200078e00ff */
[----:B------:R-:W-:Y:S02]  /*e440*/  USHF.L.U32 UR35, UR4, 0x6, URZ ;  /* 0x0000000604237899 */ /* 0x000fe4000800063f */
[----:B------:R-:W-:Y:S02]  /*e450*/  USHF.L.U64.HI UR38, UR6, 0x1, UR38 ;  /* 0x0000000106267899 */ /* 0x000fe40008010226 */
[----:B------:R-:W-:Y:S01]  /*e460*/  USHF.L.U32 UR39, UR6, 0x1, URZ ;  /* 0x0000000106277899 */ /* 0x000fe2000800063f */
[----:B------:R-:W-:Y:S02]  /*e470*/  ULDC UR4, c[0x0][0x2ec] ;  /* 0x0000bb0000047ab9 */ /* 0x000fe40000000800 */
[----:B------:R-:W-:Y:S01]  /*e480*/  ULDC.64 UR6, c[0x0][0x218] ;  /* 0x0000860000067ab9 */ /* 0x000fe20000000a00 */
[----:B------:R-:W-:Y:S01]  /*e490*/  ULDC.64 UR10, c[0x0][0x220] ;  /* 0x00008800000a7ab9 */ /* 0x000fe20000000a00 */
[----:B------:R-:W-:Y:S01]  /*e4a0*/  ULDC.64 UR8, c[0x0][0x248] ;  /* 0x0000920000087ab9 */ /* 0x000fe20000000a00 */
[----:B------:R-:W-:Y:S06]  /*e4b0*/  BRA `(.L_x_2011) ;  /* 0x0000000000707947 */ /* 0x000fec0003800000 */
.L_x_2013:
        /* <DEDUP_REMOVED lines=28> */
.L_x_2011:
        /* <DEDUP_REMOVED lines=24> */
[C---:B------:R-:W-:Y:S01]  /*e800*/  VIADD R248, R3.reuse, 0x9 ;  /* 0x0000000903f87836 */ /* 0x040fe20000000000 */
[C---:B------:R-:W-:Y:S03]  /*e810*/  ISETP.GE.AND P6, PT, R246.reuse, R239, PT ;  /* 0x000000eff600720c */ /* 0x040fe60003fc6270 */
[----:B------:R2:W-:Y:S01]  /*e820*/  LDGSTS.E.BYPASS.LTC128B.128 [R231+0x1e000], desc[UR32][R14.64+0x180] ;  /* 0x1e0001800ee77fae */ /* 0x0005e2000b901d60 */
[C---:B------:R-:W-:Y:S01]  /*e830*/  ISETP.GE.AND P5, PT, R246.reuse, R237, PT ;  /* 0x000000edf600720c */ /* 0x040fe20003fa6270 */
[C---:B------:R-:W-:Y:S01]  /*e840*/  VIADD R252, R3.reuse, 0x31 ;  /* 0x0000003103fc7836 */ /* 0x040fe20000000000 */
[C---:B------:R-:W-:Y:S02]  /*e850*/  ISETP.GE.OR P6, PT, R246.reuse, R238, !P6 ;  /* 0x000000eef600720c */ /* 0x040fe400077c6670 */
[----:B------:R-:W-:Y:S01]  /*e860*/  LDGSTS.E.BYPASS.LTC128B.128 [R231+0x19000], desc[UR32][R18.64] ;  /* 0x1900000012e77fae */ /* 0x000fe2000b901d60 */
[----:B------:R-:W-:Y:S01]  /*e870*/  ISETP.GE.OR P5, PT, R246, R236, !P5 ;  /* 0x000000ecf600720c */ /* 0x000fe20006fa6670 */
[C---:B------:R-:W-:Y:S01]  /*e880*/  VIADD R246, R3.reuse, 0x8 ;  /* 0x0000000803f67836 */ /* 0x040fe20000000000 */
[CC--:B------:R-:W-:Y:S02]  /*e890*/  ISETP.GE.OR P0, PT, R3.reuse, R238.reuse, !P0 ;  /* 0x000000ee0300720c */ /* 0x0c0fe40004706670 */
[----:B------:R-:W-:Y:S01]  /*e8a0*/  LDGSTS.E.BYPASS.LTC128B.128 [R231+0x1b000], desc[UR32][R18.64+0x80] ;  /* 0x1b00008012e77fae */ /* 0x000fe2000b901d60 */
[C---:B------:R-:W-:Y:S02]  /*e8b0*/  ISETP.GE.AND P3, PT, R248.reuse, R239, PT ;  /* 0x000000eff800720c */ /* 0x040fe40003f66270 */
[----:B------:R-:W-:Y:S02]  /*e8c0*/  ISETP.GE.AND P1, PT, R248, R237, PT ;  /* 0x000000edf800720c */ /* 0x000fe40003f26270 */
[----:B------:R-:W-:Y:S01]  /*e8d0*/  LDGSTS.E.BYPASS.LTC128B.128 [R231+0x1d000], desc[UR32][R18.64+0x100] ;  /* 0x1d00010012e77fae */ /* 0x000fe2000b901d60 */
[C---:B------:R-:W-:Y:S02]  /*e8e0*/  ISETP.GE.AND P4, PT, R246.reuse, R239, PT ;  /* 0x000000eff600720c */ /* 0x040fe40003f86270 */
[-C--:B------:R-:W-:Y:S02]  /*e8f0*/  ISETP.GE.AND P2, PT, R246, R237.reuse, PT ;  /* 0x000000edf600720c */ /* 0x080fe40003f46270 */
[----:B------:R3:W-:Y:S01]  /*e900*/  LDGSTS.E.BYPASS.LTC128B.128 [R231+0x1f000], desc[UR32][R18.64+0x180] ;  /* 0x1f00018012e77fae */ /* 0x0007e2000b901d60 */
[C---:B------:R-:W-:Y:S02]  /*e910*/  ISETP.GE.OR P3, PT, R248.reuse, R238, !P3 ;  /* 0x000000eef800720c */ /* 0x040fe40005f66670 */
[----:B------:R-:W-:Y:S02]  /*e920*/  ISETP.GE.OR P1, PT, R248, R236, !P1 ;  /* 0x000000ecf800720c */ /* 0x000fe40004f26670 */
[----:B------:R-:W-:Y:S01]  /*e930*/  LDSM.16.M88.4 R164, [R230] ;  /* 0x00000000e6a4783b */ /* 0x000fe20000000200 */
[C---:B------:R-:W-:Y:S01]  /*e940*/  VIADD R248, R3.reuse, 0x10 ;  /* 0x0000001003f87836 */ /* 0x040fe20000000000 */
[C---:B------:R-:W-:Y:S02]  /*e950*/  ISETP.GE.OR P4, PT, R246.reuse, R238, !P4 ;  /* 0x000000eef600720c */ /* 0x040fe40006786670 */
[-C--:B------:R-:W-:Y:S01]  /*e960*/  ISETP.GE.OR P2, PT, R246, R236.reuse, !P2 ;  /* 0x000000ecf600720c */ /* 0x080fe20005746670 */
[----:B------:R-:W1:Y:S01]  /*e970*/  LDSM.16.M88.4 R168, [R229+0x10000] ;  /* 0x01000000e5a8783b */ /* 0x000e620000000200 */
[C---:B------:R-:W-:Y:S04]  /*e980*/  VIADD R246, R3.reuse, 0x11 ;  /* 0x0000001103f67836 */ /* 0x040fe80000000000 */
[----:B------:R-:W2:Y:S05]  /*e990*/  LDSM.16.M88.4 R172, [R229+0x10800] ;  /* 0x01080000e5ac783b */ /* 0x000eaa0000000200 */
[----:B------:R-:W4:Y:S05]  /*e9a0*/  LDSM.16.M88.4 R176, [R229+0x11000] ;  /* 0x01100000e5b0783b */ /* 0x000f2a0000000200 */
[----:B------:R-:W5:Y:S05]  /*e9b0*/  LDSM.16.M88.4 R180, [R229+0x11800] ;  /* 0x01180000e5b4783b */ /* 0x000f6a0000000200 */
[----:B------:R-:W0:Y:S05]  /*e9c0*/  LDGDEPBAR ;  /* 0x00000000000079af */ /* 0x000e2a0000000000 */
[----:B------:R-:W-:Y:S05]  /*e9d0*/  LDSM.16.M88.4 R184, [R228] ;  /* 0x00000000e4b8783b */ /* 0x000fea0000000200 */
[----:B------:R-:W5:Y:S05]  /*e9e0*/  LDSM.16.M88.4 R188, [R227] ;  /* 0x00000000e3bc783b */ /* 0x000f6a0000000200 */
[----:B------:R-:W5:Y:S05]  /*e9f0*/  LDSM.16.M88.4 R192, [R219] ;  /* 0x00000000dbc0783b */ /* 0x000f6a0000000200 */
[----:B------:R-:W-:Y:S01]  /*ea00*/  LDSM.16.M88.4 R196, [R217] ;  /* 0x00000000d9c4783b */ /* 0x000fe20000000200 */
[C---:B-1----:R-:W-:Y:S04]  /*ea10*/  HMMA.16816.F32 R4, R164.reuse, R168, RZ ;  /* 0x000000a8a404723c */ /* 0x042fe800000018ff */
[----:B------:R-:W-:Y:S02]  /*ea20*/  LDSM.16.M88.4 R200, [R226] ;  /* 0x00000000e2c8783b */ /* 0x000fe40000000200 */
[C---:B------:R-:W-:Y:S03]  /*ea30*/  HMMA.16816.F32 R8, R164.reuse, R170, RZ ;  /* 0x000000aaa408723c */ /* 0x040fe600000018ff */
[----:B------:R-:W1:Y:S03]  /*ea40*/  LDSM.16.M88.4 R168, [R218] ;  /* 0x00000000daa8783b */ /* 0x000e660000000200 */
[C---:B--2---:R-:W-:Y:S06]  /*ea50*/  HMMA.16816.F32 R12, R164.reuse, R172, RZ ;  /* 0x000000aca40c723c */ /* 0x044fec00000018ff */
[C---:B---3--:R-:W-:Y:S01]  /*ea60*/  HMMA.16816.F32 R16, R164.reuse, R174, RZ ;  /* 0x000000aea410723c */ /* 0x048fe200000018ff */
[----:B------:R-:W2:Y:S05]  /*ea70*/  LDSM.16.M88.4 R172, [R223+0x10000] ;  /* 0x01000000dfac783b */ /* 0x000eaa0000000200 */
[C---:B----4-:R-:W-:Y:S06]  /*ea80*/  HMMA.16816.F32 R20, R164.reuse, R176, RZ ;  /* 0x000000b0a414723c */ /* 0x050fec00000018ff */
[C---:B------:R-:W-:Y:S01]  /*ea90*/  HMMA.16816.F32 R24, R164.reuse, R178, RZ ;  /* 0x000000b2a418723c */ /* 0x040fe200000018ff */
[----:B------:R-:W3:Y:S05]  /*eaa0*/  LDSM.16.M88.4 R176, [R223+0x10800] ;  /* 0x01080000dfb0783b */ /* 0x000eea0000000200 */
[C---:B-----5:R-:W-:Y:S06]  /*eab0*/  HMMA.16816.F32 R28, R164.reuse, R180, RZ ;  /* 0x000000b4a41c723c */ /* 0x060fec00000018ff */
[----:B------:R-:W-:Y:S01]  /*eac0*/  HMMA.16816.F32 R32, R164, R182, RZ ;  /* 0x000000b6a420723c */ /* 0x000fe200000018ff */
[----:B------:R-:W4:Y:S05]  /*ead0*/  LDSM.16.M88.4 R164, [R223+0x11000] ;  /* 0x01100000dfa4783b */ /* 0x000f2a0000000200 */
[C---:B------:R-:W-:Y:S01]  /*eae0*/  HMMA.16816.F32 R4, R184.reuse, R188, R4 ;  /* 0x000000bcb804723c */ /* 0x040fe20000001804 */
[----:B------:R-:W5:Y:S05]  /*eaf0*/  LDSM.16.M88.4 R180, [R223+0x11800] ;  /* 0x01180000dfb4783b */ /* 0x000f6a0000000200 */
        /* <DEDUP_REMOVED lines=36> */
[----:B------:R-:W3:Y:S05]  /*ed40*/  LDSM.16.M88.4 R164, [R214] ;  /* 0x00000000d6a4783b */ /* 0x000eea0000000200 */
[C---:B------:R-:W-:Y:S01]  /*ed50*/  HMMA.16816.F32 R4, R176.reuse, R192, R4 ;  /* 0x000000c0b004723c */ /* 0x040fe20000001804 */
[----:B------:R-:W5:Y:S05]  /*ed60*/  LDSM.16.M88.4 R168, [R213] ;  /* 0x00000000d5a8783b */ /* 0x000f6a0000000200 */
        /* <DEDUP_REMOVED lines=10> */
[----:B------:R-:W4:Y:S05]  /*ee10*/  LDSM.16.M88.4 R176, [R223+0x12800] ;  /* 0x01280000dfb0783b */ /* 0x000f2a0000000200 */
[C---:B--2---:R-:W-:Y:S01]  /*ee20*/  HMMA.16816.F32 R4, R172.reuse, R188, R4 ;  /* 0x000000bcac04723c */ /* 0x044fe20000001804 */
[----:B------:R-:W-:Y:S05]  /*ee30*/  LDSM.16.M88.4 R196, [R216+0x2000] ;  /* 0x00200000d8c4783b */ /* 0x000fea0000000200 */
        /* <DEDUP_REMOVED lines=11> */
[C---:B-1----:R-:W-:Y:S01]  /*eef0*/  HMMA.16816.F32 R4, R180.reuse, R184, R4 ;  /* 0x000000b8b404723c */ /* 0x042fe20000001804 */
[----:B------:R-:W-:Y:S05]  /*ef00*/  LDSM.16.M88.4 R192, [R229+0x15800] ;  /* 0x01580000e5c0783b */ /* 0x000fea0000000200 */
        /* <DEDUP_REMOVED lines=10> */
[----:B------:R-:W-:Y:S05]  /*efb0*/  LDSM.16.M88.4 R164, [R230+0x8000] ;  /* 0x00800000e6a4783b */ /* 0x000fea0000000200 */
[C---:B-----5:R-:W-:Y:S01]  /*efc0*/  HMMA.16816.F32 R4, R168.reuse, R196, R4 ;  /* 0x000000c4a804723c */ /* 0x060fe20000001804 */
[----:B------:R-:W2:Y:S05]  /*efd0*/  LDSM.16.M88.4 R180, [R229+0x14000] ;  /* 0x01400000e5b4783b */ /* 0x000eaa0000000200 */
        /* <DEDUP_REMOVED lines=10> */
[----:B------:R-:W1:Y:S05]  /*f080*/  LDSM.16.M88.4 R168, [R209] ;  /* 0x00000000d1a8783b */ /* 0x000e6a0000000200 */
[C---:B--2---:R-:W-:Y:S01]  /*f090*/  HMMA.16816.F32 R4, R164.reuse, R180, R4 ;  /* 0x000000b4a404723c */ /* 0x044fe20000001804 */
[----:B------:R-:W2:Y:S05]  /*f0a0*/  LDSM.16.M88.4 R176, [R208] ;  /* 0x00000000d0b0783b */ /* 0x000eaa0000000200 */
[C---:B------:R-:W-:Y:S01]  /*f0b0*/  HMMA.16816.F32 R8, R164.reuse, R182, R8 ;  /* 0x000000b6a408723c */ /* 0x040fe20000001808 */
[----:B------:R-:W-:Y:S05]  /*f0c0*/  LDSM.16.M88.4 R180, [R226+0x8000] ;  /* 0x00800000e2b4783b */ /* 0x000fea0000000200 */
[C---:B------:R-:W-:Y:S06]  /*f0d0*/  HMMA.16816.F32 R12, R164.reuse, R184, R12 ;  /* 0x000000b8a40c723c */ /* 0x040fec000000180c */
[C---:B------:R-:W-:Y:S01]  /*f0e0*/  HMMA.16816.F32 R16, R164.reuse, R186, R16 ;  /* 0x000000baa410723c */ /* 0x040fe20000001810 */
[----:B------:R-:W5:Y:S05]  /*f0f0*/  LDSM.16.M88.4 R184, [R223+0x14000] ;  /* 0x01400000dfb8783b */ /* 0x000f6a0000000200 */
[C---:B------:R-:W-:Y:S06]  /*f100*/  HMMA.16816.F32 R20, R164.reuse, R188, R20 ;  /* 0x000000bca414723c */ /* 0x040fec0000001814 */
[C---:B------:R-:W-:Y:S01]  /*f110*/  HMMA.16816.F32 R24, R164.reuse, R190, R24 ;  /* 0x000000bea418723c */ /* 0x040fe20000001818 */
[----:B------:R-:W-:Y:S05]  /*f120*/  LDSM.16.M88.4 R188, [R223+0x15000] ;  /* 0x01500000dfbc783b */ /* 0x000fea0000000200 */
        /* <DEDUP_REMOVED lines=13> */
[C---:B--2---:R-:W-:Y:S06]  /*f200*/  HMMA.16816.F32 R28, R196.reuse, R176, R28 ;  /* 0x000000b0c41c723c */ /* 0x044fec000000181c */
[----:B------:R-:W-:Y:S01]  /*f210*/  HMMA.16816.F32 R32, R196, R178, R32 ;  /* 0x000000b2c420723c */ /* 0x000fe20000001820 */
[----:B------:R-:W2:Y:S05]  /*f220*/  LDSM.16.M88.4 R176, [R216+0x5000] ;  /* 0x00500000d8b0783b */ /* 0x000eaa0000000200 */
[C---:B-----5:R-:W-:Y:S01]  /*f230*/  HMMA.16816.F32 R4, R180.reuse, R184, R4 ;  /* 0x000000b8b404723c */ /* 0x060fe20000001804 */
[----:B------:R-:W4:Y:S05]  /*f240*/  LDSM.16.M88.4 R196, [R216+0x5800] ;  /* 0x00580000d8c4783b */ /* 0x000f2a0000000200 */
[C---:B------:R-:W-:Y:S01]  /*f250*/  HMMA.16816.F32 R8, R180.reuse, R186, R8 ;  /* 0x000000bab408723c */ /* 0x040fe20000001808 */
[----:B------:R-:W-:Y:S05]  /*f260*/  LDSM.16.M88.4 R184, [R229+0x16000] ;  /* 0x01600000e5b8783b */ /* 0x000fea0000000200 */
[C---:B------:R-:W-:Y:S06]  /*f270*/  HMMA.16816.F32 R12, R180.reuse, R164, R12 ;  /* 0x000000a4b40c723c */ /* 0x040fec000000180c */
[C---:B------:R-:W-:Y:S01]  /*f280*/  HMMA.16816.F32 R16, R180.reuse, R166, R16 ;  /* 0x000000a6b410723c */ /* 0x040fe20000001810 */
[----:B------:R-:W5:Y:S05]  /*f290*/  LDSM.16.M88.4 R164, [R230+0xc000] ;  /* 0x00c00000e6a4783b */ /* 0x000f6a0000000200 */
[C---:B------:R-:W-:Y:S06]  /*f2a0*/  HMMA.16816.F32 R20, R180.reuse, R188, R20 ;  /* 0x000000bcb414723c */ /* 0x040fec0000001814 */
[C---:B------:R-:W-:Y:S01]  /*f2b0*/  HMMA.16816.F32 R24, R180.reuse, R190, R24 ;  /* 0x000000beb418723c */ /* 0x040fe20000001818 */
[----:B------:R-:W5:Y:S05]  /*f2c0*/  LDSM.16.M88.4 R188, [R229+0x16800] ;  /* 0x01680000e5bc783b */ /* 0x000f6a0000000200 */
[C---:B---3--:R-:W-:Y:S06]  /*f2d0*/  HMMA.16816.F32 R28, R180.reuse, R192, R28 ;  /* 0x000000c0b41c723c */ /* 0x048fec000000181c */
[----:B------:R-:W-:Y:S01]  /*f2e0*/  HMMA.16816.F32 R32, R180, R194, R32 ;  /* 0x000000c2b420723c */ /* 0x000fe20000001820 */
[----:B------:R-:W3:Y:S05]  /*f2f0*/  LDSM.16.M88.4 R180, [R229+0x17000] ;  /* 0x01700000e5b4783b */ /* 0x000eea0000000200 */
[C---:B-1----:R-:W-:Y:S01]  /*f300*/  HMMA.16816.F32 R4, R168.reuse, R172, R4 ;  /* 0x000000aca804723c */ /* 0x042fe20000001804 */
[----:B------:R-:W1:Y:S05]  /*f310*/  LDSM.16.M88.4 R192, [R229+0x17800] ;  /* 0x01780000e5c0783b */ /* 0x000e6a0000000200 */
[C---:B------:R-:W-:Y:S01]  /*f320*/  HMMA.16816.F32 R8, R168.reuse, R174, R8 ;  /* 0x000000aea808723c */ /* 0x040fe20000001808 */
[----:B------:R-:W-:Y:S05]  /*f330*/  LDSM.16.M88.4 R172, [R228+0xc000] ;  /* 0x00c00000e4ac783b */ /* 0x000fea0000000200 */
[C---:B------:R-:W-:Y:S06]  /*f340*/  HMMA.16816.F32 R12, R168.reuse, R200, R12 ;  /* 0x000000c8a80c723c */ /* 0x040fec000000180c */
[C---:B------:R-:W-:Y:S01]  /*f350*/  HMMA.16816.F32 R16, R168.reuse, R202, R16 ;  /* 0x000000caa810723c */ /* 0x040fe20000001810 */
[----:B------:R-:W-:Y:S05]  /*f360*/  LDSM.16.M88.4 R200, [R206] ;  /* 0x00000000cec8783b */ /* 0x000fea0000000200 */
[C---:B--2---:R-:W-:Y:S06]  /*f370*/  HMMA.16816.F32 R20, R168.reuse, R176, R20 ;  /* 0x000000b0a814723c */ /* 0x044fec0000001814 */
[C---:B------:R-:W-:Y:S01]  /*f380*/  HMMA.16816.F32 R24, R168.reuse, R178, R24 ;  /* 0x000000b2a818723c */ /* 0x040fe20000001818 */
[----:B------:R-:W2:Y:S05]  /*f390*/  LDSM.16.M88.4 R176, [R207] ;  /* 0x00000000cfb0783b */ /* 0x000eaa0000000200 */
[C---:B----4-:R-:W-:Y:S06]  /*f3a0*/  HMMA.16816.F32 R28, R168.reuse, R196, R28 ;  /* 0x000000c4a81c723c */ /* 0x050fec000000181c */
[----:B------:R-:W-:Y:S01]  /*f3b0*/  HMMA.16816.F32 R32, R168, R198, R32 ;  /* 0x000000c6a820723c */ /* 0x000fe20000001820 */
[----:B------:R-:W4:Y:S05]  /*f3c0*/  LDSM.16.M88.4 R168, [R205] ;  /* 0x00000000cda8783b */ /* 0x000f2a0000000200 */
[C---:B-----5:R-:W-:Y:S01]  /*f3d0*/  HMMA.16816.F32 R4, R164.reuse, R184, R4 ;  /* 0x000000b8a404723c */ /* 0x060fe20000001804 */
[----:B------:R-:W5:Y:S05]  /*f3e0*/  LDSM.16.M88.4 R196, [R204] ;  /* 0x00000000ccc4783b */ /* 0x000f6a0000000200 */
[C---:B------:R-:W-:Y:S01]  /*f3f0*/  HMMA.16816.F32 R8, R164.reuse, R186, R8 ;  /* 0x000000baa408723c */ /* 0x040fe20000001808 */
[----:B------:R-:W-:Y:S05]  /*f400*/  LDSM.16.M88.4 R184, [R223+0x16000] ;  /* 0x01600000dfb8783b */ /* 0x000fea0000000200 */
[C---:B------:R-:W-:Y:S06]  /*f410*/  HMMA.16816.F32 R12, R164.reuse, R188, R12 ;  /* 0x000000bca40c723c */ /* 0x040fec000000180c */
[C---:B------:R-:W-:Y:S01]  /*f420*/  HMMA.16816.F32 R16, R164.reuse, R190, R16 ;  /* 0x000000bea410723c */ /* 0x040fe20000001810 */
[----:B------:R-:W-:Y:S05]  /*f430*/  LDSM.16.M88.4 R188, [R223+0x16800] ;  /* 0x01680000dfbc783b */ /* 0x000fea0000000200 */
[C---:B---3--:R-:W-:Y:S06]  /*f440*/  HMMA.16816.F32 R20, R164.reuse, R180, R20 ;  /* 0x000000b4a414723c */ /* 0x048fec0000001814 */
[C---:B------:R-:W-:Y:S01]  /*f450*/  HMMA.16816.F32 R24, R164.reuse, R182, R24 ;  /* 0x000000b6a418723c */ /* 0x040fe20000001818 */
[----:B------:R-:W3:Y:S05]  /*f460*/  LDSM.16.M88.4 R180, [R226+0xc000] ;  /* 0x00c00000e2b4783b */ /* 0x000eea0000000200 */
[C---:B-1----:R-:W-:Y:S06]  /*f470*/  HMMA.16816.F32 R28, R164.reuse, R192, R28 ;  /* 0x000000c0a41c723c */ /* 0x042fec000000181c */
[----:B------:R-:W-:Y:S01]  /*f480*/  HMMA.16816.F32 R32, R164, R194, R32 ;  /* 0x000000c2a420723c */ /* 0x000fe20000001820 */
[----:B------:R-:W1:Y:S05]  /*f490*/  LDSM.16.M88.4 R164, [R223+0x17000] ;  /* 0x01700000dfa4783b */ /* 0x000e6a0000000200 */
[C---:B--2---:R-:W-:Y:S01]  /*f4a0*/  HMMA.16816.F32 R4, R172.reuse, R176, R4 ;  /* 0x000000b0ac04723c */ /* 0x044fe20000001804 */
[----:B------:R-:W2:Y:S05]  /*f4b0*/  LDSM.16.M88.4 R192, [R223+0x17800] ;  /* 0x01780000dfc0783b */ /* 0x000eaa0000000200 */
[C---:B------:R-:W-:Y:S01]  /*f4c0*/  HMMA.16816.F32 R8, R172.reuse, R178, R8 ;  /* 0x000000b2ac08723c */ /* 0x040fe20000001808 */
[----:B------:R-:W-:Y:S05]  /*f4d0*/  LDSM.16.M88.4 R176, [R216+0x6000] ;  /* 0x00600000d8b0783b */ /* 0x000fea0000000200 */
[C---:B------:R-:W-:Y:S06]  /*f4e0*/  HMMA.16816.F32 R12, R172.reuse, R200, R12 ;  /* 0x000000c8ac0c723c */ /* 0x040fec000000180c */
[C---:B------:R-:W-:Y:S06]  /*f4f0*/  HMMA.16816.F32 R16, R172.reuse, R202, R16 ;  /* 0x000000caac10723c */ /* 0x040fec0000001810 */
[C---:B----4-:R-:W-:Y:S06]  /*f500*/  HMMA.16816.F32 R20, R172.reuse, R168, R20 ;  /* 0x000000a8ac14723c */ /* 0x050fec0000001814 */
[C---:B------:R-:W-:Y:S01]  /*f510*/  HMMA.16816.F32 R24, R172.reuse, R170, R24 ;  /* 0x000000aaac18723c */ /* 0x040fe20000001818 */
[----:B------:R-:W4:Y:S05]  /*f520*/  LDSM.16.M88.4 R168, [R225+0xc000] ;  /* 0x00c00000e1a8783b */ /* 0x000f2a0000000200 */
[C---:B-----5:R-:W-:Y:S06]  /*f530*/  HMMA.16816.F32 R28, R172.reuse, R196, R28 ;  /* 0x000000c4ac1c723c */ /* 0x060fec000000181c */
[----:B------:R-:W-:Y:S01]  /*f540*/  HMMA.16816.F32 R32, R172, R198, R32 ;  /* 0x000000c6ac20723c */ /* 0x000fe20000001820 */
[----:B------:R-:W-:Y:S05]  /*f550*/  LDSM.16.M88.4 R172, [R216+0x7000] ;  /* 0x00700000d8ac783b */ /* 0x000fea0000000200 */
[C---:B---3--:R-:W-:Y:S06]  /*f560*/  HMMA.16816.F32 R4, R180.reuse, R184, R4 ;  /* 0x000000b8b404723c */ /* 0x048fec0000001804 */
[C---:B------:R-:W-:Y:S06]  /*f570*/  HMMA.16816.F32 R8, R180.reuse, R186, R8 ;  /* 0x000000bab408723c */ /* 0x040fec0000001808 */
[C---:B------:R-:W-:Y:S06]  /*f580*/  HMMA.16816.F32 R12, R180.reuse, R188, R12 ;  /* 0x000000bcb40c723c */ /* 0x040fec000000180c */
[C---:B------:R-:W-:Y:S06]  /*f590*/  HMMA.16816.F32 R16, R180.reuse, R190, R16 ;  /* 0x000000beb410723c */ /* 0x040fec0000001810 */
[C---:B-1----:R-:W-:Y:S06]  /*f5a0*/  HMMA.16816.F32 R20, R180.reuse, R164, R20 ;  /* 0x000000a4b414723c */ /* 0x042fec0000001814 */
[C---:B------:R-:W-:Y:S01]  /*f5b0*/  HMMA.16816.F32 R24, R180.reuse, R166, R24 ;  /* 0x000000a6b418723c */ /* 0x040fe20000001818 */
[----:B------:R-:W1:Y:S05]  /*f5c0*/  LDSM.16.M88.4 R164, [R216+0x6800] ;  /* 0x00680000d8a4783b */ /* 0x000e6a0000000200 */
[C---:B--2---:R-:W-:Y:S06]  /*f5d0*/  HMMA.16816.F32 R28, R180.reuse, R192, R28 ;  /* 0x000000c0b41c723c */ /* 0x044fec000000181c */
[----:B------:R-:W-:Y:S06]  /*f5e0*/  HMMA.16816.F32 R32, R180, R194, R32 ;  /* 0x000000c2b420723c */ /* 0x000fec0000001820 */
[C---:B----4-:R-:W-:Y:S06]  /*f5f0*/  HMMA.16816.F32 R4, R168.reuse, R176, R4 ;  /* 0x000000b0a804723c */ /* 0x050fec0000001804 */
[C---:B------:R-:W-:Y:S06]  /*f600*/  HMMA.16816.F32 R8, R168.reuse, R178, R8 ;  /* 0x000000b2a808723c */ /* 0x040fec0000001808 */
[C---:B-1----:R-:W-:Y:S11]  /*f610*/  HMMA.16816.F32 R12, R168.reuse, R164, R12 ;  /* 0x000000a4a80c723c */ /* 0x042ff6000000180c */
        /* <DEDUP_REMOVED lines=127> */
.L_x_2012:
        /* <DEDUP_REMOVED lines=11> */
[----:B------:R-:W-:Y:S02]  /*fec0*/  FMNMX.FTZ R6, R165, R8, !PT ;  /* 0x00000008a5067209 */ /* 0x000fe40007810000 */
[----:B------:R-:W-:Y:S01]  /*fed0*/  MOV R8, UR37 ;  /* 0x0000002500087c02 */ /* 0x000fe20008000f00 */
[----:B------:R-:W-:Y:S08]  /*fee0*/  LDSM.16.MT88.4 R28, [R221+0x18000] ;  /* 0x01800000dd1c783b */ /* 0x000ff00000004200 */
[----:B------:R-:W4:Y:S01]  /*fef0*/  SHFL.BFLY PT, R3, R6, 0x2, 0x1f ;  /* 0x0c401f0006037f89 */ /* 0x000f2200000e0000 */
[----:B--2---:R-:W-:Y:S01]  /*ff00*/  LOP3.LUT R8, R33, UR34, R8, 0x96, !PT ;  /* 0x0000002221087c12 */ /* 0x004fe2000f8e9608 */
[----:B------:R-:W-:Y:S01]  /*ff10*/  UIADD3 UR34, UR34, 0x1, URZ ;  /* 0x0000000122227890 */ /* 0x000fe2000fffe03f */
[----:B---3--:R-:W-:Y:S02]  /*ff20*/  FMNMX.FTZ R7, R11, R4, !PT ;  /* 0x000000040b077209 */ /* 0x008fe40007810000 */
[----:B----4-:R-:W-:Y:S01]  /*ff30*/  FMNMX.FTZ R4, R6, R3, !PT ;  /* 0x0000000306047209 */ /* 0x010fe20007810000 */
[----:B------:R-:W-:Y:S01]  /*ff40*/  IMAD.WIDE.U32 R12, R8, -0x326172a9, RZ ;  /* 0xcd9e8d57080c7825 */ /* 0x000fe200078e00ff */
[----:B------:R-:W-:Y:S01]  /*ff50*/  LOP3.LUT R176, R245, UR21, R32, 0x96, !PT ;  /* 0x00000015f5b07c12 */ /* 0x000fe2000f8e9620 */
[----:B------:R-:W2:Y:S08]  /*ff60*/  SHFL.BFLY PT, R164, R7, 0x1, 0x1f ;  /* 0x0c201f0007a47f89 */ /* 0x000eb000000e0000 */
[----:B------:R-:W3:Y:S01]  /*ff70*/  SHFL.BFLY PT, R3, R4, 0x1, 0x1f ;  /* 0x0c201f0004037f89 */ /* 0x000ee200000e0000 */
[----:B------:R-:W-:Y:S05]  /*ff80*/  IMAD.WIDE.U32 R176, R176, -0x326172a9, RZ ;  /* 0xcd9e8d57b0b07825 */ /* 0x000fea00078e00ff */
[----:B------:R-:W-:Y:S02]  /*ff90*/  LOP3.LUT R6, R177, UR20, R12, 0x96, !PT ;  /* 0x00000014b1067c12 */ /* 0x000fe4000f8e960c */
[----:B--2---:R-:W-:Y:S02]  /*ffa0*/  FMNMX.FTZ R164, R7, R164, !PT ;  /* 0x000000a407a47209 */ /* 0x004fe40007810000 */
[----:B------:R-:W-:Y:S02]  /*ffb0*/  LOP3.LUT R7, R13, UR22, R250, 0x96, !PT ;  /* 0x000000160d077c12 */ /* 0x000fe4000f8e96fa */
[C---:B------:R-:W-:Y:S01]  /*ffc0*/  FSETP.NEU.FTZ.AND P1, PT, R164.reuse, -INF , PT ;  /* 0xff800000a400780b */ /* 0x040fe20003f3d000 */
[----:B------:R-:W-:Y:S01]  /*ffd0*/  FMUL.FTZ R175, R164, UR4 ;  /* 0x00000004a4af7c20 */ /* 0x000fe20008410000 */
[----:B---3--:R-:W-:Y:S01]  /*ffe0*/  FMNMX.FTZ R3, R4, R3, !PT ;  /* 0x0000000304037209 */ /* 0x008fe20007810000 */
        /* <DEDUP_REMOVED lines=30> */
[----:B------:R-:W2:Y:S01]  /*101d0*/  MUFU.EX2 R186, R186 ;  /* 0x000000ba00ba7308 */ /* 0x000ea20000000800 */
        /* <DEDUP_REMOVED lines=15> */
[----:B------:R-:W3:Y:S01]  /*102d0*/  MUFU.EX2 R187, R187 ;  /* 0x000000bb00bb7308 */ /* 0x000ee20000000800 */
[----:B-1----:R-:W1:Y:S01]  /*102e0*/  LDSM.16.MT88.4 R12, [R224+0x18000] ;  /* 0x01800000e00c783b */ /* 0x002e620000004200 */
        /* <DEDUP_REMOVED lines=30> */
[----:B------:R-:W1:Y:S01]  /*104d0*/  MUFU.EX2 R2, R2 ;  /* 0x0000000200027308 */ /* 0x000e620000000800 */
[--C-:B------:R-:W-:Y:S01]  /*104e0*/  HSET2.LE.AND R171, R4, R243.reuse, PT ;  /* 0x000000f304ab7233 */ /* 0x100fe20003803000 */
[----:B------:R-:W-:Y:S01]  /*104f0*/  FFMA.FTZ R190, R190, UR4, -R173 ;  /* 0x00000004bebe7c23 */ /* 0x000fe200080108ad */
[----:B--2---:R-:W-:Y:S01]  /*10500*/  F2FP.F16.F32.PACK_AB R5, R186, R191 ;  /* 0x000000bfba05723e */ /* 0x004fe200000000ff */
[--C-:B------:R-:W-:Y:S01]  /*10510*/  FFMA.FTZ R248, R248, UR4, -R175.reuse ;  /* 0x00000004f8f87c23 */ /* 0x100fe200080108af */
[----:B---3--:R-:W-:Y:S01]  /*10520*/  F2FP.F16.F32.PACK_AB R4, R187, R189 ;  /* 0x000000bdbb04723e */ /* 0x008fe200000000ff */
[----:B------:R-:W-:Y:S01]  /*10530*/  FFMA.FTZ R175, R246, UR4, -R175 ;  /* 0x00000004f6af7c23 */ /* 0x000fe200080108af */
[----:B----4-:R-:W-:Y:S03]  /*10540*/  F2FP.F16.F32.PACK_AB R7, R184, R185 ;  /* 0x000000b9b807723e */ /* 0x010fe600000000ff */
[----:B------:R-:W2:Y:S01]  /*10550*/  MUFU.EX2 R0, R0 ;  /* 0x0000000000007308 */ /* 0x000ea20000000800 */
[----:B-----5:R-:W-:Y:S01]  /*10560*/  F2FP.F16.F32.PACK_AB R6, R166, R167 ;  /* 0x000000a7a606723e */ /* 0x020fe200000000ff */
[----:B------:R-:W-:Y:S01]  /*10570*/  FFMA.FTZ R246, R172, UR4, -R173 ;  /* 0x00000004acf67c23 */ /* 0x000fe200080108ad */
[----:B------:R-:W-:Y:S02]  /*10580*/  LOP3.LUT R168, R168, R5, RZ, 0xc0, !PT ;  /* 0x00000005a8a87212 */ /* 0x000fe400078ec0ff */
[----:B------:R-:W-:Y:S02]  /*10590*/  LOP3.LUT R169, R169, R4, RZ, 0xc0, !PT ;  /* 0x00000004a9a97212 */ /* 0x000fe400078ec0ff */
[----:B------:R-:W-:Y:S03]  /*105a0*/  LOP3.LUT R170, R170, R7, RZ, 0xc0, !PT ;  /* 0x00000007aaaa7212 */ /* 0x000fe600078ec0ff */
[----:B------:R-:W-:Y:S01]  /*105b0*/  MUFU.EX2 R180, R182 ;  /* 0x000000b600b47308 */ /* 0x000fe20000000800 */
[----:B------:R-:W-:Y:S01]  /*105c0*/  LOP3.LUT R171, R171, R6, RZ, 0xc0, !PT ;  /* 0x00000006abab7212 */ /* 0x000fe200078ec0ff */
[C---:B-1----:R-:W-:Y:S01]  /*105d0*/  FMUL.FTZ R4, R2.reuse, R160 ;  /* 0x000000a002047220 */ /* 0x042fe20000410000 */
[C---:B------:R-:W-:Y:S01]  /*105e0*/  FMUL.FTZ R5, R2.reuse, R161 ;  /* 0x000000a102057220 */ /* 0x040fe20000410000 */
[C---:B------:R-:W-:Y:S01]  /*105f0*/  FMUL.FTZ R8, R2.reuse, R156 ;  /* 0x0000009c02087220 */ /* 0x040fe20000410000 */
[C---:B------:R-:W-:Y:S01]  /*10600*/  FMUL.FTZ R9, R2.reuse, R157 ;  /* 0x0000009d02097220 */ /* 0x040fe20000410000 */
[C---:B------:R-:W-:Y:S01]  /*10610*/  FMUL.FTZ R16, R2.reuse, R148 ;  /* 0x0000009402107220 */ /* 0x040fe20000410000 */
[----:B------:R-:W-:Y:S01]  /*10620*/  FMUL.FTZ R17, R2, R149 ;  /* 0x0000009502117220 */ /* 0x000fe20000410000 */
[----:B------:R-:W-:Y:S01]  /*10630*/  MOV R160, R32 ;  /* 0x0000002000a07202 */ /* 0x000fe20000000f00 */
[C---:B--2---:R-:W-:Y:S01]  /*10640*/  FMUL.FTZ R6, R0.reuse, R162 ;  /* 0x000000a200067220 */ /* 0x044fe20000410000 */
        /* <DEDUP_REMOVED lines=524> */
.L_x_2010:
        /* <DEDUP_REMOVED lines=142> */
[----:B-----5:R-:W-:Y:S01]  /*12ff0*/  IADD3 R15, R11, R6, RZ ;  /* 0x000000060b0f7210 */ /* 0x020fe20007ffe0ff */
        /* <DEDUP_REMOVED lines=162> */
.L_x_2014:
        /* <DEDUP_REMOVED lines=51> */
.L_x_2015:
[----:B------:R-:W-:Y:S05]  /*13d50*/  @P1 BRA `(.L_x_2016) ;  /* 0x0000000000181947 */ /* 0x000fea0003800000 */
[----:B------:R-:W3:Y:S01]  /*13d60*/  LDC R19, c[0x0][0x2c4] ;  /* 0x0000b100ff137b82 */ /* 0x000ee20000000800 */
[----:B------:R-:W-:Y:S02]  /*13d70*/  ISETP.NE.AND P0, PT, RZ, UR8, PT ;  /* 0x00000008ff007c0c */ /* 0x000fe4000bf05270 */
[----:B-1----:R-:W-:-:S05]  /*13d80*/  MOV R13, 0x1 ;  /* 0x00000001000d7802 */ /* 0x002fca0000000f00 */
[----:B------:R-:W1:Y:S08]  /*13d90*/  LDC R0, c[0x0][0x270] ;  /* 0x00009c00ff007b82 */ /* 0x000e700000000800 */
[----:B---3--:R-:W1:Y:S02]  /*13da0*/  @P0 LDC R19, c[0x0][0x2e4] ;  /* 0x0000b900ff130b82 */ /* 0x008e640000000800 */
[----:B-1----:R-:W-:-:S07]  /*13db0*/  IMAD R17, R19, R0, RZ ;  /* 0x0000000013117224 */ /* 0x002fce00078e02ff */
.L_x_2016:
        /* <DEDUP_REMOVED lines=56> */
.L_x_2018:
[----:B------:R-:W-:Y:S05]  /*14140*/  BSYNC B0 ;  /* 0x0000000000007941 */ /* 0x000fea0003800000 */
.L_x_2017:
        /* <DEDUP_REMOVED lines=32> */
.L_x_2020:
[----:B------:R-:W-:Y:S05]  /*14350*/  BSYNC B0 ;  /* 0x0000000000007941 */ /* 0x000fea0003800000 */
.L_x_2019:
        /* <DEDUP_REMOVED lines=22> */
.L_x_2022:
[----:B------:R-:W-:Y:S05]  /*144c0*/  BSYNC B0 ;  /* 0x0000000000007941 */ /* 0x000fea0003800000 */
.L_x_2021:
        /* <DEDUP_REMOVED lines=22> */
.L_x_2024:
[----:B------:R-:W-:Y:S05]  /*14630*/  BSYNC B0 ;  /* 0x0000000000007941 */ /* 0x000fea0003800000 */
.L_x_2023:
        /* <DEDUP_REMOVED lines=21> */
.L_x_2025:
        /* <DEDUP_REMOVED lines=15> */
.L_x_2424:


//--------------------- .text._ZN5flash16flash_fwd_kernelI23Flash_fwd_kernel_traitsILi256ELi128ELi64ELi8ELb0ELb0EN7cutlass6half_tE19Flash_kernel_traitsILi256ELi128ELi64ELi8ES3_EELb0ELb0ELb1ELb0ELb0ELb1ELb1ELb0EEEvNS_16Flash_fwd_paramsE --------------------------
	.section	.text._ZN5flash16flash_fwd_kernelI23Flash_fwd_kernel_traitsILi256ELi128ELi64ELi8ELb0ELb0EN7cutlass6half_tE19Flash_kernel_traitsILi256ELi128ELi64ELi8ES3_EELb0ELb0ELb1ELb0ELb0ELb1ELb1ELb0EEEvNS_16Flash_fwd_paramsE,"ax",@progbits
	.align	128
        .global         _ZN5flash16flash_fwd_kernelI23Flash_fwd_kernel_traitsILi256ELi128ELi64ELi8ELb0ELb0EN7cutlass6half_tE19Flash_kernel_traitsILi256ELi128ELi64ELi8ES3_EELb0ELb0ELb1ELb0ELb0ELb1ELb1ELb0EEEvNS_16Flash_fwd_paramsE
        .type           _ZN5flash16flash_fwd_kernelI23Flash_fwd_kernel_traitsILi256ELi128ELi64ELi8ELb0ELb0EN7cutlass6half_tE19Flash_kernel_traitsILi256ELi128ELi64ELi8ES3_EELb0ELb0ELb1ELb0ELb0ELb1ELb1ELb0EEEvNS_16Flash_fwd_paramsE,@function
        .size           _ZN5flash16flash_fwd_kernelI23Flash_fwd_kernel_traitsILi256ELi128ELi64ELi8ELb0ELb0EN7cutlass6half_tE19Flash_kernel_traitsILi256ELi128ELi64ELi8ES3_EELb0ELb0ELb1ELb0ELb0ELb1ELb1ELb0EEEvNS_16Flash_fwd_paramsE,(.L_x_2425 - _ZN5flash16flash_fwd_kernelI23Flash_fwd_kernel_traitsILi256ELi128ELi64ELi8ELb0ELb0EN7cutlass6half_tE19Flash_kernel_traitsILi256ELi128ELi64ELi8ES3_EELb0ELb0ELb1ELb0ELb0ELb1ELb1ELb0EEEvNS_16Flash_fwd_paramsE)
        .other          _ZN5flash16flash_fwd_kernelI23Flash_fwd_kernel_traitsILi256ELi128ELi64ELi8ELb0ELb0EN7cutlass6half_tE19Flash_kernel_traitsILi256ELi128ELi64ELi8ES3_EELb0ELb0ELb1ELb0ELb0ELb1ELb1ELb0EEEvNS_16Flash_fwd_paramsE,@"STO_CUDA_ENTRY STV_DEFAULT"
_ZN5flash16flash_fwd_kernelI23Flash_fwd_kernel_traitsILi256ELi128ELi64ELi8ELb0ELb0EN7cutlass6half_tE19Flash_kernel_traitsILi256ELi128ELi64ELi8ES3_EELb0ELb0ELb1ELb0ELb0ELb1ELb1ELb0EEEvNS_16Flash_fwd_paramsE:
.text._ZN5flash16flash_fwd_kernelI23Flash_fwd_kernel_traitsILi256ELi128ELi64ELi8ELb0ELb0EN7cutlass6half_tE19Flash_kernel_traitsILi256ELi128ELi64ELi8ES3_EELb0ELb0ELb1ELb0ELb0ELb1ELb1ELb0EEEvNS_16Flash_fwd_paramsE:
        /* <DEDUP_REMOVED lines=55> */
.L_x_2026:
[----:B------:R-:W-:-:S03]  /*0370*/  ULDC UR6, c[0x0][0x2c8] ;  /* 0x0000b20000067ab9 */ /* 0x000fc60000000800 */
.L_x_2027:
        /* <DEDUP_REMOVED lines=130> */
.L_x_2030:
[----:B------:R-:W-:Y:S05]  /*0ba0*/  BSYNC B0 ;  /* 0x0000000000007941 */ /* 0x000fea0003800000 */
.L_x_2029:
        /* <DEDUP_REMOVED lines=20> */
.L_x_2032:
[----:B------:R-:W-:Y:S05]  /*0cf0*/  BSYNC B0 ;  /* 0x0000000000007941 */ /* 0x000fea0003800000 */
.L_x_2031:
        /* <DEDUP_REMOVED lines=18> */
.L_x_2034:
[----:B------:R-:W-:Y:S05]  /*0e20*/  BSYNC B0 ;  /* 0x0000000000007941 */ /* 0x000fea0003800000 */
.L_x_2033:
        /* <DEDUP_REMOVED lines=17> */
.L_x_2036:
[----:B------:R-:W-:Y:S05]  /*0f40*/  BSYNC B0 ;  /* 0x0000000000007941 */ /* 0x000fea0003800000 */
.L_x_2035:
        /* <DEDUP_REMOVED lines=10> */
.L_x_2038:
[----:B------:R-:W-:Y:S05]  /*0ff0*/  BSYNC B0 ;  /* 0x0000000000007941 */ /* 0x000fea0003800000 */
.L_x_2037:
        /* <DEDUP_REMOVED lines=10> */
.L_x_2040:
[----:B------:R-:W-:Y:S05]  /*10a0*/  BSYNC B0 ;  /* 0x0000000000007941 */ /* 0x000fea0003800000 */
.L_x_2039:
        /* <DEDUP_REMOVED lines=10> */
.L_x_2042:
[----:B------:R-:W-:Y:S05]  /*1150*/  BSYNC B0 ;  /* 0x0000000000007941 */ /* 0x000fea0003800000 */
.L_x_2041:
        /* <DEDUP_REMOVED lines=10> */
.L_x_2028:
        /* <DEDUP_REMOVED lines=27> */
[----:B------:R-:W-:Y:S01]  /*13b0*/  UIMAD UR5, UR22, -0x40, UR26 ;  /* 0xffffffc0160578a4 */ /* 0x000fe2000f8e021a */
[----:B--2---:R-:W-:Y:S01]  /*13c0*/  IABS R5, R5 ;  /* 0x0000000500057213 */ /* 0x004fe20000000000 */
[----:B------:R-:W-:Y:S01]  /*13d0*/  @!UP0 UIADD3 UR9, UR29, UR7, URZ ;  /* 0x000000071d098290 */ /* 0x000fe2000fffe03f */
[----:B------:R-:W-:Y:S01]  /*13e0*/  @!UP0 UMOV UR6, UR28 ;  /* 0x0000001c00068c82 */ /* 0x000fe20008000000 */
[----:B------:R-:W-:Y:S02]  /*13f0*/  USHF.R.S32.HI UR4, URZ, 0x1f, UR8 ;  /* 0x0000001f3f047899 */ /* 0x000fe40008011408 */
        /* <DEDUP_REMOVED lines=33> */
[----:B------:R-:W-:Y:S01]  /*1610*/  IADD3 R10, P6, R26, UR6, RZ ;  /* 0x000000061a0a7c10 */ /* 0x000fe2000ffde0ff */
[----:B------:R-:W-:Y:S01]  /*1620*/  ULDC.64 UR6, c[0x0][0x258] ;  /* 0x0000960000067ab9 */ /* 0x000fe20000000a00 */
[----:B------:R-:W-:Y:S01]  /*1630*/  LOP3.LUT R19, R8, R19, RZ, 0x3c, !PT ;  /* 0x0000001308137212 */ /* 0x000fe200078e3cff */
[----:B------:R-:W-:Y:S01]  /*1640*/  UIMAD UR4, UR4, UR6, URZ ;  /* 0x00000006040472a4 */ /* 0x000fe2000f8e023f */
[----:B------:R-:W-:Y:S01]  /*1650*/  IADD3.X R11, R27, UR9, RZ, P6, !PT ;  /* 0x000000091b0b7c10 */ /* 0x000fe2000b7fe4ff */
[----:B------:R-:W5:Y:S01]  /*1660*/  @!P0 LDC.64 R8, c[0x0][0x210] ;  /* 0x00008400ff088b82 */ /* 0x000f620000000a00 */
[----:B------:R-:W-:Y:S01]  /*1670*/  ISETP.GE.U32.AND P5, PT, R7, R6, PT ;  /* 0x000000060700720c */ /* 0x000fe20003fa6070 */
[----:B------:R-:W-:Y:S01]  /*1680*/  IMAD.U32 R28, RZ, RZ, UR6 ;  /* 0x00000006ff1c7e24 */ /* 0x000fe2000f8e00ff */
[----:B------:R-:W-:Y:S01]  /*1690*/  ISETP.GE.AND P6, PT, R22, UR5, PT ;  /* 0x0000000516007c0c */ /* 0x000fe2000bfc6270 */
[----:B------:R-:W-:Y:S01]  /*16a0*/  UIMAD UR4, UR8, UR7, UR4 ;  /* 0x00000007080472a4 */ /* 0x000fe2000f8e0204 */
[----:B----4-:R-:W-:-:S02]  /*16b0*/  @!P0 IMAD R18, R13, R4, RZ ;  /* 0x000000040d128224 */ /* 0x010fc400078e02ff */
[----:B------:R-:W-:Y:S01]  /*16c0*/  IMAD.WIDE.U32 R28, R28, UR8, R10 ;  /* 0x000000081c1c7c25 */ /* 0x000fe2000f8e000a */
[----:B------:R-:W4:Y:S01]  /*16d0*/  @!P4 LDC.64 R6, c[0x0][0x240] ;  /* 0x00009000ff06cb82 */ /* 0x000f220000000a00 */
[----:B------:R-:W-:Y:S01]  /*16e0*/  @UP0 ULDC.64 UR8, c[0x0][0x248] ;  /* 0x0000920000080ab9 */ /* 0x000fe20000000a00 */
[----:B------:R-:W-:Y:S01]  /*16f0*/  @UP0 ULDC.64 UR6, c[0x0][0x250] ;  /* 0x0000940000060ab9 */ /* 0x000fe20000000a00 */
[----:B------:R-:W-:Y:S01]  /*1700*/  VIADD R11, R29, UR4 ;  /* 0x000000041d0b7c36 */ /* 0x000fe20008000000 */
[----:B------:R-:W-:Y:S01]  /*1710*/  UMOV UR4, 0x400 ;  /* 0x0000040000047882 */ /* 0x000fe20000000000 */
[----:B------:R-:W-:Y:S01]  /*1720*/  @!P0 IMAD.MOV.U32 R10, RZ, RZ, R28 ;  /* 0x000000ffff0a8224 */ /* 0x000fe200078e001c */
[----:B---3--:R-:W-:Y:S01]  /*1730*/  ULEA UR4, UR11, UR4, 0x18 ;  /* 0x000000040b047291 */ /* 0x008fe2000f8ec03f */
[----:B------:R-:W-:Y:S01]  /*1740*/  @P5 VIADD R243, R243, 0x1 ;  /* 0x00000001f3f35836 */ /* 0x000fe20000000000 */
[----:B------:R-:W3:Y:S01]  /*1750*/  @!P6 S2R R14, SR_CgaCtaId ;  /* 0x00000000000ee919 */ /* 0x000ee20000008800 */
[C---:B------:R-:W-:Y:S01]  /*1760*/  @!P0 IMAD R18, R12.reuse, R5, R18 ;  /* 0x000000050c128224 */ /* 0x040fe200078e0212 */
[----:B------:R-:W-:Y:S01]  /*1770*/  ISETP.NE.AND P5, PT, R15, RZ, PT ;  /* 0x000000ff0f00720c */ /* 0x000fe20003fa5270 */
[----:B------:R-:W-:Y:S01]  /*1780*/  @!P1 IMAD.MOV R243, RZ, RZ, -R243 ;  /* 0x000000fffff39224 */ /* 0x000fe200078e0af3 */
[C---:B------:R-:W-:Y:S01]  /*1790*/  @!P4 IADD3 R17, P1, R12.reuse, 0x20, RZ ;  /* 0x000000200c11c810 */ /* 0x040fe20007f3e0ff */
[----:B------:R-:W-:Y:S01]  /*17a0*/  @!P0 IMAD.WIDE.U32 R24, R12, R4, R10 ;  /* 0x000000040c188225 */ /* 0x000fe200078e000a */
[----:B------:R-:W-:Y:S01]  /*17b0*/  LOP3.LUT R5, R19, 0xfffffe00, R20, 0xf8, !PT ;  /* 0xfffffe0013057812 */ /* 0x000fe200078ef814 */
[----:B------:R-:W-:-:S02]  /*17c0*/  @UP0 UIMAD.WIDE.U32 UR32, UR27, UR8, URZ ;  /* 0x000000081b2002a5 */ /* 0x000fc4000f8e003f */
[----:B------:R-:W-:Y:S01]  /*17d0*/  @!P4 IMAD.X R21, RZ, RZ, R13, P1 ;  /* 0x000000ffff15c224 */ /* 0x000fe200008e060d */
[C---:B-----5:R-:W-:Y:S01]  /*17e0*/  @!P0 LEA R20, P1, R24.reuse, R8, 0x1 ;  /* 0x0000000818148211 */ /* 0x060fe200078208ff */
[----:B------:R-:W-:Y:S01]  /*17f0*/  @!P0 IMAD.IADD R18, R25, 0x1, R18 ;  /* 0x0000000119128824 */ /* 0x000fe200078e0212 */
[----:B------:R-:W-:Y:S01]  /*1800*/  LEA R239, R5, UR4, 0x1 ;  /* 0x0000000405ef7c11 */ /* 0x000fe2000f8e08ff */
[----:B------:R-:W-:Y:S01]  /*1810*/  @!P4 IMAD.MOV.U32 R25, RZ, RZ, R11 ;  /* 0x000000ffff19c224 */ /* 0x000fe200078e000b */
[----:B------:R-:W-:Y:S01]  /*1820*/  @UP0 UIMAD.WIDE.U32 UR30, UR10, UR6, URZ ;  /* 0x000000060a1e02a5 */ /* 0x000fe2000f8e003f */
[----:B------:R-:W-:Y:S01]  /*1830*/  @!P5 LOP3.LUT R243, RZ, R15, RZ, 0x33, !PT ;  /* 0x0000000ffff3d212 */ /* 0x000fe200078e33ff */
[-C--:B----4-:R-:W-:Y:S01]  /*1840*/  @!P4 IMAD R4, R21, R6.reuse, RZ ;  /* 0x000000061504c224 */ /* 0x090fe200078e02ff */
[----:B------:R-:W-:Y:S01]  /*1850*/  @!P0 LEA.HI.X R21, R24, R9, R18, 0x1, P1 ;  /* 0x0000000918158211 */ /* 0x000fe200008f0c12 */
[----:B------:R-:W-:Y:S01]  /*1860*/  @!P4 IMAD.MOV.U32 R24, RZ, RZ, R28 ;  /* 0x000000ffff18c224 */ /* 0x000fe200078e001c */
[----:B------:R-:W-:Y:S01]  /*1870*/  ISETP.GE.AND P5, PT, R2, UR5, PT ;  /* 0x0000000502007c0c */ /* 0x000fe2000bfa6270 */
[C---:B------:R-:W-:Y:S01]  /*1880*/  @!P4 IMAD R18, R17.reuse, R7, R4 ;  /* 0x000000071112c224 */ /* 0x040fe200078e0204 */
[----:B------:R-:W-:Y:S01]  /*1890*/  @!P6 MOV R7, 0x400 ;  /* 0x000004000007e802 */ /* 0x000fe20000000f00 */
[----:B------:R-:W-:Y:S01]  /*18a0*/  @!P4 IMAD.WIDE.U32 R24, R17, R6, R24 ;  /* 0x000000061118c225 */ /* 0x000fe200078e0018 */
[----:B------:R-:W4:Y:S01]  /*18b0*/  @!P3 S2R R4, SR_CgaCtaId ;  /* 0x000000000004b919 */ /* 0x000f220000008800 */
[----:B------:R-:W-:Y:S01]  /*18c0*/  LEA.HI R6, R16, R3, RZ, 0x4 ;  /* 0x0000000310067211 */ /* 0x000fe200078f20ff */
[----:B------:R-:W-:Y:S01]  /*18d0*/  @UP0 UIMAD UR27, UR27, UR9, URZ ;  /* 0x000000091b1b02a4 */ /* 0x000fe2000f8e023f */
[----:B------:R-:W-:Y:S01]  /*18e0*/  @!P4 IMAD.IADD R18, R25, 0x1, R18 ;  /* 0x000000011912c824 */ /* 0x000fe200078e0212 */
[C---:B-1----:R-:W-:Y:S01]  /*18f0*/  @!P4 LEA R32, P1, R24.reuse, R32, 0x1 ;  /* 0x000000201820c211 */ /* 0x042fe200078208ff */
[----:B------:R-:W-:Y:S01]  /*1900*/  @!PT LDS RZ, [RZ] ;  /* 0x00000000fffff984 */ /* 0x000fe20000000800 */
[----:B------:R-:W-:Y:S01]  /*1910*/  @!PT LDS RZ, [RZ] ;  /* 0x00000000fffff984 */ /* 0x000fe20000000800 */
[----:B------:R-:W-:Y:S01]  /*1920*/  @!PT LDS RZ, [RZ] ;  /* 0x00000000fffff984 */ /* 0x000fe20000000800 */
[----:B------:R-:W-:Y:S01]  /*1930*/  @!P0 LDGSTS.E.BYPASS.LTC128B.128 [R239], desc[UR18][R20.64] ;  /* 0x0000000014ef8fae */ /* 0x000fe2000b901d52 */
[----:B------:R-:W-:Y:S01]  /*1940*/  @UP0 UIMAD UR10, UR10, UR7, URZ ;  /* 0x000000070a0a02a4 */ /* 0x000fe2000f8e023f */
[----:B------:R-:W-:Y:S01]  /*1950*/  @!P3 MOV R9, 0x400 ;  /* 0x000004000009b802 */ /* 0x000fe20000000f00 */
[----:B------:R-:W-:Y:S01]  /*1960*/  @UP0 UIADD3 UR27, UR33, UR27, URZ ;  /* 0x0000001b211b0290 */ /* 0x000fe2000fffe03f */
[----:B------:R-:W-:Y:S01]  /*1970*/  @!P4 LEA.HI.X R33, R24, R33, R18, 0x1, P1 ;  /* 0x000000211821c211 */ /* 0x000fe200008f0c12 */
[----:B------:R-:W-:Y:S01]  /*1980*/  @!P0 LDGSTS.E.BYPASS.LTC128B.128 [R239+0x4000], desc[UR18][R20.64+0x80] ;  /* 0x0400008014ef8fae */ /* 0x000fe2000b901d52 */
[----:B------:R-:W-:Y:S01]  /*1990*/  @!P3 IADD3 R24, P1, R12, 0x40, RZ ;  /* 0x000000400c18b810 */ /* 0x000fe20007f3e0ff */
[----:B------:R-:W-:Y:S01]  /*19a0*/  @UP0 UIADD3 UR29, UR31, UR10, URZ ;  /* 0x0000000a1f1d0290 */ /* 0x000fe2000fffe03f */
[----:B---3--:R-:W-:Y:S01]  /*19b0*/  @!P6 LEA R8, R14, R7, 0x18 ;  /* 0x000000070e08e211 */ /* 0x008fe200078ec0ff */
[----:B------:R-:W-:Y:S01]  /*19c0*/  @!P0 LDGSTS.E.BYPASS.LTC128B.128 [R239+0x8000], desc[UR18][R20.64+0x100] ;  /* 0x0800010014ef8fae */ /* 0x000fe2000b901d52 */
[----:B------:R-:W-:Y:S01]  /*19d0*/  SHF.R.S32.HI R7, RZ, 0x4, R6 ;  /* 0x00000004ff077819 */ /* 0x000fe20000011406 */
[----:B------:R-:W-:Y:S01]  /*19e0*/  @!P3 IMAD.X R25, RZ, RZ, R13, P1 ;  /* 0x000000ffff19b224 */ /* 0x000fe200008e060d */
[----:B------:R-:W-:Y:S01]  /*19f0*/  @UP0 UMOV UR28, UR32 ;  /* 0x00000020001c0c82 */ /* 0x000fe20008000000 */
[----:B------:R1:W-:Y:S01]  /*1a00*/  @!P0 LDGSTS.E.BYPASS.LTC128B.128 [R239+0xc000], desc[UR18][R20.64+0x180] ;  /* 0x0c00018014ef8fae */ /* 0x0003e2000b901d52 */
[----:B------:R-:W-:-:S02]  /*1a10*/  ISETP.GE.AND P0, PT, R2, UR5, PT ;  /* 0x0000000502007c0c */ /* 0x000fc4000bf06270 */
[C---:B------:R-:W-:Y:S01]  /*1a20*/  LEA.HI R237, R6.reuse, R7, RZ, 0x1 ;  /* 0x0000000706ed7211 */ /* 0x040fe200078f08ff */
[----:B------:R-:W3:Y:S01]  /*1a30*/  @!P2 S2R R18, SR_CgaCtaId ;  /* 0x000000000012a919 */ /* 0x000ee20000008800 */
[----:B------:R-:W-:Y:S02]  /*1a40*/  LOP3.LUT R6, R6, 0xfffffff0, RZ, 0xc0, !PT ;  /* 0xfffffff006067812 */ /* 0x000fe400078ec0ff */
[----:B------:R-:W-:Y:S01]  /*1a50*/  LOP3.LUT R237, R237, 0xfffffffe, RZ, 0xc0, !PT ;  /* 0xfffffffeeded7812 */ /* 0x000fe200078ec0ff */
[----:B------:R-:W3:Y:S04]  /*1a60*/  @!P5 S2R R2, SR_CgaCtaId ;  /* 0x000000000002d919 */ /* 0x000ee80000008800 */
[----:B------:R-:W-:Y:S01]  /*1a70*/  IMAD.IADD R237, R7, 0x1, -R237 ;  /* 0x0000000107ed7824 */ /* 0x000fe200078e0aed */
[----:B------:R-:W-:-:S02]  /*1a80*/  @!P4 MOV R7, 0x400 ;  /* 0x000004000007c802 */ /* 0x000fc40000000f00 */
[----:B----4-:R-:W-:Y:S02]  /*1a90*/  @!P3 LEA R4, R4, R9, 0x18 ;  /* 0x000000090404b211 */ /* 0x010fe400078ec0ff */
[----:B--2---:R-:W-:Y:S01]  /*1aa0*/  @!P4 LEA R30, R30, R7, 0x18 ;  /* 0x000000071e1ec211 */ /* 0x004fe200078ec0ff */
[----:B------:R-:W-:-:S05]  /*1ab0*/  IMAD.IADD R7, R3, 0x1, -R6 ;  /* 0x0000000103077824 */ /* 0x000fca00078e0a06 */
[----:B------:R-:W-:Y:S02]  /*1ac0*/  SHF.R.S32.HI R6, RZ, 0x1f, R7 ;  /* 0x0000001fff067819 */ /* 0x000fe40000011407 */
[----:B-1----:R-:W-:-:S05]  /*1ad0*/  @!P2 IADD3 R20, P1, R12, 0x60, RZ ;  /* 0x000000600c14a810 */ /* 0x002fca0007f3e0ff */
[----:B------:R-:W-:Y:S01]  /*1ae0*/  @!P2 IMAD.X R21, RZ, RZ, R13, P1 ;  /* 0x000000ffff15a224 */ /* 0x000fe200008e060d */
[----:B------:R-:W-:-:S13]  /*1af0*/  PLOP3.LUT P1, PT, PT, PT, UP0, 0x80, 0x0 ;  /* 0x000000000000781c */ /* 0x000fda0003f2f008 */
        /* <DEDUP_REMOVED lines=14> */
.L_x_2043:
        /* <DEDUP_REMOVED lines=14> */
.L_x_2044:
[----:B------:R-:W-:Y:S01]  /*1cc0*/  IMAD R17, R23, UR8, RZ ;  /* 0x0000000817117c24 */ /* 0x000fe2000f8e02ff */
[----:B------:R-:W-:Y:S01]  /*1cd0*/  @!P5 MOV R9, 0x400 ;  /* 0x000004000009d802 */ /* 0x000fe20000000f00 */
[----:B------:R-:W-:Y:S01]  /*1ce0*/  IMAD.WIDE.U32 R34, R22, UR8, R26 ;  /* 0x0000000816227c25 */ /* 0x000fe2000f8e001a */
[----:B------:R-:W-:Y:S01]  /*1cf0*/  LOP3.LUT R14, R15, 0xfffffff8, RZ, 0xc0, !PT ;  /* 0xfffffff80f0e7812 */ /* 0x000fe200078ec0ff */
[----:B------:R-:W-:Y:S01]  /*1d00*/  ULDC.64 UR10, c[0x0][0x260] ;  /* 0x00009800000a7ab9 */ /* 0x000fe20000000a00 */
[----:B------:R-:W-:Y:S01]  /*1d10*/  @!P5 LEA R2, R2, R9, 0x18 ;  /* 0x000000090202d211 */ /* 0x000fe200078ec0ff */
[----:B------:R-:W-:Y:S01]  /*1d20*/  IMAD R6, R22, UR9, R17 ;  /* 0x0000000916067c24 */ /* 0x000fe2000f8e0211 */
[----:B------:R-:W-:Y:S01]  /*1d30*/  IADD3 R240, P1, R34, UR28, RZ ;  /* 0x0000001c22f07c10 */ /* 0x000fe2000ff3e0ff */
[----:B------:R-:W-:Y:S01]  /*1d40*/  IMAD.IADD R14, R7, 0x1, -R14 ;  /* 0x00000001070e7824 */ /* 0x000fe200078e0a0e */
[----:B------:R-:W-:Y:S01]  /*1d50*/  @!P2 MOV R13, 0x400 ;  /* 0x00000400000da802 */ /* 0x000fe20000000f00 */
[----:B------:R-:W-:Y:S01]  /*1d60*/  IMAD.WIDE.U32 R26, R22, UR6, R26 ;  /* 0x00000006161a7c25 */ /* 0x000fe2000f8e001a */
[----:B------:R-:W-:Y:S01]  /*1d70*/  IADD3.X R241, R35, UR27, R6, P1, !PT ;  /* 0x0000001b23f17c10 */ /* 0x000fe20008ffe406 */
[----:B------:R-:W-:Y:S01]  /*1d80*/  USHF.L.U64.HI UR20, UR8, 0x6, UR9 ;  /* 0x0000000608147899 */ /* 0x000fe20008010209 */
[----:B------:R-:W1:Y:S01]  /*1d90*/  @!P3 LDC.64 R6, c[0x0][0x240] ;  /* 0x00009000ff06bb82 */ /* 0x000e620000000a00 */
[----:B------:R-:W-:Y:S01]  /*1da0*/  IMAD R9, R23, UR6, RZ ;  /* 0x0000000617097c24 */ /* 0x000fe2000f8e02ff */
[----:B------:R-:W-:Y:S01]  /*1db0*/  @!P2 LEA R18, R18, R13, 0x18 ;  /* 0x0000000d1212a211 */ /* 0x000fe200078ec0ff */
[C---:B------:R-:W-:Y:S01]  /*1dc0*/  @!P3 IMAD R19, R5.reuse, 0x2, R4 ;  /* 0x000000020513b824 */ /* 0x040fe200078e0204 */
[----:B------:R-:W-:Y:S01]  /*1dd0*/  IADD3 R34, P1, R26, UR30, RZ ;  /* 0x0000001e1a227c10 */ /* 0x000fe2000ff3e0ff */
[----:B------:R-:W-:Y:S01]  /*1de0*/  IMAD R4, R22, UR7, R9 ;  /* 0x0000000716047c24 */ /* 0x000fe2000f8e0209 */
[----:B------:R-:W-:Y:S01]  /*1df0*/  SHF.R.S32.HI R26, RZ, 0x1f, R243 ;  /* 0x0000001fff1a7819 */ /* 0x000fe200000114f3 */
        /* <DEDUP_REMOVED lines=19> */
[----:B------:R-:W-:Y:S01]  /*1f30*/  IMAD.WIDE.U32 R240, R243, UR10, R240 ;  /* 0x0000000af3f07c25 */ /* 0x000fe2000f8e00f0 */
[----:B------:R-:W4:Y:S01]  /*1f40*/  @!P2 LDC.64 R10, c[0x0][0x210] ;  /* 0x00008400ff0aab82 */ /* 0x000f220000000a00 */
[----:B------:R-:W-:Y:S01]  /*1f50*/  USHF.L.U64.HI UR28, UR8, 0x5, UR9 ;  /* 0x00000005081c7899 */ /* 0x000fe20008010209 */
[----:B------:R-:W-:Y:S01]  /*1f60*/  @!P4 LDGSTS.E.BYPASS.LTC128B.128 [R23+0xd000], desc[UR18][R32.64+0x180] ;  /* 0x0d0001802017cfae */ /* 0x000fe2000b901d52 */
[-C--:B-1----:R-:W-:Y:S01]  /*1f70*/  @!P3 IMAD R25, R25, R6.reuse, RZ ;  /* 0x000000061919b224 */ /* 0x082fe200078e02ff */
[----:B------:R-:W-:Y:S01]  /*1f80*/  UIMAD.WIDE.U32 UR30, UR22, UR6, URZ ;  /* 0x00000006161e72a5 */ /* 0x000fe2000f8e003f */
[----:B------:R-:W-:Y:S01]  /*1f90*/  @!P3 IMAD.WIDE.U32 R30, R24, R6, R30 ;  /* 0x00000006181eb225 */ /* 0x000fe200078e001e */
[----:B------:R-:W-:Y:S01]  /*1fa0*/  ULDC UR27, c[0x0][0x39c] ;  /* 0x0000e700001b7ab9 */ /* 0x000fe20000000800 */
[----:B------:R-:W-:-:S02]  /*1fb0*/  UIADD3 UR24, UR26, -UR24, -UR16 ;  /* 0x800000181a187290 */ /* 0x000fc4000fffe810 */
[----:B------:R-:W-:Y:S01]  /*1fc0*/  @!P3 IMAD R25, R24, R7, R25 ;  /* 0x000000071819b224 */ /* 0x000fe200078e0219 */
[----:B------:R-:W-:Y:S01]  /*1fd0*/  UISETP.GT.AND UP0, UPT, UR22, UR13, UPT ;  /* 0x0000000d1600728c */ /* 0x000fe2000bf04270 */
[----:B------:R-:W1:Y:S01]  /*1fe0*/  @!P6 LDC.64 R6, c[0x0][0x218] ;  /* 0x00008600ff06eb82 */ /* 0x000e620000000a00 */
[----:B------:R-:W-:Y:S01]  /*1ff0*/  IMAD R249, R243, UR11, R8 ;  /* 0x0000000bf3f97c24 */ /* 0x000fe2000f8e0208 */
[----:B------:R-:W-:Y:S01]  /*2000*/  ULDC.64 UR10, c[0x0][0x268] ;  /* 0x00009a00000a7ab9 */ /* 0x000fe20000000a00 */
[----:B------:R-:W-:Y:S01]  /*2010*/  @!P3 IMAD.IADD R25, R31, 0x1, R25 ;  /* 0x000000011f19b824 */ /* 0x000fe200078e0219 */
[----:B---3--:R-:W-:Y:S01]  /*2020*/  @!P3 LEA R24, P1, R30, R4, 0x1 ;  /* 0x000000041e18b211 */ /* 0x008fe200078208ff */
[-C--:B--2---:R-:W-:Y:S02]  /*2030*/  @!P2 IMAD R21, R21, R12.reuse, RZ ;  /* 0x0000000c1515a224 */ /* 0x084fe400078e02ff */
[----:B------:R-:W-:Y:S01]  /*2040*/  IMAD R26, R26, UR10, RZ ;  /* 0x0000000a1a1a7c24 */ /* 0x000fe2000f8e02ff */
[----:B------:R-:W-:Y:S01]  /*2050*/  @!P3 LEA.HI.X R25, R30, R5, R25, 0x1, P1 ;  /* 0x000000051e19b211 */ /* 0x000fe200008f0c19 */
[C---:B------:R-:W-:Y:S01]  /*2060*/  @!P2 IMAD R13, R20.reuse, R13, R21 ;  /* 0x0000000d140da224 */ /* 0x040fe200078e0215 */
[----:B------:R-:W2:Y:S01]  /*2070*/  @!P5 LDC.64 R4, c[0x0][0x218] ;  /* 0x00008600ff04db82 */ /* 0x000ea20000000a00 */
[----:B------:R-:W-:-:S02]  /*2080*/  @!P2 IMAD.WIDE.U32 R28, R20, R12, R28 ;  /* 0x0000000c141ca225 */ /* 0x000fc400078e001c */
[----:B------:R-:W-:Y:S02]  /*2090*/  @!P3 LDGSTS.E.BYPASS.LTC128B.128 [R19+0x2000], desc[UR18][R24.64] ;  /* 0x020000001813bfae */ /* 0x000fe4000b901d52 */
[C---:B------:R-:W-:Y:S01]  /*20a0*/  IMAD.WIDE.U32 R8, R243.reuse, UR10, R34 ;  /* 0x0000000af3087c25 */ /* 0x040fe2000f8e0022 */
[----:B------:R-:W-:Y:S01]  /*20b0*/  USHF.R.S32.HI UR10, URZ, 0x1f, UR22 ;  /* 0x0000001f3f0a7899 */ /* 0x000fe20008011416 */
[C---:B----4-:R-:W-:Y:S01]  /*20c0*/  @!P2 LEA R20, P1, R28.reuse, R10, 0x1 ;  /* 0x0000000a1c14a211 */ /* 0x050fe200078208ff */
        /* <DEDUP_REMOVED lines=10> */
[----:B------:R3:W-:Y:S01]  /*2170*/  @!P3 LDGSTS.E.BYPASS.LTC128B.128 [R19+0xe000], desc[UR18][R24.64+0x180] ;  /* 0x0e0001801813bfae */ /* 0x0007e2000b901d52 */
[----:B------:R-:W-:Y:S01]  /*2180*/  UIMAD UR10, UR10, UR6, URZ ;  /* 0x000000060a0a72a4 */ /* 0x000fe2000f8e023f */
[----:B------:R-:W-:-:S02]  /*2190*/  IMAD.U32 R11, RZ, RZ, UR31 ;  /* 0x0000001fff0b7e24 */ /* 0x000fc4000f8e00ff */
        /* <DEDUP_REMOVED lines=11> */
[----:B------:R-:W1:Y:S01]  /*2250*/  @!P0 LDC.64 R12, c[0x0][0x220] ;  /* 0x00008800ff0c8b82 */ /* 0x000e620000000a00 */
[----:B--2---:R-:W-:Y:S01]  /*2260*/  @!P5 LEA R28, P1, R6, R4, 0x1 ;  /* 0x00000004061cd211 */ /* 0x004fe200078208ff */
[----:B------:R2:W-:Y:S01]  /*2270*/  @!P2 LDGSTS.E.BYPASS.LTC128B.128 [R18+0xf000], desc[UR18][R20.64+0x180] ;  /* 0x0f0001801412afae */ /* 0x0005e2000b901d52 */
[----:B------:R-:W-:Y:S01]  /*2280*/  ISETP.GE.AND P3, PT, R22, UR5, PT ;  /* 0x0000000516007c0c */ /* 0x000fe2000bf66270 */
[----:B------:R-:W-:Y:S01]  /*2290*/  IMAD.U32 R11, RZ, RZ, UR10 ;  /* 0x0000000aff0b7e24 */ /* 0x000fe2000f8e00ff */
[----:B------:R-:W-:Y:S01]  /*22a0*/  @!P5 LEA.HI.X R29, R6, R5, R10, 0x1, P1 ;  /* 0x00000005061dd211 */ /* 0x000fe200008f0c0a */
[----:B------:R-:W-:Y:S01]  /*22b0*/  @!P6 LDGSTS.E.BYPASS.LTC128B.128 [R17+0x10000], desc[UR18][R26.64] ;  /* 0x100000001a11efae */ /* 0x000fe2000b901d52 */
[----:B------:R-:W-:Y:S01]  /*22c0*/  IMAD.SHL.U32 R6, R0, 0x40, RZ ;  /* 0x0000004000067824 */ /* 0x000fe200078e00ff */
[----:B------:R-:W-:Y:S01]  /*22d0*/  USHF.L.U32 UR5, UR7, 0x5, URZ ;  /* 0x0000000507057899 */ /* 0x000fe2000800063f */
[----:B------:R-:W-:Y:S01]  /*22e0*/  IMAD.U32 R10, RZ, RZ, UR30 ;  /* 0x0000001eff0a7e24 */ /* 0x000fe2000f8e00ff */
[----:B------:R-:W-:Y:S01]  /*22f0*/  @!P6 LDGSTS.E.BYPASS.LTC128B.128 [R17+0x12000], desc[UR18][R26.64+0x80] ;  /* 0x120000801a11efae */ /* 0x000fe2000b901d52 */
[----:B------:R-:W-:Y:S01]  /*2300*/  IMAD.IADD R243, R9, 0x1, R243 ;  /* 0x0000000109f37824 */ /* 0x000fe200078e02f3 */
[----:B------:R-:W-:Y:S01]  /*2310*/  UIMAD.WIDE.U32 UR10, UR6, 0x20, URZ ;  /* 0x00000020060a78a5 */ /* 0x000fe2000f8e003f */
[----:B---3--:R-:W-:Y:S01]  /*2320*/  IMAD.SHL.U32 R19, R22, 0x8, RZ ;  /* 0x0000000816137824 */ /* 0x008fe200078e00ff */
[----:B------:R-:W-:Y:S01]  /*2330*/  @!P6 LDGSTS.E.BYPASS.LTC128B.128 [R17+0x14000], desc[UR18][R26.64+0x100] ;  /* 0x140001001a11efae */ /* 0x000fe2000b901d52 */
[C---:B------:R-:W-:Y:S01]  /*2340*/  LEA R7, P1, R10.reuse, R8, 0x6 ;  /* 0x000000080a077211 */ /* 0x040fe200078230ff */
[----:B------:R-:W3:Y:S01]  /*2350*/  @!P3 LDC.64 R4, c[0x0][0x220] ;  /* 0x00008800ff04bb82 */ /* 0x000ee20000000a00 */
[----:B------:R-:W-:Y:S01]  /*2360*/  IMAD.SHL.U32 R250, R3, 0x2, RZ ;  /* 0x0000000203fa7824 */ /* 0x000fe200078e00ff */
[----:B------:R4:W-:Y:S01]  /*2370*/  @!P6 LDGSTS.E.BYPASS.LTC128B.128 [R17+0x16000], desc[UR18][R26.64+0x180] ;  /* 0x160001801a11efae */ /* 0x0009e2000b901d52 */
[----:B------:R-:W-:Y:S01]  /*2380*/  LEA.HI.X R10, R10, R243, R11, 0x6, P1 ;  /* 0x000000f30a0a7211 */ /* 0x000fe200008f340b */
[----:B------:R-:W-:Y:S01]  /*2390*/  IMAD.SHL.U32 R11, R15, 0x40, RZ ;  /* 0x000000400f0b7824 */ /* 0x000fe200078e00ff */
[----:B------:R-:W-:Y:S01]  /*23a0*/  @!P0 IADD3 R15, P1, R7, UR10, RZ ;  /* 0x0000000a070f8c10 */ /* 0x000fe2000ff3e0ff */
[----:B------:R-:W-:Y:S01]  /*23b0*/  @!P5 LDGSTS.E.BYPASS.LTC128B.128 [R2+0x11000], desc[UR18][R28.64] ;  /* 0x110000001c02dfae */ /* 0x000fe2000b901d52 */
[----:B------:R-:W-:Y:S01]  /*23c0*/  UIADD3 UR10, UR26, 0x1, -UR16 ;  /* 0x000000011a0a7890 */ /* 0x000fe2000fffe810 */
[----:B------:R-:W-:Y:S01]  /*23d0*/  LOP3.LUT R250, R250, 0x6, RZ, 0xc0, !PT ;  /* 0x00000006fafa7812 */ /* 0x000fe200078ec0ff */
[----:B------:R-:W-:Y:S01]  /*23e0*/  IMAD.U32 R246, RZ, RZ, UR26 ;  /* 0x0000001afff67e24 */ /* 0x000fe2000f8e00ff */
[----:B------:R-:W-:Y:S01]  /*23f0*/  @!P5 LDGSTS.E.BYPASS.LTC128B.128 [R2+0x13000], desc[UR18][R28.64+0x80] ;  /* 0x130000801c02dfae */ /* 0x000fe2000b901d52 */
[----:B------:R-:W-:-:S02]  /*2400*/  LOP3.LUT R11, R11, 0xfffffe00, RZ, 0xc0, !PT ;  /* 0xfffffe000b0b7812 */ /* 0x000fc400078ec0ff */
[----:B--2---:R-:W-:Y:S01]  /*2410*/  LOP3.LUT R18, R6, 0x1c0, RZ, 0xc0, !PT ;  /* 0x000001c006127812 */ /* 0x004fe200078ec0ff */
[----:B------:R-:W-:Y:S01]  /*2420*/  @!P5 LDGSTS.E.BYPASS.LTC128B.128 [R2+0x15000], desc[UR18][R28.64+0x100] ;  /* 0x150001001c02dfae */ /* 0x000fe2000b901d52 */
[----:B------:R-:W-:Y:S01]  /*2430*/  IMAD.SHL.U32 R6, R14, 0x40, RZ ;  /* 0x000000400e067824 */ /* 0x000fe200078e00ff */
[----:B-1----:R-:W-:Y:S01]  /*2440*/  @!P0 LEA R12, P4, R15, R12, 0x1 ;  /* 0x0000000c0f0c8211 */ /* 0x002fe200078808ff */
[----:B------:R-:W-:Y:S01]  /*2450*/  IMAD.U32 R244, RZ, RZ, UR10 ;  /* 0x0000000afff47e24 */ /* 0x000fe2000f8e00ff */
[----:B------:R1:W-:Y:S01]  /*2460*/  @!P5 LDGSTS.E.BYPASS.LTC128B.128 [R2+0x17000], desc[UR18][R28.64+0x180] ;  /* 0x170001801c02dfae */ /* 0x0003e2000b901d52 */
[----:B------:R-:W-:Y:S02]  /*2470*/  LOP3.LUT R19, R18, 0x8, R19, 0xf8, !PT ;  /* 0x0000000812137812 */ /* 0x000fe400078ef813 */
[----:B------:R-:W-:Y:S01]  /*2480*/  SHF.R.U32.HI R18, RZ, 0x3, R18 ;  /* 0x00000003ff127819 */ /* 0x000fe20000011612 */
[----:B------:R-:W0:Y:S01]  /*2490*/  LDGDEPBAR ;  /* 0x00000000000079af */ /* 0x000e220000000000 */
[----:B---3--:R-:W-:-:S02]  /*24a0*/  @!P3 LEA R20, P2, R7, R4, 0x1 ;  /* 0x000000040714b211 */ /* 0x008fc400078408ff */
[----:B------:R-:W-:Y:S02]  /*24b0*/  LOP3.LUT R18, R19, R18, RZ, 0x3c, !PT ;  /* 0x0000001213127212 */ /* 0x000fe400078e3cff */
[----:B------:R-:W-:Y:S01]  /*24c0*/  @!P3 LEA.HI.X R21, R7, R5, R10, 0x1, P2 ;  /* 0x000000050715b211 */ /* 0x000fe200010f0c0a */
[C---:B----4-:R-:W-:Y:S02]  /*24d0*/  IMAD.SHL.U32 R17, R237.reuse, 0x8, RZ ;  /* 0x00000008ed117824 */ /* 0x050fe400078e00ff */
[----:B------:R-:W-:Y:S02]  /*24e0*/  IMAD R237, R237, 0x200, R18 ;  /* 0x00000200eded7824 */ /* 0x000fe400078e0212 */
[----:B------:R-:W-:-:S03]  /*24f0*/  IMAD.MOV.U32 R7, RZ, RZ, 0x10 ;  /* 0x00000010ff077424 */ /* 0x000fc600078e00ff */
[----:B------:R-:W-:-:S05]  /*2500*/  LEA R237, R237, UR4, 0x1 ;  /* 0x00000004eded7c11 */ /* 0x000fca000f8e08ff */
[----:B------:R-:W-:Y:S01]  /*2510*/  VIADD R235, R237, 0x10020 ;  /* 0x00010020edeb7836 */ /* 0x000fe20000000000 */
[----:B-1----:R-:W-:Y:S01]  /*2520*/  LOP3.LUT R2, R6, 0x1c0, RZ, 0xc0, !PT ;  /* 0x000001c006027812 */ /* 0x002fe200078ec0ff */
[----:B------:R-:W-:-:S04]  /*2530*/  DEPBAR.LE SB0, 0x0 ;  /* 0x000080000000791a */ /* 0x000fc80000000000 */
[----:B------:R-:W-:Y:S01]  /*2540*/  BAR.SYNC.DEFER_BLOCKING 0x0 ;  /* 0x0000000000007b1d */ /* 0x000fe20000010000 */
[----:B------:R-:W-:Y:S02]  /*2550*/  LOP3.LUT R17, R2, 0x8, R17, 0xf8, !PT ;  /* 0x0000000802117812 */ /* 0x000fe400078ef811 */
[----:B------:R-:W-:Y:S02]  /*2560*/  SHF.R.U32.HI R2, RZ, 0x3, R2 ;  /* 0x00000003ff027819 */ /* 0x000fe40000011602 */
[----:B------:R-:W-:Y:S02]  /*2570*/  LEA.HI R6, R16, R3, RZ, 0x5 ;  /* 0x0000000310067211 */ /* 0x000fe400078f28ff */
[----:B------:R-:W-:Y:S01]  /*2580*/  LOP3.LUT R2, R17, R2, RZ, 0x3c, !PT ;  /* 0x0000000211027212 */ /* 0x000fe200078e3cff */
[----:B------:R-:W-:Y:S01]  /*2590*/  IMAD.U32 R17, RZ, RZ, UR5 ;  /* 0x00000005ff117e24 */ /* 0x000fe2000f8e00ff */
[----:B------:R-:W-:Y:S01]  /*25a0*/  SHF.R.S32.HI R4, RZ, 0x5, R6 ;  /* 0x00000005ff047819 */ /* 0x000fe20000011406 */
[----:B------:R-:W-:Y:S01]  /*25b0*/  UIADD3 UR5, UR10, UR23, URZ ;  /* 0x000000170a057290 */ /* 0x000fe2000fffe03f */
[----:B------:R-:W-:-:S02]  /*25c0*/  LOP3.LUT R6, R6, 0xffffffe0, RZ, 0xc0, !PT ;  /* 0xffffffe006067812 */ /* 0x000fc400078ec0ff */
[----:B------:R-:W-:Y:S01]  /*25d0*/  @!P0 IADD3.X R16, R10, UR11, R17, P1, !PT ;  /* 0x0000000b0a108c10 */ /* 0x000fe20008ffe411 */
[----:B------:R-:W-:Y:S01]  /*25e0*/  IMAD R5, R4, 0x400, R11 ;  /* 0x0000040004057824 */ /* 0x000fe200078e020b */
[----:B------:R-:W-:Y:S02]  /*25f0*/  R2P PR, R14, 0x6 ;  /* 0x000000060e007804 */ /* 0x000fe40000000000 */
[----:B------:R-:W-:Y:S01]  /*2600*/  @!P0 LEA.HI.X R13, R15, R13, R16, 0x1, P4 ;  /* 0x0000000d0f0d8211 */ /* 0x000fe200020f0c10 */
[----:B------:R-:W-:Y:S01]  /*2610*/  IMAD.IADD R238, R2, 0x1, R5 ;  /* 0x0000000102ee7824 */ /* 0x000fe200078e0205 */
[----:B------:R-:W-:Y:S01]  /*2620*/  LEA R247, R4, UR25, 0x4 ;  /* 0x0000001904f77c11 */ /* 0x000fe2000f8e20ff */
[----:B------:R-:W-:Y:S01]  /*2630*/  IMAD.MOV.U32 R5, RZ, RZ, 0x20 ;  /* 0x00000020ff057424 */ /* 0x000fe200078e00ff */
[----:B------:R-:W-:Y:S02]  /*2640*/  SEL R7, R7, 0xfffffff0, !P1 ;  /* 0xfffffff007077807 */ /* 0x000fe40004800000 */
[----:B------:R-:W-:Y:S01]  /*2650*/  LEA R238, R238, UR4, 0x1 ;  /* 0x00000004eeee7c11 */ /* 0x000fe2000f8e08ff */
[----:B------:R-:W-:Y:S01]  /*2660*/  @P3 STS.128 [R239+0x18000], RZ ;  /* 0x018000ffef003388 */ /* 0x000fe20000000c00 */
[----:B------:R-:W-:-:S02]  /*2670*/  SEL R5, R5, 0xffffffe0, !P2 ;  /* 0xffffffe005057807 */ /* 0x000fc40005000000 */
[----:B------:R-:W-:Y:S01]  /*2680*/  R2P PR, R0, 0x6 ;  /* 0x0000000600007804 */ /* 0x000fe20000000000 */
[----:B------:R-:W-:Y:S01]  /*2690*/  @P3 STS.128 [R239+0x1a000], RZ ;  /* 0x01a000ffef003388 */ /* 0x000fe20000000c00 */
[----:B------:R-:W-:Y:S02]  /*26a0*/  VIADD R0, R237, 0x10000 ;  /* 0x00010000ed007836 */ /* 0x000fe40000000000 */
[--C-:B------:R-:W-:Y:S01]  /*26b0*/  IMAD R236, R7, 0x2, R238.reuse ;  /* 0x0000000207ec7824 */ /* 0x100fe200078e02ee */
[----:B------:R-:W-:Y:S01]  /*26c0*/  @P3 STS.128 [R239+0x1c000], RZ ;  /* 0x01c000ffef003388 */ /* 0x000fe20000000c00 */
[C---:B------:R-:W-:Y:S02]  /*26d0*/  IMAD R234, R5.reuse, 0x2, R238 ;  /* 0x0000000205ea7824 */ /* 0x040fe400078e02ee */
[----:B------:R-:W-:Y:S01]  /*26e0*/  IMAD R233, R5, 0x2, R236 ;  /* 0x0000000205e97824 */ /* 0x000fe200078e02ec */
[----:B------:R-:W-:Y:S04]  /*26f0*/  @P3 STS.128 [R239+0x1e000], RZ ;  /* 0x01e000ffef003388 */ /* 0x000fe80000000c00 */
[----:B------:R-:W-:Y:S01]  /*2700*/  @!PT LDS RZ, [RZ] ;  /* 0x00000000fffff984 */ /* 0x000fe20000000800 */
[----:B------:R-:W-:Y:S01]  /*2710*/  @!PT LDS RZ, [RZ] ;  /* 0x00000000fffff984 */ /* 0x000fe20000000800 */
[----:B------:R-:W-:Y:S01]  /*2720*/  @!PT LDS RZ, [RZ] ;  /* 0x00000000fffff984 */ /* 0x000fe20000000800 */
[----:B------:R-:W-:Y:S01]  /*2730*/  @!P3 LDGSTS.E.BYPASS.LTC128B.128 [R239+0x18000], desc[UR18][R20.64] ;  /* 0x1800000014efbfae */ /* 0x000fe2000b901d52 */
[----:B------:R-:W-:-:S02]  /*2740*/  @P1 VIADD R235, R0, 0xffffffe0 ;  /* 0xffffffe000eb1836 */ /* 0x000fc40000000000 */
[----:B------:R-:W-:Y:S01]  /*2750*/  IMAD.MOV.U32 R0, RZ, RZ, 0x40 ;  /* 0x00000040ff007424 */ /* 0x000fe200078e00ff */
[----:B------:R-:W-:Y:S04]  /*2760*/  @!P3 LDGSTS.E.BYPASS.LTC128B.128 [R239+0x1a000], desc[UR18][R20.64+0x80] ;  /* 0x1a00008014efbfae */ /* 0x000fe8000b901d52 */
[----:B------:R-:W-:Y:S01]  /*2770*/  @!P3 LDGSTS.E.BYPASS.LTC128B.128 [R239+0x1c000], desc[UR18][R20.64+0x100] ;  /* 0x1c00010014efbfae */ /* 0x000fe2000b901d52 */
[----:B------:R-:W-:-:S03]  /*2780*/  SEL R0, R0, 0xffffffc0, !P2 ;  /* 0xffffffc000007807 */ /* 0x000fc60005000000 */
[----:B------:R1:W-:Y:S02]  /*2790*/  @!P3 LDGSTS.E.BYPASS.LTC128B.128 [R239+0x1e000], desc[UR18][R20.64+0x180] ;  /* 0x1e00018014efbfae */ /* 0x0003e4000b901d52 */
[----:B------:R-:W-:Y:S02]  /*27a0*/  IMAD.IADD R231, R237, 0x1, R0 ;  /* 0x00000001ede77824 */ /* 0x000fe400078e0200 */
[----:B------:R-:W-:Y:S01]  /*27b0*/  @P0 STS.128 [R239+0x19000], RZ ;  /* 0x019000ffef000388 */ /* 0x000fe20000000c00 */
[----:B------:R-:W-:-:S03]  /*27c0*/  IMAD.IADD R224, R0, 0x1, R235 ;  /* 0x0000000100e07824 */ /* 0x000fc600078e02eb */
        /* <DEDUP_REMOVED lines=12> */
[----:B------:R-:W-:Y:S04]  /*2890*/  LDSM.16.M88.4 R16, [R236] ;  /* 0x00000000ec10783b */ /* 0x000fe80000000200 */
[----:B------:R-:W-:Y:S04]  /*28a0*/  LDSM.16.M88.4 R40, [R235] ;  /* 0x00000000eb28783b */ /* 0x000fe80000000200 */
[----:B------:R-:W4:Y:S04]  /*28b0*/  LDSM.16.M88.4 R60, [R237+0x10800] ;  /* 0x01080000ed3c783b */ /* 0x000f280000000200 */
[----:B------:R-:W-:Y:S04]  /*28c0*/  LDSM.16.M88.4 R84, [R234] ;  /* 0x00000000ea54783b */ /* 0x000fe80000000200 */
[----:B------:R-:W-:Y:S04]  /*28d0*/  LDSM.16.M88.4 R88, [R231+0x10000] ;  /* 0x01000000e758783b */ /* 0x000fe80000000200 */
[----:B------:R-:W5:Y:S04]  /*28e0*/  LDSM.16.M88.4 R52, [R237+0x11000] ;  /* 0x01100000ed34783b */ /* 0x000f680000000200 */
[----:B-1----:R-:W1:Y:S04]  /*28f0*/  LDSM.16.M88.4 R20, [R237+0x11800] ;  /* 0x01180000ed14783b */ /* 0x002e680000000200 */
[----:B------:R-:W1:Y:S04]  /*2900*/  LDSM.16.M88.4 R32, [R235+0x800] ;  /* 0x00080000eb20783b */ /* 0x000e680000000200 */
[----:B--2---:R-:W-:Y:S01]  /*2910*/  LDSM.16.M88.4 R12, [R233] ;  /* 0x00000000e90c783b */ /* 0x004fe20000000200 */
[C---:B---3--:R-:W-:Y:S03]  /*2920*/  HMMA.16816.F32 R28, R36.reuse, R24, RZ ;  /* 0x00000018241c723c */ /* 0x048fe600000018ff */
[----:B------:R-:W2:Y:S04]  /*2930*/  LDSM.16.M88.4 R80, [R224] ;  /* 0x00000000e050783b */ /* 0x000ea80000000200 */
[----:B------:R-:W3:Y:S01]  /*2940*/  LDSM.16.M88.4 R76, [R235+0x1000] ;  /* 0x00100000eb4c783b */ /* 0x000ee20000000200 */
[C---:B------:R-:W-:Y:S03]  /*2950*/  HMMA.16816.F32 R24, R36.reuse, R26, RZ ;  /* 0x0000001a2418723c */ /* 0x040fe600000018ff */
[----:B------:R-:W3:Y:S03]  /*2960*/  LDSM.16.M88.4 R72, [R235+0x1800] ;  /* 0x00180000eb48783b */ /* 0x000ee60000000200 */
[C---:B----4-:R-:W-:Y:S01]  /*2970*/  HMMA.16816.F32 R64, R36.reuse, R60, RZ ;  /* 0x0000003c2440723c */ /* 0x050fe200000018ff */
[----:B------:R-:W4:Y:S04]  /*2980*/  LDSM.16.M88.4 R44, [R231+0x10800] ;  /* 0x01080000e72c783b */ /* 0x000f280000000200 */
[----:B------:R-:W-:Y:S01]  /*2990*/  LDSM.16.M88.4 R92, [R237+0x12000] ;  /* 0x01200000ed5c783b */ /* 0x000fe20000000200 */
[----:B------:R-:W-:Y:S03]  /*29a0*/  HMMA.16816.F32 R60, R36, R62, RZ ;  /* 0x0000003e243c723c */ /* 0x000fe600000018ff */
[----:B------:R-:W-:Y:S03]  /*29b0*/  LDSM.16.M88.4 R68, [R231+0x11000] ;  /* 0x01100000e744783b */ /* 0x000fe60000000200 */
[C---:B------:R-:W-:Y:S01]  /*29c0*/  HMMA.16816.F32 R28, R16.reuse, R40, R28 ;  /* 0x00000028101c723c */ /* 0x040fe2000000181c */
[----:B------:R-:W0:Y:S05]  /*29d0*/  LDGDEPBAR ;  /* 0x00000000000079af */ /* 0x000e2a0000000000 */
[----:B------:R-:W-:Y:S01]  /*29e0*/  HMMA.16816.F32 R24, R16, R42, R24 ;  /* 0x0000002a1018723c */ /* 0x000fe20000001818 */
[----:B------:R-:W-:Y:S05]  /*29f0*/  LDSM.16.M88.4 R40, [R231+0x11800] ;  /* 0x01180000e728783b */ /* 0x000fea0000000200 */
[C---:B-----5:R-:W-:Y:S06]  /*2a00*/  HMMA.16816.F32 R56, R36.reuse, R52, RZ ;  /* 0x000000342438723c */ /* 0x060fec00000018ff */
[----:B------:R-:W-:Y:S06]  /*2a10*/  HMMA.16816.F32 R52, R36, R54, RZ ;  /* 0x000000362434723c */ /* 0x000fec00000018ff */
[C---:B------:R-:W-:Y:S06]  /*2a20*/  HMMA.16816.F32 R28, R84.reuse, R88, R28 ;  /* 0x00000058541c723c */ /* 0x040fec000000181c */
[----:B------:R-:W-:Y:S01]  /*2a30*/  HMMA.16816.F32 R24, R84, R90, R24 ;  /* 0x0000005a5418723c */ /* 0x000fe20000001818 */
[----:B------:R-:W-:Y:S05]  /*2a40*/  LDSM.16.M88.4 R88, [R235+0x2000] ;  /* 0x00200000eb58783b */ /* 0x000fea0000000200 */
[C---:B-1----:R-:W-:Y:S06]  /*2a50*/  HMMA.16816.F32 R48, R36.reuse, R20, RZ ;  /* 0x000000142430723c */ /* 0x042fec00000018ff */
[----:B------:R-:W-:Y:S01]  /*2a60*/  HMMA.16816.F32 R36, R36, R22, RZ ;  /* 0x000000162424723c */ /* 0x000fe200000018ff */
[----:B------:R-:W-:Y:S05]  /*2a70*/  LDSM.16.M88.4 R20, [R224+0x800] ;  /* 0x00080000e014783b */ /* 0x000fea0000000200 */
[C---:B------:R-:W-:Y:S06]  /*2a80*/  HMMA.16816.F32 R64, R16.reuse, R32, R64 ;  /* 0x000000201040723c */ /* 0x040fec0000001840 */
[----:B------:R-:W-:Y:S01]  /*2a90*/  HMMA.16816.F32 R60, R16, R34, R60 ;  /* 0x00000022103c723c */ /* 0x000fe2000000183c */
[----:B------:R-:W1:Y:S05]  /*2aa0*/  LDSM.16.M88.4 R32, [R238+0x4000] ;  /* 0x00400000ee20783b */ /* 0x000e6a0000000200 */
[C---:B--2---:R-:W-:Y:S06]  /*2ab0*/  HMMA.16816.F32 R28, R12.reuse, R80, R28 ;  /* 0x000000500c1c723c */ /* 0x044fec000000181c */
[----:B------:R-:W-:Y:S01]  /*2ac0*/  HMMA.16816.F32 R24, R12, R82, R24 ;  /* 0x000000520c18723c */ /* 0x000fe20000001818 */
[----:B------:R-:W-:Y:S05]  /*2ad0*/  LDSM.16.M88.4 R80, [R231+0x12000] ;  /* 0x01200000e750783b */ /* 0x000fea0000000200 */
        /* <DEDUP_REMOVED lines=132> */
[----:B------:R-:W2:Y:S05]  /*3320*/  LDSM.16.M88.4 R12, [R233+0xc000] ;  /* 0x00c00000e90c783b */ /* 0x000eaa0000000200 */
[----:B------:R-:W-:Y:S06]  /*3330*/  HMMA.16816.F32 R48, R88, R92, R48 ;  /* 0x0000005c5830723c */ /* 0x000fec0000001830 */
[----:B------:R-:W-:Y:S06]  /*3340*/  HMMA.16816.F32 R64, R80, R76, R64 ;  /* 0x0000004c5040723c */ /* 0x000fec0000001840 */
        /* <DEDUP_REMOVED lines=10> */
[----:B------:R-:W3:Y:S05]  /*33f0*/  LDSM.16.M88.4 R60, [R231+0x16800] ;  /* 0x01680000e73c783b */ /* 0x000eea0000000200 */
[----:B------:R-:W-:Y:S01]  /*3400*/  HMMA.16816.F32 R56, R44, R36, R56 ;  /* 0x000000242c38723c */ /* 0x000fe20000001838 */
[----:B------:R-:W-:Y:S01]  /*3410*/  FMUL.FTZ R0, R28, UR27 ;  /* 0x0000001b1c007c20 */ /* 0x000fe20008410000 */
[----:B------:R-:W-:Y:S01]  /*3420*/  FMUL.FTZ R28, R30, UR27 ;  /* 0x0000001b1e1c7c20 */ /* 0x000fe20008410000 */
[----:B------:R-:W-:Y:S01]  /*3430*/  FMUL.FTZ R10, R29, UR27 ;  /* 0x0000001b1d0a7c20 */ /* 0x000fe20008410000 */
[----:B------:R-:W-:-:S02]  /*3440*/  FMUL.FTZ R29, R31, UR27 ;  /* 0x0000001b1f1d7c20 */ /* 0x000fc40008410000 */
[----:B------:R-:W-:Y:S01]  /*3450*/  HMMA.16816.F32 R52, R44, R38, R52 ;  /* 0x000000262c34723c */ /* 0x000fe20000001834 */
[----:B------:R-:W-:Y:S01]  /*3460*/  FMUL.FTZ R24, R24, UR27 ;  /* 0x0000001b18187c20 */ /* 0x000fe20008410000 */
[----:B------:R-:W-:Y:S01]  /*3470*/  MUFU.TANH R0, R0 ;  /* 0x0000000000007308 */ /* 0x000fe20000002400 */
[----:B------:R-:W-:-:S03]  /*3480*/  FMUL.FTZ R26, R26, UR27 ;  /* 0x0000001b1a1a7c20 */ /* 0x000fc60008410000 */
[----:B------:R-:W-:Y:S04]  /*3490*/  HMMA.16816.F32 R84, R88, R94, R84 ;  /* 0x0000005e5854723c */ /* 0x000fe80000001854 */
[----:B------:R4:W5:Y:S02]  /*34a0*/  MUFU.TANH R31, R24 ;  /* 0x00000018001f7308 */ /* 0x0009640000002400 */
[C---:B-1----:R-:W-:Y:S06]  /*34b0*/  HMMA.16816.F32 R48, R44.reuse, R32, R48 ;  /* 0x000000202c30723c */ /* 0x042fec0000001830 */
[----:B------:R-:W-:Y:S01]  /*34c0*/  HMMA.16816.F32 R64, R44, R40, R64 ;  /* 0x000000282c40723c */ /* 0x000fe20000001840 */
[----:B------:R-:W-:Y:S01]  /*34d0*/  FMUL.FTZ R32, R25, UR27 ;  /* 0x0000001b19207c20 */ /* 0x000fe20008410000 */
[----:B------:R-:W-:Y:S01]  /*34e0*/  IMAD.IADD R25, R3, 0x1, -R6 ;  /* 0x0000000103197824 */ /* 0x000fe200078e0a06 */
[----:B------:R-:W-:Y:S01]  /*34f0*/  MUFU.TANH R4, R26 ;  /* 0x0000001a00047308 */ /* 0x000fe20000002400 */
[----:B------:R-:W-:-:S02]  /*3500*/  IMAD.U32 R3, RZ, RZ, UR22 ;  /* 0x00000016ff037e24 */ /* 0x000fc4000f8e00ff */
[----:B------:R-:W-:Y:S01]  /*3510*/  HMMA.16816.F32 R76, R44, R42, R76 ;  /* 0x0000002a2c4c723c */ /* 0x000fe2000000184c */
[----:B------:R-:W-:Y:S01]  /*3520*/  SHF.R.S32.HI R30, RZ, 0x1f, R25 ;  /* 0x0000001fff1e7819 */ /* 0x000fe20000011419 */
[----:B------:R-:W1:Y:S03]  /*3530*/  LDSM.16.M88.4 R40, [R224+0x6800] ;  /* 0x00680000e028783b */ /* 0x000e660000000200 */
[----:B------:R-:W-:Y:S01]  /*3540*/  LEA.HI R30, R30, R25, RZ, 0x2 ;  /* 0x000000191e1e7211 */ /* 0x000fe200078f10ff */
[----:B--2---:R-:W-:Y:S01]  /*3550*/  HMMA.16816.F32 R56, R16, R20, R56 ;  /* 0x000000141038723c */ /* 0x004fe20000001838 */
[----:B------:R-:W2:Y:S02]  /*3560*/  MUFU.TANH R28, R28 ;  /* 0x0000001c001c7308 */ /* 0x000ea40000002400 */
[----:B----4-:R-:W-:Y:S01]  /*3570*/  SHF.R.S32.HI R24, RZ, 0x2, R30 ;  /* 0x00000002ff187819 */ /* 0x010fe2000001141e */
[----:B------:R-:W-:-:S02]  /*3580*/  IMAD R30, R3, 0x40, R250 ;  /* 0x00000040031e7824 */ /* 0x000fc400078e02fa */
[----:B------:R-:W-:Y:S01]  /*3590*/  HMMA.16816.F32 R52, R16, R22, R52 ;  /* 0x000000161034723c */ /* 0x000fe20000001834 */
[----:B------:R-:W4:Y:S01]  /*35a0*/  LDSM.16.M88.4 R20, [R224+0x7000] ;  /* 0x00700000e014783b */ /* 0x000f220000000200 */
[----:B------:R-:W-:Y:S01]  /*35b0*/  IMAD.IADD R247, R24, 0x1, R247 ;  /* 0x0000000118f77824 */ /* 0x000fe200078e02f7 */
[----:B------:R-:W2:Y:S01]  /*35c0*/  MUFU.TANH R10, R10 ;  /* 0x0000000a000a7308 */ /* 0x000ea20000002400 */
[----:B------:R-:W-:Y:S02]  /*35d0*/  VIADD R3, R30, 0x8 ;  /* 0x000000081e037836 */ /* 0x000fe40000000000 */
[----:B------:R-:W-:Y:S01]  /*35e0*/  HMMA.16816.F32 R84, R80, R70, R84 ;  /* 0x000000465054723c */ /* 0x000fe20000001854 */
[C---:B------:R-:W-:Y:S01]  /*35f0*/  VIADD R245, R247.reuse, 0x8 ;  /* 0x00000008f7f57836 */ /* 0x040fe20000000000 */
[C---:B------:R-:W-:Y:S02]  /*3600*/  VIADDMNMX R246, R247.reuse, UR5, R246, PT ;  /* 0x00000005f7f67c46 */ /* 0x040fe4000b8001f6 */
[----:B------:R-:W-:Y:S01]  /*3610*/  VIADDMNMX R247, R247, UR24, RZ, !PT ;  /* 0x00000018f7f77c46 */ /* 0x000fe2000f8001ff */
[----:B------:R-:W2:Y:S01]  /*3620*/  MUFU.TANH R29, R29 ;  /* 0x0000001d001d7308 */ /* 0x000ea20000002400 */
[C---:B------:R-:W-:Y:S01]  /*3630*/  IADD3 R244, R245.reuse, UR23, R244 ;  /* 0x00000017f5f47c10 */ /* 0x040fe2000fffe0f4 */
[----:B---3--:R-:W-:Y:S01]  /*3640*/  HMMA.16816.F32 R64, R16, R60, R64 ;  /* 0x0000003c1040723c */ /* 0x008fe20000001840 */
[----:B------:R-:W-:-:S02]  /*3650*/  VIADDMNMX R245, R245, UR24, RZ, !PT ;  /* 0x00000018f5f57c46 */ /* 0x000fc4000f8001ff */
[----:B------:R-:W-:Y:S02]  /*3660*/  VIMNMX R244, R244, UR26, PT ;  /* 0x0000001af4f47c48 */ /* 0x000fe4000bfe0100 */
[C---:B------:R-:W-:Y:S01]  /*3670*/  ISETP.GE.AND P5, PT, R3.reuse, R246, PT ;  /* 0x000000f60300720c */ /* 0x040fe20003fa6270 */
[----:B------:R-:W-:Y:S01]  /*3680*/  HMMA.16816.F32 R76, R16, R62, R76 ;  /* 0x0000003e104c723c */ /* 0x000fe2000000184c */
[C---:B------:R-:W-:Y:S01]  /*3690*/  ISETP.GE.AND P3, PT, R3.reuse, R244, PT ;  /* 0x000000f40300720c */ /* 0x040fe20003f66270 */
[----:B------:R3:W2:Y:S01]  /*36a0*/  MUFU.TANH R6, R32 ;  /* 0x0000002000067308 */ /* 0x0006a20000002400 */
[C---:B------:R-:W-:Y:S02]  /*36b0*/  ISETP.LT.OR P5, PT, R3.reuse, R247, P5 ;  /* 0x000000f70300720c */ /* 0x040fe40002fa1670 */
[----:B------:R-:W-:Y:S01]  /*36c0*/  ISETP.LT.OR P3, PT, R3, R245, P3 ;  /* 0x000000f50300720c */ /* 0x000fe20001f61670 */
[C---:B------:R-:W-:Y:S01]  /*36d0*/  VIADD R3, R30.reuse, 0x9 ;  /* 0x000000091e037836 */ /* 0x040fe20000000000 */
[----:B------:R-:W-:-:S02]  /*36e0*/  ISETP.GE.AND P6, PT, R30, R246, PT ;  /* 0x000000f61e00720c */ /* 0x000fc40003fc6270 */
[----:B-----5:R-:W-:Y:S02]  /*36f0*/  FSEL R31, R31, -INF , !P5 ;  /* 0xff8000001f1f7808 */ /* 0x020fe40006800000 */
[----:B------:R-:W-:Y:S01]  /*3700*/  HMMA.16816.F32 R84, R44, R34, R84 ;  /* 0x000000222c54723c */ /* 0x000fe20000001854 */
[C---:B------:R-:W-:Y:S02]  /*3710*/  ISETP.GE.AND P1, PT, R3.reuse, R246, PT ;  /* 0x000000f60300720c */ /* 0x040fe40003f26270 */
[----:B------:R-:W-:Y:S02]  /*3720*/  ISETP.GE.AND P2, PT, R3, R244, PT ;  /* 0x000000f40300720c */ /* 0x000fe40003f46270 */
[CC--:B------:R-:W-:Y:S02]  /*3730*/  ISETP.LT.OR P6, PT, R30.reuse, R247.reuse, P6 ;  /* 0x000000f71e00720c */ /* 0x0c0fe400037c1670 */
[----:B------:R-:W-:Y:S01]  /*3740*/  FMUL.FTZ R34, R27, UR27 ;  /* 0x0000001b1b227c20 */ /* 0x000fe20008410000 */
[----:B---3--:R-:W-:Y:S01]  /*3750*/  VIADD R32, R30, 0x1 ;  /* 0x000000011e207836 */ /* 0x008fe20000000000 */
[----:B------:R-:W3:Y:S01]  /*3760*/  LDSM.16.M88.4 R24, [R231+0x17800] ;  /* 0x01780000e718783b */ /* 0x000ee20000000200 */
[C---:B------:R-:W-:Y:S01]  /*3770*/  ISETP.LT.OR P1, PT, R3.reuse, R247, P1 ;  /* 0x000000f70300720c */ /* 0x040fe20000f21670 */
[----:B-1----:R-:W-:Y:S01]  /*3780*/  HMMA.16816.F32 R64, R12, R40, R64 ;  /* 0x000000280c40723c */ /* 0x002fe20000001840 */
[----:B------:R-:W-:Y:S01]  /*3790*/  ISETP.LT.OR P2, PT, R3, R245, P2 ;  /* 0x000000f50300720c */ /* 0x000fe20001741670 */
[----:B------:R-:W-:Y:S01]  /*37a0*/  MUFU.TANH R34, R34 ;  /* 0x0000002200227308 */ /* 0x000fe20000002400 */
[----:B------:R-:W-:-:S02]  /*37b0*/  FSEL R3, R0, -INF , !P6 ;  /* 0xff80000000037808 */ /* 0x000fc40007000000 */
[----:B------:R-:W-:Y:S01]  /*37c0*/  ISETP.GE.AND P6, PT, R30, R244, PT ;  /* 0x000000f41e00720c */ /* 0x000fe20003fc6270 */
[C---:B------:R-:W-:Y:S01]  /*37d0*/  HMMA.16816.F32 R76, R12.reuse, R42, R76 ;  /* 0x0000002a0c4c723c */ /* 0x040fe2000000184c */
[C---:B------:R-:W-:Y:S02]  /*37e0*/  ISETP.GE.AND P0, PT, R32.reuse, R246, PT ;  /* 0x000000f62000720c */ /* 0x040fe40003f06270 */
[----:B------:R-:W-:Y:S02]  /*37f0*/  ISETP.GE.AND P4, PT, R32, R244, PT ;  /* 0x000000f42000720c */ /* 0x000fe40003f86270 */
[----:B------:R-:W-:Y:S01]  /*3800*/  ISETP.LT.OR P6, PT, R30, R245, P6 ;  /* 0x000000f51e00720c */ /* 0x000fe200037c1670 */
[C---:B----4-:R-:W-:Y:S01]  /*3810*/  HMMA.16816.F32 R56, R12.reuse, R20, R56 ;  /* 0x000000140c38723c */ /* 0x050fe20000001838 */
[----:B------:R-:W-:Y:S01]  /*3820*/  ISETP.LT.OR P0, PT, R32, R247, P0 ;  /* 0x000000f72000720c */ /* 0x000fe20000701670 */
[----:B------:R-:W-:Y:S01]  /*3830*/  VIADD R43, R30, 0x18 ;  /* 0x000000181e2b7836 */ /* 0x000fe20000000000 */
[----:B------:R-:W-:Y:S01]  /*3840*/  ISETP.LT.OR P4, PT, R32, R245, P4 ;  /* 0x000000f52000720c */ /* 0x000fe20002781670 */
[----:B------:R-:W-:Y:S01]  /*3850*/  VIADD R42, R30, 0x19 ;  /* 0x000000191e2a7836 */ /* 0x000fe20000000000 */
[----:B--2---:R-:W-:Y:S01]  /*3860*/  FSEL R32, R28, -INF , !P6 ;  /* 0xff8000001c207808 */ /* 0x004fe20007000000 */
[----:B------:R-:W-:Y:S01]  /*3870*/  HMMA.16816.F32 R52, R12, R22, R52 ;  /* 0x000000160c34723c */ /* 0x000fe20000001834 */
[----:B------:R-:W-:Y:S01]  /*3880*/  VIADD R20, R30, 0x10 ;  /* 0x000000101e147836 */ /* 0x000fe20000000000 */
[----:B------:R-:W-:Y:S01]  /*3890*/  FSEL R33, R10, -INF , !P0 ;  /* 0xff8000000a217808 */ /* 0x000fe20004000000 */
[----:B------:R-:W-:Y:S01]  /*38a0*/  VIADD R21, R30, 0x11 ;  /* 0x000000111e157836 */ /* 0x000fe20000000000 */
[----:B------:R-:W-:-:S02]  /*38b0*/  FSEL R28, R29, -INF , !P4 ;  /* 0xff8000001d1c7808 */ /* 0x000fc40006000000 */
[-C--:B------:R-:W-:Y:S01]  /*38c0*/  ISETP.GE.AND P6, PT, R20, R246.reuse, PT ;  /* 0x000000f61400720c */ /* 0x080fe20003fc6270 */
[----:B------:R-:W-:Y:S01]  /*38d0*/  FMUL.FTZ R35, R67, UR27 ;  /* 0x0000001b43237c20 */ /* 0x000fe20008410000 */
[----:B------:R-:W-:Y:S01]  /*38e0*/  ISETP.GE.AND P0, PT, R21, R246, PT ;  /* 0x000000f61500720c */ /* 0x000fe20003f06270 */
[----:B------:R-:W-:Y:S01]  /*38f0*/  FMUL.FTZ R38, R64, UR27 ;  /* 0x0000001b40267c20 */ /* 0x000fe20008410000 */
[-C--:B------:R-:W-:Y:S01]  /*3900*/  ISETP.GE.AND P4, PT, R20, R244.reuse, PT ;  /* 0x000000f41400720c */ /* 0x080fe20003f86270 */
[----:B------:R-:W-:Y:S01]  /*3910*/  FMUL.FTZ R36, R65, UR27 ;  /* 0x0000001b41247c20 */ /* 0x000fe20008410000 */
[C---:B------:R-:W-:Y:S01]  /*3920*/  ISETP.GE.AND P5, PT, R21.reuse, R244, PT ;  /* 0x000000f41500720c */ /* 0x040fe20003fa6270 */
[----:B------:R-:W-:Y:S01]  /*3930*/  FMUL.FTZ R39, R76, UR27 ;  /* 0x0000001b4c277c20 */ /* 0x000fe20008410000 */
[C---:B------:R-:W-:Y:S01]  /*3940*/  ISETP.LT.OR P6, PT, R20.reuse, R247, P6 ;  /* 0x000000f71400720c */ /* 0x040fe200037c1670 */
[----:B------:R-:W1:Y:S01]  /*3950*/  MUFU.TANH R35, R35 ;  /* 0x0000002300237308 */ /* 0x000e620000002400 */
[----:B------:R-:W-:Y:S01]  /*3960*/  ISETP.LT.OR P4, PT, R20, R245, P4 ;  /* 0x000000f51400720c */ /* 0x000fe20002781670 */
[----:B------:R-:W-:Y:S01]  /*3970*/  FMUL.FTZ R37, R66, UR27 ;  /* 0x0000001b42257c20 */ /* 0x000fe20008410000 */
[----:B------:R-:W-:Y:S01]  /*3980*/  ISETP.LT.OR P0, PT, R21, R247, P0 ;  /* 0x000000f71500720c */ /* 0x000fe20000701670 */
[----:B------:R-:W-:Y:S01]  /*3990*/  FMUL.FTZ R41, R79, UR27 ;  /* 0x0000001b4f297c20 */ /* 0x000fe20008410000 */
[----:B------:R-:W-:Y:S01]  /*39a0*/  ISETP.LT.OR P5, PT, R21, R245, P5 ;  /* 0x000000f51500720c */ /* 0x000fe20002fa1670 */
[C---:B---3--:R-:W-:Y:S01]  /*39b0*/  HMMA.16816.F32 R48, R16.reuse, R24, R48 ;  /* 0x000000181030723c */ /* 0x048fe20000001830 */
[----:B------:R-:W2:Y:S01]  /*39c0*/  LDSM.16.M88.4 R20, [R224+0x7800] ;  /* 0x00780000e014783b */ /* 0x000ea20000000200 */
[----:B------:R-:W3:Y:S01]  /*39d0*/  MUFU.TANH R39, R39 ;  /* 0x0000002700277308 */ /* 0x000ee20000002400 */
[----:B------:R-:W-:Y:S01]  /*39e0*/  FMUL.FTZ R77, R77, UR27 ;  /* 0x0000001b4d4d7c20 */ /* 0x000fe20008410000 */
[----:B------:R-:W-:Y:S01]  /*39f0*/  FMUL.FTZ R58, R58, UR27 ;  /* 0x0000001b3a3a7c20 */ /* 0x000fe20008410000 */
[----:B------:R-:W-:Y:S01]  /*3a00*/  FMUL.FTZ R59, R59, UR27 ;  /* 0x0000001b3b3b7c20 */ /* 0x000fe20008410000 */
[----:B------:R-:W-:Y:S01]  /*3a10*/  HMMA.16816.F32 R84, R16, R26, R84 ;  /* 0x0000001a1054723c */ /* 0x000fe20000001854 */
[----:B------:R-:W-:Y:S01]  /*3a20*/  FMUL.FTZ R40, R78, UR27 ;  /* 0x0000001b4e287c20 */ /* 0x000fe20008410000 */
[----:B------:R-:W-:Y:S01]  /*3a30*/  FSEL R24, R4, -INF , !P3 ;  /* 0xff80000004187808 */ /* 0x000fe20005800000 */
[----:B------:R-:W-:Y:S01]  /*3a40*/  FMUL.FTZ R53, R53, UR27 ;  /* 0x0000001b35357c20 */ /* 0x000fe20008410000 */
[----:B------:R-:W4:Y:S01]  /*3a50*/  MUFU.TANH R38, R38 ;  /* 0x0000002600267308 */ /* 0x000f220000002400 */
[CC--:B------:R-:W-:Y:S01]  /*3a60*/  ISETP.GE.AND P3, PT, R43.reuse, R246.reuse, PT ;  /* 0x000000f62b00720c */ /* 0x0c0fe20003f66270 */
[----:B------:R-:W-:Y:S01]  /*3a70*/  FMUL.FTZ R54, R54, UR27 ;  /* 0x0000001b36367c20 */ /* 0x000fe20008410000 */
[----:B------:R-:W-:Y:S01]  /*3a80*/  VIADD R16, R30, 0x20 ;  /* 0x000000201e107836 */ /* 0x000fe20000000000 */
[----:B------:R-:W-:Y:S01]  /*3a90*/  FSEL R29, R6, -INF , !P1 ;  /* 0xff800000061d7808 */ /* 0x000fe20004800000 */
[----:B------:R-:W-:Y:S01]  /*3aa0*/  VIADD R17, R30, 0x21 ;  /* 0x000000211e117836 */ /* 0x000fe20000000000 */
[----:B------:R-:W-:Y:S01]  /*3ab0*/  ISETP.LT.OR P3, PT, R43, R247, P3 ;  /* 0x000000f72b00720c */ /* 0x000fe20001f61670 */
[----:B------:R-:W-:Y:S01]  /*3ac0*/  FMUL.FTZ R57, R57, UR27 ;  /* 0x0000001b39397c20 */ /* 0x000fe20008410000 */
[----:B------:R-:W5:Y:S01]  /*3ad0*/  MUFU.TANH R36, R36 ;  /* 0x0000002400247308 */ /* 0x000f620000002400 */
[----:B-1----:R-:W-:Y:S01]  /*3ae0*/  FSEL R4, R35, -INF , !P5 ;  /* 0xff80000023047808 */ /* 0x002fe20006800000 */
[----:B------:R-:W-:Y:S01]  /*3af0*/  FMUL.FTZ R52, R52, UR27 ;  /* 0x0000001b34347c20 */ /* 0x000fe20008410000 */
[----:B---3--:R-:W-:Y:S01]  /*3b00*/  FSEL R19, R39, -INF , !P3 ;  /* 0xff80000027137808 */ /* 0x008fe20005800000 */
[----:B------:R-:W-:Y:S01]  /*3b10*/  VIADD R18, R30, 0x29 ;  /* 0x000000291e127836 */ /* 0x000fe20000000000 */
[----:B------:R-:W-:Y:S01]  /*3b20*/  ISETP.GE.AND P1, PT, R42, R246, PT ;  /* 0x000000f62a00720c */ /* 0x000fe20003f26270 */
[----:B------:R-:W-:Y:S01]  /*3b30*/  FMUL.FTZ R56, R56, UR27 ;  /* 0x0000001b38387c20 */ /* 0x000fe20008410000 */
[-C--:B------:R-:W-:Y:S01]  /*3b40*/  ISETP.GE.AND P5, PT, R16, R244.reuse, PT ;  /* 0x000000f41000720c */ /* 0x080fe20003fa6270 */
[----:B------:R-:W1:Y:S01]  /*3b50*/  MUFU.TANH R37, R37 ;  /* 0x0000002500257308 */ /* 0x000e620000002400 */
[----:B----4-:R-:W-:Y:S01]  /*3b60*/  FSEL R25, R38, -INF , !P6 ;  /* 0xff80000026197808 */ /* 0x010fe20007000000 */
[----:B------:R-:W-:Y:S01]  /*3b70*/  FMUL.FTZ R55, R55, UR27 ;  /* 0x0000001b37377c20 */ /* 0x000fe20008410000 */
[----:B------:R-:W-:Y:S01]  /*3b80*/  ISETP.GE.AND P3, PT, R17, R244, PT ;  /* 0x000000f41100720c */ /* 0x000fe20003f66270 */
[----:B------:R-:W-:-:S04]  /*3b90*/  DEPBAR.LE SB0, 0x0 ;  /* 0x000080000000791a */ /* 0x000fc80000000000 */
[----:B------:R-:W3:Y:S01]  /*3ba0*/  MUFU.TANH R0, R77 ;  /* 0x0000004d00007308 */ /* 0x000ee20000002400 */
[----:B------:R-:W-:Y:S02]  /*3bb0*/  ISETP.GE.AND P6, PT, R42, R244, PT ;  /* 0x000000f42a00720c */ /* 0x000fe40003fc6270 */
[----:B-----5:R-:W-:Y:S02]  /*3bc0*/  FSEL R27, R36, -INF , !P0 ;  /* 0xff800000241b7808 */ /* 0x020fe40004000000 */
[----:B------:R-:W-:Y:S01]  /*3bd0*/  ISETP.GE.AND P0, PT, R17, R246, PT ;  /* 0x000000f61100720c */ /* 0x000fe20003f06270 */
[C---:B--2---:R-:W-:Y:S02]  /*3be0*/  HMMA.16816.F32 R48, R12.reuse, R20, R48 ;  /* 0x000000140c30723c */ /* 0x044fe40000001830 */
[----:B------:R-:W2:Y:S01]  /*3bf0*/  MUFU.TANH R186, R58 ;  /* 0x0000003a00ba7308 */ /* 0x000ea20000002400 */
[----:B------:R-:W-:Y:S02]  /*3c00*/  FSEL R10, R34, -INF , !P2 ;  /* 0xff800000220a7808 */ /* 0x000fe40005000000 */
[----:B------:R-:W-:Y:S01]  /*3c10*/  ISETP.LT.OR P1, PT, R42, R247, P1 ;  /* 0x000000f72a00720c */ /* 0x000fe20000f21670 */
[----:B------:R-:W-:Y:S01]  /*3c20*/  HMMA.16816.F32 R84, R12, R22, R84 ;  /* 0x000000160c54723c */ /* 0x000fe20000001854 */
[----:B------:R-:W-:Y:S01]  /*3c30*/  ISETP.LT.OR P5, PT, R16, R245, P5 ;  /* 0x000000f51000720c */ /* 0x000fe20002fa1670 */
[----:B------:R-:W-:-:S02]  /*3c40*/  VIADD R20, R30, 0x28 ;  /* 0x000000281e147836 */ /* 0x000fc40000000000 */
[----:B------:R-:W4:Y:S01]  /*3c50*/  MUFU.TANH R184, R59 ;  /* 0x0000003b00b87308 */ /* 0x000f220000002400 */
[-C--:B------:R-:W-:Y:S02]  /*3c60*/  ISETP.LT.OR P3, PT, R17, R245.reuse, P3 ;  /* 0x000000f51100720c */ /* 0x080fe40001f61670 */
[----:B------:R-:W-:Y:S01]  /*3c70*/  ISETP.GE.AND P2, PT, R43, R244, PT ;  /* 0x000000f42b00720c */ /* 0x000fe20003f46270 */
[----:B------:R-:W-:Y:S01]  /*3c80*/  VIADD R12, R30, 0x30 ;  /* 0x000000301e0c7836 */ /* 0x000fe20000000000 */
[----:B------:R-:W-:Y:S01]  /*3c90*/  ISETP.LT.OR P6, PT, R42, R245, P6 ;  /* 0x000000f52a00720c */ /* 0x000fe200037c1670 */
[----:B------:R-:W-:Y:S01]  /*3ca0*/  VIADD R13, R30, 0x31 ;  /* 0x000000311e0d7836 */ /* 0x000fe20000000000 */
[----:B-1----:R-:W-:Y:S01]  /*3cb0*/  FSEL R6, R37, -INF , !P4 ;  /* 0xff80000025067808 */ /* 0x002fe20006000000 */
[----:B------:R-:W1:Y:S01]  /*3cc0*/  MUFU.TANH R41, R41 ;  /* 0x0000002900297308 */ /* 0x000e620000002400 */
[----:B------:R-:W-:Y:S02]  /*3cd0*/  ISETP.LT.OR P0, PT, R17, R247, P0 ;  /* 0x000000f71100720c */ /* 0x000fe40000701670 */
[----:B------:R-:W-:-:S02]  /*3ce0*/  ISETP.GE.AND P4, PT, R16, R246, PT ;  /* 0x000000f61000720c */ /* 0x000fc40003f86270 */
[----:B---3--:R-:W-:Y:S02]  /*3cf0*/  FSEL R17, R0, -INF , !P1 ;  /* 0xff80000000117808 */ /* 0x008fe40004800000 */
[----:B--2---:R-:W-:Y:S01]  /*3d00*/  FSEL R186, R186, -INF , !P5 ;  /* 0xff800000baba7808 */ /* 0x004fe20006800000 */
[----:B------:R-:W2:Y:S01]  /*3d10*/  MUFU.TANH R40, R40 ;  /* 0x0000002800287308 */ /* 0x000ea20000002400 */
[----:B----4-:R-:W-:Y:S01]  /*3d20*/  FSEL R184, R184, -INF , !P3 ;  /* 0xff800000b8b87808 */ /* 0x010fe20005800000 */
[----:B------:R-:W-:Y:S01]  /*3d30*/  FMUL.FTZ R48, R48, UR27 ;  /* 0x0000001b30307c20 */ /* 0x000fe20008410000 */
[----:B------:R-:W-:Y:S01]  /*3d40*/  FMNMX.FTZ R14, R3, R33, !PT ;  /* 0x00000021030e7209 */ /* 0x000fe20007810000 */
[----:B------:R-:W-:Y:S01]  /*3d50*/  FMUL.FTZ R49, R49, UR27 ;  /* 0x0000001b31317c20 */ /* 0x000fe20008410000 */
[----:B------:R-:W-:Y:S01]  /*3d60*/  ISETP.LT.OR P2, PT, R43, R245, P2 ;  /* 0x000000f52b00720c */ /* 0x000fe20001741670 */
[----:B------:R-:W-:Y:S01]  /*3d70*/  FMUL.FTZ R84, R84, UR27 ;  /* 0x0000001b54547c20 */ /* 0x000fe20008410000 */
[C---:B------:R-:W-:Y:S01]  /*3d80*/  ISETP.GE.AND P5, PT, R12.reuse, R246, PT ;  /* 0x000000f60c00720c */ /* 0x040fe20003fa6270 */
[----:B------:R-:W-:Y:S01]  /*3d90*/  MUFU.TANH R185, R53 ;  /* 0x0000003500b97308 */ /* 0x000fe20000002400 */
[----:B-1----:R-:W-:Y:S01]  /*3da0*/  FSEL R0, R41, -INF , !P6 ;  /* 0xff80000029007808 */ /* 0x002fe20007000000 */
[----:B------:R-:W-:Y:S01]  /*3db0*/  FMUL.FTZ R85, R85, UR27 ;  /* 0x0000001b55557c20 */ /* 0x000fe20008410000 */
[----:B------:R-:W-:Y:S01]  /*3dc0*/  ISETP.GE.AND P3, PT, R12, R244, PT ;  /* 0x000000f40c00720c */ /* 0x000fe20003f66270 */
[----:B------:R-:W-:Y:S01]  /*3dd0*/  FMUL.FTZ R50, R50, UR27 ;  /* 0x0000001b32327c20 */ /* 0x000fe20008410000 */
[----:B------:R-:W-:Y:S01]  /*3de0*/  ISETP.GE.AND P1, PT, R18, R246, PT ;  /* 0x000000f61200720c */ /* 0x000fe20003f26270 */
[----:B------:R-:W-:Y:S01]  /*3df0*/  FMUL.FTZ R51, R51, UR27 ;  /* 0x0000001b33337c20 */ /* 0x000fe20008410000 */
[----:B------:R-:W-:Y:S01]  /*3e00*/  ISETP.GE.AND P6, PT, R20, R244, PT ;  /* 0x000000f41400720c */ /* 0x000fe20003fc6270 */
[----:B------:R-:W1:Y:S01]  /*3e10*/  MUFU.TANH R204, R54 ;  /* 0x0000003600cc7308 */ /* 0x000e620000002400 */
[----:B------:R-:W-:Y:S01]  /*3e20*/  ISETP.LT.OR P4, PT, R16, R247, P4 ;  /* 0x000000f71000720c */ /* 0x000fe20002781670 */
[----:B------:R-:W-:Y:S01]  /*3e30*/  FMUL.FTZ R86, R86, UR27 ;  /* 0x0000001b56567c20 */ /* 0x000fe20008410000 */
[----:B------:R-:W-:Y:S01]  /*3e40*/  FMNMX.FTZ R14, R31, R14, !PT ;  /* 0x0000000e1f0e7209 */ /* 0x000fe20007810000 */
[----:B------:R-:W-:Y:S01]  /*3e50*/  FMUL.FTZ R87, R87, UR27 ;  /* 0x0000001b57577c20 */ /* 0x000fe20008410000 */
[----:B--2---:R-:W-:-:S02]  /*3e60*/  FSEL R16, R40, -INF , !P2 ;  /* 0xff80000028107808 */ /* 0x004fc40005000000 */
[C---:B------:R-:W-:Y:S01]  /*3e70*/  ISETP.LT.OR P5, PT, R12.reuse, R247, P5 ;  /* 0x000000f70c00720c */ /* 0x040fe20002fa1670 */
[----:B------:R-:W2:Y:S01]  /*3e80*/  MUFU.TANH R199, R57 ;  /* 0x0000003900c77308 */ /* 0x000ea20000002400 */
[-C--:B------:R-:W-:Y:S01]  /*3e90*/  ISETP.LT.OR P3, PT, R12, R245.reuse, P3 ;  /* 0x000000f50c00720c */ /* 0x080fe20001f61670 */
[----:B------:R-:W-:Y:S01]  /*3ea0*/  VIADD R12, R30, 0x38 ;  /* 0x000000381e0c7836 */ /* 0x000fe20000000000 */
[----:B------:R-:W-:Y:S01]  /*3eb0*/  ISETP.GE.AND P2, PT, R20, R246, PT ;  /* 0x000000f61400720c */ /* 0x000fe20003f46270 */
[----:B------:R-:W-:Y:S01]  /*3ec0*/  VIADD R30, R30, 0x39 ;  /* 0x000000391e1e7836 */ /* 0x000fe20000000000 */
[----:B------:R-:W-:Y:S02]  /*3ed0*/  ISETP.LT.OR P6, PT, R20, R245, P6 ;  /* 0x000000f51400720c */ /* 0x000fe400037c1670 */
[----:B------:R-:W-:Y:S01]  /*3ee0*/  ISETP.LT.OR P1, PT, R18, R247, P1 ;  /* 0x000000f71200720c */ /* 0x000fe20000f21670 */
[----:B------:R-:W3:Y:S01]  /*3ef0*/  MUFU.TANH R187, R52 ;  /* 0x0000003400bb7308 */ /* 0x000ee20000002400 */
        /* <DEDUP_REMOVED lines=8> */
[----:B--2---:R-:W-:Y:S01]  /*3f80*/  FSEL R199, R199, -INF , !P0 ;  /* 0xff800000c7c77808 */ /* 0x004fe20004000000 */
[----:B------:R-:W2:Y:S01]  /*3f90*/  MUFU.TANH R215, R48 ;  /* 0x0000003000d77308 */ /* 0x000ea20000002400 */
[----:B---3--:R-:W-:Y:S02]  /*3fa0*/  FSEL R187, R187, -INF , !P2 ;  /* 0xff800000bbbb7808 */ /* 0x008fe40005000000 */
[C---:B------:R-:W-:Y:S02]  /*3fb0*/  ISETP.GE.AND P0, PT, R13.reuse, R246, PT ;  /* 0x000000f60d00720c */ /* 0x040fe40003f06270 */
[----:B------:R-:W-:Y:S02]  /*3fc0*/  ISETP.GE.AND P2, PT, R13, R244, PT ;  /* 0x000000f40d00720c */ /* 0x000fe40003f46270 */
[C---:B------:R-:W-:Y:S01]  /*3fd0*/  ISETP.LT.OR P6, PT, R12.reuse, R247, P6 ;  /* 0x000000f70c00720c */ /* 0x040fe200037c1670 */
[----:B------:R-:W3:Y:S01]  /*3fe0*/  MUFU.TANH R213, R49 ;  /* 0x0000003100d57308 */ /* 0x000ee20000002400 */
[----:B------:R-:W-:-:S02]  /*3ff0*/  ISETP.LT.OR P1, PT, R12, R245, P1 ;  /* 0x000000f50c00720c */ /* 0x000fc40000f21670 */
[----:B------:R-:W-:Y:S02]  /*4000*/  FMNMX.FTZ R12, R27, R14, !PT ;  /* 0x0000000e1b0c7209 */ /* 0x000fe40007810000 */
[C---:B------:R-:W-:Y:S02]  /*4010*/  ISETP.LT.OR P0, PT, R13.reuse, R247, P0 ;  /* 0x000000f70d00720c */ /* 0x040fe40000701670 */
[----:B------:R-:W-:Y:S01]  /*4020*/  ISETP.LT.OR P2, PT, R13, R245, P2 ;  /* 0x000000f50d00720c */ /* 0x000fe20001741670 */
[----:B------:R-:W4:Y:S01]  /*4030*/  MUFU.TANH R211, R84 ;  /* 0x0000005400d37308 */ /* 0x000f220000002400 */
[----:B------:R-:W-:Y:S02]  /*4040*/  FMNMX.FTZ R13, R32, R28, !PT ;  /* 0x0000001c200d7209 */ /* 0x000fe40007810000 */
[----:B------:R-:W-:Y:S02]  /*4050*/  FMNMX.FTZ R12, R19, R12, !PT ;  /* 0x0000000c130c7209 */ /* 0x000fe40007810000 */
[----:B-1----:R-:W-:-:S02]  /*4060*/  FSEL R201, R201, -INF , !P4 ;  /* 0xff800000c9c97808 */ /* 0x002fc40006000000 */
[----:B------:R-:W-:Y:S01]  /*4070*/  FMNMX.FTZ R13, R24, R13, !PT ;  /* 0x0000000d180d7209 */ /* 0x000fe20007810000 */
[----:B------:R-:W1:Y:S01]  /*4080*/  MUFU.TANH R209, R85 ;  /* 0x0000005500d17308 */ /* 0x000e620000002400 */
[----:B------:R-:W-:Y:S02]  /*4090*/  FMNMX.FTZ R12, R17, R12, !PT ;  /* 0x0000000c110c7209 */ /* 0x000fe40007810000 */
[----:B------:R-:W-:Y:S02]  /*40a0*/  FMNMX.FTZ R13, R10, R13, !PT ;  /* 0x0000000d0a0d7209 */ /* 0x000fe40007810000 */
[----:B------:R-:W-:Y:S02]  /*40b0*/  FMNMX.FTZ R12, R201, R12, !PT ;  /* 0x0000000cc90c7209 */ /* 0x000fe40007810000 */
[----:B------:R-:W-:Y:S01]  /*40c0*/  FMNMX.FTZ R13, R6, R13, !PT ;  /* 0x0000000d060d7209 */ /* 0x000fe20007810000 */
[----:B------:R-:W5:Y:S01]  /*40d0*/  MUFU.TANH R55, R55 ;  /* 0x0000003700377308 */ /* 0x000f620000002400 */
[----:B------:R-:W-:-:S02]  /*40e0*/  FMNMX.FTZ R12, R199, R12, !PT ;  /* 0x0000000cc70c7209 */ /* 0x000fc40007810000 */
[----:B------:R-:W-:Y:S02]  /*40f0*/  FMNMX.FTZ R13, R4, R13, !PT ;  /* 0x0000000d040d7209 */ /* 0x000fe40007810000 */
[----:B------:R-:W-:Y:S02]  /*4100*/  FMNMX.FTZ R12, R187, R12, !PT ;  /* 0x0000000cbb0c7209 */ /* 0x000fe40007810000 */
[----:B--2---:R-:W-:Y:S01]  /*4110*/  FSEL R215, R215, -INF , !P5 ;  /* 0xff800000d7d77808 */ /* 0x004fe20006800000 */
[----:B------:R2:W1:Y:S01]  /*4120*/  MUFU.TANH R210, R50 ;  /* 0x0000003200d27308 */ /* 0x0004620000002400 */
[----:B------:R-:W-:Y:S02]  /*4130*/  FMNMX.FTZ R13, R16, R13, !PT ;  /* 0x0000000d100d7209 */ /* 0x000fe40007810000 */
[----:B------:R-:W-:Y:S02]  /*4140*/  FMNMX.FTZ R12, R185, R12, !PT ;  /* 0x0000000cb90c7209 */ /* 0x000fe40007810000 */
[----:B---3--:R-:W-:-:S02]  /*4150*/  FSEL R213, R213, -INF , !P0 ;  /* 0xff800000d5d57808 */ /* 0x008fc40004000000 */
[----:B------:R-:W-:Y:S01]  /*4160*/  PLOP3.LUT P0, PT, PT, PT, UP0, 0x80, 0x0 ;  /* 0x000000000000781c */ /* 0x000fe20003f0f008 */
[----:B------:R2:W3:Y:S01]  /*4170*/  MUFU.TANH R208, R51 ;  /* 0x0000003300d07308 */ /* 0x0004e20000002400 */
[----:B------:R-:W-:Y:S01]  /*4180*/  BAR.SYNC.DEFER_BLOCKING 0x0 ;  /* 0x0000000000007b1d */ /* 0x000fe20000010000 */
[----:B------:R-:W-:Y:S02]  /*4190*/  ISETP.GE.AND P5, PT, R30, R246, PT ;  /* 0x000000f61e00720c */ /* 0x000fe40003fa6270 */
[----:B------:R-:W-:Y:S02]  /*41a0*/  FMNMX.FTZ R13, R0, R13, !PT ;  /* 0x0000000d000d7209 */ /* 0x000fe40007810000 */
[----:B------:R-:W-:Y:S02]  /*41b0*/  FMNMX.FTZ R12, R215, R12, !PT ;  /* 0x0000000cd70c7209 */ /* 0x000fe40007810000 */
[----:B------:R2:W2:Y:S01]  /*41c0*/  MUFU.TANH R206, R86 ;  /* 0x0000005600ce7308 */ /* 0x0004a20000002400 */
[----:B------:R-:W-:-:S02]  /*41d0*/  ISETP.GE.AND P4, PT, R18, R244, PT ;  /* 0x000000f41200720c */ /* 0x000fc40003f86270 */
[----:B------:R-:W-:Y:S02]  /*41e0*/  ISETP.LT.OR P5, PT, R30, R247, P5 ;  /* 0x000000f71e00720c */ /* 0x000fe40002fa1670 */
[----:B----4-:R-:W-:Y:S02]  /*41f0*/  FSEL R211, R211, -INF , !P6 ;  /* 0xff800000d3d37808 */ /* 0x010fe40007000000 */
[----:B------:R-:W-:Y:S01]  /*4200*/  FMNMX.FTZ R13, R186, R13, !PT ;  /* 0x0000000dba0d7209 */ /* 0x000fe20007810000 */
[----:B------:R4:W2:Y:S01]  /*4210*/  MUFU.TANH R202, R87 ;  /* 0x0000005700ca7308 */ /* 0x0008a20000002400 */
[----:B------:R-:W-:Y:S02]  /*4220*/  FMNMX.FTZ R12, R213, R12, !PT ;  /* 0x0000000cd50c7209 */ /* 0x000fe40007810000 */
[----:B------:R-:W-:Y:S02]  /*4230*/  ISETP.LT.OR P4, PT, R18, R245, P4 ;  /* 0x000000f51200720c */ /* 0x000fe40002781670 */
[----:B-1----:R-:W-:-:S02]  /*4240*/  FSEL R209, R209, -INF , !P5 ;  /* 0xff800000d1d17808 */ /* 0x002fc40006800000 */
[----:B------:R-:W-:Y:S02]  /*4250*/  FMNMX.FTZ R13, R184, R13, !PT ;  /* 0x0000000db80d7209 */ /* 0x000fe40007810000 */
[----:B------:R-:W-:Y:S02]  /*4260*/  FMNMX.FTZ R12, R211, R12, !PT ;  /* 0x0000000cd30c7209 */ /* 0x000fe40007810000 */
[----:B-----5:R-:W-:Y:S02]  /*4270*/  FSEL R214, R55, -INF , !P4 ;  /* 0xff80000037d67808 */ /* 0x020fe40006000000 */
[----:B------:R-:W-:Y:S02]  /*4280*/  FMNMX.FTZ R13, R204, R13, !PT ;  /* 0x0000000dcc0d7209 */ /* 0x000fe40007810000 */
[----:B------:R-:W-:Y:S01]  /*4290*/  FMNMX.FTZ R12, R209, R12, !PT ;  /* 0x0000000cd10c7209 */ /* 0x000fe20007810000 */
[----:B---3--:R-:W-:Y:S06]  /*42a0*/  @!P0 BRA `(.L_x_2045) ;  /* 0x0000000000688947 */ /* 0x008fec0003800000 */
        /* <DEDUP_REMOVED lines=26> */
.L_x_2045:
[----:B------:R-:W-:Y:S01]  /*4450*/  FSEL R210, R210, -INF , !P3 ;  /* 0xff800000d2d27808 */ /* 0x000fe20005800000 */
[----:B------:R-:W-:Y:S01]  /*4460*/  ULDC UR23, c[0x0][0x2ec] ;  /* 0x0000bb0000177ab9 */ /* 0x000fe20000000800 */
[----:B------:R-:W-:Y:S02]  /*4470*/  FMNMX.FTZ R15, R214, R13, !PT ;  /* 0x0000000dd60f7209 */ /* 0x000fe40007810000 */
[----:B------:R-:W-:Y:S01]  /*4480*/  ISETP.GE.AND P3, PT, R30, R244, PT ;  /* 0x000000f41e00720c */ /* 0x000fe20003f66270 */
[----:B------:R-:W3:Y:S01]  /*4490*/  SHFL.BFLY PT, R13, R12, 0x2, 0x1f ;  /* 0x0c401f000c0d7f89 */ /* 0x000ee200000e0000 */
[----:B------:R-:W-:Y:S02]  /*44a0*/  FSEL R208, R208, -INF , !P2 ;  /* 0xff800000d0d07808 */ /* 0x000fe40005000000 */
[----:B------:R-:W-:Y:S02]  /*44b0*/  FMNMX.FTZ R15, R210, R15, !PT ;  /* 0x0000000fd20f7209 */ /* 0x000fe40007810000 */
[----:B------:R-:W-:-:S02]  /*44c0*/  ISETP.LT.OR P3, PT, R30, R245, P3 ;  /* 0x000000f51e00720c */ /* 0x000fc40001f61670 */
[----:B--2---:R-:W-:Y:S02]  /*44d0*/  FSEL R206, R206, -INF , !P1 ;  /* 0xff800000cece7808 */ /* 0x004fe40004800000 */
[----:B------:R-:W-:Y:S02]  /*44e0*/  FMNMX.FTZ R15, R208, R15, !PT ;  /* 0x0000000fd00f7209 */ /* 0x000fe40007810000 */
[----:B------:R-:W-:Y:S02]  /*44f0*/  FSEL R202, R202, -INF , !P3 ;  /* 0xff800000caca7808 */ /* 0x000fe40005800000 */
[----:B------:R-:W-:Y:S02]  /*4500*/  FMNMX.FTZ R15, R206, R15, !PT ;  /* 0x0000000fce0f7209 */ /* 0x000fe40007810000 */
[----:B------:R-:W-:Y:S02]  /*4510*/  IADD3 R232, R11, R2, RZ ;  /* 0x000000020be87210 */ /* 0x000fe40007ffe0ff */
[----:B-1----:R-:W-:-:S02]  /*4520*/  FMNMX.FTZ R21, R202, R15, !PT ;  /* 0x0000000fca157209 */ /* 0x002fc40007810000 */
[----:B------:R-:W-:Y:S02]  /*4530*/  LEA R232, R232, UR4, 0x1 ;  /* 0x00000004e8e87c11 */ /* 0x000fe4000f8e08ff */
[----:B------:R-:W-:Y:S01]  /*4540*/  IADD3 R227, R235, 0x800, RZ ;  /* 0x00000800ebe37810 */ /* 0x000fe20007ffe0ff */
[----:B------:R-:W1:Y:S01]  /*4550*/  SHFL.BFLY PT, R14, R21, 0x2, 0x1f ;  /* 0x0c401f00150e7f89 */ /* 0x000e6200000e0000 */
[-C--:B------:R-:W-:Y:S02]  /*4560*/  LEA R230, R7, R232.reuse, 0x1 ;  /* 0x000000e807e67211 */ /* 0x080fe400078e08ff */
[----:B---3--:R-:W-:Y:S01]  /*4570*/  FMNMX.FTZ R15, R12, R13, !PT ;  /* 0x0000000d0c0f7209 */ /* 0x008fe20007810000 */
[----:B------:R-:W-:Y:S01]  /*4580*/  LDSM.16.MT88.4 R156, [R232+0x18000] ;  /* 0x01800000e89c783b */ /* 0x000fe20000004200 */
[C---:B------:R-:W-:Y:S02]  /*4590*/  LEA R229, R5.reuse, R232, 0x1 ;  /* 0x000000e805e57211 */ /* 0x040fe400078e08ff */
[----:B------:R-:W-:Y:S01]  /*45a0*/  LEA R228, R5, R230, 0x1 ;  /* 0x000000e605e47211 */ /* 0x000fe200078e08ff */
[----:B------:R-:W2:Y:S01]  /*45b0*/  SHFL.BFLY PT, R164, R15, 0x1, 0x1f ;  /* 0x0c201f000fa47f89 */ /* 0x000ea200000e0000 */
        /* <DEDUP_REMOVED lines=10> */
[----:B------:R-:W-:Y:S01]  /*4660*/  IADD3 R218, R235, 0x4800, RZ ;  /* 0x00004800ebda7810 */ /* 0x000fe20007ffe0ff */
[----:B------:R-:W-:Y:S01]  /*4670*/  LDSM.16.MT88.4 R40, [R232+0x1a000] ;  /* 0x01a00000e828783b */ /* 0x000fe20000004200 */
[----:B-1----:R-:W-:Y:S02]  /*4680*/  FMNMX.FTZ R13, R21, R14, !PT ;  /* 0x0000000e150d7209 */ /* 0x002fe40007810000 */
[C---:B------:R-:W-:Y:S01]  /*4690*/  IADD3 R217, R235.reuse, 0x5000, RZ ;  /* 0x00005000ebd97810 */ /* 0x040fe20007ffe0ff */
[----:B------:R-:W-:Y:S01]  /*46a0*/  LDSM.16.MT88.4 R48, [R230+0x1a000] ;  /* 0x01a00000e630783b */ /* 0x000fe20000004200 */
[----:B------:R-:W-:-:S03]  /*46b0*/  IADD3 R216, R235, 0x5800, RZ ;  /* 0x00005800ebd87810 */ /* 0x000fc60007ffe0ff */
[----:B------:R-:W1:Y:S01]  /*46c0*/  SHFL.BFLY PT, R12, R13, 0x1, 0x1f ;  /* 0x0c201f000d0c7f89 */ /* 0x000e6200000e0000 */
[----:B--2---:R-:W-:-:S03]  /*46d0*/  FMNMX.FTZ R164, R15, R164, !PT ;  /* 0x000000a40fa47209 */ /* 0x004fc60007810000 */
[----:B------:R-:W2:Y:S01]  /*46e0*/  LDSM.16.MT88.4 R56, [R229+0x1a000] ;  /* 0x01a00000e538783b */ /* 0x000ea20000004200 */
[C---:B------:R-:W-:Y:S01]  /*46f0*/  FSETP.NEU.FTZ.AND P1, PT, R164.reuse, -INF , PT ;  /* 0xff800000a400780b */ /* 0x040fe20003f3d000 */
[----:B------:R-:W-:Y:S02]  /*4700*/  FMUL.FTZ R212, R164, UR23 ;  /* 0x00000017a4d47c20 */ /* 0x000fe40008410000 */
[----:B------:R-:W3:Y:S03]  /*4710*/  LDSM.16.MT88.4 R64, [R228+0x1a000] ;  /* 0x01a00000e440783b */ /* 0x000ee60000004200 */
[----:B------:R-:W-:Y:S01]  /*4720*/  FSEL R212, R212, RZ, P1 ;  /* 0x000000ffd4d47208 */ /* 0x000fe20000800000 */
[----:B------:R-:W5:Y:S04]  /*4730*/  LDSM.16.MT88.4 R72, [R232+0x1c000] ;  /* 0x01c00000e848783b */ /* 0x000f680000004200 */
[--C-:B------:R-:W-:Y:S01]  /*4740*/  FFMA.FTZ R197, R3, UR23, -R212.reuse ;  /* 0x0000001703c57c23 */ /* 0x100fe200080108d4 */
[----:B------:R-:W4:Y:S01]  /*4750*/  LDSM.16.MT88.4 R80, [R230+0x1c000] ;  /* 0x01c00000e650783b */ /* 0x000f220000004200 */
[--C-:B------:R-:W-:Y:S01]  /*4760*/  FFMA.FTZ R194, R33, UR23, -R212.reuse ;  /* 0x0000001721c27c23 */ /* 0x100fe200080108d4 */
[--C-:B------:R-:W-:Y:S01]  /*4770*/  FFMA.FTZ R193, R31, UR23, -R212.reuse ;  /* 0x000000171fc17c23 */ /* 0x100fe200080108d4 */
[--C-:B------:R-:W-:Y:S01]  /*4780*/  FFMA.FTZ R188, R29, UR23, -R212.reuse ;  /* 0x000000171dbc7c23 */ /* 0x100fe200080108d4 */
[----:B------:R-:W4:Y:S01]  /*4790*/  LDSM.16.MT88.4 R88, [R229+0x1c000] ;  /* 0x01c00000e558783b */ /* 0x000f220000004200 */
        /* <DEDUP_REMOVED lines=12> */
[----:B------:R-:W1:Y:S01]  /*4860*/  LDSM.16.MT88.4 R112, [R230+0x1e000] ;  /* 0x01e00000e670783b */ /* 0x000e620000004200 */
[----:B------:R-:W-:Y:S01]  /*4870*/  FSEL R205, R205, RZ, P1 ;  /* 0x000000ffcdcd7208 */ /* 0x000fe20000800000 */
        /* <DEDUP_REMOVED lines=9> */
[--C-:B------:R-:W-:Y:S01]  /*4910*/  FFMA.FTZ R167, R6, UR23, -R205.reuse ;  /* 0x0000001706a77c23 */ /* 0x100fe200080108cd */
[--C-:B------:R-:W-:Y:S01]  /*4920*/  FFMA.FTZ R10, R4, UR23, -R205.reuse ;  /* 0x00000017040a7c23 */ /* 0x100fe200080108cd */
[----:B------:R-:W3:Y:S01]  /*4930*/  MUFU.EX2 R188, R188 ;  /* 0x000000bc00bc7308 */ /* 0x000ee20000000800 */
[----:B--2---:R-:W-:Y:S01]  /*4940*/  F2FP.F16.F32.PACK_AB R128, R194, R197 ;  /* 0x000000c5c280723e */ /* 0x004fe200000000ff */
[----:B------:R-:W2:Y:S01]  /*4950*/  LDSM.16.MT88.4 R4, [R232+0x18800] ;  /* 0x01880000e804783b */ /* 0x000ea20000004200 */
[--C-:B------:R-:W-:Y:S01]  /*4960*/  FFMA.FTZ R11, R16, UR23, -R205.reuse ;  /* 0x00000017100b7c23 */ /* 0x100fe200080108cd */
[--C-:B------:R-:W-:Y:S01]  /*4970*/  FFMA.FTZ R0, R0, UR23, -R205.reuse ;  /* 0x0000001700007c23 */ /* 0x100fe200080108cd */
[----:B------:R-:W-:Y:S01]  /*4980*/  FFMA.FTZ R201, R185, UR23, -R212 ;  /* 0x00000017b9c97c23 */ /* 0x000fe200080108d4 */
[----:B------:R-:W2:Y:S01]  /*4990*/  LDSM.16.MT88.4 R20, [R228+0x18800] ;  /* 0x01880000e414783b */ /* 0x000ea20000004200 */
[--C-:B------:R-:W-:Y:S01]  /*49a0*/  FFMA.FTZ R200, R186, UR23, -R205.reuse ;  /* 0x00000017bac87c23 */ /* 0x100fe200080108cd */
[----:B------:R-:W-:Y:S01]  /*49b0*/  MUFU.EX2 R191, R191 ;  /* 0x000000bf00bf7308 */ /* 0x000fe20000000800 */
[--C-:B------:R-:W-:Y:S01]  /*49c0*/  FFMA.FTZ R203, R184, UR23, -R205.reuse ;  /* 0x00000017b8cb7c23 */ /* 0x100fe200080108cd */
[----:B------:R-:W2:Y:S01]  /*49d0*/  LDSM.16.MT88.4 R24, [R229+0x1a800] ;  /* 0x01a80000e518783b */ /* 0x000ea20000004200 */
[--C-:B------:R-:W-:Y:S01]  /*49e0*/  FFMA.FTZ R204, R204, UR23, -R205.reuse ;  /* 0x00000017cccc7c23 */ /* 0x100fe200080108cd */
[--C-:B------:R-:W-:Y:S01]  /*49f0*/  FFMA.FTZ R207, R214, UR23, -R205.reuse ;  /* 0x00000017d6cf7c23 */ /* 0x100fe200080108cd */
[----:B------:R-:W-:Y:S01]  /*4a00*/  FFMA.FTZ R251, R202, UR23, -R205 ;  /* 0x00000017cafb7c23 */ /* 0x000fe200080108cd */
[----:B------:R-:W-:Y:S01]  /*4a10*/  LDSM.16.MT88.4 R168, [R230+0x1a800] ;  /* 0x01a80000e6a8783b */ /* 0x000fe20000004200 */
[----:B------:R-:W-:Y:S01]  /*4a20*/  FADD.FTZ R194, R197, R194 ;  /* 0x000000c2c5c27221 */ /* 0x000fe20000010000 */
[----:B------:R-:W5:Y:S01]  /*4a30*/  MUFU.EX2 R192, R192 ;  /* 0x000000c000c07308 */ /* 0x000f620000000800 */
        /* <DEDUP_REMOVED lines=10> */
[----:B-----5:R-:W-:Y:S01]  /*4ae0*/  F2FP.F16.F32.PACK_AB R129, R192, R191 ;  /* 0x000000bfc081723e */ /* 0x020fe200000000ff */
[----:B------:R-:W-:Y:S01]  /*4af0*/  LDSM.16.MT88.4 R32, [R228+0x1a800] ;  /* 0x01a80000e420783b */ /* 0x000fe20000004200 */
[----:B------:R-:W-:-:S03]  /*4b00*/  FADD.FTZ R192, R191, R192 ;  /* 0x000000c0bfc07221 */ /* 0x000fc60000010000 */
[----:B------:R-:W-:Y:S02]  /*4b10*/  LDSM.16.MT88.4 R184, [R232+0x19000] ;  /* 0x01900000e8b8783b */ /* 0x000fe40000004200 */
[----:B------:R-:W-:Y:S08]  /*4b20*/  MUFU.EX2 R189, R189 ;  /* 0x000000bd00bd7308 */ /* 0x000ff00000000800 */
[----:B------:R-:W5:Y:S01]  /*4b30*/  MUFU.EX2 R166, R166 ;  /* 0x000000a600a67308 */ /* 0x000f620000000800 */
[----:B---3--:R-:W-:Y:S01]  /*4b40*/  F2FP.F16.F32.PACK_AB R131, R190, R195 ;  /* 0x000000c3be83723e */ /* 0x008fe200000000ff */
[----:B------:R-:W-:-:S04]  /*4b50*/  FADD.FTZ R195, R195, R192 ;  /* 0x000000c0c3c37221 */ /* 0x000fc80000010000 */
[----:B------:R-:W-:Y:S02]  /*4b60*/  FADD.FTZ R190, R190, R195 ;  /* 0x000000c3bebe7221 */ /* 0x000fe40000010000 */
[C---:B------:R-:W-:Y:S01]  /*4b70*/  HMMA.16816.F32 R160, R128.reuse, R156, RZ ;  /* 0x0000009c80a0723c */ /* 0x040fe200000018ff */
[----:B------:R-:W-:Y:S05]  /*4b80*/  MUFU.EX2 R165, R165 ;  /* 0x000000a500a57308 */ /* 0x000fea0000000800 */
[C---:B------:R-:W-:Y:S03]  /*4b90*/  HMMA.16816.F32 R152, R128.reuse, R148, RZ ;  /* 0x000000948098723c */ /* 0x040fe600000018ff */
[----:B------:R-:W3:Y:S01]  /*4ba0*/  MUFU.EX2 R2, R2 ;  /* 0x0000000200027308 */ /* 0x000ee20000000800 */
[C---:B-----5:R-:W-:Y:S01]  /*4bb0*/  F2FP.F16.F32.PACK_AB R16, R166.reuse, R189 ;  /* 0x000000bda610723e */ /* 0x060fe200000000ff */
[----:B------:R-:W-:Y:S01]  /*4bc0*/  FADD.FTZ R189, R189, R188 ;  /* 0x000000bcbdbd7221 */ /* 0x000fe20000010000 */
[----:B------:R-:W-:Y:S03]  /*4bd0*/  HMMA.16816.F32 R144, R128, R140, RZ ;  /* 0x0000008c8090723c */ /* 0x000fe600000018ff */
[----:B------:R-:W-:-:S02]  /*4be0*/  FADD.FTZ R166, R166, R189 ;  /* 0x000000bda6a67221 */ /* 0x000fc40000010000 */
[----:B------:R-:W-:Y:S01]  /*4bf0*/  MUFU.EX2 R167, R167 ;  /* 0x000000a700a77308 */ /* 0x000fe20000000800 */
[C---:B------:R-:W-:Y:S06]  /*4c00*/  HMMA.16816.F32 R136, R128.reuse, R132, RZ ;  /* 0x000000848088723c */ /* 0x040fec00000018ff */
[----:B------:R-:W-:Y:S01]  /*4c10*/  HMMA.16816.F32 R36, R128, R40, RZ ;  /* 0x000000288024723c */ /* 0x000fe200000018ff */
[----:B------:R-:W5:Y:S01]  /*4c20*/  MUFU.EX2 R10, R10 ;  /* 0x0000000a000a7308 */ /* 0x000f620000000800 */
        /* <DEDUP_REMOVED lines=8> */
[----:B-----5:R-:W-:Y:S01]  /*4cb0*/  F2FP.F16.F32.PACK_AB R17, R10, R167 ;  /* 0x000000a70a11723e */ /* 0x020fe200000000ff */
[----:B------:R-:W-:-:S04]  /*4cc0*/  FADD.FTZ R167, R167, R190 ;  /* 0x000000bea7a77221 */ /* 0x000fc80000010000 */
[----:B------:R-:W-:Y:S01]  /*4cd0*/  HMMA.16816.F32 R68, R128, R72, RZ ;  /* 0x000000488044723c */ /* 0x000fe200000018ff */
[----:B------:R-:W-:Y:S01]  /*4ce0*/  MUFU.EX2 R196, R196 ;  /* 0x000000c400c47308 */ /* 0x000fe20000000800 */
[----:B------:R-:W-:-:S04]  /*4cf0*/  FADD.FTZ R10, R10, R167 ;  /* 0x000000a70a0a7221 */ /* 0x000fc80000010000 */
[C---:B----4-:R-:W-:Y:S03]  /*4d00*/  HMMA.16816.F32 R76, R128.reuse, R80, RZ ;  /* 0x00000050804c723c */ /* 0x050fe600000018ff */
        /* <DEDUP_REMOVED lines=248> */
[----:B------:R-:W-:Y:S04]  /*5c90*/  LDSM.16.M88.4 R16, [R236] ;  /* 0x00000000ec10783b */ /* 0x000fe80000000200 */
[----:B------:R-:W2:Y:S04]  /*5ca0*/  LDSM.16.M88.4 R24, [R235] ;  /* 0x00000000eb18783b */ /* 0x000ea80000000200 */
[----:B------:R-:W2:Y:S04]  /*5cb0*/  LDSM.16.M88.4 R204, [R227] ;  /* 0x00000000e3cc783b */ /* 0x000ea80000000200 */
[----:B------:R-:W2:Y:S04]  /*5cc0*/  LDSM.16.M88.4 R184, [R226] ;  /* 0x00000000e2b8783b */ /* 0x000ea80000000200 */
[----:B------:R-:W2:Y:S04]  /*5cd0*/  LDSM.16.M88.4 R28, [R225] ;  /* 0x00000000e11c783b */ /* 0x000ea80000000200 */
[----:B------:R-:W-:Y:S01]  /*5ce0*/  LDSM.16.M88.4 R12, [R234] ;  /* 0x00000000ea0c783b */ /* 0x000fe20000000200 */
[C---:B-1----:R-:W-:Y:S03]  /*5cf0*/  HMMA.16816.F32 R4, R188.reuse, R20, RZ ;  /* 0x00000014bc04723c */ /* 0x042fe600000018ff */
[----:B------:R-:W1:Y:S04]  /*5d00*/  LDSM.16.M88.4 R200, [R231+0x10000] ;  /* 0x01000000e7c8783b */ /* 0x000e680000000200 */
[----:B------:R-:W1:Y:S01]  /*5d10*/  LDSM.16.M88.4 R196, [R231+0x10800] ;  /* 0x01080000e7c4783b */ /* 0x000e620000000200 */
        /* <DEDUP_REMOVED lines=20> */
[----:B------:R-:W4:Y:S04]  /*5e60*/  LDSM.16.M88.4 R16, [R233] ;  /* 0x00000000e910783b */ /* 0x000f280000000200 */
[----:B------:R-:W5:Y:S01]  /*5e70*/  LDSM.16.M88.4 R28, [R224+0x800] ;  /* 0x00080000e01c783b */ /* 0x000f620000000200 */
[C---:B-1----:R-:W-:Y:S06]  /*5e80*/  HMMA.16816.F32 R4, R12.reuse, R200, R4 ;  /* 0x000000c80c04723c */ /* 0x042fec0000001804 */
[C---:B------:R-:W-:Y:S01]  /*5e90*/  HMMA.16816.F32 R20, R12.reuse, R202, R20 ;  /* 0x000000ca0c14723c */ /* 0x040fe20000001814 */
[----:B------:R-:W-:Y:S05]  /*5ea0*/  LDSM.16.M88.4 R200, [R223] ;  /* 0x00000000dfc8783b */ /* 0x000fea0000000200 */
        /* <DEDUP_REMOVED lines=112> */
[----:B------:R-:W1:Y:S05]  /*65b0*/  LDSM.16.M88.4 R16, [R237+0x16800] ;  /* 0x01680000ed10783b */ /* 0x000e6a0000000200 */
[C---:B------:R-:W-:Y:S06]  /*65c0*/  HMMA.16816.F32 R192, R24.reuse, R184, R192 ;  /* 0x000000b818c0723c */ /* 0x040fec00000018c0 */
[----:B------:R-:W-:Y:S01]  /*65d0*/  HMMA.16816.F32 R188, R24, R186, R188 ;  /* 0x000000ba18bc723c */ /* 0x000fe200000018bc */
[----:B------:R-:W-:Y:S04]  /*65e0*/  LDSM.16.M88.4 R184, [R236+0xc000] ;  /* 0x00c00000ecb8783b */ /* 0x000fe80000000200 */
[----:B------:R-:W-:Y:S01]  /*65f0*/  LDSM.16.M88.4 R24, [R237+0x17000] ;  /* 0x01700000ed18783b */ /* 0x000fe20000000200 */
[C---:B---3--:R-:W-:Y:S06]  /*6600*/  HMMA.16816.F32 R176, R180.reuse, R12, R176 ;  /* 0x0000000cb4b0723c */ /* 0x048fec00000018b0 */
[----:B------:R-:W-:Y:S01]  /*6610*/  HMMA.16816.F32 R172, R180, R14, R172 ;  /* 0x0000000eb4ac723c */ /* 0x000fe200000018ac */
[----:B------:R-:W3:Y:S05]  /*6620*/  LDSM.16.M88.4 R12, [R215] ;  /* 0x00000000d70c783b */ /* 0x000eea0000000200 */
[C---:B--2---:R-:W-:Y:S06]  /*6630*/  HMMA.16816.F32 R4, R200.reuse, R28, R4 ;  /* 0x0000001cc804723c */ /* 0x044fec0000001804 */
[----:B------:R-:W-:Y:S01]  /*6640*/  HMMA.16816.F32 R20, R200, R30, R20 ;  /* 0x0000001ec814723c */ /* 0x000fe20000001814 */
[----:B------:R-:W-:Y:S05]  /*6650*/  LDSM.16.M88.4 R28, [R234+0xc000] ;  /* 0x00c00000ea1c783b */ /* 0x000fea0000000200 */
[C---:B------:R-:W-:Y:S06]  /*6660*/  HMMA.16816.F32 R168, R180.reuse, R204, R168 ;  /* 0x000000ccb4a8723c */ /* 0x040fec00000018a8 */
[----:B------:R-:W-:Y:S01]  /*6670*/  HMMA.16816.F32 R32, R180, R206, R32 ;  /* 0x000000ceb420723c */ /* 0x000fe20000001820 */
[----:B------:R-:W2:Y:S05]  /*6680*/  LDSM.16.M88.4 R204, [R231+0x16000] ;  /* 0x01600000e7cc783b */ /* 0x000eaa0000000200 */
[C---:B-1----:R-:W-:Y:S06]  /*6690*/  HMMA.16816.F32 R176, R200.reuse, R16, R176 ;  /* 0x00000010c8b0723c */ /* 0x042fec00000018b0 */
[----:B------:R-:W-:Y:S01]  /*66a0*/  HMMA.16816.F32 R172, R200, R18, R172 ;  /* 0x00000012c8ac723c */ /* 0x000fe200000018ac */
[----:B------:R-:W-:Y:S05]  /*66b0*/  LDSM.16.M88.4 R16, [R233+0xc000] ;  /* 0x00c00000e910783b */ /* 0x000fea0000000200 */
[C---:B---3--:R-:W-:Y:S06]  /*66c0*/  HMMA.16816.F32 R4, R184.reuse, R12, R4 ;  /* 0x0000000cb804723c */ /* 0x048fec0000001804 */
[----:B------:R-:W-:Y:S01]  /*66d0*/  HMMA.16816.F32 R20, R184, R14, R20 ;  /* 0x0000000eb814723c */ /* 0x000fe20000001814 */
[----:B------:R-:W1:Y:S05]  /*66e0*/  LDSM.16.M88.4 R12, [R224+0x6000] ;  /* 0x00600000e00c783b */ /* 0x000e6a0000000200 */
[C---:B------:R-:W-:Y:S06]  /*66f0*/  HMMA.16816.F32 R192, R180.reuse, R196, R192 ;  /* 0x000000c4b4c0723c */ /* 0x040fec00000018c0 */
[----:B------:R-:W-:Y:S01]  /*6700*/  HMMA.16816.F32 R188, R180, R198, R188 ;  /* 0x000000c6b4bc723c */ /* 0x000fe200000018bc */
[----:B------:R-:W3:Y:S04]  /*6710*/  LDSM.16.M88.4 R180, [R214] ;  /* 0x00000000d6b4783b */ /* 0x000ee80000000200 */
[----:B------:R-:W4:Y:S01]  /*6720*/  LDSM.16.M88.4 R196, [R237+0x17800] ;  /* 0x01780000edc4783b */ /* 0x000f220000000200 */
[C---:B--2---:R-:W-:Y:S06]  /*6730*/  HMMA.16816.F32 R4, R28.reuse, R204, R4 ;  /* 0x000000cc1c04723c */ /* 0x044fec0000001804 */
[----:B------:R-:W-:Y:S01]  /*6740*/  HMMA.16816.F32 R20, R28, R206, R20 ;  /* 0x000000ce1c14723c */ /* 0x000fe20000001814 */
[----:B------:R-:W2:Y:S05]  /*6750*/  LDSM.16.M88.4 R204, [R213] ;  /* 0x00000000d5cc783b */ /* 0x000eaa0000000200 */
[C---:B------:R-:W-:Y:S06]  /*6760*/  HMMA.16816.F32 R168, R200.reuse, R24, R168 ;  /* 0x00000018c8a8723c */ /* 0x040fec00000018a8 */
[----:B------:R-:W-:Y:S01]  /*6770*/  HMMA.16816.F32 R32, R200, R26, R32 ;  /* 0x0000001ac820723c */ /* 0x000fe20000001820 */
[----:B------:R-:W5:Y:S05]  /*6780*/  LDSM.16.M88.4 R24, [R231+0x16800] ;  /* 0x01680000e718783b */ /* 0x000f6a0000000200 */
[C---:B-1----:R-:W-:Y:S06]  /*6790*/  HMMA.16816.F32 R4, R16.reuse, R12, R4 ;  /* 0x0000000c1004723c */ /* 0x042fec0000001804 */
[----:B------:R-:W-:Y:S01]  /*67a0*/  HMMA.16816.F32 R20, R16, R14, R20 ;  /* 0x0000000e1014723c */ /* 0x000fe20000001814 */
[----:B------:R-:W1:Y:S05]  /*67b0*/  LDSM.16.M88.4 R12, [R231+0x17000] ;  /* 0x01700000e70c783b */ /* 0x000e6a0000000200 */
[----:B---3--:R-:W-:Y:S06]  /*67c0*/  HMMA.16816.F32 R176, R184, R180, R176 ;  /* 0x000000b4b8b0723c */ /* 0x008fec00000018b0 */
[C---:B----4-:R-:W-:Y:S06]  /*67d0*/  HMMA.16816.F32 R192, R200.reuse, R196, R192 ;  /* 0x000000c4c8c0723c */ /* 0x050fec00000018c0 */
[----:B------:R-:W-:Y:S01]  /*67e0*/  HMMA.16816.F32 R196, R200, R198, R188 ;  /* 0x000000c6c8c4723c */ /* 0x000fe200000018bc */
[----:B------:R-:W3:Y:S01]  /*67f0*/  LDSM.16.M88.4 R200, [R212] ;  /* 0x00000000d4c8783b */ /* 0x000ee20000000200 */
[----:B------:R-:W-:Y:S01]  /*6800*/  FMUL.FTZ R0, R4, UR27 ;  /* 0x0000001b04007c20 */ /* 0x000fe20008410000 */
[----:B------:R-:W-:Y:S01]  /*6810*/  FMUL.FTZ R2, R5, UR27 ;  /* 0x0000001b05027c20 */ /* 0x000fe20008410000 */
[----:B------:R-:W-:Y:S01]  /*6820*/  FMUL.FTZ R10, R6, UR27 ;  /* 0x0000001b060a7c20 */ /* 0x000fe20008410000 */
[----:B------:R-:W4:Y:S01]  /*6830*/  LDSM.16.M88.4 R188, [R224+0x6800] ;  /* 0x00680000e0bc783b */ /* 0x000f220000000200 */
[C---:B------:R-:W-:Y:S01]  /*6840*/  HMMA.16816.F32 R172, R184.reuse, R182, R172 ;  /* 0x000000b6b8ac723c */ /* 0x040fe200000018ac */
[----:B------:R-:W-:Y:S01]  /*6850*/  FMUL.FTZ R11, R7, UR27 ;  /* 0x0000001b070b7c20 */ /* 0x000fe20008410000 */
[----:B------:R-:W4:Y:S01]  /*6860*/  MUFU.TANH R0, R0 ;  /* 0x0000000000007308 */ /* 0x000f220000002400 */
[----:B------:R-:W4:Y:S01]  /*6870*/  LDSM.16.M88.4 R4, [R231+0x17800] ;  /* 0x01780000e704783b */ /* 0x000f220000000200 */
[----:B------:R-:W-:Y:S01]  /*6880*/  FMUL.FTZ R165, R22, UR27 ;  /* 0x0000001b16a57c20 */ /* 0x000fe20008410000 */
[----:B------:R-:W-:Y:S01]  /*6890*/  FMUL.FTZ R23, R23, UR27 ;  /* 0x0000001b17177c20 */ /* 0x000fe20008410000 */
[----:B--2---:R-:W-:Y:S01]  /*68a0*/  HMMA.16816.F32 R168, R184, R204, R168 ;  /* 0x000000ccb8a8723c */ /* 0x004fe200000018a8 */
[----:B------:R-:W-:Y:S01]  /*68b0*/  FMUL.FTZ R20, R20, UR27 ;  /* 0x0000001b14147c20 */ /* 0x000fe20008410000 */
[----:B------:R-:W-:-:S02]  /*68c0*/  FMUL.FTZ R21, R21, UR27 ;  /* 0x0000001b15157c20 */ /* 0x000fc40008410000 */
[----:B------:R2:W-:Y:S02]  /*68d0*/  MUFU.TANH R166, R23 ;  /* 0x0000001700a67308 */ /* 0x0005e40000002400 */
[----:B-----5:R-:W-:Y:S06]  /*68e0*/  HMMA.16816.F32 R176, R28, R24, R176 ;  /* 0x000000181cb0723c */ /* 0x020fec00000018b0 */
[----:B------:R-:W-:Y:S01]  /*68f0*/  HMMA.16816.F32 R32, R184, R206, R32 ;  /* 0x000000ceb820723c */ /* 0x000fe20000001820 */
[----:B------:R-:W-:Y:S05]  /*6900*/  MUFU.TANH R2, R2 ;  /* 0x0000000200027308 */ /* 0x000fea0000002400 */
[C---:B------:R-:W-:Y:S01]  /*6910*/  HMMA.16816.F32 R172, R28.reuse, R26, R172 ;  /* 0x0000001a1cac723c */ /* 0x040fe200000018ac */
[----:B------:R-:W5:Y:S02]  /*6920*/  LDSM.16.M88.4 R24, [R224+0x7000] ;  /* 0x00700000e018783b */ /* 0x000f640000000200 */
[----:B------:R-:W2:Y:S03]  /*6930*/  MUFU.TANH R10, R10 ;  /* 0x0000000a000a7308 */ /* 0x000ea60000002400 */
[----:B-1----:R-:W-:Y:S05]  /*6940*/  HMMA.16816.F32 R168, R28, R12, R168 ;  /* 0x0000000c1ca8723c */ /* 0x002fea00000018a8 */
[----:B------:R-:W-:Y:S01]  /*6950*/  MUFU.TANH R11, R11 ;  /* 0x0000000b000b7308 */ /* 0x000fe20000002400 */
[----:B---3--:R-:W-:Y:S01]  /*6960*/  HMMA.16816.F32 R192, R184, R200, R192 ;  /* 0x000000c8b8c0723c */ /* 0x008fe200000018c0 */
[----:B------:R-:W-:-:S04]  /*6970*/  IMAD.U32 R13, RZ, RZ, UR22 ;  /* 0x00000016ff0d7e24 */ /* 0x000fc8000f8e00ff */
[----:B------:R-:W-:Y:S01]  /*6980*/  IMAD R22, R13, 0x40, R250 ;  /* 0x000000400d167824 */ /* 0x000fe200078e02fa */
[----:B----4-:R-:W-:Y:S01]  /*6990*/  HMMA.16816.F32 R176, R16, R188, R176 ;  /* 0x000000bc10b0723c */ /* 0x010fe200000018b0 */
[----:B------:R-:W-:Y:S02]  /*69a0*/  MUFU.TANH R20, R20 ;  /* 0x0000001400147308 */ /* 0x000fe40000002400 */
[C---:B------:R-:W-:Y:S01]  /*69b0*/  VIADD R12, R22.reuse, 0x9 ;  /* 0x00000009160c7836 */ /* 0x040fe20000000000 */
[C---:B------:R-:W-:Y:S02]  /*69c0*/  ISETP.GE.AND P6, PT, R22.reuse, R246, PT ;  /* 0x000000f61600720c */ /* 0x040fe40003fc6270 */
[----:B------:R-:W-:Y:S01]  /*69d0*/  HMMA.16816.F32 R32, R28, R14, R32 ;  /* 0x0000000e1c20723c */ /* 0x000fe20000001820 */
[C---:B------:R-:W-:Y:S02]  /*69e0*/  ISETP.GE.AND P1, PT, R22.reuse, R244, PT ;  /* 0x000000f41600720c */ /* 0x040fe40003f26270 */
[----:B------:R-:W-:Y:S01]  /*69f0*/  ISETP.LT.OR P6, PT, R22, R247, P6 ;  /* 0x000000f71600720c */ /* 0x000fe200037c1670 */
[----:B------:R-:W-:Y:S01]  /*6a00*/  MUFU.TANH R165, R165 ;  /* 0x000000a500a57308 */ /* 0x000fe20000002400 */
[----:B------:R-:W-:Y:S01]  /*6a10*/  ISETP.GE.AND P2, PT, R12, R246, PT ;  /* 0x000000f60c00720c */ /* 0x000fe20003f46270 */
[----:B------:R-:W-:Y:S01]  /*6a20*/  HMMA.16816.F32 R172, R16, R190, R172 ;  /* 0x000000be10ac723c */ /* 0x000fe200000018ac */
[----:B--2---:R-:W-:-:S02]  /*6a30*/  FSEL R23, R0, -INF , !P6 ;  /* 0xff80000000177808 */ /* 0x004fc40007000000 */
[C---:B------:R-:W-:Y:S02]  /*6a40*/  ISETP.GE.AND P6, PT, R12.reuse, R244, PT ;  /* 0x000000f40c00720c */ /* 0x040fe40003fc6270 */
[C---:B------:R-:W-:Y:S01]  /*6a50*/  ISETP.LT.OR P2, PT, R12.reuse, R247, P2 ;  /* 0x000000f70c00720c */ /* 0x040fe20001741670 */
[----:B------:R-:W-:Y:S01]  /*6a60*/  HMMA.16816.F32 R196, R184, R202, R196 ;  /* 0x000000cab8c4723c */ /* 0x000fe200000018c4 */
[-C--:B------:R-:W-:Y:S01]  /*6a70*/  ISETP.LT.OR P6, PT, R12, R245.reuse, P6 ;  /* 0x000000f50c00720c */ /* 0x080fe200037c1670 */
[----:B------:R-:W1:Y:S01]  /*6a80*/  MUFU.TANH R21, R21 ;  /* 0x0000001500157308 */ /* 0x000e620000002400 */
[----:B------:R-:W2:Y:S01]  /*6a90*/  LDSM.16.M88.4 R12, [R224+0x7800] ;  /* 0x00780000e00c783b */ /* 0x000ea20000000200 */
[----:B------:R-:W-:Y:S01]  /*6aa0*/  ISETP.LT.OR P1, PT, R22, R245, P1 ;  /* 0x000000f51600720c */ /* 0x000fe20000f21670 */
[----:B------:R-:W-:-:S04]  /*6ab0*/  DEPBAR.LE SB0, 0x0 ;  /* 0x000080000000791a */ /* 0x000fc80000000000 */
[----:B------:R-:W-:Y:S01]  /*6ac0*/  HMMA.16816.F32 R192, R28, R4, R192 ;  /* 0x000000041cc0723c */ /* 0x000fe200000018c0 */
[----:B------:R-:W-:Y:S01]  /*6ad0*/  FMUL.FTZ R167, R176, UR27 ;  /* 0x0000001bb0a77c20 */ /* 0x000fe20008410000 */
[----:B------:R-:W-:Y:S01]  /*6ae0*/  FMUL.FTZ R176, R177, UR27 ;  /* 0x0000001bb1b07c20 */ /* 0x000fe20008410000 */
[----:B------:R-:W-:Y:S01]  /*6af0*/  FMUL.FTZ R178, R178, UR27 ;  /* 0x0000001bb2b27c20 */ /* 0x000fe20008410000 */
[----:B------:R-:W-:Y:S01]  /*6b00*/  FMUL.FTZ R177, R179, UR27 ;  /* 0x0000001bb3b17c20 */ /* 0x000fe20008410000 */
[----:B------:R-:W-:Y:S01]  /*6b10*/  FSEL R10, R10, -INF , !P1 ;  /* 0xff8000000a0a7808 */ /* 0x000fe20004800000 */
[C---:B-----5:R-:W-:Y:S01]  /*6b20*/  HMMA.16816.F32 R168, R16.reuse, R24, R168 ;  /* 0x0000001810a8723c */ /* 0x060fe200000018a8 */
[C---:B------:R-:W-:Y:S01]  /*6b30*/  VIADD R4, R22.reuse, 0x1 ;  /* 0x0000000116047836 */ /* 0x040fe20000000000 */
[----:B------:R-:W3:Y:S01]  /*6b40*/  MUFU.TANH R167, R167 ;  /* 0x000000a700a77308 */ /* 0x000ee20000002400 */
[----:B------:R-:W-:Y:S02]  /*6b50*/  VIADD R5, R22, 0x8 ;  /* 0x0000000816057836 */ /* 0x000fe40000000000 */
[----:B------:R-:W-:Y:S01]  /*6b60*/  FMUL.FTZ R0, R174, UR27 ;  /* 0x0000001bae007c20 */ /* 0x000fe20008410000 */
[----:B-1----:R-:W-:Y:S01]  /*6b70*/  FSEL R21, R21, -INF , !P2 ;  /* 0xff80000015157808 */ /* 0x002fe20005000000 */
[----:B------:R-:W-:Y:S01]  /*6b80*/  HMMA.16816.F32 R32, R16, R26, R32 ;  /* 0x0000001a1020723c */ /* 0x000fe20000001820 */
[----:B------:R-:W-:Y:S01]  /*6b90*/  ISETP.GE.AND P4, PT, R4, R246, PT ;  /* 0x000000f60400720c */ /* 0x000fe20003f86270 */
[----:B------:R-:W-:Y:S01]  /*6ba0*/  FMUL.FTZ R24, R172, UR27 ;  /* 0x0000001bac187c20 */ /* 0x000fe20008410000 */
[----:B------:R-:W-:Y:S01]  /*6bb0*/  ISETP.GE.AND P5, PT, R4, R244, PT ;  /* 0x000000f40400720c */ /* 0x000fe20003fa6270 */
[----:B------:R-:W-:Y:S01]  /*6bc0*/  MUFU.TANH R176, R176 ;  /* 0x000000b000b07308 */ /* 0x000fe20000002400 */
[----:B------:R-:W-:Y:S01]  /*6bd0*/  ISETP.GE.AND P3, PT, R5, R246, PT ;  /* 0x000000f60500720c */ /* 0x000fe20003f66270 */
[----:B------:R-:W-:Y:S01]  /*6be0*/  FMUL.FTZ R25, R173, UR27 ;  /* 0x0000001bad197c20 */ /* 0x000fe20008410000 */
[C---:B------:R-:W-:Y:S01]  /*6bf0*/  ISETP.GE.AND P0, PT, R5.reuse, R244, PT ;  /* 0x000000f40500720c */ /* 0x040fe20003f06270 */
[----:B------:R-:W-:Y:S01]  /*6c00*/  VIADD R26, R22, 0x11 ;  /* 0x00000011161a7836 */ /* 0x000fe20000000000 */
[C---:B------:R-:W-:Y:S01]  /*6c10*/  ISETP.LT.OR P4, PT, R4.reuse, R247, P4 ;  /* 0x000000f70400720c */ /* 0x040fe20002781670 */
[----:B------:R-:W-:Y:S01]  /*6c20*/  HMMA.16816.F32 R196, R28, R6, R196 ;  /* 0x000000061cc4723c */ /* 0x000fe200000018c4 */
[----:B------:R-:W-:Y:S01]  /*6c30*/  ISETP.LT.OR P5, PT, R4, R245, P5 ;  /* 0x000000f50400720c */ /* 0x000fe20002fa1670 */
[C---:B------:R-:W-:Y:S01]  /*6c40*/  VIADD R4, R22.reuse, 0x10 ;  /* 0x0000001016047836 */ /* 0x040fe20000000000 */
[C---:B------:R-:W-:Y:S01]  /*6c50*/  ISETP.LT.OR P3, PT, R5.reuse, R247, P3 ;  /* 0x000000f70500720c */ /* 0x040fe20001f61670 */
[----:B------:R-:W1:Y:S01]  /*6c60*/  MUFU.TANH R178, R178 ;  /* 0x000000b200b27308 */ /* 0x000e620000002400 */
[----:B------:R-:W-:Y:S01]  /*6c70*/  ISETP.LT.OR P0, PT, R5, R245, P0 ;  /* 0x000000f50500720c */ /* 0x000fe20000701670 */
[----:B------:R-:W-:Y:S01]  /*6c80*/  VIADD R27, R22, 0x18 ;  /* 0x00000018161b7836 */ /* 0x000fe20000000000 */
[----:B------:R-:W-:Y:S01]  /*6c90*/  FSEL R5, R2, -INF , !P4 ;  /* 0xff80000002057808 */ /* 0x000fe20006000000 */
[----:B------:R-:W-:Y:S01]  /*6ca0*/  VIADD R7, R22, 0x19 ;  /* 0x0000001916077836 */ /* 0x000fe20000000000 */
[C---:B------:R-:W-:Y:S01]  /*6cb0*/  ISETP.GE.AND P1, PT, R4.reuse, R246, PT ;  /* 0x000000f60400720c */ /* 0x040fe20003f26270 */
[----:B------:R-:W-:Y:S01]  /*6cc0*/  FMUL.FTZ R2, R175, UR27 ;  /* 0x0000001baf027c20 */ /* 0x000fe20008410000 */
[C---:B------:R-:W-:Y:S01]  /*6cd0*/  ISETP.GE.AND P4, PT, R4.reuse, R244, PT ;  /* 0x000000f40400720c */ /* 0x040fe20003f86270 */
[----:B------:R-:W4:Y:S01]  /*6ce0*/  MUFU.TANH R177, R177 ;  /* 0x000000b100b17308 */ /* 0x000f220000002400 */
[----:B------:R-:W-:Y:S01]  /*6cf0*/  ISETP.LT.OR P1, PT, R4, R247, P1 ;  /* 0x000000f70400720c */ /* 0x000fe20000f21670 */
[----:B------:R-:W-:Y:S01]  /*6d00*/  FMUL.FTZ R170, R170, UR27 ;  /* 0x0000001baaaa7c20 */ /* 0x000fe20008410000 */
[----:B------:R-:W-:Y:S01]  /*6d10*/  ISETP.LT.OR P4, PT, R4, R245, P4 ;  /* 0x000000f50400720c */ /* 0x000fe20002781670 */
[----:B------:R-:W-:Y:S01]  /*6d20*/  FMUL.FTZ R171, R171, UR27 ;  /* 0x0000001babab7c20 */ /* 0x000fe20008410000 */
[----:B------:R-:W-:Y:S01]  /*6d30*/  FSEL R4, R11, -INF , !P5 ;  /* 0xff8000000b047808 */ /* 0x000fe20006800000 */
[C---:B--2---:R-:W-:Y:S01]  /*6d40*/  HMMA.16816.F32 R192, R16.reuse, R12, R192 ;  /* 0x0000000c10c0723c */ /* 0x044fe200000018c0 */
[----:B------:R-:W-:Y:S01]  /*6d50*/  FSEL R11, R20, -INF , !P3 ;  /* 0xff800000140b7808 */ /* 0x000fe20005800000 */
[----:B------:R-:W2:Y:S01]  /*6d60*/  MUFU.TANH R24, R24 ;  /* 0x0000001800187308 */ /* 0x000ea20000002400 */
[----:B------:R-:W-:Y:S01]  /*6d70*/  ISETP.GE.AND P5, PT, R26, R246, PT ;  /* 0x000000f61a00720c */ /* 0x000fe20003fa6270 */
[----:B------:R-:W-:Y:S01]  /*6d80*/  FMUL.FTZ R32, R32, UR27 ;  /* 0x0000001b20207c20 */ /* 0x000fe20008410000 */
[----:B------:R-:W-:Y:S01]  /*6d90*/  ISETP.GE.AND P3, PT, R26, R244, PT ;  /* 0x000000f41a00720c */ /* 0x000fe20003f66270 */
[----:B------:R-:W-:Y:S01]  /*6da0*/  FMUL.FTZ R33, R33, UR27 ;  /* 0x0000001b21217c20 */ /* 0x000fe20008410000 */
[----:B------:R-:W-:Y:S01]  /*6db0*/  FSEL R20, R165, -INF , !P0 ;  /* 0xff800000a5147808 */ /* 0x000fe20004000000 */
[----:B------:R-:W-:Y:S01]  /*6dc0*/  FMUL.FTZ R165, R169, UR27 ;  /* 0x0000001ba9a57c20 */ /* 0x000fe20008410000 */
[----:B------:R-:W-:Y:S01]  /*6dd0*/  FSEL R6, R166, -INF , !P6 ;  /* 0xff800000a6067808 */ /* 0x000fe20007000000 */
[----:B------:R-:W-:Y:S01]  /*6de0*/  MUFU.TANH R25, R25 ;  /* 0x0000001900197308 */ /* 0x000fe20000002400 */
[----:B---3--:R-:W-:Y:S01]  /*6df0*/  FSEL R31, R167, -INF , !P1 ;  /* 0xff800000a71f7808 */ /* 0x008fe20004800000 */
[C---:B------:R-:W-:Y:S01]  /*6e00*/  VIADD R12, R22.reuse, 0x28 ;  /* 0x00000028160c7836 */ /* 0x040fe20000000000 */
[C---:B------:R-:W-:Y:S01]  /*6e10*/  ISETP.GE.AND P6, PT, R7.reuse, R246, PT ;  /* 0x000000f60700720c */ /* 0x040fe20003fc6270 */
[----:B------:R-:W-:Y:S01]  /*6e20*/  VIADD R13, R22, 0x29 ;  /* 0x00000029160d7836 */ /* 0x000fe20000000000 */
[----:B------:R-:W-:Y:S01]  /*6e30*/  ISETP.GE.AND P1, PT, R7, R244, PT ;  /* 0x000000f40700720c */ /* 0x000fe20003f26270 */
[----:B------:R-:W-:Y:S01]  /*6e40*/  HMMA.16816.F32 R196, R16, R14, R196 ;  /* 0x0000000e10c4723c */ /* 0x000fe200000018c4 */
[C---:B------:R-:W-:Y:S01]  /*6e50*/  ISETP.GE.AND P0, PT, R27.reuse, R246, PT ;  /* 0x000000f61b00720c */ /* 0x040fe20003f06270 */
[----:B------:R-:W3:Y:S01]  /*6e60*/  MUFU.TANH R0, R0 ;  /* 0x0000000000007308 */ /* 0x000ee20000002400 */
[----:B------:R-:W-:Y:S01]  /*6e70*/  ISETP.LT.OR P5, PT, R26, R247, P5 ;  /* 0x000000f71a00720c */ /* 0x000fe20002fa1670 */
[----:B------:R-:W-:Y:S01]  /*6e80*/  FMUL.FTZ R168, R168, UR27 ;  /* 0x0000001ba8a87c20 */ /* 0x000fe20008410000 */
[----:B------:R-:W-:Y:S01]  /*6e90*/  ISETP.LT.OR P3, PT, R26, R245, P3 ;  /* 0x000000f51a00720c */ /* 0x000fe20001f61670 */
[----:B------:R-:W-:Y:S01]  /*6ea0*/  VIADD R26, R22, 0x20 ;  /* 0x00000020161a7836 */ /* 0x000fe20000000000 */
[----:B------:R-:W-:Y:S01]  /*6eb0*/  ISETP.GE.AND P2, PT, R27, R244, PT ;  /* 0x000000f41b00720c */ /* 0x000fe20003f46270 */
[----:B------:R-:W-:Y:S01]  /*6ec0*/  FMUL.FTZ R180, R194, UR27 ;  /* 0x0000001bc2b47c20 */ /* 0x000fe20008410000 */
[C---:B------:R-:W-:Y:S01]  /*6ed0*/  ISETP.LT.OR P6, PT, R7.reuse, R247, P6 ;  /* 0x000000f70700720c */ /* 0x040fe200037c1670 */
[----:B------:R-:W-:Y:S01]  /*6ee0*/  MUFU.TANH R165, R165 ;  /* 0x000000a500a57308 */ /* 0x000fe20000002400 */
[----:B------:R-:W-:Y:S01]  /*6ef0*/  ISETP.LT.OR P1, PT, R7, R245, P1 ;  /* 0x000000f50700720c */ /* 0x000fe20000f21670 */
[----:B------:R-:W-:Y:S01]  /*6f00*/  VIADD R7, R22, 0x21 ;  /* 0x0000002116077836 */ /* 0x000fe20000000000 */
[----:B------:R-:W-:Y:S01]  /*6f10*/  ISETP.LT.OR P0, PT, R27, R247, P0 ;  /* 0x000000f71b00720c */ /* 0x000fe20000701670 */
[----:B------:R-:W-:Y:S01]  /*6f20*/  FMUL.FTZ R183, R193, UR27 ;  /* 0x0000001bc1b77c20 */ /* 0x000fe20008410000 */
[----:B-1----:R-:W-:Y:S01]  /*6f30*/  FSEL R30, R178, -INF , !P4 ;  /* 0xff800000b21e7808 */ /* 0x002fe20006000000 */
[----:B------:R-:W-:Y:S01]  /*6f40*/  FMUL.FTZ R192, R192, UR27 ;  /* 0x0000001bc0c07c20 */ /* 0x000fe20008410000 */
[----:B------:R-:W-:Y:S01]  /*6f50*/  FSEL R29, R176, -INF , !P5 ;  /* 0xff800000b01d7808 */ /* 0x000fe20006800000 */
[----:B------:R-:W1:Y:S01]  /*6f60*/  MUFU.TANH R166, R170 ;  /* 0x000000aa00a67308 */ /* 0x000e620000002400 */
[C---:B------:R-:W-:Y:S01]  /*6f70*/  ISETP.GE.AND P4, PT, R26.reuse, R246, PT ;  /* 0x000000f61a00720c */ /* 0x040fe20003f86270 */
[----:B------:R-:W-:Y:S01]  /*6f80*/  FMUL.FTZ R178, R195, UR27 ;  /* 0x0000001bc3b27c20 */ /* 0x000fe20008410000 */
[----:B------:R-:W-:-:S02]  /*6f90*/  ISETP.GE.AND P5, PT, R26, R244, PT ;  /* 0x000000f41a00720c */ /* 0x000fc40003fa6270 */
[----:B------:R-:W-:Y:S01]  /*6fa0*/  ISETP.LT.OR P2, PT, R27, R245, P2 ;  /* 0x000000f51b00720c */ /* 0x000fe20001741670 */
[----:B------:R-:W-:Y:S01]  /*6fb0*/  FMUL.FTZ R181, R196, UR27 ;  /* 0x0000001bc4b57c20 */ /* 0x000fe20008410000 */
[----:B----4-:R-:W-:Y:S01]  /*6fc0*/  FSEL R28, R177, -INF , !P3 ;  /* 0xff800000b11c7808 */ /* 0x010fe20005800000 */
[----:B------:R-:W4:Y:S01]  /*6fd0*/  MUFU.TANH R2, R2 ;  /* 0x0000000200027308 */ /* 0x000f220000002400 */
[----:B--2---:R-:W-:Y:S01]  /*6fe0*/  FSEL R27, R24, -INF , !P0 ;  /* 0xff800000181b7808 */ /* 0x004fe20004000000 */
[----:B------:R-:W-:Y:S01]  /*6ff0*/  FMUL.FTZ R179, R197, UR27 ;  /* 0x0000001bc5b37c20 */ /* 0x000fe20008410000 */
[C---:B------:R-:W-:Y:S01]  /*7000*/  ISETP.GE.AND P3, PT, R7.reuse, R246, PT ;  /* 0x000000f60700720c */ /* 0x040fe20003f66270 */
[----:B------:R-:W-:Y:S01]  /*7010*/  FMUL.FTZ R176, R198, UR27 ;  /* 0x0000001bc6b07c20 */ /* 0x000fe20008410000 */
[----:B------:R-:W-:Y:S01]  /*7020*/  ISETP.GE.AND P0, PT, R7, R244, PT ;  /* 0x000000f40700720c */ /* 0x000fe20003f06270 */
[----:B------:R-:W-:Y:S01]  /*7030*/  FMUL.FTZ R174, R199, UR27 ;  /* 0x0000001bc7ae7c20 */ /* 0x000fe20008410000 */
[C---:B------:R-:W-:Y:S01]  /*7040*/  ISETP.LT.OR P4, PT, R26.reuse, R247, P4 ;  /* 0x000000f71a00720c */ /* 0x040fe20002781670 */
[----:B------:R-:W2:Y:S01]  /*7050*/  MUFU.TANH R200, R171 ;  /* 0x000000ab00c87308 */ /* 0x000ea20000002400 */
[----:B------:R-:W-:-:S02]  /*7060*/  ISETP.LT.OR P5, PT, R26, R245, P5 ;  /* 0x000000f51a00720c */ /* 0x000fc40002fa1670 */
[----:B---3--:R-:W-:Y:S01]  /*7070*/  FSEL R26, R0, -INF , !P2 ;  /* 0xff800000001a7808 */ /* 0x008fe20005000000 */
[----:B------:R-:W-:Y:S01]  /*7080*/  FMUL.FTZ R0, R35, UR27 ;  /* 0x0000001b23007c20 */ /* 0x000fe20008410000 */
[----:B------:R-:W-:Y:S02]  /*7090*/  FSEL R25, R25, -INF , !P6 ;  /* 0xff80000019197808 */ /* 0x000fe40007000000 */
[C---:B------:R-:W-:Y:S01]  /*70a0*/  ISETP.GE.AND P2, PT, R12.reuse, R246, PT ;  /* 0x000000f60c00720c */ /* 0x040fe20003f46270 */
[----:B------:R-:W3:Y:S01]  /*70b0*/  MUFU.TANH R201, R32 ;  /* 0x0000002000c97308 */ /* 0x000ee20000002400 */
[----:B------:R-:W-:Y:S02]  /*70c0*/  ISETP.GE.AND P6, PT, R12, R244, PT ;  /* 0x000000f40c00720c */ /* 0x000fe40003fc6270 */
[C---:B------:R-:W-:Y:S02]  /*70d0*/  ISETP.LT.OR P3, PT, R7.reuse, R247, P3 ;  /* 0x000000f70700720c */ /* 0x040fe40001f61670 */
[----:B------:R-:W-:Y:S01]  /*70e0*/  ISETP.LT.OR P0, PT, R7, R245, P0 ;  /* 0x000000f50700720c */ /* 0x000fe20000701670 */
[----:B------:R-:W-:Y:S01]  /*70f0*/  FMUL.FTZ R7, R34, UR27 ;  /* 0x0000001b22077c20 */ /* 0x000fe20008410000 */
[C---:B------:R-:W-:Y:S01]  /*7100*/  ISETP.LT.OR P2, PT, R12.reuse, R247, P2 ;  /* 0x000000f70c00720c */ /* 0x040fe20001741670 */
[----:B------:R-:W-:Y:S01]  /*7110*/  MUFU.TANH R167, R33 ;  /* 0x0000002100a77308 */ /* 0x000fe20000002400 */
[----:B------:R-:W-:Y:S01]  /*7120*/  ISETP.LT.OR P6, PT, R12, R245, P6 ;  /* 0x000000f50c00720c */ /* 0x000fe200037c1670 */
[----:B------:R-:W-:Y:S01]  /*7130*/  VIADD R12, R22, 0x30 ;  /* 0x00000030160c7836 */ /* 0x000fe20000000000 */
[----:B-1----:R-:W-:-:S02]  /*7140*/  FSEL R166, R166, -INF , !P5 ;  /* 0xff800000a6a67808 */ /* 0x002fc40006800000 */
[----:B------:R-:W-:Y:S02]  /*7150*/  FSEL R165, R165, -INF , !P3 ;  /* 0xff800000a5a57808 */ /* 0x000fe40005800000 */
[----:B----4-:R-:W-:Y:S01]  /*7160*/  FSEL R24, R2, -INF , !P1 ;  /* 0xff80000002187808 */ /* 0x010fe20004800000 */
[----:B------:R-:W1:Y:S01]  /*7170*/  MUFU.TANH R7, R7 ;  /* 0x0000000700077308 */ /* 0x000e620000002400 */
[----:B------:R-:W-:Y:S01]  /*7180*/  ISETP.GE.AND P5, PT, R12, R246, PT ;  /* 0x000000f60c00720c */ /* 0x000fe20003fa6270 */
[----:B------:R-:W-:Y:S01]  /*7190*/  VIADD R2, R22, 0x31 ;  /* 0x0000003116027836 */ /* 0x000fe20000000000 */
[C---:B------:R-:W-:Y:S02]  /*71a0*/  ISETP.GE.AND P3, PT, R12.reuse, R244, PT ;  /* 0x000000f40c00720c */ /* 0x040fe40003f66270 */
[C---:B------:R-:W-:Y:S02]  /*71b0*/  ISETP.LT.OR P5, PT, R12.reuse, R247, P5 ;  /* 0x000000f70c00720c */ /* 0x040fe40002fa1670 */
[----:B------:R-:W-:Y:S01]  /*71c0*/  ISETP.LT.OR P3, PT, R12, R245, P3 ;  /* 0x000000f50c00720c */ /* 0x000fe20001f61670 */
[----:B------:R-:W4:Y:S01]  /*71d0*/  MUFU.TANH R203, R168 ;  /* 0x000000a800cb7308 */ /* 0x000f220000002400 */
[----:B--2---:R-:W-:-:S02]  /*71e0*/  FSEL R200, R200, -INF , !P0 ;  /* 0xff800000c8c87808 */ /* 0x004fc40004000000 */
[----:B---3--:R-:W-:Y:S02]  /*71f0*/  FSEL R201, R201, -INF , !P2 ;  /* 0xff800000c9c97808 */ /* 0x008fe40005000000 */
[----:B------:R-:W-:Y:S02]  /*7200*/  FMNMX.FTZ R12, R164, R23, !PT ;  /* 0x00000017a40c7209 */ /* 0x000fe40007810000 */
[C---:B------:R-:W-:Y:S01]  /*7210*/  ISETP.GE.AND P0, PT, R2.reuse, R246, PT ;  /* 0x000000f60200720c */ /* 0x040fe20003f06270 */
[----:B------:R-:W2:Y:S01]  /*7220*/  MUFU.TANH R185, R192 ;  /* 0x000000c000b97308 */ /* 0x000ea20000002400 */
[----:B------:R-:W-:Y:S02]  /*7230*/  ISETP.GE.AND P2, PT, R2, R244, PT ;  /* 0x000000f40200720c */ /* 0x000fe40003f46270 */
[----:B------:R-:W-:Y:S02]  /*7240*/  ISETP.GE.AND P1, PT, R13, R246, PT ;  /* 0x000000f60d00720c */ /* 0x000fe40003f26270 */
[----:B------:R-:W-:-:S02]  /*7250*/  FMNMX.FTZ R12, R5, R12, !PT ;  /* 0x0000000c050c7209 */ /* 0x000fc40007810000 */
[C---:B------:R-:W-:Y:S01]  /*7260*/  ISETP.LT.OR P0, PT, R2.reuse, R247, P0 ;  /* 0x000000f70200720c */ /* 0x040fe20000701670 */
[----:B------:R-:W3:Y:S01]  /*7270*/  MUFU.TANH R183, R183 ;  /* 0x000000b700b77308 */ /* 0x000ee20000002400 */
[----:B------:R-:W-:Y:S01]  /*7280*/  ISETP.LT.OR P2, PT, R2, R245, P2 ;  /* 0x000000f50200720c */ /* 0x000fe20001741670 */
[C---:B------:R-:W-:Y:S01]  /*7290*/  VIADD R2, R22.reuse, 0x38 ;  /* 0x0000003816027836 */ /* 0x040fe20000000000 */
[----:B------:R-:W-:Y:S01]  /*72a0*/  ISETP.LT.OR P1, PT, R13, R247, P1 ;  /* 0x000000f70d00720c */ /* 0x000fe20000f21670 */
[----:B------:R-:W-:Y:S01]  /*72b0*/  VIADD R22, R22, 0x39 ;  /* 0x0000003916167836 */ /* 0x000fe20000000000 */
[----:B------:R-:W-:Y:S02]  /*72c0*/  FMNMX.FTZ R12, R11, R12, !PT ;  /* 0x0000000c0b0c7209 */ /* 0x000fe40007810000 */
[----:B-1----:R-:W-:Y:S01]  /*72d0*/  FSEL R194, R7, -INF , !P6 ;  /* 0xff80000007c27808 */ /* 0x002fe20007000000 */
[----:B------:R-:W1:Y:S01]  /*72e0*/  MUFU.TANH R181, R181 ;  /* 0x000000b500b57308 */ /* 0x000e620000002400 */
[----:B------:R-:W-:-:S02]  /*72f0*/  FSEL R167, R167, -INF , !P1 ;  /* 0xff800000a7a77808 */ /* 0x000fc40004800000 */
[C---:B------:R-:W-:Y:S02]  /*7300*/  ISETP.GE.AND P6, PT, R2.reuse, R246, PT ;  /* 0x000000f60200720c */ /* 0x040fe40003fc6270 */
[C---:B------:R-:W-:Y:S02]  /*7310*/  ISETP.GE.AND P1, PT, R2.reuse, R244, PT ;  /* 0x000000f40200720c */ /* 0x040fe40003f26270 */
[----:B------:R-:W-:Y:S01]  /*7320*/  FMNMX.FTZ R12, R21, R12, !PT ;  /* 0x0000000c150c7209 */ /* 0x000fe20007810000 */
[----:B------:R-:W5:Y:S01]  /*7330*/  MUFU.TANH R179, R179 ;  /* 0x000000b300b37308 */ /* 0x000f620000002400 */
[C---:B------:R-:W-:Y:S02]  /*7340*/  ISETP.LT.OR P6, PT, R2.reuse, R247, P6 ;  /* 0x000000f70200720c */ /* 0x040fe400037c1670 */
[----:B------:R-:W-:Y:S02]  /*7350*/  ISETP.LT.OR P1, PT, R2, R245, P1 ;  /* 0x000000f50200720c */ /* 0x000fe40000f21670 */
[----:B------:R-:W-:-:S02]  /*7360*/  FMNMX.FTZ R2, R31, R12, !PT ;  /* 0x0000000c1f027209 */ /* 0x000fc40007810000 */
[----:B------:R-:W-:Y:S01]  /*7370*/  FMNMX.FTZ R7, R3, R10, !PT ;  /* 0x0000000a03077209 */ /* 0x000fe20007810000 */
[----:B------:R-:W5:Y:S01]  /*7380*/  MUFU.TANH R0, R0 ;  /* 0x0000000000007308 */ /* 0x000f620000002400 */
[----:B------:R-:W-:Y:S02]  /*7390*/  FMNMX.FTZ R2, R29, R2, !PT ;  /* 0x000000021d027209 */ /* 0x000fe40007810000 */
[----:B------:R-:W-:Y:S02]  /*73a0*/  FMNMX.FTZ R7, R4, R7, !PT ;  /* 0x0000000704077209 */ /* 0x000fe40007810000 */
[----:B------:R-:W-:Y:S02]  /*73b0*/  FMNMX.FTZ R2, R27, R2, !PT ;  /* 0x000000021b027209 */ /* 0x000fe40007810000 */
[----:B----4-:R-:W-:Y:S01]  /*73c0*/  FSEL R203, R203, -INF , !P4 ;  /* 0xff800000cbcb7808 */ /* 0x010fe20006000000 */
[----:B------:R-:W4:Y:S01]  /*73d0*/  MUFU.TANH R180, R180 ;  /* 0x000000b400b47308 */ /* 0x000f220000002400 */
[----:B------:R-:W-:-:S02]  /*73e0*/  FMNMX.FTZ R7, R20, R7, !PT ;  /* 0x0000000714077209 */ /* 0x000fc40007810000 */
        /* <DEDUP_REMOVED lines=9> */
[----:B--2---:R-:W-:Y:S02]  /*7480*/  FSEL R185, R185, -INF , !P5 ;  /* 0xff800000b9b97808 */ /* 0x004fe40006800000 */
[----:B---3--:R-:W-:Y:S02]  /*7490*/  FSEL R183, R183, -INF , !P0 ;  /* 0xff800000b7b77808 */ /* 0x008fe40004000000 */
[----:B------:R-:W-:Y:S02]  /*74a0*/  FMNMX.FTZ R7, R26, R7, !PT ;  /* 0x000000071a077209 */ /* 0x000fe40007810000 */
[----:B------:R-:W-:Y:S01]  /*74b0*/  FMNMX.FTZ R2, R167, R2, !PT ;  /* 0x00000002a7027209 */ /* 0x000fe20007810000 */
[----:B------:R-:W2:Y:S01]  /*74c0*/  MUFU.TANH R174, R174 ;  /* 0x000000ae00ae7308 */ /* 0x000ea20000002400 */
[----:B------:R-:W-:Y:S01]  /*74d0*/  BAR.SYNC.DEFER_BLOCKING 0x0 ;  /* 0x0000000000007b1d */ /* 0x000fe20000010000 */
[----:B------:R-:W-:-:S02]  /*74e0*/  PLOP3.LUT P0, PT, PT, PT, UP0, 0x80, 0x0 ;  /* 0x000000000000781c */ /* 0x000fc40003f0f008 */
[----:B------:R-:W-:Y:S02]  /*74f0*/  ISETP.GE.AND P5, PT, R22, R246, PT ;  /* 0x000000f61600720c */ /* 0x000fe40003fa6270 */
[----:B------:R-:W-:Y:S02]  /*7500*/  FMNMX.FTZ R7, R24, R7, !PT ;  /* 0x0000000718077209 */ /* 0x000fe40007810000 */
[----:B------:R-:W-:Y:S02]  /*7510*/  FMNMX.FTZ R2, R185, R2, !PT ;  /* 0x00000002b9027209 */ /* 0x000fe40007810000 */
[----:B------:R-:W-:Y:S02]  /*7520*/  ISETP.GE.AND P4, PT, R13, R244, PT ;  /* 0x000000f40d00720c */ /* 0x000fe40003f86270 */
[----:B------:R-:W-:Y:S02]  /*7530*/  ISETP.LT.OR P5, PT, R22, R247, P5 ;  /* 0x000000f71600720c */ /* 0x000fe40002fa1670 */
[----:B-1----:R-:W-:-:S02]  /*7540*/  FSEL R181, R181, -INF , !P6 ;  /* 0xff800000b5b57808 */ /* 0x002fc40007000000 */
[----:B------:R-:W-:Y:S02]  /*7550*/  FMNMX.FTZ R7, R166, R7, !PT ;  /* 0x00000007a6077209 */ /* 0x000fe40007810000 */
[----:B------:R-:W-:Y:S02]  /*7560*/  FMNMX.FTZ R2, R183, R2, !PT ;  /* 0x00000002b7027209 */ /* 0x000fe40007810000 */
[----:B------:R-:W-:Y:S02]  /*7570*/  ISETP.LT.OR P4, PT, R13, R245, P4 ;  /* 0x000000f50d00720c */ /* 0x000fe40002781670 */
[----:B-----5:R-:W-:Y:S02]  /*7580*/  FSEL R179, R179, -INF , !P5 ;  /* 0xff800000b3b37808 */ /* 0x020fe40006800000 */
[----:B------:R-:W-:Y:S02]  /*7590*/  FMNMX.FTZ R15, R200, R7, !PT ;  /* 0x00000007c80f7209 */ /* 0x000fe40007810000 */
[----:B------:R-:W-:-:S02]  /*75a0*/  FMNMX.FTZ R2, R181, R2, !PT ;  /* 0x00000002b5027209 */ /* 0x000fc40007810000 */
[----:B------:R-:W-:Y:S02]  /*75b0*/  FSEL R192, R0, -INF , !P4 ;  /* 0xff80000000c07808 */ /* 0x000fe40006000000 */
[----:B----4-:R-:W-:Y:S02]  /*75c0*/  FSEL R180, R180, -INF , !P3 ;  /* 0xff800000b4b47808 */ /* 0x010fe40005800000 */
[----:B------:R-:W-:Y:S02]  /*75d0*/  FMNMX.FTZ R15, R194, R15, !PT ;  /* 0x0000000fc20f7209 */ /* 0x000fe40007810000 */
[----:B------:R-:W-:Y:S01]  /*75e0*/  FMNMX.FTZ R7, R179, R2, !PT ;  /* 0x00000002b3077209 */ /* 0x000fe20007810000 */
[----:B--2---:R-:W-:Y:S06]  /*75f0*/  @!P0 BRA `(.L_x_2047) ;  /* 0x0000000000708947 */ /* 0x004fec0003800000 */
        /* <DEDUP_REMOVED lines=28> */
.L_x_2047:
        /* <DEDUP_REMOVED lines=18> */
[----:B-1----:R-:W-:-:S03]  /*78e0*/  FMNMX.FTZ R2, R13, R12, !PT ;  /* 0x0000000c0d027209 */ /* 0x002fc60007810000 */
        /* <DEDUP_REMOVED lines=20> */
[--C-:B------:R-:W-:Y:S01]  /*7a30*/  FFMA.FTZ R196, R165, UR23, -R182.reuse ;  /* 0x00000017a5c47c23 */ /* 0x100fe200080108b6 */
[--C-:B------:R-:W-:Y:S01]  /*7a40*/  FFMA.FTZ R198, R167, UR23, -R182.reuse ;  /* 0x00000017a7c67c23 */ /* 0x100fe200080108b6 */
[----:B------:R-:W-:Y:S01]  /*7a50*/  FSEL R177, R177, RZ, P1 ;  /* 0x000000ffb1b17208 */ /* 0x000fe20000800000 */
[--C-:B------:R-:W-:Y:S01]  /*7a60*/  FFMA.FTZ R185, R185, UR23, -R182.reuse ;  /* 0x00000017b9b97c23 */ /* 0x100fe200080108b6 */
[----:B------:R-:W-:-:S02]  /*7a70*/  FFMA.FTZ R181, R181, UR23, -R182 ;  /* 0x00000017b5b57c23 */ /* 0x000fc400080108b6 */
[----:B------:R-:W-:Y:S01]  /*7a80*/  MUFU.EX2 R170, R170 ;  /* 0x000000aa00aa7308 */ /* 0x000fe20000000800 */
[--C-:B------:R-:W-:Y:S01]  /*7a90*/  FFMA.FTZ R175, R6, UR23, -R177.reuse ;  /* 0x0000001706af7c23 */ /* 0x100fe200080108b1 */
[----:B------:R-:W-:Y:S01]  /*7aa0*/  FSEL R6, R0, RZ, P1 ;  /* 0x000000ff00067208 */ /* 0x000fe20000800000 */
[--C-:B------:R-:W-:Y:S01]  /*7ab0*/  FFMA.FTZ R11, R4, UR23, -R177.reuse ;  /* 0x00000017040b7c23 */ /* 0x100fe200080108b1 */
[----:B------:R-:W-:Y:S01]  /*7ac0*/  FFMA.FTZ R168, R10, UR23, -R177 ;  /* 0x000000170aa87c23 */ /* 0x000fe200080108b1 */
[----:B------:R-:W-:Y:S01]  /*7ad0*/  FADD.FTZ R4, R164, -R5 ;  /* 0x80000005a4047221 */ /* 0x000fe20000010000 */
[--C-:B------:R-:W-:Y:S01]  /*7ae0*/  FFMA.FTZ R10, R20, UR23, -R177.reuse ;  /* 0x00000017140a7c23 */ /* 0x100fe200080108b1 */
[----:B------:R-:W-:Y:S01]  /*7af0*/  FADD.FTZ R6, R3, -R6 ;  /* 0x8000000603067221 */ /* 0x000fe20000010000 */
[----:B------:R-:W2:Y:S01]  /*7b00*/  LDSM.16.MT88.4 R20, [R229+0x18000] ;  /* 0x01800000e514783b */ /* 0x000ea20000004200 */
[----:B------:R-:W-:Y:S01]  /*7b10*/  FMUL.FTZ R172, R4, UR23 ;  /* 0x0000001704ac7c20 */ /* 0x000fe20008410000 */
[----:B------:R-:W3:Y:S01]  /*7b20*/  MUFU.EX2 R169, R169 ;  /* 0x000000a900a97308 */ /* 0x000ee20000000800 */
[----:B------:R-:W-:Y:S01]  /*7b30*/  FMUL.FTZ R3, R6, UR23 ;  /* 0x0000001706037c20 */ /* 0x000fe20008410000 */
[----:B-1----:R-:W-:Y:S01]  /*7b40*/  F2FP.F16.F32.PACK_AB R4, R171, R173 ;  /* 0x000000adab04723e */ /* 0x002fe200000000ff */
        /* <DEDUP_REMOVED lines=11> */
[--C-:B------:R-:W-:Y:S01]  /*7c00*/  FFMA.FTZ R192, R183, UR23, -R182.reuse ;  /* 0x00000017b7c07c23 */ /* 0x100fe200080108b6 */
[----:B------:R-:W-:Y:S01]  /*7c10*/  LDSM.16.MT88.4 R164, [R232+0x19000] ;  /* 0x01900000e8a4783b */ /* 0x000fe20000004200 */
[----:B------:R-:W1:Y:S01]  /*7c20*/  MUFU.EX2 R11, R11 ;  /* 0x0000000b000b7308 */ /* 0x000e620000000800 */
[----:B---3--:R-:W-:Y:S01]  /*7c30*/  F2FP.F16.F32.PACK_AB R6, R169, R170 ;  /* 0x000000aaa906723e */ /* 0x008fe200000000ff */
[----:B------:R-:W-:Y:S01]  /*7c40*/  FFMA.FTZ R182, R179, UR23, -R182 ;  /* 0x00000017b3b67c23 */ /* 0x000fe200080108b6 */
[--C-:B------:R-:W-:Y:S01]  /*7c50*/  FFMA.FTZ R179, R180, UR23, -R177.reuse ;  /* 0x00000017b4b37c23 */ /* 0x100fe200080108b1 */
[--C-:B------:R-:W-:Y:S01]  /*7c60*/  FFMA.FTZ R178, R178, UR23, -R177.reuse ;  /* 0x00000017b2b27c23 */ /* 0x100fe200080108b1 */
[--C-:B------:R-:W-:Y:S01]  /*7c70*/  FFMA.FTZ R176, R176, UR23, -R177.reuse ;  /* 0x00000017b0b07c23 */ /* 0x100fe200080108b1 */
[----:B------:R-:W-:-:S02]  /*7c80*/  FFMA.FTZ R177, R174, UR23, -R177 ;  /* 0x00000017aeb17c23 */ /* 0x000fc400080108b1 */
[----:B------:R-:W-:Y:S08]  /*7c90*/  MUFU.EX2 R10, R10 ;  /* 0x0000000a000a7308 */ /* 0x000ff00000000800 */
[----:B------:R-:W3:Y:S01]  /*7ca0*/  MUFU.EX2 R175, R175 ;  /* 0x000000af00af7308 */ /* 0x000ee20000000800 */
[----:B-1----:R-:W-:-:S07]  /*7cb0*/  F2FP.F16.F32.PACK_AB R5, R11, R168 ;  /* 0x000000a80b05723e */ /* 0x002fce00000000ff */
[----:B------:R-:W1:Y:S08]  /*7cc0*/  MUFU.EX2 R172, R172 ;  /* 0x000000ac00ac7308 */ /* 0x000e700000000800 */
[----:B------:R-:W4:Y:S01]  /*7cd0*/  MUFU.EX2 R3, R3 ;  /* 0x0000000300037308 */ /* 0x000f220000000800 */
[----:B---3--:R-:W-:-:S07]  /*7ce0*/  F2FP.F16.F32.PACK_AB R7, R175, R10 ;  /* 0x0000000aaf07723e */ /* 0x008fce00000000ff */
        /* <DEDUP_REMOVED lines=210> */
[C---:B--2---:R-:W-:Y:S02]  /*8a10*/  HMMA.16816.F32 R36, R4.reuse, R20, R36 ;  /* 0x000000140424723c */ /* 0x044fe40000001824 */
[----:B------:R-:W-:Y:S02]  /*8a20*/  FADD.FTZ R10, R189, R10 ;  /* 0x0000000abd0a7221 */ /* 0x000fe40000010000 */
[----:B------:R-:W2:Y:S02]  /*8a30*/  MUFU.EX2 R192, R192 ;  /* 0x000000c000c07308 */ /* 0x000ea40000000800 */
        /* <DEDUP_REMOVED lines=60> */
[----:B------:R-:W-:Y:S01]  /*8e00*/  HMMA.16816.F32 R152, R4, R28, R152 ;  /* 0x0000001c0498723c */ /* 0x000fe20000001898 */
[----:B------:R-:W-:-:S05]  /*8e10*/  FADD.FTZ R198, R198, R197 ;  /* 0x000000c5c6c67221 */ /* 0x000fca0000010000 */
[C---:B------:R-:W-:Y:S01]  /*8e20*/  HMMA.16816.F32 R148, R4.reuse, R30, R148 ;  /* 0x0000001e0494723c */ /* 0x040fe20000001894 */
        /* <DEDUP_REMOVED lines=31> */
[C---:B----4-:R-:W-:Y:S06]  /*9020*/  HMMA.16816.F32 R68, R4.reuse, R32, R68 ;  /* 0x000000200444723c */ /* 0x050fec0000001844 */
[C---:B------:R-:W-:Y:S01]  /*9030*/  HMMA.16816.F32 R72, R4.reuse, R34, R72 ;  /* 0x000000220448723c */ /* 0x040fe20000001848 */
[----:B------:R-:W-:Y:S05]  /*9040*/  LDSM.16.MT88.4 R32, [R228+0x19800] ;  /* 0x01980000e420783b */ /* 0x000fea0000004200 */
        /* <DEDUP_REMOVED lines=8> */
[----:B------:R-:W-:Y:S05]  /*90d0*/  LDSM.16.MT88.4 R20, [R230+0x1b800] ;  /* 0x01b80000e614783b */ /* 0x000fea0000004200 */
[C---:B-----5:R-:W-:Y:S06]  /*90e0*/  HMMA.16816.F32 R124, R4.reuse, R16, R124 ;  /* 0x00000010047c723c */ /* 0x060fec000000187c */
        /* <DEDUP_REMOVED lines=9> */
[----:B---3--:R-:W-:Y:S01]  /*9180*/  HMMA.16816.F32 R152, R4, R12, R152 ;  /* 0x0000000c0498723c */ /* 0x008fe20000001898 */
[----:B------:R-:W-:-:S05]  /*9190*/  FADD.FTZ R252, R182, R181 ;  /* 0x000000b5b6fc7221 */ /* 0x000fca0000010000 */
        /* <DEDUP_REMOVED lines=35> */
[C---:B------:R-:W-:Y:S01]  /*93d0*/  HMMA.16816.F32 R80, R4.reuse, R166, R80 ;  /* 0x000000a60450723c */ /* 0x040fe20000001850 */
[----:B------:R-:W-:Y:S02]  /*93e0*/  MOV R3, R0 ;  /* 0x0000000000037202 */ /* 0x000fe40000000f00 */
[----:B------:R-:W-:Y:S01]  /*93f0*/  FADD.FTZ R10, R201, R10 ;  /* 0x0000000ac90a7221 */ /* 0x000fe20000010000 */
[----:B------:R-:W-:Y:S02]  /*9400*/  MOV R164, R2 ;  /* 0x0000000200a47202 */ /* 0x000fe40000000f00 */
[----:B---3--:R-:W-:Y:S01]  /*9410*/  HMMA.16816.F32 R84, R4, R32, R84 ;  /* 0x000000200454723c */ /* 0x008fe20000001854 */
[----:B------:R-:W-:-:S04]  /*9420*/  FADD.FTZ R179, R179, R10 ;  /* 0x0000000ab3b37221 */ /* 0x000fc80000010000 */
[----:B------:R-:W-:Y:S01]  /*9430*/  FADD.FTZ R179, R178, R179 ;  /* 0x000000b3b2b37221 */ /* 0x000fe20000010000 */
[----:B------:R-:W-:Y:S03]  /*9440*/  HMMA.16816.F32 R88, R4, R34, R88 ;  /* 0x000000220458723c */ /* 0x000fe60000001858 */
[----:B------:R-:W-:-:S03]  /*9450*/  FADD.FTZ R176, R176, R179 ;  /* 0x000000b3b0b07221 */ /* 0x000fc60000010000 */
[----:B----4-:R-:W-:Y:S01]  /*9460*/  HMMA.16816.F32 R100, R4, R20, R100 ;  /* 0x000000140464723c */ /* 0x010fe20000001864 */
[----:B------:R-:W-:-:S05]  /*9470*/  FADD.FTZ R251, R177, R176 ;  /* 0x000000b0b1fb7221 */ /* 0x000fca0000010000 */
[C---:B------:R-:W-:Y:S06]  /*9480*/  HMMA.16816.F32 R104, R4.reuse, R22, R104 ;  /* 0x000000160468723c */ /* 0x040fec0000001868 */
[C---:B-----5:R-:W-:Y:S06]  /*9490*/  HMMA.16816.F32 R108, R4.reuse, R16, R108 ;  /* 0x00000010046c723c */ /* 0x060fec000000186c */
[C---:B------:R-:W-:Y:S06]  /*94a0*/  HMMA.16816.F32 R112, R4.reuse, R18, R112 ;  /* 0x000000120470723c */ /* 0x040fec0000001870 */
[C---:B------:R-:W-:Y:S06]  /*94b0*/  HMMA.16816.F32 R120, R4.reuse, R14, R120 ;  /* 0x0000000e0478723c */ /* 0x040fec0000001878 */
[C---:B--2---:R-:W-:Y:S06]  /*94c0*/  HMMA.16816.F32 R124, R4.reuse, R24, R124 ;  /* 0x00000018047c723c */ /* 0x044fec000000187c */
        /* <DEDUP_REMOVED lines=191> */
[C---:B---3--:R-:W-:Y:S06]  /*a0c0*/  HMMA.16816.F32 R172, R176.reuse, R12, R172 ;  /* 0x0000000cb0ac723c */ /* 0x048fec00000018ac */
[----:B------:R-:W-:Y:S01]  /*a0d0*/  HMMA.16816.F32 R168, R176, R14, R168 ;  /* 0x0000000eb0a8723c */ /* 0x000fe200000018a8 */
[----:B------:R-:W1:Y:S05]  /*a0e0*/  LDSM.16.M88.4 R12, [R215] ;  /* 0x00000000d70c783b */ /* 0x000e6a0000000200 */
[----:B--2---:R-:W-:Y:S06]  /*a0f0*/  HMMA.16816.F32 R4, R196, R28, R4 ;  /* 0x0000001cc404723c */ /* 0x004fec0000001804 */
        /* <DEDUP_REMOVED lines=8> */
[----:B------:R-:W-:Y:S01]  /*a180*/  LDSM.16.M88.4 R176, [R214] ;  /* 0x00000000d6b0783b */ /* 0x000fe20000000200 */
[----:B-1----:R-:W-:Y:S06]  /*a190*/  HMMA.16816.F32 R4, R180, R12, R4 ;  /* 0x0000000cb404723c */ /* 0x002fec0000001804 */
[C---:B------:R-:W-:Y:S06]  /*a1a0*/  HMMA.16816.F32 R172, R196.reuse, R16, R172 ;  /* 0x00000010c4ac723c */ /* 0x040fec00000018ac */
[----:B------:R-:W-:Y:S01]  /*a1b0*/  HMMA.16816.F32 R168, R196, R18, R168 ;  /* 0x00000012c4a8723c */ /* 0x000fe200000018a8 */
[----:B------:R-:W-:Y:S05]  /*a1c0*/  LDSM.16.M88.4 R16, [R233+0xc000] ;  /* 0x00c00000e910783b */ /* 0x000fea0000000200 */
[----:B------:R-:W-:Y:S01]  /*a1d0*/  HMMA.16816.F32 R20, R180, R14, R20 ;  /* 0x0000000eb414723c */ /* 0x000fe20000001814 */
[----:B------:R-:W1:Y:S05]  /*a1e0*/  LDSM.16.M88.4 R12, [R224+0x6000] ;  /* 0x00600000e00c783b */ /* 0x000e6a0000000200 */
[----:B--2---:R-:W-:Y:S06]  /*a1f0*/  HMMA.16816.F32 R4, R28, R200, R4 ;  /* 0x000000c81c04723c */ /* 0x004fec0000001804 */
[C---:B------:R-:W-:Y:S06]  /*a200*/  HMMA.16816.F32 R164, R196.reuse, R24, R164 ;  /* 0x00000018c4a4723c */ /* 0x040fec00000018a4 */
[----:B------:R-:W-:Y:S01]  /*a210*/  HMMA.16816.F32 R32, R196, R26, R32 ;  /* 0x0000001ac420723c */ /* 0x000fe20000001820 */
[----:B------:R-:W-:Y:S05]  /*a220*/  LDSM.16.M88.4 R24, [R231+0x16800] ;  /* 0x01680000e718783b */ /* 0x000fea0000000200 */
[----:B------:R-:W-:Y:S01]  /*a230*/  HMMA.16816.F32 R20, R28, R202, R20 ;  /* 0x000000ca1c14723c */ /* 0x000fe20000001814 */
[----:B------:R-:W2:Y:S05]  /*a240*/  LDSM.16.M88.4 R200, [R213] ;  /* 0x00000000d5c8783b */ /* 0x000eaa0000000200 */
[C---:B---3--:R-:W-:Y:S06]  /*a250*/  HMMA.16816.F32 R188, R196.reuse, R192, R188 ;  /* 0x000000c0c4bc723c */ /* 0x048fec00000018bc */
[----:B------:R-:W-:Y:S01]  /*a260*/  HMMA.16816.F32 R192, R196, R194, R184 ;  /* 0x000000c2c4c0723c */ /* 0x000fe200000018b8 */
[----:B------:R-:W3:Y:S04]  /*a270*/  LDSM.16.M88.4 R196, [R212] ;  /* 0x00000000d4c4783b */ /* 0x000ee80000000200 */
[----:B------:R-:W-:Y:S01]  /*a280*/  LDSM.16.M88.4 R184, [R224+0x6800] ;  /* 0x00680000e0b8783b */ /* 0x000fe20000000200 */
[----:B-1----:R-:W-:Y:S06]  /*a290*/  HMMA.16816.F32 R4, R16, R12, R4 ;  /* 0x0000000c1004723c */ /* 0x002fec0000001804 */
[----:B------:R-:W-:Y:S06]  /*a2a0*/  HMMA.16816.F32 R172, R180, R176, R172 ;  /* 0x000000b0b4ac723c */ /* 0x000fec00000018ac */
[----:B------:R-:W-:Y:S01]  /*a2b0*/  HMMA.16816.F32 R20, R16, R14, R20 ;  /* 0x0000000e1014723c */ /* 0x000fe20000001814 */
[----:B------:R-:W1:Y:S05]  /*a2c0*/  LDSM.16.M88.4 R12, [R231+0x17000] ;  /* 0x01700000e70c783b */ /* 0x000e6a0000000200 */
[C---:B------:R-:W-:Y:S06]  /*a2d0*/  HMMA.16816.F32 R168, R180.reuse, R178, R168 ;  /* 0x000000b2b4a8723c */ /* 0x040fec00000018a8 */
[----:B------:R-:W-:Y:S01]  /*a2e0*/  FMUL.FTZ R3, R4, UR27 ;  /* 0x0000001b04037c20 */ /* 0x000fe20008410000 */
[----:B------:R-:W-:Y:S01]  /*a2f0*/  FMUL.FTZ R10, R5, UR27 ;  /* 0x0000001b050a7c20 */ /* 0x000fe20008410000 */
[----:B------:R-:W-:Y:S01]  /*a300*/  FMUL.FTZ R11, R6, UR27 ;  /* 0x0000001b060b7c20 */ /* 0x000fe20008410000 */
[----:B------:R-:W-:Y:S01]  /*a310*/  FMUL.FTZ R176, R7, UR27 ;  /* 0x0000001b07b07c20 */ /* 0x000fe20008410000 */
[----:B--2---:R-:W-:Y:S01]  /*a320*/  HMMA.16816.F32 R164, R180, R200, R164 ;  /* 0x000000c8b4a4723c */ /* 0x004fe200000018a4 */
[----:B------:R-:W2:Y:S01]  /*a330*/  LDSM.16.M88.4 R4, [R231+0x17800] ;  /* 0x01780000e704783b */ /* 0x000ea20000000200 */
[----:B------:R-:W4:Y:S04]  /*a340*/  MUFU.TANH R3, R3 ;  /* 0x0000000300037308 */ /* 0x000f280000002400 */
[----:B------:R-:W-:Y:S02]  /*a350*/  HMMA.16816.F32 R172, R28, R24, R172 ;  /* 0x000000181cac723c */ /* 0x000fe400000018ac */
[----:B------:R-:W-:Y:S01]  /*a360*/  FMUL.FTZ R22, R22, UR27 ;  /* 0x0000001b16167c20 */ /* 0x000fe20008410000 */
[----:B------:R-:W-:Y:S01]  /*a370*/  FMUL.FTZ R23, R23, UR27 ;  /* 0x0000001b17177c20 */ /* 0x000fe20008410000 */
[----:B------:R-:W-:Y:S01]  /*a380*/  MUFU.TANH R10, R10 ;  /* 0x0000000a000a7308 */ /* 0x000fe20000002400 */
[----:B------:R-:W-:Y:S01]  /*a390*/  FMUL.FTZ R20, R20, UR27 ;  /* 0x0000001b14147c20 */ /* 0x000fe20008410000 */
[----:B------:R-:W-:Y:S01]  /*a3a0*/  HMMA.16816.F32 R32, R180, R202, R32 ;  /* 0x000000cab420723c */ /* 0x000fe20000001820 */
[----:B------:R-:W-:-:S05]  /*a3b0*/  FMUL.FTZ R21, R21, UR27 ;  /* 0x0000001b15157c20 */ /* 0x000fca0008410000 */
[----:B------:R-:W-:Y:S01]  /*a3c0*/  HMMA.16816.F32 R168, R28, R26, R168 ;  /* 0x0000001a1ca8723c */ /* 0x000fe200000018a8 */
[----:B------:R-:W5:Y:S01]  /*a3d0*/  LDSM.16.M88.4 R24, [R224+0x7000] ;  /* 0x00700000e018783b */ /* 0x000f620000000200 */
[----:B------:R4:W-:Y:S04]  /*a3e0*/  MUFU.TANH R177, R22 ;  /* 0x0000001600b17308 */ /* 0x0009e80000002400 */
[----:B---3--:R-:W-:Y:S04]  /*a3f0*/  HMMA.16816.F32 R188, R180, R196, R188 ;  /* 0x000000c4b4bc723c */ /* 0x008fe800000018bc */
[----:B------:R-:W3:Y:S02]  /*a400*/  MUFU.TANH R11, R11 ;  /* 0x0000000b000b7308 */ /* 0x000ee40000002400 */
[----:B-1----:R-:W-:Y:S06]  /*a410*/  HMMA.16816.F32 R164, R28, R12, R164 ;  /* 0x0000000c1ca4723c */ /* 0x002fec00000018a4 */
[----:B------:R-:W-:Y:S01]  /*a420*/  HMMA.16816.F32 R172, R16, R184, R172 ;  /* 0x000000b810ac723c */ /* 0x000fe200000018ac */
[----:B------:R-:W-:Y:S01]  /*a430*/  IMAD.U32 R13, RZ, RZ, UR22 ;  /* 0x00000016ff0d7e24 */ /* 0x000fe2000f8e00ff */
[----:B------:R-:W1:Y:S03]  /*a440*/  MUFU.TANH R23, R23 ;  /* 0x0000001700177308 */ /* 0x000e660000002400 */
[----:B----4-:R-:W-:Y:S01]  /*a450*/  IMAD R22, R13, 0x40, R250 ;  /* 0x000000400d167824 */ /* 0x010fe200078e02fa */
[C---:B------:R-:W-:Y:S03]  /*a460*/  HMMA.16816.F32 R32, R28.reuse, R14, R32 ;  /* 0x0000000e1c20723c */ /* 0x040fe60000001820 */
[C---:B------:R-:W-:Y:S01]  /*a470*/  VIADD R13, R22.reuse, 0x9 ;  /* 0x00000009160d7836 */ /* 0x040fe20000000000 */
[C---:B------:R-:W-:Y:S01]  /*a480*/  ISETP.GE.AND P6, PT, R22.reuse, R246, PT ;  /* 0x000000f61600720c */ /* 0x040fe20003fc6270 */
[C---:B------:R-:W-:Y:S01]  /*a490*/  VIADD R12, R22.reuse, 0x10 ;  /* 0x00000010160c7836 */ /* 0x040fe20000000000 */
[----:B--2---:R-:W-:Y:S01]  /*a4a0*/  HMMA.16816.F32 R188, R28, R4, R188 ;  /* 0x000000041cbc723c */ /* 0x004fe200000018bc */
[C---:B------:R-:W-:Y:S01]  /*a4b0*/  ISETP.GE.AND P1, PT, R22.reuse, R244, PT ;  /* 0x000000f41600720c */ /* 0x040fe20003f26270 */
[----:B------:R-:W-:Y:S01]  /*a4c0*/  MUFU.TANH R176, R176 ;  /* 0x000000b000b07308 */ /* 0x000fe20000002400 */
[----:B------:R-:W-:-:S02]  /*a4d0*/  ISETP.LT.OR P6, PT, R22, R247, P6 ;  /* 0x000000f71600720c */ /* 0x000fc400037c1670 */
[C---:B------:R-:W-:Y:S01]  /*a4e0*/  ISETP.LT.OR P1, PT, R22.reuse, R245, P1 ;  /* 0x000000f51600720c */ /* 0x040fe20000f21670 */
[----:B------:R-:W-:Y:S01]  /*a4f0*/  HMMA.16816.F32 R192, R180, R198, R192 ;  /* 0x000000c6b4c0723c */ /* 0x000fe200000018c0 */
[C---:B------:R-:W-:Y:S01]  /*a500*/  VIADD R4, R22.reuse, 0x1 ;  /* 0x0000000116047836 */ /* 0x040fe20000000000 */
[----:B------:R-:W-:Y:S01]  /*a510*/  FSEL R3, R3, -INF , !P6 ;  /* 0xff80000003037808 */ /* 0x000fe20007000000 */
[----:B------:R-:W-:Y:S01]  /*a520*/  VIADD R5, R22, 0x8 ;  /* 0x0000000816057836 */ /* 0x000fe20000000000 */
[----:B---3--:R-:W-:Y:S01]  /*a530*/  FSEL R11, R11, -INF , !P1 ;  /* 0xff8000000b0b7808 */ /* 0x008fe20004800000 */
[----:B------:R-:W-:Y:S01]  /*a540*/  MUFU.TANH R20, R20 ;  /* 0x0000001400147308 */ /* 0x000fe20000002400 */
[-C--:B------:R-:W-:Y:S01]  /*a550*/  ISETP.GE.AND P4, PT, R4, R246.reuse, PT ;  /* 0x000000f60400720c */ /* 0x080fe20003f86270 */
[C---:B------:R-:W-:Y:S01]  /*a560*/  HMMA.16816.F32 R168, R16.reuse, R186, R168 ;  /* 0x000000ba10a8723c */ /* 0x040fe200000018a8 */
[C---:B------:R-:W-:Y:S01]  /*a570*/  ISETP.GE.AND P3, PT, R5.reuse, R246, PT ;  /* 0x000000f60500720c */ /* 0x040fe20003f66270 */
[----:B------:R-:W-:Y:S01]  /*a580*/  FMUL.FTZ R199, R172, UR27 ;  /* 0x0000001bacc77c20 */ /* 0x000fe20008410000 */
[-C--:B------:R-:W-:Y:S01]  /*a590*/  ISETP.GE.AND P0, PT, R5, R244.reuse, PT ;  /* 0x000000f40500720c */ /* 0x080fe20003f06270 */
[----:B------:R-:W-:Y:S01]  /*a5a0*/  FMUL.FTZ R14, R175, UR27 ;  /* 0x0000001baf0e7c20 */ /* 0x000fe20008410000 */
[-C--:B------:R-:W-:Y:S01]  /*a5b0*/  ISETP.LT.OR P4, PT, R4, R247.reuse, P4 ;  /* 0x000000f70400720c */ /* 0x080fe20002781670 */
[C---:B-----5:R-:W-:Y:S01]  /*a5c0*/  HMMA.16816.F32 R164, R16.reuse, R24, R164 ;  /* 0x0000001810a4723c */ /* 0x060fe200000018a4 */
[C---:B------:R-:W-:Y:S01]  /*a5d0*/  ISETP.LT.OR P3, PT, R5.reuse, R247, P3 ;  /* 0x000000f70500720c */ /* 0x040fe20001f61670 */
[----:B------:R-:W2:Y:S01]  /*a5e0*/  MUFU.TANH R199, R199 ;  /* 0x000000c700c77308 */ /* 0x000ea20000002400 */
[-C--:B------:R-:W-:Y:S01]  /*a5f0*/  ISETP.LT.OR P0, PT, R5, R245.reuse, P0 ;  /* 0x000000f50500720c */ /* 0x080fe20000701670 */
[----:B------:R-:W-:Y:S01]  /*a600*/  FMUL.FTZ R172, R174, UR27 ;  /* 0x0000001baeac7c20 */ /* 0x000fe20008410000 */
[----:B------:R-:W-:Y:S01]  /*a610*/  ISETP.GE.AND P5, PT, R4, R244, PT ;  /* 0x000000f40400720c */ /* 0x000fe20003fa6270 */
[----:B------:R-:W-:Y:S01]  /*a620*/  HMMA.16816.F32 R32, R16, R26, R32 ;  /* 0x0000001a1020723c */ /* 0x000fe20000001820 */
[----:B------:R-:W-:Y:S01]  /*a630*/  FSEL R5, R10, -INF , !P4 ;  /* 0xff8000000a057808 */ /* 0x000fe20006000000 */
[----:B------:R-:W-:Y:S01]  /*a640*/  FMUL.FTZ R173, R173, UR27 ;  /* 0x0000001badad7c20 */ /* 0x000fe20008410000 */
[C---:B------:R-:W-:Y:S01]  /*a650*/  ISETP.GE.AND P2, PT, R13.reuse, R246, PT ;  /* 0x000000f60d00720c */ /* 0x040fe20003f46270 */
[----:B------:R-:W3:Y:S01]  /*a660*/  MUFU.TANH R172, R172 ;  /* 0x000000ac00ac7308 */ /* 0x000ee20000002400 */
[C---:B------:R-:W-:Y:S01]  /*a670*/  ISETP.GE.AND P6, PT, R13.reuse, R244, PT ;  /* 0x000000f40d00720c */ /* 0x040fe20003fc6270 */
[----:B------:R-:W-:Y:S01]  /*a680*/  HMMA.16816.F32 R192, R28, R6, R192 ;  /* 0x000000061cc0723c */ /* 0x000fe200000018c0 */
[----:B------:R-:W-:Y:S01]  /*a690*/  ISETP.GE.AND P1, PT, R12, R246, PT ;  /* 0x000000f60c00720c */ /* 0x000fe20003f26270 */
[----:B------:R-:W-:Y:S01]  /*a6a0*/  VIADD R26, R22, 0x11 ;  /* 0x00000011161a7836 */ /* 0x000fe20000000000 */
[----:B------:R-:W-:Y:S01]  /*a6b0*/  ISETP.GE.AND P4, PT, R12, R244, PT ;  /* 0x000000f40c00720c */ /* 0x000fe20003f86270 */
[----:B------:R-:W-:Y:S01]  /*a6c0*/  VIADD R27, R22, 0x18 ;  /* 0x00000018161b7836 */ /* 0x000fe20000000000 */
[----:B------:R-:W-:Y:S01]  /*a6d0*/  ISETP.LT.OR P5, PT, R4, R245, P5 ;  /* 0x000000f50400720c */ /* 0x000fe20002fa1670 */
[----:B------:R-:W4:Y:S01]  /*a6e0*/  MUFU.TANH R197, R173 ;  /* 0x000000ad00c57308 */ /* 0x000f220000002400 */
[C---:B------:R-:W-:Y:S01]  /*a6f0*/  ISETP.LT.OR P2, PT, R13.reuse, R247, P2 ;  /* 0x000000f70d00720c */ /* 0x040fe20001741670 */
[----:B------:R-:W-:Y:S01]  /*a700*/  VIADD R6, R22, 0x19 ;  /* 0x0000001916067836 */ /* 0x000fe20000000000 */
[----:B------:R-:W-:Y:S01]  /*a710*/  ISETP.LT.OR P6, PT, R13, R245, P6 ;  /* 0x000000f50d00720c */ /* 0x000fe200037c1670 */
[----:B------:R-:W-:Y:S01]  /*a720*/  FMUL.FTZ R10, R170, UR27 ;  /* 0x0000001baa0a7c20 */ /* 0x000fe20008410000 */
[C---:B------:R-:W-:Y:S01]  /*a730*/  ISETP.LT.OR P1, PT, R12.reuse, R247, P1 ;  /* 0x000000f70c00720c */ /* 0x040fe20000f21670 */
[----:B------:R-:W-:Y:S01]  /*a740*/  FMUL.FTZ R165, R165, UR27 ;  /* 0x0000001ba5a57c20 */ /* 0x000fe20008410000 */
[----:B------:R-:W-:Y:S01]  /*a750*/  ISETP.LT.OR P4, PT, R12, R245, P4 ;  /* 0x000000f50c00720c */ /* 0x000fe20002781670 */
[----:B------:R5:W4:Y:S01]  /*a760*/  MUFU.TANH R4, R14 ;  /* 0x0000000e00047308 */ /* 0x000b220000002400 */
[----:B------:R-:W-:Y:S01]  /*a770*/  FMUL.FTZ R166, R166, UR27 ;  /* 0x0000001ba6a67c20 */ /* 0x000fe20008410000 */
[----:B------:R-:W-:Y:S01]  /*a780*/  FMUL.FTZ R168, R168, UR27 ;  /* 0x0000001ba8a87c20 */ /* 0x000fe20008410000 */
[----:B-1----:R-:W-:Y:S01]  /*a790*/  FSEL R23, R23, -INF , !P6 ;  /* 0xff80000017177808 */ /* 0x002fe20007000000 */
[----:B------:R-:W-:Y:S01]  /*a7a0*/  FMUL.FTZ R24, R169, UR27 ;  /* 0x0000001ba9187c20 */ /* 0x000fe20008410000 */
[----:B--2---:R-:W-:Y:S01]  /*a7b0*/  FSEL R199, R199, -INF , !P1 ;  /* 0xff800000c7c77808 */ /* 0x004fe20004800000 */
[----:B------:R-:W-:Y:S01]  /*a7c0*/  VIADD R7, R22, 0x20 ;  /* 0x0000002016077836 */ /* 0x000fe20000000000 */
[----:B------:R-:W-:Y:S01]  /*a7d0*/  FSEL R179, R176, -INF , !P5 ;  /* 0xff800000b0b37808 */ /* 0x000fe20006800000 */
[----:B------:R-:W1:Y:S01]  /*a7e0*/  MUFU.TANH R21, R21 ;  /* 0x0000001500157308 */ /* 0x000e620000002400 */
[----:B------:R-:W-:Y:S01]  /*a7f0*/  FSEL R203, R20, -INF , !P3 ;  /* 0xff80000014cb7808 */ /* 0x000fe20005800000 */
[----:B------:R-:W-:Y:S01]  /*a800*/  FMUL.FTZ R25, R171, UR27 ;  /* 0x0000001bab197c20 */ /* 0x000fe20008410000 */
[C---:B------:R-:W-:Y:S01]  /*a810*/  ISETP.GE.AND P6, PT, R6.reuse, R246, PT ;  /* 0x000000f60600720c */ /* 0x040fe20003fc6270 */
[----:B------:R-:W-:Y:S01]  /*a820*/  FMUL.FTZ R167, R167, UR27 ;  /* 0x0000001ba7a77c20 */ /* 0x000fe20008410000 */
[----:B------:R-:W-:Y:S01]  /*a830*/  ISETP.GE.AND P1, PT, R6, R244, PT ;  /* 0x000000f40600720c */ /* 0x000fe20003f26270 */
[----:B------:R-:W-:Y:S01]  /*a840*/  FMUL.FTZ R32, R32, UR27 ;  /* 0x0000001b20207c20 */ /* 0x000fe20008410000 */
[C---:B------:R-:W-:Y:S01]  /*a850*/  ISETP.GE.AND P5, PT, R26.reuse, R246, PT ;  /* 0x000000f61a00720c */ /* 0x040fe20003fa6270 */
[----:B------:R-:W-:Y:S01]  /*a860*/  MUFU.TANH R209, R165 ;  /* 0x000000a500d17308 */ /* 0x000fe20000002400 */
[----:B-----5:R-:W2:Y:S01]  /*a870*/  LDSM.16.M88.4 R12, [R224+0x7800] ;  /* 0x00780000e00c783b */ /* 0x020ea20000000200 */
[----:B------:R-:W-:Y:S01]  /*a880*/  ISETP.GE.AND P3, PT, R26, R244, PT ;  /* 0x000000f41a00720c */ /* 0x000fe20003f66270 */
[----:B------:R-:W-:Y:S01]  /*a890*/  FMUL.FTZ R211, R33, UR27 ;  /* 0x0000001b21d37c20 */ /* 0x000fe20008410000 */
[----:B------:R-:W-:Y:S01]  /*a8a0*/  ISETP.LT.OR P6, PT, R6, R247, P6 ;  /* 0x000000f70600720c */ /* 0x000fe200037c1670 */
[----:B------:R-:W-:Y:S01]  /*a8b0*/  FMUL.FTZ R34, R34, UR27 ;  /* 0x0000001b22227c20 */ /* 0x000fe20008410000 */
[----:B------:R-:W-:Y:S01]  /*a8c0*/  ISETP.LT.OR P1, PT, R6, R245, P1 ;  /* 0x000000f50600720c */ /* 0x000fe20000f21670 */
[----:B------:R-:W-:Y:S01]  /*a8d0*/  VIADD R6, R22, 0x21 ;  /* 0x0000002116067836 */ /* 0x000fe20000000000 */
[----:B------:R-:W5:Y:S01]  /*a8e0*/  MUFU.TANH R169, R166 ;  /* 0x000000a600a97308 */ /* 0x000f620000002400 */
[----:B------:R-:W-:Y:S01]  /*a8f0*/  ISETP.LT.OR P5, PT, R26, R247, P5 ;  /* 0x000000f71a00720c */ /* 0x000fe20002fa1670 */
[----:B------:R-:W-:Y:S01]  /*a900*/  FMUL.FTZ R164, R164, UR27 ;  /* 0x0000001ba4a47c20 */ /* 0x000fe20008410000 */
[----:B------:R-:W-:Y:S01]  /*a910*/  ISETP.LT.OR P3, PT, R26, R245, P3 ;  /* 0x000000f51a00720c */ /* 0x000fe20001f61670 */
[----:B------:R-:W-:Y:S01]  /*a920*/  FMUL.FTZ R35, R35, UR27 ;  /* 0x0000001b23237c20 */ /* 0x000fe20008410000 */
[----:B---3--:R-:W-:Y:S01]  /*a930*/  FSEL R31, R172, -INF , !P4 ;  /* 0xff800000ac1f7808 */ /* 0x008fe20006000000 */
[----:B------:R-:W-:-:S04]  /*a940*/  DEPBAR.LE SB0, 0x0 ;  /* 0x000080000000791a */ /* 0x000fc80000000000 */
[----:B------:R-:W3:Y:S01]  /*a950*/  MUFU.TANH R175, R168 ;  /* 0x000000a800af7308 */ /* 0x000ee20000002400 */
[----:B----4-:R-:W-:Y:S02]  /*a960*/  FSEL R197, R197, -INF , !P5 ;  /* 0xff800000c5c57808 */ /* 0x010fe40006800000 */
[----:B------:R-:W-:Y:S01]  /*a970*/  FSEL R29, R4, -INF , !P3 ;  /* 0xff800000041d7808 */ /* 0x000fe20005800000 */
[----:B------:R-:W-:Y:S01]  /*a980*/  VIADD R4, R22, 0x30 ;  /* 0x0000003016047836 */ /* 0x000fe20000000000 */
[----:B------:R-:W-:Y:S02]  /*a990*/  FSEL R201, R177, -INF , !P0 ;  /* 0xff800000b1c97808 */ /* 0x000fe40004000000 */
[----:B-1----:R-:W-:Y:S01]  /*a9a0*/  FSEL R21, R21, -INF , !P2 ;  /* 0xff80000015157808 */ /* 0x002fe20005000000 */
[----:B------:R-:W1:Y:S01]  /*a9b0*/  MUFU.TANH R10, R10 ;  /* 0x0000000a000a7308 */ /* 0x000e620000002400 */
[C---:B------:R-:W-:Y:S02]  /*a9c0*/  ISETP.GE.AND P4, PT, R7.reuse, R246, PT ;  /* 0x000000f60700720c */ /* 0x040fe40003f86270 */
[----:B------:R-:W-:-:S02]  /*a9d0*/  ISETP.GE.AND P5, PT, R7, R244, PT ;  /* 0x000000f40700720c */ /* 0x000fc40003fa6270 */
[-C--:B------:R-:W-:Y:S02]  /*a9e0*/  ISETP.GE.AND P3, PT, R6, R246.reuse, PT ;  /* 0x000000f60600720c */ /* 0x080fe40003f66270 */
[C---:B------:R-:W-:Y:S01]  /*a9f0*/  ISETP.GE.AND P0, PT, R27.reuse, R246, PT ;  /* 0x000000f61b00720c */ /* 0x040fe20003f06270 */
[----:B------:R-:W4:Y:S01]  /*aa00*/  MUFU.TANH R171, R167 ;  /* 0x000000a700ab7308 */ /* 0x000f220000002400 */
[----:B------:R-:W-:Y:S02]  /*aa10*/  ISETP.GE.AND P2, PT, R27, R244, PT ;  /* 0x000000f41b00720c */ /* 0x000fe40003f46270 */
[C---:B------:R-:W-:Y:S02]  /*aa20*/  ISETP.LT.OR P4, PT, R7.reuse, R247, P4 ;  /* 0x000000f70700720c */ /* 0x040fe40002781670 */
[----:B------:R-:W-:Y:S01]  /*aa30*/  ISETP.LT.OR P5, PT, R7, R245, P5 ;  /* 0x000000f50700720c */ /* 0x000fe20002fa1670 */
[----:B------:R-:W-:Y:S01]  /*aa40*/  VIADD R7, R22, 0x28 ;  /* 0x0000002816077836 */ /* 0x000fe20000000000 */
[-C--:B------:R-:W-:Y:S01]  /*aa50*/  ISETP.LT.OR P3, PT, R6, R247.reuse, P3 ;  /* 0x000000f70600720c */ /* 0x080fe20001f61670 */
[----:B------:R-:W4:Y:S01]  /*aa60*/  MUFU.TANH R168, R32 ;  /* 0x0000002000a87308 */ /* 0x000f220000002400 */
[C---:B------:R-:W-:Y:S01]  /*aa70*/  ISETP.LT.OR P0, PT, R27.reuse, R247, P0 ;  /* 0x000000f71b00720c */ /* 0x040fe20000701670 */
[----:B--2---:R-:W-:Y:S01]  /*aa80*/  HMMA.16816.F32 R188, R16, R12, R188 ;  /* 0x0000000c10bc723c */ /* 0x004fe200000018bc */
[----:B------:R-:W-:-:S02]  /*aa90*/  ISETP.LT.OR P2, PT, R27, R245, P2 ;  /* 0x000000f51b00720c */ /* 0x000fc40001741670 */
[----:B-----5:R-:W-:Y:S02]  /*aaa0*/  FSEL R169, R169, -INF , !P5 ;  /* 0xff800000a9a97808 */ /* 0x020fe40006800000 */
[----:B------:R-:W-:Y:S01]  /*aab0*/  FSEL R209, R209, -INF , !P3 ;  /* 0xff800000d1d17808 */ /* 0x000fe20005800000 */
[----:B------:R-:W2:Y:S01]  /*aac0*/  MUFU.TANH R24, R24 ;  /* 0x0000001800187308 */ /* 0x000ea20000002400 */
[----:B---3--:R-:W-:Y:S01]  /*aad0*/  FSEL R175, R175, -INF , !P0 ;  /* 0xff800000afaf7808 */ /* 0x008fe20004000000 */
[----:B------:R-:W-:Y:S01]  /*aae0*/  HMMA.16816.F32 R192, R16, R14, R192 ;  /* 0x0000000e10c0723c */ /* 0x000fe200000018c0 */
[----:B-1----:R-:W-:Y:S02]  /*aaf0*/  FSEL R27, R10, -INF , !P2 ;  /* 0xff8000000a1b7808 */ /* 0x002fe40005000000 */
[C---:B------:R-:W-:Y:S02]  /*ab00*/  ISETP.GE.AND P5, PT, R4.reuse, R246, PT ;  /* 0x000000f60400720c */ /* 0x040fe40003fa6270 */
[-C--:B------:R-:W-:Y:S01]  /*ab10*/  ISETP.GE.AND P3, PT, R4, R244.reuse, PT ;  /* 0x000000f40400720c */ /* 0x080fe20003f66270 */
[----:B------:R-:W1:Y:S01]  /*ab20*/  MUFU.TANH R25, R25 ;  /* 0x0000001900197308 */ /* 0x000e620000002400 */
[----:B------:R-:W-:-:S02]  /*ab30*/  ISETP.GE.AND P0, PT, R6, R244, PT ;  /* 0x000000f40600720c */ /* 0x000fc40003f06270 */
[CC--:B------:R-:W-:Y:S02]  /*ab40*/  ISETP.GE.AND P2, PT, R7.reuse, R246.reuse, PT ;  /* 0x000000f60700720c */ /* 0x0c0fe40003f46270 */
[C---:B------:R-:W-:Y:S02]  /*ab50*/  ISETP.LT.OR P5, PT, R4.reuse, R247, P5 ;  /* 0x000000f70400720c */ /* 0x040fe40002fa1670 */
[-C--:B------:R-:W-:Y:S01]  /*ab60*/  ISETP.LT.OR P3, PT, R4, R245.reuse, P3 ;  /* 0x000000f50400720c */ /* 0x080fe20001f61670 */
[----:B------:R-:W-:Y:S01]  /*ab70*/  MUFU.TANH R211, R211 ;  /* 0x000000d300d37308 */ /* 0x000fe20000002400 */
[----:B------:R-:W-:Y:S01]  /*ab80*/  ISETP.LT.OR P0, PT, R6, R245, P0 ;  /* 0x000000f50600720c */ /* 0x000fe20000701670 */
[C---:B------:R-:W-:Y:S01]  /*ab90*/  VIADD R4, R22.reuse, 0x31 ;  /* 0x0000003116047836 */ /* 0x040fe20000000000 */
[----:B------:R-:W-:Y:S01]  /*aba0*/  ISETP.LT.OR P2, PT, R7, R247, P2 ;  /* 0x000000f70700720c */ /* 0x000fe20001741670 */
[----:B------:R-:W-:Y:S01]  /*abb0*/  VIADD R6, R22, 0x29 ;  /* 0x0000002916067836 */ /* 0x000fe20000000000 */
[----:B------:R-:W-:Y:S01]  /*abc0*/  FMNMX.FTZ R10, R2, R3, !PT ;  /* 0x00000003020a7209 */ /* 0x000fe20007810000 */
[----:B------:R-:W-:Y:S01]  /*abd0*/  FMUL.FTZ R188, R188, UR27 ;  /* 0x0000001bbcbc7c20 */ /* 0x000fe20008410000 */
[----:B----4-:R-:W-:Y:S01]  /*abe0*/  FSEL R171, R171, -INF , !P0 ;  /* 0xff800000abab7808 */ /* 0x010fe20004000000 */
[----:B------:R-:W3:Y:S01]  /*abf0*/  MUFU.TANH R207, R34 ;  /* 0x0000002200cf7308 */ /* 0x000ee20000002400 */
[----:B------:R-:W-:Y:S01]  /*ac00*/  FSEL R168, R168, -INF , !P2 ;  /* 0xff800000a8a87808 */ /* 0x000fe20005000000 */
[----:B------:R-:W-:Y:S01]  /*ac10*/  FMUL.FTZ R185, R191, UR27 ;  /* 0x0000001bbfb97c20 */ /* 0x000fe20008410000 */
[----:B--2---:R-:W-:Y:S01]  /*ac20*/  FSEL R33, R24, -INF , !P6 ;  /* 0xff80000018217808 */ /* 0x004fe20007000000 */
[----:B------:R-:W-:Y:S01]  /*ac30*/  FMUL.FTZ R191, R192, UR27 ;  /* 0x0000001bc0bf7c20 */ /* 0x000fe20008410000 */
[----:B-1----:R-:W-:Y:S01]  /*ac40*/  FSEL R25, R25, -INF , !P1 ;  /* 0xff80000019197808 */ /* 0x002fe20004800000 */
[----:B------:R-:W-:Y:S01]  /*ac50*/  FMUL.FTZ R187, R190, UR27 ;  /* 0x0000001bbebb7c20 */ /* 0x000fe20008410000 */
[C---:B------:R-:W-:Y:S01]  /*ac60*/  ISETP.GE.AND P0, PT, R4.reuse, R246, PT ;  /* 0x000000f60400720c */ /* 0x040fe20003f06270 */
[----:B------:R-:W1:Y:S01]  /*ac70*/  MUFU.TANH R173, R164 ;  /* 0x000000a400ad7308 */ /* 0x000e620000002400 */
[----:B------:R-:W-:Y:S01]  /*ac80*/  ISETP.GE.AND P2, PT, R4, R244, PT ;  /* 0x000000f40400720c */ /* 0x000fe20003f46270 */
[----:B------:R-:W-:Y:S01]  /*ac90*/  FMUL.FTZ R183, R194, UR27 ;  /* 0x0000001bc2b77c20 */ /* 0x000fe20008410000 */
[----:B------:R-:W-:Y:S01]  /*aca0*/  FMNMX.FTZ R10, R5, R10, !PT ;  /* 0x0000000a050a7209 */ /* 0x000fe20007810000 */
[----:B------:R-:W-:Y:S01]  /*acb0*/  FMUL.FTZ R181, R195, UR27 ;  /* 0x0000001bc3b57c20 */ /* 0x000fe20008410000 */
[----:B------:R-:W-:-:S02]  /*acc0*/  ISETP.GE.AND P6, PT, R7, R244, PT ;  /* 0x000000f40700720c */ /* 0x000fc40003fc6270 */
[----:B------:R-:W-:Y:S01]  /*acd0*/  ISETP.GE.AND P1, PT, R6, R246, PT ;  /* 0x000000f60600720c */ /* 0x000fe20003f26270 */
[----:B------:R-:W2:Y:S01]  /*ace0*/  MUFU.TANH R188, R188 ;  /* 0x000000bc00bc7308 */ /* 0x000ea20000002400 */
[C---:B------:R-:W-:Y:S02]  /*acf0*/  ISETP.LT.OR P0, PT, R4.reuse, R247, P0 ;  /* 0x000000f70400720c */ /* 0x040fe40000701670 */
[-C--:B------:R-:W-:Y:S01]  /*ad00*/  ISETP.LT.OR P2, PT, R4, R245.reuse, P2 ;  /* 0x000000f50400720c */ /* 0x080fe20001741670 */
[C---:B------:R-:W-:Y:S01]  /*ad10*/  VIADD R4, R22.reuse, 0x38 ;  /* 0x0000003816047836 */ /* 0x040fe20000000000 */
[----:B------:R-:W-:Y:S01]  /*ad20*/  FMNMX.FTZ R10, R203, R10, !PT ;  /* 0x0000000acb0a7209 */ /* 0x000fe20007810000 */
[----:B------:R-:W-:Y:S01]  /*ad30*/  VIADD R22, R22, 0x39 ;  /* 0x0000003916167836 */ /* 0x000fe20000000000 */
[----:B------:R-:W-:Y:S01]  /*ad40*/  ISETP.LT.OR P6, PT, R7, R245, P6 ;  /* 0x000000f50700720c */ /* 0x000fe200037c1670 */
[----:B------:R-:W-:Y:S01]  /*ad50*/  MUFU.TANH R191, R191 ;  /* 0x000000bf00bf7308 */ /* 0x000fe20000002400 */
[----:B------:R-:W-:-:S02]  /*ad60*/  ISETP.LT.OR P1, PT, R6, R247, P1 ;  /* 0x000000f70600720c */ /* 0x000fc40000f21670 */
[----:B------:R-:W-:Y:S02]  /*ad70*/  FMNMX.FTZ R10, R21, R10, !PT ;  /* 0x0000000a150a7209 */ /* 0x000fe40007810000 */
[----:B---3--:R-:W-:Y:S02]  /*ad80*/  FSEL R207, R207, -INF , !P6 ;  /* 0xff800000cfcf7808 */ /* 0x008fe40007000000 */
[----:B------:R-:W-:Y:S01]  /*ad90*/  FSEL R211, R211, -INF , !P1 ;  /* 0xff800000d3d37808 */ /* 0x000fe20004800000 */
[----:B------:R-:W-:Y:S01]  /*ada0*/  MUFU.TANH R205, R35 ;  /* 0x0000002300cd7308 */ /* 0x000fe20000002400 */
[C---:B------:R-:W-:Y:S02]  /*adb0*/  ISETP.GE.AND P6, PT, R4.reuse, R246, PT ;  /* 0x000000f60400720c */ /* 0x040fe40003fc6270 */
[----:B------:R-:W-:Y:S02]  /*adc0*/  ISETP.GE.AND P1, PT, R4, R244, PT ;  /* 0x000000f40400720c */ /* 0x000fe40003f26270 */
[----:B-1----:R-:W-:-:S02]  /*add0*/  FSEL R173, R173, -INF , !P4 ;  /* 0xff800000adad7808 */ /* 0x002fc40006000000 */
[----:B------:R-:W-:Y:S01]  /*ade0*/  ISETP.GE.AND P4, PT, R6, R244, PT ;  /* 0x000000f40600720c */ /* 0x000fe20003f86270 */
[----:B------:R-:W-:Y:S01]  /*adf0*/  MUFU.TANH R187, R187 ;  /* 0x000000bb00bb7308 */ /* 0x000fe20000002400 */
[----:B------:R-:W-:Y:S02]  /*ae00*/  FMNMX.FTZ R10, R199, R10, !PT ;  /* 0x0000000ac70a7209 */ /* 0x000fe40007810000 */
[C---:B------:R-:W-:Y:S02]  /*ae10*/  ISETP.LT.OR P6, PT, R4.reuse, R247, P6 ;  /* 0x000000f70400720c */ /* 0x040fe400037c1670 */
[----:B------:R-:W-:Y:S02]  /*ae20*/  ISETP.LT.OR P1, PT, R4, R245, P1 ;  /* 0x000000f50400720c */ /* 0x000fe40000f21670 */
[----:B------:R-:W-:Y:S01]  /*ae30*/  FMNMX.FTZ R4, R0, R11, !PT ;  /* 0x0000000b00047209 */ /* 0x000fe20007810000 */
[----:B------:R-:W-:Y:S01]  /*ae40*/  MUFU.TANH R185, R185 ;  /* 0x000000b900b97308 */ /* 0x000fe20000002400 */
[----:B------:R-:W-:Y:S01]  /*ae50*/  BAR.SYNC.DEFER_BLOCKING 0x0 ;  /* 0x0000000000007b1d */ /* 0x000fe20000010000 */
[----:B------:R-:W-:Y:S01]  /*ae60*/  ISETP.LT.OR P4, PT, R6, R245, P4 ;  /* 0x000000f50600720c */ /* 0x000fe20002781670 */
[----:B------:R-:W-:Y:S01]  /*ae70*/  FMUL.FTZ R6, R189, UR27 ;  /* 0x0000001bbd067c20 */ /* 0x000fe20008410000 */
[----:B------:R-:W-:Y:S01]  /*ae80*/  FMNMX.FTZ R10, R197, R10, !PT ;  /* 0x0000000ac50a7209 */ /* 0x000fe20007810000 */
[----:B------:R-:W-:Y:S01]  /*ae90*/  FMUL.FTZ R189, R193, UR27 ;  /* 0x0000001bc1bd7c20 */ /* 0x000fe20008410000 */
[----:B------:R-:W-:-:S02]  /*aea0*/  FMNMX.FTZ R4, R179, R4, !PT ;  /* 0x00000004b3047209 */ /* 0x000fc40007810000 */
[----:B------:R-:W-:Y:S01]  /*aeb0*/  FMNMX.FTZ R10, R175, R10, !PT ;  /* 0x0000000aaf0a7209 */ /* 0x000fe20007810000 */
[----:B------:R-:W1:Y:S01]  /*aec0*/  MUFU.TANH R6, R6 ;  /* 0x0000000600067308 */ /* 0x000e620000002400 */
[----:B------:R-:W-:Y:S02]  /*aed0*/  FMNMX.FTZ R4, R201, R4, !PT ;  /* 0x00000004c9047209 */ /* 0x000fe40007810000 */
[----:B------:R-:W-:Y:S02]  /*aee0*/  FMNMX.FTZ R10, R33, R10, !PT ;  /* 0x0000000a210a7209 */ /* 0x000fe40007810000 */
[----:B------:R-:W-:Y:S02]  /*aef0*/  FMNMX.FTZ R4, R23, R4, !PT ;  /* 0x0000000417047209 */ /* 0x000fe40007810000 */
[----:B------:R-:W-:Y:S01]  /*af00*/  FMNMX.FTZ R10, R173, R10, !PT ;  /* 0x0000000aad0a7209 */ /* 0x000fe20007810000 */
[----:B------:R-:W3:Y:S01]  /*af10*/  MUFU.TANH R189, R189 ;  /* 0x000000bd00bd7308 */ /* 0x000ee20000002400 */
[----:B------:R-:W-:-:S02]  /*af20*/  FMNMX.FTZ R4, R31, R4, !PT ;  /* 0x000000041f047209 */ /* 0x000fc40007810000 */
[----:B------:R-:W-:Y:S02]  /*af30*/  FMNMX.FTZ R7, R209, R10, !PT ;  /* 0x0000000ad1077209 */ /* 0x000fe40007810000 */
[----:B------:R-:W-:Y:S02]  /*af40*/  FMNMX.FTZ R4, R29, R4, !PT ;  /* 0x000000041d047209 */ /* 0x000fe40007810000 */
[----:B------:R-:W-:Y:S01]  /*af50*/  FMNMX.FTZ R10, R168, R7, !PT ;  /* 0x00000007a80a7209 */ /* 0x000fe20007810000 */
[----:B------:R-:W4:Y:S01]  /*af60*/  MUFU.TANH R183, R183 ;  /* 0x000000b700b77308 */ /* 0x000f220000002400 */
[----:B------:R-:W-:Y:S02]  /*af70*/  FMNMX.FTZ R4, R27, R4, !PT ;  /* 0x000000041b047209 */ /* 0x000fe40007810000 */
[----:B--2---:R-:W-:Y:S02]  /*af80*/  FSEL R195, R188, -INF , !P5 ;  /* 0xff800000bcc37808 */ /* 0x004fe40006800000 */
[----:B------:R-:W-:-:S02]  /*af90*/  FMNMX.FTZ R10, R211, R10, !PT ;  /* 0x0000000ad30a7209 */ /* 0x000fc40007810000 */
[----:B-1----:R-:W-:Y:S01]  /*afa0*/  FSEL R193, R6, -INF , !P0 ;  /* 0xff80000006c17808 */ /* 0x002fe20004000000 */
[----:B------:R-:W1:Y:S01]  /*afb0*/  MUFU.TANH R181, R181 ;  /* 0x000000b500b57308 */ /* 0x000e620000002400 */
[----:B------:R-:W-:Y:S02]  /*afc0*/  PLOP3.LUT P0, PT, PT, PT, UP0, 0x80, 0x0 ;  /* 0x000000000000781c */ /* 0x000fe40003f0f008 */
[----:B------:R-:W-:Y:S02]  /*afd0*/  FMNMX.FTZ R4, R25, R4, !PT ;  /* 0x0000000419047209 */ /* 0x000fe40007810000 */
[----:B------:R-:W-:Y:S02]  /*afe0*/  ISETP.GE.AND P5, PT, R22, R246, PT ;  /* 0x000000f61600720c */ /* 0x000fe40003fa6270 */
[----:B------:R-:W-:Y:S02]  /*aff0*/  FMNMX.FTZ R6, R195, R10, !PT ;  /* 0x0000000ac3067209 */ /* 0x000fe40007810000 */
[----:B------:R-:W-:-:S02]  /*b000*/  FMNMX.FTZ R4, R169, R4, !PT ;  /* 0x00000004a9047209 */ /* 0x000fc40007810000 */
[----:B------:R-:W-:Y:S02]  /*b010*/  ISETP.LT.OR P5, PT, R22, R247, P5 ;  /* 0x000000f71600720c */ /* 0x000fe40002fa1670 */
[----:B------:R-:W-:Y:S02]  /*b020*/  FSEL R191, R191, -INF , !P6 ;  /* 0xff800000bfbf7808 */ /* 0x000fe40007000000 */
[----:B------:R-:W-:Y:S02]  /*b030*/  FMNMX.FTZ R6, R193, R6, !PT ;  /* 0x00000006c1067209 */ /* 0x000fe40007810000 */
[----:B------:R-:W-:Y:S02]  /*b040*/  FMNMX.FTZ R4, R171, R4, !PT ;  /* 0x00000004ab047209 */ /* 0x000fe40007810000 */
[----:B---3--:R-:W-:Y:S02]  /*b050*/  FSEL R189, R189, -INF , !P5 ;  /* 0xff800000bdbd7808 */ /* 0x008fe40006800000 */
[----:B------:R-:W-:-:S02]  /*b060*/  FMNMX.FTZ R10, R191, R6, !PT ;  /* 0x00000006bf0a7209 */ /* 0x000fc40007810000 */
[----:B------:R-:W-:Y:S02]  /*b070*/  FMNMX.FTZ R6, R207, R4, !PT ;  /* 0x00000004cf067209 */ /* 0x000fe40007810000 */
[----:B------:R-:W-:Y:S02]  /*b080*/  FSEL R205, R205, -INF , !P4 ;  /* 0xff800000cdcd7808 */ /* 0x000fe40006000000 */
[----:B------:R-:W-:Y:S01]  /*b090*/  FMNMX.FTZ R4, R189, R10, !PT ;  /* 0x0000000abd047209 */ /* 0x000fe20007810000 */
[----:B-1--4-:R-:W-:Y:S06]  /*b0a0*/  @!P0 BRA `(.L_x_2048) ;  /* 0x0000000000708947 */ /* 0x012fec0003800000 */
        /* <DEDUP_REMOVED lines=28> */
.L_x_2048:
[----:B------:R-:W-:Y:S01]  /*b270*/  FSEL R187, R187, -INF , !P3 ;  /* 0xff800000bbbb7808 */ /* 0x000fe20005800000 */
[----:B------:R-:W2:Y:S01]  /*b280*/  SHFL.BFLY PT, R7, R4, 0x2, 0x1f ;  /* 0x0c401f0004077f89 */ /* 0x000ea200000e0000 */
[----:B------:R-:W-:Y:S02]  /*b290*/  FMNMX.FTZ R6, R205, R6, !PT ;  /* 0x00000006cd067209 */ /* 0x000fe40007810000 */
[C---:B------:R-:W-:Y:S01]  /*b2a0*/  ISETP.GE.AND P0, PT, R22.reuse, R244, PT ;  /* 0x000000f41600720c */ /* 0x040fe20003f06270 */
[----:B------:R-:W-:Y:S01]  /*b2b0*/  LDSM.16.MT88.4 R16, [R232+0x18000] ;  /* 0x01800000e810783b */ /* 0x000fe20000004200 */
[----:B------:R-:W-:Y:S02]  /*b2c0*/  FSEL R185, R185, -INF , !P2 ;  /* 0xff800000b9b97808 */ /* 0x000fe40005000000 */
[----:B------:R-:W-:Y:S02]  /*b2d0*/  FMNMX.FTZ R6, R187, R6, !PT ;  /* 0x00000006bb067209 */ /* 0x000fe40007810000 */
[----:B------:R-:W-:-:S02]  /*b2e0*/  ISETP.LT.OR P0, PT, R22, R245, P0 ;  /* 0x000000f51600720c */ /* 0x000fc40000701670 */
[----:B------:R-:W-:Y:S02]  /*b2f0*/  FSEL R183, R183, -INF , !P1 ;  /* 0xff800000b7b77808 */ /* 0x000fe40004800000 */
[----:B------:R-:W-:Y:S02]  /*b300*/  FMNMX.FTZ R6, R185, R6, !PT ;  /* 0x00000006b9067209 */ /* 0x000fe40007810000 */
[----:B------:R-:W-:Y:S02]  /*b310*/  FSEL R181, R181, -INF , !P0 ;  /* 0xff800000b5b57808 */ /* 0x000fe40004000000 */
[----:B------:R-:W-:-:S04]  /*b320*/  FMNMX.FTZ R6, R183, R6, !PT ;  /* 0x00000006b7067209 */ /* 0x000fc80007810000 */
[----:B-1----:R-:W-:Y:S02]  /*b330*/  FMNMX.FTZ R15, R181, R6, !PT ;  /* 0x00000006b50f7209 */ /* 0x002fe40007810000 */
[----:B--2---:R-:W-:-:S03]  /*b340*/  FMNMX.FTZ R13, R4, R7, !PT ;  /* 0x00000007040d7209 */ /* 0x004fc60007810000 */
[----:B------:R-:W1:Y:S04]  /*b350*/  SHFL.BFLY PT, R6, R15, 0x2, 0x1f ;  /* 0x0c401f000f067f89 */ /* 0x000e6800000e0000 */
[----:B------:R-:W2:Y:S01]  /*b360*/  SHFL.BFLY PT, R164, R13, 0x1, 0x1f ;  /* 0x0c201f000da47f89 */ /* 0x000ea200000e0000 */
[----:B-1----:R-:W-:Y:S02]  /*b370*/  FMNMX.FTZ R7, R15, R6, !PT ;  /* 0x000000060f077209 */ /* 0x002fe40007810000 */
[----:B--2---:R-:W-:-:S03]  /*b380*/  FMNMX.FTZ R164, R13, R164, !PT ;  /* 0x000000a40da47209 */ /* 0x004fc60007810000 */
[----:B------:R-:W1:Y:S01]  /*b390*/  SHFL.BFLY PT, R4, R7, 0x1, 0x1f ;  /* 0x0c201f0007047f89 */ /* 0x000e6200000e0000 */
[C---:B------:R-:W-:Y:S01]  /*b3a0*/  FSETP.NEU.FTZ.AND P1, PT, R164.reuse, -INF , PT ;  /* 0xff800000a400780b */ /* 0x040fe20003f3d000 */
[----:B------:R-:W-:Y:S02]  /*b3b0*/  FMUL.FTZ R180, R164, UR23 ;  /* 0x00000017a4b47c20 */ /* 0x000fe40008410000 */
[----:B------:R-:W2:Y:S03]  /*b3c0*/  LDSM.16.MT88.4 R12, [R230+0x18000] ;  /* 0x01800000e60c783b */ /* 0x000ea60000004200 */
[----:B------:R-:W-:-:S05]  /*b3d0*/  FSEL R180, R180, RZ, P1 ;  /* 0x000000ffb4b47208 */ /* 0x000fca0000800000 */
[--C-:B------:R-:W-:Y:S01]  /*b3e0*/  FFMA.FTZ R177, R3, UR23, -R180.reuse ;  /* 0x0000001703b17c23 */ /* 0x100fe200080108b4 */
[--C-:B------:R-:W-:Y:S01]  /*b3f0*/  FFMA.FTZ R167, R5, UR23, -R180.reuse ;  /* 0x0000001705a77c23 */ /* 0x100fe200080108b4 */
[----:B------:R-:W-:Y:S01]  /*b400*/  FSEL R5, R164, RZ, P1 ;  /* 0x000000ffa4057208 */ /* 0x000fe20000800000 */
[--C-:B------:R-:W-:Y:S01]  /*b410*/  FFMA.FTZ R176, R203, UR23, -R180.reuse ;  /* 0x00000017cbb07c23 */ /* 0x100fe200080108b4 */
[--C-:B------:R-:W-:Y:S01]  /*b420*/  FFMA.FTZ R165, R21, UR23, -R180.reuse ;  /* 0x0000001715a57c23 */ /* 0x100fe200080108b4 */
[--C-:B------:R-:W-:Y:S01]  /*b430*/  FFMA.FTZ R182, R199, UR23, -R180.reuse ;  /* 0x00000017c7b67c23 */ /* 0x100fe200080108b4 */
[----:B------:R-:W-:Y:S01]  /*b440*/  MUFU.EX2 R177, R177 ;  /* 0x000000b100b17308 */ /* 0x000fe20000000800 */
[----:B------:R-:W-:Y:S01]  /*b450*/  FADD.FTZ R2, R2, -R5 ;  /* 0x8000000502027221 */ /* 0x000fe20000010000 */
[--C-:B------:R-:W-:Y:S01]  /*b460*/  FFMA.FTZ R199, R33, UR23, -R180.reuse ;  /* 0x0000001721c77c23 */ /* 0x100fe200080108b4 */
[--C-:B------:R-:W-:Y:S01]  /*b470*/  FFMA.FTZ R197, R197, UR23, -R180.reuse ;  /* 0x00000017c5c57c23 */ /* 0x100fe200080108b4 */
[----:B-1----:R-:W-:Y:S01]  /*b480*/  FMNMX.FTZ R3, R7, R4, !PT ;  /* 0x0000000407037209 */ /* 0x002fe20007810000 */
[----:B------:R-:W-:Y:S01]  /*b490*/  FMUL.FTZ R2, R2, UR23 ;  /* 0x0000001702027c20 */ /* 0x000fe20008410000 */
[----:B------:R-:W-:Y:S01]  /*b4a0*/  LDSM.16.MT88.4 R32, [R230+0x18800] ;  /* 0x01880000e620783b */ /* 0x000fe20000004200 */
[--C-:B------:R-:W-:Y:S01]  /*b4b0*/  FFMA.FTZ R184, R175, UR23, -R180.reuse ;  /* 0x00000017afb87c23 */ /* 0x100fe200080108b4 */
[C---:B------:R-:W-:Y:S01]  /*b4c0*/  FSETP.NEU.FTZ.AND P0, PT, R3.reuse, -INF , PT ;  /* 0xff8000000300780b */ /* 0x040fe20003f1d000 */
[----:B------:R-:W-:Y:S01]  /*b4d0*/  FMUL.FTZ R178, R3, UR23 ;  /* 0x0000001703b27c20 */ /* 0x000fe20008410000 */
[----:B------:R-:W1:Y:S01]  /*b4e0*/  MUFU.EX2 R167, R167 ;  /* 0x000000a700a77308 */ /* 0x000e620000000800 */
[--C-:B------:R-:W-:Y:S01]  /*b4f0*/  FFMA.FTZ R190, R173, UR23, -R180.reuse ;  /* 0x00000017adbe7c23 */ /* 0x100fe200080108b4 */
[----:B------:R-:W-:Y:S01]  /*b500*/  FSEL R5, R3, RZ, P0 ;  /* 0x000000ff03057208 */ /* 0x000fe20000000000 */
[----:B------:R-:W-:Y:S01]  /*b510*/  LDSM.16.MT88.4 R172, [R229+0x1e800] ;  /* 0x01e80000e5ac783b */ /* 0x000fe20000004200 */
[----:B------:R-:W-:Y:S01]  /*b520*/  FSEL R178, R178, RZ, P0 ;  /* 0x000000ffb2b27208 */ /* 0x000fe20000000000 */
[--C-:B------:R-:W-:Y:S01]  /*b530*/  FFMA.FTZ R209, R209, UR23, -R180.reuse ;  /* 0x00000017d1d17c23 */ /* 0x100fe200080108b4 */
[----:B------:R-:W-:Y:S01]  /*b540*/  FFMA.FTZ R192, R168, UR23, -R180 ;  /* 0x00000017a8c07c23 */ /* 0x000fe200080108b4 */
[----:B------:R-:W-:Y:S01]  /*b550*/  FADD.FTZ R5, R0, -R5 ;  /* 0x8000000500057221 */ /* 0x000fe20000010000 */
[----:B------:R-:W-:Y:S01]  /*b560*/  MUFU.EX2 R176, R176 ;  /* 0x000000b000b07308 */ /* 0x000fe20000000800 */
[--C-:B------:R-:W-:Y:S01]  /*b570*/  FFMA.FTZ R166, R11, UR23, -R178.reuse ;  /* 0x000000170ba67c23 */ /* 0x100fe200080108b2 */
[--C-:B------:R-:W-:Y:S01]  /*b580*/  FFMA.FTZ R11, R179, UR23, -R178.reuse ;  /* 0x00000017b30b7c23 */ /* 0x100fe200080108b2 */
[--C-:B------:R-:W-:Y:S01]  /*b590*/  FFMA.FTZ R10, R201, UR23, -R178.reuse ;  /* 0x00000017c90a7c23 */ /* 0x100fe200080108b2 */
[--C-:B------:R-:W-:Y:S01]  /*b5a0*/  FFMA.FTZ R179, R23, UR23, -R178.reuse ;  /* 0x0000001717b37c23 */ /* 0x100fe200080108b2 */
[----:B------:R-:W-:Y:S01]  /*b5b0*/  FMUL.FTZ R0, R5, UR23 ;  /* 0x0000001705007c20 */ /* 0x000fe20008410000 */
[----:B------:R-:W3:Y:S01]  /*b5c0*/  LDSM.16.MT88.4 R20, [R229+0x18000] ;  /* 0x01800000e514783b */ /* 0x000ee20000004200 */
[--C-:B------:R-:W-:Y:S01]  /*b5d0*/  FFMA.FTZ R188, R27, UR23, -R178.reuse ;  /* 0x000000171bbc7c23 */ /* 0x100fe200080108b2 */
[----:B------:R-:W4:Y:S01]  /*b5e0*/  MUFU.EX2 R165, R165 ;  /* 0x000000a500a57308 */ /* 0x000f220000000800 */
[----:B-1----:R-:W-:Y:S01]  /*b5f0*/  F2FP.F16.F32.PACK_AB R4, R167, R177 ;  /* 0x000000b1a704723e */ /* 0x002fe200000000ff */
[--C-:B------:R-:W-:Y:S01]  /*b600*/  FFMA.FTZ R203, R25, UR23, -R178.reuse ;  /* 0x0000001719cb7c23 */ /* 0x100fe200080108b2 */
[--C-:B------:R-:W-:Y:S01]  /*b610*/  FFMA.FTZ R186, R31, UR23, -R178.reuse ;  /* 0x000000171fba7c23 */ /* 0x100fe200080108b2 */
[----:B------:R-:W-:Y:S01]  /*b620*/  LDSM.16.MT88.4 R24, [R228+0x18800] ;  /* 0x01880000e418783b */ /* 0x000fe20000004200 */
[----:B------:R-:W-:Y:S01]  /*b630*/  FFMA.FTZ R201, R29, UR23, -R178 ;  /* 0x000000171dc97c23 */ /* 0x000fe200080108b2 */
[----:B------:R-:W-:Y:S01]  /*b640*/  FFMA.FTZ R211, R211, UR23, -R180 ;  /* 0x00000017d3d37c23 */ /* 0x000fe200080108b4 */
[--C-:B------:R-:W-:Y:S01]  /*b650*/  FFMA.FTZ R194, R169, UR23, -R178.reuse ;  /* 0x00000017a9c27c23 */ /* 0x100fe200080108b2 */
[----:B------:R-:W-:Y:S01]  /*b660*/  MUFU.EX2 R166, R166 ;  /* 0x000000a600a67308 */ /* 0x000fe20000000800 */
[----:B------:R-:W-:Y:S01]  /*b670*/  LDSM.16.MT88.4 R28, [R229+0x18800] ;  /* 0x01880000e51c783b */ /* 0x000fe20000004200 */
[--C-:B------:R-:W-:Y:S01]  /*b680*/  FFMA.FTZ R196, R171, UR23, -R178.reuse ;  /* 0x00000017abc47c23 */ /* 0x100fe200080108b2 */
[----:B------:R-:W-:Y:S01]  /*b690*/  FFMA.FTZ R207, R207, UR23, -R178 ;  /* 0x00000017cfcf7c23 */ /* 0x000fe200080108b2 */
[----:B------:R-:W-:Y:S01]  /*b6a0*/  FFMA.FTZ R191, R191, UR23, -R180 ;  /* 0x00000017bfbf7c23 */ /* 0x000fe200080108b4 */
[----:B------:R-:W-:Y:S01]  /*b6b0*/  LDSM.16.MT88.4 R168, [R232+0x19000] ;  /* 0x01900000e8a8783b */ /* 0x000fe20000004200 */
[--C-:B------:R-:W-:Y:S01]  /*b6c0*/  FFMA.FTZ R187, R187, UR23, -R178.reuse ;  /* 0x00000017bbbb7c23 */ /* 0x100fe200080108b2 */
[--C-:B------:R-:W-:Y:S01]  /*b6d0*/  FFMA.FTZ R198, R185, UR23, -R178.reuse ;  /* 0x00000017b9c67c23 */ /* 0x100fe200080108b2 */
[----:B------:R-:W1:Y:S01]  /*b6e0*/  MUFU.EX2 R11, R11 ;  /* 0x0000000b000b7308 */ /* 0x000e620000000800 */
[----:B----4-:R-:W-:Y:S01]  /*b6f0*/  F2FP.F16.F32.PACK_AB R6, R165, R176 ;  /* 0x000000b0a506723e */ /* 0x010fe200000000ff */
[----:B------:R-:W-:-:S06]  /*b700*/  FFMA.FTZ R183, R183, UR23, -R178 ;  /* 0x00000017b7b77c23 */ /* 0x000fcc00080108b2 */
[----:B------:R-:W-:Y:S08]  /*b710*/  MUFU.EX2 R10, R10 ;  /* 0x0000000a000a7308 */ /* 0x000ff00000000800 */
[----:B------:R-:W4:Y:S01]  /*b720*/  MUFU.EX2 R179, R179 ;  /* 0x000000b300b37308 */ /* 0x000f220000000800 */
[----:B-1----:R-:W-:-:S07]  /*b730*/  F2FP.F16.F32.PACK_AB R5, R11, R166 ;  /* 0x000000a60b05723e */ /* 0x002fce00000000ff */
[----:B------:R-:W1:Y:S08]  /*b740*/  MUFU.EX2 R2, R2 ;  /* 0x0000000200027308 */ /* 0x000e700000000800 */
[----:B------:R-:W5:Y:S01]  /*b750*/  MUFU.EX2 R0, R0 ;  /* 0x0000000000007308 */ /* 0x000f620000000800 */
[----:B----4-:R-:W-:-:S07]  /*b760*/  F2FP.F16.F32.PACK_AB R7, R179, R10 ;  /* 0x0000000ab307723e */ /* 0x010fce00000000ff */
        /* <DEDUP_REMOVED lines=9> */
[-C--:B-----5:R-:W-:Y:S01]  /*b800*/  FMUL.FTZ R162, R162, R0.reuse ;  /* 0x00000000a2a27220 */ /* 0x0a0fe20000410000 */
        /* <DEDUP_REMOVED lines=171> */
[----:B------:R-:W-:Y:S01]  /*c2c0*/  MUFU.EX2 R209, R209 ;  /* 0x000000d100d17308 */ /* 0x000fe20000000800 */
[C---:B-1----:R-:W-:Y:S06]  /*c2d0*/  HMMA.16816.F32 R100, R4.reuse, R16, R100 ;  /* 0x000000100464723c */ /* 0x042fec0000001864 */
[C---:B------:R-:W-:Y:S01]  /*c2e0*/  HMMA.16816.F32 R104, R4.reuse, R18, R104 ;  /* 0x000000120468723c */ /* 0x040fe20000001868 */
[----:B------:R-:W1:Y:S01]  /*c2f0*/  LDSM.16.MT88.4 R16, [R228+0x1e000] ;  /* 0x01e00000e410783b */ /* 0x000e620000004200 */
[----:B------:R-:W-:Y:S04]  /*c300*/  MUFU.EX2 R192, R192 ;  /* 0x000000c000c07308 */ /* 0x000fe80000000800 */
[C---:B---3--:R-:W-:Y:S04]  /*c310*/  HMMA.16816.F32 R108, R4.reuse, R12, R108 ;  /* 0x0000000c046c723c */ /* 0x048fe8000000186c */
[----:B------:R-:W-:Y:S02]  /*c320*/  MUFU.EX2 R211, R211 ;  /* 0x000000d300d37308 */ /* 0x000fe40000000800 */
[C---:B------:R-:W-:Y:S01]  /*c330*/  HMMA.16816.F32 R112, R4.reuse, R14, R112 ;  /* 0x0000000e0470723c */ /* 0x040fe20000001870 */
[----:B------:R-:W3:Y:S05]  /*c340*/  LDSM.16.MT88.4 R12, [R232+0x18800] ;  /* 0x01880000e80c783b */ /* 0x000eea0000004200 */
[C---:B-----5:R-:W-:Y:S01]  /*c350*/  HMMA.16816.F32 R116, R4.reuse, R20, R116 ;  /* 0x000000140474723c */ /* 0x060fe20000001874 */
[----:B------:R-:W5:Y:S05]  /*c360*/  MUFU.EX2 R194, R194 ;  /* 0x000000c200c27308 */ /* 0x000f6a0000000800 */
        /* <DEDUP_REMOVED lines=25> */
[----:B------:R-:W-:Y:S01]  /*c500*/  HMMA.16816.F32 R152, R4, R32, R152 ;  /* 0x000000200498723c */ /* 0x000fe20000001898 */
[----:B-----5:R-:W-:-:S04]  /*c510*/  FADD.FTZ R11, R194, R11 ;  /* 0x0000000bc20b7221 */ /* 0x020fc80000010000 */
[----:B------:R-:W-:Y:S01]  /*c520*/  FADD.FTZ R11, R196, R11 ;  /* 0x0000000bc40b7221 */ /* 0x000fe20000010000 */
        /* <DEDUP_REMOVED lines=26> */
[C---:B------:R-:W-:Y:S01]  /*c6d0*/  HMMA.16816.F32 R116, R4.reuse, R172, R116 ;  /* 0x000000ac0474723c */ /* 0x040fe20000001874 */
[----:B------:R-:W-:Y:S05]  /*c6e0*/  MUFU.EX2 R172, R207 ;  /* 0x000000cf00ac7308 */ /* 0x000fea0000000800 */
[----:B------:R-:W-:Y:S01]  /*c6f0*/  HMMA.16816.F32 R84, R4, R20, R84 ;  /* 0x000000140454723c */ /* 0x000fe20000001854 */
        /* <DEDUP_REMOVED lines=34> */
[----:B------:R-:W-:Y:S01]  /*c920*/  HMMA.16816.F32 R152, R4, R28, R152 ;  /* 0x0000001c0498723c */ /* 0x000fe20000001898 */
[----:B------:R-:W-:-:S05]  /*c930*/  FADD.FTZ R211, R211, R192 ;  /* 0x000000c0d3d37221 */ /* 0x000fca0000010000 */
        /* <DEDUP_REMOVED lines=101> */
.L_x_2046:
        /* <DEDUP_REMOVED lines=18> */
.L_x_2052:
        /* <DEDUP_REMOVED lines=28> */
.L_x_2050:
        /* <DEDUP_REMOVED lines=17> */
[----:B------:R-:W-:Y:S05]  /*d380*/  IADD3.X R33, R35, UR25, RZ, P0, !PT ;  /* 0x0000001923217c10 */ /* 0x000fea00087fe4ff */
[----:B------:R-:W-:Y:S06]  /*d390*/  LDGSTS.E.BYPASS.LTC128B.128 [R239+0x1a000], desc[UR18][R34.64+0x80] ;  /* 0x1a00008022ef7fae */ /* 0x000fec000b901d52 */
[----:B------:R-:W-:Y:S06]  /*d3a0*/  LDGSTS.E.BYPASS.LTC128B.128 [R239+0x1c000], desc[UR18][R34.64+0x100] ;  /* 0x1c00010022ef7fae */ /* 0x000fec000b901d52 */
[----:B------:R-:W-:Y:S06]  /*d3b0*/  LDGSTS.E.BYPASS.LTC128B.128 [R239+0x1e000], desc[UR18][R34.64+0x180] ;  /* 0x1e00018022ef7fae */ /* 0x000fec000b901d52 */
[----:B------:R-:W-:Y:S06]  /*d3c0*/  LDGSTS.E.BYPASS.LTC128B.128 [R239+0x19000], desc[UR18][R32.64] ;  /* 0x1900000020ef7fae */ /* 0x000fec000b901d52 */
[----:B------:R-:W-:Y:S06]  /*d3d0*/  LDGSTS.E.BYPASS.LTC128B.128 [R239+0x1b000], desc[UR18][R32.64+0x80] ;  /* 0x1b00008020ef7fae */ /* 0x000fec000b901d52 */
[----:B------:R-:W-:Y:S06]  /*d3e0*/  LDGSTS.E.BYPASS.LTC128B.128 [R239+0x1d000], desc[UR18][R32.64+0x100] ;  /* 0x1d00010020ef7fae */ /* 0x000fec000b901d52 */
[----:B------:R1:W-:Y:S06]  /*d3f0*/  LDGSTS.E.BYPASS.LTC128B.128 [R239+0x1f000], desc[UR18][R32.64+0x180] ;  /* 0x1f00018020ef7fae */ /* 0x0003ec000b901d52 */
[----:B------:R-:W-:Y:S06]  /*d400*/  LDSM.16.M88.4 R164, [R238] ;  /* 0x00000000eea4783b */ /* 0x000fec0000000200 */
[----:B------:R-:W2:Y:S06]  /*d410*/  LDSM.16.M88.4 R168, [R237+0x10000] ;  /* 0x01000000eda8783b */ /* 0x000eac0000000200 */
[----:B------:R-:W3:Y:S06]  /*d420*/  LDSM.16.M88.4 R172, [R237+0x10800] ;  /* 0x01080000edac783b */ /* 0x000eec0000000200 */
[----:B------:R-:W4:Y:S06]  /*d430*/  LDSM.16.M88.4 R176, [R237+0x11000] ;  /* 0x01100000edb0783b */ /* 0x000f2c0000000200 */
[----:B------:R-:W5:Y:S06]  /*d440*/  LDSM.16.M88.4 R180, [R237+0x11800] ;  /* 0x01180000edb4783b */ /* 0x000f6c0000000200 */
[----:B------:R-:W0:Y:S06]  /*d450*/  LDGDEPBAR ;  /* 0x00000000000079af */ /* 0x000e2c0000000000 */
[----:B------:R-:W-:Y:S06]  /*d460*/  LDSM.16.M88.4 R184, [R236] ;  /* 0x00000000ecb8783b */ /* 0x000fec0000000200 */
[----:B------:R-:W1:Y:S01]  /*d470*/  LDSM.16.M88.4 R188, [R235] ;  /* 0x00000000ebbc783b */ /* 0x000e620000000200 */
[C---:B--2---:R-:W-:Y:S05]  /*d480*/  HMMA.16816.F32 R4, R164.reuse, R168, RZ ;  /* 0x000000a8a404723c */ /* 0x044fea00000018ff */
[----:B------:R-:W2:Y:S01]  /*d490*/  LDSM.16.M88.4 R192, [R227] ;  /* 0x00000000e3c0783b */ /* 0x000ea20000000200 */
[C---:B------:R-:W-:Y:S05]  /*d4a0*/  HMMA.16816.F32 R8, R164.reuse, R170, RZ ;  /* 0x000000aaa408723c */ /* 0x040fea00000018ff */
[----:B------:R-:W2:Y:S01]  /*d4b0*/  LDSM.16.M88.4 R196, [R226] ;  /* 0x00000000e2c4783b */ /* 0x000ea20000000200 */
[C---:B---3--:R-:W-:Y:S05]  /*d4c0*/  HMMA.16816.F32 R12, R164.reuse, R172, RZ ;  /* 0x000000aca40c723c */ /* 0x048fea00000018ff */
[----:B------:R-:W3:Y:S01]  /*d4d0*/  LDSM.16.M88.4 R200, [R225] ;  /* 0x00000000e1c8783b */ /* 0x000ee20000000200 */
[C---:B------:R-:W-:Y:S05]  /*d4e0*/  HMMA.16816.F32 R16, R164.reuse, R174, RZ ;  /* 0x000000aea410723c */ /* 0x040fea00000018ff */
[----:B------:R-:W-:Y:S01]  /*d4f0*/  LDSM.16.M88.4 R204, [R234] ;  /* 0x00000000eacc783b */ /* 0x000fe20000000200 */
[C---:B----4-:R-:W-:Y:S05]  /*d500*/  HMMA.16816.F32 R20, R164.reuse, R176, RZ ;  /* 0x000000b0a414723c */ /* 0x050fea00000018ff */
[----:B------:R-:W4:Y:S01]  /*d510*/  LDSM.16.M88.4 R208, [R231+0x10000] ;  /* 0x01000000e7d0783b */ /* 0x000f220000000200 */
[C---:B------:R-:W-:Y:S05]  /*d520*/  HMMA.16816.F32 R24, R164.reuse, R178, RZ ;  /* 0x000000b2a418723c */ /* 0x040fea00000018ff */
[----:B------:R-:W-:Y:S01]  /*d530*/  LDSM.16.M88.4 R168, [R231+0x11000] ;  /* 0x01100000e7a8783b */ /* 0x000fe20000000200 */
[C---:B-----5:R-:W-:Y:S05]  /*d540*/  HMMA.16816.F32 R28, R164.reuse, R180, RZ ;  /* 0x000000b4a41c723c */ /* 0x060fea00000018ff */
[----:B------:R-:W-:Y:S01]  /*d550*/  LDSM.16.M88.4 R172, [R231+0x11800] ;  /* 0x01180000e7ac783b */ /* 0x000fe20000000200 */
[----:B-1----:R-:W-:Y:S05]  /*d560*/  HMMA.16816.F32 R32, R164, R182, RZ ;  /* 0x000000b6a420723c */ /* 0x002fea00000018ff */
[----:B------:R-:W1:Y:S01]  /*d570*/  LDSM.16.M88.4 R164, [R231+0x10800] ;  /* 0x01080000e7a4783b */ /* 0x000e620000000200 */
[C---:B------:R-:W-:Y:S05]  /*d580*/  HMMA.16816.F32 R4, R184.reuse, R188, R4 ;  /* 0x000000bcb804723c */ /* 0x040fea0000001804 */
[----:B------:R-:W-:Y:S01]  /*d590*/  LDSM.16.M88.4 R176, [R233] ;  /* 0x00000000e9b0783b */ /* 0x000fe20000000200 */
[C---:B------:R-:W-:Y:S05]  /*d5a0*/  HMMA.16816.F32 R8, R184.reuse, R190, R8 ;  /* 0x000000beb808723c */ /* 0x040fea0000001808 */
[----:B------:R-:W5:Y:S01]  /*d5b0*/  LDSM.16.M88.4 R180, [R224] ;  /* 0x00000000e0b4783b */ /* 0x000f620000000200 */
[C---:B--2---:R-:W-:Y:S05]  /*d5c0*/  HMMA.16816.F32 R12, R184.reuse, R192, R12 ;  /* 0x000000c0b80c723c */ /* 0x044fea000000180c */
[----:B------:R-:W-:Y:S01]  /*d5d0*/  LDSM.16.M88.4 R188, [R224+0x1000] ;  /* 0x00100000e0bc783b */ /* 0x000fe20000000200 */
[C---:B------:R-:W-:Y:S05]  /*d5e0*/  HMMA.16816.F32 R16, R184.reuse, R194, R16 ;  /* 0x000000c2b810723c */ /* 0x040fea0000001810 */
[----:B------:R-:W-:Y:S01]  /*d5f0*/  LDSM.16.M88.4 R192, [R224+0x1800] ;  /* 0x00180000e0c0783b */ /* 0x000fe20000000200 */
[C---:B------:R-:W-:Y:S06]  /*d600*/  HMMA.16816.F32 R20, R184.reuse, R196, R20 ;  /* 0x000000c4b814723c */ /* 0x040fec0000001814 */
[C---:B------:R-:W-:Y:S01]  /*d610*/  HMMA.16816.F32 R24, R184.reuse, R198, R24 ;  /* 0x000000c6b818723c */ /* 0x040fe20000001818 */
[----:B------:R-:W-:Y:S05]  /*d620*/  LDSM.16.M88.4 R196, [R238+0x4000] ;  /* 0x00400000eec4783b */ /* 0x000fea0000000200 */
[C---:B---3--:R-:W-:Y:S06]  /*d630*/  HMMA.16816.F32 R28, R184.reuse, R200, R28 ;  /* 0x000000c8b81c723c */ /* 0x048fec000000181c */
[----:B------:R-:W-:Y:S01]  /*d640*/  HMMA.16816.F32 R32, R184, R202, R32 ;  /* 0x000000cab820723c */ /* 0x000fe20000001820 */
[----:B------:R-:W2:Y:S05]  /*d650*/  LDSM.16.M88.4 R184, [R224+0x800] ;  /* 0x00080000e0b8783b */ /* 0x000eaa0000000200 */
[C---:B----4-:R-:W-:Y:S01]  /*d660*/  HMMA.16816.F32 R4, R204.reuse, R208, R4 ;  /* 0x000000d0cc04723c */ /* 0x050fe20000001804 */
[----:B------:R-:W3:Y:S05]  /*d670*/  LDSM.16.M88.4 R200, [R237+0x12000] ;  /* 0x01200000edc8783b */ /* 0x000eea0000000200 */
[C---:B------:R-:W-:Y:S01]  /*d680*/  HMMA.16816.F32 R8, R204.reuse, R210, R8 ;  /* 0x000000d2cc08723c */ /* 0x040fe20000001808 */
[----:B------:R-:W-:Y:S05]  /*d690*/  LDSM.16.M88.4 R208, [R223] ;  /* 0x00000000dfd0783b */ /* 0x000fea0000000200 */
[C---:B-1----:R-:W-:Y:S06]  /*d6a0*/  HMMA.16816.F32 R12, R204.reuse, R164, R12 ;  /* 0x000000a4cc0c723c */ /* 0x042fec000000180c */
[C---:B------:R-:W-:Y:S01]  /*d6b0*/  HMMA.16816.F32 R16, R204.reuse, R166, R16 ;  /* 0x000000a6cc10723c */ /* 0x040fe20000001810 */
[----:B------:R-:W1:Y:S05]  /*d6c0*/  LDSM.16.M88.4 R164, [R237+0x12800] ;  /* 0x01280000eda4783b */ /* 0x000e6a0000000200 */
[C---:B------:R-:W-:Y:S06]  /*d6d0*/  HMMA.16816.F32 R20, R204.reuse, R168, R20 ;  /* 0x000000a8cc14723c */ /* 0x040fec0000001814 */
[C---:B------:R-:W-:Y:S01]  /*d6e0*/  HMMA.16816.F32 R24, R204.reuse, R170, R24 ;  /* 0x000000aacc18723c */ /* 0x040fe20000001818 */
[----:B------:R-:W4:Y:S05]  /*d6f0*/  LDSM.16.M88.4 R168, [R237+0x13000] ;  /* 0x01300000eda8783b */ /* 0x000f2a0000000200 */
[C---:B------:R-:W-:Y:S06]  /*d700*/  HMMA.16816.F32 R28, R204.reuse, R172, R28 ;  /* 0x000000accc1c723c */ /* 0x040fec000000181c */
[----:B------:R-:W-:Y:S01]  /*d710*/  HMMA.16816.F32 R32, R204, R174, R32 ;  /* 0x000000aecc20723c */ /* 0x000fe20000001820 */
[----:B------:R-:W4:Y:S05]  /*d720*/  LDSM.16.M88.4 R172, [R237+0x13800] ;  /* 0x01380000edac783b */ /* 0x000f2a0000000200 */
[C---:B-----5:R-:W-:Y:S01]  /*d730*/  HMMA.16816.F32 R4, R176.reuse, R180, R4 ;  /* 0x000000b4b004723c */ /* 0x060fe20000001804 */
[----:B------:R-:W5:Y:S05]  /*d740*/  LDSM.16.M88.4 R204, [R236+0x4000] ;  /* 0x00400000eccc783b */ /* 0x000f6a0000000200 */
        /* <DEDUP_REMOVED lines=14> */
[----:B------:R-:W-:Y:S05]  /*d830*/  LDSM.16.M88.4 R200, [R224+0x2000] ;  /* 0x00200000e0c8783b */ /* 0x000fea0000000200 */
        /* <DEDUP_REMOVED lines=22> */
[C---:B---3--:R-:W-:Y:S01]  /*d9a0*/  HMMA.16816.F32 R4, R188.reuse, R192, R4 ;  /* 0x000000c0bc04723c */ /* 0x048fe20000001804 */
[----:B------:R-:W3:Y:S05]  /*d9b0*/  LDSM.16.M88.4 R204, [R238+0x8000] ;  /* 0x00800000eecc783b */ /* 0x000eea0000000200 */
[C---:B------:R-:W-:Y:S01]  /*d9c0*/  HMMA.16816.F32 R8, R188.reuse, R194, R8 ;  /* 0x000000c2bc08723c */ /* 0x040fe20000001808 */
[----:B------:R-:W-:Y:S05]  /*d9d0*/  LDSM.16.M88.4 R192, [R219] ;  /* 0x00000000dbc0783b */ /* 0x000fea0000000200 */
        /* <DEDUP_REMOVED lines=89> */
[C---:B------:R-:W-:Y:S06]  /*df70*/  HMMA.16816.F32 R8, R196.reuse, R202, R8 ;  /* 0x000000cac408723c */ /* 0x040fec0000001808 */
[C---:B--2---:R-:W-:Y:S06]  /*df80*/  HMMA.16816.F32 R12, R196.reuse, R176, R12 ;  /* 0x000000b0c40c723c */ /* 0x044fec000000180c */
[C---:B------:R-:W-:Y:S06]  /*df90*/  HMMA.16816.F32 R16, R196.reuse, R178, R16 ;  /* 0x000000b2c410723c */ /* 0x040fec0000001810 */
[C---:B------:R-:W-:Y:S06]  /*dfa0*/  HMMA.16816.F32 R20, R196.reuse, R180, R20 ;  /* 0x000000b4c414723c */ /* 0x040fec0000001814 */
[C---:B------:R-:W-:Y:S06]  /*dfb0*/  HMMA.16816.F32 R24, R196.reuse, R182, R24 ;  /* 0x000000b6c418723c */ /* 0x040fec0000001818 */
[C---:B------:R-:W-:Y:S06]  /*dfc0*/  HMMA.16816.F32 R28, R196.reuse, R184, R28 ;  /* 0x000000b8c41c723c */ /* 0x040fec000000181c */
[----:B------:R-:W-:Y:S06]  /*dfd0*/  HMMA.16816.F32 R32, R196, R186, R32 ;  /* 0x000000bac420723c */ /* 0x000fec0000001820 */
[C---:B---3--:R-:W-:Y:S06]  /*dfe0*/  HMMA.16816.F32 R4, R204.reuse, R208, R4 ;  /* 0x000000d0cc04723c */ /* 0x048fec0000001804 */
[C---:B------:R-:W-:Y:S06]  /*dff0*/  HMMA.16816.F32 R8, R204.reuse, R210, R8 ;  /* 0x000000d2cc08723c */ /* 0x040fec0000001808 */
[C---:B-1----:R-:W-:Y:S06]  /*e000*/  HMMA.16816.F32 R12, R204.reuse, R164, R12 ;  /* 0x000000a4cc0c723c */ /* 0x042fec000000180c */
[C---:B------:R-:W-:Y:S01]  /*e010*/  HMMA.16816.F32 R16, R204.reuse, R166, R16 ;  /* 0x000000a6cc10723c */ /* 0x040fe20000001810 */
[----:B------:R-:W1:Y:S05]  /*e020*/  LDSM.16.M88.4 R164, [R224+0x6800] ;  /* 0x00680000e0a4783b */ /* 0x000e6a0000000200 */
[C---:B----4-:R-:W-:Y:S06]  /*e030*/  HMMA.16816.F32 R20, R204.reuse, R168, R20 ;  /* 0x000000a8cc14723c */ /* 0x050fec0000001814 */
[C---:B------:R-:W-:Y:S01]  /*e040*/  HMMA.16816.F32 R24, R204.reuse, R170, R24 ;  /* 0x000000aacc18723c */ /* 0x040fe20000001818 */
[----:B------:R-:W2:Y:S05]  /*e050*/  LDSM.16.M88.4 R168, [R224+0x7000] ;  /* 0x00700000e0a8783b */ /* 0x000eaa0000000200 */
[C---:B------:R-:W-:Y:S06]  /*e060*/  HMMA.16816.F32 R28, R204.reuse, R172, R28 ;  /* 0x000000accc1c723c */ /* 0x040fec000000181c */
[----:B------:R-:W-:Y:S06]  /*e070*/  HMMA.16816.F32 R32, R204, R174, R32 ;  /* 0x000000aecc20723c */ /* 0x000fec0000001820 */
[C---:B-----5:R-:W-:Y:S06]  /*e080*/  HMMA.16816.F32 R4, R188.reuse, R192, R4 ;  /* 0x000000c0bc04723c */ /* 0x060fec0000001804 */
[C---:B------:R-:W-:Y:S06]  /*e090*/  HMMA.16816.F32 R8, R188.reuse, R194, R8 ;  /* 0x000000c2bc08723c */ /* 0x040fec0000001808 */
[C---:B-1----:R-:W-:Y:S06]  /*e0a0*/  HMMA.16816.F32 R12, R188.reuse, R164, R12 ;  /* 0x000000a4bc0c723c */ /* 0x042fec000000180c */
[C---:B------:R-:W-:Y:S01]  /*e0b0*/  HMMA.16816.F32 R16, R188.reuse, R166, R16 ;  /* 0x000000a6bc10723c */ /* 0x040fe20000001810 */
[----:B------:R-:W1:Y:S01]  /*e0c0*/  LDSM.16.M88.4 R164, [R224+0x7800] ;  /* 0x00780000e0a4783b */ /* 0x000e620000000200 */
[----:B------:R-:W-:Y:S04]  /*e0d0*/  DEPBAR.LE SB0, 0x0 ;  /* 0x000080000000791a */ /* 0x000fe80000000000 */
[C---:B--2---:R-:W-:Y:S01]  /*e0e0*/  HMMA.16816.F32 R20, R188.reuse, R168, R20 ;  /* 0x000000a8bc14723c */ /* 0x044fe20000001814 */
[----:B------:R-:W-:Y:S04]  /*e0f0*/  BAR.SYNC.DEFER_BLOCKING 0x0 ;  /* 0x0000000000007b1d */ /* 0x000fe80000010000 */
        /* <DEDUP_REMOVED lines=204> */
.L_x_2051:
[----:B-1----:R-:W-:Y:S01]  /*edc0*/  FMNMX.FTZ R15, R202, R17, !PT ;  /* 0x00000011ca0f7209 */ /* 0x002fe20007810000 */
[----:B------:R-:W1:Y:S01]  /*edd0*/  SHFL.BFLY PT, R4, R33, 0x2, 0x1f ;  /* 0x0c401f0021047f89 */ /* 0x000e6200000e0000 */
[C---:B------:R-:W-:Y:S01]  /*ede0*/  ISETP.GE.AND P0, PT, R35.reuse, R245, PT ;  /* 0x000000f52300720c */ /* 0x040fe20003f06270 */
[----:B------:R-:W-:Y:S01]  /*edf0*/  UISETP.GT.AND UP0, UPT, UR23, UR13, UPT ;  /* 0x0000000d1700728c */ /* 0x000fe2000bf04270 */
[----:B------:R-:W-:Y:S05]  /*ee00*/  FSEL R182, R32, -INF , !P2 ;  /* 0xff80000020b67808 */ /* 0x000fea0005000000 */
[----:B------:R-:W-:Y:S01]  /*ee10*/  LDSM.16.MT88.4 R24, [R230+0x18000] ;  /* 0x01800000e618783b */ /* 0x000fe20000004200 */
        /* <DEDUP_REMOVED lines=9> */
[----:B------:R-:W3:Y:S01]  /*eeb0*/  SHFL.BFLY PT, R3, R6, 0x2, 0x1f ;  /* 0x0c401f0006037f89 */ /* 0x000ee200000e0000 */
[----:B-1----:R-:W-:Y:S07]  /*eec0*/  FMNMX.FTZ R33, R33, R4, !PT ;  /* 0x0000000421217209 */ /* 0x002fee0007810000 */
[----:B------:R-:W1:Y:S01]  /*eed0*/  SHFL.BFLY PT, R164, R33, 0x1, 0x1f ;  /* 0x0c201f0021a47f89 */ /* 0x000e6200000e0000 */
[----:B---3--:R-:W-:Y:S07]  /*eee0*/  FMNMX.FTZ R4, R6, R3, !PT ;  /* 0x0000000306047209 */ /* 0x008fee0007810000 */
[----:B------:R-:W3:Y:S01]  /*eef0*/  SHFL.BFLY PT, R3, R4, 0x1, 0x1f ;  /* 0x0c201f0004037f89 */ /* 0x000ee200000e0000 */
        /* <DEDUP_REMOVED lines=13> */
[----:B---3--:R-:W-:Y:S01]  /*efd0*/  FMNMX.FTZ R3, R4, R3, !PT ;  /* 0x0000000304037209 */ /* 0x008fe20007810000 */
        /* <DEDUP_REMOVED lines=20> */
[----:B------:R-:W3:Y:S01]  /*f120*/  MUFU.EX2 R190, R190 ;  /* 0x000000be00be7308 */ /* 0x000ee20000000800 */
[--C-:B------:R-:W-:Y:S01]  /*f130*/  FFMA.FTZ R186, R186, UR4, -R181.reuse ;  /* 0x00000004baba7c23 */ /* 0x100fe200080108b5 */
[--C-:B------:R-:W-:Y:S01]  /*f140*/  FFMA.FTZ R182, R182, UR4, -R181.reuse ;  /* 0x00000004b6b67c23 */ /* 0x100fe200080108b5 */
[--C-:B------:R-:W-:Y:S01]  /*f150*/  FFMA.FTZ R196, R203, UR4, -R181.reuse ;  /* 0x00000004cbc47c23 */ /* 0x100fe200080108b5 */
[--C-:B------:R-:W-:Y:S01]  /*f160*/  FFMA.FTZ R203, R174, UR4, -R181.reuse ;  /* 0x00000004aecb7c23 */ /* 0x100fe200080108b5 */
[--C-:B------:R-:W-:Y:S01]  /*f170*/  FFMA.FTZ R198, R198, UR4, -R181.reuse ;  /* 0x00000004c6c67c23 */ /* 0x100fe200080108b5 */
[----:B------:R-:W-:Y:S01]  /*f180*/  LDSM.16.MT88.4 R172, [R232+0x1c800] ;  /* 0x01c80000e8ac783b */ /* 0x000fe20000004200 */
[--C-:B------:R-:W-:Y:S03]  /*f190*/  FFMA.FTZ R205, R205, UR4, -R181.reuse ;  /* 0x00000004cdcd7c23 */ /* 0x100fe600080108b5 */
[----:B------:R-:W4:Y:S01]  /*f1a0*/  MUFU.EX2 R189, R189 ;  /* 0x000000bd00bd7308 */ /* 0x000f220000000800 */
        /* <DEDUP_REMOVED lines=8> */
[----:B---3--:R-:W-:Y:S01]  /*f230*/  F2FP.F16.F32.PACK_AB R168, R190, R193 ;  /* 0x000000c1bea8723e */ /* 0x008fe200000000ff */
[----:B------:R-:W-:Y:S01]  /*f240*/  FFMA.FTZ R184, R183, UR4, -R184 ;  /* 0x00000004b7b87c23 */ /* 0x000fe200080108b8 */
[----:B------:R-:W-:Y:S07]  /*f250*/  PLOP3.LUT P0, PT, PT, PT, UP0, 0x80, 0x0 ;  /* 0x000000000000781c */ /* 0x000fee0003f0f008 */
[----:B------:R-:W3:Y:S01]  /*f260*/  MUFU.EX2 R167, R167 ;  /* 0x000000a700a77308 */ /* 0x000ee20000000800 */
[----:B----4-:R-:W-:Y:S09]  /*f270*/  F2FP.F16.F32.PACK_AB R170, R188, R189 ;  /* 0x000000bdbcaa723e */ /* 0x010ff200000000ff */
[----:B------:R-:W-:Y:S10]  /*f280*/  MUFU.EX2 R166, R166 ;  /* 0x000000a600a67308 */ /* 0x000ff40000000800 */
[----:B------:R-:W4:Y:S01]  /*f290*/  MUFU.EX2 R191, R191 ;  /* 0x000000bf00bf7308 */ /* 0x000f220000000800 */
[----:B---3--:R-:W-:Y:S09]  /*f2a0*/  F2FP.F16.F32.PACK_AB R169, R167, R195 ;  /* 0x000000c3a7a9723e */ /* 0x008ff200000000ff */
[----:B------:R-:W3:Y:S10]  /*f2b0*/  MUFU.EX2 R2, R6 ;  /* 0x0000000600027308 */ /* 0x000ef40000000800 */
[----:B------:R-:W5:Y:S01]  /*f2c0*/  MUFU.EX2 R0, R8 ;  /* 0x0000000800007308 */ /* 0x000f620000000800 */
[----:B----4-:R-:W-:Y:S09]  /*f2d0*/  F2FP.F16.F32.PACK_AB R171, R191, R166 ;  /* 0x000000a6bfab723e */ /* 0x010ff200000000ff */
[----:B------:R-:W-:Y:S01]  /*f2e0*/  MUFU.EX2 R192, R192 ;  /* 0x000000c000c07308 */ /* 0x000fe20000000800 */
[C---:B---3--:R-:W-:Y:S01]  /*f2f0*/  FMUL.FTZ R4, R2.reuse, R160 ;  /* 0x000000a002047220 */ /* 0x048fe20000410000 */
[C---:B------:R-:W-:Y:S01]  /*f300*/  FMUL.FTZ R5, R2.reuse, R161 ;  /* 0x000000a102057220 */ /* 0x040fe20000410000 */
[C---:B------:R-:W-:Y:S01]  /*f310*/  FMUL.FTZ R9, R2.reuse, R157 ;  /* 0x0000009d02097220 */ /* 0x040fe20000410000 */
[C---:B------:R-:W-:Y:S01]  /*f320*/  FMUL.FTZ R12, R2.reuse, R152 ;  /* 0x00000098020c7220 */ /* 0x040fe20000410000 */
[C---:B------:R-:W-:Y:S01]  /*f330*/  FMUL.FTZ R13, R2.reuse, R153 ;  /* 0x00000099020d7220 */ /* 0x040fe20000410000 */
[C---:B--2---:R-:W-:Y:S01]  /*f340*/  FMUL.FTZ R20, R2.reuse, R144 ;  /* 0x0000009002147220 */ /* 0x044fe20000410000 */
[C---:B------:R-:W-:Y:S01]  /*f350*/  FMUL.FTZ R21, R2.reuse, R145 ;  /* 0x0000009102157220 */ /* 0x040fe20000410000 */
[----:B------:R-:W-:Y:S01]  /*f360*/  FMUL.FTZ R28, R2, R136 ;  /* 0x00000088021c7220 */ /* 0x000fe20000410000 */
[C---:B-----5:R-:W-:Y:S01]  /*f370*/  FMUL.FTZ R6, R0.reuse, R162 ;  /* 0x000000a200067220 */ /* 0x060fe20000410000 */
        /* <DEDUP_REMOVED lines=393> */
.L_x_2049:
        /* <DEDUP_REMOVED lines=272> */
.L_x_2053:
        /* <DEDUP_REMOVED lines=23> */
.L_x_2054:
        /* <DEDUP_REMOVED lines=122> */
.L_x_2056:
[----:B------:R-:W-:Y:S05]  /*12620*/  BSYNC B0 ;  /* 0x0000000000007941 */ /* 0x000fea0003800000 */
.L_x_2055:
        /* <DEDUP_REMOVED lines=32> */
.L_x_2058:
[----:B------:R-:W-:Y:S05]  /*12830*/  BSYNC B0 ;  /* 0x0000000000007941 */ /* 0x000fea0003800000 */
.L_x_2057:
        /* <DEDUP_REMOVED lines=22> */
.L_x_2060:
[----:B------:R-:W-:Y:S05]  /*129a0*/  BSYNC B0 ;  /* 0x0000000000007941 */ /* 0x000fea0003800000 */
.L_x_2059:
        /* <DEDUP_REMOVED lines=22> */
.L_x_2062:
[----:B------:R-:W-:Y:S05]  /*12b10*/  BSYNC B0 ;  /* 0x0000000000007941 */ /* 0x000fea0003800000 */
.L_x_2061:
        /* <DEDUP_REMOVED lines=21> */
.L_x_2063:
        /* <DEDUP_REMOVED lines=9> */
.L_x_2425:


//--------------------- .text._ZN5flash16flash_fwd_kernelI23Flash_fwd_kernel_traitsILi256ELi128ELi64ELi8ELb0ELb0EN7cutlass6half_tE19Flash_kernel_traitsILi256ELi128ELi64ELi8ES3_EELb1ELb0ELb1ELb1ELb0ELb0ELb0ELb0EEEvNS_16Flash_fwd_paramsE --------------------------
	.section	.text._ZN5flash16flash_fwd_kernelI23Flash_fwd_kernel_traitsILi256ELi128ELi64ELi8ELb0ELb0EN7cutlass6half_tE19Flash_kernel_traitsILi256ELi128ELi64ELi8ES3_EELb1ELb0ELb1ELb1ELb0ELb0ELb0ELb0EEEvNS_16Flash_fwd_paramsE,"ax",@progbits
	.align	128
        .global         _ZN5flash16flash_fwd_kernelI23Flash_fwd_kernel_traitsILi256ELi128ELi64ELi8ELb0ELb0EN7cutlass6half_tE19Flash_kernel_traitsILi256ELi128ELi64ELi8ES3_EELb1ELb0ELb1ELb1ELb0ELb0ELb0ELb0EEEvNS_16Flash_fwd_paramsE
        .type           _ZN5flash16flash_fwd_kernelI23Flash_fwd_kernel_traitsILi256ELi128ELi64ELi8ELb0ELb0EN7cutlass6half_tE19Flash_kernel_traitsILi256ELi128ELi64ELi8ES3_EELb1ELb0ELb1ELb1ELb0ELb0ELb0ELb0EEEvNS_16Flash_fwd_paramsE,@function
        .size           _ZN5flash16flash_fwd_kernelI23Flash_fwd_kernel_traitsILi256ELi128ELi64ELi8ELb0ELb0EN7cutlass6half_tE19Flash_kernel_traitsILi256ELi128ELi64ELi8ES3_EELb1ELb0ELb1ELb1ELb0ELb0ELb0ELb0EEEvNS_16Flash_fwd_paramsE,(.L_x_2426 - _ZN5flash16flash_fwd_kernelI23Flash_fwd_kernel_traitsILi256ELi128ELi64ELi8ELb0ELb0EN7cutlass6half_tE19Flash_kernel_traitsILi256ELi128ELi64ELi8ES3_EELb1ELb0ELb1ELb1ELb0ELb0ELb0ELb0EEEvNS_16Flash_fwd_paramsE)
        .other          _ZN5flash16flash_fwd_kernelI23Flash_fwd_kernel_traitsILi256ELi128ELi64ELi8ELb0ELb0EN7cutlass6half_tE19Flash_kernel_traitsILi256ELi128ELi64ELi8ES3_EELb1ELb0ELb1ELb1ELb0ELb0ELb0ELb0EEEvNS_16Flash_fwd_paramsE,@"STO_CUDA_ENTRY STV_DEFAULT"
_ZN5flash16flash_fwd_kernelI23Flash_fwd_kernel_traitsILi256ELi128ELi64ELi8ELb0ELb0EN7cutlass6half_tE19Flash_kernel_traitsILi256ELi128ELi64ELi8ES3_EELb1ELb0ELb1ELb1ELb0ELb0ELb0ELb0EEEvNS_16Flash_fwd_paramsE:
.text._ZN5flash16flash_fwd_kernelI23Flash_fwd_kernel_traitsILi256ELi128ELi64ELi8ELb0ELb0EN7cutlass6half_tE19Flash_kernel_traitsILi256ELi128ELi64ELi8ES3_EELb1ELb0ELb1ELb1ELb0ELb0ELb0ELb0EEEvNS_16Flash_fwd_paramsE:
        /* <DEDUP_REMOVED lines=49> */
[----:B------:R-:W-:Y:S02]  /*0310*/  PLOP3.LUT P1, PT, PT, PT, UP1, 0x80, 0x0 ;  /* 0x000000000000781c */ /* 0x000fe40003f2f018 */
[----:B------:R2:W-:Y:S04]  /*0320*/  @!P3 STG.E.64 desc[UR34][R10.64+0x8], R2 ;  /* 0x000008020a00b986 */ /* 0x0005e8000c101b22 */
[----:B------:R-:W3:Y:S01]  /*0330*/  @P0 LDG.E R0, desc[UR34][R14.64+0x4] ;  /* 0x000004220e000981 */ /* 0x000ee2000c1e1900 */
[----:B------:R-:W-:-:S03]  /*0340*/  IMAD.U32 R5, RZ, RZ, UR7 ;  /* 0x00000007ff057e24 */ /* 0x000fc6000f8e00ff */
[----:B------:R-:W4:Y:S04]  /*0350*/  @P0 LDG.E R9, desc[UR34][R14.64] ;  /* 0x000000220e090981 */ /* 0x000f28000c1e1900 */
[----:B------:R-:W5:Y:S01]  /*0360*/  @!P2 LDG.E R6, desc[UR34][R4.64] ;  /* 0x000000220406a981 */ /* 0x000f62000c1e1900 */
[----:B-1----:R-:W-:Y:S01]  /*0370*/  IMAD.U32 R12, RZ, RZ, UR8 ;  /* 0x00000008ff0c7e24 */ /* 0x002fe2000f8e00ff */
[----:B------:R-:W-:Y:S01]  /*0380*/  UMOV UR17, 0xffffffff ;  /* 0xffffffff00117882 */ /* 0x000fe20000000000 */
[----:B------:R-:W-:Y:S01]  /*0390*/  IMAD.U32 R13, RZ, RZ, UR9 ;  /* 0x00000009ff0d7e24 */ /* 0x000fe2000f8e00ff */
[----:B------:R-:W-:-:S04]  /*03a0*/  ULDC UR8, c[0x0][0x270] ;  /* 0x00009c0000087ab9 */ /* 0x000fc80000000800 */
[----:B------:R-:W2:Y:S01]  /*03b0*/  @P1 LDG.E R8, desc[UR34][R12.64] ;  /* 0x000000220c081981 */ /* 0x000ea2000c1e1900 */
        /* <DEDUP_REMOVED lines=8> */
[----:B------:R-:W-:Y:S02]  /*0440*/  LOP3.LUT R80, R81, 0xffffffe0, RZ, 0xc0, !PT ;  /* 0xffffffe051507812 */ /* 0x000fe400078ec0ff */
[----:B-----5:R-:W-:Y:S01]  /*0450*/  @!P2 R2UR UR7, R6 ;  /* 0x000000000607a2ca */ /* 0x020fe200000e0000 */
[----:B------:R-:W-:Y:S01]  /*0460*/  USHF.L.U32 UR4, UR9, 0x5, URZ ;  /* 0x0000000509047899 */ /* 0x000fe2000800063f */
[----:B------:R-:W-:Y:S01]  /*0470*/  ISETP.NE.AND.EX P2, PT, RZ, UR5, PT, P0 ;  /* 0x00000005ff007c0c */ /* 0x000fe2000bf45300 */
[----:B------:R-:W-:Y:S02]  /*0480*/  IMAD.IADD R80, R7, 0x1, -R80 ;  /* 0x0000000107507824 */ /* 0x000fe400078e0a50 */
[----:B------:R-:W-:Y:S02]  /*0490*/  @UP2 UIADD3 UR19, UR19, -UR17, URZ ;  /* 0x8000001113132290 */ /* 0x000fe4000fffe03f */
[----:B------:R-:W-:Y:S01]  /*04a0*/  USHF.R.S32.HI UR5, URZ, 0x1f, UR4 ;  /* 0x0000001f3f057899 */ /* 0x000fe20008011404 */
[----:B--2---:R-:W-:-:S02]  /*04b0*/  @P1 R2UR UR6, R8 ;  /* 0x00000000080612ca */ /* 0x004fc400000e0000 */
        /* <DEDUP_REMOVED lines=12> */
.L_x_2064:
[----:B------:R-:W-:Y:S01]  /*0580*/  ULDC UR9, c[0x0][0x2c8] ;  /* 0x0000b20000097ab9 */ /* 0x000fe20000000800 */
.L_x_2065:
        /* <DEDUP_REMOVED lines=57> */
[C---:B------:R-:W-:Y:S01]  /*0920*/  ISETP.GE.AND P1, PT, R16.reuse, UR19, PT ;  /* 0x0000001310007c0c */ /* 0x040fe2000bf26270 */
[----:B------:R-:W-:Y:S01]  /*0930*/  @!UP1 ULDC.64 UR4, c[0x0][0x290] ;  /* 0x0000a40000049ab9 */ /* 0x000fe20000000a00 */
[C---:B------:R-:W-:Y:S01]  /*0940*/  IMAD.SHL.U32 R9, R7.reuse, 0x8, RZ ;  /* 0x0000000807097824 */ /* 0x040fe200078e00ff */
[----:B------:R-:W-:Y:S01]  /*0950*/  @!UP1 UIMAD UR6, UR12, UR4, URZ ;  /* 0x000000040c0692a4 */ /* 0x000fe2000f8e023f */
[--C-:B------:R-:W-:Y:S01]  /*0960*/  SHF.R.S32.HI R17, RZ, 0x1f, R16.reuse ;  /* 0x0000001fff117819 */ /* 0x100fe20000011410 */
[----:B------:R-:W-:Y:S01]  /*0970*/  @UP1 UIMAD UR7, UR17, UR7, UR11 ;  /* 0x00000007110712a4 */ /* 0x000fe2000f8e020b */
[C---:B------:R-:W-:Y:S01]  /*0980*/  VIADD R5, R16.reuse, 0x20 ;  /* 0x0000002010057836 */ /* 0x040fe20000000000 */
[----:B------:R-:W-:Y:S01]  /*0990*/  @!UP1 UIMAD.WIDE.U32 UR14, UR29, UR4, URZ ;  /* 0x000000041d0e92a5 */ /* 0x000fe2000f8e003f */
[----:B------:R-:W-:Y:S01]  /*09a0*/  ISETP.NE.AND P3, PT, R7, RZ, PT ;  /* 0x000000ff0700720c */ /* 0x000fe20003f65270 */
[----:B------:R-:W-:Y:S01]  /*09b0*/  ULDC.U8 UR11, c[0x0][0x3d8] ;  /* 0x0000f600000b7ab9 */ /* 0x000fe20000000000 */
[----:B------:R-:W-:Y:S01]  /*09c0*/  @!UP1 UIMAD UR6, UR29, UR5, UR6 ;  /* 0x000000051d0692a4 */ /* 0x000fe2000f8e0206 */
[----:B------:R-:W-:Y:S01]  /*09d0*/  IMAD.WIDE R14, R15, 0x80, R16 ;  /* 0x000000800f0e7825 */ /* 0x000fe200078e0210 */
[----:B------:R-:W-:Y:S01]  /*09e0*/  UISETP.NE.AND UP3, UPT, UR11, URZ, UPT ;  /* 0x0000003f0b00728c */ /* 0x000fe2000bf65270 */
[C---:B------:R-:W-:Y:S01]  /*09f0*/  IADD3 R8, R9.reuse, 0x40, RZ ;  /* 0x0000004009087810 */ /* 0x040fe20007ffe0ff */
        /* <DEDUP_REMOVED lines=61> */
.L_x_2068:
[----:B------:R-:W-:Y:S05]  /*0dd0*/  BSYNC B0 ;  /* 0x0000000000007941 */ /* 0x000fea0003800000 */
.L_x_2067:
        /* <DEDUP_REMOVED lines=25> */
.L_x_2070:
[----:B------:R-:W-:Y:S05]  /*0f70*/  BSYNC B0 ;  /* 0x0000000000007941 */ /* 0x000fea0003800000 */
.L_x_2069:
        /* <DEDUP_REMOVED lines=24> */
.L_x_2072:
[----:B------:R-:W-:Y:S05]  /*1100*/  BSYNC B0 ;  /* 0x0000000000007941 */ /* 0x000fea0003800000 */
.L_x_2071:
        /* <DEDUP_REMOVED lines=26> */
.L_x_2074:
[----:B------:R-:W-:Y:S05]  /*12b0*/  BSYNC B0 ;  /* 0x0000000000007941 */ /* 0x000fea0003800000 */
.L_x_2073:
        /* <DEDUP_REMOVED lines=10> */
.L_x_2076:
[----:B------:R-:W-:Y:S05]  /*1360*/  BSYNC B0 ;  /* 0x0000000000007941 */ /* 0x000fea0003800000 */
.L_x_2075:
        /* <DEDUP_REMOVED lines=10> */
.L_x_2078:
[----:B------:R-:W-:Y:S05]  /*1410*/  BSYNC B0 ;  /* 0x0000000000007941 */ /* 0x000fea0003800000 */
.L_x_2077:
        /* <DEDUP_REMOVED lines=10> */
.L_x_2080:
[----:B------:R-:W-:Y:S05]  /*14c0*/  BSYNC B0 ;  /* 0x0000000000007941 */ /* 0x000fea0003800000 */
.L_x_2079:
        /* <DEDUP_REMOVED lines=10> */
.L_x_2066:
        /* <DEDUP_REMOVED lines=34> */
.L_x_2081:
[----:B------:R-:W-:Y:S01]  /*1790*/  ULDC UR4, c[0x0][0x278] ;  /* 0x00009e0000047ab9 */ /* 0x000fe20000000800 */
[----:B------:R-:W1:Y:S01]  /*17a0*/  S2R R4, SR_CTAID.Z ;  /* 0x0000000000047919 */ /* 0x000e620000002700 */
[----:B------:R-:W-:Y:S01]  /*17b0*/  IMAD.U32 R3, RZ, RZ, UR4 ;  /* 0x00000004ff037e24 */ /* 0x000fe2000f8e00ff */
[----:B------:R-:W-:Y:S01]  /*17c0*/  UMOV UR14, URZ ;  /* 0x0000003f000e7c82 */ /* 0x000fe20008000000 */
[----:B------:R-:W-:Y:S01]  /*17d0*/  LEA.HI R244, R0, R7, RZ, 0x3 ;  /* 0x0000000700f47211 */ /* 0x000fe200078f18ff */
[----:B------:R-:W-:Y:S02]  /*17e0*/  @UP0 UIADD3 UR7, UR6, UR7, URZ ;  /* 0x0000000706070290 */ /* 0x000fe4000fffe03f */
[----:B------:R-:W-:Y:S01]  /*17f0*/  IABS R3, R3 ;  /* 0x0000000300037213 */ /* 0x000fe20000000000 */
[----:B------:R-:W-:-:S03]  /*1800*/  USHF.R.S32.HI UR21, URZ, 0x1f, UR32 ;  /* 0x0000001f3f157899 */ /* 0x000fc60008011420 */
[----:B------:R-:W-:-:S13]  /*1810*/  R2UR UR9, R3 ;  /* 0x00000000030972ca */ /* 0x000fda00000e0000 */
[----:B------:R-:W2:Y:S01]  /*1820*/  I2F.RP R5, UR9 ;  /* 0x0000000900057d06 */ /* 0x000ea20008209400 */
[----:B-1----:R-:W-:-:S04]  /*1830*/  IABS R4, R4 ;  /* 0x0000000400047213 */ /* 0x002fc80000000000 */
[----:B------:R-:W-:-:S03]  /*1840*/  R2UR UR5, R4 ;  /* 0x00000000040572ca */ /* 0x000fc600000e0000 */
[----:B--2---:R-:W1:Y:S01]  /*1850*/  MUFU.RCP R3, R5 ;  /* 0x0000000500037308 */ /* 0x004e620000001000 */
[----:B------:R-:W-:Y:S02]  /*1860*/  LOP3.LUT R4, R244, 0xfffffff8, RZ, 0xc0, !PT ;  /* 0xfffffff8f4047812 */ /* 0x000fe400078ec0ff */
[----:B------:R-:W-:-:S05]  /*1870*/  SHF.R.S32.HI R244, RZ, 0x3, R244 ;  /* 0x00000003fff47819 */ /* 0x000fca00000114f4 */
[----:B------:R-:W-:-:S05]  /*1880*/  IMAD.SHL.U32 R242, R244, 0x40, RZ ;  /* 0x00000040f4f27824 */ /* 0x000fca00078e00ff */
[----:B------:R-:W-:Y:S01]  /*1890*/  LOP3.LUT R242, R242, 0x1c0, RZ, 0xc0, !PT ;  /* 0x000001c0f2f27812 */ /* 0x000fe200078ec0ff */
[----:B-1----:R-:W-:Y:S01]  /*18a0*/  VIADD R3, R3, 0xffffffe ;  /* 0x0ffffffe03037836 */ /* 0x002fe20000000000 */
[----:B------:R-:W-:-:S05]  /*18b0*/  LEA.HI R5, R0, R7, RZ, 0x6 ;  /* 0x0000000700057211 */ /* 0x000fca00078f30ff */
[----:B------:R-:W1:Y:S01]  /*18c0*/  F2I.FTZ.U32.TRUNC.NTZ R3, R3 ;  /* 0x0000000300037305 */ /* 0x000e62000021f000 */
[----:B------:R-:W-:Y:S01]  /*18d0*/  IMAD.SHL.U32 R5, R5, 0x8, RZ ;  /* 0x0000000805057824 */ /* 0x000fe200078e00ff */
[----:B-1----:R-:W-:Y:S01]  /*18e0*/  R2UR UR15, R3 ;  /* 0x00000000030f72ca */ /* 0x002fe200000e0000 */
[----:B------:R-:W-:Y:S02]  /*18f0*/  IMAD.IADD R3, R7, 0x1, -R4 ;  /* 0x0000000107037824 */ /* 0x000fe400078e0a04 */
[----:B------:R-:W-:Y:S02]  /*1900*/  VIADD R4, R244, 0x40 ;  /* 0x00000040f4047836 */ /* 0x000fe40000000000 */
[----:B------:R-:W-:-:S05]  /*1910*/  IMAD.SHL.U32 R84, R3, 0x8, RZ ;  /* 0x0000000803547824 */ /* 0x000fca00078e00ff */
[--C-:B------:R-:W-:Y:S02]  /*1920*/  SHF.R.S32.HI R85, RZ, 0x1f, R84.reuse ;  /* 0x0000001fff557819 */ /* 0x100fe40000011454 */
[----:B------:R-:W-:Y:S01]  /*1930*/  LOP3.LUT R9, R242, 0x38, R84, 0xf8, !PT ;  /* 0x00000038f2097812 */ /* 0x000fe200078ef854 */
[----:B------:R-:W-:Y:S01]  /*1940*/  UIADD3 UR10, URZ, -UR15, URZ ;  /* 0x8000000f3f0a7290 */ /* 0x000fe2000fffe03f */
[----:B------:R-:W-:Y:S01]  /*1950*/  SHF.R.U32.HI R242, RZ, 0x3, R242 ;  /* 0x00000003fff27819 */ /* 0x000fe200000116f2 */
[----:B------:R1:W-:Y:S02]  /*1960*/  STL.64 [R1+0x10], R84 ;  /* 0x0000105401007387 */ /* 0x0003e40000100a00 */
[----:B------:R-:W-:Y:S01]  /*1970*/  UIMAD UR10, UR10, UR9, URZ ;  /* 0x000000090a0a72a4 */ /* 0x000fe2000f8e023f */
[----:B------:R-:W-:-:S03]  /*1980*/  LOP3.LUT R242, R9, R242, RZ, 0x3c, !PT ;  /* 0x000000f209f27212 */ /* 0x000fc600078e3cff */
[----:B------:R-:W-:-:S04]  /*1990*/  UIMAD.WIDE.U32 UR10, UR15, UR10, UR14 ;  /* 0x0000000a0f0a72a5 */ /* 0x000fc8000f8e000e */
[----:B------:R-:W-:-:S07]  /*19a0*/  UIMAD.WIDE.U32 UR10, UR11, UR5, URZ ;  /* 0x000000050b0a72a5 */ /* 0x000fce000f8e003f */
        /* <DEDUP_REMOVED lines=16> */
[----:B------:R-:W-:Y:S02]  /*1ab0*/  @UP2 UIADD3 UR22, UR22, 0x1, URZ ;  /* 0x0000000116162890 */ /* 0x000fe4000fffe03f */
[----:B------:R-:W-:-:S04]  /*1ac0*/  UISETP.NE.AND UP2, UPT, UR4, URZ, UPT ;  /* 0x0000003f0400728c */ /* 0x000fc8000bf45270 */
[----:B------:R-:W-:-:S07]  /*1ad0*/  @!UP1 UIADD3 UR22, -UR22, URZ, URZ ;  /* 0x0000003f16169290 */ /* 0x000fce000fffe13f */
        /* <DEDUP_REMOVED lines=16> */
.L_x_2082:
        /* <DEDUP_REMOVED lines=12> */
[----:B------:R-:W-:Y:S01]  /*1ca0*/  IMAD.WIDE.U32 R16, R16, UR32, R8 ;  /* 0x0000002010107c25 */ /* 0x000fe2000f8e0008 */
[----:B------:R-:W-:Y:S01]  /*1cb0*/  UIMAD UR36, UR14, UR8, URZ ;  /* 0x000000080e2472a4 */ /* 0x000fe2000f8e023f */
[--C-:B------:R-:W-:Y:S01]  /*1cc0*/  SHF.R.S32.HI R245, RZ, 0x1f, R244.reuse ;  /* 0x0000001ffff57819 */ /* 0x100fe200000114f4 */
[----:B------:R-:W-:Y:S01]  /*1cd0*/  UIADD3 UR20, UR23, -0x1, URZ ;  /* 0xffffffff17147890 */ /* 0x000fe2000fffe03f */
[----:B------:R-:W-:Y:S01]  /*1ce0*/  MOV R15, UR18 ;  /* 0x00000012000f7c02 */ /* 0x000fe20008000f00 */
[----:B------:R-:W-:Y:S01]  /*1cf0*/  UIMAD UR36, UR22, UR9, UR36 ;  /* 0x00000009162472a4 */ /* 0x000fe2000f8e0224 */
[----:B------:R-:W-:Y:S01]  /*1d00*/  LOP3.LUT R242, R242, 0xfffffe00, R5, 0xf8, !PT ;  /* 0xfffffe00f2f27812 */ /* 0x000fe200078ef805 */
[----:B------:R-:W-:Y:S01]  /*1d10*/  BSSY B0, `(.L_x_2083) ;  /* 0x000003c000007945 */ /* 0x000fe20003800000 */
[----:B------:R-:W-:Y:S01]  /*1d20*/  IADD3 R19, R17, UR15, RZ ;  /* 0x0000000f11137c10 */ /* 0x000fe2000fffe0ff */
[----:B------:R-:W-:Y:S01]  /*1d30*/  VIADD R12, R244, 0x20 ;  /* 0x00000020f40c7836 */ /* 0x000fe20000000000 */
[----:B------:R-:W-:Y:S01]  /*1d40*/  ISETP.GE.AND P5, PT, R4, UR5, PT ;  /* 0x0000000504007c0c */ /* 0x000fe2000bfa6270 */
[C---:B------:R-:W-:Y:S01]  /*1d50*/  VIADD R241, R84.reuse, 0x40 ;  /* 0x0000004054f17836 */ /* 0x040fe20000000000 */
[----:B-1----:R-:W-:Y:S01]  /*1d60*/  ULEA UR4, UR4, UR37, 0x18 ;  /* 0x0000002504047291 */ /* 0x002fe2000f8ec03f */
[C---:B------:R-:W-:Y:S01]  /*1d70*/  IADD3 R240, R84.reuse, 0x80, RZ ;  /* 0x0000008054f07810 */ /* 0x040fe20007ffe0ff */
[----:B------:R-:W-:Y:S01]  /*1d80*/  UIMAD UR37, UR14, UR6, URZ ;  /* 0x000000060e2572a4 */ /* 0x000fe2000f8e023f */
[----:B------:R-:W-:Y:S01]  /*1d90*/  VIADD R235, R84, 0xc0 ;  /* 0x000000c054eb7836 */ /* 0x000fe20000000000 */
[----:B------:R-:W-:Y:S01]  /*1da0*/  MOV R174, UR8 ;  /* 0x0000000800ae7c02 */ /* 0x000fe20008000f00 */
[----:B------:R-:W-:Y:S01]  /*1db0*/  IMAD.WIDE R14, R15, 0x80, R244 ;  /* 0x000000800f0e7825 */ /* 0x000fe200078e02f4 */
[----:B------:R-:W-:Y:S01]  /*1dc0*/  UIMAD UR37, UR22, UR7, UR37 ;  /* 0x00000007162572a4 */ /* 0x000fe2000f8e0225 */
[----:B------:R-:W-:-:S02]  /*1dd0*/  LEA R242, R242, UR4, 0x1 ;  /* 0x00000004f2f27c11 */ /* 0x000fc4000f8e08ff */
        /* <DEDUP_REMOVED lines=47> */
.L_x_2084:
[----:B------:R-:W-:Y:S05]  /*20d0*/  BSYNC B0 ;  /* 0x0000000000007941 */ /* 0x000fea0003800000 */
.L_x_2083:
[----:B------:R-:W-:Y:S01]  /*20e0*/  ISETP.GE.AND P0, PT, R12, UR5, PT ;  /* 0x000000050c007c0c */ /* 0x000fe2000bf06270 */
[----:B-12---:R-:W-:Y:S01]  /*20f0*/  IMAD R5, R245, UR12, RZ ;  /* 0x0000000cf5057c24 */ /* 0x006fe2000f8e02ff */
[----:B------:R-:W-:Y:S01]  /*2100*/  UIMAD UR14, UR20, -0x40, UR33 ;  /* 0xffffffc0140e78a4 */ /* 0x000fe2000f8e0221 */
[----:B------:R-:W-:Y:S01]  /*2110*/  BSSY B0, `(.L_x_2085) ;  /* 0x0000033000007945 */ /* 0x000fe20003800000 */
[----:B------:R-:W-:Y:S01]  /*2120*/  IADD3 R246, P6, R20, UR28, RZ ;  /* 0x0000001c14f67c10 */ /* 0x000fe2000ffde0ff */
[----:B------:R-:W-:-:S08]  /*2130*/  IMAD R6, R244, UR13, R5 ;  /* 0x0000000df4067c24 */ /* 0x000fd0000f8e0205 */
        /* <DEDUP_REMOVED lines=48> */
.L_x_2086:
[----:B------:R-:W-:Y:S05]  /*2440*/  BSYNC B0 ;  /* 0x0000000000007941 */ /* 0x000fea0003800000 */
.L_x_2085:
        /* <DEDUP_REMOVED lines=20> */
[C---:B------:R-:W-:Y:S02]  /*2590*/  @!P4 LEA.HI.X R23, R24.reuse, R11, R10, 0x1, P1 ;  /* 0x0000000b1817c211 */ /* 0x040fe400008f0c0a */
[----:B----4-:R-:W-:-:S03]  /*25a0*/  @!P3 LEA R8, P0, R24, R8, 0x1 ;  /* 0x000000081808b211 */ /* 0x010fc600078008ff */
[----:B------:R-:W-:Y:S01]  /*25b0*/  @!PT LDS RZ, [RZ] ;  /* 0x00000000fffff984 */ /* 0x000fe20000000800 */
[----:B------:R-:W-:Y:S01]  /*25c0*/  @!PT LDS RZ, [RZ] ;  /* 0x00000000fffff984 */ /* 0x000fe20000000800 */
[----:B------:R-:W-:Y:S01]  /*25d0*/  @!PT LDS RZ, [RZ] ;  /* 0x00000000fffff984 */ /* 0x000fe20000000800 */
[----:B------:R3:W-:Y:S01]  /*25e0*/  @!P4 LDGSTS.E.BYPASS.LTC128B.128 [R242+0x2000], desc[UR34][R22.64] ;  /* 0x0200000016f2cfae */ /* 0x0007e2000b901d62 */
[C---:B------:R-:W-:Y:S02]  /*25f0*/  @!P3 LEA.HI.X R9, R24.reuse, R9, R10, 0x1, P0 ;  /* 0x000000091809b211 */ /* 0x040fe400000f0c0a */
[----:B------:R-:W-:Y:S01]  /*2600*/  ISETP.GE.AND P0, PT, R235, UR8, PT ;  /* 0x00000008eb007c0c */ /* 0x000fe2000bf06270 */
        /* <DEDUP_REMOVED lines=21> */
.L_x_2088:
[----:B------:R-:W-:Y:S05]  /*2760*/  BSYNC B0 ;  /* 0x0000000000007941 */ /* 0x000fea0003800000 */
.L_x_2087:
[----:B------:R-:W-:Y:S01]  /*2770*/  IADD3.X R247, R21, UR26, R6, P6, !PT ;  /* 0x0000001a15f77c10 */ /* 0x000fe2000b7fe406 */
[----:B------:R-:W-:Y:S01]  /*2780*/  USHF.L.U64.HI UR15, UR12, 0x6, UR13 ;  /* 0x000000060c0f7899 */ /* 0x000fe2000801020d */
[----:B------:R-:W-:Y:S01]  /*2790*/  BSSY B0, `(.L_x_2089) ;  /* 0x0000033000007945 */ /* 0x000fe20003800000 */
[----:B------:R-:W-:Y:S01]  /*27a0*/  USHF.L.U32 UR40, UR12, 0x6, URZ ;  /* 0x000000060c287899 */ /* 0x000fe2000800063f */
[----:B------:R-:W-:Y:S02]  /*27b0*/  IMAD.WIDE.U32 R246, R174, UR22, R246 ;  /* 0x00000016aef67c25 */ /* 0x000fe4000f8e00f6 */
[----:B------:R-:W-:Y:S09]  /*27c0*/  @P5 BRA `(.L_x_2090) ;  /* 0x0000000000bc5947 */ /* 0x000ff20003800000 */
[----:B------:R-:W-:Y:S01]  /*27d0*/  ULDC UR8, c[0x0][0x2d0] ;  /* 0x0000b40000087ab9 */ /* 0x000fe20000000800 */
[----:B------:R-:W-:Y:S01]  /*27e0*/  IADD3 R6, P0, R14, 0x60, RZ ;  /* 0x000000600e067810 */ /* 0x000fe20007f1e0ff */
[----:B------:R-:W-:Y:S01]  /*27f0*/  ULDC.64 UR6, c[0x0][0x240] ;  /* 0x0000900000067ab9 */ /* 0x000fe20000000a00 */
[----:B------:R-:W-:Y:S02]  /*2800*/  ISETP.GE.AND P5, PT, R84, UR8, PT ;  /* 0x0000000854007c0c */ /* 0x000fe4000bfa6270 */
[----:B------:R-:W-:Y:S01]  /*2810*/  ISETP.GE.AND P4, PT, R241, UR8, PT ;  /* 0x00000008f1007c0c */ /* 0x000fe2000bf86270 */
[----:B------:R-:W-:Y:S01]  /*2820*/  IMAD.X R14, RZ, RZ, R15, P0 ;  /* 0x000000ffff0e7224 */ /* 0x000fe200000e060f */
[----:B------:R-:W-:Y:S01]  /*2830*/  ISETP.GE.AND P2, PT, R240, UR8, PT ;  /* 0x00000008f0007c0c */ /* 0x000fe2000bf46270 */
[----:B------:R-:W-:Y:S02]  /*2840*/  IMAD.MOV.U32 R15, RZ, RZ, R19 ;  /* 0x000000ffff0f7224 */ /* 0x000fe400078e0013 */
[----:B------:R-:W-:-:S02]  /*2850*/  IMAD R13, R14, UR6, RZ ;  /* 0x000000060e0d7c24 */ /* 0x000fc4000f8e02ff */
[----:B------:R-:W-:Y:S02]  /*2860*/  IMAD.MOV.U32 R14, RZ, RZ, R16 ;  /* 0x000000ffff0e7224 */ /* 0x000fe400078e0010 */
[C---:B------:R-:W-:Y:S02]  /*2870*/  IMAD R13, R6.reuse, UR7, R13 ;  /* 0x00000007060d7c24 */ /* 0x040fe4000f8e020d */
[----:B------:R-:W5:Y:S01]  /*2880*/  @!P5 LDC.64 R10, c[0x0][0x210] ;  /* 0x00008400ff0adb82 */ /* 0x000f620000000a00 */
[----:B------:R-:W-:Y:S01]  /*2890*/  IMAD.WIDE.U32 R14, R6, UR6, R14 ;  /* 0x00000006060e7c25 */ /* 0x000fe2000f8e000e */
        /* <DEDUP_REMOVED lines=34> */
.L_x_2090:
[----:B------:R-:W-:Y:S05]  /*2ac0*/  BSYNC B0 ;  /* 0x0000000000007941 */ /* 0x000fea0003800000 */
.L_x_2089:
[----:B------:R-:W-:Y:S01]  /*2ad0*/  VIADD R83, R247, UR36 ;  /* 0x00000024f7537c36 */ /* 0x000fe20008000000 */
[----:B------:R-:W-:Y:S01]  /*2ae0*/  MOV R82, R246 ;  /* 0x000000f600527202 */ /* 0x000fe20000000f00 */
[----:B------:R-:W-:Y:S01]  /*2af0*/  USHF.R.S32.HI UR43, URZ, 0x1f, UR20 ;  /* 0x0000001f3f2b7899 */ /* 0x000fe20008011414 */
[----:B------:R-:W-:Y:S01]  /*2b00*/  ISETP.GE.AND P0, PT, R244, UR14, PT ;  /* 0x0000000ef4007c0c */ /* 0x000fe2000bf06270 */
[----:B------:R-:W-:Y:S01]  /*2b10*/  UIMAD UR6, UR15, UR20, URZ ;  /* 0x000000140f0672a4 */ /* 0x000fe2000f8e023f */
[----:B------:R-:W-:Y:S01]  /*2b20*/  IMAD.U32 R6, RZ, RZ, UR40 ;  /* 0x00000028ff067e24 */ /* 0x000fe2000f8e00ff */
[----:B------:R1:W-:Y:S01]  /*2b30*/  STL.64 [R1], R82 ;  /* 0x0000005201007387 */ /* 0x0003e20000100a00 */
[----:B------:R-:W-:Y:S01]  /*2b40*/  BSSY B0, `(.L_x_2091) ;  /* 0x000002c000007945 */ /* 0x000fe20003800000 */
[----:B------:R-:W-:Y:S01]  /*2b50*/  UIMAD UR6, UR43, UR40, UR6 ;  /* 0x000000282b0672a4 */ /* 0x000fe2000f8e0206 */
[----:B------:R-:W-:Y:S01]  /*2b60*/  IMAD.WIDE.U32 R16, R6, UR20, R82 ;  /* 0x0000001406107c25 */ /* 0x000fe2000f8e0052 */
[----:B------:R-:W-:-:S04]  /*2b70*/  ISETP.GE.AND P6, PT, R12, UR14, PT ;  /* 0x0000000e0c007c0c */ /* 0x000fc8000bfc6270 */
[----:B------:R-:W-:Y:S02]  /*2b80*/  IADD3 R14, R17, UR6, RZ ;  /* 0x00000006110e7c10 */ /* 0x000fe4000fffe0ff */
[----:B------:R-:W-:Y:S07]  /*2b90*/  @P0 BRA `(.L_x_2092) ;  /* 0x0000000000980947 */ /* 0x000fee0003800000 */
[----:B------:R-:W-:Y:S02]  /*2ba0*/  ULDC UR6, c[0x0][0x2d0] ;  /* 0x0000b40000067ab9 */ /* 0x000fe40000000800 */
[----:B------:R-:W-:Y:S02]  /*2bb0*/  ISETP.GE.AND P5, PT, R84, UR6, PT ;  /* 0x0000000654007c0c */ /* 0x000fe4000bfa6270 */
[----:B------:R-:W-:Y:S02]  /*2bc0*/  ISETP.GE.AND P4, PT, R241, UR6, PT ;  /* 0x00000006f1007c0c */ /* 0x000fe4000bf86270 */
[----:B------:R-:W-:-:S09]  /*2bd0*/  ISETP.GE.AND P2, PT, R240, UR6, PT ;  /* 0x00000006f0007c0c */ /* 0x000fd2000bf46270 */
[----:B--2---:R-:W2:Y:S01]  /*2be0*/  @!P5 LDC.64 R10, c[0x0][0x218] ;  /* 0x00008600ff0adb82 */ /* 0x004ea20000000a00 */
[----:B------:R2:W-:Y:S07]  /*2bf0*/  @P5 STS.128 [R242+0x10000], RZ ;  /* 0x010000fff2005388 */ /* 0x0005ee0000000c00 */
[----:B---3--:R-:W3:Y:S08]  /*2c00*/  @!P4 LDC.64 R8, c[0x0][0x218] ;  /* 0x00008600ff08cb82 */ /* 0x008ef00000000a00 */
[----:B-1--4-:R-:W1:Y:S01]  /*2c10*/  @!P2 LDC.64 R4, c[0x0][0x218] ;  /* 0x00008600ff04ab82 */ /* 0x012e620000000a00 */
[----:B--2---:R-:W-:-:S04]  /*2c20*/  @!P5 LEA R10, P0, R16, R10, 0x1 ;  /* 0x0000000a100ad211 */ /* 0x004fc800078008ff */
        /* <DEDUP_REMOVED lines=29> */
.L_x_2092:
[----:B------:R-:W-:Y:S05]  /*2e00*/  BSYNC B0 ;  /* 0x0000000000007941 */ /* 0x000fea0003800000 */
.L_x_2091:
        /* <DEDUP_REMOVED lines=44> */
.L_x_2094:
[----:B------:R-:W-:Y:S05]  /*30d0*/  BSYNC B0 ;  /* 0x0000000000007941 */ /* 0x000fea0003800000 */
.L_x_2093:
        /* <DEDUP_REMOVED lines=20> */
[----:B-1234-:R1:W2:Y:S01]  /*3220*/  @P0 LDG.E R5, desc[UR34][R16.64] ;  /* 0x0000002210050981 */ /* 0x01e2a2000c1e1900 */
[----:B------:R-:W-:Y:S01]  /*3230*/  LOP3.LUT R4, R0, 0xfffffff0, RZ, 0xc0, !PT ;  /* 0xfffffff000047812 */ /* 0x000fe200078ec0ff */
[----:B------:R-:W2:Y:S01]  /*3240*/  @P0 MUFU.RCP R8, UR6 ;  /* 0x0000000600080d08 */ /* 0x000ea20008001000 */
[----:B------:R-:W-:Y:S01]  /*3250*/  SHF.R.S32.HI R9, RZ, 0x4, R0 ;  /* 0x00000004ff097819 */ /* 0x000fe20000011400 */
[----:B------:R-:W-:Y:S01]  /*3260*/  IMAD.SHL.U32 R14, R3, 0x40, RZ ;  /* 0x00000040030e7824 */ /* 0x000fe200078e00ff */
[----:B------:R-:W-:Y:S01]  /*3270*/  USHF.L.U64.HI UR8, UR10, 0x6, UR11 ;  /* 0x000000060a087899 */ /* 0x000fe2000801020b */
[----:B------:R-:W-:Y:S01]  /*3280*/  IMAD.IADD R13, R7, 0x1, -R4 ;  /* 0x00000001070d7824 */ /* 0x000fe200078e0a04 */
[----:B------:R-:W-:Y:S01]  /*3290*/  USHF.L.U32 UR9, UR10, 0x6, URZ ;  /* 0x000000060a097899 */ /* 0x000fe2000800063f */
[----:B------:R-:W-:Y:S01]  /*32a0*/  IMAD.SHL.U32 R233, R244, 0x8, RZ ;  /* 0x00000008f4e97824 */ /* 0x000fe200078e00ff */
[----:B------:R-:W-:Y:S01]  /*32b0*/  LOP3.LUT R14, R14, 0x1c0, RZ, 0xc0, !PT ;  /* 0x000001c00e0e7812 */ /* 0x000fe200078ec0ff */
[----:B------:R-:W-:Y:S01]  /*32c0*/  UIMAD UR7, UR8, UR20, URZ ;  /* 0x00000014080772a4 */ /* 0x000fe2000f8e023f */
[----:B------:R-:W-:Y:S01]  /*32d0*/  SHF.R.S32.HI R4, RZ, 0x1f, R13 ;  /* 0x0000001fff047819 */ /* 0x000fe2000001140d */
[----:B------:R-:W-:Y:S01]  /*32e0*/  UMOV UR21, URZ ;  /* 0x0000003f00157c82 */ /* 0x000fe20008000000 */
[----:B------:R-:W-:Y:S01]  /*32f0*/  LOP3.LUT R233, R14, 0x8, R233, 0xf8, !PT ;  /* 0x000000080ee97812 */ /* 0x000fe200078ef8e9 */
[----:B------:R-:W-:Y:S01]  /*3300*/  UIMAD UR43, UR43, UR9, UR7 ;  /* 0x000000092b2b72a4 */ /* 0x000fe2000f8e0207 */
[----:B------:R-:W-:Y:S01]  /*3310*/  LEA.HI R11, R4, R13, RZ, 0x3 ;  /* 0x0000000d040b7211 */ /* 0x000fe200078f18ff */
[----:B------:R-:W-:Y:S01]  /*3320*/  BSSY B0, `(.L_x_2095) ;  /* 0x000004f000007945 */ /* 0x000fe20003800000 */
[----:B------:R-:W-:-:S02]  /*3330*/  LEA.HI R4, R0, R9, RZ, 0x1 ;  /* 0x0000000900047211 */ /* 0x000fc400078f08ff */
[----:B------:R-:W-:Y:S02]  /*3340*/  LOP3.LUT R0, R11, 0xfffffff8, RZ, 0xc0, !PT ;  /* 0xfffffff80b007812 */ /* 0x000fe400078ec0ff */
[----:B------:R-:W-:Y:S02]  /*3350*/  LOP3.LUT R4, R4, 0xfffffffe, RZ, 0xc0, !PT ;  /* 0xfffffffe04047812 */ /* 0x000fe400078ec0ff */
[----:B------:R-:W-:Y:S01]  /*3360*/  SHF.R.U32.HI R14, RZ, 0x3, R14 ;  /* 0x00000003ff0e7819 */ /* 0x000fe2000001160e */
[----:B------:R-:W-:Y:S01]  /*3370*/  IMAD.IADD R0, R13, 0x1, -R0 ;  /* 0x000000010d007824 */ /* 0x000fe200078e0a00 */
[----:B------:R-:W-:Y:S01]  /*3380*/  SHF.R.S32.HI R81, RZ, 0x5, R81 ;  /* 0x00000005ff517819 */ /* 0x000fe20000011451 */
[----:B-1----:R-:W-:Y:S01]  /*3390*/  IMAD.WIDE.U32 R16, R244, UR10, R84 ;  /* 0x0000000af4107c25 */ /* 0x002fe2000f8e0054 */
[----:B------:R-:W-:Y:S01]  /*33a0*/  LOP3.LUT R233, R233, R14, RZ, 0x3c, !PT ;  /* 0x0000000ee9e97212 */ /* 0x000fe200078e3cff */
[----:B------:R-:W-:Y:S01]  /*33b0*/  BAR.SYNC.DEFER_BLOCKING 0x0 ;  /* 0x0000000000007b1d */ /* 0x000fe20000010000 */
[----:B------:R-:W-:Y:S01]  /*33c0*/  ISETP.GE.AND P6, PT, R12, UR14, PT ;  /* 0x0000000e0c007c0c */ /* 0x000fe2000bfc6270 */
[----:B------:R-:W-:Y:S01]  /*33d0*/  IMAD R13, R245, UR10, RZ ;  /* 0x0000000af50d7c24 */ /* 0x000fe2000f8e02ff */
[----:B------:R-:W-:Y:S01]  /*33e0*/  IADD3 R170, P1, R16, UR30, RZ ;  /* 0x0000001e10aa7c10 */ /* 0x000fe2000ff3e0ff */
[----:B------:R-:W-:-:S02]  /*33f0*/  IMAD.IADD R4, R9, 0x1, -R4 ;  /* 0x0000000109047824 */ /* 0x000fc400078e0a04 */
[----:B------:R-:W-:Y:S02]  /*3400*/  IMAD R13, R244, UR11, R13 ;  /* 0x0000000bf40d7c24 */ /* 0x000fe4000f8e020d */
[----:B------:R-:W-:Y:S02]  /*3410*/  IMAD.SHL.U32 R9, R0, 0x40, RZ ;  /* 0x0000004000097824 */ /* 0x000fe400078e00ff */
[----:B------:R-:W-:Y:S01]  /*3420*/  IMAD.SHL.U32 R10, R4, 0x8, RZ ;  /* 0x00000008040a7824 */ /* 0x000fe200078e00ff */
[----:B------:R-:W-:Y:S01]  /*3430*/  IADD3.X R171, R17, UR27, R13, P1, !PT ;  /* 0x0000001b11ab7c10 */ /* 0x000fe20008ffe40d */
[----:B------:R-:W-:Y:S01]  /*3440*/  IMAD.U32 R17, RZ, RZ, UR20 ;  /* 0x00000014ff117e24 */ /* 0x000fe2000f8e00ff */
[----:B------:R-:W-:Y:S01]  /*3450*/  ISETP.GE.AND P1, PT, R244, UR14, PT ;  /* 0x0000000ef4007c0c */ /* 0x000fe2000bf26270 */
[----:B------:R-:W-:Y:S01]  /*3460*/  IMAD R233, R4, 0x200, R233 ;  /* 0x0000020004e97824 */ /* 0x000fe200078e02e9 */
[----:B------:R-:W-:Y:S01]  /*3470*/  LOP3.LUT R9, R9, 0x1c0, RZ, 0xc0, !PT ;  /* 0x000001c009097812 */ /* 0x000fe200078ec0ff */
[----:B------:R-:W-:-:S03]  /*3480*/  IMAD.WIDE.U32 R170, R169, UR22, R170 ;  /* 0x00000016a9aa7c25 */ /* 0x000fc6000f8e00aa */
[----:B------:R-:W-:Y:S01]  /*3490*/  LOP3.LUT R10, R9, 0x8, R10, 0xf8, !PT ;  /* 0x00000008090a7812 */ /* 0x000fe200078ef80a */
[----:B------:R-:W-:Y:S01]  /*34a0*/  VIADD R173, R171, UR37 ;  /* 0x00000025abad7c36 */ /* 0x000fe20008000000 */
[----:B------:R-:W-:Y:S01]  /*34b0*/  SHF.R.U32.HI R9, RZ, 0x3, R9 ;  /* 0x00000003ff097819 */ /* 0x000fe20000011609 */
[----:B------:R-:W-:-:S03]  /*34c0*/  IMAD.MOV.U32 R172, RZ, RZ, R170 ;  /* 0x000000ffffac7224 */ /* 0x000fc600078e00aa */
[----:B------:R-:W-:Y:S01]  /*34d0*/  LOP3.LUT R9, R10, R9, RZ, 0x3c, !PT ;  /* 0x000000090a097212 */ /* 0x000fe200078e3cff */
[----:B------:R1:W-:Y:S01]  /*34e0*/  @P1 STS.128 [R242+0x18000], RZ ;  /* 0x018000fff2001388 */ /* 0x0003e20000000c00 */
[----:B------:R-:W-:Y:S02]  /*34f0*/  IMAD.SHL.U32 R10, R11, 0x40, RZ ;  /* 0x000000400b0a7824 */ /* 0x000fe400078e00ff */
[----:B------:R-:W-:Y:S01]  /*3500*/  IMAD.WIDE.U32 R16, R17, UR9, R172 ;  /* 0x0000000911107c25 */ /* 0x000fe2000f8e00ac */
[----:B------:R1:W-:Y:S02]  /*3510*/  @P1 STS.128 [R242+0x1a000], RZ ;  /* 0x01a000fff2001388 */ /* 0x0003e40000000c00 */
[----:B------:R-:W-:Y:S01]  /*3520*/  LOP3.LUT R4, R9, 0xfffffe00, R10, 0xf8, !PT ;  /* 0xfffffe0009047812 */ /* 0x000fe200078ef80a */
[----:B------:R-:W-:Y:S01]  /*3530*/  VIADD R14, R17, UR43 ;  /* 0x0000002b110e7c36 */ /* 0x000fe20008000000 */
[----:B------:R1:W-:Y:S03]  /*3540*/  @P1 STS.128 [R242+0x1c000], RZ ;  /* 0x01c000fff2001388 */ /* 0x0003e60000000c00 */
[----:B------:R-:W-:Y:S01]  /*3550*/  IMAD R234, R81, 0x400, R4 ;  /* 0x0000040051ea7824 */ /* 0x000fe200078e0204 */
[----:B------:R1:W-:Y:S01]  /*3560*/  @P1 STS.128 [R242+0x1e000], RZ ;  /* 0x01e000fff2001388 */ /* 0x0003e20000000c00 */
        /* <DEDUP_REMOVED lines=42> */
.L_x_2096:
[----:B------:R-:W-:Y:S05]  /*3810*/  BSYNC B0 ;  /* 0x0000000000007941 */ /* 0x000fea0003800000 */
.L_x_2095:
        /* <DEDUP_REMOVED lines=52> */
.L_x_2098:
[----:B------:R-:W-:Y:S05]  /*3b60*/  BSYNC B0 ;  /* 0x0000000000007941 */ /* 0x000fea0003800000 */
.L_x_2097:
[----:B------:R-:W-:Y:S01]  /*3b70*/  LDSM.16.M88.4 R60, [R234] ;  /* 0x00000000ea3c783b */ /* 0x000fe20000000200 */
[----:B------:R-:W-:Y:S01]  /*3b80*/  R2P PR, R3, 0x6 ;  /* 0x0000000603007804 */ /* 0x000fe20000000000 */
[----:B------:R-:W-:Y:S01]  /*3b90*/  IMAD.MOV.U32 R5, RZ, RZ, 0x10 ;  /* 0x00000010ff057424 */ /* 0x000fe200078e00ff */
[C---:B------:R-:W-:Y:S01]  /*3ba0*/  LOP3.LUT P0, RZ, R0.reuse, 0x2, RZ, 0xc0, !PT ;  /* 0x0000000200ff7812 */ /* 0x040fe2000780c0ff */
[----:B------:R-:W5:Y:S01]  /*3bb0*/  LDSM.16.M88.4 R16, [R233+0x10000] ;  /* 0x01000000e910783b */ /* 0x000f620000000200 */
[----:B------:R-:W-:Y:S01]  /*3bc0*/  VIADD R3, R233, 0x10000 ;  /* 0x00010000e9037836 */ /* 0x000fe20000000000 */
[----:B------:R-:W-:Y:S01]  /*3bd0*/  UISETP.GT.AND UP0, UPT, UR20, UR16, UPT ;  /* 0x000000101400728c */ /* 0x000fe2000bf04270 */
[----:B------:R-:W-:Y:S01]  /*3be0*/  SEL R5, R5, 0xfffffff0, !P0 ;  /* 0xfffffff005057807 */ /* 0x000fe20004000000 */
[----:B------:R-:W3:Y:S01]  /*3bf0*/  LDSM.16.M88.4 R52, [R233+0x10800] ;  /* 0x01080000e934783b */ /* 0x000ee20000000200 */
[----:B------:R-:W-:Y:S01]  /*3c00*/  VIADD R231, R233, 0x10020 ;  /* 0x00010020e9e77836 */ /* 0x000fe20000000000 */
[----:B------:R-:W-:Y:S01]  /*3c10*/  LOP3.LUT P0, RZ, R0, 0x4, RZ, 0xc0, !PT ;  /* 0x0000000400ff7812 */ /* 0x000fe2000780c0ff */
[----:B------:R-:W-:Y:S01]  /*3c20*/  IMAD.MOV.U32 R0, RZ, RZ, 0x40 ;  /* 0x00000040ff007424 */ /* 0x000fe200078e00ff */
[----:B------:R-:W3:Y:S01]  /*3c30*/  LDSM.16.M88.4 R44, [R233+0x11000] ;  /* 0x01100000e92c783b */ /* 0x000ee20000000200 */
[-C--:B------:R-:W-:Y:S01]  /*3c40*/  LEA R232, R5, R234.reuse, 0x1 ;  /* 0x000000ea05e87211 */ /* 0x080fe200078e08ff */
[----:B------:R-:W-:Y:S01]  /*3c50*/  @P1 VIADD R231, R3, 0xffffffe0 ;  /* 0xffffffe003e71836 */ /* 0x000fe20000000000 */
[----:B------:R-:W-:Y:S01]  /*3c60*/  LEA R252, R81, UR31, 0x4 ;  /* 0x0000001f51fc7c11 */ /* 0x000fe2000f8e20ff */
[----:B------:R-:W3:Y:S01]  /*3c70*/  LDSM.16.M88.4 R64, [R233+0x11800] ;  /* 0x01180000e940783b */ /* 0x000ee20000000200 */
[----:B------:R-:W-:Y:S01]  /*3c80*/  IMAD.MOV.U32 R3, RZ, RZ, 0x20 ;  /* 0x00000020ff037424 */ /* 0x000fe200078e00ff */
[----:B------:R-:W-:Y:S01]  /*3c90*/  SEL R0, R0, 0xffffffc0, !P2 ;  /* 0xffffffc000007807 */ /* 0x000fe20005000000 */
[----:B------:R-:W-:Y:S01]  /*3ca0*/  IMAD.U32 R243, RZ, RZ, UR33 ;  /* 0x00000021fff37e24 */ /* 0x000fe2000f8e00ff */
[----:B------:R-:W-:Y:S01]  /*3cb0*/  LDSM.16.M88.4 R24, [R232] ;  /* 0x00000000e818783b */ /* 0x000fe20000000200 */
[----:B------:R-:W-:Y:S01]  /*3cc0*/  UIADD3 UR33, UR33, -UR19, URZ ;  /* 0x8000001321217290 */ /* 0x000fe2000fffe03f */
[----:B------:R-:W-:Y:S01]  /*3cd0*/  SEL R3, R3, 0xffffffe0, !P0 ;  /* 0xffffffe003037807 */ /* 0x000fe20004000000 */
[----:B------:R-:W-:Y:S01]  /*3ce0*/  IMAD.IADD R227, R233, 0x1, R0 ;  /* 0x00000001e9e37824 */ /* 0x000fe200078e0200 */
[----:B-12-4-:R-:W1:Y:S01]  /*3cf0*/  LDSM.16.M88.4 R8, [R231] ;  /* 0x00000000e708783b */ /* 0x016e620000000200 */
[----:B------:R-:W-:Y:S01]  /*3d00*/  IMAD.IADD R220, R0, 0x1, R231 ;  /* 0x0000000100dc7824 */ /* 0x000fe200078e02e7 */
[C---:B------:R-:W-:Y:S01]  /*3d10*/  LEA R230, R3.reuse, R234, 0x1 ;  /* 0x000000ea03e67211 */ /* 0x040fe200078e08ff */
[----:B------:R-:W-:Y:S01]  /*3d20*/  IMAD R229, R3, 0x2, R232 ;  /* 0x0000000203e57824 */ /* 0x000fe200078e02e8 */
[----:B------:R-:W2:Y:S01]  /*3d30*/  LDSM.16.M88.4 R28, [R231+0x800] ;  /* 0x00080000e71c783b */ /* 0x000ea20000000200 */
[----:B------:R-:W-:Y:S01]  /*3d40*/  PLOP3.LUT P0, PT, PT, PT, UP0, 0x80, 0x0 ;  /* 0x000000000000781c */ /* 0x000fe20003f0f008 */
[----:B------:R-:W-:Y:S01]  /*3d50*/  UIADD3 UR31, UR38, -0x4ab325aa, URZ ;  /* 0xb54cda56261f7890 */ /* 0x000fe2000fffe03f */
[----:B------:R-:W-:Y:S01]  /*3d60*/  MOV R164, UR18 ;  /* 0x0000001200a47c02 */ /* 0x000fe20008000f00 */
[----:B------:R-:W4:Y:S01]  /*3d70*/  LDSM.16.M88.4 R12, [R231+0x1000] ;  /* 0x00100000e70c783b */ /* 0x000f220000000200 */
[----:B------:R-:W-:Y:S01]  /*3d80*/  SHF.L.U32 R7, R7, 0x1, RZ ;  /* 0x0000000107077819 */ /* 0x000fe200000006ff */
[C---:B------:R-:W-:Y:S01]  /*3d90*/  VIADD R223, R231.reuse, 0x800 ;  /* 0x00000800e7df7836 */ /* 0x040fe20000000000 */
[----:B------:R-:W-:Y:S01]  /*3da0*/  IADD3 R222, R231, 0x1000, RZ ;  /* 0x00001000e7de7810 */ /* 0x000fe20007ffe0ff */
[----:B------:R-:W4:Y:S01]  /*3db0*/  LDSM.16.M88.4 R72, [R231+0x1800] ;  /* 0x00180000e748783b */ /* 0x000f220000000200 */
[----:B------:R-:W-:Y:S01]  /*3dc0*/  IMAD R164, R164, 0x8, R81 ;  /* 0x00000008a4a47824 */ /* 0x000fe200078e0251 */
[----:B------:R-:W-:Y:S01]  /*3dd0*/  LOP3.LUT R205, R7, 0x6, RZ, 0xc0, !PT ;  /* 0x0000000607cd7812 */ /* 0x000fe200078ec0ff */
[C---:B------:R-:W-:Y:S01]  /*3de0*/  VIADD R221, R231.reuse, 0x1800 ;  /* 0x00001800e7dd7836 */ /* 0x040fe20000000000 */
[----:B------:R-:W-:Y:S01]  /*3df0*/  LDSM.16.M88.4 R36, [R230] ;  /* 0x00000000e624783b */ /* 0x000fe20000000200 */
[C---:B------:R-:W-:Y:S01]  /*3e00*/  VIADD R219, R231.reuse, 0x2000 ;  /* 0x00002000e7db7836 */ /* 0x040fe20000000000 */
[C---:B------:R-:W-:Y:S01]  /*3e10*/  IADD3 R218, R231.reuse, 0x2800, RZ ;  /* 0x00002800e7da7810 */ /* 0x040fe20007ffe0ff */
[C---:B------:R-:W-:Y:S01]  /*3e20*/  VIADD R217, R231.reuse, 0x3000 ;  /* 0x00003000e7d97836 */ /* 0x040fe20000000000 */
[C---:B-----5:R-:W-:Y:S01]  /*3e30*/  HMMA.16816.F32 R20, R60.reuse, R16, RZ ;  /* 0x000000103c14723c */ /* 0x060fe200000018ff */
[----:B------:R-:W5:Y:S01]  /*3e40*/  LDSM.16.M88.4 R32, [R227+0x10000] ;  /* 0x01000000e320783b */ /* 0x000f620000000200 */
[C---:B------:R-:W-:Y:S01]  /*3e50*/  VIADD R216, R231.reuse, 0x3800 ;  /* 0x00003800e7d87836 */ /* 0x040fe20000000000 */
[C---:B------:R-:W-:Y:S01]  /*3e60*/  IADD3 R215, R231.reuse, 0x4000, RZ ;  /* 0x00004000e7d77810 */ /* 0x040fe20007ffe0ff */
[C---:B------:R-:W-:Y:S01]  /*3e70*/  VIADD R214, R231.reuse, 0x4800 ;  /* 0x00004800e7d67836 */ /* 0x040fe20000000000 */
[----:B------:R-:W-:Y:S01]  /*3e80*/  LDSM.16.M88.4 R68, [R227+0x11800] ;  /* 0x01180000e344783b */ /* 0x000fe20000000200 */
[C---:B------:R-:W-:Y:S01]  /*3e90*/  HMMA.16816.F32 R16, R60.reuse, R18, RZ ;  /* 0x000000123c10723c */ /* 0x040fe200000018ff */
[C---:B------:R-:W-:Y:S01]  /*3ea0*/  VIADD R213, R231.reuse, 0x5000 ;  /* 0x00005000e7d57836 */ /* 0x040fe20000000000 */
[C---:B------:R-:W-:Y:S01]  /*3eb0*/  IADD3 R212, R231.reuse, 0x5800, RZ ;  /* 0x00005800e7d47810 */ /* 0x040fe20007ffe0ff */
[----:B------:R-:W-:Y:S01]  /*3ec0*/  LDSM.16.M88.4 R76, [R220+0x1800] ;  /* 0x00180000dc4c783b */ /* 0x000fe20000000200 */
[C---:B------:R-:W-:Y:S01]  /*3ed0*/  VIADD R211, R231.reuse, 0x6000 ;  /* 0x00006000e7d37836 */ /* 0x040fe20000000000 */
[C---:B------:R-:W-:Y:S01]  /*3ee0*/  IADD3 R209, R231.reuse, 0x7000, RZ ;  /* 0x00007000e7d17810 */ /* 0x040fe20007ffe0ff */
[----:B---3--:R-:W-:Y:S01]  /*3ef0*/  HMMA.16816.F32 R56, R60, R52, RZ ;  /* 0x000000343c38723c */ /* 0x008fe200000018ff */
[----:B------:R-:W0:Y:S01]  /*3f00*/  LDGDEPBAR ;  /* 0x00000000000079af */ /* 0x000e220000000000 */
[----:B------:R-:W-:-:S02]  /*3f10*/  VIADD R210, R231, 0x6800 ;  /* 0x00006800e7d27836 */ /* 0x000fc40000000000 */
[----:B------:R-:W-:Y:S02]  /*3f20*/  VIADD R208, R231, 0x7800 ;  /* 0x00007800e7d07836 */ /* 0x000fe40000000000 */
[C---:B------:R-:W-:Y:S06]  /*3f30*/  HMMA.16816.F32 R52, R60.reuse, R54, RZ ;  /* 0x000000363c34723c */ /* 0x040fec00000018ff */
[C---:B------:R-:W-:Y:S06]  /*3f40*/  HMMA.16816.F32 R48, R60.reuse, R44, RZ ;  /* 0x0000002c3c30723c */ /* 0x040fec00000018ff */
[C---:B------:R-:W-:Y:S06]  /*3f50*/  HMMA.16816.F32 R44, R60.reuse, R46, RZ ;  /* 0x0000002e3c2c723c */ /* 0x040fec00000018ff */
[C---:B------:R-:W-:Y:S06]  /*3f60*/  HMMA.16816.F32 R40, R60.reuse, R64, RZ ;  /* 0x000000403c28723c */ /* 0x040fec00000018ff */
[----:B------:R-:W-:Y:S01]  /*3f70*/  HMMA.16816.F32 R60, R60, R66, RZ ;  /* 0x000000423c3c723c */ /* 0x000fe200000018ff */
[----:B------:R-:W3:Y:S05]  /*3f80*/  LDSM.16.M88.4 R64, [R227+0x10800] ;  /* 0x01080000e340783b */ /* 0x000eea0000000200 */
[C---:B-1----:R-:W-:Y:S06]  /*3f90*/  HMMA.16816.F32 R20, R24.reuse, R8, R20 ;  /* 0x000000081814723c */ /* 0x042fec0000001814 */
[C---:B------:R-:W-:Y:S01]  /*3fa0*/  HMMA.16816.F32 R16, R24.reuse, R10, R16 ;  /* 0x0000000a1810723c */ /* 0x040fe20000001810 */
[----:B------:R-:W1:Y:S05]  /*3fb0*/  LDSM.16.M88.4 R8, [R227+0x11000] ;  /* 0x01100000e308783b */ /* 0x000e6a0000000200 */
[C---:B--2---:R-:W-:Y:S06]  /*3fc0*/  HMMA.16816.F32 R56, R24.reuse, R28, R56 ;  /* 0x0000001c1838723c */ /* 0x044fec0000001838 */
[C---:B------:R-:W-:Y:S01]  /*3fd0*/  HMMA.16816.F32 R52, R24.reuse, R30, R52 ;  /* 0x0000001e1834723c */ /* 0x040fe20000001834 */
[----:B------:R-:W-:Y:S05]  /*3fe0*/  LDSM.16.M88.4 R28, [R220] ;  /* 0x00000000dc1c783b */ /* 0x000fea0000000200 */
[C---:B----4-:R-:W-:Y:S06]  /*3ff0*/  HMMA.16816.F32 R48, R24.reuse, R12, R48 ;  /* 0x0000000c1830723c */ /* 0x050fec0000001830 */
        /* <DEDUP_REMOVED lines=8> */
[----:B------:R-:W4:Y:S05]  /*4080*/  LDSM.16.M88.4 R32, [R220+0x1000] ;  /* 0x00100000dc20783b */ /* 0x000f2a0000000200 */
[C---:B---3--:R-:W-:Y:S06]  /*4090*/  HMMA.16816.F32 R56, R36.reuse, R64, R56 ;  /* 0x000000402438723c */ /* 0x048fec0000001838 */
        /* <DEDUP_REMOVED lines=8> */
[----:B------:R-:W-:Y:S01]  /*4120*/  LDSM.16.M88.4 R60, [R232+0x4000] ;  /* 0x00400000e83c783b */ /* 0x000fe20000000200 */
[C---:B--2---:R-:W-:Y:S06]  /*4130*/  HMMA.16816.F32 R56, R12.reuse, R24, R56 ;  /* 0x000000180c38723c */ /* 0x044fec0000001838 */
[C---:B------:R-:W-:Y:S01]  /*4140*/  HMMA.16816.F32 R52, R12.reuse, R26, R52 ;  /* 0x0000001a0c34723c */ /* 0x040fe20000001834 */
[----:B------:R-:W2:Y:S05]  /*4150*/  LDSM.16.M88.4 R24, [R233+0x13800] ;  /* 0x01380000e918783b */ /* 0x000eaa0000000200 */
[C---:B------:R-:W-:Y:S06]  /*4160*/  HMMA.16816.F32 R20, R12.reuse, R28, R20 ;  /* 0x0000001c0c14723c */ /* 0x040fec0000001814 */
[C---:B------:R-:W-:Y:S01]  /*4170*/  HMMA.16816.F32 R16, R12.reuse, R30, R16 ;  /* 0x0000001e0c10723c */ /* 0x040fe20000001810 */
[----:B------:R-:W5:Y:S05]  /*4180*/  LDSM.16.M88.4 R28, [R231+0x2000] ;  /* 0x00200000e71c783b */ /* 0x000f6a0000000200 */
        /* <DEDUP_REMOVED lines=62> */
[C---:B-----5:R-:W-:Y:S06]  /*4570*/  HMMA.16816.F32 R56, R72.reuse, R24, R56 ;  /* 0x000000184838723c */ /* 0x060fec0000001838 */
        /* <DEDUP_REMOVED lines=27> */
[----:B------:R-:W3:Y:S05]  /*4730*/  LDSM.16.M88.4 R24, [R220+0x5800] ;  /* 0x00580000dc18783b */ /* 0x000eea0000000200 */
[C---:B-----5:R-:W-:Y:S06]  /*4740*/  HMMA.16816.F32 R48, R64.reuse, R72, R48 ;  /* 0x000000484030723c */ /* 0x060fec0000001830 */
[C---:B------:R-:W-:Y:S01]  /*4750*/  HMMA.16816.F32 R44, R64.reuse, R74, R44 ;  /* 0x0000004a402c723c */ /* 0x040fe2000000182c */
[----:B------:R-:W-:Y:S05]  /*4760*/  LDSM.16.M88.4 R72, [R233+0x16800] ;  /* 0x01680000e948783b */ /* 0x000fea0000000200 */
[C---:B-1----:R-:W-:Y:S06]  /*4770*/  HMMA.16816.F32 R40, R64.reuse, R68, R40 ;  /* 0x000000444028723c */ /* 0x042fec0000001828 */
[----:B------:R-:W-:Y:S01]  /*4780*/  HMMA.16816.F32 R36, R64, R70, R36 ;  /* 0x000000464024723c */ /* 0x000fe20000001824 */
[----:B------:R-:W1:Y:S04]  /*4790*/  LDSM.16.M88.4 R68, [R233+0x17000] ;  /* 0x01700000e944783b */ /* 0x000e680000000200 */
[----:B------:R-:W4:Y:S01]  /*47a0*/  LDSM.16.M88.4 R64, [R233+0x17800] ;  /* 0x01780000e940783b */ /* 0x000f220000000200 */
[C---:B--2---:R-:W-:Y:S06]  /*47b0*/  HMMA.16816.F32 R48, R8.reuse, R12, R48 ;  /* 0x0000000c0830723c */ /* 0x044fec0000001830 */
[C---:B------:R-:W-:Y:S06]  /*47c0*/  HMMA.16816.F32 R20, R8.reuse, R32, R20 ;  /* 0x000000200814723c */ /* 0x040fec0000001814 */
[C---:B------:R-:W-:Y:S01]  /*47d0*/  HMMA.16816.F32 R16, R8.reuse, R34, R16 ;  /* 0x000000220810723c */ /* 0x040fe20000001810 */
[----:B------:R-:W-:Y:S05]  /*47e0*/  LDSM.16.M88.4 R32, [R231+0x6000] ;  /* 0x00600000e720783b */ /* 0x000fea0000000200 */
[C---:B------:R-:W-:Y:S06]  /*47f0*/  HMMA.16816.F32 R56, R8.reuse, R28, R56 ;  /* 0x0000001c0838723c */ /* 0x040fec0000001838 */
[C---:B------:R-:W-:Y:S01]  /*4800*/  HMMA.16816.F32 R52, R8.reuse, R30, R52 ;  /* 0x0000001e0834723c */ /* 0x040fe20000001834 */
[----:B------:R-:W-:Y:S05]  /*4810*/  LDSM.16.M88.4 R28, [R231+0x6800] ;  /* 0x00680000e71c783b */ /* 0x000fea0000000200 */
[C---:B------:R-:W-:Y:S01]  /*4820*/  HMMA.16816.F32 R44, R8.reuse, R14, R44 ;  /* 0x0000000e082c723c */ /* 0x040fe2000000182c */
[----:B------:R-:W-:Y:S05]  /*4830*/  LDSM.16.M88.4 R12, [R232+0xc000] ;  /* 0x00c00000e80c783b */ /* 0x000fea0000000200 */
[C---:B---3--:R-:W-:Y:S06]  /*4840*/  HMMA.16816.F32 R40, R8.reuse, R24, R40 ;  /* 0x000000180828723c */ /* 0x048fec0000001828 */
[----:B------:R-:W-:Y:S01]  /*4850*/  HMMA.16816.F32 R36, R8, R26, R36 ;  /* 0x0000001a0824723c */ /* 0x000fe20000001824 */
[----:B------:R-:W2:Y:S04]  /*4860*/  LDSM.16.M88.4 R8, [R231+0x7000] ;  /* 0x00700000e708783b */ /* 0x000ea80000000200 */
[----:B------:R-:W3:Y:S01]  /*4870*/  LDSM.16.M88.4 R24, [R231+0x7800] ;  /* 0x00780000e718783b */ /* 0x000ee20000000200 */
[C---:B-1----:R-:W-:Y:S06]  /*4880*/  HMMA.16816.F32 R48, R60.reuse, R68, R48 ;  /* 0x000000443c30723c */ /* 0x042fec0000001830 */
[C---:B------:R-:W-:Y:S06]  /*4890*/  HMMA.16816.F32 R56, R60.reuse, R72, R56 ;  /* 0x000000483c38723c */ /* 0x040fec0000001838 */
[C---:B------:R-:W-:Y:S01]  /*48a0*/  HMMA.16816.F32 R52, R60.reuse, R74, R52 ;  /* 0x0000004a3c34723c */ /* 0x040fe20000001834 */
[----:B------:R-:W-:Y:S05]  /*48b0*/  LDSM.16.M88.4 R72, [R230+0xc000] ;  /* 0x00c00000e648783b */ /* 0x000fea0000000200 */
[C---:B------:R-:W-:Y:S01]  /*48c0*/  HMMA.16816.F32 R44, R60.reuse, R70, R44 ;  /* 0x000000463c2c723c */ /* 0x040fe2000000182c */
[----:B------:R-:W-:Y:S05]  /*48d0*/  LDSM.16.M88.4 R68, [R227+0x16800] ;  /* 0x01680000e344783b */ /* 0x000fea0000000200 */
[C---:B----4-:R-:W-:Y:S06]  /*48e0*/  HMMA.16816.F32 R40, R60.reuse, R64, R40 ;  /* 0x000000403c28723c */ /* 0x050fec0000001828 */
[C---:B------:R-:W-:Y:S01]  /*48f0*/  HMMA.16816.F32 R36, R60.reuse, R66, R36 ;  /* 0x000000423c24723c */ /* 0x040fe20000001824 */
[----:B------:R-:W1:Y:S05]  /*4900*/  LDSM.16.M88.4 R64, [R227+0x17000] ;  /* 0x01700000e340783b */ /* 0x000e6a0000000200 */
[C---:B------:R-:W-:Y:S06]  /*4910*/  HMMA.16816.F32 R20, R60.reuse, R76, R20 ;  /* 0x0000004c3c14723c */ /* 0x040fec0000001814 */
[----:B------:R-:W-:Y:S01]  /*4920*/  HMMA.16816.F32 R16, R60, R78, R16 ;  /* 0x0000004e3c10723c */ /* 0x000fe20000001810 */
[----:B------:R-:W4:Y:S04]  /*4930*/  LDSM.16.M88.4 R60, [R227+0x17800] ;  /* 0x01780000e33c783b */ /* 0x000f280000000200 */
[----:B------:R-:W5:Y:S01]  /*4940*/  LDSM.16.M88.4 R76, [R227+0x16000] ;  /* 0x01600000e34c783b */ /* 0x000f620000000200 */
[C---:B--2---:R-:W-:Y:S06]  /*4950*/  HMMA.16816.F32 R48, R12.reuse, R8, R48 ;  /* 0x000000080c30723c */ /* 0x044fec0000001830 */
[C---:B------:R-:W-:Y:S01]  /*4960*/  HMMA.16816.F32 R44, R12.reuse, R10, R44 ;  /* 0x0000000a0c2c723c */ /* 0x040fe2000000182c */
[----:B------:R-:W-:Y:S05]  /*4970*/  LDSM.16.M88.4 R8, [R229+0xc000] ;  /* 0x00c00000e508783b */ /* 0x000fea0000000200 */
[C---:B---3--:R-:W-:Y:S06]  /*4980*/  HMMA.16816.F32 R40, R12.reuse, R24, R40 ;  /* 0x000000180c28723c */ /* 0x048fec0000001828 */
[C---:B------:R-:W-:Y:S01]  /*4990*/  HMMA.16816.F32 R36, R12.reuse, R26, R36 ;  /* 0x0000001a0c24723c */ /* 0x040fe20000001824 */
[----:B------:R-:W2:Y:S05]  /*49a0*/  LDSM.16.M88.4 R24, [R220+0x7000] ;  /* 0x00700000dc18783b */ /* 0x000eaa0000000200 */
[C---:B------:R-:W-:Y:S06]  /*49b0*/  HMMA.16816.F32 R56, R12.reuse, R28, R56 ;  /* 0x0000001c0c38723c */ /* 0x040fec0000001838 */
[C---:B------:R-:W-:Y:S06]  /*49c0*/  HMMA.16816.F32 R20, R12.reuse, R32, R20 ;  /* 0x000000200c14723c */ /* 0x040fec0000001814 */
[C---:B------:R-:W-:Y:S01]  /*49d0*/  HMMA.16816.F32 R16, R12.reuse, R34, R16 ;  /* 0x000000220c10723c */ /* 0x040fe20000001810 */
[----:B------:R-:W-:Y:S05]  /*49e0*/  LDSM.16.M88.4 R32, [R220+0x6000] ;  /* 0x00600000dc20783b */ /* 0x000fea0000000200 */
[----:B------:R-:W-:Y:S01]  /*49f0*/  HMMA.16816.F32 R52, R12, R30, R52 ;  /* 0x0000001e0c34723c */ /* 0x000fe20000001834 */
[----:B------:R-:W3:Y:S04]  /*4a00*/  LDSM.16.M88.4 R28, [R220+0x6800] ;  /* 0x00680000dc1c783b */ /* 0x000ee80000000200 */
[----:B------:R-:W3:Y:S01]  /*4a10*/  LDSM.16.M88.4 R12, [R220+0x7800] ;  /* 0x00780000dc0c783b */ /* 0x000ee20000000200 */
[----:B-1----:R-:W-:Y:S01]  /*4a20*/  HMMA.16816.F32 R48, R72, R64, R48 ;  /* 0x000000404830723c */ /* 0x002fe20000001830 */
[----:B------:R-:W-:-:S05]  /*4a30*/  DEPBAR.LE SB0, 0x0 ;  /* 0x000080000000791a */ /* 0x000fca0000000000 */
[C---:B------:R-:W-:Y:S06]  /*4a40*/  HMMA.16816.F32 R56, R72.reuse, R68, R56 ;  /* 0x000000444838723c */ /* 0x040fec0000001838 */
[C---:B----4-:R-:W-:Y:S06]  /*4a50*/  HMMA.16816.F32 R40, R72.reuse, R60, R40 ;  /* 0x0000003c4828723c */ /* 0x050fec0000001828 */
[----:B-----5:R-:W-:Y:S06]  /*4a60*/  HMMA.16816.F32 R20, R72, R76, R20 ;  /* 0x0000004c4814723c */ /* 0x020fec0000001814 */
[----:B--2---:R-:W-:Y:S06]  /*4a70*/  HMMA.16816.F32 R48, R8, R24, R48 ;  /* 0x000000180830723c */ /* 0x004fec0000001830 */
[----:B------:R-:W-:Y:S01]  /*4a80*/  HMMA.16816.F32 R16, R72, R78, R16 ;  /* 0x0000004e4810723c */ /* 0x000fe20000001810 */
[----:B------:R-:W-:-:S04]  /*4a90*/  SHF.R.S32.HI R25, RZ, 0x1f, R80 ;  /* 0x0000001fff197819 */ /* 0x000fc80000011450 */
[----:B------:R-:W-:Y:S01]  /*4aa0*/  LEA.HI R80, R25, R80, RZ, 0x2 ;  /* 0x0000005019507211 */ /* 0x000fe200078f10ff */
[C---:B------:R-:W-:Y:S06]  /*4ab0*/  HMMA.16816.F32 R52, R72.reuse, R70, R52 ;  /* 0x000000464834723c */ /* 0x040fec0000001834 */
[C---:B------:R-:W-:Y:S06]  /*4ac0*/  HMMA.16816.F32 R44, R72.reuse, R66, R44 ;  /* 0x00000042482c723c */ /* 0x040fec000000182c */
[----:B------:R-:W-:Y:S06]  /*4ad0*/  HMMA.16816.F32 R36, R72, R62, R36 ;  /* 0x0000003e4824723c */ /* 0x000fec0000001824 */
[C---:B---3--:R-:W-:Y:S01]  /*4ae0*/  HMMA.16816.F32 R56, R8.reuse, R28, R56 ;  /* 0x0000001c0838723c */ /* 0x048fe20000001838 */
[----:B------:R-:W1:Y:S05]  /*4af0*/  LDC.U8 R28, c[0x0][0x388] ;  /* 0x0000e200ff1c7b82 */ /* 0x000e6a0000000000 */
[C---:B------:R-:W-:Y:S06]  /*4b00*/  HMMA.16816.F32 R40, R8.reuse, R12, R40 ;  /* 0x0000000c0828723c */ /* 0x040fec0000001828 */
[----:B------:R-:W-:Y:S01]  /*4b10*/  HMMA.16816.F32 R20, R8, R32, R20 ;  /* 0x000000200814723c */ /* 0x000fe20000001814 */
[----:B------:R-:W-:-:S05]  /*4b20*/  SHF.R.S32.HI R13, RZ, 0x2, R80 ;  /* 0x00000002ff0d7819 */ /* 0x000fca0000011450 */
[----:B------:R-:W-:Y:S01]  /*4b30*/  IMAD.IADD R252, R13, 0x1, R252 ;  /* 0x000000010dfc7824 */ /* 0x000fe200078e02fc */
[C---:B------:R-:W-:Y:S03]  /*4b40*/  HMMA.16816.F32 R16, R8.reuse, R34, R16 ;  /* 0x000000220810723c */ /* 0x040fe60000001810 */
[C---:B------:R-:W-:Y:S01]  /*4b50*/  VIADD R249, R252.reuse, 0x8 ;  /* 0x00000008fcf97836 */ /* 0x040fe20000000000 */
[C-C-:B------:R-:W-:Y:S02]  /*4b60*/  VIADDMNMX R250, R252.reuse, UR24, R243.reuse, PT ;  /* 0x00000018fcfa7c46 */ /* 0x140fe4000b8001f3 */
[----:B------:R-:W-:Y:S01]  /*4b70*/  IADD3 R252, R252, UR33, RZ ;  /* 0x00000021fcfc7c10 */ /* 0x000fe2000fffe0ff */
[----:B------:R-:W-:Y:S01]  /*4b80*/  HMMA.16816.F32 R52, R8, R30, R52 ;  /* 0x0000001e0834723c */ /* 0x000fe20000001834 */
[C---:B------:R-:W-:Y:S01]  /*4b90*/  VIADDMNMX R243, R249.reuse, UR24, R243, PT ;  /* 0x00000018f9f37c46 */ /* 0x040fe2000b8001f3 */
[----:B------:R-:W-:Y:S01]  /*4ba0*/  VIADD R249, R249, UR33 ;  /* 0x00000021f9f97c36 */ /* 0x000fe20008000000 */
[----:B------:R-:W-:-:S03]  /*4bb0*/  VIADDMNMX R251, R252, -UR25, RZ, !PT ;  /* 0x80000019fcfb7c46 */ /* 0x000fc6000f8001ff */
[----:B------:R-:W-:Y:S01]  /*4bc0*/  HMMA.16816.F32 R44, R8, R26, R44 ;  /* 0x0000001a082c723c */ /* 0x000fe2000000182c */
[----:B------:R-:W-:-:S05]  /*4bd0*/  VIADDMNMX R248, R249, -UR25, RZ, !PT ;  /* 0x80000019f9f87c46 */ /* 0x000fca000f8001ff */
        /* <DEDUP_REMOVED lines=15> */
[----:B------:R-:W2:Y:S01]  /*4cd0*/  @!P6 LDC.64 R24, c[0x0][0x218] ;  /* 0x00008600ff18eb82 */ /* 0x000ea20000000a00 */
[----:B------:R3:W-:Y:S03]  /*4ce0*/  @P6 STS.128 [R242+0x10000], RZ ;  /* 0x010000fff2006388 */ /* 0x0007e60000000c00 */
[----:B------:R-:W-:-:S04]  /*4cf0*/  VIADD R0, R31, UR6 ;  /* 0x000000061f007c36 */ /* 0x000fc80008000000 */
[----:B------:R-:W4:Y:S08]  /*4d00*/  @!P4 LDC.64 R12, c[0x0][0x218] ;  /* 0x00008600ff0ccb82 */ /* 0x000f300000000a00 */
[----:B------:R-:W5:Y:S08]  /*4d10*/  @!P5 LDC.64 R14, c[0x0][0x218] ;  /* 0x00008600ff0edb82 */ /* 0x000f700000000a00 */
[----:B------:R-:W1:Y:S01]  /*4d20*/  @!P3 LDC.64 R10, c[0x0][0x218] ;  /* 0x00008600ff0abb82 */ /* 0x000e620000000a00 */
[----:B--2---:R-:W-:-:S04]  /*4d30*/  @!P6 LEA R24, P1, R30, R24, 0x1 ;  /* 0x000000181e18e211 */ /* 0x004fc800078208ff */
[----:B------:R-:W-:-:S03]  /*4d40*/  @!P6 LEA.HI.X R25, R30, R25, R0, 0x1, P1 ;  /* 0x000000191e19e211 */ /* 0x000fc600008f0c00 */
[----:B------:R-:W2:Y:S01]  /*4d50*/  @!P6 LDC.64 R8, c[0x0][0x218] ;  /* 0x00008600ff08eb82 */ /* 0x000ea20000000a00 */
[C---:B----4-:R-:W-:Y:S01]  /*4d60*/  @!P4 LEA R12, P1, R30.reuse, R12, 0x1 ;  /* 0x0000000c1e0cc211 */ /* 0x050fe200078208ff */
[----:B------:R-:W-:Y:S01]  /*4d70*/  @!PT LDS RZ, [RZ] ;  /* 0x00000000fffff984 */ /* 0x000fe20000000800 */
[----:B------:R-:W-:Y:S01]  /*4d80*/  @!PT LDS RZ, [RZ] ;  /* 0x00000000fffff984 */ /* 0x000fe20000000800 */
[----:B------:R-:W-:Y:S01]  /*4d90*/  @!PT LDS RZ, [RZ] ;  /* 0x00000000fffff984 */ /* 0x000fe20000000800 */
[----:B------:R3:W-:Y:S03]  /*4da0*/  @!P6 LDGSTS.E.BYPASS.LTC128B.128 [R242+0x10000], desc[UR34][R24.64] ;  /* 0x1000000018f2efae */ /* 0x0007e6000b901d62 */
[C---:B------:R-:W-:Y:S01]  /*4db0*/  @!P4 LEA.HI.X R13, R30.reuse, R13, R0, 0x1, P1 ;  /* 0x0000000d1e0dc211 */ /* 0x040fe200008f0c00 */
[----:B------:R3:W-:Y:S02]  /*4dc0*/  @P5 STS.128 [R242+0x12000], RZ ;  /* 0x012000fff2005388 */ /* 0x0007e40000000c00 */
[----:B------:R-:W4:Y:S01]  /*4dd0*/  @!P5 LDC.64 R26, c[0x0][0x218] ;  /* 0x00008600ff1adb82 */ /* 0x000f220000000a00 */
[----:B-----5:R-:W-:-:S04]  /*4de0*/  @!P5 LEA R14, P2, R30, R14, 0x1 ;  /* 0x0000000e1e0ed211 */ /* 0x020fc800078408ff */
[----:B------:R-:W-:-:S03]  /*4df0*/  @!P5 LEA.HI.X R15, R30, R15, R0, 0x1, P2 ;  /* 0x0000000f1e0fd211 */ /* 0x000fc600010f0c00 */
[----:B------:R-:W5:Y:S01]  /*4e00*/  @!P4 LDC.64 R6, c[0x0][0x218] ;  /* 0x00008600ff06cb82 */ /* 0x000f620000000a00 */
[C---:B-1----:R-:W-:Y:S01]  /*4e10*/  @!P3 LEA R32, P1, R30.reuse, R10, 0x1 ;  /* 0x0000000a1e20b211 */ /* 0x042fe200078208ff */
        /* <DEDUP_REMOVED lines=8> */
[C---:B--2---:R-:W-:Y:S01]  /*4ea0*/  @!P6 LEA R8, P1, R10.reuse, R8, 0x1 ;  /* 0x000000080a08e211 */ /* 0x044fe200078208ff */
        /* <DEDUP_REMOVED lines=38> */
.L_x_2101:
[----:B------:R-:W-:Y:S05]  /*5110*/  BSYNC B0 ;  /* 0x0000000000007941 */ /* 0x000fea0003800000 */
.L_x_2100:
[----:B------:R-:W0:Y:S02]  /*5120*/  LDGDEPBAR ;  /* 0x00000000000079af */ /* 0x000e240000000000 */
.L_x_2099:
[----:B-1-3--:R-:W-:Y:S01]  /*5130*/  IMAD.U32 R7, RZ, RZ, UR20 ;  /* 0x00000014ff077e24 */ /* 0x00afe2000f8e00ff */
[----:B------:R-:W-:Y:S01]  /*5140*/  LOP3.LUT R168, R2, UR38, RZ, 0x3c, !PT ;  /* 0x0000002602a87c12 */ /* 0x000fe2000f8e3cff */
[----:B------:R-:W-:Y:S01]  /*5150*/  IMAD.WIDE.U32 R62, R164, -0x326172a9, RZ ;  /* 0xcd9e8d57a43e7825 */ /* 0x000fe200078e00ff */
[----:B------:R-:W-:Y:S01]  /*5160*/  USHF.L.U32 UR46, UR20, 0x1, URZ ;  /* 0x00000001142e7899 */ /* 0x000fe2000800063f */
[----:B------:R-:W-:Y:S01]  /*5170*/  STL.64 [R1+0x60], R170 ;  /* 0x000060aa01007387 */ /* 0x000fe20000100a00 */
[----:B------:R-:W-:Y:S01]  /*5180*/  UIADD3 UR6, UR39, -0x4498517b, URZ ;  /* 0xbb67ae8527067890 */ /* 0x000fe2000fffe03f */
[----:B------:R-:W-:Y:S01]  /*5190*/  IMAD R7, R7, 0x40, R205 ;  /* 0x0000004007077824 */ /* 0x000fe200078e02cd */
[----:B------:R-:W-:Y:S01]  /*51a0*/  LOP3.LUT R2, R63, R168, RZ, 0x3c, !PT ;  /* 0x000000a83f027212 */ /* 0x000fe200078e3cff */
[----:B------:R-:W-:Y:S01]  /*51b0*/  IMAD.WIDE.U32 R64, R165, -0x2daee0ad, RZ ;  /* 0xd2511f53a5407825 */ /* 0x000fe200078e00ff */
[----:B------:R-:W-:Y:S01]  /*51c0*/  ULDC UR32, c[0x0][0x2ec] ;  /* 0x0000bb0000207ab9 */ /* 0x000fe20000000800 */
[----:B------:R-:W-:Y:S01]  /*51d0*/  UIADD3 UR7, UR38, -0x61c88647, URZ ;  /* 0x9e3779b926077890 */ /* 0x000fe2000fffe03f */
[CC--:B------:R-:W-:Y:S01]  /*51e0*/  ISETP.GE.AND P1, PT, R7.reuse, R243.reuse, PT ;  /* 0x000000f30700720c */ /* 0x0c0fe20003f26270 */
[C---:B------:R-:W-:Y:S01]  /*51f0*/  VIADD R12, R7.reuse, 0x1 ;  /* 0x00000001070c7836 */ /* 0x040fe20000000000 */
[C---:B------:R-:W-:Y:S01]  /*5200*/  ISETP.GE.AND P6, PT, R7.reuse, R250, PT ;  /* 0x000000fa0700720c */ /* 0x040fe20003fc6270 */
[C---:B------:R-:W-:Y:S01]  /*5210*/  VIADD R13, R7.reuse, 0x8 ;  /* 0x00000008070d7836 */ /* 0x040fe20000000000 */
[----:B------:R-:W-:Y:S01]  /*5220*/  ISETP.LT.OR P1, PT, R7, R248, P1 ;  /* 0x000000f80700720c */ /* 0x000fe20000f21670 */
[C---:B------:R-:W-:Y:S01]  /*5230*/  IMAD.IADD R11, R249.reuse, 0x1, -R7 ;  /* 0x00000001f90b7824 */ /* 0x040fe200078e0a07 */
[----:B------:R-:W-:Y:S01]  /*5240*/  ISETP.GE.AND P5, PT, R12, R250, PT ;  /* 0x000000fa0c00720c */ /* 0x000fe20003fa6270 */
[--C-:B------:R-:W-:Y:S01]  /*5250*/  IMAD.IADD R6, R252, 0x1, -R12.reuse ;  /* 0x00000001fc067824 */ /* 0x100fe200078e0a0c */
[----:B------:R-:W-:Y:S01]  /*5260*/  ISETP.GE.AND P3, PT, R12, R243, PT ;  /* 0x000000f30c00720c */ /* 0x000fe20003f66270 */
[----:B------:R-:W-:Y:S01]  /*5270*/  IMAD.IADD R9, R252, 0x1, -R13 ;  /* 0x00000001fc097824 */ /* 0x000fe200078e0a0d */
[----:B------:R-:W-:Y:S01]  /*5280*/  ISETP.LT.OR P5, PT, R12, R251, P5 ;  /* 0x000000fb0c00720c */ /* 0x000fe20002fa1670 */
[----:B------:R-:W-:Y:S01]  /*5290*/  IMAD.IADD R15, R252, 0x1, -R7 ;  /* 0x00000001fc0f7824 */ /* 0x000fe200078e0a07 */
[----:B------:R-:W-:Y:S01]  /*52a0*/  ISETP.LT.OR P3, PT, R12, R248, P3 ;  /* 0x000000f80c00720c */ /* 0x000fe20001f61670 */
[----:B------:R-:W-:Y:S01]  /*52b0*/  IMAD.IADD R12, R249, 0x1, -R12 ;  /* 0x00000001f90c7824 */ /* 0x000fe200078e0a0c */
[----:B------:R-:W-:Y:S01]  /*52c0*/  IABS R11, R11 ;  /* 0x0000000b000b7213 */ /* 0x000fe20000000000 */
[----:B------:R-:W-:Y:S01]  /*52d0*/  VIADD R10, R7, 0x9 ;  /* 0x00000009070a7836 */ /* 0x000fe20000000000 */
[----:B------:R-:W-:Y:S01]  /*52e0*/  IABS R6, R6 ;  /* 0x0000000600067213 */ /* 0x000fe20000000000 */
[----:B------:R-:W-:Y:S01]  /*52f0*/  IMAD.WIDE.U32 R60, R2, -0x2daee0ad, RZ ;  /* 0xd2511f53023c7825 */ /* 0x000fe200078e00ff */
[----:B------:R-:W-:Y:S01]  /*5300*/  IABS R12, R12 ;  /* 0x0000000c000c7213 */ /* 0x000fe20000000000 */
[----:B------:R-:W-:Y:S01]  /*5310*/  UIADD3 UR44, UR39, 0x76cf5d0a, URZ ;  /* 0x76cf5d0a272c7890 */ /* 0x000fe2000fffe03f */
[----:B------:R-:W-:Y:S01]  /*5320*/  IABS R9, R9 ;  /* 0x0000000900097213 */ /* 0x000fe20000000000 */
[----:B------:R-:W-:Y:S01]  /*5330*/  UIADD3 UR40, UR39, 0x32370b8f, URZ ;  /* 0x32370b8f27287890 */ /* 0x000fe2000fffe03f */
[----:B------:R-:W-:Y:S01]  /*5340*/  I2FP.F32.S32 R11, R11 ;  /* 0x0000000b000b7245 */ /* 0x000fe20000201400 */
[----:B------:R-:W-:Y:S01]  /*5350*/  UIADD3 UR43, UR38, -0x255992d5, URZ ;  /* 0xdaa66d2b262b7890 */ /* 0x000fe2000fffe03f */
[----:B------:R-:W-:Y:S01]  /*5360*/  I2FP.F32.S32 R6, R6 ;  /* 0x0000000600067245 */ /* 0x000fe20000201400 */
[----:B------:R-:W-:Y:S01]  /*5370*/  UIADD3 UR33, UR38, 0x78dde6e4, URZ ;  /* 0x78dde6e426217890 */ /* 0x000fe2000fffe03f */
[----:B------:R-:W-:Y:S01]  /*5380*/  I2FP.F32.S32 R12, R12 ;  /* 0x0000000c000c7245 */ /* 0x000fe20000201400 */
[----:B------:R-:W-:Y:S01]  /*5390*/  FFMA.FTZ R0, R11, -UR21, R22 ;  /* 0x800000150b007c23 */ /* 0x000fe20008010016 */
[----:B------:R-:W-:Y:S01]  /*53a0*/  I2FP.F32.S32 R9, R9 ;  /* 0x0000000900097245 */ /* 0x000fe20000201400 */
[----:B------:R-:W-:Y:S01]  /*53b0*/  FFMA.FTZ R21, R6, -UR21, R21 ;  /* 0x8000001506157c23 */ /* 0x000fe20008010015 */
[----:B------:R-:W-:Y:S01]  /*53c0*/  IABS R15, R15 ;  /* 0x0000000f000f7213 */ /* 0x000fe20000000000 */
[----:B------:R-:W-:Y:S01]  /*53d0*/  FFMA.FTZ R12, R12, -UR21, R23 ;  /* 0x800000150c0c7c23 */ /* 0x000fe20008010017 */
[----:B------:R-:W-:Y:S01]  /*53e0*/  ISETP.GE.AND P4, PT, R13, R250, PT ;  /* 0x000000fa0d00720c */ /* 0x000fe20003f86270 */
[----:B------:R-:W-:Y:S01]  /*53f0*/  FFMA.FTZ R26, R9, -UR21, R16 ;  /* 0x80000015091a7c23 */ /* 0x000fe20008010010 */
[----:B------:R-:W-:Y:S01]  /*5400*/  I2FP.F32.S32 R15, R15 ;  /* 0x0000000f000f7245 */ /* 0x000fe20000201400 */
[----:B------:R-:W-:Y:S01]  /*5410*/  VIADD R9, R7, 0x10 ;  /* 0x0000001007097836 */ /* 0x000fe20000000000 */
[C---:B------:R-:W-:Y:S01]  /*5420*/  ISETP.GE.AND P2, PT, R13.reuse, R243, PT ;  /* 0x000000f30d00720c */ /* 0x040fe20003f46270 */
[----:B------:R-:W-:Y:S01]  /*5430*/  IMAD.IADD R6, R252, 0x1, -R10 ;  /* 0x00000001fc067824 */ /* 0x000fe200078e0a0a */
[-C--:B------:R-:W-:Y:S01]  /*5440*/  ISETP.LT.OR P4, PT, R13, R251.reuse, P4 ;  /* 0x000000fb0d00720c */ /* 0x080fe20002781670 */
[----:B------:R-:W-:Y:S01]  /*5450*/  FFMA.FTZ R20, R15, -UR21, R20 ;  /* 0x800000150f147c23 */ /* 0x000fe20008010014 */
[----:B------:R-:W-:Y:S01]  /*5460*/  ISETP.LT.OR P2, PT, R13, R248, P2 ;  /* 0x000000f80d00720c */ /* 0x000fe20001741670 */
[----:B------:R-:W-:Y:S01]  /*5470*/  IMAD.IADD R13, R249, 0x1, -R13 ;  /* 0x00000001f90d7824 */ /* 0x000fe200078e0a0d */
[----:B------:R-:W-:Y:S01]  /*5480*/  FSEL R16, R0, -INF , !P1 ;  /* 0xff80000000107808 */ /* 0x000fe20004800000 */
[----:B------:R-:W-:Y:S01]  /*5490*/  IMAD.IADD R11, R252, 0x1, -R9 ;  /* 0x00000001fc0b7824 */ /* 0x000fe200078e0a09 */
[----:B------:R-:W-:Y:S01]  /*54a0*/  FSEL R0, R21, -INF , !P5 ;  /* 0xff80000015007808 */ /* 0x000fe20006800000 */
[----:B------:R-:W-:Y:S01]  /*54b0*/  UIADD3 UR25, UR39, -0x126145ec, URZ ;  /* 0xed9eba1427197890 */ /* 0x000fe2000fffe03f */
[----:B------:R-:W-:Y:S01]  /*54c0*/  FSEL R12, R12, -INF , !P3 ;  /* 0xff8000000c0c7808 */ /* 0x000fe20005800000 */
[----:B------:R-:W-:Y:S01]  /*54d0*/  UIADD3 UR15, UR39, -0x56f99767, URZ ;  /* 0xa9066899270f7890 */ /* 0x000fe2000fffe03f */
[----:B------:R-:W-:Y:S01]  /*54e0*/  ISETP.LT.OR P6, PT, R7, R251, P6 ;  /* 0x000000fb0700720c */ /* 0x000fe200037c1670 */
[----:B------:R-:W-:Y:S01]  /*54f0*/  UIADD3 UR24, UR38, 0x1715609d, URZ ;  /* 0x1715609d26187890 */ /* 0x000fe2000fffe03f */
[C---:B------:R-:W-:Y:S01]  /*5500*/  ISETP.GE.AND P5, PT, R9.reuse, R250, PT ;  /* 0x000000fa0900720c */ /* 0x040fe20003fa6270 */
[----:B------:R-:W-:Y:S01]  /*5510*/  UIADD3 UR45, UR39, 0x646e171e, URZ ;  /* 0x646e171e272d7890 */ /* 0x000fe2000fffe03f */
[----:B------:R-:W-:-:S02]  /*5520*/  ISETP.GE.AND P3, PT, R9, R243, PT ;  /* 0x000000f30900720c */ /* 0x000fc40003f66270 */
[----:B------:R-:W-:Y:S02]  /*5530*/  FSEL R22, R20, -INF , !P6 ;  /* 0xff80000014167808 */ /* 0x000fe40007000000 */
[C---:B------:R-:W-:Y:S02]  /*5540*/  ISETP.LT.OR P5, PT, R9.reuse, R251, P5 ;  /* 0x000000fb0900720c */ /* 0x040fe40002fa1670 */
[----:B------:R-:W-:Y:S01]  /*5550*/  ISETP.LT.OR P3, PT, R9, R248, P3 ;  /* 0x000000f80900720c */ /* 0x000fe20001f61670 */
[----:B------:R-:W-:Y:S01]  /*5560*/  IMAD.IADD R9, R249, 0x1, -R9 ;  /* 0x00000001f9097824 */ /* 0x000fe200078e0a09 */
[----:B------:R-:W-:Y:S02]  /*5570*/  IABS R13, R13 ;  /* 0x0000000d000d7213 */ /* 0x000fe40000000000 */
[----:B------:R-:W-:Y:S02]  /*5580*/  IABS R6, R6 ;  /* 0x0000000600067213 */ /* 0x000fe40000000000 */
[----:B------:R-:W-:-:S02]  /*5590*/  ISETP.GE.AND P6, PT, R10, R250, PT ;  /* 0x000000fa0a00720c */ /* 0x000fc40003fc6270 */
[C---:B------:R-:W-:Y:S02]  /*55a0*/  ISETP.GE.AND P1, PT, R10.reuse, R243, PT ;  /* 0x000000f30a00720c */ /* 0x040fe40003f26270 */
[----:B------:R-:W-:Y:S02]  /*55b0*/  I2FP.F32.S32 R13, R13 ;  /* 0x0000000d000d7245 */ /* 0x000fe40000201400 */
[----:B------:R-:W-:Y:S02]  /*55c0*/  I2FP.F32.S32 R6, R6 ;  /* 0x0000000600067245 */ /* 0x000fe40000201400 */
[C---:B------:R-:W-:Y:S01]  /*55d0*/  ISETP.LT.OR P6, PT, R10.reuse, R251, P6 ;  /* 0x000000fb0a00720c */ /* 0x040fe200037c1670 */
[----:B------:R-:W-:Y:S01]  /*55e0*/  FFMA.FTZ R18, R13, -UR21, R18 ;  /* 0x800000150d127c23 */ /* 0x000fe20008010012 */
[----:B------:R-:W-:Y:S01]  /*55f0*/  ISETP.LT.OR P1, PT, R10, R248, P1 ;  /* 0x000000f80a00720c */ /* 0x000fe20000f21670 */
[----:B------:R-:W-:Y:S01]  /*5600*/  IMAD.IADD R10, R249, 0x1, -R10 ;  /* 0x00000001f90a7824 */ /* 0x000fe200078e0a0a */
[----:B------:R-:W-:Y:S01]  /*5610*/  IABS R9, R9 ;  /* 0x0000000900097213 */ /* 0x000fe20000000000 */
[----:B------:R-:W-:Y:S01]  /*5620*/  FFMA.FTZ R17, R6, -UR21, R17 ;  /* 0x8000001506117c23 */ /* 0x000fe20008010011 */
[----:B------:R-:W-:Y:S01]  /*5630*/  VIADD R6, R7, 0x11 ;  /* 0x0000001107067836 */ /* 0x000fe20000000000 */
[----:B------:R-:W-:-:S02]  /*5640*/  FSEL R26, R26, -INF , !P4 ;  /* 0xff8000001a1a7808 */ /* 0x000fc40006000000 */
[----:B------:R-:W-:Y:S01]  /*5650*/  I2FP.F32.S32 R9, R9 ;  /* 0x0000000900097245 */ /* 0x000fe20000201400 */
[----:B------:R-:W-:Y:S01]  /*5660*/  IMAD.IADD R30, R252, 0x1, -R6 ;  /* 0x00000001fc1e7824 */ /* 0x000fe200078e0a06 */
[----:B------:R-:W-:Y:S02]  /*5670*/  IABS R10, R10 ;  /* 0x0000000a000a7213 */ /* 0x000fe40000000000 */
[----:B------:R-:W-:Y:S01]  /*5680*/  FSEL R20, R18, -INF , !P2 ;  /* 0xff80000012147808 */ /* 0x000fe20005000000 */
[----:B------:R-:W-:Y:S01]  /*5690*/  FFMA.FTZ R8, R9, -UR21, R58 ;  /* 0x8000001509087c23 */ /* 0x000fe2000801003a */
[----:B------:R-:W-:Y:S01]  /*56a0*/  I2FP.F32.S32 R10, R10 ;  /* 0x0000000a000a7245 */ /* 0x000fe20000201400 */
[----:B------:R-:W-:Y:S01]  /*56b0*/  VIADD R9, R7, 0x18 ;  /* 0x0000001807097836 */ /* 0x000fe20000000000 */
[C---:B------:R-:W-:Y:S02]  /*56c0*/  ISETP.GE.AND P4, PT, R6.reuse, R250, PT ;  /* 0x000000fa0600720c */ /* 0x040fe40003f86270 */
[----:B------:R-:W-:Y:S01]  /*56d0*/  ISETP.GE.AND P2, PT, R6, R243, PT ;  /* 0x000000f30600720c */ /* 0x000fe20003f46270 */
[----:B------:R-:W-:Y:S01]  /*56e0*/  FFMA.FTZ R10, R10, -UR21, R19 ;  /* 0x800000150a0a7c23 */ /* 0x000fe20008010013 */
[----:B------:R-:W-:Y:S01]  /*56f0*/  ISETP.LT.OR P4, PT, R6, R251, P4 ;  /* 0x000000fb0600720c */ /* 0x000fe20002781670 */
[----:B------:R-:W-:Y:S01]  /*5700*/  IMAD.IADD R13, R252, 0x1, -R9 ;  /* 0x00000001fc0d7824 */ /* 0x000fe200078e0a09 */
[----:B------:R-:W-:Y:S01]  /*5710*/  ISETP.LT.OR P2, PT, R6, R248, P2 ;  /* 0x000000f80600720c */ /* 0x000fe20001741670 */
[----:B------:R-:W-:Y:S01]  /*5720*/  IMAD.IADD R6, R249, 0x1, -R6 ;  /* 0x00000001f9067824 */ /* 0x000fe200078e0a06 */
[----:B------:R-:W-:Y:S01]  /*5730*/  FSEL R24, R17, -INF , !P6 ;  /* 0xff80000011187808 */ /* 0x000fe20007000000 */
[C---:B------:R-:W-:Y:S01]  /*5740*/  VIADD R19, R7.reuse, 0x21 ;  /* 0x0000002107137836 */ /* 0x040fe20000000000 */
[----:B------:R-:W-:Y:S01]  /*5750*/  FSEL R10, R10, -INF , !P1 ;  /* 0xff8000000a0a7808 */ /* 0x000fe20004800000 */
[----:B------:R-:W-:Y:S01]  /*5760*/  VIADD R17, R7, 0x29 ;  /* 0x0000002907117836 */ /* 0x000fe20000000000 */
[----:B------:R-:W-:-:S02]  /*5770*/  IABS R30, R30 ;  /* 0x0000001e001e7213 */ /* 0x000fc40000000000 */
[----:B------:R-:W-:Y:S02]  /*5780*/  IABS R6, R6 ;  /* 0x0000000600067213 */ /* 0x000fe40000000000 */
[----:B------:R-:W-:Y:S02]  /*5790*/  IABS R13, R13 ;  /* 0x0000000d000d7213 */ /* 0x000fe40000000000 */
[C---:B------:R-:W-:Y:S02]  /*57a0*/  ISETP.GE.AND P6, PT, R9.reuse, R250, PT ;  /* 0x000000fa0900720c */ /* 0x040fe40003fc6270 */
[----:B------:R-:W-:Y:S02]  /*57b0*/  ISETP.GE.AND P1, PT, R9, R243, PT ;  /* 0x000000f30900720c */ /* 0x000fe40003f26270 */
[----:B------:R-:W-:Y:S02]  /*57c0*/  I2FP.F32.S32 R30, R30 ;  /* 0x0000001e001e7245 */ /* 0x000fe40000201400 */
[----:B------:R-:W-:-:S02]  /*57d0*/  I2FP.F32.S32 R6, R6 ;  /* 0x0000000600067245 */ /* 0x000fc40000201400 */
[----:B------:R-:W-:Y:S01]  /*57e0*/  I2FP.F32.S32 R13, R13 ;  /* 0x0000000d000d7245 */ /* 0x000fe20000201400 */
[----:B------:R-:W-:Y:S01]  /*57f0*/  FFMA.FTZ R30, R30, -UR21, R57 ;  /* 0x800000151e1e7c23 */ /* 0x000fe20008010039 */
[----:B------:R-:W-:Y:S01]  /*5800*/  IABS R11, R11 ;  /* 0x0000000b000b7213 */ /* 0x000fe20000000000 */
[----:B------:R-:W-:Y:S01]  /*5810*/  FFMA.FTZ R6, R6, -UR21, R59 ;  /* 0x8000001506067c23 */ /* 0x000fe2000801003b */
[----:B------:R-:W-:Y:S01]  /*5820*/  ISETP.LT.OR P6, PT, R9, R251, P6 ;  /* 0x000000fb0900720c */ /* 0x000fe200037c1670 */
[----:B------:R-:W-:Y:S01]  /*5830*/  FFMA.FTZ R52, R13, -UR21, R52 ;  /* 0x800000150d347c23 */ /* 0x000fe20008010034 */
[----:B------:R-:W-:Y:S01]  /*5840*/  ISETP.LT.OR P1, PT, R9, R248, P1 ;  /* 0x000000f80900720c */ /* 0x000fe20000f21670 */
[----:B------:R-:W-:Y:S01]  /*5850*/  IMAD.IADD R9, R249, 0x1, -R9 ;  /* 0x00000001f9097824 */ /* 0x000fe200078e0a09 */
[----:B------:R-:W-:Y:S01]  /*5860*/  I2FP.F32.S32 R11, R11 ;  /* 0x0000000b000b7245 */ /* 0x000fe20000201400 */
[----:B------:R-:W-:Y:S01]  /*5870*/  VIADD R13, R7, 0x20 ;  /* 0x00000020070d7836 */ /* 0x000fe20000000000 */
[----:B------:R-:W-:-:S02]  /*5880*/  FSEL R30, R30, -INF , !P4 ;  /* 0xff8000001e1e7808 */ /* 0x000fc40006000000 */
[----:B------:R-:W-:Y:S01]  /*5890*/  IABS R9, R9 ;  /* 0x0000000900097213 */ /* 0x000fe20000000000 */
[----:B------:R-:W-:Y:S01]  /*58a0*/  FFMA.FTZ R32, R11, -UR21, R56 ;  /* 0x800000150b207c23 */ /* 0x000fe20008010038 */
[----:B------:R-:W-:Y:S01]  /*58b0*/  FSEL R6, R6, -INF , !P2 ;  /* 0xff80000006067808 */ /* 0x000fe20005000000 */
[----:B------:R-:W-:Y:S01]  /*58c0*/  VIADD R11, R7, 0x19 ;  /* 0x00000019070b7836 */ /* 0x000fe20000000000 */
[----:B------:R-:W-:Y:S01]  /*58d0*/  I2FP.F32.S32 R9, R9 ;  /* 0x0000000900097245 */ /* 0x000fe20000201400 */
[C---:B------:R-:W-:Y:S01]  /*58e0*/  IMAD.IADD R15, R252.reuse, 0x1, -R13 ;  /* 0x00000001fc0f7824 */ /* 0x040fe200078e0a0d */
[C---:B------:R-:W-:Y:S01]  /*58f0*/  ISETP.GE.AND P4, PT, R13.reuse, R250, PT ;  /* 0x000000fa0d00720c */ /* 0x040fe20003f86270 */
[--C-:B------:R-:W-:Y:S01]  /*5900*/  IMAD.IADD R34, R252, 0x1, -R11.reuse ;  /* 0x00000001fc227824 */ /* 0x100fe200078e0a0b */
[----:B------:R-:W-:Y:S01]  /*5910*/  ISETP.GE.AND P2, PT, R13, R243, PT ;  /* 0x000000f30d00720c */ /* 0x000fe20003f46270 */
[----:B------:R-:W-:Y:S01]  /*5920*/  FFMA.FTZ R14, R9, -UR21, R54 ;  /* 0x80000015090e7c23 */ /* 0x000fe20008010036 */
[----:B------:R-:W-:Y:S01]  /*5930*/  FSEL R32, R32, -INF , !P5 ;  /* 0xff80000020207808 */ /* 0x000fe20006800000 */
[----:B------:R-:W-:Y:S01]  /*5940*/  VIADD R9, R7, 0x28 ;  /* 0x0000002807097836 */ /* 0x000fe20000000000 */
[----:B------:R-:W-:Y:S01]  /*5950*/  FSEL R8, R8, -INF , !P3 ;  /* 0xff80000008087808 */ /* 0x000fe20005800000 */
[----:B------:R-:W-:Y:S01]  /*5960*/  IMAD.IADD R18, R249, 0x1, -R11 ;  /* 0x00000001f9127824 */ /* 0x000fe200078e0a0b */
[C---:B------:R-:W-:Y:S01]  /*5970*/  ISETP.LT.OR P4, PT, R13.reuse, R251, P4 ;  /* 0x000000fb0d00720c */ /* 0x040fe20002781670 */
[C---:B------:R-:W-:Y:S01]  /*5980*/  IMAD.IADD R54, R252.reuse, 0x1, -R19 ;  /* 0x00000001fc367824 */ /* 0x040fe200078e0a13 */
[----:B------:R-:W-:Y:S01]  /*5990*/  ISETP.LT.OR P2, PT, R13, R248, P2 ;  /* 0x000000f80d00720c */ /* 0x000fe20001741670 */
[----:B------:R-:W-:Y:S01]  /*59a0*/  IMAD.IADD R13, R249, 0x1, -R13 ;  /* 0x00000001f90d7824 */ /* 0x000fe200078e0a0d */
[C---:B------:R-:W-:Y:S01]  /*59b0*/  ISETP.GE.AND P5, PT, R11.reuse, R250, PT ;  /* 0x000000fa0b00720c */ /* 0x040fe20003fa6270 */
[----:B------:R-:W-:Y:S01]  /*59c0*/  IMAD.IADD R56, R252, 0x1, -R17 ;  /* 0x00000001fc387824 */ /* 0x000fe200078e0a11 */
[----:B------:R-:W-:-:S02]  /*59d0*/  ISETP.GE.AND P3, PT, R11, R243, PT ;  /* 0x000000f30b00720c */ /* 0x000fc40003f66270 */
[C---:B------:R-:W-:Y:S02]  /*59e0*/  ISETP.LT.OR P5, PT, R11.reuse, R251, P5 ;  /* 0x000000fb0b00720c */ /* 0x040fe40002fa1670 */
[----:B------:R-:W-:Y:S01]  /*59f0*/  ISETP.LT.OR P3, PT, R11, R248, P3 ;  /* 0x000000f80b00720c */ /* 0x000fe20001f61670 */
[----:B------:R-:W-:Y:S01]  /*5a00*/  IMAD.IADD R11, R252, 0x1, -R9 ;  /* 0x00000001fc0b7824 */ /* 0x000fe200078e0a09 */
[----:B------:R-:W-:Y:S02]  /*5a10*/  IABS R13, R13 ;  /* 0x0000000d000d7213 */ /* 0x000fe40000000000 */
[----:B------:R-:W-:Y:S02]  /*5a20*/  IABS R54, R54 ;  /* 0x0000003600367213 */ /* 0x000fe40000000000 */
[----:B------:R-:W-:Y:S02]  /*5a30*/  I2FP.F32.S32 R13, R13 ;  /* 0x0000000d000d7245 */ /* 0x000fe40000201400 */
[----:B------:R-:W-:-:S02]  /*5a40*/  IABS R15, R15 ;  /* 0x0000000f000f7213 */ /* 0x000fc40000000000 */
[----:B------:R-:W-:Y:S01]  /*5a50*/  IABS R11, R11 ;  /* 0x0000000b000b7213 */ /* 0x000fe20000000000 */
[----:B------:R-:W-:Y:S01]  /*5a60*/  FFMA.FTZ R50, R13, -UR21, R50 ;  /* 0x800000150d327c23 */ /* 0x000fe20008010032 */
[----:B------:R-:W-:Y:S01]  /*5a70*/  I2FP.F32.S32 R54, R54 ;  /* 0x0000003600367245 */ /* 0x000fe20000201400 */
[----:B------:R-:W-:Y:S01]  /*5a80*/  VIADD R13, R7, 0x31 ;  /* 0x00000031070d7836 */ /* 0x000fe20000000000 */
[----:B------:R-:W-:Y:S02]  /*5a90*/  I2FP.F32.S32 R15, R15 ;  /* 0x0000000f000f7245 */ /* 0x000fe40000201400 */
[----:B------:R-:W-:Y:S01]  /*5aa0*/  I2FP.F32.S32 R11, R11 ;  /* 0x0000000b000b7245 */ /* 0x000fe20000201400 */
[----:B------:R-:W-:Y:S01]  /*5ab0*/  FFMA.FTZ R49, R54, -UR21, R49 ;  /* 0x8000001536317c23 */ /* 0x000fe20008010031 */
[----:B------:R-:W-:Y:S02]  /*5ac0*/  IMAD.IADD R54, R252, 0x1, -R13 ;  /* 0x00000001fc367824 */ /* 0x000fe400078e0a0d */
[----:B------:R-:W-:Y:S01]  /*5ad0*/  FFMA.FTZ R48, R15, -UR21, R48 ;  /* 0x800000150f307c23 */ /* 0x000fe20008010030 */
[----:B------:R-:W-:-:S02]  /*5ae0*/  VIADD R15, R7, 0x30 ;  /* 0x00000030070f7836 */ /* 0x000fc40000000000 */
[----:B------:R-:W-:Y:S01]  /*5af0*/  FFMA.FTZ R44, R11, -UR21, R44 ;  /* 0x800000150b2c7c23 */ /* 0x000fe2000801002c */
[C---:B------:R-:W-:Y:S01]  /*5b00*/  VIADD R11, R7.reuse, 0x38 ;  /* 0x00000038070b7836 */ /* 0x040fe20000000000 */
[----:B------:R-:W-:Y:S01]  /*5b10*/  IABS R54, R54 ;  /* 0x0000003600367213 */ /* 0x000fe20000000000 */
[----:B------:R-:W-:Y:S01]  /*5b20*/  VIADD R7, R7, 0x39 ;  /* 0x0000003907077836 */ /* 0x000fe20000000000 */
        /* <DEDUP_REMOVED lines=8> */
[----:B------:R-:W-:Y:S01]  /*5bb0*/  IABS R21, R21 ;  /* 0x0000001500157213 */ /* 0x000fe20000000000 */
[----:B------:R-:W-:Y:S01]  /*5bc0*/  FFMA.FTZ R34, R34, -UR21, R53 ;  /* 0x8000001522227c23 */ /* 0x000fe20008010035 */
[----:B------:R-:W-:-:S02]  /*5bd0*/  I2FP.F32.S32 R25, R25 ;  /* 0x0000001900197245 */ /* 0x000fc40000201400 */
[----:B------:R-:W-:Y:S02]  /*5be0*/  I2FP.F32.S32 R54, R21 ;  /* 0x0000001500367245 */ /* 0x000fe40000201400 */
[----:B------:R-:W-:Y:S01]  /*5bf0*/  FMNMX.FTZ R21, R22, R0, !PT ;  /* 0x0000000016157209 */ /* 0x000fe20007810000 */
[----:B------:R-:W-:Y:S01]  /*5c00*/  FFMA.FTZ R200, R25, -UR21, R40 ;  /* 0x8000001519c87c23 */ /* 0x000fe20008010028 */
[----:B------:R-:W-:Y:S01]  /*5c10*/  FSEL R40, R52, -INF , !P6 ;  /* 0xff80000034287808 */ /* 0x000fe20007000000 */
[----:B------:R-:W-:Y:S01]  /*5c20*/  FFMA.FTZ R37, R54, -UR21, R37 ;  /* 0x8000001536257c23 */ /* 0x000fe20008010025 */
[----:B------:R-:W-:Y:S02]  /*5c30*/  FMNMX.FTZ R21, R26, R21, !PT ;  /* 0x000000151a157209 */ /* 0x000fe40007810000 */
[----:B------:R-:W-:Y:S02]  /*5c40*/  ISETP.GE.AND P6, PT, R19, R250, PT ;  /* 0x000000fa1300720c */ /* 0x000fe40003fc6270 */
[----:B------:R-:W-:-:S02]  /*5c50*/  FMNMX.FTZ R21, R24, R21, !PT ;  /* 0x0000001518157209 */ /* 0x000fc40007810000 */
[----:B------:R-:W-:Y:S02]  /*5c60*/  IABS R56, R56 ;  /* 0x0000003800387213 */ /* 0x000fe40000000000 */
[----:B------:R-:W-:Y:S02]  /*5c70*/  FMNMX.FTZ R21, R32, R21, !PT ;  /* 0x0000001520157209 */ /* 0x000fe40007810000 */
[----:B------:R-:W-:Y:S02]  /*5c80*/  ISETP.LT.OR P6, PT, R19, R251, P6 ;  /* 0x000000fb1300720c */ /* 0x000fe400037c1670 */
[----:B------:R-:W-:Y:S02]  /*5c90*/  FSEL R34, R34, -INF , !P5 ;  /* 0xff80000022227808 */ /* 0x000fe40006800000 */
[----:B------:R-:W-:Y:S02]  /*5ca0*/  ISETP.GE.AND P5, PT, R9, R250, PT ;  /* 0x000000fa0900720c */ /* 0x000fe40003fa6270 */
[----:B------:R-:W-:-:S02]  /*5cb0*/  I2FP.F32.S32 R56, R56 ;  /* 0x0000003800387245 */ /* 0x000fc40000201400 */
[----:B------:R-:W-:Y:S02]  /*5cc0*/  FMNMX.FTZ R21, R30, R21, !PT ;  /* 0x000000151e157209 */ /* 0x000fe40007810000 */
[----:B------:R-:W-:Y:S01]  /*5cd0*/  FSEL R193, R48, -INF , !P4 ;  /* 0xff80000030c17808 */ /* 0x000fe20006000000 */
[----:B------:R-:W-:Y:S01]  /*5ce0*/  FFMA.FTZ R45, R56, -UR21, R45 ;  /* 0x80000015382d7c23 */ /* 0x000fe2000801002d */
[----:B------:R-:W-:Y:S02]  /*5cf0*/  FSEL R202, R49, -INF , !P6 ;  /* 0xff80000031ca7808 */ /* 0x000fe40007000000 */
[----:B------:R-:W-:Y:S02]  /*5d00*/  IABS R23, R23 ;  /* 0x0000001700177213 */ /* 0x000fe40000000000 */
[-C--:B------:R-:W-:Y:S02]  /*5d10*/  ISETP.GE.AND P4, PT, R17, R250.reuse, PT ;  /* 0x000000fa1100720c */ /* 0x080fe40003f86270 */
[----:B------:R-:W-:-:S02]  /*5d20*/  ISETP.GE.AND P6, PT, R15, R250, PT ;  /* 0x000000fa0f00720c */ /* 0x000fc40003fc6270 */
[----:B------:R-:W-:Y:S02]  /*5d30*/  ISETP.LT.OR P5, PT, R9, R251, P5 ;  /* 0x000000fb0900720c */ /* 0x000fe40002fa1670 */
[----:B------:R-:W-:Y:S02]  /*5d40*/  FMNMX.FTZ R21, R40, R21, !PT ;  /* 0x0000001528157209 */ /* 0x000fe40007810000 */
[----:B------:R-:W-:Y:S02]  /*5d50*/  I2FP.F32.S32 R23, R23 ;  /* 0x0000001700177245 */ /* 0x000fe40000201400 */
[-C--:B------:R-:W-:Y:S02]  /*5d60*/  ISETP.LT.OR P4, PT, R17, R251.reuse, P4 ;  /* 0x000000fb1100720c */ /* 0x080fe40002781670 */
[----:B------:R-:W-:Y:S01]  /*5d70*/  ISETP.LT.OR P6, PT, R15, R251, P6 ;  /* 0x000000fb0f00720c */ /* 0x000fe200037c1670 */
[----:B------:R-:W-:Y:S01]  /*5d80*/  FFMA.FTZ R36, R23, -UR21, R36 ;  /* 0x8000001517247c23 */ /* 0x000fe20008010024 */
[----:B------:R-:W-:-:S02]  /*5d90*/  FSEL R204, R44, -INF , !P5 ;  /* 0xff8000002ccc7808 */ /* 0x000fc40006800000 */
[----:B------:R-:W-:Y:S01]  /*5da0*/  FMNMX.FTZ R44, R34, R21, !PT ;  /* 0x00000015222c7209 */ /* 0x000fe20007810000 */
[----:B------:R-:W-:Y:S01]  /*5db0*/  IMAD.IADD R21, R249, 0x1, -R9 ;  /* 0x00000001f9157824 */ /* 0x000fe200078e0a09 */
[----:B------:R-:W-:Y:S02]  /*5dc0*/  FSEL R189, R45, -INF , !P4 ;  /* 0xff8000002dbd7808 */ /* 0x000fe40006000000 */
[----:B------:R-:W-:Y:S02]  /*5dd0*/  FSEL R200, R200, -INF , !P6 ;  /* 0xff800000c8c87808 */ /* 0x000fe40007000000 */
[----:B------:R-:W-:Y:S02]  /*5de0*/  ISETP.GE.AND P4, PT, R11, R250, PT ;  /* 0x000000fa0b00720c */ /* 0x000fe40003f86270 */
[----:B------:R-:W-:Y:S02]  /*5df0*/  ISETP.GE.AND P6, PT, R9, R243, PT ;  /* 0x000000f30900720c */ /* 0x000fe40003fc6270 */
[----:B------:R-:W-:-:S02]  /*5e00*/  FMNMX.FTZ R23, R193, R44, !PT ;  /* 0x0000002cc1177209 */ /* 0x000fc40007810000 */
[----:B------:R-:W-:Y:S02]  /*5e10*/  ISETP.LT.OR P4, PT, R11, R251, P4 ;  /* 0x000000fb0b00720c */ /* 0x000fe40002781670 */
[----:B------:R-:W-:Y:S02]  /*5e20*/  ISETP.LT.OR P6, PT, R9, R248, P6 ;  /* 0x000000f80900720c */ /* 0x000fe400037c1670 */
[----:B------:R-:W-:Y:S02]  /*5e30*/  FMNMX.FTZ R9, R202, R23, !PT ;  /* 0x00000017ca097209 */ /* 0x000fe40007810000 */
[----:B------:R-:W-:Y:S02]  /*5e40*/  ISETP.GE.AND P5, PT, R13, R250, PT ;  /* 0x000000fa0d00720c */ /* 0x000fe40003fa6270 */
[----:B------:R-:W-:Y:S02]  /*5e50*/  FSEL R196, R36, -INF , !P4 ;  /* 0xff80000024c47808 */ /* 0x000fe40006000000 */
[----:B------:R-:W-:-:S02]  /*5e60*/  FMNMX.FTZ R36, R204, R9, !PT ;  /* 0x00000009cc247209 */ /* 0x000fc40007810000 */
[----:B------:R-:W-:Y:S02]  /*5e70*/  ISETP.LT.OR P5, PT, R13, R251, P5 ;  /* 0x000000fb0d00720c */ /* 0x000fe40002fa1670 */
[----:B------:R-:W-:Y:S02]  /*5e80*/  FSEL R14, R14, -INF , !P1 ;  /* 0xff8000000e0e7808 */ /* 0x000fe40004800000 */
[----:B------:R-:W-:Y:S02]  /*5e90*/  FMNMX.FTZ R9, R189, R36, !PT ;  /* 0x00000024bd097209 */ /* 0x000fe40007810000 */
[----:B------:R-:W-:Y:S02]  /*5ea0*/  ISETP.GE.AND P1, PT, R19, R243, PT ;  /* 0x000000f31300720c */ /* 0x000fe40003f26270 */
[----:B------:R-:W-:Y:S02]  /*5eb0*/  ISETP.GE.AND P4, PT, R7, R250, PT ;  /* 0x000000fa0700720c */ /* 0x000fe40003f86270 */
[----:B------:R-:W-:-:S02]  /*5ec0*/  FSEL R198, R41, -INF , !P5 ;  /* 0xff80000029c67808 */ /* 0x000fc40006800000 */
[----:B------:R-:W-:Y:S02]  /*5ed0*/  ISETP.GE.AND P5, PT, R17, R243, PT ;  /* 0x000000f31100720c */ /* 0x000fe40003fa6270 */
[----:B------:R-:W-:Y:S02]  /*5ee0*/  FMNMX.FTZ R9, R200, R9, !PT ;  /* 0x00000009c8097209 */ /* 0x000fe40007810000 */
[-C--:B------:R-:W-:Y:S01]  /*5ef0*/  ISETP.LT.OR P1, PT, R19, R248.reuse, P1 ;  /* 0x000000f81300720c */ /* 0x080fe20000f21670 */
[----:B------:R-:W-:Y:S01]  /*5f00*/  IMAD.IADD R19, R249, 0x1, -R19 ;  /* 0x00000001f9137824 */ /* 0x000fe200078e0a13 */
[----:B------:R-:W-:Y:S02]  /*5f10*/  ISETP.LT.OR P4, PT, R7, R251, P4 ;  /* 0x000000fb0700720c */ /* 0x000fe40002781670 */
[----:B------:R-:W-:Y:S01]  /*5f20*/  ISETP.LT.OR P5, PT, R17, R248, P5 ;  /* 0x000000f81100720c */ /* 0x000fe20002fa1670 */
[----:B------:R-:W-:Y:S01]  /*5f30*/  IMAD.IADD R17, R249, 0x1, -R17 ;  /* 0x00000001f9117824 */ /* 0x000fe200078e0a11 */
[----:B------:R-:W-:-:S02]  /*5f40*/  FMNMX.FTZ R9, R198, R9, !PT ;  /* 0x00000009c6097209 */ /* 0x000fc40007810000 */
[----:B------:R-:W-:Y:S02]  /*5f50*/  FSEL R194, R37, -INF , !P4 ;  /* 0xff80000025c27808 */ /* 0x000fe40006000000 */
[C---:B------:R-:W-:Y:S02]  /*5f60*/  ISETP.GE.AND P4, PT, R15.reuse, R243, PT ;  /* 0x000000f30f00720c */ /* 0x040fe40003f86270 */
[----:B------:R-:W-:Y:S02]  /*5f70*/  IABS R19, R19 ;  /* 0x0000001300137213 */ /* 0x000fe40000000000 */
[----:B------:R-:W-:Y:S02]  /*5f80*/  FMNMX.FTZ R9, R196, R9, !PT ;  /* 0x00000009c4097209 */ /* 0x000fe40007810000 */
[----:B------:R-:W-:Y:S01]  /*5f90*/  ISETP.LT.OR P4, PT, R15, R248, P4 ;  /* 0x000000f80f00720c */ /* 0x000fe20002781670 */
[----:B------:R-:W-:Y:S01]  /*5fa0*/  IMAD.IADD R15, R249, 0x1, -R15 ;  /* 0x00000001f90f7824 */ /* 0x000fe200078e0a0f */
[----:B------:R-:W-:-:S02]  /*5fb0*/  IABS R17, R17 ;  /* 0x0000001100117213 */ /* 0x000fc40000000000 */
[----:B------:R-:W-:Y:S02]  /*5fc0*/  I2FP.F32.S32 R36, R19 ;  /* 0x0000001300247245 */ /* 0x000fe40000201400 */
[----:B------:R-:W-:Y:S02]  /*5fd0*/  FMNMX.FTZ R9, R194, R9, !PT ;  /* 0x00000009c2097209 */ /* 0x000fe40007810000 */
[----:B------:R-:W-:Y:S01]  /*5fe0*/  I2FP.F32.S32 R44, R17 ;  /* 0x00000011002c7245 */ /* 0x000fe20000201400 */
[----:B------:R-:W-:Y:S01]  /*5ff0*/  FFMA.FTZ R51, R36, -UR21, R51 ;  /* 0x8000001524337c23 */ /* 0x000fe20008010033 */
[----:B------:R-:W-:Y:S01]  /*6000*/  FMNMX.FTZ R17, R16, R12, !PT ;  /* 0x0000000c10117209 */ /* 0x000fe20007810000 */
[----:B------:R-:W1:Y:S01]  /*6010*/  SHFL.BFLY PT, R36, R9, 0x2, 0x1f ;  /* 0x0c401f0009247f89 */ /* 0x000e6200000e0000 */
[----:B------:R-:W-:Y:S01]  /*6020*/  IABS R15, R15 ;  /* 0x0000000f000f7213 */ /* 0x000fe20000000000 */
[----:B------:R-:W-:Y:S01]  /*6030*/  FFMA.FTZ R47, R44, -UR21, R47 ;  /* 0x800000152c2f7c23 */ /* 0x000fe2000801002f */
[----:B------:R-:W-:-:S02]  /*6040*/  FMNMX.FTZ R17, R20, R17, !PT ;  /* 0x0000001114117209 */ /* 0x000fc40007810000 */
[----:B------:R-:W-:Y:S02]  /*6050*/  IABS R18, R18 ;  /* 0x0000001200127213 */ /* 0x000fe40000000000 */
[----:B------:R-:W-:Y:S02]  /*6060*/  I2FP.F32.S32 R15, R15 ;  /* 0x0000000f000f7245 */ /* 0x000fe40000201400 */
[----:B------:R-:W-:Y:S02]  /*6070*/  FSEL R206, R50, -INF , !P2 ;  /* 0xff80000032ce7808 */ /* 0x000fe40005000000 */
[----:B------:R-:W-:Y:S01]  /*6080*/  ISETP.GE.AND P2, PT, R11, R243, PT ;  /* 0x000000f30b00720c */ /* 0x000fe20003f46270 */
[----:B------:R-:W-:Y:S01]  /*6090*/  FFMA.FTZ R42, R15, -UR21, R42 ;  /* 0x800000150f2a7c23 */ /* 0x000fe2000801002a */
[----:B------:R-:W-:Y:S01]  /*60a0*/  FMNMX.FTZ R17, R10, R17, !PT ;  /* 0x000000110a117209 */ /* 0x000fe20007810000 */
[----:B------:R-:W-:Y:S01]  /*60b0*/  IMAD.IADD R15, R249, 0x1, -R11 ;  /* 0x00000001f90f7824 */ /* 0x000fe200078e0a0b */
[----:B------:R-:W-:-:S02]  /*60c0*/  I2FP.F32.S32 R18, R18 ;  /* 0x0000001200127245 */ /* 0x000fc40000201400 */
[----:B------:R-:W-:Y:S02]  /*60d0*/  ISETP.LT.OR P2, PT, R11, R248, P2 ;  /* 0x000000f80b00720c */ /* 0x000fe40001741670 */
[----:B------:R-:W-:Y:S01]  /*60e0*/  FMNMX.FTZ R11, R8, R17, !PT ;  /* 0x00000011080b7209 */ /* 0x000fe20007810000 */
[----:B------:R-:W-:Y:S01]  /*60f0*/  FFMA.FTZ R18, R18, -UR21, R55 ;  /* 0x8000001512127c23 */ /* 0x000fe20008010037 */
[----:B------:R-:W-:Y:S02]  /*6100*/  FSEL R191, R51, -INF , !P1 ;  /* 0xff80000033bf7808 */ /* 0x000fe40004800000 */
[----:B------:R-:W-:Y:S02]  /*6110*/  ISETP.GE.AND P1, PT, R7, R243, PT ;  /* 0x000000f30700720c */ /* 0x000fe40003f26270 */
[----:B------:R-:W-:Y:S02]  /*6120*/  FMNMX.FTZ R11, R6, R11, !PT ;  /* 0x0000000b060b7209 */ /* 0x000fe40007810000 */
[----:B------:R-:W-:-:S02]  /*6130*/  IABS R21, R21 ;  /* 0x0000001500157213 */ /* 0x000fc40000000000 */
[----:B------:R-:W-:Y:S02]  /*6140*/  FSEL R18, R18, -INF , !P3 ;  /* 0xff80000012127808 */ /* 0x000fe40005800000 */
[-C--:B------:R-:W-:Y:S01]  /*6150*/  ISETP.LT.OR P1, PT, R7, R248.reuse, P1 ;  /* 0x000000f80700720c */ /* 0x080fe20000f21670 */
[----:B------:R-:W-:Y:S01]  /*6160*/  IMAD.IADD R7, R249, 0x1, -R7 ;  /* 0x00000001f9077824 */ /* 0x000fe200078e0a07 */
[C---:B------:R-:W-:Y:S02]  /*6170*/  ISETP.GE.AND P3, PT, R13.reuse, R243, PT ;  /* 0x000000f30d00720c */ /* 0x040fe40003f66270 */
[----:B------:R-:W-:Y:S02]  /*6180*/  FMNMX.FTZ R11, R14, R11, !PT ;  /* 0x0000000b0e0b7209 */ /* 0x000fe40007810000 */
[----:B------:R-:W-:Y:S02]  /*6190*/  I2FP.F32.S32 R21, R21 ;  /* 0x0000001500157245 */ /* 0x000fe40000201400 */
[----:B------:R-:W-:Y:S01]  /*61a0*/  ISETP.LT.OR P3, PT, R13, R248, P3 ;  /* 0x000000f80d00720c */ /* 0x000fe20001f61670 */
[----:B------:R-:W-:Y:S01]  /*61b0*/  IMAD.IADD R13, R249, 0x1, -R13 ;  /* 0x00000001f90d7824 */ /* 0x000fe200078e0a0d */
[----:B------:R-:W-:Y:S01]  /*61c0*/  FMNMX.FTZ R11, R18, R11, !PT ;  /* 0x0000000b120b7209 */ /* 0x000fe20007810000 */
[----:B------:R-:W-:Y:S01]  /*61d0*/  FFMA.FTZ R46, R21, -UR21, R46 ;  /* 0x80000015152e7c23 */ /* 0x000fe2000801002e */
[----:B------:R-:W-:-:S02]  /*61e0*/  IABS R17, R7 ;  /* 0x0000000700117213 */ /* 0x000fc40000000000 */
[----:B-1----:R-:W-:Y:S02]  /*61f0*/  FMNMX.FTZ R7, R9, R36, !PT ;  /* 0x0000002409077209 */ /* 0x002fe40007810000 */
[----:B------:R-:W-:Y:S01]  /*6200*/  FMNMX.FTZ R48, R206, R11, !PT ;  /* 0x0000000bce307209 */ /* 0x000fe20007810000 */
[----:B------:R-:W-:Y:S01]  /*6210*/  IMAD.U32 R11, RZ, RZ, UR46 ;  /* 0x0000002eff0b7e24 */ /* 0x000fe2000f8e00ff */
[----:B------:R-:W-:Y:S01]  /*6220*/  IABS R13, R13 ;  /* 0x0000000d000d7213 */ /* 0x000fe20000000000 */
[----:B------:R-:W1:Y:S01]  /*6230*/  SHFL.BFLY PT, R36, R7, 0x1, 0x1f ;  /* 0x0c201f0007247f89 */ /* 0x000e6200000e0000 */
[----:B------:R-:W-:Y:S01]  /*6240*/  FSEL R238, R46, -INF , !P6 ;  /* 0xff8000002eee7808 */ /* 0x000fe20007000000 */
[----:B------:R-:W-:Y:S01]  /*6250*/  UIADD3 UR46, UR46, 0x1, URZ ;  /* 0x000000012e2e7890 */ /* 0x000fe2000fffe03f */
[----:B------:R-:W-:Y:S02]  /*6260*/  FMNMX.FTZ R9, R191, R48, !PT ;  /* 0x00000030bf097209 */ /* 0x000fe40007810000 */
[----:B------:R-:W-:-:S02]  /*6270*/  IABS R15, R15 ;  /* 0x0000000f000f7213 */ /* 0x000fc40000000000 */
[----:B------:R-:W-:Y:S02]  /*6280*/  I2FP.F32.S32 R44, R13 ;  /* 0x0000000d002c7245 */ /* 0x000fe40000201400 */
[----:B------:R-:W-:Y:S02]  /*6290*/  FSEL R236, R47, -INF , !P5 ;  /* 0xff8000002fec7808 */ /* 0x000fe40006800000 */
[----:B------:R-:W-:Y:S01]  /*62a0*/  FMNMX.FTZ R9, R238, R9, !PT ;  /* 0x00000009ee097209 */ /* 0x000fe20007810000 */
[----:B------:R-:W-:Y:S01]  /*62b0*/  FFMA.FTZ R43, R44, -UR21, R43 ;  /* 0x800000152c2b7c23 */ /* 0x000fe2000801002b */
[----:B------:R-:W-:Y:S02]  /*62c0*/  I2FP.F32.S32 R15, R15 ;  /* 0x0000000f000f7245 */ /* 0x000fe40000201400 */
[----:B------:R-:W-:Y:S02]  /*62d0*/  FSEL R192, R42, -INF , !P4 ;  /* 0xff8000002ac07808 */ /* 0x000fe40006000000 */
[----:B------:R-:W-:Y:S01]  /*62e0*/  FMNMX.FTZ R9, R236, R9, !PT ;  /* 0x00000009ec097209 */ /* 0x000fe20007810000 */
[----:B------:R-:W-:Y:S01]  /*62f0*/  FFMA.FTZ R38, R15, -UR21, R38 ;  /* 0x800000150f267c23 */ /* 0x000fe20008010026 */
[----:B------:R-:W-:-:S02]  /*6300*/  I2FP.F32.S32 R44, R17 ;  /* 0x00000011002c7245 */ /* 0x000fc40000201400 */
[----:B------:R-:W-:Y:S02]  /*6310*/  FSEL R190, R43, -INF , !P3 ;  /* 0xff8000002bbe7808 */ /* 0x000fe40005800000 */
[----:B------:R-:W-:Y:S01]  /*6320*/  FMNMX.FTZ R9, R192, R9, !PT ;  /* 0x00000009c0097209 */ /* 0x000fe20007810000 */
[----:B------:R-:W-:Y:S01]  /*6330*/  FFMA.FTZ R39, R44, -UR21, R39 ;  /* 0x800000152c277c23 */ /* 0x000fe20008010027 */
[----:B------:R-:W-:Y:S02]  /*6340*/  FSEL R188, R38, -INF , !P2 ;  /* 0xff80000026bc7808 */ /* 0x000fe40005000000 */
[----:B------:R-:W-:Y:S02]  /*6350*/  FMNMX.FTZ R9, R190, R9, !PT ;  /* 0x00000009be097209 */ /* 0x000fe40007810000 */
[----:B------:R-:W-:Y:S02]  /*6360*/  FSEL R186, R39, -INF , !P1 ;  /* 0xff80000027ba7808 */ /* 0x000fe40004800000 */
[----:B------:R-:W-:-:S02]  /*6370*/  FMNMX.FTZ R9, R188, R9, !PT ;  /* 0x00000009bc097209 */ /* 0x000fc40007810000 */
[----:B-1----:R-:W-:Y:S02]  /*6380*/  FMNMX.FTZ R2, R7, R36, !PT ;  /* 0x0000002407027209 */ /* 0x002fe40007810000 */
[----:B------:R-:W-:Y:S02]  /*6390*/  FMNMX.FTZ R36, R186, R9, !PT ;  /* 0x00000009ba247209 */ /* 0x000fe40007810000 */
[----:B------:R-:W-:Y:S01]  /*63a0*/  LOP3.LUT R11, R65, UR39, R11, 0x96, !PT ;  /* 0x00000027410b7c12 */ /* 0x000fe2000f8e960b */
[C---:B------:R-:W-:Y:S01]  /*63b0*/  FMUL.FTZ R187, R2.reuse, UR32 ;  /* 0x0000002002bb7c20 */ /* 0x040fe20008410000 */
[----:B------:R-:W-:Y:S01]  /*63c0*/  LOP3.LUT R9, R61, UR6, R64, 0x96, !PT ;  /* 0x000000063d097c12 */ /* 0x000fe2000f8e9640 */
[----:B------:R-:W1:Y:S01]  /*63d0*/  SHFL.BFLY PT, R7, R36, 0x2, 0x1f ;  /* 0x0c401f0024077f89 */ /* 0x000e6200000e0000 */
[----:B------:R-:W-:Y:S01]  /*63e0*/  FSETP.NEU.FTZ.AND P1, PT, R2, -INF , PT ;  /* 0xff8000000200780b */ /* 0x000fe20003f3d000 */
[----:B------:R-:W-:Y:S01]  /*63f0*/  IMAD.WIDE.U32 R38, R11, -0x326172a9, RZ ;  /* 0xcd9e8d570b267825 */ /* 0x000fe200078e00ff */
[----:B------:R-:W-:Y:S01]  /*6400*/  UIADD3 UR6, UR38, 0x3c6ef372, URZ ;  /* 0x3c6ef37226067890 */ /* 0x000fe2000fffe03f */
[----:B------:R-:W-:-:S02]  /*6410*/  LEA R228, R4, UR4, 0x1 ;  /* 0x0000000404e47c11 */ /* 0x000fc4000f8e08ff */
[----:B------:R-:W-:Y:S01]  /*6420*/  FSEL R187, R187, RZ, P1 ;  /* 0x000000ffbbbb7208 */ /* 0x000fe20000800000 */
[----:B------:R-:W-:Y:S01]  /*6430*/  IMAD.WIDE.U32 R170, R9, -0x326172a9, RZ ;  /* 0xcd9e8d5709aa7825 */ /* 0x000fe200078e00ff */
[----:B------:R-:W-:Y:S01]  /*6440*/  LOP3.LUT R9, R39, UR7, R62, 0x96, !PT ;  /* 0x0000000727097c12 */ /* 0x000fe2000f8e963e */
[----:B------:R-:W-:Y:S01]  /*6450*/  LDSM.16.MT88.4 R156, [R228+0x18000] ;  /* 0x01800000e49c783b */ /* 0x000fe20000004200 */
[----:B------:R-:W-:Y:S01]  /*6460*/  PRMT R195, R28, 0x7054, R28 ;  /* 0x000070541cc37816 */ /* 0x000fe2000000001c */
[----:B------:R-:W-:Y:S01]  /*6470*/  FFMA.FTZ R184, R22, UR32, -R187 ;  /* 0x0000002016b87c23 */ /* 0x000fe200080108bb */
[----:B------:R-:W-:Y:S01]  /*6480*/  LOP3.LUT R22, R171, UR6, R38, 0x96, !PT ;  /* 0x00000006ab167c12 */ /* 0x000fe2000f8e9626 */
[----:B------:R-:W-:-:S04]  /*6490*/  IMAD.WIDE.U32 R38, R9, -0x2daee0ad, RZ ;  /* 0xd2511f5309267825 */ /* 0x000fc800078e00ff */
[--C-:B------:R-:W-:Y:S01]  /*64a0*/  FFMA.FTZ R183, R0, UR32, -R187.reuse ;  /* 0x0000002000b77c23 */ /* 0x100fe200080108bb */
[--C-:B------:R-:W-:Y:S01]  /*64b0*/  FFMA.FTZ R180, R26, UR32, -R187.reuse ;  /* 0x000000201ab47c23 */ /* 0x100fe200080108bb */
[----:B------:R-:W-:Y:S01]  /*64c0*/  FFMA.FTZ R177, R24, UR32, -R187 ;  /* 0x0000002018b17c23 */ /* 0x000fe200080108bb */
[----:B------:R-:W-:Y:S01]  /*64d0*/  IMAD.WIDE.U32 R22, R22, -0x2daee0ad, RZ ;  /* 0xd2511f5316167825 */ /* 0x000fe200078e00ff */
[----:B------:R-:W-:-:S03]  /*64e0*/  LOP3.LUT R0, R39, UR44, R60, 0x96, !PT ;  /* 0x0000002c27007c12 */ /* 0x000fc6000f8e963c */
[--C-:B------:R-:W-:Y:S01]  /*64f0*/  FFMA.FTZ R166, R30, UR32, -R187.reuse ;  /* 0x000000201ea67c23 */ /* 0x100fe200080108bb */
[----:B------:R-:W-:Y:S01]  /*6500*/  MUFU.EX2 R184, R184 ;  /* 0x000000b800b87308 */ /* 0x000fe20000000800 */
[----:B------:R-:W-:Y:S01]  /*6510*/  IMAD R226, R5, 0x2, R228 ;  /* 0x0000000205e27824 */ /* 0x000fe200078e02e4 */
[----:B------:R-:W-:Y:S01]  /*6520*/  LOP3.LUT R27, R23, UR40, R38, 0x96, !PT ;  /* 0x00000028171b7c12 */ /* 0x000fe2000f8e9626 */
[--C-:B------:R-:W-:Y:S01]  /*6530*/  FFMA.FTZ R175, R32, UR32, -R187.reuse ;  /* 0x0000002020af7c23 */ /* 0x100fe200080108bb */
[----:B-1----:R-:W-:Y:S01]  /*6540*/  FMNMX.FTZ R7, R36, R7, !PT ;  /* 0x0000000724077209 */ /* 0x002fe20007810000 */
[----:B------:R-:W-:Y:S01]  /*6550*/  IMAD.WIDE.U32 R36, R0, -0x326172a9, RZ ;  /* 0xcd9e8d5700247825 */ /* 0x000fe200078e00ff */
[----:B------:R-:W-:Y:S03]  /*6560*/  LDSM.16.MT88.4 R148, [R226+0x18000] ;  /* 0x01800000e294783b */ /* 0x000fe60000004200 */
[----:B------:R-:W-:Y:S01]  /*6570*/  FFMA.FTZ R32, R34, UR32, -R187 ;  /* 0x0000002022207c23 */ /* 0x000fe200080108bb */
[----:B------:R-:W-:Y:S01]  /*6580*/  MUFU.EX2 R183, R183 ;  /* 0x000000b700b77308 */ /* 0x000fe20000000800 */
[----:B------:R-:W-:Y:S01]  /*6590*/  IMAD.WIDE.U32 R26, R27, -0x326172a9, RZ ;  /* 0xcd9e8d571b1a7825 */ /* 0x000fe200078e00ff */
[----:B------:R-:W1:Y:S01]  /*65a0*/  SHFL.BFLY PT, R0, R7, 0x1, 0x1f ;  /* 0x0c201f0007007f89 */ /* 0x000e6200000e0000 */
[----:B------:R-:W-:-:S02]  /*65b0*/  LOP3.LUT R9, R37, UR43, R170, 0x96, !PT ;  /* 0x0000002b25097c12 */ /* 0x000fc4000f8e96aa */
[--C-:B------:R-:W-:Y:S01]  /*65c0*/  FFMA.FTZ R35, R40, UR32, -R187.reuse ;  /* 0x0000002028237c23 */ /* 0x100fe200080108bb */
[----:B------:R-:W-:Y:S01]  /*65d0*/  IMAD R225, R3, 0x2, R228 ;  /* 0x0000000203e17824 */ /* 0x000fe200078e02e4 */
[----:B------:R-:W-:Y:S01]  /*65e0*/  LOP3.LUT R36, R27, UR33, R36, 0x96, !PT ;  /* 0x000000211b247c12 */ /* 0x000fe2000f8e9624 */
[----:B------:R-:W2:Y:S01]  /*65f0*/  LDSM.16.MT88.4 R48, [R226+0x1a000] ;  /* 0x01a00000e230783b */ /* 0x000ea20000004200 */
[----:B------:R-:W-:Y:S01]  /*6600*/  IMAD.WIDE.U32 R24, R9, -0x2daee0ad, RZ ;  /* 0xd2511f5309187825 */ /* 0x000fe200078e00ff */
[----:B------:R-:W-:Y:S03]  /*6610*/  MUFU.EX2 R180, R180 ;  /* 0x000000b400b47308 */ /* 0x000fe60000000800 */
[----:B------:R-:W-:Y:S01]  /*6620*/  FFMA.FTZ R202, R202, UR32, -R187 ;  /* 0x00000020caca7c23 */ /* 0x000fe200080108bb */
[----:B------:R-:W3:Y:S01]  /*6630*/  LDSM.16.MT88.4 R40, [R228+0x1a000] ;  /* 0x01a00000e428783b */ /* 0x000ee20000004200 */
[----:B------:R-:W-:Y:S01]  /*6640*/  IMAD.WIDE.U32 R36, R36, -0x2daee0ad, RZ ;  /* 0xd2511f5324247825 */ /* 0x000fe200078e00ff */
[----:B------:R-:W-:-:S03]  /*6650*/  LOP3.LUT R9, R25, UR25, R22, 0x96, !PT ;  /* 0x0000001919097c12 */ /* 0x000fc6000f8e9616 */
[--C-:B------:R-:W-:Y:S01]  /*6660*/  FFMA.FTZ R204, R204, UR32, -R187.reuse ;  /* 0x00000020cccc7c23 */ /* 0x100fe200080108bb */
[----:B------:R-:W4:Y:S01]  /*6670*/  LDSM.16.MT88.4 R56, [R225+0x1a000] ;  /* 0x01a00000e138783b */ /* 0x000f220000004200 */
[----:B------:R-:W-:Y:S01]  /*6680*/  IMAD R224, R3, 0x2, R226 ;  /* 0x0000000203e07824 */ /* 0x000fe200078e02e2 */
[----:B------:R-:W-:Y:S01]  /*6690*/  LOP3.LUT R30, R37, UR15, R24, 0x96, !PT ;  /* 0x0000000f251e7c12 */ /* 0x000fe2000f8e9618 */
[----:B------:R-:W-:Y:S01]  /*66a0*/  IMAD.WIDE.U32 R22, R9, -0x326172a9, RZ ;  /* 0xcd9e8d5709167825 */ /* 0x000fe200078e00ff */
[----:B------:R-:W2:Y:S01]  /*66b0*/  MUFU.EX2 R177, R177 ;  /* 0x000000b100b17308 */ /* 0x000ea20000000800 */
[----:B------:R-:W-:Y:S02]  /*66c0*/  LDSM.16.MT88.4 R88, [R225+0x1c000] ;  /* 0x01c00000e158783b */ /* 0x000fe40000004200 */
[----:B------:R-:W-:Y:S01]  /*66d0*/  FFMA.FTZ R189, R189, UR32, -R187 ;  /* 0x00000020bdbd7c23 */ /* 0x000fe200080108bb */
[----:B------:R-:W-:Y:S01]  /*66e0*/  IMAD.WIDE.U32 R30, R30, -0x326172a9, RZ ;  /* 0xcd9e8d571e1e7825 */ /* 0x000fe200078e00ff */
[----:B------:R-:W-:Y:S01]  /*66f0*/  LOP3.LUT R26, R23, UR24, R26, 0x96, !PT ;  /* 0x00000018171a7c12 */ /* 0x000fe2000f8e961a */
[----:B------:R-:W-:Y:S01]  /*6700*/  LDSM.16.MT88.4 R132, [R224+0x18000] ;  /* 0x01800000e084783b */ /* 0x000fe20000004200 */
[----:B-1----:R-:W-:Y:S01]  /*6710*/  FMNMX.FTZ R0, R7, R0, !PT ;  /* 0x0000000007007209 */ /* 0x002fe20007810000 */
[----:B------:R-:W-:Y:S01]  /*6720*/  MUFU.EX2 R175, R175 ;  /* 0x000000af00af7308 */ /* 0x000fe20000000800 */
[----:B------:R-:W-:Y:S01]  /*6730*/  LOP3.LUT R9, R31, UR31, R22, 0x96, !PT ;  /* 0x0000001f1f097c12 */ /* 0x000fe2000f8e9616 */
[----:B------:R-:W-:Y:S01]  /*6740*/  IMAD.WIDE.U32 R26, R26, -0x2daee0ad, RZ ;  /* 0xd2511f531a1a7825 */ /* 0x000fe200078e00ff */
[----:B------:R-:W-:-:S03]  /*6750*/  FSETP.NEU.FTZ.AND P1, PT, R0, -INF , PT ;  /* 0xff8000000000780b */ /* 0x000fc60003f3d000 */
[----:B------:R-:W-:Y:S01]  /*6760*/  FMUL.FTZ R185, R0, UR32 ;  /* 0x0000002000b97c20 */ /* 0x000fe20008410000 */
[C---:B------:R-:W-:Y:S01]  /*6770*/  LOP3.LUT R24, R30.reuse, 0xffff, RZ, 0xc0, !PT ;  /* 0x0000ffff1e187812 */ /* 0x040fe200078ec0ff */
[----:B------:R-:W-:Y:S01]  /*6780*/  LDSM.16.MT88.4 R80, [R226+0x1c000] ;  /* 0x01c00000e250783b */ /* 0x000fe20000004200 */
[----:B------:R-:W-:Y:S01]  /*6790*/  LOP3.LUT R13, R9, 0xffff, RZ, 0xc0, !PT ;  /* 0x0000ffff090d7812 */ /* 0x000fe200078ec0ff */
[----:B------:R-:W-:Y:S01]  /*67a0*/  MUFU.EX2 R166, R166 ;  /* 0x000000a600a67308 */ /* 0x000fe20000000800 */
[----:B------:R-:W-:Y:S01]  /*67b0*/  FSEL R185, R185, RZ, P1 ;  /* 0x000000ffb9b97208 */ /* 0x000fe20000800000 */
[----:B------:R-:W-:Y:S01]  /*67c0*/  LDSM.16.MT88.4 R96, [R224+0x1c000] ;  /* 0x01c00000e060783b */ /* 0x000fe20000004200 */
[----:B------:R-:W-:Y:S02]  /*67d0*/  SHF.R.U32.HI R22, RZ, 0x10, R30 ;  /* 0x00000010ff167819 */ /* 0x000fe4000001161e */
[----:B------:R-:W-:Y:S01]  /*67e0*/  LOP3.LUT R11, R30, 0xff, RZ, 0xc0, !PT ;  /* 0x000000ff1e0b7812 */ /* 0x000fe200078ec0ff */
[--C-:B------:R-:W-:Y:S01]  /*67f0*/  FFMA.FTZ R182, R16, UR32, -R185.reuse ;  /* 0x0000002010b67c23 */ /* 0x100fe200080108b9 */
[--C-:B------:R-:W-:Y:S01]  /*6800*/  FFMA.FTZ R181, R12, UR32, -R185.reuse ;  /* 0x000000200cb57c23 */ /* 0x100fe200080108b9 */
[--C-:B------:R-:W-:Y:S01]  /*6810*/  FFMA.FTZ R179, R20, UR32, -R185.reuse ;  /* 0x0000002014b37c23 */ /* 0x100fe200080108b9 */
[--C-:B------:R-:W-:Y:S01]  /*6820*/  FFMA.FTZ R178, R10, UR32, -R185.reuse ;  /* 0x000000200ab27c23 */ /* 0x100fe200080108b9 */
[----:B------:R-:W-:Y:S01]  /*6830*/  LOP3.LUT R16, R27, UR45, R36, 0x96, !PT ;  /* 0x0000002d1b107c12 */ /* 0x000fe2000f8e9624 */
[----:B------:R-:W-:Y:S01]  /*6840*/  FFMA.FTZ R176, R8, UR32, -R185 ;  /* 0x0000002008b07c23 */ /* 0x000fe200080108b9 */
[----:B------:R-:W-:Y:S01]  /*6850*/  MUFU.EX2 R182, R182 ;  /* 0x000000b600b67308 */ /* 0x000fe20000000800 */
[----:B------:R-:W-:Y:S01]  /*6860*/  SHF.R.U32.HI R10, RZ, 0x10, R9 ;  /* 0x00000010ff0a7819 */ /* 0x000fe20000011609 */
[--C-:B------:R-:W-:Y:S01]  /*6870*/  FFMA.FTZ R33, R18, UR32, -R185.reuse ;  /* 0x0000002012217c23 */ /* 0x100fe200080108b9 */
[----:B------:R-:W-:Y:S01]  /*6880*/  SHF.R.U32.HI R24, RZ, 0x8, R24 ;  /* 0x00000008ff187819 */ /* 0x000fe20000011618 */
[--C-:B------:R-:W-:Y:S01]  /*6890*/  FFMA.FTZ R167, R6, UR32, -R185.reuse ;  /* 0x0000002006a77c23 */ /* 0x100fe200080108b9 */
[----:B------:R-:W-:Y:S01]  /*68a0*/  LOP3.LUT R4, R9, 0xff, RZ, 0xc0, !PT ;  /* 0x000000ff09047812 */ /* 0x000fe200078ec0ff */
[----:B------:R-:W-:Y:S01]  /*68b0*/  FFMA.FTZ R34, R14, UR32, -R185 ;  /* 0x000000200e227c23 */ /* 0x000fe200080108b9 */
[----:B------:R-:W-:Y:S01]  /*68c0*/  SHF.R.U32.HI R13, RZ, 0x8, R13 ;  /* 0x00000008ff0d7819 */ /* 0x000fe2000001160d */
[----:B------:R-:W1:Y:S01]  /*68d0*/  MUFU.EX2 R181, R181 ;  /* 0x000000b500b57308 */ /* 0x000e620000000800 */
[----:B------:R-:W-:Y:S01]  /*68e0*/  SHF.R.U32.HI R7, RZ, 0x18, R30 ;  /* 0x00000018ff077819 */ /* 0x000fe2000001161e */
[----:B------:R-:W-:Y:S01]  /*68f0*/  LDSM.16.MT88.4 R104, [R228+0x1e000] ;  /* 0x01e00000e468783b */ /* 0x000fe20000004200 */
[----:B------:R-:W-:Y:S01]  /*6900*/  LOP3.LUT R22, R22, 0xff, RZ, 0xc0, !PT ;  /* 0x000000ff16167812 */ /* 0x000fe200078ec0ff */
[----:B------:R-:W-:Y:S01]  /*6910*/  FFMA.FTZ R206, R206, UR32, -R185 ;  /* 0x00000020cece7c23 */ /* 0x000fe200080108b9 */
[----:B------:R-:W-:Y:S01]  /*6920*/  SHF.R.U32.HI R9, RZ, 0x18, R9 ;  /* 0x00000018ff097819 */ /* 0x000fe20000011609 */
[----:B------:R-:W-:Y:S01]  /*6930*/  LDSM.16.MT88.4 R140, [R225+0x18000] ;  /* 0x01800000e18c783b */ /* 0x000fe20000004200 */
[----:B------:R-:W-:Y:S01]  /*6940*/  LOP3.LUT R5, R16, 0xffff, RZ, 0xc0, !PT ;  /* 0x0000ffff10057812 */ /* 0x000fe200078ec0ff */
[----:B------:R-:W-:Y:S01]  /*6950*/  MUFU.EX2 R179, R179 ;  /* 0x000000b300b37308 */ /* 0x000fe20000000800 */
[----:B------:R-:W-:Y:S01]  /*6960*/  LOP3.LUT R8, R10, 0xff, RZ, 0xc0, !PT ;  /* 0x000000ff0a087812 */ /* 0x000fe200078ec0ff */
[----:B------:R-:W-:Y:S01]  /*6970*/  LDSM.16.MT88.4 R64, [R224+0x1a000] ;  /* 0x01a00000e040783b */ /* 0x000fe20000004200 */
[----:B------:R-:W-:Y:S01]  /*6980*/  PRMT R11, R11, 0x5410, R24 ;  /* 0x000054100b0b7816 */ /* 0x000fe20000000018 */
[----:B------:R-:W-:Y:S01]  /*6990*/  FFMA.FTZ R236, R236, UR32, -R185 ;  /* 0x00000020ecec7c23 */ /* 0x000fe200080108b9 */
[----:B------:R-:W-:Y:S01]  /*69a0*/  PRMT R4, R4, 0x5410, R13 ;  /* 0x0000541004047816 */ /* 0x000fe2000000000d */
[----:B------:R-:W-:Y:S01]  /*69b0*/  LDSM.16.MT88.4 R72, [R228+0x1c000] ;  /* 0x01c00000e448783b */ /* 0x000fe20000004200 */
[----:B------:R-:W-:Y:S01]  /*69c0*/  PRMT R7, R22, 0x5410, R7 ;  /* 0x0000541016077816 */ /* 0x000fe20000000007 */
[----:B------:R-:W3:Y:S01]  /*69d0*/  MUFU.EX2 R178, R178 ;  /* 0x000000b200b27308 */ /* 0x000ee20000000800 */
[----:B------:R-:W-:Y:S01]  /*69e0*/  LOP3.LUT R128, R16, 0xff, RZ, 0xc0, !PT ;  /* 0x000000ff10807812 */ /* 0x000fe200078ec0ff */
[----:B------:R-:W-:Y:S01]  /*69f0*/  LDSM.16.MT88.4 R20, [R224+0x18800] ;  /* 0x01880000e014783b */ /* 0x000fe20000004200 */
[----:B------:R-:W-:-:S02]  /*6a00*/  SHF.R.U32.HI R5, RZ, 0x8, R5 ;  /* 0x00000008ff057819 */ /* 0x000fc40000011605 */
[----:B------:R-:W-:Y:S01]  /*6a10*/  PRMT R9, R8, 0x5410, R9 ;  /* 0x0000541008097816 */ /* 0x000fe20000000009 */
[----:B------:R-:W-:Y:S01]  /*6a20*/  LDSM.16.MT88.4 R112, [R226+0x1e000] ;  /* 0x01e00000e270783b */ /* 0x000fe20000004200 */
[--C-:B------:R-:W-:Y:S01]  /*6a30*/  HSET2.LE.AND R10, R11, R195.reuse, PT ;  /* 0x000000c30b0a7233 */ /* 0x100fe20003803000 */
[----:B------:R-:W-:Y:S01]  /*6a40*/  MUFU.EX2 R35, R35 ;  /* 0x0000002300237308 */ /* 0x000fe20000000800 */
[----:B------:R-:W-:Y:S01]  /*6a50*/  PRMT R128, R128, 0x5410, R5 ;  /* 0x0000541080807816 */ /* 0x000fe20000000005 */
[----:B------:R-:W-:Y:S01]  /*6a60*/  LDSM.16.MT88.4 R120, [R225+0x1e000] ;  /* 0x01e00000e178783b */ /* 0x000fe20000004200 */
[--C-:B------:R-:W-:Y:S02]  /*6a70*/  HSET2.LE.AND R8, R4, R195.reuse, PT ;  /* 0x000000c304087233 */ /* 0x100fe40003803000 */
[----:B--2---:R-:W-:Y:S01]  /*6a80*/  F2FP.F16.F32.PACK_AB R11, R177, R180 ;  /* 0x000000b4b10b723e */ /* 0x004fe200000000ff */
[----:B------:R-:W-:Y:S01]  /*6a90*/  LDSM.16.MT88.4 R28, [R224+0x1e000] ;  /* 0x01e00000e01c783b */ /* 0x000fe20000004200 */
[--C-:B------:R-:W-:Y:S01]  /*6aa0*/  HSET2.LE.AND R7, R7, R195.reuse, PT ;  /* 0x000000c307077233 */ /* 0x100fe20003803000 */
[----:B------:R-:W2:Y:S01]  /*6ab0*/  MUFU.EX2 R32, R32 ;  /* 0x0000002000207308 */ /* 0x000ea20000000800 */
[----:B------:R-:W-:Y:S01]  /*6ac0*/  HSET2.LE.AND R9, R9, R195, PT ;  /* 0x000000c309097233 */ /* 0x000fe20003803000 */
[----:B------:R-:W-:Y:S01]  /*6ad0*/  STL [R1+0x8], R195 ;  /* 0x000008c301007387 */ /* 0x000fe20000100800 */
[----:B------:R-:W-:-:S02]  /*6ae0*/  F2FP.F16.F32.PACK_AB R5, R183, R184 ;  /* 0x000000b8b705723e */ /* 0x000fc400000000ff */
[----:B-1----:R-:W-:Y:S02]  /*6af0*/  F2FP.F16.F32.PACK_AB R4, R181, R182 ;  /* 0x000000b6b504723e */ /* 0x002fe400000000ff */
[----:B---3--:R-:W-:Y:S01]  /*6b00*/  F2FP.F16.F32.PACK_AB R18, R178, R179 ;  /* 0x000000b3b212723e */ /* 0x008fe200000000ff */
[----:B------:R-:W-:Y:S01]  /*6b10*/  MUFU.EX2 R176, R176 ;  /* 0x000000b000b07308 */ /* 0x000fe20000000800 */
[----:B------:R-:W-:Y:S02]  /*6b20*/  LOP3.LUT R10, R10, R11, RZ, 0xc0, !PT ;  /* 0x0000000b0a0a7212 */ /* 0x000fe400078ec0ff */
[----:B------:R-:W-:Y:S02]  /*6b30*/  LOP3.LUT R11, R7, R18, RZ, 0xc0, !PT ;  /* 0x00000012070b7212 */ /* 0x000fe400078ec0ff */
[----:B------:R-:W-:Y:S02]  /*6b40*/  LOP3.LUT R8, R8, R5, RZ, 0xc0, !PT ;  /* 0x0000000508087212 */ /* 0x000fe400078ec0ff */
[----:B------:R-:W-:Y:S01]  /*6b50*/  LOP3.LUT R9, R9, R4, RZ, 0xc0, !PT ;  /* 0x0000000409097212 */ /* 0x000fe200078ec0ff */
[----:B------:R-:W-:Y:S01]  /*6b60*/  MUFU.EX2 R34, R34 ;  /* 0x0000002200227308 */ /* 0x000fe20000000800 */
[----:B------:R-:W1:Y:S01]  /*6b70*/  LDSM.16.MT88.4 R4, [R226+0x18800] ;  /* 0x01880000e204783b */ /* 0x000e620000004200 */
[----:B------:R-:W-:-:S02]  /*6b80*/  LOP3.LUT R15, R26, 0xffff, RZ, 0xc0, !PT ;  /* 0x0000ffff1a0f7812 */ /* 0x000fc400078ec0ff */
[----:B------:R-:W-:Y:S02]  /*6b90*/  SHF.R.U32.HI R17, RZ, 0x10, R26 ;  /* 0x00000010ff117819 */ /* 0x000fe4000001161a */
[----:B------:R-:W-:Y:S01]  /*6ba0*/  SHF.R.U32.HI R129, RZ, 0x10, R16 ;  /* 0x00000010ff817819 */ /* 0x000fe20000011610 */
[C---:B------:R-:W-:Y:S01]  /*6bb0*/  HMMA.16816.F32 R152, R8.reuse, R148, RZ ;  /* 0x000000940898723c */ /* 0x040fe200000018ff */
[----:B------:R-:W3:Y:S01]  /*6bc0*/  MUFU.EX2 R33, R33 ;  /* 0x0000002100217308 */ /* 0x000ee20000000800 */
[----:B------:R-:W-:Y:S02]  /*6bd0*/  LOP3.LUT R130, R26, 0xff, RZ, 0xc0, !PT ;  /* 0x000000ff1a827812 */ /* 0x000fe400078ec0ff */
[----:B------:R-:W-:Y:S02]  /*6be0*/  SHF.R.U32.HI R131, RZ, 0x18, R26 ;  /* 0x00000018ff837819 */ /* 0x000fe4000001161a */
[----:B------:R-:W-:Y:S01]  /*6bf0*/  HMMA.16816.F32 R148, R8, R150, RZ ;  /* 0x000000960894723c */ /* 0x000fe200000018ff */
[----:B------:R-:W-:Y:S01]  /*6c00*/  SHF.R.U32.HI R15, RZ, 0x8, R15 ;  /* 0x00000008ff0f7819 */ /* 0x000fe2000001160f */
[----:B------:R-:W-:Y:S01]  /*6c10*/  LDSM.16.MT88.4 R24, [R225+0x18800] ;  /* 0x01880000e118783b */ /* 0x000fe20000004200 */
[----:B------:R-:W4:Y:S01]  /*6c20*/  MUFU.EX2 R167, R167 ;  /* 0x000000a700a77308 */ /* 0x000f220000000800 */
[----:B------:R-:W-:-:S02]  /*6c30*/  LOP3.LUT R12, R17, 0xff, RZ, 0xc0, !PT ;  /* 0x000000ff110c7812 */ /* 0x000fc400078ec0ff */
[----:B------:R-:W-:Y:S01]  /*6c40*/  SHF.R.U32.HI R16, RZ, 0x18, R16 ;  /* 0x00000018ff107819 */ /* 0x000fe20000011610 */
[C---:B------:R-:W-:Y:S01]  /*6c50*/  HMMA.16816.F32 R160, R8.reuse, R156, RZ ;  /* 0x0000009c08a0723c */ /* 0x040fe200000018ff */
[----:B------:R-:W-:Y:S02]  /*6c60*/  LOP3.LUT R129, R129, 0xff, RZ, 0xc0, !PT ;  /* 0x000000ff81817812 */ /* 0x000fe400078ec0ff */
[----:B------:R-:W-:Y:S01]  /*6c70*/  PRMT R130, R130, 0x5410, R15 ;  /* 0x0000541082827816 */ /* 0x000fe2000000000f */
[----:B------:R-:W-:Y:S01]  /*6c80*/  MUFU.EX2 R202, R202 ;  /* 0x000000ca00ca7308 */ /* 0x000fe20000000800 */
[----:B------:R-:W-:Y:S01]  /*6c90*/  PRMT R131, R12, 0x5410, R131 ;  /* 0x000054100c837816 */ /* 0x000fe20000000083 */
[----:B------:R-:W-:Y:S01]  /*6ca0*/  HMMA.16816.F32 R156, R8, R158, RZ ;  /* 0x0000009e089c723c */ /* 0x000fe200000018ff */
[----:B------:R-:W-:Y:S01]  /*6cb0*/  PRMT R129, R129, 0x5410, R16 ;  /* 0x0000541081817816 */ /* 0x000fe20000000010 */
[----:B------:R-:W1:Y:S01]  /*6cc0*/  LDSM.16.MT88.4 R12, [R228+0x18800] ;  /* 0x01880000e40c783b */ /* 0x000e620000004200 */
[----:B------:R-:W-:-:S02]  /*6cd0*/  HSET2.LE.AND R130, R130, R195, PT ;  /* 0x000000c382827233 */ /* 0x000fc40003803000 */
[--C-:B------:R-:W-:Y:S01]  /*6ce0*/  HSET2.LE.AND R131, R131, R195.reuse, PT ;  /* 0x000000c383837233 */ /* 0x100fe20003803000 */
[C---:B------:R-:W-:Y:S01]  /*6cf0*/  HMMA.16816.F32 R44, R8.reuse, R48, RZ ;  /* 0x00000030082c723c */ /* 0x040fe200000018ff */
[--C-:B------:R-:W-:Y:S01]  /*6d00*/  HSET2.LE.AND R128, R128, R195.reuse, PT ;  /* 0x000000c380807233 */ /* 0x100fe20003803000 */
[----:B------:R-:W-:Y:S01]  /*6d10*/  MUFU.EX2 R206, R206 ;  /* 0x000000ce00ce7308 */ /* 0x000fe20000000800 */
[----:B------:R-:W-:Y:S02]  /*6d20*/  HSET2.LE.AND R129, R129, R195, PT ;  /* 0x000000c381817233 */ /* 0x000fe40003803000 */
[----:B--2---:R-:W-:Y:S01]  /*6d30*/  F2FP.F16.F32.PACK_AB R17, R32, R35 ;  /* 0x000000232011723e */ /* 0x004fe200000000ff */
[C---:B------:R-:W-:Y:S01]  /*6d40*/  HMMA.16816.F32 R48, R8.reuse, R50, RZ ;  /* 0x000000320830723c */ /* 0x040fe200000018ff */
[----:B---3--:R-:W-:Y:S02]  /*6d50*/  F2FP.F16.F32.PACK_AB R18, R33, R34 ;  /* 0x000000222112723e */ /* 0x008fe400000000ff */
[----:B------:R-:W-:Y:S01]  /*6d60*/  F2FP.F16.F32.PACK_AB R3, R166, R175 ;  /* 0x000000afa603723e */ /* 0x000fe200000000ff */
[----:B------:R-:W-:Y:S01]  /*6d70*/  MUFU.EX2 R204, R204 ;  /* 0x000000cc00cc7308 */ /* 0x000fe20000000800 */
[----:B----4-:R-:W-:Y:S01]  /*6d80*/  F2FP.F16.F32.PACK_AB R16, R167, R176 ;  /* 0x000000b0a710723e */ /* 0x010fe200000000ff */
[----:B------:R-:W-:Y:S01]  /*6d90*/  HMMA.16816.F32 R36, R8, R40, RZ ;  /* 0x000000280824723c */ /* 0x000fe200000018ff */
[----:B------:R-:W-:-:S02]  /*6da0*/  LOP3.LUT R130, R130, R17, RZ, 0xc0, !PT ;  /* 0x0000001182827212 */ /* 0x000fc400078ec0ff */
[----:B------:R-:W-:Y:S02]  /*6db0*/  LOP3.LUT R131, R131, R18, RZ, 0xc0, !PT ;  /* 0x0000001283837212 */ /* 0x000fe400078ec0ff */
[----:B------:R-:W-:Y:S01]  /*6dc0*/  LOP3.LUT R128, R128, R3, RZ, 0xc0, !PT ;  /* 0x0000000380807212 */ /* 0x000fe200078ec0ff */
[C---:B------:R-:W-:Y:S01]  /*6dd0*/  HMMA.16816.F32 R40, R8.reuse, R42, RZ ;  /* 0x0000002a0828723c */ /* 0x040fe200000018ff */
[----:B------:R-:W-:Y:S01]  /*6de0*/  LOP3.LUT R129, R129, R16, RZ, 0xc0, !PT ;  /* 0x0000001081817212 */ /* 0x000fe200078ec0ff */
[----:B------:R-:W-:Y:S01]  /*6df0*/  IMAD.U32 R3, RZ, RZ, UR46 ;  /* 0x0000002eff037e24 */ /* 0x000fe2000f8e00ff */
[----:B------:R-:W2:Y:S01]  /*6e00*/  LDSM.16.MT88.4 R16, [R228+0x1a800] ;  /* 0x01a80000e410783b */ /* 0x000ea20000004200 */
[----:B------:R-:W-:Y:S02]  /*6e10*/  MUFU.EX2 R189, R189 ;  /* 0x000000bd00bd7308 */ /* 0x000fe40000000800 */
[----:B------:R-:W-:Y:S06]  /*6e20*/  HMMA.16816.F32 R52, R8, R56, RZ ;  /* 0x000000380834723c */ /* 0x000fec00000018ff */
[C---:B-1----:R-:W-:Y:S01]  /*6e30*/  HMMA.16816.F32 R152, R128.reuse, R4, R152 ;  /* 0x000000048098723c */ /* 0x042fe20000001898 */
[----:B------:R-:W-:Y:S05]  /*6e40*/  MUFU.EX2 R236, R236 ;  /* 0x000000ec00ec7308 */ /* 0x000fea0000000800 */
[C---:B------:R-:W-:Y:S01]  /*6e50*/  HMMA.16816.F32 R148, R128.reuse, R6, R148 ;  /* 0x000000068094723c */ /* 0x040fe20000001894 */
[----:B------:R-:W1:Y:S05]  /*6e60*/  LDSM.16.MT88.4 R4, [R226+0x1a800] ;  /* 0x01a80000e204783b */ /* 0x000e6a0000004200 */
[C---:B------:R-:W-:Y:S06]  /*6e70*/  HMMA.16816.F32 R160, R128.reuse, R12, R160 ;  /* 0x0000000c80a0723c */ /* 0x040fec00000018a0 */
[----:B------:R-:W-:Y:S01]  /*6e80*/  HMMA.16816.F32 R156, R128, R14, R156 ;  /* 0x0000000e809c723c */ /* 0x000fe2000000189c */
[----:B------:R-:W3:Y:S05]  /*6e90*/  LDSM.16.MT88.4 R12, [R225+0x1a800] ;  /* 0x01a80000e10c783b */ /* 0x000eea0000004200 */
[C---:B------:R-:W-:Y:S06]  /*6ea0*/  HMMA.16816.F32 R56, R8.reuse, R58, RZ ;  /* 0x0000003a0838723c */ /* 0x040fec00000018ff */
[----:B------:R-:W-:Y:S06]  /*6eb0*/  HMMA.16816.F32 R84, R8, R88, RZ ;  /* 0x000000580854723c */ /* 0x000fec00000018ff */
[C---:B--2---:R-:W-:Y:S06]  /*6ec0*/  HMMA.16816.F32 R36, R128.reuse, R16, R36 ;  /* 0x000000108024723c */ /* 0x044fec0000001824 */
[C---:B------:R-:W-:Y:S01]  /*6ed0*/  HMMA.16816.F32 R40, R128.reuse, R18, R40 ;  /* 0x000000128028723c */ /* 0x040fe20000001828 */
[----:B------:R-:W-:Y:S05]  /*6ee0*/  LDSM.16.MT88.4 R16, [R226+0x1c800] ;  /* 0x01c80000e210783b */ /* 0x000fea0000004200 */
[C---:B-1----:R-:W-:Y:S06]  /*6ef0*/  HMMA.16816.F32 R44, R128.reuse, R4, R44 ;  /* 0x00000004802c723c */ /* 0x042fec000000182c */
[----:B------:R-:W-:Y:S01]  /*6f00*/  HMMA.16816.F32 R48, R128, R6, R48 ;  /* 0x000000068030723c */ /* 0x000fe20000001830 */
[----:B------:R-:W1:Y:S05]  /*6f10*/  LDSM.16.MT88.4 R4, [R225+0x1c800] ;  /* 0x01c80000e104783b */ /* 0x000e6a0000004200 */
[C---:B------:R-:W-:Y:S06]  /*6f20*/  HMMA.16816.F32 R88, R8.reuse, R90, RZ ;  /* 0x0000005a0858723c */ /* 0x040fec00000018ff */
[C---:B------:R-:W-:Y:S06]  /*6f30*/  HMMA.16816.F32 R136, R8.reuse, R132, RZ ;  /* 0x000000840888723c */ /* 0x040fec00000018ff */
[C---:B------:R-:W-:Y:S06]  /*6f40*/  HMMA.16816.F32 R132, R8.reuse, R134, RZ ;  /* 0x000000860884723c */ /* 0x040fec00000018ff */
[C---:B------:R-:W-:Y:S06]  /*6f50*/  HMMA.16816.F32 R76, R8.reuse, R80, RZ ;  /* 0x00000050084c723c */ /* 0x040fec00000018ff */
[----:B------:R-:W-:Y:S06]  /*6f60*/  HMMA.16816.F32 R80, R8, R82, RZ ;  /* 0x000000520850723c */ /* 0x000fec00000018ff */
        /* <DEDUP_REMOVED lines=8> */
[----:B------:R-:W3:Y:S05]  /*6ff0*/  LDSM.16.MT88.4 R20, [R228+0x1c800] ;  /* 0x01c80000e414783b */ /* 0x000eea0000004200 */
[----:B------:R-:W-:Y:S06]  /*7000*/  HMMA.16816.F32 R92, R8, R96, RZ ;  /* 0x00000060085c723c */ /* 0x000fec00000018ff */
[C---:B------:R-:W-:Y:S06]  /*7010*/  HMMA.16816.F32 R76, R128.reuse, R16, R76 ;  /* 0x00000010804c723c */ /* 0x040fec000000184c */
[----:B------:R-:W-:Y:S01]  /*7020*/  HMMA.16816.F32 R80, R128, R18, R80 ;  /* 0x000000128050723c */ /* 0x000fe20000001850 */
[----:B------:R-:W4:Y:S05]  /*7030*/  LDSM.16.MT88.4 R16, [R226+0x1e800] ;  /* 0x01e80000e210783b */ /* 0x000f2a0000004200 */
        /* <DEDUP_REMOVED lines=15> */
[----:B------:R-:W-:-:S05]  /*7130*/  IMAD.WIDE.U32 R28, R164, -0x326172a9, RZ ;  /* 0xcd9e8d57a41c7825 */ /* 0x000fca00078e00ff */
[----:B--2---:R-:W-:Y:S01]  /*7140*/  HMMA.16816.F32 R92, R128, R12, R92 ;  /* 0x0000000c805c723c */ /* 0x004fe2000000185c */
[----:B------:R-:W-:-:S05]  /*7150*/  IMAD.WIDE.U32 R30, R165, -0x2daee0ad, RZ ;  /* 0xd2511f53a51e7825 */ /* 0x000fca00078e00ff */
[----:B------:R-:W-:Y:S01]  /*7160*/  LOP3.LUT R3, R31, UR39, R3, 0x96, !PT ;  /* 0x000000271f037c12 */ /* 0x000fe2000f8e9603 */
[C---:B-1----:R-:W-:Y:S04]  /*7170*/  HMMA.16816.F32 R100, R128.reuse, R4, R100 ;  /* 0x000000048064723c */ /* 0x042fe80000001864 */
[----:B------:R-:W-:Y:S02]  /*7180*/  IMAD.WIDE.U32 R12, R3, -0x326172a9, RZ ;  /* 0xcd9e8d57030c7825 */ /* 0x000fe400078e00ff */
[C---:B------:R-:W-:Y:S03]  /*7190*/  HMMA.16816.F32 R144, R128.reuse, R24, R144 ;  /* 0x000000188090723c */ /* 0x040fe60000001890 */
[----:B------:R-:W-:Y:S01]  /*71a0*/  LOP3.LUT R4, R13, UR7, R28, 0x96, !PT ;  /* 0x000000070d047c12 */ /* 0x000fe2000f8e961c */
[----:B------:R-:W-:Y:S01]  /*71b0*/  IMAD.WIDE.U32 R28, R164, -0x326172a9, RZ ;  /* 0xcd9e8d57a41c7825 */ /* 0x000fe200078e00ff */
[----:B------:R-:W-:Y:S01]  /*71c0*/  LOP3.LUT R3, R171, UR6, R12, 0x96, !PT ;  /* 0x00000006ab037c12 */ /* 0x000fe2000f8e960c */
[----:B------:R-:W-:Y:S01]  /*71d0*/  HMMA.16816.F32 R140, R128, R26, R140 ;  /* 0x0000001a808c723c */ /* 0x000fe2000000188c */
[----:B------:R-:W1:Y:S01]  /*71e0*/  LDSM.16.MT88.4 R24, [R224+0x1a800] ;  /* 0x01a80000e018783b */ /* 0x000e620000004200 */
[----:B------:R-:W-:Y:S01]  /*71f0*/  IMAD.WIDE.U32 R4, R4, -0x2daee0ad, RZ ;  /* 0xd2511f5304047825 */ /* 0x000fe200078e00ff */
[----:B------:R-:W-:-:S03]  /*7200*/  LOP3.LUT R28, R29, R168, RZ, 0x3c, !PT ;  /* 0x000000a81d1c7212 */ /* 0x000fc600078e3cff */
[----:B---3--:R-:W-:Y:S02]  /*7210*/  HMMA.16816.F32 R68, R128, R20, R68 ;  /* 0x000000148044723c */ /* 0x008fe40000001844 */
[----:B------:R-:W-:-:S04]  /*7220*/  IMAD.WIDE.U32 R28, R28, -0x2daee0ad, RZ ;  /* 0xd2511f531c1c7825 */ /* 0x000fc800078e00ff */
[----:B----4-:R-:W-:Y:S01]  /*7230*/  HMMA.16816.F32 R108, R128, R16, R108 ;  /* 0x00000010806c723c */ /* 0x010fe2000000186c */
[----:B------:R-:W-:-:S05]  /*7240*/  IMAD.WIDE.U32 R20, R3, -0x2daee0ad, RZ ;  /* 0xd2511f5303147825 */ /* 0x000fca00078e00ff */
[----:B------:R-:W-:Y:S01]  /*7250*/  HMMA.16816.F32 R96, R128, R14, R96 ;  /* 0x0000000e8060723c */ /* 0x000fe20000001860 */
[----:B------:R-:W-:Y:S01]  /*7260*/  LOP3.LUT R16, R5, UR44, R28, 0x96, !PT ;  /* 0x0000002c05107c12 */ /* 0x000fe2000f8e961c */
[----:B------:R-:W2:Y:S01]  /*7270*/  LDSM.16.MT88.4 R12, [R225+0x1e800] ;  /* 0x01e80000e10c783b */ /* 0x000ea20000004200 */
[----:B------:R-:W-:-:S03]  /*7280*/  LOP3.LUT R3, R21, UR40, R4, 0x96, !PT ;  /* 0x0000002815037c12 */ /* 0x000fc6000f8e9604 */
[----:B------:R-:W-:Y:S01]  /*7290*/  HMMA.16816.F32 R104, R128, R6, R104 ;  /* 0x000000068068723c */ /* 0x000fe20000001868 */
[----:B------:R-:W3:Y:S01]  /*72a0*/  LDSM.16.MT88.4 R4, [R224+0x1e800] ;  /* 0x01e80000e004783b */ /* 0x000ee20000004200 */
[----:B------:R-:W-:-:S04]  /*72b0*/  IMAD.WIDE.U32 R28, R3, -0x326172a9, RZ ;  /* 0xcd9e8d57031c7825 */ /* 0x000fc800078e00ff */
[C---:B------:R-:W-:Y:S06]  /*72c0*/  HMMA.16816.F32 R72, R128.reuse, R22, R72 ;  /* 0x000000168048723c */ /* 0x040fec0000001848 */
[----:B------:R-:W-:Y:S01]  /*72d0*/  HMMA.16816.F32 R112, R128, R18, R112 ;  /* 0x000000128070723c */ /* 0x000fe20000001870 */
[----:B------:R-:W-:-:S05]  /*72e0*/  IMAD.WIDE.U32 R22, R16, -0x326172a9, RZ ;  /* 0xcd9e8d5710167825 */ /* 0x000fca00078e00ff */
[----:B------:R-:W-:Y:S01]  /*72f0*/  LOP3.LUT R16, R23, UR43, R170, 0x96, !PT ;  /* 0x0000002b17107c12 */ /* 0x000fe2000f8e96aa */
[----:B-1----:R-:W-:Y:S01]  /*7300*/  HMMA.16816.F32 R60, R128, R24, R60 ;  /* 0x00000018803c723c */ /* 0x002fe2000000183c */
[----:B------:R-:W-:-:S03]  /*7310*/  LOP3.LUT R3, R29, UR33, R22, 0x96, !PT ;  /* 0x000000211d037c12 */ /* 0x000fc6000f8e9616 */
[----:B------:R-:W-:Y:S02]  /*7320*/  IMAD.WIDE.U32 R18, R16, -0x2daee0ad, RZ ;  /* 0xd2511f5310127825 */ /* 0x000fe400078e00ff */
[----:B------:R-:W-:Y:S02]  /*7330*/  HMMA.16816.F32 R64, R128, R26, R64 ;  /* 0x0000001a8040723c */ /* 0x000fe40000001840 */
[----:B------:R-:W-:Y:S01]  /*7340*/  IMAD.WIDE.U32 R24, R3, -0x2daee0ad, RZ ;  /* 0xd2511f5303187825 */ /* 0x000fe200078e00ff */
[----:B------:R-:W-:-:S03]  /*7350*/  LOP3.LUT R16, R19, UR25, R20, 0x96, !PT ;  /* 0x0000001913107c12 */ /* 0x000fc6000f8e9614 */
[----:B------:R-:W-:Y:S01]  /*7360*/  FFMA.FTZ R3, R193, UR32, -R187 ;  /* 0x00000020c1037c23 */ /* 0x000fe200080108bb */
[--C-:B------:R-:W-:Y:S01]  /*7370*/  FFMA.FTZ R193, R191, UR32, -R185.reuse ;  /* 0x00000020bfc17c23 */ /* 0x100fe200080108b9 */
[----:B------:R-:W-:Y:S01]  /*7380*/  FFMA.FTZ R191, R238, UR32, -R185 ;  /* 0x00000020eebf7c23 */ /* 0x000fe200080108b9 */
[----:B------:R-:W-:Y:S01]  /*7390*/  LOP3.LUT R18, R25, UR15, R18, 0x96, !PT ;  /* 0x0000000f19127c12 */ /* 0x000fe2000f8e9612 */
[----:B------:R-:W-:Y:S02]  /*73a0*/  IMAD.WIDE.U32 R170, R16, -0x326172a9, RZ ;  /* 0xcd9e8d5710aa7825 */ /* 0x000fe400078e00ff */
[----:B------:R-:W1:Y:S01]  /*73b0*/  MUFU.EX2 R3, R3 ;  /* 0x0000000300037308 */ /* 0x000e620000000800 */
[----:B--2---:R-:W-:Y:S01]  /*73c0*/  HMMA.16816.F32 R116, R128, R12, R116 ;  /* 0x0000000c8074723c */ /* 0x004fe20000001874 */
[----:B------:R-:W-:-:S04]  /*73d0*/  IMAD.WIDE.U32 R18, R18, -0x326172a9, RZ ;  /* 0xcd9e8d5712127825 */ /* 0x000fc800078e00ff */
[----:B------:R-:W-:Y:S01]  /*73e0*/  IMAD.MOV.U32 R238, RZ, RZ, R24 ;  /* 0x000000ffffee7224 */ /* 0x000fe200078e0018 */
[C---:B---3--:R-:W-:Y:S01]  /*73f0*/  HMMA.16816.F32 R124, R128.reuse, R4, R124 ;  /* 0x00000004807c723c */ /* 0x048fe2000000187c */
[C---:B------:R-:W-:Y:S01]  /*7400*/  LOP3.LUT R12, R18.reuse, 0xffff, RZ, 0xc0, !PT ;  /* 0x0000ffff120c7812 */ /* 0x040fe200078ec0ff */
[----:B------:R-:W-:Y:S01]  /*7410*/  IMAD.MOV.U32 R239, RZ, RZ, R25 ;  /* 0x000000ffffef7224 */ /* 0x000fe200078e0019 */
[----:B------:R-:W-:Y:S01]  /*7420*/  LOP3.LUT R21, R18, 0xff, RZ, 0xc0, !PT ;  /* 0x000000ff12157812 */ /* 0x000fe200078ec0ff */
[----:B------:R-:W2:Y:S01]  /*7430*/  MUFU.EX2 R193, R193 ;  /* 0x000000c100c17308 */ /* 0x000ea20000000800 */
[--C-:B------:R-:W-:Y:S01]  /*7440*/  SHF.R.U32.HI R20, RZ, 0x18, R18.reuse ;  /* 0x00000018ff147819 */ /* 0x100fe20000011612 */
[----:B------:R-:W3:Y:S01]  /*7450*/  LDSM.16.MT88.4 R24, [R224+0x19000] ;  /* 0x01900000e018783b */ /* 0x000ee20000004200 */
[----:B------:R-:W-:Y:S01]  /*7460*/  SHF.R.U32.HI R4, RZ, 0x10, R18 ;  /* 0x00000010ff047819 */ /* 0x000fe20000011612 */
[----:B------:R-:W-:Y:S01]  /*7470*/  HMMA.16816.F32 R120, R128, R14, R120 ;  /* 0x0000000e8078723c */ /* 0x000fe20000001878 */
[----:B------:R-:W-:-:S02]  /*7480*/  LOP3.LUT R18, R19, UR31, R170, 0x96, !PT ;  /* 0x0000001f13127c12 */ /* 0x000fc4000f8e96aa */
[----:B------:R-:W-:Y:S01]  /*7490*/  LOP3.LUT R5, R4, 0xff, RZ, 0xc0, !PT ;  /* 0x000000ff04057812 */ /* 0x000fe200078ec0ff */
[----:B------:R-:W4:Y:S01]  /*74a0*/  MUFU.EX2 R191, R191 ;  /* 0x000000bf00bf7308 */ /* 0x000f220000000800 */
[C---:B------:R-:W-:Y:S01]  /*74b0*/  LOP3.LUT R4, R18.reuse, 0xffff, RZ, 0xc0, !PT ;  /* 0x0000ffff12047812 */ /* 0x040fe200078ec0ff */
[----:B------:R-:W-:Y:S01]  /*74c0*/  HMMA.16816.F32 R128, R128, R6, R8 ;  /* 0x000000068080723c */ /* 0x000fe20000001808 */
[----:B------:R-:W-:Y:S01]  /*74d0*/  PRMT R20, R5, 0x5410, R20 ;  /* 0x0000541005147816 */ /* 0x000fe20000000014 */
[----:B------:R-:W3:Y:S01]  /*74e0*/  LDSM.16.MT88.4 R8, [R225+0x19000] ;  /* 0x01900000e108783b */ /* 0x000ee20000004200 */
[----:B------:R-:W-:Y:S02]  /*74f0*/  SHF.R.U32.HI R4, RZ, 0x8, R4 ;  /* 0x00000008ff047819 */ /* 0x000fe40000011604 */
[----:B------:R-:W-:Y:S02]  /*7500*/  LOP3.LUT R5, R18, 0xff, RZ, 0xc0, !PT ;  /* 0x000000ff12057812 */ /* 0x000fe400078ec0ff */
[----:B------:R-:W-:-:S02]  /*7510*/  SHF.R.U32.HI R12, RZ, 0x8, R12 ;  /* 0x00000008ff0c7819 */ /* 0x000fc4000001160c */
[----:B------:R-:W-:Y:S02]  /*7520*/  PRMT R4, R5, 0x5410, R4 ;  /* 0x0000541005047816 */ /* 0x000fe40000000004 */
[--C-:B------:R-:W-:Y:S02]  /*7530*/  SHF.R.U32.HI R5, RZ, 0x10, R18.reuse ;  /* 0x00000010ff057819 */ /* 0x100fe40000011612 */
[----:B------:R-:W-:Y:S02]  /*7540*/  SHF.R.U32.HI R18, RZ, 0x18, R18 ;  /* 0x00000018ff127819 */ /* 0x000fe40000011612 */
[----:B------:R-:W-:Y:S02]  /*7550*/  LOP3.LUT R5, R5, 0xff, RZ, 0xc0, !PT ;  /* 0x000000ff05057812 */ /* 0x000fe400078ec0ff */
[----:B------:R-:W-:Y:S02]  /*7560*/  HSET2.LE.AND R4, R4, R195, PT ;  /* 0x000000c304047233 */ /* 0x000fe40003803000 */
[----:B------:R-:W-:-:S02]  /*7570*/  PRMT R5, R5, 0x5410, R18 ;  /* 0x0000541005057816 */ /* 0x000fc40000000012 */
[----:B-1----:R-:W-:Y:S01]  /*7580*/  F2FP.F16.F32.PACK_AB R13, R202, R3 ;  /* 0x00000003ca0d723e */ /* 0x002fe200000000ff */
[----:B------:R-:W-:Y:S01]  /*7590*/  LDSM.16.MT88.4 R16, [R228+0x19000] ;  /* 0x01900000e410783b */ /* 0x000fe20000004200 */
[----:B------:R-:W-:Y:S02]  /*75a0*/  PRMT R21, R21, 0x5410, R12 ;  /* 0x0000541015157816 */ /* 0x000fe4000000000c */
[--C-:B------:R-:W-:Y:S02]  /*75b0*/  HSET2.LE.AND R5, R5, R195.reuse, PT ;  /* 0x000000c305057233 */ /* 0x100fe40003803000 */
[----:B--2---:R-:W-:Y:S02]  /*75c0*/  F2FP.F16.F32.PACK_AB R6, R193, R206 ;  /* 0x000000cec106723e */ /* 0x004fe400000000ff */
[----:B------:R-:W-:Y:S02]  /*75d0*/  LOP3.LUT R4, R4, R13, RZ, 0xc0, !PT ;  /* 0x0000000d04047212 */ /* 0x000fe400078ec0ff */
[----:B------:R-:W-:Y:S01]  /*75e0*/  LOP3.LUT R5, R5, R6, RZ, 0xc0, !PT ;  /* 0x0000000605057212 */ /* 0x000fe200078ec0ff */
[----:B------:R-:W1:Y:S01]  /*75f0*/  LDSM.16.MT88.4 R12, [R226+0x19000] ;  /* 0x01900000e20c783b */ /* 0x000e620000004200 */
[----:B------:R-:W-:-:S02]  /*7600*/  HSET2.LE.AND R6, R21, R195, PT ;  /* 0x000000c315067233 */ /* 0x000fc40003803000 */
[----:B------:R-:W-:-:S04]  /*7610*/  F2FP.F16.F32.PACK_AB R7, R189, R204 ;  /* 0x000000ccbd07723e */ /* 0x000fc800000000ff */
[----:B------:R-:W-:Y:S02]  /*7620*/  LOP3.LUT R6, R6, R7, RZ, 0xc0, !PT ;  /* 0x0000000706067212 */ /* 0x000fe400078ec0ff */
[----:B------:R-:W-:Y:S02]  /*7630*/  HSET2.LE.AND R7, R20, R195, PT ;  /* 0x000000c314077233 */ /* 0x000fe40003803000 */
[----:B----4-:R-:W-:-:S04]  /*7640*/  F2FP.F16.F32.PACK_AB R20, R236, R191 ;  /* 0x000000bfec14723e */ /* 0x010fc800000000ff */
[----:B------:R-:W-:Y:S02]  /*7650*/  LOP3.LUT R7, R7, R20, RZ, 0xc0, !PT ;  /* 0x0000001407077212 */ /* 0x000fe400078ec0ff */
[----:B------:R-:W2:Y:S05]  /*7660*/  LDSM.16.MT88.4 R20, [R228+0x1b000] ;  /* 0x01b00000e414783b */ /* 0x000eaa0000004200 */
[C---:B---3--:R-:W-:Y:S06]  /*7670*/  HMMA.16816.F32 R136, R4.reuse, R24, R136 ;  /* 0x000000180488723c */ /* 0x048fec0000001888 */
[----:B------:R-:W-:Y:S01]  /*7680*/  HMMA.16816.F32 R144, R4, R8, R144 ;  /* 0x000000080490723c */ /* 0x000fe20000001890 */
[----:B------:R-:W-:-:S02]  /*7690*/  IMAD.MOV.U32 R24, RZ, RZ, R28 ;  /* 0x000000ffff187224 */ /* 0x000fc400078e001c */
[----:B------:R-:W-:Y:S02]  /*76a0*/  IMAD.MOV.U32 R25, RZ, RZ, R29 ;  /* 0x000000ffff197224 */ /* 0x000fe400078e001d */
[----:B------:R-:W3:Y:S01]  /*76b0*/  LDSM.16.MT88.4 R28, [R228+0x1d000] ;  /* 0x01d00000e41c783b */ /* 0x000ee20000004200 */
[C---:B------:R-:W-:Y:S03]  /*76c0*/  HMMA.16816.F32 R140, R4.reuse, R10, R140 ;  /* 0x0000000a048c723c */ /* 0x040fe6000000188c */
[----:B------:R-:W4:Y:S03]  /*76d0*/  LDSM.16.MT88.4 R8, [R224+0x1b000] ;  /* 0x01b00000e008783b */ /* 0x000f260000004200 */
[C---:B-1----:R-:W-:Y:S06]  /*76e0*/  HMMA.16816.F32 R152, R4.reuse, R12, R152 ;  /* 0x0000000c0498723c */ /* 0x042fec0000001898 */
[C---:B------:R-:W-:Y:S01]  /*76f0*/  HMMA.16816.F32 R148, R4.reuse, R14, R148 ;  /* 0x0000000e0494723c */ /* 0x040fe20000001894 */
[----:B------:R-:W1:Y:S05]  /*7700*/  LDSM.16.MT88.4 R12, [R225+0x1b000] ;  /* 0x01b00000e10c783b */ /* 0x000e6a0000004200 */
[C---:B------:R-:W-:Y:S06]  /*7710*/  HMMA.16816.F32 R160, R4.reuse, R16, R160 ;  /* 0x0000001004a0723c */ /* 0x040fec00000018a0 */
[C---:B------:R-:W-:Y:S01]  /*7720*/  HMMA.16816.F32 R156, R4.reuse, R18, R156 ;  /* 0x00000012049c723c */ /* 0x040fe2000000189c */
[----:B------:R-:W1:Y:S05]  /*7730*/  LDSM.16.MT88.4 R16, [R226+0x1b000] ;  /* 0x01b00000e210783b */ /* 0x000e6a0000004200 */
[C---:B------:R-:W-:Y:S06]  /*7740*/  HMMA.16816.F32 R132, R4.reuse, R26, R132 ;  /* 0x0000001a0484723c */ /* 0x040fec0000001884 */
[C---:B--2---:R-:W-:Y:S06]  /*7750*/  HMMA.16816.F32 R36, R4.reuse, R20, R36 ;  /* 0x000000140424723c */ /* 0x044fec0000001824 */
[C---:B---3--:R-:W-:Y:S06]  /*7760*/  HMMA.16816.F32 R72, R4.reuse, R30, R72 ;  /* 0x0000001e0448723c */ /* 0x048fec0000001848 */
[----:B----4-:R-:W-:Y:S01]  /*7770*/  HMMA.16816.F32 R60, R4, R8, R60 ;  /* 0x00000008043c723c */ /* 0x010fe2000000183c */
[----:B------:R-:W-:-:S02]  /*7780*/  IMAD.MOV.U32 R30, RZ, RZ, R170 ;  /* 0x000000ffff1e7224 */ /* 0x000fc400078e00aa */
[----:B------:R-:W-:Y:S02]  /*7790*/  IMAD.MOV.U32 R31, RZ, RZ, R171 ;  /* 0x000000ffff1f7224 */ /* 0x000fe400078e00ab */
[----:B------:R2:W5:Y:S01]  /*77a0*/  LDL.LU.64 R170, [R1+0x60] ;  /* 0x0000600001aa7983 */ /* 0x0005620000300a00 */
[C---:B------:R-:W-:Y:S03]  /*77b0*/  HMMA.16816.F32 R64, R4.reuse, R10, R64 ;  /* 0x0000000a0440723c */ /* 0x040fe60000001840 */
[----:B------:R-:W3:Y:S03]  /*77c0*/  LDSM.16.MT88.4 R8, [R228+0x1f000] ;  /* 0x01f00000e408783b */ /* 0x000ee60000004200 */
[C---:B-1----:R-:W-:Y:S06]  /*77d0*/  HMMA.16816.F32 R52, R4.reuse, R12, R52 ;  /* 0x0000000c0434723c */ /* 0x042fec0000001834 */
[C---:B------:R-:W-:Y:S01]  /*77e0*/  HMMA.16816.F32 R56, R4.reuse, R14, R56 ;  /* 0x0000000e0438723c */ /* 0x040fe20000001838 */
[----:B------:R-:W1:Y:S05]  /*77f0*/  LDSM.16.MT88.4 R12, [R224+0x1d000] ;  /* 0x01d00000e00c783b */ /* 0x000e6a0000004200 */
[C---:B------:R-:W-:Y:S06]  /*7800*/  HMMA.16816.F32 R68, R4.reuse, R28, R68 ;  /* 0x0000001c0444723c */ /* 0x040fec0000001844 */
[----:B------:R-:W-:Y:S01]  /*7810*/  HMMA.16816.F32 R40, R4, R22, R40 ;  /* 0x000000160428723c */ /* 0x000fe20000001828 */
[----:B------:R-:W-:Y:S01]  /*7820*/  IMAD.MOV.U32 R28, RZ, RZ, R24 ;  /* 0x000000ffff1c7224 */ /* 0x000fe200078e0018 */
[----:B------:R-:W-:Y:S01]  /*7830*/  LDSM.16.MT88.4 R20, [R225+0x1d000] ;  /* 0x01d00000e114783b */ /* 0x000fe20000004200 */
[----:B------:R-:W-:-:S03]  /*7840*/  IMAD.MOV.U32 R29, RZ, RZ, R25 ;  /* 0x000000ffff1d7224 */ /* 0x000fc600078e0019 */
[----:B------:R-:W4:Y:S01]  /*7850*/  LDSM.16.MT88.4 R24, [R226+0x1d000] ;  /* 0x01d00000e218783b */ /* 0x000f220000004200 */
        /* <DEDUP_REMOVED lines=9> */
[C---:B----4-:R-:W-:Y:S06]  /*78f0*/  HMMA.16816.F32 R76, R4.reuse, R24, R76 ;  /* 0x00000018044c723c */ /* 0x050fec000000184c */
[----:B------:R-:W-:Y:S01]  /*7900*/  HMMA.16816.F32 R80, R4, R26, R80 ;  /* 0x0000001a0450723c */ /* 0x000fe20000001850 */
[----:B------:R-:W-:-:S06]  /*7910*/  IMAD.MOV.U32 R25, RZ, RZ, R31 ;  /* 0x000000ffff197224 */ /* 0x000fcc00078e001f */
[----:B------:R-:W-:Y:S01]  /*7920*/  IMAD.MOV.U32 R26, RZ, RZ, R28 ;  /* 0x000000ffff1a7224 */ /* 0x000fe200078e001c */
[----:B------:R-:W-:Y:S01]  /*7930*/  HMMA.16816.F32 R84, R4, R20, R84 ;  /* 0x000000140454723c */ /* 0x000fe20000001854 */
[----:B------:R-:W-:-:S06]  /*7940*/  IMAD.MOV.U32 R27, RZ, RZ, R29 ;  /* 0x000000ffff1b7224 */ /* 0x000fcc00078e001d */
[----:B------:R-:W-:Y:S01]  /*7950*/  LOP3.LUT R20, R25, UR24, R26, 0x96, !PT ;  /* 0x0000001819147c12 */ /* 0x000fe2000f8e961a */
[--C-:B------:R-:W-:Y:S01]  /*7960*/  FFMA.FTZ R28, R200, UR32, -R187.reuse ;  /* 0x00000020c81c7c23 */ /* 0x100fe200080108bb */
[----:B------:R-:W-:-:S03]  /*7970*/  FFMA.FTZ R29, R198, UR32, -R187 ;  /* 0x00000020c61d7c23 */ /* 0x000fc600080108bb */
[----:B------:R-:W-:Y:S01]  /*7980*/  IMAD.WIDE.U32 R20, R20, -0x2daee0ad, RZ ;  /* 0xd2511f5314147825 */ /* 0x000fe200078e00ff */
[C---:B---3--:R-:W-:Y:S03]  /*7990*/  HMMA.16816.F32 R124, R4.reuse, R8, R124 ;  /* 0x00000008047c723c */ /* 0x048fe6000000187c */
[--C-:B------:R-:W-:Y:S01]  /*79a0*/  FFMA.FTZ R31, R194, UR32, -R187.reuse ;  /* 0x00000020c21f7c23 */ /* 0x100fe200080108bb */
[----:B------:R-:W-:Y:S02]  /*79b0*/  IMAD.MOV.U32 R24, RZ, RZ, R30 ;  /* 0x000000ffff187224 */ /* 0x000fe400078e001e */
[----:B------:R-:W-:Y:S01]  /*79c0*/  FFMA.FTZ R30, R196, UR32, -R187 ;  /* 0x00000020c41e7c23 */ /* 0x000fe200080108bb */
[----:B------:R-:W-:Y:S01]  /*79d0*/  LOP3.LUT R8, R21, UR45, R238, 0x96, !PT ;  /* 0x0000002d15087c12 */ /* 0x000fe2000f8e96ee */
[C---:B------:R-:W-:Y:S01]  /*79e0*/  HMMA.16816.F32 R88, R4.reuse, R22, R88 ;  /* 0x000000160458723c */ /* 0x040fe20000001858 */
[----:B------:R-:W-:Y:S01]  /*79f0*/  MUFU.EX2 R28, R28 ;  /* 0x0000001c001c7308 */ /* 0x000fe20000000800 */
[--C-:B------:R-:W-:Y:S01]  /*7a00*/  FFMA.FTZ R187, R192, UR32, -R185.reuse ;  /* 0x00000020c0bb7c23 */ /* 0x100fe200080108b9 */
[--C-:B------:R-:W-:Y:S01]  /*7a10*/  FFMA.FTZ R190, R190, UR32, -R185.reuse ;  /* 0x00000020bebe7c23 */ /* 0x100fe200080108b9 */
[--C-:B------:R-:W-:Y:S01]  /*7a20*/  FFMA.FTZ R188, R188, UR32, -R185.reuse ;  /* 0x00000020bcbc7c23 */ /* 0x100fe200080108b9 */
[----:B------:R-:W-:Y:S01]  /*7a30*/  FFMA.FTZ R185, R186, UR32, -R185 ;  /* 0x00000020bab97c23 */ /* 0x000fe200080108b9 */
[C---:B------:R-:W-:Y:S01]  /*7a40*/  HMMA.16816.F32 R108, R4.reuse, R16, R108 ;  /* 0x00000010046c723c */ /* 0x040fe2000000186c */
[----:B------:R-:W-:Y:S01]  /*7a50*/  FADD.FTZ R183, R184, R183 ;  /* 0x000000b7b8b77221 */ /* 0x000fe20000010000 */
[----:B------:R-:W-:Y:S01]  /*7a60*/  FADD.FTZ R182, R182, R181 ;  /* 0x000000b5b6b67221 */ /* 0x000fe20000010000 */
[----:B------:R-:W3:Y:S01]  /*7a70*/  MUFU.EX2 R29, R29 ;  /* 0x0000001d001d7308 */ /* 0x000ee20000000800 */
[----:B------:R-:W-:Y:S02]  /*7a80*/  LDSM.16.MT88.4 R24, [R225+0x1b800] ;  /* 0x01b80000e118783b */ /* 0x000fe40000004200 */
[C---:B------:R-:W-:Y:S02]  /*7a90*/  HMMA.16816.F32 R112, R4.reuse, R18, R112 ;  /* 0x000000120470723c */ /* 0x040fe40000001870 */
[----:B------:R-:W4:Y:S04]  /*7aa0*/  LDSM.16.MT88.4 R16, [R228+0x19800] ;  /* 0x01980000e410783b */ /* 0x000f280000004200 */
[C---:B-1----:R-:W-:Y:S06]  /*7ab0*/  HMMA.16816.F32 R116, R4.reuse, R12, R116 ;  /* 0x0000000c0474723c */ /* 0x042fec0000001874 */
[C---:B------:R-:W-:Y:S06]  /*7ac0*/  HMMA.16816.F32 R120, R4.reuse, R14, R120 ;  /* 0x0000000e0478723c */ /* 0x040fec0000001878 */
[----:B------:R-:W-:Y:S01]  /*7ad0*/  HMMA.16816.F32 R128, R4, R10, R128 ;  /* 0x0000000a0480723c */ /* 0x000fe20000001880 */
[----:B------:R-:W-:Y:S08]  /*7ae0*/  MUFU.EX2 R187, R187 ;  /* 0x000000bb00bb7308 */ /* 0x000ff00000000800 */
[----:B------:R-:W1:Y:S01]  /*7af0*/  MUFU.EX2 R190, R190 ;  /* 0x000000be00be7308 */ /* 0x000e620000000800 */
[C---:B------:R-:W-:Y:S01]  /*7b00*/  LOP3.LUT R7, R8.reuse, 0xffff, RZ, 0xc0, !PT ;  /* 0x0000ffff08077812 */ /* 0x040fe200078ec0ff */
[----:B------:R-:W2:Y:S01]  /*7b10*/  LDSM.16.MT88.4 R12, [R226+0x19800] ;  /* 0x01980000e20c783b */ /* 0x000ea20000004200 */
[----:B------:R-:W-:-:S02]  /*7b20*/  LOP3.LUT R4, R8, 0xff, RZ, 0xc0, !PT ;  /* 0x000000ff08047812 */ /* 0x000fc400078ec0ff */
[----:B------:R-:W-:-:S03]  /*7b30*/  SHF.R.U32.HI R7, RZ, 0x8, R7 ;  /* 0x00000008ff077819 */ /* 0x000fc60000011607 */
[----:B------:R-:W-:Y:S01]  /*7b40*/  MUFU.EX2 R30, R30 ;  /* 0x0000001e001e7308 */ /* 0x000fe20000000800 */
[----:B------:R-:W-:Y:S02]  /*7b50*/  LOP3.LUT R10, R20, 0xffff, RZ, 0xc0, !PT ;  /* 0x0000ffff140a7812 */ /* 0x000fe400078ec0ff */
[----:B------:R-:W-:Y:S02]  /*7b60*/  PRMT R4, R4, 0x5410, R7 ;  /* 0x0000541004047816 */ /* 0x000fe40000000007 */
[----:B------:R-:W-:-:S03]  /*7b70*/  SHF.R.U32.HI R11, RZ, 0x10, R20 ;  /* 0x00000010ff0b7819 */ /* 0x000fc60000011614 */
[----:B------:R-:W4:Y:S01]  /*7b80*/  MUFU.EX2 R31, R31 ;  /* 0x0000001f001f7308 */ /* 0x000f220000000800 */
[----:B------:R-:W-:-:S07]  /*7b90*/  SHF.R.U32.HI R7, RZ, 0x10, R8 ;  /* 0x00000010ff077819 */ /* 0x000fce0000011608 */
[----:B------:R-:W-:Y:S01]  /*7ba0*/  MUFU.EX2 R188, R188 ;  /* 0x000000bc00bc7308 */ /* 0x000fe20000000800 */
[----:B------:R-:W-:-:S07]  /*7bb0*/  LOP3.LUT R5, R20, 0xff, RZ, 0xc0, !PT ;  /* 0x000000ff14057812 */ /* 0x000fce00078ec0ff */
[----:B------:R-:W2:Y:S01]  /*7bc0*/  MUFU.EX2 R185, R185 ;  /* 0x000000b900b97308 */ /* 0x000ea20000000800 */
[----:B------:R-:W-:Y:S02]  /*7bd0*/  SHF.R.U32.HI R10, RZ, 0x8, R10 ;  /* 0x00000008ff0a7819 */ /* 0x000fe4000001160a */
[----:B------:R-:W-:Y:S02]  /*7be0*/  SHF.R.U32.HI R6, RZ, 0x18, R20 ;  /* 0x00000018ff067819 */ /* 0x000fe40000011614 */
[----:B------:R-:W-:Y:S01]  /*7bf0*/  SHF.R.U32.HI R8, RZ, 0x18, R8 ;  /* 0x00000018ff087819 */ /* 0x000fe20000011608 */
[----:B------:R-:W-:Y:S01]  /*7c00*/  LDSM.16.MT88.4 R20, [R225+0x19800] ;  /* 0x01980000e114783b */ /* 0x000fe20000004200 */
[----:B------:R-:W-:Y:S02]  /*7c10*/  LOP3.LUT R11, R11, 0xff, RZ, 0xc0, !PT ;  /* 0x000000ff0b0b7812 */ /* 0x000fe400078ec0ff */
[----:B------:R-:W-:Y:S02]  /*7c20*/  LOP3.LUT R7, R7, 0xff, RZ, 0xc0, !PT ;  /* 0x000000ff07077812 */ /* 0x000fe400078ec0ff */
[----:B------:R-:W-:-:S02]  /*7c30*/  HSET2.LE.AND R4, R4, R195, PT ;  /* 0x000000c304047233 */ /* 0x000fc40003803000 */
[----:B------:R-:W-:Y:S02]  /*7c40*/  PRMT R5, R5, 0x5410, R10 ;  /* 0x0000541005057816 */ /* 0x000fe4000000000a */
[----:B---3--:R-:W-:Y:S02]  /*7c50*/  F2FP.F16.F32.PACK_AB R9, R29, R28 ;  /* 0x0000001c1d09723e */ /* 0x008fe400000000ff */
[----:B------:R-:W-:Y:S02]  /*7c60*/  PRMT R6, R11, 0x5410, R6 ;  /* 0x000054100b067816 */ /* 0x000fe40000000006 */
[----:B------:R-:W-:Y:S02]  /*7c70*/  PRMT R7, R7, 0x5410, R8 ;  /* 0x0000541007077816 */ /* 0x000fe40000000008 */
[----:B------:R-:W-:Y:S02]  /*7c80*/  LOP3.LUT R4, R4, R9, RZ, 0xc0, !PT ;  /* 0x0000000904047212 */ /* 0x000fe400078ec0ff */
[----:B------:R-:W-:-:S02]  /*7c90*/  HSET2.LE.AND R9, R5, R195, PT ;  /* 0x000000c305097233 */ /* 0x000fc40003803000 */
[--C-:B------:R-:W-:Y:S02]  /*7ca0*/  HSET2.LE.AND R8, R6, R195.reuse, PT ;  /* 0x000000c306087233 */ /* 0x100fe40003803000 */
[----:B------:R-:W-:Y:S02]  /*7cb0*/  HSET2.LE.AND R5, R7, R195, PT ;  /* 0x000000c307057233 */ /* 0x000fe40003803000 */
[----:B-1----:R-:W-:Y:S02]  /*7cc0*/  F2FP.F16.F32.PACK_AB R10, R190, R187 ;  /* 0x000000bbbe0a723e */ /* 0x002fe400000000ff */
[----:B----4-:R-:W-:Y:S02]  /*7cd0*/  F2FP.F16.F32.PACK_AB R6, R31, R30 ;  /* 0x0000001e1f06723e */ /* 0x010fe400000000ff */
[----:B--2---:R-:W-:Y:S02]  /*7ce0*/  F2FP.F16.F32.PACK_AB R7, R185, R188 ;  /* 0x000000bcb907723e */ /* 0x004fe400000000ff */
[----:B------:R-:W-:-:S02]  /*7cf0*/  LOP3.LUT R5, R5, R10, RZ, 0xc0, !PT ;  /* 0x0000000a05057212 */ /* 0x000fc400078ec0ff */
[----:B------:R-:W-:Y:S02]  /*7d00*/  LOP3.LUT R6, R9, R6, RZ, 0xc0, !PT ;  /* 0x0000000609067212 */ /* 0x000fe400078ec0ff */
[----:B------:R-:W-:Y:S02]  /*7d10*/  LOP3.LUT R7, R8, R7, RZ, 0xc0, !PT ;  /* 0x0000000708077212 */ /* 0x000fe400078ec0ff */
        /* <DEDUP_REMOVED lines=22> */
[----:B------:R-:W-:Y:S01]  /*7e80*/  FADD.FTZ R180, R180, R183 ;  /* 0x000000b7b4b47221 */ /* 0x000fe20000010000 */
[----:B------:R-:W-:-:S03]  /*7e90*/  FADD.FTZ R179, R179, R182 ;  /* 0x000000b6b3b37221 */ /* 0x000fc60000010000 */
[----:B------:R-:W-:Y:S01]  /*7ea0*/  FADD.FTZ R180, R177, R180 ;  /* 0x000000b4b1b47221 */ /* 0x000fe20000010000 */
[----:B------:R-:W-:Y:S01]  /*7eb0*/  FADD.FTZ R179, R178, R179 ;  /* 0x000000b3b2b37221 */ /* 0x000fe20000010000 */
[----:B----4-:R-:W-:Y:S02]  /*7ec0*/  HMMA.16816.F32 R68, R4, R20, R68 ;  /* 0x000000140444723c */ /* 0x010fe40000001844 */
[----:B------:R-:W-:Y:S01]  /*7ed0*/  FADD.FTZ R175, R175, R180 ;  /* 0x000000b4afaf7221 */ /* 0x000fe20000010000 */
[----:B------:R-:W-:-:S03]  /*7ee0*/  FADD.FTZ R176, R176, R179 ;  /* 0x000000b3b0b07221 */ /* 0x000fc60000010000 */
[----:B------:R-:W-:Y:S01]  /*7ef0*/  HMMA.16816.F32 R72, R4, R22, R72 ;  /* 0x000000160448723c */ /* 0x000fe20000001848 */
[----:B------:R-:W4:Y:S01]  /*7f00*/  LDSM.16.MT88.4 R20, [R228+0x1f800] ;  /* 0x01f80000e414783b */ /* 0x000f220000004200 */
[----:B------:R-:W-:-:S04]  /*7f10*/  FADD.FTZ R166, R166, R175 ;  /* 0x000000afa6a67221 */ /* 0x000fc80000010000 */
        /* <DEDUP_REMOVED lines=42> */
[----:B------:R-:W2:Y:S01]  /*81c0*/  LDL.64 R238, [R1+0x10] ;  /* 0x0000100001ee7983 */ /* 0x000ea20000100a00 */
        /* <DEDUP_REMOVED lines=8> */
[----:B------:R-:W-:-:S04]  /*8250*/  DEPBAR.LE SB0, 0x0 ;  /* 0x000080000000791a */ /* 0x000fc80000000000 */
[----:B------:R-:W-:Y:S01]  /*8260*/  IMAD.MOV.U32 R9, RZ, RZ, R173 ;  /* 0x000000ffff097224 */ /* 0x000fe200078e00ad */
[----:B------:R-:W-:Y:S02]  /*8270*/  UISETP.GT.AND UP0, UPT, UR20, UR16, UPT ;  /* 0x000000101400728c */ /* 0x000fe4000bf04270 */
[----:B------:R-:W1:Y:S01]  /*8280*/  @!P4 LDC.64 R4, c[0x0][0x220] ;  /* 0x00008800ff04cb82 */ /* 0x000e620000000a00 */
[----:B------:R-:W-:-:S07]  /*8290*/  IMAD.WIDE.U32 R18, R18, UR9, R8 ;  /* 0x0000000912127c25 */ /* 0x000fce000f8e0008 */
[----:B------:R-:W3:Y:S08]  /*82a0*/  @!P3 LDC.64 R14, c[0x0][0x220] ;  /* 0x00008800ff0ebb82 */ /* 0x000ef00000000a00 */
[----:B------:R-:W4:Y:S08]  /*82b0*/  @!P2 LDC.64 R12, c[0x0][0x220] ;  /* 0x00008800ff0cab82 */ /* 0x000f300000000a00 */
[----:B------:R-:W-:Y:S01]  /*82c0*/  BAR.SYNC.DEFER_BLOCKING 0x0 ;  /* 0x0000000000007b1d */ /* 0x000fe20000010000 */
[----:B-1----:R-:W-:-:S07]  /*82d0*/  @!P4 LEA R20, P0, R18, R4, 0x1 ;  /* 0x000000041214c211 */ /* 0x002fce00078008ff */
[----:B------:R-:W1:Y:S01]  /*82e0*/  @!P4 LDC.64 R8, c[0x0][0x220] ;  /* 0x00008800ff08cb82 */ /* 0x000e620000000a00 */
[----:B--2---:R-:W-:Y:S01]  /*82f0*/  ISETP.GE.AND P5, PT, R238, UR4, PT ;  /* 0x00000004ee007c0c */ /* 0x004fe2000bfa6270 */
[----:B------:R-:W-:-:S04]  /*8300*/  UIMAD UR4, UR8, UR20, URZ ;  /* 0x00000014080472a4 */ /* 0x000fc8000f8e023f */
[----:B------:R-:W-:-:S06]  /*8310*/  UIMAD UR4, UR6, UR9, UR4 ;  /* 0x00000009060472a4 */ /* 0x000fcc000f8e0204 */
[----:B------:R-:W-:Y:S02]  /*8320*/  VIADD R16, R19, UR4 ;  /* 0x0000000413107c36 */ /* 0x000fe40008000000 */
[----:B------:R-:W2:Y:S01]  /*8330*/  @!P5 LDC.64 R6, c[0x0][0x220] ;  /* 0x00008800ff06db82 */ /* 0x000ea20000000a00 */
[----:B------:R-:W-:Y:S02]  /*8340*/  @P5 STS.128 [R242+0x18000], RZ ;  /* 0x018000fff2005388 */ /* 0x000fe40000000c00 */
[C---:B------:R-:W-:Y:S02]  /*8350*/  @!P4 LEA.HI.X R21, R18.reuse, R5, R16, 0x1, P0 ;  /* 0x000000051215c211 */ /* 0x040fe400000f0c10 */
[----:B---3--:R-:W-:-:S03]  /*8360*/  @!P3 LEA R14, P0, R18, R14, 0x1 ;  /* 0x0000000e120eb211 */ /* 0x008fc600078008ff */
[----:B------:R-:W3:Y:S01]  /*8370*/  @!P5 LDC.64 R10, c[0x0][0x220] ;  /* 0x00008800ff0adb82 */ /* 0x000ee20000000a00 */
[C---:B------:R-:W-:Y:S02]  /*8380*/  @!P3 LEA.HI.X R15, R18.reuse, R15, R16, 0x1, P0 ;  /* 0x0000000f120fb211 */ /* 0x040fe400000f0c10 */
[----:B----4-:R-:W-:-:S04]  /*8390*/  @!P2 LEA R24, P0, R18, R12, 0x1 ;  /* 0x0000000c1218a211 */ /* 0x010fc800078008ff */
[C---:B------:R-:W-:Y:S01]  /*83a0*/  @!P2 LEA.HI.X R25, R18.reuse, R13, R16, 0x1, P0 ;  /* 0x0000000d1219a211 */ /* 0x040fe200000f0c10 */
[----:B------:R-:W4:Y:S01]  /*83b0*/  @!P2 LDC.64 R4, c[0x0][0x220] ;  /* 0x00008800ff04ab82 */ /* 0x000f220000000a00 */
[----:B--2---:R-:W-:-:S04]  /*83c0*/  @!P5 LEA R22, P1, R18, R6, 0x1 ;  /* 0x000000061216d211 */ /* 0x004fc800078208ff */
[----:B------:R-:W-:-:S03]  /*83d0*/  @!P5 LEA.HI.X R23, R18, R7, R16, 0x1, P1 ;  /* 0x000000071217d211 */ /* 0x000fc600008f0c10 */
[----:B------:R-:W2:Y:S01]  /*83e0*/  @!P3 LDC.64 R6, c[0x0][0x220] ;  /* 0x00008800ff06bb82 */ /* 0x000ea20000000a00 */
[----:B------:R-:W-:Y:S01]  /*83f0*/  IADD3 R3, P1, R18, UR29, RZ ;  /* 0x0000001d12037c10 */ /* 0x000fe2000ff3e0ff */
[----:B------:R-:W-:Y:S01]  /*8400*/  @!PT LDS RZ, [RZ] ;  /* 0x00000000fffff984 */ /* 0x000fe20000000800 */
[----:B------:R-:W-:Y:S01]  /*8410*/  @!PT LDS RZ, [RZ] ;  /* 0x00000000fffff984 */ /* 0x000fe20000000800 */
[----:B------:R-:W-:Y:S01]  /*8420*/  @!PT LDS RZ, [RZ] ;  /* 0x00000000fffff984 */ /* 0x000fe20000000800 */
[----:B------:R-:W-:Y:S03]  /*8430*/  @!P5 LDGSTS.E.BYPASS.LTC128B.128 [R242+0x18000], desc[UR34][R22.64] ;  /* 0x1800000016f2dfae */ /* 0x000fe6000b901d62 */
[----:B------:R-:W-:Y:S02]  /*8440*/  IADD3.X R12, R16, UR14, RZ, P1, !PT ;  /* 0x0000000e100c7c10 */ /* 0x000fe40008ffe4ff */
[C---:B---3--:R-:W-:Y:S01]  /*8450*/  @!P5 LEA R10, P1, R3.reuse, R10, 0x1 ;  /* 0x0000000a030ad211 */ /* 0x048fe200078208ff */
[----:B------:R-:W-:Y:S01]  /*8460*/  @P4 STS.128 [R242+0x1a000], RZ ;  /* 0x01a000fff2004388 */ /* 0x000fe20000000c00 */
[C---:B-1----:R-:W-:Y:S02]  /*8470*/  @!P4 LEA R16, P6, R3.reuse, R8, 0x1 ;  /* 0x000000080310c211 */ /* 0x042fe400078c08ff */
[C---:B------:R-:W-:Y:S01]  /*8480*/  @!P5 LEA.HI.X R11, R3.reuse, R11, R12, 0x1, P1 ;  /* 0x0000000b030bd211 */ /* 0x040fe200008f0c0c */
[----:B------:R-:W-:Y:S01]  /*8490*/  @!PT LDS RZ, [RZ] ;  /* 0x00000000fffff984 */ /* 0x000fe20000000800 */
[----:B------:R-:W-:Y:S01]  /*84a0*/  @!PT LDS RZ, [RZ] ;  /* 0x00000000fffff984 */ /* 0x000fe20000000800 */
[----:B------:R-:W-:Y:S01]  /*84b0*/  @!PT LDS RZ, [RZ] ;  /* 0x00000000fffff984 */ /* 0x000fe20000000800 */
[----:B------:R-:W-:Y:S01]  /*84c0*/  @!P4 LDGSTS.E.BYPASS.LTC128B.128 [R242+0x1a000], desc[UR34][R20.64+0x80] ;  /* 0x1a00008014f2cfae */ /* 0x000fe2000b901d62 */
[----:B----4-:R-:W-:-:S02]  /*84d0*/  @!P2 LEA R26, P0, R3, R4, 0x1 ;  /* 0x00000004031aa211 */ /* 0x010fc400078008ff */
[C-C-:B------:R-:W-:Y:S01]  /*84e0*/  @!P4 LEA.HI.X R17, R3.reuse, R9, R12.reuse, 0x1, P6 ;  /* 0x000000090311c211 */ /* 0x140fe200030f0c0c */
[----:B------:R-:W-:Y:S01]  /*84f0*/  @P3 STS.128 [R242+0x1c000], RZ ;  /* 0x01c000fff2003388 */ /* 0x000fe20000000c00 */
[----:B------:R-:W-:-:S03]  /*8500*/  @!P2 LEA.HI.X R27, R3, R5, R12, 0x1, P0 ;  /* 0x00000005031ba211 */ /* 0x000fc600000f0c0c */
[----:B------:R-:W-:Y:S01]  /*8510*/  @!PT LDS RZ, [RZ] ;  /* 0x00000000fffff984 */ /* 0x000fe20000000800 */
[----:B------:R-:W-:Y:S01]  /*8520*/  @!PT LDS RZ, [RZ] ;  /* 0x00000000fffff984 */ /* 0x000fe20000000800 */
[----:B------:R-:W-:Y:S01]  /*8530*/  @!PT LDS RZ, [RZ] ;  /* 0x00000000fffff984 */ /* 0x000fe20000000800 */
[----:B------:R1:W-:Y:S01]  /*8540*/  @!P3 LDGSTS.E.BYPASS.LTC128B.128 [R242+0x1c000], desc[UR34][R14.64+0x100] ;  /* 0x1c0001000ef2bfae */ /* 0x0003e2000b901d62 */
[----:B--2---:R-:W-:-:S03]  /*8550*/  @!P3 LEA R18, P1, R3, R6, 0x1 ;  /* 0x000000060312b211 */ /* 0x004fc600078208ff */
[----:B------:R-:W-:Y:S01]  /*8560*/  @P2 STS.128 [R242+0x1e000], RZ ;  /* 0x01e000fff2002388 */ /* 0x000fe20000000c00 */
[----:B------:R-:W-:-:S03]  /*8570*/  @!P3 LEA.HI.X R19, R3, R7, R12, 0x1, P1 ;  /* 0x000000070313b211 */ /* 0x000fc600008f0c0c */
        /* <DEDUP_REMOVED lines=12> */
[----:B------:R-:W-:Y:S01]  /*8640*/  @P4 STS.128 [R242+0x1b000], RZ ;  /* 0x01b000fff2004388 */ /* 0x000fe20000000c00 */
[C---:B------:R-:W-:Y:S02]  /*8650*/  ISETP.GE.AND P1, PT, R3.reuse, R243, PT ;  /* 0x000000f30300720c */ /* 0x040fe40003f26270 */
[C---:B------:R-:W-:Y:S01]  /*8660*/  ISETP.LT.OR P6, PT, R3.reuse, R251, P6 ;  /* 0x000000fb0300720c */ /* 0x040fe200037c1670 */
        /* <DEDUP_REMOVED lines=15> */
[----:B-1----:R-:W-:Y:S04]  /*8760*/  LDSM.16.M88.4 R12, [R234] ;  /* 0x00000000ea0c783b */ /* 0x002fe80000000200 */
[----:B------:R-:W1:Y:S04]  /*8770*/  LDSM.16.M88.4 R176, [R233+0x10000] ;  /* 0x01000000e9b0783b */ /* 0x000e680000000200 */
[----:B------:R-:W4:Y:S04]  /*8780*/  LDSM.16.M88.4 R28, [R233+0x10800] ;  /* 0x01080000e91c783b */ /* 0x000f280000000200 */
[----:B------:R-:W3:Y:S04]  /*8790*/  LDSM.16.M88.4 R20, [R233+0x11000] ;  /* 0x01100000e914783b */ /* 0x000ee80000000200 */
[----:B------:R-:W3:Y:S04]  /*87a0*/  LDSM.16.M88.4 R184, [R233+0x11800] ;  /* 0x01180000e9b8783b */ /* 0x000ee80000000200 */
[----:B--2---:R-:W-:Y:S04]  /*87b0*/  LDSM.16.M88.4 R8, [R232] ;  /* 0x00000000e808783b */ /* 0x004fe80000000200 */
[----:B------:R-:W2:Y:S04]  /*87c0*/  LDSM.16.M88.4 R4, [R231] ;  /* 0x00000000e704783b */ /* 0x000ea80000000200 */
[----:B------:R-:W2:Y:S04]  /*87d0*/  LDSM.16.M88.4 R196, [R223] ;  /* 0x00000000dfc4783b */ /* 0x000ea80000000200 */
[----:B------:R-:W2:Y:S04]  /*87e0*/  LDSM.16.M88.4 R192, [R222] ;  /* 0x00000000dec0783b */ /* 0x000ea80000000200 */
[----:B------:R-:W2:Y:S04]  /*87f0*/  LDSM.16.M88.4 R188, [R221] ;  /* 0x00000000ddbc783b */ /* 0x000ea80000000200 */
[----:B------:R-:W-:Y:S01]  /*8800*/  LDSM.16.M88.4 R200, [R227+0x10800] ;  /* 0x01080000e3c8783b */ /* 0x000fe20000000200 */
[C---:B-1----:R-:W-:Y:S03]  /*8810*/  HMMA.16816.F32 R180, R12.reuse, R176, RZ ;  /* 0x000000b00cb4723c */ /* 0x042fe600000018ff */
[----:B------:R-:W0:Y:S03]  /*8820*/  LDGDEPBAR ;  /* 0x00000000000079af */ /* 0x000e260000000000 */
[C---:B------:R-:W-:Y:S06]  /*8830*/  HMMA.16816.F32 R176, R12.reuse, R178, RZ ;  /* 0x000000b20cb0723c */ /* 0x040fec00000018ff */
[C---:B----4-:R-:W-:Y:S06]  /*8840*/  HMMA.16816.F32 R32, R12.reuse, R28, RZ ;  /* 0x0000001c0c20723c */ /* 0x050fec00000018ff */
[C---:B---3--:R-:W-:Y:S06]  /*8850*/  HMMA.16816.F32 R24, R12.reuse, R20, RZ ;  /* 0x000000140c18723c */ /* 0x048fec00000018ff */
[C---:B------:R-:W-:Y:S06]  /*8860*/  HMMA.16816.F32 R28, R12.reuse, R30, RZ ;  /* 0x0000001e0c1c723c */ /* 0x040fec00000018ff */
[C---:B------:R-:W-:Y:S06]  /*8870*/  HMMA.16816.F32 R20, R12.reuse, R22, RZ ;  /* 0x000000160c14723c */ /* 0x040fec00000018ff */
[C---:B------:R-:W-:Y:S06]  /*8880*/  HMMA.16816.F32 R16, R12.reuse, R184, RZ ;  /* 0x000000b80c10723c */ /* 0x040fec00000018ff */
        /* <DEDUP_REMOVED lines=27> */
[----:B------:R-:W-:Y:S01]  /*8a40*/  LDSM.16.M88.4 R192, [R220+0x1800] ;  /* 0x00180000dcc0783b */ /* 0x000fe20000000200 */
        /* <DEDUP_REMOVED lines=8> */
[----:B------:R-:W4:Y:S05]  /*8ad0*/  LDSM.16.M88.4 R200, [R233+0x13800] ;  /* 0x01380000e9c8783b */ /* 0x000f2a0000000200 */
[C---:B--2---:R-:W-:Y:S06]  /*8ae0*/  HMMA.16816.F32 R180, R196.reuse, R184, R180 ;  /* 0x000000b8c4b4723c */ /* 0x044fec00000018b4 */
[C---:B------:R-:W-:Y:S01]  /*8af0*/  HMMA.16816.F32 R176, R196.reuse, R186, R176 ;  /* 0x000000bac4b0723c */ /* 0x040fe200000018b0 */
[----:B------:R-:W-:Y:S05]  /*8b00*/  LDSM.16.M88.4 R184, [R217] ;  /* 0x00000000d9b8783b */ /* 0x000fea0000000200 */
[C---:B-1----:R-:W-:Y:S06]  /*8b10*/  HMMA.16816.F32 R24, R196.reuse, R4, R24 ;  /* 0x00000004c418723c */ /* 0x042fec0000001818 */
[----:B------:R-:W-:Y:S01]  /*8b20*/  HMMA.16816.F32 R20, R196, R6, R20 ;  /* 0x00000006c414723c */ /* 0x000fe20000001814 */
[----:B------:R-:W1:Y:S05]  /*8b30*/  LDSM.16.M88.4 R4, [R232+0x4000] ;  /* 0x00400000e804783b */ /* 0x000e6a0000000200 */
[C---:B------:R-:W-:Y:S06]  /*8b40*/  HMMA.16816.F32 R16, R188.reuse, R192, R16 ;  /* 0x000000c0bc10723c */ /* 0x040fec0000001810 */
[----:B------:R-:W-:Y:S01]  /*8b50*/  HMMA.16816.F32 R12, R188, R194, R12 ;  /* 0x000000c2bc0c723c */ /* 0x000fe2000000180c */
[----:B------:R-:W2:Y:S04]  /*8b60*/  LDSM.16.M88.4 R192, [R219] ;  /* 0x00000000dbc0783b */ /* 0x000ea80000000200 */
[----:B------:R-:W2:Y:S01]  /*8b70*/  LDSM.16.M88.4 R188, [R218] ;  /* 0x00000000dabc783b */ /* 0x000ea20000000200 */
[C---:B---3--:R-:W-:Y:S06]  /*8b80*/  HMMA.16816.F32 R32, R196.reuse, R8, R32 ;  /* 0x00000008c420723c */ /* 0x048fec0000001820 */
[C---:B------:R-:W-:Y:S01]  /*8b90*/  HMMA.16816.F32 R28, R196.reuse, R10, R28 ;  /* 0x0000000ac41c723c */ /* 0x040fe2000000181c */
[----:B------:R-:W3:Y:S05]  /*8ba0*/  LDSM.16.M88.4 R8, [R216] ;  /* 0x00000000d808783b */ /* 0x000eea0000000200 */
        /* <DEDUP_REMOVED lines=39> */
[C---:B----4-:R-:W-:Y:S06]  /*8e20*/  HMMA.16816.F32 R16, R8.reuse, R188, R16 ;  /* 0x000000bc0810723c */ /* 0x050fec0000001810 */
[----:B------:R-:W-:Y:S01]  /*8e30*/  HMMA.16816.F32 R12, R8, R190, R12 ;  /* 0x000000be080c723c */ /* 0x000fe2000000180c */
[----:B------:R-:W-:Y:S04]  /*8e40*/  LDSM.16.M88.4 R188, [R232+0x8000] ;  /* 0x00800000e8bc783b */ /* 0x000fe80000000200 */
[----:B------:R-:W4:Y:S01]  /*8e50*/  LDSM.16.M88.4 R8, [R215] ;  /* 0x00000000d708783b */ /* 0x000f220000000200 */
[C---:B---3--:R-:W-:Y:S06]  /*8e60*/  HMMA.16816.F32 R180, R184.reuse, R4, R180 ;  /* 0x00000004b8b4723c */ /* 0x048fec00000018b4 */
[C---:B------:R-:W-:Y:S01]  /*8e70*/  HMMA.16816.F32 R176, R184.reuse, R6, R176 ;  /* 0x00000006b8b0723c */ /* 0x040fe200000018b0 */
[----:B------:R-:W3:Y:S05]  /*8e80*/  LDSM.16.M88.4 R4, [R214] ;  /* 0x00000000d604783b */ /* 0x000eea0000000200 */
[C---:B------:R-:W-:Y:S06]  /*8e90*/  HMMA.16816.F32 R32, R184.reuse, R200, R32 ;  /* 0x000000c8b820723c */ /* 0x040fec0000001820 */
[C---:B------:R-:W-:Y:S01]  /*8ea0*/  HMMA.16816.F32 R28, R184.reuse, R202, R28 ;  /* 0x000000cab81c723c */ /* 0x040fe2000000181c */
[----:B------:R-:W3:Y:S05]  /*8eb0*/  LDSM.16.M88.4 R200, [R213] ;  /* 0x00000000d5c8783b */ /* 0x000eea0000000200 */
[C---:B-1----:R-:W-:Y:S06]  /*8ec0*/  HMMA.16816.F32 R24, R184.reuse, R196, R24 ;  /* 0x000000c4b818723c */ /* 0x042fec0000001818 */
[C---:B------:R-:W-:Y:S01]  /*8ed0*/  HMMA.16816.F32 R20, R184.reuse, R198, R20 ;  /* 0x000000c6b814723c */ /* 0x040fe20000001814 */
[----:B------:R-:W1:Y:S05]  /*8ee0*/  LDSM.16.M88.4 R196, [R212] ;  /* 0x00000000d4c4783b */ /* 0x000e6a0000000200 */
[C---:B--2---:R-:W-:Y:S06]  /*8ef0*/  HMMA.16816.F32 R16, R184.reuse, R192, R16 ;  /* 0x000000c0b810723c */ /* 0x044fec0000001810 */
[----:B------:R-:W-:Y:S01]  /*8f00*/  HMMA.16816.F32 R12, R184, R194, R12 ;  /* 0x000000c2b80c723c */ /* 0x000fe2000000180c */
[----:B------:R-:W-:Y:S04]  /*8f10*/  LDSM.16.M88.4 R192, [R230+0x8000] ;  /* 0x00800000e6c0783b */ /* 0x000fe80000000200 */
[----:B------:R-:W2:Y:S01]  /*8f20*/  LDSM.16.M88.4 R184, [R227+0x14000] ;  /* 0x01400000e3b8783b */ /* 0x000ea20000000200 */
[C---:B----4-:R-:W-:Y:S06]  /*8f30*/  HMMA.16816.F32 R180, R188.reuse, R8, R180 ;  /* 0x00000008bcb4723c */ /* 0x050fec00000018b4 */
[C---:B------:R-:W-:Y:S01]  /*8f40*/  HMMA.16816.F32 R176, R188.reuse, R10, R176 ;  /* 0x0000000abcb0723c */ /* 0x040fe200000018b0 */
[----:B------:R-:W4:Y:S05]  /*8f50*/  LDSM.16.M88.4 R8, [R227+0x14800] ;  /* 0x01480000e308783b */ /* 0x000f2a0000000200 */
[C---:B---3--:R-:W-:Y:S06]  /*8f60*/  HMMA.16816.F32 R32, R188.reuse, R4, R32 ;  /* 0x00000004bc20723c */ /* 0x048fec0000001820 */
[C---:B------:R-:W-:Y:S01]  /*8f70*/  HMMA.16816.F32 R28, R188.reuse, R6, R28 ;  /* 0x00000006bc1c723c */ /* 0x040fe2000000181c */
[----:B------:R-:W3:Y:S05]  /*8f80*/  LDSM.16.M88.4 R4, [R227+0x15000] ;  /* 0x01500000e304783b */ /* 0x000eea0000000200 */
[C---:B------:R-:W-:Y:S06]  /*8f90*/  HMMA.16816.F32 R24, R188.reuse, R200, R24 ;  /* 0x000000c8bc18723c */ /* 0x040fec0000001818 */
[C---:B------:R-:W-:Y:S01]  /*8fa0*/  HMMA.16816.F32 R20, R188.reuse, R202, R20 ;  /* 0x000000cabc14723c */ /* 0x040fe20000001814 */
[----:B------:R-:W3:Y:S05]  /*8fb0*/  LDSM.16.M88.4 R200, [R227+0x15800] ;  /* 0x01580000e3c8783b */ /* 0x000eea0000000200 */
[C---:B-1----:R-:W-:Y:S06]  /*8fc0*/  HMMA.16816.F32 R16, R188.reuse, R196, R16 ;  /* 0x000000c4bc10723c */ /* 0x042fec0000001810 */
[----:B------:R-:W-:Y:S01]  /*8fd0*/  HMMA.16816.F32 R12, R188, R198, R12 ;  /* 0x000000c6bc0c723c */ /* 0x000fe2000000180c */
[----:B------:R-:W-:Y:S04]  /*8fe0*/  LDSM.16.M88.4 R188, [R220+0x4000] ;  /* 0x00400000dcbc783b */ /* 0x000fe80000000200 */
[----:B------:R-:W-:Y:S01]  /*8ff0*/  LDSM.16.M88.4 R196, [R220+0x5800] ;  /* 0x00580000dcc4783b */ /* 0x000fe20000000200 */
[C---:B--2---:R-:W-:Y:S06]  /*9000*/  HMMA.16816.F32 R180, R192.reuse, R184, R180 ;  /* 0x000000b8c0b4723c */ /* 0x044fec00000018b4 */
[C---:B------:R-:W-:Y:S01]  /*9010*/  HMMA.16816.F32 R176, R192.reuse, R186, R176 ;  /* 0x000000bac0b0723c */ /* 0x040fe200000018b0 */
[----:B------:R-:W1:Y:S05]  /*9020*/  LDSM.16.M88.4 R184, [R229+0x8000] ;  /* 0x00800000e5b8783b */ /* 0x000e6a0000000200 */
[C---:B----4-:R-:W-:Y:S06]  /*9030*/  HMMA.16816.F32 R32, R192.reuse, R8, R32 ;  /* 0x00000008c020723c */ /* 0x050fec0000001820 */
        /* <DEDUP_REMOVED lines=20> */
[----:B------:R-:W3:Y:S04]  /*9180*/  LDSM.16.M88.4 R184, [R233+0x17800] ;  /* 0x01780000e9b8783b */ /* 0x000ee80000000200 */
[----:B------:R-:W-:Y:S01]  /*9190*/  LDSM.16.M88.4 R196, [R227+0x16000] ;  /* 0x01600000e3c4783b */ /* 0x000fe20000000200 */
[C---:B-1----:R-:W-:Y:S06]  /*91a0*/  HMMA.16816.F32 R180, R8.reuse, R192, R180 ;  /* 0x000000c008b4723c */ /* 0x042fec00000018b4 */
[C---:B------:R-:W-:Y:S01]  /*91b0*/  HMMA.16816.F32 R176, R8.reuse, R194, R176 ;  /* 0x000000c208b0723c */ /* 0x040fe200000018b0 */
[----:B------:R-:W-:Y:S05]  /*91c0*/  LDSM.16.M88.4 R192, [R211] ;  /* 0x00000000d3c0783b */ /* 0x000fea0000000200 */
[C---:B--2---:R-:W-:Y:S06]  /*91d0*/  HMMA.16816.F32 R24, R8.reuse, R4, R24 ;  /* 0x000000040818723c */ /* 0x044fec0000001818 */
[C---:B------:R-:W-:Y:S01]  /*91e0*/  HMMA.16816.F32 R20, R8.reuse, R6, R20 ;  /* 0x000000060814723c */ /* 0x040fe20000001814 */
[----:B------:R-:W1:Y:S05]  /*91f0*/  LDSM.16.M88.4 R4, [R232+0xc000] ;  /* 0x00c00000e804783b */ /* 0x000e6a0000000200 */
[C---:B------:R-:W-:Y:S06]  /*9200*/  HMMA.16816.F32 R32, R8.reuse, R188, R32 ;  /* 0x000000bc0820723c */ /* 0x040fec0000001820 */
[C---:B------:R-:W-:Y:S01]  /*9210*/  HMMA.16816.F32 R28, R8.reuse, R190, R28 ;  /* 0x000000be081c723c */ /* 0x040fe2000000181c */
[----:B------:R-:W2:Y:S05]  /*9220*/  LDSM.16.M88.4 R188, [R210] ;  /* 0x00000000d2bc783b */ /* 0x000eaa0000000200 */
[C---:B---3--:R-:W-:Y:S06]  /*9230*/  HMMA.16816.F32 R16, R8.reuse, R184, R16 ;  /* 0x000000b80810723c */ /* 0x048fec0000001810 */
[----:B------:R-:W-:Y:S01]  /*9240*/  HMMA.16816.F32 R12, R8, R186, R12 ;  /* 0x000000ba080c723c */ /* 0x000fe2000000180c */
[----:B------:R-:W3:Y:S04]  /*9250*/  LDSM.16.M88.4 R184, [R209] ;  /* 0x00000000d1b8783b */ /* 0x000ee80000000200 */
[----:B------:R-:W4:Y:S01]  /*9260*/  LDSM.16.M88.4 R8, [R208] ;  /* 0x00000000d008783b */ /* 0x000f220000000200 */
        /* <DEDUP_REMOVED lines=13> */
[C---:B------:R-:W-:Y:S06]  /*9340*/  HMMA.16816.F32 R180, R200.reuse, R196, R180 ;  /* 0x000000c4c8b4723c */ /* 0x040fec00000018b4 */
[C---:B------:R-:W-:Y:S06]  /*9350*/  HMMA.16816.F32 R176, R200.reuse, R198, R176 ;  /* 0x000000c6c8b0723c */ /* 0x040fec00000018b0 */
[C---:B-1----:R-:W-:Y:S06]  /*9360*/  HMMA.16816.F32 R32, R200.reuse, R192, R32 ;  /* 0x000000c0c820723c */ /* 0x042fec0000001820 */
[C---:B--2---:R-:W-:Y:S06]  /*9370*/  HMMA.16816.F32 R24, R200.reuse, R188, R24 ;  /* 0x000000bcc818723c */ /* 0x044fec0000001818 */
[C---:B---3--:R-:W-:Y:S06]  /*9380*/  HMMA.16816.F32 R16, R200.reuse, R184, R16 ;  /* 0x000000b8c810723c */ /* 0x048fec0000001810 */
[----:B------:R-:W-:Y:S01]  /*9390*/  HMMA.16816.F32 R12, R200, R186, R12 ;  /* 0x000000bac80c723c */ /* 0x000fe2000000180c */
[----:B------:R-:W-:-:S05]  /*93a0*/  IMAD.IADD R184, R249, 0x1, -R3 ;  /* 0x00000001f9b87824 */ /* 0x000fca00078e0a03 */
[----:B------:R-:W-:Y:S06]  /*93b0*/  HMMA.16816.F32 R28, R200, R194, R28 ;  /* 0x000000c2c81c723c */ /* 0x000fec000000181c */
[C---:B----4-:R-:W-:Y:S06]  /*93c0*/  HMMA.16816.F32 R180, R8.reuse, R4, R180 ;  /* 0x0000000408b4723c */ /* 0x050fec00000018b4 */
[----:B------:R-:W-:Y:S01]  /*93d0*/  HMMA.16816.F32 R176, R8, R6, R176 ;  /* 0x0000000608b0723c */ /* 0x000fe200000018b0 */
[----:B------:R-:W-:-:S02]  /*93e0*/  IMAD.IADD R5, R252, 0x1, -R3 ;  /* 0x00000001fc057824 */ /* 0x000fc400078e0a03 */
[----:B------:R-:W-:-:S03]  /*93f0*/  VIADD R4, R3, 0x1 ;  /* 0x0000000103047836 */ /* 0x000fc60000000000 */
[----:B------:R-:W-:Y:S01]  /*9400*/  IABS R175, R5 ;  /* 0x0000000500af7213 */ /* 0x000fe20000000000 */
[--C-:B------:R-:W-:Y:S01]  /*9410*/  IMAD.IADD R188, R252, 0x1, -R4.reuse ;  /* 0x00000001fcbc7824 */ /* 0x100fe200078e0a04 */
[----:B------:R-:W-:Y:S01]  /*9420*/  IABS R5, R184 ;  /* 0x000000b800057213 */ /* 0x000fe20000000000 */
[----:B------:R-:W-:Y:S01]  /*9430*/  IMAD.IADD R6, R249, 0x1, -R4 ;  /* 0x00000001f9067824 */ /* 0x000fe200078e0a04 */
[----:B------:R-:W1:Y:S01]  /*9440*/  LDSM.16.M88.4 R184, [R220+0x6800] ;  /* 0x00680000dcb8783b */ /* 0x000e620000000200 */
[----:B------:R-:W-:Y:S01]  /*9450*/  I2FP.F32.S32 R175, R175 ;  /* 0x000000af00af7245 */ /* 0x000fe20000201400 */
[----:B------:R-:W-:Y:S01]  /*9460*/  HMMA.16816.F32 R20, R200, R190, R20 ;  /* 0x000000bec814723c */ /* 0x000fe20000001814 */
[----:B------:R-:W-:Y:S02]  /*9470*/  I2FP.F32.S32 R5, R5 ;  /* 0x0000000500057245 */ /* 0x000fe40000201400 */
[----:B------:R-:W-:Y:S02]  /*9480*/  IABS R188, R188 ;  /* 0x000000bc00bc7213 */ /* 0x000fe40000000000 */
[----:B------:R-:W-:Y:S01]  /*9490*/  ISETP.GE.AND P0, PT, R4, R250, PT ;  /* 0x000000fa0400720c */ /* 0x000fe20003f06270 */
[----:B------:R-:W-:Y:S01]  /*94a0*/  FFMA.FTZ R175, R175, -UR21, R180 ;  /* 0x80000015afaf7c23 */ /* 0x000fe200080100b4 */
[----:B------:R-:W-:-:S02]  /*94b0*/  VIADD R180, R3, 0x8 ;  /* 0x0000000803b47836 */ /* 0x000fc40000000000 */
[----:B------:R-:W-:Y:S01]  /*94c0*/  FFMA.FTZ R182, R5, -UR21, R182 ;  /* 0x8000001505b67c23 */ /* 0x000fe200080100b6 */
[----:B------:R-:W-:Y:S01]  /*94d0*/  VIADD R5, R3, 0x9 ;  /* 0x0000000903057836 */ /* 0x000fe20000000000 */
[----:B------:R-:W-:Y:S01]  /*94e0*/  IABS R6, R6 ;  /* 0x0000000600067213 */ /* 0x000fe20000000000 */
[--C-:B------:R-:W-:Y:S01]  /*94f0*/  IMAD.IADD R7, R249, 0x1, -R180.reuse ;  /* 0x00000001f9077824 */ /* 0x100fe200078e0ab4 */
[----:B------:R-:W-:Y:S01]  /*9500*/  FSEL R189, R175, -INF , !P6 ;  /* 0xff800000afbd7808 */ /* 0x000fe20007000000 */
[----:B------:R-:W-:Y:S01]  /*9510*/  IMAD.IADD R175, R252, 0x1, -R180 ;  /* 0x00000001fcaf7824 */ /* 0x000fe200078e0ab4 */
[----:B------:R-:W-:Y:S02]  /*9520*/  ISETP.GE.AND P6, PT, R4, R243, PT ;  /* 0x000000f30400720c */ /* 0x000fe40003fc6270 */
[----:B------:R-:W-:Y:S02]  /*9530*/  I2FP.F32.S32 R188, R188 ;  /* 0x000000bc00bc7245 */ /* 0x000fe40000201400 */
[----:B------:R-:W-:-:S02]  /*9540*/  IABS R175, R175 ;  /* 0x000000af00af7213 */ /* 0x000fc40000000000 */
[----:B------:R-:W-:Y:S01]  /*9550*/  ISETP.LT.OR P0, PT, R4, R251, P0 ;  /* 0x000000fb0400720c */ /* 0x000fe20000701670 */
[----:B------:R-:W-:Y:S01]  /*9560*/  FFMA.FTZ R181, R188, -UR21, R181 ;  /* 0x80000015bcb57c23 */ /* 0x000fe200080100b5 */
[----:B------:R-:W-:Y:S01]  /*9570*/  ISETP.LT.OR P6, PT, R4, R248, P6 ;  /* 0x000000f80400720c */ /* 0x000fe200037c1670 */
[----:B------:R-:W-:Y:S01]  /*9580*/  IMAD.IADD R4, R252, 0x1, -R5 ;  /* 0x00000001fc047824 */ /* 0x000fe200078e0a05 */
[----:B------:R-:W-:Y:S02]  /*9590*/  I2FP.F32.S32 R6, R6 ;  /* 0x0000000600067245 */ /* 0x000fe40000201400 */
[----:B------:R-:W-:Y:S02]  /*95a0*/  I2FP.F32.S32 R175, R175 ;  /* 0x000000af00af7245 */ /* 0x000fe40000201400 */
[----:B------:R-:W-:Y:S01]  /*95b0*/  FSEL R196, R182, -INF , !P1 ;  /* 0xff800000b6c47808 */ /* 0x000fe20004800000 */
[----:B------:R-:W-:Y:S01]  /*95c0*/  FFMA.FTZ R183, R6, -UR21, R183 ;  /* 0x8000001506b77c23 */ /* 0x000fe200080100b7 */
[----:B------:R-:W-:Y:S01]  /*95d0*/  IABS R7, R7 ;  /* 0x0000000700077213 */ /* 0x000fe20000000000 */
[----:B------:R-:W-:Y:S01]  /*95e0*/  FFMA.FTZ R176, R175, -UR21, R176 ;  /* 0x80000015afb07c23 */ /* 0x000fe200080100b0 */
[----:B------:R-:W-:Y:S01]  /*95f0*/  ISETP.GE.AND P1, PT, R180, R250, PT ;  /* 0x000000fab400720c */ /* 0x000fe20003f26270 */
[----:B------:R-:W-:Y:S01]  /*9600*/  VIADD R175, R3, 0x11 ;  /* 0x0000001103af7836 */ /* 0x000fe20000000000 */
[----:B------:R-:W-:-:S02]  /*9610*/  IABS R4, R4 ;  /* 0x0000000400047213 */ /* 0x000fc40000000000 */
[----:B------:R-:W-:Y:S02]  /*9620*/  I2FP.F32.S32 R7, R7 ;  /* 0x0000000700077245 */ /* 0x000fe40000201400 */
[----:B------:R-:W-:Y:S01]  /*9630*/  FSEL R181, R181, -INF , !P0 ;  /* 0xff800000b5b57808 */ /* 0x000fe20004000000 */
[C---:B-1----:R-:W-:Y:S01]  /*9640*/  HMMA.16816.F32 R32, R8.reuse, R184, R32 ;  /* 0x000000b80820723c */ /* 0x042fe20000001820 */
[C---:B------:R-:W-:Y:S01]  /*9650*/  ISETP.LT.OR P1, PT, R180.reuse, R251, P1 ;  /* 0x000000fbb400720c */ /* 0x040fe20000f21670 */
[----:B------:R-:W-:Y:S01]  /*9660*/  FFMA.FTZ R7, R7, -UR21, R178 ;  /* 0x8000001507077c23 */ /* 0x000fe200080100b2 */
[-C--:B------:R-:W-:Y:S01]  /*9670*/  ISETP.GE.AND P0, PT, R180, R243.reuse, PT ;  /* 0x000000f3b400720c */ /* 0x080fe20003f06270 */
[----:B------:R-:W-:Y:S01]  /*9680*/  IMAD.IADD R178, R249, 0x1, -R5 ;  /* 0x00000001f9b27824 */ /* 0x000fe200078e0a05 */
[----:B------:R-:W-:Y:S01]  /*9690*/  I2FP.F32.S32 R4, R4 ;  /* 0x0000000400047245 */ /* 0x000fe20000201400 */
[----:B------:R-:W-:Y:S01]  /*96a0*/  HMMA.16816.F32 R28, R8, R186, R28 ;  /* 0x000000ba081c723c */ /* 0x000fe2000000181c */
[----:B------:R-:W-:Y:S01]  /*96b0*/  FSEL R184, R183, -INF , !P6 ;  /* 0xff800000b7b87808 */ /* 0x000fe20007000000 */
[----:B------:R-:W-:Y:S01]  /*96c0*/  VIADD R183, R3, 0x10 ;  /* 0x0000001003b77836 */ /* 0x000fe20000000000 */
[C---:B------:R-:W-:Y:S01]  /*96d0*/  ISETP.GE.AND P6, PT, R5.reuse, R250, PT ;  /* 0x000000fa0500720c */ /* 0x040fe20003fc6270 */
[----:B------:R-:W-:Y:S01]  /*96e0*/  FFMA.FTZ R177, R4, -UR21, R177 ;  /* 0x8000001504b17c23 */ /* 0x000fe200080100b1 */
[----:B------:R-:W-:Y:S01]  /*96f0*/  FSEL R185, R176, -INF , !P1 ;  /* 0xff800000b0b97808 */ /* 0x000fe20004800000 */
[----:B------:R-:W-:Y:S01]  /*9700*/  IMAD.IADD R191, R252, 0x1, -R183 ;  /* 0x00000001fcbf7824 */ /* 0x000fe200078e0ab7 */
[----:B------:R-:W-:Y:S01]  /*9710*/  ISETP.LT.OR P0, PT, R180, R248, P0 ;  /* 0x000000f8b400720c */ /* 0x000fe20000701670 */
[----:B------:R-:W-:Y:S01]  /*9720*/  IMAD.IADD R176, R252, 0x1, -R175 ;  /* 0x00000001fcb07824 */ /* 0x000fe200078e0aaf */
[----:B------:R-:W-:-:S02]  /*9730*/  ISETP.GE.AND P1, PT, R5, R243, PT ;  /* 0x000000f30500720c */ /* 0x000fc40003f26270 */
[----:B------:R-:W-:Y:S02]  /*9740*/  ISETP.LT.OR P6, PT, R5, R251, P6 ;  /* 0x000000fb0500720c */ /* 0x000fe400037c1670 */
[----:B------:R-:W-:Y:S02]  /*9750*/  FSEL R198, R7, -INF , !P0 ;  /* 0xff80000007c67808 */ /* 0x000fe40004000000 */
[----:B------:R-:W-:Y:S02]  /*9760*/  ISETP.LT.OR P1, PT, R5, R248, P1 ;  /* 0x000000f80500720c */ /* 0x000fe40000f21670 */
[----:B------:R-:W1:Y:S01]  /*9770*/  LDSM.16.M88.4 R4, [R220+0x7000] ;  /* 0x00700000dc04783b */ /* 0x000e620000000200 */
[----:B------:R-:W-:Y:S02]  /*9780*/  FSEL R177, R177, -INF , !P6 ;  /* 0xff800000b1b17808 */ /* 0x000fe40007000000 */
[C---:B------:R-:W-:Y:S02]  /*9790*/  ISETP.GE.AND P0, PT, R183.reuse, R250, PT ;  /* 0x000000fab700720c */ /* 0x040fe40003f06270 */
[----:B------:R-:W-:-:S02]  /*97a0*/  ISETP.GE.AND P6, PT, R183, R243, PT ;  /* 0x000000f3b700720c */ /* 0x000fc40003fc6270 */
[----:B------:R-:W-:Y:S02]  /*97b0*/  IABS R178, R178 ;  /* 0x000000b200b27213 */ /* 0x000fe40000000000 */
[C---:B------:R-:W-:Y:S02]  /*97c0*/  ISETP.LT.OR P0, PT, R183.reuse, R251, P0 ;  /* 0x000000fbb700720c */ /* 0x040fe40000701670 */
[----:B------:R-:W-:Y:S01]  /*97d0*/  ISETP.LT.OR P6, PT, R183, R248, P6 ;  /* 0x000000f8b700720c */ /* 0x000fe200037c1670 */
[----:B------:R-:W-:Y:S01]  /*97e0*/  IMAD.IADD R183, R249, 0x1, -R183 ;  /* 0x00000001f9b77824 */ /* 0x000fe200078e0ab7 */
[----:B------:R-:W-:Y:S02]  /*97f0*/  IABS R191, R191 ;  /* 0x000000bf00bf7213 */ /* 0x000fe40000000000 */
[----:B------:R-:W-:Y:S02]  /*9800*/  I2FP.F32.S32 R178, R178 ;  /* 0x000000b200b27245 */ /* 0x000fe40000201400 */
[----:B------:R-:W-:-:S02]  /*9810*/  IABS R176, R176 ;  /* 0x000000b000b07213 */ /* 0x000fc40000000000 */
        /* <DEDUP_REMOVED lines=17> */
[--C-:B------:R-:W-:Y:S01]  /*9930*/  IMAD.IADD R179, R252, 0x1, -R33.reuse ;  /* 0x00000001fcb37824 */ /* 0x100fe200078e0a21 */
[----:B------:R-:W-:Y:S01]  /*9940*/  FSEL R197, R176, -INF , !P1 ;  /* 0xff800000b0c57808 */ /* 0x000fe20004800000 */
[----:B------:R-:W-:Y:S01]  /*9950*/  IMAD.IADD R175, R249, 0x1, -R33 ;  /* 0x00000001f9af7824 */ /* 0x000fe200078e0a21 */
[----:B------:R-:W-:Y:S01]  /*9960*/  IABS R34, R34 ;  /* 0x0000002200227213 */ /* 0x000fe20000000000 */
[----:B------:R-:W-:Y:S01]  /*9970*/  IMAD.IADD R176, R252, 0x1, -R32 ;  /* 0x00000001fcb07824 */ /* 0x000fe200078e0a20 */
[----:B------:R-:W-:Y:S01]  /*9980*/  IABS R179, R179 ;  /* 0x000000b300b37213 */ /* 0x000fe20000000000 */
[----:B-1----:R-:W-:Y:S01]  /*9990*/  HMMA.16816.F32 R24, R8, R4, R24 ;  /* 0x000000040818723c */ /* 0x002fe20000001818 */
[----:B------:R-:W-:-:S02]  /*99a0*/  FSEL R192, R183, -INF , !P6 ;  /* 0xff800000b7c07808 */ /* 0x000fc40007000000 */
[C---:B------:R-:W-:Y:S02]  /*99b0*/  ISETP.GE.AND P6, PT, R33.reuse, R250, PT ;  /* 0x000000fa2100720c */ /* 0x040fe40003fc6270 */
[----:B------:R-:W-:Y:S01]  /*99c0*/  ISETP.GE.AND P1, PT, R33, R243, PT ;  /* 0x000000f32100720c */ /* 0x000fe20003f26270 */
[----:B------:R-:W-:Y:S01]  /*99d0*/  HMMA.16816.F32 R20, R8, R6, R20 ;  /* 0x000000060814723c */ /* 0x000fe20000001814 */
[----:B------:R-:W-:Y:S01]  /*99e0*/  IABS R175, R175 ;  /* 0x000000af00af7213 */ /* 0x000fe20000000000 */
[----:B------:R-:W-:Y:S01]  /*99f0*/  VIADD R5, R3, 0x20 ;  /* 0x0000002003057836 */ /* 0x000fe20000000000 */
[----:B------:R-:W-:Y:S02]  /*9a00*/  IABS R176, R176 ;  /* 0x000000b000b07213 */ /* 0x000fe40000000000 */
[----:B------:R-:W-:Y:S02]  /*9a10*/  I2FP.F32.S32 R34, R34 ;  /* 0x0000002200227245 */ /* 0x000fe40000201400 */
[----:B------:R-:W-:-:S02]  /*9a20*/  I2FP.F32.S32 R179, R179 ;  /* 0x000000b300b37245 */ /* 0x000fc40000201400 */
[C---:B------:R-:W-:Y:S01]  /*9a30*/  ISETP.LT.OR P6, PT, R33.reuse, R251, P6 ;  /* 0x000000fb2100720c */ /* 0x040fe200037c1670 */
[----:B------:R-:W-:Y:S01]  /*9a40*/  FFMA.FTZ R35, R34, -UR21, R35 ;  /* 0x8000001522237c23 */ /* 0x000fe20008010023 */
[----:B------:R-:W-:Y:S01]  /*9a50*/  ISETP.LT.OR P1, PT, R33, R248, P1 ;  /* 0x000000f82100720c */ /* 0x000fe20000f21670 */
[----:B------:R-:W-:Y:S01]  /*9a60*/  IMAD.MOV.U32 R33, RZ, RZ, R176 ;  /* 0x000000ffff217224 */ /* 0x000fe200078e00b0 */
[----:B------:R-:W-:Y:S01]  /*9a70*/  I2FP.F32.S32 R175, R175 ;  /* 0x000000af00af7245 */ /* 0x000fe20000201400 */
[----:B------:R-:W-:Y:S01]  /*9a80*/  FFMA.FTZ R28, R179, -UR21, R28 ;  /* 0x80000015b31c7c23 */ /* 0x000fe2000801001c */
[----:B------:R-:W-:Y:S02]  /*9a90*/  FSEL R194, R35, -INF , !P0 ;  /* 0xff80000023c27808 */ /* 0x000fe40004000000 */
[----:B------:R-:W-:Y:S01]  /*9aa0*/  I2FP.F32.S32 R4, R33 ;  /* 0x0000002100047245 */ /* 0x000fe20000201400 */
[----:B------:R-:W-:Y:S01]  /*9ab0*/  FFMA.FTZ R30, R175, -UR21, R30 ;  /* 0x80000015af1e7c23 */ /* 0x000fe2000801001e */
[----:B------:R-:W-:-:S02]  /*9ac0*/  FSEL R201, R28, -INF , !P6 ;  /* 0xff8000001cc97808 */ /* 0x000fc40007000000 */
[----:B------:R-:W-:Y:S01]  /*9ad0*/  ISETP.GE.AND P0, PT, R32, R250, PT ;  /* 0x000000fa2000720c */ /* 0x000fe20003f06270 */
[----:B------:R-:W-:Y:S01]  /*9ae0*/  FFMA.FTZ R29, R4, -UR21, R29 ;  /* 0x80000015041d7c23 */ /* 0x000fe2000801001d */
[----:B------:R-:W-:Y:S01]  /*9af0*/  ISETP.GE.AND P6, PT, R32, R243, PT ;  /* 0x000000f32000720c */ /* 0x000fe20003fc6270 */
[----:B------:R-:W-:Y:S01]  /*9b00*/  VIADD R4, R3, 0x21 ;  /* 0x0000002103047836 */ /* 0x000fe20000000000 */
[----:B------:R-:W-:Y:S01]  /*9b10*/  FSEL R236, R30, -INF , !P1 ;  /* 0xff8000001eec7808 */ /* 0x000fe20004800000 */
[C---:B------:R-:W-:Y:S01]  /*9b20*/  IMAD.IADD R30, R249.reuse, 0x1, -R32 ;  /* 0x00000001f91e7824 */ /* 0x040fe200078e0a20 */
[----:B------:R-:W-:Y:S01]  /*9b30*/  ISETP.LT.OR P0, PT, R32, R251, P0 ;  /* 0x000000fb2000720c */ /* 0x000fe20000701670 */
[--C-:B------:R-:W-:Y:S01]  /*9b40*/  IMAD.IADD R28, R252, 0x1, -R4.reuse ;  /* 0x00000001fc1c7824 */ /* 0x100fe200078e0a04 */
[----:B------:R-:W-:Y:S01]  /*9b50*/  ISETP.LT.OR P6, PT, R32, R248, P6 ;  /* 0x000000f82000720c */ /* 0x000fe200037c1670 */
[----:B------:R-:W-:Y:S01]  /*9b60*/  IMAD.IADD R6, R249, 0x1, -R4 ;  /* 0x00000001f9067824 */ /* 0x000fe200078e0a04 */
[----:B------:R-:W1:Y:S01]  /*9b70*/  LDSM.16.M88.4 R32, [R220+0x7800] ;  /* 0x00780000dc20783b */ /* 0x000e620000000200 */
[----:B------:R-:W-:Y:S01]  /*9b80*/  FSEL R238, R29, -INF , !P0 ;  /* 0xff8000001dee7808 */ /* 0x000fe20004000000 */
[----:B------:R-:W-:Y:S01]  /*9b90*/  IMAD.IADD R29, R252, 0x1, -R5 ;  /* 0x00000001fc1d7824 */ /* 0x000fe200078e0a05 */
        /* <DEDUP_REMOVED lines=10> */
[----:B------:R-:W-:Y:S02]  /*9c40*/  I2FP.F32.S32 R29, R29 ;  /* 0x0000001d001d7245 */ /* 0x000fe40000201400 */
[----:B------:R-:W-:Y:S01]  /*9c50*/  IABS R28, R28 ;  /* 0x0000001c001c7213 */ /* 0x000fe20000000000 */
[----:B------:R-:W-:Y:S01]  /*9c60*/  FFMA.FTZ R31, R30, -UR21, R31 ;  /* 0x800000151e1f7c23 */ /* 0x000fe2000801001f */
[----:B------:R-:W-:Y:S01]  /*9c70*/  IABS R5, R5 ;  /* 0x0000000500057213 */ /* 0x000fe20000000000 */
[----:B------:R-:W-:Y:S01]  /*9c80*/  FFMA.FTZ R24, R29, -UR21, R24 ;  /* 0x800000151d187c23 */ /* 0x000fe20008010018 */
[----:B------:R-:W-:Y:S02]  /*9c90*/  I2FP.F32.S32 R28, R28 ;  /* 0x0000001c001c7245 */ /* 0x000fe40000201400 */
[----:B------:R-:W-:Y:S02]  /*9ca0*/  I2FP.F32.S32 R5, R5 ;  /* 0x0000000500057245 */ /* 0x000fe40000201400 */
        /* <DEDUP_REMOVED lines=10> */
[----:B------:R-:W-:Y:S01]  /*9d50*/  IABS R6, R6 ;  /* 0x0000000600067213 */ /* 0x000fe20000000000 */
[C---:B-1----:R-:W-:Y:S01]  /*9d60*/  HMMA.16816.F32 R16, R8.reuse, R32, R16 ;  /* 0x000000200810723c */ /* 0x042fe20000001810 */
[----:B------:R-:W-:Y:S01]  /*9d70*/  ISETP.LT.OR P1, PT, R4, R248, P1 ;  /* 0x000000f80400720c */ /* 0x000fe20000f21670 */
[C---:B------:R-:W-:Y:S01]  /*9d80*/  IMAD.IADD R4, R252.reuse, 0x1, -R5 ;  /* 0x00000001fc047824 */ /* 0x040fe200078e0a05 */
[----:B------:R-:W-:Y:S01]  /*9d90*/  FSEL R205, R25, -INF , !P6 ;  /* 0xff80000019cd7808 */ /* 0x000fe20007000000 */
[----:B------:R-:W-:Y:S01]  /*9da0*/  IMAD.IADD R25, R252, 0x1, -R24 ;  /* 0x00000001fc197824 */ /* 0x000fe200078e0a18 */
[----:B------:R-:W-:Y:S01]  /*9db0*/  I2FP.F32.S32 R6, R6 ;  /* 0x0000000600067245 */ /* 0x000fe20000201400 */
[----:B------:R-:W-:Y:S01]  /*9dc0*/  HMMA.16816.F32 R12, R8, R34, R12 ;  /* 0x00000022080c723c */ /* 0x000fe2000000180c */
[----:B------:R-:W-:-:S02]  /*9dd0*/  IABS R4, R4 ;  /* 0x0000000400047213 */ /* 0x000fc40000000000 */
[----:B------:R-:W-:Y:S01]  /*9de0*/  IABS R25, R25 ;  /* 0x0000001900197213 */ /* 0x000fe20000000000 */
[----:B------:R-:W-:Y:S01]  /*9df0*/  FFMA.FTZ R27, R6, -UR21, R27 ;  /* 0x80000015061b7c23 */ /* 0x000fe2000801001b */
[----:B------:R-:W-:Y:S02]  /*9e00*/  IABS R7, R7 ;  /* 0x0000000700077213 */ /* 0x000fe40000000000 */
[----:B------:R-:W-:Y:S02]  /*9e10*/  I2FP.F32.S32 R25, R25 ;  /* 0x0000001900197245 */ /* 0x000fe40000201400 */
[----:B------:R-:W-:Y:S02]  /*9e20*/  I2FP.F32.S32 R4, R4 ;  /* 0x0000000400047245 */ /* 0x000fe40000201400 */
[----:B------:R-:W-:Y:S01]  /*9e30*/  FSEL R200, R26, -INF , !P0 ;  /* 0xff8000001ac87808 */ /* 0x000fe20004000000 */
[----:B------:R-:W-:Y:S01]  /*9e40*/  FFMA.FTZ R20, R25, -UR21, R20 ;  /* 0x8000001519147c23 */ /* 0x000fe20008010014 */
[----:B------:R-:W-:Y:S01]  /*9e50*/  I2FP.F32.S32 R7, R7 ;  /* 0x0000000700077245 */ /* 0x000fe20000201400 */
[----:B------:R-:W-:Y:S01]  /*9e60*/  FFMA.FTZ R21, R4, -UR21, R21 ;  /* 0x8000001504157c23 */ /* 0x000fe20008010015 */
[----:B------:R-:W-:Y:S01]  /*9e70*/  FSEL R204, R27, -INF , !P1 ;  /* 0xff8000001bcc7808 */ /* 0x000fe20004800000 */
[----:B------:R-:W-:Y:S01]  /*9e80*/  VIADD R4, R3, 0x31 ;  /* 0x0000003103047836 */ /* 0x000fe20000000000 */
[CC--:B------:R-:W-:Y:S01]  /*9e90*/  ISETP.GE.AND P0, PT, R24.reuse, R250.reuse, PT ;  /* 0x000000fa1800720c */ /* 0x0c0fe20003f06270 */
[----:B------:R-:W-:Y:S01]  /*9ea0*/  FFMA.FTZ R22, R7, -UR21, R22 ;  /* 0x8000001507167c23 */ /* 0x000fe20008010016 */
[----:B------:R-:W-:Y:S01]  /*9eb0*/  ISETP.GE.AND P1, PT, R5, R250, PT ;  /* 0x000000fa0500720c */ /* 0x000fe20003f26270 */
[----:B------:R-:W-:Y:S01]  /*9ec0*/  VIADD R7, R3, 0x30 ;  /* 0x0000003003077836 */ /* 0x000fe20000000000 */
[----:B------:R-:W-:Y:S01]  /*9ed0*/  ISETP.GE.AND P6, PT, R24, R243, PT ;  /* 0x000000f31800720c */ /* 0x000fe20003fc6270 */
[--C-:B------:R-:W-:Y:S01]  /*9ee0*/  IMAD.IADD R6, R252, 0x1, -R4.reuse ;  /* 0x00000001fc067824 */ /* 0x100fe200078e0a04 */
[-C--:B------:R-:W-:Y:S01]  /*9ef0*/  ISETP.LT.OR P0, PT, R24, R251.reuse, P0 ;  /* 0x000000fb1800720c */ /* 0x080fe20000701670 */
[----:B------:R-:W-:Y:S01]  /*9f00*/  IMAD.IADD R8, R249, 0x1, -R4 ;  /* 0x00000001f9087824 */ /* 0x000fe200078e0a04 */
[----:B------:R-:W-:-:S02]  /*9f10*/  ISETP.LT.OR P1, PT, R5, R251, P1 ;  /* 0x000000fb0500720c */ /* 0x000fc40000f21670 */
[----:B------:R-:W-:Y:S02]  /*9f20*/  ISETP.LT.OR P6, PT, R24, R248, P6 ;  /* 0x000000f81800720c */ /* 0x000fe400037c1670 */
[----:B------:R-:W-:Y:S01]  /*9f30*/  FSEL R239, R20, -INF , !P0 ;  /* 0xff80000014ef7808 */ /* 0x000fe20004000000 */
[----:B------:R-:W-:Y:S01]  /*9f40*/  IMAD.IADD R20, R249, 0x1, -R5 ;  /* 0x00000001f9147824 */ /* 0x000fe200078e0a05 */
[----:B------:R-:W-:Y:S01]  /*9f50*/  FSEL R237, R21, -INF , !P1 ;  /* 0xff80000015ed7808 */ /* 0x000fe20004800000 */
[----:B------:R-:W-:Y:S01]  /*9f60*/  IMAD.IADD R21, R252, 0x1, -R7 ;  /* 0x00000001fc157824 */ /* 0x000fe200078e0a07 */
[----:B------:R-:W-:Y:S02]  /*9f70*/  ISETP.GE.AND P0, PT, R5, R243, PT ;  /* 0x000000f30500720c */ /* 0x000fe40003f06270 */
[----:B------:R-:W-:Y:S02]  /*9f80*/  FSEL R202, R22, -INF , !P6 ;  /* 0xff80000016ca7808 */ /* 0x000fe40007000000 */
[----:B------:R-:W-:-:S02]  /*9f90*/  ISETP.GE.AND P6, PT, R7, R250, PT ;  /* 0x000000fa0700720c */ /* 0x000fc40003fc6270 */
[----:B------:R-:W-:Y:S02]  /*9fa0*/  ISETP.GE.AND P1, PT, R7, R243, PT ;  /* 0x000000f30700720c */ /* 0x000fe40003f26270 */
[----:B------:R-:W-:Y:S02]  /*9fb0*/  IABS R20, R20 ;  /* 0x0000001400147213 */ /* 0x000fe40000000000 */
[----:B------:R-:W-:Y:S02]  /*9fc0*/  IABS R21, R21 ;  /* 0x0000001500157213 */ /* 0x000fe40000000000 */
[-C--:B------:R-:W-:Y:S01]  /*9fd0*/  ISETP.LT.OR P0, PT, R5, R248.reuse, P0 ;  /* 0x000000f80500720c */ /* 0x080fe20000701670 */
[----:B------:R-:W-:Y:S01]  /*9fe0*/  IMAD.IADD R5, R249, 0x1, -R7 ;  /* 0x00000001f9057824 */ /* 0x000fe200078e0a07 */
[C---:B------:R-:W-:Y:S02]  /*9ff0*/  ISETP.LT.OR P6, PT, R7.reuse, R251, P6 ;  /* 0x000000fb0700720c */ /* 0x040fe400037c1670 */
[----:B------:R-:W-:-:S02]  /*a000*/  ISETP.LT.OR P1, PT, R7, R248, P1 ;  /* 0x000000f80700720c */ /* 0x000fc40000f21670 */
[----:B------:R-:W-:Y:S02]  /*a010*/  I2FP.F32.S32 R20, R20 ;  /* 0x0000001400147245 */ /* 0x000fe40000201400 */
[----:B------:R-:W-:Y:S02]  /*a020*/  I2FP.F32.S32 R7, R21 ;  /* 0x0000001500077245 */ /* 0x000fe40000201400 */
[----:B------:R-:W-:Y:S01]  /*a030*/  IABS R5, R5 ;  /* 0x0000000500057213 */ /* 0x000fe20000000000 */
[----:B------:R-:W-:Y:S01]  /*a040*/  FFMA.FTZ R23, R20, -UR21, R23 ;  /* 0x8000001514177c23 */ /* 0x000fe20008010017 */
[----:B------:R-:W-:Y:S01]  /*a050*/  IABS R6, R6 ;  /* 0x0000000600067213 */ /* 0x000fe20000000000 */
[----:B------:R-:W-:Y:S01]  /*a060*/  FFMA.FTZ R7, R7, -UR21, R16 ;  /* 0x8000001507077c23 */ /* 0x000fe20008010010 */
[----:B------:R-:W-:Y:S02]  /*a070*/  I2FP.F32.S32 R5, R5 ;  /* 0x0000000500057245 */ /* 0x000fe40000201400 */
[----:B------:R-:W-:-:S02]  /*a080*/  FSEL R206, R23, -INF , !P0 ;  /* 0xff80000017ce7808 */ /* 0x000fc40004000000 */
[----:B------:R-:W-:Y:S01]  /*a090*/  FSEL R195, R7, -INF , !P6 ;  /* 0xff80000007c37808 */ /* 0x000fe20007000000 */
[----:B------:R-:W-:Y:S01]  /*a0a0*/  VIADD R7, R3, 0x38 ;  /* 0x0000003803077836 */ /* 0x000fe20000000000 */
[C---:B------:R-:W-:Y:S01]  /*a0b0*/  ISETP.GE.AND P0, PT, R4.reuse, R250, PT ;  /* 0x000000fa0400720c */ /* 0x040fe20003f06270 */
[----:B------:R-:W-:Y:S01]  /*a0c0*/  FFMA.FTZ R5, R5, -UR21, R18 ;  /* 0x8000001505057c23 */ /* 0x000fe20008010012 */
[----:B------:R-:W-:Y:S01]  /*a0d0*/  ISETP.GE.AND P6, PT, R4, R243, PT ;  /* 0x000000f30400720c */ /* 0x000fe20003fc6270 */
[--C-:B------:R-:W-:Y:S01]  /*a0e0*/  IMAD.IADD R9, R252, 0x1, -R7.reuse ;  /* 0x00000001fc097824 */ /* 0x100fe200078e0a07 */
[C---:B------:R-:W-:Y:S01]  /*a0f0*/  ISETP.LT.OR P0, PT, R4.reuse, R251, P0 ;  /* 0x000000fb0400720c */ /* 0x040fe20000701670 */
[----:B------:R-:W-:Y:S01]  /*a100*/  VIADD R3, R3, 0x39 ;  /* 0x0000003903037836 */ /* 0x000fe20000000000 */
[----:B------:R-:W-:Y:S01]  /*a110*/  ISETP.LT.OR P6, PT, R4, R248, P6 ;  /* 0x000000f80400720c */ /* 0x000fe200037c1670 */
[----:B------:R-:W-:Y:S01]  /*a120*/  IMAD.IADD R4, R249, 0x1, -R7 ;  /* 0x00000001f9047824 */ /* 0x000fe200078e0a07 */
[----:B------:R-:W-:-:S02]  /*a130*/  I2FP.F32.S32 R6, R6 ;  /* 0x0000000600067245 */ /* 0x000fc40000201400 */
[----:B------:R-:W-:Y:S02]  /*a140*/  FSEL R182, R5, -INF , !P1 ;  /* 0xff80000005b67808 */ /* 0x000fe40004800000 */
[----:B------:R-:W-:Y:S01]  /*a150*/  IABS R4, R4 ;  /* 0x0000000400047213 */ /* 0x000fe20000000000 */
[----:B------:R-:W-:Y:S01]  /*a160*/  FFMA.FTZ R6, R6, -UR21, R17 ;  /* 0x8000001506067c23 */ /* 0x000fe20008010011 */
[----:B------:R-:W-:Y:S02]  /*a170*/  IABS R5, R9 ;  /* 0x0000000900057213 */ /* 0x000fe40000000000 */
[----:B------:R-:W-:Y:S01]  /*a180*/  I2FP.F32.S32 R9, R4 ;  /* 0x0000000400097245 */ /* 0x000fe20000201400 */
[--C-:B------:R-:W-:Y:S01]  /*a190*/  IMAD.IADD R4, R252, 0x1, -R3.reuse ;  /* 0x00000001fc047824 */ /* 0x100fe200078e0a03 */
[----:B------:R-:W-:Y:S01]  /*a1a0*/  FSEL R193, R6, -INF , !P0 ;  /* 0xff80000006c17808 */ /* 0x000fe20004000000 */
[----:B------:R-:W-:Y:S01]  /*a1b0*/  IMAD.IADD R6, R249, 0x1, -R3 ;  /* 0x00000001f9067824 */ /* 0x000fe200078e0a03 */
[----:B------:R-:W-:Y:S01]  /*a1c0*/  ISETP.GE.AND P0, PT, R7, R243, PT ;  /* 0x000000f30700720c */ /* 0x000fe20003f06270 */
[----:B------:R-:W-:Y:S01]  /*a1d0*/  FFMA.FTZ R9, R9, -UR21, R14 ;  /* 0x8000001509097c23 */ /* 0x000fe2000801000e */
[----:B------:R-:W-:-:S02]  /*a1e0*/  IABS R8, R8 ;  /* 0x0000000800087213 */ /* 0x000fc40000000000 */
[C---:B------:R-:W-:Y:S02]  /*a1f0*/  ISETP.LT.OR P0, PT, R7.reuse, R248, P0 ;  /* 0x000000f80700720c */ /* 0x040fe40000701670 */
[----:B------:R-:W-:Y:S02]  /*a200*/  I2FP.F32.S32 R8, R8 ;  /* 0x0000000800087245 */ /* 0x000fe40000201400 */
[----:B------:R-:W-:Y:S02]  /*a210*/  I2FP.F32.S32 R5, R5 ;  /* 0x0000000500057245 */ /* 0x000fe40000201400 */
[----:B------:R-:W-:Y:S01]  /*a220*/  ISETP.GE.AND P1, PT, R7, R250, PT ;  /* 0x000000fa0700720c */ /* 0x000fe20003f26270 */
[----:B------:R-:W-:Y:S01]  /*a230*/  FFMA.FTZ R8, R8, -UR21, R19 ;  /* 0x8000001508087c23 */ /* 0x000fe20008010013 */
[----:B------:R-:W-:Y:S01]  /*a240*/  FSEL R179, R9, -INF , !P0 ;  /* 0xff80000009b37808 */ /* 0x000fe20004000000 */
[----:B------:R-:W-:Y:S01]  /*a250*/  FFMA.FTZ R5, R5, -UR21, R12 ;  /* 0x8000001505057c23 */ /* 0x000fe2000801000c */
[----:B------:R-:W-:-:S02]  /*a260*/  PLOP3.LUT P0, PT, PT, PT, UP0, 0x80, 0x0 ;  /* 0x000000000000781c */ /* 0x000fc40003f0f008 */
[----:B------:R-:W-:Y:S02]  /*a270*/  IABS R4, R4 ;  /* 0x0000000400047213 */ /* 0x000fe40000000000 */
[----:B------:R-:W-:Y:S02]  /*a280*/  IABS R6, R6 ;  /* 0x0000000600067213 */ /* 0x000fe40000000000 */
[----:B------:R-:W-:Y:S02]  /*a290*/  ISETP.LT.OR P1, PT, R7, R251, P1 ;  /* 0x000000fb0700720c */ /* 0x000fe40000f21670 */
[----:B------:R-:W-:Y:S02]  /*a2a0*/  I2FP.F32.S32 R4, R4 ;  /* 0x0000000400047245 */ /* 0x000fe40000201400 */
[----:B------:R-:W-:Y:S02]  /*a2b0*/  I2FP.F32.S32 R6, R6 ;  /* 0x0000000600067245 */ /* 0x000fe40000201400 */
[----:B------:R-:W-:Y:S01]  /*a2c0*/  FSEL R180, R8, -INF , !P6 ;  /* 0xff80000008b47808 */ /* 0x000fe20007000000 */
[----:B------:R-:W-:Y:S01]  /*a2d0*/  FFMA.FTZ R4, R4, -UR21, R13 ;  /* 0x8000001504047c23 */ /* 0x000fe2000801000d */
[----:B------:R-:W-:Y:S01]  /*a2e0*/  FSEL R188, R5, -INF , !P1 ;  /* 0xff80000005bc7808 */ /* 0x000fe20004800000 */
[----:B------:R-:W-:Y:S01]  /*a2f0*/  FFMA.FTZ R6, R6, -UR21, R15 ;  /* 0x8000001506067c23 */ /* 0x000fe2000801000f */
[----:B------:R-:W-:-:S02]  /*a300*/  ISETP.GE.AND P6, PT, R3, R250, PT ;  /* 0x000000fa0300720c */ /* 0x000fc40003fc6270 */
[C---:B------:R-:W-:Y:S02]  /*a310*/  ISETP.GE.AND P1, PT, R3.reuse, R243, PT ;  /* 0x000000f30300720c */ /* 0x040fe40003f26270 */
[C---:B------:R-:W-:Y:S02]  /*a320*/  ISETP.LT.OR P6, PT, R3.reuse, R251, P6 ;  /* 0x000000fb0300720c */ /* 0x040fe400037c1670 */
[----:B------:R-:W-:Y:S02]  /*a330*/  ISETP.LT.OR P1, PT, R3, R248, P1 ;  /* 0x000000f80300720c */ /* 0x000fe40000f21670 */
[----:B------:R-:W-:Y:S02]  /*a340*/  FSEL R183, R4, -INF , !P6 ;  /* 0xff80000004b77808 */ /* 0x000fe40007000000 */
[----:B------:R-:W-:Y:S01]  /*a350*/  FSEL R178, R6, -INF , !P1 ;  /* 0xff80000006b27808 */ /* 0x000fe20004800000 */
[----:B------:R-:W-:Y:S08]  /*a360*/  @!P0 BRA `(.L_x_2103) ;  /* 0x0000000400488947 */ /* 0x000ff00003800000 */
[----:B------:R-:W2:Y:S01]  /*a370*/  LDL.64 R186, [R1] ;  /* 0x0000000001ba7983 */ /* 0x000ea20000100a00 */
[----:B------:R-:W-:Y:S01]  /*a380*/  UIADD3 UR6, UR23, -0x3, URZ ;  /* 0xfffffffd17067890 */ /* 0x000fe2000fffe03f */
[----:B------:R-:W1:Y:S01]  /*a390*/  @!P5 LDC.64 R16, c[0x0][0x218] ;  /* 0x00008600ff10db82 */ /* 0x000e620000000a00 */
[----:B------:R-:W-:Y:S01]  /*a3a0*/  BSSY B0, `(.L_x_2104) ;  /* 0x000004d000007945 */ /* 0x000fe20003800000 */
[----:B------:R3:W-:Y:S01]  /*a3b0*/  @P5 STS.128 [R242+0x10000], RZ ;  /* 0x010000fff2005388 */ /* 0x0007e20000000c00 */
[----:B------:R-:W-:Y:S02]  /*a3c0*/  USHF.R.S32.HI UR4, URZ, 0x1f, UR6 ;  /* 0x0000001f3f047899 */ /* 0x000fe40008011406 */
[----:B------:R-:W-:Y:S02]  /*a3d0*/  UIMAD.WIDE.U32 UR46, UR6, UR12, URZ ;  /* 0x0000000c062e72a5 */ /* 0x000fe4000f8e003f */
[----:B------:R-:W-:Y:S01]  /*a3e0*/  UIMAD UR4, UR4, UR12, URZ ;  /* 0x0000000c040472a4 */ /* 0x000fe2000f8e023f */
[----:B------:R-:W4:Y:S03]  /*a3f0*/  @!P3 LDC.64 R12, c[0x0][0x218] ;  /* 0x00008600ff0cbb82 */ /* 0x000f260000000a00 */
[----:B------:R-:W-:Y:S01]  /*a400*/  UIMAD UR4, UR6, UR13, UR4 ;  /* 0x0000000d060472a4 */ /* 0x000fe2000f8e0204 */
[----:B------:R-:W-:-:S02]  /*a410*/  IMAD.U32 R3, RZ, RZ, UR46 ;  /* 0x0000002eff037e24 */ /* 0x000fc4000f8e00ff */
[----:B------:R-:W-:Y:S01]  /*a420*/  IMAD.U32 R5, RZ, RZ, UR46 ;  /* 0x0000002eff057e24 */ /* 0x000fe2000f8e00ff */
[----:B------:R-:W-:Y:S01]  /*a430*/  UIADD3 UR4, UR47, UR4, URZ ;  /* 0x000000042f047290 */ /* 0x000fe2000fffe03f */
[----:B------:R-:W5:Y:S01]  /*a440*/  @!P4 LDC.64 R14, c[0x0][0x218] ;  /* 0x00008600ff0ecb82 */ /* 0x000f620000000a00 */
[----:B------:R-:W-:-:S04]  /*a450*/  LEA R3, P1, R3, R246, 0x6 ;  /* 0x000000f603037211 */ /* 0x000fc800078230ff */
[----:B------:R-:W-:-:S03]  /*a460*/  IMAD.U32 R18, RZ, RZ, UR4 ;  /* 0x00000004ff127e24 */ /* 0x000fc6000f8e00ff */
[----:B------:R-:W3:Y:S08]  /*a470*/  @!P2 LDC.64 R10, c[0x0][0x218] ;  /* 0x00008600ff0aab82 */ /* 0x000ef00000000a00 */
[----:B------:R-:W3:Y:S08]  /*a480*/  @!P5 LDC.64 R8, c[0x0][0x218] ;  /* 0x00008600ff08db82 */ /* 0x000ef00000000a00 */
[----:B------:R-:W3:Y:S01]  /*a490*/  @!P4 LDC.64 R6, c[0x0][0x218] ;  /* 0x00008600ff06cb82 */ /* 0x000ee20000000a00 */
[----:B-----5:R-:W-:-:S02]  /*a4a0*/  @!P4 LEA R14, P6, R3, R14, 0x1 ;  /* 0x0000000e030ec211 */ /* 0x020fc400078c08ff */
[----:B--2---:R-:W-:-:S05]  /*a4b0*/  LEA.HI.X R18, R5, R187, R18, 0x6, P1 ;  /* 0x000000bb05127211 */ /* 0x004fca00008f3412 */
[----:B------:R-:W2:Y:S01]  /*a4c0*/  @!P3 LDC.64 R4, c[0x0][0x218] ;  /* 0x00008600ff04bb82 */ /* 0x000ea20000000a00 */
[C---:B-1----:R-:W-:Y:S02]  /*a4d0*/  @!P5 LEA R16, P1, R3.reuse, R16, 0x1 ;  /* 0x000000100310d211 */ /* 0x042fe400078208ff */
[C-C-:B------:R-:W-:Y:S02]  /*a4e0*/  @!P4 LEA.HI.X R15, R3.reuse, R15, R18.reuse, 0x1, P6 ;  /* 0x0000000f030fc211 */ /* 0x140fe400030f0c12 */
[C---:B------:R-:W-:Y:S02]  /*a4f0*/  @!P5 LEA.HI.X R17, R3.reuse, R17, R18, 0x1, P1 ;  /* 0x000000110311d211 */ /* 0x040fe400008f0c12 */
[----:B----4-:R-:W-:-:S03]  /*a500*/  @!P3 LEA R12, P1, R3, R12, 0x1 ;  /* 0x0000000c030cb211 */ /* 0x010fc600078208ff */
[----:B------:R-:W-:Y:S01]  /*a510*/  @!PT LDS RZ, [RZ] ;  /* 0x00000000fffff984 */ /* 0x000fe20000000800 */
[----:B------:R-:W-:Y:S01]  /*a520*/  @!PT LDS RZ, [RZ] ;  /* 0x00000000fffff984 */ /* 0x000fe20000000800 */
[----:B------:R-:W-:Y:S01]  /*a530*/  @!PT LDS RZ, [RZ] ;  /* 0x00000000fffff984 */ /* 0x000fe20000000800 */
[----:B------:R1:W-:Y:S01]  /*a540*/  @!P5 LDGSTS.E.BYPASS.LTC128B.128 [R242+0x10000], desc[UR34][R16.64] ;  /* 0x1000000010f2dfae */ /* 0x0003e2000b901d62 */
[C-C-:B------:R-:W-:Y:S02]  /*a550*/  @!P3 LEA.HI.X R13, R3.reuse, R13, R18.reuse, 0x1, P1 ;  /* 0x0000000d030db211 */ /* 0x140fe400008f0c12 */
        /* <DEDUP_REMOVED lines=10> */
[----:B------:R1:W-:Y:S01]  /*a600*/  @P3 STS.128 [R242+0x14000], RZ ;  /* 0x014000fff2003388 */ /* 0x0003e20000000c00 */
[----:B------:R-:W-:-:S02]  /*a610*/  @!P4 LEA R6, P6, R10, R6, 0x1 ;  /* 0x000000060a06c211 */ /* 0x000fc400078c08ff */
[C-C-:B------:R-:W-:Y:S01]  /*a620*/  @!P5 LEA.HI.X R9, R10.reuse, R9, R3.reuse, 0x1, P1 ;  /* 0x000000090a09d211 */ /* 0x140fe200008f0c03 */
[----:B------:R-:W-:Y:S01]  /*a630*/  @!PT LDS RZ, [RZ] ;  /* 0x00000000fffff984 */ /* 0x000fe20000000800 */
[----:B------:R-:W-:Y:S01]  /*a640*/  @!PT LDS RZ, [RZ] ;  /* 0x00000000fffff984 */ /* 0x000fe20000000800 */
[----:B------:R-:W-:Y:S01]  /*a650*/  @!PT LDS RZ, [RZ] ;  /* 0x00000000fffff984 */ /* 0x000fe20000000800 */
[----:B------:R1:W-:Y:S01]  /*a660*/  @!P3 LDGSTS.E.BYPASS.LTC128B.128 [R242+0x14000], desc[UR34][R12.64+0x100] ;  /* 0x140001000cf2bfae */ /* 0x0003e2000b901d62 */
[C---:B--2---:R-:W-:Y:S02]  /*a670*/  @!P3 LEA R4, P1, R10.reuse, R4, 0x1 ;  /* 0x000000040a04b211 */ /* 0x044fe400078208ff */
        /* <DEDUP_REMOVED lines=31> */
.L_x_2105:
[----:B------:R-:W-:Y:S05]  /*a870*/  BSYNC B0 ;  /* 0x0000000000007941 */ /* 0x000fea0003800000 */
.L_x_2104:
[----:B------:R-:W0:Y:S02]  /*a880*/  LDGDEPBAR ;  /* 0x00000000000079af */ /* 0x000e240000000000 */
.L_x_2103:
[----:B-1----:R-:W-:Y:S01]  /*a890*/  FMNMX.FTZ R6, R2, R189, !PT ;  /* 0x000000bd02067209 */ /* 0x002fe20007810000 */
[----:B------:R-:W-:Y:S01]  /*a8a0*/  IMAD.WIDE.U32 R14, R164, -0x326172a9, RZ ;  /* 0xcd9e8d57a40e7825 */ /* 0x000fe200078e00ff */
[----:B------:R-:W-:Y:S01]  /*a8b0*/  FMNMX.FTZ R3, R0, R196, !PT ;  /* 0x000000c400037209 */ /* 0x000fe20007810000 */
[----:B------:R-:W-:Y:S01]  /*a8c0*/  USHF.L.U32 UR45, UR20, 0x1, URZ ;  /* 0x00000001142d7899 */ /* 0x000fe2000800063f */
[----:B------:R-:W-:Y:S01]  /*a8d0*/  FMNMX.FTZ R6, R181, R6, !PT ;  /* 0x00000006b5067209 */ /* 0x000fe20007810000 */
[----:B------:R-:W-:Y:S01]  /*a8e0*/  UIADD3 UR4, UR39, -0x4498517b, URZ ;  /* 0xbb67ae8527047890 */ /* 0x000fe2000fffe03f */
[----:B------:R-:W-:Y:S01]  /*a8f0*/  FMNMX.FTZ R3, R184, R3, !PT ;  /* 0x00000003b8037209 */ /* 0x000fe20007810000 */
[----:B------:R-:W-:Y:S01]  /*a900*/  IMAD.WIDE.U32 R10, R165, -0x2daee0ad, RZ ;  /* 0xd2511f53a50a7825 */ /* 0x000fe200078e00ff */
[----:B------:R-:W-:Y:S01]  /*a910*/  FMNMX.FTZ R6, R185, R6, !PT ;  /* 0x00000006b9067209 */ /* 0x000fe20007810000 */
[----:B------:R-:W-:Y:S01]  /*a920*/  UIADD3 UR31, UR38, 0x3c6ef372, URZ ;  /* 0x3c6ef372261f7890 */ /* 0x000fe2000fffe03f */
[----:B--2---:R-:W-:Y:S01]  /*a930*/  FMNMX.FTZ R4, R198, R3, !PT ;  /* 0x00000003c6047209 */ /* 0x004fe20007810000 */
[----:B------:R-:W-:Y:S01]  /*a940*/  UIADD3 UR7, UR38, -0x4ab325aa, URZ ;  /* 0xb54cda5626077890 */ /* 0x000fe2000fffe03f */
[----:B------:R-:W-:Y:S01]  /*a950*/  FMNMX.FTZ R6, R177, R6, !PT ;  /* 0x00000006b1067209 */ /* 0x000fe20007810000 */
[----:B------:R-:W-:Y:S01]  /*a960*/  LDSM.16.MT88.4 R20, [R226+0x18000] ;  /* 0x01800000e214783b */ /* 0x000fe20000004200 */
        /* <DEDUP_REMOVED lines=21> */
[----:B------:R-:W-:Y:S02]  /*aac0*/  LOP3.LUT R4, R15, R168, RZ, 0x3c, !PT ;  /* 0x000000a80f047212 */ /* 0x000fe400078e3cff */
[----:B------:R-:W-:Y:S02]  /*aad0*/  FMNMX.FTZ R6, R188, R3, !PT ;  /* 0x00000003bc067209 */ /* 0x000fe40007810000 */
[----:B------:R-:W-:Y:S01]  /*aae0*/  MOV R5, UR39 ;  /* 0x0000002700057c02 */ /* 0x000fe20008000f00 */
[----:B------:R-:W-:Y:S01]  /*aaf0*/  IMAD.WIDE.U32 R12, R4, -0x2daee0ad, RZ ;  /* 0xd2511f53040c7825 */ /* 0x000fe200078e00ff */
[----:B------:R-:W-:Y:S02]  /*ab00*/  FMNMX.FTZ R3, R183, R6, !PT ;  /* 0x00000006b7037209 */ /* 0x000fe40007810000 */
[----:B------:R-:W-:Y:S02]  /*ab10*/  FMNMX.FTZ R8, R180, R7, !PT ;  /* 0x00000007b4087209 */ /* 0x000fe40007810000 */
[----:B------:R-:W-:Y:S01]  /*ab20*/  LOP3.LUT R5, R11, UR45, R5, 0x96, !PT ;  /* 0x0000002d0b057c12 */ /* 0x000fe2000f8e9605 */
[----:B------:R-:W1:Y:S01]  /*ab30*/  SHFL.BFLY PT, R6, R3, 0x2, 0x1f ;  /* 0x0c401f0003067f89 */ /* 0x000e6200000e0000 */
[----:B------:R-:W-:Y:S01]  /*ab40*/  FMNMX.FTZ R7, R179, R8, !PT ;  /* 0x00000008b3077209 */ /* 0x000fe20007810000 */
[----:B------:R-:W-:Y:S01]  /*ab50*/  UIADD3 UR45, UR45, 0x1, URZ ;  /* 0x000000012d2d7890 */ /* 0x000fe2000fffe03f */
[----:B------:R-:W-:Y:S01]  /*ab60*/  LOP3.LUT R4, R13, UR4, R10, 0x96, !PT ;  /* 0x000000040d047c12 */ /* 0x000fe2000f8e960a */
[----:B------:R-:W-:Y:S01]  /*ab70*/  UIADD3 UR4, UR38, -0x61c88647, URZ ;  /* 0x9e3779b926047890 */ /* 0x000fe2000fffe03f */
[----:B------:R-:W-:Y:S01]  /*ab80*/  FMNMX.FTZ R7, R178, R7, !PT ;  /* 0x00000007b2077209 */ /* 0x000fe20007810000 */
[----:B------:R-:W-:Y:S01]  /*ab90*/  IMAD.WIDE.U32 R10, R5, -0x326172a9, RZ ;  /* 0xcd9e8d57050a7825 */ /* 0x000fe200078e00ff */
[----:B------:R-:W2:Y:S03]  /*aba0*/  LDC.U8 R13, c[0x0][0x388] ;  /* 0x0000e200ff0d7b82 */ /* 0x000ea60000000000 */
[----:B------:R-:W-:Y:S01]  /*abb0*/  IMAD.WIDE.U32 R26, R4, -0x326172a9, RZ ;  /* 0xcd9e8d57041a7825 */ /* 0x000fe200078e00ff */
[----:B------:R-:W-:Y:S01]  /*abc0*/  LOP3.LUT R8, R11, UR4, R14, 0x96, !PT ;  /* 0x000000040b087c12 */ /* 0x000fe2000f8e960e */
[----:B------:R-:W3:Y:S03]  /*abd0*/  SHFL.BFLY PT, R4, R7, 0x2, 0x1f ;  /* 0x0c401f0007047f89 */ /* 0x000ee600000e0000 */
[----:B------:R-:W-:Y:S01]  /*abe0*/  LOP3.LUT R5, R27, UR31, R10, 0x96, !PT ;  /* 0x0000001f1b057c12 */ /* 0x000fe2000f8e960a */
[----:B------:R-:W-:-:S04]  /*abf0*/  IMAD.WIDE.U32 R10, R8, -0x2daee0ad, RZ ;  /* 0xd2511f53080a7825 */ /* 0x000fc800078e00ff */
[----:B------:R-:W-:Y:S01]  /*ac00*/  IMAD.WIDE.U32 R8, R5, -0x2daee0ad, RZ ;  /* 0xd2511f5305087825 */ /* 0x000fe200078e00ff */
[----:B------:R-:W-:Y:S02]  /*ac10*/  LOP3.LUT R5, R11, UR44, R12, 0x96, !PT ;  /* 0x0000002c0b057c12 */ /* 0x000fe4000f8e960c */
[----:B------:R-:W2:Y:S01]  /*ac20*/  LDC.U8 R12, c[0x0][0x388] ;  /* 0x0000e200ff0c7b82 */ /* 0x000ea20000000000 */
        /* <DEDUP_REMOVED lines=8> */
[----:B---3--:R-:W-:-:S03]  /*acb0*/  FMNMX.FTZ R4, R7, R4, !PT ;  /* 0x0000000407047209 */ /* 0x008fc60007810000 */
[----:B------:R-:W-:Y:S01]  /*acc0*/  IMAD.WIDE.U32 R24, R3, -0x2daee0ad, RZ ;  /* 0xd2511f5303187825 */ /* 0x000fe200078e00ff */
[----:B------:R-:W-:Y:S01]  /*acd0*/  LOP3.LUT R5, R11, UR25, R8, 0x96, !PT ;  /* 0x000000190b057c12 */ /* 0x000fe2000f8e9608 */
[----:B------:R-:W3:Y:S03]  /*ace0*/  SHFL.BFLY PT, R3, R4, 0x1, 0x1f ;  /* 0x0c201f0004037f89 */ /* 0x000ee600000e0000 */
[----:B------:R-:W-:Y:S01]  /*acf0*/  LOP3.LUT R8, R25, UR15, R10, 0x96, !PT ;  /* 0x0000000f19087c12 */ /* 0x000fe2000f8e960a */
[----:B------:R-:W-:Y:S01]  /*ad00*/  IMAD.WIDE.U32 R18, R5, -0x326172a9, RZ ;  /* 0xcd9e8d5705127825 */ /* 0x000fe200078e00ff */
[----:B--2---:R-:W-:-:S03]  /*ad10*/  PRMT R12, R12, 0x7054, R13 ;  /* 0x000070540c0c7816 */ /* 0x004fc6000000000d */
[----:B------:R-:W-:Y:S01]  /*ad20*/  IMAD.WIDE.U32 R8, R8, -0x326172a9, RZ ;  /* 0xcd9e8d5708087825 */ /* 0x000fe200078e00ff */
[----:B-1----:R-:W-:Y:S02]  /*ad30*/  FMNMX.FTZ R175, R6, R175, !PT ;  /* 0x000000af06af7209 */ /* 0x002fe40007810000 */
[C---:B------:R-:W-:Y:S02]  /*ad40*/  LOP3.LUT R7, R8.reuse, 0xffff, RZ, 0xc0, !PT ;  /* 0x0000ffff08077812 */ /* 0x040fe400078ec0ff */
[----:B------:R-:W-:Y:S01]  /*ad50*/  LOP3.LUT R6, R8, 0xff, RZ, 0xc0, !PT ;  /* 0x000000ff08067812 */ /* 0x000fe200078ec0ff */
[C---:B------:R-:W-:Y:S01]  /*ad60*/  FMUL.FTZ R190, R175.reuse, UR32 ;  /* 0x00000020afbe7c20 */ /* 0x040fe20008410000 */
[----:B------:R-:W-:Y:S02]  /*ad70*/  SHF.R.U32.HI R7, RZ, 0x8, R7 ;  /* 0x00000008ff077819 */ /* 0x000fe40000011607 */
[----:B------:R-:W-:Y:S02]  /*ad80*/  FSETP.NEU.FTZ.AND P6, PT, R175, -INF , PT ;  /* 0xff800000af00780b */ /* 0x000fe40003fdd000 */
[----:B------:R-:W-:-:S02]  /*ad90*/  PRMT R6, R6, 0x5410, R7 ;  /* 0x0000541006067816 */ /* 0x000fc40000000007 */
[----:B------:R-:W-:Y:S02]  /*ada0*/  SHF.R.U32.HI R7, RZ, 0x10, R8 ;  /* 0x00000010ff077819 */ /* 0x000fe40000011608 */
[----:B------:R-:W-:Y:S02]  /*adb0*/  FSEL R190, R190, RZ, P6 ;  /* 0x000000ffbebe7208 */ /* 0x000fe40003000000 */
[----:B---3--:R-:W-:Y:S02]  /*adc0*/  FMNMX.FTZ R3, R4, R3, !PT ;  /* 0x0000000304037209 */ /* 0x008fe40007810000 */
[----:B------:R-:W-:Y:S01]  /*add0*/  LOP3.LUT R7, R7, 0xff, RZ, 0xc0, !PT ;  /* 0x000000ff07077812 */ /* 0x000fe200078ec0ff */
[----:B------:R-:W-:Y:S01]  /*ade0*/  FFMA.FTZ R187, R181, UR32, -R190 ;  /* 0x00000020b5bb7c23 */ /* 0x000fe200080108be */
[----:B------:R-:W-:Y:S01]  /*adf0*/  SHF.R.U32.HI R4, RZ, 0x18, R8 ;  /* 0x00000018ff047819 */ /* 0x000fe20000011608 */
[----:B------:R-:W-:Y:S01]  /*ae00*/  FMUL.FTZ R181, R3, UR32 ;  /* 0x0000002003b57c20 */ /* 0x000fe20008410000 */
[----:B------:R-:W-:Y:S01]  /*ae10*/  LOP3.LUT R5, R9, UR7, R18, 0x96, !PT ;  /* 0x0000000709057c12 */ /* 0x000fe2000f8e9612 */
[----:B------:R-:W-:Y:S01]  /*ae20*/  FFMA.FTZ R176, R189, UR32, -R190 ;  /* 0x00000020bdb07c23 */ /* 0x000fe200080108be */
[----:B------:R-:W-:Y:S01]  /*ae30*/  PRMT R7, R7, 0x5410, R4 ;  /* 0x0000541007077816 */ /* 0x000fe20000000004 */
[--C-:B------:R-:W-:Y:S01]  /*ae40*/  FFMA.FTZ R186, R185, UR32, -R190.reuse ;  /* 0x00000020b9ba7c23 */ /* 0x100fe200080108be */
[----:B------:R-:W-:Y:S01]  /*ae50*/  FSETP.NEU.FTZ.AND P1, PT, R3, -INF , PT ;  /* 0xff8000000300780b */ /* 0x000fe20003f3d000 */
[--C-:B------:R-:W-:Y:S01]  /*ae60*/  FFMA.FTZ R185, R177, UR32, -R190.reuse ;  /* 0x00000020b1b97c23 */ /* 0x100fe200080108be */
[----:B------:R-:W-:Y:S01]  /*ae70*/  LOP3.LUT R4, R5, 0xffff, RZ, 0xc0, !PT ;  /* 0x0000ffff05047812 */ /* 0x000fe200078ec0ff */
[----:B------:R-:W-:Y:S01]  /*ae80*/  MUFU.EX2 R176, R176 ;  /* 0x000000b000b07308 */ /* 0x000fe20000000800 */
[----:B------:R-:W-:Y:S01]  /*ae90*/  FSEL R181, R181, RZ, P1 ;  /* 0x000000ffb5b57208 */ /* 0x000fe20000800000 */
[----:B------:R-:W-:Y:S01]  /*aea0*/  FFMA.FTZ R207, R207, UR32, -R190 ;  /* 0x00000020cfcf7c23 */ /* 0x000fe200080108be */
[----:B------:R-:W-:Y:S01]  /*aeb0*/  SHF.R.U32.HI R4, RZ, 0x8, R4 ;  /* 0x00000008ff047819 */ /* 0x000fe20000011604 */
[----:B------:R-:W-:Y:S01]  /*aec0*/  FFMA.FTZ R195, R195, UR32, -R190 ;  /* 0x00000020c3c37c23 */ /* 0x000fe200080108be */
[----:B------:R-:W-:Y:S01]  /*aed0*/  LOP3.LUT R9, R5, 0xff, RZ, 0xc0, !PT ;  /* 0x000000ff05097812 */ /* 0x000fe200078ec0ff */
[----:B------:R-:W-:Y:S01]  /*aee0*/  FFMA.FTZ R189, R198, UR32, -R181 ;  /* 0x00000020c6bd7c23 */ /* 0x000fe200080108b5 */
[----:B------:R-:W-:Y:S01]  /*aef0*/  SHF.R.U32.HI R8, RZ, 0x10, R5 ;  /* 0x00000010ff087819 */ /* 0x000fe20000011605 */
[--C-:B------:R-:W-:Y:S01]  /*af00*/  FFMA.FTZ R191, R196, UR32, -R181.reuse ;  /* 0x00000020c4bf7c23 */ /* 0x100fe200080108b5 */
[----:B------:R-:W-:Y:S01]  /*af10*/  PRMT R4, R9, 0x5410, R4 ;  /* 0x0000541009047816 */ /* 0x000fe20000000004 */
[----:B------:R-:W-:Y:S01]  /*af20*/  FFMA.FTZ R184, R184, UR32, -R181 ;  /* 0x00000020b8b87c23 */ /* 0x000fe200080108b5 */
[----:B------:R-:W-:Y:S01]  /*af30*/  SHF.R.U32.HI R5, RZ, 0x18, R5 ;  /* 0x00000018ff057819 */ /* 0x000fe20000011605 */
[----:B------:R-:W1:Y:S01]  /*af40*/  MUFU.EX2 R187, R187 ;  /* 0x000000bb00bb7308 */ /* 0x000e620000000800 */
[----:B------:R-:W-:Y:S01]  /*af50*/  LOP3.LUT R8, R8, 0xff, RZ, 0xc0, !PT ;  /* 0x000000ff08087812 */ /* 0x000fe200078ec0ff */
[----:B------:R-:W-:Y:S01]  /*af60*/  FFMA.FTZ R204, R204, UR32, -R181 ;  /* 0x00000020cccc7c23 */ /* 0x000fe200080108b5 */
[----:B------:R-:W-:-:S02]  /*af70*/  FSEL R11, R175, RZ, P6 ;  /* 0x000000ffaf0b7208 */ /* 0x000fc40003000000 */
[----:B------:R-:W-:Y:S02]  /*af80*/  FSEL R9, R3, RZ, P1 ;  /* 0x000000ff03097208 */ /* 0x000fe40000800000 */
[----:B------:R-:W-:Y:S01]  /*af90*/  MOV R198, R12 ;  /* 0x0000000c00c67202 */ /* 0x000fe20000000f00 */
[----:B------:R-:W-:Y:S01]  /*afa0*/  MUFU.EX2 R191, R191 ;  /* 0x000000bf00bf7308 */ /* 0x000fe20000000800 */
[----:B------:R-:W2:Y:S01]  /*afb0*/  LDSM.16.MT88.4 R12, [R228+0x18000] ;  /* 0x01800000e40c783b */ /* 0x000ea20000004200 */
[----:B------:R-:W-:Y:S01]  /*afc0*/  PRMT R5, R8, 0x5410, R5 ;  /* 0x0000541008057816 */ /* 0x000fe20000000005 */
[----:B------:R-:W-:Y:S01]  /*afd0*/  FADD.FTZ R8, R2, -R11 ;  /* 0x8000000b02087221 */ /* 0x000fe20000010000 */
[----:B------:R-:W-:Y:S01]  /*afe0*/  FADD.FTZ R2, R0, -R9 ;  /* 0x8000000900027221 */ /* 0x000fe20000010000 */
[--C-:B------:R-:W-:Y:S01]  /*aff0*/  FFMA.FTZ R0, R203, UR32, -R181.reuse ;  /* 0x00000020cb007c23 */ /* 0x100fe200080108b5 */
[----:B------:R-:W-:Y:S01]  /*b000*/  MOV R196, R30 ;  /* 0x0000001e00c47202 */ /* 0x000fe20000000f00 */
[----:B------:R-:W-:Y:S01]  /*b010*/  FMUL.FTZ R177, R8, UR32 ;  /* 0x0000002008b17c20 */ /* 0x000fe20008410000 */
[----:B------:R-:W3:Y:S01]  /*b020*/  MUFU.EX2 R184, R184 ;  /* 0x000000b800b87308 */ /* 0x000ee20000000800 */
[----:B------:R-:W-:Y:S01]  /*b030*/  FMUL.FTZ R2, R2, UR32 ;  /* 0x0000002002027c20 */ /* 0x000fe20008410000 */
[----:B------:R-:W4:Y:S01]  /*b040*/  LDSM.16.MT88.4 R28, [R225+0x18000] ;  /* 0x01800000e11c783b */ /* 0x000f220000004200 */
[--C-:B------:R-:W-:Y:S01]  /*b050*/  HSET2.LE.AND R4, R4, R198.reuse, PT ;  /* 0x000000c604047233 */ /* 0x100fe20003803000 */
[--C-:B------:R-:W-:Y:S01]  /*b060*/  FFMA.FTZ R203, R199, UR32, -R190.reuse ;  /* 0x00000020c7cb7c23 */ /* 0x100fe200080108be */
[--C-:B------:R-:W-:Y:S01]  /*b070*/  HSET2.LE.AND R5, R5, R198.reuse, PT ;  /* 0x000000c605057233 */ /* 0x100fe20003803000 */
[----:B------:R-:W-:Y:S01]  /*b080*/  FFMA.FTZ R199, R201, UR32, -R190 ;  /* 0x00000020c9c77c23 */ /* 0x000fe200080108be */
[----:B-1----:R-:W-:Y:S01]  /*b090*/  F2FP.F16.F32.PACK_AB R9, R187, R176 ;  /* 0x000000b0bb09723e */ /* 0x002fe200000000ff */
[----:B------:R-:W-:Y:S01]  /*b0a0*/  MUFU.EX2 R186, R186 ;  /* 0x000000ba00ba7308 */ /* 0x000fe20000000800 */
[----:B------:R-:W-:Y:S01]  /*b0b0*/  HSET2.LE.AND R6, R6, R198, PT ;  /* 0x000000c606067233 */ /* 0x000fe20003803000 */
[----:B------:R-:W-:Y:S01]  /*b0c0*/  FFMA.FTZ R201, R192, UR32, -R181 ;  /* 0x00000020c0c97c23 */ /* 0x000fe200080108b5 */
[----:B------:R-:W-:-:S02]  /*b0d0*/  LOP3.LUT R4, R4, R9, RZ, 0xc0, !PT ;  /* 0x0000000904047212 */ /* 0x000fc400078ec0ff */
[----:B------:R-:W-:-:S03]  /*b0e0*/  HSET2.LE.AND R7, R7, R198, PT ;  /* 0x000000c607077233 */ /* 0x000fc60003803000 */
[----:B------:R-:W1:Y:S01]  /*b0f0*/  MUFU.EX2 R185, R185 ;  /* 0x000000b900b97308 */ /* 0x000e620000000800 */
[----:B---3--:R-:W-:-:S04]  /*b100*/  F2FP.F16.F32.PACK_AB R8, R184, R191 ;  /* 0x000000bfb808723e */ /* 0x008fc800000000ff */
[----:B------:R-:W-:-:S03]  /*b110*/  LOP3.LUT R5, R5, R8, RZ, 0xc0, !PT ;  /* 0x0000000805057212 */ /* 0x000fc600078ec0ff */
[----:B------:R-:W-:Y:S08]  /*b120*/  MUFU.EX2 R189, R189 ;  /* 0x000000bd00bd7308 */ /* 0x000ff00000000800 */
[----:B------:R-:W3:Y:S01]  /*b130*/  MUFU.EX2 R0, R0 ;  /* 0x0000000000007308 */ /* 0x000ee20000000800 */
[----:B-1----:R-:W-:-:S04]  /*b140*/  F2FP.F16.F32.PACK_AB R9, R185, R186 ;  /* 0x000000bab909723e */ /* 0x002fc800000000ff */
[----:B------:R-:W-:-:S03]  /*b150*/  LOP3.LUT R6, R6, R9, RZ, 0xc0, !PT ;  /* 0x0000000906067212 */ /* 0x000fc600078ec0ff */
[----:B------:R-:W1:Y:S08]  /*b160*/  MUFU.EX2 R177, R177 ;  /* 0x000000b100b17308 */ /* 0x000e700000000800 */
[----:B------:R-:W5:Y:S01]  /*b170*/  MUFU.EX2 R2, R2 ;  /* 0x0000000200027308 */ /* 0x000f620000000800 */
[----:B---3--:R-:W-:-:S04]  /*b180*/  F2FP.F16.F32.PACK_AB R8, R0, R189 ;  /* 0x000000bd0008723e */ /* 0x008fc800000000ff */
[----:B------:R-:W-:-:S03]  /*b190*/  LOP3.LUT R7, R7, R8, RZ, 0xc0, !PT ;  /* 0x0000000807077212 */ /* 0x000fc600078ec0ff */
[----:B------:R-:W-:Y:S01]  /*b1a0*/  MUFU.EX2 R203, R203 ;  /* 0x000000cb00cb7308 */ /* 0x000fe20000000800 */
[-C--:B-1----:R-:W-:Y:S01]  /*b1b0*/  FMUL.FTZ R8, R160, R177.reuse ;  /* 0x000000b1a0087220 */ /* 0x082fe20000410000 */
[-C--:B------:R-:W-:Y:S01]  /*b1c0*/  FMUL.FTZ R9, R161, R177.reuse ;  /* 0x000000b1a1097220 */ /* 0x080fe20000410000 */
[-C--:B------:R-:W-:Y:S01]  /*b1d0*/  FMUL.FTZ R156, R156, R177.reuse ;  /* 0x000000b19c9c7220 */ /* 0x080fe20000410000 */
[-C--:B------:R-:W-:Y:S01]  /*b1e0*/  FMUL.FTZ R157, R157, R177.reuse ;  /* 0x000000b19d9d7220 */ /* 0x080fe20000410000 */
[----:B------:R-:W-:Y:S01]  /*b1f0*/  MOV R160, R26 ;  /* 0x0000001a00a07202 */ /* 0x000fe20000000f00 */
[----:B------:R-:W-:Y:S01]  /*b200*/  FMUL.FTZ R140, R140, R177 ;  /* 0x000000b18c8c7220 */ /* 0x000fe20000410000 */
[----:B------:R-:W-:Y:S01]  /*b210*/  MOV R161, R27 ;  /* 0x0000001b00a17202 */ /* 0x000fe20000000f00 */
[-C--:B------:R-:W-:Y:S01]  /*b220*/  FMUL.FTZ R141, R141, R177.reuse ;  /* 0x000000b18d8d7220 */ /* 0x080fe20000410000 */
[-C--:B-----5:R-:W-:Y:S01]  /*b230*/  FMUL.FTZ R10, R162, R2.reuse ;  /* 0x00000002a20a7220 */ /* 0x0a0fe20000410000 */
        /* <DEDUP_REMOVED lines=20> */
[----:B------:R-:W-:Y:S01]  /*b380*/  MOV R158, R24 ;  /* 0x00000018009e7202 */ /* 0x000fe20000000f00 */
[----:B------:R-:W-:Y:S01]  /*b390*/  FMUL.FTZ R24, R144, R177 ;  /* 0x000000b190187220 */ /* 0x000fe20000410000 */
        /* <DEDUP_REMOVED lines=66> */
[----:B------:R-:W-:Y:S01]  /*b7c0*/  FMUL.FTZ R97, R97, R177 ;  /* 0x000000b161617220 */ /* 0x000fe20000410000 */
[-C--:B------:R-:W-:Y:S01]  /*b7d0*/  FMUL.FTZ R98, R98, R2.reuse ;  /* 0x0000000262627220 */ /* 0x080fe20000410000 */
        /* <DEDUP_REMOVED lines=55> */
[----:B------:R-:W-:Y:S01]  /*bb50*/  FMUL.FTZ R129, R129, R177 ;  /* 0x000000b181817220 */ /* 0x000fe20000410000 */
[-C--:B------:R-:W-:Y:S01]  /*bb60*/  FMUL.FTZ R130, R130, R2.reuse ;  /* 0x0000000282827220 */ /* 0x080fe20000410000 */
[----:B------:R-:W-:Y:S01]  /*bb70*/  FMUL.FTZ R131, R131, R2 ;  /* 0x0000000283837220 */ /* 0x000fe20000410000 */
[C---:B-1----:R-:W-:Y:S01]  /*bb80*/  HMMA.16816.F32 R76, R4.reuse, R136, R76 ;  /* 0x00000088044c723c */ /* 0x042fe2000000184c */
[----:B------:R-:W-:Y:S01]  /*bb90*/  MOV R162, R198 ;  /* 0x000000c600a27202 */ /* 0x000fe20000000f00 */
[--C-:B------:R-:W-:Y:S01]  /*bba0*/  FFMA.FTZ R198, R197, UR32, -R190.reuse ;  /* 0x00000020c5c67c23 */ /* 0x100fe200080108be */
[--C-:B------:R-:W-:Y:S01]  /*bbb0*/  FFMA.FTZ R197, R236, UR32, -R181.reuse ;  /* 0x00000020ecc57c23 */ /* 0x100fe200080108b5 */
[----:B------:R-:W-:Y:S01]  /*bbc0*/  MUFU.EX2 R201, R201 ;  /* 0x000000c900c97308 */ /* 0x000fe20000000800 */
[----:B------:R-:W-:Y:S01]  /*bbd0*/  LDSM.16.MT88.4 R144, [R226+0x18800] ;  /* 0x01880000e290783b */ /* 0x000fe20000004200 */
[----:B------:R-:W-:Y:S01]  /*bbe0*/  HMMA.16816.F32 R80, R4, R138, R80 ;  /* 0x0000008a0450723c */ /* 0x000fe20000001850 */
[----:B------:R-:W-:Y:S01]  /*bbf0*/  FFMA.FTZ R236, R237, UR32, -R190 ;  /* 0x00000020edec7c23 */ /* 0x000fe200080108be */
[--C-:B------:R-:W-:Y:S01]  /*bc00*/  FFMA.FTZ R237, R206, UR32, -R181.reuse ;  /* 0x00000020ceed7c23 */ /* 0x100fe200080108b5 */
[----:B------:R-:W1:Y:S01]  /*bc10*/  LDSM.16.MT88.4 R136, [R224+0x1c000] ;  /* 0x01c00000e088783b */ /* 0x000e620000004200 */
[----:B------:R-:W-:Y:S01]  /*bc20*/  FFMA.FTZ R206, R180, UR32, -R181 ;  /* 0x00000020b4ce7c23 */ /* 0x000fe200080108b5 */
[----:B------:R-:W-:Y:S01]  /*bc30*/  FFMA.FTZ R191, R166, R2, R191 ;  /* 0x00000002a6bf7223 */ /* 0x000fe200000100bf */
[----:B------:R-:W4:Y:S01]  /*bc40*/  MUFU.EX2 R198, R198 ;  /* 0x000000c600c67308 */ /* 0x000f220000000800 */
[----:B------:R-:W-:Y:S01]  /*bc50*/  LDSM.16.MT88.4 R152, [R228+0x1a800] ;  /* 0x01a80000e498783b */ /* 0x000fe20000004200 */
[----:B------:R-:W-:Y:S01]  /*bc60*/  MOV R2, R175 ;  /* 0x000000af00027202 */ /* 0x000fe20000000f00 */
[----:B------:R-:W-:-:S04]  /*bc70*/  FADD.FTZ R184, R184, R191 ;  /* 0x000000bfb8b87221 */ /* 0x000fc80000010000 */
[----:B------:R-:W-:Y:S01]  /*bc80*/  FADD.FTZ R189, R189, R184 ;  /* 0x000000b8bdbd7221 */ /* 0x000fe20000010000 */
[----:B------:R-:W-:Y:S03]  /*bc90*/  MUFU.EX2 R199, R199 ;  /* 0x000000c700c77308 */ /* 0x000fe60000000800 */
[----:B------:R-:W-:Y:S01]  /*bca0*/  FADD.FTZ R0, R0, R189 ;  /* 0x000000bd00007221 */ /* 0x000fe20000010000 */
[C---:B--2---:R-:W-:Y:S04]  /*bcb0*/  HMMA.16816.F32 R68, R4.reuse, R140, R68 ;  /* 0x0000008c0444723c */ /* 0x044fe80000001844 */
[----:B------:R-:W-:Y:S02]  /*bcc0*/  MUFU.EX2 R197, R197 ;  /* 0x000000c500c57308 */ /* 0x000fe40000000800 */
[C---:B------:R-:W-:Y:S01]  /*bcd0*/  HMMA.16816.F32 R72, R4.reuse, R142, R72 ;  /* 0x0000008e0448723c */ /* 0x040fe20000001848 */
[----:B------:R-:W2:Y:S05]  /*bce0*/  LDSM.16.MT88.4 R140, [R225+0x1c000] ;  /* 0x01c00000e18c783b */ /* 0x000eaa0000004200 */
[----:B------:R-:W-:Y:S01]  /*bcf0*/  MUFU.EX2 R207, R207 ;  /* 0x000000cf00cf7308 */ /* 0x000fe20000000800 */
[C---:B---3--:R-:W-:Y:S07]  /*bd00*/  HMMA.16816.F32 R32, R4.reuse, R148, R32 ;  /* 0x000000940420723c */ /* 0x048fee0000001820 */
[----:B------:R-:W-:Y:S01]  /*bd10*/  MUFU.EX2 R236, R236 ;  /* 0x000000ec00ec7308 */ /* 0x000fe20000000800 */
[C---:B------:R-:W-:Y:S01]  /*bd20*/  HMMA.16816.F32 R132, R4.reuse, R150, R132 ;  /* 0x000000960484723c */ /* 0x040fe20000001884 */
[----:B------:R-:W-:Y:S05]  /*bd30*/  LDSM.16.MT88.4 R148, [R228+0x18800] ;  /* 0x01880000e494783b */ /* 0x000fea0000004200 */
[C---:B-1----:R-:W-:Y:S01]  /*bd40*/  HMMA.16816.F32 R92, R4.reuse, R136, R92 ;  /* 0x00000088045c723c */ /* 0x042fe2000000185c */
[----:B------:R-:W-:Y:S05]  /*bd50*/  MUFU.EX2 R237, R237 ;  /* 0x000000ed00ed7308 */ /* 0x000fea0000000800 */
[C---:B------:R-:W-:Y:S01]  /*bd60*/  HMMA.16816.F32 R96, R4.reuse, R138, R96 ;  /* 0x0000008a0460723c */ /* 0x040fe20000001860 */
[----:B------:R-:W1:Y:S02]  /*bd70*/  LDSM.16.MT88.4 R136, [R226+0x1e000] ;  /* 0x01e00000e288783b */ /* 0x000e640000004200 */
[----:B------:R-:W-:Y:S08]  /*bd80*/  MUFU.EX2 R204, R204 ;  /* 0x000000cc00cc7308 */ /* 0x000ff00000000800 */
[----:B------:R-:W-:Y:S01]  /*bd90*/  MUFU.EX2 R206, R206 ;  /* 0x000000ce00ce7308 */ /* 0x000fe20000000800 */
[C---:B--2---:R-:W-:Y:S07]  /*bda0*/  HMMA.16816.F32 R84, R4.reuse, R140, R84 ;  /* 0x0000008c0454723c */ /* 0x044fee0000001854 */
[----:B------:R-:W-:Y:S01]  /*bdb0*/  MUFU.EX2 R195, R195 ;  /* 0x000000c300c37308 */ /* 0x000fe20000000800 */
        /* <DEDUP_REMOVED lines=8> */
[C---:B-1----:R-:W-:Y:S07]  /*be40*/  HMMA.16816.F32 R124, R4.reuse, R136, R124 ;  /* 0x00000088047c723c */ /* 0x042fee000000187c */
[----:B----4-:R-:W-:Y:S01]  /*be50*/  F2FP.F16.F32.PACK_AB R137, R198, R203 ;  /* 0x000000cbc689723e */ /* 0x010fe200000000ff */
[C---:B--2---:R-:W-:Y:S06]  /*be60*/  HMMA.16816.F32 R116, R4.reuse, R140, R116 ;  /* 0x0000008c0474723c */ /* 0x044fec0000001874 */
[C---:B------:R-:W-:Y:S01]  /*be70*/  HMMA.16816.F32 R120, R4.reuse, R142, R120 ;  /* 0x0000008e0478723c */ /* 0x040fe20000001878 */
[----:B------:R-:W1:Y:S05]  /*be80*/  LDSM.16.MT88.4 R140, [R225+0x18800] ;  /* 0x01880000e18c783b */ /* 0x000e6a0000004200 */
[----:B------:R-:W-:Y:S07]  /*be90*/  HMMA.16816.F32 R4, R4, R138, R128 ;  /* 0x0000008a0404723c */ /* 0x000fee0000001880 */
[----:B------:R-:W-:-:S02]  /*bea0*/  LOP3.LUT R128, R163, UR24, R156, 0x96, !PT ;  /* 0x00000018a3807c12 */ /* 0x000fc4000f8e969c */
[----:B------:R-:W-:Y:S01]  /*beb0*/  MOV R163, R196 ;  /* 0x000000c400a37202 */ /* 0x000fe20000000f00 */
[----:B------:R-:W-:Y:S01]  /*bec0*/  FFMA.FTZ R196, R194, UR32, -R181 ;  /* 0x00000020c2c47c23 */ /* 0x000fe200080108b5 */
[----:B------:R-:W-:Y:S01]  /*bed0*/  FFMA.FTZ R194, R238, UR32, -R190 ;  /* 0x00000020eec27c23 */ /* 0x000fe200080108be */
[----:B------:R-:W-:-:S04]  /*bee0*/  IMAD.WIDE.U32 R138, R128, -0x2daee0ad, RZ ;  /* 0xd2511f53808a7825 */ /* 0x000fc800078e00ff */
[--C-:B------:R-:W-:Y:S01]  /*bef0*/  FFMA.FTZ R238, R205, UR32, -R190.reuse ;  /* 0x00000020cdee7c23 */ /* 0x100fe200080108be */
[--C-:B------:R-:W-:Y:S01]  /*bf00*/  FFMA.FTZ R192, R163, UR32, -R181.reuse ;  /* 0x00000020a3c07c23 */ /* 0x100fe200080108b5 */
[----:B------:R-:W-:Y:S01]  /*bf10*/  FFMA.FTZ R205, R239, UR32, -R190 ;  /* 0x00000020efcd7c23 */ /* 0x000fe200080108be */
[----:B------:R-:W2:Y:S01]  /*bf20*/  MUFU.EX2 R196, R196 ;  /* 0x000000c400c47308 */ /* 0x000ea20000000800 */
[----:B------:R-:W-:Y:S01]  /*bf30*/  LOP3.LUT R129, R138, 0xffff, RZ, 0xc0, !PT ;  /* 0x0000ffff8a817812 */ /* 0x000fe200078ec0ff */
[--C-:B------:R-:W-:Y:S01]  /*bf40*/  FFMA.FTZ R239, R200, UR32, -R181.reuse ;  /* 0x00000020c8ef7c23 */ /* 0x100fe200080108b5 */
[----:B------:R-:W-:Y:S01]  /*bf50*/  LOP3.LUT R130, R138, 0xff, RZ, 0xc0, !PT ;  /* 0x000000ff8a827812 */ /* 0x000fe200078ec0ff */
[----:B------:R-:W-:Y:S01]  /*bf60*/  FFMA.FTZ R200, R202, UR32, -R181 ;  /* 0x00000020cac87c23 */ /* 0x000fe200080108b5 */
[----:B------:R-:W-:Y:S01]  /*bf70*/  SHF.R.U32.HI R136, RZ, 0x10, R138 ;  /* 0x00000010ff887819 */ /* 0x000fe2000001168a */
[----:B------:R-:W-:Y:S01]  /*bf80*/  FFMA.FTZ R202, R193, UR32, -R190 ;  /* 0x00000020c1ca7c23 */ /* 0x000fe200080108be */
[----:B------:R-:W-:Y:S01]  /*bf90*/  SHF.R.U32.HI R129, RZ, 0x8, R129 ;  /* 0x00000008ff817819 */ /* 0x000fe20000011681 */
[----:B------:R-:W3:Y:S01]  /*bfa0*/  MUFU.EX2 R194, R194 ;  /* 0x000000c200c27308 */ /* 0x000ee20000000800 */
[----:B------:R-:W-:Y:S01]  /*bfb0*/  LOP3.LUT R128, R139, UR6, R158, 0x96, !PT ;  /* 0x000000068b807c12 */ /* 0x000fe2000f8e969e */
[----:B------:R-:W-:Y:S01]  /*bfc0*/  IMAD.WIDE.U32 R158, R165, -0x2daee0ad, RZ ;  /* 0xd2511f53a59e7825 */ /* 0x000fe200078e00ff */
[----:B------:R-:W-:-:S03]  /*bfd0*/  SHF.R.U32.HI R131, RZ, 0x18, R138 ;  /* 0x00000018ff837819 */ /* 0x000fc6000001168a */
[--C-:B------:R-:W-:Y:S01]  /*bfe0*/  FFMA.FTZ R193, R188, UR32, -R190.reuse ;  /* 0x00000020bcc17c23 */ /* 0x100fe200080108be */
[----:B------:R-:W-:Y:S01]  /*bff0*/  PRMT R130, R130, 0x5410, R129 ;  /* 0x0000541082827816 */ /* 0x000fe20000000081 */
[----:B------:R-:W-:Y:S01]  /*c000*/  FFMA.FTZ R188, R183, UR32, -R190 ;  /* 0x00000020b7bc7c23 */ /* 0x000fe200080108be */
[----:B------:R-:W-:Y:S01]  /*c010*/  LOP3.LUT R136, R136, 0xff, RZ, 0xc0, !PT ;  /* 0x000000ff88887812 */ /* 0x000fe200078ec0ff */
[----:B------:R-:W4:Y:S01]  /*c020*/  MUFU.EX2 R192, R192 ;  /* 0x000000c000c07308 */ /* 0x000f220000000800 */
[----:B------:R-:W-:Y:S01]  /*c030*/  LOP3.LUT R129, R128, 0xffff, RZ, 0xc0, !PT ;  /* 0x0000ffff80817812 */ /* 0x000fe200078ec0ff */
[----:B------:R-:W-:Y:S01]  /*c040*/  FFMA.FTZ R190, R182, UR32, -R181 ;  /* 0x00000020b6be7c23 */ /* 0x000fe200080108b5 */
[----:B------:R-:W-:Y:S02]  /*c050*/  PRMT R131, R136, 0x5410, R131 ;  /* 0x0000541088837816 */ /* 0x000fe40000000083 */
[----:B------:R-:W-:Y:S02]  /*c060*/  SHF.R.U32.HI R129, RZ, 0x8, R129 ;  /* 0x00000008ff817819 */ /* 0x000fe40000011681 */
[----:B------:R-:W-:Y:S01]  /*c070*/  LOP3.LUT R136, R128, 0xff, RZ, 0xc0, !PT ;  /* 0x000000ff80887812 */ /* 0x000fe200078ec0ff */
[----:B------:R-:W-:Y:S01]  /*c080*/  MUFU.EX2 R238, R238 ;  /* 0x000000ee00ee7308 */ /* 0x000fe20000000800 */
[----:B------:R-:W-:-:S02]  /*c090*/  HSET2.LE.AND R130, R130, R162, PT ;  /* 0x000000a282827233 */ /* 0x000fc40003803000 */
[----:B------:R-:W-:Y:S02]  /*c0a0*/  PRMT R136, R136, 0x5410, R129 ;  /* 0x0000541088887816 */ /* 0x000fe40000000081 */
[--C-:B------:R-:W-:Y:S02]  /*c0b0*/  SHF.R.U32.HI R129, RZ, 0x10, R128.reuse ;  /* 0x00000010ff817819 */ /* 0x100fe40000011680 */
[----:B------:R-:W-:Y:S01]  /*c0c0*/  SHF.R.U32.HI R128, RZ, 0x18, R128 ;  /* 0x00000018ff807819 */ /* 0x000fe20000011680 */
[----:B------:R-:W-:Y:S01]  /*c0d0*/  MUFU.EX2 R205, R205 ;  /* 0x000000cd00cd7308 */ /* 0x000fe20000000800 */
[----:B------:R-:W-:Y:S02]  /*c0e0*/  LOP3.LUT R129, R129, 0xff, RZ, 0xc0, !PT ;  /* 0x000000ff81817812 */ /* 0x000fe400078ec0ff */
[----:B------:R-:W-:Y:S02]  /*c0f0*/  HSET2.LE.AND R131, R131, R162, PT ;  /* 0x000000a283837233 */ /* 0x000fe40003803000 */
[----:B------:R-:W-:-:S02]  /*c100*/  PRMT R129, R129, 0x5410, R128 ;  /* 0x0000541081817816 */ /* 0x000fc40000000080 */
[--C-:B------:R-:W-:Y:S01]  /*c110*/  HSET2.LE.AND R128, R136, R162.reuse, PT ;  /* 0x000000a288807233 */ /* 0x100fe20003803000 */
[----:B------:R-:W5:Y:S01]  /*c120*/  MUFU.EX2 R200, R200 ;  /* 0x000000c800c87308 */ /* 0x000f620000000800 */
[----:B--2---:R-:W-:Y:S01]  /*c130*/  F2FP.F16.F32.PACK_AB R136, R196, R201 ;  /* 0x000000c9c488723e */ /* 0x004fe200000000ff */
[----:B------:R-:W-:Y:S01]  /*c140*/  FADD.FTZ R201, R201, R0 ;  /* 0x00000000c9c97221 */ /* 0x000fe20000010000 */
[----:B------:R-:W-:Y:S02]  /*c150*/  HSET2.LE.AND R129, R129, R162, PT ;  /* 0x000000a281817233 */ /* 0x000fe40003803000 */
[----:B------:R-:W-:Y:S01]  /*c160*/  LOP3.LUT R128, R128, R137, RZ, 0xc0, !PT ;  /* 0x0000008980807212 */ /* 0x000fe200078ec0ff */
[----:B------:R-:W-:Y:S01]  /*c170*/  FADD.FTZ R196, R196, R201 ;  /* 0x000000c9c4c47221 */ /* 0x000fe20000010000 */
[----:B---3--:R-:W-:Y:S01]  /*c180*/  F2FP.F16.F32.PACK_AB R137, R194, R199 ;  /* 0x000000c7c289723e */ /* 0x008fe200000000ff */
[----:B------:R-:W2:Y:S01]  /*c190*/  MUFU.EX2 R239, R239 ;  /* 0x000000ef00ef7308 */ /* 0x000ea20000000800 */
[----:B------:R-:W-:-:S02]  /*c1a0*/  LOP3.LUT R129, R129, R136, RZ, 0xc0, !PT ;  /* 0x0000008881817212 */ /* 0x000fc400078ec0ff */
[----:B----4-:R-:W-:Y:S01]  /*c1b0*/  F2FP.F16.F32.PACK_AB R136, R192, R197 ;  /* 0x000000c5c088723e */ /* 0x010fe200000000ff */
[----:B------:R-:W-:Y:S01]  /*c1c0*/  FADD.FTZ R197, R197, R196 ;  /* 0x000000c4c5c57221 */ /* 0x000fe20000010000 */
[----:B------:R-:W-:Y:S02]  /*c1d0*/  LOP3.LUT R130, R130, R137, RZ, 0xc0, !PT ;  /* 0x0000008982827212 */ /* 0x000fe400078ec0ff */
[----:B------:R-:W-:Y:S01]  /*c1e0*/  LOP3.LUT R131, R131, R136, RZ, 0xc0, !PT ;  /* 0x0000008883837212 */ /* 0x000fe200078ec0ff */
[----:B------:R-:W-:Y:S01]  /*c1f0*/  MUFU.EX2 R190, R190 ;  /* 0x000000be00be7308 */ /* 0x000fe20000000800 */
[----:B------:R-:W3:Y:S01]  /*c200*/  LDSM.16.MT88.4 R136, [R224+0x18800] ;  /* 0x01880000e088783b */ /* 0x000ee20000004200 */
[----:B------:R-:W-:Y:S01]  /*c210*/  FADD.FTZ R192, R192, R197 ;  /* 0x000000c5c0c07221 */ /* 0x000fe20000010000 */
[----:B------:R-:W-:-:S03]  /*c220*/  MOV R0, R3 ;  /* 0x0000000300007202 */ /* 0x000fc60000000f00 */
[C---:B------:R-:W-:Y:S02]  /*c230*/  HMMA.16816.F32 R16, R128.reuse, R144, R16 ;  /* 0x000000908010723c */ /* 0x040fe40000001810 */
[----:B------:R-:W-:Y:S04]  /*c240*/  MUFU.EX2 R193, R193 ;  /* 0x000000c100c17308 */ /* 0x000fe80000000800 */
[C---:B------:R-:W-:Y:S01]  /*c250*/  HMMA.16816.F32 R20, R128.reuse, R146, R20 ;  /* 0x000000928014723c */ /* 0x040fe20000001814 */
[----:B------:R-:W4:Y:S03]  /*c260*/  LDSM.16.MT88.4 R144, [R225+0x1a800] ;  /* 0x01a80000e190783b */ /* 0x000f260000004200 */
[----:B------:R-:W-:Y:S02]  /*c270*/  MUFU.EX2 R188, R188 ;  /* 0x000000bc00bc7308 */ /* 0x000fe40000000800 */
[C---:B-1----:R-:W-:Y:S06]  /*c280*/  HMMA.16816.F32 R24, R128.reuse, R140, R24 ;  /* 0x0000008c8018723c */ /* 0x042fec0000001818 */
[C---:B------:R-:W-:Y:S01]  /*c290*/  HMMA.16816.F32 R28, R128.reuse, R142, R28 ;  /* 0x0000008e801c723c */ /* 0x040fe2000000181c */
[----:B------:R-:W1:Y:S01]  /*c2a0*/  LDSM.16.MT88.4 R140, [R224+0x1a800] ;  /* 0x01a80000e08c783b */ /* 0x000e620000004200 */
[----:B------:R-:W2:Y:S04]  /*c2b0*/  MUFU.EX2 R202, R202 ;  /* 0x000000ca00ca7308 */ /* 0x000ea80000000800 */
        /* <DEDUP_REMOVED lines=19> */
[----:B-----5:R-:W-:Y:S01]  /*c3f0*/  HMMA.16816.F32 R44, R128, R148, R44 ;  /* 0x00000094802c723c */ /* 0x020fe2000000182c */
[----:B------:R-:W-:-:S02]  /*c400*/  MOV R152, R160 ;  /* 0x000000a000987202 */ /* 0x000fc40000000f00 */
[----:B------:R-:W-:Y:S01]  /*c410*/  MOV R153, R161 ;  /* 0x000000a100997202 */ /* 0x000fe20000000f00 */
[----:B------:R-:W-:Y:S02]  /*c420*/  IMAD.WIDE.U32 R160, R164, -0x326172a9, RZ ;  /* 0xcd9e8d57a4a07825 */ /* 0x000fe400078e00ff */
[C---:B------:R-:W-:Y:S01]  /*c430*/  HMMA.16816.F32 R48, R128.reuse, R150, R48 ;  /* 0x000000968030723c */ /* 0x040fe20000001830 */
[----:B------:R-:W5:Y:S05]  /*c440*/  LDSM.16.MT88.4 R148, [R225+0x1c800] ;  /* 0x01c80000e194783b */ /* 0x000f6a0000004200 */
[C---:B----4-:R-:W-:Y:S06]  /*c450*/  HMMA.16816.F32 R92, R128.reuse, R144, R92 ;  /* 0x00000090805c723c */ /* 0x050fec000000185c */
[C---:B------:R-:W-:Y:S01]  /*c460*/  HMMA.16816.F32 R96, R128.reuse, R146, R96 ;  /* 0x000000928060723c */ /* 0x040fe20000001860 */
[----:B------:R-:W4:Y:S05]  /*c470*/  LDSM.16.MT88.4 R144, [R225+0x1e800] ;  /* 0x01e80000e190783b */ /* 0x000f2a0000004200 */
[C---:B-1----:R-:W-:Y:S06]  /*c480*/  HMMA.16816.F32 R100, R128.reuse, R140, R100 ;  /* 0x0000008c8064723c */ /* 0x042fec0000001864 */
[C---:B---3--:R-:W-:Y:S06]  /*c490*/  HMMA.16816.F32 R108, R128.reuse, R136, R108 ;  /* 0x00000088806c723c */ /* 0x048fec000000186c */
[----:B------:R-:W-:Y:S01]  /*c4a0*/  HMMA.16816.F32 R112, R128, R138, R112 ;  /* 0x0000008a8070723c */ /* 0x000fe20000001870 */
[----:B------:R-:W-:-:S04]  /*c4b0*/  MOV R136, UR45 ;  /* 0x0000002d00887c02 */ /* 0x000fc80008000f00 */
[----:B------:R-:W-:Y:S01]  /*c4c0*/  LOP3.LUT R136, R159, UR39, R136, 0x96, !PT ;  /* 0x000000279f887c12 */ /* 0x000fe2000f8e9688 */
[C---:B------:R-:W-:Y:S01]  /*c4d0*/  HMMA.16816.F32 R104, R128.reuse, R142, R104 ;  /* 0x0000008e8068723c */ /* 0x040fe20000001868 */
[----:B------:R-:W1:Y:S03]  /*c4e0*/  LDSM.16.MT88.4 R140, [R224+0x1e800] ;  /* 0x01e80000e08c783b */ /* 0x000e660000004200 */
[----:B------:R-:W-:Y:S02]  /*c4f0*/  IMAD.WIDE.U32 R138, R136, -0x326172a9, RZ ;  /* 0xcd9e8d57888a7825 */ /* 0x000fe400078e00ff */
[C---:B------:R-:W-:Y:S03]  /*c500*/  HMMA.16816.F32 R80, R128.reuse, R154, R80 ;  /* 0x0000009a8050723c */ /* 0x040fe60000001850 */
[----:B------:R-:W-:Y:S01]  /*c510*/  LOP3.LUT R136, R139, UR4, R160, 0x96, !PT ;  /* 0x000000048b887c12 */ /* 0x000fe2000f8e96a0 */
[----:B------:R-:W-:Y:S01]  /*c520*/  IMAD.WIDE.U32 R160, R164, -0x326172a9, RZ ;  /* 0xcd9e8d57a4a07825 */ /* 0x000fe200078e00ff */
[----:B------:R-:W-:Y:S01]  /*c530*/  LOP3.LUT R137, R153, UR31, R138, 0x96, !PT ;  /* 0x0000001f99897c12 */ /* 0x000fe2000f8e968a */
[----:B-----5:R-:W-:Y:S02]  /*c540*/  HMMA.16816.F32 R84, R128, R148, R84 ;  /* 0x000000948054723c */ /* 0x020fe40000001854 */
[----:B------:R-:W-:Y:S01]  /*c550*/  IMAD.WIDE.U32 R158, R136, -0x2daee0ad, RZ ;  /* 0xd2511f53889e7825 */ /* 0x000fe200078e00ff */
[----:B------:R-:W-:-:S03]  /*c560*/  LOP3.LUT R160, R161, R168, RZ, 0x3c, !PT ;  /* 0x000000a8a1a07212 */ /* 0x000fc600078e3cff */
[----:B------:R-:W-:Y:S01]  /*c570*/  HMMA.16816.F32 R88, R128, R150, R88 ;  /* 0x000000968058723c */ /* 0x000fe20000001858 */
[----:B------:R-:W-:Y:S01]  /*c580*/  LDSM.16.MT88.4 R148, [R225+0x19000] ;  /* 0x01900000e194783b */ /* 0x000fe20000004200 */
[----:B------:R-:W-:-:S04]  /*c590*/  IMAD.WIDE.U32 R160, R160, -0x2daee0ad, RZ ;  /* 0xd2511f53a0a07825 */ /* 0x000fc800078e00ff */
[----:B----4-:R-:W-:Y:S01]  /*c5a0*/  HMMA.16816.F32 R116, R128, R144, R116 ;  /* 0x000000908074723c */ /* 0x010fe20000001874 */
[----:B------:R-:W-:Y:S01]  /*c5b0*/  LOP3.LUT R136, R159, UR44, R160, 0x96, !PT ;  /* 0x0000002c9f887c12 */ /* 0x000fe2000f8e96a0 */
[----:B------:R-:W-:-:S04]  /*c5c0*/  IMAD.WIDE.U32 R160, R137, -0x2daee0ad, RZ ;  /* 0xd2511f5389a07825 */ /* 0x000fc800078e00ff */
[----:B------:R-:W-:Y:S01]  /*c5d0*/  IMAD.WIDE.U32 R156, R136, -0x326172a9, RZ ;  /* 0xcd9e8d57889c7825 */ /* 0x000fe200078e00ff */
[----:B------:R-:W-:Y:S01]  /*c5e0*/  LOP3.LUT R158, R161, UR40, R158, 0x96, !PT ;  /* 0x00000028a19e7c12 */ /* 0x000fe2000f8e969e */
[C---:B------:R-:W-:Y:S03]  /*c5f0*/  HMMA.16816.F32 R120, R128.reuse, R146, R120 ;  /* 0x000000928078723c */ /* 0x040fe60000001878 */
[----:B------:R-:W-:Y:S01]  /*c600*/  LOP3.LUT R136, R157, UR43, R152, 0x96, !PT ;  /* 0x0000002b9d887c12 */ /* 0x000fe2000f8e9698 */
[----:B------:R-:W-:Y:S01]  /*c610*/  IMAD.WIDE.U32 R158, R158, -0x326172a9, RZ ;  /* 0xcd9e8d579e9e7825 */ /* 0x000fe200078e00ff */
[----:B------:R-:W-:Y:S02]  /*c620*/  LDSM.16.MT88.4 R152, [R224+0x19000] ;  /* 0x01900000e098783b */ /* 0x000fe40000004200 */
[----:B------:R-:W-:Y:S01]  /*c630*/  F2FP.F16.F32.PACK_AB R146, R237, R200 ;  /* 0x000000c8ed92723e */ /* 0x000fe200000000ff */
[----:B------:R-:W-:Y:S01]  /*c640*/  IMAD.WIDE.U32 R136, R136, -0x2daee0ad, RZ ;  /* 0xd2511f5388887825 */ /* 0x000fe200078e00ff */
[----:B------:R-:W-:Y:S01]  /*c650*/  LOP3.LUT R156, R159, UR33, R156, 0x96, !PT ;  /* 0x000000219f9c7c12 */ /* 0x000fe2000f8e969c */
[----:B-1----:R-:W-:Y:S03]  /*c660*/  HMMA.16816.F32 R124, R128, R140, R124 ;  /* 0x0000008c807c723c */ /* 0x002fe6000000187c */
[----:B------:R-:W-:Y:S01]  /*c670*/  LOP3.LUT R160, R137, UR25, R160, 0x96, !PT ;  /* 0x0000001989a07c12 */ /* 0x000fe2000f8e96a0 */
[----:B------:R-:W-:-:S02]  /*c680*/  IMAD.WIDE.U32 R156, R156, -0x2daee0ad, RZ ;  /* 0xd2511f539c9c7825 */ /* 0x000fc400078e00ff */
[----:B------:R-:W-:Y:S01]  /*c690*/  HMMA.16816.F32 R4, R128, R142, R4 ;  /* 0x0000008e8004723c */ /* 0x000fe20000001804 */
[----:B------:R-:W1:Y:S01]  /*c6a0*/  LDSM.16.MT88.4 R140, [R228+0x19000] ;  /* 0x01900000e48c783b */ /* 0x000e620000004200 */
[----:B------:R-:W-:Y:S01]  /*c6b0*/  IMAD.WIDE.U32 R160, R160, -0x326172a9, RZ ;  /* 0xcd9e8d57a0a07825 */ /* 0x000fe200078e00ff */
[----:B------:R-:W-:-:S04]  /*c6c0*/  LOP3.LUT R136, R157, UR15, R136, 0x96, !PT ;  /* 0x0000000f9d887c12 */ /* 0x000fc8000f8e9688 */
[----:B------:R-:W-:Y:S01]  /*c6d0*/  LOP3.LUT R158, R161, UR24, R158, 0x96, !PT ;  /* 0x00000018a19e7c12 */ /* 0x000fe2000f8e969e */
[----:B------:R-:W-:-:S04]  /*c6e0*/  IMAD.WIDE.U32 R136, R136, -0x326172a9, RZ ;  /* 0xcd9e8d5788887825 */ /* 0x000fc800078e00ff */
[----:B------:R-:W-:Y:S01]  /*c6f0*/  IMAD.WIDE.U32 R158, R158, -0x2daee0ad, RZ ;  /* 0xd2511f539e9e7825 */ /* 0x000fe200078e00ff */
[C---:B------:R-:W-:Y:S02]  /*c700*/  LOP3.LUT R131, R136.reuse, 0xffff, RZ, 0xc0, !PT ;  /* 0x0000ffff88837812 */ /* 0x040fe400078ec0ff */
[----:B------:R-:W-:Y:S02]  /*c710*/  LOP3.LUT R130, R136, 0xff, RZ, 0xc0, !PT ;  /* 0x000000ff88827812 */ /* 0x000fe400078ec0ff */
[----:B------:R-:W-:Y:S02]  /*c720*/  SHF.R.U32.HI R131, RZ, 0x8, R131 ;  /* 0x00000008ff837819 */ /* 0x000fe40000011683 */
[----:B------:R-:W-:Y:S02]  /*c730*/  LOP3.LUT R144, R137, UR7, R160, 0x96, !PT ;  /* 0x0000000789907c12 */ /* 0x000fe4000f8e96a0 */
[----:B------:R-:W-:Y:S02]  /*c740*/  PRMT R130, R130, 0x5410, R131 ;  /* 0x0000541082827816 */ /* 0x000fe40000000083 */
[----:B------:R-:W-:-:S02]  /*c750*/  LOP3.LUT R131, R144, 0xffff, RZ, 0xc0, !PT ;  /* 0x0000ffff90837812 */ /* 0x000fc400078ec0ff */
[----:B------:R-:W-:Y:S02]  /*c760*/  LOP3.LUT R128, R144, 0xff, RZ, 0xc0, !PT ;  /* 0x000000ff90807812 */ /* 0x000fe400078ec0ff */
[----:B------:R-:W-:Y:S02]  /*c770*/  SHF.R.U32.HI R131, RZ, 0x8, R131 ;  /* 0x00000008ff837819 */ /* 0x000fe40000011683 */
[--C-:B------:R-:W-:Y:S02]  /*c780*/  SHF.R.U32.HI R129, RZ, 0x10, R136.reuse ;  /* 0x00000010ff817819 */ /* 0x100fe40000011688 */
[----:B------:R-:W-:Y:S02]  /*c790*/  PRMT R128, R128, 0x5410, R131 ;  /* 0x0000541080807816 */ /* 0x000fe40000000083 */
[----:B------:R-:W-:Y:S02]  /*c7a0*/  SHF.R.U32.HI R136, RZ, 0x18, R136 ;  /* 0x00000018ff887819 */ /* 0x000fe40000011688 */
[----:B------:R-:W-:-:S02]  /*c7b0*/  LOP3.LUT R129, R129, 0xff, RZ, 0xc0, !PT ;  /* 0x000000ff81817812 */ /* 0x000fc400078ec0ff */
[----:B------:R-:W-:Y:S02]  /*c7c0*/  SHF.R.U32.HI R137, RZ, 0x10, R144 ;  /* 0x00000010ff897819 */ /* 0x000fe40000011690 */
[----:B------:R-:W-:Y:S02]  /*c7d0*/  HSET2.LE.AND R128, R128, R162, PT ;  /* 0x000000a280807233 */ /* 0x000fe40003803000 */
[----:B------:R-:W-:Y:S02]  /*c7e0*/  PRMT R129, R129, 0x5410, R136 ;  /* 0x0000541081817816 */ /* 0x000fe40000000088 */
[----:B------:R-:W-:Y:S02]  /*c7f0*/  F2FP.F16.F32.PACK_AB R131, R238, R207 ;  /* 0x000000cfee83723e */ /* 0x000fe400000000ff */
[----:B------:R-:W-:Y:S02]  /*c800*/  SHF.R.U32.HI R144, RZ, 0x18, R144 ;  /* 0x00000018ff907819 */ /* 0x000fe40000011690 */
[----:B------:R-:W-:-:S02]  /*c810*/  LOP3.LUT R137, R137, 0xff, RZ, 0xc0, !PT ;  /* 0x000000ff89897812 */ /* 0x000fc400078ec0ff */
[----:B------:R-:W-:Y:S02]  /*c820*/  LOP3.LUT R128, R128, R131, RZ, 0xc0, !PT ;  /* 0x0000008380807212 */ /* 0x000fe400078ec0ff */
[--C-:B------:R-:W-:Y:S02]  /*c830*/  HSET2.LE.AND R130, R130, R162.reuse, PT ;  /* 0x000000a282827233 */ /* 0x100fe40003803000 */
[----:B------:R-:W-:Y:S02]  /*c840*/  F2FP.F16.F32.PACK_AB R131, R236, R205 ;  /* 0x000000cdec83723e */ /* 0x000fe400000000ff */
[----:B------:R-:W-:Y:S02]  /*c850*/  HSET2.LE.AND R129, R129, R162, PT ;  /* 0x000000a281817233 */ /* 0x000fe40003803000 */
[----:B------:R-:W-:Y:S02]  /*c860*/  PRMT R144, R137, 0x5410, R144 ;  /* 0x0000541089907816 */ /* 0x000fe40000000090 */
[----:B------:R-:W-:Y:S01]  /*c870*/  LOP3.LUT R130, R130, R131, RZ, 0xc0, !PT ;  /* 0x0000008382827212 */ /* 0x000fe200078ec0ff */
[----:B------:R-:W3:Y:S01]  /*c880*/  LDSM.16.MT88.4 R136, [R226+0x19000] ;  /* 0x01900000e288783b */ /* 0x000ee20000004200 */
[----:B------:R-:W-:-:S02]  /*c890*/  LOP3.LUT R131, R129, R146, RZ, 0xc0, !PT ;  /* 0x0000009281837212 */ /* 0x000fc400078ec0ff */
[----:B------:R-:W-:Y:S02]  /*c8a0*/  HSET2.LE.AND R129, R144, R162, PT ;  /* 0x000000a290817233 */ /* 0x000fe40003803000 */
[----:B--2---:R-:W-:Y:S02]  /*c8b0*/  F2FP.F16.F32.PACK_AB R144, R204, R239 ;  /* 0x000000efcc90723e */ /* 0x004fe400000000ff */
[----:B------:R-:W-:Y:S02]  /*c8c0*/  LOP3.LUT R156, R159, UR6, R156, 0x96, !PT ;  /* 0x000000069f9c7c12 */ /* 0x000fe4000f8e969c */
[----:B------:R-:W-:Y:S02]  /*c8d0*/  LOP3.LUT R129, R129, R144, RZ, 0xc0, !PT ;  /* 0x0000009081817212 */ /* 0x000fe400078ec0ff */
        /* <DEDUP_REMOVED lines=36> */
[----:B------:R-:W-:-:S02]  /*cb20*/  SHF.R.U32.HI R144, RZ, 0x10, R158 ;  /* 0x00000010ff907819 */ /* 0x000fc4000001169e */
[----:B------:R-:W-:-:S03]  /*cb30*/  LOP3.LUT R145, R158, 0xff, RZ, 0xc0, !PT ;  /* 0x000000ff9e917812 */ /* 0x000fc600078ec0ff */
[----:B------:R-:W-:Y:S01]  /*cb40*/  HMMA.16816.F32 R120, R128, R138, R120 ;  /* 0x0000008a8078723c */ /* 0x000fe20000001878 */
[----:B------:R-:W-:Y:S02]  /*cb50*/  LOP3.LUT R137, R158, 0xffff, RZ, 0xc0, !PT ;  /* 0x0000ffff9e897812 */ /* 0x000fe400078ec0ff */
[----:B------:R-:W-:-:S03]  /*cb60*/  SHF.R.U32.HI R136, RZ, 0x18, R158 ;  /* 0x00000018ff887819 */ /* 0x000fc6000001169e */
[C---:B------:R-:W-:Y:S01]  /*cb70*/  HMMA.16816.F32 R112, R128.reuse, R146, R112 ;  /* 0x000000928070723c */ /* 0x040fe20000001870 */
[--C-:B------:R-:W-:Y:S02]  /*cb80*/  SHF.R.U32.HI R139, RZ, 0x10, R156.reuse ;  /* 0x00000010ff8b7819 */ /* 0x100fe4000001169c */
[----:B------:R-:W-:Y:S02]  /*cb90*/  LOP3.LUT R138, R156, 0xffff, RZ, 0xc0, !PT ;  /* 0x0000ffff9c8a7812 */ /* 0x000fe400078ec0ff */
[----:B------:R-:W-:Y:S01]  /*cba0*/  LOP3.LUT R139, R139, 0xff, RZ, 0xc0, !PT ;  /* 0x000000ff8b8b7812 */ /* 0x000fe200078ec0ff */
[C---:B---3--:R-:W-:Y:S01]  /*cbb0*/  HMMA.16816.F32 R100, R128.reuse, R148, R100 ;  /* 0x000000948064723c */ /* 0x048fe20000001864 */
[----:B------:R-:W-:Y:S02]  /*cbc0*/  LOP3.LUT R147, R144, 0xff, RZ, 0xc0, !PT ;  /* 0x000000ff90937812 */ /* 0x000fe400078ec0ff */
[----:B------:R-:W-:Y:S02]  /*cbd0*/  SHF.R.U32.HI R146, RZ, 0x8, R137 ;  /* 0x00000008ff927819 */ /* 0x000fe40000011689 */
[----:B------:R-:W-:Y:S01]  /*cbe0*/  LOP3.LUT R144, R156, 0xff, RZ, 0xc0, !PT ;  /* 0x000000ff9c907812 */ /* 0x000fe200078ec0ff */
[----:B------:R-:W-:Y:S01]  /*cbf0*/  HMMA.16816.F32 R104, R128, R150, R104 ;  /* 0x000000968068723c */ /* 0x000fe20000001868 */
[----:B------:R-:W-:Y:S01]  /*cc00*/  SHF.R.U32.HI R156, RZ, 0x18, R156 ;  /* 0x00000018ff9c7819 */ /* 0x000fe2000001169c */
[----:B------:R-:W-:Y:S01]  /*cc10*/  LDSM.16.MT88.4 R148, [R226+0x19800] ;  /* 0x01980000e294783b */ /* 0x000fe20000004200 */
[----:B------:R-:W-:-:S02]  /*cc20*/  PRMT R137, R145, 0x5410, R146 ;  /* 0x0000541091897816 */ /* 0x000fc40000000092 */
[----:B------:R-:W-:Y:S01]  /*cc30*/  SHF.R.U32.HI R145, RZ, 0x8, R138 ;  /* 0x00000008ff917819 */ /* 0x000fe2000001168a */
[C---:B----4-:R-:W-:Y:S01]  /*cc40*/  HMMA.16816.F32 R92, R128.reuse, R152, R92 ;  /* 0x00000098805c723c */ /* 0x050fe2000000185c */
[----:B------:R-:W-:Y:S01]  /*cc50*/  PRMT R138, R139, 0x5410, R156 ;  /* 0x000054108b8a7816 */ /* 0x000fe2000000009c */
[----:B------:R-:W-:Y:S01]  /*cc60*/  FFMA.FTZ R139, R178, UR32, -R181 ;  /* 0x00000020b28b7c23 */ /* 0x000fe200080108b5 */
[----:B------:R-:W2:Y:S01]  /*cc70*/  LDSM.16.MT88.4 R156, [R228+0x19800] ;  /* 0x01980000e49c783b */ /* 0x000ea20000004200 */
[----:B------:R-:W-:Y:S01]  /*cc80*/  PRMT R144, R144, 0x5410, R145 ;  /* 0x0000541090907816 */ /* 0x000fe20000000091 */
[----:B------:R-:W-:Y:S01]  /*cc90*/  FFMA.FTZ R145, R179, UR32, -R181 ;  /* 0x00000020b3917c23 */ /* 0x000fe200080108b5 */
[----:B------:R-:W-:Y:S01]  /*cca0*/  MUFU.EX2 R152, R139 ;  /* 0x0000008b00987308 */ /* 0x000fe20000000800 */
[----:B------:R-:W-:Y:S01]  /*ccb0*/  FFMA.FTZ R153, R167, R177, R176 ;  /* 0x000000b1a7997223 */ /* 0x000fe200000100b0 */
[----:B------:R-:W-:Y:S01]  /*ccc0*/  HMMA.16816.F32 R96, R128, R154, R96 ;  /* 0x0000009a8060723c */ /* 0x000fe20000001860 */
[----:B------:R-:W3:Y:S01]  /*ccd0*/  LDSM.16.MT88.4 R180, [R224+0x19800] ;  /* 0x01980000e0b4783b */ /* 0x000ee20000004200 */
[----:B------:R-:W-:-:S03]  /*cce0*/  PRMT R136, R147, 0x5410, R136 ;  /* 0x0000541093887816 */ /* 0x000fc60000000088 */
[----:B------:R-:W-:Y:S01]  /*ccf0*/  LDSM.16.MT88.4 R176, [R228+0x1b800] ;  /* 0x01b80000e4b0783b */ /* 0x000fe20000004200 */
[----:B------:R-:W4:Y:S01]  /*cd00*/  MUFU.EX2 R167, R145 ;  /* 0x0000009100a77308 */ /* 0x000f220000000800 */
[C---:B-1----:R-:W-:Y:S06]  /*cd10*/  HMMA.16816.F32 R124, R128.reuse, R140, R124 ;  /* 0x0000008c807c723c */ /* 0x042fec000000187c */
[----:B------:R-:W-:Y:S01]  /*cd20*/  HMMA.16816.F32 R4, R128, R142, R4 ;  /* 0x0000008e8004723c */ /* 0x000fe20000001804 */
[----:B------:R-:W-:Y:S02]  /*cd30*/  HSET2.LE.AND R140, R144, R162, PT ;  /* 0x000000a2908c7233 */ /* 0x000fe40003803000 */
[----:B------:R-:W-:-:S04]  /*cd40*/  F2FP.F16.F32.PACK_AB R141, R202, R195 ;  /* 0x000000c3ca8d723e */ /* 0x000fc800000000ff */
[--C-:B------:R-:W-:Y:S02]  /*cd50*/  HSET2.LE.AND R129, R138, R162.reuse, PT ;  /* 0x000000a28a817233 */ /* 0x100fe40003803000 */
[----:B------:R-:W-:Y:S02]  /*cd60*/  F2FP.F16.F32.PACK_AB R130, R206, R190 ;  /* 0x000000bece82723e */ /* 0x000fe400000000ff */
[----:B------:R-:W-:Y:S02]  /*cd70*/  F2FP.F16.F32.PACK_AB R131, R188, R193 ;  /* 0x000000c1bc83723e */ /* 0x000fe400000000ff */
[----:B------:R-:W-:Y:S02]  /*cd80*/  LOP3.LUT R129, R129, R130, RZ, 0xc0, !PT ;  /* 0x0000008281817212 */ /* 0x000fe400078ec0ff */
[----:B------:R-:W-:Y:S02]  /*cd90*/  HSET2.LE.AND R130, R137, R162, PT ;  /* 0x000000a289827233 */ /* 0x000fe40003803000 */
[----:B------:R-:W-:-:S02]  /*cda0*/  LOP3.LUT R128, R140, R141, RZ, 0xc0, !PT ;  /* 0x0000008d8c807212 */ /* 0x000fc400078ec0ff */
[----:B------:R-:W1:Y:S01]  /*cdb0*/  LDSM.16.MT88.4 R140, [R225+0x19800] ;  /* 0x01980000e18c783b */ /* 0x000e620000004200 */
[----:B------:R-:W-:Y:S02]  /*cdc0*/  LOP3.LUT R130, R130, R131, RZ, 0xc0, !PT ;  /* 0x0000008382827212 */ /* 0x000fe400078ec0ff */
[----:B------:R-:W-:Y:S02]  /*cdd0*/  HSET2.LE.AND R131, R136, R162, PT ;  /* 0x000000a288837233 */ /* 0x000fe40003803000 */
[----:B----4-:R-:W-:-:S04]  /*cde0*/  F2FP.F16.F32.PACK_AB R136, R152, R167 ;  /* 0x000000a79888723e */ /* 0x010fc800000000ff */
[----:B------:R-:W-:-:S07]  /*cdf0*/  LOP3.LUT R131, R131, R136, RZ, 0xc0, !PT ;  /* 0x0000008883837212 */ /* 0x000fce00078ec0ff */
[C---:B--2---:R-:W-:Y:S06]  /*ce00*/  HMMA.16816.F32 R160, R128.reuse, R156, R8 ;  /* 0x0000009c80a0723c */ /* 0x044fec0000001808 */
[----:B---3--:R-:W-:Y:S01]  /*ce10*/  HMMA.16816.F32 R136, R128, R180, R32 ;  /* 0x000000b48088723c */ /* 0x008fe20000001820 */
[----:B------:R-:W-:Y:S02]  /*ce20*/  MOV R10, R152 ;  /* 0x00000098000a7202 */ /* 0x000fe40000000f00 */
[----:B------:R-:W-:-:S03]  /*ce30*/  MOV R11, R153 ;  /* 0x00000099000b7202 */ /* 0x000fc60000000f00 */
[----:B------:R-:W-:Y:S01]  /*ce40*/  HMMA.16816.F32 R152, R128, R148, R16 ;  /* 0x000000948098723c */ /* 0x000fe20000001810 */
[----:B------:R-:W-:Y:S01]  /*ce50*/  MOV R35, R10 ;  /* 0x0000000a00237202 */ /* 0x000fe20000000f00 */
[----:B------:R-:W2:Y:S01]  /*ce60*/  LDSM.16.MT88.4 R16, [R228+0x1d800] ;  /* 0x01d80000e410783b */ /* 0x000ea20000004200 */
[----:B------:R-:W-:-:S03]  /*ce70*/  MOV R34, R11 ;  /* 0x0000000b00227202 */ /* 0x000fc60000000f00 */
[----:B------:R-:W-:Y:S01]  /*ce80*/  HMMA.16816.F32 R148, R128, R150, R20 ;  /* 0x000000968094723c */ /* 0x000fe20000001814 */
[----:B------:R-:W3:Y:S01]  /*ce90*/  LDSM.16.MT88.4 R20, [R224+0x1b800] ;  /* 0x01b80000e014783b */ /* 0x000ee20000004200 */
[----:B------:R-:W-:-:S03]  /*cea0*/  FADD.FTZ R187, R187, R34 ;  /* 0x00000022bbbb7221 */ /* 0x000fc60000010000 */
[----:B------:R-:W4:Y:S01]  /*ceb0*/  LDSM.16.MT88.4 R8, [R225+0x1d800] ;  /* 0x01d80000e108783b */ /* 0x000f220000004200 */
[C---:B------:R-:W-:Y:S01]  /*cec0*/  HMMA.16816.F32 R156, R128.reuse, R158, R12 ;  /* 0x0000009e809c723c */ /* 0x040fe2000000180c */
[----:B------:R-:W-:Y:S02]  /*ced0*/  FADD.FTZ R186, R186, R187 ;  /* 0x000000bbbaba7221 */ /* 0x000fe40000010000 */
[----:B------:R-:W5:Y:S02]  /*cee0*/  LDSM.16.MT88.4 R12, [R226+0x1d800] ;  /* 0x01d80000e20c783b */ /* 0x000f640000004200 */
[----:B------:R-:W-:Y:S01]  /*cef0*/  FADD.FTZ R186, R185, R186 ;  /* 0x000000bab9ba7221 */ /* 0x000fe20000010000 */
[----:B-1----:R-:W-:Y:S01]  /*cf00*/  HMMA.16816.F32 R144, R128, R140, R24 ;  /* 0x0000008c8090723c */ /* 0x002fe20000001818 */
[----:B------:R-:W-:Y:S02]  /*cf10*/  LDSM.16.MT88.4 R24, [R225+0x1b800] ;  /* 0x01b80000e118783b */ /* 0x000fe40000004200 */
[----:B------:R-:W-:-:S03]  /*cf20*/  FADD.FTZ R203, R203, R186 ;  /* 0x000000bacbcb7221 */ /* 0x000fc60000010000 */
[----:B------:R-:W-:Y:S01]  /*cf30*/  HMMA.16816.F32 R140, R128, R142, R28 ;  /* 0x0000008e808c723c */ /* 0x000fe2000000181c */
[----:B------:R-:W-:Y:S01]  /*cf40*/  LDSM.16.MT88.4 R28, [R226+0x1b800] ;  /* 0x01b80000e21c783b */ /* 0x000fe20000004200 */
[----:B------:R-:W-:-:S04]  /*cf50*/  FADD.FTZ R198, R198, R203 ;  /* 0x000000cbc6c67221 */ /* 0x000fc80000010000 */
[----:B------:R-:W-:Y:S01]  /*cf60*/  FADD.FTZ R199, R199, R198 ;  /* 0x000000c6c7c77221 */ /* 0x000fe20000010000 */
[----:B------:R-:W-:Y:S03]  /*cf70*/  HMMA.16816.F32 R132, R128, R182, R132 ;  /* 0x000000b68084723c */ /* 0x000fe60000001884 */
[----:B------:R-:W-:-:S03]  /*cf80*/  FADD.FTZ R194, R194, R199 ;  /* 0x000000c7c2c27221 */ /* 0x000fc60000010000 */
[----:B------:R-:W-:Y:S01]  /*cf90*/  HMMA.16816.F32 R36, R128, R176, R36 ;  /* 0x000000b08024723c */ /* 0x000fe20000001824 */
[----:B------:R-:W-:-:S04]  /*cfa0*/  FADD.FTZ R207, R207, R194 ;  /* 0x000000c2cfcf7221 */ /* 0x000fc80000010000 */
[----:B------:R-:W-:Y:S01]  /*cfb0*/  FADD.FTZ R238, R238, R207 ;  /* 0x000000cfeeee7221 */ /* 0x000fe20000010000 */
[----:B--2---:R-:W-:Y:S03]  /*cfc0*/  HMMA.16816.F32 R68, R128, R16, R68 ;  /* 0x000000108044723c */ /* 0x004fe60000001844 */
[----:B------:R-:W-:-:S03]  /*cfd0*/  FADD.FTZ R205, R205, R238 ;  /* 0x000000eecdcd7221 */ /* 0x000fc60000010000 */
[----:B---3--:R-:W-:Y:S01]  /*cfe0*/  HMMA.16816.F32 R60, R128, R20, R60 ;  /* 0x00000014803c723c */ /* 0x008fe2000000183c */
[----:B------:R-:W-:-:S04]  /*cff0*/  FADD.FTZ R236, R236, R205 ;  /* 0x000000cdecec7221 */ /* 0x000fc80000010000 */
[----:B------:R-:W-:Y:S01]  /*d000*/  FADD.FTZ R195, R195, R236 ;  /* 0x000000ecc3c37221 */ /* 0x000fe20000010000 */
[----:B------:R-:W-:Y:S01]  /*d010*/  HMMA.16816.F32 R64, R128, R22, R64 ;  /* 0x000000168040723c */ /* 0x000fe20000001840 */
[----:B------:R-:W1:Y:S02]  /*d020*/  LDSM.16.MT88.4 R20, [R224+0x1d800] ;  /* 0x01d80000e014783b */ /* 0x000e640000004200 */
[----:B------:R-:W-:-:S03]  /*d030*/  FADD.FTZ R202, R202, R195 ;  /* 0x000000c3caca7221 */ /* 0x000fc60000010000 */
[----:B----4-:R-:W-:Y:S01]  /*d040*/  HMMA.16816.F32 R84, R128, R8, R84 ;  /* 0x000000088054723c */ /* 0x010fe20000001854 */
[----:B------:R-:W-:-:S05]  /*d050*/  FADD.FTZ R193, R193, R202 ;  /* 0x000000cac1c17221 */ /* 0x000fca0000010000 */
[C---:B------:R-:W-:Y:S01]  /*d060*/  HMMA.16816.F32 R88, R128.reuse, R10, R88 ;  /* 0x0000000a8058723c */ /* 0x040fe20000001858 */
[----:B------:R-:W2:Y:S05]  /*d070*/  LDSM.16.MT88.4 R8, [R225+0x1f800] ;  /* 0x01f80000e108783b */ /* 0x000eaa0000004200 */
[C---:B------:R-:W-:Y:S01]  /*d080*/  HMMA.16816.F32 R72, R128.reuse, R18, R72 ;  /* 0x000000128048723c */ /* 0x040fe20000001848 */
[----:B------:R-:W3:Y:S05]  /*d090*/  LDSM.16.MT88.4 R16, [R228+0x1f800] ;  /* 0x01f80000e410783b */ /* 0x000eea0000004200 */
[C---:B-----5:R-:W-:Y:S06]  /*d0a0*/  HMMA.16816.F32 R76, R128.reuse, R12, R76 ;  /* 0x0000000c804c723c */ /* 0x060fec000000184c */
[C---:B------:R-:W-:Y:S01]  /*d0b0*/  HMMA.16816.F32 R80, R128.reuse, R14, R80 ;  /* 0x0000000e8050723c */ /* 0x040fe20000001850 */
[----:B------:R-:W4:Y:S05]  /*d0c0*/  LDSM.16.MT88.4 R12, [R226+0x1f800] ;  /* 0x01f80000e20c783b */ /* 0x000f2a0000004200 */
[C---:B------:R-:W-:Y:S06]  /*d0d0*/  HMMA.16816.F32 R40, R128.reuse, R178, R40 ;  /* 0x000000b28028723c */ /* 0x040fec0000001828 */
[C---:B-1----:R-:W-:Y:S06]  /*d0e0*/  HMMA.16816.F32 R92, R128.reuse, R20, R92 ;  /* 0x00000014805c723c */ /* 0x042fec000000185c */
[C---:B------:R-:W-:Y:S01]  /*d0f0*/  HMMA.16816.F32 R96, R128.reuse, R22, R96 ;  /* 0x000000168060723c */ /* 0x040fe20000001860 */
[----:B------:R-:W1:Y:S05]  /*d100*/  LDSM.16.MT88.4 R20, [R224+0x1f800] ;  /* 0x01f80000e014783b */ /* 0x000e6a0000004200 */
[C---:B--2---:R-:W-:Y:S06]  /*d110*/  HMMA.16816.F32 R116, R128.reuse, R8, R116 ;  /* 0x000000088074723c */ /* 0x044fec0000001874 */
        /* <DEDUP_REMOVED lines=10> */
[----:B---3--:R-:W-:Y:S01]  /*d1c0*/  HMMA.16816.F32 R100, R128, R16, R100 ;  /* 0x000000108064723c */ /* 0x008fe20000001864 */
[----:B------:R-:W-:Y:S01]  /*d1d0*/  FADD.FTZ R206, R167, R206 ;  /* 0x000000cea7ce7221 */ /* 0x000fe20000010000 */
[----:B------:R-:W-:-:S03]  /*d1e0*/  FADD.FTZ R167, R188, R193 ;  /* 0x000000c1bca77221 */ /* 0x000fc60000010000 */
[----:B------:R-:W-:Y:S01]  /*d1f0*/  FADD.FTZ R166, R35, R206 ;  /* 0x000000ce23a67221 */ /* 0x000fe20000010000 */
[C---:B------:R-:W-:Y:S06]  /*d200*/  HMMA.16816.F32 R104, R128.reuse, R18, R104 ;  /* 0x000000128068723c */ /* 0x040fec0000001868 */
[C---:B----4-:R-:W-:Y:S06]  /*d210*/  HMMA.16816.F32 R108, R128.reuse, R12, R108 ;  /* 0x0000000c806c723c */ /* 0x050fec000000186c */
[C---:B------:R-:W-:Y:S06]  /*d220*/  HMMA.16816.F32 R112, R128.reuse, R14, R112 ;  /* 0x0000000e8070723c */ /* 0x040fec0000001870 */
[C---:B------:R-:W-:Y:S06]  /*d230*/  HMMA.16816.F32 R120, R128.reuse, R10, R120 ;  /* 0x0000000a8078723c */ /* 0x040fec0000001878 */
[C---:B-1----:R-:W-:Y:S06]  /*d240*/  HMMA.16816.F32 R124, R128.reuse, R20, R124 ;  /* 0x00000014807c723c */ /* 0x042fec000000187c */
        /* <DEDUP_REMOVED lines=13> */
[----:B------:R-:W-:Y:S01]  /*d320*/  IMAD.U32 R8, RZ, RZ, UR6 ;  /* 0x00000006ff087e24 */ /* 0x000fe2000f8e00ff */
[----:B------:R-:W3:Y:S01]  /*d330*/  S2R R239, SR_TID.X ;  /* 0x0000000000ef7919 */ /* 0x000ee20000002100 */
[----:B------:R-:W-:Y:S01]  /*d340*/  IMAD.U32 R9, RZ, RZ, UR7 ;  /* 0x00000007ff097e24 */ /* 0x000fe2000f8e00ff */
[----:B------:R-:W-:Y:S02]  /*d350*/  UIADD3 UR4, UR7, UR4, URZ ;  /* 0x0000000407047290 */ /* 0x000fe4000fffe03f */
[----:B------:R-:W-:Y:S01]  /*d360*/  LEA R17, P0, R8, R170, 0x6 ;  /* 0x000000aa08117211 */ /* 0x000fe200078030ff */
[----:B------:R-:W4:Y:S03]  /*d370*/  @!P3 LDC.64 R14, c[0x0][0x220] ;  /* 0x00008800ff0ebb82 */ /* 0x000f260000000a00 */
[----:B------:R-:W-:Y:S01]  /*d380*/  IMAD.U32 R9, RZ, RZ, UR4 ;  /* 0x00000004ff097e24 */ /* 0x000fe2000f8e00ff */
[----:B-1----:R-:W-:-:S02]  /*d390*/  @!P5 LEA R20, P1, R17, R6, 0x1 ;  /* 0x000000061114d211 */ /* 0x002fc400078208ff */
[C---:B------:R-:W-:Y:S02]  /*d3a0*/  IADD3 R2, P6, R17.reuse, UR29, RZ ;  /* 0x0000001d11027c10 */ /* 0x040fe4000ffde0ff */
[----:B------:R-:W1:Y:S01]  /*d3b0*/  @!P2 LDC.64 R12, c[0x0][0x220] ;  /* 0x00008800ff0cab82 */ /* 0x000e620000000a00 */
[----:B------:R-:W-:Y:S01]  /*d3c0*/  LEA.HI.X R0, R8, R173, R9, 0x6, P0 ;  /* 0x000000ad08007211 */ /* 0x000fe200000f3409 */
[----:B------:R-:W-:Y:S03]  /*d3d0*/  @P5 STS.128 [R242+0x18000], RZ ;  /* 0x018000fff2005388 */ /* 0x000fe60000000c00 */
[----:B------:R-:W-:-:S03]  /*d3e0*/  @!P5 LEA.HI.X R21, R17, R7, R0, 0x1, P1 ;  /* 0x000000071115d211 */ /* 0x000fc600008f0c00 */
[----:B------:R-:W5:Y:S01]  /*d3f0*/  @!P5 LDC.64 R10, c[0x0][0x220] ;  /* 0x00008800ff0adb82 */ /* 0x000f620000000a00 */
        /* <DEDUP_REMOVED lines=8> */
[----:B----4-:R-:W-:Y:S01]  /*d480*/  @!P3 LEA R14, P0, R17, R14, 0x1 ;  /* 0x0000000e110eb211 */ /* 0x010fe200078008ff */
[----:B------:R-:W-:Y:S01]  /*d490*/  @!PT LDS RZ, [RZ] ;  /* 0x00000000fffff984 */ /* 0x000fe20000000800 */
[----:B------:R-:W-:Y:S01]  /*d4a0*/  @!PT LDS RZ, [RZ] ;  /* 0x00000000fffff984 */ /* 0x000fe20000000800 */
[----:B------:R-:W-:Y:S01]  /*d4b0*/  @!PT LDS RZ, [RZ] ;  /* 0x00000000fffff984 */ /* 0x000fe20000000800 */
[----:B------:R-:W-:Y:S01]  /*d4c0*/  @!P4 LDGSTS.E.BYPASS.LTC128B.128 [R242+0x1a000], desc[UR34][R18.64+0x80] ;  /* 0x1a00008012f2cfae */ /* 0x000fe2000b901d62 */
[----:B---3--:R-:W-:-:S02]  /*d4d0*/  IMAD.SHL.U32 R239, R239, 0x2, RZ ;  /* 0x00000002efef7824 */ /* 0x008fc400078e00ff */
[C-C-:B------:R-:W-:Y:S01]  /*d4e0*/  @!P3 LEA.HI.X R15, R17.reuse, R15, R0.reuse, 0x1, P0 ;  /* 0x0000000f110fb211 */ /* 0x140fe200000f0c00 */
[----:B------:R-:W-:Y:S02]  /*d4f0*/  @P3 STS.128 [R242+0x1c000], RZ ;  /* 0x01c000fff2003388 */ /* 0x000fe40000000c00 */
[----:B------:R-:W3:Y:S01]  /*d500*/  @!P3 LDC.64 R6, c[0x0][0x220] ;  /* 0x00008800ff06bb82 */ /* 0x000ee20000000a00 */
[----:B-1----:R-:W-:Y:S01]  /*d510*/  @!P2 LEA R12, P0, R17, R12, 0x1 ;  /* 0x0000000c110ca211 */ /* 0x002fe200078008ff */
[----:B------:R-:W-:Y:S01]  /*d520*/  @!PT LDS RZ, [RZ] ;  /* 0x00000000fffff984 */ /* 0x000fe20000000800 */
[----:B------:R-:W-:Y:S01]  /*d530*/  @!PT LDS RZ, [RZ] ;  /* 0x00000000fffff984 */ /* 0x000fe20000000800 */
[----:B------:R-:W-:Y:S01]  /*d540*/  @!PT LDS RZ, [RZ] ;  /* 0x00000000fffff984 */ /* 0x000fe20000000800 */
[----:B------:R-:W-:Y:S01]  /*d550*/  @!P3 LDGSTS.E.BYPASS.LTC128B.128 [R242+0x1c000], desc[UR34][R14.64+0x100] ;  /* 0x1c0001000ef2bfae */ /* 0x000fe2000b901d62 */
[----:B------:R-:W-:Y:S02]  /*d560*/  LOP3.LUT R239, R239, 0x6, RZ, 0xc0, !PT ;  /* 0x00000006efef7812 */ /* 0x000fe400078ec0ff */
[----:B------:R-:W-:Y:S01]  /*d570*/  @!P2 LEA.HI.X R13, R17, R13, R0, 0x1, P0 ;  /* 0x0000000d110da211 */ /* 0x000fe200000f0c00 */
[----:B------:R-:W-:Y:S02]  /*d580*/  @P2 STS.128 [R242+0x1e000], RZ ;  /* 0x01e000fff2002388 */ /* 0x000fe40000000c00 */
[----:B------:R-:W1:Y:S01]  /*d590*/  @!P2 LDC.64 R4, c[0x0][0x220] ;  /* 0x00008800ff04ab82 */ /* 0x000e620000000a00 */
[----:B-----5:R-:W-:Y:S01]  /*d5a0*/  @!P5 LEA R16, P1, R2, R10, 0x1 ;  /* 0x0000000a0210d211 */ /* 0x020fe200078208ff */
[----:B------:R-:W-:Y:S01]  /*d5b0*/  @!PT LDS RZ, [RZ] ;  /* 0x00000000fffff984 */ /* 0x000fe20000000800 */
[----:B------:R-:W-:Y:S01]  /*d5c0*/  @!PT LDS RZ, [RZ] ;  /* 0x00000000fffff984 */ /* 0x000fe20000000800 */
[----:B------:R-:W-:Y:S01]  /*d5d0*/  @!PT LDS RZ, [RZ] ;  /* 0x00000000fffff984 */ /* 0x000fe20000000800 */
[----:B------:R4:W-:Y:S01]  /*d5e0*/  @!P2 LDGSTS.E.BYPASS.LTC128B.128 [R242+0x1e000], desc[UR34][R12.64+0x180] ;  /* 0x1e0001800cf2afae */ /* 0x0009e2000b901d62 */
[----:B------:R-:W-:Y:S01]  /*d5f0*/  IADD3.X R10, R0, UR14, RZ, P6, !PT ;  /* 0x0000000e000a7c10 */ /* 0x000fe2000b7fe4ff */
[----:B------:R-:W-:-:S02]  /*d600*/  IMAD.U32 R0, RZ, RZ, UR20 ;  /* 0x00000014ff007e24 */ /* 0x000fc4000f8e00ff */
[----:B------:R-:W-:Y:S01]  /*d610*/  @P5 STS.128 [R242+0x19000], RZ ;  /* 0x019000fff2005388 */ /* 0x000fe20000000c00 */
[----:B------:R-:W-:Y:S01]  /*d620*/  @!P5 LEA.HI.X R17, R2, R11, R10, 0x1, P1 ;  /* 0x0000000b0211d211 */ /* 0x000fe200008f0c0a */
[----:B------:R-:W-:Y:S01]  /*d630*/  IMAD R0, R0, 0x40, R239 ;  /* 0x0000004000007824 */ /* 0x000fe200078e02ef */
[----:B--2---:R-:W-:-:S03]  /*d640*/  @!P4 LEA R24, P6, R2, R8, 0x1 ;  /* 0x000000080218c211 */ /* 0x004fc600078c08ff */
[----:B------:R-:W-:Y:S01]  /*d650*/  @!PT LDS RZ, [RZ] ;  /* 0x00000000fffff984 */ /* 0x000fe20000000800 */
[----:B------:R-:W-:Y:S01]  /*d660*/  @!PT LDS RZ, [RZ] ;  /* 0x00000000fffff984 */ /* 0x000fe20000000800 */
[----:B------:R-:W-:Y:S01]  /*d670*/  @!PT LDS RZ, [RZ] ;  /* 0x00000000fffff984 */ /* 0x000fe20000000800 */
[----:B------:R-:W-:Y:S01]  /*d680*/  @!P5 LDGSTS.E.BYPASS.LTC128B.128 [R242+0x19000], desc[UR34][R16.64] ;  /* 0x1900000010f2dfae */ /* 0x000fe2000b901d62 */
[--C-:B------:R-:W-:Y:S02]  /*d690*/  @!P4 LEA.HI.X R25, R2, R9, R10.reuse, 0x1, P6 ;  /* 0x000000090219c211 */ /* 0x100fe400030f0c0a */
[----:B------:R-:W-:Y:S01]  /*d6a0*/  ISETP.GE.AND P6, PT, R0, R250, PT ;  /* 0x000000fa0000720c */ /* 0x000fe20003fc6270 */
[----:B------:R-:W-:Y:S01]  /*d6b0*/  @P4 STS.128 [R242+0x1b000], RZ ;  /* 0x01b000fff2004388 */ /* 0x000fe20000000c00 */
[----:B---3--:R-:W-:Y:S02]  /*d6c0*/  @!P3 LEA R26, P1, R2, R6, 0x1 ;  /* 0x00000006021ab211 */ /* 0x008fe400078208ff */
[----:B------:R-:W-:Y:S01]  /*d6d0*/  ISETP.LT.OR P6, PT, R0, R251, P6 ;  /* 0x000000fb0000720c */ /* 0x000fe200037c1670 */
[----:B------:R-:W-:Y:S01]  /*d6e0*/  @!PT LDS RZ, [RZ] ;  /* 0x00000000fffff984 */ /* 0x000fe20000000800 */
[----:B------:R-:W-:Y:S01]  /*d6f0*/  @!PT LDS RZ, [RZ] ;  /* 0x00000000fffff984 */ /* 0x000fe20000000800 */
[----:B------:R-:W-:Y:S01]  /*d700*/  @!PT LDS RZ, [RZ] ;  /* 0x00000000fffff984 */ /* 0x000fe20000000800 */
[----:B------:R-:W-:Y:S01]  /*d710*/  @!P4 LDGSTS.E.BYPASS.LTC128B.128 [R242+0x1b000], desc[UR34][R24.64+0x80] ;  /* 0x1b00008018f2cfae */ /* 0x000fe2000b901d62 */
[----:B------:R-:W-:Y:S02]  /*d720*/  @!P3 LEA.HI.X R27, R2, R7, R10, 0x1, P1 ;  /* 0x00000007021bb211 */ /* 0x000fe400008f0c0a */
[----:B------:R-:W-:Y:S01]  /*d730*/  ISETP.GE.AND P1, PT, R0, R243, PT ;  /* 0x000000f30000720c */ /* 0x000fe20003f26270 */
[----:B------:R-:W-:Y:S01]  /*d740*/  @P3 STS.128 [R242+0x1d000], RZ ;  /* 0x01d000fff2003388 */ /* 0x000fe20000000c00 */
[----:B-1----:R-:W-:-:S02]  /*d750*/  @!P2 LEA R32, P0, R2, R4, 0x1 ;  /* 0x000000040220a211 */ /* 0x002fc400078008ff */
[----:B------:R-:W-:Y:S01]  /*d760*/  ISETP.LT.OR P1, PT, R0, R248, P1 ;  /* 0x000000f80000720c */ /* 0x000fe20000f21670 */
[----:B------:R-:W-:Y:S01]  /*d770*/  @!PT LDS RZ, [RZ] ;  /* 0x00000000fffff984 */ /* 0x000fe20000000800 */
[----:B------:R-:W-:Y:S01]  /*d780*/  @!PT LDS RZ, [RZ] ;  /* 0x00000000fffff984 */ /* 0x000fe20000000800 */
[----:B------:R-:W-:Y:S01]  /*d790*/  @!PT LDS RZ, [RZ] ;  /* 0x00000000fffff984 */ /* 0x000fe20000000800 */
[----:B------:R-:W-:Y:S01]  /*d7a0*/  @!P3 LDGSTS.E.BYPASS.LTC128B.128 [R242+0x1d000], desc[UR34][R26.64+0x100] ;  /* 0x1d0001001af2bfae */ /* 0x000fe2000b901d62 */
[----:B------:R-:W-:Y:S01]  /*d7b0*/  @!P2 LEA.HI.X R33, R2, R5, R10, 0x1, P0 ;  /* 0x000000050221a211 */ /* 0x000fe200000f0c0a */
[----:B------:R-:W-:Y:S02]  /*d7c0*/  VIADD R2, R0, 0x1 ;  /* 0x0000000100027836 */ /* 0x000fe40000000000 */
[----:B------:R-:W-:Y:S03]  /*d7d0*/  @P2 STS.128 [R242+0x1f000], RZ ;  /* 0x01f000fff2002388 */ /* 0x000fe60000000c00 */
[C---:B------:R-:W-:Y:S01]  /*d7e0*/  ISETP.GE.AND P0, PT, R2.reuse, R250, PT ;  /* 0x000000fa0200720c */ /* 0x040fe20003f06270 */
[----:B------:R-:W-:Y:S01]  /*d7f0*/  @!PT LDS RZ, [RZ] ;  /* 0x00000000fffff984 */ /* 0x000fe20000000800 */
[----:B------:R-:W-:Y:S01]  /*d800*/  @!PT LDS RZ, [RZ] ;  /* 0x00000000fffff984 */ /* 0x000fe20000000800 */
[----:B------:R-:W-:Y:S01]  /*d810*/  @!PT LDS RZ, [RZ] ;  /* 0x00000000fffff984 */ /* 0x000fe20000000800 */
[----:B------:R1:W-:Y:S03]  /*d820*/  @!P2 LDGSTS.E.BYPASS.LTC128B.128 [R242+0x1f000], desc[UR34][R32.64+0x180] ;  /* 0x1f00018020f2afae */ /* 0x0003e6000b901d62 */
[----:B------:R-:W-:Y:S01]  /*d830*/  ISETP.LT.OR P0, PT, R2, R251, P0 ;  /* 0x000000fb0200720c */ /* 0x000fe20000701670 */
[----:B----4-:R-:W-:Y:S04]  /*d840*/  LDSM.16.M88.4 R12, [R234] ;  /* 0x00000000ea0c783b */ /* 0x010fe80000000200 */
        /* <DEDUP_REMOVED lines=10> */
[C---:B--2---:R-:W-:Y:S03]  /*d8f0*/  HMMA.16816.F32 R180, R12.reuse, R176, RZ ;  /* 0x000000b00cb4723c */ /* 0x044fe600000018ff */
[----:B------:R-:W0:Y:S03]  /*d900*/  LDGDEPBAR ;  /* 0x00000000000079af */ /* 0x000e260000000000 */
[C---:B------:R-:W-:Y:S06]  /*d910*/  HMMA.16816.F32 R176, R12.reuse, R178, RZ ;  /* 0x000000b20cb0723c */ /* 0x040fec00000018ff */
[C---:B-1----:R-:W-:Y:S06]  /*d920*/  HMMA.16816.F32 R32, R12.reuse, R28, RZ ;  /* 0x0000001c0c20723c */ /* 0x042fec00000018ff */
        /* <DEDUP_REMOVED lines=50> */
[----:B------:R-:W5:Y:S01]  /*dc50*/  LDSM.16.M88.4 R188, [R218] ;  /* 0x00000000dabc783b */ /* 0x000f620000000200 */
        /* <DEDUP_REMOVED lines=51> */
[----:B------:R-:W5:Y:S05]  /*df90*/  LDSM.16.M88.4 R200, [R213] ;  /* 0x00000000d5c8783b */ /* 0x000f6a0000000200 */
        /* <DEDUP_REMOVED lines=29> */
[C---:B-----5:R-:W-:Y:S06]  /*e170*/  HMMA.16816.F32 R16, R192.reuse, R200, R16 ;  /* 0x000000c8c010723c */ /* 0x060fec0000001810 */
        /* <DEDUP_REMOVED lines=42> */
[C---:B------:R-:W-:Y:S06]  /*e420*/  HMMA.16816.F32 R180, R200.reuse, R196, R180 ;  /* 0x000000c4c8b4723c */ /* 0x040fec00000018b4 */
[C---:B------:R-:W-:Y:S06]  /*e430*/  HMMA.16816.F32 R176, R200.reuse, R198, R176 ;  /* 0x000000c6c8b0723c */ /* 0x040fec00000018b0 */
[C---:B-1----:R-:W-:Y:S06]  /*e440*/  HMMA.16816.F32 R24, R200.reuse, R188, R24 ;  /* 0x000000bcc818723c */ /* 0x042fec0000001818 */
[C---:B------:R-:W-:Y:S06]  /*e450*/  HMMA.16816.F32 R32, R200.reuse, R192, R32 ;  /* 0x000000c0c820723c */ /* 0x040fec0000001820 */
[C---:B--2---:R-:W-:Y:S06]  /*e460*/  HMMA.16816.F32 R16, R200.reuse, R184, R16 ;  /* 0x000000b8c810723c */ /* 0x044fec0000001810 */
[----:B------:R-:W-:Y:S01]  /*e470*/  HMMA.16816.F32 R12, R200, R186, R12 ;  /* 0x000000bac80c723c */ /* 0x000fe2000000180c */
[----:B------:R-:W-:-:S05]  /*e480*/  IMAD.IADD R184, R252, 0x1, -R2 ;  /* 0x00000001fcb87824 */ /* 0x000fca00078e0a02 */
[----:B------:R-:W-:Y:S06]  /*e490*/  HMMA.16816.F32 R28, R200, R194, R28 ;  /* 0x000000c2c81c723c */ /* 0x000fec000000181c */
[C---:B---3--:R-:W-:Y:S06]  /*e4a0*/  HMMA.16816.F32 R180, R8.reuse, R4, R180 ;  /* 0x0000000408b4723c */ /* 0x048fec00000018b4 */
[----:B------:R-:W-:Y:S01]  /*e4b0*/  HMMA.16816.F32 R176, R8, R6, R176 ;  /* 0x0000000608b0723c */ /* 0x000fe200000018b0 */
[----:B------:R-:W-:-:S02]  /*e4c0*/  IMAD.IADD R4, R252, 0x1, -R0 ;  /* 0x00000001fc047824 */ /* 0x000fc400078e0a00 */
[----:B------:R-:W-:-:S03]  /*e4d0*/  IMAD.IADD R5, R249, 0x1, -R0 ;  /* 0x00000001f9057824 */ /* 0x000fc600078e0a00 */
[----:B------:R-:W-:Y:S01]  /*e4e0*/  IABS R189, R4 ;  /* 0x0000000400bd7213 */ /* 0x000fe20000000000 */
[----:B------:R-:W-:Y:S01]  /*e4f0*/  IMAD.IADD R6, R249, 0x1, -R2 ;  /* 0x00000001f9067824 */ /* 0x000fe200078e0a02 */
[----:B------:R-:W-:Y:S01]  /*e500*/  IABS R4, R184 ;  /* 0x000000b800047213 */ /* 0x000fe20000000000 */
[----:B------:R-:W-:Y:S01]  /*e510*/  HMMA.16816.F32 R20, R200, R190, R20 ;  /* 0x000000bec814723c */ /* 0x000fe20000001814 */
[----:B------:R-:W1:Y:S01]  /*e520*/  LDSM.16.M88.4 R184, [R220+0x6800] ;  /* 0x00680000dcb8783b */ /* 0x000e620000000200 */
[----:B------:R-:W-:Y:S02]  /*e530*/  IABS R5, R5 ;  /* 0x0000000500057213 */ /* 0x000fe40000000000 */
[----:B------:R-:W-:Y:S02]  /*e540*/  I2FP.F32.S32 R189, R189 ;  /* 0x000000bd00bd7245 */ /* 0x000fe40000201400 */
[----:B------:R-:W-:Y:S02]  /*e550*/  I2FP.F32.S32 R4, R4 ;  /* 0x0000000400047245 */ /* 0x000fe40000201400 */
[----:B------:R-:W-:Y:S01]  /*e560*/  I2FP.F32.S32 R5, R5 ;  /* 0x0000000500057245 */ /* 0x000fe20000201400 */
[----:B------:R-:W-:Y:S01]  /*e570*/  FFMA.FTZ R189, R189, -UR21, R180 ;  /* 0x80000015bdbd7c23 */ /* 0x000fe200080100b4 */
[----:B------:R-:W-:Y:S01]  /*e580*/  IABS R6, R6 ;  /* 0x0000000600067213 */ /* 0x000fe20000000000 */
[----:B------:R-:W-:Y:S01]  /*e590*/  FFMA.FTZ R180, R4, -UR21, R181 ;  /* 0x8000001504b47c23 */ /* 0x000fe200080100b5 */
[----:B------:R-:W-:-:S02]  /*e5a0*/  VIADD R181, R0, 0x8 ;  /* 0x0000000800b57836 */ /* 0x000fc40000000000 */
        /* <DEDUP_REMOVED lines=9> */
[----:B------:R-:W-:Y:S02]  /*e640*/  I2FP.F32.S32 R6, R6 ;  /* 0x0000000600067245 */ /* 0x000fe40000201400 */
[----:B------:R-:W-:-:S02]  /*e650*/  IABS R7, R7 ;  /* 0x0000000700077213 */ /* 0x000fc40000000000 */
[----:B------:R-:W-:Y:S01]  /*e660*/  IABS R5, R5 ;  /* 0x0000000500057213 */ /* 0x000fe20000000000 */
[----:B------:R-:W-:Y:S01]  /*e670*/  FFMA.FTZ R183, R6, -UR21, R183 ;  /* 0x8000001506b77c23 */ /* 0x000fe200080100b7 */
[----:B------:R-:W-:Y:S02]  /*e680*/  IABS R2, R2 ;  /* 0x0000000200027213 */ /* 0x000fe40000000000 */
[----:B------:R-:W-:Y:S02]  /*e690*/  I2FP.F32.S32 R7, R7 ;  /* 0x0000000700077245 */ /* 0x000fe40000201400 */
[----:B------:R-:W-:Y:S02]  /*e6a0*/  ISETP.GE.AND P1, PT, R181, R250, PT ;  /* 0x000000fab500720c */ /* 0x000fe40003f26270 */
[----:B------:R-:W-:Y:S01]  /*e6b0*/  FSEL R180, R180, -INF , !P0 ;  /* 0xff800000b4b47808 */ /* 0x000fe20004000000 */
[----:B------:R-:W-:Y:S01]  /*e6c0*/  FFMA.FTZ R7, R7, -UR21, R176 ;  /* 0x8000001507077c23 */ /* 0x000fe200080100b0 */
[----:B------:R-:W-:-:S02]  /*e6d0*/  ISETP.GE.AND P0, PT, R181, R243, PT ;  /* 0x000000f3b500720c */ /* 0x000fc40003f06270 */
[----:B------:R-:W-:Y:S02]  /*e6e0*/  I2FP.F32.S32 R5, R5 ;  /* 0x0000000500057245 */ /* 0x000fe40000201400 */
[----:B------:R-:W-:Y:S01]  /*e6f0*/  I2FP.F32.S32 R2, R2 ;  /* 0x0000000200027245 */ /* 0x000fe20000201400 */
[C---:B-1----:R-:W-:Y:S01]  /*e700*/  HMMA.16816.F32 R32, R8.reuse, R184, R32 ;  /* 0x000000b80820723c */ /* 0x042fe20000001820 */
[-C--:B------:R-:W-:Y:S01]  /*e710*/  ISETP.LT.OR P1, PT, R181, R251.reuse, P1 ;  /* 0x000000fbb500720c */ /* 0x080fe20000f21670 */
[----:B------:R-:W-:Y:S01]  /*e720*/  FFMA.FTZ R5, R5, -UR21, R178 ;  /* 0x8000001505057c23 */ /* 0x000fe200080100b2 */
[----:B------:R-:W-:Y:S01]  /*e730*/  ISETP.LT.OR P0, PT, R181, R248, P0 ;  /* 0x000000f8b500720c */ /* 0x000fe20000701670 */
[----:B------:R-:W-:Y:S01]  /*e740*/  FFMA.FTZ R181, R2, -UR21, R177 ;  /* 0x8000001502b57c23 */ /* 0x000fe200080100b1 */
[C---:B------:R-:W-:Y:S01]  /*e750*/  VIADD R2, R0.reuse, 0x11 ;  /* 0x0000001100027836 */ /* 0x040fe20000000000 */
[----:B------:R-:W-:Y:S01]  /*e760*/  HMMA.16816.F32 R28, R8, R186, R28 ;  /* 0x000000ba081c723c */ /* 0x000fe2000000181c */
[----:B------:R-:W-:Y:S01]  /*e770*/  FSEL R184, R183, -INF , !P6 ;  /* 0xff800000b7b87808 */ /* 0x000fe20007000000 */
[----:B------:R-:W-:Y:S01]  /*e780*/  VIADD R183, R0, 0x10 ;  /* 0x0000001000b77836 */ /* 0x000fe20000000000 */
[----:B------:R-:W-:Y:S01]  /*e790*/  ISETP.GE.AND P6, PT, R4, R250, PT ;  /* 0x000000fa0400720c */ /* 0x000fe20003fc6270 */
[----:B------:R-:W-:Y:S01]  /*e7a0*/  IMAD.IADD R178, R249, 0x1, -R4 ;  /* 0x00000001f9b27824 */ /* 0x000fe200078e0a04 */
[----:B------:R-:W-:Y:S01]  /*e7b0*/  FSEL R185, R7, -INF , !P1 ;  /* 0xff80000007b97808 */ /* 0x000fe20004800000 */
[----:B------:R-:W-:Y:S01]  /*e7c0*/  IMAD.IADD R176, R252, 0x1, -R2 ;  /* 0x00000001fcb07824 */ /* 0x000fe200078e0a02 */
[----:B------:R-:W-:Y:S01]  /*e7d0*/  ISETP.LT.OR P6, PT, R4, R251, P6 ;  /* 0x000000fb0400720c */ /* 0x000fe200037c1670 */
[----:B------:R-:W-:Y:S01]  /*e7e0*/  IMAD.IADD R189, R252, 0x1, -R183 ;  /* 0x00000001fcbd7824 */ /* 0x000fe200078e0ab7 */
[----:B------:R-:W-:-:S02]  /*e7f0*/  ISETP.GE.AND P1, PT, R4, R243, PT ;  /* 0x000000f30400720c */ /* 0x000fc40003f26270 */
[----:B------:R-:W-:Y:S02]  /*e800*/  FSEL R177, R5, -INF , !P0 ;  /* 0xff80000005b17808 */ /* 0x000fe40004000000 */
[----:B------:R-:W-:Y:S02]  /*e810*/  FSEL R181, R181, -INF , !P6 ;  /* 0xff800000b5b57808 */ /* 0x000fe40007000000 */
[C---:B------:R-:W-:Y:S02]  /*e820*/  ISETP.GE.AND P0, PT, R183.reuse, R250, PT ;  /* 0x000000fab700720c */ /* 0x040fe40003f06270 */
[C---:B------:R-:W-:Y:S02]  /*e830*/  ISETP.GE.AND P6, PT, R183.reuse, R243, PT ;  /* 0x000000f3b700720c */ /* 0x040fe40003fc6270 */
[----:B------:R-:W-:Y:S02]  /*e840*/  ISETP.LT.OR P1, PT, R4, R248, P1 ;  /* 0x000000f80400720c */ /* 0x000fe40000f21670 */
[----:B------:R-:W1:Y:S01]  /*e850*/  LDSM.16.M88.4 R4, [R220+0x7000] ;  /* 0x00700000dc04783b */ /* 0x000e620000000200 */
[----:B------:R-:W-:-:S02]  /*e860*/  ISETP.LT.OR P0, PT, R183, R251, P0 ;  /* 0x000000fbb700720c */ /* 0x000fc40000701670 */
[----:B------:R-:W-:Y:S01]  /*e870*/  ISETP.LT.OR P6, PT, R183, R248, P6 ;  /* 0x000000f8b700720c */ /* 0x000fe200037c1670 */
[----:B------:R-:W-:Y:S01]  /*e880*/  IMAD.IADD R183, R249, 0x1, -R183 ;  /* 0x00000001f9b77824 */ /* 0x000fe200078e0ab7 */
[----:B------:R-:W-:Y:S02]  /*e890*/  IABS R178, R178 ;  /* 0x000000b200b27213 */ /* 0x000fe40000000000 */
[----:B------:R-:W-:Y:S02]  /*e8a0*/  IABS R176, R176 ;  /* 0x000000b000b07213 */ /* 0x000fe40000000000 */
[----:B------:R-:W-:Y:S02]  /*e8b0*/  I2FP.F32.S32 R178, R178 ;  /* 0x000000b200b27245 */ /* 0x000fe40000201400 */
[----:B------:R-:W-:Y:S02]  /*e8c0*/  IABS R189, R189 ;  /* 0x000000bd00bd7213 */ /* 0x000fe40000000000 */
[----:B------:R-:W-:Y:S01]  /*e8d0*/  IABS R183, R183 ;  /* 0x000000b700b77213 */ /* 0x000fe20000000000 */
[----:B------:R-:W-:Y:S01]  /*e8e0*/  FFMA.FTZ R179, R178, -UR21, R179 ;  /* 0x80000015b2b37c23 */ /* 0x000fe200080100b3 */
[----:B------:R-:W-:-:S02]  /*e8f0*/  I2FP.F32.S32 R176, R176 ;  /* 0x000000b000b07245 */ /* 0x000fc40000201400 */
[----:B------:R-:W-:Y:S02]  /*e900*/  I2FP.F32.S32 R189, R189 ;  /* 0x000000bd00bd7245 */ /* 0x000fe40000201400 */
[----:B------:R-:W-:Y:S01]  /*e910*/  I2FP.F32.S32 R183, R183 ;  /* 0x000000b700b77245 */ /* 0x000fe20000201400 */
[----:B------:R-:W-:Y:S01]  /*e920*/  FFMA.FTZ R33, R176, -UR21, R33 ;  /* 0x80000015b0217c23 */ /* 0x000fe20008010021 */
[----:B------:R-:W-:Y:S02]  /*e930*/  VIADD R176, R0, 0x18 ;  /* 0x0000001800b07836 */ /* 0x000fe40000000000 */
[----:B------:R-:W-:Y:S01]  /*e940*/  FFMA.FTZ R32, R189, -UR21, R32 ;  /* 0x80000015bd207c23 */ /* 0x000fe20008010020 */
[----:B------:R-:W-:Y:S01]  /*e950*/  FSEL R238, R179, -INF , !P1 ;  /* 0xff800000b3ee7808 */ /* 0x000fe20004800000 */
[----:B------:R-:W-:Y:S01]  /*e960*/  FFMA.FTZ R183, R183, -UR21, R34 ;  /* 0x80000015b7b77c23 */ /* 0x000fe20008010022 */
[----:B------:R-:W-:Y:S01]  /*e970*/  ISETP.GE.AND P1, PT, R2, R250, PT ;  /* 0x000000fa0200720c */ /* 0x000fe20003f26270 */
[----:B------:R-:W-:Y:S01]  /*e980*/  IMAD.IADD R34, R249, 0x1, -R2 ;  /* 0x00000001f9227824 */ /* 0x000fe200078e0a02 */
[----:B------:R-:W-:Y:S01]  /*e990*/  FSEL R196, R32, -INF , !P0 ;  /* 0xff80000020c47808 */ /* 0x000fe20004000000 */
[----:B------:R-:W-:Y:S01]  /*e9a0*/  IMAD.IADD R179, R252, 0x1, -R176 ;  /* 0x00000001fcb37824 */ /* 0x000fe200078e0ab0 */
[----:B------:R-:W-:Y:S01]  /*e9b0*/  ISETP.LT.OR P1, PT, R2, R251, P1 ;  /* 0x000000fb0200720c */ /* 0x000fe20000f21670 */
[----:B------:R-:W-:Y:S01]  /*e9c0*/  VIADD R32, R0, 0x19 ;  /* 0x0000001900207836 */ /* 0x000fe20000000000 */
[----:B------:R-:W-:-:S02]  /*e9d0*/  ISETP.GE.AND P0, PT, R2, R243, PT ;  /* 0x000000f30200720c */ /* 0x000fc40003f06270 */
[----:B------:R-:W-:Y:S02]  /*e9e0*/  IABS R34, R34 ;  /* 0x0000002200227213 */ /* 0x000fe40000000000 */
[----:B------:R-:W-:Y:S02]  /*e9f0*/  IABS R179, R179 ;  /* 0x000000b300b37213 */ /* 0x000fe40000000000 */
[----:B------:R-:W-:Y:S01]  /*ea00*/  FSEL R194, R33, -INF , !P1 ;  /* 0xff80000021c27808 */ /* 0x000fe20004800000 */
[----:B------:R-:W-:Y:S01]  /*ea10*/  IMAD.IADD R33, R249, 0x1, -R176 ;  /* 0x00000001f9217824 */ /* 0x000fe200078e0ab0 */
[----:B------:R-:W-:Y:S01]  /*ea20*/  ISETP.LT.OR P0, PT, R2, R248, P0 ;  /* 0x000000f80200720c */ /* 0x000fe20000701670 */
[----:B------:R-:W-:Y:S01]  /*ea30*/  IMAD.IADD R2, R252, 0x1, -R32 ;  /* 0x00000001fc027824 */ /* 0x000fe200078e0a20 */
[----:B------:R-:W-:Y:S01]  /*ea40*/  I2FP.F32.S32 R34, R34 ;  /* 0x0000002200227245 */ /* 0x000fe20000201400 */
[----:B-1----:R-:W-:Y:S01]  /*ea50*/  HMMA.16816.F32 R24, R8, R4, R24 ;  /* 0x000000040818723c */ /* 0x002fe20000001818 */
[----:B------:R-:W-:-:S02]  /*ea60*/  I2FP.F32.S32 R179, R179 ;  /* 0x000000b300b37245 */ /* 0x000fc40000201400 */
[----:B------:R-:W-:Y:S01]  /*ea70*/  FSEL R195, R183, -INF , !P6 ;  /* 0xff800000b7c37808 */ /* 0x000fe20007000000 */
[----:B------:R-:W-:Y:S01]  /*ea80*/  FFMA.FTZ R35, R34, -UR21, R35 ;  /* 0x8000001522237c23 */ /* 0x000fe20008010023 */
[----:B------:R-:W-:Y:S01]  /*ea90*/  ISETP.GE.AND P6, PT, R176, R250, PT ;  /* 0x000000fab000720c */ /* 0x000fe20003fc6270 */
[----:B------:R-:W-:Y:S01]  /*eaa0*/  FFMA.FTZ R28, R179, -UR21, R28 ;  /* 0x80000015b31c7c23 */ /* 0x000fe2000801001c */
[----:B------:R-:W-:Y:S01]  /*eab0*/  IABS R33, R33 ;  /* 0x0000002100217213 */ /* 0x000fe20000000000 */
[----:B------:R-:W-:Y:S01]  /*eac0*/  VIADD R5, R0, 0x20 ;  /* 0x0000002000057836 */ /* 0x000fe20000000000 */
[----:B------:R-:W-:Y:S01]  /*ead0*/  ISETP.LT.OR P6, PT, R176, R251, P6 ;  /* 0x000000fbb000720c */ /* 0x000fe200037c1670 */
[----:B------:R-:W-:Y:S01]  /*eae0*/  HMMA.16816.F32 R20, R8, R6, R20 ;  /* 0x000000060814723c */ /* 0x000fe20000001814 */
[----:B------:R-:W-:Y:S02]  /*eaf0*/  IABS R2, R2 ;  /* 0x0000000200027213 */ /* 0x000fe40000000000 */
[----:B------:R-:W-:-:S02]  /*eb00*/  I2FP.F32.S32 R33, R33 ;  /* 0x0000002100217245 */ /* 0x000fc40000201400 */
[----:B------:R-:W-:Y:S02]  /*eb10*/  I2FP.F32.S32 R2, R2 ;  /* 0x0000000200027245 */ /* 0x000fe40000201400 */
[----:B------:R-:W-:Y:S01]  /*eb20*/  FSEL R193, R35, -INF , !P0 ;  /* 0xff80000023c17808 */ /* 0x000fe20004000000 */
[----:B------:R-:W-:Y:S01]  /*eb30*/  FFMA.FTZ R30, R33, -UR21, R30 ;  /* 0x80000015211e7c23 */ /* 0x000fe2000801001e */
[----:B------:R-:W-:Y:S01]  /*eb40*/  FSEL R198, R28, -INF , !P6 ;  /* 0xff8000001cc67808 */ /* 0x000fe20007000000 */
[----:B------:R-:W-:Y:S01]  /*eb50*/  FFMA.FTZ R29, R2, -UR21, R29 ;  /* 0x80000015021d7c23 */ /* 0x000fe2000801001d */
[-C--:B------:R-:W-:Y:S01]  /*eb60*/  ISETP.GE.AND P1, PT, R176, R243.reuse, PT ;  /* 0x000000f3b000720c */ /* 0x080fe20003f26270 */
[C---:B------:R-:W-:Y:S01]  /*eb70*/  IMAD.IADD R28, R249.reuse, 0x1, -R32 ;  /* 0x00000001f91c7824 */ /* 0x040fe200078e0a20 */
[----:B------:R-:W-:Y:S01]  /*eb80*/  ISETP.GE.AND P0, PT, R32, R250, PT ;  /* 0x000000fa2000720c */ /* 0x000fe20003f06270 */
[----:B------:R-:W-:Y:S01]  /*eb90*/  VIADD R2, R0, 0x21 ;  /* 0x0000002100027836 */ /* 0x000fe20000000000 */
[----:B------:R-:W-:Y:S01]  /*eba0*/  ISETP.GE.AND P6, PT, R32, R243, PT ;  /* 0x000000f32000720c */ /* 0x000fe20003fc6270 */
[----:B------:R-:W-:Y:S01]  /*ebb0*/  VIADD R7, R0, 0x28 ;  /* 0x0000002800077836 */ /* 0x000fe20000000000 */
[-C--:B------:R-:W-:Y:S01]  /*ebc0*/  ISETP.LT.OR P1, PT, R176, R248.reuse, P1 ;  /* 0x000000f8b000720c */ /* 0x080fe20000f21670 */
[--C-:B------:R-:W-:Y:S01]  /*ebd0*/  IMAD.IADD R4, R252, 0x1, -R2.reuse ;  /* 0x00000001fc047824 */ /* 0x100fe200078e0a02 */
[C---:B------:R-:W-:Y:S01]  /*ebe0*/  ISETP.LT.OR P0, PT, R32.reuse, R251, P0 ;  /* 0x000000fb2000720c */ /* 0x040fe20000701670 */
[----:B------:R-:W-:Y:S01]  /*ebf0*/  IMAD.IADD R6, R249, 0x1, -R2 ;  /* 0x00000001f9067824 */ /* 0x000fe200078e0a02 */
[----:B------:R-:W-:-:S02]  /*ec00*/  ISETP.LT.OR P6, PT, R32, R248, P6 ;  /* 0x000000f82000720c */ /* 0x000fc400037c1670 */
[----:B------:R-:W1:Y:S01]  /*ec10*/  LDSM.16.M88.4 R32, [R220+0x7800] ;  /* 0x00780000dc20783b */ /* 0x000e620000000200 */
[----:B------:R-:W-:Y:S01]  /*ec20*/  FSEL R197, R30, -INF , !P1 ;  /* 0xff8000001ec57808 */ /* 0x000fe20004800000 */
[----:B------:R-:W-:-:S04]  /*ec30*/  DEPBAR.LE SB0, 0x0 ;  /* 0x000080000000791a */ /* 0x000fc80000000000 */
[----:B------:R-:W-:Y:S01]  /*ec40*/  FSEL R30, R29, -INF , !P0 ;  /* 0xff8000001d1e7808 */ /* 0x000fe20004000000 */
[--C-:B------:R-:W-:Y:S01]  /*ec50*/  IMAD.IADD R29, R252, 0x1, -R5.reuse ;  /* 0x00000001fc1d7824 */ /* 0x100fe200078e0a05 */
[C---:B------:R-:W-:Y:S02]  /*ec60*/  ISETP.GE.AND P1, PT, R5.reuse, R250, PT ;  /* 0x000000fa0500720c */ /* 0x040fe40003f26270 */
[C---:B------:R-:W-:Y:S02]  /*ec70*/  ISETP.GE.AND P0, PT, R5.reuse, R243, PT ;  /* 0x000000f30500720c */ /* 0x040fe40003f06270 */
[----:B------:R-:W-:Y:S02]  /*ec80*/  IABS R28, R28 ;  /* 0x0000001c001c7213 */ /* 0x000fe40000000000 */
[C---:B------:R-:W-:Y:S01]  /*ec90*/  ISETP.LT.OR P1, PT, R5.reuse, R251, P1 ;  /* 0x000000fb0500720c */ /* 0x040fe20000f21670 */
[----:B------:R-:W-:Y:S01]  /*eca0*/  BAR.SYNC.DEFER_BLOCKING 0x0 ;  /* 0x0000000000007b1d */ /* 0x000fe20000010000 */
[----:B------:R-:W-:Y:S01]  /*ecb0*/  ISETP.LT.OR P0, PT, R5, R248, P0 ;  /* 0x000000f80500720c */ /* 0x000fe20000701670 */
[----:B------:R-:W-:Y:S01]  /*ecc0*/  IMAD.IADD R5, R249, 0x1, -R5 ;  /* 0x00000001f9057824 */ /* 0x000fe200078e0a05 */
[----:B------:R-:W-:-:S02]  /*ecd0*/  I2FP.F32.S32 R28, R28 ;  /* 0x0000001c001c7245 */ /* 0x000fc40000201400 */
        /* <DEDUP_REMOVED lines=8> */
[----:B------:R-:W-:Y:S01]  /*ed60*/  FSEL R28, R31, -INF , !P6 ;  /* 0xff8000001f1c7808 */ /* 0x000fe20007000000 */
[----:B------:R-:W-:Y:S01]  /*ed70*/  FFMA.FTZ R5, R5, -UR21, R26 ;  /* 0x8000001505057c23 */ /* 0x000fe2000801001a */
[----:B------:R-:W-:Y:S01]  /*ed80*/  ISETP.GE.AND P6, PT, R2, R250, PT ;  /* 0x000000fa0200720c */ /* 0x000fe20003fc6270 */
[----:B------:R-:W-:Y:S01]  /*ed90*/  FFMA.FTZ R25, R4, -UR21, R25 ;  /* 0x8000001504197c23 */ /* 0x000fe20008010019 */
[----:B------:R-:W-:Y:S01]  /*eda0*/  FSEL R204, R24, -INF , !P1 ;  /* 0xff80000018cc7808 */ /* 0x000fe20004800000 */
[--C-:B------:R-:W-:Y:S01]  /*edb0*/  IMAD.IADD R24, R252, 0x1, -R7.reuse ;  /* 0x00000001fc187824 */ /* 0x100fe200078e0a07 */
[----:B------:R-:W-:Y:S01]  /*edc0*/  ISETP.LT.OR P6, PT, R2, R251, P6 ;  /* 0x000000fb0200720c */ /* 0x000fe200037c1670 */
[----:B------:R-:W-:Y:S01]  /*edd0*/  VIADD R4, R0, 0x29 ;  /* 0x0000002900047836 */ /* 0x000fe20000000000 */
[----:B------:R-:W-:Y:S01]  /*ede0*/  ISETP.GE.AND P1, PT, R2, R243, PT ;  /* 0x000000f30200720c */ /* 0x000fe20003f26270 */
[----:B-1----:R-:W-:Y:S01]  /*edf0*/  HMMA.16816.F32 R16, R8, R32, R16 ;  /* 0x000000200810723c */ /* 0x002fe20000001810 */
[----:B------:R-:W-:Y:S01]  /*ee00*/  FSEL R203, R5, -INF , !P0 ;  /* 0xff80000005cb7808 */ /* 0x000fe20004000000 */
[----:B------:R-:W-:Y:S01]  /*ee10*/  IMAD.IADD R5, R249, 0x1, -R7 ;  /* 0x00000001f9057824 */ /* 0x000fe200078e0a07 */
[----:B------:R-:W-:-:S02]  /*ee20*/  FSEL R202, R25, -INF , !P6 ;  /* 0xff80000019ca7808 */ /* 0x000fc40007000000 */
[C---:B------:R-:W-:Y:S01]  /*ee30*/  ISETP.GE.AND P0, PT, R7.reuse, R250, PT ;  /* 0x000000fa0700720c */ /* 0x040fe20003f06270 */
[----:B------:R-:W-:Y:S01]  /*ee40*/  HMMA.16816.F32 R12, R8, R34, R12 ;  /* 0x00000022080c723c */ /* 0x000fe2000000180c */
[C---:B------:R-:W-:Y:S02]  /*ee50*/  ISETP.GE.AND P6, PT, R7.reuse, R243, PT ;  /* 0x000000f30700720c */ /* 0x040fe40003fc6270 */
[----:B------:R-:W-:Y:S02]  /*ee60*/  IABS R6, R6 ;  /* 0x0000000600067213 */ /* 0x000fe40000000000 */
[----:B------:R-:W-:Y:S02]  /*ee70*/  IABS R24, R24 ;  /* 0x0000001800187213 */ /* 0x000fe40000000000 */
[----:B------:R-:W-:Y:S01]  /*ee80*/  ISETP.LT.OR P1, PT, R2, R248, P1 ;  /* 0x000000f80200720c */ /* 0x000fe20000f21670 */
[----:B------:R-:W-:Y:S01]  /*ee90*/  IMAD.IADD R2, R252, 0x1, -R4 ;  /* 0x00000001fc027824 */ /* 0x000fe200078e0a04 */
[----:B------:R-:W-:-:S02]  /*eea0*/  ISETP.LT.OR P0, PT, R7, R251, P0 ;  /* 0x000000fb0700720c */ /* 0x000fc40000701670 */
[----:B------:R-:W-:Y:S02]  /*eeb0*/  I2FP.F32.S32 R6, R6 ;  /* 0x0000000600067245 */ /* 0x000fe40000201400 */
[----:B------:R-:W-:Y:S02]  /*eec0*/  ISETP.LT.OR P6, PT, R7, R248, P6 ;  /* 0x000000f80700720c */ /* 0x000fe400037c1670 */
[----:B------:R-:W-:Y:S01]  /*eed0*/  I2FP.F32.S32 R7, R24 ;  /* 0x0000001800077245 */ /* 0x000fe20000201400 */
[----:B------:R-:W-:Y:S01]  /*eee0*/  FFMA.FTZ R27, R6, -UR21, R27 ;  /* 0x80000015061b7c23 */ /* 0x000fe2000801001b */
[----:B------:R-:W-:Y:S01]  /*eef0*/  IABS R5, R5 ;  /* 0x0000000500057213 */ /* 0x000fe20000000000 */
[----:B------:R-:W-:Y:S01]  /*ef00*/  IMAD.IADD R6, R249, 0x1, -R4 ;  /* 0x00000001f9067824 */ /* 0x000fe200078e0a04 */
[----:B------:R-:W-:Y:S01]  /*ef10*/  IABS R2, R2 ;  /* 0x0000000200027213 */ /* 0x000fe20000000000 */
[----:B------:R-:W-:Y:S01]  /*ef20*/  FFMA.FTZ R7, R7, -UR21, R20 ;  /* 0x8000001507077c23 */ /* 0x000fe20008010014 */
[----:B------:R-:W-:-:S02]  /*ef30*/  I2FP.F32.S32 R5, R5 ;  /* 0x0000000500057245 */ /* 0x000fc40000201400 */
[----:B------:R-:W-:Y:S02]  /*ef40*/  I2FP.F32.S32 R2, R2 ;  /* 0x0000000200027245 */ /* 0x000fe40000201400 */
[----:B------:R-:W-:Y:S01]  /*ef50*/  FSEL R207, R27, -INF , !P1 ;  /* 0xff8000001bcf7808 */ /* 0x000fe20004800000 */
[----:B------:R-:W-:Y:S01]  /*ef60*/  FFMA.FTZ R5, R5, -UR21, R22 ;  /* 0x8000001505057c23 */ /* 0x000fe20008010016 */
[-C--:B------:R-:W-:Y:S01]  /*ef70*/  ISETP.GE.AND P1, PT, R4, R250.reuse, PT ;  /* 0x000000fa0400720c */ /* 0x080fe20003f26270 */
[----:B------:R-:W-:Y:S01]  /*ef80*/  FFMA.FTZ R21, R2, -UR21, R21 ;  /* 0x8000001502157c23 */ /* 0x000fe20008010015 */
[----:B------:R-:W-:Y:S01]  /*ef90*/  FSEL R236, R7, -INF , !P0 ;  /* 0xff80000007ec7808 */ /* 0x000fe20004000000 */
[----:B------:R-:W-:Y:S01]  /*efa0*/  VIADD R7, R0, 0x30 ;  /* 0x0000003000077836 */ /* 0x000fe20000000000 */
[----:B------:R-:W-:Y:S01]  /*efb0*/  ISETP.LT.OR P1, PT, R4, R251, P1 ;  /* 0x000000fb0400720c */ /* 0x000fe20000f21670 */
[----:B------:R-:W-:Y:S01]  /*efc0*/  VIADD R2, R0, 0x31 ;  /* 0x0000003100027836 */ /* 0x000fe20000000000 */
[----:B------:R-:W-:Y:S01]  /*efd0*/  FSEL R205, R5, -INF , !P6 ;  /* 0xff80000005cd7808 */ /* 0x000fe20007000000 */
[--C-:B------:R-:W-:Y:S01]  /*efe0*/  IMAD.IADD R20, R252, 0x1, -R7.reuse ;  /* 0x00000001fc147824 */ /* 0x100fe200078e0a07 */
[----:B------:R-:W-:Y:S01]  /*eff0*/  FSEL R206, R21, -INF , !P1 ;  /* 0xff80000015ce7808 */ /* 0x000fe20004800000 */
[----:B------:R-:W-:Y:S01]  /*f000*/  IMAD.IADD R5, R249, 0x1, -R7 ;  /* 0x00000001f9057824 */ /* 0x000fe200078e0a07 */
[----:B------:R-:W-:-:S02]  /*f010*/  ISETP.GE.AND P6, PT, R7, R250, PT ;  /* 0x000000fa0700720c */ /* 0x000fc40003fc6270 */
[CC--:B------:R-:W-:Y:S02]  /*f020*/  ISETP.GE.AND P1, PT, R7.reuse, R243.reuse, PT ;  /* 0x000000f30700720c */ /* 0x0c0fe40003f26270 */
[----:B------:R-:W-:Y:S02]  /*f030*/  IABS R6, R6 ;  /* 0x0000000600067213 */ /* 0x000fe40000000000 */
[----:B------:R-:W-:Y:S02]  /*f040*/  IABS R20, R20 ;  /* 0x0000001400147213 */ /* 0x000fe40000000000 */
[----:B------:R-:W-:Y:S02]  /*f050*/  ISETP.GE.AND P0, PT, R4, R243, PT ;  /* 0x000000f30400720c */ /* 0x000fe40003f06270 */
[C---:B------:R-:W-:Y:S02]  /*f060*/  ISETP.LT.OR P6, PT, R7.reuse, R251, P6 ;  /* 0x000000fb0700720c */ /* 0x040fe400037c1670 */
[----:B------:R-:W-:-:S02]  /*f070*/  ISETP.LT.OR P1, PT, R7, R248, P1 ;  /* 0x000000f80700720c */ /* 0x000fc40000f21670 */
[----:B------:R-:W-:Y:S02]  /*f080*/  I2FP.F32.S32 R6, R6 ;  /* 0x0000000600067245 */ /* 0x000fe40000201400 */
[----:B------:R-:W-:Y:S02]  /*f090*/  I2FP.F32.S32 R7, R20 ;  /* 0x0000001400077245 */ /* 0x000fe40000201400 */
[----:B------:R-:W-:Y:S01]  /*f0a0*/  ISETP.LT.OR P0, PT, R4, R248, P0 ;  /* 0x000000f80400720c */ /* 0x000fe20000701670 */
[----:B------:R-:W-:Y:S02]  /*f0b0*/  IMAD.IADD R4, R252, 0x1, -R2 ;  /* 0x00000001fc047824 */ /* 0x000fe400078e0a02 */
[----:B------:R-:W-:Y:S01]  /*f0c0*/  FFMA.FTZ R23, R6, -UR21, R23 ;  /* 0x8000001506177c23 */ /* 0x000fe20008010017 */
[----:B------:R-:W-:Y:S01]  /*f0d0*/  FFMA.FTZ R7, R7, -UR21, R16 ;  /* 0x8000001507077c23 */ /* 0x000fe20008010010 */
[----:B------:R-:W-:Y:S01]  /*f0e0*/  IABS R5, R5 ;  /* 0x0000000500057213 */ /* 0x000fe20000000000 */
[C---:B------:R-:W-:Y:S01]  /*f0f0*/  VIADD R6, R0.reuse, 0x38 ;  /* 0x0000003800067836 */ /* 0x040fe20000000000 */
[----:B------:R-:W-:Y:S01]  /*f100*/  IABS R4, R4 ;  /* 0x0000000400047213 */ /* 0x000fe20000000000 */
[----:B------:R-:W-:Y:S01]  /*f110*/  VIADD R0, R0, 0x39 ;  /* 0x0000003900007836 */ /* 0x000fe20000000000 */
[----:B------:R-:W-:Y:S01]  /*f120*/  FSEL R237, R23, -INF , !P0 ;  /* 0xff80000017ed7808 */ /* 0x000fe20004000000 */
[----:B------:R-:W-:Y:S01]  /*f130*/  IMAD.IADD R8, R252, 0x1, -R6 ;  /* 0x00000001fc087824 */ /* 0x000fe200078e0a06 */
[----:B------:R-:W-:Y:S01]  /*f140*/  FSEL R192, R7, -INF , !P6 ;  /* 0xff80000007c07808 */ /* 0x000fe20007000000 */
[----:B------:R-:W-:Y:S01]  /*f150*/  IMAD.IADD R7, R249, 0x1, -R2 ;  /* 0x00000001f9077824 */ /* 0x000fe200078e0a02 */
[----:B------:R-:W-:-:S02]  /*f160*/  ISETP.GE.AND P0, PT, R2, R250, PT ;  /* 0x000000fa0200720c */ /* 0x000fc40003f06270 */
[C---:B------:R-:W-:Y:S02]  /*f170*/  ISETP.GE.AND P6, PT, R2.reuse, R243, PT ;  /* 0x000000f30200720c */ /* 0x040fe40003fc6270 */
[----:B------:R-:W-:Y:S02]  /*f180*/  I2FP.F32.S32 R4, R4 ;  /* 0x0000000400047245 */ /* 0x000fe40000201400 */
[C---:B------:R-:W-:Y:S02]  /*f190*/  ISETP.LT.OR P0, PT, R2.reuse, R251, P0 ;  /* 0x000000fb0200720c */ /* 0x040fe40000701670 */
[----:B------:R-:W-:Y:S01]  /*f1a0*/  ISETP.LT.OR P6, PT, R2, R248, P6 ;  /* 0x000000f80200720c */ /* 0x000fe200037c1670 */
[----:B------:R-:W-:Y:S01]  /*f1b0*/  IMAD.IADD R2, R249, 0x1, -R6 ;  /* 0x00000001f9027824 */ /* 0x000fe200078e0a06 */
[----:B------:R-:W-:Y:S01]  /*f1c0*/  I2FP.F32.S32 R5, R5 ;  /* 0x0000000500057245 */ /* 0x000fe20000201400 */
[----:B------:R-:W-:Y:S01]  /*f1d0*/  FFMA.FTZ R4, R4, -UR21, R17 ;  /* 0x8000001504047c23 */ /* 0x000fe20008010011 */
[----:B------:R-:W-:-:S02]  /*f1e0*/  IABS R7, R7 ;  /* 0x0000000700077213 */ /* 0x000fc40000000000 */
[----:B------:R-:W-:Y:S01]  /*f1f0*/  IABS R2, R2 ;  /* 0x0000000200027213 */ /* 0x000fe20000000000 */
[----:B------:R-:W-:Y:S01]  /*f200*/  FFMA.FTZ R5, R5, -UR21, R18 ;  /* 0x8000001505057c23 */ /* 0x000fe20008010012 */
[----:B------:R-:W-:Y:S02]  /*f210*/  FSEL R191, R4, -INF , !P0 ;  /* 0xff80000004bf7808 */ /* 0x000fe40004000000 */
[----:B------:R-:W-:Y:S02]  /*f220*/  I2FP.F32.S32 R4, R7 ;  /* 0x0000000700047245 */ /* 0x000fe40000201400 */
[----:B------:R-:W-:Y:S01]  /*f230*/  I2FP.F32.S32 R7, R2 ;  /* 0x0000000200077245 */ /* 0x000fe20000201400 */
[----:B------:R-:W-:Y:S01]  /*f240*/  IMAD.IADD R2, R252, 0x1, -R0 ;  /* 0x00000001fc027824 */ /* 0x000fe200078e0a00 */
[----:B------:R-:W-:Y:S01]  /*f250*/  FSEL R189, R5, -INF , !P1 ;  /* 0xff80000005bd7808 */ /* 0x000fe20004800000 */
[----:B------:R-:W-:Y:S01]  /*f260*/  FFMA.FTZ R4, R4, -UR21, R19 ;  /* 0x8000001504047c23 */ /* 0x000fe20008010013 */
[C---:B------:R-:W-:Y:S01]  /*f270*/  ISETP.GE.AND P1, PT, R6.reuse, R250, PT ;  /* 0x000000fa0600720c */ /* 0x040fe20003f26270 */
[----:B------:R-:W-:Y:S01]  /*f280*/  FFMA.FTZ R7, R7, -UR21, R14 ;  /* 0x8000001507077c23 */ /* 0x000fe2000801000e */
[----:B------:R-:W-:-:S02]  /*f290*/  ISETP.GE.AND P0, PT, R6, R243, PT ;  /* 0x000000f30600720c */ /* 0x000fc40003f06270 */
[----:B------:R-:W-:Y:S02]  /*f2a0*/  IABS R5, R8 ;  /* 0x0000000800057213 */ /* 0x000fe40000000000 */
[C---:B------:R-:W-:Y:S02]  /*f2b0*/  ISETP.LT.OR P1, PT, R6.reuse, R251, P1 ;  /* 0x000000fb0600720c */ /* 0x040fe40000f21670 */
[----:B------:R-:W-:Y:S01]  /*f2c0*/  ISETP.LT.OR P0, PT, R6, R248, P0 ;  /* 0x000000f80600720c */ /* 0x000fe20000701670 */
[----:B------:R-:W-:Y:S01]  /*f2d0*/  IMAD.IADD R6, R249, 0x1, -R0 ;  /* 0x00000001f9067824 */ /* 0x000fe200078e0a00 */
[----:B------:R-:W-:Y:S02]  /*f2e0*/  I2FP.F32.S32 R5, R5 ;  /* 0x0000000500057245 */ /* 0x000fe40000201400 */
[----:B------:R-:W-:Y:S02]  /*f2f0*/  FSEL R179, R7, -INF , !P0 ;  /* 0xff80000007b37808 */ /* 0x000fe40004000000 */
[----:B------:R-:W-:Y:S01]  /*f300*/  PLOP3.LUT P0, PT, PT, PT, UP0, 0x80, 0x0 ;  /* 0x000000000000781c */ /* 0x000fe20003f0f008 */
[----:B------:R-:W-:Y:S01]  /*f310*/  FFMA.FTZ R5, R5, -UR21, R12 ;  /* 0x8000001505057c23 */ /* 0x000fe2000801000c */
[----:B------:R-:W-:-:S02]  /*f320*/  IABS R2, R2 ;  /* 0x0000000200027213 */ /* 0x000fc40000000000 */
[----:B------:R-:W-:Y:S02]  /*f330*/  IABS R6, R6 ;  /* 0x0000000600067213 */ /* 0x000fe40000000000 */
        /* <DEDUP_REMOVED lines=29> */
[----:B------:R-:W3:Y:S01]  /*f510*/  @!P2 LDC.64 R10, c[0x0][0x218] ;  /* 0x00008600ff0aab82 */ /* 0x000ee20000000a00 */
[----:B-1----:R-:W-:-:S07]  /*f520*/  @!P5 LEA R16, P1, R19, R16, 0x1 ;  /* 0x000000101310d211 */ /* 0x002fce00078208ff */
[----:B------:R-:W1:Y:S08]  /*f530*/  @!P5 LDC.64 R8, c[0x0][0x218] ;  /* 0x00008600ff08db82 */ /* 0x000e700000000a00 */
[----:B------:R-:W1:Y:S01]  /*f540*/  @!P4 LDC.64 R6, c[0x0][0x218] ;  /* 0x00008600ff06cb82 */ /* 0x000e620000000a00 */
[----:B-----5:R-:W-:Y:S02]  /*f550*/  @!P3 LEA R12, P6, R19, R12, 0x1 ;  /* 0x0000000c130cb211 */ /* 0x020fe400078c08ff */
[----:B--2---:R-:W-:-:S05]  /*f560*/  LEA.HI.X R0, R4, R201, R0, 0x6, P0 ;  /* 0x000000c904007211 */ /* 0x004fca00000f3400 */
[----:B------:R-:W2:Y:S01]  /*f570*/  @!P3 LDC.64 R4, c[0x0][0x218] ;  /* 0x00008600ff04bb82 */ /* 0x000ea20000000a00 */
[C---:B----4-:R-:W-:Y:S02]  /*f580*/  @!P4 LEA R14, P0, R19.reuse, R14, 0x1 ;  /* 0x0000000e130ec211 */ /* 0x050fe400078008ff */
[C-C-:B------:R-:W-:Y:S02]  /*f590*/  @!P5 LEA.HI.X R17, R19.reuse, R17, R0.reuse, 0x1, P1 ;  /* 0x000000111311d211 */ /* 0x140fe400008f0c00 */
[C-C-:B------:R-:W-:Y:S02]  /*f5a0*/  @!P4 LEA.HI.X R15, R19.reuse, R15, R0.reuse, 0x1, P0 ;  /* 0x0000000f130fc211 */ /* 0x140fe400000f0c00 */
[C---:B---3--:R-:W-:Y:S01]  /*f5b0*/  @!P2 LEA R18, P1, R19.reuse, R10, 0x1 ;  /* 0x0000000a1312a211 */ /* 0x048fe200078208ff */
[----:B------:R-:W-:Y:S01]  /*f5c0*/  @!PT LDS RZ, [RZ] ;  /* 0x00000000fffff984 */ /* 0x000fe20000000800 */
[----:B------:R-:W-:Y:S01]  /*f5d0*/  @!PT LDS RZ, [RZ] ;  /* 0x00000000fffff984 */ /* 0x000fe20000000800 */
[----:B------:R-:W-:Y:S01]  /*f5e0*/  @!PT LDS RZ, [RZ] ;  /* 0x00000000fffff984 */ /* 0x000fe20000000800 */
[----:B------:R3:W-:Y:S01]  /*f5f0*/  @!P5 LDGSTS.E.BYPASS.LTC128B.128 [R242+0x10000], desc[UR34][R16.64] ;  /* 0x1000000010f2dfae */ /* 0x0007e2000b901d62 */
[C---:B------:R-:W-:Y:S02]  /*f600*/  IADD3 R2, P0, R19.reuse, UR42, RZ ;  /* 0x0000002a13027c10 */ /* 0x040fe4000ff1e0ff */
[C-C-:B------:R-:W-:Y:S01]  /*f610*/  @!P3 LEA.HI.X R13, R19.reuse, R13, R0.reuse, 0x1, P6 ;  /* 0x0000000d130db211 */ /* 0x140fe200030f0c00 */
[----:B------:R3:W-:Y:S01]  /*f620*/  @P4 STS.128 [R242+0x12000], RZ ;  /* 0x012000fff2004388 */ /* 0x0007e20000000c00 */
[----:B------:R-:W-:-:S02]  /*f630*/  @!P2 LEA.HI.X R19, R19, R11, R0, 0x1, P1 ;  /* 0x0000000b1313a211 */ /* 0x000fc400008f0c00 */
[----:B-1----:R-:W-:Y:S01]  /*f640*/  @!P5 LEA R8, P6, R2, R8, 0x1 ;  /* 0x000000080208d211 */ /* 0x002fe200078c08ff */
[----:B------:R-:W-:Y:S01]  /*f650*/  @!PT LDS RZ, [RZ] ;  /* 0x00000000fffff984 */ /* 0x000fe20000000800 */
[----:B------:R-:W-:Y:S01]  /*f660*/  @!PT LDS RZ, [RZ] ;  /* 0x00000000fffff984 */ /* 0x000fe20000000800 */
[----:B------:R-:W-:Y:S01]  /*f670*/  @!PT LDS RZ, [RZ] ;  /* 0x00000000fffff984 */ /* 0x000fe20000000800 */
[----:B------:R3:W-:Y:S01]  /*f680*/  @!P4 LDGSTS.E.BYPASS.LTC128B.128 [R242+0x12000], desc[UR34][R14.64+0x80] ;  /* 0x120000800ef2cfae */ /* 0x0007e2000b901d62 */
[----:B------:R-:W-:Y:S02]  /*f690*/  IADD3.X R11, R0, UR41, RZ, P0, !PT ;  /* 0x00000029000b7c10 */ /* 0x000fe400087fe4ff */
[C---:B------:R-:W-:Y:S01]  /*f6a0*/  @!P4 LEA R6, P1, R2.reuse, R6, 0x1 ;  /* 0x000000060206c211 */ /* 0x040fe200078208ff */
[----:B------:R3:W-:Y:S01]  /*f6b0*/  @P3 STS.128 [R242+0x14000], RZ ;  /* 0x014000fff2003388 */ /* 0x0007e20000000c00 */
[C-C-:B------:R-:W-:Y:S02]  /*f6c0*/  @!P5 LEA.HI.X R9, R2.reuse, R9, R11.reuse, 0x1, P6 ;  /* 0x000000090209d211 */ /* 0x140fe400030f0c0b */
[C---:B------:R-:W-:Y:S01]  /*f6d0*/  @!P4 LEA.HI.X R7, R2.reuse, R7, R11, 0x1, P1 ;  /* 0x000000070207c211 */ /* 0x040fe200008f0c0b */
        /* <DEDUP_REMOVED lines=35> */
.L_x_2108:
[----:B------:R-:W-:Y:S05]  /*f910*/  BSYNC B0 ;  /* 0x0000000000007941 */ /* 0x000fea0003800000 */
.L_x_2107:
[----:B------:R-:W0:Y:S02]  /*f920*/  LDGDEPBAR ;  /* 0x00000000000079af */ /* 0x000e240000000000 */
.L_x_2106:
[----:B-1-3--:R-:W-:Y:S01]  /*f930*/  FMNMX.FTZ R5, R175, R182, !PT ;  /* 0x000000b6af057209 */ /* 0x00afe20007810000 */
        /* <DEDUP_REMOVED lines=8> */
[----:B------:R-:W-:Y:S01]  /*f9c0*/  UIADD3 UR13, UR38, -0x61c88647, URZ ;  /* 0x9e3779b9260d7890 */ /* 0x000fe2000fffe03f */
[----:B------:R-:W-:Y:S01]  /*f9d0*/  MOV R11, R238 ;  /* 0x000000ee000b7202 */ /* 0x000fe20000000f00 */
        /* <DEDUP_REMOVED lines=10> */
[----:B------:R-:W1:Y:S01]  /*fa80*/  LDC.U8 R19, c[0x0][0x388] ;  /* 0x0000e200ff137b82 */ /* 0x000e620000000000 */
[----:B------:R-:W-:Y:S01]  /*fa90*/  MOV R26, R193 ;  /* 0x000000c1001a7202 */ /* 0x000fe20000000f00 */
[----:B------:R-:W-:Y:S01]  /*faa0*/  LDSM.16.MT88.4 R20, [R226+0x18000] ;  /* 0x01800000e214783b */ /* 0x000fe20000004200 */
[----:B------:R-:W-:Y:S01]  /*fab0*/  FMNMX.FTZ R5, R198, R5, !PT ;  /* 0x00000005c6057209 */ /* 0x000fe20007810000 */
[----:B------:R-:W-:Y:S01]  /*fac0*/  UIADD3 UR23, UR39, 0x646e171e, URZ ;  /* 0x646e171e27177890 */ /* 0x000fe2000fffe03f */
[----:B------:R-:W-:-:S02]  /*fad0*/  FMNMX.FTZ R4, R195, R4, !PT ;  /* 0x00000004c3047209 */ /* 0x000fc40007810000 */
[----:B------:R-:W-:Y:S01]  /*fae0*/  FMNMX.FTZ R5, R30, R5, !PT ;  /* 0x000000051e057209 */ /* 0x000fe20007810000 */
[----:B------:R-:W1:Y:S01]  /*faf0*/  LDC.U8 R18, c[0x0][0x388] ;  /* 0x0000e200ff127b82 */ /* 0x000e620000000000 */
        /* <DEDUP_REMOVED lines=14> */
[----:B------:R-:W-:Y:S02]  /*fbe0*/  LOP3.LUT R5, R15, R168, RZ, 0x3c, !PT ;  /* 0x000000a80f057212 */ /* 0x000fe400078e3cff */
[----:B------:R-:W-:Y:S02]  /*fbf0*/  FMNMX.FTZ R0, R188, R7, !PT ;  /* 0x00000007bc007209 */ /* 0x000fe40007810000 */
[----:B------:R-:W-:Y:S01]  /*fc00*/  FMNMX.FTZ R4, R189, R4, !PT ;  /* 0x00000004bd047209 */ /* 0x000fe20007810000 */
[----:B------:R-:W-:Y:S01]  /*fc10*/  IMAD.WIDE.U32 R12, R5, -0x2daee0ad, RZ ;  /* 0xd2511f53050c7825 */ /* 0x000fe200078e00ff */
[----:B------:R-:W-:Y:S01]  /*fc20*/  MOV R2, UR39 ;  /* 0x0000002700027c02 */ /* 0x000fe20008000f00 */
[----:B------:R-:W2:Y:S01]  /*fc30*/  SHFL.BFLY PT, R7, R0, 0x2, 0x1f ;  /* 0x0c401f0000077f89 */ /* 0x000ea200000e0000 */
[----:B------:R-:W-:-:S02]  /*fc40*/  FMNMX.FTZ R4, R187, R4, !PT ;  /* 0x00000004bb047209 */ /* 0x000fc40007810000 */
[----:B------:R-:W-:Y:S01]  /*fc50*/  LOP3.LUT R2, R9, UR31, R2, 0x96, !PT ;  /* 0x0000001f09027c12 */ /* 0x000fe2000f8e9602 */
[----:B------:R-:W-:Y:S01]  /*fc60*/  UIADD3 UR31, UR31, 0x1, URZ ;  /* 0x000000011f1f7890 */ /* 0x000fe2000fffe03f */
[----:B------:R-:W-:Y:S01]  /*fc70*/  LOP3.LUT R238, R13, UR4, R8, 0x96, !PT ;  /* 0x000000040dee7c12 */ /* 0x000fe2000f8e9608 */
[----:B------:R-:W-:Y:S01]  /*fc80*/  UIADD3 UR4, UR38, -0x4ab325aa, URZ ;  /* 0xb54cda5626047890 */ /* 0x000fe2000fffe03f */
[----:B------:R-:W-:Y:S01]  /*fc90*/  FMNMX.FTZ R5, R179, R4, !PT ;  /* 0x00000004b3057209 */ /* 0x000fe20007810000 */
[----:B------:R-:W-:Y:S01]  /*fca0*/  IMAD.WIDE.U32 R8, R2, -0x326172a9, RZ ;  /* 0xcd9e8d5702087825 */ /* 0x000fe200078e00ff */
[----:B-1----:R-:W-:Y:S02]  /*fcb0*/  PRMT R18, R18, 0x7054, R19 ;  /* 0x0000705412127816 */ /* 0x002fe40000000013 */
[----:B------:R-:W-:Y:S01]  /*fcc0*/  FMNMX.FTZ R6, R178, R5, !PT ;  /* 0x00000005b2067209 */ /* 0x000fe20007810000 */
[----:B------:R-:W-:Y:S01]  /*fcd0*/  IMAD.WIDE.U32 R238, R238, -0x326172a9, RZ ;  /* 0xcd9e8d57eeee7825 */ /* 0x000fe200078e00ff */
[----:B------:R-:W-:-:S03]  /*fce0*/  LOP3.LUT R4, R9, UR13, R14, 0x96, !PT ;  /* 0x0000000d09047c12 */ /* 0x000fc6000f8e960e */
[----:B------:R-:W1:Y:S01]  /*fcf0*/  SHFL.BFLY PT, R5, R6, 0x2, 0x1f ;  /* 0x0c401f0006057f89 */ /* 0x000e6200000e0000 */
[----:B------:R-:W-:Y:S01]  /*fd00*/  LOP3.LUT R2, R239, UR11, R8, 0x96, !PT ;  /* 0x0000000bef027c12 */ /* 0x000fe2000f8e9608 */
[----:B------:R-:W-:-:S04]  /*fd10*/  IMAD.WIDE.U32 R8, R4, -0x2daee0ad, RZ ;  /* 0xd2511f5304087825 */ /* 0x000fc800078e00ff */
[----:B------:R-:W-:Y:S01]  /*fd20*/  IMAD.WIDE.U32 R200, R2, -0x2daee0ad, RZ ;  /* 0xd2511f5302c87825 */ /* 0x000fe200078e00ff */
[----:B------:R-:W-:Y:S02]  /*fd30*/  LOP3.LUT R2, R9, UR10, R12, 0x96, !PT ;  /* 0x0000000a09027c12 */ /* 0x000fe4000f8e960c */
[----:B--2---:R-:W-:Y:S01]  /*fd40*/  FMNMX.FTZ R7, R0, R7, !PT ;  /* 0x0000000700077209 */ /* 0x004fe20007810000 */
[----:B------:R-:W-:Y:S01]  /*fd50*/  LDSM.16.MT88.4 R12, [R228+0x18000] ;  /* 0x01800000e40c783b */ /* 0x000fe20000004200 */
[----:B------:R-:W-:Y:S01]  /*fd60*/  LOP3.LUT R0, R201, UR6, R8, 0x96, !PT ;  /* 0x00000006c9007c12 */ /* 0x000fe2000f8e9608 */
[----:B------:R-:W-:Y:S02]  /*fd70*/  IMAD.WIDE.U32 R8, R2, -0x326172a9, RZ ;  /* 0xcd9e8d5702087825 */ /* 0x000fe400078e00ff */
[----:B------:R-:W2:Y:S02]  /*fd80*/  SHFL.BFLY PT, R2, R7, 0x1, 0x1f ;  /* 0x0c201f0007027f89 */ /* 0x000ea400000e0000 */
        /* <DEDUP_REMOVED lines=11> */
[----:B--2---:R-:W-:Y:S02]  /*fe40*/  FMNMX.FTZ R2, R7, R2, !PT ;  /* 0x0000000207027209 */ /* 0x004fe40007810000 */
[C---:B------:R-:W-:Y:S02]  /*fe50*/  LOP3.LUT R7, R8.reuse, 0xffff, RZ, 0xc0, !PT ;  /* 0x0000ffff08077812 */ /* 0x040fe400078ec0ff */
[----:B------:R-:W-:Y:S01]  /*fe60*/  LOP3.LUT R6, R8, 0xff, RZ, 0xc0, !PT ;  /* 0x000000ff08067812 */ /* 0x000fe200078ec0ff */
[----:B------:R-:W-:Y:S01]  /*fe70*/  FMUL.FTZ R193, R2, UR32 ;  /* 0x0000002002c17c20 */ /* 0x000fe20008410000 */
[----:B------:R-:W-:Y:S02]  /*fe80*/  SHF.R.U32.HI R7, RZ, 0x8, R7 ;  /* 0x00000008ff077819 */ /* 0x000fe40000011607 */
[----:B------:R-:W-:Y:S02]  /*fe90*/  SHF.R.U32.HI R4, RZ, 0x18, R8 ;  /* 0x00000018ff047819 */ /* 0x000fe40000011608 */
[----:B------:R-:W-:-:S02]  /*fea0*/  PRMT R6, R6, 0x5410, R7 ;  /* 0x0000541006067816 */ /* 0x000fc40000000007 */
[----:B------:R-:W-:Y:S02]  /*feb0*/  SHF.R.U32.HI R7, RZ, 0x10, R8 ;  /* 0x00000010ff077819 */ /* 0x000fe40000011608 */
[----:B-1----:R-:W-:Y:S02]  /*fec0*/  FMNMX.FTZ R0, R5, R0, !PT ;  /* 0x0000000005007209 */ /* 0x002fe40007810000 */
[----:B------:R-:W-:Y:S02]  /*fed0*/  LOP3.LUT R7, R7, 0xff, RZ, 0xc0, !PT ;  /* 0x000000ff07077812 */ /* 0x000fe400078ec0ff */
[----:B------:R-:W-:Y:S01]  /*fee0*/  LOP3.LUT R5, R9, UR4, R200, 0x96, !PT ;  /* 0x0000000409057c12 */ /* 0x000fe2000f8e96c8 */
[----:B------:R-:W-:Y:S01]  /*fef0*/  FMUL.FTZ R186, R0, UR32 ;  /* 0x0000002000ba7c20 */ /* 0x000fe20008410000 */
[----:B------:R-:W-:Y:S02]  /*ff00*/  FSETP.NEU.FTZ.AND P1, PT, R2, -INF , PT ;  /* 0xff8000000200780b */ /* 0x000fe40003f3d000 */
[----:B------:R-:W-:-:S02]  /*ff10*/  PRMT R7, R7, 0x5410, R4 ;  /* 0x0000541007077816 */ /* 0x000fc40000000004 */
[----:B------:R-:W-:Y:S02]  /*ff20*/  LOP3.LUT R4, R5, 0xffff, RZ, 0xc0, !PT ;  /* 0x0000ffff05047812 */ /* 0x000fe400078ec0ff */
[----:B------:R-:W-:Y:S02]  /*ff30*/  FSEL R193, R193, RZ, P1 ;  /* 0x000000ffc1c17208 */ /* 0x000fe40000800000 */
[----:B------:R-:W-:Y:S02]  /*ff40*/  FSETP.NEU.FTZ.AND P0, PT, R0, -INF , PT ;  /* 0xff8000000000780b */ /* 0x000fe40003f1d000 */
[----:B------:R-:W-:Y:S01]  /*ff50*/  SHF.R.U32.HI R4, RZ, 0x8, R4 ;  /* 0x00000008ff047819 */ /* 0x000fe20000011604 */
[--C-:B------:R-:W-:Y:S01]  /*ff60*/  FFMA.FTZ R176, R182, UR32, -R193.reuse ;  /* 0x00000020b6b07c23 */ /* 0x100fe200080108c1 */
[----:B------:R-:W-:Y:S01]  /*ff70*/  LOP3.LUT R9, R5, 0xff, RZ, 0xc0, !PT ;  /* 0x000000ff05097812 */ /* 0x000fe200078ec0ff */
[--C-:B------:R-:W-:Y:S01]  /*ff80*/  FFMA.FTZ R182, R185, UR32, -R193.reuse ;  /* 0x00000020b9b67c23 */ /* 0x100fe200080108c1 */
[----:B------:R-:W-:Y:S01]  /*ff90*/  FSEL R10, R2, RZ, P1 ;  /* 0x000000ff020a7208 */ /* 0x000fe20000800000 */
[--C-:B------:R-:W-:Y:S01]  /*ffa0*/  FFMA.FTZ R181, R181, UR32, -R193.reuse ;  /* 0x00000020b5b57c23 */ /* 0x100fe200080108c1 */
[----:B------:R-:W-:Y:S01]  /*ffb0*/  FSEL R186, R186, RZ, P0 ;  /* 0x000000ffbaba7208 */ /* 0x000fe20000000000 */
[----:B------:R-:W-:Y:S01]  /*ffc0*/  FFMA.FTZ R183, R180, UR32, -R193 ;  /* 0x00000020b4b77c23 */ /* 0x000fe200080108c1 */
[----:B------:R-:W-:Y:S01]  /*ffd0*/  PRMT R4, R9, 0x5410, R4 ;  /* 0x0000541009047816 */ /* 0x000fe20000000004 */
[----:B------:R-:W-:Y:S01]  /*ffe0*/  FADD.FTZ R9, R175, -R10 ;  /* 0x8000000aaf097221 */ /* 0x000fe20000010000 */
[----:B------:R-:W-:Y:S01]  /*fff0*/  MUFU.EX2 R182, R182 ;  /* 0x000000b600b67308 */ /* 0x000fe20000000800 */
[--C-:B------:R-:W-:Y:S01]  /*10000*/  FFMA.FTZ R180, R184, UR32, -R186.reuse ;  /* 0x00000020b8b47c23 */ /* 0x100fe200080108ba */
[--C-:B------:R-:W-:Y:S01]  /*10010*/  FFMA.FTZ R184, R177, UR32, -R186.reuse ;  /* 0x00000020b1b87c23 */ /* 0x100fe200080108ba */
[----:B------:R-:W-:Y:S01]  /*10020*/  FMUL.FTZ R177, R9, UR32 ;  /* 0x0000002009b17c20 */ /* 0x000fe20008410000 */
[--C-:B------:R-:W-:Y:S01]  /*10030*/  SHF.R.U32.HI R8, RZ, 0x10, R5.reuse ;  /* 0x00000010ff087819 */ /* 0x100fe20000011605 */
[--C-:B------:R-:W-:Y:S01]  /*10040*/  FFMA.FTZ R185, R199, UR32, -R186.reuse ;  /* 0x00000020c7b97c23 */ /* 0x100fe200080108ba */
[----:B------:R-:W-:Y:S01]  /*10050*/  SHF.R.U32.HI R5, RZ, 0x18, R5 ;  /* 0x00000018ff057819 */ /* 0x000fe20000011605 */
[--C-:B------:R-:W-:Y:S01]  /*10060*/  FFMA.FTZ R198, R198, UR32, -R193.reuse ;  /* 0x00000020c6c67c23 */ /* 0x100fe200080108c1 */
[----:B------:R-:W1:Y:S01]  /*10070*/  MUFU.EX2 R181, R181 ;  /* 0x000000b500b57308 */ /* 0x000e620000000800 */
[----:B------:R-:W-:Y:S01]  /*10080*/  LOP3.LUT R8, R8, 0xff, RZ, 0xc0, !PT ;  /* 0x000000ff08087812 */ /* 0x000fe200078ec0ff */
[----:B------:R-:W-:Y:S01]  /*10090*/  FFMA.FTZ R197, R197, UR32, -R186 ;  /* 0x00000020c5c57c23 */ /* 0x000fe200080108ba */
[--C-:B------:R-:W-:Y:S01]  /*100a0*/  HSET2.LE.AND R6, R6, R18.reuse, PT ;  /* 0x0000001206067233 */ /* 0x100fe20003803000 */
[----:B------:R-:W-:Y:S01]  /*100b0*/  FFMA.FTZ R202, R202, UR32, -R193 ;  /* 0x00000020caca7c23 */ /* 0x000fe200080108c1 */
[----:B------:R-:W-:Y:S01]  /*100c0*/  PRMT R5, R8, 0x5410, R5 ;  /* 0x0000541008057816 */ /* 0x000fe20000000005 */
[--C-:B------:R-:W-:Y:S01]  /*100d0*/  FFMA.FTZ R206, R206, UR32, -R193.reuse ;  /* 0x00000020cece7c23 */ /* 0x100fe200080108c1 */
[----:B------:R-:W-:Y:S01]  /*100e0*/  FSEL R8, R0, RZ, P0 ;  /* 0x000000ff00087208 */ /* 0x000fe20000000000 */
[----:B------:R-:W2:Y:S01]  /*100f0*/  MUFU.EX2 R177, R177 ;  /* 0x000000b100b17308 */ /* 0x000ea20000000800 */
[----:B------:R-:W-:Y:S01]  /*10100*/  MOV R199, R28 ;  /* 0x0000001c00c77202 */ /* 0x000fe20000000f00 */
[--C-:B------:R-:W-:Y:S01]  /*10110*/  FFMA.FTZ R192, R192, UR32, -R193.reuse ;  /* 0x00000020c0c07c23 */ /* 0x100fe200080108c1 */
[--C-:B------:R-:W-:Y:S01]  /*10120*/  HSET2.LE.AND R4, R4, R18.reuse, PT ;  /* 0x0000001204047233 */ /* 0x100fe20003803000 */
[----:B------:R-:W-:Y:S01]  /*10130*/  FADD.FTZ R8, R3, -R8 ;  /* 0x8000000803087221 */ /* 0x000fe20000010000 */
[--C-:B------:R-:W-:Y:S01]  /*10140*/  FFMA.FTZ R3, R11, UR32, -R186.reuse ;  /* 0x000000200b037c23 */ /* 0x100fe200080108ba */
[--C-:B------:R-:W-:Y:S01]  /*10150*/  HSET2.LE.AND R5, R5, R18.reuse, PT ;  /* 0x0000001205057233 */ /* 0x100fe20003803000 */
[--C-:B------:R-:W-:Y:S01]  /*10160*/  FFMA.FTZ R191, R191, UR32, -R193.reuse ;  /* 0x00000020bfbf7c23 */ /* 0x100fe200080108c1 */
[----:B------:R-:W-:Y:S01]  /*10170*/  FMUL.FTZ R175, R8, UR32 ;  /* 0x0000002008af7c20 */ /* 0x000fe20008410000 */
[----:B-1----:R-:W-:Y:S01]  /*10180*/  F2FP.F16.F32.PACK_AB R9, R181, R182 ;  /* 0x000000b6b509723e */ /* 0x002fe200000000ff */
[----:B------:R-:W-:Y:S01]  /*10190*/  MUFU.EX2 R176, R176 ;  /* 0x000000b000b07308 */ /* 0x000fe20000000800 */
[----:B------:R-:W-:Y:S01]  /*101a0*/  HSET2.LE.AND R7, R7, R18, PT ;  /* 0x0000001207077233 */ /* 0x000fe20003803000 */
[----:B------:R-:W-:Y:S01]  /*101b0*/  FFMA.FTZ R190, R190, UR32, -R193 ;  /* 0x00000020bebe7c23 */ /* 0x000fe200080108c1 */
[----:B------:R-:W-:Y:S01]  /*101c0*/  LOP3.LUT R6, R6, R9, RZ, 0xc0, !PT ;  /* 0x0000000906067212 */ /* 0x000fe200078ec0ff */
[----:B------:R-:W-:Y:S01]  /*101d0*/  FFMA.FTZ R187, R187, UR32, -R186 ;  /* 0x00000020bbbb7c23 */ /* 0x000fe200080108ba */
[----:B--2---:R-:W-:Y:S01]  /*101e0*/  FMUL.FTZ R9, R161, R177 ;  /* 0x000000b1a1097220 */ /* 0x004fe20000410000 */
[----:B------:R-:W-:-:S02]  /*101f0*/  MOV R161, R30 ;  /* 0x0000001e00a17202 */ /* 0x000fc40000000f00 */
[----:B------:R-:W1:Y:S01]  /*10200*/  MUFU.EX2 R183, R183 ;  /* 0x000000b700b77308 */ /* 0x000e620000000800 */
[----:B------:R-:W2:Y:S01]  /*10210*/  LDSM.16.MT88.4 R28, [R225+0x18000] ;  /* 0x01800000e11c783b */ /* 0x000ea20000004200 */
        /* <DEDUP_REMOVED lines=14> */
[----:B------:R-:W3:Y:S01]  /*10300*/  MUFU.EX2 R180, R180 ;  /* 0x000000b400b47308 */ /* 0x000ee20000000800 */
[----:B-1----:R-:W-:Y:S01]  /*10310*/  F2FP.F16.F32.PACK_AB R11, R183, R176 ;  /* 0x000000b0b70b723e */ /* 0x002fe200000000ff */
[-C--:B------:R-:W-:Y:S01]  /*10320*/  FMUL.FTZ R49, R49, R177.reuse ;  /* 0x000000b131317220 */ /* 0x080fe20000410000 */
[-C--:B------:R-:W-:Y:S01]  /*10330*/  FMUL.FTZ R52, R52, R177.reuse ;  /* 0x000000b134347220 */ /* 0x080fe20000410000 */
[----:B------:R-:W-:Y:S01]  /*10340*/  FMUL.FTZ R53, R53, R177 ;  /* 0x000000b135357220 */ /* 0x000fe20000410000 */
[----:B------:R-:W-:Y:S01]  /*10350*/  LOP3.LUT R4, R4, R11, RZ, 0xc0, !PT ;  /* 0x0000000b04047212 */ /* 0x000fe200078ec0ff */
        /* <DEDUP_REMOVED lines=9> */
[----:B------:R-:W-:Y:S01]  /*103f0*/  FMUL.FTZ R72, R72, R177 ;  /* 0x000000b148487220 */ /* 0x000fe20000410000 */
[----:B------:R-:W1:Y:S01]  /*10400*/  MUFU.EX2 R3, R3 ;  /* 0x0000000300037308 */ /* 0x000e620000000800 */
[----:B---3--:R-:W-:Y:S01]  /*10410*/  F2FP.F16.F32.PACK_AB R10, R180, R185 ;  /* 0x000000b9b40a723e */ /* 0x008fe200000000ff */
[-C--:B------:R-:W-:Y:S01]  /*10420*/  FMUL.FTZ R73, R73, R177.reuse ;  /* 0x000000b149497220 */ /* 0x080fe20000410000 */
[-C--:B------:R-:W-:Y:S01]  /*10430*/  FMUL.FTZ R76, R76, R177.reuse ;  /* 0x000000b14c4c7220 */ /* 0x080fe20000410000 */
[-C--:B------:R-:W-:Y:S01]  /*10440*/  FMUL.FTZ R77, R77, R177.reuse ;  /* 0x000000b14d4d7220 */ /* 0x080fe20000410000 */
[----:B------:R-:W-:Y:S01]  /*10450*/  LOP3.LUT R5, R5, R10, RZ, 0xc0, !PT ;  /* 0x0000000a05057212 */ /* 0x000fe200078ec0ff */
[-C--:B------:R-:W-:Y:S01]  /*10460*/  FMUL.FTZ R80, R80, R177.reuse ;  /* 0x000000b150507220 */ /* 0x080fe20000410000 */
[-C--:B------:R-:W-:Y:S01]  /*10470*/  FMUL.FTZ R81, R81, R177.reuse ;  /* 0x000000b151517220 */ /* 0x080fe20000410000 */
[----:B------:R-:W3:Y:S01]  /*10480*/  MUFU.EX2 R175, R175 ;  /* 0x000000af00af7308 */ /* 0x000ee20000000800 */
        /* <DEDUP_REMOVED lines=8> */
[----:B-1----:R-:W-:Y:S01]  /*10510*/  F2FP.F16.F32.PACK_AB R8, R3, R184 ;  /* 0x000000b80308723e */ /* 0x002fe200000000ff */
[-C--:B------:R-:W-:Y:S01]  /*10520*/  FMUL.FTZ R148, R148, R177.reuse ;  /* 0x000000b194947220 */ /* 0x080fe20000410000 */
[-C--:B------:R-:W-:Y:S01]  /*10530*/  FMUL.FTZ R149, R149, R177.reuse ;  /* 0x000000b195957220 */ /* 0x080fe20000410000 */
[-C--:B------:R-:W-:Y:S01]  /*10540*/  FMUL.FTZ R100, R100, R177.reuse ;  /* 0x000000b164647220 */ /* 0x080fe20000410000 */
[----:B------:R-:W-:Y:S01]  /*10550*/  LOP3.LUT R7, R7, R8, RZ, 0xc0, !PT ;  /* 0x0000000807077212 */ /* 0x000fe200078ec0ff */
[-C--:B------:R-:W-:Y:S01]  /*10560*/  FMUL.FTZ R8, R160, R177.reuse ;  /* 0x000000b1a0087220 */ /* 0x080fe20000410000 */
[----:B------:R-:W-:Y:S01]  /*10570*/  MOV R160, R18 ;  /* 0x0000001200a07202 */ /* 0x000fe20000000f00 */
[----:B------:R-:W-:Y:S01]  /*10580*/  FMUL.FTZ R101, R101, R177 ;  /* 0x000000b165657220 */ /* 0x000fe20000410000 */
[-C--:B---3--:R-:W-:Y:S01]  /*10590*/  FMUL.FTZ R10, R162, R175.reuse ;  /* 0x000000afa20a7220 */ /* 0x088fe20000410000 */
[-C--:B------:R-:W-:Y:S01]  /*105a0*/  FMUL.FTZ R11, R163, R175.reuse ;  /* 0x000000afa30b7220 */ /* 0x080fe20000410000 */
[-C--:B------:R-:W-:Y:S01]  /*105b0*/  FMUL.FTZ R158, R158, R175.reuse ;  /* 0x000000af9e9e7220 */ /* 0x080fe20000410000 */
[-C--:B------:R-:W-:Y:S01]  /*105c0*/  FMUL.FTZ R159, R159, R175.reuse ;  /* 0x000000af9f9f7220 */ /* 0x080fe20000410000 */
[----:B------:R-:W-:Y:S01]  /*105d0*/  MOV R163, R26 ;  /* 0x0000001a00a37202 */ /* 0x000fe20000000f00 */
        /* <DEDUP_REMOVED lines=8> */
[----:B------:R-:W1:Y:S01]  /*10660*/  LDSM.16.MT88.4 R136, [R226+0x1a000] ;  /* 0x01a00000e288783b */ /* 0x000e620000004200 */
[C---:B------:R-:W-:Y:S01]  /*10670*/  HMMA.16816.F32 R12, R4.reuse, R14, R156 ;  /* 0x0000000e040c723c */ /* 0x040fe2000000189c */
[-C--:B------:R-:W-:Y:S01]  /*10680*/  FMUL.FTZ R39, R39, R175.reuse ;  /* 0x000000af27277220 */ /* 0x080fe20000410000 */
[-C--:B------:R-:W-:Y:S01]  /*10690*/  FMUL.FTZ R42, R42, R175.reuse ;  /* 0x000000af2a2a7220 */ /* 0x080fe20000410000 */
[-C--:B------:R-:W-:Y:S01]  /*106a0*/  FMUL.FTZ R43, R43, R175.reuse ;  /* 0x000000af2b2b7220 */ /* 0x080fe20000410000 */
[-C--:B------:R-:W-:Y:S01]  /*106b0*/  FMUL.FTZ R46, R46, R175.reuse ;  /* 0x000000af2e2e7220 */ /* 0x080fe20000410000 */
[-C--:B------:R-:W-:Y:S01]  /*106c0*/  FMUL.FTZ R47, R47, R175.reuse ;  /* 0x000000af2f2f7220 */ /* 0x080fe20000410000 */
[----:B------:R-:W-:Y:S01]  /*106d0*/  FMUL.FTZ R50, R50, R175 ;  /* 0x000000af32327220 */ /* 0x000fe20000410000 */
[----:B------:R-:W-:Y:S01]  /*106e0*/  MOV R158, R24 ;  /* 0x00000018009e7202 */ /* 0x000fe20000000f00 */
[----:B------:R-:W-:Y:S01]  /*106f0*/  FMUL.FTZ R24, R144, R177 ;  /* 0x000000b190187220 */ /* 0x000fe20000410000 */
[----:B------:R-:W-:Y:S01]  /*10700*/  MOV R159, R25 ;  /* 0x00000019009f7202 */ /* 0x000fe20000000f00 */
[----:B------:R-:W-:Y:S01]  /*10710*/  FMUL.FTZ R25, R145, R177 ;  /* 0x000000b191197220 */ /* 0x000fe20000410000 */
        /* <DEDUP_REMOVED lines=28> */
[C---:B-1----:R-:W-:Y:S01]  /*108e0*/  HMMA.16816.F32 R44, R4.reuse, R136, R44 ;  /* 0x00000088042c723c */ /* 0x042fe2000000182c */
[----:B------:R-:W-:Y:S01]  /*108f0*/  MOV R156, R16 ;  /* 0x00000010009c7202 */ /* 0x000fe20000000f00 */
[----:B------:R-:W-:Y:S01]  /*10900*/  FMUL.FTZ R16, R152, R177 ;  /* 0x000000b198107220 */ /* 0x000fe20000410000 */
[----:B------:R-:W-:Y:S01]  /*10910*/  MOV R157, R17 ;  /* 0x00000011009d7202 */ /* 0x000fe20000000f00 */
[----:B------:R-:W-:Y:S01]  /*10920*/  FMUL.FTZ R17, R153, R177 ;  /* 0x000000b199117220 */ /* 0x000fe20000410000 */
[-C--:B------:R-:W-:Y:S01]  /*10930*/  FMUL.FTZ R18, R154, R175.reuse ;  /* 0x000000af9a127220 */ /* 0x080fe20000410000 */
[C---:B------:R-:W-:Y:S01]  /*10940*/  HMMA.16816.F32 R48, R4.reuse, R138, R48 ;  /* 0x0000008a0430723c */ /* 0x040fe20000001830 */
[----:B------:R-:W1:Y:S01]  /*10950*/  LDSM.16.MT88.4 R136, [R224+0x1a000] ;  /* 0x01a00000e088783b */ /* 0x000e620000004200 */
[-C--:B------:R-:W-:Y:S01]  /*10960*/  FMUL.FTZ R19, R155, R175.reuse ;  /* 0x000000af9b137220 */ /* 0x080fe20000410000 */
        /* <DEDUP_REMOVED lines=43> */
[----:B------:R-:W-:Y:S01]  /*10c20*/  LOP3.LUT R200, R201, UR24, R156, 0x96, !PT ;  /* 0x00000018c9c87c12 */ /* 0x000fe2000f8e969c */
[--C-:B------:R-:W-:Y:S01]  /*10c30*/  FFMA.FTZ R201, R195, UR32, -R186.reuse ;  /* 0x00000020c3c97c23 */ /* 0x100fe200080108ba */
[----:B------:R-:W-:Y:S01]  /*10c40*/  MOV R162, R160 ;  /* 0x000000a000a27202 */ /* 0x000fe20000000f00 */
[----:B------:R-:W-:Y:S01]  /*10c50*/  HMMA.16816.F32 R64, R4, R138, R64 ;  /* 0x0000008a0440723c */ /* 0x000fe20000001840 */
[----:B------:R-:W1:Y:S01]  /*10c60*/  LDSM.16.MT88.4 R136, [R226+0x1c000] ;  /* 0x01c00000e288783b */ /* 0x000e620000004200 */
[----:B------:R-:W-:Y:S01]  /*10c70*/  MOV R160, R199 ;  /* 0x000000c700a07202 */ /* 0x000fe20000000f00 */
[--C-:B------:R-:W-:Y:S01]  /*10c80*/  FFMA.FTZ R199, R194, UR32, -R193.reuse ;  /* 0x00000020c2c77c23 */ /* 0x100fe200080108c1 */
[----:B------:R-:W-:Y:S01]  /*10c90*/  FFMA.FTZ R195, R161, UR32, -R193 ;  /* 0x00000020a1c37c23 */ /* 0x000fe200080108c1 */
[----:B------:R-:W-:Y:S01]  /*10ca0*/  MUFU.EX2 R201, R201 ;  /* 0x000000c900c97308 */ /* 0x000fe20000000800 */
[----:B------:R-:W-:Y:S01]  /*10cb0*/  LDSM.16.MT88.4 R144, [R226+0x18800] ;  /* 0x01880000e290783b */ /* 0x000fe20000004200 */
[----:B------:R-:W-:Y:S01]  /*10cc0*/  FFMA.FTZ R194, R160, UR32, -R186 ;  /* 0x00000020a0c27c23 */ /* 0x000fe200080108ba */
[----:B------:R-:W-:-:S04]  /*10cd0*/  IMAD.WIDE.U32 R160, R164, -0x326172a9, RZ ;  /* 0xcd9e8d57a4a07825 */ /* 0x000fc800078e00ff */
[----:B------:R-:W-:Y:S01]  /*10ce0*/  FFMA.FTZ R167, R167, R177, R176 ;  /* 0x000000b1a7a77223 */ /* 0x000fe200000100b0 */
[----:B------:R-:W-:Y:S01]  /*10cf0*/  LDSM.16.MT88.4 R152, [R228+0x1a800] ;  /* 0x01a80000e498783b */ /* 0x000fe20000004200 */
[----:B------:R-:W-:Y:S01]  /*10d00*/  FFMA.FTZ R175, R166, R175, R185 ;  /* 0x000000afa6af7223 */ /* 0x000fe200000100b9 */
[----:B------:R-:W-:Y:S01]  /*10d10*/  MUFU.EX2 R199, R199 ;  /* 0x000000c700c77308 */ /* 0x000fe20000000800 */
[----:B------:R-:W-:Y:S02]  /*10d20*/  FADD.FTZ R167, R183, R167 ;  /* 0x000000a7b7a77221 */ /* 0x000fe40000010000 */
[----:B------:R-:W-:Y:S01]  /*10d30*/  FADD.FTZ R175, R180, R175 ;  /* 0x000000afb4af7221 */ /* 0x000fe20000010000 */
[C---:B--2---:R-:W-:Y:S01]  /*10d40*/  HMMA.16816.F32 R52, R4.reuse, R140, R52 ;  /* 0x0000008c0434723c */ /* 0x044fe20000001834 */
[----:B------:R-:W-:Y:S02]  /*10d50*/  FADD.FTZ R182, R182, R167 ;  /* 0x000000a7b6b67221 */ /* 0x000fe40000010000 */
[----:B------:R-:W-:Y:S01]  /*10d60*/  FADD.FTZ R184, R184, R175 ;  /* 0x000000afb8b87221 */ /* 0x000fe20000010000 */
[----:B------:R-:W-:Y:S01]  /*10d70*/  MUFU.EX2 R198, R198 ;  /* 0x000000c600c67308 */ /* 0x000fe20000000800 */
[----:B------:R-:W-:Y:S01]  /*10d80*/  FADD.FTZ R181, R181, R182 ;  /* 0x000000b6b5b57221 */ /* 0x000fe20000010000 */
[----:B------:R-:W-:Y:S01]  /*10d90*/  HMMA.16816.F32 R56, R4, R142, R56 ;  /* 0x0000008e0438723c */ /* 0x000fe20000001838 */
[----:B------:R-:W2:Y:S01]  /*10da0*/  LDSM.16.MT88.4 R140, [R228+0x1c000] ;  /* 0x01c00000e48c783b */ /* 0x000ea20000004200 */
[----:B------:R-:W-:-:S04]  /*10db0*/  FADD.FTZ R184, R3, R184 ;  /* 0x000000b803b87221 */ /* 0x000fc80000010000 */
[C---:B---3--:R-:W-:Y:S01]  /*10dc0*/  HMMA.16816.F32 R32, R4.reuse, R148, R32 ;  /* 0x000000940420723c */ /* 0x048fe20000001820 */
[----:B------:R-:W-:Y:S05]  /*10dd0*/  MUFU.EX2 R195, R195 ;  /* 0x000000c300c37308 */ /* 0x000fea0000000800 */
[C---:B------:R-:W-:Y:S01]  /*10de0*/  HMMA.16816.F32 R132, R4.reuse, R150, R132 ;  /* 0x000000960484723c */ /* 0x040fe20000001884 */
[----:B------:R-:W-:Y:S02]  /*10df0*/  LDSM.16.MT88.4 R148, [R228+0x18800] ;  /* 0x01880000e494783b */ /* 0x000fe40000004200 */
[----:B------:R-:W-:Y:S03]  /*10e00*/  MUFU.EX2 R197, R197 ;  /* 0x000000c500c57308 */ /* 0x000fe60000000800 */
[C---:B-1----:R-:W-:Y:S05]  /*10e10*/  HMMA.16816.F32 R76, R4.reuse, R136, R76 ;  /* 0x00000088044c723c */ /* 0x042fea000000184c */
[----:B------:R-:W-:Y:S01]  /*10e20*/  MUFU.EX2 R194, R194 ;  /* 0x000000c200c27308 */ /* 0x000fe20000000800 */
[C---:B------:R-:W-:Y:S01]  /*10e30*/  HMMA.16816.F32 R80, R4.reuse, R138, R80 ;  /* 0x0000008a0450723c */ /* 0x040fe20000001850 */
[----:B------:R-:W1:Y:S06]  /*10e40*/  LDSM.16.MT88.4 R136, [R224+0x1c000] ;  /* 0x01c00000e088783b */ /* 0x000e6c0000004200 */
[----:B------:R-:W-:Y:S08]  /*10e50*/  MUFU.EX2 R202, R202 ;  /* 0x000000ca00ca7308 */ /* 0x000ff00000000800 */
[----:B------:R-:W-:Y:S01]  /*10e60*/  MUFU.EX2 R206, R206 ;  /* 0x000000ce00ce7308 */ /* 0x000fe20000000800 */
[C---:B--2---:R-:W-:Y:S06]  /*10e70*/  HMMA.16816.F32 R68, R4.reuse, R140, R68 ;  /* 0x0000008c0444723c */ /* 0x044fec0000001844 */
[C---:B------:R-:W-:Y:S01]  /*10e80*/  HMMA.16816.F32 R72, R4.reuse, R142, R72 ;  /* 0x0000008e0448723c */ /* 0x040fe20000001848 */
[----:B------:R-:W2:Y:S01]  /*10e90*/  LDSM.16.MT88.4 R140, [R225+0x1c000] ;  /* 0x01c00000e18c783b */ /* 0x000ea20000004200 */
[----:B------:R-:W-:Y:S08]  /*10ea0*/  MUFU.EX2 R192, R192 ;  /* 0x000000c000c07308 */ /* 0x000ff00000000800 */
[----:B------:R-:W-:Y:S01]  /*10eb0*/  MUFU.EX2 R191, R191 ;  /* 0x000000bf00bf7308 */ /* 0x000fe20000000800 */
[C---:B-1----:R-:W-:Y:S07]  /*10ec0*/  HMMA.16816.F32 R92, R4.reuse, R136, R92 ;  /* 0x00000088045c723c */ /* 0x042fee000000185c */
[----:B------:R-:W-:Y:S01]  /*10ed0*/  MUFU.EX2 R187, R187 ;  /* 0x000000bb00bb7308 */ /* 0x000fe20000000800 */
[C---:B------:R-:W-:Y:S01]  /*10ee0*/  HMMA.16816.F32 R96, R4.reuse, R138, R96 ;  /* 0x0000008a0460723c */ /* 0x040fe20000001860 */
[----:B------:R-:W1:Y:S06]  /*10ef0*/  LDSM.16.MT88.4 R136, [R226+0x1e000] ;  /* 0x01e00000e288783b */ /* 0x000e6c0000004200 */
        /* <DEDUP_REMOVED lines=11> */
[C---:B--2---:R-:W-:Y:S06]  /*10fb0*/  HMMA.16816.F32 R116, R4.reuse, R140, R116 ;  /* 0x0000008c0474723c */ /* 0x044fec0000001874 */
[C---:B------:R-:W-:Y:S01]  /*10fc0*/  HMMA.16816.F32 R120, R4.reuse, R142, R120 ;  /* 0x0000008e0478723c */ /* 0x040fe20000001878 */
[----:B------:R-:W1:Y:S05]  /*10fd0*/  LDSM.16.MT88.4 R140, [R225+0x18800] ;  /* 0x01880000e18c783b */ /* 0x000e6a0000004200 */
[----:B------:R-:W-:Y:S07]  /*10fe0*/  HMMA.16816.F32 R4, R4, R138, R128 ;  /* 0x0000008a0404723c */ /* 0x000fee0000001880 */
[----:B------:R-:W-:-:S04]  /*10ff0*/  IMAD.WIDE.U32 R138, R200, -0x2daee0ad, RZ ;  /* 0xd2511f53c88a7825 */ /* 0x000fc800078e00ff */
[----:B------:R-:W-:Y:S01]  /*11000*/  FFMA.FTZ R200, R196, UR32, -R193 ;  /* 0x00000020c4c87c23 */ /* 0x000fe200080108c1 */
[----:B------:R-:W-:Y:S01]  /*11010*/  FFMA.FTZ R196, R163, UR32, -R186 ;  /* 0x00000020a3c47c23 */ /* 0x000fe200080108ba */
[C---:B------:R-:W-:Y:S02]  /*11020*/  LOP3.LUT R129, R138.reuse, 0xffff, RZ, 0xc0, !PT ;  /* 0x0000ffff8a817812 */ /* 0x040fe400078ec0ff */
[----:B------:R-:W-:Y:S02]  /*11030*/  LOP3.LUT R130, R138, 0xff, RZ, 0xc0, !PT ;  /* 0x000000ff8a827812 */ /* 0x000fe400078ec0ff */
[----:B------:R-:W2:Y:S01]  /*11040*/  MUFU.EX2 R200, R200 ;  /* 0x000000c800c87308 */ /* 0x000ea20000000800 */
[----:B------:R-:W-:Y:S02]  /*11050*/  SHF.R.U32.HI R136, RZ, 0x10, R138 ;  /* 0x00000010ff887819 */ /* 0x000fe4000001168a */
[----:B------:R-:W-:Y:S02]  /*11060*/  SHF.R.U32.HI R129, RZ, 0x8, R129 ;  /* 0x00000008ff817819 */ /* 0x000fe40000011681 */
[----:B------:R-:W-:Y:S01]  /*11070*/  LOP3.LUT R128, R139, UR23, R158, 0x96, !PT ;  /* 0x000000178b807c12 */ /* 0x000fe2000f8e969e */
[----:B------:R-:W-:Y:S01]  /*11080*/  IMAD.WIDE.U32 R158, R165, -0x2daee0ad, RZ ;  /* 0xd2511f53a59e7825 */ /* 0x000fe200078e00ff */
[----:B------:R-:W-:Y:S01]  /*11090*/  SHF.R.U32.HI R131, RZ, 0x18, R138 ;  /* 0x00000018ff837819 */ /* 0x000fe2000001168a */
[----:B------:R-:W3:Y:S01]  /*110a0*/  MUFU.EX2 R196, R196 ;  /* 0x000000c400c47308 */ /* 0x000ee20000000800 */
[----:B------:R-:W-:-:S02]  /*110b0*/  PRMT R130, R130, 0x5410, R129 ;  /* 0x0000541082827816 */ /* 0x000fc40000000081 */
[----:B------:R-:W-:Y:S02]  /*110c0*/  LOP3.LUT R136, R136, 0xff, RZ, 0xc0, !PT ;  /* 0x000000ff88887812 */ /* 0x000fe400078ec0ff */
[----:B------:R-:W-:Y:S02]  /*110d0*/  LOP3.LUT R129, R128, 0xffff, RZ, 0xc0, !PT ;  /* 0x0000ffff80817812 */ /* 0x000fe400078ec0ff */
[----:B------:R-:W-:Y:S02]  /*110e0*/  PRMT R131, R136, 0x5410, R131 ;  /* 0x0000541088837816 */ /* 0x000fe40000000083 */
[----:B------:R-:W-:Y:S02]  /*110f0*/  SHF.R.U32.HI R129, RZ, 0x8, R129 ;  /* 0x00000008ff817819 */ /* 0x000fe40000011681 */
[----:B------:R-:W-:Y:S02]  /*11100*/  LOP3.LUT R136, R128, 0xff, RZ, 0xc0, !PT ;  /* 0x000000ff80887812 */ /* 0x000fe400078ec0ff */
[----:B--2---:R-:W-:Y:S01]  /*11110*/  F2FP.F16.F32.PACK_AB R137, R199, R200 ;  /* 0x000000c8c789723e */ /* 0x004fe200000000ff */
[----:B------:R-:W-:Y:S01]  /*11120*/  FADD.FTZ R200, R200, R181 ;  /* 0x000000b5c8c87221 */ /* 0x000fe20000010000 */
[----:B------:R-:W-:-:S02]  /*11130*/  PRMT R136, R136, 0x5410, R129 ;  /* 0x0000541088887816 */ /* 0x000fc40000000081 */
[----:B------:R-:W-:Y:S01]  /*11140*/  SHF.R.U32.HI R129, RZ, 0x10, R128 ;  /* 0x00000010ff817819 */ /* 0x000fe20000011680 */
[----:B------:R-:W-:Y:S01]  /*11150*/  FADD.FTZ R199, R199, R200 ;  /* 0x000000c8c7c77221 */ /* 0x000fe20000010000 */
[----:B------:R-:W-:Y:S02]  /*11160*/  SHF.R.U32.HI R128, RZ, 0x18, R128 ;  /* 0x00000018ff807819 */ /* 0x000fe40000011680 */
[----:B------:R-:W-:Y:S02]  /*11170*/  LOP3.LUT R129, R129, 0xff, RZ, 0xc0, !PT ;  /* 0x000000ff81817812 */ /* 0x000fe400078ec0ff */
[--C-:B------:R-:W-:Y:S02]  /*11180*/  HSET2.LE.AND R130, R130, R162.reuse, PT ;  /* 0x000000a282827233 */ /* 0x100fe40003803000 */
[----:B------:R-:W-:Y:S02]  /*11190*/  PRMT R129, R129, 0x5410, R128 ;  /* 0x0000541081817816 */ /* 0x000fe40000000080 */
[----:B------:R-:W-:-:S02]  /*111a0*/  HSET2.LE.AND R128, R136, R162, PT ;  /* 0x000000a288807233 */ /* 0x000fc40003803000 */
[----:B---3--:R-:W-:Y:S01]  /*111b0*/  F2FP.F16.F32.PACK_AB R136, R196, R201 ;  /* 0x000000c9c488723e */ /* 0x008fe200000000ff */
[----:B------:R-:W-:Y:S01]  /*111c0*/  FADD.FTZ R201, R201, R184 ;  /* 0x000000b8c9c97221 */ /* 0x000fe20000010000 */
[--C-:B------:R-:W-:Y:S02]  /*111d0*/  HSET2.LE.AND R129, R129, R162.reuse, PT ;  /* 0x000000a281817233 */ /* 0x100fe40003803000 */
[----:B------:R-:W-:Y:S01]  /*111e0*/  LOP3.LUT R128, R128, R137, RZ, 0xc0, !PT ;  /* 0x0000008980807212 */ /* 0x000fe200078ec0ff */
[----:B------:R-:W-:Y:S01]  /*111f0*/  FADD.FTZ R196, R196, R201 ;  /* 0x000000c9c4c47221 */ /* 0x000fe20000010000 */
[----:B------:R-:W-:Y:S01]  /*11200*/  F2FP.F16.F32.PACK_AB R137, R195, R198 ;  /* 0x000000c6c389723e */ /* 0x000fe200000000ff */
[----:B------:R-:W-:Y:S01]  /*11210*/  FADD.FTZ R198, R198, R199 ;  /* 0x000000c7c6c67221 */ /* 0x000fe20000010000 */
[----:B------:R-:W-:Y:S02]  /*11220*/  LOP3.LUT R129, R129, R136, RZ, 0xc0, !PT ;  /* 0x0000008881817212 */ /* 0x000fe400078ec0ff */
[----:B------:R-:W-:Y:S01]  /*11230*/  HSET2.LE.AND R131, R131, R162, PT ;  /* 0x000000a283837233 */ /* 0x000fe20003803000 */
[----:B------:R-:W-:Y:S01]  /*11240*/  FADD.FTZ R198, R195, R198 ;  /* 0x000000c6c3c67221 */ /* 0x000fe20000010000 */
[----:B------:R-:W-:Y:S01]  /*11250*/  F2FP.F16.F32.PACK_AB R136, R194, R197 ;  /* 0x000000c5c288723e */ /* 0x000fe200000000ff */
[----:B------:R-:W-:Y:S01]  /*11260*/  FADD.FTZ R197, R197, R196 ;  /* 0x000000c4c5c57221 */ /* 0x000fe20000010000 */
[----:B------:R-:W-:-:S02]  /*11270*/  LOP3.LUT R130, R130, R137, RZ, 0xc0, !PT ;  /* 0x0000008982827212 */ /* 0x000fc400078ec0ff */
[----:B------:R-:W-:Y:S01]  /*11280*/  LOP3.LUT R131, R131, R136, RZ, 0xc0, !PT ;  /* 0x0000008883837212 */ /* 0x000fe200078ec0ff */
[----:B------:R-:W-:Y:S01]  /*11290*/  FADD.FTZ R197, R194, R197 ;  /* 0x000000c5c2c57221 */ /* 0x000fe20000010000 */
        /* <DEDUP_REMOVED lines=38> */
[C---:B------:R-:W-:Y:S04]  /*11500*/  HMMA.16816.F32 R76, R128.reuse, R152, R76 ;  /* 0x00000098804c723c */ /* 0x040fe8000000184c */
[----:B------:R-:W-:Y:S02]  /*11510*/  IMAD.WIDE.U32 R138, R136, -0x326172a9, RZ ;  /* 0xcd9e8d57888a7825 */ /* 0x000fe400078e00ff */
[C---:B------:R-:W-:Y:S01]  /*11520*/  HMMA.16816.F32 R80, R128.reuse, R154, R80 ;  /* 0x0000009a8050723c */ /* 0x040fe20000001850 */
[----:B------:R-:W-:Y:S02]  /*11530*/  LDSM.16.MT88.4 R152, [R226+0x19000] ;  /* 0x01900000e298783b */ /* 0x000fe40000004200 */
[----:B------:R-:W-:Y:S01]  /*11540*/  LOP3.LUT R136, R139, UR13, R160, 0x96, !PT ;  /* 0x0000000d8b887c12 */ /* 0x000fe2000f8e96a0 */
[----:B------:R-:W-:Y:S01]  /*11550*/  IMAD.WIDE.U32 R160, R164, -0x326172a9, RZ ;  /* 0xcd9e8d57a4a07825 */ /* 0x000fe200078e00ff */
[----:B------:R-:W-:Y:S01]  /*11560*/  LOP3.LUT R137, R239, UR11, R138, 0x96, !PT ;  /* 0x0000000bef897c12 */ /* 0x000fe2000f8e968a */
[----:B----4-:R-:W-:Y:S02]  /*11570*/  HMMA.16816.F32 R84, R128, R148, R84 ;  /* 0x000000948054723c */ /* 0x010fe40000001854 */
[----:B------:R-:W-:Y:S01]  /*11580*/  FFMA.FTZ R239, R204, UR32, -R193 ;  /* 0x00000020ccef7c23 */ /* 0x000fe200080108c1 */
[----:B------:R-:W-:Y:S01]  /*11590*/  IMAD.WIDE.U32 R158, R136, -0x2daee0ad, RZ ;  /* 0xd2511f53889e7825 */ /* 0x000fe200078e00ff */
[----:B------:R-:W-:-:S03]  /*115a0*/  LOP3.LUT R160, R161, R168, RZ, 0x3c, !PT ;  /* 0x000000a8a1a07212 */ /* 0x000fc600078e3cff */
[----:B------:R-:W-:Y:S01]  /*115b0*/  FFMA.FTZ R204, R236, UR32, -R193 ;  /* 0x00000020eccc7c23 */ /* 0x000fe200080108c1 */
[----:B------:R-:W-:Y:S01]  /*115c0*/  FFMA.FTZ R236, R205, UR32, -R186 ;  /* 0x00000020cdec7c23 */ /* 0x000fe200080108ba */
[----:B------:R-:W-:Y:S01]  /*115d0*/  HMMA.16816.F32 R88, R128, R150, R88 ;  /* 0x000000968058723c */ /* 0x000fe20000001858 */
[----:B------:R-:W2:Y:S01]  /*115e0*/  MUFU.EX2 R239, R239 ;  /* 0x000000ef00ef7308 */ /* 0x000ea20000000800 */
[----:B------:R-:W-:-:S04]  /*115f0*/  IMAD.WIDE.U32 R160, R160, -0x2daee0ad, RZ ;  /* 0xd2511f53a0a07825 */ /* 0x000fc800078e00ff */
[----:B------:R-:W-:Y:S01]  /*11600*/  FFMA.FTZ R205, R207, UR32, -R186 ;  /* 0x00000020cfcd7c23 */ /* 0x000fe200080108ba */
[----:B------:R-:W-:Y:S01]  /*11610*/  LDSM.16.MT88.4 R148, [R225+0x19000] ;  /* 0x01900000e194783b */ /* 0x000fe20000004200 */
[----:B------:R-:W-:Y:S01]  /*11620*/  FFMA.FTZ R193, R188, UR32, -R193 ;  /* 0x00000020bcc17c23 */ /* 0x000fe200080108c1 */
[C---:B---3--:R-:W-:Y:S01]  /*11630*/  HMMA.16816.F32 R116, R128.reuse, R144, R116 ;  /* 0x000000908074723c */ /* 0x048fe20000001874 */
[----:B------:R-:W-:Y:S01]  /*11640*/  LOP3.LUT R136, R159, UR10, R160, 0x96, !PT ;  /* 0x0000000a9f887c12 */ /* 0x000fe2000f8e96a0 */
[----:B------:R-:W-:Y:S01]  /*11650*/  IMAD.WIDE.U32 R160, R137, -0x2daee0ad, RZ ;  /* 0xd2511f5389a07825 */ /* 0x000fe200078e00ff */
[----:B------:R-:W3:Y:S03]  /*11660*/  MUFU.EX2 R204, R204 ;  /* 0x000000cc00cc7308 */ /* 0x000ee60000000800 */
[--C-:B------:R-:W-:Y:S01]  /*11670*/  FFMA.FTZ R188, R189, UR32, -R186.reuse ;  /* 0x00000020bdbc7c23 */ /* 0x100fe200080108ba */
[----:B------:R-:W-:Y:S01]  /*11680*/  FFMA.FTZ R189, R179, UR32, -R186 ;  /* 0x00000020b3bd7c23 */ /* 0x000fe200080108ba */
[----:B------:R-:W-:Y:S01]  /*11690*/  IMAD.WIDE.U32 R136, R136, -0x326172a9, RZ ;  /* 0xcd9e8d5788887825 */ /* 0x000fe200078e00ff */
[----:B------:R-:W-:Y:S01]  /*116a0*/  LOP3.LUT R158, R161, UR6, R158, 0x96, !PT ;  /* 0x00000006a19e7c12 */ /* 0x000fe2000f8e969e */
[C---:B------:R-:W-:Y:S01]  /*116b0*/  HMMA.16816.F32 R120, R128.reuse, R146, R120 ;  /* 0x000000928078723c */ /* 0x040fe20000001878 */
[----:B------:R-:W-:Y:S02]  /*116c0*/  LDSM.16.MT88.4 R144, [R224+0x19000] ;  /* 0x01900000e090783b */ /* 0x000fe40000004200 */
[----:B------:R-:W-:Y:S01]  /*116d0*/  LOP3.LUT R238, R137, UR7, R238, 0x96, !PT ;  /* 0x0000000789ee7c12 */ /* 0x000fe2000f8e96ee */
[----:B------:R-:W-:Y:S01]  /*116e0*/  IMAD.WIDE.U32 R158, R158, -0x326172a9, RZ ;  /* 0xcd9e8d579e9e7825 */ /* 0x000fe200078e00ff */
[----:B------:R-:W-:Y:S01]  /*116f0*/  MUFU.EX2 R236, R236 ;  /* 0x000000ec00ec7308 */ /* 0x000fe20000000800 */
[----:B-1----:R-:W-:Y:S03]  /*11700*/  HMMA.16816.F32 R124, R128, R140, R124 ;  /* 0x0000008c807c723c */ /* 0x002fe6000000187c */
[----:B------:R-:W-:Y:S01]  /*11710*/  LOP3.LUT R156, R159, UR12, R136, 0x96, !PT ;  /* 0x0000000c9f9c7c12 */ /* 0x000fe2000f8e9688 */
[----:B------:R-:W-:-:S04]  /*11720*/  IMAD.WIDE.U32 R136, R238, -0x2daee0ad, RZ ;  /* 0xd2511f53ee887825 */ /* 0x000fc800078e00ff */
[--C-:B------:R-:W-:Y:S01]  /*11730*/  FFMA.FTZ R238, R203, UR32, -R186.reuse ;  /* 0x00000020cbee7c23 */ /* 0x100fe200080108ba */
[----:B------:R-:W-:Y:S01]  /*11740*/  HMMA.16816.F32 R4, R128, R142, R4 ;  /* 0x0000008e8004723c */ /* 0x000fe20000001804 */
[----:B------:R-:W-:Y:S01]  /*11750*/  FFMA.FTZ R203, R237, UR32, -R186 ;  /* 0x00000020edcb7c23 */ /* 0x000fe200080108ba */
[----:B------:R-:W-:Y:S01]  /*11760*/  IMAD.WIDE.U32 R156, R156, -0x2daee0ad, RZ ;  /* 0xd2511f539c9c7825 */ /* 0x000fe200078e00ff */
[----:B------:R-:W-:Y:S01]  /*11770*/  LOP3.LUT R160, R137, UR25, R160, 0x96, !PT ;  /* 0x0000001989a07c12 */ /* 0x000fe2000f8e96a0 */
[----:B------:R-:W-:Y:S02]  /*11780*/  MUFU.EX2 R205, R205 ;  /* 0x000000cd00cd7308 */ /* 0x000fe40000000800 */
[----:B------:R-:W-:Y:S01]  /*11790*/  FFMA.FTZ R186, R178, UR32, -R186 ;  /* 0x00000020b2ba7c23 */ /* 0x000fe200080108ba */
[----:B------:R-:W-:Y:S01]  /*117a0*/  LOP3.LUT R136, R157, UR15, R136, 0x96, !PT ;  /* 0x0000000f9d887c12 */ /* 0x000fe2000f8e9688 */
[----:B------:R-:W-:Y:S01]  /*117b0*/  IMAD.WIDE.U32 R160, R160, -0x326172a9, RZ ;  /* 0xcd9e8d57a0a07825 */ /* 0x000fe200078e00ff */
[----:B------:R-:W-:Y:S03]  /*117c0*/  LDSM.16.MT88.4 R176, [R224+0x19800] ;  /* 0x01980000e0b0783b */ /* 0x000fe60000004200 */
[----:B------:R-:W-:Y:S01]  /*117d0*/  IMAD.WIDE.U32 R136, R136, -0x326172a9, RZ ;  /* 0xcd9e8d5788887825 */ /* 0x000fe200078e00ff */
[----:B------:R-:W1:Y:S01]  /*117e0*/  MUFU.EX2 R203, R203 ;  /* 0x000000cb00cb7308 */ /* 0x000e620000000800 */
[----:B------:R-:W-:-:S03]  /*117f0*/  LOP3.LUT R158, R161, UR24, R158, 0x96, !PT ;  /* 0x00000018a19e7c12 */ /* 0x000fc6000f8e969e */
[----:B------:R-:W-:Y:S02]  /*11800*/  LOP3.LUT R131, R137, UR4, R160, 0x96, !PT ;  /* 0x0000000489837c12 */ /* 0x000fe4000f8e96a0 */
[----:B------:R-:W-:Y:S01]  /*11810*/  LOP3.LUT R139, R136, 0xffff, RZ, 0xc0, !PT ;  /* 0x0000ffff888b7812 */ /* 0x000fe200078ec0ff */
[----:B------:R-:W-:Y:S01]  /*11820*/  IMAD.WIDE.U32 R158, R158, -0x2daee0ad, RZ ;  /* 0xd2511f539e9e7825 */ /* 0x000fe200078e00ff */
[----:B------:R-:W-:Y:S01]  /*11830*/  SHF.R.U32.HI R129, RZ, 0x10, R136 ;  /* 0x00000010ff817819 */ /* 0x000fe20000011688 */
[----:B------:R-:W4:Y:S01]  /*11840*/  MUFU.EX2 R238, R238 ;  /* 0x000000ee00ee7308 */ /* 0x000f220000000800 */
[----:B------:R-:W-:Y:S02]  /*11850*/  LOP3.LUT R128, R131, 0xffff, RZ, 0xc0, !PT ;  /* 0x0000ffff83807812 */ /* 0x000fe400078ec0ff */
[----:B------:R-:W-:Y:S02]  /*11860*/  LOP3.LUT R130, R136, 0xff, RZ, 0xc0, !PT ;  /* 0x000000ff88827812 */ /* 0x000fe400078ec0ff */
[----:B------:R-:W-:-:S02]  /*11870*/  SHF.R.U32.HI R139, RZ, 0x8, R139 ;  /* 0x00000008ff8b7819 */ /* 0x000fc4000001168b */
[----:B------:R-:W-:Y:S01]  /*11880*/  SHF.R.U32.HI R136, RZ, 0x18, R136 ;  /* 0x00000018ff887819 */ /* 0x000fe20000011688 */
[----:B------:R-:W-:Y:S01]  /*11890*/  MUFU.EX2 R188, R188 ;  /* 0x000000bc00bc7308 */ /* 0x000fe20000000800 */
[----:B------:R-:W-:Y:S02]  /*118a0*/  LOP3.LUT R137, R131, 0xff, RZ, 0xc0, !PT ;  /* 0x000000ff83897812 */ /* 0x000fe400078ec0ff */
[----:B------:R-:W-:Y:S02]  /*118b0*/  LOP3.LUT R129, R129, 0xff, RZ, 0xc0, !PT ;  /* 0x000000ff81817812 */ /* 0x000fe400078ec0ff */
[----:B------:R-:W-:Y:S02]  /*118c0*/  SHF.R.U32.HI R128, RZ, 0x8, R128 ;  /* 0x00000008ff807819 */ /* 0x000fe40000011680 */
[----:B------:R-:W-:Y:S01]  /*118d0*/  PRMT R130, R130, 0x5410, R139 ;  /* 0x0000541082827816 */ /* 0x000fe2000000008b */
[----:B------:R-:W5:Y:S01]  /*118e0*/  MUFU.EX2 R193, R193 ;  /* 0x000000c100c17308 */ /* 0x000f620000000800 */
[----:B------:R-:W-:-:S02]  /*118f0*/  PRMT R129, R129, 0x5410, R136 ;  /* 0x0000541081817816 */ /* 0x000fc40000000088 */
[----:B------:R-:W-:Y:S02]  /*11900*/  PRMT R128, R137, 0x5410, R128 ;  /* 0x0000541089807816 */ /* 0x000fe40000000080 */
[----:B------:R-:W5:Y:S01]  /*11910*/  LDSM.16.MT88.4 R136, [R228+0x19000] ;  /* 0x01900000e488783b */ /* 0x000f620000004200 */
[--C-:B------:R-:W-:Y:S02]  /*11920*/  SHF.R.U32.HI R140, RZ, 0x10, R131.reuse ;  /* 0x00000010ff8c7819 */ /* 0x100fe40000011683 */
[----:B------:R-:W-:Y:S01]  /*11930*/  SHF.R.U32.HI R131, RZ, 0x18, R131 ;  /* 0x00000018ff837819 */ /* 0x000fe20000011683 */
[----:B------:R-:W-:Y:S01]  /*11940*/  MUFU.EX2 R189, R189 ;  /* 0x000000bd00bd7308 */ /* 0x000fe20000000800 */
[----:B------:R-:W-:Y:S02]  /*11950*/  LOP3.LUT R140, R140, 0xff, RZ, 0xc0, !PT ;  /* 0x000000ff8c8c7812 */ /* 0x000fe400078ec0ff */
[----:B------:R-:W-:Y:S02]  /*11960*/  HSET2.LE.AND R128, R128, R162, PT ;  /* 0x000000a280807233 */ /* 0x000fe40003803000 */
[----:B------:R-:W-:-:S02]  /*11970*/  PRMT R140, R140, 0x5410, R131 ;  /* 0x000054108c8c7816 */ /* 0x000fc40000000083 */
[----:B--2---:R-:W-:Y:S01]  /*11980*/  F2FP.F16.F32.PACK_AB R131, R202, R239 ;  /* 0x000000efca83723e */ /* 0x004fe200000000ff */
[----:B------:R-:W2:Y:S01]  /*11990*/  MUFU.EX2 R186, R186 ;  /* 0x000000ba00ba7308 */ /* 0x000ea20000000800 */
[--C-:B------:R-:W-:Y:S01]  /*119a0*/  HSET2.LE.AND R130, R130, R162.reuse, PT ;  /* 0x000000a282827233 */ /* 0x100fe20003803000 */
[----:B------:R-:W-:Y:S01]  /*119b0*/  FADD.FTZ R239, R239, R198 ;  /* 0x000000c6efef7221 */ /* 0x000fe20000010000 */
[----:B------:R-:W-:Y:S02]  /*119c0*/  LOP3.LUT R128, R128, R131, RZ, 0xc0, !PT ;  /* 0x0000008380807212 */ /* 0x000fe400078ec0ff */
[----:B---3--:R-:W-:Y:S01]  /*119d0*/  F2FP.F16.F32.PACK_AB R131, R206, R204 ;  /* 0x000000ccce83723e */ /* 0x008fe200000000ff */
[----:B------:R-:W-:Y:S01]  /*119e0*/  FADD.FTZ R3, R202, R239 ;  /* 0x000000efca037221 */ /* 0x000fe20000010000 */
[----:B------:R-:W-:Y:S02]  /*119f0*/  HSET2.LE.AND R129, R129, R162, PT ;  /* 0x000000a281817233 */ /* 0x000fe40003803000 */
[----:B-1----:R-:W-:Y:S01]  /*11a00*/  F2FP.F16.F32.PACK_AB R142, R203, R236 ;  /* 0x000000eccb8e723e */ /* 0x002fe200000000ff */
[----:B------:R-:W-:Y:S01]  /*11a10*/  FADD.FTZ R3, R204, R3 ;  /* 0x00000003cc037221 */ /* 0x000fe20000010000 */
[----:B------:R-:W-:-:S02]  /*11a20*/  LOP3.LUT R130, R130, R131, RZ, 0xc0, !PT ;  /* 0x0000008382827212 */ /* 0x000fc400078ec0ff */
[----:B------:R-:W-:Y:S01]  /*11a30*/  LOP3.LUT R131, R129, R142, RZ, 0xc0, !PT ;  /* 0x0000008e81837212 */ /* 0x000fe200078ec0ff */
[----:B------:R-:W-:Y:S01]  /*11a40*/  FADD.FTZ R3, R206, R3 ;  /* 0x00000003ce037221 */ /* 0x000fe20000010000 */
[----:B------:R-:W-:Y:S02]  /*11a50*/  HSET2.LE.AND R129, R140, R162, PT ;  /* 0x000000a28c817233 */ /* 0x000fe40003803000 */
[----:B----4-:R-:W-:Y:S01]  /*11a60*/  F2FP.F16.F32.PACK_AB R140, R205, R238 ;  /* 0x000000eecd8c723e */ /* 0x010fe200000000ff */
[----:B------:R-:W-:-:S03]  /*11a70*/  FADD.FTZ R238, R238, R197 ;  /* 0x000000c5eeee7221 */ /* 0x000fc60000010000 */
[----:B------:R-:W-:Y:S01]  /*11a80*/  LOP3.LUT R129, R129, R140, RZ, 0xc0, !PT ;  /* 0x0000008c81817212 */ /* 0x000fe200078ec0ff */
[----:B------:R-:W-:Y:S01]  /*11a90*/  FADD.FTZ R205, R205, R238 ;  /* 0x000000eecdcd7221 */ /* 0x000fe20000010000 */
[----:B------:R-:W1:Y:S03]  /*11aa0*/  LDSM.16.MT88.4 R140, [R228+0x1b000] ;  /* 0x01b00000e48c783b */ /* 0x000e660000004200 */
[----:B------:R-:W-:Y:S02]  /*11ab0*/  FADD.FTZ R236, R236, R205 ;  /* 0x000000cdecec7221 */ /* 0x000fe40000010000 */
[----:B-----5:R-:W-:Y:S02]  /*11ac0*/  HMMA.16816.F32 R8, R128, R136, R8 ;  /* 0x000000888008723c */ /* 0x020fe40000001808 */
[----:B------:R-:W-:-:S04]  /*11ad0*/  FADD.FTZ R203, R203, R236 ;  /* 0x000000eccbcb7221 */ /* 0x000fc80000010000 */
        /* <DEDUP_REMOVED lines=32> */
[C---:B----4-:R-:W-:Y:S06]  /*11ce0*/  HMMA.16816.F32 R100, R128.reuse, R144, R100 ;  /* 0x000000908064723c */ /* 0x050fec0000001864 */
[----:B-1----:R-:W-:Y:S01]  /*11cf0*/  HMMA.16816.F32 R116, R128, R140, R116 ;  /* 0x0000008c8074723c */ /* 0x002fe20000001874 */
[----:B------:R-:W-:-:S04]  /*11d00*/  LOP3.LUT R144, R158, 0xffff, RZ, 0xc0, !PT ;  /* 0x0000ffff9e907812 */ /* 0x000fc800078ec0ff */
[----:B------:R-:W-:Y:S01]  /*11d10*/  SHF.R.U32.HI R144, RZ, 0x8, R144 ;  /* 0x00000008ff907819 */ /* 0x000fe20000011690 */
[----:B------:R-:W-:Y:S01]  /*11d20*/  HMMA.16816.F32 R120, R128, R142, R120 ;  /* 0x0000008e8078723c */ /* 0x000fe20000001878 */
[----:B------:R-:W-:Y:S02]  /*11d30*/  LOP3.LUT R141, R159, UR23, R156, 0x96, !PT ;  /* 0x000000179f8d7c12 */ /* 0x000fe4000f8e969c */
[----:B------:R-:W-:-:S03]  /*11d40*/  SHF.R.U32.HI R140, RZ, 0x18, R158 ;  /* 0x00000018ff8c7819 */ /* 0x000fc6000001169e */
[C---:B--2---:R-:W-:Y:S01]  /*11d50*/  HMMA.16816.F32 R92, R128.reuse, R148, R92 ;  /* 0x00000094805c723c */ /* 0x044fe2000000185c */
[----:B------:R-:W-:Y:S02]  /*11d60*/  LOP3.LUT R143, R158, 0xff, RZ, 0xc0, !PT ;  /* 0x000000ff9e8f7812 */ /* 0x000fe400078ec0ff */
[----:B------:R-:W-:Y:S02]  /*11d70*/  SHF.R.U32.HI R142, RZ, 0x10, R158 ;  /* 0x00000010ff8e7819 */ /* 0x000fe4000001169e */
[----:B------:R-:W1:Y:S01]  /*11d80*/  LDSM.16.MT88.4 R156, [R228+0x19800] ;  /* 0x01980000e49c783b */ /* 0x000e620000004200 */
[C---:B------:R-:W-:Y:S03]  /*11d90*/  HMMA.16816.F32 R96, R128.reuse, R150, R96 ;  /* 0x000000968060723c */ /* 0x040fe60000001860 */
[----:B------:R-:W2:Y:S03]  /*11da0*/  LDSM.16.MT88.4 R148, [R226+0x19800] ;  /* 0x01980000e294783b */ /* 0x000ea60000004200 */
[C---:B-----5:R-:W-:Y:S06]  /*11db0*/  HMMA.16816.F32 R84, R128.reuse, R152, R84 ;  /* 0x000000988054723c */ /* 0x060fec0000001854 */
[C---:B------:R-:W-:Y:S06]  /*11dc0*/  HMMA.16816.F32 R88, R128.reuse, R154, R88 ;  /* 0x0000009a8058723c */ /* 0x040fec0000001858 */
[C---:B------:R-:W-:Y:S06]  /*11dd0*/  HMMA.16816.F32 R104, R128.reuse, R146, R104 ;  /* 0x000000928068723c */ /* 0x040fec0000001868 */
[C---:B---3--:R-:W-:Y:S06]  /*11de0*/  HMMA.16816.F32 R124, R128.reuse, R136, R124 ;  /* 0x00000088807c723c */ /* 0x048fec000000187c */
[----:B------:R-:W-:Y:S01]  /*11df0*/  HMMA.16816.F32 R4, R128, R138, R4 ;  /* 0x0000008a8004723c */ /* 0x000fe20000001804 */
[----:B------:R-:W-:-:S02]  /*11e00*/  PRMT R136, R143, 0x5410, R144 ;  /* 0x000054108f887816 */ /* 0x000fc40000000090 */
[----:B------:R-:W-:-:S03]  /*11e10*/  F2FP.F16.F32.PACK_AB R137, R193, R190 ;  /* 0x000000bec189723e */ /* 0x000fc600000000ff */
[----:B------:R-:W-:Y:S02]  /*11e20*/  HSET2.LE.AND R136, R136, R162, PT ;  /* 0x000000a288887233 */ /* 0x000fe40003803000 */
[C---:B------:R-:W-:Y:S02]  /*11e30*/  LOP3.LUT R129, R141.reuse, 0xffff, RZ, 0xc0, !PT ;  /* 0x0000ffff8d817812 */ /* 0x040fe400078ec0ff */
[----:B------:R-:W-:Y:S02]  /*11e40*/  SHF.R.U32.HI R130, RZ, 0x10, R141 ;  /* 0x00000010ff827819 */ /* 0x000fe4000001168d */
[----:B------:R-:W-:Y:S02]  /*11e50*/  LOP3.LUT R128, R141, 0xff, RZ, 0xc0, !PT ;  /* 0x000000ff8d807812 */ /* 0x000fe400078ec0ff */
[----:B------:R-:W-:Y:S02]  /*11e60*/  SHF.R.U32.HI R129, RZ, 0x8, R129 ;  /* 0x00000008ff817819 */ /* 0x000fe40000011681 */
[----:B------:R-:W-:-:S02]  /*11e70*/  SHF.R.U32.HI R141, RZ, 0x18, R141 ;  /* 0x00000018ff8d7819 */ /* 0x000fc4000001168d */
[----:B------:R-:W-:Y:S02]  /*11e80*/  LOP3.LUT R138, R130, 0xff, RZ, 0xc0, !PT ;  /* 0x000000ff828a7812 */ /* 0x000fe400078ec0ff */
[----:B------:R-:W-:Y:S02]  /*11e90*/  PRMT R128, R128, 0x5410, R129 ;  /* 0x0000541080807816 */ /* 0x000fe40000000081 */
[----:B------:R-:W-:Y:S02]  /*11ea0*/  LOP3.LUT R131, R142, 0xff, RZ, 0xc0, !PT ;  /* 0x000000ff8e837812 */ /* 0x000fe400078ec0ff */
[----:B------:R-:W-:Y:S02]  /*11eb0*/  PRMT R129, R138, 0x5410, R141 ;  /* 0x000054108a817816 */ /* 0x000fe4000000008d */
[----:B------:R-:W-:Y:S02]  /*11ec0*/  PRMT R130, R131, 0x5410, R140 ;  /* 0x0000541083827816 */ /* 0x000fe4000000008c */
[--C-:B------:R-:W-:Y:S01]  /*11ed0*/  HSET2.LE.AND R128, R128, R162.reuse, PT ;  /* 0x000000a280807233 */ /* 0x100fe20003803000 */
[----:B------:R-:W3:Y:S01]  /*11ee0*/  LDSM.16.MT88.4 R140, [R225+0x19800] ;  /* 0x01980000e18c783b */ /* 0x000ee20000004200 */
[----:B------:R-:W-:-:S02]  /*11ef0*/  HSET2.LE.AND R129, R129, R162, PT ;  /* 0x000000a281817233 */ /* 0x000fc40003803000 */
        /* <DEDUP_REMOVED lines=8> */
[----:B------:R-:W-:Y:S01]  /*11f80*/  HSET2.LE.AND R131, R130, R162, PT ;  /* 0x000000a282837233 */ /* 0x000fe20003803000 */
[----:B------:R-:W-:Y:S01]  /*11f90*/  FADD.FTZ R190, R190, R191 ;  /* 0x000000bfbebe7221 */ /* 0x000fe20000010000 */
[----:B------:R-:W-:Y:S01]  /*11fa0*/  F2FP.F16.F32.PACK_AB R138, R186, R189 ;  /* 0x000000bdba8a723e */ /* 0x000fe200000000ff */
[----:B------:R-:W-:Y:S01]  /*11fb0*/  FADD.FTZ R189, R189, R188 ;  /* 0x000000bcbdbd7221 */ /* 0x000fe20000010000 */
[----:B------:R-:W-:Y:S01]  /*11fc0*/  LOP3.LUT R130, R136, R137, RZ, 0xc0, !PT ;  /* 0x0000008988827212 */ /* 0x000fe200078ec0ff */
[----:B------:R-:W-:Y:S01]  /*11fd0*/  FADD.FTZ R167, R193, R190 ;  /* 0x000000bec1a77221 */ /* 0x000fe20000010000 */
[----:B------:R-:W-:Y:S01]  /*11fe0*/  LOP3.LUT R131, R131, R138, RZ, 0xc0, !PT ;  /* 0x0000008a83837212 */ /* 0x000fe200078ec0ff */
[----:B------:R-:W-:-:S06]  /*11ff0*/  FADD.FTZ R166, R186, R189 ;  /* 0x000000bdbaa67221 */ /* 0x000fcc0000010000 */
[C---:B-1----:R-:W-:Y:S01]  /*12000*/  HMMA.16816.F32 R160, R128.reuse, R156, R8 ;  /* 0x0000009c80a0723c */ /* 0x042fe20000001808 */
[----:B------:R-:W1:Y:S05]  /*12010*/  LDSM.16.MT88.4 R8, [R226+0x1b800] ;  /* 0x01b80000e208783b */ /* 0x000e6a0000004200 */
[C---:B------:R-:W-:Y:S01]  /*12020*/  HMMA.16816.F32 R156, R128.reuse, R158, R12 ;  /* 0x0000009e809c723c */ /* 0x040fe2000000180c */
[----:B------:R-:W4:Y:S05]  /*12030*/  LDSM.16.MT88.4 R12, [R228+0x1b800] ;  /* 0x01b80000e40c783b */ /* 0x000f2a0000004200 */
[C---:B--2---:R-:W-:Y:S01]  /*12040*/  HMMA.16816.F32 R152, R128.reuse, R148, R16 ;  /* 0x000000948098723c */ /* 0x044fe20000001810 */
[----:B------:R-:W2:Y:S05]  /*12050*/  LDSM.16.MT88.4 R16, [R225+0x1b800] ;  /* 0x01b80000e110783b */ /* 0x000eaa0000004200 */
[C---:B------:R-:W-:Y:S01]  /*12060*/  HMMA.16816.F32 R148, R128.reuse, R150, R20 ;  /* 0x000000968094723c */ /* 0x040fe20000001814 */
[----:B------:R-:W5:Y:S05]  /*12070*/  LDSM.16.MT88.4 R20, [R228+0x1d800] ;  /* 0x01d80000e414783b */ /* 0x000f6a0000004200 */
[C---:B---3--:R-:W-:Y:S01]  /*12080*/  HMMA.16816.F32 R144, R128.reuse, R140, R24 ;  /* 0x0000008c8090723c */ /* 0x048fe20000001818 */
[----:B------:R-:W-:Y:S05]  /*12090*/  LDSM.16.MT88.4 R24, [R224+0x1b800] ;  /* 0x01b80000e018783b */ /* 0x000fea0000004200 */
[C---:B------:R-:W-:Y:S06]  /*120a0*/  HMMA.16816.F32 R140, R128.reuse, R142, R28 ;  /* 0x0000008e808c723c */ /* 0x040fec000000181c */
[C---:B------:R-:W-:Y:S06]  /*120b0*/  HMMA.16816.F32 R136, R128.reuse, R176, R32 ;  /* 0x000000b08088723c */ /* 0x040fec0000001820 */
[C---:B-1----:R-:W-:Y:S06]  /*120c0*/  HMMA.16816.F32 R44, R128.reuse, R8, R44 ;  /* 0x00000008802c723c */ /* 0x042fec000000182c */
[C---:B----4-:R-:W-:Y:S06]  /*120d0*/  HMMA.16816.F32 R36, R128.reuse, R12, R36 ;  /* 0x0000000c8024723c */ /* 0x050fec0000001824 */
[C---:B------:R-:W-:Y:S01]  /*120e0*/  HMMA.16816.F32 R40, R128.reuse, R14, R40 ;  /* 0x0000000e8028723c */ /* 0x040fe20000001828 */
[----:B------:R-:W1:Y:S05]  /*120f0*/  LDSM.16.MT88.4 R12, [R226+0x1d800] ;  /* 0x01d80000e20c783b */ /* 0x000e6a0000004200 */
[C---:B------:R-:W-:Y:S01]  /*12100*/  HMMA.16816.F32 R48, R128.reuse, R10, R48 ;  /* 0x0000000a8030723c */ /* 0x040fe20000001830 */
[----:B------:R-:W3:Y:S05]  /*12110*/  LDSM.16.MT88.4 R8, [R225+0x1d800] ;  /* 0x01d80000e108783b */ /* 0x000eea0000004200 */
[C---:B--2---:R-:W-:Y:S06]  /*12120*/  HMMA.16816.F32 R52, R128.reuse, R16, R52 ;  /* 0x000000108034723c */ /* 0x044fec0000001834 */
[C---:B------:R-:W-:Y:S01]  /*12130*/  HMMA.16816.F32 R56, R128.reuse, R18, R56 ;  /* 0x000000128038723c */ /* 0x040fe20000001838 */
[----:B------:R-:W2:Y:S05]  /*12140*/  LDSM.16.MT88.4 R16, [R224+0x1d800] ;  /* 0x01d80000e010783b */ /* 0x000eaa0000004200 */
[C---:B-----5:R-:W-:Y:S06]  /*12150*/  HMMA.16816.F32 R68, R128.reuse, R20, R68 ;  /* 0x000000148044723c */ /* 0x060fec0000001844 */
[C---:B------:R-:W-:Y:S01]  /*12160*/  HMMA.16816.F32 R72, R128.reuse, R22, R72 ;  /* 0x000000168048723c */ /* 0x040fe20000001848 */
[----:B------:R-:W4:Y:S05]  /*12170*/  LDSM.16.MT88.4 R20, [R228+0x1f800] ;  /* 0x01f80000e414783b */ /* 0x000f2a0000004200 */
[C---:B------:R-:W-:Y:S06]  /*12180*/  HMMA.16816.F32 R132, R128.reuse, R178, R132 ;  /* 0x000000b28084723c */ /* 0x040fec0000001884 */
        /* <DEDUP_REMOVED lines=9> */
[C---:B------:R-:W-:Y:S06]  /*12220*/  HMMA.16816.F32 R60, R128.reuse, R24, R60 ;  /* 0x00000018803c723c */ /* 0x040fec000000183c */
[C---:B------:R-:W-:Y:S06]  /*12230*/  HMMA.16816.F32 R64, R128.reuse, R26, R64 ;  /* 0x0000001a8040723c */ /* 0x040fec0000001840 */
[C---:B----4-:R-:W-:Y:S06]  /*12240*/  HMMA.16816.F32 R100, R128.reuse, R20, R100 ;  /* 0x000000148064723c */ /* 0x050fec0000001864 */
[C---:B------:R-:W-:Y:S06]  /*12250*/  HMMA.16816.F32 R104, R128.reuse, R22, R104 ;  /* 0x000000168068723c */ /* 0x040fec0000001868 */
[C---:B-1----:R-:W-:Y:S06]  /*12260*/  HMMA.16816.F32 R108, R128.reuse, R12, R108 ;  /* 0x0000000c806c723c */ /* 0x042fec000000186c */
[C---:B------:R-:W-:Y:S06]  /*12270*/  HMMA.16816.F32 R112, R128.reuse, R14, R112 ;  /* 0x0000000e8070723c */ /* 0x040fec0000001870 */
[C---:B---3--:R-:W-:Y:S06]  /*12280*/  HMMA.16816.F32 R116, R128.reuse, R8, R116 ;  /* 0x000000088074723c */ /* 0x048fec0000001874 */
[C---:B------:R-:W-:Y:S06]  /*12290*/  HMMA.16816.F32 R120, R128.reuse, R10, R120 ;  /* 0x0000000a8078723c */ /* 0x040fec0000001878 */
[C---:B--2---:R-:W-:Y:S06]  /*122a0*/  HMMA.16816.F32 R124, R128.reuse, R16, R124 ;  /* 0x00000010807c723c */ /* 0x044fec000000187c */
[----:B------:R-:W-:-:S15]  /*122b0*/  HMMA.16816.F32 R128, R128, R18, R4 ;  /* 0x000000128080723c */ /* 0x000fde0000001804 */
[----:B------:R-:W-:-:S09]  /*122c0*/  NOP ;  /* 0x0000000000007918 */ /* 0x000fd20000000000 */
.L_x_2102:
[----:B------:R-:W-:-:S06]  /*122d0*/  UISETP.GT.AND UP0, UPT, UR20, UR16, UPT ;  /* 0x000000101400728c */ /* 0x000fcc000bf04270 */
[----:B------:R-:W-:-:S13]  /*122e0*/  PLOP3.LUT P0, PT, PT, PT, UP0, 0x80, 0x0 ;  /* 0x000000000000781c */ /* 0x000fda0003f0f008 */
[----:B------:R-:W-:Y:S05]  /*122f0*/  @!P0 BRA `(.L_x_2109) ;  /* 0x00000054001c8947 */ /* 0x000fea0003800000 */
[----:B------:R-:W2:Y:S01]  /*12300*/  LDL.64 R4, [R1+0x10] ;  /* 0x0000100001047983 */ /* 0x000ea20000100a00 */
[----:B------:R-:W-:Y:S01]  /*12310*/  IMAD.U32 R6, RZ, RZ, UR26 ;  /* 0x0000001aff067e24 */ /* 0x000fe2000f8e00ff */
[----:B------:R-:W-:Y:S01]  /*12320*/  ULDC UR4, c[0x0][0x2d0] ;  /* 0x0000b40000047ab9 */ /* 0x000fe20000000800 */
[----:B------:R-:W-:Y:S01]  /*12330*/  ULDC.64 UR6, c[0x0][0x218] ;  /* 0x0000860000067ab9 */ /* 0x000fe20000000a00 */
[----:B------:R-:W1:Y:S01]  /*12340*/  S2R R3, SR_TID.X ;  /* 0x0000000000037919 */ /* 0x000e620000002100 */
[----:B------:R-:W-:Y:S01]  /*12350*/  ULDC.64 UR10, c[0x0][0x220] ;  /* 0x00008800000a7ab9 */ /* 0x000fe20000000a00 */
[----:B------:R-:W-:Y:S02]  /*12360*/  UIADD3 UR12, UR20, -0x2, URZ ;  /* 0xfffffffe140c7890 */ /* 0x000fe4000fffe03f */
[----:B------:R-:W-:Y:S01]  /*12370*/  UIADD3 UR23, UR20, -0x1, URZ ;  /* 0xffffffff14177890 */ /* 0x000fe2000fffe03f */
[----:B------:R-:W-:Y:S01]  /*12380*/  UMOV UR26, URZ ;  /* 0x0000003f001a7c82 */ /* 0x000fe20008000000 */
[----:B------:R-:W-:Y:S01]  /*12390*/  ULDC UR13, c[0x0][0x2d0] ;  /* 0x0000b400000d7ab9 */ /* 0x000fe20000000800 */
[----:B-1----:R-:W-:-:S04]  /*123a0*/  SHF.R.S32.HI R8, RZ, 0x1f, R3 ;  /* 0x0000001fff087819 */ /* 0x002fc80000011403 */
[----:B------:R-:W-:Y:S02]  /*123b0*/  LEA.HI R3, R8, R3, RZ, 0x3 ;  /* 0x0000000308037211 */ /* 0x000fe400078f18ff */
[--C-:B--2---:R-:W-:Y:S01]  /*123c0*/  SHF.R.S32.HI R11, RZ, 0x1f, R4.reuse ;  /* 0x0000001fff0b7819 */ /* 0x104fe20000011404 */
[----:B------:R-:W-:Y:S01]  /*123d0*/  IMAD.MOV.U32 R10, RZ, RZ, R4 ;  /* 0x000000ffff0a7224 */ /* 0x000fe200078e0004 */
[----:B------:R-:W-:Y:S01]  /*123e0*/  ISETP.GE.AND P2, PT, R4, UR4, PT ;  /* 0x0000000404007c0c */ /* 0x000fe2000bf46270 */
[----:B------:R-:W-:Y:S01]  /*123f0*/  IMAD.U32 R4, RZ, RZ, UR27 ;  /* 0x0000001bff047e24 */ /* 0x000fe2000f8e00ff */
[----:B------:R-:W-:Y:S01]  /*12400*/  ULDC UR4, c[0x0][0x2ec] ;  /* 0x0000bb0000047ab9 */ /* 0x000fe20000000800 */
[----:B------:R-:W-:-:S04]  /*12410*/  IMAD.WIDE.U32 R174, R174, UR22, R10 ;  /* 0x00000016aeae7c25 */ /* 0x000fc8000f8e000a */
[----:B------:R-:W-:Y:S01]  /*12420*/  IMAD.WIDE.U32 R10, R169, UR22, R10 ;  /* 0x00000016a90a7c25 */ /* 0x000fe2000f8e000a */
[----:B------:R-:W-:-:S04]  /*12430*/  IADD3 R7, P1, R174, UR28, RZ ;  /* 0x0000001cae077c10 */ /* 0x000fc8000ff3e0ff */
[----:B------:R-:W-:Y:S01]  /*12440*/  IADD3.X R6, R6, UR36, R175, P1, !PT ;  /* 0x0000002406067c10 */ /* 0x000fe20008ffe4af */
[----:B------:R-:W1:Y:S01]  /*12450*/  @!P2 LDC.64 R238, c[0x0][0x220] ;  /* 0x00008800ffeeab82 */ /* 0x000e620000000a00 */
[----:B------:R-:W-:Y:S02]  /*12460*/  IADD3 R5, P0, R10, UR30, RZ ;  /* 0x0000001e0a057c10 */ /* 0x000fe4000ff1e0ff */
[C---:B------:R-:W-:Y:S02]  /*12470*/  LEA R9, P1, R7.reuse, UR6, 0x1 ;  /* 0x0000000607097c11 */ /* 0x040fe4000f8208ff */
[----:B------:R-:W-:Y:S02]  /*12480*/  IADD3.X R4, R4, UR37, R11, P0, !PT ;  /* 0x0000002504047c10 */ /* 0x000fe400087fe40b */
[----:B------:R-:W-:Y:S01]  /*12490*/  LEA.HI.X R7, R7, UR7, R6, 0x1, P1 ;  /* 0x0000000707077c11 */ /* 0x000fe200088f0c06 */
[----:B------:R-:W-:Y:S01]  /*124a0*/  STL [R1+0x24], R9 ;  /* 0x0000240901007387 */ /* 0x000fe20000100800 */
[C---:B------:R-:W-:Y:S01]  /*124b0*/  LEA R6, P0, R5.reuse, UR10, 0x1 ;  /* 0x0000000a05067c11 */ /* 0x040fe2000f8008ff */
[----:B------:R-:W2:Y:S01]  /*124c0*/  @!P2 LDC.64 R236, c[0x0][0x220] ;  /* 0x00008800ffecab82 */ /* 0x000ea20000000a00 */
[----:B------:R-:W-:Y:S01]  /*124d0*/  ULDC.64 UR6, c[0x0][0x250] ;  /* 0x0000940000067ab9 */ /* 0x000fe20000000a00 */
[----:B------:R-:W-:Y:S01]  /*124e0*/  STL [R1+0x20], R7 ;  /* 0x0000200701007387 */ /* 0x000fe20000100800 */
[----:B------:R-:W-:Y:S01]  /*124f0*/  LEA.HI.X R4, R5, UR11, R4, 0x1, P0 ;  /* 0x0000000b05047c11 */ /* 0x000fe200080f0c04 */
[----:B------:R-:W-:-:S02]  /*12500*/  ULDC.64 UR10, c[0x0][0x248] ;  /* 0x00009200000a7ab9 */ /* 0x000fc40000000a00 */
[----:B------:R3:W-:Y:S04]  /*12510*/  STL [R1+0x1c], R6 ;  /* 0x00001c0601007387 */ /* 0x0007e80000100800 */
[----:B------:R4:W-:Y:S01]  /*12520*/  STL [R1+0x18], R4 ;  /* 0x0000180401007387 */ /* 0x0009e20000100800 */
[----:B---3--:R-:W-:-:S04]  /*12530*/  IMAD.WIDE.U32 R6, R164, -0x326172a9, RZ ;  /* 0xcd9e8d57a4067825 */ /* 0x008fc800078e00ff */
[----:B------:R-:W-:Y:S01]  /*12540*/  IMAD.MOV.U32 R164, RZ, RZ, R0 ;  /* 0x000000ffffa47224 */ /* 0x000fe200078e0000 */
[----:B------:R-:W-:Y:S01]  /*12550*/  SHF.R.S32.HI R0, RZ, 0x3, R3 ;  /* 0x00000003ff007819 */ /* 0x000fe20000011403 */
[----:B------:R3:W-:Y:S01]  /*12560*/  STL.64 [R1+0x30], R6 ;  /* 0x0000300601007387 */ /* 0x0007e20000100a00 */
[----:B------:R-:W-:Y:S01]  /*12570*/  LOP3.LUT R168, R7, R168, RZ, 0x3c, !PT ;  /* 0x000000a807a87212 */ /* 0x000fe200078e3cff */
[----:B------:R-:W-:Y:S01]  /*12580*/  IMAD.MOV.U32 R3, RZ, RZ, R2 ;  /* 0x000000ffff037224 */ /* 0x000fe200078e0002 */
[----:B----4-:R-:W-:Y:S02]  /*12590*/  IADD3 R4, P0, R0, 0x20, RZ ;  /* 0x0000002000047810 */ /* 0x010fe40007f1e0ff */
[----:B------:R-:W-:-:S03]  /*125a0*/  SHF.R.S32.HI R0, RZ, 0x1f, R0 ;  /* 0x0000001fff007819 */ /* 0x000fc60000011400 */
[----:B------:R4:W-:Y:S02]  /*125b0*/  STL [R1+0x48], R4 ;  /* 0x0000480401007387 */ /* 0x0009e40000100800 */
[----:B------:R-:W-:Y:S02]  /*125c0*/  IMAD.X R5, RZ, RZ, R0, P0 ;  /* 0x000000ffff057224 */ /* 0x000fe400000e0600 */
[----:B---3--:R-:W-:-:S05]  /*125d0*/  IMAD.WIDE.U32 R6, R165, -0x2daee0ad, RZ ;  /* 0xd2511f53a5067825 */ /* 0x008fca00078e00ff */
[----:B------:R3:W-:Y:S01]  /*125e0*/  STL.64 [R1+0x38], R6 ;  /* 0x0000380601007387 */ /* 0x0007e20000100a00 */
[----:B----45:R-:W-:Y:S02]  /*125f0*/  IMAD.MOV.U32 R4, RZ, RZ, R170 ;  /* 0x000000ffff047224 */ /* 0x030fe400078e00aa */
[----:B---3--:R-:W-:-:S05]  /*12600*/  IMAD.WIDE.U32 R6, R168, -0x2daee0ad, RZ ;  /* 0xd2511f53a8067825 */ /* 0x008fca00078e00ff */
[----:B------:R-:W-:Y:S04]  /*12610*/  STL.64 [R1+0x28], R6 ;  /* 0x0000280601007387 */ /* 0x000fe80000100a00 */
[----:B------:R3:W-:Y:S02]  /*12620*/  STL [R1+0x4c], R5 ;  /* 0x00004c0501007387 */ /* 0x0007e40000100800 */
[----:B---3--:R-:W-:-:S05]  /*12630*/  IMAD.MOV.U32 R5, RZ, RZ, R173 ;  /* 0x000000ffff057224 */ /* 0x008fca00078e00ad */
[----:B------:R3:W-:Y:S01]  /*12640*/  STL.64 [R1+0x40], R4 ;  /* 0x0000400401007387 */ /* 0x0007e20000100a00 */
[----:B-12---:R-:W-:Y:S05]  /*12650*/  BRA `(.L_x_2110) ;  /* 0x0000000400087947 */ /* 0x006fea0003800000 */
.L_x_2112:
[----:B------:R-:W2:Y:S01]  /*12660*/  LDL.LU.64 R12, [R1+0x58] ;  /* 0x00005800010c7983 */ /* 0x000ea20000300a00 */
[----:B------:R-:W1:Y:S01]  /*12670*/  @!P2 LDC.64 R6, c[0x0][0x218] ;  /* 0x00008600ff06ab82 */ /* 0x000e620000000a00 */
[----:B------:R-:W-:Y:S02]  /*12680*/  UIADD3 UR27, UR20, -0x2, URZ ;  /* 0xfffffffe141b7890 */ /* 0x000fe4000fffe03f */
[----:B------:R-:W3:Y:S02]  /*12690*/  LDL.LU.64 R176, [R1+0x50] ;  /* 0x0000500001b07983 */ /* 0x000ee40000300a00 */
[----:B------:R-:W-:Y:S02]  /*126a0*/  UIMAD.WIDE.U32 UR30, UR27, UR10, URZ ;  /* 0x0000000a1b1e72a5 */ /* 0x000fe4000f8e003f */
[----:B------:R-:W4:Y:S01]  /*126b0*/  LDL.64 R16, [R1] ;  /* 0x0000000001107983 */ /* 0x000f220000100a00 */
[----:B------:R-:W-:Y:S01]  /*126c0*/  USHF.R.S32.HI UR20, URZ, 0x1f, UR27 ;  /* 0x0000001f3f147899 */ /* 0x000fe2000801141b */
[----:B------:R-:W5:Y:S02]  /*126d0*/  @!P2 LDC.64 R4, c[0x0][0x218] ;  /* 0x00008600ff04ab82 */ /* 0x000f640000000a00 */
[----:B------:R1:W-:Y:S01]  /*126e0*/  @P2 STS.128 [R242+0x10000], RZ ;  /* 0x010000fff2002388 */ /* 0x0003e20000000c00 */
[----:B------:R-:W-:Y:S04]  /*126f0*/  UIMAD UR20, UR20, UR10, URZ ;  /* 0x0000000a141472a4 */ /* 0x000fe8000f8e023f */
[----:B------:R-:W-:Y:S04]  /*12700*/  UIMAD UR20, UR27, UR11, UR20 ;  /* 0x0000000b1b1472a4 */ /* 0x000fe8000f8e0214 */
[----:B------:R-:W-:Y:S06]  /*12710*/  UIADD3 UR20, UR31, UR20, URZ ;  /* 0x000000141f147290 */ /* 0x000fec000fffe03f */
[----:B------:R-:W-:Y:S02]  /*12720*/  IMAD.U32 R0, RZ, RZ, UR20 ;  /* 0x00000014ff007e24 */ /* 0x000fe4000f8e00ff */
[----:B--2---:R-:W-:Y:S02]  /*12730*/  IMAD.MOV.U32 R178, RZ, RZ, R12 ;  /* 0x000000ffffb27224 */ /* 0x004fe400078e000c */
[----:B------:R-:W-:Y:S02]  /*12740*/  IMAD.U32 R12, RZ, RZ, UR30 ;  /* 0x0000001eff0c7e24 */ /* 0x000fe4000f8e00ff */
[----:B------:R-:W-:Y:S02]  /*12750*/  IMAD.MOV.U32 R179, RZ, RZ, R13 ;  /* 0x000000ffffb37224 */ /* 0x000fe400078e000d */
[----:B------:R-:W-:Y:S01]  /*12760*/  IMAD.U32 R13, RZ, RZ, UR31 ;  /* 0x0000001fff0d7e24 */ /* 0x000fe2000f8e00ff */
[C---:B------:R-:W-:Y:S04]  /*12770*/  LEA R11, P0, R12.reuse, R246, 0x6 ;  /* 0x000000f60c0b7211 */ /* 0x040fe800078030ff */
[----:B----4-:R-:W-:Y:S02]  /*12780*/  LEA.HI.X R0, R12, R17, R0, 0x6, P0 ;  /* 0x000000110c007211 */ /* 0x010fe400000f3400 */
        /* <DEDUP_REMOVED lines=47> */
.L_x_2110:
[----:B------:R-:W2:Y:S01]  /*12a80*/  LDL.64 R6, [R1+0x40] ;  /* 0x0000400001067983 */ /* 0x000ea20000100a00 */
[----:B------:R-:W-:Y:S01]  /*12a90*/  UIADD3 UR30, UR23, -UR26, URZ ;  /* 0x8000001a171e7290 */ /* 0x000fe2000fffe03f */
[----:B------:R-:W-:Y:S04]  /*12aa0*/  DEPBAR.LE SB0, 0x0 ;  /* 0x000080000000791a */ /* 0x000fe80000000000 */
[----:B------:R-:W4:Y:S01]  /*12ab0*/  LDL.64 R8, [R1+0x48] ;  /* 0x0000480001087983 */ /* 0x000f220000100a00 */
[----:B------:R-:W-:Y:S01]  /*12ac0*/  IMAD.U32 R25, RZ, RZ, UR30 ;  /* 0x0000001eff197e24 */ /* 0x000fe2000f8e00ff */
[----:B------:R-:W-:Y:S01]  /*12ad0*/  UIADD3 UR22, UR20, -0x1, URZ ;  /* 0xffffffff14167890 */ /* 0x000fe2000fffe03f */
[----:B------:R-:W-:Y:S02]  /*12ae0*/  ISETP.GE.AND P4, PT, R241, UR13, PT ;  /* 0x0000000df1007c0c */ /* 0x000fe4000bf86270 */
[----:B---3--:R-:W3:Y:S01]  /*12af0*/  LDL R5, [R1+0x1c] ;  /* 0x00001c0001057983 */ /* 0x008ee20000100800 */
[----:B------:R-:W-:Y:S01]  /*12b00*/  BAR.SYNC.DEFER_BLOCKING 0x0 ;  /* 0x0000000000007b1d */ /* 0x000fe20000010000 */
[C---:B------:R-:W-:Y:S01]  /*12b10*/  LEA R28, P1, R25.reuse, R244, 0x6 ;  /* 0x000000f4191c7211 */ /* 0x040fe200078230ff */
[----:B------:R-:W-:Y:S01]  /*12b20*/  USHF.R.S32.HI UR28, URZ, 0x1f, UR22 ;  /* 0x0000001f3f1c7899 */ /* 0x000fe20008011416 */
[----:B------:R-:W-:Y:S01]  /*12b30*/  IMAD.U32 R0, RZ, RZ, UR22 ;  /* 0x00000016ff007e24 */ /* 0x000fe2000f8e00ff */
[----:B------:R-:W-:Y:S01]  /*12b40*/  UIMAD UR27, UR8, UR22, URZ ;  /* 0x00000016081b72a4 */ /* 0x000fe2000f8e023f */
[----:B------:R-:W-:Y:S01]  /*12b50*/  LEA.HI.X.SX32 R29, R25, R245, 0x6, P1 ;  /* 0x000000f5191d7211 */ /* 0x000fe200008f36ff */
[----:B------:R-:W-:Y:S02]  /*12b60*/  UISETP.GT.AND UP0, UPT, UR22, UR16, UPT ;  /* 0x000000101600728c */ /* 0x000fe4000bf04270 */
[----:B------:R-:W-:Y:S02]  /*12b70*/  UIMAD UR27, UR28, UR9, UR27 ;  /* 0x000000091c1b72a4 */ /* 0x000fe4000f8e021b */
[----:B------:R-:W-:Y:S04]  /*12b80*/  IMAD R24, R29, UR6, RZ ;  /* 0x000000061d187c24 */ /* 0x000fe8000f8e02ff */
[C---:B------:R-:W-:Y:S02]  /*12b90*/  IMAD R24, R28.reuse, UR7, R24 ;  /* 0x000000071c187c24 */ /* 0x040fe4000f8e0218 */
[----:B------:R-:W-:Y:S04]  /*12ba0*/  IMAD.WIDE.U32 R28, R28, UR6, RZ ;  /* 0x000000061c1c7c25 */ /* 0x000fe8000f8e00ff */
[----:B------:R-:W-:Y:S01]  /*12bb0*/  IMAD.IADD R24, R29, 0x1, R24 ;  /* 0x000000011d187824 */ /* 0x000fe200078e0218 */
[----:B------:R-:W-:Y:S05]  /*12bc0*/  @P2 STS.128 [R242+0x18000], RZ ;  /* 0x018000fff2002388 */ /* 0x000fea0000000c00 */
[----:B------:R-:W5:Y:S01]  /*12bd0*/  LDL R4, [R1+0x18] ;  /* 0x0000180001047983 */ /* 0x000f620000100800 */
[----:B--2---:R-:W-:Y:S04]  /*12be0*/  IMAD.WIDE.U32 R32, R0, UR9, R6 ;  /* 0x0000000900207c25 */ /* 0x004fe8000f8e0006 */
[----:B------:R-:W-:Y:S01]  /*12bf0*/  VIADD R0, R33, UR27 ;  /* 0x0000001b21007c36 */ /* 0x000fe20008000000 */
[C---:B------:R-:W-:Y:S01]  /*12c00*/  @!P2 LEA R26, P1, R32.reuse, R238, 0x1 ;  /* 0x000000ee201aa211 */ /* 0x040fe200078208ff */
[----:B------:R-:W-:Y:S01]  /*12c10*/  UIADD3 UR27, UR12, -UR26, URZ ;  /* 0x8000001a0c1b7290 */ /* 0x000fe2000fffe03f */
[C---:B----4-:R-:W-:Y:S02]  /*12c20*/  LEA R30, P0, R25.reuse, R8, 0x6 ;  /* 0x00000008191e7211 */ /* 0x050fe400078030ff */
[C---:B------:R-:W-:Y:S02]  /*12c30*/  @!P2 LEA.HI.X R27, R32.reuse, R239, R0, 0x1, P1 ;  /* 0x000000ef201ba211 */ /* 0x040fe400008f0c00 */
[----:B------:R-:W-:Y:S01]  /*12c40*/  LEA.HI.X.SX32 R31, R25, R9, 0x6, P0 ;  /* 0x00000009191f7211 */ /* 0x000fe200000f36ff */
[----:B------:R-:W-:Y:S01]  /*12c50*/  IMAD.U32 R165, RZ, RZ, UR27 ;  /* 0x0000001bffa57e24 */ /* 0x000fe2000f8e00ff */
[----:B------:R-:W-:Y:S01]  /*12c60*/  @!P2 IADD3 R25, P0, R32, UR29, RZ ;  /* 0x0000001d2019ac10 */ /* 0x000fe2000ff1e0ff */
[----:B------:R-:W-:Y:S01]  /*12c70*/  @!PT LDS RZ, [RZ] ;  /* 0x00000000fffff984 */ /* 0x000fe20000000800 */
[----:B------:R-:W-:Y:S01]  /*12c80*/  @!PT LDS RZ, [RZ] ;  /* 0x00000000fffff984 */ /* 0x000fe20000000800 */
[----:B------:R-:W-:Y:S01]  /*12c90*/  @!PT LDS RZ, [RZ] ;  /* 0x00000000fffff984 */ /* 0x000fe20000000800 */
[----:B------:R-:W-:Y:S01]  /*12ca0*/  @!P2 LDGSTS.E.BYPASS.LTC128B.128 [R242+0x18000], desc[UR34][R26.64] ;  /* 0x180000001af2afae */ /* 0x000fe2000b901d62 */
[----:B---3--:R-:W-:Y:S01]  /*12cb0*/  LEA R32, P3, R28, R5, 0x1 ;  /* 0x000000051c207211 */ /* 0x008fe200078608ff */
[----:B------:R-:W-:Y:S01]  /*12cc0*/  IMAD R2, R31, UR6, RZ ;  /* 0x000000061f027c24 */ /* 0x000fe2000f8e02ff */
[C---:B------:R-:W-:Y:S02]  /*12cd0*/  @!P2 LEA R34, P1, R25.reuse, R236, 0x1 ;  /* 0x000000ec1922a211 */ /* 0x040fe400078208ff */
[----:B------:R-:W-:Y:S01]  /*12ce0*/  @P4 STS.128 [R242+0x1a000], RZ ;  /* 0x01a000fff2004388 */ /* 0x000fe20000000c00 */
[----:B------:R-:W-:Y:S01]  /*12cf0*/  @!P2 IADD3.X R0, R0, UR14, RZ, P0, !PT ;  /* 0x0000000e0000ac10 */ /* 0x000fe200087fe4ff */
[C---:B------:R-:W-:Y:S02]  /*12d00*/  IMAD R2, R30.reuse, UR7, R2 ;  /* 0x000000071e027c24 */ /* 0x040fe4000f8e0202 */
[----:B------:R-:W-:Y:S01]  /*12d10*/  IMAD.WIDE.U32 R30, R30, UR6, RZ ;  /* 0x000000061e1e7c25 */ /* 0x000fe2000f8e00ff */
[----:B------:R-:W-:Y:S02]  /*12d20*/  @!P2 LEA.HI.X R35, R25, R237, R0, 0x1, P1 ;  /* 0x000000ed1923a211 */ /* 0x000fe400008f0c00 */
[----:B------:R-:W-:Y:S01]  /*12d30*/  ISETP.GE.AND P1, PT, R235, UR13, PT ;  /* 0x0000000deb007c0c */ /* 0x000fe2000bf26270 */
[----:B------:R-:W-:Y:S01]  /*12d40*/  IMAD.IADD R2, R31, 0x1, R2 ;  /* 0x000000011f027824 */ /* 0x000fe200078e0202 */
[----:B------:R-:W-:Y:S01]  /*12d50*/  LEA R6, P0, R30, R5, 0x1 ;  /* 0x000000051e067211 */ /* 0x000fe200078008ff */
[----:B------:R-:W-:Y:S01]  /*12d60*/  IMAD.U32 R0, RZ, RZ, UR22 ;  /* 0x00000016ff007e24 */ /* 0x000fe2000f8e00ff */
[-C--:B-----5:R-:W-:Y:S02]  /*12d70*/  LEA.HI.X R33, R28, R4.reuse, R24, 0x1, P3 ;  /* 0x000000041c217211 */ /* 0x0a0fe400018f0c18 */
[----:B------:R-:W-:Y:S02]  /*12d80*/  ISETP.GE.AND P3, PT, R240, UR13, PT ;  /* 0x0000000df0007c0c */ /* 0x000fe4000bf66270 */
[----:B------:R-:W-:Y:S01]  /*12d90*/  LEA.HI.X R7, R30, R4, R2, 0x1, P0 ;  /* 0x000000041e077211 */ /* 0x000fe200000f0c02 */
[----:B------:R-:W-:Y:S01]  /*12da0*/  @!PT LDS RZ, [RZ] ;  /* 0x00000000fffff984 */ /* 0x000fe20000000800 */
[----:B------:R-:W-:Y:S01]  /*12db0*/  @!PT LDS RZ, [RZ] ;  /* 0x00000000fffff984 */ /* 0x000fe20000000800 */
[----:B------:R-:W-:Y:S01]  /*12dc0*/  @!PT LDS RZ, [RZ] ;  /* 0x00000000fffff984 */ /* 0x000fe20000000800 */
[----:B------:R-:W-:Y:S01]  /*12dd0*/  @!P4 LDGSTS.E.BYPASS.LTC128B.128 [R242+0x1a000], desc[UR34][R32.64+0x80] ;  /* 0x1a00008020f2cfae */ /* 0x000fe2000b901d62 */
[----:B------:R-:W1:Y:S09]  /*12de0*/  S2R R2, SR_TID.X ;  /* 0x0000000000027919 */ /* 0x000e720000002100 */
        /* <DEDUP_REMOVED lines=15> */
[----:B------:R-:W-:Y:S01]  /*12ee0*/  @P4 STS.128 [R242+0x1b000], RZ ;  /* 0x01b000fff2004388 */ /* 0x000fe20000000c00 */
[----:B-1----:R-:W-:Y:S04]  /*12ef0*/  IMAD.SHL.U32 R2, R2, 0x2, RZ ;  /* 0x0000000202027824 */ /* 0x002fe800078e00ff */
[----:B------:R-:W-:Y:S01]  /*12f00*/  @!PT LDS RZ, [RZ] ;  /* 0x00000000fffff984 */ /* 0x000fe20000000800 */
[----:B------:R-:W-:Y:S01]  /*12f10*/  @!PT LDS RZ, [RZ] ;  /* 0x00000000fffff984 */ /* 0x000fe20000000800 */
[----:B------:R-:W-:Y:S01]  /*12f20*/  @!PT LDS RZ, [RZ] ;  /* 0x00000000fffff984 */ /* 0x000fe20000000800 */
[----:B------:R-:W-:Y:S01]  /*12f30*/  @!P4 LDGSTS.E.BYPASS.LTC128B.128 [R242+0x1b000], desc[UR34][R6.64+0x80] ;  /* 0x1b00008006f2cfae */ /* 0x000fe2000b901d62 */
[----:B------:R-:W-:Y:S04]  /*12f40*/  LOP3.LUT R2, R2, 0x6, RZ, 0xc0, !PT ;  /* 0x0000000602027812 */ /* 0x000fe800078ec0ff */
[----:B------:R-:W-:Y:S05]  /*12f50*/  @P3 STS.128 [R242+0x1d000], RZ ;  /* 0x01d000fff2003388 */ /* 0x000fea0000000c00 */
[----:B------:R-:W-:Y:S01]  /*12f60*/  @!PT LDS RZ, [RZ] ;  /* 0x00000000fffff984 */ /* 0x000fe20000000800 */
[----:B------:R-:W-:Y:S01]  /*12f70*/  @!PT LDS RZ, [RZ] ;  /* 0x00000000fffff984 */ /* 0x000fe20000000800 */
[----:B------:R-:W-:Y:S01]  /*12f80*/  @!PT LDS RZ, [RZ] ;  /* 0x00000000fffff984 */ /* 0x000fe20000000800 */
[----:B------:R-:W-:Y:S01]  /*12f90*/  @!P3 LDGSTS.E.BYPASS.LTC128B.128 [R242+0x1d000], desc[UR34][R6.64+0x100] ;  /* 0x1d00010006f2bfae */ /* 0x000fe2000b901d62 */
[----:B------:R-:W-:Y:S04]  /*12fa0*/  IMAD R0, R0, 0x40, R2 ;  /* 0x0000004000007824 */ /* 0x000fe800078e0202 */
[----:B------:R-:W-:Y:S01]  /*12fb0*/  @P1 STS.128 [R242+0x1f000], RZ ;  /* 0x01f000fff2001388 */ /* 0x000fe20000000c00 */
[----:B------:R-:W-:Y:S01]  /*12fc0*/  IMAD.IADD R2, R252, 0x1, -R0 ;  /* 0x00000001fc027824 */ /* 0x000fe200078e0a00 */
[C---:B------:R-:W-:Y:S03]  /*12fd0*/  ISETP.GE.AND P6, PT, R0.reuse, R251, PT ;  /* 0x000000fb0000720c */ /* 0x040fe60003fc6270 */
[----:B------:R-:W-:Y:S01]  /*12fe0*/  @!PT LDS RZ, [RZ] ;  /* 0x00000000fffff984 */ /* 0x000fe20000000800 */
[----:B------:R-:W-:Y:S01]  /*12ff0*/  @!PT LDS RZ, [RZ] ;  /* 0x00000000fffff984 */ /* 0x000fe20000000800 */
[----:B------:R-:W-:Y:S01]  /*13000*/  @!PT LDS RZ, [RZ] ;  /* 0x00000000fffff984 */ /* 0x000fe20000000800 */
[----:B------:R1:W-:Y:S01]  /*13010*/  @!P1 LDGSTS.E.BYPASS.LTC128B.128 [R242+0x1f000], desc[UR34][R6.64+0x180] ;  /* 0x1f00018006f29fae */ /* 0x0003e2000b901d62 */
[----:B------:R-:W-:Y:S04]  /*13020*/  IABS R2, R2 ;  /* 0x0000000200027213 */ /* 0x000fe80000000000 */
[----:B------:R-:W-:Y:S01]  /*13030*/  LDSM.16.M88.4 R168, [R234] ;  /* 0x00000000eaa8783b */ /* 0x000fe20000000200 */
[----:B------:R-:W-:Y:S02]  /*13040*/  ISETP.GE.OR P6, PT, R0, R250, !P6 ;  /* 0x000000fa0000720c */ /* 0x000fe400077c6670 */
[----:B------:R-:W-:Y:S02]  /*13050*/  I2FP.F32.S32 R2, R2 ;  /* 0x0000000200027245 */ /* 0x000fe40000201400 */
[----:B------:R-:W1:Y:S05]  /*13060*/  LDSM.16.M88.4 R172, [R233+0x10000] ;  /* 0x01000000e9ac783b */ /* 0x000e6a0000000200 */
[----:B------:R-:W2:Y:S05]  /*13070*/  LDSM.16.M88.4 R176, [R233+0x10800] ;  /* 0x01080000e9b0783b */ /* 0x000eaa0000000200 */
[----:B------:R-:W3:Y:S05]  /*13080*/  LDSM.16.M88.4 R180, [R233+0x11000] ;  /* 0x01100000e9b4783b */ /* 0x000eea0000000200 */
[----:B------:R-:W4:Y:S05]  /*13090*/  LDSM.16.M88.4 R184, [R233+0x11800] ;  /* 0x01180000e9b8783b */ /* 0x000f2a0000000200 */
[----:B------:R-:W0:Y:S05]  /*130a0*/  LDGDEPBAR ;  /* 0x00000000000079af */ /* 0x000e2a0000000000 */
[----:B------:R-:W-:Y:S05]  /*130b0*/  LDSM.16.M88.4 R188, [R232] ;  /* 0x00000000e8bc783b */ /* 0x000fea0000000200 */
[----:B------:R-:W5:Y:S05]  /*130c0*/  LDSM.16.M88.4 R192, [R231] ;  /* 0x00000000e7c0783b */ /* 0x000f6a0000000200 */
[----:B------:R-:W5:Y:S05]  /*130d0*/  LDSM.16.M88.4 R196, [R223] ;  /* 0x00000000dfc4783b */ /* 0x000f6a0000000200 */
[----:B------:R-:W5:Y:S01]  /*130e0*/  LDSM.16.M88.4 R200, [R222] ;  /* 0x00000000dec8783b */ /* 0x000f620000000200 */
[C---:B-1----:R-:W-:Y:S04]  /*130f0*/  HMMA.16816.F32 R4, R168.reuse, R172, RZ ;  /* 0x000000aca804723c */ /* 0x042fe800000018ff */
[----:B------:R-:W1:Y:S03]  /*13100*/  LDSM.16.M88.4 R204, [R221] ;  /* 0x00000000ddcc783b */ /* 0x000e660000000200 */
[----:B------:R-:W-:Y:S04]  /*13110*/  IMAD.MOV.U32 R172, RZ, RZ, R8 ;  /* 0x000000ffffac7224 */ /* 0x000fe800078e0008 */
[----:B------:R-:W-:Y:S02]  /*13120*/  IMAD.MOV.U32 R173, RZ, RZ, R9 ;  /* 0x000000ffffad7224 */ /* 0x000fe400078e0009 */
[C---:B------:R-:W-:Y:S06]  /*13130*/  HMMA.16816.F32 R8, R168.reuse, R174, RZ ;  /* 0x000000aea808723c */ /* 0x040fec00000018ff */
[C---:B--2---:R-:W-:Y:S06]  /*13140*/  HMMA.16816.F32 R12, R168.reuse, R176, RZ ;  /* 0x000000b0a80c723c */ /* 0x044fec00000018ff */
[C---:B------:R-:W-:Y:S01]  /*13150*/  HMMA.16816.F32 R16, R168.reuse, R178, RZ ;  /* 0x000000b2a810723c */ /* 0x040fe200000018ff */
[----:B------:R-:W-:Y:S05]  /*13160*/  LDSM.16.M88.4 R176, [R227+0x10800] ;  /* 0x01080000e3b0783b */ /* 0x000fea0000000200 */
[C---:B---3--:R-:W-:Y:S06]  /*13170*/  HMMA.16816.F32 R20, R168.reuse, R180, RZ ;  /* 0x000000b4a814723c */ /* 0x048fec00000018ff */
[C---:B------:R-:W-:Y:S01]  /*13180*/  HMMA.16816.F32 R24, R168.reuse, R182, RZ ;  /* 0x000000b6a818723c */ /* 0x040fe200000018ff */
[----:B------:R-:W-:Y:S05]  /*13190*/  LDSM.16.M88.4 R180, [R227+0x11000] ;  /* 0x01100000e3b4783b */ /* 0x000fea0000000200 */
[C---:B----4-:R-:W-:Y:S06]  /*131a0*/  HMMA.16816.F32 R28, R168.reuse, R184, RZ ;  /* 0x000000b8a81c723c */ /* 0x050fec00000018ff */
[----:B------:R-:W-:Y:S01]  /*131b0*/  HMMA.16816.F32 R32, R168, R186, RZ ;  /* 0x000000baa820723c */ /* 0x000fe200000018ff */
[----:B------:R-:W-:Y:S05]  /*131c0*/  LDSM.16.M88.4 R168, [R230] ;  /* 0x00000000e6a8783b */ /* 0x000fea0000000200 */
[C---:B-----5:R-:W-:Y:S01]  /*131d0*/  HMMA.16816.F32 R4, R188.reuse, R192, R4 ;  /* 0x000000c0bc04723c */ /* 0x060fe20000001804 */
[----:B------:R-:W-:Y:S05]  /*131e0*/  LDSM.16.M88.4 R184, [R227+0x11800] ;  /* 0x01180000e3b8783b */ /* 0x000fea0000000200 */
[C---:B------:R-:W-:Y:S01]  /*131f0*/  HMMA.16816.F32 R8, R188.reuse, R194, R8 ;  /* 0x000000c2bc08723c */ /* 0x040fe20000001808 */
[----:B------:R-:W2:Y:S05]  /*13200*/  LDL R192, [R1+0x24] ;  /* 0x0000240001c07983 */ /* 0x000eaa0000100800 */
[----:B------:R-:W3:Y:S01]  /*13210*/  LDL R193, [R1+0x20] ;  /* 0x0000200001c17983 */ /* 0x000ee20000100800 */
[C---:B------:R-:W-:Y:S06]  /*13220*/  HMMA.16816.F32 R12, R188.reuse, R196, R12 ;  /* 0x000000c4bc0c723c */ /* 0x040fec000000180c */
[C---:B------:R-:W-:Y:S05]  /*13230*/  HMMA.16816.F32 R16, R188.reuse, R198, R16 ;  /* 0x000000c6bc10723c */ /* 0x040fea0000001810 */
[----:B------:R-:W-:Y:S01]  /*13240*/  IMAD.MOV.U32 R196, RZ, RZ, R172 ;  /* 0x000000ffffc47224 */ /* 0x000fe200078e00ac */
[C---:B------:R-:W-:Y:S05]  /*13250*/  HMMA.16816.F32 R20, R188.reuse, R200, R20 ;  /* 0x000000c8bc14723c */ /* 0x040fea0000001814 */
[----:B------:R-:W-:Y:S01]  /*13260*/  IMAD.MOV.U32 R197, RZ, RZ, R173 ;  /* 0x000000ffffc57224 */ /* 0x000fe200078e00ad */
[C---:B------:R-:W-:Y:S01]  /*13270*/  HMMA.16816.F32 R24, R188.reuse, R202, R24 ;  /* 0x000000cabc18723c */ /* 0x040fe20000001818 */
[----:B------:R-:W4:Y:S04]  /*13280*/  LDSM.16.M88.4 R172, [R227+0x10000] ;  /* 0x01000000e3ac783b */ /* 0x000f280000000200 */
[C---:B------:R-:W-:Y:S01]  /*13290*/  LEA R194, P0, R165.reuse, R196, 0x6 ;  /* 0x000000c4a5c27211 */ /* 0x040fe200078030ff */
[C---:B-1----:R-:W-:Y:S05]  /*132a0*/  HMMA.16816.F32 R28, R188.reuse, R204, R28 ;  /* 0x000000ccbc1c723c */ /* 0x042fea000000181c */
[----:B------:R-:W-:Y:S01]  /*132b0*/  LEA.HI.X.SX32 R195, R165, R197, 0x6, P0 ;  /* 0x000000c5a5c37211 */ /* 0x000fe200000f36ff */
[----:B------:R-:W-:Y:S01]  /*132c0*/  HMMA.16816.F32 R32, R188, R206, R32 ;  /* 0x000000cebc20723c */ /* 0x000fe20000001820 */
[----:B------:R-:W-:Y:S05]  /*132d0*/  LDSM.16.M88.4 R188, [R220+0x1000] ;  /* 0x00100000dcbc783b */ /* 0x000fea0000000200 */
[C---:B----4-:R-:W-:Y:S06]  /*132e0*/  HMMA.16816.F32 R4, R168.reuse, R172, R4 ;  /* 0x000000aca804723c */ /* 0x050fec0000001804 */
[C---:B------:R-:W-:Y:S01]  /*132f0*/  HMMA.16816.F32 R8, R168.reuse, R174, R8 ;  /* 0x000000aea808723c */ /* 0x040fe20000001808 */
[----:B------:R-:W-:Y:S05]  /*13300*/  LDSM.16.M88.4 R172, [R229] ;  /* 0x00000000e5ac783b */ /* 0x000fea0000000200 */
[C---:B------:R-:W-:Y:S06]  /*13310*/  HMMA.16816.F32 R12, R168.reuse, R176, R12 ;  /* 0x000000b0a80c723c */ /* 0x040fec000000180c */
[C---:B------:R-:W-:Y:S01]  /*13320*/  HMMA.16816.F32 R16, R168.reuse, R178, R16 ;  /* 0x000000b2a810723c */ /* 0x040fe20000001810 */
[----:B------:R-:W1:Y:S05]  /*13330*/  LDSM.16.M88.4 R176, [R220] ;  /* 0x00000000dcb0783b */ /* 0x000e6a0000000200 */
[C---:B------:R-:W-:Y:S06]  /*13340*/  HMMA.16816.F32 R20, R168.reuse, R180, R20 ;  /* 0x000000b4a814723c */ /* 0x040fec0000001814 */
[C---:B------:R-:W-:Y:S01]  /*13350*/  HMMA.16816.F32 R24, R168.reuse, R182, R24 ;  /* 0x000000b6a818723c */ /* 0x040fe20000001818 */
[----:B------:R-:W4:Y:S05]  /*13360*/  LDSM.16.M88.4 R180, [R220+0x800] ;  /* 0x00080000dcb4783b */ /* 0x000f2a0000000200 */
[C---:B------:R-:W-:Y:S06]  /*13370*/  HMMA.16816.F32 R28, R168.reuse, R184, R28 ;  /* 0x000000b8a81c723c */ /* 0x040fec000000181c */
[----:B------:R-:W-:Y:S01]  /*13380*/  HMMA.16816.F32 R32, R168, R186, R32 ;  /* 0x000000baa820723c */ /* 0x000fe20000001820 */
[----:B------:R-:W5:Y:S05]  /*13390*/  LDSM.16.M88.4 R168, [R220+0x1800] ;  /* 0x00180000dca8783b */ /* 0x000f6a0000000200 */
        /* <DEDUP_REMOVED lines=12> */
[----:B------:R-:W5:Y:S05]  /*13460*/  LDSM.16.M88.4 R168, [R233+0x13800] ;  /* 0x01380000e9a8783b */ /* 0x000f6a0000000200 */
        /* <DEDUP_REMOVED lines=12> */
[----:B------:R-:W5:Y:S05]  /*13530*/  LDSM.16.M88.4 R168, [R216] ;  /* 0x00000000d8a8783b */ /* 0x000f6a0000000200 */
[C---:B-1----:R-:W-:Y:S01]  /*13540*/  HMMA.16816.F32 R4, R172.reuse, R180, R4 ;  /* 0x000000b4ac04723c */ /* 0x042fe20000001804 */
[----:B------:R-:W-:Y:S05]  /*13550*/  LDSM.16.M88.4 R176, [R230+0x4000] ;  /* 0x00400000e6b0783b */ /* 0x000fea0000000200 */
        /* <DEDUP_REMOVED lines=118> */
[----:B------:R-:W1:Y:S05]  /*13cc0*/  LDSM.16.M88.4 R180, [R220+0x6000] ;  /* 0x00600000dcb4783b */ /* 0x000e6a0000000200 */
[C---:B--2---:R-:W-:Y:S06]  /*13cd0*/  HMMA.16816.F32 R12, R176.reuse, R184, R12 ;  /* 0x000000b8b00c723c */ /* 0x044fec000000180c */
[C---:B------:R-:W-:Y:S05]  /*13ce0*/  HMMA.16816.F32 R16, R176.reuse, R186, R16 ;  /* 0x000000bab010723c */ /* 0x040fea0000001810 */
[----:B------:R-:W-:Y:S01]  /*13cf0*/  IMAD R185, R195, UR10, RZ ;  /* 0x0000000ac3b97c24 */ /* 0x000fe2000f8e02ff */
[C---:B----4-:R-:W-:Y:S05]  /*13d00*/  HMMA.16816.F32 R20, R176.reuse, R188, R20 ;  /* 0x000000bcb014723c */ /* 0x050fea0000001814 */
[C---:B------:R-:W-:Y:S01]  /*13d10*/  IMAD.WIDE.U32 R186, R194.reuse, UR10, RZ ;  /* 0x0000000ac2ba7c25 */ /* 0x040fe2000f8e00ff */
[C---:B------:R-:W-:Y:S05]  /*13d20*/  HMMA.16816.F32 R24, R176.reuse, R190, R24 ;  /* 0x000000beb018723c */ /* 0x040fea0000001818 */
[----:B------:R-:W-:Y:S01]  /*13d30*/  IMAD R185, R194, UR11, R185 ;  /* 0x0000000bc2b97c24 */ /* 0x000fe2000f8e02b9 */
[C---:B-----5:R-:W-:Y:S05]  /*13d40*/  HMMA.16816.F32 R28, R176.reuse, R168, R28 ;  /* 0x000000a8b01c723c */ /* 0x060fea000000181c */
[C---:B------:R-:W-:Y:S01]  /*13d50*/  LEA R190, P5, R165.reuse, R244, 0x6 ;  /* 0x000000f4a5be7211 */ /* 0x040fe200078a30ff */
[----:B------:R-:W-:Y:S01]  /*13d60*/  HMMA.16816.F32 R32, R176, R170, R32 ;  /* 0x000000aab020723c */ /* 0x000fe20000001820 */
[----:B------:R-:W2:Y:S04]  /*13d70*/  LDSM.16.M88.4 R168, [R220+0x6800] ;  /* 0x00680000dca8783b */ /* 0x000ea80000000200 */
[----:B------:R-:W-:Y:S01]  /*13d80*/  LEA.HI.X.SX32 R191, R165, R245, 0x6, P5 ;  /* 0x000000f5a5bf7211 */ /* 0x000fe200028f36ff */
[----:B------:R-:W-:Y:S01]  /*13d90*/  IMAD.IADD R185, R187, 0x1, R185 ;  /* 0x00000001bbb97824 */ /* 0x000fe200078e02b9 */
[CC--:B------:R-:W-:Y:S01]  /*13da0*/  LEA R176, P0, R186.reuse, R192.reuse, 0x1 ;  /* 0x000000c0bab07211 */ /* 0x0c0fe200078008ff */
[C---:B-1----:R-:W-:Y:S05]  /*13db0*/  HMMA.16816.F32 R4, R172.reuse, R180, R4 ;  /* 0x000000b4ac04723c */ /* 0x042fea0000001804 */
[----:B---3--:R-:W-:Y:S01]  /*13dc0*/  LEA.HI.X R177, R186, R193, R185, 0x1, P0 ;  /* 0x000000c1bab17211 */ /* 0x008fe200000f0cb9 */
[C---:B------:R-:W-:Y:S05]  /*13dd0*/  HMMA.16816.F32 R8, R172.reuse, R182, R8 ;  /* 0x000000b6ac08723c */ /* 0x040fea0000001808 */
[----:B------:R-:W-:Y:S02]  /*13de0*/  IMAD R165, R191, UR10, RZ ;  /* 0x0000000abfa57c24 */ /* 0x000fe4000f8e02ff */
[----:B------:R-:W-:Y:S04]  /*13df0*/  IMAD.IADD R183, R249, 0x1, -R0 ;  /* 0x00000001f9b77824 */ /* 0x000fe800078e0a00 */
[C---:B------:R-:W-:Y:S01]  /*13e00*/  IMAD R165, R190.reuse, UR11, R165 ;  /* 0x0000000bbea57c24 */ /* 0x040fe2000f8e02a5 */
[----:B------:R-:W-:Y:S01]  /*13e10*/  IABS R183, R183 ;  /* 0x000000b700b77213 */ /* 0x000fe20000000000 */
[----:B------:R-:W-:Y:S03]  /*13e20*/  IMAD.WIDE.U32 R190, R190, UR10, RZ ;  /* 0x0000000abebe7c25 */ /* 0x000fe6000f8e00ff */
[----:B------:R-:W-:Y:S01]  /*13e30*/  I2FP.F32.S32 R183, R183 ;  /* 0x000000b700b77245 */ /* 0x000fe20000201400 */
[----:B------:R-:W-:Y:S01]  /*13e40*/  IMAD.IADD R165, R191, 0x1, R165 ;  /* 0x00000001bfa57824 */ /* 0x000fe200078e02a5 */
[----:B------:R-:W-:Y:S01]  /*13e50*/  LEA R178, P5, R190, R192, 0x1 ;  /* 0x000000c0beb27211 */ /* 0x000fe200078a08ff */
[----:B------:R-:W-:Y:S01]  /*13e60*/  FFMA.FTZ R4, R2, -UR21, R4 ;  /* 0x8000001502047c23 */ /* 0x000fe20008010004 */
[----:B------:R-:W-:Y:S02]  /*13e70*/  VIADD R2, R0, 0x8 ;  /* 0x0000000800027836 */ /* 0x000fe40000000000 */
[----:B------:R-:W-:Y:S01]  /*13e80*/  FFMA.FTZ R6, R183, -UR21, R6 ;  /* 0x80000015b7067c23 */ /* 0x000fe20008010006 */
[----:B------:R-:W-:Y:S01]  /*13e90*/  LEA.HI.X R179, R190, R193, R165, 0x1, P5 ;  /* 0x000000c1beb37211 */ /* 0x000fe200028f0ca5 */
[----:B------:R-:W-:Y:S01]  /*13ea0*/  VIADD R165, R0, 0x1 ;  /* 0x0000000100a57836 */ /* 0x000fe20000000000 */
[----:B------:R-:W-:Y:S02]  /*13eb0*/  FSEL R181, R4, -INF , !P6 ;  /* 0xff80000004b57808 */ /* 0x000fe40007000000 */
[-C--:B------:R-:W-:Y:S01]  /*13ec0*/  ISETP.GE.AND P6, PT, R0, R248.reuse, PT ;  /* 0x000000f80000720c */ /* 0x080fe20003fc6270 */
[----:B------:R-:W-:Y:S01]  /*13ed0*/  STL.64 [R1+0x58], R178 ;  /* 0x000058b201007387 */ /* 0x000fe20000100a00 */
[C---:B------:R-:W-:Y:S01]  /*13ee0*/  ISETP.GE.AND P5, PT, R165.reuse, R251, PT ;  /* 0x000000fba500720c */ /* 0x040fe20003fa6270 */
[C---:B--2---:R-:W-:Y:S03]  /*13ef0*/  HMMA.16816.F32 R12, R172.reuse, R168, R12 ;  /* 0x000000a8ac0c723c */ /* 0x044fe6000000180c */
[----:B------:R-:W-:Y:S01]  /*13f00*/  STL.64 [R1+0x50], R176 ;  /* 0x000050b001007387 */ /* 0x000fe20000100a00 */
[C---:B------:R-:W-:Y:S01]  /*13f10*/  ISETP.GE.AND P0, PT, R165.reuse, R248, PT ;  /* 0x000000f8a500720c */ /* 0x040fe20003f06270 */
[--C-:B------:R-:W-:Y:S01]  /*13f20*/  IMAD.IADD R186, R252, 0x1, -R165.reuse ;  /* 0x00000001fcba7824 */ /* 0x100fe200078e0aa5 */
[C---:B------:R-:W-:Y:S02]  /*13f30*/  ISETP.GE.OR P5, PT, R165.reuse, R250, !P5 ;  /* 0x000000faa500720c */ /* 0x040fe40006fa6670 */
[----:B------:R-:W1:Y:S01]  /*13f40*/  LDSM.16.M88.4 R176, [R220+0x7000] ;  /* 0x00700000dcb0783b */ /* 0x000e620000000200 */
[-C--:B------:R-:W-:Y:S01]  /*13f50*/  ISETP.GE.OR P0, PT, R165, R243.reuse, !P0 ;  /* 0x000000f3a500720c */ /* 0x080fe20004706670 */
[C---:B------:R-:W-:Y:S03]  /*13f60*/  HMMA.16816.F32 R16, R172.reuse, R170, R16 ;  /* 0x000000aaac10723c */ /* 0x040fe60000001810 */
[----:B------:R-:W-:Y:S01]  /*13f70*/  IABS R186, R186 ;  /* 0x000000ba00ba7213 */ /* 0x000fe20000000000 */
[----:B------:R-:W2:Y:S01]  /*13f80*/  LDSM.16.M88.4 R168, [R220+0x7800] ;  /* 0x00780000dca8783b */ /* 0x000ea20000000200 */
[----:B------:R-:W-:Y:S01]  /*13f90*/  ISETP.GE.OR P6, PT, R0, R243, !P6 ;  /* 0x000000f30000720c */ /* 0x000fe200077c6670 */
[----:B------:R-:W-:Y:S04]  /*13fa0*/  DEPBAR.LE SB0, 0x0 ;  /* 0x000080000000791a */ /* 0x000fe80000000000 */
[----:B------:R-:W-:Y:S01]  /*13fb0*/  BAR.SYNC.DEFER_BLOCKING 0x0 ;  /* 0x0000000000007b1d */ /* 0x000fe20000010000 */
[----:B------:R-:W-:Y:S01]  /*13fc0*/  I2FP.F32.S32 R186, R186 ;  /* 0x000000ba00ba7245 */ /* 0x000fe20000201400 */
[----:B------:R-:W-:Y:S01]  /*13fd0*/  IMAD.IADD R182, R249, 0x1, -R165 ;  /* 0x00000001f9b67824 */ /* 0x000fe200078e0aa5 */
[----:B------:R-:W-:Y:S01]  /*13fe0*/  FSEL R200, R6, -INF , !P6 ;  /* 0xff80000006c87808 */ /* 0x000fe20007000000 */
[----:B------:R-:W-:Y:S01]  /*13ff0*/  IMAD.IADD R165, R252, 0x1, -R2 ;  /* 0x00000001fca57824 */ /* 0x000fe200078e0a02 */
[----:B------:R-:W-:Y:S01]  /*14000*/  ISETP.GE.AND P6, PT, R2, R248, PT ;  /* 0x000000f80200720c */ /* 0x000fe20003fc6270 */
[----:B------:R-:W-:Y:S01]  /*14010*/  FFMA.FTZ R5, R186, -UR21, R5 ;  /* 0x80000015ba057c23 */ /* 0x000fe20008010005 */
[----:B------:R-:W-:Y:S02]  /*14020*/  IABS R182, R182 ;  /* 0x000000b600b67213 */ /* 0x000fe40000000000 */
[----:B------:R-:W-:Y:S02]  /*14030*/  IABS R165, R165 ;  /* 0x000000a500a57213 */ /* 0x000fe40000000000 */
[----:B------:R-:W-:Y:S02]  /*14040*/  I2FP.F32.S32 R182, R182 ;  /* 0x000000b600b67245 */ /* 0x000fe40000201400 */
[----:B------:R-:W-:Y:S02]  /*14050*/  I2FP.F32.S32 R165, R165 ;  /* 0x000000a500a57245 */ /* 0x000fe40000201400 */
[----:B------:R-:W-:Y:S01]  /*14060*/  FSEL R204, R5, -INF , !P5 ;  /* 0xff80000005cc7808 */ /* 0x000fe20006800000 */
[----:B------:R-:W-:Y:S01]  /*14070*/  FFMA.FTZ R7, R182, -UR21, R7 ;  /* 0x80000015b6077c23 */ /* 0x000fe20008010007 */
[C---:B------:R-:W-:Y:S01]  /*14080*/  ISETP.GE.AND P5, PT, R2.reuse, R251, PT ;  /* 0x000000fb0200720c */ /* 0x040fe20003fa6270 */
[----:B------:R-:W-:Y:S01]  /*14090*/  FFMA.FTZ R8, R165, -UR21, R8 ;  /* 0x80000015a5087c23 */ /* 0x000fe20008010008 */
[----:B------:R-:W-:Y:S01]  /*140a0*/  ISETP.GE.OR P6, PT, R2, R243, !P6 ;  /* 0x000000f30200720c */ /* 0x000fe200077c6670 */
[----:B------:R-:W-:Y:S01]  /*140b0*/  VIADD R182, R0, 0x9 ;  /* 0x0000000900b67836 */ /* 0x000fe20000000000 */
[----:B------:R-:W-:Y:S01]  /*140c0*/  ISETP.GE.OR P5, PT, R2, R250, !P5 ;  /* 0x000000fa0200720c */ /* 0x000fe20006fa6670 */
[----:B------:R-:W-:Y:S01]  /*140d0*/  IMAD.IADD R5, R249, 0x1, -R2 ;  /* 0x00000001f9057824 */ /* 0x000fe200078e0a02 */
[----:B------:R-:W-:Y:S01]  /*140e0*/  FSEL R191, R7, -INF , !P0 ;  /* 0xff80000007bf7808 */ /* 0x000fe20004000000 */
[--C-:B------:R-:W-:Y:S01]  /*140f0*/  IMAD.IADD R7, R252, 0x1, -R182.reuse ;  /* 0x00000001fc077824 */ /* 0x100fe200078e0ab6 */
[----:B------:R-:W-:Y:S01]  /*14100*/  FSEL R8, R8, -INF , !P5 ;  /* 0xff80000008087808 */ /* 0x000fe20006800000 */
[----:B------:R-:W-:Y:S01]  /*14110*/  VIADD R165, R0, 0x10 ;  /* 0x0000001000a57836 */ /* 0x000fe20000000000 */
[C---:B------:R-:W-:Y:S01]  /*14120*/  ISETP.GE.AND P0, PT, R182.reuse, R251, PT ;  /* 0x000000fbb600720c */ /* 0x040fe20003f06270 */
[C---:B-1----:R-:W-:Y:S05]  /*14130*/  HMMA.16816.F32 R20, R172.reuse, R176, R20 ;  /* 0x000000b0ac14723c */ /* 0x042fea0000001814 */
[----:B------:R-:W-:Y:S01]  /*14140*/  ISETP.GE.AND P5, PT, R182, R248, PT ;  /* 0x000000f8b600720c */ /* 0x000fe20003fa6270 */
[C---:B------:R-:W-:Y:S01]  /*14150*/  IMAD.IADD R6, R249.reuse, 0x1, -R182 ;  /* 0x00000001f9067824 */ /* 0x040fe200078e0ab6 */
[----:B------:R-:W-:Y:S01]  /*14160*/  IABS R5, R5 ;  /* 0x0000000500057213 */ /* 0x000fe20000000000 */
[--C-:B------:R-:W-:Y:S01]  /*14170*/  IMAD.IADD R2, R252, 0x1, -R165.reuse ;  /* 0x00000001fc027824 */ /* 0x100fe200078e0aa5 */
[C---:B------:R-:W-:Y:S01]  /*14180*/  ISETP.GE.OR P0, PT, R182.reuse, R250, !P0 ;  /* 0x000000fab600720c */ /* 0x040fe20004706670 */
[C---:B------:R-:W-:Y:S03]  /*14190*/  HMMA.16816.F32 R24, R172.reuse, R178, R24 ;  /* 0x000000b2ac18723c */ /* 0x040fe60000001818 */
[----:B------:R-:W-:Y:S02]  /*141a0*/  ISETP.GE.OR P5, PT, R182, R243, !P5 ;  /* 0x000000f3b600720c */ /* 0x000fe40006fa6670 */
[----:B------:R-:W-:Y:S01]  /*141b0*/  IABS R182, R7 ;  /* 0x0000000700b67213 */ /* 0x000fe20000000000 */
[----:B------:R-:W-:Y:S01]  /*141c0*/  IMAD.IADD R7, R249, 0x1, -R165 ;  /* 0x00000001f9077824 */ /* 0x000fe200078e0aa5 */
[----:B------:R-:W-:Y:S01]  /*141d0*/  I2FP.F32.S32 R5, R5 ;  /* 0x0000000500057245 */ /* 0x000fe20000201400 */
[C---:B--2---:R-:W-:Y:S03]  /*141e0*/  HMMA.16816.F32 R28, R172.reuse, R168, R28 ;  /* 0x000000a8ac1c723c */ /* 0x044fe6000000181c */
[----:B------:R-:W-:Y:S01]  /*141f0*/  I2FP.F32.S32 R182, R182 ;  /* 0x000000b600b67245 */ /* 0x000fe20000201400 */
[----:B------:R-:W-:Y:S01]  /*14200*/  FFMA.FTZ R10, R5, -UR21, R10 ;  /* 0x80000015050a7c23 */ /* 0x000fe2000801000a */
[----:B------:R-:W-:Y:S01]  /*14210*/  IABS R2, R2 ;  /* 0x0000000200027213 */ /* 0x000fe20000000000 */
[----:B------:R-:W-:Y:S01]  /*14220*/  VIADD R5, R0, 0x11 ;  /* 0x0000001100057836 */ /* 0x000fe20000000000 */
[----:B------:R-:W-:Y:S01]  /*14230*/  IABS R6, R6 ;  /* 0x0000000600067213 */ /* 0x000fe20000000000 */
[----:B------:R-:W-:Y:S01]  /*14240*/  FFMA.FTZ R9, R182, -UR21, R9 ;  /* 0x80000015b6097c23 */ /* 0x000fe20008010009 */
[----:B------:R-:W-:Y:S03]  /*14250*/  HMMA.16816.F32 R32, R172, R170, R32 ;  /* 0x000000aaac20723c */ /* 0x000fe60000001820 */
[----:B------:R-:W-:Y:S01]  /*14260*/  I2FP.F32.S32 R2, R2 ;  /* 0x0000000200027245 */ /* 0x000fe20000201400 */
[----:B------:R-:W-:Y:S01]  /*14270*/  IMAD.IADD R182, R252, 0x1, -R5 ;  /* 0x00000001fcb67824 */ /* 0x000fe200078e0a05 */
[----:B------:R-:W-:Y:S02]  /*14280*/  I2FP.F32.S32 R6, R6 ;  /* 0x0000000600067245 */ /* 0x000fe40000201400 */
[----:B------:R-:W-:Y:S01]  /*14290*/  FSEL R180, R9, -INF , !P0 ;  /* 0xff80000009b47808 */ /* 0x000fe20004000000 */
[----:B------:R-:W-:Y:S01]  /*142a0*/  FFMA.FTZ R12, R2, -UR21, R12 ;  /* 0x80000015020c7c23 */ /* 0x000fe2000801000c */
[C---:B------:R-:W-:Y:S02]  /*142b0*/  ISETP.GE.AND P0, PT, R165.reuse, R251, PT ;  /* 0x000000fba500720c */ /* 0x040fe40003f06270 */
[----:B------:R-:W-:Y:S01]  /*142c0*/  FSEL R9, R10, -INF , !P6 ;  /* 0xff8000000a097808 */ /* 0x000fe20007000000 */
[----:B------:R-:W-:Y:S01]  /*142d0*/  FFMA.FTZ R11, R6, -UR21, R11 ;  /* 0x80000015060b7c23 */ /* 0x000fe2000801000b */
[----:B------:R-:W-:Y:S01]  /*142e0*/  ISETP.GE.AND P6, PT, R165, R248, PT ;  /* 0x000000f8a500720c */ /* 0x000fe20003fc6270 */
[----:B------:R-:W-:Y:S01]  /*142f0*/  VIADD R2, R0, 0x18 ;  /* 0x0000001800027836 */ /* 0x000fe20000000000 */
[----:B------:R-:W-:Y:S01]  /*14300*/  IABS R182, R182 ;  /* 0x000000b600b67213 */ /* 0x000fe20000000000 */
[----:B------:R-:W-:Y:S01]  /*14310*/  IMAD.IADD R6, R249, 0x1, -R5 ;  /* 0x00000001f9067824 */ /* 0x000fe200078e0a05 */
[C---:B------:R-:W-:Y:S02]  /*14320*/  ISETP.GE.OR P0, PT, R165.reuse, R250, !P0 ;  /* 0x000000faa500720c */ /* 0x040fe40004706670 */
[----:B------:R-:W-:Y:S01]  /*14330*/  ISETP.GE.OR P6, PT, R165, R243, !P6 ;  /* 0x000000f3a500720c */ /* 0x000fe200077c6670 */
[----:B------:R-:W-:Y:S01]  /*14340*/  IMAD.IADD R165, R252, 0x1, -R2 ;  /* 0x00000001fca57824 */ /* 0x000fe200078e0a02 */
[----:B------:R-:W-:Y:S02]  /*14350*/  I2FP.F32.S32 R182, R182 ;  /* 0x000000b600b67245 */ /* 0x000fe40000201400 */
[----:B------:R-:W-:Y:S02]  /*14360*/  FSEL R10, R11, -INF , !P5 ;  /* 0xff8000000b0a7808 */ /* 0x000fe40006800000 */
[C---:B------:R-:W-:Y:S01]  /*14370*/  ISETP.GE.AND P5, PT, R5.reuse, R251, PT ;  /* 0x000000fb0500720c */ /* 0x040fe20003fa6270 */
[----:B------:R-:W-:Y:S01]  /*14380*/  FFMA.FTZ R13, R182, -UR21, R13 ;  /* 0x80000015b60d7c23 */ /* 0x000fe2000801000d */
[----:B------:R-:W-:Y:S02]  /*14390*/  IABS R7, R7 ;  /* 0x0000000700077213 */ /* 0x000fe40000000000 */
[----:B------:R-:W-:Y:S02]  /*143a0*/  IABS R6, R6 ;  /* 0x0000000600067213 */ /* 0x000fe40000000000 */
[----:B------:R-:W-:Y:S02]  /*143b0*/  IABS R165, R165 ;  /* 0x000000a500a57213 */ /* 0x000fe40000000000 */
[----:B------:R-:W-:Y:S02]  /*143c0*/  ISETP.GE.OR P5, PT, R5, R250, !P5 ;  /* 0x000000fa0500720c */ /* 0x000fe40006fa6670 */
[----:B------:R-:W-:Y:S02]  /*143d0*/  I2FP.F32.S32 R7, R7 ;  /* 0x0000000700077245 */ /* 0x000fe40000201400 */
[----:B------:R-:W-:Y:S02]  /*143e0*/  I2FP.F32.S32 R6, R6 ;  /* 0x0000000600067245 */ /* 0x000fe40000201400 */
[----:B------:R-:W-:Y:S01]  /*143f0*/  I2FP.F32.S32 R165, R165 ;  /* 0x000000a500a57245 */ /* 0x000fe20000201400 */
[----:B------:R-:W-:Y:S01]  /*14400*/  FFMA.FTZ R14, R7, -UR21, R14 ;  /* 0x80000015070e7c23 */ /* 0x000fe2000801000e */
[----:B------:R-:W-:Y:S01]  /*14410*/  FSEL R193, R12, -INF , !P0 ;  /* 0xff8000000cc17808 */ /* 0x000fe20004000000 */
[----:B------:R-:W-:Y:S01]  /*14420*/  FFMA.FTZ R15, R6, -UR21, R15 ;  /* 0x80000015060f7c23 */ /* 0x000fe2000801000f */
[----:B------:R-:W-:Y:S01]  /*14430*/  FSEL R194, R13, -INF , !P5 ;  /* 0xff8000000dc27808 */ /* 0x000fe20006800000 */
[----:B------:R-:W-:Y:S01]  /*14440*/  FFMA.FTZ R16, R165, -UR21, R16 ;  /* 0x80000015a5107c23 */ /* 0x000fe20008010010 */
[C---:B------:R-:W-:Y:S01]  /*14450*/  ISETP.GE.AND P0, PT, R5.reuse, R248, PT ;  /* 0x000000f80500720c */ /* 0x040fe20003f06270 */
[----:B------:R-:W-:Y:S01]  /*14460*/  VIADD R6, R0, 0x19 ;  /* 0x0000001900067836 */ /* 0x000fe20000000000 */
[----:B------:R-:W-:Y:S01]  /*14470*/  ISETP.GE.AND P5, PT, R2, R251, PT ;  /* 0x000000fb0200720c */ /* 0x000fe20003fa6270 */
[----:B------:R-:W-:Y:S01]  /*14480*/  VIADD R165, R0, 0x20 ;  /* 0x0000002000a57836 */ /* 0x000fe20000000000 */
[----:B------:R-:W-:Y:S01]  /*14490*/  ISETP.GE.OR P0, PT, R5, R243, !P0 ;  /* 0x000000f30500720c */ /* 0x000fe20004706670 */
[----:B------:R-:W-:Y:S01]  /*144a0*/  IMAD.IADD R5, R249, 0x1, -R2 ;  /* 0x00000001f9057824 */ /* 0x000fe200078e0a02 */
[----:B------:R-:W-:Y:S01]  /*144b0*/  ISETP.GE.OR P5, PT, R2, R250, !P5 ;  /* 0x000000fa0200720c */ /* 0x000fe20006fa6670 */
[----:B------:R-:W-:Y:S01]  /*144c0*/  VIADD R7, R0, 0x21 ;  /* 0x0000002100077836 */ /* 0x000fe20000000000 */
[----:B------:R-:W-:Y:S01]  /*144d0*/  FSEL R195, R14, -INF , !P6 ;  /* 0xff8000000ec37808 */ /* 0x000fe20007000000 */
[--C-:B------:R-:W-:Y:S01]  /*144e0*/  IMAD.IADD R14, R252, 0x1, -R6.reuse ;  /* 0x00000001fc0e7824 */ /* 0x100fe200078e0a06 */
[-C--:B------:R-:W-:Y:S02]  /*144f0*/  ISETP.GE.AND P6, PT, R2, R248.reuse, PT ;  /* 0x000000f80200720c */ /* 0x080fe40003fc6270 */
[----:B------:R-:W-:Y:S02]  /*14500*/  FSEL R207, R15, -INF , !P0 ;  /* 0xff8000000fcf7808 */ /* 0x000fe40004000000 */
[----:B------:R-:W-:Y:S02]  /*14510*/  FSEL R189, R16, -INF , !P5 ;  /* 0xff80000010bd7808 */ /* 0x000fe40006800000 */
[C---:B------:R-:W-:Y:S02]  /*14520*/  ISETP.GE.AND P0, PT, R6.reuse, R251, PT ;  /* 0x000000fb0600720c */ /* 0x040fe40003f06270 */
[----:B------:R-:W-:Y:S02]  /*14530*/  ISETP.GE.AND P5, PT, R6, R248, PT ;  /* 0x000000f80600720c */ /* 0x000fe40003fa6270 */
[----:B------:R-:W-:Y:S01]  /*14540*/  ISETP.GE.OR P6, PT, R2, R243, !P6 ;  /* 0x000000f30200720c */ /* 0x000fe200077c6670 */
[----:B------:R-:W-:Y:S01]  /*14550*/  IMAD.IADD R2, R252, 0x1, -R165 ;  /* 0x00000001fc027824 */ /* 0x000fe200078e0aa5 */
[----:B------:R-:W-:Y:S02]  /*14560*/  IABS R14, R14 ;  /* 0x0000000e000e7213 */ /* 0x000fe40000000000 */
[----:B------:R-:W-:Y:S02]  /*14570*/  IABS R5, R5 ;  /* 0x0000000500057213 */ /* 0x000fe40000000000 */
[C---:B------:R-:W-:Y:S02]  /*14580*/  ISETP.GE.OR P0, PT, R6.reuse, R250, !P0 ;  /* 0x000000fa0600720c */ /* 0x040fe40004706670 */
[----:B------:R-:W-:Y:S01]  /*14590*/  ISETP.GE.OR P5, PT, R6, R243, !P5 ;  /* 0x000000f30600720c */ /* 0x000fe20006fa6670 */
[----:B------:R-:W-:Y:S01]  /*145a0*/  IMAD.IADD R6, R249, 0x1, -R6 ;  /* 0x00000001f9067824 */ /* 0x000fe200078e0a06 */
[----:B------:R-:W-:Y:S02]  /*145b0*/  I2FP.F32.S32 R14, R14 ;  /* 0x0000000e000e7245 */ /* 0x000fe40000201400 */
[----:B------:R-:W-:Y:S02]  /*145c0*/  I2FP.F32.S32 R5, R5 ;  /* 0x0000000500057245 */ /* 0x000fe40000201400 */
[----:B------:R-:W-:Y:S01]  /*145d0*/  IABS R2, R2 ;  /* 0x0000000200027213 */ /* 0x000fe20000000000 */
[----:B------:R-:W-:Y:S01]  /*145e0*/  FFMA.FTZ R17, R14, -UR21, R17 ;  /* 0x800000150e117c23 */ /* 0x000fe20008010011 */
[----:B------:R-:W-:Y:S01]  /*145f0*/  IABS R6, R6 ;  /* 0x0000000600067213 */ /* 0x000fe20000000000 */
[----:B------:R-:W-:Y:S01]  /*14600*/  FFMA.FTZ R18, R5, -UR21, R18 ;  /* 0x8000001505127c23 */ /* 0x000fe20008010012 */
[----:B------:R-:W-:Y:S01]  /*14610*/  I2FP.F32.S32 R2, R2 ;  /* 0x0000000200027245 */ /* 0x000fe20000201400 */
[----:B------:R-:W-:Y:S01]  /*14620*/  IMAD.IADD R14, R252, 0x1, -R7 ;  /* 0x00000001fc0e7824 */ /* 0x000fe200078e0a07 */
[----:B------:R-:W-:Y:S01]  /*14630*/  I2FP.F32.S32 R6, R6 ;  /* 0x0000000600067245 */ /* 0x000fe20000201400 */
[----:B------:R-:W-:Y:S01]  /*14640*/  IMAD.IADD R5, R249, 0x1, -R165 ;  /* 0x00000001f9057824 */ /* 0x000fe200078e0aa5 */
[----:B------:R-:W-:Y:S01]  /*14650*/  FSEL R196, R17, -INF , !P0 ;  /* 0xff80000011c47808 */ /* 0x000fe20004000000 */
[----:B------:R-:W-:Y:S01]  /*14660*/  FFMA.FTZ R20, R2, -UR21, R20 ;  /* 0x8000001502147c23 */ /* 0x000fe20008010014 */
[----:B------:R-:W-:Y:S01]  /*14670*/  FSEL R188, R18, -INF , !P6 ;  /* 0xff80000012bc7808 */ /* 0x000fe20007000000 */
[----:B------:R-:W-:Y:S01]  /*14680*/  FFMA.FTZ R19, R6, -UR21, R19 ;  /* 0x8000001506137c23 */ /* 0x000fe20008010013 */
[C---:B------:R-:W-:Y:S01]  /*14690*/  ISETP.GE.AND P0, PT, R165.reuse, R251, PT ;  /* 0x000000fba500720c */ /* 0x040fe20003f06270 */
[----:B------:R-:W-:Y:S01]  /*146a0*/  VIADD R2, R0, 0x28 ;  /* 0x0000002800027836 */ /* 0x000fe20000000000 */
[----:B------:R-:W-:Y:S01]  /*146b0*/  ISETP.GE.AND P6, PT, R165, R248, PT ;  /* 0x000000f8a500720c */ /* 0x000fe20003fc6270 */
[----:B------:R-:W-:Y:S01]  /*146c0*/  IMAD.IADD R6, R249, 0x1, -R7 ;  /* 0x00000001f9067824 */ /* 0x000fe200078e0a07 */
[----:B------:R-:W-:Y:S02]  /*146d0*/  IABS R14, R14 ;  /* 0x0000000e000e7213 */ /* 0x000fe40000000000 */
        /* <DEDUP_REMOVED lines=9> */
[----:B------:R-:W-:Y:S02]  /*14770*/  ISETP.GE.OR P5, PT, R7, R250, !P5 ;  /* 0x000000fa0700720c */ /* 0x000fe40006fa6670 */
[----:B------:R-:W-:Y:S02]  /*14780*/  IABS R5, R5 ;  /* 0x0000000500057213 */ /* 0x000fe40000000000 */
[----:B------:R-:W-:Y:S02]  /*14790*/  I2FP.F32.S32 R165, R165 ;  /* 0x000000a500a57245 */ /* 0x000fe40000201400 */
[----:B------:R-:W-:Y:S02]  /*147a0*/  I2FP.F32.S32 R6, R6 ;  /* 0x0000000600067245 */ /* 0x000fe40000201400 */
[----:B------:R-:W-:Y:S01]  /*147b0*/  FSEL R199, R21, -INF , !P5 ;  /* 0xff80000015c77808 */ /* 0x000fe20006800000 */
[----:B------:R-:W-:Y:S01]  /*147c0*/  FFMA.FTZ R24, R165, -UR21, R24 ;  /* 0x80000015a5187c23 */ /* 0x000fe20008010018 */
[----:B------:R-:W-:Y:S01]  /*147d0*/  ISETP.GE.AND P5, PT, R2, R251, PT ;  /* 0x000000fb0200720c */ /* 0x000fe20003fa6270 */
[----:B------:R-:W-:Y:S01]  /*147e0*/  FFMA.FTZ R23, R6, -UR21, R23 ;  /* 0x8000001506177c23 */ /* 0x000fe20008010017 */
[----:B------:R-:W-:Y:S01]  /*147f0*/  I2FP.F32.S32 R5, R5 ;  /* 0x0000000500057245 */ /* 0x000fe20000201400 */
[----:B------:R-:W-:Y:S01]  /*14800*/  VIADD R6, R0, 0x29 ;  /* 0x0000002900067836 */ /* 0x000fe20000000000 */
[----:B------:R-:W-:Y:S01]  /*14810*/  FSEL R197, R20, -INF , !P0 ;  /* 0xff80000014c57808 */ /* 0x000fe20004000000 */
[----:B------:R-:W-:Y:S01]  /*14820*/  VIADD R165, R0, 0x31 ;  /* 0x0000003100a57836 */ /* 0x000fe20000000000 */
[----:B------:R-:W-:Y:S01]  /*14830*/  ISETP.GE.AND P0, PT, R7, R248, PT ;  /* 0x000000f80700720c */ /* 0x000fe20003f06270 */
[----:B------:R-:W-:Y:S01]  /*14840*/  FFMA.FTZ R22, R5, -UR21, R22 ;  /* 0x8000001505167c23 */ /* 0x000fe20008010016 */
[----:B------:R-:W-:Y:S01]  /*14850*/  ISETP.GE.OR P5, PT, R2, R250, !P5 ;  /* 0x000000fa0200720c */ /* 0x000fe20006fa6670 */
[----:B------:R-:W-:Y:S01]  /*14860*/  VIADD R5, R0, 0x30 ;  /* 0x0000003000057836 */ /* 0x000fe20000000000 */
[----:B------:R-:W-:Y:S01]  /*14870*/  ISETP.GE.OR P0, PT, R7, R243, !P0 ;  /* 0x000000f30700720c */ /* 0x000fe20004706670 */
[----:B------:R-:W-:Y:S01]  /*14880*/  IMAD.IADD R7, R249, 0x1, -R2 ;  /* 0x00000001f9077824 */ /* 0x000fe200078e0a02 */
[----:B------:R-:W-:Y:S01]  /*14890*/  FSEL R201, R24, -INF , !P5 ;  /* 0xff80000018c97808 */ /* 0x000fe20006800000 */
[--C-:B------:R-:W-:Y:S01]  /*148a0*/  IMAD.IADD R24, R252, 0x1, -R6.reuse ;  /* 0x00000001fc187824 */ /* 0x100fe200078e0a06 */
[----:B------:R-:W-:Y:S02]  /*148b0*/  FSEL R202, R22, -INF , !P6 ;  /* 0xff80000016ca7808 */ /* 0x000fe40007000000 */
[----:B------:R-:W-:Y:S02]  /*148c0*/  FSEL R198, R23, -INF , !P0 ;  /* 0xff80000017c67808 */ /* 0x000fe40004000000 */
[-C--:B------:R-:W-:Y:S02]  /*148d0*/  ISETP.GE.AND P6, PT, R2, R248.reuse, PT ;  /* 0x000000f80200720c */ /* 0x080fe40003fc6270 */
[C---:B------:R-:W-:Y:S02]  /*148e0*/  ISETP.GE.AND P0, PT, R6.reuse, R251, PT ;  /* 0x000000fb0600720c */ /* 0x040fe40003f06270 */
[----:B------:R-:W-:Y:S02]  /*148f0*/  ISETP.GE.AND P5, PT, R6, R248, PT ;  /* 0x000000f80600720c */ /* 0x000fe40003fa6270 */
[----:B------:R-:W-:Y:S01]  /*14900*/  IABS R14, R24 ;  /* 0x00000018000e7213 */ /* 0x000fe20000000000 */
[----:B------:R-:W-:Y:S01]  /*14910*/  IMAD.IADD R24, R252, 0x1, -R165 ;  /* 0x00000001fc187824 */ /* 0x000fe200078e0aa5 */
[-C--:B------:R-:W-:Y:S01]  /*14920*/  ISETP.GE.OR P6, PT, R2, R243.reuse, !P6 ;  /* 0x000000f30200720c */ /* 0x080fe200077c6670 */
[----:B------:R-:W-:Y:S01]  /*14930*/  IMAD.IADD R2, R252, 0x1, -R5 ;  /* 0x00000001fc027824 */ /* 0x000fe200078e0a05 */
[C---:B------:R-:W-:Y:S02]  /*14940*/  ISETP.GE.OR P0, PT, R6.reuse, R250, !P0 ;  /* 0x000000fa0600720c */ /* 0x040fe40004706670 */
[----:B------:R-:W-:Y:S01]  /*14950*/  ISETP.GE.OR P5, PT, R6, R243, !P5 ;  /* 0x000000f30600720c */ /* 0x000fe20006fa6670 */
[----:B------:R-:W-:Y:S01]  /*14960*/  IMAD.IADD R6, R249, 0x1, -R6 ;  /* 0x00000001f9067824 */ /* 0x000fe200078e0a06 */
[----:B------:R-:W-:Y:S02]  /*14970*/  I2FP.F32.S32 R14, R14 ;  /* 0x0000000e000e7245 */ /* 0x000fe40000201400 */
[----:B------:R-:W-:Y:S02]  /*14980*/  IABS R2, R2 ;  /* 0x0000000200027213 */ /* 0x000fe40000000000 */
[----:B------:R-:W-:Y:S01]  /*14990*/  IABS R6, R6 ;  /* 0x0000000600067213 */ /* 0x000fe20000000000 */
[----:B------:R-:W-:Y:S01]  /*149a0*/  FFMA.FTZ R25, R14, -UR21, R25 ;  /* 0x800000150e197c23 */ /* 0x000fe20008010019 */
[----:B------:R-:W-:Y:S02]  /*149b0*/  IABS R7, R7 ;  /* 0x0000000700077213 */ /* 0x000fe40000000000 */
[----:B------:R-:W-:Y:S02]  /*149c0*/  I2FP.F32.S32 R6, R6 ;  /* 0x0000000600067245 */ /* 0x000fe40000201400 */
[----:B------:R-:W-:Y:S02]  /*149d0*/  I2FP.F32.S32 R2, R2 ;  /* 0x0000000200027245 */ /* 0x000fe40000201400 */
[----:B------:R-:W-:Y:S01]  /*149e0*/  FSEL R203, R25, -INF , !P0 ;  /* 0xff80000019cb7808 */ /* 0x000fe20004000000 */
[----:B------:R-:W-:Y:S01]  /*149f0*/  FFMA.FTZ R27, R6, -UR21, R27 ;  /* 0x80000015061b7c23 */ /* 0x000fe2000801001b */
[C---:B------:R-:W-:Y:S01]  /*14a00*/  ISETP.GE.AND P0, PT, R5.reuse, R251, PT ;  /* 0x000000fb0500720c */ /* 0x040fe20003f06270 */
[----:B------:R-:W-:Y:S01]  /*14a10*/  FFMA.FTZ R28, R2, -UR21, R28 ;  /* 0x80000015021c7c23 */ /* 0x000fe2000801001c */
[----:B------:R-:W-:Y:S01]  /*14a20*/  IABS R24, R24 ;  /* 0x0000001800187213 */ /* 0x000fe20000000000 */
[C---:B------:R-:W-:Y:S01]  /*14a30*/  VIADD R2, R0.reuse, 0x38 ;  /* 0x0000003800027836 */ /* 0x040fe20000000000 */
[----:B------:R-:W-:Y:S01]  /*14a40*/  I2FP.F32.S32 R7, R7 ;  /* 0x0000000700077245 */ /* 0x000fe20000201400 */
[----:B------:R-:W-:Y:S01]  /*14a50*/  VIADD R0, R0, 0x39 ;  /* 0x0000003900007836 */ /* 0x000fe20000000000 */
[----:B------:R-:W-:Y:S01]  /*14a60*/  ISETP.GE.OR P0, PT, R5, R250, !P0 ;  /* 0x000000fa0500720c */ /* 0x000fe20004706670 */
[----:B------:R-:W-:Y:S01]  /*14a70*/  IMAD.IADD R25, R249, 0x1, -R5 ;  /* 0x00000001f9197824 */ /* 0x000fe200078e0a05 */
[----:B------:R-:W-:Y:S01]  /*14a80*/  I2FP.F32.S32 R24, R24 ;  /* 0x0000001800187245 */ /* 0x000fe20000201400 */
[----:B------:R-:W-:Y:S01]  /*14a90*/  FFMA.FTZ R26, R7, -UR21, R26 ;  /* 0x80000015071a7c23 */ /* 0x000fe2000801001a */
[----:B------:R-:W-:Y:S01]  /*14aa0*/  FSEL R206, R27, -INF , !P5 ;  /* 0xff8000001bce7808 */ /* 0x000fe20006800000 */
[----:B------:R-:W-:Y:S01]  /*14ab0*/  IMAD.IADD R27, R252, 0x1, -R2 ;  /* 0x00000001fc1b7824 */ /* 0x000fe200078e0a02 */
[----:B------:R-:W-:Y:S01]  /*14ac0*/  FSEL R185, R28, -INF , !P0 ;  /* 0xff8000001cb97808 */ /* 0x000fe20004000000 */
[----:B------:R-:W-:Y:S01]  /*14ad0*/  FFMA.FTZ R29, R24, -UR21, R29 ;  /* 0x80000015181d7c23 */ /* 0x000fe2000801001d */
[C---:B------:R-:W-:Y:S01]  /*14ae0*/  ISETP.GE.AND P5, PT, R165.reuse, R251, PT ;  /* 0x000000fba500720c */ /* 0x040fe20003fa6270 */
[----:B------:R-:W-:Y:S01]  /*14af0*/  IMAD.IADD R24, R252, 0x1, -R0 ;  /* 0x00000001fc187824 */ /* 0x000fe200078e0a00 */
[----:B------:R-:W-:Y:S02]  /*14b00*/  ISETP.GE.AND P0, PT, R165, R248, PT ;  /* 0x000000f8a500720c */ /* 0x000fe40003f06270 */
[----:B------:R-:W-:Y:S01]  /*14b10*/  FSEL R205, R26, -INF , !P6 ;  /* 0xff8000001acd7808 */ /* 0x000fe20007000000 */
[----:B------:R-:W-:Y:S01]  /*14b20*/  IMAD.IADD R26, R249, 0x1, -R165 ;  /* 0x00000001f91a7824 */ /* 0x000fe200078e0aa5 */
[C---:B------:R-:W-:Y:S02]  /*14b30*/  ISETP.GE.OR P5, PT, R165.reuse, R250, !P5 ;  /* 0x000000faa500720c */ /* 0x040fe40006fa6670 */
[----:B------:R-:W-:Y:S02]  /*14b40*/  ISETP.GE.OR P0, PT, R165, R243, !P0 ;  /* 0x000000f3a500720c */ /* 0x000fe40004706670 */
[----:B------:R-:W-:Y:S02]  /*14b50*/  IABS R165, R25 ;  /* 0x0000001900a57213 */ /* 0x000fe40000000000 */
[----:B------:R-:W-:Y:S02]  /*14b60*/  FMNMX.FTZ R25, R181, R3, !PT ;  /* 0x00000003b5197209 */ /* 0x000fe40007810000 */
[----:B------:R-:W-:Y:S02]  /*14b70*/  IABS R24, R24 ;  /* 0x0000001800187213 */ /* 0x000fe40000000000 */
[----:B------:R-:W-:Y:S02]  /*14b80*/  IABS R26, R26 ;  /* 0x0000001a001a7213 */ /* 0x000fe40000000000 */
[----:B------:R-:W-:Y:S02]  /*14b90*/  FMNMX.FTZ R25, R204, R25, !PT ;  /* 0x00000019cc197209 */ /* 0x000fe40007810000 */
[----:B------:R-:W-:Y:S02]  /*14ba0*/  I2FP.F32.S32 R24, R24 ;  /* 0x0000001800187245 */ /* 0x000fe40000201400 */
[----:B------:R-:W-:Y:S02]  /*14bb0*/  IABS R27, R27 ;  /* 0x0000001b001b7213 */ /* 0x000fe40000000000 */
[----:B------:R-:W-:Y:S01]  /*14bc0*/  I2FP.F32.S32 R26, R26 ;  /* 0x0000001a001a7245 */ /* 0x000fe20000201400 */
[----:B------:R-:W-:Y:S01]  /*14bd0*/  FFMA.FTZ R33, R24, -UR21, R33 ;  /* 0x8000001518217c23 */ /* 0x000fe20008010021 */
[----:B------:R-:W-:Y:S02]  /*14be0*/  FMNMX.FTZ R25, R8, R25, !PT ;  /* 0x0000001908197209 */ /* 0x000fe40007810000 */
[----:B------:R-:W-:Y:S01]  /*14bf0*/  I2FP.F32.S32 R27, R27 ;  /* 0x0000001b001b7245 */ /* 0x000fe20000201400 */
[----:B------:R-:W-:Y:S01]  /*14c00*/  FFMA.FTZ R31, R26, -UR21, R31 ;  /* 0x800000151a1f7c23 */ /* 0x000fe2000801001f */
[----:B------:R-:W-:Y:S02]  /*14c10*/  I2FP.F32.S32 R165, R165 ;  /* 0x000000a500a57245 */ /* 0x000fe40000201400 */
[----:B------:R-:W-:Y:S01]  /*14c20*/  FMNMX.FTZ R24, R200, R164, !PT ;  /* 0x000000a4c8187209 */ /* 0x000fe20007810000 */
[----:B------:R-:W-:Y:S01]  /*14c30*/  FFMA.FTZ R32, R27, -UR21, R32 ;  /* 0x800000151b207c23 */ /* 0x000fe20008010020 */
[----:B------:R-:W-:Y:S01]  /*14c40*/  FMNMX.FTZ R26, R180, R25, !PT ;  /* 0x00000019b41a7209 */ /* 0x000fe20007810000 */
[----:B------:R-:W-:Y:S01]  /*14c50*/  FFMA.FTZ R30, R165, -UR21, R30 ;  /* 0x80000015a51e7c23 */ /* 0x000fe2000801001e */
[----:B------:R-:W-:Y:S02]  /*14c60*/  ISETP.GE.AND P6, PT, R5, R248, PT ;  /* 0x000000f80500720c */ /* 0x000fe40003fc6270 */
[----:B------:R-:W-:Y:S02]  /*14c70*/  FSEL R187, R29, -INF , !P5 ;  /* 0xff8000001dbb7808 */ /* 0x000fe40006800000 */
[C---:B------:R-:W-:Y:S02]  /*14c80*/  ISETP.GE.AND P5, PT, R2.reuse, R251, PT ;  /* 0x000000fb0200720c */ /* 0x040fe40003fa6270 */
[----:B------:R-:W-:Y:S02]  /*14c90*/  FMNMX.FTZ R24, R191, R24, !PT ;  /* 0x00000018bf187209 */ /* 0x000fe40007810000 */
[----:B------:R-:W-:Y:S02]  /*14ca0*/  FMNMX.FTZ R27, R193, R26, !PT ;  /* 0x0000001ac11b7209 */ /* 0x000fe40007810000 */
[----:B------:R-:W-:Y:S02]  /*14cb0*/  ISETP.GE.OR P6, PT, R5, R243, !P6 ;  /* 0x000000f30500720c */ /* 0x000fe400077c6670 */
[----:B------:R-:W-:Y:S02]  /*14cc0*/  ISETP.GE.OR P5, PT, R2, R250, !P5 ;  /* 0x000000fa0200720c */ /* 0x000fe40006fa6670 */
[----:B------:R-:W-:Y:S02]  /*14cd0*/  FMNMX.FTZ R25, R9, R24, !PT ;  /* 0x0000001809197209 */ /* 0x000fe40007810000 */
[----:B------:R-:W-:Y:S01]  /*14ce0*/  FMNMX.FTZ R26, R194, R27, !PT ;  /* 0x0000001bc21a7209 */ /* 0x000fe20007810000 */
[----:B------:R-:W-:Y:S01]  /*14cf0*/  IMAD.IADD R27, R249, 0x1, -R2 ;  /* 0x00000001f91b7824 */ /* 0x000fe200078e0a02 */
[----:B------:R-:W-:Y:S02]  /*14d00*/  FSEL R190, R30, -INF , !P6 ;  /* 0xff8000001ebe7808 */ /* 0x000fe40007000000 */
[-C--:B------:R-:W-:Y:S02]  /*14d10*/  ISETP.GE.AND P6, PT, R2, R248.reuse, PT ;  /* 0x000000f80200720c */ /* 0x080fe40003fc6270 */
[----:B------:R-:W-:Y:S02]  /*14d20*/  FSEL R186, R31, -INF , !P0 ;  /* 0xff8000001fba7808 */ /* 0x000fe40004000000 */
[----:B------:R-:W-:Y:S02]  /*14d30*/  FSEL R182, R32, -INF , !P5 ;  /* 0xff80000020b67808 */ /* 0x000fe40006800000 */
[C---:B------:R-:W-:Y:S02]  /*14d40*/  ISETP.GE.AND P0, PT, R0.reuse, R251, PT ;  /* 0x000000fb0000720c */ /* 0x040fe40003f06270 */
[----:B------:R-:W-:Y:S02]  /*14d50*/  ISETP.GE.AND P5, PT, R0, R248, PT ;  /* 0x000000f80000720c */ /* 0x000fe40003fa6270 */
[----:B------:R-:W-:Y:S02]  /*14d60*/  FMNMX.FTZ R24, R10, R25, !PT ;  /* 0x000000190a187209 */ /* 0x000fe40007810000 */
[----:B------:R-:W-:Y:S02]  /*14d70*/  FMNMX.FTZ R25, R189, R26, !PT ;  /* 0x0000001abd197209 */ /* 0x000fe40007810000 */
[-C--:B------:R-:W-:Y:S01]  /*14d80*/  ISETP.GE.OR P6, PT, R2, R243.reuse, !P6 ;  /* 0x000000f30200720c */ /* 0x080fe200077c6670 */
[----:B------:R-:W-:Y:S01]  /*14d90*/  IMAD.IADD R2, R249, 0x1, -R0 ;  /* 0x00000001f9027824 */ /* 0x000fe200078e0a00 */
        /* <DEDUP_REMOVED lines=8> */
[----:B------:R-:W-:Y:S02]  /*14e20*/  IABS R2, R2 ;  /* 0x0000000200027213 */ /* 0x000fe40000000000 */
[----:B------:R-:W-:Y:S02]  /*14e30*/  FMNMX.FTZ R25, R192, R25, !PT ;  /* 0x00000019c0197209 */ /* 0x000fe40007810000 */
[----:B------:R-:W-:Y:S02]  /*14e40*/  FMNMX.FTZ R0, R201, R0, !PT ;  /* 0x00000000c9007209 */ /* 0x000fe40007810000 */
[----:B------:R-:W-:Y:S02]  /*14e50*/  IABS R27, R27 ;  /* 0x0000001b001b7213 */ /* 0x000fe40000000000 */
[----:B------:R-:W-:Y:S02]  /*14e60*/  I2FP.F32.S32 R2, R2 ;  /* 0x0000000200027245 */ /* 0x000fe40000201400 */
[----:B------:R-:W-:Y:S02]  /*14e70*/  FMNMX.FTZ R25, R202, R25, !PT ;  /* 0x00000019ca197209 */ /* 0x000fe40007810000 */
[----:B------:R-:W-:Y:S01]  /*14e80*/  FMNMX.FTZ R0, R203, R0, !PT ;  /* 0x00000000cb007209 */ /* 0x000fe20007810000 */
[----:B------:R-:W-:Y:S01]  /*14e90*/  FFMA.FTZ R35, R2, -UR21, R35 ;  /* 0x8000001502237c23 */ /* 0x000fe20008010023 */
[----:B------:R-:W-:Y:S02]  /*14ea0*/  FSEL R183, R33, -INF , !P0 ;  /* 0xff80000021b77808 */ /* 0x000fe40004000000 */
[----:B------:R-:W-:Y:S02]  /*14eb0*/  PLOP3.LUT P0, PT, PT, PT, UP0, 0x80, 0x0 ;  /* 0x000000000000781c */ /* 0x000fe40003f0f008 */
        /* <DEDUP_REMOVED lines=10> */
[----:B------:R-:W-:Y:S06]  /*14f60*/  @P0 BRA `(.L_x_2112) ;  /* 0xffffffd400bc0947 */ /* 0x000fec000383ffff */
.L_x_2111:
[----:B------:R-:W-:Y:S01]  /*14f70*/  FSEL R174, R34, -INF , !P6 ;  /* 0xff80000022ae7808 */ /* 0x000fe20007000000 */
[----:B------:R-:W2:Y:S01]  /*14f80*/  LDL.64 R30, [R1+0x28] ;  /* 0x00002800011e7983 */ /* 0x000ea20000100a00 */
[----:B------:R-:W-:Y:S01]  /*14f90*/  FSEL R165, R35, -INF , !P5 ;  /* 0xff80000023a57808 */ /* 0x000fe20006800000 */
[----:B------:R-:W-:Y:S01]  /*14fa0*/  UIADD3 UR20, UR39, -0x4498517b, URZ ;  /* 0xbb67ae8527147890 */ /* 0x000fe2000fffe03f */
[----:B------:R-:W-:Y:S01]  /*14fb0*/  FMNMX.FTZ R25, R186, R25, !PT ;  /* 0x00000019ba197209 */ /* 0x000fe20007810000 */
[----:B------:R-:W-:Y:S01]  /*14fc0*/  USHF.L.U32 UR37, UR22, 0x1, URZ ;  /* 0x0000000116257899 */ /* 0x000fe2000800063f */
[----:B-1----:R-:W-:Y:S01]  /*14fd0*/  MOV R6, UR39 ;  /* 0x0000002700067c02 */ /* 0x002fe20008000f00 */
[----:B------:R-:W2:Y:S01]  /*14fe0*/  LDL.64 R34, [R1+0x38] ;  /* 0x0000380001227983 */ /* 0x000ea20000100a00 */
[----:B------:R-:W-:Y:S01]  /*14ff0*/  FMNMX.FTZ R0, R174, R25, !PT ;  /* 0x00000019ae007209 */ /* 0x000fe20007810000 */
[----:B------:R-:W-:Y:S02]  /*15000*/  UIADD3 UR28, UR38, -0x61c88647, URZ ;  /* 0x9e3779b9261c7890 */ /* 0x000fe4000fffe03f */
[----:B------:R-:W-:Y:S01]  /*15010*/  UIADD3 UR36, UR38, 0x3c6ef372, URZ ;  /* 0x3c6ef37226247890 */ /* 0x000fe2000fffe03f */
[----:B------:R-:W-:Y:S01]  /*15020*/  FMNMX.FTZ R7, R165, R0, !PT ;  /* 0x00000000a5077209 */ /* 0x000fe20007810000 */
[----:B------:R-:W1:Y:S01]  /*15030*/  SHFL.BFLY PT, R5, R2, 0x2, 0x1f ;  /* 0x0c401f0002057f89 */ /* 0x000e6200000e0000 */
[----:B------:R-:W-:Y:S02]  /*15040*/  UIADD3 UR33, UR39, 0x76cf5d0a, URZ ;  /* 0x76cf5d0a27217890 */ /* 0x000fe4000fffe03f */
[----:B------:R-:W-:Y:S05]  /*15050*/  UIADD3 UR30, UR39, 0x32370b8f, URZ ;  /* 0x32370b8f271e7890 */ /* 0x000fea000fffe03f */
[----:B------:R-:W3:Y:S01]  /*15060*/  LDL.64 R32, [R1+0x30] ;  /* 0x0000300001207983 */ /* 0x000ee20000100a00 */
[----:B------:R-:W-:Y:S02]  /*15070*/  UIADD3 UR31, UR38, -0x255992d5, URZ ;  /* 0xdaa66d2b261f7890 */ /* 0x000fe4000fffe03f */
[----:B------:R-:W-:Y:S02]  /*15080*/  UIADD3 UR27, UR38, 0x78dde6e4, URZ ;  /* 0x78dde6e4261b7890 */ /* 0x000fe4000fffe03f */
[----:B------:R-:W-:Y:S01]  /*15090*/  UIADD3 UR32, UR38, -0x4ab325aa, URZ ;  /* 0xb54cda5626207890 */ /* 0x000fe2000fffe03f */
[----:B------:R-:W4:Y:S01]  /*150a0*/  SHFL.BFLY PT, R0, R7, 0x2, 0x1f ;  /* 0x0c401f0007007f89 */ /* 0x000f2200000e0000 */
[----:B------:R-:W-:Y:S02]  /*150b0*/  UISETP.GT.AND UP0, UPT, UR22, UR16, UPT ;  /* 0x000000101600728c */ /* 0x000fe4000bf04270 */
[----:B------:R-:W-:Y:S05]  /*150c0*/  UIADD3 UR26, UR26, 0x1, URZ ;  /* 0x000000011a1a7890 */ /* 0x000fea000fffe03f */
[----:B------:R-:W-:Y:S08]  /*150d0*/  LDSM.16.MT88.4 R16, [R228+0x18000] ;  /* 0x01800000e410783b */ /* 0x000ff00000004200 */
[----:B------:R-:W-:Y:S01]  /*150e0*/  LDSM.16.MT88.4 R24, [R226+0x18000] ;  /* 0x01800000e218783b */ /* 0x000fe20000004200 */
[----:B-1----:R-:W-:Y:S07]  /*150f0*/  FMNMX.FTZ R11, R2, R5, !PT ;  /* 0x00000005020b7209 */ /* 0x002fee0007810000 */
[----:B------:R-:W-:Y:S01]  /*15100*/  SHFL.BFLY PT, R4, R11, 0x1, 0x1f ;  /* 0x0c201f000b047f89 */ /* 0x000fe200000e0000 */
[----:B----4-:R-:W-:Y:S07]  /*15110*/  FMNMX.FTZ R5, R7, R0, !PT ;  /* 0x0000000007057209 */ /* 0x010fee0007810000 */
        /* <DEDUP_REMOVED lines=12> */
[--C-:B------:R-:W-:Y:S09]  /*151e0*/  FFMA.FTZ R186, R186, UR4, -R175.reuse ;  /* 0x00000004baba7c23 */ /* 0x100ff200080108af */
[----:B------:R-:W-:Y:S10]  /*151f0*/  MUFU.EX2 R173, R173 ;  /* 0x000000ad00ad7308 */ /* 0x000ff40000000800 */
        /* <DEDUP_REMOVED lines=9> */
[----:B------:R-:W-:Y:S01]  /*15290*/  IMAD.WIDE.U32 R14, R2, -0x326172a9, RZ ;  /* 0xcd9e8d57020e7825 */ /* 0x000fe200078e00ff */
[----:B------:R-:W-:Y:S03]  /*152a0*/  FMNMX.FTZ R2, R11, R4, !PT ;  /* 0x000000040b027209 */ /* 0x000fe60007810000 */
[----:B------:R-:W-:Y:S01]  /*152b0*/  IMAD.WIDE.U32 R6, R6, -0x326172a9, RZ ;  /* 0xcd9e8d5706067825 */ /* 0x000fe200078e00ff */
[C---:B------:R-:W-:Y:S03]  /*152c0*/  FSETP.NEU.FTZ.AND P1, PT, R2.reuse, -INF , PT ;  /* 0xff8000000200780b */ /* 0x040fe60003f3d000 */
[----:B------:R-:W-:Y:S01]  /*152d0*/  FMUL.FTZ R184, R2, UR4 ;  /* 0x0000000402b87c20 */ /* 0x000fe20008410000 */
[----:B---3--:R-:W-:Y:S02]  /*152e0*/  LOP3.LUT R4, R7, UR28, R32, 0x96, !PT ;  /* 0x0000001c07047c12 */ /* 0x008fe4000f8e9620 */
[----:B------:R-:W-:Y:S02]  /*152f0*/  LOP3.LUT R6, R15, UR36, R6, 0x96, !PT ;  /* 0x000000240f067c12 */ /* 0x000fe4000f8e9606 */
[----:B------:R-:W-:Y:S01]  /*15300*/  FSEL R184, R184, RZ, P1 ;  /* 0x000000ffb8b87208 */ /* 0x000fe20000800000 */
[----:B------:R-:W-:Y:S04]  /*15310*/  IMAD.WIDE.U32 R12, R4, -0x2daee0ad, RZ ;  /* 0xd2511f53040c7825 */ /* 0x000fe800078e00ff */
[----:B------:R-:W-:Y:S01]  /*15320*/  FFMA.FTZ R172, R204, UR4, -R184 ;  /* 0x00000004ccac7c23 */ /* 0x000fe200080108b8 */
[----:B------:R-:W-:Y:S01]  /*15330*/  IMAD.WIDE.U32 R6, R6, -0x2daee0ad, RZ ;  /* 0xd2511f5306067825 */ /* 0x000fe200078e00ff */
[----:B------:R-:W2:Y:S02]  /*15340*/  LDL R204, [R1+0x8] ;  /* 0x0000080001cc7983 */ /* 0x000ea40000100800 */
[----:B------:R-:W-:Y:S01]  /*15350*/  LOP3.LUT R5, R13, UR33, R30, 0x96, !PT ;  /* 0x000000210d057c12 */ /* 0x000fe2000f8e961e */
[----:B------:R-:W-:Y:S01]  /*15360*/  FFMA.FTZ R179, R8, UR4, -R184 ;  /* 0x0000000408b37c23 */ /* 0x000fe200080108b8 */
[----:B------:R-:W-:Y:S01]  /*15370*/  LOP3.LUT R4, R7, UR30, R12, 0x96, !PT ;  /* 0x0000001e07047c12 */ /* 0x000fe2000f8e960c */
[--C-:B------:R-:W-:Y:S01]  /*15380*/  FFMA.FTZ R178, R180, UR4, -R184.reuse ;  /* 0x00000004b4b27c23 */ /* 0x100fe200080108b8 */
[--C-:B------:R-:W-:Y:S01]  /*15390*/  FFMA.FTZ R180, R200, UR4, -R175.reuse ;  /* 0x00000004c8b47c23 */ /* 0x100fe200080108af */
[----:B------:R-:W-:Y:S04]  /*153a0*/  IMAD.WIDE.U32 R12, R5, -0x326172a9, RZ ;  /* 0xcd9e8d57050c7825 */ /* 0x000fe800078e00ff */
[--C-:B------:R-:W-:Y:S01]  /*153b0*/  FFMA.FTZ R181, R181, UR4, -R184.reuse ;  /* 0x00000004b5b57c23 */ /* 0x100fe200080108b8 */
[----:B------:R-:W-:Y:S01]  /*153c0*/  MUFU.EX2 R179, R179 ;  /* 0x000000b300b37308 */ /* 0x000fe20000000800 */
[----:B------:R-:W-:Y:S01]  /*153d0*/  FFMA.FTZ R196, R196, UR4, -R184 ;  /* 0x00000004c4c47c23 */ /* 0x000fe200080108b8 */
[----:B------:R-:W-:Y:S01]  /*153e0*/  IMAD.WIDE.U32 R20, R4, -0x326172a9, RZ ;  /* 0xcd9e8d5704147825 */ /* 0x000fe200078e00ff */
[----:B------:R-:W-:Y:S03]  /*153f0*/  LOP3.LUT R4, R13, UR31, R14, 0x96, !PT ;  /* 0x0000001f0d047c12 */ /* 0x000fe6000f8e960e */
[----:B------:R-:W-:Y:S01]  /*15400*/  FFMA.FTZ R191, R189, UR4, -R184 ;  /* 0x00000004bdbf7c23 */ /* 0x000fe200080108b8 */
[----:B------:R-:W-:Y:S01]  /*15410*/  FFMA.FTZ R189, R188, UR4, -R175 ;  /* 0x00000004bcbd7c23 */ /* 0x000fe200080108af */
[----:B------:R-:W-:Y:S01]  /*15420*/  LOP3.LUT R5, R21, UR27, R12, 0x96, !PT ;  /* 0x0000001b15057c12 */ /* 0x000fe2000f8e960c */
[----:B------:R-:W-:Y:S01]  /*15430*/  IMAD.WIDE.U32 R8, R4, -0x2daee0ad, RZ ;  /* 0xd2511f5304087825 */ /* 0x000fe200078e00ff */
[----:B------:R-:W-:Y:S03]  /*15440*/  MUFU.EX2 R178, R178 ;  /* 0x000000b200b27308 */ /* 0x000fe60000000800 */
[----:B------:R-:W-:Y:S01]  /*15450*/  FFMA.FTZ R193, R193, UR4, -R184 ;  /* 0x00000004c1c17c23 */ /* 0x000fe200080108b8 */
[----:B------:R-:W-:Y:S01]  /*15460*/  IMAD.WIDE.U32 R28, R5, -0x2daee0ad, RZ ;  /* 0xd2511f53051c7825 */ /* 0x000fe200078e00ff */
[----:B------:R-:W-:Y:S03]  /*15470*/  LOP3.LUT R5, R9, UR25, R6, 0x96, !PT ;  /* 0x0000001909057c12 */ /* 0x000fe6000f8e9606 */
[--C-:B------:R-:W-:Y:S01]  /*15480*/  FFMA.FTZ R194, R194, UR4, -R184.reuse ;  /* 0x00000004c2c27c23 */ /* 0x100fe200080108b8 */
[----:B------:R-:W-:Y:S01]  /*15490*/  FFMA.FTZ R200, R203, UR4, -R184 ;  /* 0x00000004cbc87c23 */ /* 0x000fe200080108b8 */
[----:B------:R-:W-:Y:S01]  /*154a0*/  LOP3.LUT R4, R29, UR15, R8, 0x96, !PT ;  /* 0x0000000f1d047c12 */ /* 0x000fe2000f8e9608 */
[----:B------:R-:W-:Y:S01]  /*154b0*/  IMAD.WIDE.U32 R22, R5, -0x326172a9, RZ ;  /* 0xcd9e8d5705167825 */ /* 0x000fe200078e00ff */
[----:B------:R-:W-:Y:S01]  /*154c0*/  FSEL R5, R0, RZ, P0 ;  /* 0x000000ff00057208 */ /* 0x000fe20000000000 */
[----:B------:R-:W-:Y:S02]  /*154d0*/  MUFU.EX2 R172, R172 ;  /* 0x000000ac00ac7308 */ /* 0x000fe40000000800 */
[----:B------:R-:W-:Y:S01]  /*154e0*/  FFMA.FTZ R197, R197, UR4, -R184 ;  /* 0x00000004c5c57c23 */ /* 0x000fe200080108b8 */
[----:B------:R-:W-:Y:S01]  /*154f0*/  IMAD.WIDE.U32 R10, R4, -0x326172a9, RZ ;  /* 0xcd9e8d57040a7825 */ /* 0x000fe200078e00ff */
[----:B------:R-:W-:Y:S03]  /*15500*/  FSEL R4, R2, RZ, P1 ;  /* 0x000000ff02047208 */ /* 0x000fe60000800000 */
[----:B------:R-:W-:Y:S01]  /*15510*/  FADD.FTZ R5, -R5, R164 ;  /* 0x000000a405057221 */ /* 0x000fe20000010100 */
[----:B------:R-:W-:Y:S01]  /*15520*/  FFMA.FTZ R185, R185, UR4, -R184 ;  /* 0x00000004b9b97c23 */ /* 0x000fe200080108b8 */
[----:B------:R-:W-:Y:S01]  /*15530*/  LOP3.LUT R7, R10, 0xffff, RZ, 0xc0, !PT ;  /* 0x0000ffff0a077812 */ /* 0x000fe200078ec0ff */
[----:B------:R-:W-:Y:S01]  /*15540*/  FADD.FTZ R3, -R4, R3 ;  /* 0x0000000304037221 */ /* 0x000fe20000010100 */
[----:B------:R-:W-:Y:S01]  /*15550*/  LOP3.LUT R170, R10, 0xff, RZ, 0xc0, !PT ;  /* 0x000000ff0aaa7812 */ /* 0x000fe200078ec0ff */
[----:B------:R-:W-:Y:S01]  /*15560*/  MUFU.EX2 R181, R181 ;  /* 0x000000b500b57308 */ /* 0x000fe20000000800 */
[----:B------:R-:W-:Y:S01]  /*15570*/  SHF.R.U32.HI R7, RZ, 0x8, R7 ;  /* 0x00000008ff077819 */ /* 0x000fe20000011607 */
[----:B------:R-:W-:Y:S01]  /*15580*/  FMUL.FTZ R4, R3, UR4 ;  /* 0x0000000403047c20 */ /* 0x000fe20008410000 */
[----:B------:R-:W-:Y:S01]  /*15590*/  FMUL.FTZ R3, R5, UR4 ;  /* 0x0000000405037c20 */ /* 0x000fe20008410000 */
[----:B------:R-:W-:Y:S01]  /*155a0*/  LOP3.LUT R6, R11, UR32, R22, 0x96, !PT ;  /* 0x000000200b067c12 */ /* 0x000fe2000f8e9616 */
[----:B------:R-:W-:Y:S01]  /*155b0*/  FFMA.FTZ R182, R182, UR4, -R184 ;  /* 0x00000004b6b67c23 */ /* 0x000fe200080108b8 */
[----:B------:R-:W-:Y:S04]  /*155c0*/  PRMT R170, R170, 0x5410, R7 ;  /* 0x00005410aaaa7816 */ /* 0x000fe80000000007 */
[----:B------:R-:W1:Y:S01]  /*155d0*/  MUFU.EX2 R164, R4 ;  /* 0x0000000400a47308 */ /* 0x000e620000000800 */
[----:B------:R-:W-:Y:S02]  /*155e0*/  SHF.R.U32.HI R8, RZ, 0x10, R10 ;  /* 0x00000010ff087819 */ /* 0x000fe4000001160a */
[C---:B------:R-:W-:Y:S02]  /*155f0*/  LOP3.LUT R7, R6.reuse, 0xffff, RZ, 0xc0, !PT ;  /* 0x0000ffff06077812 */ /* 0x040fe400078ec0ff */
[----:B------:R-:W-:Y:S02]  /*15600*/  SHF.R.U32.HI R169, RZ, 0x10, R6 ;  /* 0x00000010ffa97819 */ /* 0x000fe40000011606 */
[----:B------:R-:W-:Y:S03]  /*15610*/  LOP3.LUT R168, R6, 0xff, RZ, 0xc0, !PT ;  /* 0x000000ff06a87812 */ /* 0x000fe600078ec0ff */
[----:B------:R-:W3:Y:S01]  /*15620*/  MUFU.EX2 R3, R3 ;  /* 0x0000000300037308 */ /* 0x000ee20000000800 */
[----:B------:R-:W-:Y:S02]  /*15630*/  SHF.R.U32.HI R171, RZ, 0x18, R10 ;  /* 0x00000018ffab7819 */ /* 0x000fe4000001160a */
[----:B------:R-:W-:Y:S02]  /*15640*/  LOP3.LUT R8, R8, 0xff, RZ, 0xc0, !PT ;  /* 0x000000ff08087812 */ /* 0x000fe400078ec0ff */
[----:B------:R-:W-:Y:S02]  /*15650*/  SHF.R.U32.HI R7, RZ, 0x8, R7 ;  /* 0x00000008ff077819 */ /* 0x000fe40000011607 */
[----:B------:R-:W-:Y:S03]  /*15660*/  SHF.R.U32.HI R6, RZ, 0x18, R6 ;  /* 0x00000018ff067819 */ /* 0x000fe60000011606 */
[----:B------:R-:W4:Y:S01]  /*15670*/  MUFU.EX2 R180, R180 ;  /* 0x000000b400b47308 */ /* 0x000f220000000800 */
[----:B------:R-:W-:Y:S01]  /*15680*/  LOP3.LUT R169, R169, 0xff, RZ, 0xc0, !PT ;  /* 0x000000ffa9a97812 */ /* 0x000fe200078ec0ff */
[----:B-1----:R-:W-:Y:S01]  /*15690*/  FMUL.FTZ R12, R164, R152 ;  /* 0x00000098a40c7220 */ /* 0x002fe20000410000 */
[----:B------:R-:W-:Y:S01]  /*156a0*/  PRMT R171, R8, 0x5410, R171 ;  /* 0x0000541008ab7816 */ /* 0x000fe200000000ab */
[----:B------:R-:W-:Y:S01]  /*156b0*/  FMUL.FTZ R13, R164, R153 ;  /* 0x00000099a40d7220 */ /* 0x000fe20000410000 */
[----:B------:R-:W-:Y:S01]  /*156c0*/  PRMT R168, R168, 0x5410, R7 ;  /* 0x00005410a8a87816 */ /* 0x000fe20000000007 */
[C---:B------:R-:W-:Y:S01]  /*156d0*/  FMUL.FTZ R8, R164.reuse, R156 ;  /* 0x0000009ca4087220 */ /* 0x040fe20000410000 */
[----:B------:R-:W-:Y:S01]  /*156e0*/  PRMT R169, R169, 0x5410, R6 ;  /* 0x00005410a9a97816 */ /* 0x000fe20000000006 */
[----:B------:R-:W-:Y:S01]  /*156f0*/  FMUL.FTZ R9, R164, R157 ;  /* 0x0000009da4097220 */ /* 0x000fe20000410000 */
[----:B------:R-:W-:Y:S01]  /*15700*/  F2FP.F16.F32.PACK_AB R5, R178, R179 ;  /* 0x000000b3b205723e */ /* 0x000fe200000000ff */
[C---:B---3--:R-:W-:Y:S01]  /*15710*/  FMUL.FTZ R10, R3.reuse, R158 ;  /* 0x0000009e030a7220 */ /* 0x048fe20000410000 */
[C---:B------:R-:W-:Y:S01]  /*15720*/  FMUL.FTZ R11, R3.reuse, R159 ;  /* 0x0000009f030b7220 */ /* 0x040fe20000410000 */
[----:B------:R-:W-:Y:S01]  /*15730*/  MOV R152, R34 ;  /* 0x0000002200987202 */ /* 0x000fe20000000f00 */
[C---:B------:R-:W-:Y:S01]  /*15740*/  FMUL.FTZ R7, R3.reuse, R163 ;  /* 0x000000a303077220 */ /* 0x040fe20000410000 */
[----:B------:R-:W-:Y:S01]  /*15750*/  MOV R153, R35 ;  /* 0x0000002300997202 */ /* 0x000fe20000000f00 */
[C---:B------:R-:W-:Y:S01]  /*15760*/  FMUL.FTZ R36, R164.reuse, R36 ;  /* 0x00000024a4247220 */ /* 0x040fe20000410000 */
[----:B------:R-:W-:Y:S01]  /*15770*/  MOV R158, R32 ;  /* 0x00000020009e7202 */ /* 0x000fe20000000f00 */
[----:B------:R-:W-:Y:S01]  /*15780*/  FMUL.FTZ R37, R164, R37 ;  /* 0x00000025a4257220 */ /* 0x000fe20000410000 */
[----:B------:R-:W-:Y:S01]  /*15790*/  MOV R159, R33 ;  /* 0x00000021009f7202 */ /* 0x000fe20000000f00 */
[----:B------:R-:W-:Y:S01]  /*157a0*/  FMUL.FTZ R38, R3, R38 ;  /* 0x0000002603267220 */ /* 0x000fe20000410000 */
[----:B------:R-:W1:Y:S01]  /*157b0*/  LDSM.16.MT88.4 R32, [R225+0x18000] ;  /* 0x01800000e120783b */ /* 0x000e620000004200 */
[----:B----4-:R-:W-:Y:S01]  /*157c0*/  F2FP.F16.F32.PACK_AB R4, R173, R180 ;  /* 0x000000b4ad04723e */ /* 0x010fe200000000ff */
[C---:B------:R-:W-:Y:S01]  /*157d0*/  FMUL.FTZ R39, R3.reuse, R39 ;  /* 0x0000002703277220 */ /* 0x040fe20000410000 */
[----:B------:R-:W-:Y:S01]  /*157e0*/  F2FP.F16.F32.PACK_AB R6, R176, R177 ;  /* 0x000000b1b006723e */ /* 0x000fe200000000ff */
[C---:B------:R-:W-:Y:S01]  /*157f0*/  FMUL.FTZ R40, R164.reuse, R40 ;  /* 0x00000028a4287220 */ /* 0x040fe20000410000 */
[----:B------:R-:W-:Y:S01]  /*15800*/  MOV R163, R15 ;  /* 0x0000000f00a37202 */ /* 0x000fe20000000f00 */
[C---:B------:R-:W-:Y:S01]  /*15810*/  FMUL.FTZ R15, R3.reuse, R155 ;  /* 0x0000009b030f7220 */ /* 0x040fe20000410000 */
[----:B------:R-:W-:Y:S01]  /*15820*/  MOV R156, R30 ;  /* 0x0000001e009c7202 */ /* 0x000fe20000000f00 */
[C---:B------:R-:W-:Y:S01]  /*15830*/  FMUL.FTZ R30, R3.reuse, R138 ;  /* 0x0000008a031e7220 */ /* 0x040fe20000410000 */
[----:B------:R-:W-:Y:S01]  /*15840*/  MOV R157, R31 ;  /* 0x0000001f009d7202 */ /* 0x000fe20000000f00 */
[C---:B------:R-:W-:Y:S01]  /*15850*/  FMUL.FTZ R31, R3.reuse, R139 ;  /* 0x0000008b031f7220 */ /* 0x040fe20000410000 */
[----:B------:R-:W-:Y:S01]  /*15860*/  MOV R155, R29 ;  /* 0x0000001d009b7202 */ /* 0x000fe20000000f00 */
        /* <DEDUP_REMOVED lines=84> */
[----:B------:R3:W-:Y:S01]  /*15db0*/  MUFU.EX2 R188, R196 ;  /* 0x000000c400bc7308 */ /* 0x0007e20000000800 */
[C---:B------:R-:W-:Y:S01]  /*15dc0*/  FMUL.FTZ R124, R164.reuse, R124 ;  /* 0x0000007ca47c7220 */ /* 0x040fe20000410000 */
[C---:B------:R-:W-:Y:S01]  /*15dd0*/  FMUL.FTZ R125, R164.reuse, R125 ;  /* 0x0000007da47d7220 */ /* 0x040fe20000410000 */
[C---:B------:R-:W-:Y:S01]  /*15de0*/  FMUL.FTZ R126, R3.reuse, R126 ;  /* 0x0000007e037e7220 */ /* 0x040fe20000410000 */
[C---:B------:R-:W-:Y:S01]  /*15df0*/  FMUL.FTZ R127, R3.reuse, R127 ;  /* 0x0000007f037f7220 */ /* 0x040fe20000410000 */
[C---:B------:R-:W-:Y:S01]  /*15e00*/  FMUL.FTZ R128, R164.reuse, R128 ;  /* 0x00000080a4807220 */ /* 0x040fe20000410000 */
[----:B------:R-:W-:Y:S01]  /*15e10*/  FMUL.FTZ R129, R164, R129 ;  /* 0x00000081a4817220 */ /* 0x000fe20000410000 */
[C---:B------:R-:W-:Y:S01]  /*15e20*/  FMUL.FTZ R130, R3.reuse, R130 ;  /* 0x0000008203827220 */ /* 0x040fe20000410000 */
[C---:B------:R-:W-:Y:S02]  /*15e30*/  FMUL.FTZ R131, R3.reuse, R131 ;  /* 0x0000008303837220 */ /* 0x040fe40000410000 */
[----:B------:R-:W-:Y:S01]  /*15e40*/  MUFU.EX2 R191, R191 ;  /* 0x000000bf00bf7308 */ /* 0x000fe20000000800 */
[----:B------:R-:W-:Y:S01]  /*15e50*/  FFMA.FTZ R180, R3, R166, R180 ;  /* 0x000000a603b47223 */ /* 0x000fe200000100b4 */
[----:B------:R-:W-:Y:S03]  /*15e60*/  PLOP3.LUT P0, PT, PT, PT, UP0, 0x80, 0x0 ;  /* 0x000000000000781c */ /* 0x000fe60003f0f008 */
[----:B------:R-:W-:Y:S01]  /*15e70*/  FADD.FTZ R180, R173, R180 ;  /* 0x000000b4adb47221 */ /* 0x000fe20000010000 */
[--C-:B---3--:R-:W-:Y:S04]  /*15e80*/  FFMA.FTZ R196, R207, UR4, -R175.reuse ;  /* 0x00000004cfc47c23 */ /* 0x108fe800080108af */
        /* <DEDUP_REMOVED lines=8> */
[----:B------:R-:W-:Y:S01]  /*15f10*/  MUFU.EX2 R193, R193 ;  /* 0x000000c100c17308 */ /* 0x000fe20000000800 */
[----:B------:R-:W-:Y:S01]  /*15f20*/  FFMA.FTZ R184, R183, UR4, -R184 ;  /* 0x00000004b7b87c23 */ /* 0x000fe200080108b8 */
[----:B------:R-:W-:Y:S04]  /*15f30*/  FADD.FTZ R177, R177, R180 ;  /* 0x000000b4b1b17221 */ /* 0x000fe80000010000 */
[----:B------:R-:W-:Y:S04]  /*15f40*/  FADD.FTZ R176, R176, R177 ;  /* 0x000000b1b0b07221 */ /* 0x000fe80000010000 */
[----:B------:R-:W-:Y:S10]  /*15f50*/  MUFU.EX2 R194, R194 ;  /* 0x000000c200c27308 */ /* 0x000ff40000000800 */
[----:B------:R-:W-:Y:S10]  /*15f60*/  MUFU.EX2 R196, R196 ;  /* 0x000000c400c47308 */ /* 0x000ff40000000800 */
[----:B------:R-:W-:Y:S10]  /*15f70*/  MUFU.EX2 R201, R201 ;  /* 0x000000c900c97308 */ /* 0x000ff40000000800 */
[----:B------:R-:W-:Y:S10]  /*15f80*/  MUFU.EX2 R197, R197 ;  /* 0x000000c500c57308 */ /* 0x000ff40000000800 */
[----:B------:R-:W-:Y:S10]  /*15f90*/  MUFU.EX2 R206, R206 ;  /* 0x000000ce00ce7308 */ /* 0x000ff40000000800 */
[----:B------:R-:W-:Y:S10]  /*15fa0*/  MUFU.EX2 R199, R199 ;  /* 0x000000c700c77308 */ /* 0x000ff40000000800 */
[----:B------:R-:W-:Y:S10]  /*15fb0*/  MUFU.EX2 R187, R187 ;  /* 0x000000bb00bb7308 */ /* 0x000ff40000000800 */
[----:B------:R3:W-:Y:S10]  /*15fc0*/  MUFU.EX2 R183, R184 ;  /* 0x000000b800b77308 */ /* 0x0007f40000000800 */
[----:B------:R-:W-:Y:S10]  /*15fd0*/  MUFU.EX2 R207, R207 ;  /* 0x000000cf00cf7308 */ /* 0x000ff40000000800 */
[----:B------:R-:W-:Y:S10]  /*15fe0*/  MUFU.EX2 R200, R200 ;  /* 0x000000c800c87308 */ /* 0x000ff40000000800 */
[----:B------:R-:W-:Y:S01]  /*15ff0*/  MUFU.EX2 R185, R185 ;  /* 0x000000b900b97308 */ /* 0x000fe20000000800 */
[--C-:B--2---:R-:W-:Y:S09]  /*16000*/  HSET2.LE.AND R170, R170, R204.reuse, PT ;  /* 0x000000ccaaaa7233 */ /* 0x104ff20003803000 */
[----:B------:R-:W2:Y:S01]  /*16010*/  MUFU.EX2 R202, R202 ;  /* 0x000000ca00ca7308 */ /* 0x000ea20000000800 */
[--C-:B------:R-:W-:Y:S02]  /*16020*/  HSET2.LE.AND R171, R171, R204.reuse, PT ;  /* 0x000000ccabab7233 */ /* 0x100fe40003803000 */
[--C-:B------:R-:W-:Y:S02]  /*16030*/  HSET2.LE.AND R168, R168, R204.reuse, PT ;  /* 0x000000cca8a87233 */ /* 0x100fe40003803000 */
[----:B------:R-:W-:Y:S02]  /*16040*/  LOP3.LUT R170, R170, R5, RZ, 0xc0, !PT ;  /* 0x00000005aaaa7212 */ /* 0x000fe400078ec0ff */
[----:B------:R-:W-:Y:S03]  /*16050*/  HSET2.LE.AND R169, R169, R204, PT ;  /* 0x000000cca9a97233 */ /* 0x000fe60003803000 */
[----:B------:R-:W-:Y:S01]  /*16060*/  MUFU.EX2 R182, R182 ;  /* 0x000000b600b67308 */ /* 0x000fe20000000800 */
[----:B------:R-:W-:Y:S01]  /*16070*/  F2FP.F16.F32.PACK_AB R5, R172, R181 ;  /* 0x000000b5ac05723e */ /* 0x000fe200000000ff */
[----:B------:R-:W-:Y:S01]  /*16080*/  FFMA.FTZ R181, R164, R167, R181 ;  /* 0x000000a7a4b57223 */ /* 0x000fe200000100b5 */
[----:B------:R-:W-:Y:S01]  /*16090*/  LOP3.LUT R171, R171, R6, RZ, 0xc0, !PT ;  /* 0x00000006abab7212 */ /* 0x000fe200078ec0ff */
[----:B------:R-:W-:Y:S01]  /*160a0*/  FMUL.FTZ R6, R3, R162 ;  /* 0x000000a203067220 */ /* 0x000fe20000410000 */
[----:B------:R-:W-:Y:S01]  /*160b0*/  LOP3.LUT R168, R168, R5, RZ, 0xc0, !PT ;  /* 0x00000005a8a87212 */ /* 0x000fe200078ec0ff */
[C---:B------:R-:W-:Y:S01]  /*160c0*/  FMUL.FTZ R5, R164.reuse, R161 ;  /* 0x000000a1a4057220 */ /* 0x040fe20000410000 */
[----:B------:R-:W-:Y:S01]  /*160d0*/  LOP3.LUT R169, R169, R4, RZ, 0xc0, !PT ;  /* 0x00000004a9a97212 */ /* 0x000fe200078ec0ff */
[----:B------:R-:W-:Y:S01]  /*160e0*/  FMUL.FTZ R4, R164, R160 ;  /* 0x000000a0a4047220 */ /* 0x000fe20000410000 */
[----:B---3--:R-:W-:Y:S01]  /*160f0*/  FADD.FTZ R184, R172, R181 ;  /* 0x000000b5acb87221 */ /* 0x008fe20000010000 */
[----:B------:R-:W-:Y:S01]  /*16100*/  MOV R162, R14 ;  /* 0x0000000e00a27202 */ /* 0x000fe20000000f00 */
[C---:B------:R-:W-:Y:S01]  /*16110*/  FMUL.FTZ R14, R3.reuse, R154 ;  /* 0x0000009a030e7220 */ /* 0x040fe20000410000 */
[----:B------:R-:W-:Y:S01]  /*16120*/  MOV R160, R22 ;  /* 0x0000001600a07202 */ /* 0x000fe20000000f00 */
[C---:B------:R-:W-:Y:S01]  /*16130*/  FMUL.FTZ R22, R3.reuse, R146 ;  /* 0x0000009203167220 */ /* 0x040fe20000410000 */
[----:B------:R-:W-:Y:S01]  /*16140*/  MOV R161, R23 ;  /* 0x0000001700a17202 */ /* 0x000fe20000000f00 */
[C---:B------:R-:W-:Y:S01]  /*16150*/  HMMA.16816.F32 R4, R168.reuse, R16, R4 ;  /* 0x00000010a804723c */ /* 0x040fe20000001804 */
[----:B------:R-:W-:Y:S04]  /*16160*/  MUFU.EX2 R190, R190 ;  /* 0x000000be00be7308 */ /* 0x000fe80000000800 */
[C---:B------:R-:W-:Y:S01]  /*16170*/  FMUL.FTZ R23, R3.reuse, R147 ;  /* 0x0000009303177220 */ /* 0x040fe20000410000 */
[C---:B------:R-:W-:Y:S05]  /*16180*/  HMMA.16816.F32 R8, R168.reuse, R18, R8 ;  /* 0x00000012a808723c */ /* 0x040fea0000001808 */
[C---:B------:R-:W-:Y:S01]  /*16190*/  FMUL.FTZ R16, R164.reuse, R148 ;  /* 0x00000094a4107220 */ /* 0x040fe20000410000 */
[C---:B------:R-:W-:Y:S05]  /*161a0*/  HMMA.16816.F32 R12, R168.reuse, R24, R12 ;  /* 0x00000018a80c723c */ /* 0x040fea000000180c */
[C---:B------:R-:W-:Y:S01]  /*161b0*/  FMUL.FTZ R17, R164.reuse, R149 ;  /* 0x00000095a4117220 */ /* 0x040fe20000410000 */
[----:B------:R-:W-:Y:S01]  /*161c0*/  MOV R148, R20 ;  /* 0x0000001400947202 */ /* 0x000fe20000000f00 */
[C---:B------:R-:W-:Y:S01]  /*161d0*/  FMUL.FTZ R18, R3.reuse, R150 ;  /* 0x0000009603127220 */ /* 0x040fe20000410000 */
[----:B------:R-:W-:Y:S03]  /*161e0*/  MOV R149, R21 ;  /* 0x0000001500957202 */ /* 0x000fe60000000f00 */
[C---:B------:R-:W-:Y:S01]  /*161f0*/  FMUL.FTZ R19, R3.reuse, R151 ;  /* 0x0000009703137220 */ /* 0x040fe20000410000 */
[C---:B------:R-:W-:Y:S01]  /*16200*/  FMUL.FTZ R20, R164.reuse, R144 ;  /* 0x00000090a4147220 */ /* 0x040fe20000410000 */
[C---:B------:R-:W-:Y:S01]  /*16210*/  FMUL.FTZ R21, R164.reuse, R145 ;  /* 0x00000091a4157220 */ /* 0x040fe20000410000 */
[C---:B------:R-:W-:Y:S01]  /*16220*/  FMUL.FTZ R25, R164.reuse, R141 ;  /* 0x0000008da4197220 */ /* 0x040fe20000410000 */
[----:B------:R-:W3:Y:S01]  /*16230*/  LDSM.16.MT88.4 R144, [R224+0x18000] ;  /* 0x01800000e090783b */ /* 0x000ee20000004200 */
[----:B------:R-:W-:Y:S01]  /*16240*/  MOV R154, R28 ;  /* 0x0000001c009a7202 */ /* 0x000fe20000000f00 */
[C---:B------:R-:W-:Y:S01]  /*16250*/  FMUL.FTZ R28, R164.reuse, R136 ;  /* 0x00000088a41c7220 */ /* 0x040fe20000410000 */
[C---:B------:R-:W-:Y:S03]  /*16260*/  HMMA.16816.F32 R16, R168.reuse, R26, R16 ;  /* 0x0000001aa810723c */ /* 0x040fe60000001810 */
[C---:B------:R-:W-:Y:S01]  /*16270*/  FMUL.FTZ R24, R164.reuse, R140 ;  /* 0x0000008ca4187220 */ /* 0x040fe20000410000 */
[----:B------:R-:W-:Y:S01]  /*16280*/  MOV R160, R204 ;  /* 0x000000cc00a07202 */ /* 0x000fe20000000f00 */
[----:B------:R-:W4:Y:S01]  /*16290*/  LDSM.16.MT88.4 R136, [R228+0x1a000] ;  /* 0x01a00000e488783b */ /* 0x000f220000004200 */
[C---:B-1----:R-:W-:Y:S05]  /*162a0*/  HMMA.16816.F32 R20, R168.reuse, R32, R20 ;  /* 0x00000020a814723c */ /* 0x042fea0000001814 */
[C---:B------:R-:W-:Y:S01]  /*162b0*/  FMUL.FTZ R26, R3.reuse, R142 ;  /* 0x0000008e031a7220 */ /* 0x040fe20000410000 */
[----:B------:R-:W-:Y:S01]  /*162c0*/  FMUL.FTZ R27, R3, R143 ;  /* 0x0000008f031b7220 */ /* 0x000fe20000410000 */
[C---:B------:R-:W-:Y:S01]  /*162d0*/  FMUL.FTZ R32, R164.reuse, R132 ;  /* 0x00000084a4207220 */ /* 0x040fe20000410000 */
[----:B------:R-:W-:Y:S03]  /*162e0*/  FMUL.FTZ R33, R164, R133 ;  /* 0x00000085a4217220 */ /* 0x000fe60000410000 */
[--C-:B------:R-:W-:Y:S01]  /*162f0*/  FFMA.FTZ R204, R205, UR4, -R175.reuse ;  /* 0x00000004cdcc7c23 */ /* 0x100fe200080108af */
[----:B------:R-:W-:Y:S01]  /*16300*/  FFMA.FTZ R175, R165, UR4, -R175 ;  /* 0x00000004a5af7c23 */ /* 0x000fe200080108af */
[C---:B------:R-:W-:Y:S03]  /*16310*/  HMMA.16816.F32 R24, R168.reuse, R34, R24 ;  /* 0x00000022a818723c */ /* 0x040fe60000001818 */
[----:B------:R1:W-:Y:S01]  /*16320*/  MUFU.EX2 R203, R175 ;  /* 0x000000af00cb7308 */ /* 0x0003e20000000800 */
[----:B------:R-:W-:Y:S03]  /*16330*/  FADD.FTZ R179, R179, R184 ;  /* 0x000000b8b3b37221 */ /* 0x000fe60000010000 */
[C---:B------:R-:W-:Y:S01]  /*16340*/  FMUL.FTZ R34, R3.reuse, R134 ;  /* 0x0000008603227220 */ /* 0x040fe20000410000 */
[----:B------:R-:W-:Y:S02]  /*16350*/  FMUL.FTZ R35, R3, R135 ;  /* 0x0000008703237220 */ /* 0x000fe40000410000 */
[----:B------:R-:W5:Y:S03]  /*16360*/  LDSM.16.MT88.4 R132, [R226+0x1a000] ;  /* 0x01a00000e284783b */ /* 0x000f660000004200 */
[----:B------:R-:W5:Y:S01]  /*16370*/  MUFU.EX2 R204, R204 ;  /* 0x000000cc00cc7308 */ /* 0x000f620000000800 */
[----:B--2---:R-:W-:Y:S01]  /*16380*/  F2FP.F16.F32.PACK_AB R3, R202, R185 ;  /* 0x000000b9ca03723e */ /* 0x004fe200000000ff */
[----:B------:R-:W-:Y:S01]  /*16390*/  FADD.FTZ R178, R178, R179 ;  /* 0x000000b3b2b27221 */ /* 0x000fe20000010000 */
[C---:B---3--:R-:W-:Y:S02]  /*163a0*/  HMMA.16816.F32 R28, R168.reuse, R144, R28 ;  /* 0x00000090a81c723c */ /* 0x048fe4000000181c */
[----:B-1----:R-:W-:Y:S04]  /*163b0*/  LDSM.16.MT88.4 R172, [R228+0x1b800] ;  /* 0x01b80000e4ac783b */ /* 0x002fe80000004200 */
[C---:B------:R-:W-:Y:S06]  /*163c0*/  HMMA.16816.F32 R32, R168.reuse, R146, R32 ;  /* 0x00000092a820723c */ /* 0x040fec0000001820 */
[C---:B----4-:R-:W-:Y:S06]  /*163d0*/  HMMA.16816.F32 R36, R168.reuse, R136, R36 ;  /* 0x00000088a824723c */ /* 0x050fec0000001824 */
[C---:B------:R-:W-:Y:S01]  /*163e0*/  HMMA.16816.F32 R40, R168.reuse, R138, R40 ;  /* 0x0000008aa828723c */ /* 0x040fe20000001828 */
[----:B------:R-:W1:Y:S05]  /*163f0*/  LDSM.16.MT88.4 R136, [R225+0x1a000] ;  /* 0x01a00000e188783b */ /* 0x000e6a0000004200 */
[C---:B-----5:R-:W-:Y:S06]  /*16400*/  HMMA.16816.F32 R44, R168.reuse, R132, R44 ;  /* 0x00000084a82c723c */ /* 0x060fec000000182c */
        /* <DEDUP_REMOVED lines=27> */
[C---:B------:R-:W-:Y:S05]  /*165c0*/  HMMA.16816.F32 R120, R168.reuse, R138, R120 ;  /* 0x0000008aa878723c */ /* 0x040fea0000001878 */
[----:B------:R-:W-:Y:S06]  /*165d0*/  LOP3.LUT R136, R161, UR24, R148, 0x96, !PT ;  /* 0x00000018a1887c12 */ /* 0x000fec000f8e9694 */
[----:B------:R-:W-:Y:S02]  /*165e0*/  IMAD.WIDE.U32 R142, R136, -0x2daee0ad, RZ ;  /* 0xd2511f53888e7825 */ /* 0x000fe400078e00ff */
[----:B------:R-:W1:Y:S01]  /*165f0*/  LDSM.16.MT88.4 R136, [R228+0x18800] ;  /* 0x01880000e488783b */ /* 0x000e620000004200 */
[C---:B--2---:R-:W-:Y:S03]  /*16600*/  HMMA.16816.F32 R124, R168.reuse, R132, R124 ;  /* 0x00000084a87c723c */ /* 0x044fe6000000187c */
[----:B------:R-:W-:Y:S02]  /*16610*/  LOP3.LUT R144, R143, UR20, R154, 0x96, !PT ;  /* 0x000000148f907c12 */ /* 0x000fe4000f8e969a */
[----:B------:R-:W-:Y:S01]  /*16620*/  SHF.R.U32.HI R140, RZ, 0x10, R142 ;  /* 0x00000010ff8c7819 */ /* 0x000fe2000001168e */
[----:B------:R-:W-:Y:S01]  /*16630*/  HMMA.16816.F32 R128, R168, R134, R128 ;  /* 0x00000086a880723c */ /* 0x000fe20000001880 */
[----:B------:R-:W-:Y:S04]  /*16640*/  LDSM.16.MT88.4 R168, [R224+0x19800] ;  /* 0x01980000e0a8783b */ /* 0x000fe80000004200 */
[----:B------:R-:W-:Y:S02]  /*16650*/  LOP3.LUT R132, R142, 0xffff, RZ, 0xc0, !PT ;  /* 0x0000ffff8e847812 */ /* 0x000fe400078ec0ff */
[----:B------:R-:W-:Y:S04]  /*16660*/  LOP3.LUT R135, R144, 0xffff, RZ, 0xc0, !PT ;  /* 0x0000ffff90877812 */ /* 0x000fe800078ec0ff */
[----:B------:R-:W-:Y:S02]  /*16670*/  SHF.R.U32.HI R146, RZ, 0x10, R144 ;  /* 0x00000010ff927819 */ /* 0x000fe40000011690 */
[----:B------:R-:W-:Y:S02]  /*16680*/  LOP3.LUT R145, R142, 0xff, RZ, 0xc0, !PT ;  /* 0x000000ff8e917812 */ /* 0x000fe400078ec0ff */
[----:B------:R-:W-:Y:S02]  /*16690*/  SHF.R.U32.HI R133, RZ, 0x18, R142 ;  /* 0x00000018ff857819 */ /* 0x000fe4000001168e */
[----:B------:R-:W-:Y:S02]  /*166a0*/  LOP3.LUT R134, R140, 0xff, RZ, 0xc0, !PT ;  /* 0x000000ff8c867812 */ /* 0x000fe400078ec0ff */
[----:B------:R-:W-:Y:S01]  /*166b0*/  SHF.R.U32.HI R132, RZ, 0x8, R132 ;  /* 0x00000008ff847819 */ /* 0x000fe20000011684 */
[----:B------:R-:W2:Y:S01]  /*166c0*/  LDSM.16.MT88.4 R140, [R226+0x18800] ;  /* 0x01880000e28c783b */ /* 0x000ea20000004200 */
[----:B------:R-:W-:Y:S02]  /*166d0*/  LOP3.LUT R147, R144, 0xff, RZ, 0xc0, !PT ;  /* 0x000000ff90937812 */ /* 0x000fe400078ec0ff */
[----:B------:R-:W-:Y:S02]  /*166e0*/  SHF.R.U32.HI R148, RZ, 0x8, R135 ;  /* 0x00000008ff947819 */ /* 0x000fe40000011687 */
[----:B------:R-:W-:Y:S02]  /*166f0*/  LOP3.LUT R135, R146, 0xff, RZ, 0xc0, !PT ;  /* 0x000000ff92877812 */ /* 0x000fe400078ec0ff */
[----:B------:R-:W-:Y:S02]  /*16700*/  SHF.R.U32.HI R144, RZ, 0x18, R144 ;  /* 0x00000018ff907819 */ /* 0x000fe40000011690 */
[----:B------:R-:W-:Y:S02]  /*16710*/  PRMT R132, R145, 0x5410, R132 ;  /* 0x0000541091847816 */ /* 0x000fe40000000084 */
[----:B------:R-:W-:Y:S02]  /*16720*/  PRMT R133, R134, 0x5410, R133 ;  /* 0x0000541086857816 */ /* 0x000fe40000000085 */
[----:B------:R-:W-:Y:S02]  /*16730*/  PRMT R147, R147, 0x5410, R148 ;  /* 0x0000541093937816 */ /* 0x000fe40000000094 */
[----:B------:R-:W-:Y:S02]  /*16740*/  PRMT R144, R135, 0x5410, R144 ;  /* 0x0000541087907816 */ /* 0x000fe40000000090 */
[--C-:B------:R-:W-:Y:S02]  /*16750*/  HSET2.LE.AND R134, R132, R160.reuse, PT ;  /* 0x000000a084867233 */ /* 0x100fe40003803000 */
[--C-:B------:R-:W-:Y:S02]  /*16760*/  HSET2.LE.AND R135, R133, R160.reuse, PT ;  /* 0x000000a085877233 */ /* 0x100fe40003803000 */
[--C-:B------:R-:W-:Y:S02]  /*16770*/  HSET2.LE.AND R132, R147, R160.reuse, PT ;  /* 0x000000a093847233 */ /* 0x100fe40003803000 */
[--C-:B------:R-:W-:Y:S02]  /*16780*/  HSET2.LE.AND R133, R144, R160.reuse, PT ;  /* 0x000000a090857233 */ /* 0x100fe40003803000 */
[----:B------:R-:W-:Y:S02]  /*16790*/  F2FP.F16.F32.PACK_AB R147, R188, R191 ;  /* 0x000000bfbc93723e */ /* 0x000fe400000000ff */
[----:B------:R-:W-:Y:S02]  /*167a0*/  F2FP.F16.F32.PACK_AB R146, R192, R189 ;  /* 0x000000bdc092723e */ /* 0x000fe400000000ff */
        /* <DEDUP_REMOVED lines=12> */
[----:B------:R-:W3:Y:S01]  /*16870*/  LDSM.16.MT88.4 R144, [R225+0x18800] ;  /* 0x01880000e190783b */ /* 0x000ee20000004200 */
[----:B------:R-:W-:Y:S02]  /*16880*/  FADD.FTZ R188, R188, R191 ;  /* 0x000000bfbcbc7221 */ /* 0x000fe40000010000 */
[----:B------:R-:W-:Y:S02]  /*16890*/  FADD.FTZ R192, R192, R189 ;  /* 0x000000bdc0c07221 */ /* 0x000fe40000010000 */
        /* <DEDUP_REMOVED lines=26> */
[----:B------:R-:W-:Y:S04]  /*16a40*/  MOV R144, UR37 ;  /* 0x0000002500907c02 */ /* 0x000fe80008000f00 */
[----:B------:R-:W-:Y:S01]  /*16a50*/  LOP3.LUT R144, R153, UR39, R144, 0x96, !PT ;  /* 0x0000002799907c12 */ /* 0x000fe2000f8e9690 */
[C---:B-1----:R-:W-:Y:S05]  /*16a60*/  HMMA.16816.F32 R76, R132.reuse, R136, R76 ;  /* 0x00000088844c723c */ /* 0x042fea000000184c */
[----:B------:R-:W-:Y:S01]  /*16a70*/  IMAD.WIDE.U32 R146, R144, -0x326172a9, RZ ;  /* 0xcd9e8d5790927825 */ /* 0x000fe200078e00ff */
[C---:B------:R-:W-:Y:S01]  /*16a80*/  HMMA.16816.F32 R80, R132.reuse, R138, R80 ;  /* 0x0000008a8450723c */ /* 0x040fe20000001850 */
[----:B------:R-:W1:Y:S04]  /*16a90*/  LDSM.16.MT88.4 R136, [R224+0x1c800] ;  /* 0x01c80000e088783b */ /* 0x000e680000004200 */
[----:B------:R-:W-:Y:S01]  /*16aa0*/  LOP3.LUT R144, R147, UR28, R158, 0x96, !PT ;  /* 0x0000001c93907c12 */ /* 0x000fe2000f8e969e */
[C---:B--2---:R-:W-:Y:S05]  /*16ab0*/  HMMA.16816.F32 R84, R132.reuse, R140, R84 ;  /* 0x0000008c8454723c */ /* 0x044fea0000001854 */
[----:B------:R-:W-:Y:S01]  /*16ac0*/  LOP3.LUT R146, R163, UR36, R146, 0x96, !PT ;  /* 0x00000024a3927c12 */ /* 0x000fe2000f8e9692 */
[C---:B------:R-:W-:Y:S01]  /*16ad0*/  HMMA.16816.F32 R88, R132.reuse, R142, R88 ;  /* 0x0000008e8458723c */ /* 0x040fe20000001858 */
[----:B------:R-:W2:Y:S04]  /*16ae0*/  LDSM.16.MT88.4 R140, [R228+0x1e800] ;  /* 0x01e80000e48c783b */ /* 0x000ea80000004200 */
[----:B------:R-:W-:Y:S06]  /*16af0*/  IMAD.WIDE.U32 R144, R144, -0x2daee0ad, RZ ;  /* 0xd2511f5390907825 */ /* 0x000fec00078e00ff */
[----:B------:R-:W-:Y:S01]  /*16b00*/  LOP3.LUT R145, R145, UR33, R156, 0x96, !PT ;  /* 0x0000002191917c12 */ /* 0x000fe2000f8e969c */
[----:B------:R-:W-:Y:S01]  /*16b10*/  IMAD.WIDE.U32 R146, R146, -0x2daee0ad, RZ ;  /* 0xd2511f5392927825 */ /* 0x000fe200078e00ff */
[----:B------:R-:W-:Y:S03]  /*16b20*/  LDSM.16.MT88.4 R156, [R228+0x19800] ;  /* 0x01980000e49c783b */ /* 0x000fe60000004200 */
[----:B------:R-:W-:Y:S01]  /*16b30*/  IMAD.WIDE.U32 R148, R145, -0x326172a9, RZ ;  /* 0xcd9e8d5791947825 */ /* 0x000fe200078e00ff */
[----:B------:R-:W-:Y:S04]  /*16b40*/  LOP3.LUT R144, R147, UR30, R144, 0x96, !PT ;  /* 0x0000001e93907c12 */ /* 0x000fe8000f8e9690 */
[----:B------:R-:W-:Y:S01]  /*16b50*/  LOP3.LUT R147, R149, UR31, R162, 0x96, !PT ;  /* 0x0000001f95937c12 */ /* 0x000fe2000f8e96a2 */
[----:B------:R-:W-:Y:S05]  /*16b60*/  IMAD.WIDE.U32 R144, R144, -0x326172a9, RZ ;  /* 0xcd9e8d5790907825 */ /* 0x000fea00078e00ff */
[----:B------:R-:W-:Y:S01]  /*16b70*/  LOP3.LUT R148, R145, UR27, R148, 0x96, !PT ;  /* 0x0000001b91947c12 */ /* 0x000fe2000f8e9694 */
[C---:B-1----:R-:W-:Y:S04]  /*16b80*/  HMMA.16816.F32 R92, R132.reuse, R136, R92 ;  /* 0x00000088845c723c */ /* 0x042fe8000000185c */
[----:B------:R-:W-:Y:S02]  /*16b90*/  IMAD.WIDE.U32 R148, R148, -0x2daee0ad, RZ ;  /* 0xd2511f5394947825 */ /* 0x000fe400078e00ff */
[C---:B------:R-:W-:Y:S01]  /*16ba0*/  HMMA.16816.F32 R96, R132.reuse, R138, R96 ;  /* 0x0000008a8460723c */ /* 0x040fe20000001860 */
[----:B------:R-:W1:Y:S05]  /*16bb0*/  LDSM.16.MT88.4 R136, [R226+0x1e800] ;  /* 0x01e80000e288783b */ /* 0x000e6a0000004200 */
[C---:B--2---:R-:W-:Y:S06]  /*16bc0*/  HMMA.16816.F32 R100, R132.reuse, R140, R100 ;  /* 0x0000008c8464723c */ /* 0x044fec0000001864 */
[C---:B------:R-:W-:Y:S05]  /*16bd0*/  HMMA.16816.F32 R104, R132.reuse, R142, R104 ;  /* 0x0000008e8468723c */ /* 0x040fea0000001868 */
[----:B------:R-:W-:Y:S06]  /*16be0*/  IMAD.WIDE.U32 R140, R147, -0x2daee0ad, RZ ;  /* 0xd2511f53938c7825 */ /* 0x000fec00078e00ff */
[----:B------:R-:W-:Y:S02]  /*16bf0*/  LOP3.LUT R146, R141, UR25, R146, 0x96, !PT ;  /* 0x000000198d927c12 */ /* 0x000fe4000f8e9692 */
[----:B------:R-:W-:Y:S02]  /*16c00*/  LOP3.LUT R145, R149, UR15, R140, 0x96, !PT ;  /* 0x0000000f95917c12 */ /* 0x000fe4000f8e968c */
[----:B------:R-:W2:Y:S01]  /*16c10*/  LDSM.16.MT88.4 R140, [R225+0x1e800] ;  /* 0x01e80000e18c783b */ /* 0x000ea20000004200 */
[----:B------:R-:W-:Y:S05]  /*16c20*/  IMAD.WIDE.U32 R146, R146, -0x326172a9, RZ ;  /* 0xcd9e8d5792927825 */ /* 0x000fea00078e00ff */
[----:B------:R-:W-:Y:S01]  /*16c30*/  LOP3.LUT R149, R147, UR24, R144, 0x96, !PT ;  /* 0x0000001893957c12 */ /* 0x000fe2000f8e9690 */
[C---:B-1----:R-:W-:Y:S06]  /*16c40*/  HMMA.16816.F32 R108, R132.reuse, R136, R108 ;  /* 0x00000088846c723c */ /* 0x042fec000000186c */
[C---:B------:R-:W-:Y:S05]  /*16c50*/  HMMA.16816.F32 R112, R132.reuse, R138, R112 ;  /* 0x0000008a8470723c */ /* 0x040fea0000001870 */
[----:B------:R-:W-:Y:S06]  /*16c60*/  IMAD.WIDE.U32 R136, R145, -0x326172a9, RZ ;  /* 0xcd9e8d5791887825 */ /* 0x000fec00078e00ff */
[----:B------:R-:W-:Y:S02]  /*16c70*/  LOP3.LUT R150, R137, UR32, R146, 0x96, !PT ;  /* 0x0000002089967c12 */ /* 0x000fe4000f8e9692 */
[C---:B------:R-:W-:Y:S02]  /*16c80*/  LOP3.LUT R146, R136.reuse, 0xffff, RZ, 0xc0, !PT ;  /* 0x0000ffff88927812 */ /* 0x040fe400078ec0ff */
[--C-:B------:R-:W-:Y:S02]  /*16c90*/  SHF.R.U32.HI R147, RZ, 0x10, R136.reuse ;  /* 0x00000010ff937819 */ /* 0x100fe40000011688 */
[----:B------:R-:W-:Y:S02]  /*16ca0*/  LOP3.LUT R145, R136, 0xff, RZ, 0xc0, !PT ;  /* 0x000000ff88917812 */ /* 0x000fe400078ec0ff */
[----:B------:R-:W-:Y:S01]  /*16cb0*/  SHF.R.U32.HI R144, RZ, 0x18, R136 ;  /* 0x00000018ff907819 */ /* 0x000fe20000011688 */
[C---:B--2---:R-:W-:Y:S01]  /*16cc0*/  HMMA.16816.F32 R116, R132.reuse, R140, R116 ;  /* 0x0000008c8474723c */ /* 0x044fe20000001874 */
[----:B------:R-:W1:Y:S02]  /*16cd0*/  LDSM.16.MT88.4 R136, [R224+0x1e800] ;  /* 0x01e80000e088783b */ /* 0x000e640000004200 */
[----:B------:R-:W-:Y:S02]  /*16ce0*/  SHF.R.U32.HI R146, RZ, 0x8, R146 ;  /* 0x00000008ff927819 */ /* 0x000fe40000011692 */
[----:B------:R-:W-:Y:S01]  /*16cf0*/  LOP3.LUT R147, R147, 0xff, RZ, 0xc0, !PT ;  /* 0x000000ff93937812 */ /* 0x000fe200078ec0ff */
[C---:B------:R-:W-:Y:S05]  /*16d00*/  HMMA.16816.F32 R120, R132.reuse, R142, R120 ;  /* 0x0000008e8478723c */ /* 0x040fea0000001878 */
[C---:B------:R-:W-:Y:S02]  /*16d10*/  LOP3.LUT R140, R150.reuse, 0xffff, RZ, 0xc0, !PT ;  /* 0x0000ffff968c7812 */ /* 0x040fe400078ec0ff */
[----:B------:R-:W-:Y:S04]  /*16d20*/  PRMT R142, R145, 0x5410, R146 ;  /* 0x00005410918e7816 */ /* 0x000fe80000000092 */
[----:B------:R-:W-:Y:S02]  /*16d30*/  PRMT R143, R147, 0x5410, R144 ;  /* 0x00005410938f7816 */ /* 0x000fe40000000090 */
[----:B------:R-:W2:Y:S01]  /*16d40*/  LDSM.16.MT88.4 R144, [R228+0x19000] ;  /* 0x01900000e490783b */ /* 0x000ea20000004200 */
[----:B------:R-:W-:Y:S02]  /*16d50*/  SHF.R.U32.HI R141, RZ, 0x18, R150 ;  /* 0x00000018ff8d7819 */ /* 0x000fe40000011696 */
[--C-:B------:R-:W-:Y:S02]  /*16d60*/  HSET2.LE.AND R142, R142, R160.reuse, PT ;  /* 0x000000a08e8e7233 */ /* 0x100fe40003803000 */
[--C-:B------:R-:W-:Y:S01]  /*16d70*/  HSET2.LE.AND R143, R143, R160.reuse, PT ;  /* 0x000000a08f8f7233 */ /* 0x100fe20003803000 */
[C---:B-1----:R-:W-:Y:S06]  /*16d80*/  HMMA.16816.F32 R124, R132.reuse, R136, R124 ;  /* 0x00000088847c723c */ /* 0x042fec000000187c */
[----:B------:R-:W-:Y:S01]  /*16d90*/  HMMA.16816.F32 R128, R132, R138, R128 ;  /* 0x0000008a8480723c */ /* 0x000fe20000001880 */
[----:B------:R-:W1:Y:S04]  /*16da0*/  LDSM.16.MT88.4 R132, [R226+0x19000] ;  /* 0x01900000e284783b */ /* 0x000e680000004200 */
[----:B------:R-:W-:Y:S02]  /*16db0*/  LOP3.LUT R136, R150, 0xff, RZ, 0xc0, !PT ;  /* 0x000000ff96887812 */ /* 0x000fe400078ec0ff */
[----:B------:R-:W-:Y:S04]  /*16dc0*/  SHF.R.U32.HI R137, RZ, 0x8, R140 ;  /* 0x00000008ff897819 */ /* 0x000fe8000001168c */
[----:B------:R-:W-:Y:S02]  /*16dd0*/  PRMT R140, R136, 0x5410, R137 ;  /* 0x00005410888c7816 */ /* 0x000fe40000000089 */
[----:B------:R-:W-:Y:S01]  /*16de0*/  SHF.R.U32.HI R136, RZ, 0x10, R150 ;  /* 0x00000010ff887819 */ /* 0x000fe20000011696 */
[----:B------:R-:W-:Y:S01]  /*16df0*/  IMAD.WIDE.U32 R150, R149, -0x2daee0ad, RZ ;  /* 0xd2511f5395967825 */ /* 0x000fe200078e00ff */
[----:B------:R-:W-:Y:S02]  /*16e00*/  F2FP.F16.F32.PACK_AB R137, R200, R207 ;  /* 0x000000cfc889723e */ /* 0x000fe400000000ff */
[----:B------:R-:W-:Y:S02]  /*16e10*/  LOP3.LUT R136, R136, 0xff, RZ, 0xc0, !PT ;  /* 0x000000ff88887812 */ /* 0x000fe400078ec0ff */
[----:B------:R-:W-:Y:S02]  /*16e20*/  LOP3.LUT R142, R142, R137, RZ, 0xc0, !PT ;  /* 0x000000898e8e7212 */ /* 0x000fe400078ec0ff */
[----:B------:R-:W-:Y:S02]  /*16e30*/  PRMT R141, R136, 0x5410, R141 ;  /* 0x00005410888d7816 */ /* 0x000fe4000000008d */
[--C-:B------:R-:W-:Y:S02]  /*16e40*/  HSET2.LE.AND R140, R140, R160.reuse, PT ;  /* 0x000000a08c8c7233 */ /* 0x100fe40003803000 */
[----:B------:R-:W-:Y:S02]  /*16e50*/  F2FP.F16.F32.PACK_AB R138, R201, R204 ;  /* 0x000000ccc98a723e */ /* 0x000fe400000000ff */
[--C-:B------:R-:W-:Y:S02]  /*16e60*/  HSET2.LE.AND R141, R141, R160.reuse, PT ;  /* 0x000000a08d8d7233 */ /* 0x100fe40003803000 */
        /* <DEDUP_REMOVED lines=11> */
[----:B------:R-:W-:Y:S01]  /*16f20*/  LOP3.LUT R152, R150, 0xff, RZ, 0xc0, !PT ;  /* 0x000000ff96987812 */ /* 0x000fe200078ec0ff */
[----:B------:R-:W-:Y:S01]  /*16f30*/  FADD.FTZ R204, R204, R199 ;  /* 0x000000c7cccc7221 */ /* 0x000fe20000010000 */
[----:B------:R-:W-:Y:S01]  /*16f40*/  LOP3.LUT R148, R151, UR20, R148, 0x96, !PT ;  /* 0x0000001497947c12 */ /* 0x000fe2000f8e9694 */
[----:B------:R-:W-:Y:S01]  /*16f50*/  UMOV UR20, UR22 ;  /* 0x0000001600147c82 */ /* 0x000fe20008000000 */
[C---:B--2---:R-:W-:Y:S05]  /*16f60*/  HMMA.16816.F32 R4, R140.reuse, R144, R4 ;  /* 0x000000908c04723c */ /* 0x044fea0000001804 */
[--C-:B------:R-:W-:Y:S01]  /*16f70*/  SHF.R.U32.HI R149, RZ, 0x10, R150.reuse ;  /* 0x00000010ff957819 */ /* 0x100fe20000011696 */
[C---:B------:R-:W-:Y:S01]  /*16f80*/  HMMA.16816.F32 R8, R140.reuse, R146, R8 ;  /* 0x000000928c08723c */ /* 0x040fe20000001808 */
[----:B------:R-:W2:Y:S04]  /*16f90*/  LDSM.16.MT88.4 R144, [R224+0x19000] ;  /* 0x01900000e090783b */ /* 0x000ea80000004200 */
[----:B------:R-:W-:Y:S01]  /*16fa0*/  SHF.R.U32.HI R153, RZ, 0x18, R150 ;  /* 0x00000018ff997819 */ /* 0x000fe20000011696 */
[C---:B-1----:R-:W-:Y:S05]  /*16fb0*/  HMMA.16816.F32 R12, R140.reuse, R132, R12 ;  /* 0x000000848c0c723c */ /* 0x042fea000000180c */
[----:B------:R-:W-:Y:S01]  /*16fc0*/  FADD.FTZ R200, R200, R207 ;  /* 0x000000cfc8c87221 */ /* 0x000fe20000010000 */
[C---:B------:R-:W-:Y:S01]  /*16fd0*/  HMMA.16816.F32 R16, R140.reuse, R134, R16 ;  /* 0x000000868c10723c */ /* 0x040fe20000001810 */
[----:B------:R-:W1:Y:S04]  /*16fe0*/  LDSM.16.MT88.4 R132, [R228+0x1b000] ;  /* 0x01b00000e484783b */ /* 0x000e680000004200 */
[----:B------:R-:W-:Y:S01]  /*16ff0*/  FADD.FTZ R204, R201, R204 ;  /* 0x000000ccc9cc7221 */ /* 0x000fe20000010000 */
[----:B------:R-:W-:Y:S05]  /*17000*/  FADD.FTZ R185, R185, R200 ;  /* 0x000000c8b9b97221 */ /* 0x000fea0000010000 */
[----:B------:R-:W-:Y:S01]  /*17010*/  FADD.FTZ R185, R202, R185 ;  /* 0x000000b9cab97221 */ /* 0x000fe20000010000 */
        /* <DEDUP_REMOVED lines=29> */
[----:B------:R-:W-:Y:S01]  /*171f0*/  LOP3.LUT R137, R150, 0xffff, RZ, 0xc0, !PT ;  /* 0x0000ffff96897812 */ /* 0x000fe200078ec0ff */
[C---:B--2---:R-:W-:Y:S05]  /*17200*/  HMMA.16816.F32 R100, R140.reuse, R144, R100 ;  /* 0x000000908c64723c */ /* 0x044fea0000001864 */
[----:B------:R-:W-:Y:S01]  /*17210*/  SHF.R.U32.HI R137, RZ, 0x8, R137 ;  /* 0x00000008ff897819 */ /* 0x000fe20000011689 */
[C---:B------:R-:W-:Y:S05]  /*17220*/  HMMA.16816.F32 R104, R140.reuse, R146, R104 ;  /* 0x000000928c68723c */ /* 0x040fea0000001868 */
[----:B------:R-:W-:Y:S01]  /*17230*/  PRMT R152, R152, 0x5410, R137 ;  /* 0x0000541098987816 */ /* 0x000fe20000000089 */
[C---:B-1----:R-:W-:Y:S01]  /*17240*/  HMMA.16816.F32 R108, R140.reuse, R132, R108 ;  /* 0x000000848c6c723c */ /* 0x042fe2000000186c */
[----:B------:R-:W1:Y:S04]  /*17250*/  LDSM.16.MT88.4 R136, [R225+0x1f000] ;  /* 0x01f00000e188783b */ /* 0x000e680000004200 */
[C---:B------:R-:W-:Y:S01]  /*17260*/  LOP3.LUT R144, R148.reuse, 0xffff, RZ, 0xc0, !PT ;  /* 0x0000ffff94907812 */ /* 0x040fe200078ec0ff */
[C---:B------:R-:W-:Y:S05]  /*17270*/  HMMA.16816.F32 R112, R140.reuse, R134, R112 ;  /* 0x000000868c70723c */ /* 0x040fea0000001870 */
[----:B------:R-:W-:Y:S02]  /*17280*/  LOP3.LUT R146, R149, 0xff, RZ, 0xc0, !PT ;  /* 0x000000ff95927812 */ /* 0x000fe400078ec0ff */
[----:B------:R-:W-:Y:S04]  /*17290*/  LOP3.LUT R149, R148, 0xff, RZ, 0xc0, !PT ;  /* 0x000000ff94957812 */ /* 0x000fe800078ec0ff */
[----:B------:R-:W-:Y:S02]  /*172a0*/  SHF.R.U32.HI R144, RZ, 0x8, R144 ;  /* 0x00000008ff907819 */ /* 0x000fe40000011690 */
[----:B------:R-:W-:Y:S02]  /*172b0*/  PRMT R153, R146, 0x5410, R153 ;  /* 0x0000541092997816 */ /* 0x000fe40000000099 */
[----:B------:R-:W-:Y:S02]  /*172c0*/  PRMT R149, R149, 0x5410, R144 ;  /* 0x0000541095957816 */ /* 0x000fe40000000090 */
[----:B------:R-:W2:Y:S01]  /*172d0*/  LDSM.16.MT88.4 R144, [R224+0x1f000] ;  /* 0x01f00000e090783b */ /* 0x000ea20000004200 */
[--C-:B------:R-:W-:Y:S02]  /*172e0*/  SHF.R.U32.HI R132, RZ, 0x10, R148.reuse ;  /* 0x00000010ff847819 */ /* 0x100fe40000011694 */
[----:B------:R-:W-:Y:S02]  /*172f0*/  SHF.R.U32.HI R133, RZ, 0x18, R148 ;  /* 0x00000018ff857819 */ /* 0x000fe40000011694 */
[----:B------:R-:W-:Y:S02]  /*17300*/  LOP3.LUT R132, R132, 0xff, RZ, 0xc0, !PT ;  /* 0x000000ff84847812 */ /* 0x000fe400078ec0ff */
[--C-:B------:R-:W-:Y:S02]  /*17310*/  HSET2.LE.AND R164, R149, R160.reuse, PT ;  /* 0x000000a095a47233 */ /* 0x100fe40003803000 */
[----:B------:R-:W3:Y:S01]  /*17320*/  LDSM.16.MT88.4 R148, [R226+0x19800] ;  /* 0x01980000e294783b */ /* 0x000ee20000004200 */
[----:B------:R-:W-:Y:S02]  /*17330*/  PRMT R132, R132, 0x5410, R133 ;  /* 0x0000541084847816 */ /* 0x000fe40000000085 */
[----:B------:R-:W-:Y:S02]  /*17340*/  LOP3.LUT R164, R164, R3, RZ, 0xc0, !PT ;  /* 0x00000003a4a47212 */ /* 0x000fe400078ec0ff */
[--C-:B------:R-:W-:Y:S02]  /*17350*/  HSET2.LE.AND R166, R152, R160.reuse, PT ;  /* 0x000000a098a67233 */ /* 0x100fe40003803000 */
[--C-:B------:R-:W-:Y:S01]  /*17360*/  HSET2.LE.AND R165, R132, R160.reuse, PT ;  /* 0x000000a084a57233 */ /* 0x100fe20003803000 */
[C---:B-1----:R-:W-:Y:S03]  /*17370*/  HMMA.16816.F32 R116, R140.reuse, R136, R116 ;  /* 0x000000888c74723c */ /* 0x042fe60000001874 */
[C---:B------:R-:W-:Y:S01]  /*17380*/  F2FP.F16.F32.PACK_AB R132, R186.reuse, R187 ;  /* 0x000000bbba84723e */ /* 0x040fe200000000ff */
[----:B------:R-:W-:Y:S01]  /*17390*/  FADD.FTZ R187, R187, R204 ;  /* 0x000000ccbbbb7221 */ /* 0x000fe20000010000 */
[----:B------:R-:W-:Y:S01]  /*173a0*/  HSET2.LE.AND R167, R153, R160, PT ;  /* 0x000000a099a77233 */ /* 0x000fe20003803000 */
[C---:B------:R-:W-:Y:S05]  /*173b0*/  HMMA.16816.F32 R120, R140.reuse, R138, R120 ;  /* 0x0000008a8c78723c */ /* 0x040fea0000001878 */
[----:B------:R-:W-:Y:S01]  /*173c0*/  LOP3.LUT R165, R165, R132, RZ, 0xc0, !PT ;  /* 0x00000084a5a57212 */ /* 0x000fe200078ec0ff */
[----:B------:R-:W-:Y:S01]  /*173d0*/  FADD.FTZ R187, R186, R187 ;  /* 0x000000bbbabb7221 */ /* 0x000fe20000010000 */
[----:B------:R-:W1:Y:S01]  /*173e0*/  LDSM.16.MT88.4 R132, [R225+0x19800] ;  /* 0x01980000e184783b */ /* 0x000e620000004200 */
[----:B------:R-:W-:Y:S03]  /*173f0*/  F2FP.F16.F32.PACK_AB R3, R183, R182 ;  /* 0x000000b6b703723e */ /* 0x000fe600000000ff */
[----:B------:R-:W-:Y:S01]  /*17400*/  F2FP.F16.F32.PACK_AB R136, R203, R190 ;  /* 0x000000becb88723e */ /* 0x000fe200000000ff */
[----:B------:R-:W-:Y:S01]  /*17410*/  FADD.FTZ R182, R182, R185 ;  /* 0x000000b9b6b67221 */ /* 0x000fe20000010000 */
[----:B------:R-:W-:Y:S02]  /*17420*/  LOP3.LUT R166, R166, R3, RZ, 0xc0, !PT ;  /* 0x00000003a6a67212 */ /* 0x000fe400078ec0ff */
[----:B------:R-:W-:Y:S01]  /*17430*/  LOP3.LUT R167, R167, R136, RZ, 0xc0, !PT ;  /* 0x00000088a7a77212 */ /* 0x000fe200078ec0ff */
[C---:B--2---:R-:W-:Y:S03]  /*17440*/  HMMA.16816.F32 R124, R140.reuse, R144, R124 ;  /* 0x000000908c7c723c */ /* 0x044fe6000000187c */
[----:B------:R-:W-:Y:S03]  /*17450*/  MOV R3, R2 ;  /* 0x0000000200037202 */ /* 0x000fe60000000f00 */
[----:B------:R-:W-:Y:S06]  /*17460*/  HMMA.16816.F32 R128, R140, R146, R128 ;  /* 0x000000928c80723c */ /* 0x000fec0000001880 */
[C---:B------:R-:W-:Y:S01]  /*17470*/  HMMA.16816.F32 R160, R164.reuse, R156, R4 ;  /* 0x0000009ca4a0723c */ /* 0x040fe20000001804 */
[----:B------:R-:W2:Y:S05]  /*17480*/  LDSM.16.MT88.4 R4, [R226+0x1b800] ;  /* 0x01b80000e204783b */ /* 0x000eaa0000004200 */
[C---:B------:R-:W-:Y:S03]  /*17490*/  HMMA.16816.F32 R156, R164.reuse, R158, R8 ;  /* 0x0000009ea49c723c */ /* 0x040fe60000001808 */
[----:B------:R-:W4:Y:S03]  /*174a0*/  LDSM.16.MT88.4 R8, [R225+0x1b800] ;  /* 0x01b80000e108783b */ /* 0x000f260000004200 */
[C---:B---3--:R-:W-:Y:S05]  /*174b0*/  HMMA.16816.F32 R152, R164.reuse, R148, R12 ;  /* 0x00000094a498723c */ /* 0x048fea000000180c */
[----:B------:R-:W3:Y:S01]  /*174c0*/  LDSM.16.MT88.4 R12, [R224+0x1b800] ;  /* 0x01b80000e00c783b */ /* 0x000ee20000004200 */
[C---:B------:R-:W-:Y:S06]  /*174d0*/  HMMA.16816.F32 R148, R164.reuse, R150, R16 ;  /* 0x00000096a494723c */ /* 0x040fec0000001810 */
[C---:B-1----:R-:W-:Y:S01]  /*174e0*/  HMMA.16816.F32 R144, R164.reuse, R132, R20 ;  /* 0x00000084a490723c */ /* 0x042fe20000001814 */
[----:B------:R-:W1:Y:S05]  /*174f0*/  LDSM.16.MT88.4 R16, [R228+0x1d800] ;  /* 0x01d80000e410783b */ /* 0x000e6a0000004200 */
[C---:B------:R-:W-:Y:S03]  /*17500*/  HMMA.16816.F32 R140, R164.reuse, R134, R24 ;  /* 0x00000086a48c723c */ /* 0x040fe60000001818 */
[----:B------:R-:W5:Y:S03]  /*17510*/  LDSM.16.MT88.4 R20, [R226+0x1d800] ;  /* 0x01d80000e214783b */ /* 0x000f660000004200 */
[C---:B------:R-:W-:Y:S05]  /*17520*/  HMMA.16816.F32 R136, R164.reuse, R168, R28 ;  /* 0x000000a8a488723c */ /* 0x040fea000000181c */
[----:B------:R-:W-:Y:S01]  /*17530*/  LDSM.16.MT88.4 R24, [R228+0x1f800] ;  /* 0x01f80000e418783b */ /* 0x000fe20000004200 */
[C---:B------:R-:W-:Y:S06]  /*17540*/  HMMA.16816.F32 R132, R164.reuse, R170, R32 ;  /* 0x000000aaa484723c */ /* 0x040fec0000001820 */
[C---:B------:R-:W-:Y:S06]  /*17550*/  HMMA.16816.F32 R36, R164.reuse, R172, R36 ;  /* 0x000000aca424723c */ /* 0x040fec0000001824 */
[C---:B------:R-:W-:Y:S06]  /*17560*/  HMMA.16816.F32 R40, R164.reuse, R174, R40 ;  /* 0x000000aea428723c */ /* 0x040fec0000001828 */
        /* <DEDUP_REMOVED lines=13> */
[C---:B------:R-:W-:Y:S06]  /*17640*/  HMMA.16816.F32 R80, R164.reuse, R22, R80 ;  /* 0x00000016a450723c */ /* 0x040fec0000001850 */
[C---:B--2---:R-:W-:Y:S06]  /*17650*/  HMMA.16816.F32 R84, R164.reuse, R4, R84 ;  /* 0x00000004a454723c */ /* 0x044fec0000001854 */
[C---:B------:R-:W-:Y:S01]  /*17660*/  HMMA.16816.F32 R88, R164.reuse, R6, R88 ;  /* 0x00000006a458723c */ /* 0x040fe20000001858 */
[----:B------:R-:W2:Y:S05]  /*17670*/  LDSM.16.MT88.4 R4, [R224+0x1f800] ;  /* 0x01f80000e004783b */ /* 0x000eaa0000004200 */
        /* <DEDUP_REMOVED lines=9> */
[----:B------:R-:W-:Y:S07]  /*17710*/  HMMA.16816.F32 R128, R164, R6, R128 ;  /* 0x00000006a480723c */ /* 0x000fee0000001880 */
[----:B------:R-:W-:Y:S01]  /*17720*/  FADD.FTZ R166, R190, R187 ;  /* 0x000000bbbea67221 */ /* 0x000fe20000010000 */
[----:B------:R-:W-:Y:S03]  /*17730*/  FADD.FTZ R167, R183, R182 ;  /* 0x000000b6b7a77221 */ /* 0x000fe60000010000 */
[----:B------:R-:W-:Y:S01]  /*17740*/  MOV R164, R0 ;  /* 0x0000000000a47202 */ /* 0x000fe20000000f00 */
[----:B------:R-:W-:Y:S01]  /*17750*/  FADD.FTZ R166, R203, R166 ;  /* 0x000000a6cba67221 */ /* 0x000fe20000010000 */
[----:B------:R-:W-:Y:S11]  /*17760*/  @P0 BRA `(.L_x_2110) ;  /* 0xffffffb000c40947 */ /* 0x000ff6000383ffff */
.L_x_2109:
        /* <DEDUP_REMOVED lines=304> */
.L_x_2113:
        /* <DEDUP_REMOVED lines=13> */
[----:B------:R-:W1:Y:S03]  /*18b40*/  @P2 LDC.64 R24, c[0x0][0x2c0] ;  /* 0x0000b000ff182b82 */ /* 0x000e660000000a00 */
        /* <DEDUP_REMOVED lines=8> */
[----:B-1----:R-:W-:-:S03]  /*18bd0*/  @P2 IMAD R24, R25, R24, RZ ;  /* 0x0000001819182224 */ /* 0x002fc600078e02ff */
[----:B------:R-:W-:Y:S04]  /*18be0*/  STS [R17+0xc000], R116 ;  /* 0x00c0007411007388 */ /* 0x000fe80000000800 */
[----:B------:R1:W-:Y:S01]  /*18bf0*/  STS [R17+0xc400], R118 ;  /* 0x00c4007611007388 */ /* 0x0003e20000000800 */
[----:B----4-:R-:W-:Y:S02]  /*18c00*/  LOP3.LUT R13, R8, 0xffffffe0, RZ, 0xc0, !PT ;  /* 0xffffffe0080d7812 */ /* 0x010fe400078ec0ff */
[----:B--2---:R-:W-:Y:S01]  /*18c10*/  SHF.R.S32.HI R8, RZ, 0x1f, R11 ;  /* 0x0000001fff087819 */ /* 0x004fe2000001140b */
[----:B------:R-:W2:Y:S02]  /*18c20*/  S2R R16, SR_CTAID.Y ;  /* 0x0000000000107919 */ /* 0x000ea40000002600 */
[----:B------:R-:W-:Y:S01]  /*18c30*/  IMAD.IADD R4, R4, 0x1, -R13 ;  /* 0x0000000104047824 */ /* 0x000fe200078e0a0d */
[CC--:B------:R-:W-:Y:S01]  /*18c40*/  LEA.HI R18, R8.reuse, R11.reuse, RZ, 0x5 ;  /* 0x0000000b08127211 */ /* 0x0c0fe200078f28ff */
[----:B------:R-:W4:Y:S01]  /*18c50*/  S2R R9, SR_CTAID.Z ;  /* 0x0000000000097919 */ /* 0x000f220000002700 */
[----:B------:R-:W-:-:S02]  /*18c60*/  LEA.HI R8, R8, R11, RZ, 0x3 ;  /* 0x0000000b08087211 */ /* 0x000fc400078f18ff */
[----:B------:R-:W-:Y:S01]  /*18c70*/  LOP3.LUT R18, R18, 0xffffffe0, RZ, 0xc0, !PT ;  /* 0xffffffe012127812 */ /* 0x000fe200078ec0ff */
[----:B------:R-:W-:Y:S04]  /*18c80*/  STS [R19+0xc000], R120 ;  /* 0x00c0007813007388 */ /* 0x000fe80000000800 */
[----:B------:R2:W-:Y:S01]  /*18c90*/  STS [R19+0xc400], R122 ;  /* 0x00c4007a13007388 */ /* 0x0005e20000000800 */
[----:B---3--:R-:W3:Y:S03]  /*18ca0*/  @P2 LDC R7, c[0x0][0x2c0] ;  /* 0x0000b000ff072b82 */ /* 0x008ee60000000800 */
[----:B------:R-:W-:Y:S04]  /*18cb0*/  STS [R21+0xc000], R124 ;  /* 0x00c0007c15007388 */ /* 0x000fe80000000800 */
[----:B------:R4:W-:Y:S01]  /*18cc0*/  STS [R21+0xc400], R126 ;  /* 0x00c4007e15007388 */ /* 0x0009e20000000800 */
[----:B-1----:R-:W1:Y:S03]  /*18cd0*/  @P3 LDC R17, c[0x0][0x2e8] ;  /* 0x0000ba00ff113b82 */ /* 0x002e660000000800 */
[----:B------:R-:W-:Y:S04]  /*18ce0*/  STS [R23+0xc000], R128 ;  /* 0x00c0008017007388 */ /* 0x000fe80000000800 */
[----:B------:R3:W-:Y:S01]  /*18cf0*/  STS [R23+0xc400], R130 ;  /* 0x00c4008217007388 */ /* 0x0007e20000000800 */
[----:B--2---:R-:W-:Y:S01]  /*18d00*/  SHF.R.S32.HI R19, RZ, 0x3, R3 ;  /* 0x00000003ff137819 */ /* 0x004fe20000011403 */
[----:B----4-:R-:W-:Y:S01]  /*18d10*/  @P2 IMAD.MOV.U32 R21, RZ, RZ, 0x1 ;  /* 0x00000001ff152424 */ /* 0x010fe200078e00ff */
[----:B---3--:R-:W-:Y:S01]  /*18d20*/  @!P1 CS2R R22, SRZ ;  /* 0x0000000000169805 */ /* 0x008fe2000001ff00 */
[----:B------:R-:W-:Y:S06]  /*18d30*/  @!P1 BRA `(.L_x_2114) ;  /* 0x00000000001c9947 */ /* 0x000fec0003800000 */
[----:B------:R-:W2:Y:S01]  /*18d40*/  S2UR UR9, SR_CTAID.Y ;  /* 0x00000000000979c3 */ /* 0x000ea20000002600 */
[----:B------:R-:W-:Y:S01]  /*18d50*/  ULDC UR7, c[0x0][0x2c4] ;  /* 0x0000b10000077ab9 */ /* 0x000fe20000000800 */
[----:B------:R-:W-:Y:S01]  /*18d60*/  PLOP3.LUT P5, PT, PT, PT, PT, 0x80, 0x0 ;  /* 0x000000000000781c */ /* 0x000fe20003faf070 */
[----:B--2---:R-:W-:-:S04]  /*18d70*/  @!UP0 UIMAD UR17, UR9, UR7, URZ ;  /* 0x00000007091182a4 */ /* 0x004fc8000f8e023f */
[----:B------:R-:W-:Y:S02]  /*18d80*/  USHF.R.S32.HI UR7, URZ, 0x1f, UR17 ;  /* 0x0000001f3f077899 */ /* 0x000fe40008011411 */
[----:B------:R-:W-:-:S04]  /*18d90*/  IMAD.U32 R22, RZ, RZ, UR17 ;  /* 0x00000011ff167e24 */ /* 0x000fc8000f8e00ff */
[----:B------:R-:W-:Y:S02]  /*18da0*/  MOV R23, UR7 ;  /* 0x0000000700177c02 */ /* 0x000fe40008000f00 */
.L_x_2114:
[----:B------:R-:W-:Y:S05]  /*18db0*/  @P2 BRA `(.L_x_2115) ;  /* 0x0000000000182947 */ /* 0x000fea0003800000 */
[----:B------:R-:W2:Y:S01]  /*18dc0*/  LDC R24, c[0x0][0x2c4] ;  /* 0x0000b100ff187b82 */ /* 0x000ea20000000800 */
[----:B------:R-:W-:Y:S02]  /*18dd0*/  ISETP.NE.AND P1, PT, RZ, UR10, PT ;  /* 0x0000000aff007c0c */ /* 0x000fe4000bf25270 */
[----:B------:R-:W-:-:S05]  /*18de0*/  MOV R7, 0x1 ;  /* 0x0000000100077802 */ /* 0x000fca0000000f00 */
[----:B------:R-:W3:Y:S08]  /*18df0*/  LDC R21, c[0x0][0x270] ;  /* 0x00009c00ff157b82 */ /* 0x000ef00000000800 */
[----:B--2---:R-:W3:Y:S02]  /*18e00*/  @P1 LDC R24, c[0x0][0x2e4] ;  /* 0x0000b900ff181b82 */ /* 0x004ee40000000800 */
[----:B---3--:R-:W-:-:S07]  /*18e10*/  IMAD R21, R24, R21, RZ ;  /* 0x0000001518157224 */ /* 0x008fce00078e02ff */
.L_x_2115:
[----:B------:R-:W-:Y:S01]  /*18e20*/  BAR.SYNC.DEFER_BLOCKING 0x0 ;  /* 0x0000000000007b1d */ /* 0x000fe20000010000 */
[----:B------:R-:W-:Y:S01]  /*18e30*/  ISETP.GE.AND P2, PT, R19, UR4, PT ;  /* 0x0000000413007c0c */ /* 0x000fe2000bf46270 */
[----:B------:R-:W-:Y:S01]  /*18e40*/  IMAD.IADD R18, R11, 0x1, -R18 ;  /* 0x000000010b127824 */ /* 0x000fe200078e0a12 */
[----:B------:R-:W-:Y:S01]  /*18e50*/  LEA.HI.SX32 R3, R3, 0x20, 0x1d ;  /* 0x0000002003037811 */ /* 0x000fe200078feaff */
[----:B------:R-:W-:Y:S01]  /*18e60*/  IMAD R16, R16, R21, RZ ;  /* 0x0000001510107224 */ /* 0x000fe200078e02ff */
[----:B------:R-:W-:-:S03]  /*18e70*/  SHF.R.S32.HI R20, RZ, 0x3, R8 ;  /* 0x00000003ff147819 */ /* 0x000fc60000011408 */
[----:B------:R-:W2:Y:S01]  /*18e80*/  @P0 LDC R19, c[0x0][0x2e8] ;  /* 0x0000ba00ff130b82 */ /* 0x000ea20000000800 */
[----:B------:R-:W3:Y:S01]  /*18e90*/  @P0 MUFU.LG2 R5, R5 ;  /* 0x0000000500050308 */ /* 0x000ee20000000c00 */
[----:B------:R-:W-:Y:S01]  /*18ea0*/  ISETP.GE.AND P6, PT, R3, UR4, PT ;  /* 0x0000000403007c0c */ /* 0x000fe2000bfc6270 */
[----:B------:R-:W-:Y:S01]  /*18eb0*/  @P3 FMUL.FTZ R25, R6, 0.69314718246459960938 ;  /* 0x3f31721806193820 */ /* 0x000fe20000410000 */
[----:B------:R-:W-:Y:S01]  /*18ec0*/  SHF.R.S32.HI R11, RZ, 0x1f, R10 ;  /* 0x0000001fff0b7819 */ /* 0x000fe2000001140a */
[----:B------:R-:W-:Y:S01]  /*18ed0*/  VIADD R3, R20, 0x40 ;  /* 0x0000004014037836 */ /* 0x000fe20000000000 */
[----:B------:R-:W-:Y:S01]  /*18ee0*/  LOP3.LUT P4, RZ, R4, 0x3, RZ, 0xc0, !PT ;  /* 0x0000000304ff7812 */ /* 0x000fe2000788c0ff */
[----:B------:R-:W-:Y:S01]  /*18ef0*/  IMAD R4, R7, UR6, RZ ;  /* 0x0000000607047c24 */ /* 0x000fe2000f8e02ff */
[----:B------:R-:W-:Y:S01]  /*18f00*/  LEA.HI R11, R11, R10, RZ, 0x3 ;  /* 0x0000000a0b0b7211 */ /* 0x000fe200078f18ff */
[----:B------:R-:W-:Y:S01]  /*18f10*/  IMAD.MOV.U32 R8, RZ, RZ, 0x7f800000 ;  /* 0x7f800000ff087424 */ /* 0x000fe200078e00ff */
[----:B------:R-:W-:Y:S01]  /*18f20*/  SEL R16, R16, RZ, !P5 ;  /* 0x000000ff10107207 */ /* 0x000fe20006800000 */
[----:B-1----:R-:W-:Y:S01]  /*18f30*/  @P3 FFMA.FTZ R8, R2, R17, R25 ;  /* 0x0000001102083223 */ /* 0x002fe20000010019 */
[----:B------:R-:W-:Y:S01]  /*18f40*/  ISETP.GE.AND P1, PT, R3, UR5, PT ;  /* 0x0000000503007c0c */ /* 0x000fe2000bf26270 */
[----:B------:R-:W-:Y:S01]  /*18f50*/  IMAD.SHL.U32 R4, R4, 0x80, RZ ;  /* 0x0000008004047824 */ /* 0x000fe200078e00ff */
[----:B------:R-:W-:Y:S01]  /*18f60*/  SHF.R.S32.HI R3, RZ, 0x1f, R18 ;  /* 0x0000001fff037819 */ /* 0x000fe20000011412 */
[----:B------:R-:W-:Y:S01]  /*18f70*/  IMAD R17, R9, R24, R16 ;  /* 0x0000001809117224 */ /* 0x000fe200078e0210 */
[----:B------:R-:W-:Y:S01]  /*18f80*/  LOP3.LUT R11, R11, 0xffffff8, RZ, 0xc0, !PT ;  /* 0x0ffffff80b0b7812 */ /* 0x000fe200078ec0ff */
[----:B------:R-:W-:Y:S01]  /*18f90*/  BSSY B0, `(.L_x_2116) ;  /* 0x0000020000007945 */ /* 0x000fe20003800000 */
[----:B------:R1:W4:Y:S01]  /*18fa0*/  LDS.128 R12, [R242+0x3000] ;  /* 0x00300000f20c7984 */ /* 0x0003220000000c00 */
[----:B------:R-:W-:Y:S01]  /*18fb0*/  LEA.HI R3, R3, R18, RZ, 0x2 ;  /* 0x0000001203037211 */ /* 0x000fe200078f10ff */
[----:B---3--:R-:W-:Y:S01]  /*18fc0*/  @P0 FMUL.FTZ R5, R5, 0.69314718246459960938 ;  /* 0x3f31721805050820 */ /* 0x008fe20000410000 */
[----:B------:R-:W-:Y:S01]  /*18fd0*/  IMAD.IADD R11, R10, 0x1, -R11 ;  /* 0x000000010a0b7824 */ /* 0x000fe200078e0a0b */
[----:B------:R-:W-:Y:S01]  /*18fe0*/  IADD3 R10, P5, P3, R4, R22, R17 ;  /* 0x00000016040a7210 */ /* 0x000fe20007bbe011 */
[----:B------:R-:W-:Y:S01]  /*18ff0*/  IMAD.MOV.U32 R6, RZ, RZ, 0x7f800000 ;  /* 0x7f800000ff067424 */ /* 0x000fe200078e00ff */
[----:B------:R-:W-:Y:S01]  /*19000*/  SHF.R.S32.HI R16, RZ, 0x2, R3 ;  /* 0x00000002ff107819 */ /* 0x000fe20000011403 */
[----:B--2---:R-:W-:Y:S01]  /*19010*/  @P0 FFMA.FTZ R6, R0, R19, R5 ;  /* 0x0000001300060223 */ /* 0x004fe20000010005 */
[----:B------:R-:W-:-:S02]  /*19020*/  SHF.R.S32.HI R3, RZ, 0x1f, R4 ;  /* 0x0000001fff037819 */ /* 0x000fc40000011404 */
[----:B------:R-:W-:Y:S01]  /*19030*/  SHF.R.S32.HI R22, RZ, 0x1f, R17 ;  /* 0x0000001fff167819 */ /* 0x000fe20000011411 */
[----:B------:R-:W-:-:S03]  /*19040*/  IMAD R16, R11, 0x10, R16 ;  /* 0x000000100b107824 */ /* 0x000fc600078e0210 */
        /* <DEDUP_REMOVED lines=20> */
.L_x_2117:
[----:B------:R-:W-:Y:S05]  /*19190*/  BSYNC B0 ;  /* 0x0000000000007941 */ /* 0x000fea0003800000 */
.L_x_2116:
[----:B------:R-:W2:Y:S01]  /*191a0*/  LDL.64 R32, [R1+0x10] ;  /* 0x0000100001207983 */ /* 0x000ea20000100a00 */
[----:B-1----:R-:W-:Y:S01]  /*191b0*/  SHF.R.S32.HI R4, RZ, 0x1f, R9 ;  /* 0x0000001fff047819 */ /* 0x002fe20000011409 */
[----:B------:R-:W-:Y:S01]  /*191c0*/  ULDC.64 UR6, c[0x0][0x2a0] ;  /* 0x0000a80000067ab9 */ /* 0x000fe20000000a00 */
[----:B------:R-:W-:Y:S01]  /*191d0*/  IADD3 R0, R20, 0x60, RZ ;  /* 0x0000006014007810 */ /* 0x000fe20007ffe0ff */
[----:B------:R-:W-:Y:S01]  /*191e0*/  IMAD.U32 R3, RZ, RZ, UR18 ;  /* 0x00000012ff037e24 */ /* 0x000fe2000f8e00ff */
[----:B------:R-:W-:Y:S01]  /*191f0*/  SHF.R.S32.HI R21, RZ, 0x1f, R20 ;  /* 0x0000001fff157819 */ /* 0x000fe20000011414 */
[----:B------:R1:W3:Y:S01]  /*19200*/  LDS.128 R16, [R242+0x4000] ;  /* 0x00400000f2107984 */ /* 0x0002e20000000c00 */
[----:B------:R-:W-:Y:S01]  /*19210*/  BSSY B0, `(.L_x_2118) ;  /* 0x0000020000007945 */ /* 0x000fe20003800000 */
[----:B--2---:R-:W-:Y:S02]  /*19220*/  SHF.R.S32.HI R2, RZ, 0x1f, R32 ;  /* 0x0000001fff027819 */ /* 0x004fe40000011420 */
[----:B------:R-:W-:-:S04]  /*19230*/  IADD3 R24, P0, R32, UR12, RZ ;  /* 0x0000000c20187c10 */ /* 0x000fc8000ff1e0ff */
[----:B------:R-:W-:Y:S01]  /*19240*/  IADD3.X R25, R2, UR8, RZ, P0, !PT ;  /* 0x0000000802197c10 */ /* 0x000fe200087fe4ff */
[----:B------:R-:W-:Y:S01]  /*19250*/  IMAD.WIDE R2, R3, 0x80, R20 ;  /* 0x0000008003027825 */ /* 0x000fe200078e0214 */
[----:B------:R-:W-:Y:S01]  /*19260*/  ISETP.GE.AND P0, PT, R0, UR5, PT ;  /* 0x0000000500007c0c */ /* 0x000fe2000bf06270 */
[----:B------:R1:W2:Y:S02]  /*19270*/  LDS.128 R20, [R242] ;  /* 0x00000000f2147984 */ /* 0x0002a40000000c00 */
[----:B------:R-:W-:Y:S02]  /*19280*/  IMAD R0, R4, UR6, RZ ;  /* 0x0000000604007c24 */ /* 0x000fe4000f8e02ff */
[C---:B------:R-:W-:Y:S01]  /*19290*/  IMAD.WIDE.U32 R24, R9.reuse, UR6, R24 ;  /* 0x0000000609187c25 */ /* 0x040fe2000f8e0018 */
[----:B------:R1:W1:Y:S03]  /*192a0*/  LDS.128 R4, [R242+0xc000] ;  /* 0x00c00000f2047984 */ /* 0x0002660000000c00 */
[----:B------:R-:W-:-:S02]  /*192b0*/  IMAD R27, R9, UR7, R0 ;  /* 0x00000007091b7c24 */ /* 0x000fc4000f8e0200 */
[----:B------:R1:W1:Y:S02]  /*192c0*/  LDS.128 R8, [R242+0x8000] ;  /* 0x00800000f2087984 */ /* 0x0002640000000c00 */
[----:B------:R-:W-:Y:S01]  /*192d0*/  IMAD.IADD R27, R27, 0x1, R25 ;  /* 0x000000011b1b7824 */ /* 0x000fe200078e0219 */
[----:B---3--:R-:W-:Y:S06]  /*192e0*/  @P2 BRA `(.L_x_2119) ;  /* 0x0000000000482947 */ /* 0x008fec0003800000 */
        /* <DEDUP_REMOVED lines=15> */
[----:B------:R3:W-:Y:S04]  /*193e0*/  @!P4 STG.E.128 desc[UR34][R28.64+0x80], R16 ;  /* 0x000080101c00c986 */ /* 0x0007e8000c101d22 */
[----:B-1----:R3:W-:Y:S04]  /*193f0*/  @!P3 STG.E.128 desc[UR34][R28.64+0x100], R8 ;  /* 0x000100081c00b986 */ /* 0x0027e8000c101d22 */
[----:B------:R3:W-:Y:S02]  /*19400*/  @!P2 STG.E.128 desc[UR34][R28.64+0x180], R4 ;  /* 0x000180041c00a986 */ /* 0x0007e4000c101d22 */
.L_x_2119:
[----:B------:R-:W-:Y:S05]  /*19410*/  BSYNC B0 ;  /* 0x0000000000007941 */ /* 0x000fea0003800000 */
.L_x_2118:
[----:B--23--:R2:W3:Y:S01]  /*19420*/  LDS.128 R20, [R242+0x1000] ;  /* 0x00100000f2147984 */ /* 0x00c4e20000000c00 */
        /* <DEDUP_REMOVED lines=24> */
[----:B-1----:R3:W-:Y:S04]  /*195b0*/  @!P3 STG.E.128 desc[UR34][R28.64+0x100], R8 ;  /* 0x000100081c00b986 */ /* 0x0027e8000c101d22 */
[----:B------:R3:W-:Y:S02]  /*195c0*/  @!P2 STG.E.128 desc[UR34][R28.64+0x180], R4 ;  /* 0x000180041c00a986 */ /* 0x0007e4000c101d22 */
.L_x_2121:
[----:B------:R-:W-:Y:S05]  /*195d0*/  BSYNC B0 ;  /* 0x0000000000007941 */ /* 0x000fea0003800000 */
.L_x_2120:
[----:B---3--:R3:W3:Y:S01]  /*195e0*/  LDS.128 R20, [R242+0x2000] ;  /* 0x00200000f2147984 */ /* 0x0086e20000000c00 */
[----:B------:R-:W-:Y:S03]  /*195f0*/  BSSY B0, `(.L_x_2122) ;  /* 0x000001a000007945 */ /* 0x000fe60003800000 */
[----:B--2---:R2:W2:Y:S04]  /*19600*/  LDS.128 R16, [R242+0x6000] ;  /* 0x00600000f2107984 */ /* 0x0044a80000000c00 */
        /* <DEDUP_REMOVED lines=24> */
.L_x_2123:
[----:B------:R-:W-:Y:S05]  /*19790*/  BSYNC B0 ;  /* 0x0000000000007941 */ /* 0x000fea0003800000 */
.L_x_2122:
[----:B-1-3--:R1:W3:Y:S04]  /*197a0*/  LDS.128 R8, [R242+0x7000] ;  /* 0x00700000f2087984 */ /* 0x00a2e80000000c00 */
[----:B------:R1:W1:Y:S04]  /*197b0*/  LDS.128 R4, [R242+0xb000] ;  /* 0x00b00000f2047984 */ /* 0x0002680000000c00 */
[----:B--2---:R2:W1:Y:S01]  /*197c0*/  LDS.128 R16, [R242+0xf000] ;  /* 0x00f00000f2107984 */ /* 0x0044620000000c00 */
        /* <DEDUP_REMOVED lines=18> */
[----:B----4-:R4:W-:Y:S04]  /*198f0*/  @!P3 STG.E.128 desc[UR34][R2.64], R12 ;  /* 0x0000000c0200b986 */ /* 0x0109e8000c101d22 */
[----:B---3--:R4:W-:Y:S04]  /*19900*/  @!P2 STG.E.128 desc[UR34][R2.64+0x80], R8 ;  /* 0x000080080200a986 */ /* 0x0089e8000c101d22 */
[----:B-1----:R4:W-:Y:S02]  /*19910*/  @!P1 STG.E.128 desc[UR34][R2.64+0x100], R4 ;  /* 0x0001000402009986 */ /* 0x0029e4000c101d22 */
[----:B------:R-:W-:Y:S05]  /*19920*/  @P0 EXIT ;  /* 0x000000000000094d */ /* 0x000fea0003800000 */
[----:B------:R-:W-:Y:S01]  /*19930*/  STG.E.128 desc[UR34][R2.64+0x180], R16 ;  /* 0x0001801002007986 */ /* 0x000fe2000c101d22 */
[----:B------:R-:W-:Y:S05]  /*19940*/  EXIT ;  /* 0x000000000000794d */ /* 0x000fea0003800000 */
.L_x_2124:
        /* <DEDUP_REMOVED lines=11> */
.L_x_2426:


//--------------------- .text._ZN5flash16flash_fwd_kernelI23Flash_fwd_kernel_traitsILi256ELi128ELi64ELi8ELb0ELb0EN7cutlass6half_tE19Flash_kernel_traitsILi256ELi128ELi64ELi8ES3_EELb1ELb0ELb1ELb0ELb0ELb0ELb0ELb1EEEvNS_16Flash_fwd_paramsE --------------------------
	.section	.text._ZN5flash16flash_fwd_kernelI23Flash_fwd_kernel_traitsILi256ELi128ELi64ELi8ELb0ELb0EN7cutlass6half_tE19Flash_kernel_traitsILi256ELi128ELi64ELi8ES3_EELb1ELb0ELb1ELb0ELb0ELb0ELb0ELb1EEEvNS_16Flash_fwd_paramsE,"ax",@progbits
	.align	128
        .global         _ZN5flash16flash_fwd_kernelI23Flash_fwd_kernel_traitsILi256ELi128ELi64ELi8ELb0ELb0EN7cutlass6half_tE19Flash_kernel_traitsILi256ELi128ELi64ELi8ES3_EELb1ELb0ELb1ELb0ELb0ELb0ELb0ELb1EEEvNS_16Flash_fwd_paramsE
        .type           _ZN5flash16flash_fwd_kernelI23Flash_fwd_kernel_traitsILi256ELi128ELi64ELi8ELb0ELb0EN7cutlass6half_tE19Flash_kernel_traitsILi256ELi128ELi64ELi8ES3_EELb1ELb0ELb1ELb0ELb0ELb0ELb0ELb1EEEvNS_16Flash_fwd_paramsE,@function
        .size           _ZN5flash16flash_fwd_kernelI23Flash_fwd_kernel_traitsILi256ELi128ELi64ELi8ELb0ELb0EN7cutlass6half_tE19Flash_kernel_traitsILi256ELi128ELi64ELi8ES3_EELb1ELb0ELb1ELb0ELb0ELb0ELb0ELb1EEEvNS_16Flash_fwd_paramsE,(.L_x_2427 - _ZN5flash16flash_fwd_kernelI23Flash_fwd_kernel_traitsILi256ELi128ELi64ELi8ELb0ELb0EN7cutlass6half_tE19Flash_kernel_traitsILi256ELi128ELi64ELi8ES3_EELb1ELb0ELb1ELb0ELb0ELb0ELb0ELb1EEEvNS_16Flash_fwd_paramsE)
        .other          _ZN5flash16flash_fwd_kernelI23Flash_fwd_kernel_traitsILi256ELi128ELi64ELi8ELb0ELb0EN7cutlass6half_tE19Flash_kernel_traitsILi256ELi128ELi64ELi8ES3_EELb1ELb0ELb1ELb0ELb0ELb0ELb0ELb1EEEvNS_16Flash_fwd_paramsE,@"STO_CUDA_ENTRY STV_DEFAULT"
_ZN5flash16flash_fwd_kernelI23Flash_fwd_kernel_traitsILi256ELi128ELi64ELi8ELb0ELb0EN7cutlass6half_tE19Flash_kernel_traitsILi256ELi128ELi64ELi8ES3_EELb1ELb0ELb1ELb0ELb0ELb0ELb0ELb1EEEvNS_16Flash_fwd_paramsE:
.text._ZN5flash16flash_fwd_kernelI23Flash_fwd_kernel_traitsILi256ELi128ELi64ELi8ELb0ELb0EN7cutlass6half_tE19Flash_kernel_traitsILi256ELi128ELi64ELi8ES3_EELb1ELb0ELb1ELb0ELb0ELb0ELb0ELb1EEEvNS_16Flash_fwd_paramsE:
        /* <DEDUP_REMOVED lines=66> */
[----:B--2---:R-:W-:Y:S02]  /*0420*/  @P0 R2UR UR15, R7 ;  /* 0x00000000070f02ca */ /* 0x004fe400000e0000 */
[----:B---3--:R-:W-:Y:S02]  /*0430*/  @P0 R2UR UR17, R6 ;  /* 0x00000000061102ca */ /* 0x008fe400000e0000 */
[----:B------:R-:W-:-:S04]  /*0440*/  ISETP.NE.U32.AND P0, PT, RZ, UR6, PT ;  /* 0x00000006ff007c0c */ /* 0x000fc8000bf05070 */
[----:B------:R-:W-:Y:S02]  /*0450*/  ISETP.NE.AND.EX P0, PT, RZ, UR7, PT, P0 ;  /* 0x00000007ff007c0c */ /* 0x000fe4000bf05300 */
[----:B----4-:R-:W-:-:S05]  /*0460*/  @P1 R2UR UR34, R4 ;  /* 0x00000000042212ca */ /* 0x010fca00000e0000 */
[----:B------:R-:W-:Y:S01]  /*0470*/  @UP2 UIADD3 UR17, UR17, -UR15, URZ ;  /* 0x8000000f11112290 */ /* 0x000fe2000fffe03f */
[----:B------:R-:W-:-:S06]  /*0480*/  SHF.R.S32.HI R4, RZ, 0x1f, R104 ;  /* 0x0000001fff047819 */ /* 0x000fcc0000011468 */
[----:B------:R-:W-:Y:S01]  /*0490*/  @!UP2 ULDC UR17, c[0x0][0x2c4] ;  /* 0x0000b1000011aab9 */ /* 0x000fe20000000800 */
[----:B------:R-:W-:Y:S02]  /*04a0*/  LEA.HI R10, R4, R104, RZ, 0x5 ;  /* 0x00000068040a7211 */ /* 0x000fe400078f28ff */
        /* <DEDUP_REMOVED lines=9> */
.L_x_2125:
[----:B------:R-:W-:-:S05]  /*0540*/  ULDC UR5, c[0x0][0x2c8] ;  /* 0x0000b20000057ab9 */ /* 0x000fca0000000800 */
.L_x_2126:
        /* <DEDUP_REMOVED lines=85> */
.L_x_2128:
        /* <DEDUP_REMOVED lines=51> */
.L_x_2130:
[----:B------:R-:W-:Y:S05]  /*0dd0*/  BSYNC B0 ;  /* 0x0000000000007941 */ /* 0x000fea0003800000 */
.L_x_2129:
        /* <DEDUP_REMOVED lines=25> */
.L_x_2132:
[----:B------:R-:W-:Y:S05]  /*0f70*/  BSYNC B0 ;  /* 0x0000000000007941 */ /* 0x000fea0003800000 */
.L_x_2131:
        /* <DEDUP_REMOVED lines=24> */
.L_x_2134:
[----:B------:R-:W-:Y:S05]  /*1100*/  BSYNC B0 ;  /* 0x0000000000007941 */ /* 0x000fea0003800000 */
.L_x_2133:
        /* <DEDUP_REMOVED lines=27> */
.L_x_2136:
[----:B------:R-:W-:Y:S05]  /*12c0*/  BSYNC B0 ;  /* 0x0000000000007941 */ /* 0x000fea0003800000 */
.L_x_2135:
        /* <DEDUP_REMOVED lines=10> */
.L_x_2138:
[----:B------:R-:W-:Y:S05]  /*1370*/  BSYNC B0 ;  /* 0x0000000000007941 */ /* 0x000fea0003800000 */
.L_x_2137:
        /* <DEDUP_REMOVED lines=10> */
.L_x_2140:
[----:B------:R-:W-:Y:S05]  /*1420*/  BSYNC B0 ;  /* 0x0000000000007941 */ /* 0x000fea0003800000 */
.L_x_2139:
        /* <DEDUP_REMOVED lines=10> */
.L_x_2142:
[----:B------:R-:W-:Y:S05]  /*14d0*/  BSYNC B0 ;  /* 0x0000000000007941 */ /* 0x000fea0003800000 */
.L_x_2141:
        /* <DEDUP_REMOVED lines=10> */
.L_x_2127:
        /* <DEDUP_REMOVED lines=44> */
.L_x_2143:
[----:B------:R-:W-:Y:S01]  /*1840*/  ULDC UR6, c[0x0][0x278] ;  /* 0x00009e0000067ab9 */ /* 0x000fe20000000800 */
[----:B------:R-:W2:Y:S01]  /*1850*/  S2R R3, SR_CTAID.Z ;  /* 0x0000000000037919 */ /* 0x000ea20000002700 */
[----:B------:R-:W-:Y:S01]  /*1860*/  IMAD.U32 R0, RZ, RZ, UR6 ;  /* 0x00000006ff007e24 */ /* 0x000fe2000f8e00ff */
[----:B------:R-:W-:Y:S01]  /*1870*/  UMOV UR40, URZ ;  /* 0x0000003f00287c82 */ /* 0x000fe20008000000 */
[----:B------:R-:W-:Y:S01]  /*1880*/  UIADD3 UR35, -UR33, UR17, URZ ;  /* 0x0000001121237290 */ /* 0x000fe2000fffe13f */
[----:B------:R-:W-:Y:S01]  /*1890*/  LEA.HI R9, R4, R104, RZ, 0x4 ;  /* 0x0000006804097211 */ /* 0x000fe200078f20ff */
[----:B------:R-:W-:Y:S01]  /*18a0*/  USHF.R.S32.HI UR32, URZ, 0x1f, UR4 ;  /* 0x0000001f3f207899 */ /* 0x000fe20008011404 */
        /* <DEDUP_REMOVED lines=10> */
[----:B------:R-:W-:-:S02]  /*1950*/  SHF.R.S32.HI R0, RZ, 0x1f, R2 ;  /* 0x0000001fff007819 */ /* 0x000fc40000011402 */
[----:B------:R-:W-:Y:S02]  /*1960*/  SHF.R.S32.HI R28, RZ, 0x3, R3 ;  /* 0x00000003ff1c7819 */ /* 0x000fe40000011403 */
[----:B------:R-:W-:Y:S01]  /*1970*/  LEA.HI R8, R0, R2, RZ, 0x2 ;  /* 0x0000000200087211 */ /* 0x000fe200078f10ff */
[----:B------:R-:W-:Y:S01]  /*1980*/  UIADD3 UR9, URZ, -UR41, URZ ;  /* 0x800000293f097290 */ /* 0x000fe2000fffe03f */
[----:B------:R-:W-:Y:S02]  /*1990*/  LOP3.LUT R3, R3, 0xfffffff8, RZ, 0xc0, !PT ;  /* 0xfffffff803037812 */ /* 0x000fe400078ec0ff */
[----:B------:R-:W-:Y:S01]  /*19a0*/  LOP3.LUT R0, R8, 0x7ffffffc, RZ, 0xc0, !PT ;  /* 0x7ffffffc08007812 */ /* 0x000fe200078ec0ff */
[----:B------:R-:W-:Y:S01]  /*19b0*/  UIMAD UR9, UR9, UR7, URZ ;  /* 0x00000007090972a4 */ /* 0x000fe2000f8e023f */
[----:B------:R-:W-:Y:S01]  /*19c0*/  SHF.R.S32.HI R29, RZ, 0x1f, R28 ;  /* 0x0000001fff1d7819 */ /* 0x000fe2000001141c */
[----:B------:R-:W-:Y:S02]  /*19d0*/  IMAD.IADD R32, R104, 0x1, -R3 ;  /* 0x0000000168207824 */ /* 0x000fe400078e0a03 */
[----:B------:R-:W-:Y:S01]  /*19e0*/  UIMAD.WIDE.U32 UR40, UR41, UR9, UR40 ;  /* 0x00000009292872a5 */ /* 0x000fe2000f8e0028 */
[----:B------:R-:W-:Y:S01]  /*19f0*/  IMAD.IADD R21, R2, 0x1, -R0 ;  /* 0x0000000102157824 */ /* 0x000fe200078e0a00 */
[----:B------:R2:W-:Y:S01]  /*1a00*/  STL.64 [R1+0x60], R28 ;  /* 0x0000601c01007387 */ /* 0x0005e20000100a00 */
[----:B------:R-:W-:-:S02]  /*1a10*/  IMAD.SHL.U32 R2, R28, 0x40, RZ ;  /* 0x000000401c027824 */ /* 0x000fc400078e00ff */
[----:B------:R-:W-:Y:S02]  /*1a20*/  VIADD R0, R28, 0x40 ;  /* 0x000000401c007836 */ /* 0x000fe40000000000 */
[----:B------:R-:W-:Y:S01]  /*1a30*/  UMOV UR9, UR41 ;  /* 0x0000002900097c82 */ /* 0x000fe20008000000 */
[----:B------:R-:W-:Y:S01]  /*1a40*/  IMAD.SHL.U32 R170, R32, 0x8, RZ ;  /* 0x0000000820aa7824 */ /* 0x000fe200078e00ff */
[----:B------:R-:W-:Y:S01]  /*1a50*/  UIMAD.WIDE.U32 UR40, UR9, UR8, URZ ;  /* 0x00000008092872a5 */ /* 0x000fe2000f8e003f */
[----:B------:R-:W-:Y:S02]  /*1a60*/  LOP3.LUT R3, R2, 0x1c0, RZ, 0xc0, !PT ;  /* 0x000001c002037812 */ /* 0x000fe400078ec0ff */
[----:B------:R-:W-:Y:S01]  /*1a70*/  ISETP.GE.AND P4, PT, R0, UR35, PT ;  /* 0x0000002300007c0c */ /* 0x000fe2000bf86270 */
[----:B------:R-:W-:Y:S01]  /*1a80*/  VIADD R0, R28, 0x60 ;  /* 0x000000601c007836 */ /* 0x000fe20000000000 */
[----:B------:R-:W-:Y:S02]  /*1a90*/  LOP3.LUT R2, R3, 0x38, R170, 0xf8, !PT ;  /* 0x0000003803027812 */ /* 0x000fe400078ef8aa */
[----:B------:R-:W-:Y:S01]  /*1aa0*/  UMOV UR25, UR41 ;  /* 0x0000002900197c82 */ /* 0x000fe20008000000 */
[----:B------:R-:W-:Y:S01]  /*1ab0*/  SHF.R.U32.HI R3, RZ, 0x3, R3 ;  /* 0x00000003ff037819 */ /* 0x000fe20000011603 */
[----:B------:R-:W-:Y:S01]  /*1ac0*/  UIADD3 UR9, -UR25, URZ, URZ ;  /* 0x0000003f19097290 */ /* 0x000fe2000fffe13f */
[----:B------:R-:W-:-:S02]  /*1ad0*/  ISETP.GE.AND P5, PT, R0, UR35, PT ;  /* 0x0000002300007c0c */ /* 0x000fc4000bfa6270 */
[----:B------:R-:W-:Y:S01]  /*1ae0*/  LEA.HI R0, R4, R104, RZ, 0x6 ;  /* 0x0000006804007211 */ /* 0x000fe200078f30ff */
[----:B------:R-:W-:Y:S01]  /*1af0*/  UIMAD UR8, UR7, UR9, UR8 ;  /* 0x00000009070872a4 */ /* 0x000fe2000f8e0208 */
[----:B------:R-:W-:Y:S02]  /*1b00*/  LOP3.LUT R7, R2, R3, RZ, 0x3c, !PT ;  /* 0x0000000302077212 */ /* 0x000fe400078e3cff */
[----:B------:R-:W-:Y:S01]  /*1b10*/  SHF.R.S32.HI R3, RZ, 0x4, R9 ;  /* 0x00000004ff037819 */ /* 0x000fe20000011409 */
[----:B------:R-:W-:Y:S01]  /*1b20*/  UISETP.GT.U32.AND UP1, UPT, UR7, UR8, UPT ;  /* 0x000000080700728c */ /* 0x000fe2000bf24070 */
[----:B------:R-:W-:Y:S01]  /*1b30*/  IMAD.SHL.U32 R2, R0, 0x8, RZ ;  /* 0x0000000800027824 */ /* 0x000fe200078e00ff */
[----:B------:R-:W-:Y:S02]  /*1b40*/  SHF.R.S32.HI R171, RZ, 0x1f, R170 ;  /* 0x0000001fffab7819 */ /* 0x000fe400000114aa */
[----:B------:R-:W-:-:S04]  /*1b50*/  LEA.HI R0, R9, R3, RZ, 0x1 ;  /* 0x0000000309007211 */ /* 0x000fc800078f08ff */
[----:B------:R-:W-:-:S03]  /*1b60*/  LOP3.LUT R0, R0, 0xfffffffe, RZ, 0xc0, !PT ;  /* 0xfffffffe00007812 */ /* 0x000fc600078ec0ff */
        /* <DEDUP_REMOVED lines=31> */
.L_x_2144:
[----:B------:R-:W-:Y:S01]  /*1d60*/  LOP3.LUT R7, R7, 0xfffffe00, R2, 0xf8, !PT ;  /* 0xfffffe0007077812 */ /* 0x000fe200078ef802 */
[----:B------:R-:W-:Y:S01]  /*1d70*/  IMAD.WIDE.U32 R4, R28, UR10, R170 ;  /* 0x0000000a1c047c25 */ /* 0x000fe2000f8e00aa */
[----:B------:R-:W-:Y:S01]  /*1d80*/  IADD3 R2, P0, R170, UR38, RZ ;  /* 0x00000026aa027c10 */ /* 0x000fe2000ff1e0ff */
[----:B------:R-:W-:Y:S01]  /*1d90*/  ULDC.64 UR6, c[0x0][0x258] ;  /* 0x0000960000067ab9 */ /* 0x000fe20000000a00 */
[----:B------:R-:W2:Y:S01]  /*1da0*/  S2UR UR38, SR_CgaCtaId ;  /* 0x00000000002679c3 */ /* 0x000ea20000008800 */
[----:B------:R-:W-:Y:S01]  /*1db0*/  IMAD.IADD R26, R3, 0x1, -R0 ;  /* 0x00000001031a7824 */ /* 0x000fe200078e0a00 */
[----:B------:R-:W-:Y:S01]  /*1dc0*/  IADD3.X R3, R171, UR12, RZ, P0, !PT ;  /* 0x0000000cab037c10 */ /* 0x000fe200087fe4ff */
[----:B------:R-:W-:Y:S01]  /*1dd0*/  ULDC.64 UR12, c[0x0][0x260] ;  /* 0x00009800000c7ab9 */ /* 0x000fe20000000a00 */
[----:B------:R-:W-:Y:S01]  /*1de0*/  IADD3 R18, P1, R4, UR24, RZ ;  /* 0x0000001804127c10 */ /* 0x000fe2000ff3e0ff */
[----:B------:R-:W-:Y:S01]  /*1df0*/  UIMAD UR34, UR37, UR12, URZ ;  /* 0x0000000c252272a4 */ /* 0x000fe2000f8e023f */
[----:B------:R-:W-:Y:S01]  /*1e00*/  IMAD.U32 R4, RZ, RZ, UR6 ;  /* 0x00000006ff047e24 */ /* 0x000fe2000f8e00ff */
[----:B------:R-:W-:Y:S01]  /*1e10*/  UIMAD UR6, UR32, UR6, URZ ;  /* 0x00000006200672a4 */ /* 0x000fe2000f8e023f */
[----:B------:R-:W-:Y:S01]  /*1e20*/  IMAD.U32 R20, RZ, RZ, UR12 ;  /* 0x0000000cff147e24 */ /* 0x000fe2000f8e00ff */
[----:B------:R-:W-:Y:S01]  /*1e30*/  UIMAD UR32, UR18, UR13, UR34 ;  /* 0x0000000d122072a4 */ /* 0x000fe2000f8e0222 */
[C---:B------:R-:W-:Y:S01]  /*1e40*/  IADD3 R119, R170.reuse, 0x40, RZ ;  /* 0x00000040aa777810 */ /* 0x040fe20007ffe0ff */
[C---:B------:R-:W-:Y:S01]  /*1e50*/  VIADD R118, R170.reuse, 0x80 ;  /* 0x00000080aa767836 */ /* 0x040fe20000000000 */
[----:B------:R-:W-:Y:S01]  /*1e60*/  ULDC.64 UR12, c[0x0][0x268] ;  /* 0x00009a00000c7ab9 */ /* 0x000fe20000000a00 */
[----:B------:R-:W-:Y:S01]  /*1e70*/  VIADD R115, R170, 0xc0 ;  /* 0x000000c0aa737836 */ /* 0x000fe20000000000 */
[----:B------:R-:W-:Y:S01]  /*1e80*/  MOV R27, UR12 ;  /* 0x0000000c001b7c02 */ /* 0x000fe20008000f00 */
[----:B------:R-:W-:Y:S01]  /*1e90*/  IMAD R6, R29, UR10, RZ ;  /* 0x0000000a1d067c24 */ /* 0x000fe2000f8e02ff */
[----:B------:R3:W-:Y:S01]  /*1ea0*/  STL [R1+0x9c], R119 ;  /* 0x00009c7701007387 */ /* 0x0007e20000100800 */
[----:B------:R-:W-:Y:S01]  /*1eb0*/  ISETP.GE.AND P0, PT, R28, UR35, PT ;  /* 0x000000231c007c0c */ /* 0x000fe2000bf06270 */
[----:B------:R-:W-:Y:S01]  /*1ec0*/  IMAD.WIDE.U32 R16, R4, UR4, R2 ;  /* 0x0000000404107c25 */ /* 0x000fe2000f8e0002 */
[----:B------:R-:W-:Y:S01]  /*1ed0*/  SHF.R.S32.HI R100, RZ, 0x5, R10 ;  /* 0x00000005ff647819 */ /* 0x000fe2000001140a */
[----:B------:R3:W-:Y:S01]  /*1ee0*/  STL [R1+0x98], R118 ;  /* 0x0000987601007387 */ /* 0x0007e20000100800 */
[----:B------:R-:W-:Y:S01]  /*1ef0*/  UIMAD UR7, UR4, UR7, UR6 ;  /* 0x00000007040772a4 */ /* 0x000fe2000f8e0206 */
[----:B------:R-:W-:Y:S01]  /*1f00*/  IMAD R0, R28, UR11, R6 ;  /* 0x0000000b1c007c24 */ /* 0x000fe2000f8e0206 */
[----:B------:R-:W-:Y:S01]  /*1f10*/  LOP3.LUT R2, R9, 0xfffffff0, RZ, 0xc0, !PT ;  /* 0xfffffff009027812 */ /* 0x000fe200078ec0ff */
[----:B------:R3:W-:Y:S01]  /*1f20*/  STL [R1+0xa0], R115 ;  /* 0x0000a07301007387 */ /* 0x0007e20000100800 */
[----:B------:R-:W-:Y:S01]  /*1f30*/  UMOV UR4, 0x400 ;  /* 0x0000040000047882 */ /* 0x000fe20000000000 */
[----:B------:R-:W-:Y:S01]  /*1f40*/  UIMAD UR37, UR37, UR12, URZ ;  /* 0x0000000c252572a4 */ /* 0x000fe2000f8e023f */
[----:B------:R-:W-:Y:S01]  /*1f50*/  IADD3.X R19, R5, UR23, R0, P1, !PT ;  /* 0x0000001705137c10 */ /* 0x000fe20008ffe400 */
[----:B------:R3:W-:Y:S01]  /*1f60*/  STL [R1+0xe8], R27 ;  /* 0x0000e81b01007387 */ /* 0x0007e20000100800 */
[----:B------:R-:W-:Y:S01]  /*1f70*/  SHF.R.S32.HI R0, RZ, 0x1f, R10 ;  /* 0x0000001fff007819 */ /* 0x000fe2000001140a */
[----:B--2---:R-:W-:Y:S01]  /*1f80*/  ULEA UR4, UR38, UR4, 0x18 ;  /* 0x0000000426047291 */ /* 0x004fe2000f8ec03f */
[----:B------:R-:W-:Y:S01]  /*1f90*/  IMAD.U32 R10, RZ, RZ, UR16 ;  /* 0x00000010ff0a7e24 */ /* 0x000fe2000f8e00ff */
[----:B------:R-:W-:Y:S01]  /*1fa0*/  IADD3 R14, -R2, R104, RZ ;  /* 0x00000068020e7210 */ /* 0x000fe20007ffe1ff */
[----:B------:R-:W-:Y:S01]  /*1fb0*/  UIADD3 UR34, UR19, -0x1, URZ ;  /* 0xffffffff13227890 */ /* 0x000fe2000fffe03f */
[----:B------:R-:W-:Y:S01]  /*1fc0*/  LEA.HI R0, R0, R100, RZ, 0x3 ;  /* 0x0000006400007211 */ /* 0x000fe200078f18ff */
[----:B------:R-:W-:Y:S01]  /*1fd0*/  UIMAD UR13, UR18, UR13, UR37 ;  /* 0x0000000d120d72a4 */ /* 0x000fe2000f8e0225 */
[----:B------:R-:W-:Y:S01]  /*1fe0*/  VIADD R13, R17, UR7 ;  /* 0x00000007110d7c36 */ /* 0x000fe20008000000 */
[----:B------:R-:W-:Y:S01]  /*1ff0*/  BSSY B0, `(.L_x_2145) ;  /* 0x0000035000007945 */ /* 0x000fe20003800000 */
[----:B------:R-:W-:Y:S01]  /*2000*/  LOP3.LUT R0, R0, 0xffffff8, RZ, 0xc0, !PT ;  /* 0x0ffffff800007812 */ /* 0x000fe200078ec0ff */
[----:B------:R-:W-:Y:S01]  /*2010*/  VIADD R24, R28, 0x20 ;  /* 0x000000201c187836 */ /* 0x000fe20000000000 */
[----:B------:R-:W-:Y:S01]  /*2020*/  SHF.R.S32.HI R102, RZ, 0x2, R8 ;  /* 0x00000002ff667819 */ /* 0x000fe20000011408 */
[----:B------:R-:W-:Y:S01]  /*2030*/  IMAD.WIDE R10, R10, 0x80, R28 ;  /* 0x000000800a0a7825 */ /* 0x000fe200078e021c */
[----:B------:R-:W-:-:S02]  /*2040*/  SHF.R.S32.HI R22, RZ, 0x1f, R14 ;  /* 0x0000001fff167819 */ /* 0x000fc4000001140e */
[----:B------:R-:W-:Y:S01]  /*2050*/  LEA R216, R7, UR4, 0x1 ;  /* 0x0000000407d87c11 */ /* 0x000fe2000f8e08ff */
[----:B------:R-:W-:Y:S01]  /*2060*/  IMAD.IADD R15, R100, 0x1, -R0 ;  /* 0x00000001640f7824 */ /* 0x000fe200078e0a00 */
        /* <DEDUP_REMOVED lines=45> */
.L_x_2146:
[----:B------:R-:W-:Y:S05]  /*2340*/  BSYNC B0 ;  /* 0x0000000000007941 */ /* 0x000fea0003800000 */
.L_x_2145:
[----:B------:R-:W-:Y:S01]  /*2350*/  IMAD.WIDE.U32 R30, R20, UR18, R18 ;  /* 0x00000012141e7c25 */ /* 0x000fe2000f8e0012 */
[----:B------:R-:W-:Y:S01]  /*2360*/  ISETP.GE.AND P0, PT, R24, UR35, PT ;  /* 0x0000002318007c0c */ /* 0x000fe2000bf06270 */
[----:B------:R-:W-:Y:S01]  /*2370*/  ULEA UR6, UR19, UR36, 0x6 ;  /* 0x0000002413067291 */ /* 0x000fe2000f8e303f */
[----:B------:R-:W-:Y:S01]  /*2380*/  LEA.HI R25, R22, R14, RZ, 0x3 ;  /* 0x0000000e16197211 */ /* 0x000fe200078f18ff */
[----:B----4-:R-:W-:Y:S01]  /*2390*/  IMAD R6, R15, 0x10, R102 ;  /* 0x000000100f067824 */ /* 0x010fe200078e0266 */
[----:B------:R4:W-:Y:S01]  /*23a0*/  STL.64 [R1+0xb8], R30 ;  /* 0x0000b81e01007387 */ /* 0x0009e20000100a00 */
[----:B------:R-:W-:Y:S01]  /*23b0*/  IMAD.SHL.U32 R4, R21, 0x2, RZ ;  /* 0x0000000215047824 */ /* 0x000fe200078e00ff */
[----:B------:R-:W-:Y:S01]  /*23c0*/  UIADD3 UR6, UR6, -0x40, URZ ;  /* 0xffffffc006067890 */ /* 0x000fe2000fffe03f */
[----:B--2---:R-:W-:Y:S01]  /*23d0*/  IMAD.WIDE.U32 R2, R28, UR8, R170 ;  /* 0x000000081c027c25 */ /* 0x004fe2000f8e00aa */
[----:B------:R-:W-:Y:S01]  /*23e0*/  LOP3.LUT R5, R25, 0xfffffff8, RZ, 0xc0, !PT ;  /* 0xfffffff819057812 */ /* 0x000fe200078ec0ff */
[----:B------:R-:W-:Y:S01]  /*23f0*/  UIMAD UR12, UR34, -0x40, UR27 ;  /* 0xffffffc0220c78a4 */ /* 0x000fe2000f8e021b */
[----:B------:R-:W-:Y:S01]  /*2400*/  BSSY B0, `(.L_x_2147) ;  /* 0x0000039000007945 */ /* 0x000fe20003800000 */
[----:B------:R-:W-:Y:S01]  /*2410*/  IMAD R0, R29, UR8, RZ ;  /* 0x000000081d007c24 */ /* 0x000fe2000f8e02ff */
[----:B------:R-:W-:Y:S01]  /*2420*/  IADD3 R22, P1, R2, UR26, RZ ;  /* 0x0000001a02167c10 */ /* 0x000fe2000ff3e0ff */
[----:B------:R-:W-:Y:S01]  /*2430*/  IMAD R101, R6, UR20, R4 ;  /* 0x0000001406657c24 */ /* 0x000fe2000f8e0204 */
[----:B------:R-:W-:Y:S01]  /*2440*/  MOV R219, UR6 ;  /* 0x0000000600db7c02 */ /* 0x000fe20008000f00 */
[----:B------:R-:W-:Y:S01]  /*2450*/  IMAD R0, R28, UR9, R0 ;  /* 0x000000091c007c24 */ /* 0x000fe2000f8e0200 */
[----:B------:R-:W-:-:S02]  /*2460*/  IADD3 R33, R14, -R5, RZ ;  /* 0x800000050e217210 */ /* 0x000fc40007ffe0ff */
[----:B------:R-:W-:Y:S02]  /*2470*/  IADD3 R224, P6, R101, UR6, RZ ;  /* 0x0000000665e07c10 */ /* 0x000fe4000ffde0ff */
[----:B------:R-:W-:Y:S01]  /*2480*/  IADD3.X R23, R3, UR25, R0, P1, !PT ;  /* 0x0000001903177c10 */ /* 0x000fe20008ffe400 */
        /* <DEDUP_REMOVED lines=48> */
.L_x_2148:
[----:B------:R-:W-:Y:S05]  /*2790*/  BSYNC B0 ;  /* 0x0000000000007941 */ /* 0x000fea0003800000 */
.L_x_2147:
[----:B------:R-:W-:Y:S04]  /*27a0*/  BSSY B0, `(.L_x_2149) ;  /* 0x0000031000007945 */ /* 0x000fe80003800000 */
[----:B------:R-:W-:Y:S05]  /*27b0*/  @P4 BRA `(.L_x_2150) ;  /* 0x0000000000bc4947 */ /* 0x000fea0003800000 */
[----:B------:R-:W-:Y:S01]  /*27c0*/  ULDC UR36, c[0x0][0x2d0] ;  /* 0x0000b40000247ab9 */ /* 0x000fe20000000800 */
[----:B-12---:R-:W-:Y:S01]  /*27d0*/  IADD3 R4, P0, R10, 0x40, RZ ;  /* 0x000000400a047810 */ /* 0x006fe20007f1e0ff */
        /* <DEDUP_REMOVED lines=45> */
.L_x_2150:
[----:B------:R-:W-:Y:S05]  /*2ab0*/  BSYNC B0 ;  /* 0x0000000000007941 */ /* 0x000fea0003800000 */
.L_x_2149:
        /* <DEDUP_REMOVED lines=49> */
.L_x_2152:
[----:B------:R-:W-:Y:S05]  /*2dd0*/  BSYNC B0 ;  /* 0x0000000000007941 */ /* 0x000fea0003800000 */
.L_x_2151:
[----:B------:R-:W-:Y:S01]  /*2de0*/  VIADD R117, R31, UR32 ;  /* 0x000000201f757c36 */ /* 0x000fe20008000000 */
[----:B------:R-:W-:Y:S01]  /*2df0*/  USHF.L.U64.HI UR37, UR10, 0x6, UR11 ;  /* 0x000000060a257899 */ /* 0x000fe2000801020b */
[----:B------:R-:W-:Y:S01]  /*2e00*/  IMAD.MOV.U32 R116, RZ, RZ, R30 ;  /* 0x000000ffff747224 */ /* 0x000fe200078e001e */
[----:B------:R-:W-:Y:S01]  /*2e10*/  ISETP.GE.AND P0, PT, R28, UR12, PT ;  /* 0x0000000c1c007c0c */ /* 0x000fe2000bf06270 */
[----:B------:R-:W-:Y:S01]  /*2e20*/  USHF.R.S32.HI UR42, URZ, 0x1f, UR34 ;  /* 0x0000001f3f2a7899 */ /* 0x000fe20008011422 */
[----:B------:R-:W-:Y:S01]  /*2e30*/  IMAD.U32 R12, RZ, RZ, UR34 ;  /* 0x00000022ff0c7e24 */ /* 0x000fe2000f8e00ff */
[----:B------:R-:W-:Y:S01]  /*2e40*/  USHF.L.U32 UR38, UR10, 0x6, URZ ;  /* 0x000000060a267899 */ /* 0x000fe2000800063f */
[----:B------:R3:W-:Y:S01]  /*2e50*/  STL.64 [R1+0xb0], R116 ;  /* 0x0000b07401007387 */ /* 0x0007e20000100a00 */
[----:B------:R-:W-:Y:S01]  /*2e60*/  UIMAD UR6, UR37, UR34, URZ ;  /* 0x00000022250672a4 */ /* 0x000fe2000f8e023f */
[----:B------:R-:W-:Y:S01]  /*2e70*/  SHF.L.U32 R0, R32, 0x6, RZ ;  /* 0x0000000620007819 */ /* 0x000fe200000006ff */
[----:B------:R-:W-:Y:S01]  /*2e80*/  BSSY B0, `(.L_x_2153) ;  /* 0x0000030000007945 */ /* 0x000fe20003800000 */
[----:B------:R-:W-:Y:S01]  /*2e90*/  ISETP.GE.AND P5, PT, R24, UR12, PT ;  /* 0x0000000c18007c0c */ /* 0x000fe2000bfa6270 */
[----:B------:R-:W-:Y:S01]  /*2ea0*/  UIMAD UR6, UR42, UR38, UR6 ;  /* 0x000000262a0672a4 */ /* 0x000fe2000f8e0206 */
[----:B-12---:R-:W-:Y:S01]  /*2eb0*/  IMAD.WIDE.U32 R2, R12, UR38, R116 ;  /* 0x000000260c027c25 */ /* 0x006fe2000f8e0074 */
[----:B------:R-:W-:-:S02]  /*2ec0*/  LOP3.LUT R11, R0, 0x1c0, RZ, 0xc0, !PT ;  /* 0x000001c0000b7812 */ /* 0x000fc400078ec0ff */
[----:B------:R-:W-:Y:S01]  /*2ed0*/  SHF.L.U32 R13, R28, 0x3, RZ ;  /* 0x000000031c0d7819 */ /* 0x000fe200000006ff */
[----:B------:R-:W-:Y:S01]  /*2ee0*/  IMAD.SHL.U32 R14, R26, 0x8, RZ ;  /* 0x000000081a0e7824 */ /* 0x000fe200078e00ff */
[----:B------:R-:W-:Y:S01]  /*2ef0*/  SHF.L.U32 R10, R33, 0x6, RZ ;  /* 0x00000006210a7819 */ /* 0x000fe200000006ff */
[----:B------:R-:W-:Y:S01]  /*2f00*/  VIADD R0, R3, UR6 ;  /* 0x0000000603007c36 */ /* 0x000fe20008000000 */
        /* <DEDUP_REMOVED lines=39> */
.L_x_2154:
[----:B------:R-:W-:Y:S05]  /*3180*/  BSYNC B0 ;  /* 0x0000000000007941 */ /* 0x000fea0003800000 */
.L_x_2153:
        /* <DEDUP_REMOVED lines=45> */
.L_x_2156:
[----:B------:R-:W-:Y:S05]  /*3460*/  BSYNC B0 ;  /* 0x0000000000007941 */ /* 0x000fea0003800000 */
.L_x_2155:
[----:B------:R-:W0:Y:S01]  /*3470*/  LDGDEPBAR ;  /* 0x00000000000079af */ /* 0x000e220000000000 */
[----:B------:R-:W-:Y:S01]  /*3480*/  ISETP.GE.AND P0, PT, R28, UR12, PT ;  /* 0x0000000c1c007c0c */ /* 0x000fe2000bf06270 */
[----:B--2---:R-:W-:Y:S01]  /*3490*/  IMAD.WIDE.U32 R8, R27, UR18, R22 ;  /* 0x000000121b087c25 */ /* 0x004fe2000f8e0016 */
[----:B------:R-:W-:Y:S01]  /*34a0*/  USHF.L.U64.HI UR39, UR8, 0x6, UR9 ;  /* 0x0000000608277899 */ /* 0x000fe20008010209 */
[----:B------:R-:W-:Y:S01]  /*34b0*/  LOP3.LUT R2, R10, 0x8, R14, 0xf8, !PT ;  /* 0x000000080a027812 */ /* 0x000fe200078ef80e */
[----:B------:R-:W-:Y:S01]  /*34c0*/  USHF.L.U32 UR40, UR8, 0x6, URZ ;  /* 0x0000000608287899 */ /* 0x000fe2000800063f */
[----:B-1----:R-:W-:Y:S01]  /*34d0*/  SHF.R.U32.HI R5, RZ, 0x3, R10 ;  /* 0x00000003ff057819 */ /* 0x002fe2000001160a */
[----:B------:R-:W-:Y:S01]  /*34e0*/  VIADD R7, R9, UR13 ;  /* 0x0000000d09077c36 */ /* 0x000fe20008000000 */
[----:B------:R-:W-:Y:S01]  /*34f0*/  UIMAD UR6, UR39, UR34, URZ ;  /* 0x00000022270672a4 */ /* 0x000fe2000f8e023f */
[----:B------:R-:W-:Y:S01]  /*3500*/  IMAD.MOV.U32 R6, RZ, RZ, R8 ;  /* 0x000000ffff067224 */ /* 0x000fe200078e0008 */
[----:B------:R-:W-:Y:S01]  /*3510*/  LOP3.LUT R5, R2, R5, RZ, 0x3c, !PT ;  /* 0x0000000502057212 */ /* 0x000fe200078e3cff */
[----:B------:R-:W-:Y:S01]  /*3520*/  IMAD.SHL.U32 R2, R25, 0x40, RZ ;  /* 0x0000004019027824 */ /* 0x000fe200078e00ff */
[----:B------:R-:W-:Y:S01]  /*3530*/  LOP3.LUT R0, R11, 0x8, R13, 0xf8, !PT ;  /* 0x000000080b007812 */ /* 0x000fe200078ef80d */
[----:B------:R-:W-:Y:S01]  /*3540*/  STL.64 [R1+0xd8], R8 ;  /* 0x0000d80801007387 */ /* 0x000fe20000100a00 */
[----:B------:R-:W-:Y:S01]  /*3550*/  SHF.R.U32.HI R3, RZ, 0x3, R11 ;  /* 0x00000003ff037819 */ /* 0x000fe2000001160b */
[----:B------:R-:W-:Y:S01]  /*3560*/  UIMAD UR6, UR42, UR40, UR6 ;  /* 0x000000282a0672a4 */ /* 0x000fe2000f8e0206 */
[----:B------:R-:W-:Y:S01]  /*3570*/  LOP3.LUT R5, R5, 0xfffffe00, R2, 0xf8, !PT ;  /* 0xfffffe0005057812 */ /* 0x000fe200078ef802 */
[----:B------:R1:W-:Y:S01]  /*3580*/  STL.64 [R1+0xd0], R6 ;  /* 0x0000d00601007387 */ /* 0x0003e20000100a00 */
[----:B------:R-:W-:Y:S01]  /*3590*/  LOP3.LUT R0, R0, R3, RZ, 0x3c, !PT ;  /* 0x0000000300007212 */ /* 0x000fe200078e3cff */
[----:B------:R-:W-:Y:S01]  /*35a0*/  UIADD3 UR41, UR27, -UR22, -UR17 ;  /* 0x800000161b297290 */ /* 0x000fe2000fffe811 */
[----:B------:R-:W-:Y:S01]  /*35b0*/  BSSY B0, `(.L_x_2157) ;  /* 0x0000034000007945 */ /* 0x000fe20003800000 */
[----:B------:R-:W-:Y:S01]  /*35c0*/  ISETP.GE.AND P5, PT, R24, UR12, PT ;  /* 0x0000000c18007c0c */ /* 0x000fe2000bfa6270 */
[C---:B------:R-:W-:Y:S01]  /*35d0*/  IMAD R2, R100.reuse, 0x400, R5 ;  /* 0x0000040064027824 */ /* 0x040fe200078e0205 */
[----:B------:R-:W-:Y:S01]  /*35e0*/  LEA R103, R100, UR33, 0x4 ;  /* 0x0000002164677c11 */ /* 0x000fe2000f8e20ff */
[----:B------:R-:W-:-:S04]  /*35f0*/  DEPBAR.LE SB0, 0x0 ;  /* 0x000080000000791a */ /* 0x000fc80000000000 */
[----:B------:R-:W-:Y:S01]  /*3600*/  BAR.SYNC.DEFER_BLOCKING 0x0 ;  /* 0x0000000000007b1d */ /* 0x000fe20000010000 */
[----:B------:R-:W-:Y:S02]  /*3610*/  IMAD R0, R26, 0x200, R0 ;  /* 0x000002001a007824 */ /* 0x000fe400078e0200 */
        /* <DEDUP_REMOVED lines=45> */
.L_x_2158:
[----:B------:R-:W-:Y:S05]  /*38f0*/  BSYNC B0 ;  /* 0x0000000000007941 */ /* 0x000fea0003800000 */
.L_x_2157:
        /* <DEDUP_REMOVED lines=52> */
.L_x_2160:
[----:B------:R-:W-:Y:S05]  /*3c40*/  BSYNC B0 ;  /* 0x0000000000007941 */ /* 0x000fea0003800000 */
.L_x_2159:
[----:B-12---:R-:W-:Y:S01]  /*3c50*/  LDSM.16.M88.4 R8, [R192] ;  /* 0x00000000c008783b */ /* 0x006fe20000000200 */
[----:B------:R-:W-:Y:S01]  /*3c60*/  LOP3.LUT P0, RZ, R32, 0x2, RZ, 0xc0, !PT ;  /* 0x0000000220ff7812 */ /* 0x000fe2000780c0ff */
[----:B------:R-:W-:Y:S01]  /*3c70*/  IMAD.MOV.U32 R4, RZ, RZ, 0x10 ;  /* 0x00000010ff047424 */ /* 0x000fe200078e00ff */
[C---:B------:R-:W-:Y:S01]  /*3c80*/  LOP3.LUT P1, RZ, R33.reuse, 0x2, RZ, 0xc0, !PT ;  /* 0x0000000221ff7812 */ /* 0x040fe2000782c0ff */
[----:B------:R-:W1:Y:S01]  /*3c90*/  LDSM.16.M88.4 R16, [R184+0x10000] ;  /* 0x01000000b810783b */ /* 0x000e620000000200 */
[----:B------:R-:W-:Y:S01]  /*3ca0*/  VIADD R0, R184, 0x10000 ;  /* 0x00010000b8007836 */ /* 0x000fe20000000000 */
[----:B------:R-:W-:Y:S01]  /*3cb0*/  UISETP.GT.AND UP0, UPT, UR34, UR5, UPT ;  /* 0x000000052200728c */ /* 0x000fe2000bf04270 */
[----:B------:R-:W-:Y:S01]  /*3cc0*/  SEL R4, R4, 0xfffffff0, !P1 ;  /* 0xfffffff004047807 */ /* 0x000fe20004800000 */
[----:B------:R-:W-:Y:S01]  /*3cd0*/  VIADD R196, R184, 0x10020 ;  /* 0x00010020b8c47836 */ /* 0x000fe20000000000 */
[----:B----4-:R-:W2:Y:S01]  /*3ce0*/  LDSM.16.M88.4 R28, [R184+0x10800] ;  /* 0x01080000b81c783b */ /* 0x010ea20000000200 */
[----:B------:R-:W-:Y:S01]  /*3cf0*/  IMAD.MOV.U32 R2, RZ, RZ, 0x20 ;  /* 0x00000020ff027424 */ /* 0x000fe200078e00ff */
[----:B------:R-:W-:Y:S01]  /*3d00*/  LOP3.LUT P1, RZ, R33, 0x4, RZ, 0xc0, !PT ;  /* 0x0000000421ff7812 */ /* 0x000fe2000782c0ff */
[----:B------:R-:W-:Y:S01]  /*3d10*/  IMAD R193, R4, 0x2, R192 ;  /* 0x0000000204c17824 */ /* 0x000fe200078e02c0 */
[----:B---3--:R-:W3:Y:S01]  /*3d20*/  LDSM.16.M88.4 R24, [R184+0x11000] ;  /* 0x01100000b818783b */ /* 0x008ee20000000200 */
        /* <DEDUP_REMOVED lines=9> */
[----:B------:R-:W-:Y:S01]  /*3dc0*/  UIADD3 UR27, UR31, 0x646e171e, URZ ;  /* 0x646e171e1f1b7890 */ /* 0x000fe2000fffe03f */
[C---:B------:R-:W-:Y:S01]  /*3dd0*/  IMAD R190, R0.reuse, 0x2, R184 ;  /* 0x0000000200be7824 */ /* 0x040fe200078e02b8 */
[----:B------:R-:W5:Y:S01]  /*3de0*/  LDSM.16.M88.4 R40, [R196] ;  /* 0x00000000c428783b */ /* 0x000f620000000200 */
[----:B------:R-:W-:Y:S01]  /*3df0*/  IMAD R189, R0, 0x2, R196 ;  /* 0x0000000200bd7824 */ /* 0x000fe200078e02c4 */
[----:B------:R-:W-:Y:S01]  /*3e00*/  LOP3.LUT R3, R104, 0x6, RZ, 0xc0, !PT ;  /* 0x0000000668037812 */ /* 0x000fe200078ec0ff */
[C---:B------:R-:W-:Y:S01]  /*3e10*/  IMAD R195, R2.reuse, 0x2, R192 ;  /* 0x0000000202c37824 */ /* 0x040fe200078e02c0 */
[----:B------:R-:W5:Y:S01]  /*3e20*/  LDSM.16.M88.4 R60, [R196+0x800] ;  /* 0x00080000c43c783b */ /* 0x000f620000000200 */
[----:B------:R-:W-:Y:S01]  /*3e30*/  IMAD R194, R2, 0x2, R193 ;  /* 0x0000000202c27824 */ /* 0x000fe200078e02c1 */
[C---:B------:R-:W-:Y:S01]  /*3e40*/  VIADDMNMX R222, R6.reuse, UR21, R7, PT ;  /* 0x0000001506de7c46 */ /* 0x040fe2000b800107 */
[----:B------:R-:W-:Y:S01]  /*3e50*/  IMAD.U32 R0, RZ, RZ, UR34 ;  /* 0x00000022ff007e24 */ /* 0x000fe2000f8e00ff */
[----:B------:R-:W5:Y:S01]  /*3e60*/  LDSM.16.M88.4 R64, [R196+0x1000] ;  /* 0x00100000c440783b */ /* 0x000f620000000200 */
[----:B------:R-:W-:Y:S01]  /*3e70*/  VIADDMNMX R220, R6, UR41, RZ, !PT ;  /* 0x0000002906dc7c46 */ /* 0x000fe2000f8001ff */
[----:B------:R-:W-:-:S02]  /*3e80*/  VIADD R211, R196, 0x800 ;  /* 0x00000800c4d37836 */ /* 0x000fc40000000000 */
[----:B------:R-:W5:Y:S01]  /*3e90*/  LDSM.16.M88.4 R68, [R196+0x1800] ;  /* 0x00180000c444783b */ /* 0x000f620000000200 */
[----:B------:R-:W-:Y:S02]  /*3ea0*/  IMAD R0, R0, 0x40, R3 ;  /* 0x0000004000007824 */ /* 0x000fe400078e0203 */
[----:B------:R-:W-:Y:S01]  /*3eb0*/  VIADD R210, R196, 0x1000 ;  /* 0x00001000c4d27836 */ /* 0x000fe20000000000 */
[----:B------:R-:W-:Y:S01]  /*3ec0*/  LDSM.16.M88.4 R76, [R190+0x10000] ;  /* 0x01000000be4c783b */ /* 0x000fe20000000200 */
[----:B------:R-:W-:Y:S01]  /*3ed0*/  VIADD R3, R0, 0x1 ;  /* 0x0000000100037836 */ /* 0x000fe20000000000 */
[C---:B-1----:R-:W-:Y:S02]  /*3ee0*/  HMMA.16816.F32 R32, R8.reuse, R16, RZ ;  /* 0x000000100820723c */ /* 0x042fe400000018ff */
[----:B------:R-:W-:Y:S01]  /*3ef0*/  LDSM.16.M88.4 R72, [R190+0x10800] ;  /* 0x01080000be48783b */ /* 0x000fe20000000200 */
[C---:B------:R-:W-:Y:S01]  /*3f00*/  VIADD R209, R196.reuse, 0x1800 ;  /* 0x00001800c4d17836 */ /* 0x040fe20000000000 */
[----:B------:R-:W-:Y:S01]  /*3f10*/  ISETP.GE.AND P0, PT, R3, R222, PT ;  /* 0x000000de0300720c */ /* 0x000fe20003f06270 */
[C---:B------:R-:W-:Y:S01]  /*3f20*/  VIADD R208, R196.reuse, 0x2000 ;  /* 0x00002000c4d07836 */ /* 0x040fe20000000000 */
[----:B------:R-:W-:Y:S01]  /*3f30*/  LDSM.16.M88.4 R80, [R190+0x11000] ;  /* 0x01100000be50783b */ /* 0x000fe20000000200 */
[----:B------:R-:W-:Y:S01]  /*3f40*/  HMMA.16816.F32 R36, R8, R18, RZ ;  /* 0x000000120824723c */ /* 0x000fe200000018ff */
[----:B------:R-:W-:-:S02]  /*3f50*/  VIADD R207, R196, 0x2800 ;  /* 0x00002800c4cf7836 */ /* 0x000fc40000000000 */
[----:B------:R-:W1:Y:S01]  /*3f60*/  LDSM.16.M88.4 R16, [R195] ;  /* 0x00000000c310783b */ /* 0x000e620000000200 */
[C---:B------:R-:W-:Y:S02]  /*3f70*/  VIADD R206, R196.reuse, 0x3000 ;  /* 0x00003000c4ce7836 */ /* 0x040fe40000000000 */
[C---:B--2---:R-:W-:Y:S01]  /*3f80*/  HMMA.16816.F32 R44, R8.reuse, R28, RZ ;  /* 0x0000001c082c723c */ /* 0x044fe200000018ff */
[----:B------:R-:W2:Y:S01]  /*3f90*/  LDSM.16.M88.4 R84, [R190+0x11800] ;  /* 0x01180000be54783b */ /* 0x000ea20000000200 */
[C---:B------:R-:W-:Y:S02]  /*3fa0*/  VIADD R205, R196.reuse, 0x3800 ;  /* 0x00003800c4cd7836 */ /* 0x040fe40000000000 */
        /* <DEDUP_REMOVED lines=17> */
[----:B------:R-:W3:Y:S05]  /*40c0*/  LDSM.16.M88.4 R8, [R194] ;  /* 0x00000000c208783b */ /* 0x000eea0000000200 */
[C---:B-----5:R-:W-:Y:S06]  /*40d0*/  HMMA.16816.F32 R28, R12.reuse, R40, R32 ;  /* 0x000000280c1c723c */ /* 0x060fec0000001820 */
        /* <DEDUP_REMOVED lines=24> */
[----:B------:R-:W-:Y:S04]  /*4260*/  LDSM.16.M88.4 R20, [R193+0x4000] ;  /* 0x00400000c114783b */ /* 0x000fe80000000200 */
[----:B------:R-:W2:Y:S01]  /*4270*/  LDSM.16.M88.4 R84, [R196+0x2000] ;  /* 0x00200000c454783b */ /* 0x000ea20000000200 */
[C---:B---3--:R-:W-:Y:S06]  /*4280*/  HMMA.16816.F32 R28, R8.reuse, R88, R28 ;  /* 0x00000058081c723c */ /* 0x048fec000000181c */
        /* <DEDUP_REMOVED lines=54> */
[C---:B--2---:R-:W-:Y:S06]  /*45f0*/  HMMA.16816.F32 R36, R16.reuse, R24, R36 ;  /* 0x000000181024723c */ /* 0x044fec0000001824 */
[C---:B------:R-:W-:Y:S01]  /*4600*/  HMMA.16816.F32 R44, R16.reuse, R26, R44 ;  /* 0x0000001a102c723c */ /* 0x040fe2000000182c */
[----:B------:R-:W2:Y:S05]  /*4610*/  LDSM.16.M88.4 R24, [R196+0x4800] ;  /* 0x00480000c418783b */ /* 0x000eaa0000000200 */
        /* <DEDUP_REMOVED lines=18> */
[----:B------:R-:W1:Y:S04]  /*4740*/  LDSM.16.M88.4 R80, [R190+0x15800] ;  /* 0x01580000be50783b */ /* 0x000e680000000200 */
[----:B------:R-:W-:Y:S01]  /*4750*/  LDSM.16.M88.4 R20, [R194+0x8000] ;  /* 0x00800000c214783b */ /* 0x000fe20000000200 */
[C---:B-----5:R-:W-:Y:S06]  /*4760*/  HMMA.16816.F32 R28, R12.reuse, R88, R28 ;  /* 0x000000580c1c723c */ /* 0x060fec000000181c */
[C---:B------:R-:W-:Y:S01]  /*4770*/  HMMA.16816.F32 R32, R12.reuse, R90, R32 ;  /* 0x0000005a0c20723c */ /* 0x040fe20000001820 */
[----:B------:R-:W4:Y:S05]  /*4780*/  LDSM.16.M88.4 R88, [R189+0x4000] ;  /* 0x00400000bd58783b */ /* 0x000f2a0000000200 */
[C---:B--2---:R-:W-:Y:S06]  /*4790*/  HMMA.16816.F32 R36, R12.reuse, R24, R36 ;  /* 0x000000180c24723c */ /* 0x044fec0000001824 */
[C---:B------:R-:W-:Y:S06]  /*47a0*/  HMMA.16816.F32 R44, R12.reuse, R26, R44 ;  /* 0x0000001a0c2c723c */ /* 0x040fec000000182c */
[C---:B------:R-:W-:Y:S06]  /*47b0*/  HMMA.16816.F32 R48, R12.reuse, R64, R48 ;  /* 0x000000400c30723c */ /* 0x040fec0000001830 */
[C---:B------:R-:W-:Y:S01]  /*47c0*/  HMMA.16816.F32 R56, R12.reuse, R66, R56 ;  /* 0x000000420c38723c */ /* 0x040fe20000001838 */
[----:B------:R-:W-:Y:S05]  /*47d0*/  LDSM.16.M88.4 R64, [R184+0x17000] ;  /* 0x01700000b840783b */ /* 0x000fea0000000200 */
[C---:B------:R-:W-:Y:S06]  /*47e0*/  HMMA.16816.F32 R60, R12.reuse, R76, R60 ;  /* 0x0000004c0c3c723c */ /* 0x040fec000000183c */
[----:B------:R-:W-:Y:S01]  /*47f0*/  HMMA.16816.F32 R24, R12, R78, R16 ;  /* 0x0000004e0c18723c */ /* 0x000fe20000001810 */
[----:B------:R-:W2:Y:S04]  /*4800*/  LDSM.16.M88.4 R76, [R189+0x5800] ;  /* 0x00580000bd4c783b */ /* 0x000ea80000000200 */
        /* <DEDUP_REMOVED lines=10> */
[C---:B-1----:R-:W-:Y:S06]  /*48b0*/  HMMA.16816.F32 R60, R8.reuse, R80, R60 ;  /* 0x00000050083c723c */ /* 0x042fec000000183c */
[----:B------:R-:W-:Y:S01]  /*48c0*/  HMMA.16816.F32 R28, R8, R82, R24 ;  /* 0x00000052081c723c */ /* 0x000fe20000001818 */
[----:B------:R-:W-:Y:S05]  /*48d0*/  LDSM.16.M88.4 R80, [R196+0x7000] ;  /* 0x00700000c450783b */ /* 0x000fea0000000200 */
[C---:B----4-:R-:W-:Y:S01]  /*48e0*/  HMMA.16816.F32 R24, R20.reuse, R88, R12 ;  /* 0x000000581418723c */ /* 0x050fe2000000180c */
[----:B------:R-:W1:Y:S05]  /*48f0*/  LDSM.16.M88.4 R12, [R193+0xc000] ;  /* 0x00c00000c10c783b */ /* 0x000e6a0000000200 */
[C---:B------:R-:W-:Y:S01]  /*4900*/  HMMA.16816.F32 R8, R20.reuse, R90, R32 ;  /* 0x0000005a1408723c */ /* 0x040fe20000001820 */
[----:B------:R-:W-:Y:S05]  /*4910*/  LDSM.16.M88.4 R88, [R196+0x7800] ;  /* 0x00780000c458783b */ /* 0x000fea0000000200 */
[C---:B------:R-:W-:Y:S06]  /*4920*/  HMMA.16816.F32 R32, R20.reuse, R40, R36 ;  /* 0x000000281420723c */ /* 0x040fec0000001824 */
[C---:B------:R-:W-:Y:S06]  /*4930*/  HMMA.16816.F32 R44, R20.reuse, R42, R44 ;  /* 0x0000002a142c723c */ /* 0x040fec000000182c */
[C---:B------:R-:W-:Y:S06]  /*4940*/  HMMA.16816.F32 R48, R20.reuse, R68, R48 ;  /* 0x000000441430723c */ /* 0x040fec0000001830 */
[C---:B------:R-:W-:Y:S01]  /*4950*/  HMMA.16816.F32 R56, R20.reuse, R70, R56 ;  /* 0x000000461438723c */ /* 0x040fe20000001838 */
[----:B------:R-:W4:Y:S05]  /*4960*/  LDSM.16.M88.4 R68, [R196+0x6800] ;  /* 0x00680000c444783b */ /* 0x000f2a0000000200 */
[C---:B--2---:R-:W-:Y:S06]  /*4970*/  HMMA.16816.F32 R60, R20.reuse, R76, R60 ;  /* 0x0000004c143c723c */ /* 0x044fec000000183c */
[----:B------:R-:W-:Y:S01]  /*4980*/  HMMA.16816.F32 R40, R20, R78, R28 ;  /* 0x0000004e1428723c */ /* 0x000fe2000000181c */
[----:B------:R-:W-:Y:S05]  /*4990*/  LDSM.16.M88.4 R76, [R190+0x17800] ;  /* 0x01780000be4c783b */ /* 0x000fea0000000200 */
[C---:B---3--:R-:W-:Y:S06]  /*49a0*/  HMMA.16816.F32 R36, R16.reuse, R84, R24 ;  /* 0x000000541024723c */ /* 0x048fec0000001818 */
[C---:B------:R-:W-:Y:S01]  /*49b0*/  HMMA.16816.F32 R20, R16.reuse, R86, R8 ;  /* 0x000000561014723c */ /* 0x040fe20000001808 */
[----:B------:R-:W2:Y:S04]  /*49c0*/  LDSM.16.M88.4 R8, [R195+0xc000] ;  /* 0x00c00000c308783b */ /* 0x000ea80000000200 */
        /* <DEDUP_REMOVED lines=10> */
[C---:B-1----:R-:W-:Y:S06]  /*4a70*/  HMMA.16816.F32 R48, R12.reuse, R96, R36 ;  /* 0x000000600c30723c */ /* 0x042fec0000001824 */
[C---:B------:R-:W-:Y:S06]  /*4a80*/  HMMA.16816.F32 R36, R12.reuse, R98, R20 ;  /* 0x000000620c24723c */ /* 0x040fec0000001814 */
[C---:B----4-:R-:W-:Y:S06]  /*4a90*/  HMMA.16816.F32 R44, R12.reuse, R68, R32 ;  /* 0x000000440c2c723c */ /* 0x050fec0000001820 */
[C---:B------:R-:W-:Y:S06]  /*4aa0*/  HMMA.16816.F32 R40, R12.reuse, R70, R28 ;  /* 0x000000460c28723c */ /* 0x040fec000000181c */
[C---:B------:R-:W-:Y:S06]  /*4ab0*/  HMMA.16816.F32 R32, R12.reuse, R80, R24 ;  /* 0x000000500c20723c */ /* 0x040fec0000001818 */
[C---:B------:R-:W-:Y:S06]  /*4ac0*/  HMMA.16816.F32 R28, R12.reuse, R82, R56 ;  /* 0x000000520c1c723c */ /* 0x040fec0000001838 */
[C---:B------:R-:W-:Y:S01]  /*4ad0*/  HMMA.16816.F32 R24, R12.reuse, R88, R60 ;  /* 0x000000580c18723c */ /* 0x040fe2000000183c */
[----:B------:R-:W1:Y:S05]  /*4ae0*/  LDSM.16.M88.4 R60, [R189+0x6800] ;  /* 0x00680000bd3c783b */ /* 0x000e6a0000000200 */
[----:B------:R-:W-:Y:S06]  /*4af0*/  HMMA.16816.F32 R20, R12, R90, R52 ;  /* 0x0000005a0c14723c */ /* 0x000fec0000001834 */
[C---:B--2---:R-:W-:Y:S06]  /*4b00*/  HMMA.16816.F32 R12, R8.reuse, R92, R48 ;  /* 0x0000005c080c723c */ /* 0x044fec0000001830 */
[C---:B------:R-:W-:Y:S06]  /*4b10*/  HMMA.16816.F32 R36, R8.reuse, R94, R36 ;  /* 0x0000005e0824723c */ /* 0x040fec0000001824 */
[C---:B---3--:R-:W-:Y:S06]  /*4b20*/  HMMA.16816.F32 R44, R8.reuse, R64, R44 ;  /* 0x00000040082c723c */ /* 0x048fec000000182c */
[----:B------:R-:W-:Y:S01]  /*4b30*/  HMMA.16816.F32 R52, R8, R78, R20 ;  /* 0x0000004e0834723c */ /* 0x000fe20000001814 */
[----:B------:R-:W2:Y:S05]  /*4b40*/  LDSM.16.M88.4 R20, [R189+0x7000] ;  /* 0x00700000bd14783b */ /* 0x000eaa0000000200 */
        /* <DEDUP_REMOVED lines=12> */
[C---:B-1----:R-:W-:Y:S01]  /*4c10*/  HMMA.16816.F32 R24, R16.reuse, R60, R44 ;  /* 0x0000003c1018723c */ /* 0x042fe2000000182c */
[----:B------:R-:W-:Y:S01]  /*4c20*/  VIADDMNMX R217, R8, UR41, RZ, !PT ;  /* 0x0000002908d97c46 */ /* 0x000fe2000f8001ff */
[C---:B------:R-:W-:Y:S01]  /*4c30*/  VIADD R6, R0.reuse, 0x8 ;  /* 0x0000000800067836 */ /* 0x040fe20000000000 */
[C---:B------:R-:W-:Y:S01]  /*4c40*/  ISETP.GE.AND P2, PT, R3.reuse, R221, PT ;  /* 0x000000dd0300720c */ /* 0x040fe20003f46270 */
[----:B------:R-:W1:Y:S01]  /*4c50*/  LDSM.16.M88.4 R8, [R189+0x7800] ;  /* 0x00780000bd08783b */ /* 0x000e620000000200 */
[C---:B------:R-:W-:Y:S01]  /*4c60*/  ISETP.LT.OR P6, PT, R3.reuse, R220, P0 ;  /* 0x000000dc0300720c */ /* 0x040fe200007c1670 */
[C---:B------:R-:W-:Y:S01]  /*4c70*/  HMMA.16816.F32 R32, R16.reuse, R62, R40 ;  /* 0x0000003e1020723c */ /* 0x040fe20000001828 */
[C---:B------:R-:W-:Y:S01]  /*4c80*/  ISETP.GE.AND P0, PT, R0.reuse, R222, PT ;  /* 0x000000de0000720c */ /* 0x040fe20003f06270 */
[----:B------:R3:W-:Y:S01]  /*4c90*/  STL [R1+0xc8], R68 ;  /* 0x0000c84401007387 */ /* 0x0007e20000100800 */
[----:B------:R-:W-:Y:S01]  /*4ca0*/  ISETP.LT.OR P2, PT, R3, R217, P2 ;  /* 0x000000d90300720c */ /* 0x000fe20001741670 */
[C---:B------:R-:W-:Y:S01]  /*4cb0*/  VIADD R3, R0.reuse, 0x9 ;  /* 0x0000000900037836 */ /* 0x040fe20000000000 */
[----:B------:R-:W-:Y:S01]  /*4cc0*/  ISETP.LT.OR P0, PT, R0, R220, P0 ;  /* 0x000000dc0000720c */ /* 0x000fe20000701670 */
[----:B--2---:R-:W-:Y:S01]  /*4cd0*/  HMMA.16816.F32 R28, R16, R20, R48 ;  /* 0x00000014101c723c */ /* 0x004fe20000001830 */
[----:B------:R-:W-:Y:S01]  /*4ce0*/  ISETP.GE.AND P1, PT, R6, R222, PT ;  /* 0x000000de0600720c */ /* 0x000fe20003f26270 */
[----:B------:R-:W-:-:S04]  /*4cf0*/  DEPBAR.LE SB0, 0x0 ;  /* 0x000080000000791a */ /* 0x000fc80000000000 */
[----:B------:R-:W-:Y:S01]  /*4d00*/  FSEL R44, R12, -INF , !P0 ;  /* 0xff8000000c2c7808 */ /* 0x000fe20004000000 */
[----:B------:R-:W-:Y:S01]  /*4d10*/  HMMA.16816.F32 R20, R16, R22, R56 ;  /* 0x000000161014723c */ /* 0x000fe20000001838 */
[C---:B------:R-:W-:Y:S01]  /*4d20*/  ISETP.GE.AND P5, PT, R3.reuse, R222, PT ;  /* 0x000000de0300720c */ /* 0x040fe20003fa6270 */
[----:B------:R-:W-:Y:S01]  /*4d30*/  UIADD3 UR21, UR30, -0x4ab325aa, URZ ;  /* 0xb54cda561e157890 */ /* 0x000fe2000fffe03f */
[----:B------:R-:W-:Y:S01]  /*4d40*/  BAR.SYNC.DEFER_BLOCKING 0x0 ;  /* 0x0000000000007b1d */ /* 0x000fe20000010000 */
[CC--:B------:R-:W-:Y:S02]  /*4d50*/  ISETP.GE.AND P0, PT, R3.reuse, R221.reuse, PT ;  /* 0x000000dd0300720c */ /* 0x0c0fe40003f06270 */
[-C--:B------:R-:W-:Y:S02]  /*4d60*/  ISETP.GE.AND P4, PT, R6, R221.reuse, PT ;  /* 0x000000dd0600720c */ /* 0x080fe40003f86270 */
[----:B------:R-:W-:Y:S02]  /*4d70*/  ISETP.GE.AND P3, PT, R0, R221, PT ;  /* 0x000000dd0000720c */ /* 0x000fe40003f66270 */
[----:B------:R-:W-:-:S02]  /*4d80*/  ISETP.LT.OR P5, PT, R3, R220, P5 ;  /* 0x000000dc0300720c */ /* 0x000fc40002fa1670 */
[-C--:B------:R-:W-:Y:S01]  /*4d90*/  ISETP.LT.OR P0, PT, R3, R217.reuse, P0 ;  /* 0x000000d90300720c */ /* 0x080fe20000701670 */
[----:B------:R-:W-:Y:S01]  /*4da0*/  VIADD R3, R0, 0x11 ;  /* 0x0000001100037836 */ /* 0x000fe20000000000 */
        /* <DEDUP_REMOVED lines=9> */
[C---:B-1----:R-:W-:Y:S01]  /*4e40*/  HMMA.16816.F32 R12, R16.reuse, R8, R64 ;  /* 0x00000008100c723c */ /* 0x042fe20000001840 */
        /* <DEDUP_REMOVED lines=167> */
.L_x_2163:
[----:B------:R-:W-:Y:S05]  /*58c0*/  BSYNC B0 ;  /* 0x0000000000007941 */ /* 0x000fea0003800000 */
.L_x_2162:
[----:B------:R-:W0:Y:S02]  /*58d0*/  LDGDEPBAR ;  /* 0x00000000000079af */ /* 0x000e240000000000 */
.L_x_2161:
[----:B------:R-:W-:Y:S01]  /*58e0*/  FMNMX.FTZ R3, R40, R41, !PT ;  /* 0x0000002928037209 */ /* 0x000fe20007810000 */
[----:B------:R-:W-:Y:S01]  /*58f0*/  IMAD.WIDE.U32 R118, R68, -0x326172a9, RZ ;  /* 0xcd9e8d5744767825 */ /* 0x000fe200078e00ff */
[----:B------:R-:W-:Y:S01]  /*5900*/  FMNMX.FTZ R0, R44, R42, !PT ;  /* 0x0000002a2c007209 */ /* 0x000fe20007810000 */
[----:B------:R-:W-:Y:S01]  /*5910*/  STL [R1+0xec], R170 ;  /* 0x0000ecaa01007387 */ /* 0x000fe20000100800 */
[----:B------:R-:W-:Y:S01]  /*5920*/  FMNMX.FTZ R3, R38, R3, !PT ;  /* 0x0000000326037209 */ /* 0x000fe20007810000 */
[----:B------:R-:W-:Y:S01]  /*5930*/  USHF.L.U32 UR48, UR34, 0x1, URZ ;  /* 0x0000000122307899 */ /* 0x000fe2000800063f */
[----:B------:R-:W-:Y:S01]  /*5940*/  FMNMX.FTZ R0, R36, R0, !PT ;  /* 0x0000000024007209 */ /* 0x000fe20007810000 */
[----:B------:R-:W-:Y:S01]  /*5950*/  UIADD3 UR6, UR31, -0x4498517b, URZ ;  /* 0xbb67ae851f067890 */ /* 0x000fe2000fffe03f */
[----:B------:R-:W-:Y:S01]  /*5960*/  FMNMX.FTZ R3, R39, R3, !PT ;  /* 0x0000000327037209 */ /* 0x000fe20007810000 */
[----:B------:R-:W-:Y:S01]  /*5970*/  ULOP3.LUT UR7, UR48, UR31, URZ, 0x3c, !UPT ;  /* 0x0000001f30077292 */ /* 0x000fe2000f8e3c3f */
[----:B------:R-:W-:Y:S01]  /*5980*/  FMNMX.FTZ R0, R37, R0, !PT ;  /* 0x0000000025007209 */ /* 0x000fe20007810000 */
[----:B------:R-:W-:Y:S01]  /*5990*/  IMAD.WIDE.U32 R100, R132, -0x2daee0ad, RZ ;  /* 0xd2511f5384647825 */ /* 0x000fe200078e00ff */
[----:B------:R-:W-:Y:S01]  /*59a0*/  FMNMX.FTZ R3, R26, R3, !PT ;  /* 0x000000031a037209 */ /* 0x000fe20007810000 */
[----:B------:R-:W-:Y:S01]  /*59b0*/  ULDC UR33, c[0x0][0x2ec] ;  /* 0x0000bb0000217ab9 */ /* 0x000fe20000000800 */
        /* <DEDUP_REMOVED lines=30> */
[----:B--2---:R-:W-:Y:S01]  /*5ba0*/  LOP3.LUT R8, R101, UR7, RZ, 0x3c, !PT ;  /* 0x0000000765087c12 */ /* 0x004fe2000f8e3cff */
[----:B-1----:R-:W1:Y:S01]  /*5bb0*/  SHFL.BFLY PT, R6, R3, 0x2, 0x1f ;  /* 0x0c401f0003067f89 */ /* 0x002e6200000e0000 */
[----:B------:R-:W-:Y:S01]  /*5bc0*/  UIADD3 UR7, UR31, 0x32370b8f, URZ ;  /* 0x32370b8f1f077890 */ /* 0x000fe2000fffe03f */
[----:B------:R-:W-:Y:S01]  /*5bd0*/  LEA R185, R5, UR4, 0x1 ;  /* 0x0000000405b97c11 */ /* 0x000fe2000f8e08ff */
[----:B------:R-:W-:Y:S01]  /*5be0*/  UIADD3 UR4, UR48, 0x1, URZ ;  /* 0x0000000130047890 */ /* 0x000fe2000fffe03f */
[----:B------:R-:W2:Y:S01]  /*5bf0*/  SHFL.BFLY PT, R11, R0, 0x2, 0x1f ;  /* 0x0c401f00000b7f89 */ /* 0x000ea200000e0000 */
[----:B------:R-:W-:-:S02]  /*5c00*/  IMAD.WIDE.U32 R8, R8, -0x326172a9, RZ ;  /* 0xcd9e8d5708087825 */ /* 0x000fc400078e00ff */
[----:B------:R-:W-:Y:S01]  /*5c10*/  ULOP3.LUT UR4, UR4, UR31, URZ, 0x3c, !UPT ;  /* 0x0000001f04047292 */ /* 0x000fe2000f8e3c3f */
[----:B------:R-:W-:Y:S01]  /*5c20*/  LDSM.16.MT88.4 R28, [R185+0x18000] ;  /* 0x01800000b91c783b */ /* 0x000fe20000004200 */
[--C-:B------:R-:W-:Y:S01]  /*5c30*/  IMAD R186, R4, 0x2, R185.reuse ;  /* 0x0000000204ba7824 */ /* 0x100fe200078e02b9 */
[----:B------:R-:W-:Y:S01]  /*5c40*/  LOP3.LUT R9, R9, UR47, R118, 0x96, !PT ;  /* 0x0000002f09097c12 */ /* 0x000fe2000f8e9676 */
[C---:B------:R-:W-:Y:S01]  /*5c50*/  IMAD R188, R2.reuse, 0x2, R185 ;  /* 0x0000000202bc7824 */ /* 0x040fe200078e02b9 */
[----:B------:R-:W-:Y:S01]  /*5c60*/  LDSM.16.MT88.4 R64, [R185+0x1a000] ;  /* 0x01a00000b940783b */ /* 0x000fe20000004200 */
[----:B------:R-:W-:-:S03]  /*5c70*/  IMAD R187, R2, 0x2, R186 ;  /* 0x0000000202bb7824 */ /* 0x000fc600078e02ba */
[----:B------:R-:W-:Y:S04]  /*5c80*/  LDSM.16.MT88.4 R52, [R186+0x18000] ;  /* 0x01800000ba34783b */ /* 0x000fe80000004200 */
[----:B------:R-:W-:Y:S01]  /*5c90*/  LDSM.16.MT88.4 R72, [R186+0x1a000] ;  /* 0x01a00000ba48783b */ /* 0x000fe20000004200 */
[----:B-1----:R-:W-:-:S03]  /*5ca0*/  FMNMX.FTZ R3, R3, R6, !PT ;  /* 0x0000000603037209 */ /* 0x002fc60007810000 */
[----:B------:R-:W-:Y:S01]  /*5cb0*/  LDSM.16.MT88.4 R92, [R187+0x1a000] ;  /* 0x01a00000bb5c783b */ /* 0x000fe20000004200 */
[----:B------:R-:W-:Y:S02]  /*5cc0*/  LOP3.LUT R6, R114, UR30, RZ, 0x3c, !PT ;  /* 0x0000001e72067c12 */ /* 0x000fe4000f8e3cff */
[----:B--2---:R-:W-:Y:S01]  /*5cd0*/  FMNMX.FTZ R0, R0, R11, !PT ;  /* 0x0000000b00007209 */ /* 0x004fe20007810000 */
[----:B------:R-:W1:Y:S04]  /*5ce0*/  SHFL.BFLY PT, R7, R3, 0x1, 0x1f ;  /* 0x0c201f0003077f89 */ /* 0x000e6800000e0000 */
[----:B------:R2:W-:Y:S04]  /*5cf0*/  STL [R1+0xe4], R6 ;  /* 0x0000e40601007387 */ /* 0x0005e80000100800 */
[----:B------:R-:W3:Y:S04]  /*5d00*/  SHFL.BFLY PT, R132, R0, 0x1, 0x1f ;  /* 0x0c201f0000847f89 */ /* 0x000ee800000e0000 */
[----:B------:R-:W4:Y:S04]  /*5d10*/  LDSM.16.MT88.4 R48, [R187+0x18000] ;  /* 0x01800000bb30783b */ /* 0x000f280000004200 */
[----:B------:R-:W-:Y:S04]  /*5d20*/  LDSM.16.MT88.4 R68, [R186+0x1a800] ;  /* 0x01a80000ba44783b */ /* 0x000fe80000004200 */
[----:B------:R-:W-:Y:S01]  /*5d30*/  LDSM.16.MT88.4 R80, [R188+0x1a000] ;  /* 0x01a00000bc50783b */ /* 0x000fe20000004200 */
[----:B-1----:R-:W-:-:S03]  /*5d40*/  FMNMX.FTZ R3, R3, R7, !PT ;  /* 0x0000000703037209 */ /* 0x002fc60007810000 */
[----:B------:R-:W-:Y:S01]  /*5d50*/  LDSM.16.MT88.4 R76, [R187+0x1a800] ;  /* 0x01a80000bb4c783b */ /* 0x000fe20000004200 */
[C---:B------:R-:W-:Y:S01]  /*5d60*/  FSETP.NEU.FTZ.AND P1, PT, R3.reuse, -INF , PT ;  /* 0xff8000000300780b */ /* 0x040fe20003f3d000 */
[----:B------:R-:W-:Y:S01]  /*5d70*/  FMUL.FTZ R7, R3, UR33 ;  /* 0x0000002103077c20 */ /* 0x000fe20008410000 */
[----:B--2---:R-:W-:Y:S01]  /*5d80*/  LOP3.LUT R6, R119, R6, RZ, 0x3c, !PT ;  /* 0x0000000677067212 */ /* 0x004fe200078e3cff */
[----:B------:R-:W-:Y:S01]  /*5d90*/  LDSM.16.MT88.4 R84, [R187+0x18800] ;  /* 0x01880000bb54783b */ /* 0x000fe20000004200 */
[----:B---3--:R-:W-:-:S03]  /*5da0*/  FMNMX.FTZ R132, R0, R132, !PT ;  /* 0x0000008400847209 */ /* 0x008fc60007810000 */
[----:B------:R-:W-:-:S05]  /*5db0*/  IMAD.WIDE.U32 R144, R6, -0x2daee0ad, RZ ;  /* 0xd2511f5306907825 */ /* 0x000fca00078e00ff */
[----:B------:R-:W-:Y:S01]  /*5dc0*/  LOP3.LUT R6, R145, UR6, R100, 0x96, !PT ;  /* 0x0000000691067c12 */ /* 0x000fe2000f8e9664 */
[----:B------:R-:W-:Y:S01]  /*5dd0*/  UIADD3 UR6, UR31, -0x126145ec, URZ ;  /* 0xed9eba141f067890 */ /* 0x000fe2000fffe03f */
[----:B------:R-:W-:Y:S03]  /*5de0*/  STL.64 [R1+0xc0], R144 ;  /* 0x0000c09001007387 */ /* 0x000fe60000100a00 */
[----:B------:R-:W-:Y:S01]  /*5df0*/  IMAD.WIDE.U32 R146, R6, -0x326172a9, RZ ;  /* 0xcd9e8d5706927825 */ /* 0x000fe200078e00ff */
[----:B------:R-:W-:Y:S02]  /*5e00*/  FSEL R6, R7, RZ, P1 ;  /* 0x000000ff07067208 */ /* 0x000fe40000800000 */
[----:B------:R-:W-:Y:S02]  /*5e10*/  FSETP.NEU.FTZ.AND P1, PT, R132, -INF , PT ;  /* 0xff8000008400780b */ /* 0x000fe40003f3d000 */
[----:B------:R-:W-:Y:S01]  /*5e20*/  LOP3.LUT R7, R147, UR46, R8, 0x96, !PT ;  /* 0x0000002e93077c12 */ /* 0x000fe2000f8e9608 */
[----:B------:R-:W-:Y:S01]  /*5e30*/  FFMA.FTZ R10, R40, UR33, -R6 ;  /* 0x00000021280a7c23 */ /* 0x000fe20008010806 */
[----:B------:R-:W-:Y:S01]  /*5e40*/  IMAD.WIDE.U32 R8, R9, -0x2daee0ad, RZ ;  /* 0xd2511f5309087825 */ /* 0x000fe200078e00ff */
[----:B------:R-:W-:Y:S02]  /*5e50*/  STL.64 [R1+0x68], R146 ;  /* 0x0000689201007387 */ /* 0x000fe40000100a00 */
[----:B------:R1:W-:Y:S01]  /*5e60*/  MUFU.EX2 R250, R10 ;  /* 0x0000000a00fa7308 */ /* 0x0003e20000000800 */
[----:B------:R-:W-:Y:S01]  /*5e70*/  IMAD.WIDE.U32 R12, R7, -0x2daee0ad, RZ ;  /* 0xd2511f53070c7825 */ /* 0x000fe200078e00ff */
[----:B------:R-:W-:-:S03]  /*5e80*/  LOP3.LUT R9, R9, UR45, R144, 0x96, !PT ;  /* 0x0000002d09097c12 */ /* 0x000fc6000f8e9690 */
[----:B------:R-:W-:-:S04]  /*5e90*/  FFMA.FTZ R7, R41, UR33, -R6 ;  /* 0x0000002129077c23 */ /* 0x000fc80008010806 */
[----:B------:R2:W-:Y:S01]  /*5ea0*/  MUFU.EX2 R249, R7 ;  /* 0x0000000700f97308 */ /* 0x0005e20000000800 */
[----:B-1----:R-:W-:Y:S01]  /*5eb0*/  LOP3.LUT R10, R13, UR7, R8, 0x96, !PT ;  /* 0x000000070d0a7c12 */ /* 0x002fe2000f8e9608 */
[----:B------:R-:W-:-:S04]  /*5ec0*/  IMAD.WIDE.U32 R8, R9, -0x326172a9, RZ ;  /* 0xcd9e8d5709087825 */ /* 0x000fc800078e00ff */
[----:B------:R-:W-:Y:S01]  /*5ed0*/  IMAD.WIDE.U32 R10, R10, -0x326172a9, RZ ;  /* 0xcd9e8d570a0a7825 */ /* 0x000fe200078e00ff */
[----:B------:R-:W-:-:S03]  /*5ee0*/  LOP3.LUT R9, R9, UR44, R146, 0x96, !PT ;  /* 0x0000002c09097c12 */ /* 0x000fc6000f8e9692 */
[----:B--2---:R-:W-:-:S04]  /*5ef0*/  FFMA.FTZ R7, R38, UR33, -R6 ;  /* 0x0000002126077c23 */ /* 0x004fc80008010806 */
[----:B------:R1:W-:Y:S02]  /*5f00*/  MUFU.EX2 R251, R7 ;  /* 0x0000000700fb7308 */ /* 0x0003e40000000800 */
[----:B-1----:R-:W-:Y:S01]  /*5f10*/  LOP3.LUT R7, R11, UR43, R8, 0x96, !PT ;  /* 0x0000002b0b077c12 */ /* 0x002fe2000f8e9608 */
[----:B------:R-:W-:-:S04]  /*5f20*/  IMAD.WIDE.U32 R8, R9, -0x2daee0ad, RZ ;  /* 0xd2511f5309087825 */ /* 0x000fc800078e00ff */
[----:B------:R-:W-:Y:S01]  /*5f30*/  FFMA.FTZ R11, R39, UR33, -R6 ;  /* 0x00000021270b7c23 */ /* 0x000fe20008010806 */
[----:B------:R-:W-:-:S04]  /*5f40*/  IMAD.WIDE.U32 R90, R7, -0x2daee0ad, RZ ;  /* 0xd2511f53075a7825 */ /* 0x000fc800078e00ff */
[----:B------:R-:W-:Y:S01]  /*5f50*/  FFMA.FTZ R7, R26, UR33, -R6 ;  /* 0x000000211a077c23 */ /* 0x000fe20008010806 */
[----:B------:R-:W-:Y:S01]  /*5f60*/  MUFU.EX2 R215, R11 ;  /* 0x0000000b00d77308 */ /* 0x000fe20000000800 */
[----:B------:R-:W-:Y:S02]  /*5f70*/  LOP3.LUT R16, R91, UR41, R8, 0x96, !PT ;  /* 0x000000295b107c12 */ /* 0x000fe4000f8e9608 */
[----:B------:R-:W-:-:S05]  /*5f80*/  LOP3.LUT R8, R9, UR6, R12, 0x96, !PT ;  /* 0x0000000609087c12 */ /* 0x000fca000f8e960c */
[----:B------:R1:W-:Y:S01]  /*5f90*/  MUFU.EX2 R212, R7 ;  /* 0x0000000700d47308 */ /* 0x0003e20000000800 */
[----:B------:R-:W-:-:S04]  /*5fa0*/  IMAD.WIDE.U32 R16, R16, -0x326172a9, RZ ;  /* 0xcd9e8d5710107825 */ /* 0x000fc800078e00ff */
[----:B------:R-:W-:Y:S01]  /*5fb0*/  IMAD.WIDE.U32 R88, R8, -0x326172a9, RZ ;  /* 0xcd9e8d5708587825 */ /* 0x000fe200078e00ff */
[----:B------:R-:W-:-:S03]  /*5fc0*/  LOP3.LUT R0, R16, 0xffff, RZ, 0xc0, !PT ;  /* 0x0000ffff10007812 */ /* 0x000fc600078ec0ff */
[----:B------:R-:W-:Y:S01]  /*5fd0*/  FFMA.FTZ R8, R34, UR33, -R6 ;  /* 0x0000002122087c23 */ /* 0x000fe20008010806 */
[----:B------:R-:W-:Y:S02]  /*5fe0*/  LOP3.LUT R9, R16, 0xff, RZ, 0xc0, !PT ;  /* 0x000000ff10097812 */ /* 0x000fe400078ec0ff */
[----:B------:R-:W-:Y:S01]  /*5ff0*/  SHF.R.U32.HI R0, RZ, 0x8, R0 ;  /* 0x00000008ff007819 */ /* 0x000fe20000011600 */
[----:B------:R-:W-:Y:S01]  /*6000*/  MUFU.EX2 R152, R8 ;  /* 0x0000000800987308 */ /* 0x000fe20000000800 */
[----:B------:R-:W-:Y:S02]  /*6010*/  LOP3.LUT R18, R89, UR42, R10, 0x96, !PT ;  /* 0x0000002a59127c12 */ /* 0x000fe4000f8e960a */
[----:B------:R-:W-:Y:S02]  /*6020*/  PRMT R23, R9, 0x5410, R0 ;  /* 0x0000541009177816 */ /* 0x000fe40000000000 */
[----:B------:R-:W-:Y:S01]  /*6030*/  LOP3.LUT R0, R17, UR21, R88, 0x96, !PT ;  /* 0x0000001511007c12 */ /* 0x000fe2000f8e9658 */
[----:B-1----:R-:W-:Y:S01]  /*6040*/  FFMA.FTZ R7, R27, UR33, -R6 ;  /* 0x000000211b077c23 */ /* 0x002fe20008010806 */
[----:B------:R-:W-:Y:S01]  /*6050*/  IMAD.WIDE.U32 R18, R18, -0x2daee0ad, RZ ;  /* 0xd2511f5312127825 */ /* 0x000fe200078e00ff */
[----:B------:R-:W-:-:S02]  /*6060*/  SHF.R.U32.HI R10, RZ, 0x10, R16 ;  /* 0x00000010ff0a7819 */ /* 0x000fc40000011610 */
[----:B------:R1:W-:Y:S01]  /*6070*/  MUFU.EX2 R213, R7 ;  /* 0x0000000700d57308 */ /* 0x0003e20000000800 */
[----:B------:R-:W-:Y:S02]  /*6080*/  LOP3.LUT R15, R0, 0xff, RZ, 0xc0, !PT ;  /* 0x000000ff000f7812 */ /* 0x000fe400078ec0ff */
[--C-:B------:R-:W-:Y:S02]  /*6090*/  SHF.R.U32.HI R12, RZ, 0x10, R0.reuse ;  /* 0x00000010ff0c7819 */ /* 0x100fe40000011600 */
[----:B------:R-:W-:Y:S02]  /*60a0*/  SHF.R.U32.HI R14, RZ, 0x18, R0 ;  /* 0x00000018ff0e7819 */ /* 0x000fe40000011600 */
[----:B------:R-:W-:Y:S02]  /*60b0*/  SHF.R.U32.HI R20, RZ, 0x18, R16 ;  /* 0x00000018ff147819 */ /* 0x000fe40000011610 */
[----:B------:R-:W-:Y:S02]  /*60c0*/  LOP3.LUT R13, R10, 0xff, RZ, 0xc0, !PT ;  /* 0x000000ff0a0d7812 */ /* 0x000fe400078ec0ff */
[----:B------:R-:W-:-:S02]  /*60d0*/  LOP3.LUT R11, R18, 0xff, RZ, 0xc0, !PT ;  /* 0x000000ff120b7812 */ /* 0x000fc400078ec0ff */
[----:B------:R-:W-:Y:S02]  /*60e0*/  PRMT R22, R13, 0x5410, R20 ;  /* 0x000054100d167816 */ /* 0x000fe40000000014 */
[----:B------:R-:W-:Y:S01]  /*60f0*/  SHF.R.U32.HI R13, RZ, 0x18, R18 ;  /* 0x00000018ff0d7819 */ /* 0x000fe20000011612 */
[----:B-1----:R-:W-:-:S05]  /*6100*/  FMUL.FTZ R7, R132, UR33 ;  /* 0x0000002184077c20 */ /* 0x002fca0008410000 */
[----:B------:R-:W-:-:S05]  /*6110*/  FSEL R7, R7, RZ, P1 ;  /* 0x000000ff07077208 */ /* 0x000fca0000800000 */
[--C-:B------:R-:W-:Y:S01]  /*6120*/  FFMA.FTZ R8, R44, UR33, -R7.reuse ;  /* 0x000000212c087c23 */ /* 0x100fe20008010807 */
[--C-:B------:R-:W-:Y:S01]  /*6130*/  FFMA.FTZ R9, R24, UR33, -R7.reuse ;  /* 0x0000002118097c23 */ /* 0x100fe20008010807 */
[--C-:B------:R-:W-:Y:S01]  /*6140*/  FFMA.FTZ R10, R25, UR33, -R7.reuse ;  /* 0x00000021190a7c23 */ /* 0x100fe20008010807 */
[----:B------:R-:W-:Y:S01]  /*6150*/  FFMA.FTZ R5, R32, UR33, -R7 ;  /* 0x0000002120057c23 */ /* 0x000fe20008010807 */
[----:B------:R1:W-:Y:S01]  /*6160*/  MUFU.EX2 R218, R8 ;  /* 0x0000000800da7308 */ /* 0x0003e20000000800 */
[----:B------:R-:W-:Y:S07]  /*6170*/  LDSM.16.MT88.4 R44, [R185+0x18800] ;  /* 0x01880000b92c783b */ /* 0x000fee0000004200 */
[----:B------:R2:W-:Y:S08]  /*6180*/  MUFU.EX2 R227, R9 ;  /* 0x0000000900e37308 */ /* 0x0005f00000000800 */
[----:B------:R-:W3:Y:S01]  /*6190*/  MUFU.EX2 R214, R10 ;  /* 0x0000000a00d67308 */ /* 0x000ee20000000800 */
[----:B-1----:R-:W-:-:S02]  /*61a0*/  LOP3.LUT R8, R0, 0xffff, RZ, 0xc0, !PT ;  /* 0x0000ffff00087812 */ /* 0x002fc400078ec0ff */
[----:B------:R-:W-:-:S04]  /*61b0*/  LOP3.LUT R0, R18, 0xffff, RZ, 0xc0, !PT ;  /* 0x0000ffff12007812 */ /* 0x000fc800078ec0ff */
[----:B------:R-:W-:Y:S01]  /*61c0*/  SHF.R.U32.HI R0, RZ, 0x8, R0 ;  /* 0x00000008ff007819 */ /* 0x000fe20000011600 */
[----:B------:R1:W-:Y:S01]  /*61d0*/  MUFU.EX2 R252, R5 ;  /* 0x0000000500fc7308 */ /* 0x0003e20000000800 */
[----:B--2---:R-:W-:Y:S02]  /*61e0*/  SHF.R.U32.HI R9, RZ, 0x8, R8 ;  /* 0x00000008ff097819 */ /* 0x004fe40000011608 */
[----:B------:R-:W-:Y:S02]  /*61f0*/  LOP3.LUT R8, R12, 0xff, RZ, 0xc0, !PT ;  /* 0x000000ff0c087812 */ /* 0x000fe400078ec0ff */
[----:B------:R-:W-:Y:S01]  /*6200*/  PRMT R21, R15, 0x5410, R9 ;  /* 0x000054100f157816 */ /* 0x000fe20000000009 */
[--C-:B------:R-:W-:Y:S01]  /*6210*/  FFMA.FTZ R9, R42, UR33, -R7.reuse ;  /* 0x000000212a097c23 */ /* 0x100fe20008010807 */
[----:B------:R-:W-:Y:S01]  /*6220*/  PRMT R20, R8, 0x5410, R14 ;  /* 0x0000541008147816 */ /* 0x000fe2000000000e */
[----:B------:R-:W-:Y:S01]  /*6230*/  LDSM.16.MT88.4 R40, [R188+0x18000] ;  /* 0x01800000bc28783b */ /* 0x000fe20000004200 */
[----:B------:R-:W-:Y:S01]  /*6240*/  PRMT R24, R11, 0x5410, R0 ;  /* 0x000054100b187816 */ /* 0x000fe20000000000 */
[----:B------:R2:W4:Y:S01]  /*6250*/  MUFU.EX2 R168, R9 ;  /* 0x0000000900a87308 */ /* 0x0005220000000800 */
[----:B------:R-:W-:Y:S01]  /*6260*/  SHF.R.U32.HI R8, RZ, 0x10, R18 ;  /* 0x00000010ff087819 */ /* 0x000fe20000011612 */
[----:B------:R-:W-:Y:S01]  /*6270*/  FFMA.FTZ R11, R36, UR33, -R7 ;  /* 0x00000021240b7c23 */ /* 0x000fe20008010807 */
[----:B------:R-:W-:-:S02]  /*6280*/  LOP3.LUT R0, R19, UR27, R90, 0x96, !PT ;  /* 0x0000001b13007c12 */ /* 0x000fc4000f8e965a */
[----:B------:R-:W-:Y:S02]  /*6290*/  LOP3.LUT R12, R8, 0xff, RZ, 0xc0, !PT ;  /* 0x000000ff080c7812 */ /* 0x000fe400078ec0ff */
[C---:B------:R-:W-:Y:S01]  /*62a0*/  LOP3.LUT R8, R0.reuse, 0xffff, RZ, 0xc0, !PT ;  /* 0x0000ffff00087812 */ /* 0x040fe200078ec0ff */
[----:B------:R4:W-:Y:S01]  /*62b0*/  MUFU.EX2 R135, R11 ;  /* 0x0000000b00877308 */ /* 0x0009e20000000800 */
[----:B------:R-:W-:Y:S01]  /*62c0*/  LOP3.LUT R15, R0, 0xff, RZ, 0xc0, !PT ;  /* 0x000000ff000f7812 */ /* 0x000fe200078ec0ff */
[----:B-1----:R-:W-:Y:S01]  /*62d0*/  FFMA.FTZ R5, R33, UR33, -R7 ;  /* 0x0000002121057c23 */ /* 0x002fe20008010807 */
[----:B------:R-:W-:Y:S02]  /*62e0*/  SHF.R.U32.HI R10, RZ, 0x8, R8 ;  /* 0x00000008ff0a7819 */ /* 0x000fe40000011608 */
[--C-:B------:R-:W-:Y:S02]  /*62f0*/  SHF.R.U32.HI R14, RZ, 0x18, R0.reuse ;  /* 0x00000018ff0e7819 */ /* 0x100fe40000011600 */
[----:B------:R-:W-:Y:S01]  /*6300*/  PRMT R56, R12, 0x5410, R13 ;  /* 0x000054100c387816 */ /* 0x000fe2000000000d */
[----:B------:R1:W-:Y:S01]  /*6310*/  MUFU.EX2 R226, R5 ;  /* 0x0000000500e27308 */ /* 0x0003e20000000800 */
[----:B--2---:R-:W-:-:S02]  /*6320*/  SHF.R.U32.HI R9, RZ, 0x10, R0 ;  /* 0x00000010ff097819 */ /* 0x004fc40000011600 */
[----:B---3--:R-:W-:Y:S02]  /*6330*/  F2FP.F16.F32.PACK_AB R0, R214, R227 ;  /* 0x000000e3d600723e */ /* 0x008fe400000000ff */
[----:B------:R-:W-:Y:S01]  /*6340*/  LOP3.LUT R8, R9, 0xff, RZ, 0xc0, !PT ;  /* 0x000000ff09087812 */ /* 0x000fe200078ec0ff */
[----:B------:R-:W-:Y:S01]  /*6350*/  FFMA.FTZ R9, R37, UR33, -R7 ;  /* 0x0000002125097c23 */ /* 0x000fe20008010807 */
[----:B------:R-:W-:Y:S01]  /*6360*/  PRMT R246, R0, 0x7610, R246 ;  /* 0x0000761000f67816 */ /* 0x000fe200000000f6 */
[----:B------:R-:W2:Y:S01]  /*6370*/  LDSM.16.MT88.4 R36, [R186+0x18800] ;  /* 0x01880000ba24783b */ /* 0x000ea20000004200 */
[----:B----4-:R-:W-:Y:S01]  /*6380*/  PRMT R11, R8, 0x5410, R14 ;  /* 0x00005410080b7816 */ /* 0x010fe2000000000e */
[----:B------:R-:W3:Y:S01]  /*6390*/  MUFU.EX2 R100, R9 ;  /* 0x0000000900647308 */ /* 0x000ee20000000800 */
[----:B------:R-:W-:Y:S02]  /*63a0*/  PRMT R245, R0, 0x7632, R245 ;  /* 0x0000763200f57816 */ /* 0x000fe400000000f5 */
[----:B------:R-:W-:-:S02]  /*63b0*/  F2FP.F16.F32.PACK_AB R8, R213, R212 ;  /* 0x000000d4d508723e */ /* 0x000fc400000000ff */
[----:B------:R-:W-:Y:S02]  /*63c0*/  F2FP.F16.F32.PACK_AB R0, R168, R218 ;  /* 0x000000daa800723e */ /* 0x000fe400000000ff */
[C---:B------:R-:W-:Y:S01]  /*63d0*/  PRMT R244, R8.reuse, 0x7610, R244 ;  /* 0x0000761008f47816 */ /* 0x040fe200000000f4 */
[----:B-1----:R-:W-:Y:S01]  /*63e0*/  FFMA.FTZ R5, R35, UR33, -R6 ;  /* 0x0000002123057c23 */ /* 0x002fe20008010806 */
[----:B------:R-:W-:Y:S01]  /*63f0*/  PRMT R243, R8, 0x7632, R243 ;  /* 0x0000763208f37816 */ /* 0x000fe200000000f3 */
[----:B------:R-:W-:Y:S01]  /*6400*/  IMAD.U32 R8, RZ, RZ, UR14 ;  /* 0x0000000eff087e24 */ /* 0x000fe2000f8e00ff */
[C---:B------:R-:W-:Y:S01]  /*6410*/  PRMT R91, R0.reuse, 0x7610, R91 ;  /* 0x00007610005b7816 */ /* 0x040fe2000000005b */
[----:B------:R1:W4:Y:S01]  /*6420*/  MUFU.EX2 R225, R5 ;  /* 0x0000000500e17308 */ /* 0x0003220000000800 */
[----:B------:R-:W-:Y:S02]  /*6430*/  PRMT R89, R0, 0x7632, R89 ;  /* 0x0000763200597816 */ /* 0x000fe40000000059 */
[----:B------:R-:W-:-:S02]  /*6440*/  F2FP.F16.F32.PACK_AB R0, R249, R250 ;  /* 0x000000faf900723e */ /* 0x000fc400000000ff */
[----:B---3--:R-:W-:Y:S02]  /*6450*/  F2FP.F16.F32.PACK_AB R4, R100, R135 ;  /* 0x000000876404723e */ /* 0x008fe400000000ff */
[C---:B------:R-:W-:Y:S02]  /*6460*/  PRMT R96, R0.reuse, 0x7610, R96 ;  /* 0x0000761000607816 */ /* 0x040fe40000000060 */
[----:B------:R-:W-:Y:S02]  /*6470*/  PRMT R98, R0, 0x7632, R98 ;  /* 0x0000763200627816 */ /* 0x000fe40000000062 */
[----:B------:R-:W-:Y:S02]  /*6480*/  LEA R0, R8, UR14, 0x10 ;  /* 0x0000000e08007c11 */ /* 0x000fe4000f8e80ff */
[----:B------:R-:W-:Y:S02]  /*6490*/  F2FP.F16.F32.PACK_AB R8, R215, R251 ;  /* 0x000000fbd708723e */ /* 0x000fe400000000ff */
[----:B------:R-:W-:-:S02]  /*64a0*/  PRMT R97, R4, 0x7610, R97 ;  /* 0x0000761004617816 */ /* 0x000fc40000000061 */
[----:B------:R-:W-:Y:S02]  /*64b0*/  PRMT R99, R4, 0x7632, R99 ;  /* 0x0000763204637816 */ /* 0x000fe40000000063 */
[--C-:B------:R-:W-:Y:S02]  /*64c0*/  HSET2.LE.AND R4, R21, R0.reuse, PT ;  /* 0x0000000015047233 */ /* 0x100fe40003803000 */
[C---:B------:R-:W-:Y:S02]  /*64d0*/  PRMT R242, R8.reuse, 0x7610, R242 ;  /* 0x0000761008f27816 */ /* 0x040fe400000000f2 */
[----:B------:R-:W-:Y:S02]  /*64e0*/  PRMT R241, R8, 0x7632, R241 ;  /* 0x0000763208f17816 */ /* 0x000fe400000000f1 */
[----:B------:R-:W-:Y:S02]  /*64f0*/  PRMT R8, R91, 0x5410, R89 ;  /* 0x000054105b087816 */ /* 0x000fe40000000059 */
[----:B-1----:R-:W-:-:S02]  /*6500*/  HSET2.LE.AND R5, R20, R0, PT ;  /* 0x0000000014057233 */ /* 0x002fc40003803000 */
[----:B------:R-:W-:Y:S02]  /*6510*/  LOP3.LUT R12, R4, R8, RZ, 0xc0, !PT ;  /* 0x00000008040c7212 */ /* 0x000fe400078ec0ff */
[----:B------:R-:W-:Y:S02]  /*6520*/  PRMT R4, R96, 0x5410, R98 ;  /* 0x0000541060047816 */ /* 0x000fe40000000062 */
[--C-:B------:R-:W-:Y:S02]  /*6530*/  HSET2.LE.AND R8, R23, R0.reuse, PT ;  /* 0x0000000017087233 */ /* 0x100fe40003803000 */
[----:B------:R-:W-:Y:S02]  /*6540*/  LOP3.LUT R13, R5, R4, RZ, 0xc0, !PT ;  /* 0x00000004050d7212 */ /* 0x000fe400078ec0ff */
[----:B------:R-:W-:Y:S02]  /*6550*/  PRMT R5, R97, 0x5410, R99 ;  /* 0x0000541061057816 */ /* 0x000fe40000000063 */
[----:B------:R-:W-:-:S02]  /*6560*/  HSET2.LE.AND R4, R22, R0, PT ;  /* 0x0000000016047233 */ /* 0x000fc40003803000 */
[----:B------:R-:W-:Y:S02]  /*6570*/  LOP3.LUT R14, R8, R5, RZ, 0xc0, !PT ;  /* 0x00000005080e7212 */ /* 0x000fe400078ec0ff */
[----:B------:R-:W-:Y:S02]  /*6580*/  PRMT R5, R242, 0x5410, R241 ;  /* 0x00005410f2057816 */ /* 0x000fe400000000f1 */
[----:B------:R-:W-:Y:S02]  /*6590*/  PRMT R10, R15, 0x5410, R10 ;  /* 0x000054100f0a7816 */ /* 0x000fe4000000000a */
[----:B------:R-:W-:Y:S02]  /*65a0*/  LOP3.LUT R15, R4, R5, RZ, 0xc0, !PT ;  /* 0x00000005040f7212 */ /* 0x000fe400078ec0ff */
[----:B----4-:R-:W-:Y:S02]  /*65b0*/  F2FP.F16.F32.PACK_AB R4, R225, R152 ;  /* 0x00000098e104723e */ /* 0x010fe400000000ff */
[----:B------:R-:W-:-:S02]  /*65c0*/  F2FP.F16.F32.PACK_AB R8, R226, R252 ;  /* 0x000000fce208723e */ /* 0x000fc400000000ff */
[C---:B------:R-:W-:Y:S01]  /*65d0*/  PRMT R191, R4.reuse, 0x7610, R191 ;  /* 0x0000761004bf7816 */ /* 0x040fe200000000bf */
[C---:B------:R-:W-:Y:S01]  /*65e0*/  HMMA.16816.F32 R20, R12.reuse, R54, RZ ;  /* 0x000000360c14723c */ /* 0x040fe200000018ff */
[----:B------:R-:W-:Y:S02]  /*65f0*/  PRMT R183, R4, 0x7632, R183 ;  /* 0x0000763204b77816 */ /* 0x000fe400000000b7 */
[----:B------:R-:W-:Y:S02]  /*6600*/  HSET2.LE.AND R4, R10, R0, PT ;  /* 0x000000000a047233 */ /* 0x000fe40003803000 */
[----:B------:R-:W-:Y:S01]  /*6610*/  PRMT R2, R246, 0x5410, R245 ;  /* 0x00005410f6027816 */ /* 0x000fe200000000f5 */
[----:B------:R-:W-:Y:S01]  /*6620*/  HMMA.16816.F32 R32, R12, R28, RZ ;  /* 0x0000001c0c20723c */ /* 0x000fe200000018ff */
[C---:B------:R-:W-:Y:S02]  /*6630*/  PRMT R240, R8.reuse, 0x7610, R240 ;  /* 0x0000761008f07816 */ /* 0x040fe400000000f0 */
[----:B------:R-:W-:-:S02]  /*6640*/  PRMT R223, R8, 0x7632, R223 ;  /* 0x0000763208df7816 */ /* 0x000fc400000000df */
[----:B------:R-:W-:Y:S01]  /*6650*/  LOP3.LUT R8, R4, R2, RZ, 0xc0, !PT ;  /* 0x0000000204087212 */ /* 0x000fe200078ec0ff */
[C---:B------:R-:W-:Y:S01]  /*6660*/  HMMA.16816.F32 R28, R12.reuse, R30, RZ ;  /* 0x0000001e0c1c723c */ /* 0x040fe200000018ff */
[--C-:B------:R-:W-:Y:S02]  /*6670*/  HSET2.LE.AND R2, R11, R0.reuse, PT ;  /* 0x000000000b027233 */ /* 0x100fe40003803000 */
[----:B------:R-:W-:Y:S02]  /*6680*/  PRMT R5, R244, 0x5410, R243 ;  /* 0x00005410f4057816 */ /* 0x000fe400000000f3 */
[----:B------:R-:W-:Y:S02]  /*6690*/  HSET2.LE.AND R4, R24, R0, PT ;  /* 0x0000000018047233 */ /* 0x000fe40003803000 */
[----:B------:R-:W-:Y:S01]  /*66a0*/  LOP3.LUT R9, R2, R5, RZ, 0xc0, !PT ;  /* 0x0000000502097212 */ /* 0x000fe200078ec0ff */
[----:B------:R-:W-:Y:S01]  /*66b0*/  HMMA.16816.F32 R24, R12, R52, RZ ;  /* 0x000000340c18723c */ /* 0x000fe200000018ff */
[----:B------:R-:W-:-:S02]  /*66c0*/  PRMT R5, R240, 0x5410, R223 ;  /* 0x00005410f0057816 */ /* 0x000fc400000000df */
[----:B------:R-:W-:Y:S02]  /*66d0*/  HSET2.LE.AND R2, R56, R0, PT ;  /* 0x0000000038027233 */ /* 0x000fe40003803000 */
[----:B------:R-:W-:Y:S01]  /*66e0*/  LOP3.LUT R10, R4, R5, RZ, 0xc0, !PT ;  /* 0x00000005040a7212 */ /* 0x000fe200078ec0ff */
[----:B------:R-:W-:Y:S01]  /*66f0*/  LDSM.16.MT88.4 R56, [R185+0x1a800] ;  /* 0x01a80000b938783b */ /* 0x000fe20000004200 */
[----:B------:R-:W-:Y:S01]  /*6700*/  PRMT R4, R191, 0x5410, R183 ;  /* 0x00005410bf047816 */ /* 0x000fe200000000b7 */
[----:B------:R-:W-:Y:S03]  /*6710*/  HMMA.16816.F32 R52, R12, R48, RZ ;  /* 0x000000300c34723c */ /* 0x000fe600000018ff */
[----:B------:R-:W-:-:S03]  /*6720*/  LOP3.LUT R11, R2, R4, RZ, 0xc0, !PT ;  /* 0x00000004020b7212 */ /* 0x000fc600078ec0ff */
[----:B------:R-:W-:Y:S06]  /*6730*/  HMMA.16816.F32 R48, R12, R50, RZ ;  /* 0x000000320c30723c */ /* 0x000fec00000018ff */
[C---:B--2---:R-:W-:Y:S06]  /*6740*/  HMMA.16816.F32 R20, R8.reuse, R38, R20 ;  /* 0x000000260814723c */ /* 0x044fec0000001814 */
[C---:B------:R-:W-:Y:S01]  /*6750*/  HMMA.16816.F32 R164, R8.reuse, R44, R32 ;  /* 0x0000002c08a4723c */ /* 0x040fe20000001820 */
[----:B------:R-:W1:Y:S05]  /*6760*/  LDSM.16.MT88.4 R32, [R188+0x18800] ;  /* 0x01880000bc20783b */ /* 0x000e6a0000004200 */
[----:B------:R-:W-:Y:S06]  /*6770*/  HMMA.16816.F32 R60, R8, R36, R24 ;  /* 0x00000024083c723c */ /* 0x000fec0000001818 */
[----:B------:R-:W-:Y:S06]  /*6780*/  HMMA.16816.F32 R36, R12, R72, RZ ;  /* 0x000000480c24723c */ /* 0x000fec00000018ff */
[----:B------:R-:W-:Y:S01]  /*6790*/  IMAD.MOV.U32 R160, RZ, RZ, R22 ;  /* 0x000000ffffa07224 */ /* 0x000fe200078e0016 */
[----:B------:R-:W-:Y:S01]  /*67a0*/  HMMA.16816.F32 R156, R8, R46, R28 ;  /* 0x0000002e089c723c */ /* 0x000fe2000000181c */
[----:B------:R-:W-:-:S02]  /*67b0*/  IMAD.MOV.U32 R155, RZ, RZ, R23 ;  /* 0x000000ffff9b7224 */ /* 0x000fc400078e0017 */
[----:B------:R-:W-:Y:S02]  /*67c0*/  IMAD.MOV.U32 R154, RZ, RZ, R21 ;  /* 0x000000ffff9a7224 */ /* 0x000fe400078e0015 */
[----:B------:R-:W-:Y:S01]  /*67d0*/  IMAD.MOV.U32 R153, RZ, RZ, R20 ;  /* 0x000000ffff997224 */ /* 0x000fe200078e0014 */
[C---:B------:R-:W-:Y:S05]  /*67e0*/  HMMA.16816.F32 R24, R12.reuse, R40, RZ ;  /* 0x000000280c18723c */ /* 0x040fea00000018ff */
[----:B------:R-:W-:Y:S01]  /*67f0*/  IMAD.MOV.U32 R162, RZ, RZ, R61 ;  /* 0x000000ffffa27224 */ /* 0x000fe200078e003d */
[----:B------:R-:W-:Y:S01]  /*6800*/  HMMA.16816.F32 R20, R12, R42, RZ ;  /* 0x0000002a0c14723c */ /* 0x000fe200000018ff */
[----:B------:R-:W-:-:S02]  /*6810*/  IMAD.MOV.U32 R161, RZ, RZ, R60 ;  /* 0x000000ffffa17224 */ /* 0x000fc400078e003c */
[----:B------:R-:W-:Y:S02]  /*6820*/  IMAD.MOV.U32 R248, RZ, RZ, R62 ;  /* 0x000000fffff87224 */ /* 0x000fe400078e003e */
[----:B------:R-:W-:Y:S01]  /*6830*/  IMAD.MOV.U32 R247, RZ, RZ, R63 ;  /* 0x000000fffff77224 */ /* 0x000fe200078e003f */
[C---:B------:R-:W-:Y:S01]  /*6840*/  HMMA.16816.F32 R44, R12.reuse, R64, RZ ;  /* 0x000000400c2c723c */ /* 0x040fe200000018ff */
[----:B------:R-:W2:Y:S05]  /*6850*/  LDSM.16.MT88.4 R60, [R188+0x1a800] ;  /* 0x01a80000bc3c783b */ /* 0x000eaa0000004200 */
[----:B------:R-:W-:Y:S01]  /*6860*/  HMMA.16816.F32 R40, R12, R66, RZ ;  /* 0x000000420c28723c */ /* 0x000fe200000018ff */
[----:B------:R-:W3:Y:S05]  /*6870*/  LDSM.16.MT88.4 R64, [R185+0x1c000] ;  /* 0x01c00000b940783b */ /* 0x000eea0000004200 */
[C---:B------:R-:W-:Y:S06]  /*6880*/  HMMA.16816.F32 R36, R8.reuse, R68, R36 ;  /* 0x000000440824723c */ /* 0x040fec0000001824 */
[----:B-1----:R-:W-:Y:S06]  /*6890*/  HMMA.16816.F32 R28, R8, R34, R20 ;  /* 0x00000022081c723c */ /* 0x002fec0000001814 */
[----:B------:R-:W-:Y:S06]  /*68a0*/  HMMA.16816.F32 R20, R12, R92, RZ ;  /* 0x0000005c0c14723c */ /* 0x000fec00000018ff */
[C---:B------:R-:W-:Y:S01]  /*68b0*/  HMMA.16816.F32 R236, R8.reuse, R56, R44 ;  /* 0x0000003808ec723c */ /* 0x040fe2000000182c */
[----:B------:R-:W1:Y:S05]  /*68c0*/  LDSM.16.MT88.4 R44, [R185+0x1c800] ;  /* 0x01c80000b92c783b */ /* 0x000e6a0000004200 */
[C---:B------:R-:W-:Y:S06]  /*68d0*/  HMMA.16816.F32 R232, R8.reuse, R58, R40 ;  /* 0x0000003a08e8723c */ /* 0x040fec0000001828 */
[----:B------:R-:W-:Y:S01]  /*68e0*/  IMAD.MOV.U32 R5, RZ, RZ, R31 ;  /* 0x000000ffff057224 */ /* 0x000fe200078e001f */
[----:B------:R-:W-:Y:S01]  /*68f0*/  HMMA.16816.F32 R48, R8, R86, R48 ;  /* 0x000000560830723c */ /* 0x000fe20000001830 */
[----:B------:R-:W-:-:S02]  /*6900*/  IMAD.MOV.U32 R4, RZ, RZ, R28 ;  /* 0x000000ffff047224 */ /* 0x000fc400078e001c */
        /* <DEDUP_REMOVED lines=8> */
[----:B------:R-:W-:Y:S01]  /*6990*/  IMAD.MOV.U32 R57, RZ, RZ, R2 ;  /* 0x000000ffff397224 */ /* 0x000fe200078e0002 */
[----:B------:R-:W-:Y:S01]  /*69a0*/  LOP3.LUT R2, R101, UR4, RZ, 0x3c, !PT ;  /* 0x0000000465027c12 */ /* 0x000fe2000f8e3cff */
[----:B------:R-:W-:Y:S01]  /*69b0*/  IMAD.MOV.U32 R77, RZ, RZ, R155 ;  /* 0x000000ffff4d7224 */ /* 0x000fe200078e009b */
[----:B------:R-:W-:Y:S01]  /*69c0*/  HMMA.16816.F32 R36, R12, R94, RZ ;  /* 0x0000005e0c24723c */ /* 0x000fe200000018ff */
[----:B------:R-:W-:-:S05]  /*69d0*/  IMAD.MOV.U32 R76, RZ, RZ, R160 ;  /* 0x000000ffff4c7224 */ /* 0x000fca00078e00a0 */
[----:B------:R-:W-:Y:S01]  /*69e0*/  HMMA.16816.F32 R148, R8, R32, R24 ;  /* 0x000000200894723c */ /* 0x000fe20000001818 */
        /* <DEDUP_REMOVED lines=8> */
[----:B------:R-:W4:Y:S01]  /*6a70*/  LDSM.16.MT88.4 R52, [R186+0x1c000] ;  /* 0x01c00000ba34783b */ /* 0x000f220000004200 */
[----:B------:R-:W-:-:S02]  /*6a80*/  IMAD.MOV.U32 R51, RZ, RZ, R4 ;  /* 0x000000ffff337224 */ /* 0x000fc400078e0004 */
[----:B------:R-:W-:Y:S02]  /*6a90*/  IMAD.WIDE.U32 R4, R2, -0x326172a9, RZ ;  /* 0xcd9e8d5702047825 */ /* 0x000fe400078e00ff */
[----:B------:R-:W-:Y:S02]  /*6aa0*/  HMMA.16816.F32 R32, R12, R74, RZ ;  /* 0x0000004a0c20723c */ /* 0x000fe400000018ff */
[----:B------:R-:W-:Y:S01]  /*6ab0*/  IMAD.MOV.U32 R83, RZ, RZ, R48 ;  /* 0x000000ffff537224 */ /* 0x000fe200078e0030 */
[----:B------:R-:W-:Y:S01]  /*6ac0*/  LOP3.LUT R5, R5, UR47, R118, 0x96, !PT ;  /* 0x0000002f05057c12 */ /* 0x000fe2000f8e9676 */
[----:B------:R-:W-:Y:S02]  /*6ad0*/  IMAD.MOV.U32 R82, RZ, RZ, R49 ;  /* 0x000000ffff527224 */ /* 0x000fe400078e0031 */
[----:B--2---:R-:W-:Y:S01]  /*6ae0*/  HMMA.16816.F32 R72, R8, R60, R28 ;  /* 0x0000003c0848723c */ /* 0x004fe2000000181c */
[----:B------:R-:W-:Y:S02]  /*6af0*/  IMAD.MOV.U32 R49, RZ, RZ, R162 ;  /* 0x000000ffff317224 */ /* 0x000fe400078e00a2 */
[----:B------:R-:W-:-:S02]  /*6b00*/  IMAD.MOV.U32 R48, RZ, RZ, R161 ;  /* 0x000000ffff307224 */ /* 0x000fc400078e00a1 */
[----:B------:R-:W-:Y:S01]  /*6b10*/  IMAD.MOV.U32 R118, RZ, RZ, R56 ;  /* 0x000000ffff767224 */ /* 0x000fe200078e0038 */
[----:B------:R-:W-:Y:S01]  /*6b20*/  HMMA.16816.F32 R228, R8, R78, R36 ;  /* 0x0000004e08e4723c */ /* 0x000fe20000001824 */
[----:B------:R-:W-:Y:S02]  /*6b30*/  IMAD.MOV.U32 R28, RZ, RZ, R23 ;  /* 0x000000ffff1c7224 */ /* 0x000fe400078e0017 */
[----:B------:R-:W-:Y:S02]  /*6b40*/  IMAD.MOV.U32 R60, RZ, RZ, R43 ;  /* 0x000000ffff3c7224 */ /* 0x000fe400078e002b */
[----:B------:R-:W-:Y:S01]  /*6b50*/  IMAD.MOV.U32 R61, RZ, RZ, R42 ;  /* 0x000000ffff3d7224 */ /* 0x000fe200078e002a */
[----:B---3--:R-:W-:Y:S01]  /*6b60*/  HMMA.16816.F32 R20, R12, R64, RZ ;  /* 0x000000400c14723c */ /* 0x008fe200000018ff */
[----:B------:R-:W-:Y:S02]  /*6b70*/  IMAD.MOV.U32 R37, RZ, RZ, R147 ;  /* 0x000000ffff257224 */ /* 0x000fe400078e0093 */
[----:B------:R-:W-:-:S02]  /*6b80*/  IMAD.MOV.U32 R36, RZ, RZ, R146 ;  /* 0x000000ffff247224 */ /* 0x000fc400078e0092 */
[----:B------:R-:W-:Y:S01]  /*6b90*/  IMAD.MOV.U32 R56, RZ, RZ, R57 ;  /* 0x000000ffff387224 */ /* 0x000fe200078e0039 */
[----:B------:R-:W-:Y:S01]  /*6ba0*/  HMMA.16816.F32 R84, R8, R62, R24 ;  /* 0x0000003e0854723c */ /* 0x000fe20000001818 */
[----:B------:R-:W-:Y:S01]  /*6bb0*/  LOP3.LUT R2, R37, UR46, R4, 0x96, !PT ;  /* 0x0000002e25027c12 */ /* 0x000fe2000f8e9604 */
[----:B------:R-:W-:-:S04]  /*6bc0*/  IMAD.WIDE.U32 R4, R5, -0x2daee0ad, RZ ;  /* 0xd2511f5305047825 */ /* 0x000fc800078e00ff */
[----:B------:R-:W-:Y:S01]  /*6bd0*/  HMMA.16816.F32 R24, R12, R66, RZ ;  /* 0x000000420c18723c */ /* 0x000fe200000018ff */
[----:B------:R-:W-:Y:S02]  /*6be0*/  IMAD.MOV.U32 R63, RZ, RZ, R41 ;  /* 0x000000ffff3f7224 */ /* 0x000fe400078e0029 */
[----:B------:R-:W-:Y:S02]  /*6bf0*/  IMAD.MOV.U32 R62, RZ, RZ, R40 ;  /* 0x000000ffff3e7224 */ /* 0x000fe400078e0028 */
[----:B------:R-:W2:Y:S01]  /*6c00*/  LDSM.16.MT88.4 R40, [R186+0x1c800] ;  /* 0x01c80000ba28783b */ /* 0x000ea20000004200 */
[----:B------:R-:W-:Y:S01]  /*6c10*/  IMAD.WIDE.U32 R38, R2, -0x2daee0ad, RZ ;  /* 0xd2511f5302267825 */ /* 0x000fe200078e00ff */
[----:B------:R-:W-:Y:S01]  /*6c20*/  LOP3.LUT R2, R5, UR45, R144, 0x96, !PT ;  /* 0x0000002d05027c12 */ /* 0x000fe2000f8e9690 */
[----:B------:R-:W-:Y:S02]  /*6c30*/  HMMA.16816.F32 R68, R8, R70, R32 ;  /* 0x000000460844723c */ /* 0x000fe40000001820 */
[----:B------:R-:W-:-:S02]  /*6c40*/  IMAD.MOV.U32 R66, RZ, RZ, R28 ;  /* 0x000000ffff427224 */ /* 0x000fc400078e001c */
[----:B------:R-:W-:Y:S02]  /*6c50*/  IMAD.MOV.U32 R65, RZ, RZ, R154 ;  /* 0x000000ffff417224 */ /* 0x000fe400078e009a */
[----:B-1----:R-:W-:Y:S01]  /*6c60*/  HMMA.16816.F32 R92, R8, R44, R20 ;  /* 0x0000002c085c723c */ /* 0x002fe20000001814 */
[----:B------:R-:W-:Y:S02]  /*6c70*/  IMAD.MOV.U32 R64, RZ, RZ, R153 ;  /* 0x000000ffff407224 */ /* 0x000fe400078e0099 */
[----:B------:R-:W-:Y:S02]  /*6c80*/  IMAD.MOV.U32 R67, RZ, RZ, R152 ;  /* 0x000000ffff437224 */ /* 0x000fe400078e0098 */
[----:B------:R-:W-:Y:S01]  /*6c90*/  IMAD.MOV.U32 R78, RZ, RZ, R66 ;  /* 0x000000ffff4e7224 */ /* 0x000fe200078e0042 */
[----:B----4-:R-:W-:Y:S01]  /*6ca0*/  HMMA.16816.F32 R28, R12, R52, RZ ;  /* 0x000000340c1c723c */ /* 0x010fe200000018ff */
[----:B------:R-:W-:Y:S01]  /*6cb0*/  LOP3.LUT R22, R39, UR7, R4, 0x96, !PT ;  /* 0x0000000727167c12 */ /* 0x000fe2000f8e9604 */
[----:B------:R-:W-:-:S04]  /*6cc0*/  IMAD.WIDE.U32 R20, R2, -0x326172a9, RZ ;  /* 0xcd9e8d5702147825 */ /* 0x000fc800078e00ff */
[----:B------:R-:W-:Y:S01]  /*6cd0*/  IMAD.WIDE.U32 R22, R22, -0x326172a9, RZ ;  /* 0xcd9e8d5716167825 */ /* 0x000fe200078e00ff */
[----:B------:R-:W-:Y:S01]  /*6ce0*/  LOP3.LUT R21, R21, UR44, R36, 0x96, !PT ;  /* 0x0000002c15157c12 */ /* 0x000fe2000f8e9624 */
[----:B------:R-:W-:Y:S02]  /*6cf0*/  HMMA.16816.F32 R152, R8, R46, R24 ;  /* 0x0000002e0898723c */ /* 0x000fe40000001818 */
[----:B------:R-:W-:Y:S01]  /*6d00*/  IMAD.MOV.U32 R66, RZ, RZ, R76 ;  /* 0x000000ffff427224 */ /* 0x000fe200078e004c */
[----:B------:R-:W-:Y:S01]  /*6d10*/  LOP3.LUT R2, R23, UR43, R20, 0x96, !PT ;  /* 0x0000002b17027c12 */ /* 0x000fe2000f8e9614 */
[----:B------:R-:W-:Y:S01]  /*6d20*/  IMAD.MOV.U32 R76, RZ, RZ, R60 ;  /* 0x000000ffff4c7224 */ /* 0x000fe200078e003c */
[----:B------:R-:W-:Y:S01]  /*6d30*/  LOP3.LUT R23, R5, UR45, R144, 0x96, !PT ;  /* 0x0000002d05177c12 */ /* 0x000fe2000f8e9690 */
[----:B------:R-:W-:Y:S01]  /*6d40*/  HMMA.16816.F32 R32, R12, R54, RZ ;  /* 0x000000360c20723c */ /* 0x000fe200000018ff */
[----:B------:R-:W-:Y:S01]  /*6d50*/  LOP3.LUT R20, R39, UR7, R4, 0x96, !PT ;  /* 0x0000000727147c12 */ /* 0x000fe2000f8e9604 */
[----:B------:R-:W-:Y:S01]  /*6d60*/  IMAD.WIDE.U32 R4, R21, -0x2daee0ad, RZ ;  /* 0xd2511f5315047825 */ /* 0x000fe200078e00ff */
[----:B------:R-:W-:-:S03]  /*6d70*/  SHF.R.U32.HI R39, RZ, 0x10, R18 ;  /* 0x00000010ff277819 */ /* 0x000fc60000011612 */
[----:B------:R-:W-:Y:S01]  /*6d80*/  IMAD.WIDE.U32 R26, R2, -0x2daee0ad, RZ ;  /* 0xd2511f53021a7825 */ /* 0x000fe200078e00ff */
[----:B------:R-:W-:-:S03]  /*6d90*/  LOP3.LUT R21, R5, UR6, R38, 0x96, !PT ;  /* 0x0000000605157c12 */ /* 0x000fc6000f8e9626 */
[----:B------:R-:W-:Y:S01]  /*6da0*/  IMAD.WIDE.U32 R24, R20, -0x326172a9, RZ ;  /* 0xcd9e8d5714187825 */ /* 0x000fe200078e00ff */
[----:B------:R-:W-:Y:S01]  /*6db0*/  LOP3.LUT R2, R27, UR41, R4, 0x96, !PT ;  /* 0x000000291b027c12 */ /* 0x000fe2000f8e9604 */
[----:B--2---:R-:W-:Y:S02]  /*6dc0*/  HMMA.16816.F32 R160, R8, R40, R28 ;  /* 0x0000002808a0723c */ /* 0x004fe4000000181c */
[----:B------:R-:W-:-:S04]  /*6dd0*/  IMAD.WIDE.U32 R4, R23, -0x326172a9, RZ ;  /* 0xcd9e8d5717047825 */ /* 0x000fc800078e00ff */
[----:B------:R-:W-:Y:S01]  /*6de0*/  IMAD.WIDE.U32 R20, R21, -0x326172a9, RZ ;  /* 0xcd9e8d5715147825 */ /* 0x000fe200078e00ff */
[----:B------:R-:W-:Y:S02]  /*6df0*/  LOP3.LUT R27, R5, UR44, R36, 0x96, !PT ;  /* 0x0000002c051b7c12 */ /* 0x000fe4000f8e9624 */
[----:B------:R-:W-:Y:S01]  /*6e00*/  LOP3.LUT R23, R25, UR43, R4, 0x96, !PT ;  /* 0x0000002b19177c12 */ /* 0x000fe2000f8e9604 */
[----:B------:R-:W-:Y:S01]  /*6e10*/  IMAD.WIDE.U32 R4, R2, -0x326172a9, RZ ;  /* 0xcd9e8d5702047825 */ /* 0x000fe200078e00ff */
[----:B------:R-:W-:Y:S01]  /*6e20*/  LOP3.LUT R31, R21, UR42, R22, 0x96, !PT ;  /* 0x0000002a151f7c12 */ /* 0x000fe2000f8e9616 */
[----:B------:R-:W-:Y:S01]  /*6e30*/  HMMA.16816.F32 R144, R8, R42, R32 ;  /* 0x0000002a0890723c */ /* 0x000fe20000001820 */
[----:B------:R-:W-:Y:S01]  /*6e40*/  LOP3.LUT R22, R16, 0xff, RZ, 0xc0, !PT ;  /* 0x000000ff10167812 */ /* 0x000fe200078ec0ff */
[----:B------:R-:W-:Y:S01]  /*6e50*/  IMAD.WIDE.U32 R36, R23, -0x2daee0ad, RZ ;  /* 0xd2511f5317247825 */ /* 0x000fe200078e00ff */
[----:B------:R-:W-:Y:S02]  /*6e60*/  LOP3.LUT R2, R5, UR21, R20, 0x96, !PT ;  /* 0x0000001505027c12 */ /* 0x000fe4000f8e9614 */
[C---:B------:R-:W-:Y:S01]  /*6e70*/  LOP3.LUT R28, R4.reuse, 0xff, RZ, 0xc0, !PT ;  /* 0x000000ff041c7812 */ /* 0x040fe200078ec0ff */
[----:B------:R-:W-:Y:S01]  /*6e80*/  IMAD.MOV.U32 R60, RZ, RZ, R248 ;  /* 0x000000ffff3c7224 */ /* 0x000fe200078e00f8 */
[----:B------:R-:W-:Y:S01]  /*6e90*/  LOP3.LUT R30, R4, 0xffff, RZ, 0xc0, !PT ;  /* 0x0000ffff041e7812 */ /* 0x000fe200078ec0ff */
[----:B------:R-:W-:Y:S01]  /*6ea0*/  IMAD.MOV.U32 R79, RZ, RZ, R67 ;  /* 0x000000ffff4f7224 */ /* 0x000fe200078e0043 */
[--C-:B------:R-:W-:Y:S01]  /*6eb0*/  SHF.R.U32.HI R29, RZ, 0x10, R4.reuse ;  /* 0x00000010ff1d7819 */ /* 0x100fe20000011604 */
        /* <DEDUP_REMOVED lines=10> */
[--C-:B------:R-:W-:Y:S01]  /*6f60*/  SHF.R.U32.HI R34, RZ, 0x10, R16.reuse ;  /* 0x00000010ff227819 */ /* 0x100fe20000011610 */
[----:B------:R-:W-:Y:S01]  /*6f70*/  IMAD.MOV.U32 R78, RZ, RZ, R59 ;  /* 0x000000ffff4e7224 */ /* 0x000fe200078e003b */
[----:B------:R-:W-:Y:S01]  /*6f80*/  SHF.R.U32.HI R21, RZ, 0x18, R16 ;  /* 0x00000018ff157819 */ /* 0x000fe20000011610 */
[----:B------:R-:W-:Y:S01]  /*6f90*/  IMAD.WIDE.U32 R16, R5, -0x326172a9, RZ ;  /* 0xcd9e8d5705107825 */ /* 0x000fe200078e00ff */
[----:B------:R-:W-:Y:S01]  /*6fa0*/  ISETP.LE.U32.AND P6, PT, R22, UR14, PT ;  /* 0x0000000e16007c0c */ /* 0x000fe2000bfc3070 */
[----:B------:R-:W-:Y:S01]  /*6fb0*/  ULDC.64 UR6, c[0x0][0x2a8] ;  /* 0x0000aa0000067ab9 */ /* 0x000fe20000000a00 */
[----:B------:R-:W-:Y:S01]  /*6fc0*/  ISETP.LE.U32.AND P3, PT, R21, UR14, PT ;  /* 0x0000000e15007c0c */ /* 0x000fe2000bf63070 */
[----:B------:R-:W-:Y:S01]  /*6fd0*/  IMAD.WIDE.U32 R4, R4, -0x326172a9, RZ ;  /* 0xcd9e8d5704047825 */ /* 0x000fe200078e00ff */
[----:B------:R-:W-:-:S02]  /*6fe0*/  LOP3.LUT R22, R18, 0xff, RZ, 0xc0, !PT ;  /* 0x000000ff12167812 */ /* 0x000fc400078ec0ff */
[----:B------:R-:W-:Y:S01]  /*6ff0*/  LOP3.LUT R42, R18, 0xffff, RZ, 0xc0, !PT ;  /* 0x0000ffff122a7812 */ /* 0x000fe200078ec0ff */
[----:B------:R-:W-:Y:S01]  /*7000*/  IMAD.MOV.U32 R59, RZ, RZ, R51 ;  /* 0x000000ffff3b7224 */ /* 0x000fe200078e0033 */
[C---:B------:R-:W-:Y:S01]  /*7010*/  LOP3.LUT R23, R4.reuse, 0xffff, RZ, 0xc0, !PT ;  /* 0x0000ffff04177812 */ /* 0x040fe200078ec0ff */
[----:B------:R-:W-:Y:S01]  /*7020*/  IMAD.MOV.U32 R57, RZ, RZ, R50 ;  /* 0x000000ffff397224 */ /* 0x000fe200078e0032 */
[----:B------:R-:W-:Y:S01]  /*7030*/  LOP3.LUT R38, R4, 0xff, RZ, 0xc0, !PT ;  /* 0x000000ff04267812 */ /* 0x000fe200078ec0ff */
[----:B------:R-:W-:Y:S01]  /*7040*/  IMAD.MOV.U32 R54, RZ, RZ, R118 ;  /* 0x000000ffff367224 */ /* 0x000fe200078e0076 */
[--C-:B------:R-:W-:Y:S01]  /*7050*/  SHF.R.U32.HI R33, RZ, 0x10, R4.reuse ;  /* 0x00000010ff217819 */ /* 0x100fe20000011604 */
[----:B------:R-:W-:Y:S01]  /*7060*/  IMAD.MOV.U32 R55, RZ, RZ, R119 ;  /* 0x000000ffff377224 */ /* 0x000fe200078e0077 */
[----:B------:R-:W-:Y:S01]  /*7070*/  SHF.R.U32.HI R37, RZ, 0x18, R4 ;  /* 0x00000018ff257819 */ /* 0x000fe20000011604 */
[----:B------:R-:W-:Y:S01]  /*7080*/  FFMA.FTZ R4, R105, UR33, -R7 ;  /* 0x0000002169047c23 */ /* 0x000fe20008010807 */
[----:B------:R-:W-:Y:S01]  /*7090*/  LOP3.LUT R32, R5, UR21, R16, 0x96, !PT ;  /* 0x0000001505207c12 */ /* 0x000fe2000f8e9610 */
[----:B------:R-:W-:Y:S01]  /*70a0*/  IMAD.MOV.U32 R45, RZ, RZ, R78 ;  /* 0x000000ffff2d7224 */ /* 0x000fe200078e004e */
[----:B------:R-:W-:Y:S01]  /*70b0*/  LOP3.LUT R5, R2, 0xff, RZ, 0xc0, !PT ;  /* 0x000000ff02057812 */ /* 0x000fe200078ec0ff */
[----:B------:R1:W-:Y:S01]  /*70c0*/  MUFU.EX2 R248, R4 ;  /* 0x0000000400f87308 */ /* 0x0003e20000000800 */
[----:B------:R-:W-:Y:S01]  /*70d0*/  SHF.R.U32.HI R21, RZ, 0x18, R18 ;  /* 0x00000018ff157819 */ /* 0x000fe20000011612 */
[----:B------:R-:W-:Y:S01]  /*70e0*/  FFMA.FTZ R18, R109, UR33, -R6 ;  /* 0x000000216d127c23 */ /* 0x000fe20008010806 */
[----:B------:R-:W-:Y:S01]  /*70f0*/  ISETP.LE.U32.AND P4, PT, R5, UR14, PT ;  /* 0x0000000e05007c0c */ /* 0x000fe2000bf83070 */
[----:B------:R-:W-:Y:S01]  /*7100*/  IMAD.MOV.U32 R78, RZ, RZ, R64 ;  /* 0x000000ffff4e7224 */ /* 0x000fe200078e0040 */
[----:B------:R-:W-:Y:S01]  /*7110*/  ISETP.LE.U32.AND P2, PT, R28, UR14, PT ;  /* 0x0000000e1c007c0c */ /* 0x000fe2000bf43070 */
[----:B------:R-:W-:Y:S01]  /*7120*/  IMAD.MOV.U32 R64, RZ, RZ, R62 ;  /* 0x000000ffff407224 */ /* 0x000fe200078e003e */
[----:B------:R-:W-:Y:S01]  /*7130*/  LOP3.LUT R40, R17, UR42, R24, 0x96, !PT ;  /* 0x0000002a11287c12 */ /* 0x000fe2000f8e9618 */
[----:B------:R-:W-:Y:S01]  /*7140*/  IMAD.MOV.U32 R62, RZ, RZ, R48 ;  /* 0x000000ffff3e7224 */ /* 0x000fe200078e0030 */
[----:B------:R-:W-:Y:S01]  /*7150*/  LOP3.LUT R16, R19, UR27, R90, 0x96, !PT ;  /* 0x0000001b13107c12 */ /* 0x000fe2000f8e965a */
[----:B------:R-:W-:Y:S01]  /*7160*/  @!P6 HADD2 R124, -R97.H0_H0, -RZ.H0_H0 ;  /* 0xa00000ff617ce230 */ /* 0x000fe20000000900 */
[----:B------:R-:W-:Y:S01]  /*7170*/  ISETP.LE.U32.AND P1, PT, R25, UR14, PT ;  /* 0x0000000e19007c0c */ /* 0x000fe2000bf23070 */
[----:B------:R-:W-:-:S02]  /*7180*/  @!P3 HADD2 R129, -R241.H0_H0, -RZ.H0_H0 ;  /* 0xa00000fff181b230 */ /* 0x000fc40000000900 */
[----:B------:R-:W-:Y:S01]  /*7190*/  IMAD.MOV.U32 R46, RZ, RZ, R225 ;  /* 0x000000ffff2e7224 */ /* 0x000fe200078e00e1 */
[----:B------:R-:W-:Y:S01]  /*71a0*/  @!P6 PRMT R97, R124, 0x5410, RZ ;  /* 0x000054107c61e816 */ /* 0x000fe200000000ff */
[----:B-1----:R-:W-:Y:S01]  /*71b0*/  FFMA.FTZ R4, R102, UR33, -R7 ;  /* 0x0000002166047c23 */ /* 0x002fe20008010807 */
[----:B------:R-:W-:-:S03]  /*71c0*/  @!P3 PRMT R241, R129, 0x5410, RZ ;  /* 0x0000541081f1b816 */ /* 0x000fc600000000ff */
[----:B------:R1:W2:Y:S02]  /*71d0*/  MUFU.EX2 R35, R4 ;  /* 0x0000000400237308 */ /* 0x0002a40000000800 */
[----:B-1----:R-:W-:Y:S02]  /*71e0*/  LOP3.LUT R4, R2, 0xffff, RZ, 0xc0, !PT ;  /* 0x0000ffff02047812 */ /* 0x002fe400078ec0ff */
[----:B--2---:R-:W-:Y:S02]  /*71f0*/  F2FP.F16.F32.PACK_AB R5, R35, R248 ;  /* 0x000000f82305723e */ /* 0x004fe400000000ff */
[----:B------:R-:W-:Y:S02]  /*7200*/  SHF.R.U32.HI R4, RZ, 0x8, R4 ;  /* 0x00000008ff047819 */ /* 0x000fe40000011604 */
[----:B------:R-:W-:Y:S02]  /*7210*/  PRMT R182, R5, 0x7610, R182 ;  /* 0x0000761005b67816 */ /* 0x000fe400000000b6 */
[----:B------:R-:W-:-:S02]  /*7220*/  LOP3.LUT R4, R4, 0xffff, RZ, 0xc0, !PT ;  /* 0x0000ffff04047812 */ /* 0x000fc400078ec0ff */
[----:B------:R-:W-:Y:S01]  /*7230*/  PRMT R181, R5, 0x7632, R181 ;  /* 0x0000763205b57816 */ /* 0x000fe200000000b5 */
[----:B------:R-:W-:Y:S01]  /*7240*/  @!P4 HADD2 R102, -R182.H0_H0, -RZ.H0_H0 ;  /* 0xa00000ffb666c230 */ /* 0x000fe20000000900 */
[----:B------:R-:W-:Y:S01]  /*7250*/  ISETP.LE.U32.AND P5, PT, R4, UR14, PT ;  /* 0x0000000e04007c0c */ /* 0x000fe2000bfa3070 */
[----:B------:R-:W-:Y:S01]  /*7260*/  FFMA.FTZ R4, R103, UR33, -R6 ;  /* 0x0000002167047c23 */ /* 0x000fe20008010806 */
[----:B------:R-:W-:Y:S02]  /*7270*/  PRMT R44, R182, 0x5410, R181 ;  /* 0x00005410b62c7816 */ /* 0x000fe400000000b5 */
[----:B------:R-:W-:Y:S01]  /*7280*/  @!P4 PRMT R182, R102, 0x5410, RZ ;  /* 0x0000541066b6c816 */ /* 0x000fe200000000ff */
[----:B------:R1:W-:Y:S01]  /*7290*/  MUFU.EX2 R247, R4 ;  /* 0x0000000400f77308 */ /* 0x0003e20000000800 */
[----:B------:R-:W-:-:S07]  /*72a0*/  IMAD.MOV.U32 R102, RZ, RZ, R35 ;  /* 0x000000ffff667224 */ /* 0x000fce00078e0023 */
[----:B------:R-:W-:-:S05]  /*72b0*/  @!P5 HADD2 R103, -R181.H0_H0, -RZ.H0_H0 ;  /* 0xa00000ffb567d230 */ /* 0x000fca0000000900 */
[----:B------:R-:W-:Y:S02]  /*72c0*/  @!P5 PRMT R181, R103, 0x5410, RZ ;  /* 0x0000541067b5d816 */ /* 0x000fe400000000ff */
[----:B------:R2:W-:Y:S01]  /*72d0*/  MUFU.EX2 R103, R18 ;  /* 0x0000001200677308 */ /* 0x0005e20000000800 */
[----:B-1----:R-:W-:-:S07]  /*72e0*/  FFMA.FTZ R4, R104, UR33, -R6 ;  /* 0x0000002168047c23 */ /* 0x002fce0008010806 */
[----:B------:R1:W3:Y:S01]  /*72f0*/  MUFU.EX2 R47, R4 ;  /* 0x00000004002f7308 */ /* 0x0002e20000000800 */
[--C-:B--2---:R-:W-:Y:S01]  /*7300*/  FFMA.FTZ R18, R110, UR33, -R7.reuse ;  /* 0x000000216e127c23 */ /* 0x104fe20008010807 */
[--C-:B-1----:R-:W-:Y:S02]  /*7310*/  SHF.R.U32.HI R4, RZ, 0x18, R2.reuse ;  /* 0x00000018ff047819 */ /* 0x102fe40000011602 */
[----:B------:R-:W-:Y:S02]  /*7320*/  SHF.R.U32.HI R2, RZ, 0x10, R2 ;  /* 0x00000010ff027819 */ /* 0x000fe40000011602 */
[----:B------:R-:W-:Y:S01]  /*7330*/  ISETP.LE.U32.AND P4, PT, R4, UR14, PT ;  /* 0x0000000e04007c0c */ /* 0x000fe2000bf83070 */
[----:B------:R-:W-:Y:S01]  /*7340*/  FFMA.FTZ R4, R107, UR33, -R7 ;  /* 0x000000216b047c23 */ /* 0x000fe20008010807 */
[----:B------:R-:W-:-:S03]  /*7350*/  LOP3.LUT R2, R2, 0xff, RZ, 0xc0, !PT ;  /* 0x000000ff02027812 */ /* 0x000fc600078ec0ff */
[----:B------:R1:W-:Y:S01]  /*7360*/  MUFU.EX2 R101, R4 ;  /* 0x0000000400657308 */ /* 0x0003e20000000800 */
[----:B------:R-:W-:Y:S02]  /*7370*/  ISETP.LE.U32.AND P5, PT, R2, UR14, PT ;  /* 0x0000000e02007c0c */ /* 0x000fe4000bfa3070 */
[----:B---3--:R-:W-:-:S04]  /*7380*/  F2FP.F16.F32.PACK_AB R2, R47, R247 ;  /* 0x000000f72f02723e */ /* 0x008fc800000000ff */
[C---:B------:R-:W-:Y:S02]  /*7390*/  PRMT R180, R2.reuse, 0x7632, R180 ;  /* 0x0000763202b47816 */ /* 0x040fe400000000b4 */
[----:B------:R-:W-:Y:S02]  /*73a0*/  PRMT R179, R2, 0x7610, R179 ;  /* 0x0000761002b37816 */ /* 0x000fe400000000b3 */
[----:B------:R-:W-:Y:S01]  /*73b0*/  LOP3.LUT R2, R29, 0xff, RZ, 0xc0, !PT ;  /* 0x000000ff1d027812 */ /* 0x000fe200078ec0ff */
[----:B------:R-:W-:Y:S01]  /*73c0*/  @!P4 HADD2 R105, -R180.H0_H0, -RZ.H0_H0 ;  /* 0xa00000ffb469c230 */ /* 0x000fe20000000900 */
[----:B------:R-:W-:Y:S01]  /*73d0*/  PRMT R53, R179, 0x5410, R180 ;  /* 0x00005410b3357816 */ /* 0x000fe200000000b4 */
[----:B------:R-:W-:Y:S02]  /*73e0*/  @!P5 HADD2 R104, -R179.H0_H0, -RZ.H0_H0 ;  /* 0xa00000ffb368d230 */ /* 0x000fe40000000900 */
[----:B-1----:R-:W-:Y:S01]  /*73f0*/  FFMA.FTZ R4, R106, UR33, -R7 ;  /* 0x000000216a047c23 */ /* 0x002fe20008010807 */
[----:B------:R-:W-:Y:S01]  /*7400*/  @!P4 PRMT R180, R105, 0x5410, RZ ;  /* 0x0000541069b4c816 */ /* 0x000fe200000000ff */
[----:B------:R-:W-:Y:S01]  /*7410*/  IMAD.MOV.U32 R105, RZ, RZ, R226 ;  /* 0x000000ffff697224 */ /* 0x000fe200078e00e2 */
[----:B------:R-:W-:Y:S01]  /*7420*/  ISETP.LE.U32.AND P4, PT, R2, UR14, PT ;  /* 0x0000000e02007c0c */ /* 0x000fe2000bf83070 */
[----:B------:R-:W1:Y:S01]  /*7430*/  MUFU.EX2 R43, R4 ;  /* 0x00000004002b7308 */ /* 0x000e620000000800 */
[----:B------:R-:W-:-:S02]  /*7440*/  SHF.R.U32.HI R2, RZ, 0x8, R30 ;  /* 0x00000008ff027819 */ /* 0x000fc4000001161e */
[----:B------:R-:W-:Y:S02]  /*7450*/  @!P5 PRMT R179, R104, 0x5410, RZ ;  /* 0x0000541068b3d816 */ /* 0x000fe400000000ff */
[----:B------:R-:W-:-:S04]  /*7460*/  LOP3.LUT R2, R2, 0xffff, RZ, 0xc0, !PT ;  /* 0x0000ffff02027812 */ /* 0x000fc800078ec0ff */
[----:B------:R-:W-:Y:S01]  /*7470*/  ISETP.LE.U32.AND P5, PT, R2, UR14, PT ;  /* 0x0000000e02007c0c */ /* 0x000fe2000bfa3070 */
[----:B------:R-:W-:-:S04]  /*7480*/  FFMA.FTZ R2, R108, UR33, -R6 ;  /* 0x000000216c027c23 */ /* 0x000fc80008010806 */
[----:B------:R2:W3:Y:S01]  /*7490*/  MUFU.EX2 R88, R2 ;  /* 0x0000000200587308 */ /* 0x0004e20000000800 */
[----:B-1----:R-:W-:Y:S02]  /*74a0*/  IMAD.MOV.U32 R104, RZ, RZ, R43 ;  /* 0x000000ffff687224 */ /* 0x002fe400078e002b */
[----:B------:R-:W-:Y:S02]  /*74b0*/  IMAD.WIDE.U32 R4, R31, -0x2daee0ad, RZ ;  /* 0xd2511f531f047825 */ /* 0x000fe400078e00ff */
[----:B------:R-:W1:Y:S01]  /*74c0*/  LDSM.16.MT88.4 R28, [R188+0x1c000] ;  /* 0x01c00000bc1c783b */ /* 0x000e620000004200 */
[----:B------:R-:W-:Y:S02]  /*74d0*/  F2FP.F16.F32.PACK_AB R17, R104, R101 ;  /* 0x000000656811723e */ /* 0x000fe400000000ff */
[----:B------:R-:W-:Y:S02]  /*74e0*/  LOP3.LUT R35, R4, 0xffff, RZ, 0xc0, !PT ;  /* 0x0000ffff04237812 */ /* 0x000fe400078ec0ff */
[----:B------:R-:W-:-:S02]  /*74f0*/  PRMT R178, R17, 0x7610, R178 ;  /* 0x0000761011b27816 */ /* 0x000fc400000000b2 */
[----:B------:R-:W-:Y:S02]  /*7500*/  PRMT R177, R17, 0x7632, R177 ;  /* 0x0000763211b17816 */ /* 0x000fe400000000b1 */
[----:B--2---:R-:W-:Y:S01]  /*7510*/  LOP3.LUT R2, R5, UR27, R26, 0x96, !PT ;  /* 0x0000001b05027c12 */ /* 0x004fe2000f8e961a */
[----:B------:R-:W-:Y:S01]  /*7520*/  @!P2 HADD2 R106, -R178.H0_H0, -RZ.H0_H0 ;  /* 0xa00000ffb26aa230 */ /* 0x000fe20000000900 */
[----:B------:R-:W-:Y:S01]  /*7530*/  PRMT R52, R178, 0x5410, R177 ;  /* 0x00005410b2347816 */ /* 0x000fe200000000b1 */
[----:B------:R-:W-:Y:S01]  /*7540*/  @!P5 HADD2 R107, -R177.H0_H0, -RZ.H0_H0 ;  /* 0xa00000ffb16bd230 */ /* 0x000fe20000000900 */
[----:B------:R-:W-:Y:S01]  /*7550*/  SHF.R.U32.HI R17, RZ, 0x10, R2 ;  /* 0x00000010ff117819 */ /* 0x000fe20000011602 */
[----:B------:R-:W2:Y:S01]  /*7560*/  LDSM.16.MT88.4 R24, [R188+0x1c800] ;  /* 0x01c80000bc18783b */ /* 0x000ea20000004200 */
[----:B------:R-:W-:Y:S02]  /*7570*/  @!P2 PRMT R178, R106, 0x5410, RZ ;  /* 0x000054106ab2a816 */ /* 0x000fe400000000ff */
[----:B------:R-:W-:Y:S01]  /*7580*/  LOP3.LUT R17, R17, 0xff, RZ, 0xc0, !PT ;  /* 0x000000ff11117812 */ /* 0x000fe200078ec0ff */
[----:B------:R-:W-:Y:S01]  /*7590*/  MUFU.EX2 R106, R18 ;  /* 0x00000012006a7308 */ /* 0x000fe20000000800 */
[----:B------:R-:W-:Y:S01]  /*75a0*/  @!P5 PRMT R177, R107, 0x5410, RZ ;  /* 0x000054106bb1d816 */ /* 0x000fe200000000ff */
[----:B------:R-:W-:Y:S01]  /*75b0*/  IMAD.MOV.U32 R107, RZ, RZ, R224 ;  /* 0x000000ffff6b7224 */ /* 0x000fe200078e00e0 */
[----:B------:R-:W-:-:S02]  /*75c0*/  ISETP.LE.U32.AND P2, PT, R17, UR14, PT ;  /* 0x0000000e11007c0c */ /* 0x000fc4000bf43070 */
[----:B---3--:R-:W-:-:S04]  /*75d0*/  F2FP.F16.F32.PACK_AB R17, R103, R88 ;  /* 0x000000586711723e */ /* 0x008fc800000000ff */
[C---:B------:R-:W-:Y:S02]  /*75e0*/  PRMT R176, R17.reuse, 0x7632, R176 ;  /* 0x0000763211b07816 */ /* 0x040fe400000000b0 */
[----:B------:R-:W-:Y:S01]  /*75f0*/  PRMT R175, R17, 0x7610, R175 ;  /* 0x0000761011af7816 */ /* 0x000fe200000000af */
[----:B------:R-:W-:Y:S02]  /*7600*/  FFMA.FTZ R17, R111, UR33, -R7 ;  /* 0x000000216f117c23 */ /* 0x000fe40008010807 */
[----:B------:R-:W-:Y:S01]  /*7610*/  @!P1 HADD2 R108, -R176.H0_H0, -RZ.H0_H0 ;  /* 0xa00000ffb06c9230 */ /* 0x000fe20000000900 */
[----:B------:R-:W-:Y:S01]  /*7620*/  PRMT R51, R175, 0x5410, R176 ;  /* 0x00005410af337816 */ /* 0x000fe200000000b0 */
[----:B------:R3:W4:Y:S01]  /*7630*/  MUFU.EX2 R90, R17 ;  /* 0x00000011005a7308 */ /* 0x0007220000000800 */
[----:B------:R-:W-:Y:S02]  /*7640*/  @!P4 HADD2 R109, -R175.H0_H0, -RZ.H0_H0 ;  /* 0xa00000ffaf6dc230 */ /* 0x000fe40000000900 */
[----:B------:R-:W-:Y:S01]  /*7650*/  @!P1 PRMT R176, R108, 0x5410, RZ ;  /* 0x000054106cb09816 */ /* 0x000fe200000000ff */
[----:B------:R-:W-:-:S02]  /*7660*/  IMAD.MOV.U32 R108, RZ, RZ, R79 ;  /* 0x000000ffff6c7224 */ /* 0x000fc400078e004f */
[----:B------:R-:W-:Y:S01]  /*7670*/  @!P4 PRMT R175, R109, 0x5410, RZ ;  /* 0x000054106dafc816 */ /* 0x000fe200000000ff */
[----:B------:R-:W-:Y:S02]  /*7680*/  IMAD.MOV.U32 R79, RZ, RZ, R65 ;  /* 0x000000ffff4f7224 */ /* 0x000fe400078e0041 */
[----:B------:R-:W-:Y:S02]  /*7690*/  IMAD.MOV.U32 R65, RZ, RZ, R63 ;  /* 0x000000ffff417224 */ /* 0x000fe400078e003f */
[----:B------:R-:W-:Y:S01]  /*76a0*/  IMAD.MOV.U32 R63, RZ, RZ, R49 ;  /* 0x000000ffff3f7224 */ /* 0x000fe200078e0031 */
[----:B---3--:R-:W-:-:S04]  /*76b0*/  LOP3.LUT R17, R2, 0xff, RZ, 0xc0, !PT ;  /* 0x000000ff02117812 */ /* 0x008fc800078ec0ff */
        /* <DEDUP_REMOVED lines=9> */
[----:B----4-:R-:W-:-:S04]  /*7750*/  F2FP.F16.F32.PACK_AB R2, R106, R90 ;  /* 0x0000005a6a02723e */ /* 0x010fc800000000ff */
[C---:B------:R-:W-:Y:S02]  /*7760*/  PRMT R174, R2.reuse, 0x7610, R174 ;  /* 0x0000761002ae7816 */ /* 0x040fe400000000ae */
[----:B------:R-:W-:Y:S02]  /*7770*/  PRMT R173, R2, 0x7632, R173 ;  /* 0x0000763202ad7816 */ /* 0x000fe400000000ad */
[----:B------:R-:W-:Y:S01]  /*7780*/  LOP3.LUT R2, R16, 0xff, RZ, 0xc0, !PT ;  /* 0x000000ff10027812 */ /* 0x000fe200078ec0ff */
[----:B------:R-:W-:Y:S02]  /*7790*/  @!P5 HADD2 R110, -R174.H0_H0, -RZ.H0_H0 ;  /* 0xa00000ffae6ed230 */ /* 0x000fe40000000900 */
[----:B---3--:R-:W-:Y:S01]  /*77a0*/  FFMA.FTZ R17, R113, UR33, -R6 ;  /* 0x0000002171117c23 */ /* 0x008fe20008010806 */
[----:B------:R-:W-:Y:S01]  /*77b0*/  PRMT R50, R174, 0x5410, R173 ;  /* 0x00005410ae327816 */ /* 0x000fe200000000ad */
[----:B------:R-:W-:Y:S02]  /*77c0*/  @!P1 HADD2 R111, -R173.H0_H0, -RZ.H0_H0 ;  /* 0xa00000ffad6f9230 */ /* 0x000fe40000000900 */
[----:B------:R-:W3:Y:S01]  /*77d0*/  MUFU.EX2 R19, R17 ;  /* 0x0000001100137308 */ /* 0x000ee20000000800 */
[----:B------:R-:W-:-:S02]  /*77e0*/  @!P5 PRMT R174, R110, 0x5410, RZ ;  /* 0x000054106eaed816 */ /* 0x000fc400000000ff */
[----:B------:R-:W-:Y:S02]  /*77f0*/  ISETP.LE.U32.AND P5, PT, R2, UR14, PT ;  /* 0x0000000e02007c0c */ /* 0x000fe4000bfa3070 */
[--C-:B------:R-:W-:Y:S02]  /*7800*/  SHF.R.U32.HI R2, RZ, 0x18, R16.reuse ;  /* 0x00000018ff027819 */ /* 0x100fe40000011610 */
[----:B------:R-:W-:Y:S01]  /*7810*/  @!P1 PRMT R173, R111, 0x5410, RZ ;  /* 0x000054106fad9816 */ /* 0x000fe200000000ff */
[----:B------:R-:W-:Y:S01]  /*7820*/  IMAD.MOV.U32 R111, RZ, RZ, R227 ;  /* 0x000000ffff6f7224 */ /* 0x000fe200078e00e3 */
[----:B------:R-:W-:Y:S02]  /*7830*/  ISETP.LE.U32.AND P1, PT, R2, UR14, PT ;  /* 0x0000000e02007c0c */ /* 0x000fe4000bf23070 */
[----:B------:R-:W-:-:S05]  /*7840*/  SHF.R.U32.HI R2, RZ, 0x10, R16 ;  /* 0x00000010ff027819 */ /* 0x000fca0000011610 */
[----:B------:R-:W-:Y:S02]  /*7850*/  @!P5 HADD2 R114, -R246.H0_H0, -RZ.H0_H0 ;  /* 0xa00000fff672d230 */ /* 0x000fe40000000900 */
[----:B---3--:R-:W-:-:S03]  /*7860*/  IMAD.MOV.U32 R110, RZ, RZ, R19 ;  /* 0x000000ffff6e7224 */ /* 0x008fc600078e0013 */
[----:B------:R-:W-:Y:S01]  /*7870*/  @!P5 PRMT R246, R114, 0x5410, RZ ;  /* 0x0000541072f6d816 */ /* 0x000fe200000000ff */
[----:B------:R-:W-:Y:S01]  /*7880*/  @!P1 HADD2 R115, -R243.H0_H0, -RZ.H0_H0 ;  /* 0xa00000fff3739230 */ /* 0x000fe20000000900 */
[----:B------:R-:W-:-:S04]  /*7890*/  F2FP.F16.F32.PACK_AB R17, R110, R109 ;  /* 0x0000006d6e11723e */ /* 0x000fc800000000ff */
[C---:B------:R-:W-:Y:S02]  /*78a0*/  PRMT R172, R17.reuse, 0x7632, R172 ;  /* 0x0000763211ac7816 */ /* 0x040fe400000000ac */
[----:B------:R-:W-:Y:S02]  /*78b0*/  PRMT R169, R17, 0x7610, R169 ;  /* 0x0000761011a97816 */ /* 0x000fe400000000a9 */
[----:B------:R-:W-:Y:S01]  /*78c0*/  LOP3.LUT R17, R2, 0xff, RZ, 0xc0, !PT ;  /* 0x000000ff02117812 */ /* 0x000fe200078ec0ff */
[----:B------:R-:W-:Y:S01]  /*78d0*/  @!P4 HADD2 R112, -R172.H0_H0, -RZ.H0_H0 ;  /* 0xa00000ffac70c230 */ /* 0x000fe20000000900 */
[----:B------:R-:W-:Y:S01]  /*78e0*/  LOP3.LUT R2, R16, 0xffff, RZ, 0xc0, !PT ;  /* 0x0000ffff10027812 */ /* 0x000fe200078ec0ff */
[----:B------:R-:W-:Y:S01]  /*78f0*/  @!P2 HADD2 R113, -R169.H0_H0, -RZ.H0_H0 ;  /* 0xa00000ffa971a230 */ /* 0x000fe20000000900 */
[----:B------:R-:W-:Y:S02]  /*7900*/  PRMT R49, R169, 0x5410, R172 ;  /* 0x00005410a9317816 */ /* 0x000fe400000000ac */
[----:B------:R-:W-:-:S02]  /*7910*/  @!P4 PRMT R172, R112, 0x5410, RZ ;  /* 0x0000541070acc816 */ /* 0x000fc400000000ff */
[----:B------:R-:W-:Y:S02]  /*7920*/  ISETP.LE.U32.AND P4, PT, R17, UR14, PT ;  /* 0x0000000e11007c0c */ /* 0x000fe4000bf83070 */
[----:B-1----:R-:W-:Y:S01]  /*7930*/  HMMA.16816.F32 R16, R12, R28, RZ ;  /* 0x0000001c0c10723c */ /* 0x002fe200000018ff */
[----:B------:R-:W-:Y:S02]  /*7940*/  SHF.R.U32.HI R2, RZ, 0x8, R2 ;  /* 0x00000008ff027819 */ /* 0x000fe40000011602 */
[----:B------:R-:W-:Y:S02]  /*7950*/  @!P2 PRMT R169, R113, 0x5410, RZ ;  /* 0x0000541071a9a816 */ /* 0x000fe400000000ff */
[----:B------:R-:W-:Y:S02]  /*7960*/  LOP3.LUT R2, R2, 0xffff, RZ, 0xc0, !PT ;  /* 0x0000ffff02027812 */ /* 0x000fe400078ec0ff */
[----:B------:R-:W-:Y:S02]  /*7970*/  @!P1 PRMT R243, R115, 0x5410, RZ ;  /* 0x0000541073f39816 */ /* 0x000fe400000000ff */
[----:B------:R-:W-:-:S02]  /*7980*/  ISETP.LE.U32.AND P2, PT, R2, UR14, PT ;  /* 0x0000000e02007c0c */ /* 0x000fc4000bf43070 */
[----:B------:R-:W-:Y:S01]  /*7990*/  SHF.R.U32.HI R2, RZ, 0x10, R20 ;  /* 0x00000010ff027819 */ /* 0x000fe20000011614 */
[----:B------:R-:W-:Y:S01]  /*79a0*/  @!P4 HADD2 R116, -R244.H0_H0, -RZ.H0_H0 ;  /* 0xa00000fff474c230 */ /* 0x000fe20000000900 */
[----:B------:R-:W-:Y:S02]  /*79b0*/  SHF.R.U32.HI R28, RZ, 0x18, R4 ;  /* 0x00000018ff1c7819 */ /* 0x000fe40000011604 */
[----:B------:R-:W-:Y:S02]  /*79c0*/  LOP3.LUT R2, R2, 0xff, RZ, 0xc0, !PT ;  /* 0x000000ff02027812 */ /* 0x000fe400078ec0ff */
[----:B------:R-:W-:Y:S02]  /*79d0*/  @!P4 PRMT R244, R116, 0x5410, RZ ;  /* 0x0000541074f4c816 */ /* 0x000fe400000000ff */
[----:B------:R-:W-:Y:S02]  /*79e0*/  ISETP.LE.U32.AND P5, PT, R2, UR14, PT ;  /* 0x0000000e02007c0c */ /* 0x000fe4000bfa3070 */
[----:B------:R-:W-:Y:S01]  /*79f0*/  LOP3.LUT R2, R20, 0xffff, RZ, 0xc0, !PT ;  /* 0x0000ffff14027812 */ /* 0x000fe200078ec0ff */
[----:B------:R-:W-:-:S02]  /*7a00*/  @!P2 HADD2 R117, -R245.H0_H0, -RZ.H0_H0 ;  /* 0xa00000fff575a230 */ /* 0x000fc40000000900 */
[----:B--2---:R-:W-:Y:S01]  /*7a10*/  HMMA.16816.F32 R112, R8, R24, R16 ;  /* 0x000000180870723c */ /* 0x004fe20000001810 */
[----:B------:R-:W-:Y:S02]  /*7a20*/  SHF.R.U32.HI R2, RZ, 0x8, R2 ;  /* 0x00000008ff027819 */ /* 0x000fe40000011602 */
[----:B------:R-:W-:Y:S02]  /*7a30*/  @!P2 PRMT R245, R117, 0x5410, RZ ;  /* 0x0000541075f5a816 */ /* 0x000fe400000000ff */
[----:B------:R-:W-:Y:S01]  /*7a40*/  LOP3.LUT R2, R2, 0xffff, RZ, 0xc0, !PT ;  /* 0x0000ffff02027812 */ /* 0x000fe200078ec0ff */
[----:B------:R-:W-:Y:S02]  /*7a50*/  HMMA.16816.F32 R16, R12, R30, RZ ;  /* 0x0000001e0c10723c */ /* 0x000fe400000018ff */
        /* <DEDUP_REMOVED lines=8> */
[----:B------:R-:W-:Y:S01]  /*7ae0*/  ISETP.LE.U32.AND P4, PT, R2, UR14, PT ;  /* 0x0000000e02007c0c */ /* 0x000fe2000bf83070 */
[----:B------:R-:W-:Y:S01]  /*7af0*/  @!P2 HADD2 R121, -R89.H0_H0, -RZ.H0_H0 ;  /* 0xa00000ff5979a230 */ /* 0x000fe20000000900 */
[----:B------:R-:W-:-:S02]  /*7b00*/  LOP3.LUT R2, R34, 0xff, RZ, 0xc0, !PT ;  /* 0x000000ff22027812 */ /* 0x000fc400078ec0ff */
[----:B------:R-:W-:Y:S02]  /*7b10*/  SHF.R.U32.HI R34, RZ, 0x10, R4 ;  /* 0x00000010ff227819 */ /* 0x000fe40000011604 */
[----:B------:R-:W-:Y:S01]  /*7b20*/  @!P2 PRMT R89, R121, 0x5410, RZ ;  /* 0x000054107959a816 */ /* 0x000fe200000000ff */
[----:B------:R-:W-:Y:S01]  /*7b30*/  @!P1 HADD2 R122, -R91.H0_H0, -RZ.H0_H0 ;  /* 0xa00000ff5b7a9230 */ /* 0x000fe20000000900 */
[----:B------:R-:W-:Y:S01]  /*7b40*/  ISETP.LE.U32.AND P2, PT, R22, UR14, PT ;  /* 0x0000000e16007c0c */ /* 0x000fe2000bf43070 */
[----:B------:R-:W-:Y:S01]  /*7b50*/  HMMA.16816.F32 R116, R8, R26, R16 ;  /* 0x0000001a0874723c */ /* 0x000fe20000001810 */
[----:B------:R-:W-:Y:S01]  /*7b60*/  LDSM.16.MT88.4 R24, [R187+0x1c800] ;  /* 0x01c80000bb18783b */ /* 0x000fe20000004200 */
[----:B------:R-:W-:Y:S01]  /*7b70*/  IMAD.MOV.U32 R121, RZ, RZ, R214 ;  /* 0x000000ffff797224 */ /* 0x000fe200078e00d6 */
[----:B------:R-:W-:Y:S01]  /*7b80*/  @!P1 PRMT R91, R122, 0x5410, RZ ;  /* 0x000054107a5b9816 */ /* 0x000fe200000000ff */
[----:B------:R-:W-:Y:S01]  /*7b90*/  @!P4 HADD2 R123, -R98.H0_H0, -RZ.H0_H0 ;  /* 0xa00000ff627bc230 */ /* 0x000fe20000000900 */
[----:B------:R-:W-:Y:S01]  /*7ba0*/  ISETP.LE.U32.AND P1, PT, R2, UR14, PT ;  /* 0x0000000e02007c0c */ /* 0x000fe2000bf23070 */
[----:B------:R-:W-:Y:S01]  /*7bb0*/  IMAD.MOV.U32 R122, RZ, RZ, R215 ;  /* 0x000000ffff7a7224 */ /* 0x000fe200078e00d7 */
[----:B------:R-:W-:-:S02]  /*7bc0*/  SHF.R.U32.HI R16, RZ, 0x8, R23 ;  /* 0x00000008ff107819 */ /* 0x000fc40000011617 */
[----:B------:R-:W1:Y:S01]  /*7bd0*/  LDSM.16.MT88.4 R20, [R187+0x1c000] ;  /* 0x01c00000bb14783b */ /* 0x000e620000004200 */
[----:B------:R-:W-:Y:S02]  /*7be0*/  LOP3.LUT R2, R33, 0xff, RZ, 0xc0, !PT ;  /* 0x000000ff21027812 */ /* 0x000fe400078ec0ff */
[----:B------:R-:W-:Y:S01]  /*7bf0*/  @!P4 PRMT R98, R123, 0x5410, RZ ;  /* 0x000054107b62c816 */ /* 0x000fe200000000ff */
[----:B------:R-:W-:Y:S01]  /*7c00*/  @!P2 HADD2 R134, -R240.H0_H0, -RZ.H0_H0 ;  /* 0xa00000fff086a230 */ /* 0x000fe20000000900 */
[----:B------:R-:W-:Y:S02]  /*7c10*/  PRMT R43, R2, 0x5410, R37 ;  /* 0x00005410022b7816 */ /* 0x000fe40000000025 */
[----:B------:R-:W-:Y:S01]  /*7c20*/  SHF.R.U32.HI R2, RZ, 0x8, R41 ;  /* 0x00000008ff027819 */ /* 0x000fe20000011629 */
[----:B------:R-:W-:Y:S01]  /*7c30*/  IMAD.MOV.U32 R41, RZ, RZ, R121 ;  /* 0x000000ffff297224 */ /* 0x000fe200078e0079 */
[----:B------:R-:W-:Y:S01]  /*7c40*/  LOP3.LUT R17, R4, 0xff, RZ, 0xc0, !PT ;  /* 0x000000ff04117812 */ /* 0x000fe200078ec0ff */
[----:B------:R-:W-:Y:S01]  /*7c50*/  IMAD.WIDE.U32 R4, R40, -0x2daee0ad, RZ ;  /* 0xd2511f5328047825 */ /* 0x000fe200078e00ff */
[----:B------:R-:W-:-:S03]  /*7c60*/  LOP3.LUT R2, R2, 0xffff, RZ, 0xc0, !PT ;  /* 0x0000ffff02027812 */ /* 0x000fc600078ec0ff */
[----:B------:R-:W-:Y:S01]  /*7c70*/  @!P1 HADD2 R128, -R242.H0_H0, -RZ.H0_H0 ;  /* 0xa00000fff2809230 */ /* 0x000fe20000000900 */
[----:B------:R-:W-:Y:S01]  /*7c80*/  PRMT R48, R38, 0x5410, R16 ;  /* 0x0000541026307816 */ /* 0x000fe20000000010 */
[----:B------:R-:W-:Y:S01]  /*7c90*/  IMAD.MOV.U32 R38, RZ, RZ, R212 ;  /* 0x000000ffff267224 */ /* 0x000fe200078e00d4 */
[----:B------:R-:W-:Y:S01]  /*7ca0*/  ISETP.LE.U32.AND P4, PT, R2, UR14, PT ;  /* 0x0000000e02007c0c */ /* 0x000fe2000bf83070 */
[----:B------:R-:W-:Y:S01]  /*7cb0*/  IMAD.MOV.U32 R40, RZ, RZ, R120 ;  /* 0x000000ffff287224 */ /* 0x000fe200078e0078 */
[C---:B------:R-:W-:Y:S02]  /*7cc0*/  LOP3.LUT R29, R4.reuse, 0xffff, RZ, 0xc0, !PT ;  /* 0x0000ffff041d7812 */ /* 0x040fe400078ec0ff */
[----:B------:R-:W-:Y:S02]  /*7cd0*/  LOP3.LUT R33, R4, 0xff, RZ, 0xc0, !PT ;  /* 0x000000ff04217812 */ /* 0x000fe400078ec0ff */
[--C-:B------:R-:W-:Y:S02]  /*7ce0*/  SHF.R.U32.HI R31, RZ, 0x10, R4.reuse ;  /* 0x00000010ff1f7819 */ /* 0x100fe40000011604 */
[----:B------:R-:W-:-:S02]  /*7cf0*/  SHF.R.U32.HI R30, RZ, 0x18, R4 ;  /* 0x00000018ff1e7819 */ /* 0x000fc40000011604 */
[----:B------:R-:W-:Y:S01]  /*7d00*/  LOP3.LUT R4, R39, 0xff, RZ, 0xc0, !PT ;  /* 0x000000ff27047812 */ /* 0x000fe200078ec0ff */
[----:B------:R-:W-:Y:S01]  /*7d10*/  IMAD.MOV.U32 R39, RZ, RZ, R107 ;  /* 0x000000ffff277224 */ /* 0x000fe200078e006b */
[----:B------:R-:W-:Y:S01]  /*7d20*/  LOP3.LUT R2, R5, UR27, R36, 0x96, !PT ;  /* 0x0000001b05027c12 */ /* 0x000fe2000f8e9624 */
[----:B------:R-:W-:Y:S01]  /*7d30*/  @!P4 HADD2 R125, -R99.H0_H0, -RZ.H0_H0 ;  /* 0xa00000ff637dc230 */ /* 0x000fe20000000900 */
[----:B------:R-:W-:Y:S01]  /*7d40*/  ISETP.LE.U32.AND P6, PT, R4, UR14, PT ;  /* 0x0000000e04007c0c */ /* 0x000fe2000bfc3070 */
[----:B------:R-:W-:Y:S01]  /*7d50*/  IMAD.MOV.U32 R107, RZ, RZ, R102 ;  /* 0x000000ffff6b7224 */ /* 0x000fe200078e0066 */
[----:B------:R-:W-:Y:S01]  /*7d60*/  SHF.R.U32.HI R4, RZ, 0x8, R42 ;  /* 0x00000008ff047819 */ /* 0x000fe2000001162a */
[----:B------:R-:W-:Y:S01]  /*7d70*/  IMAD.MOV.U32 R42, RZ, RZ, R251 ;  /* 0x000000ffff2a7224 */ /* 0x000fe200078e00fb */
[----:B------:R-:W-:Y:S02]  /*7d80*/  @!P4 PRMT R99, R125, 0x5410, RZ ;  /* 0x000054107d63c816 */ /* 0x000fe400000000ff */
[----:B------:R-:W-:-:S02]  /*7d90*/  ISETP.LE.U32.AND P4, PT, R17, UR14, PT ;  /* 0x0000000e11007c0c */ /* 0x000fc4000bf83070 */
[----:B------:R-:W-:Y:S02]  /*7da0*/  LOP3.LUT R4, R4, 0xffff, RZ, 0xc0, !PT ;  /* 0x0000ffff04047812 */ /* 0x000fe400078ec0ff */
[----:B------:R-:W-:Y:S01]  /*7db0*/  SHF.R.U32.HI R5, RZ, 0x18, R32 ;  /* 0x00000018ff057819 */ /* 0x000fe20000011620 */
[----:B-1----:R-:W-:Y:S01]  /*7dc0*/  HMMA.16816.F32 R16, R12, R20, RZ ;  /* 0x000000140c10723c */ /* 0x002fe200000018ff */
[----:B------:R-:W-:Y:S02]  /*7dd0*/  ISETP.LE.U32.AND P3, PT, R4, UR14, PT ;  /* 0x0000000e04007c0c */ /* 0x000fe4000bf63070 */
[----:B------:R-:W-:Y:S02]  /*7de0*/  LOP3.LUT R4, R32, 0xffff, RZ, 0xc0, !PT ;  /* 0x0000ffff20047812 */ /* 0x000fe400078ec0ff */
[----:B------:R-:W-:Y:S01]  /*7df0*/  @!P1 PRMT R242, R128, 0x5410, RZ ;  /* 0x0000541080f29816 */ /* 0x000fe200000000ff */
[----:B------:R-:W-:Y:S01]  /*7e00*/  IMAD.MOV.U32 R128, RZ, RZ, R38 ;  /* 0x000000ffff807224 */ /* 0x000fe200078e0026 */
[----:B------:R-:W-:-:S02]  /*7e10*/  @!P2 PRMT R240, R134, 0x5410, RZ ;  /* 0x0000541086f0a816 */ /* 0x000fc400000000ff */
[----:B------:R-:W-:Y:S01]  /*7e20*/  ISETP.LE.U32.AND P1, PT, R28, UR14, PT ;  /* 0x0000000e1c007c0c */ /* 0x000fe2000bf23070 */
[----:B------:R-:W-:-:S04]  /*7e30*/  IMAD.MOV.U32 R28, RZ, RZ, R122 ;  /* 0x000000ffff1c7224 */ /* 0x000fc800078e007a */
[----:B------:R-:W-:-:S05]  /*7e40*/  @!P3 HADD2 R133, -R223.H0_H0, -RZ.H0_H0 ;  /* 0xa00000ffdf85b230 */ /* 0x000fca0000000900 */
[----:B------:R-:W-:-:S05]  /*7e50*/  @!P3 PRMT R223, R133, 0x5410, RZ ;  /* 0x0000541085dfb816 */ /* 0x000fca00000000ff */
[----:B------:R-:W-:Y:S06]  /*7e60*/  HMMA.16816.F32 R212, R8, R24, R16 ;  /* 0x0000001808d4723c */ /* 0x000fec0000001810 */
[----:B------:R-:W-:Y:S01]  /*7e70*/  HMMA.16816.F32 R16, R12, R22, RZ ;  /* 0x000000160c10723c */ /* 0x000fe200000018ff */
[----:B------:R-:W-:-:S15]  /*7e80*/  LDSM.16.MT88.4 R20, [R185+0x1e800] ;  /* 0x01e80000b914783b */ /* 0x000fde0000004200 */
[----:B------:R-:W-:-:S08]  /*7e90*/  NOP ;  /* 0x0000000000007918 */ /* 0x000fd00000000000 */
[----:B------:R-:W-:Y:S01]  /*7ea0*/  HMMA.16816.F32 R224, R8, R26, R16 ;  /* 0x0000001a08e0723c */ /* 0x000fe20000001810 */
[----:B------:R-:W1:Y:S06]  /*7eb0*/  LDSM.16.MT88.4 R24, [R185+0x1e000] ;  /* 0x01e00000b918783b */ /* 0x000e6c0000004200 */
[----:B------:R-:W-:Y:S02]  /*7ec0*/  SHF.R.U32.HI R17, RZ, 0x8, R4 ;  /* 0x00000008ff117819 */ /* 0x000fe40000011604 */
[----:B------:R-:W-:Y:S02]  /*7ed0*/  SHF.R.U32.HI R4, RZ, 0x10, R32 ;  /* 0x00000010ff047819 */ /* 0x000fe40000011620 */
[----:B------:R-:W-:-:S02]  /*7ee0*/  LOP3.LUT R16, R32, 0xff, RZ, 0xc0, !PT ;  /* 0x000000ff20107812 */ /* 0x000fc400078ec0ff */
[----:B------:R-:W-:Y:S02]  /*7ef0*/  LOP3.LUT R4, R4, 0xff, RZ, 0xc0, !PT ;  /* 0x000000ff04047812 */ /* 0x000fe400078ec0ff */
[----:B------:R-:W-:Y:S02]  /*7f00*/  PRMT R32, R16, 0x5410, R17 ;  /* 0x0000541010207816 */ /* 0x000fe40000000011 */
[----:B------:R-:W-:Y:S02]  /*7f10*/  PRMT R38, R4, 0x5410, R5 ;  /* 0x0000541004267816 */ /* 0x000fe40000000005 */
[----:B------:R-:W-:Y:S02]  /*7f20*/  LOP3.LUT R4, R31, 0xff, RZ, 0xc0, !PT ;  /* 0x000000ff1f047812 */ /* 0x000fe400078ec0ff */
[----:B------:R-:W-:Y:S02]  /*7f30*/  LOP3.LUT R16, R34, 0xff, RZ, 0xc0, !PT ;  /* 0x000000ff22107812 */ /* 0x000fe400078ec0ff */
[----:B------:R-:W-:-:S02]  /*7f40*/  PRMT R36, R4, 0x5410, R30 ;  /* 0x0000541004247816 */ /* 0x000fc4000000001e */
[----:B------:R-:W-:Y:S02]  /*7f50*/  SHF.R.U32.HI R4, RZ, 0x8, R35 ;  /* 0x00000008ff047819 */ /* 0x000fe40000011623 */
[----:B------:R-:W-:Y:S02]  /*7f60*/  SHF.R.U32.HI R5, RZ, 0x8, R29 ;  /* 0x00000008ff057819 */ /* 0x000fe4000001161d */
[----:B------:R-:W-:Y:S02]  /*7f70*/  LOP3.LUT R4, R4, 0xffff, RZ, 0xc0, !PT ;  /* 0x0000ffff04047812 */ /* 0x000fe400078ec0ff */
[----:B------:R-:W-:Y:S02]  /*7f80*/  ISETP.LE.U32.AND P2, PT, R16, UR14, PT ;  /* 0x0000000e10007c0c */ /* 0x000fe4000bf43070 */
[----:B------:R-:W-:Y:S02]  /*7f90*/  ISETP.LE.U32.AND P3, PT, R4, UR14, PT ;  /* 0x0000000e04007c0c */ /* 0x000fe4000bf63070 */
[----:B------:R-:W-:-:S02]  /*7fa0*/  LOP3.LUT R4, R2, 0xffff, RZ, 0xc0, !PT ;  /* 0x0000ffff02047812 */ /* 0x000fc400078ec0ff */
[----:B------:R-:W-:Y:S02]  /*7fb0*/  SHF.R.U32.HI R16, RZ, 0x10, R2 ;  /* 0x00000010ff107819 */ /* 0x000fe40000011602 */
[----:B------:R-:W-:Y:S02]  /*7fc0*/  LOP3.LUT R17, R2, 0xff, RZ, 0xc0, !PT ;  /* 0x000000ff02117812 */ /* 0x000fe400078ec0ff */
[----:B------:R-:W-:Y:S02]  /*7fd0*/  SHF.R.U32.HI R4, RZ, 0x8, R4 ;  /* 0x00000008ff047819 */ /* 0x000fe40000011604 */
[----:B------:R-:W-:Y:S02]  /*7fe0*/  PRMT R37, R33, 0x5410, R5 ;  /* 0x0000541021257816 */ /* 0x000fe40000000005 */
[----:B------:R-:W-:Y:S02]  /*7ff0*/  SHF.R.U32.HI R5, RZ, 0x18, R2 ;  /* 0x00000018ff057819 */ /* 0x000fe40000011602 */
[----:B------:R-:W-:-:S02]  /*8000*/  LOP3.LUT R2, R16, 0xff, RZ, 0xc0, !PT ;  /* 0x000000ff10027812 */ /* 0x000fc400078ec0ff */
[----:B------:R-:W-:Y:S01]  /*8010*/  PRMT R34, R17, 0x5410, R4 ;  /* 0x0000541011227816 */ /* 0x000fe20000000004 */
[----:B------:R-:W-:Y:S01]  /*8020*/  FFMA.FTZ R4, R127, UR33, -R7 ;  /* 0x000000217f047c23 */ /* 0x000fe20008010807 */
[----:B-1----:R-:W-:Y:S01]  /*8030*/  HMMA.16816.F32 R16, R12, R24, RZ ;  /* 0x000000180c10723c */ /* 0x002fe200000018ff */
[----:B------:R-:W-:Y:S01]  /*8040*/  PRMT R33, R2, 0x5410, R5 ;  /* 0x0000541002217816 */ /* 0x000fe20000000005 */
[----:B------:R-:W-:Y:S01]  /*8050*/  FFMA.FTZ R2, R126, UR33, -R7 ;  /* 0x000000217e027c23 */ /* 0x000fe20008010807 */
[----:B------:R-:W-:Y:S01]  /*8060*/  FADD.FTZ R7, R250, R249 ;  /* 0x000000f9fa077221 */ /* 0x000fe20000010000 */
[----:B------:R1:W-:Y:S01]  /*8070*/  MUFU.EX2 R102, R4 ;  /* 0x0000000400667308 */ /* 0x0003e20000000800 */
[----:B------:R-:W-:-:S07]  /*8080*/  FADD.FTZ R5, R218, R168 ;  /* 0x000000a8da057221 */ /* 0x000fce0000010000 */
[----:B------:R2:W3:Y:S01]  /*8090*/  MUFU.EX2 R251, R2 ;  /* 0x0000000200fb7308 */ /* 0x0004e20000000800 */
[----:B-1----:R-:W-:Y:S01]  /*80a0*/  FADD.FTZ R4, R42, R7 ;  /* 0x000000072a047221 */ /* 0x002fe20000010000 */
[----:B------:R-:W-:-:S10]  /*80b0*/  IMAD.MOV.U32 R42, RZ, RZ, R28 ;  /* 0x000000ffff2a7224 */ /* 0x000fd400078e001c */
[----:B------:R-:W-:Y:S01]  /*80c0*/  HMMA.16816.F32 R124, R8, R20, R16 ;  /* 0x00000014087c723c */ /* 0x000fe20000001810 */
[----:B------:R-:W-:Y:S01]  /*80d0*/  FADD.FTZ R5, R135, R5 ;  /* 0x0000000587057221 */ /* 0x000fe20000010000 */
[----:B------:R-:W-:Y:S02]  /*80e0*/  IMAD.MOV.U32 R28, RZ, RZ, R128 ;  /* 0x000000ffff1c7224 */ /* 0x000fe400078e0080 */
[----:B--2---:R-:W-:Y:S02]  /*80f0*/  FFMA.FTZ R2, R130, UR33, -R6 ;  /* 0x0000002182027c23 */ /* 0x004fe40008010806 */
[----:B------:R-:W-:Y:S01]  /*8100*/  HMMA.16816.F32 R16, R12, R26, RZ ;  /* 0x0000001a0c10723c */ /* 0x000fe200000018ff */
[----:B------:R-:W-:Y:S01]  /*8110*/  FADD.FTZ R4, R42, R4 ;  /* 0x000000042a047221 */ /* 0x000fe20000010000 */
[----:B------:R-:W-:Y:S01]  /*8120*/  IMAD.MOV.U32 R128, RZ, RZ, R111 ;  /* 0x000000ffff807224 */ /* 0x000fe200078e006f */
[----:B------:R1:W-:Y:S01]  /*8130*/  MUFU.EX2 R250, R2 ;  /* 0x0000000200fa7308 */ /* 0x0003e20000000800 */
[----:B------:R-:W-:-:S15]  /*8140*/  FADD.FTZ R5, R100, R5 ;  /* 0x0000000564057221 */ /* 0x000fde0000010000 */
[----:B------:R-:W-:-:S05]  /*8150*/  NOP ;  /* 0x0000000000007918 */ /* 0x000fca0000000000 */
[----:B------:R-:W-:Y:S01]  /*8160*/  HMMA.16816.F32 R120, R8, R22, R16 ;  /* 0x000000160878723c */ /* 0x000fe20000001810 */
[----:B------:R-:W2:Y:S01]  /*8170*/  LDSM.16.MT88.4 R16, [R186+0x1e000] ;  /* 0x01e00000ba10783b */ /* 0x000ea20000004200 */
[----:B-1----:R-:W-:Y:S01]  /*8180*/  FFMA.FTZ R2, R131, UR33, -R6 ;  /* 0x0000002183027c23 */ /* 0x002fe20008010806 */
[----:B------:R-:W-:Y:S01]  /*8190*/  FADD.FTZ R4, R28, R4 ;  /* 0x000000041c047221 */ /* 0x000fe20000010000 */
[----:B------:R-:W-:Y:S01]  /*81a0*/  IMAD.MOV.U32 R111, RZ, RZ, R108 ;  /* 0x000000ffff6f7224 */ /* 0x000fe200078e006c */
[----:B------:R-:W1:Y:S01]  /*81b0*/  LDSM.16.MT88.4 R20, [R186+0x1e800] ;  /* 0x01e80000ba14783b */ /* 0x000e620000004200 */
[----:B------:R3:W4:Y:S01]  /*81c0*/  MUFU.EX2 R249, R2 ;  /* 0x0000000200f97308 */ /* 0x0007220000000800 */
[----:B------:R-:W-:Y:S01]  /*81d0*/  FADD.FTZ R5, R128, R5 ;  /* 0x0000000580057221 */ /* 0x000fe20000010000 */
[----:B------:R-:W-:Y:S02]  /*81e0*/  IMAD.MOV.U32 R108, RZ, RZ, R47 ;  /* 0x000000ffff6c7224 */ /* 0x000fe400078e002f */
[----:B------:R-:W-:Y:S01]  /*81f0*/  IMAD.MOV.U32 R42, RZ, RZ, R107 ;  /* 0x000000ffff2a7224 */ /* 0x000fe200078e006b */
[----:B---3--:R-:W-:Y:S01]  /*8200*/  F2FP.F16.F32.PACK_AB R2, R251, R102 ;  /* 0x00000066fb02723e */ /* 0x008fe200000000ff */
[----:B------:R-:W-:-:S02]  /*8210*/  IMAD.MOV.U32 R129, RZ, RZ, R105 ;  /* 0x000000ffff817224 */ /* 0x000fc400078e0069 */
[----:B------:R-:W-:Y:S01]  /*8220*/  IMAD.MOV.U32 R47, RZ, RZ, R58 ;  /* 0x000000ffff2f7224 */ /* 0x000fe200078e003a */
[C---:B------:R-:W-:Y:S01]  /*8230*/  PRMT R168, R2.reuse, 0x7610, R168 ;  /* 0x0000761002a87816 */ /* 0x040fe200000000a8 */
[----:B------:R-:W-:Y:S01]  /*8240*/  IMAD.MOV.U32 R128, RZ, RZ, R108 ;  /* 0x000000ffff807224 */ /* 0x000fe200078e006c */
[----:B------:R-:W-:Y:S01]  /*8250*/  PRMT R135, R2, 0x7632, R135 ;  /* 0x0000763202877816 */ /* 0x000fe20000000087 */
[----:B------:R-:W-:Y:S01]  /*8260*/  IMAD.MOV.U32 R35, RZ, RZ, R46 ;  /* 0x000000ffff237224 */ /* 0x000fe200078e002e */
[----:B----4-:R-:W-:Y:S01]  /*8270*/  F2FP.F16.F32.PACK_AB R2, R249, R250 ;  /* 0x000000faf902723e */ /* 0x010fe200000000ff */
[----:B------:R-:W-:Y:S01]  /*8280*/  USHF.L.U32 UR20, UR20, 0x3, URZ ;  /* 0x0000000314147899 */ /* 0x000fe2000800063f */
[----:B------:R-:W-:Y:S02]  /*8290*/  IMAD.MOV.U32 R58, RZ, RZ, R59 ;  /* 0x000000ffff3a7224 */ /* 0x000fe400078e003b */
[C---:B------:R-:W-:Y:S01]  /*82a0*/  PRMT R134, R2.reuse, 0x7610, R134 ;  /* 0x0000761002867816 */ /* 0x040fe20000000086 */
[----:B------:R-:W-:Y:S01]  /*82b0*/  IMAD.MOV.U32 R108, RZ, RZ, R104 ;  /* 0x000000ffff6c7224 */ /* 0x000fe200078e0068 */
[----:B------:R-:W-:Y:S01]  /*82c0*/  PRMT R133, R2, 0x7632, R133 ;  /* 0x0000763202857816 */ /* 0x000fe20000000085 */
[----:B------:R-:W-:Y:S01]  /*82d0*/  FADD.FTZ R2, R40, R4 ;  /* 0x0000000428027221 */ /* 0x000fe20000010000 */
[----:B------:R-:W-:Y:S01]  /*82e0*/  FADD.FTZ R4, R41, R5 ;  /* 0x0000000529047221 */ /* 0x000fe20000010000 */
[----:B------:R-:W-:Y:S01]  /*82f0*/  @!P3 HADD2 R137, -R135.H0_H0, -RZ.H0_H0 ;  /* 0xa00000ff8789b230 */ /* 0x000fe20000000900 */
[----:B------:R-:W-:Y:S01]  /*8300*/  PRMT R31, R168, 0x5410, R135 ;  /* 0x00005410a81f7816 */ /* 0x000fe20000000087 */
[----:B------:R-:W-:-:S02]  /*8310*/  IMAD.MOV.U32 R46, RZ, RZ, R55 ;  /* 0x000000ffff2e7224 */ /* 0x000fc400078e0037 */
[----:B------:R-:W-:Y:S01]  /*8320*/  FADD.FTZ R25, R252, R4 ;  /* 0x00000004fc197221 */ /* 0x000fe20000010000 */
[----:B------:R-:W-:Y:S01]  /*8330*/  @!P4 HADD2 R136, -R168.H0_H0, -RZ.H0_H0 ;  /* 0xa00000ffa888c230 */ /* 0x000fe20000000900 */
[----:B--2---:R-:W-:Y:S01]  /*8340*/  HMMA.16816.F32 R4, R12, R16, RZ ;  /* 0x000000100c04723c */ /* 0x004fe200000018ff */
[----:B------:R-:W-:Y:S01]  /*8350*/  FADD.FTZ R24, R111, R2 ;  /* 0x000000026f187221 */ /* 0x000fe20000010000 */
[----:B------:R-:W-:Y:S01]  /*8360*/  IMAD.MOV.U32 R111, RZ, RZ, R106 ;  /* 0x000000ffff6f7224 */ /* 0x000fe200078e006a */
[----:B------:R-:W-:Y:S01]  /*8370*/  @!P3 PRMT R135, R137, 0x5410, RZ ;  /* 0x000054108987b816 */ /* 0x000fe200000000ff */
[----:B------:R-:W-:Y:S01]  /*8380*/  IMAD.MOV.U32 R59, RZ, RZ, R56 ;  /* 0x000000ffff3b7224 */ /* 0x000fe200078e0038 */
[----:B------:R-:W-:Y:S01]  /*8390*/  LEA R218, P3, R39, UR6, 0x1 ;  /* 0x0000000627da7c11 */ /* 0x000fe2000f8608ff */
[----:B------:R-:W-:-:S15]  /*83a0*/  IMAD.MOV.U32 R41, RZ, RZ, R54 ;  /* 0x000000ffff297224 */ /* 0x000fde00078e0036 */
[----:B------:R-:W-:-:S03]  /*83b0*/  NOP ;  /* 0x0000000000007918 */ /* 0x000fc60000000000 */
[----:B-1----:R-:W-:Y:S01]  /*83c0*/  HMMA.16816.F32 R104, R8, R20, R4 ;  /* 0x000000140868723c */ /* 0x002fe20000001804 */
[----:B------:R-:W-:Y:S02]  /*83d0*/  IMAD.MOV.U32 R40, RZ, RZ, R45 ;  /* 0x000000ffff287224 */ /* 0x000fe400078e002d */
[----:B------:R-:W-:Y:S02]  /*83e0*/  IMAD.MOV.U32 R55, RZ, RZ, R67 ;  /* 0x000000ffff377224 */ /* 0x000fe400078e0043 */
[----:B------:R-:W-:Y:S01]  /*83f0*/  IMAD.U32 R2, RZ, RZ, UR20 ;  /* 0x00000014ff027e24 */ /* 0x000fe2000f8e00ff */
[----:B------:R-:W-:Y:S01]  /*8400*/  HMMA.16816.F32 R4, R12, R18, RZ ;  /* 0x000000120c04723c */ /* 0x000fe200000018ff */
[----:B------:R-:W-:Y:S01]  /*8410*/  LEA.HI.X R219, R39, UR7, R219, 0x1, P3 ;  /* 0x0000000727db7c11 */ /* 0x000fe200098f0cdb */
        /* <DEDUP_REMOVED lines=14> */
[----:B------:R-:W-:Y:S01]  /*8500*/  HMMA.16816.F32 R80, R8, R22, R4 ;  /* 0x000000160850723c */ /* 0x000fe20000001804 */
[----:B------:R-:W1:Y:S01]  /*8510*/  LDSM.16.MT88.4 R20, [R188+0x1e000] ;  /* 0x01e00000bc14783b */ /* 0x000e620000004200 */
[----:B------:R-:W-:Y:S02]  /*8520*/  IMAD.MOV.U32 R56, RZ, RZ, R170 ;  /* 0x000000ffff387224 */ /* 0x000fe400078e00aa */
[----:B------:R-:W-:-:S04]  /*8530*/  IMAD.WIDE R28, R2, 0x2, R218 ;  /* 0x00000002021c7825 */ /* 0x000fc800078e02da */
[----:B------:R-:W-:Y:S01]  /*8540*/  FADD.FTZ R4, R35, R24 ;  /* 0x0000001823047221 */ /* 0x000fe20000010000 */
[----:B------:R-:W-:Y:S01]  /*8550*/  FADD.FTZ R5, R129, R25 ;  /* 0x0000001981057221 */ /* 0x000fe20000010000 */
[----:B------:R-:W-:Y:S04]  /*8560*/  STG.E.U16 desc[UR28][R218.64], R91 ;  /* 0x0000005bda007986 */ /* 0x000fe8000c10151c */
[----:B------:R-:W2:Y:S01]  /*8570*/  LDSM.16.MT88.4 R24, [R188+0x1e800] ;  /* 0x01e80000bc18783b */ /* 0x000ea20000004200 */
[----:B------:R-:W-:Y:S01]  /*8580*/  @!P4 PRMT R168, R136, 0x5410, RZ ;  /* 0x0000541088a8c816 */ /* 0x000fe200000000ff */
[----:B------:R-:W-:Y:S02]  /*8590*/  IMAD.MOV.U32 R100, RZ, RZ, R42 ;  /* 0x000000ffff647224 */ /* 0x000fe400078e002a */
[----:B------:R-:W-:Y:S01]  /*85a0*/  STG.E.U16 desc[UR28][R218.64+0x2], R89 ;  /* 0x00000259da007986 */ /* 0x000fe2000c10151c */
[----:B------:R-:W-:-:S02]  /*85b0*/  IMAD.MOV.U32 R136, RZ, RZ, R128 ;  /* 0x000000ffff887224 */ /* 0x000fc400078e0080 */
[----:B------:R-:W-:Y:S01]  /*85c0*/  IMAD.MOV.U32 R42, RZ, RZ, R54 ;  /* 0x000000ffff2a7224 */ /* 0x000fe200078e0036 */
[----:B------:R3:W-:Y:S01]  /*85d0*/  STG.E.U16 desc[UR28][R28.64], R96 ;  /* 0x000000601c007986 */ /* 0x0007e2000c10151c */
[----:B-1----:R-:W-:Y:S01]  /*85e0*/  HMMA.16816.F32 R16, R12, R20, RZ ;  /* 0x000000140c10723c */ /* 0x002fe200000018ff */
[----:B------:R-:W-:Y:S01]  /*85f0*/  IMAD.MOV.U32 R129, RZ, RZ, R55 ;  /* 0x000000ffff817224 */ /* 0x000fe200078e0037 */
[----:B------:R-:W-:Y:S01]  /*8600*/  HSET2.LE.AND R7, R43, R0, PT ;  /* 0x000000002b077233 */ /* 0x000fe20003803000 */
[----:B------:R-:W-:Y:S02]  /*8610*/  IMAD.MOV.U32 R128, RZ, RZ, R78 ;  /* 0x000000ffff807224 */ /* 0x000fe400078e004e */
[----:B------:R-:W-:Y:S02]  /*8620*/  @!P6 HADD2 R130, -R191.H0_H0, -RZ.H0_H0 ;  /* 0xa00000ffbf82e230 */ /* 0x000fe40000000900 */
[----:B------:R-:W-:Y:S02]  /*8630*/  IMAD.MOV.U32 R54, RZ, RZ, R76 ;  /* 0x000000ffff367224 */ /* 0x000fe400078e004c */
[----:B------:R-:W-:-:S02]  /*8640*/  @!P5 HADD2 R131, -R183.H0_H0, -RZ.H0_H0 ;  /* 0xa00000ffb783d230 */ /* 0x000fc40000000900 */
[----:B---3--:R-:W-:Y:S01]  /*8650*/  IMAD.MOV.U32 R96, RZ, RZ, R39 ;  /* 0x000000ffff607224 */ /* 0x008fe200078e0027 */
[----:B------:R-:W-:Y:S01]  /*8660*/  PRMT R30, R134, 0x5410, R133 ;  /* 0x00005410861e7816 */ /* 0x000fe20000000085 */
[----:B------:R-:W-:Y:S02]  /*8670*/  IMAD.MOV.U32 R39, RZ, RZ, R79 ;  /* 0x000000ffff277224 */ /* 0x000fe400078e004f */
[----:B------:R-:W-:Y:S02]  /*8680*/  @!P2 HADD2 R139, -R134.H0_H0, -RZ.H0_H0 ;  /* 0xa00000ff868ba230 */ /* 0x000fe40000000900 */
[----:B------:R-:W-:Y:S02]  /*8690*/  IMAD.MOV.U32 R55, RZ, RZ, R77 ;  /* 0x000000ffff377224 */ /* 0x000fe400078e004d */
[----:B------:R-:W-:Y:S02]  /*86a0*/  @!P1 HADD2 R138, -R133.H0_H0, -RZ.H0_H0 ;  /* 0xa00000ff858a9230 */ /* 0x000fe40000000900 */
[----:B------:R-:W-:Y:S01]  /*86b0*/  IMAD.MOV.U32 R76, RZ, RZ, R58 ;  /* 0x000000ffff4c7224 */ /* 0x000fe200078e003a */
[----:B------:R1:W5:Y:S01]  /*86c0*/  LDL.LU R170, [R1+0xec] ;  /* 0x0000ec0001aa7983 */ /* 0x0003620000300800 */
[----:B------:R-:W-:Y:S01]  /*86d0*/  IMAD.MOV.U32 R77, RZ, RZ, R59 ;  /* 0x000000ffff4d7224 */ /* 0x000fe200078e003b */
[----:B------:R-:W-:Y:S01]  /*86e0*/  HSET2.LE.AND R2, R32, R0, PT ;  /* 0x0000000020027233 */ /* 0x000fe20003803000 */
[----:B------:R-:W-:Y:S01]  /*86f0*/  IMAD.MOV.U32 R78, RZ, RZ, R56 ;  /* 0x000000ffff4e7224 */ /* 0x000fe200078e0038 */
[----:B------:R3:W-:Y:S01]  /*8700*/  STG.E.U16 desc[UR28][R28.64+0x2], R98 ;  /* 0x000002621c007986 */ /* 0x0007e2000c10151c */
[----:B------:R-:W-:-:S02]  /*8710*/  IMAD.MOV.U32 R79, RZ, RZ, R57 ;  /* 0x000000ffff4f7224 */ /* 0x000fc400078e0039 */
[----:B------:R-:W-:Y:S01]  /*8720*/  FADD.FTZ R247, R247, R4 ;  /* 0x00000004f7f77221 */ /* 0x000fe20000010000 */
[----:B------:R-:W-:Y:S01]  /*8730*/  LOP3.LUT R4, R2, R44, RZ, 0xc0, !PT ;  /* 0x0000002c02047212 */ /* 0x000fe200078ec0ff */
[----:B------:R4:W-:Y:S01]  /*8740*/  STG.E.U16 desc[UR28][R218.64+0x10], R97 ;  /* 0x00001061da007986 */ /* 0x0009e2000c10151c */
[--C-:B------:R-:W-:Y:S01]  /*8750*/  HSET2.LE.AND R2, R38, R0.reuse, PT ;  /* 0x0000000026027233 */ /* 0x100fe20003803000 */
[----:B--2---:R-:W-:Y:S01]  /*8760*/  HMMA.16816.F32 R56, R8, R24, R16 ;  /* 0x000000180838723c */ /* 0x004fe20000001810 */
[----:B------:R-:W-:Y:S01]  /*8770*/  FADD.FTZ R248, R248, R5 ;  /* 0x00000005f8f87221 */ /* 0x000fe20000010000 */
[----:B------:R2:W-:Y:S01]  /*8780*/  STG.E.U16 desc[UR28][R218.64+0x12], R99 ;  /* 0x00001263da007986 */ /* 0x0005e2000c10151c */
[----:B------:R-:W-:Y:S01]  /*8790*/  LOP3.LUT R7, R7, R51, RZ, 0xc0, !PT ;  /* 0x0000003307077212 */ /* 0x000fe200078ec0ff */
[----:B------:R-:W-:Y:S01]  /*87a0*/  IMAD.MOV.U32 R43, RZ, RZ, R129 ;  /* 0x000000ffff2b7224 */ /* 0x000fe200078e0081 */
[----:B------:R-:W-:Y:S01]  /*87b0*/  LOP3.LUT R5, R2, R53, RZ, 0xc0, !PT ;  /* 0x0000003502057212 */ /* 0x000fe200078ec0ff */
[----:B------:R-:W-:Y:S01]  /*87c0*/  HMMA.16816.F32 R16, R12, R22, RZ ;  /* 0x000000160c10723c */ /* 0x000fe200000018ff */
[----:B------:R-:W1:Y:S01]  /*87d0*/  LDSM.16.MT88.4 R20, [R187+0x1e000] ;  /* 0x01e00000bb14783b */ /* 0x000e620000004200 */
[----:B------:R-:W-:Y:S01]  /*87e0*/  HSET2.LE.AND R2, R48, R0, PT ;  /* 0x0000000030027233 */ /* 0x000fe20003803000 */
[----:B------:R-:W-:Y:S01]  /*87f0*/  IMAD.MOV.U32 R38, RZ, RZ, R54 ;  /* 0x000000ffff267224 */ /* 0x000fe200078e0036 */
[----:B------:R-:W-:Y:S01]  /*8800*/  @!P6 PRMT R191, R130, 0x5410, RZ ;  /* 0x0000541082bfe816 */ /* 0x000fe200000000ff */
[----:B------:R-:W-:Y:S01]  /*8810*/  IMAD.MOV.U32 R51, RZ, RZ, R88 ;  /* 0x000000ffff337224 */ /* 0x000fe200078e0058 */
[----:B------:R-:W-:Y:S01]  /*8820*/  @!P5 PRMT R183, R131, 0x5410, RZ ;  /* 0x0000541083b7d816 */ /* 0x000fe200000000ff */
[----:B------:R-:W-:Y:S01]  /*8830*/  IMAD.MOV.U32 R137, RZ, RZ, R100 ;  /* 0x000000ffff897224 */ /* 0x000fe200078e0064 */
[----:B------:R-:W-:Y:S01]  /*8840*/  LOP3.LUT R6, R2, R52, RZ, 0xc0, !PT ;  /* 0x0000003402067212 */ /* 0x000fe200078ec0ff */
[----:B------:R-:W-:Y:S01]  /*8850*/  IMAD.MOV.U32 R2, RZ, RZ, R90 ;  /* 0x000000ffff027224 */ /* 0x000fe200078e005a */
[----:B------:R-:W-:Y:S01]  /*8860*/  @!P2 PRMT R134, R139, 0x5410, RZ ;  /* 0x000054108b86a816 */ /* 0x000fe200000000ff */
[----:B------:R-:W-:Y:S01]  /*8870*/  IMAD.MOV.U32 R139, RZ, RZ, R111 ;  /* 0x000000ffff8b7224 */ /* 0x000fe200078e006f */
[----:B------:R-:W-:Y:S01]  /*8880*/  @!P1 PRMT R133, R138, 0x5410, RZ ;  /* 0x000054108a859816 */ /* 0x000fe200000000ff */
[----:B------:R-:W-:Y:S01]  /*8890*/  IMAD.MOV.U32 R138, RZ, RZ, R110 ;  /* 0x000000ffff8a7224 */ /* 0x000fe200078e006e */
[----:B------:R-:W-:Y:S01]  /*88a0*/  STG.E.U16 desc[UR28][R28.64+0x10], R242 ;  /* 0x000010f21c007986 */ /* 0x000fe2000c10151c */
[----:B---3--:R-:W-:-:S02]  /*88b0*/  IMAD.MOV.U32 R98, RZ, RZ, R41 ;  /* 0x000000ffff627224 */ /* 0x008fc400078e0029 */
[----:B------:R-:W-:Y:S01]  /*88c0*/  IMAD.MOV.U32 R41, RZ, RZ, R45 ;  /* 0x000000ffff297224 */ /* 0x000fe200078e002d */
[----:B------:R-:W-:Y:S01]  /*88d0*/  STG.E.U16 desc[UR28][R28.64+0x12], R241 ;  /* 0x000012f11c007986 */ /* 0x000fe2000c10151c */
[----:B----4-:R-:W-:Y:S02]  /*88e0*/  IMAD.MOV.U32 R97, RZ, RZ, R40 ;  /* 0x000000ffff617224 */ /* 0x010fe400078e0028 */
[----:B------:R-:W-:Y:S01]  /*88f0*/  IMAD.MOV.U32 R40, RZ, RZ, R47 ;  /* 0x000000ffff287224 */ /* 0x000fe200078e002f */
[----:B------:R-:W-:Y:S01]  /*8900*/  STG.E.U16 desc[UR28][R218.64+0x20], R246 ;  /* 0x000020f6da007986 */ /* 0x000fe2000c10151c */
[----:B--2---:R-:W-:Y:S02]  /*8910*/  IMAD.MOV.U32 R99, RZ, RZ, R46 ;  /* 0x000000ffff637224 */ /* 0x004fe400078e002e */
[----:B------:R-:W-:Y:S01]  /*8920*/  HMMA.16816.F32 R44, R8, R26, R16 ;  /* 0x0000001a082c723c */ /* 0x000fe20000001810 */
[----:B------:R-:W-:Y:S01]  /*8930*/  IMAD.MOV.U32 R48, RZ, RZ, R109 ;  /* 0x000000ffff307224 */ /* 0x000fe200078e006d */
[----:B------:R-:W-:Y:S01]  /*8940*/  STG.E.U16 desc[UR28][R218.64+0x22], R245 ;  /* 0x000022f5da007986 */ /* 0x000fe2000c10151c */
[----:B------:R-:W-:-:S03]  /*8950*/  IMAD.MOV.U32 R252, RZ, RZ, R102 ;  /* 0x000000fffffc7224 */ /* 0x000fc600078e0066 */
[----:B------:R-:W-:Y:S01]  /*8960*/  STG.E.U16 desc[UR28][R28.64+0x20], R244 ;  /* 0x000020f41c007986 */ /* 0x000fe2000c10151c */
[--C-:B------:R-:W-:Y:S01]  /*8970*/  HSET2.LE.AND R17, R37, R0.reuse, PT ;  /* 0x0000000025117233 */ /* 0x100fe20003803000 */
[----:B------:R-:W-:Y:S01]  /*8980*/  IMAD.MOV.U32 R37, RZ, RZ, R39 ;  /* 0x000000ffff257224 */ /* 0x000fe200078e0027 */
[--C-:B------:R-:W-:Y:S01]  /*8990*/  HSET2.LE.AND R18, R36, R0.reuse, PT ;  /* 0x0000000024127233 */ /* 0x100fe20003803000 */
[----:B------:R-:W-:Y:S01]  /*89a0*/  IMAD.MOV.U32 R36, RZ, RZ, R128 ;  /* 0x000000ffff247224 */ /* 0x000fe200078e0080 */
[--C-:B------:R-:W-:Y:S01]  /*89b0*/  HSET2.LE.AND R16, R34, R0.reuse, PT ;  /* 0x0000000022107233 */ /* 0x100fe20003803000 */
[----:B------:R-:W-:Y:S01]  /*89c0*/  IMAD.MOV.U32 R39, RZ, RZ, R55 ;  /* 0x000000ffff277224 */ /* 0x000fe200078e0037 */
[----:B------:R-:W-:Y:S01]  /*89d0*/  LOP3.LUT R130, R17, R31, RZ, 0xc0, !PT ;  /* 0x0000001f11827212 */ /* 0x000fe200078ec0ff */
[----:B------:R-:W-:Y:S01]  /*89e0*/  IMAD.MOV.U32 R31, RZ, RZ, R139 ;  /* 0x000000ffff1f7224 */ /* 0x000fe200078e008b */
[----:B------:R-:W-:Y:S01]  /*89f0*/  LOP3.LUT R131, R18, R30, RZ, 0xc0, !PT ;  /* 0x0000001e12837212 */ /* 0x000fe200078ec0ff */
[C---:B-1----:R-:W-:Y:S01]  /*8a00*/  HMMA.16816.F32 R24, R12.reuse, R20, RZ ;  /* 0x000000140c18723c */ /* 0x042fe200000018ff */
[----:B------:R-:W-:Y:S01]  /*8a10*/  LOP3.LUT R128, R16, R50, RZ, 0xc0, !PT ;  /* 0x0000003210807212 */ /* 0x000fe200078ec0ff */
[----:B------:R-:W-:Y:S01]  /*8a20*/  IMAD.MOV.U32 R50, RZ, RZ, R101 ;  /* 0x000000ffff327224 */ /* 0x000fe200078e0065 */
[----:B------:R-:W-:Y:S01]  /*8a30*/  HSET2.LE.AND R0, R33, R0, PT ;  /* 0x0000000021007233 */ /* 0x000fe20003803000 */
[----:B------:R-:W-:Y:S01]  /*8a40*/  IMAD.MOV.U32 R30, RZ, RZ, R138 ;  /* 0x000000ffff1e7224 */ /* 0x000fe200078e008a */
[----:B------:R-:W-:Y:S01]  /*8a50*/  STG.E.U16 desc[UR28][R28.64+0x22], R243 ;  /* 0x000022f31c007986 */ /* 0x000fe2000c10151c */
[----:B------:R-:W-:Y:S02]  /*8a60*/  HMMA.16816.F32 R20, R12, R22, RZ ;  /* 0x000000160c14723c */ /* 0x000fe400000018ff */
[----:B------:R-:W-:Y:S01]  /*8a70*/  LOP3.LUT R129, R0, R49, RZ, 0xc0, !PT ;  /* 0x0000003100817212 */ /* 0x000fe200078ec0ff */
[----:B------:R-:W1:Y:S01]  /*8a80*/  LDSM.16.MT88.4 R12, [R187+0x1e800] ;  /* 0x01e80000bb0c783b */ /* 0x000e620000004200 */
[----:B------:R-:W-:-:S02]  /*8a90*/  IMAD.MOV.U32 R0, RZ, RZ, R108 ;  /* 0x000000ffff007224 */ /* 0x000fc400078e006c */
[----:B------:R-:W-:Y:S01]  /*8aa0*/  IMAD.MOV.U32 R49, RZ, RZ, R103 ;  /* 0x000000ffff317224 */ /* 0x000fe200078e0067 */
        /* <DEDUP_REMOVED lines=8> */
[----:B------:R-:W-:Y:S01]  /*8b30*/  STG.E.U16 desc[UR28][R218.64+0x50], R178 ;  /* 0x000050b2da007986 */ /* 0x000fe2000c10151c */
[C---:B-1----:R-:W-:Y:S03]  /*8b40*/  HMMA.16816.F32 R24, R8.reuse, R12, R24 ;  /* 0x0000000c0818723c */ /* 0x042fe60000001818 */
[----:B------:R-:W-:Y:S04]  /*8b50*/  STG.E.U16 desc[UR28][R218.64+0x52], R177 ;  /* 0x000052b1da007986 */ /* 0x000fe8000c10151c */
[----:B------:R-:W-:Y:S01]  /*8b60*/  STG.E.U16 desc[UR28][R28.64+0x50], R175 ;  /* 0x000050af1c007986 */ /* 0x000fe2000c10151c */
[----:B------:R-:W-:Y:S03]  /*8b70*/  HMMA.16816.F32 R20, R8, R14, R20 ;  /* 0x0000000e0814723c */ /* 0x000fe60000001814 */
[----:B------:R-:W1:Y:S04]  /*8b80*/  LDSM.16.MT88.4 R8, [R185+0x19000] ;  /* 0x01900000b908783b */ /* 0x000e680000004200 */
[----:B------:R-:W2:Y:S04]  /*8b90*/  LDSM.16.MT88.4 R12, [R186+0x19000] ;  /* 0x01900000ba0c783b */ /* 0x000ea80000004200 */
        /* <DEDUP_REMOVED lines=9> */
[----:B------:R-:W-:Y:S03]  /*8c30*/  STG.E.U16 desc[UR28][R28.64+0x72], R133 ;  /* 0x000072851c007986 */ /* 0x000fe6000c10151c */
        /* <DEDUP_REMOVED lines=26> */
[----:B------:R-:W-:Y:S01]  /*8de0*/  LDSM.16.MT88.4 R152, [R186+0x19800] ;  /* 0x01980000ba98783b */ /* 0x000fe20000004200 */
[C---:B--2---:R-:W-:Y:S03]  /*8df0*/  HMMA.16816.F32 R100, R4.reuse, R12, R160 ;  /* 0x0000000c0464723c */ /* 0x044fe600000018a0 */
[----:B------:R-:W-:Y:S03]  /*8e00*/  LDSM.16.MT88.4 R160, [R185+0x19800] ;  /* 0x01980000b9a0783b */ /* 0x000fe60000004200 */
[C---:B------:R-:W-:Y:S01]  /*8e10*/  HMMA.16816.F32 R108, R4.reuse, R14, R144 ;  /* 0x0000000e046c723c */ /* 0x040fe20000001890 */
[----:B------:R-:W2:Y:S04]  /*8e20*/  LDSM.16.MT88.4 R12, [R187+0x1d000] ;  /* 0x01d00000bb0c783b */ /* 0x000ea80000004200 */
[----:B------:R-:W3:Y:S01]  /*8e30*/  LDSM.16.MT88.4 R144, [R188+0x19800] ;  /* 0x01980000bc90783b */ /* 0x000ee20000004200 */
[C---:B-1----:R-:W-:Y:S06]  /*8e40*/  HMMA.16816.F32 R112, R4.reuse, R8, R112 ;  /* 0x000000080470723c */ /* 0x042fec0000001870 */
[C---:B------:R-:W-:Y:S01]  /*8e50*/  HMMA.16816.F32 R116, R4.reuse, R10, R116 ;  /* 0x0000000a0474723c */ /* 0x040fe20000001874 */
[----:B------:R-:W1:Y:S05]  /*8e60*/  LDSM.16.MT88.4 R8, [R185+0x1f000] ;  /* 0x01f00000b908783b */ /* 0x000e6a0000004200 */
[C---:B--2---:R-:W-:Y:S06]  /*8e70*/  HMMA.16816.F32 R212, R4.reuse, R12, R212 ;  /* 0x0000000c04d4723c */ /* 0x044fec00000018d4 */
[----:B------:R-:W-:Y:S01]  /*8e80*/  HMMA.16816.F32 R224, R4, R14, R224 ;  /* 0x0000000e04e0723c */ /* 0x000fe200000018e0 */
[----:B------:R-:W2:Y:S05]  /*8e90*/  LDSM.16.MT88.4 R12, [R186+0x1f000] ;  /* 0x01f00000ba0c783b */ /* 0x000eaa0000004200 */
[C---:B------:R-:W-:Y:S06]  /*8ea0*/  HMMA.16816.F32 R164, R128.reuse, R160, R164 ;  /* 0x000000a080a4723c */ /* 0x040fec00000018a4 */
[C---:B------:R-:W-:Y:S06]  /*8eb0*/  HMMA.16816.F32 R160, R128.reuse, R162, R16 ;  /* 0x000000a280a0723c */ /* 0x040fec0000001810 */
[----:B---3--:R-:W-:Y:S01]  /*8ec0*/  HMMA.16816.F32 R148, R128, R144, R148 ;  /* 0x000000908094723c */ /* 0x008fe20000001894 */
[----:B------:R-:W-:-:S02]  /*8ed0*/  IMAD.MOV.U32 R19, RZ, RZ, R50 ;  /* 0x000000ffff137224 */ /* 0x000fc400078e0032 */
[----:B------:R-:W-:-:S03]  /*8ee0*/  IMAD.MOV.U32 R18, RZ, RZ, R51 ;  /* 0x000000ffff127224 */ /* 0x000fc600078e0033 */
[----:B------:R-:W-:Y:S06]  /*8ef0*/  HMMA.16816.F32 R144, R128, R146, R36 ;  /* 0x000000928090723c */ /* 0x000fec0000001824 */
[C---:B-1----:R-:W-:Y:S06]  /*8f00*/  HMMA.16816.F32 R124, R4.reuse, R8, R124 ;  /* 0x00000008047c723c */ /* 0x042fec000000187c */
[C---:B------:R-:W-:Y:S01]  /*8f10*/  HMMA.16816.F32 R120, R4.reuse, R10, R120 ;  /* 0x0000000a0478723c */ /* 0x040fe20000001878 */
[----:B------:R-:W1:Y:S05]  /*8f20*/  LDSM.16.MT88.4 R8, [R188+0x1f000] ;  /* 0x01f00000bc08783b */ /* 0x000e6a0000004200 */
[C---:B--2---:R-:W-:Y:S01]  /*8f30*/  HMMA.16816.F32 R236, R4.reuse, R12, R104 ;  /* 0x0000000c04ec723c */ /* 0x044fe20000001868 */
[----:B------:R-:W-:Y:S05]  /*8f40*/  LDSM.16.MT88.4 R104, [R185+0x1f800] ;  /* 0x01f80000b968783b */ /* 0x000fea0000004200 */
[----:B------:R-:W-:Y:S01]  /*8f50*/  HMMA.16816.F32 R232, R4, R14, R80 ;  /* 0x0000000e04e8723c */ /* 0x000fe20000001850 */
[----:B------:R-:W-:Y:S05]  /*8f60*/  LDSM.16.MT88.4 R80, [R186+0x1d800] ;  /* 0x01d80000ba50783b */ /* 0x000fea0000004200 */
[C---:B------:R-:W-:Y:S06]  /*8f70*/  HMMA.16816.F32 R156, R128.reuse, R152, R156 ;  /* 0x00000098809c723c */ /* 0x040fec000000189c */
[----:B------:R-:W-:Y:S06]  /*8f80*/  HMMA.16816.F32 R152, R128, R154, R32 ;  /* 0x0000009a8098723c */ /* 0x000fec0000001820 */
[C---:B-1----:R-:W-:Y:S01]  /*8f90*/  HMMA.16816.F32 R228, R4.reuse, R8, R56 ;  /* 0x0000000804e4723c */ /* 0x042fe20000001838 */
[----:B------:R-:W-:Y:S05]  /*8fa0*/  LDSM.16.MT88.4 R56, [R188+0x1b800] ;  /* 0x01b80000bc38783b */ /* 0x000fea0000004200 */
[C---:B------:R-:W-:Y:S01]  /*8fb0*/  HMMA.16816.F32 R12, R4.reuse, R10, R44 ;  /* 0x0000000a040c723c */ /* 0x040fe2000000182c */
[----:B------:R-:W1:Y:S05]  /*8fc0*/  LDSM.16.MT88.4 R8, [R187+0x1f000] ;  /* 0x01f00000bb08783b */ /* 0x000e6a0000004200 */
[C---:B-1----:R-:W-:Y:S06]  /*8fd0*/  HMMA.16816.F32 R24, R4.reuse, R8, R24 ;  /* 0x000000080418723c */ /* 0x042fec0000001818 */
[----:B------:R-:W-:Y:S01]  /*8fe0*/  HMMA.16816.F32 R20, R4, R10, R20 ;  /* 0x0000000a0414723c */ /* 0x000fe20000001814 */
[----:B------:R-:W-:Y:S01]  /*8ff0*/  IMAD.MOV.U32 R9, RZ, RZ, R2 ;  /* 0x000000ffff097224 */ /* 0x000fe200078e0002 */
[----:B------:R-:W-:Y:S01]  /*9000*/  LDSM.16.MT88.4 R4, [R187+0x1f800] ;  /* 0x01f80000bb04783b */ /* 0x000fe20000004200 */
[----:B------:R-:W-:-:S02]  /*9010*/  IMAD.MOV.U32 R2, RZ, RZ, R137 ;  /* 0x000000ffff027224 */ /* 0x000fc400078e0089 */
[----:B------:R-:W-:Y:S02]  /*9020*/  IMAD.MOV.U32 R8, RZ, RZ, R48 ;  /* 0x000000ffff087224 */ /* 0x000fe400078e0030 */
[----:B------:R-:W-:Y:S02]  /*9030*/  IMAD.MOV.U32 R11, RZ, RZ, R0 ;  /* 0x000000ffff0b7224 */ /* 0x000fe400078e0000 */
[----:B------:R-:W-:Y:S01]  /*9040*/  FADD.FTZ R2, R2, R248 ;  /* 0x000000f802027221 */ /* 0x000fe20000010000 */
[----:B------:R-:W-:Y:S02]  /*9050*/  IMAD.MOV.U32 R0, RZ, RZ, R136 ;  /* 0x000000ffff007224 */ /* 0x000fe400078e0088 */
[----:B------:R-:W1:Y:S01]  /*9060*/  LDSM.16.MT88.4 R136, [R187+0x19800] ;  /* 0x01980000bb88783b */ /* 0x000e620000004200 */
[----:B------:R-:W-:Y:S02]  /*9070*/  IMAD.MOV.U32 R10, RZ, RZ, R49 ;  /* 0x000000ffff0a7224 */ /* 0x000fe400078e0031 */
[----:B------:R-:W-:Y:S01]  /*9080*/  FADD.FTZ R0, R0, R247 ;  /* 0x000000f700007221 */ /* 0x000fe20000010000 */
[----:B------:R-:W-:Y:S01]  /*9090*/  FADD.FTZ R2, R19, R2 ;  /* 0x0000000213027221 */ /* 0x000fe20000010000 */
[----:B------:R-:W2:Y:S02]  /*90a0*/  LDSM.16.MT88.4 R48, [R186+0x1b800] ;  /* 0x01b80000ba30783b */ /* 0x000ea40000004200 */
        /* <DEDUP_REMOVED lines=10> */
[C---:B-1----:R-:W-:Y:S06]  /*9150*/  HMMA.16816.F32 R140, R128.reuse, R136, R140 ;  /* 0x00000088808c723c */ /* 0x042fec000000188c */
[C---:B------:R-:W-:Y:S01]  /*9160*/  HMMA.16816.F32 R136, R128.reuse, R138, R40 ;  /* 0x0000008a8088723c */ /* 0x040fe20000001828 */
[----:B------:R-:W1:Y:S05]  /*9170*/  LDSM.16.MT88.4 R40, [R185+0x1b800] ;  /* 0x01b80000b928783b */ /* 0x000e6a0000004200 */
[C---:B--2---:R-:W-:Y:S01]  /*9180*/  HMMA.16816.F32 R44, R128.reuse, R48, R64 ;  /* 0x00000030802c723c */ /* 0x044fe20000001840 */
[----:B------:R-:W2:Y:S05]  /*9190*/  LDSM.16.MT88.4 R64, [R187+0x1b800] ;  /* 0x01b80000bb40783b */ /* 0x000eaa0000004200 */
[C---:B------:R-:W-:Y:S06]  /*91a0*/  HMMA.16816.F32 R48, R128.reuse, R50, R68 ;  /* 0x000000328030723c */ /* 0x040fec0000001844 */
[C---:B-1----:R-:W-:Y:S06]  /*91b0*/  HMMA.16816.F32 R36, R128.reuse, R40, R52 ;  /* 0x000000288024723c */ /* 0x042fec0000001834 */
[C---:B------:R-:W-:Y:S06]  /*91c0*/  HMMA.16816.F32 R40, R128.reuse, R42, R60 ;  /* 0x0000002a8028723c */ /* 0x040fec000000183c */
        /* <DEDUP_REMOVED lines=8> */
[C---:B------:R-:W-:Y:S01]  /*9250*/  HMMA.16816.F32 R104, R128.reuse, R106, R120 ;  /* 0x0000006a8068723c */ /* 0x040fe20000001878 */
[----:B------:R-:W3:Y:S05]  /*9260*/  LDSM.16.MT88.4 R120, [R188+0x1f800] ;  /* 0x01f80000bc78783b */ /* 0x000eea0000004200 */
[C---:B-1----:R-:W-:Y:S06]  /*9270*/  HMMA.16816.F32 R68, R128.reuse, R72, R92 ;  /* 0x000000488044723c */ /* 0x042fec000000185c */
[C---:B------:R-:W-:Y:S01]  /*9280*/  HMMA.16816.F32 R72, R128.reuse, R74, R96 ;  /* 0x0000004a8048723c */ /* 0x040fe20000001860 */
[----:B------:R-:W1:Y:S05]  /*9290*/  LDSM.16.MT88.4 R96, [R187+0x1d800] ;  /* 0x01d80000bb60783b */ /* 0x000e6a0000004200 */
[C---:B--2---:R-:W-:Y:S01]  /*92a0*/  HMMA.16816.F32 R84, R128.reuse, R88, R112 ;  /* 0x000000588054723c */ /* 0x044fe20000001870 */
[----:B------:R-:W2:Y:S05]  /*92b0*/  LDSM.16.MT88.4 R112, [R186+0x1f800] ;  /* 0x01f80000ba70783b */ /* 0x000eaa0000004200 */
[C---:B------:R-:W-:Y:S06]  /*92c0*/  HMMA.16816.F32 R80, R128.reuse, R82, R108 ;  /* 0x000000528050723c */ /* 0x040fec000000186c */
[C---:B------:R-:W-:Y:S06]  /*92d0*/  HMMA.16816.F32 R88, R128.reuse, R90, R116 ;  /* 0x0000005a8058723c */ /* 0x040fec0000001874 */
[C---:B------:R-:W-:Y:S06]  /*92e0*/  HMMA.16816.F32 R124, R128.reuse, R4, R24 ;  /* 0x00000004807c723c */ /* 0x040fec0000001818 */
[C---:B---3--:R-:W-:Y:S06]  /*92f0*/  HMMA.16816.F32 R116, R128.reuse, R120, R228 ;  /* 0x000000788074723c */ /* 0x048fec00000018e4 */
[C---:B------:R-:W-:Y:S06]  /*9300*/  HMMA.16816.F32 R120, R128.reuse, R122, R12 ;  /* 0x0000007a8078723c */ /* 0x040fec000000180c */
[C---:B-1----:R-:W-:Y:S06]  /*9310*/  HMMA.16816.F32 R92, R128.reuse, R96, R212 ;  /* 0x00000060805c723c */ /* 0x042fec00000018d4 */
[----:B--2---:R-:W-:Y:S01]  /*9320*/  HMMA.16816.F32 R108, R128, R112, R236 ;  /* 0x00000070806c723c */ /* 0x004fe200000018ec */
[----:B------:R-:W-:-:S04]  /*9330*/  IADD3 R214, P1, R218, -0x80, RZ ;  /* 0xffffff80dad67810 */ /* 0x000fc80007f3e0ff */
[----:B------:R-:W-:Y:S01]  /*9340*/  IADD3.X R215, R219, -0x1, RZ, P1, !PT ;  /* 0xffffffffdbd77810 */ /* 0x000fe20000ffe4ff */
[----:B------:R-:W-:Y:S01]  /*9350*/  HMMA.16816.F32 R96, R128, R98, R224 ;  /* 0x000000628060723c */ /* 0x000fe200000018e0 */
[----:B------:R-:W-:-:S05]  /*9360*/  FADD.FTZ R239, R249, R0 ;  /* 0x00000000f9ef7221 */ /* 0x000fca0000010000 */
        /* <DEDUP_REMOVED lines=24> */
[----:B------:R-:W2:Y:S01]  /*94f0*/  S2R R252, SR_TID.X ;  /* 0x0000000000fc7919 */ /* 0x000ea20000002100 */
[----:B------:R-:W-:-:S06]  /*9500*/  IMAD.MOV.U32 R5, RZ, RZ, R19 ;  /* 0x000000ffff057224 */ /* 0x000fcc00078e0013 */
[----:B------:R-:W3:Y:S01]  /*9510*/  @!P4 LDC.64 R8, c[0x0][0x220] ;  /* 0x00008800ff08cb82 */ /* 0x000ee20000000a00 */
[----:B------:R-:W-:Y:S01]  /*9520*/  UIMAD UR4, UR6, UR40, UR4 ;  /* 0x00000028060472a4 */ /* 0x000fe2000f8e0204 */
[----:B------:R-:W-:-:S04]  /*9530*/  IMAD.MOV.U32 R4, RZ, RZ, R30 ;  /* 0x000000ffff047224 */ /* 0x000fc800078e001e */
        /* <DEDUP_REMOVED lines=13> */
[----:B---3--:R-:W-:Y:S01]  /*9610*/  @!P4 LEA R8, P0, R4, R8, 0x1 ;  /* 0x000000080408c211 */ /* 0x008fe200078008ff */
[----:B------:R-:W-:Y:S01]  /*9620*/  @P4 STS.128 [R216+0x1a000], RZ ;  /* 0x01a000ffd8004388 */ /* 0x000fe20000000c00 */
[----:B------:R-:W-:Y:S02]  /*9630*/  @!P5 LEA R14, P1, R0, R14, 0x1 ;  /* 0x0000000e000ed211 */ /* 0x000fe400078208ff */
[----:B------:R-:W-:Y:S01]  /*9640*/  @!P4 LEA.HI.X R9, R4, R9, R2, 0x1, P0 ;  /* 0x000000090409c211 */ /* 0x000fe200000f0c02 */
[----:B--2---:R-:W-:Y:S01]  /*9650*/  IMAD.SHL.U32 R252, R252, 0x2, RZ ;  /* 0x00000002fcfc7824 */ /* 0x004fe200078e00ff */
[----:B------:R-:W-:Y:S01]  /*9660*/  @!P5 LEA.HI.X R15, R0, R15, R5, 0x1, P1 ;  /* 0x0000000f000fd211 */ /* 0x000fe200008f0c05 */
[----:B------:R-:W2:Y:S01]  /*9670*/  @!P3 LDC.64 R18, c[0x0][0x220] ;  /* 0x00008800ff12bb82 */ /* 0x000ea20000000a00 */
[----:B----4-:R-:W-:Y:S01]  /*9680*/  @!P3 LEA R10, P0, R4, R10, 0x1 ;  /* 0x0000000a040ab211 */ /* 0x010fe200078008ff */
[----:B------:R-:W-:Y:S01]  /*9690*/  @!PT LDS RZ, [RZ] ;  /* 0x00000000fffff984 */ /* 0x000fe20000000800 */
[----:B------:R-:W-:Y:S01]  /*96a0*/  @!PT LDS RZ, [RZ] ;  /* 0x00000000fffff984 */ /* 0x000fe20000000800 */
[----:B------:R-:W-:Y:S01]  /*96b0*/  @!PT LDS RZ, [RZ] ;  /* 0x00000000fffff984 */ /* 0x000fe20000000800 */
[----:B------:R3:W-:Y:S01]  /*96c0*/  @!P4 LDGSTS.E.BYPASS.LTC128B.128 [R216+0x1a000], desc[UR28][R8.64+0x80] ;  /* 0x1a00008008d8cfae */ /* 0x0007e2000b901d5c */
[----:B------:R-:W-:-:S02]  /*96d0*/  LOP3.LUT R252, R252, 0x6, RZ, 0xc0, !PT ;  /* 0x00000006fcfc7812 */ /* 0x000fc400078ec0ff */
[C-C-:B------:R-:W-:Y:S01]  /*96e0*/  @!P3 LEA.HI.X R11, R4.reuse, R11, R2.reuse, 0x1, P0 ;  /* 0x0000000b040bb211 */ /* 0x140fe200000f0c02 */
[----:B------:R-:W-:Y:S02]  /*96f0*/  @P3 STS.128 [R216+0x1c000], RZ ;  /* 0x01c000ffd8003388 */ /* 0x000fe40000000c00 */
[----:B------:R-:W4:Y:S01]  /*9700*/  @!P2 LDC.64 R20, c[0x0][0x220] ;  /* 0x00008800ff14ab82 */ /* 0x000f220000000a00 */
[C---:B-1----:R-:W-:Y:S01]  /*9710*/  @!P2 LEA R12, P0, R4.reuse, R12, 0x1 ;  /* 0x0000000c040ca211 */ /* 0x042fe200078008ff */
[----:B------:R-:W-:Y:S01]  /*9720*/  @!PT LDS RZ, [RZ] ;  /* 0x00000000fffff984 */ /* 0x000fe20000000800 */
[----:B------:R-:W-:Y:S01]  /*9730*/  @!PT LDS RZ, [RZ] ;  /* 0x00000000fffff984 */ /* 0x000fe20000000800 */
[----:B------:R-:W-:Y:S01]  /*9740*/  @!PT LDS RZ, [RZ] ;  /* 0x00000000fffff984 */ /* 0x000fe20000000800 */
[----:B------:R-:W-:Y:S03]  /*9750*/  @!P3 LDGSTS.E.BYPASS.LTC128B.128 [R216+0x1c000], desc[UR28][R10.64+0x100] ;  /* 0x1c0001000ad8bfae */ /* 0x000fe6000b901d5c */
        /* <DEDUP_REMOVED lines=11> */
[----:B------:R-:W-:Y:S01]  /*9810*/  @!P5 LDGSTS.E.BYPASS.LTC128B.128 [R216+0x19000], desc[UR28][R14.64] ;  /* 0x190000000ed8dfae */ /* 0x000fe2000b901d5c */
[C-C-:B------:R-:W-:Y:S02]  /*9820*/  @!P3 LEA.HI.X R7, R0.reuse, R19, R5.reuse, 0x1, P1 ;  /* 0x000000130007b211 */ /* 0x140fe400008f0c05 */
[C---:B---3--:R-:W-:Y:S01]  /*9830*/  @!P4 LEA R8, P6, R0.reuse, R16, 0x1 ;  /* 0x000000100008c211 */ /* 0x048fe200078c08ff */
[----:B------:R-:W-:Y:S01]  /*9840*/  @P4 STS.128 [R216+0x1b000], RZ ;  /* 0x01b000ffd8004388 */ /* 0x000fe20000000c00 */
[C---:B----4-:R-:W-:Y:S02]  /*9850*/  @!P2 LEA R4, P0, R0.reuse, R20, 0x1 ;  /* 0x000000140004a211 */ /* 0x050fe400078008ff */
        /* <DEDUP_REMOVED lines=9> */
[C---:B------:R-:W-:Y:S01]  /*98f0*/  VIADD R2, R0.reuse, 0x1 ;  /* 0x0000000100027836 */ /* 0x040fe20000000000 */
[C---:B------:R-:W-:Y:S01]  /*9900*/  ISETP.GE.AND P0, PT, R0.reuse, R222, PT ;  /* 0x000000de0000720c */ /* 0x040fe20003f06270 */
[----:B------:R-:W-:Y:S01]  /*9910*/  @!PT LDS RZ, [RZ] ;  /* 0x00000000fffff984 */ /* 0x000fe20000000800 */
[----:B------:R-:W-:Y:S01]  /*9920*/  @!PT LDS RZ, [RZ] ;  /* 0x00000000fffff984 */ /* 0x000fe20000000800 */
[----:B------:R-:W-:Y:S01]  /*9930*/  @!PT LDS RZ, [RZ] ;  /* 0x00000000fffff984 */ /* 0x000fe20000000800 */
[----:B------:R-:W-:Y:S01]  /*9940*/  @!P3 LDGSTS.E.BYPASS.LTC128B.128 [R216+0x1d000], desc[UR28][R6.64+0x100] ;  /* 0x1d00010006d8bfae */ /* 0x000fe2000b901d5c */
[C---:B------:R-:W-:Y:S02]  /*9950*/  ISETP.GE.AND P6, PT, R0.reuse, R221, PT ;  /* 0x000000dd0000720c */ /* 0x040fe40003fc6270 */
[----:B------:R-:W-:Y:S01]  /*9960*/  ISETP.LT.OR P0, PT, R0, R220, P0 ;  /* 0x000000dc0000720c */ /* 0x000fe20000701670 */
[----:B------:R-:W-:Y:S01]  /*9970*/  @P2 STS.128 [R216+0x1f000], RZ ;  /* 0x01f000ffd8002388 */ /* 0x000fe20000000c00 */
[----:B------:R-:W-:-:S02]  /*9980*/  ISETP.GE.AND P1, PT, R2, R222, PT ;  /* 0x000000de0200720c */ /* 0x000fc40003f26270 */
[----:B------:R-:W-:Y:S01]  /*9990*/  ISETP.LT.OR P6, PT, R0, R217, P6 ;  /* 0x000000d90000720c */ /* 0x000fe200037c1670 */
[----:B------:R-:W-:Y:S01]  /*99a0*/  @!PT LDS RZ, [RZ] ;  /* 0x00000000fffff984 */ /* 0x000fe20000000800 */
[----:B------:R-:W-:Y:S01]  /*99b0*/  @!PT LDS RZ, [RZ] ;  /* 0x00000000fffff984 */ /* 0x000fe20000000800 */
[----:B------:R-:W-:Y:S01]  /*99c0*/  @!PT LDS RZ, [RZ] ;  /* 0x00000000fffff984 */ /* 0x000fe20000000800 */
[----:B------:R2:W-:Y:S01]  /*99d0*/  @!P2 LDGSTS.E.BYPASS.LTC128B.128 [R216+0x1f000], desc[UR28][R4.64+0x180] ;  /* 0x1f00018004d8afae */ /* 0x0005e2000b901d5c */
[----:B------:R-:W-:-:S03]  /*99e0*/  ISETP.LT.OR P1, PT, R2, R220, P1 ;  /* 0x000000dc0200720c */ /* 0x000fc60000f21670 */
[----:B------:R-:W-:Y:S04]  /*99f0*/  LDSM.16.M88.4 R20, [R184+0x10000] ;  /* 0x01000000b814783b */ /* 0x000fe80000000200 */
[----:B------:R-:W-:Y:S04]  /*9a00*/  LDSM.16.M88.4 R16, [R184+0x10800] ;  /* 0x01080000b810783b */ /* 0x000fe80000000200 */
[----:B-1----:R-:W1:Y:S04]  /*9a10*/  LDSM.16.M88.4 R8, [R192] ;  /* 0x00000000c008783b */ /* 0x002e680000000200 */
[----:B------:R-:W3:Y:S04]  /*9a20*/  LDSM.16.M88.4 R12, [R184+0x11000] ;  /* 0x01100000b80c783b */ /* 0x000ee80000000200 */
[----:B------:R-:W4:Y:S04]  /*9a30*/  LDSM.16.M88.4 R32, [R184+0x11800] ;  /* 0x01180000b820783b */ /* 0x000f280000000200 */
[----:B------:R-:W-:Y:S04]  /*9a40*/  LDSM.16.M88.4 R180, [R196] ;  /* 0x00000000c4b4783b */ /* 0x000fe80000000200 */
[----:B--2---:R-:W2:Y:S04]  /*9a50*/  LDSM.16.M88.4 R4, [R193] ;  /* 0x00000000c104783b */ /* 0x004ea80000000200 */
[----:B------:R-:W2:Y:S04]  /*9a60*/  LDSM.16.M88.4 R176, [R211] ;  /* 0x00000000d3b0783b */ /* 0x000ea80000000200 */
[----:B------:R-:W2:Y:S04]  /*9a70*/  LDSM.16.M88.4 R212, [R210] ;  /* 0x00000000d2d4783b */ /* 0x000ea80000000200 */
[----:B------:R-:W2:Y:S04]  /*9a80*/  LDSM.16.M88.4 R232, [R209] ;  /* 0x00000000d1e8783b */ /* 0x000ea80000000200 */
[----:B------:R-:W0:Y:S01]  /*9a90*/  LDGDEPBAR ;  /* 0x00000000000079af */ /* 0x000e220000000000 */
[C---:B-1----:R-:W-:Y:S06]  /*9aa0*/  HMMA.16816.F32 R172, R8.reuse, R20, RZ ;  /* 0x0000001408ac723c */ /* 0x042fec00000018ff */
[C---:B------:R-:W-:Y:S06]  /*9ab0*/  HMMA.16816.F32 R168, R8.reuse, R22, RZ ;  /* 0x0000001608a8723c */ /* 0x040fec00000018ff */
[C---:B------:R-:W-:Y:S06]  /*9ac0*/  HMMA.16816.F32 R28, R8.reuse, R16, RZ ;  /* 0x00000010081c723c */ /* 0x040fec00000018ff */
[C---:B------:R-:W-:Y:S06]  /*9ad0*/  HMMA.16816.F32 R24, R8.reuse, R18, RZ ;  /* 0x000000120818723c */ /* 0x040fec00000018ff */
[C---:B---3--:R-:W-:Y:S06]  /*9ae0*/  HMMA.16816.F32 R20, R8.reuse, R12, RZ ;  /* 0x0000000c0814723c */ /* 0x048fec00000018ff */
[C---:B------:R-:W-:Y:S06]  /*9af0*/  HMMA.16816.F32 R16, R8.reuse, R14, RZ ;  /* 0x0000000e0810723c */ /* 0x040fec00000018ff */
[C---:B----4-:R-:W-:Y:S06]  /*9b00*/  HMMA.16816.F32 R12, R8.reuse, R32, RZ ;  /* 0x00000020080c723c */ /* 0x050fec00000018ff */
[----:B------:R-:W-:Y:S06]  /*9b10*/  HMMA.16816.F32 R8, R8, R34, RZ ;  /* 0x000000220808723c */ /* 0x000fec00000018ff */
[C---:B--2---:R-:W-:Y:S06]  /*9b20*/  HMMA.16816.F32 R228, R4.reuse, R180, R172 ;  /* 0x000000b404e4723c */ /* 0x044fec00000018ac */
        /* <DEDUP_REMOVED lines=8> */
[C---:B------:R-:W-:Y:S01]  /*9bb0*/  HMMA.16816.F32 R28, R4.reuse, R232, R12 ;  /* 0x000000e8041c723c */ /* 0x040fe2000000180c */
[----:B------:R-:W-:Y:S05]  /*9bc0*/  LDSM.16.M88.4 R12, [R190+0x11800] ;  /* 0x01180000be0c783b */ /* 0x000fea0000000200 */
[----:B------:R-:W-:Y:S01]  /*9bd0*/  HMMA.16816.F32 R8, R4, R234, R8 ;  /* 0x000000ea0408723c */ /* 0x000fe20000001808 */
[----:B------:R-:W1:Y:S05]  /*9be0*/  LDSM.16.M88.4 R4, [R195] ;  /* 0x00000000c304783b */ /* 0x000e6a0000000200 */
[C---:B-1----:R-:W-:Y:S06]  /*9bf0*/  HMMA.16816.F32 R212, R4.reuse, R24, R228 ;  /* 0x0000001804d4723c */ /* 0x042fec00000018e4 */
[C---:B------:R-:W-:Y:S01]  /*9c00*/  HMMA.16816.F32 R224, R4.reuse, R26, R224 ;  /* 0x0000001a04e0723c */ /* 0x040fe200000018e0 */
[----:B------:R-:W-:Y:S05]  /*9c10*/  LDSM.16.M88.4 R24, [R189] ;  /* 0x00000000bd18783b */ /* 0x000fea0000000200 */
        /* <DEDUP_REMOVED lines=8> */
[----:B------:R-:W1:Y:S04]  /*9ca0*/  LDSM.16.M88.4 R4, [R194] ;  /* 0x00000000c204783b */ /* 0x000e680000000200 */
[----:B------:R-:W2:Y:S01]  /*9cb0*/  LDSM.16.M88.4 R12, [R189+0x1800] ;  /* 0x00180000bd0c783b */ /* 0x000ea20000000200 */
        /* <DEDUP_REMOVED lines=11> */
[----:B------:R-:W1:Y:S04]  /*9d70*/  LDSM.16.M88.4 R4, [R192+0x4000] ;  /* 0x00400000c004783b */ /* 0x000e680000000200 */
[----:B------:R-:W2:Y:S01]  /*9d80*/  LDSM.16.M88.4 R12, [R184+0x13800] ;  /* 0x01380000b80c783b */ /* 0x000ea20000000200 */
[C---:B-1----:R-:W-:Y:S06]  /*9d90*/  HMMA.16816.F32 R212, R4.reuse, R24, R212 ;  /* 0x0000001804d4723c */ /* 0x042fec00000018d4 */
[C---:B------:R-:W-:Y:S01]  /*9da0*/  HMMA.16816.F32 R180, R4.reuse, R26, R180 ;  /* 0x0000001a04b4723c */ /* 0x040fe200000018b4 */
[----:B------:R-:W-:Y:S05]  /*9db0*/  LDSM.16.M88.4 R24, [R208] ;  /* 0x00000000d018783b */ /* 0x000fea0000000200 */
[C---:B------:R-:W-:Y:S06]  /*9dc0*/  HMMA.16816.F32 R176, R4.reuse, R20, R176 ;  /* 0x0000001404b0723c */ /* 0x040fec00000018b0 */
[C---:B------:R-:W-:Y:S01]  /*9dd0*/  HMMA.16816.F32 R172, R4.reuse, R22, R172 ;  /* 0x0000001604ac723c */ /* 0x040fe200000018ac */
[----:B------:R-:W-:Y:S05]  /*9de0*/  LDSM.16.M88.4 R20, [R207] ;  /* 0x00000000cf14783b */ /* 0x000fea0000000200 */
[C---:B------:R-:W-:Y:S06]  /*9df0*/  HMMA.16816.F32 R168, R4.reuse, R16, R168 ;  /* 0x0000001004a8723c */ /* 0x040fec00000018a8 */
[C---:B------:R-:W-:Y:S01]  /*9e00*/  HMMA.16816.F32 R32, R4.reuse, R18, R32 ;  /* 0x000000120420723c */ /* 0x040fe20000001820 */
[----:B------:R-:W-:Y:S05]  /*9e10*/  LDSM.16.M88.4 R16, [R206] ;  /* 0x00000000ce10783b */ /* 0x000fea0000000200 */
[C---:B--2---:R-:W-:Y:S06]  /*9e20*/  HMMA.16816.F32 R28, R4.reuse, R12, R28 ;  /* 0x0000000c041c723c */ /* 0x044fec000000181c */
[----:B------:R-:W-:Y:S01]  /*9e30*/  HMMA.16816.F32 R8, R4, R14, R8 ;  /* 0x0000000e0408723c */ /* 0x000fe20000001808 */
[----:B------:R-:W1:Y:S04]  /*9e40*/  LDSM.16.M88.4 R4, [R193+0x4000] ;  /* 0x00400000c104783b */ /* 0x000e680000000200 */
[----:B------:R-:W2:Y:S01]  /*9e50*/  LDSM.16.M88.4 R12, [R205] ;  /* 0x00000000cd0c783b */ /* 0x000ea20000000200 */
        /* <DEDUP_REMOVED lines=79> */
[C---:B------:R-:W-:Y:S06]  /*a350*/  HMMA.16816.F32 R172, R4.reuse, R22, R172 ;  /* 0x0000001604ac723c */ /* 0x040fec00000018ac */
        /* <DEDUP_REMOVED lines=8> */
[----:B------:R-:W-:Y:S04]  /*a3e0*/  LDSM.16.M88.4 R4, [R192+0xc000] ;  /* 0x00c00000c004783b */ /* 0x000fe80000000200 */
[----:B------:R-:W1:Y:S04]  /*a3f0*/  LDSM.16.M88.4 R12, [R184+0x16000] ;  /* 0x01600000b80c783b */ /* 0x000e680000000200 */
[----:B------:R-:W2:Y:S01]  /*a400*/  LDSM.16.M88.4 R8, [R184+0x16800] ;  /* 0x01680000b808783b */ /* 0x000ea20000000200 */
[C---:B-1----:R-:W-:Y:S06]  /*a410*/  HMMA.16816.F32 R232, R4.reuse, R12, R212 ;  /* 0x0000000c04e8723c */ /* 0x042fec00000018d4 */
[C---:B------:R-:W-:Y:S06]  /*a420*/  HMMA.16816.F32 R228, R4.reuse, R14, R180 ;  /* 0x0000000e04e4723c */ /* 0x040fec00000018b4 */
[C---:B--2---:R-:W-:Y:S06]  /*a430*/  HMMA.16816.F32 R224, R4.reuse, R8, R176 ;  /* 0x0000000804e0723c */ /* 0x044fec00000018b0 */
[C---:B------:R-:W-:Y:S01]  /*a440*/  HMMA.16816.F32 R212, R4.reuse, R10, R172 ;  /* 0x0000000a04d4723c */ /* 0x040fe200000018ac */
[----:B------:R-:W-:Y:S05]  /*a450*/  LDSM.16.M88.4 R8, [R193+0xc000] ;  /* 0x00c00000c108783b */ /* 0x000fea0000000200 */
[C---:B------:R-:W-:Y:S01]  /*a460*/  HMMA.16816.F32 R180, R4.reuse, R16, R168 ;  /* 0x0000001004b4723c */ /* 0x040fe200000018a8 */
[----:B------:R-:W1:Y:S05]  /*a470*/  LDSM.16.M88.4 R168, [R200] ;  /* 0x00000000c8a8783b */ /* 0x000e6a0000000200 */
[C---:B------:R-:W-:Y:S01]  /*a480*/  HMMA.16816.F32 R176, R4.reuse, R18, R32 ;  /* 0x0000001204b0723c */ /* 0x040fe20000001820 */
[----:B------:R-:W-:Y:S05]  /*a490*/  LDSM.16.M88.4 R32, [R190+0x16000] ;  /* 0x01600000be20783b */ /* 0x000fea0000000200 */
[C---:B------:R-:W-:Y:S01]  /*a4a0*/  HMMA.16816.F32 R172, R4.reuse, R24, R28 ;  /* 0x0000001804ac723c */ /* 0x040fe2000000181c */
[----:B------:R-:W2:Y:S05]  /*a4b0*/  LDSM.16.M88.4 R28, [R199] ;  /* 0x00000000c71c783b */ /* 0x000eaa0000000200 */
[----:B------:R-:W-:Y:S01]  /*a4c0*/  HMMA.16816.F32 R16, R4, R26, R20 ;  /* 0x0000001a0410723c */ /* 0x000fe20000001814 */
[----:B------:R-:W3:Y:S04]  /*a4d0*/  LDSM.16.M88.4 R24, [R198] ;  /* 0x00000000c618783b */ /* 0x000ee80000000200 */
[----:B------:R-:W4:Y:S04]  /*a4e0*/  LDSM.16.M88.4 R20, [R197] ;  /* 0x00000000c514783b */ /* 0x000f280000000200 */
[----:B------:R-:W4:Y:S01]  /*a4f0*/  LDSM.16.M88.4 R4, [R195+0xc000] ;  /* 0x00c00000c304783b */ /* 0x000f220000000200 */
[C---:B-1----:R-:W-:Y:S06]  /*a500*/  HMMA.16816.F32 R12, R8.reuse, R168, R232 ;  /* 0x000000a8080c723c */ /* 0x042fec00000018e8 */
[C---:B------:R-:W-:Y:S06]  /*a510*/  HMMA.16816.F32 R168, R8.reuse, R170, R228 ;  /* 0x000000aa08a8723c */ /* 0x040fec00000018e4 */
[C---:B--2---:R-:W-:Y:S06]  /*a520*/  HMMA.16816.F32 R232, R8.reuse, R28, R224 ;  /* 0x0000001c08e8723c */ /* 0x044fec00000018e0 */
[C---:B------:R-:W-:Y:S01]  /*a530*/  HMMA.16816.F32 R228, R8.reuse, R30, R212 ;  /* 0x0000001e08e4723c */ /* 0x040fe200000018d4 */
[----:B------:R-:W-:Y:S05]  /*a540*/  LDSM.16.M88.4 R28, [R189+0x6000] ;  /* 0x00600000bd1c783b */ /* 0x000fea0000000200 */
[C---:B---3--:R-:W-:Y:S06]  /*a550*/  HMMA.16816.F32 R212, R8.reuse, R24, R180 ;  /* 0x0000001808d4723c */ /* 0x048fec00000018b4 */
[C---:B------:R-:W-:Y:S01]  /*a560*/  HMMA.16816.F32 R224, R8.reuse, R26, R176 ;  /* 0x0000001a08e0723c */ /* 0x040fe200000018b0 */
[----:B------:R-:W1:Y:S05]  /*a570*/  LDSM.16.M88.4 R24, [R190+0x16800] ;  /* 0x01680000be18783b */ /* 0x000e6a0000000200 */
[C---:B----4-:R-:W-:Y:S01]  /*a580*/  HMMA.16816.F32 R180, R8.reuse, R20, R172 ;  /* 0x0000001408b4723c */ /* 0x050fe200000018ac */
[----:B------:R-:W-:Y:S05]  /*a590*/  LDSM.16.M88.4 R172, [R189+0x6800] ;  /* 0x00680000bdac783b */ /* 0x000fea0000000200 */
[----:B------:R-:W-:Y:S01]  /*a5a0*/  HMMA.16816.F32 R176, R8, R22, R16 ;  /* 0x0000001608b0723c */ /* 0x000fe20000001810 */
[----:B------:R-:W2:Y:S04]  /*a5b0*/  LDSM.16.M88.4 R8, [R194+0xc000] ;  /* 0x00c00000c208783b */ /* 0x000ea80000000200 */
[----:B------:R-:W3:Y:S01]  /*a5c0*/  LDSM.16.M88.4 R16, [R190+0x17800] ;  /* 0x01780000be10783b */ /* 0x000ee20000000200 */
[C---:B------:R-:W-:Y:S03]  /*a5d0*/  HMMA.16816.F32 R12, R4.reuse, R32, R12 ;  /* 0x00000020040c723c */ /* 0x040fe6000000180c */
[----:B------:R-:W4:Y:S03]  /*a5e0*/  LDSM.16.M88.4 R20, [R190+0x17000] ;  /* 0x01700000be14783b */ /* 0x000f260000000200 */
[C---:B------:R-:W-:Y:S06]  /*a5f0*/  HMMA.16816.F32 R32, R4.reuse, R34, R168 ;  /* 0x000000220420723c */ /* 0x040fec00000018a8 */
[C---:B-1----:R-:W-:Y:S06]  /*a600*/  HMMA.16816.F32 R168, R4.reuse, R24, R232 ;  /* 0x0000001804a8723c */ /* 0x042fec00000018e8 */
[----:B------:R-:W-:Y:S06]  /*a610*/  HMMA.16816.F32 R24, R4, R26, R228 ;  /* 0x0000001a0418723c */ /* 0x000fec00000018e4 */
[----:B--2---:R-:W-:Y:S06]  /*a620*/  HMMA.16816.F32 R12, R8, R28, R12 ;  /* 0x0000001c080c723c */ /* 0x004fec000000180c */
[C---:B---3--:R-:W-:Y:S01]  /*a630*/  HMMA.16816.F32 R228, R4.reuse, R16, R180 ;  /* 0x0000001004e4723c */ /* 0x048fe200000018b4 */
[----:B------:R-:W-:Y:S05]  /*a640*/  LDSM.16.M88.4 R180, [R189+0x7800] ;  /* 0x00780000bdb4783b */ /* 0x000fea0000000200 */
[----:B------:R-:W-:Y:S01]  /*a650*/  HMMA.16816.F32 R232, R4, R18, R176 ;  /* 0x0000001204e8723c */ /* 0x000fe200000018b0 */
[----:B------:R-:W1:Y:S01]  /*a660*/  LDSM.16.M88.4 R176, [R189+0x7000] ;  /* 0x00700000bdb0783b */ /* 0x000e620000000200 */
[----:B------:R-:W-:-:S04]  /*a670*/  DEPBAR.LE SB0, 0x0 ;  /* 0x000080000000791a */ /* 0x000fc80000000000 */
[----:B------:R-:W-:Y:S06]  /*a680*/  HMMA.16816.F32 R16, R8, R30, R32 ;  /* 0x0000001e0810723c */ /* 0x000fec0000001820 */
[----:B----4-:R-:W-:Y:S01]  /*a690*/  HMMA.16816.F32 R212, R4, R20, R212 ;  /* 0x0000001404d4723c */ /* 0x010fe200000018d4 */
[----:B------:R-:W-:-:S05]  /*a6a0*/  FSEL R30, R14, -INF , !P6 ;  /* 0xff8000000e1e7808 */ /* 0x000fca0007000000 */
[----:B------:R-:W-:Y:S06]  /*a6b0*/  HMMA.16816.F32 R224, R4, R22, R224 ;  /* 0x0000001604e0723c */ /* 0x000fec00000018e0 */
[----:B------:R-:W-:Y:S01]  /*a6c0*/  HMMA.16816.F32 R20, R8, R172, R168 ;  /* 0x000000ac0814723c */ /* 0x000fe200000018a8 */
[C---:B------:R-:W-:Y:S02]  /*a6d0*/  VIADD R4, R0.reuse, 0x8 ;  /* 0x0000000800047836 */ /* 0x040fe40000000000 */
[----:B------:R-:W-:-:S03]  /*a6e0*/  VIADD R5, R0, 0x29 ;  /* 0x0000002900057836 */ /* 0x000fc60000000000 */
[C---:B------:R-:W-:Y:S01]  /*a6f0*/  HMMA.16816.F32 R24, R8.reuse, R174, R24 ;  /* 0x000000ae0818723c */ /* 0x040fe20000001818 */
[----:B------:R-:W-:Y:S01]  /*a700*/  FSEL R168, R12, -INF , !P0 ;  /* 0xff8000000ca87808 */ /* 0x000fe20004000000 */
[----:B------:R-:W-:Y:S01]  /*a710*/  BAR.SYNC.DEFER_BLOCKING 0x0 ;  /* 0x0000000000007b1d */ /* 0x000fe20000010000 */
[----:B------:R-:W-:Y:S02]  /*a720*/  ISETP.GE.AND P0, PT, R2, R221, PT ;  /* 0x000000dd0200720c */ /* 0x000fe40003f06270 */
[----:B------:R-:W-:Y:S02]  /*a730*/  ISETP.GE.AND P6, PT, R4, R222, PT ;  /* 0x000000de0400720c */ /* 0x000fe40003fc6270 */
[----:B------:R-:W-:Y:S01]  /*a740*/  ISETP.LT.OR P0, PT, R2, R217, P0 ;  /* 0x000000d90200720c */ /* 0x000fe20000701670 */
[----:B------:R-:W-:Y:S01]  /*a750*/  VIADD R2, R0, 0x9 ;  /* 0x0000000900027836 */ /* 0x000fe20000000000 */
[----:B------:R-:W-:Y:S02]  /*a760*/  FSEL R174, R13, -INF , !P1 ;  /* 0xff8000000dae7808 */ /* 0x000fe40004800000 */
[----:B------:R-:W-:Y:S01]  /*a770*/  ISETP.GE.AND P1, PT, R4, R221, PT ;  /* 0x000000dd0400720c */ /* 0x000fe20003f26270 */
[----:B-1----:R-:W-:Y:S01]  /*a780*/  HMMA.16816.F32 R212, R8, R176, R212 ;  /* 0x000000b008d4723c */ /* 0x002fe200000018d4 */
[----:B------:R-:W-:-:S02]  /*a790*/  FSEL R35, R15, -INF , !P0 ;  /* 0xff8000000f237808 */ /* 0x000fc40004000000 */
[----:B------:R-:W-:Y:S02]  /*a7a0*/  ISETP.GE.AND P0, PT, R2, R222, PT ;  /* 0x000000de0200720c */ /* 0x000fe40003f06270 */
[CC--:B------:R-:W-:Y:S01]  /*a7b0*/  ISETP.LT.OR P6, PT, R4.reuse, R220.reuse, P6 ;  /* 0x000000dc0400720c */ /* 0x0c0fe200037c1670 */
[C---:B------:R-:W-:Y:S01]  /*a7c0*/  HMMA.16816.F32 R12, R8.reuse, R178, R224 ;  /* 0x000000b2080c723c */ /* 0x040fe200000018e0 */
[----:B------:R-:W-:Y:S01]  /*a7d0*/  ISETP.LT.OR P1, PT, R4, R217, P1 ;  /* 0x000000d90400720c */ /* 0x000fe20000f21670 */
[----:B------:R-:W-:Y:S01]  /*a7e0*/  VIADD R4, R0, 0x10 ;  /* 0x0000001000047836 */ /* 0x000fe20000000000 */
[----:B------:R-:W-:Y:S02]  /*a7f0*/  ISETP.LT.OR P0, PT, R2, R220, P0 ;  /* 0x000000dc0200720c */ /* 0x000fe40000701670 */
[----:B------:R-:W-:Y:S01]  /*a800*/  FSEL R173, R16, -INF , !P6 ;  /* 0xff80000010ad7808 */ /* 0x000fe20007000000 */
[----:B------:R-:W-:Y:S01]  /*a810*/  HMMA.16816.F32 R176, R8, R180, R228 ;  /* 0x000000b408b0723c */ /* 0x000fe200000018e4 */
[----:B------:R-:W-:-:S02]  /*a820*/  ISETP.GE.AND P6, PT, R2, R221, PT ;  /* 0x000000dd0200720c */ /* 0x000fc40003fc6270 */
[----:B------:R-:W-:Y:S02]  /*a830*/  FSEL R34, R18, -INF , !P1 ;  /* 0xff80000012227808 */ /* 0x000fe40004800000 */
[----:B------:R-:W-:Y:S01]  /*a840*/  FSEL R172, R17, -INF , !P0 ;  /* 0xff80000011ac7808 */ /* 0x000fe20004000000 */
[----:B------:R-:W-:Y:S01]  /*a850*/  HMMA.16816.F32 R8, R8, R182, R232 ;  /* 0x000000b60808723c */ /* 0x000fe200000018e8 */
        /* <DEDUP_REMOVED lines=8> */
[----:B------:R-:W-:Y:S02]  /*a8e0*/  FSEL R171, R20, -INF , !P1 ;  /* 0xff80000014ab7808 */ /* 0x000fe40004800000 */
[C---:B------:R-:W-:Y:S02]  /*a8f0*/  ISETP.GE.AND P6, PT, R2.reuse, R222, PT ;  /* 0x000000de0200720c */ /* 0x040fe40003fc6270 */
[----:B------:R-:W-:Y:S02]  /*a900*/  ISETP.GE.AND P1, PT, R2, R221, PT ;  /* 0x000000dd0200720c */ /* 0x000fe40003f26270 */
[----:B------:R-:W-:-:S02]  /*a910*/  FSEL R31, R22, -INF , !P0 ;  /* 0xff800000161f7808 */ /* 0x000fc40004000000 */
[----:B------:R-:W-:Y:S02]  /*a920*/  ISETP.GE.AND P0, PT, R4, R222, PT ;  /* 0x000000de0400720c */ /* 0x000fe40003f06270 */
[CC--:B------:R-:W-:Y:S02]  /*a930*/  ISETP.LT.OR P6, PT, R2.reuse, R220.reuse, P6 ;  /* 0x000000dc0200720c */ /* 0x0c0fe400037c1670 */
[----:B------:R-:W-:Y:S01]  /*a940*/  ISETP.LT.OR P1, PT, R2, R217, P1 ;  /* 0x000000d90200720c */ /* 0x000fe20000f21670 */
[----:B------:R-:W-:Y:S01]  /*a950*/  VIADD R2, R0, 0x19 ;  /* 0x0000001900027836 */ /* 0x000fe20000000000 */
[----:B------:R-:W-:Y:S02]  /*a960*/  ISETP.LT.OR P0, PT, R4, R220, P0 ;  /* 0x000000dc0400720c */ /* 0x000fe40000701670 */
[----:B------:R-:W-:Y:S02]  /*a970*/  FSEL R29, R23, -INF , !P1 ;  /* 0xff800000171d7808 */ /* 0x000fe40004800000 */
[----:B------:R-:W-:-:S02]  /*a980*/  FSEL R169, R24, -INF , !P0 ;  /* 0xff80000018a97808 */ /* 0x000fc40004000000 */
[----:B------:R-:W-:Y:S02]  /*a990*/  FSEL R170, R21, -INF , !P6 ;  /* 0xff80000015aa7808 */ /* 0x000fe40007000000 */
[C---:B------:R-:W-:Y:S02]  /*a9a0*/  ISETP.GE.AND P1, PT, R2.reuse, R222, PT ;  /* 0x000000de0200720c */ /* 0x040fe40003f26270 */
[-C--:B------:R-:W-:Y:S02]  /*a9b0*/  ISETP.GE.AND P0, PT, R2, R221.reuse, PT ;  /* 0x000000dd0200720c */ /* 0x080fe40003f06270 */
[----:B------:R-:W-:Y:S02]  /*a9c0*/  ISETP.GE.AND P6, PT, R4, R221, PT ;  /* 0x000000dd0400720c */ /* 0x000fe40003fc6270 */
[C---:B------:R-:W-:Y:S02]  /*a9d0*/  ISETP.LT.OR P1, PT, R2.reuse, R220, P1 ;  /* 0x000000dc0200720c */ /* 0x040fe40000f21670 */
[-C--:B------:R-:W-:Y:S01]  /*a9e0*/  ISETP.LT.OR P0, PT, R2, R217.reuse, P0 ;  /* 0x000000d90200720c */ /* 0x080fe20000701670 */
[----:B------:R-:W-:Y:S01]  /*a9f0*/  VIADD R2, R0, 0x20 ;  /* 0x0000002000027836 */ /* 0x000fe20000000000 */
[----:B------:R-:W-:Y:S01]  /*aa00*/  ISETP.LT.OR P6, PT, R4, R217, P6 ;  /* 0x000000d90400720c */ /* 0x000fe200037c1670 */
[----:B------:R-:W-:Y:S01]  /*aa10*/  VIADD R4, R0, 0x21 ;  /* 0x0000002100047836 */ /* 0x000fe20000000000 */
[----:B------:R-:W-:-:S02]  /*aa20*/  FSEL R135, R25, -INF , !P1 ;  /* 0xff80000019877808 */ /* 0x000fc40004800000 */
[----:B------:R-:W-:Y:S02]  /*aa30*/  FSEL R28, R26, -INF , !P6 ;  /* 0xff8000001a1c7808 */ /* 0x000fe40007000000 */
[CC--:B------:R-:W-:Y:S02]  /*aa40*/  ISETP.GE.AND P6, PT, R2.reuse, R222.reuse, PT ;  /* 0x000000de0200720c */ /* 0x0c0fe40003fc6270 */
        /* <DEDUP_REMOVED lines=13> */
[-C--:B------:R-:W-:Y:S01]  /*ab20*/  ISETP.LT.OR P6, PT, R4, R217.reuse, P6 ;  /* 0x000000d90400720c */ /* 0x080fe200037c1670 */
[----:B------:R-:W-:Y:S01]  /*ab30*/  VIADD R4, R0, 0x30 ;  /* 0x0000003000047836 */ /* 0x000fe20000000000 */
[C---:B------:R-:W-:Y:S02]  /*ab40*/  ISETP.LT.OR P1, PT, R2.reuse, R220, P1 ;  /* 0x000000dc0200720c */ /* 0x040fe40000f21670 */
        /* <DEDUP_REMOVED lines=9> */
[-C--:B------:R-:W-:Y:S02]  /*abe0*/  ISETP.GE.AND P1, PT, R4, R221.reuse, PT ;  /* 0x000000dd0400720c */ /* 0x080fe40003f26270 */
[----:B------:R-:W-:Y:S02]  /*abf0*/  FSEL R24, R176, -INF , !P0 ;  /* 0xff800000b0187808 */ /* 0x000fe40004000000 */
[----:B------:R-:W-:Y:S02]  /*ac00*/  ISETP.GE.AND P0, PT, R2, R221, PT ;  /* 0x000000dd0200720c */ /* 0x000fe40003f06270 */
[-C--:B------:R-:W-:Y:S01]  /*ac10*/  ISETP.LT.OR P1, PT, R4, R217.reuse, P1 ;  /* 0x000000d90400720c */ /* 0x080fe20000f21670 */
[----:B------:R-:W-:Y:S01]  /*ac20*/  VIADD R4, R0, 0x38 ;  /* 0x0000003800047836 */ /* 0x000fe20000000000 */
[----:B------:R-:W-:Y:S01]  /*ac30*/  ISETP.LT.OR P0, PT, R2, R217, P0 ;  /* 0x000000d90200720c */ /* 0x000fe20000701670 */
[----:B------:R-:W-:Y:S01]  /*ac40*/  VIADD R0, R0, 0x39 ;  /* 0x0000003900007836 */ /* 0x000fe20000000000 */
[----:B------:R-:W-:-:S02]  /*ac50*/  FSEL R23, R215, -INF , !P6 ;  /* 0xff800000d7177808 */ /* 0x000fc40007000000 */
[----:B------:R-:W-:Y:S02]  /*ac60*/  ISETP.GE.AND P6, PT, R5, R222, PT ;  /* 0x000000de0500720c */ /* 0x000fe40003fc6270 */
[----:B------:R-:W-:Y:S02]  /*ac70*/  FSEL R16, R179, -INF , !P0 ;  /* 0xff800000b3107808 */ /* 0x000fe40004000000 */
[C---:B------:R-:W-:Y:S02]  /*ac80*/  ISETP.GE.AND P0, PT, R4.reuse, R221, PT ;  /* 0x000000dd0400720c */ /* 0x040fe40003f06270 */
[----:B------:R-:W-:Y:S02]  /*ac90*/  ISETP.LT.OR P6, PT, R5, R220, P6 ;  /* 0x000000dc0500720c */ /* 0x000fe400037c1670 */
[----:B------:R-:W-:Y:S02]  /*aca0*/  ISETP.LT.OR P0, PT, R4, R217, P0 ;  /* 0x000000d90400720c */ /* 0x000fe40000701670 */
[----:B------:R-:W-:-:S02]  /*acb0*/  FSEL R25, R13, -INF , !P6 ;  /* 0xff8000000d197808 */ /* 0x000fc40007000000 */
[----:B------:R-:W-:Y:S02]  /*acc0*/  FSEL R17, R178, -INF , !P1 ;  /* 0xff800000b2117808 */ /* 0x000fe40004800000 */
[-C--:B------:R-:W-:Y:S02]  /*acd0*/  ISETP.GE.AND P6, PT, R2, R222.reuse, PT ;  /* 0x000000de0200720c */ /* 0x080fe40003fc6270 */
[----:B------:R-:W-:Y:S02]  /*ace0*/  ISETP.GE.AND P1, PT, R4, R222, PT ;  /* 0x000000de0400720c */ /* 0x000fe40003f26270 */
[----:B------:R-:W-:Y:S02]  /*acf0*/  FSEL R15, R10, -INF , !P0 ;  /* 0xff8000000a0f7808 */ /* 0x000fe40004000000 */
[----:B------:R-:W-:Y:S02]  /*ad00*/  PLOP3.LUT P0, PT, PT, PT, UP0, 0x80, 0x0 ;  /* 0x000000000000781c */ /* 0x000fe40003f0f008 */
[----:B------:R-:W-:-:S02]  /*ad10*/  ISETP.LT.OR P6, PT, R2, R220, P6 ;  /* 0x000000dc0200720c */ /* 0x000fc400037c1670 */
[----:B------:R-:W-:Y:S02]  /*ad20*/  ISETP.LT.OR P1, PT, R4, R220, P1 ;  /* 0x000000dc0400720c */ /* 0x000fe40000f21670 */
        /* <DEDUP_REMOVED lines=15> */
[----:B------:R-:W-:Y:S01]  /*ae20*/  IMAD.U32 R4, RZ, RZ, UR6 ;  /* 0x00000006ff047e24 */ /* 0x000fe2000f8e00ff */
[----:B------:R-:W4:Y:S01]  /*ae30*/  @!P4 LDC.64 R6, c[0x0][0x218] ;  /* 0x00008600ff06cb82 */ /* 0x000f220000000a00 */
[----:B------:R-:W-:-:S04]  /*ae40*/  UIMAD UR6, UR37, UR6, URZ ;  /* 0x00000006250672a4 */ /* 0x000fc8000f8e023f */
[----:B------:R-:W-:-:S03]  /*ae50*/  UIMAD UR4, UR4, UR38, UR6 ;  /* 0x00000026040472a4 */ /* 0x000fc6000f8e0206 */
[----:B------:R-:W5:Y:S08]  /*ae60*/  @!P3 LDC.64 R12, c[0x0][0x218] ;  /* 0x00008600ff0cbb82 */ /* 0x000f700000000a00 */
        /* <DEDUP_REMOVED lines=9> */
[C---:B------:R-:W-:Y:S02]  /*af00*/  @!P4 LEA.HI.X R7, R4.reuse, R7, R2, 0x1, P0 ;  /* 0x000000070407c211 */ /* 0x040fe400000f0c02 */
[C---:B-----5:R-:W-:Y:S01]  /*af10*/  @!P3 LEA R12, P1, R4.reuse, R12, 0x1 ;  /* 0x0000000c040cb211 */ /* 0x060fe200078208ff */
[----:B------:R-:W-:Y:S01]  /*af20*/  @!PT LDS RZ, [RZ] ;  /* 0x00000000fffff984 */ /* 0x000fe20000000800 */
[----:B------:R-:W-:Y:S01]  /*af30*/  @!PT LDS RZ, [RZ] ;  /* 0x00000000fffff984 */ /* 0x000fe20000000800 */
[----:B------:R-:W-:Y:S01]  /*af40*/  @!PT LDS RZ, [RZ] ;  /* 0x00000000fffff984 */ /* 0x000fe20000000800 */
[----:B------:R1:W-:Y:S01]  /*af50*/  @!P5 LDGSTS.E.BYPASS.LTC128B.128 [R216+0x10000], desc[UR28][R8.64] ;  /* 0x1000000008d8dfae */ /* 0x0003e2000b901d5c */
[----:B---3--:R-:W-:-:S02]  /*af60*/  @!P2 LEA R10, P0, R4, R10, 0x1 ;  /* 0x0000000a040aa211 */ /* 0x008fc400078008ff */
        /* <DEDUP_REMOVED lines=49> */
.L_x_2167:
[----:B------:R-:W-:Y:S05]  /*b280*/  BSYNC B0 ;  /* 0x0000000000007941 */ /* 0x000fea0003800000 */
.L_x_2166:
[----:B------:R-:W0:Y:S02]  /*b290*/  LDGDEPBAR ;  /* 0x00000000000079af */ /* 0x000e240000000000 */
.L_x_2165:
[----:B--2---:R-:W2:Y:S04]  /*b2a0*/  LDL R8, [R1+0xe0] ;  /* 0x0000e00001087983 */ /* 0x004ea80000100800 */
[----:B------:R-:W3:Y:S04]  /*b2b0*/  LDL R229, [R1+0xc8] ;  /* 0x0000c80001e57983 */ /* 0x000ee80000100800 */
[----:B------:R-:W4:Y:S04]  /*b2c0*/  LDL.64 R236, [R1+0x68] ;  /* 0x0000680001ec7983 */ /* 0x000f280000100a00 */
[----:B------:R-:W4:Y:S01]  /*b2d0*/  LDL.64 R232, [R1+0xc0] ;  /* 0x0000c00001e87983 */ /* 0x000f220000100a00 */
[----:B------:R-:W-:-:S04]  /*b2e0*/  FMNMX.FTZ R0, R3, R30, !PT ;  /* 0x0000001e03007209 */ /* 0x000fc80007810000 */
[----:B------:R-:W-:-:S04]  /*b2f0*/  FMNMX.FTZ R0, R35, R0, !PT ;  /* 0x0000000023007209 */ /* 0x000fc80007810000 */
[----:B------:R-:W-:-:S04]  /*b300*/  FMNMX.FTZ R0, R34, R0, !PT ;  /* 0x0000000022007209 */ /* 0x000fc80007810000 */
[----:B------:R-:W-:-:S04]  /*b310*/  FMNMX.FTZ R0, R32, R0, !PT ;  /* 0x0000000020007209 */ /* 0x000fc80007810000 */
        /* <DEDUP_REMOVED lines=27> */
[----:B------:R-:W-:-:S04]  /*b4d0*/  FMNMX.FTZ R2, R20, R2, !PT ;  /* 0x0000000214027209 */ /* 0x000fc80007810000 */
[----:B------:R-:W-:-:S05]  /*b4e0*/  FMNMX.FTZ R2, R19, R2, !PT ;  /* 0x0000000213027209 */ /* 0x000fca0007810000 */
[----:B------:R-:W1:Y:S02]  /*b4f0*/  SHFL.BFLY PT, R5, R2, 0x2, 0x1f ;  /* 0x0c401f0002057f89 */ /* 0x000e6400000e0000 */
[----:B-1----:R-:W-:-:S05]  /*b500*/  FMNMX.FTZ R0, R0, R4, !PT ;  /* 0x0000000400007209 */ /* 0x002fca0007810000 */
[----:B------:R-:W1:Y:S04]  /*b510*/  SHFL.BFLY PT, R4, R0, 0x1, 0x1f ;  /* 0x0c201f0000047f89 */ /* 0x000e6800000e0000 */
[----:B------:R1:W-:Y:S04]  /*b520*/  STL [R1+0x164], R222 ;  /* 0x000164de01007387 */ /* 0x0003e80000100800 */
[----:B------:R-:W-:Y:S04]  /*b530*/  STL [R1+0x160], R221 ;  /* 0x000160dd01007387 */ /* 0x000fe80000100800 */
[----:B------:R1:W-:Y:S04]  /*b540*/  STL [R1+0x150], R220 ;  /* 0x000150dc01007387 */ /* 0x0003e80000100800 */
[----:B------:R-:W-:Y:S01]  /*b550*/  STL [R1+0x14c], R217 ;  /* 0x00014cd901007387 */ /* 0x000fe20000100800 */
[----:B------:R-:W-:-:S03]  /*b560*/  FMNMX.FTZ R2, R2, R5, !PT ;  /* 0x0000000502027209 */ /* 0x000fc60007810000 */
[----:B------:R-:W-:Y:S04]  /*b570*/  STL [R1+0x148], R216 ;  /* 0x000148d801007387 */ /* 0x000fe80000100800 */
[----:B------:R1:W-:Y:S02]  /*b580*/  STL [R1+0x144], R211 ;  /* 0x000144d301007387 */ /* 0x0003e40000100800 */
[----:B-1----:R-:W-:Y:S02]  /*b590*/  FMNMX.FTZ R9, R0, R4, !PT ;  /* 0x0000000400097209 */ /* 0x002fe40007810000 */
[----:B------:R-:W-:Y:S04]  /*b5a0*/  STL [R1+0x140], R210 ;  /* 0x000140d201007387 */ /* 0x000fe80000100800 */
[----:B------:R-:W-:Y:S04]  /*b5b0*/  STL [R1+0x13c], R209 ;  /* 0x00013cd101007387 */ /* 0x000fe80000100800 */
[----:B------:R-:W-:Y:S04]  /*b5c0*/  STL [R1+0x138], R208 ;  /* 0x000138d001007387 */ /* 0x000fe80000100800 */
[----:B------:R-:W-:Y:S04]  /*b5d0*/  STL [R1+0x134], R207 ;  /* 0x000134cf01007387 */ /* 0x000fe80000100800 */
[----:B------:R-:W1:Y:S04]  /*b5e0*/  SHFL.BFLY PT, R4, R2, 0x1, 0x1f ;  /* 0x0c201f0002047f89 */ /* 0x000e6800000e0000 */
[----:B------:R-:W-:Y:S04]  /*b5f0*/  STL [R1+0x130], R206 ;  /* 0x000130ce01007387 */ /* 0x000fe80000100800 */
[----:B------:R-:W-:Y:S04]  /*b600*/  STL [R1+0x12c], R205 ;  /* 0x00012ccd01007387 */ /* 0x000fe80000100800 */
[----:B------:R-:W-:Y:S04]  /*b610*/  STL [R1+0x128], R204 ;  /* 0x000128cc01007387 */ /* 0x000fe80000100800 */
[----:B------:R-:W-:Y:S01]  /*b620*/  STL [R1+0x124], R203 ;  /* 0x000124cb01007387 */ /* 0x000fe20000100800 */
[----:B------:R-:W-:-:S03]  /*b630*/  FMUL.FTZ R0, R9, UR33 ;  /* 0x0000002109007c20 */ /* 0x000fc60008410000 */
[----:B------:R-:W-:Y:S01]  /*b640*/  STL [R1+0x120], R202 ;  /* 0x000120ca01007387 */ /* 0x000fe20000100800 */
[----:B------:R-:W-:-:S03]  /*b650*/  FSETP.NEU.FTZ.AND P0, PT, R9, -INF , PT ;  /* 0xff8000000900780b */ /* 0x000fc60003f1d000 */
[----:B------:R-:W-:Y:S04]  /*b660*/  STL [R1+0x11c], R201 ;  /* 0x00011cc901007387 */ /* 0x000fe80000100800 */
[----:B------:R-:W-:Y:S04]  /*b670*/  STL [R1+0x118], R200 ;  /* 0x000118c801007387 */ /* 0x000fe80000100800 */
[----:B------:R1:W-:Y:S04]  /*b680*/  STL [R1+0x114], R199 ;  /* 0x000114c701007387 */ /* 0x0003e80000100800 */
[----:B------:R-:W-:Y:S01]  /*b690*/  STL [R1+0x110], R198 ;  /* 0x000110c601007387 */ /* 0x000fe20000100800 */
[----:B------:R-:W-:-:S03]  /*b6a0*/  FSEL R0, R0, RZ, P0 ;  /* 0x000000ff00007208 */ /* 0x000fc60000000000 */
[----:B------:R-:W-:Y:S04]  /*b6b0*/  STL [R1+0x10c], R197 ;  /* 0x00010cc501007387 */ /* 0x000fe80000100800 */
[----:B------:R-:W-:Y:S01]  /*b6c0*/  STL [R1+0x108], R196 ;  /* 0x000108c401007387 */ /* 0x000fe20000100800 */
[----:B------:R-:W-:-:S03]  /*b6d0*/  USHF.L.U32 UR4, UR34, 0x1, URZ ;  /* 0x0000000122047899 */ /* 0x000fc6000800063f */
[----:B------:R-:W-:Y:S04]  /*b6e0*/  STL [R1+0x104], R195 ;  /* 0x000104c301007387 */ /* 0x000fe80000100800 */
[----:B------:R-:W-:Y:S04]  /*b6f0*/  STL [R1+0x100], R194 ;  /* 0x000100c201007387 */ /* 0x000fe80000100800 */
[----:B------:R-:W-:Y:S01]  /*b700*/  STL [R1+0xfc], R193 ;  /* 0x0000fcc101007387 */ /* 0x000fe20000100800 */
[----:B------:R-:W-:-:S03]  /*b710*/  FFMA.FTZ R30, R30, UR33, -R0 ;  /* 0x000000211e1e7c23 */ /* 0x000fc60008010800 */
[----:B------:R-:W-:Y:S01]  /*b720*/  STL [R1+0xf8], R192 ;  /* 0x0000f8c001007387 */ /* 0x000fe20000100800 */
[--C-:B------:R-:W-:Y:S01]  /*b730*/  FFMA.FTZ R6, R35, UR33, -R0.reuse ;  /* 0x0000002123067c23 */ /* 0x100fe20008010800 */
[--C-:B------:R-:W-:Y:S02]  /*b740*/  FFMA.FTZ R7, R34, UR33, -R0.reuse ;  /* 0x0000002122077c23 */ /* 0x100fe40008010800 */
[----:B------:R-:W-:Y:S01]  /*b750*/  STL [R1+0xf4], R190 ;  /* 0x0000f4be01007387 */ /* 0x000fe20000100800 */
[--C-:B------:R-:W-:Y:S01]  /*b760*/  FFMA.FTZ R10, R32, UR33, -R0.reuse ;  /* 0x00000021200a7c23 */ /* 0x100fe20008010800 */
[--C-:B------:R-:W-:Y:S01]  /*b770*/  FFMA.FTZ R175, R31, UR33, -R0.reuse ;  /* 0x000000211faf7c23 */ /* 0x100fe20008010800 */
[--C-:B------:R-:W-:Y:S01]  /*b780*/  FFMA.FTZ R176, R29, UR33, -R0.reuse ;  /* 0x000000211db07c23 */ /* 0x100fe20008010800 */
[----:B------:R1:W-:Y:S01]  /*b790*/  STL [R1+0xf0], R189 ;  /* 0x0000f0bd01007387 */ /* 0x0003e20000100800 */
[--C-:B------:R-:W-:Y:S01]  /*b7a0*/  FFMA.FTZ R224, R28, UR33, -R0.reuse ;  /* 0x000000211ce07c23 */ /* 0x100fe20008010800 */
[--C-:B------:R-:W-:Y:S01]  /*b7b0*/  FFMA.FTZ R225, R27, UR33, -R0.reuse ;  /* 0x000000211be17c23 */ /* 0x100fe20008010800 */
[--C-:B------:R-:W-:Y:S01]  /*b7c0*/  FFMA.FTZ R226, R26, UR33, -R0.reuse ;  /* 0x000000211ae27c23 */ /* 0x100fe20008010800 */
[----:B------:R-:W-:Y:S01]  /*b7d0*/  STL [R1+0xec], R184 ;  /* 0x0000ecb801007387 */ /* 0x000fe20000100800 */
[--C-:B------:R-:W-:Y:S01]  /*b7e0*/  FFMA.FTZ R227, R23, UR33, -R0.reuse ;  /* 0x0000002117e37c23 */ /* 0x100fe20008010800 */
[--C-:B------:R-:W-:Y:S01]  /*b7f0*/  FFMA.FTZ R222, R22, UR33, -R0.reuse ;  /* 0x0000002116de7c23 */ /* 0x100fe20008010800 */
[--C-:B------:R-:W-:Y:S01]  /*b800*/  FFMA.FTZ R228, R18, UR33, -R0.reuse ;  /* 0x0000002112e47c23 */ /* 0x100fe20008010800 */
[--C-:B------:R-:W-:Y:S01]  /*b810*/  FFMA.FTZ R220, R17, UR33, -R0.reuse ;  /* 0x0000002111dc7c23 */ /* 0x100fe20008010800 */
[--C-:B------:R-:W-:Y:S01]  /*b820*/  FFMA.FTZ R231, R16, UR33, -R0.reuse ;  /* 0x0000002110e77c23 */ /* 0x100fe20008010800 */
[--C-:B------:R-:W-:Y:S01]  /*b830*/  FFMA.FTZ R211, R15, UR33, -R0.reuse ;  /* 0x000000210fd37c23 */ /* 0x100fe20008010800 */
[----:B-1----:R-:W-:Y:S01]  /*b840*/  FFMA.FTZ R199, R14, UR33, -R0 ;  /* 0x000000210ec77c23 */ /* 0x002fe20008010800 */
[----:B------:R2:W-:Y:S01]  /*b850*/  STL [R1+0xa8], R9 ;  /* 0x0000a80901007387 */ /* 0x0005e20000100800 */
[----:B------:R-:W-:Y:S01]  /*b860*/  FSEL R0, R9, RZ, P0 ;  /* 0x000000ff09007208 */ /* 0x000fe20000000000 */
[----:B------:R-:W-:Y:S01]  /*b870*/  ULOP3.LUT UR6, UR4, UR31, URZ, 0x3c, !UPT ;  /* 0x0000001f04067292 */ /* 0x000fe2000f8e3c3f */
[----:B------:R-:W-:-:S03]  /*b880*/  FMNMX.FTZ R13, R2, R4, !PT ;  /* 0x00000004020d7209 */ /* 0x000fc60007810000 */
[----:B------:R-:W-:Y:S01]  /*b890*/  FADD.FTZ R0, R3, -R0 ;  /* 0x8000000003007221 */ /* 0x000fe20000010000 */
[----:B------:R-:W-:-:S03]  /*b8a0*/  UIADD3 UR44, UR30, -0x61c88647, URZ ;  /* 0x9e3779b91e2c7890 */ /* 0x000fc6000fffe03f */
[----:B------:R-:W-:Y:S01]  /*b8b0*/  FMUL.FTZ R2, R0, UR33 ;  /* 0x0000002100027c20 */ /* 0x000fe20008410000 */
[C---:B------:R-:W-:Y:S01]  /*b8c0*/  FMUL.FTZ R0, R13.reuse, UR33 ;  /* 0x000000210d007c20 */ /* 0x040fe20008410000 */
[----:B------:R-:W-:Y:S01]  /*b8d0*/  FSETP.NEU.FTZ.AND P0, PT, R13, -INF , PT ;  /* 0xff8000000d00780b */ /* 0x000fe20003f1d000 */
[----:B------:R-:W-:Y:S03]  /*b8e0*/  MUFU.EX2 R30, R30 ;  /* 0x0000001e001e7308 */ /* 0x000fe60000000800 */
[----:B------:R-:W-:-:S05]  /*b8f0*/  FSEL R0, R0, RZ, P0 ;  /* 0x000000ff00007208 */ /* 0x000fca0000000000 */
[----:B------:R-:W1:Y:S01]  /*b900*/  MUFU.EX2 R2, R2 ;  /* 0x0000000200027308 */ /* 0x000e620000000800 */
[----:B------:R-:W-:Y:S01]  /*b910*/  FFMA.FTZ R207, R20, UR33, -R0 ;  /* 0x0000002114cf7c23 */ /* 0x000fe20008010800 */
[----:B------:R-:W-:Y:S02]  /*b920*/  UIADD3 UR38, UR31, 0x76cf5d0a, URZ ;  /* 0x76cf5d0a1f267890 */ /* 0x000fe4000fffe03f */
[----:B------:R-:W-:-:S04]  /*b930*/  UIADD3 UR45, UR31, 0x32370b8f, URZ ;  /* 0x32370b8f1f2d7890 */ /* 0x000fc8000fffe03f */
[----:B------:R-:W4:Y:S01]  /*b940*/  MUFU.EX2 R6, R6 ;  /* 0x0000000600067308 */ /* 0x000f220000000800 */
[--C-:B------:R-:W-:Y:S01]  /*b950*/  FFMA.FTZ R189, R19, UR33, -R0.reuse ;  /* 0x0000002113bd7c23 */ /* 0x100fe20008010800 */
[----:B------:R-:W-:Y:S01]  /*b960*/  UIADD3 UR7, UR30, -0x255992d5, URZ ;  /* 0xdaa66d2b1e077890 */ /* 0x000fe2000fffe03f */
[----:B------:R-:W-:Y:S01]  /*b970*/  FFMA.FTZ R252, R24, UR33, -R0 ;  /* 0x0000002118fc7c23 */ /* 0x000fe20008010800 */
[----:B-1----:R-:W-:Y:S01]  /*b980*/  FFMA.FTZ R239, R239, R2, R30 ;  /* 0x00000002efef7223 */ /* 0x002fe2000001001e */
[----:B--2---:R-:W-:-:S05]  /*b990*/  IMAD.WIDE.U32 R8, R8, -0x2daee0ad, RZ ;  /* 0xd2511f5308087825 */ /* 0x004fca00078e00ff */
[----:B------:R-:W-:Y:S01]  /*b9a0*/  LOP3.LUT R4, R9, UR6, RZ, 0x3c, !PT ;  /* 0x0000000609047c12 */ /* 0x000fe2000f8e3cff */
[----:B------:R-:W-:Y:S01]  /*b9b0*/  UIADD3 UR6, UR30, 0x3c6ef372, URZ ;  /* 0x3c6ef3721e067890 */ /* 0x000fe2000fffe03f */
[----:B---3--:R-:W-:-:S03]  /*b9c0*/  IMAD R203, R229, -0x326172a9, RZ ;  /* 0xcd9e8d57e5cb7824 */ /* 0x008fc600078e02ff */
[----:B------:R-:W-:-:S03]  /*b9d0*/  IMAD.WIDE.U32 R4, R4, -0x326172a9, RZ ;  /* 0xcd9e8d5704047825 */ /* 0x000fc600078e00ff */
[----:B----4-:R-:W-:Y:S02]  /*b9e0*/  LOP3.LUT R3, R237, UR6, R4, 0x96, !PT ;  /* 0x00000006ed037c12 */ /* 0x010fe4000f8e9604 */
[----:B------:R-:W-:Y:S01]  /*b9f0*/  LOP3.LUT R4, R5, UR44, R203, 0x96, !PT ;  /* 0x0000002c05047c12 */ /* 0x000fe2000f8e96cb */
[----:B------:R-:W-:Y:S02]  /*ba00*/  IMAD.MOV.U32 R234, RZ, RZ, R232 ;  /* 0x000000ffffea7224 */ /* 0x000fe400078e00e8 */
[----:B------:R-:W-:Y:S01]  /*ba10*/  FFMA.FTZ R232, R21, UR33, -R0 ;  /* 0x0000002115e87c23 */ /* 0x000fe20008010800 */
[----:B------:R-:W-:-:S04]  /*ba20*/  IMAD.WIDE.U32 R20, R3, -0x2daee0ad, RZ ;  /* 0xd2511f5303147825 */ /* 0x000fc800078e00ff */
[----:B------:R-:W-:-:S05]  /*ba30*/  IMAD.WIDE.U32 R4, R4, -0x2daee0ad, RZ ;  /* 0xd2511f5304047825 */ /* 0x000fca00078e00ff */
[----:B------:R-:W-:Y:S02]  /*ba40*/  LOP3.LUT R16, R5, UR38, R234, 0x96, !PT ;  /* 0x0000002605107c12 */ /* 0x000fe4000f8e96ea */
[----:B------:R-:W-:-:S03]  /*ba50*/  LOP3.LUT R18, R21, UR45, R4, 0x96, !PT ;  /* 0x0000002d15127c12 */ /* 0x000fc6000f8e9604 */
[----:B------:R-:W-:Y:S01]  /*ba60*/  IMAD.WIDE.U32 R16, R16, -0x326172a9, RZ ;  /* 0xcd9e8d5710107825 */ /* 0x000fe200078e00ff */
[----:B------:R-:W-:-:S03]  /*ba70*/  F2FP.F16.F32.PACK_AB R24, R6, R30 ;  /* 0x0000001e0618723e */ /* 0x000fc600000000ff */
[----:B------:R-:W-:Y:S01]  /*ba80*/  IMAD.WIDE.U32 R18, R18, -0x326172a9, RZ ;  /* 0xcd9e8d5712127825 */ /* 0x000fe200078e00ff */
[----:B------:R1:W2:Y:S03]  /*ba90*/  MUFU.EX2 R30, R7 ;  /* 0x00000007001e7308 */ /* 0x0002a60000000800 */
[----:B------:R-:W-:Y:S01]  /*baa0*/  FADD.FTZ R239, R6, R239 ;  /* 0x000000ef06ef7221 */ /* 0x000fe20000010000 */
[----:B------:R-:W-:Y:S02]  /*bab0*/  LOP3.LUT R4, R17, UR7, R236, 0x96, !PT ;  /* 0x0000000711047c12 */ /* 0x000fe4000f8e96ec */
[----:B------:R-:W-:Y:S01]  /*bac0*/  LOP3.LUT R6, R19, UR43, R16, 0x96, !PT ;  /* 0x0000002b13067c12 */ /* 0x000fe2000f8e9610 */
[----:B------:R-:W-:Y:S01]  /*bad0*/  UIADD3 UR37, UR31, -0x126145ec, URZ ;  /* 0xed9eba141f257890 */ /* 0x000fe2000fffe03f */
[----:B------:R-:W3:Y:S01]  /*bae0*/  MUFU.EX2 R10, R10 ;  /* 0x0000000a000a7308 */ /* 0x000ee20000000800 */
[----:B------:R-:W-:-:S04]  /*baf0*/  IMAD.WIDE.U32 R4, R4, -0x2daee0ad, RZ ;  /* 0xd2511f5304047825 */ /* 0x000fc800078e00ff */
[--C-:B------:R-:W-:Y:S01]  /*bb00*/  FFMA.FTZ R8, R174, UR33, -R0.reuse ;  /* 0x00000021ae087c23 */ /* 0x100fe20008010800 */
[--C-:B------:R-:W-:Y:S01]  /*bb10*/  FFMA.FTZ R168, R168, UR33, -R0.reuse ;  /* 0x00000021a8a87c23 */ /* 0x100fe20008010800 */
[--C-:B------:R-:W-:Y:S01]  /*bb20*/  FFMA.FTZ R173, R173, UR33, -R0.reuse ;  /* 0x00000021adad7c23 */ /* 0x100fe20008010800 */
[----:B------:R-:W-:Y:S01]  /*bb30*/  FFMA.FTZ R172, R172, UR33, -R0 ;  /* 0x00000021acac7c23 */ /* 0x000fe20008010800 */
[----:B-1----:R-:W-:-:S04]  /*bb40*/  IMAD.WIDE.U32 R6, R6, -0x2daee0ad, RZ ;  /* 0xd2511f5306067825 */ /* 0x002fc800078e00ff */
        /* <DEDUP_REMOVED lines=8> */
[----:B------:R-:W-:Y:S02]  /*bbd0*/  LOP3.LUT R20, R5, UR37, R20, 0x96, !PT ;  /* 0x0000002505147c12 */ /* 0x000fe4000f8e9614 */
[----:B------:R-:W-:-:S02]  /*bbe0*/  FSEL R0, R13, RZ, P0 ;  /* 0x000000ff0d007208 */ /* 0x000fc40000000000 */
[----:B------:R-:W-:Y:S01]  /*bbf0*/  LOP3.LUT R4, R7, UR41, R4, 0x96, !PT ;  /* 0x0000002907047c12 */ /* 0x000fe2000f8e9604 */
[----:B--2---:R-:W-:Y:S01]  /*bc00*/  FADD.FTZ R3, R30, R239 ;  /* 0x000000ef1e037221 */ /* 0x004fe20000010000 */
[----:B------:R-:W-:-:S04]  /*bc10*/  IMAD.WIDE.U32 R20, R20, -0x326172a9, RZ ;  /* 0xcd9e8d5714147825 */ /* 0x000fc800078e00ff */
[----:B------:R-:W-:Y:S01]  /*bc20*/  FADD.FTZ R0, R132, -R0 ;  /* 0x8000000084007221 */ /* 0x000fe20000010000 */
[----:B------:R-:W-:-:S04]  /*bc30*/  IMAD.WIDE.U32 R4, R4, -0x326172a9, RZ ;  /* 0xcd9e8d5704047825 */ /* 0x000fc800078e00ff */
[----:B------:R-:W-:Y:S01]  /*bc40*/  FMUL.FTZ R0, R0, UR33 ;  /* 0x0000002100007c20 */ /* 0x000fe20008410000 */
[----:B---3--:R-:W-:Y:S01]  /*bc50*/  FADD.FTZ R132, R10, R3 ;  /* 0x000000030a847221 */ /* 0x008fe20000010000 */
[----:B------:R-:W-:Y:S01]  /*bc60*/  LOP3.LUT R3, R5, UR21, R20, 0x96, !PT ;  /* 0x0000001505037c12 */ /* 0x000fe2000f8e9614 */
[----:B------:R-:W-:Y:S03]  /*bc70*/  MUFU.EX2 R23, R168 ;  /* 0x000000a800177308 */ /* 0x000fe60000000800 */
[----:B------:R-:W-:-:S05]  /*bc80*/  LOP3.LUT R7, R3, 0xff, RZ, 0xc0, !PT ;  /* 0x000000ff03077812 */ /* 0x000fca00078ec0ff */
[----:B------:R-:W1:Y:S01]  /*bc90*/  MUFU.EX2 R0, R0 ;  /* 0x0000000000007308 */ /* 0x000e620000000800 */
[----:B------:R-:W-:Y:S02]  /*bca0*/  ISETP.LE.U32.AND P1, PT, R7, UR14, PT ;  /* 0x0000000e07007c0c */ /* 0x000fe4000bf23070 */
[----:B------:R-:W-:-:S05]  /*bcb0*/  LOP3.LUT R7, R3, 0xffff, RZ, 0xc0, !PT ;  /* 0x0000ffff03077812 */ /* 0x000fca00078ec0ff */
[----:B------:R-:W2:Y:S01]  /*bcc0*/  MUFU.EX2 R8, R8 ;  /* 0x0000000800087308 */ /* 0x000ea20000000800 */
[----:B------:R-:W-:-:S04]  /*bcd0*/  SHF.R.U32.HI R7, RZ, 0x8, R7 ;  /* 0x00000008ff077819 */ /* 0x000fc80000011607 */
[----:B------:R-:W-:-:S04]  /*bce0*/  LOP3.LUT R7, R7, 0xffff, RZ, 0xc0, !PT ;  /* 0x0000ffff07077812 */ /* 0x000fc800078ec0ff */
[----:B------:R-:W-:Y:S01]  /*bcf0*/  ISETP.LE.U32.AND P6, PT, R7, UR14, PT ;  /* 0x0000000e07007c0c */ /* 0x000fe2000bfc3070 */
[----:B-1----:R-:W-:Y:S01]  /*bd00*/  FFMA.FTZ R244, R244, R0, R23 ;  /* 0x00000000f4f47223 */ /* 0x002fe20000010017 */
[--C-:B------:R-:W-:Y:S02]  /*bd10*/  SHF.R.U32.HI R7, RZ, 0x18, R3.reuse ;  /* 0x00000018ff077819 */ /* 0x100fe40000011603 */
[----:B--2---:R-:W-:Y:S02]  /*bd20*/  F2FP.F16.F32.PACK_AB R23, R8, R23 ;  /* 0x000000170817723e */ /* 0x004fe400000000ff */
[----:B------:R-:W-:Y:S02]  /*bd30*/  ISETP.LE.U32.AND P0, PT, R7, UR14, PT ;  /* 0x0000000e07007c0c */ /* 0x000fe4000bf03070 */
[----:B------:R-:W-:Y:S01]  /*bd40*/  PRMT R22, R23, 0x7632, R22 ;  /* 0x0000763217167816 */ /* 0x000fe20000000016 */
[----:B------:R-:W-:Y:S01]  /*bd50*/  @!P1 HADD2 R26, -R23.H0_H0, -RZ.H0_H0 ;  /* 0xa00000ff171a9230 */ /* 0x000fe20000000900 */
[----:B------:R-:W-:-:S02]  /*bd60*/  SHF.R.U32.HI R3, RZ, 0x10, R3 ;  /* 0x00000010ff037819 */ /* 0x000fc40000011603 */
[----:B------:R-:W-:Y:S02]  /*bd70*/  PRMT R184, R23, 0x5410, R22 ;  /* 0x0000541017b87816 */ /* 0x000fe40000000016 */
[----:B------:R-:W-:Y:S02]  /*bd80*/  @!P1 PRMT R23, R26, 0x5410, RZ ;  /* 0x000054101a179816 */ /* 0x000fe400000000ff */
[----:B------:R-:W-:Y:S02]  /*bd90*/  PRMT R26, R24, 0x7632, R26 ;  /* 0x00007632181a7816 */ /* 0x000fe4000000001a */
[----:B------:R-:W-:Y:S01]  /*bda0*/  LOP3.LUT R3, R3, 0xff, RZ, 0xc0, !PT ;  /* 0x000000ff03037812 */ /* 0x000fe200078ec0ff */
[----:B------:R-:W1:Y:S02]  /*bdb0*/  MUFU.EX2 R173, R173 ;  /* 0x000000ad00ad7308 */ /* 0x000e640000000800 */
[----:B------:R-:W-:Y:S01]  /*bdc0*/  @!P0 HADD2 R178, -R26.H0_H0, -RZ.H0_H0 ;  /* 0xa00000ff1ab28230 */ /* 0x000fe20000000900 */
[----:B------:R-:W-:-:S02]  /*bdd0*/  ISETP.LE.U32.AND P1, PT, R3, UR14, PT ;  /* 0x0000000e03007c0c */ /* 0x000fc4000bf23070 */
[----:B------:R-:W-:Y:S01]  /*bde0*/  LOP3.LUT R3, R4, 0xff, RZ, 0xc0, !PT ;  /* 0x000000ff04037812 */ /* 0x000fe200078ec0ff */
[----:B------:R2:W-:Y:S01]  /*bdf0*/  STL [R1+0xa4], R13 ;  /* 0x0000a40d01007387 */ /* 0x0005e20000100800 */
[----:B------:R-:W-:Y:S02]  /*be00*/  PRMT R198, R24, 0x5410, R26 ;  /* 0x0000541018c67816 */ /* 0x000fe4000000001a */
[----:B------:R-:W-:Y:S02]  /*be10*/  @!P0 PRMT R26, R178, 0x5410, RZ ;  /* 0x00005410b21a8816 */ /* 0x000fe400000000ff */
[----:B------:R-:W-:Y:S02]  /*be20*/  ISETP.LE.U32.AND P0, PT, R3, UR14, PT ;  /* 0x0000000e03007c0c */ /* 0x000fe4000bf03070 */
[----:B------:R-:W-:Y:S02]  /*be30*/  LOP3.LUT R3, R4, 0xffff, RZ, 0xc0, !PT ;  /* 0x0000ffff04037812 */ /* 0x000fe400078ec0ff */
[----:B------:R-:W-:-:S02]  /*be40*/  F2FP.F16.F32.PACK_AB R30, R10, R30 ;  /* 0x0000001e0a1e723e */ /* 0x000fc400000000ff */
[----:B------:R-:W-:Y:S01]  /*be50*/  SHF.R.U32.HI R3, RZ, 0x8, R3 ;  /* 0x00000008ff037819 */ /* 0x000fe20000011603 */
[----:B------:R-:W-:Y:S02]  /*be60*/  @!P1 HADD2 R177, -R24.H0_H0, -RZ.H0_H0 ;  /* 0xa00000ff18b19230 */ /* 0x000fe40000000900 */
[----:B------:R-:W-:Y:S01]  /*be70*/  FADD.FTZ R10, R8, R244 ;  /* 0x000000f4080a7221 */ /* 0x000fe20000010000 */
[----:B------:R-:W-:Y:S01]  /*be80*/  LOP3.LUT R3, R3, 0xffff, RZ, 0xc0, !PT ;  /* 0x0000ffff03037812 */ /* 0x000fe200078ec0ff */
[----:B--2---:R-:W2:Y:S02]  /*be90*/  MUFU.EX2 R13, R172 ;  /* 0x000000ac000d7308 */ /* 0x004ea40000000800 */
[----:B-1----:R-:W-:Y:S01]  /*bea0*/  FADD.FTZ R10, R173, R10 ;  /* 0x0000000aad0a7221 */ /* 0x002fe20000010000 */
[----:B------:R-:W-:Y:S02]  /*beb0*/  @!P1 PRMT R24, R177, 0x5410, RZ ;  /* 0x00005410b1189816 */ /* 0x000fe400000000ff */
[----:B------:R-:W-:Y:S01]  /*bec0*/  ISETP.LE.U32.AND P1, PT, R3, UR14, PT ;  /* 0x0000000e03007c0c */ /* 0x000fe2000bf23070 */
[C---:B--2---:R-:W-:Y:S01]  /*bed0*/  FADD.FTZ R10, R13.reuse, R10 ;  /* 0x0000000a0d0a7221 */ /* 0x044fe20000010000 */
[----:B------:R-:W-:-:S04]  /*bee0*/  F2FP.F16.F32.PACK_AB R13, R13, R173 ;  /* 0x000000ad0d0d723e */ /* 0x000fc800000000ff */
[C---:B------:R-:W-:Y:S02]  /*bef0*/  PRMT R196, R13.reuse, 0x7610, R196 ;  /* 0x000076100dc47816 */ /* 0x040fe400000000c4 */
[----:B------:R-:W-:-:S03]  /*bf00*/  PRMT R197, R13, 0x7632, R197 ;  /* 0x000076320dc57816 */ /* 0x000fc600000000c5 */
[----:B------:R-:W-:Y:S02]  /*bf10*/  @!P0 HADD2 R181, -R196.H0_H0, -RZ.H0_H0 ;  /* 0xa00000ffc4b58230 */ /* 0x000fe40000000900 */
[----:B------:R-:W-:Y:S01]  /*bf20*/  @!P1 HADD2 R180, -R197.H0_H0, -RZ.H0_H0 ;  /* 0xa00000ffc5b49230 */ /* 0x000fe20000000900 */
[----:B------:R-:W-:Y:S02]  /*bf30*/  PRMT R229, R196, 0x5410, R197 ;  /* 0x00005410c4e57816 */ /* 0x000fe400000000c5 */
[----:B------:R-:W-:Y:S02]  /*bf40*/  @!P0 PRMT R196, R181, 0x5410, RZ ;  /* 0x00005410b5c48816 */ /* 0x000fe400000000ff */
[----:B------:R-:W-:-:S05]  /*bf50*/  @!P1 PRMT R197, R180, 0x5410, RZ ;  /* 0x00005410b4c59816 */ /* 0x000fca00000000ff */
[----:B------:R1:W-:Y:S04]  /*bf60*/  STL.64 [R1+0x158], R196 ;  /* 0x000158c401007387 */ /* 0x0003e80000100a00 */
[----:B-1----:R-:W2:Y:S01]  /*bf70*/  LDL.64 R196, [R1+0x68] ;  /* 0x0000680001c47983 */ /* 0x002ea20000100a00 */
[----:B------:R-:W-:Y:S01]  /*bf80*/  @!P6 HADD2 R179, -R22.H0_H0, -RZ.H0_H0 ;  /* 0xa00000ff16b3e230 */ /* 0x000fe20000000900 */
[--C-:B------:R-:W-:Y:S02]  /*bf90*/  SHF.R.U32.HI R8, RZ, 0x10, R4.reuse ;  /* 0x00000010ff087819 */ /* 0x100fe40000011604 */
[----:B------:R-:W-:Y:S02]  /*bfa0*/  SHF.R.U32.HI R4, RZ, 0x18, R4 ;  /* 0x00000018ff047819 */ /* 0x000fe40000011604 */
[----:B------:R-:W-:-:S02]  /*bfb0*/  @!P6 PRMT R22, R179, 0x5410, RZ ;  /* 0x00005410b316e816 */ /* 0x000fc400000000ff */
[----:B------:R-:W-:Y:S02]  /*bfc0*/  ISETP.LE.U32.AND P6, PT, R4, UR14, PT ;  /* 0x0000000e04007c0c */ /* 0x000fe4000bfc3070 */
[----:B------:R-:W-:-:S05]  /*bfd0*/  LOP3.LUT R4, R21, UR42, R18, 0x96, !PT ;  /* 0x0000002a15047c12 */ /* 0x000fca000f8e9612 */
[----:B------:R-:W-:Y:S01]  /*bfe0*/  IMAD.WIDE.U32 R4, R4, -0x2daee0ad, RZ ;  /* 0xd2511f5304047825 */ /* 0x000fe200078e00ff */
[----:B------:R-:W1:Y:S04]  /*bff0*/  MUFU.EX2 R171, R171 ;  /* 0x000000ab00ab7308 */ /* 0x000e680000000800 */
[----:B------:R-:W-:Y:S02]  /*c000*/  LOP3.LUT R3, R5, UR27, R6, 0x96, !PT ;  /* 0x0000001b05037c12 */ /* 0x000fe4000f8e9606 */
[----:B------:R-:W-:Y:S02]  /*c010*/  LOP3.LUT R6, R8, 0xff, RZ, 0xc0, !PT ;  /* 0x000000ff08067812 */ /* 0x000fe400078ec0ff */
[----:B------:R-:W3:Y:S02]  /*c020*/  MUFU.EX2 R170, R170 ;  /* 0x000000aa00aa7308 */ /* 0x000ee40000000800 */
[----:B------:R-:W-:-:S02]  /*c030*/  ISETP.LE.U32.AND P0, PT, R6, UR14, PT ;  /* 0x0000000e06007c0c */ /* 0x000fc4000bf03070 */
[C---:B------:R-:W-:Y:S02]  /*c040*/  LOP3.LUT R6, R3.reuse, 0xff, RZ, 0xc0, !PT ;  /* 0x000000ff03067812 */ /* 0x040fe400078ec0ff */
[----:B------:R-:W-:Y:S02]  /*c050*/  PRMT R208, R30, 0x7632, R208 ;  /* 0x000076321ed07816 */ /* 0x000fe400000000d0 */
[----:B------:R-:W-:Y:S02]  /*c060*/  ISETP.LE.U32.AND P1, PT, R6, UR14, PT ;  /* 0x0000000e06007c0c */ /* 0x000fe4000bf23070 */
[----:B------:R-:W-:Y:S01]  /*c070*/  LOP3.LUT R6, R3, 0xffff, RZ, 0xc0, !PT ;  /* 0x0000ffff03067812 */ /* 0x000fe200078ec0ff */
[----:B-1----:R-:W-:Y:S01]  /*c080*/  FADD.FTZ R7, R171, R10 ;  /* 0x0000000aab077221 */ /* 0x002fe20000010000 */
[----:B------:R-:W-:Y:S02]  /*c090*/  @!P6 HADD2 R182, -R208.H0_H0, -RZ.H0_H0 ;  /* 0xa00000ffd0b6e230 */ /* 0x000fe40000000900 */
[----:B------:R-:W-:Y:S01]  /*c0a0*/  SHF.R.U32.HI R6, RZ, 0x8, R6 ;  /* 0x00000008ff067819 */ /* 0x000fe20000011606 */
[----:B------:R-:W-:Y:S01]  /*c0b0*/  MUFU.EX2 R175, R175 ;  /* 0x000000af00af7308 */ /* 0x000fe20000000800 */
[----:B------:R-:W-:-:S02]  /*c0c0*/  PRMT R221, R30, 0x7610, R221 ;  /* 0x000076101edd7816 */ /* 0x000fc400000000dd */
[----:B---3--:R-:W-:Y:S02]  /*c0d0*/  F2FP.F16.F32.PACK_AB R10, R170, R171 ;  /* 0x000000abaa0a723e */ /* 0x008fe400000000ff */
[----:B------:R-:W-:-:S03]  /*c0e0*/  LOP3.LUT R6, R6, 0xffff, RZ, 0xc0, !PT ;  /* 0x0000ffff06067812 */ /* 0x000fc600078ec0ff */
[----:B------:R-:W1:Y:S01]  /*c0f0*/  MUFU.EX2 R13, R176 ;  /* 0x000000b0000d7308 */ /* 0x000e620000000800 */
[----:B------:R-:W-:-:S07]  /*c100*/  PRMT R190, R10, 0x7610, R190 ;  /* 0x000076100abe7816 */ /* 0x000fce00000000be */
[----:B------:R3:W-:Y:S01]  /*c110*/  MUFU.EX2 R8, R135 ;  /* 0x0000008700087308 */ /* 0x0007e20000000800 */
[----:B------:R-:W-:Y:S01]  /*c120*/  @!P1 HADD2 R191, -R190.H0_H0, -RZ.H0_H0 ;  /* 0xa00000ffbebf9230 */ /* 0x000fe20000000900 */
[----:B------:R-:W-:Y:S01]  /*c130*/  PRMT R217, R10, 0x7632, R217 ;  /* 0x000076320ad97816 */ /* 0x000fe200000000d9 */
[----:B------:R-:W-:-:S03]  /*c140*/  @!P0 HADD2 R212, -R221.H0_H0, -RZ.H0_H0 ;  /* 0xa00000ffddd48230 */ /* 0x000fc60000000900 */
[----:B------:R-:W-:Y:S02]  /*c150*/  PRMT R204, R190, 0x5410, R217 ;  /* 0x00005410becc7816 */ /* 0x000fe400000000d9 */
[----:B------:R-:W4:Y:S01]  /*c160*/  MUFU.EX2 R169, R169 ;  /* 0x000000a900a97308 */ /* 0x000f220000000800 */
[----:B---3--:R-:W-:Y:S02]  /*c170*/  PRMT R135, R221, 0x5410, R208 ;  /* 0x00005410dd877816 */ /* 0x008fe400000000d0 */
[----:B------:R-:W-:Y:S02]  /*c180*/  @!P6 PRMT R208, R182, 0x5410, RZ ;  /* 0x00005410b6d0e816 */ /* 0x000fe400000000ff */
[----:B------:R-:W-:Y:S02]  /*c190*/  ISETP.LE.U32.AND P6, PT, R6, UR14, PT ;  /* 0x0000000e06007c0c */ /* 0x000fe4000bfc3070 */
[--C-:B------:R-:W-:Y:S02]  /*c1a0*/  SHF.R.U32.HI R6, RZ, 0x18, R3.reuse ;  /* 0x00000018ff067819 */ /* 0x100fe40000011603 */
[----:B------:R-:W-:-:S04]  /*c1b0*/  SHF.R.U32.HI R3, RZ, 0x10, R3 ;  /* 0x00000010ff037819 */ /* 0x000fc80000011603 */
[----:B------:R-:W-:Y:S02]  /*c1c0*/  LOP3.LUT R3, R3, 0xff, RZ, 0xc0, !PT ;  /* 0x000000ff03037812 */ /* 0x000fe400078ec0ff */
[----:B------:R-:W-:Y:S02]  /*c1d0*/  @!P1 PRMT R190, R191, 0x5410, RZ ;  /* 0x00005410bfbe9816 */ /* 0x000fe400000000ff */
[----:B------:R-:W-:Y:S02]  /*c1e0*/  ISETP.LE.U32.AND P1, PT, R3, UR14, PT ;  /* 0x0000000e03007c0c */ /* 0x000fe4000bf23070 */
[----:B-1----:R-:W-:Y:S01]  /*c1f0*/  F2FP.F16.F32.PACK_AB R3, R13, R175 ;  /* 0x000000af0d03723e */ /* 0x002fe200000000ff */
[----:B------:R-:W-:Y:S01]  /*c200*/  @!P6 HADD2 R214, -R217.H0_H0, -RZ.H0_H0 ;  /* 0xa00000ffd9d6e230 */ /* 0x000fe20000000900 */
[----:B------:R-:W-:Y:S02]  /*c210*/  @!P0 PRMT R221, R212, 0x5410, RZ ;  /* 0x00005410d4dd8816 */ /* 0x000fe400000000ff */
[----:B------:R-:W-:-:S02]  /*c220*/  ISETP.LE.U32.AND P0, PT, R6, UR14, PT ;  /* 0x0000000e06007c0c */ /* 0x000fc4000bf03070 */
[C---:B------:R-:W-:Y:S02]  /*c230*/  PRMT R194, R3.reuse, 0x7632, R194 ;  /* 0x0000763203c27816 */ /* 0x040fe400000000c2 */
[----:B------:R-:W-:Y:S02]  /*c240*/  PRMT R216, R3, 0x7610, R216 ;  /* 0x0000761003d87816 */ /* 0x000fe400000000d8 */
[----:B------:R-:W-:Y:S01]  /*c250*/  LOP3.LUT R3, R4, 0xff, RZ, 0xc0, !PT ;  /* 0x000000ff04037812 */ /* 0x000fe200078ec0ff */
[----:B------:R-:W1:Y:S01]  /*c260*/  MUFU.EX2 R134, R134 ;  /* 0x0000008600867308 */ /* 0x000e620000000800 */
[----:B------:R-:W-:Y:S01]  /*c270*/  @!P6 PRMT R217, R214, 0x5410, RZ ;  /* 0x00005410d6d9e816 */ /* 0x000fe200000000ff */
[----:B------:R-:W-:Y:S01]  /*c280*/  FADD.FTZ R7, R170, R7 ;  /* 0x00000007aa077221 */ /* 0x000fe20000010000 */
[----:B------:R-:W-:Y:S01]  /*c290*/  ISETP.LE.U32.AND P6, PT, R3, UR14, PT ;  /* 0x0000000e03007c0c */ /* 0x000fe2000bfc3070 */
[----:B------:R-:W-:Y:S01]  /*c2a0*/  FADD.FTZ R10, R175, R132 ;  /* 0x00000084af0a7221 */ /* 0x000fe20000010000 */
[----:B------:R-:W-:Y:S01]  /*c2b0*/  LOP3.LUT R3, R4, 0xffff, RZ, 0xc0, !PT ;  /* 0x0000ffff04037812 */ /* 0x000fe200078ec0ff */
[----:B----4-:R-:W-:-:S02]  /*c2c0*/  FADD.FTZ R7, R169, R7 ;  /* 0x00000007a9077221 */ /* 0x010fc40000010000 */
[----:B------:R-:W3:Y:S01]  /*c2d0*/  MUFU.EX2 R132, R133 ;  /* 0x0000008500847308 */ /* 0x000ee20000000800 */
[----:B------:R-:W-:Y:S01]  /*c2e0*/  SHF.R.U32.HI R3, RZ, 0x8, R3 ;  /* 0x00000008ff037819 */ /* 0x000fe20000011603 */
[----:B------:R-:W-:Y:S02]  /*c2f0*/  @!P0 HADD2 R183, -R194.H0_H0, -RZ.H0_H0 ;  /* 0xa00000ffc2b78230 */ /* 0x000fe40000000900 */
[C---:B------:R-:W-:Y:S01]  /*c300*/  FADD.FTZ R7, R8.reuse, R7 ;  /* 0x0000000708077221 */ /* 0x040fe20000010000 */
[----:B------:R-:W-:Y:S01]  /*c310*/  F2FP.F16.F32.PACK_AB R8, R8, R169 ;  /* 0x000000a90808723e */ /* 0x000fe200000000ff */
[----:B------:R-:W-:Y:S01]  /*c320*/  @!P1 HADD2 R213, -R216.H0_H0, -RZ.H0_H0 ;  /* 0xa00000ffd8d59230 */ /* 0x000fe20000000900 */
[----:B------:R-:W-:Y:S01]  /*c330*/  LOP3.LUT R3, R3, 0xffff, RZ, 0xc0, !PT ;  /* 0x0000ffff03037812 */ /* 0x000fe200078ec0ff */
[----:B------:R-:W4:Y:S01]  /*c340*/  MUFU.EX2 R31, R31 ;  /* 0x0000001f001f7308 */ /* 0x000f220000000800 */
[----:B------:R-:W-:Y:S02]  /*c350*/  PRMT R200, R216, 0x5410, R194 ;  /* 0x00005410d8c87816 */ /* 0x000fe400000000c2 */
[----:B------:R-:W-:-:S02]  /*c360*/  @!P0 PRMT R194, R183, 0x5410, RZ ;  /* 0x00005410b7c28816 */ /* 0x000fc400000000ff */
[--C-:B------:R-:W-:Y:S02]  /*c370*/  SHF.R.U32.HI R5, RZ, 0x10, R4.reuse ;  /* 0x00000010ff057819 */ /* 0x100fe40000011604 */
[----:B------:R-:W-:Y:S01]  /*c380*/  ISETP.LE.U32.AND P0, PT, R3, UR14, PT ;  /* 0x0000000e03007c0c */ /* 0x000fe2000bf03070 */
[----:B------:R-:W4:Y:S01]  /*c390*/  MUFU.EX2 R133, R174 ;  /* 0x000000ae00857308 */ /* 0x000f220000000800 */
[----:B------:R-:W-:Y:S01]  /*c3a0*/  PRMT R195, R8, 0x7610, R195 ;  /* 0x0000761008c37816 */ /* 0x000fe200000000c3 */
[----:B------:R4:W-:Y:S01]  /*c3b0*/  STL [R1+0x168], R208 ;  /* 0x000168d001007387 */ /* 0x0009e20000100800 */
[----:B------:R-:W-:Y:S01]  /*c3c0*/  SHF.R.U32.HI R4, RZ, 0x18, R4 ;  /* 0x00000018ff047819 */ /* 0x000fe20000011604 */
[----:B-1----:R-:W-:Y:S01]  /*c3d0*/  FADD.FTZ R3, R134, R7 ;  /* 0x0000000786037221 */ /* 0x002fe20000010000 */
[----:B------:R-:W-:Y:S01]  /*c3e0*/  @!P1 PRMT R216, R213, 0x5410, RZ ;  /* 0x00005410d5d89816 */ /* 0x000fe200000000ff */
[----:B------:R-:W-:Y:S01]  /*c3f0*/  STL [R1+0x16c], R221 ;  /* 0x00016cdd01007387 */ /* 0x000fe20000100800 */
[----:B------:R-:W-:Y:S01]  /*c400*/  UIADD3 UR46, UR4, 0x1, URZ ;  /* 0x00000001042e7890 */ /* 0x000fe2000fffe03f */
[----:B------:R-:W-:Y:S01]  /*c410*/  ISETP.LE.U32.AND P1, PT, R4, UR14, PT ;  /* 0x0000000e04007c0c */ /* 0x000fe2000bf23070 */
[----:B------:R-:W-:Y:S01]  /*c420*/  @!P6 HADD2 R223, -R195.H0_H0, -RZ.H0_H0 ;  /* 0xa00000ffc3dfe230 */ /* 0x000fe20000000900 */
[----:B------:R-:W-:Y:S01]  /*c430*/  STL [R1+0x170], R204 ;  /* 0x000170cc01007387 */ /* 0x000fe20000100800 */
[----:B---3--:R-:W-:Y:S01]  /*c440*/  FADD.FTZ R4, R132, R3 ;  /* 0x0000000384047221 */ /* 0x008fe20000010000 */
[----:B------:R-:W-:-:S02]  /*c450*/  ULOP3.LUT UR46, UR46, UR31, URZ, 0x3c, !UPT ;  /* 0x0000001f2e2e7292 */ /* 0x000fc4000f8e3c3f */
[----:B------:R-:W-:Y:S01]  /*c460*/  STL [R1+0x174], R217 ;  /* 0x000174d901007387 */ /* 0x000fe20000100800 */
[----:B------:R-:W-:-:S03]  /*c470*/  LOP3.LUT R3, R5, 0xff, RZ, 0xc0, !PT ;  /* 0x000000ff05037812 */ /* 0x000fc600078ec0ff */
[----:B------:R-:W-:Y:S04]  /*c480*/  STL [R1+0x178], R200 ;  /* 0x000178c801007387 */ /* 0x000fe80000100800 */
[----:B------:R-:W-:Y:S01]  /*c490*/  STL [R1+0x17c], R216 ;  /* 0x00017cd801007387 */ /* 0x000fe20000100800 */
[----:B----4-:R-:W-:-:S03]  /*c4a0*/  PRMT R208, R8, 0x7632, R208 ;  /* 0x0000763208d07816 */ /* 0x010fc600000000d0 */
[----:B------:R1:W-:Y:S01]  /*c4b0*/  STL [R1+0x40], R194 ;  /* 0x000040c201007387 */ /* 0x0003e20000100800 */
[----:B------:R-:W-:Y:S01]  /*c4c0*/  LOP3.LUT R6, R9, UR46, RZ, 0x3c, !PT ;  /* 0x0000002e09067c12 */ /* 0x000fe2000f8e3cff */
[----:B------:R-:W-:Y:S01]  /*c4d0*/  @!P0 HADD2 R215, -R208.H0_H0, -RZ.H0_H0 ;  /* 0xa00000ffd0d78230 */ /* 0x000fe20000000900 */
[----:B------:R-:W-:Y:S01]  /*c4e0*/  F2FP.F16.F32.PACK_AB R132, R132, R134 ;  /* 0x000000868484723e */ /* 0x000fe200000000ff */
[----:B------:R-:W-:Y:S02]  /*c4f0*/  IMAD.MOV.U32 R235, RZ, RZ, R233 ;  /* 0x000000ffffeb7224 */ /* 0x000fe400078e00e9 */
[-C--:B------:R-:W-:Y:S01]  /*c500*/  FMUL.FTZ R182, R50, R2.reuse ;  /* 0x0000000232b67220 */ /* 0x080fe20000410000 */
[----:B------:R-:W-:Y:S01]  /*c510*/  FMUL.FTZ R183, R51, R2 ;  /* 0x0000000233b77220 */ /* 0x000fe20000410000 */
[----:B------:R-:W-:Y:S01]  /*c520*/  MOV R50, R234 ;  /* 0x000000ea00327202 */ /* 0x000fe20000000f00 */
[----:B------:R-:W-:Y:S02]  /*c530*/  IMAD.MOV.U32 R51, RZ, RZ, R235 ;  /* 0x000000ffff337224 */ /* 0x000fe400078e00eb */
[-C--:B------:R-:W-:Y:S01]  /*c540*/  FMUL.FTZ R214, R54, R2.reuse ;  /* 0x0000000236d67220 */ /* 0x080fe20000410000 */
[----:B------:R-:W-:Y:S01]  /*c550*/  FMUL.FTZ R230, R66, R2 ;  /* 0x0000000242e67220 */ /* 0x000fe20000410000 */
[----:B-1----:R-:W-:-:S02]  /*c560*/  PRMT R194, R195, 0x5410, R208 ;  /* 0x00005410c3c27816 */ /* 0x002fc400000000d0 */
[----:B------:R-:W-:Y:S02]  /*c570*/  @!P6 PRMT R195, R223, 0x5410, RZ ;  /* 0x00005410dfc3e816 */ /* 0x000fe400000000ff */
[----:B------:R-:W-:Y:S01]  /*c580*/  ISETP.LE.U32.AND P6, PT, R3, UR14, PT ;  /* 0x0000000e03007c0c */ /* 0x000fe2000bfc3070 */
[----:B------:R-:W-:Y:S01]  /*c590*/  FADD.FTZ R3, R31, R4 ;  /* 0x000000041f037221 */ /* 0x000fe20000010000 */
[----:B------:R-:W-:-:S03]  /*c5a0*/  @!P0 PRMT R208, R215, 0x5410, RZ ;  /* 0x00005410d7d08816 */ /* 0x000fc600000000ff */
[C---:B------:R-:W-:Y:S01]  /*c5b0*/  FADD.FTZ R134, R133.reuse, R3 ;  /* 0x0000000385867221 */ /* 0x040fe20000010000 */
[----:B------:R-:W-:Y:S01]  /*c5c0*/  F2FP.F16.F32.PACK_AB R133, R133, R31 ;  /* 0x0000001f8585723e */ /* 0x000fe200000000ff */
[----:B------:R-:W-:-:S04]  /*c5d0*/  IMAD.WIDE.U32 R30, R6, -0x326172a9, RZ ;  /* 0xcd9e8d57061e7825 */ /* 0x000fc800078e00ff */
[-C--:B------:R-:W-:Y:S01]  /*c5e0*/  FMUL.FTZ R215, R55, R2.reuse ;  /* 0x0000000237d77220 */ /* 0x080fe20000410000 */
[----:B------:R-:W-:Y:S01]  /*c5f0*/  STL [R1+0x180], R194 ;  /* 0x000180c201007387 */ /* 0x000fe20000100800 */
[----:B------:R-:W-:Y:S01]  /*c600*/  MOV R55, R231 ;  /* 0x000000e700377202 */ /* 0x000fe20000000f00 */
[-C--:B------:R-:W-:Y:S01]  /*c610*/  FMUL.FTZ R231, R67, R2.reuse ;  /* 0x0000000243e77220 */ /* 0x080fe20000410000 */
[-C--:B------:R-:W-:Y:S01]  /*c620*/  FMUL.FTZ R166, R166, R2.reuse ;  /* 0x00000002a6a67220 */ /* 0x080fe20000410000 */
[----:B------:R1:W-:Y:S01]  /*c630*/  STL [R1+0x184], R195 ;  /* 0x000184c301007387 */ /* 0x0003e20000100800 */
        /* <DEDUP_REMOVED lines=25> */
[----:B------:R-:W-:Y:S01]  /*c7d0*/  IMAD.MOV.U32 R66, RZ, RZ, R232 ;  /* 0x000000ffff427224 */ /* 0x000fe200078e00e8 */
[----:B------:R-:W-:Y:S01]  /*c7e0*/  MOV R67, R228 ;  /* 0x000000e400437202 */ /* 0x000fe20000000f00 */
        /* <DEDUP_REMOVED lines=32> */
[----:B------:R-:W-:Y:S01]  /*c9f0*/  FMUL.FTZ R217, R131, R2 ;  /* 0x0000000283d97220 */ /* 0x000fe20000410000 */
        /* <DEDUP_REMOVED lines=64> */
[----:B------:R-:W-:-:S02]  /*ce00*/  LOP3.LUT R2, R31, UR44, R203, 0x96, !PT ;  /* 0x0000002c1f027c12 */ /* 0x000fc4000f8e96cb */
[----:B--2---:R-:W-:-:S03]  /*ce10*/  LOP3.LUT R0, R197, UR6, R30, 0x96, !PT ;  /* 0x00000006c5007c12 */ /* 0x004fc6000f8e961e */
[----:B------:R-:W-:-:S04]  /*ce20*/  IMAD.WIDE.U32 R2, R2, -0x2daee0ad, RZ ;  /* 0xd2511f5302027825 */ /* 0x000fc800078e00ff */
[----:B------:R-:W-:Y:S01]  /*ce30*/  IMAD.WIDE.U32 R4, R0, -0x2daee0ad, RZ ;  /* 0xd2511f5300047825 */ /* 0x000fe200078e00ff */
[----:B------:R-:W-:-:S03]  /*ce40*/  LOP3.LUT R3, R3, UR38, R50, 0x96, !PT ;  /* 0x0000002603037c12 */ /* 0x000fc6000f8e9632 */
[----:B------:R-:W-:Y:S01]  /*ce50*/  FADD.FTZ R10, R13, R10 ;  /* 0x0000000a0d0a7221 */ /* 0x000fe20000010000 */
[----:B------:R-:W-:Y:S01]  /*ce60*/  LOP3.LUT R0, R5, UR45, R2, 0x96, !PT ;  /* 0x0000002d05007c12 */ /* 0x000fe2000f8e9602 */
[----:B------:R-:W1:Y:S01]  /*ce70*/  MUFU.EX2 R13, R224 ;  /* 0x000000e0000d7308 */ /* 0x000e620000000800 */
[----:B------:R-:W-:-:S04]  /*ce80*/  IMAD.WIDE.U32 R2, R3, -0x326172a9, RZ ;  /* 0xcd9e8d5703027825 */ /* 0x000fc800078e00ff */
[----:B------:R-:W-:-:S03]  /*ce90*/  IMAD.WIDE.U32 R8, R0, -0x326172a9, RZ ;  /* 0xcd9e8d5700087825 */ /* 0x000fc600078e00ff */
[----:B------:R-:W2:Y:S01]  /*cea0*/  MUFU.EX2 R5, R225 ;  /* 0x000000e100057308 */ /* 0x000ea20000000800 */
[----:B------:R-:W-:Y:S02]  /*ceb0*/  LOP3.LUT R3, R3, UR7, R196, 0x96, !PT ;  /* 0x0000000703037c12 */ /* 0x000fe4000f8e96c4 */
[----:B------:R-:W-:-:S03]  /*cec0*/  LOP3.LUT R0, R9, UR43, R2, 0x96, !PT ;  /* 0x0000002b09007c12 */ /* 0x000fc6000f8e9602 */
[----:B------:R-:W-:-:S04]  /*ced0*/  IMAD.WIDE.U32 R2, R3, -0x2daee0ad, RZ ;  /* 0xd2511f5303027825 */ /* 0x000fc800078e00ff */
[----:B------:R-:W-:Y:S01]  /*cee0*/  IMAD.WIDE.U32 R6, R0, -0x2daee0ad, RZ ;  /* 0xd2511f5300067825 */ /* 0x000fe200078e00ff */
[----:B------:R-:W-:-:S03]  /*cef0*/  LOP3.LUT R3, R3, UR37, R4, 0x96, !PT ;  /* 0x0000002503037c12 */ /* 0x000fc6000f8e9604 */
[----:B-1----:R-:W-:Y:S01]  /*cf00*/  FADD.FTZ R0, R13, R10 ;  /* 0x0000000a0d007221 */ /* 0x002fe20000010000 */
[----:B------:R-:W-:Y:S02]  /*cf10*/  LOP3.LUT R2, R7, UR41, R2, 0x96, !PT ;  /* 0x0000002907027c12 */ /* 0x000fe4000f8e9602 */
[C---:B--2---:R-:W-:Y:S01]  /*cf20*/  F2FP.F16.F32.PACK_AB R7, R5.reuse, R13 ;  /* 0x0000000d0507723e */ /* 0x044fe200000000ff */
[----:B------:R-:W-:Y:S01]  /*cf30*/  FADD.FTZ R9, R5, R0 ;  /* 0x0000000005097221 */ /* 0x000fe20000010000 */
[----:B------:R-:W-:-:S04]  /*cf40*/  IMAD.WIDE.U32 R4, R3, -0x326172a9, RZ ;  /* 0xcd9e8d5703047825 */ /* 0x000fc800078e00ff */
[----:B------:R-:W-:Y:S01]  /*cf50*/  IMAD.WIDE.U32 R2, R2, -0x326172a9, RZ ;  /* 0xcd9e8d5702027825 */ /* 0x000fe200078e00ff */
[----:B------:R-:W1:Y:S01]  /*cf60*/  MUFU.EX2 R13, R226 ;  /* 0x000000e2000d7308 */ /* 0x000e620000000800 */
[----:B------:R-:W-:-:S03]  /*cf70*/  LOP3.LUT R10, R5, UR42, R8, 0x96, !PT ;  /* 0x0000002a050a7c12 */ /* 0x000fc6000f8e9608 */
[----:B------:R-:W-:Y:S02]  /*cf80*/  LOP3.LUT R0, R3, UR21, R4, 0x96, !PT ;  /* 0x0000001503007c12 */ /* 0x000fe4000f8e9604 */
[C---:B------:R-:W-:Y:S02]  /*cf90*/  PRMT R192, R7.reuse, 0x7632, R192 ;  /* 0x0000763207c07816 */ /* 0x040fe400000000c0 */
[----:B------:R-:W2:Y:S01]  /*cfa0*/  MUFU.EX2 R8, R227 ;  /* 0x000000e300087308 */ /* 0x000ea20000000800 */
[C---:B------:R-:W-:Y:S02]  /*cfb0*/  LOP3.LUT R4, R0.reuse, 0xffff, RZ, 0xc0, !PT ;  /* 0x0000ffff00047812 */ /* 0x040fe400078ec0ff */
[----:B------:R-:W-:Y:S02]  /*cfc0*/  LOP3.LUT R5, R0, 0xff, RZ, 0xc0, !PT ;  /* 0x000000ff00057812 */ /* 0x000fe400078ec0ff */
[----:B------:R-:W-:Y:S01]  /*cfd0*/  SHF.R.U32.HI R4, RZ, 0x8, R4 ;  /* 0x00000008ff047819 */ /* 0x000fe20000011604 */
[----:B------:R-:W-:Y:S01]  /*cfe0*/  @!P1 HADD2 R11, -R192.H0_H0, -RZ.H0_H0 ;  /* 0xa00000ffc00b9230 */ /* 0x000fe20000000900 */
[----:B------:R-:W-:-:S02]  /*cff0*/  PRMT R210, R7, 0x7610, R210 ;  /* 0x0000761007d27816 */ /* 0x000fc400000000d2 */
[----:B------:R-:W-:Y:S02]  /*d000*/  LOP3.LUT R4, R4, 0xffff, RZ, 0xc0, !PT ;  /* 0x0000ffff04047812 */ /* 0x000fe400078ec0ff */
[----:B------:R-:W-:Y:S02]  /*d010*/  ISETP.LE.U32.AND P0, PT, R5, UR14, PT ;  /* 0x0000000e05007c0c */ /* 0x000fe4000bf03070 */
[----:B------:R-:W-:Y:S02]  /*d020*/  PRMT R224, R210, 0x5410, R192 ;  /* 0x00005410d2e07816 */ /* 0x000fe400000000c0 */
[----:B------:R-:W-:Y:S02]  /*d030*/  @!P1 PRMT R192, R11, 0x5410, RZ ;  /* 0x000054100bc09816 */ /* 0x000fe400000000ff */
[----:B------:R-:W-:Y:S01]  /*d040*/  ISETP.LE.U32.AND P1, PT, R4, UR14, PT ;  /* 0x0000000e04007c0c */ /* 0x000fe2000bf23070 */
[----:B-1----:R-:W-:Y:S01]  /*d050*/  FADD.FTZ R4, R13, R9 ;  /* 0x000000090d047221 */ /* 0x002fe20000010000 */
[----:B------:R-:W-:Y:S01]  /*d060*/  @!P6 HADD2 R12, -R210.H0_H0, -RZ.H0_H0 ;  /* 0xa00000ffd20ce230 */ /* 0x000fe20000000900 */
[----:B------:R-:W-:-:S02]  /*d070*/  PRMT R221, R132, 0x7610, R221 ;  /* 0x0000761084dd7816 */ /* 0x000fc400000000dd */
[C---:B--2---:R-:W-:Y:S01]  /*d080*/  FADD.FTZ R7, R8.reuse, R4 ;  /* 0x0000000408077221 */ /* 0x044fe20000010000 */
[--C-:B------:R-:W-:Y:S02]  /*d090*/  SHF.R.U32.HI R4, RZ, 0x18, R0.reuse ;  /* 0x00000018ff047819 */ /* 0x100fe40000011600 */
[----:B------:R-:W-:Y:S02]  /*d0a0*/  F2FP.F16.F32.PACK_AB R5, R8, R13 ;  /* 0x0000000d0805723e */ /* 0x000fe400000000ff */
[----:B------:R-:W-:Y:S01]  /*d0b0*/  SHF.R.U32.HI R0, RZ, 0x10, R0 ;  /* 0x00000010ff007819 */ /* 0x000fe20000011600 */
[----:B------:R-:W-:Y:S01]  /*d0c0*/  @!P0 HADD2 R15, -R221.H0_H0, -RZ.H0_H0 ;  /* 0xa00000ffdd0f8230 */ /* 0x000fe20000000900 */
[----:B------:R-:W-:Y:S02]  /*d0d0*/  @!P6 PRMT R210, R12, 0x5410, RZ ;  /* 0x000054100cd2e816 */ /* 0x000fe400000000ff */
[----:B------:R-:W-:Y:S02]  /*d0e0*/  ISETP.LE.U32.AND P6, PT, R4, UR14, PT ;  /* 0x0000000e04007c0c */ /* 0x000fe4000bfc3070 */
[----:B------:R-:W-:Y:S01]  /*d0f0*/  PRMT R204, R132, 0x7632, R204 ;  /* 0x0000763284cc7816 */ /* 0x000fe200000000cc */
[----:B------:R-:W-:Y:S01]  /*d100*/  IMAD.MOV.U32 R42, RZ, RZ, R190 ;  /* 0x000000ffff2a7224 */ /* 0x000fe200078e00be */
[----:B------:R-:W-:-:S02]  /*d110*/  LOP3.LUT R0, R0, 0xff, RZ, 0xc0, !PT ;  /* 0x000000ff00007812 */ /* 0x000fc400078ec0ff */
[C---:B------:R-:W-:Y:S02]  /*d120*/  PRMT R205, R5.reuse, 0x7632, R205 ;  /* 0x0000763205cd7816 */ /* 0x040fe400000000cd */
[----:B------:R-:W-:Y:S02]  /*d130*/  PRMT R206, R5, 0x7610, R206 ;  /* 0x0000761005ce7816 */ /* 0x000fe400000000ce */
[----:B------:R-:W-:Y:S01]  /*d140*/  PRMT R190, R221, 0x5410, R204 ;  /* 0x00005410ddbe7816 */ /* 0x000fe200000000cc */
[----:B------:R1:W2:Y:S01]  /*d150*/  MUFU.EX2 R5, R222 ;  /* 0x000000de00057308 */ /* 0x0002a20000000800 */
[----:B------:R-:W-:Y:S01]  /*d160*/  @!P0 PRMT R221, R15, 0x5410, RZ ;  /* 0x000054100fdd8816 */ /* 0x000fe200000000ff */
[----:B------:R-:W-:Y:S01]  /*d170*/  @!P1 HADD2 R14, -R204.H0_H0, -RZ.H0_H0 ;  /* 0xa00000ffcc0e9230 */ /* 0x000fe20000000900 */
[----:B------:R-:W-:Y:S02]  /*d180*/  ISETP.LE.U32.AND P0, PT, R0, UR14, PT ;  /* 0x0000000e00007c0c */ /* 0x000fe4000bf03070 */
[----:B------:R-:W-:-:S02]  /*d190*/  LOP3.LUT R0, R2, 0xffff, RZ, 0xc0, !PT ;  /* 0x0000ffff02007812 */ /* 0x000fc400078ec0ff */
[----:B------:R-:W-:Y:S01]  /*d1a0*/  LOP3.LUT R3, R2, 0xff, RZ, 0xc0, !PT ;  /* 0x000000ff02037812 */ /* 0x000fe200078ec0ff */
[----:B------:R-:W3:Y:S01]  /*d1b0*/  MUFU.EX2 R4, R67 ;  /* 0x0000004300047308 */ /* 0x000ee20000000800 */
[----:B------:R-:W-:Y:S02]  /*d1c0*/  @!P1 PRMT R204, R14, 0x5410, RZ ;  /* 0x000054100ecc9816 */ /* 0x000fe400000000ff */
[----:B------:R-:W-:Y:S01]  /*d1d0*/  SHF.R.U32.HI R0, RZ, 0x8, R0 ;  /* 0x00000008ff007819 */ /* 0x000fe20000011600 */
[----:B------:R-:W-:Y:S01]  /*d1e0*/  @!P6 HADD2 R25, -R205.H0_H0, -RZ.H0_H0 ;  /* 0xa00000ffcd19e230 */ /* 0x000fe20000000900 */
[----:B------:R-:W-:Y:S02]  /*d1f0*/  ISETP.LE.U32.AND P1, PT, R3, UR14, PT ;  /* 0x0000000e03007c0c */ /* 0x000fe4000bf23070 */
[----:B------:R-:W-:Y:S02]  /*d200*/  LOP3.LUT R0, R0, 0xffff, RZ, 0xc0, !PT ;  /* 0x0000ffff00007812 */ /* 0x000fe400078ec0ff */
[----:B-1----:R-:W-:Y:S01]  /*d210*/  PRMT R222, R206, 0x5410, R205 ;  /* 0x00005410cede7816 */ /* 0x002fe200000000cd */
[----:B------:R-:W-:Y:S01]  /*d220*/  @!P0 HADD2 R27, -R206.H0_H0, -RZ.H0_H0 ;  /* 0xa00000ffce1b8230 */ /* 0x000fe20000000900 */
[----:B------:R-:W-:-:S02]  /*d230*/  @!P6 PRMT R205, R25, 0x5410, RZ ;  /* 0x0000541019cde816 */ /* 0x000fc400000000ff */
[----:B------:R-:W-:Y:S02]  /*d240*/  ISETP.LE.U32.AND P6, PT, R0, UR14, PT ;  /* 0x0000000e00007c0c */ /* 0x000fe4000bfc3070 */
[--C-:B------:R-:W-:Y:S02]  /*d250*/  SHF.R.U32.HI R3, RZ, 0x18, R2.reuse ;  /* 0x00000018ff037819 */ /* 0x100fe40000011602 */
[----:B------:R-:W-:Y:S01]  /*d260*/  SHF.R.U32.HI R0, RZ, 0x10, R2 ;  /* 0x00000010ff007819 */ /* 0x000fe20000011602 */
[----:B--2---:R-:W-:Y:S01]  /*d270*/  FADD.FTZ R2, R5, R7 ;  /* 0x0000000705027221 */ /* 0x004fe20000010000 */
[----:B------:R-:W-:Y:S02]  /*d280*/  PRMT R201, R133, 0x7610, R201 ;  /* 0x0000761085c97816 */ /* 0x000fe400000000c9 */
[----:B------:R-:W-:Y:S01]  /*d290*/  @!P0 PRMT R206, R27, 0x5410, RZ ;  /* 0x000054101bce8816 */ /* 0x000fe200000000ff */
[----:B---3--:R-:W-:Y:S01]  /*d2a0*/  FADD.FTZ R8, R4, R2 ;  /* 0x0000000204087221 */ /* 0x008fe20000010000 */
[----:B------:R-:W-:Y:S01]  /*d2b0*/  ISETP.LE.U32.AND P0, PT, R3, UR14, PT ;  /* 0x0000000e03007c0c */ /* 0x000fe2000bf03070 */
[----:B------:R-:W-:Y:S01]  /*d2c0*/  @!P1 HADD2 R29, -R201.H0_H0, -RZ.H0_H0 ;  /* 0xa00000ffc91d9230 */ /* 0x000fe20000000900 */
[----:B------:R-:W-:Y:S01]  /*d2d0*/  PRMT R202, R133, 0x7632, R202 ;  /* 0x0000763285ca7816 */ /* 0x000fe200000000ca */
[----:B------:R-:W-:Y:S01]  /*d2e0*/  IMAD.WIDE.U32 R2, R10, -0x2daee0ad, RZ ;  /* 0xd2511f530a027825 */ /* 0x000fe200078e00ff */
[----:B------:R-:W-:Y:S01]  /*d2f0*/  LOP3.LUT R0, R0, 0xff, RZ, 0xc0, !PT ;  /* 0x000000ff00007812 */ /* 0x000fe200078ec0ff */
[----:B------:R1:W2:Y:S01]  /*d300*/  MUFU.EX2 R9, R252 ;  /* 0x000000fc00097308 */ /* 0x0002a20000000800 */
[----:B------:R-:W-:-:S02]  /*d310*/  PRMT R226, R201, 0x5410, R202 ;  /* 0x00005410c9e27816 */ /* 0x000fc400000000ca */
[----:B------:R-:W-:-:S05]  /*d320*/  @!P1 PRMT R201, R29, 0x5410, RZ ;  /* 0x000054101dc99816 */ /* 0x000fca00000000ff */
[----:B------:R-:W3:Y:S01]  /*d330*/  MUFU.EX2 R10, R66 ;  /* 0x00000042000a7308 */ /* 0x000ee20000000800 */
[----:B------:R-:W-:Y:S02]  /*d340*/  ISETP.LE.U32.AND P1, PT, R0, UR14, PT ;  /* 0x0000000e00007c0c */ /* 0x000fe4000bf23070 */
[----:B------:R-:W-:Y:S01]  /*d350*/  LOP3.LUT R0, R3, UR27, R6, 0x96, !PT ;  /* 0x0000001b03007c12 */ /* 0x000fe2000f8e9606 */
[----:B------:R-:W-:Y:S01]  /*d360*/  @!P6 HADD2 R28, -R202.H0_H0, -RZ.H0_H0 ;  /* 0xa00000ffca1ce230 */ /* 0x000fe20000000900 */
[----:B------:R-:W-:Y:S02]  /*d370*/  F2FP.F16.F32.PACK_AB R7, R4, R5 ;  /* 0x000000050407723e */ /* 0x000fe400000000ff */
[C---:B------:R-:W-:Y:S02]  /*d380*/  LOP3.LUT R5, R0.reuse, 0xff, RZ, 0xc0, !PT ;  /* 0x000000ff00057812 */ /* 0x040fe400078ec0ff */
[----:B------:R-:W-:Y:S02]  /*d390*/  LOP3.LUT R4, R0, 0xffff, RZ, 0xc0, !PT ;  /* 0x0000ffff00047812 */ /* 0x000fe400078ec0ff */
[----:B------:R-:W-:-:S02]  /*d3a0*/  PRMT R193, R7, 0x7632, R193 ;  /* 0x0000763207c17816 */ /* 0x000fc400000000c1 */
[----:B------:R-:W-:Y:S02]  /*d3b0*/  @!P6 PRMT R202, R28, 0x5410, RZ ;  /* 0x000054101ccae816 */ /* 0x000fe400000000ff */
[----:B------:R-:W-:Y:S02]  /*d3c0*/  ISETP.LE.U32.AND P6, PT, R5, UR14, PT ;  /* 0x0000000e05007c0c */ /* 0x000fe4000bfc3070 */
[----:B------:R-:W-:Y:S01]  /*d3d0*/  SHF.R.U32.HI R4, RZ, 0x8, R4 ;  /* 0x00000008ff047819 */ /* 0x000fe20000011604 */
[----:B------:R-:W-:Y:S01]  /*d3e0*/  @!P0 HADD2 R32, -R193.H0_H0, -RZ.H0_H0 ;  /* 0xa00000ffc1208230 */ /* 0x000fe20000000900 */
[----:B-1----:R-:W-:Y:S01]  /*d3f0*/  PRMT R252, R7, 0x7610, R252 ;  /* 0x0000761007fc7816 */ /* 0x002fe200000000fc */
[----:B--2---:R-:W-:Y:S01]  /*d400*/  FADD.FTZ R6, R9, R134 ;  /* 0x0000008609067221 */ /* 0x004fe20000010000 */
[----:B---3--:R-:W-:Y:S01]  /*d410*/  F2FP.F16.F32.PACK_AB R5, R10, R9 ;  /* 0x000000090a05723e */ /* 0x008fe200000000ff */
[----:B------:R1:W-:Y:S01]  /*d420*/  MUFU.EX2 R7, R220 ;  /* 0x000000dc00077308 */ /* 0x0003e20000000800 */
[----:B------:R-:W-:-:S02]  /*d430*/  LOP3.LUT R4, R4, 0xffff, RZ, 0xc0, !PT ;  /* 0x0000ffff04047812 */ /* 0x000fc400078ec0ff */
[----:B------:R-:W-:-:S05]  /*d440*/  PRMT R223, R5, 0x7610, R223 ;  /* 0x0000761005df7816 */ /* 0x000fca00000000df */
[----:B------:R2:W3:Y:S01]  /*d450*/  MUFU.EX2 R9, R55 ;  /* 0x0000003700097308 */ /* 0x0004e20000000800 */
[----:B------:R-:W-:Y:S01]  /*d460*/  @!P6 HADD2 R34, -R223.H0_H0, -RZ.H0_H0 ;  /* 0xa00000ffdf22e230 */ /* 0x000fe20000000900 */
[----:B------:R-:W-:Y:S02]  /*d470*/  PRMT R191, R5, 0x7632, R191 ;  /* 0x0000763205bf7816 */ /* 0x000fe400000000bf */
[----:B-1----:R-:W-:Y:S02]  /*d480*/  PRMT R220, R252, 0x5410, R193 ;  /* 0x00005410fcdc7816 */ /* 0x002fe400000000c1 */
[----:B------:R-:W-:Y:S02]  /*d490*/  @!P0 PRMT R193, R32, 0x5410, RZ ;  /* 0x0000541020c18816 */ /* 0x000fe400000000ff */
[----:B------:R-:W-:Y:S02]  /*d4a0*/  ISETP.LE.U32.AND P0, PT, R4, UR14, PT ;  /* 0x0000000e04007c0c */ /* 0x000fe4000bf03070 */
[----:B------:R-:W-:-:S02]  /*d4b0*/  SHF.R.U32.HI R4, RZ, 0x18, R0 ;  /* 0x00000018ff047819 */ /* 0x000fc40000011600 */
[----:B------:R-:W-:Y:S01]  /*d4c0*/  SHF.R.U32.HI R0, RZ, 0x10, R0 ;  /* 0x00000010ff007819 */ /* 0x000fe20000011600 */
[----:B------:R-:W-:Y:S02]  /*d4d0*/  @!P1 HADD2 R33, -R252.H0_H0, -RZ.H0_H0 ;  /* 0xa00000fffc219230 */ /* 0x000fe40000000900 */
[----:B--2---:R-:W-:Y:S01]  /*d4e0*/  IMAD.MOV.U32 R55, RZ, RZ, R199 ;  /* 0x000000ffff377224 */ /* 0x004fe200078e00c7 */
[----:B------:R-:W-:Y:S02]  /*d4f0*/  LOP3.LUT R0, R0, 0xff, RZ, 0xc0, !PT ;  /* 0x000000ff00007812 */ /* 0x000fe400078ec0ff */
[----:B------:R-:W-:Y:S02]  /*d500*/  PRMT R199, R223, 0x5410, R191 ;  /* 0x00005410dfc77816 */ /* 0x000fe400000000bf */
[----:B------:R-:W-:Y:S02]  /*d510*/  @!P6 PRMT R223, R34, 0x5410, RZ ;  /* 0x0000541022dfe816 */ /* 0x000fe400000000ff */
[----:B------:R-:W-:Y:S01]  /*d520*/  ISETP.LE.U32.AND P6, PT, R0, UR14, PT ;  /* 0x0000000e00007c0c */ /* 0x000fe2000bfc3070 */
[----:B------:R-:W-:Y:S01]  /*d530*/  IMAD.MOV.U32 R66, RZ, RZ, R211 ;  /* 0x000000ffff427224 */ /* 0x000fe200078e00d3 */
[----:B------:R-:W-:Y:S01]  /*d540*/  @!P1 PRMT R252, R33, 0x5410, RZ ;  /* 0x0000541021fc9816 */ /* 0x000fe200000000ff */
[----:B------:R-:W-:Y:S01]  /*d550*/  MUFU.EX2 R207, R207 ;  /* 0x000000cf00cf7308 */ /* 0x000fe20000000800 */
[----:B------:R-:W-:-:S02]  /*d560*/  ISETP.LE.U32.AND P1, PT, R4, UR14, PT ;  /* 0x0000000e04007c0c */ /* 0x000fc4000bf23070 */
[----:B---3--:R-:W-:Y:S02]  /*d570*/  F2FP.F16.F32.PACK_AB R4, R9, R7 ;  /* 0x000000070904723e */ /* 0x008fe400000000ff */
[----:B------:R-:W-:-:S03]  /*d580*/  LOP3.LUT R0, R2, 0xffff, RZ, 0xc0, !PT ;  /* 0x0000ffff02007812 */ /* 0x000fc600078ec0ff */
[----:B------:R1:W2:Y:S01]  /*d590*/  MUFU.EX2 R211, R189 ;  /* 0x000000bd00d37308 */ /* 0x0002a20000000800 */
[----:B------:R-:W-:Y:S01]  /*d5a0*/  PRMT R171, R4, 0x7610, R171 ;  /* 0x0000761004ab7816 */ /* 0x000fe200000000ab */
[----:B------:R-:W-:Y:S01]  /*d5b0*/  @!P0 HADD2 R35, -R191.H0_H0, -RZ.H0_H0 ;  /* 0xa00000ffbf238230 */ /* 0x000fe20000000900 */
[----:B------:R-:W-:Y:S02]  /*d5c0*/  SHF.R.U32.HI R0, RZ, 0x8, R0 ;  /* 0x00000008ff007819 */ /* 0x000fe40000011600 */
[----:B------:R-:W-:Y:S01]  /*d5d0*/  LOP3.LUT R3, R2, 0xff, RZ, 0xc0, !PT ;  /* 0x000000ff02037812 */ /* 0x000fe200078ec0ff */
[----:B------:R-:W-:Y:S01]  /*d5e0*/  @!P6 HADD2 R36, -R171.H0_H0, -RZ.H0_H0 ;  /* 0xa00000ffab24e230 */ /* 0x000fe20000000900 */
[----:B------:R-:W-:Y:S02]  /*d5f0*/  PRMT R170, R4, 0x7632, R170 ;  /* 0x0000763204aa7816 */ /* 0x000fe400000000aa */
[----:B------:R-:W-:Y:S02]  /*d600*/  LOP3.LUT R0, R0, 0xffff, RZ, 0xc0, !PT ;  /* 0x0000ffff00007812 */ /* 0x000fe400078ec0ff */
[----:B------:R-:W-:-:S02]  /*d610*/  @!P0 PRMT R191, R35, 0x5410, RZ ;  /* 0x0000541023bf8816 */ /* 0x000fc400000000ff */
[----:B------:R-:W-:Y:S02]  /*d620*/  ISETP.LE.U32.AND P0, PT, R3, UR14, PT ;  /* 0x0000000e03007c0c */ /* 0x000fe4000bf03070 */
[----:B-1----:R-:W-:Y:S02]  /*d630*/  PRMT R189, R171, 0x5410, R170 ;  /* 0x00005410abbd7816 */ /* 0x002fe400000000aa */
[----:B------:R-:W-:Y:S02]  /*d640*/  @!P6 PRMT R171, R36, 0x5410, RZ ;  /* 0x0000541024abe816 */ /* 0x000fe400000000ff */
[----:B------:R-:W-:Y:S02]  /*d650*/  ISETP.LE.U32.AND P6, PT, R0, UR14, PT ;  /* 0x0000000e00007c0c */ /* 0x000fe4000bfc3070 */
[--C-:B------:R-:W-:Y:S02]  /*d660*/  SHF.R.U32.HI R0, RZ, 0x10, R2.reuse ;  /* 0x00000010ff007819 */ /* 0x100fe40000011602 */
[----:B------:R-:W-:-:S02]  /*d670*/  SHF.R.U32.HI R3, RZ, 0x18, R2 ;  /* 0x00000018ff037819 */ /* 0x000fc40000011602 */
[----:B--2---:R-:W-:Y:S01]  /*d680*/  F2FP.F16.F32.PACK_AB R2, R211, R207 ;  /* 0x000000cfd302723e */ /* 0x004fe200000000ff */
[----:B------:R-:W-:-:S03]  /*d690*/  FADD.FTZ R5, R7, R8 ;  /* 0x0000000807057221 */ /* 0x000fc60000010000 */
[C---:B------:R-:W-:Y:S01]  /*d6a0*/  PRMT R169, R2.reuse, 0x7610, R169 ;  /* 0x0000761002a97816 */ /* 0x040fe200000000a9 */
[----:B------:R-:W-:Y:S01]  /*d6b0*/  FADD.FTZ R4, R9, R5 ;  /* 0x0000000509047221 */ /* 0x000fe20000010000 */
[----:B------:R-:W-:Y:S01]  /*d6c0*/  PRMT R168, R2, 0x7632, R168 ;  /* 0x0000763202a87816 */ /* 0x000fe200000000a8 */
[----:B------:R1:W-:Y:S02]  /*d6d0*/  MUFU.EX2 R5, R66 ;  /* 0x0000004200057308 */ /* 0x0003e40000000800 */
[----:B------:R-:W-:-:S06]  /*d6e0*/  @!P0 HADD2 R40, -R169.H0_H0, -RZ.H0_H0 ;  /* 0xa00000ffa9288230 */ /* 0x000fcc0000000900 */
[----:B------:R-:W2:Y:S01]  /*d6f0*/  MUFU.EX2 R227, R55 ;  /* 0x0000003700e37308 */ /* 0x000ea20000000800 */
[----:B------:R-:W-:Y:S01]  /*d700*/  @!P1 HADD2 R41, -R170.H0_H0, -RZ.H0_H0 ;  /* 0xa00000ffaa299230 */ /* 0x000fe20000000900 */
[----:B------:R-:W-:Y:S01]  /*d710*/  LOP3.LUT R2, R17, UR7, R196, 0x96, !PT ;  /* 0x0000000711027c12 */ /* 0x000fe2000f8e96c4 */
[----:B-1----:R-:W-:Y:S01]  /*d720*/  IMAD.MOV.U32 R66, RZ, RZ, R184 ;  /* 0x000000ffff427224 */ /* 0x002fe200078e00b8 */
[----:B------:R-:W-:Y:S02]  /*d730*/  PRMT R184, R169, 0x5410, R168 ;  /* 0x00005410a9b87816 */ /* 0x000fe400000000a8 */
[----:B------:R-:W-:Y:S02]  /*d740*/  @!P0 PRMT R169, R40, 0x5410, RZ ;  /* 0x0000541028a98816 */ /* 0x000fe400000000ff */
[----:B------:R-:W-:Y:S02]  /*d750*/  ISETP.LE.U32.AND P0, PT, R3, UR14, PT ;  /* 0x0000000e03007c0c */ /* 0x000fe4000bf03070 */
[----:B------:R-:W-:-:S02]  /*d760*/  LOP3.LUT R3, R19, UR43, R16, 0x96, !PT ;  /* 0x0000002b13037c12 */ /* 0x000fc4000f8e9610 */
[----:B------:R-:W-:Y:S01]  /*d770*/  LOP3.LUT R0, R0, 0xff, RZ, 0xc0, !PT ;  /* 0x000000ff00007812 */ /* 0x000fe200078ec0ff */
[----:B------:R-:W-:Y:S01]  /*d780*/  IMAD R2, R2, -0x2daee0ad, RZ ;  /* 0xd2511f5302027824 */ /* 0x000fe200078e02ff */
[----:B------:R-:W-:Y:S01]  /*d790*/  @!P1 PRMT R170, R41, 0x5410, RZ ;  /* 0x0000541029aa9816 */ /* 0x000fe200000000ff */
[----:B------:R-:W-:Y:S01]  /*d7a0*/  IMAD.WIDE.U32 R12, R3, -0x2daee0ad, RZ ;  /* 0xd2511f53030c7825 */ /* 0x000fe200078e00ff */
[----:B------:R-:W-:Y:S02]  /*d7b0*/  ISETP.LE.U32.AND P1, PT, R0, UR14, PT ;  /* 0x0000000e00007c0c */ /* 0x000fe4000bf23070 */
[----:B--2---:R-:W-:Y:S02]  /*d7c0*/  F2FP.F16.F32.PACK_AB R0, R227, R5 ;  /* 0x00000005e300723e */ /* 0x004fe400000000ff */
[----:B------:R-:W-:Y:S02]  /*d7d0*/  LOP3.LUT R2, R13, UR41, R2, 0x96, !PT ;  /* 0x000000290d027c12 */ /* 0x000fe4000f8e9602 */
[----:B------:R-:W-:-:S02]  /*d7e0*/  LOP3.LUT R14, R21, UR42, R18, 0x96, !PT ;  /* 0x0000002a150e7c12 */ /* 0x000fc4000f8e9612 */
[----:B------:R-:W-:Y:S01]  /*d7f0*/  PRMT R21, R0, 0x7632, R21 ;  /* 0x0000763200157816 */ /* 0x000fe20000000015 */
[----:B------:R-:W-:Y:S01]  /*d800*/  IMAD.WIDE.U32 R2, R2, -0x326172a9, RZ ;  /* 0xcd9e8d5702027825 */ /* 0x000fe200078e00ff */
[----:B------:R-:W-:-:S03]  /*d810*/  MOV R55, R198 ;  /* 0x000000c600377202 */ /* 0x000fc60000000f00 */
[----:B------:R-:W-:Y:S01]  /*d820*/  FADD.FTZ R15, R5, R4 ;  /* 0x00000004050f7221 */ /* 0x000fe20000010000 */
[C---:B------:R-:W-:Y:S01]  /*d830*/  PRMT R198, R0.reuse, 0x5410, R21 ;  /* 0x0000541000c67816 */ /* 0x040fe20000000015 */
[----:B------:R-:W-:Y:S01]  /*d840*/  @!P1 HADD2 R38, -R0.H0_H0, -RZ.H0_H0 ;  /* 0xa00000ff00269230 */ /* 0x000fe20000000900 */
[----:B------:R-:W-:Y:S01]  /*d850*/  @P1 PRMT R209, R0, 0x7610, R209 ;  /* 0x0000761000d11816 */ /* 0x000fe200000000d1 */
[----:B------:R-:W-:Y:S01]  /*d860*/  IMAD.U32 R4, RZ, RZ, UR20 ;  /* 0x00000014ff047e24 */ /* 0x000fe2000f8e00ff */
[----:B------:R-:W-:-:S03]  /*d870*/  LOP3.LUT R0, R3, UR21, R20, 0x96, !PT ;  /* 0x0000001503007c12 */ /* 0x000fc6000f8e9614 */
[----:B------:R-:W-:Y:S01]  /*d880*/  IMAD.WIDE R28, R4, 0x2, R218 ;  /* 0x00000002041c7825 */ /* 0x000fe200078e02da */
[----:B------:R-:W-:-:S04]  /*d890*/  LOP3.LUT R4, R0, 0xffff, RZ, 0xc0, !PT ;  /* 0x0000ffff00047812 */ /* 0x000fc800078ec0ff */
[----:B------:R-:W-:Y:S02]  /*d8a0*/  SHF.R.U32.HI R5, RZ, 0x8, R4 ;  /* 0x00000008ff057819 */ /* 0x000fe40000011604 */
[----:B------:R-:W-:-:S04]  /*d8b0*/  LOP3.LUT R4, R0, 0xff, RZ, 0xc0, !PT ;  /* 0x000000ff00047812 */ /* 0x000fc800078ec0ff */
[----:B------:R-:W-:Y:S02]  /*d8c0*/  PRMT R7, R4, 0x5410, R5 ;  /* 0x0000541004077816 */ /* 0x000fe40000000005 */
[--C-:B------:R-:W-:Y:S02]  /*d8d0*/  SHF.R.U32.HI R5, RZ, 0x10, R0.reuse ;  /* 0x00000010ff057819 */ /* 0x100fe40000011600 */
[----:B------:R-:W-:Y:S02]  /*d8e0*/  SHF.R.U32.HI R4, RZ, 0x18, R0 ;  /* 0x00000018ff047819 */ /* 0x000fe40000011600 */
[----:B------:R-:W-:Y:S01]  /*d8f0*/  LOP3.LUT R0, R5, 0xff, RZ, 0xc0, !PT ;  /* 0x000000ff05007812 */ /* 0x000fe200078ec0ff */
[----:B------:R-:W-:-:S03]  /*d900*/  IMAD.MOV.U32 R5, RZ, RZ, 0x7054 ;  /* 0x00007054ff057424 */ /* 0x000fc600078e00ff */
[----:B------:R-:W-:Y:S02]  /*d910*/  PRMT R8, R0, 0x5410, R4 ;  /* 0x0000541000087816 */ /* 0x000fe40000000004 */
[----:B------:R-:W-:-:S04]  /*d920*/  MOV R0, UR14 ;  /* 0x0000000e00007c02 */ /* 0x000fc80008000f00 */
[----:B------:R-:W-:Y:S02]  /*d930*/  PRMT R20, R0, R5, UR14 ;  /* 0x0000000e00147e16 */ /* 0x000fe40008000005 */
[----:B------:R-:W-:-:S04]  /*d940*/  LOP3.LUT R0, R2, 0xffff, RZ, 0xc0, !PT ;  /* 0x0000ffff02007812 */ /* 0x000fc800078ec0ff */
[----:B------:R-:W-:Y:S02]  /*d950*/  SHF.R.U32.HI R3, RZ, 0x8, R0 ;  /* 0x00000008ff037819 */ /* 0x000fe40000011600 */
[----:B------:R-:W-:Y:S01]  /*d960*/  LOP3.LUT R0, R2, 0xff, RZ, 0xc0, !PT ;  /* 0x000000ff02007812 */ /* 0x000fe200078ec0ff */
[----:B------:R-:W-:-:S03]  /*d970*/  FADD.FTZ R25, R10, R6 ;  /* 0x000000060a197221 */ /* 0x000fc60000010000 */
[----:B------:R-:W-:Y:S02]  /*d980*/  PRMT R6, R0, 0x5410, R3 ;  /* 0x0000541000067816 */ /* 0x000fe40000000003 */
[----:B------:R-:W-:-:S05]  /*d990*/  HSET2.LE.AND R0, R7, R20, PT ;  /* 0x0000001407007233 */ /* 0x000fca0003803000 */
[----:B------:R-:W-:Y:S02]  /*d9a0*/  LOP3.LUT R4, R0, R66, RZ, 0xc0, !PT ;  /* 0x0000004200047212 */ /* 0x000fe400078ec0ff */
[----:B------:R-:W-:Y:S02]  /*d9b0*/  HSET2.LE.AND R0, R8, R20, PT ;  /* 0x0000001408007233 */ /* 0x000fe40003803000 */
[----:B------:R-:W1:Y:S01]  /*d9c0*/  LDSM.16.MT88.4 R8, [R185+0x18000] ;  /* 0x01800000b908783b */ /* 0x000e620000004200 */
[--C-:B------:R-:W-:Y:S02]  /*d9d0*/  SHF.R.U32.HI R3, RZ, 0x10, R2.reuse ;  /* 0x00000010ff037819 */ /* 0x100fe40000011602 */
[----:B------:R-:W-:Y:S02]  /*d9e0*/  SHF.R.U32.HI R5, RZ, 0x18, R2 ;  /* 0x00000018ff057819 */ /* 0x000fe40000011602 */
[----:B------:R-:W-:-:S04]  /*d9f0*/  LOP3.LUT R3, R3, 0xff, RZ, 0xc0, !PT ;  /* 0x000000ff03037812 */ /* 0x000fc800078ec0ff */
[----:B------:R-:W-:Y:S02]  /*da00*/  PRMT R3, R3, 0x5410, R5 ;  /* 0x0000541003037816 */ /* 0x000fe40000000005 */
[----:B------:R-:W-:Y:S02]  /*da10*/  LOP3.LUT R5, R0, R55, RZ, 0xc0, !PT ;  /* 0x0000003700057212 */ /* 0x000fe400078ec0ff */
[--C-:B------:R-:W-:Y:S02]  /*da20*/  HSET2.LE.AND R2, R6, R20.reuse, PT ;  /* 0x0000001406027233 */ /* 0x100fe40003803000 */
[----:B------:R-:W-:-:S03]  /*da30*/  HSET2.LE.AND R0, R3, R20, PT ;  /* 0x0000001403007233 */ /* 0x000fc60003803000 */
[----:B------:R-:W-:Y:S02]  /*da40*/  LOP3.LUT R6, R2, R54, RZ, 0xc0, !PT ;  /* 0x0000003602067212 */ /* 0x000fe400078ec0ff */
[----:B------:R-:W-:-:S07]  /*da50*/  LOP3.LUT R7, R0, R135, RZ, 0xc0, !PT ;  /* 0x0000008700077212 */ /* 0x000fce00078ec0ff */
        /* <DEDUP_REMOVED lines=17> */
[----:B------:R-:W-:Y:S01]  /*db70*/  IMAD.MOV.U32 R104, RZ, RZ, R100 ;  /* 0x000000ffff687224 */ /* 0x000fe200078e0064 */
[C---:B-1----:R-:W-:Y:S06]  /*db80*/  HMMA.16816.F32 R120, R4.reuse, R8, R156 ;  /* 0x000000080478723c */ /* 0x042fec000000189c */
[----:B------:R-:W-:Y:S01]  /*db90*/  HMMA.16816.F32 R100, R4, R10, R152 ;  /* 0x0000000a0464723c */ /* 0x000fe20000001898 */
[----:B------:R-:W1:Y:S01]  /*dba0*/  LDSM.16.MT88.4 R8, [R188+0x18000] ;  /* 0x01800000bc08783b */ /* 0x000e620000004200 */
[----:B------:R-:W-:-:S02]  /*dbb0*/  @!P6 HADD2 R39, -R168.H0_H0, -RZ.H0_H0 ;  /* 0xa00000ffa827e230 */ /* 0x000fc40000000900 */
[----:B------:R-:W-:Y:S02]  /*dbc0*/  @!P0 HADD2 R37, -R21.H0_H0, -RZ.H0_H0 ;  /* 0xa00000ff15258230 */ /* 0x000fe40000000900 */
[C---:B-1----:R-:W-:Y:S06]  /*dbd0*/  HMMA.16816.F32 R84, R4.reuse, R8, R148 ;  /* 0x000000080454723c */ /* 0x042fec0000001894 */
[----:B------:R-:W-:Y:S01]  /*dbe0*/  HMMA.16816.F32 R68, R4, R10, R144 ;  /* 0x0000000a0444723c */ /* 0x000fe20000001890 */
[----:B------:R-:W1:Y:S01]  /*dbf0*/  LDSM.16.MT88.4 R8, [R187+0x18000] ;  /* 0x01800000bb08783b */ /* 0x000e620000004200 */
[----:B------:R-:W-:-:S02]  /*dc00*/  @!P1 PRMT R209, R38, 0x5410, RZ ;  /* 0x0000541026d19816 */ /* 0x000fc400000000ff */
[----:B------:R-:W-:Y:S01]  /*dc10*/  @!P6 PRMT R168, R39, 0x5410, RZ ;  /* 0x0000541027a8e816 */ /* 0x000fe200000000ff */
[----:B------:R2:W-:Y:S01]  /*dc20*/  STG.E.U16 desc[UR28][R218.64+-0x80], R23 ;  /* 0xffff8017da007986 */ /* 0x0005e2000c10151c */
[----:B------:R-:W-:-:S03]  /*dc30*/  @!P0 PRMT R21, R37, 0x5410, RZ ;  /* 0x0000541025158816 */ /* 0x000fc600000000ff */
[----:B------:R3:W-:Y:S01]  /*dc40*/  STG.E.U16 desc[UR28][R218.64+-0x7e], R22 ;  /* 0xffff8216da007986 */ /* 0x0007e2000c10151c */
[----:B--2---:R-:W-:Y:S02]  /*dc50*/  IMAD.MOV.U32 R23, RZ, RZ, R51 ;  /* 0x000000ffff177224 */ /* 0x004fe400078e0033 */
[----:B---3--:R-:W-:Y:S02]  /*dc60*/  IMAD.MOV.U32 R22, RZ, RZ, R50 ;  /* 0x000000ffff167224 */ /* 0x008fe400078e0032 */
        /* <DEDUP_REMOVED lines=20> */
[----:B------:R-:W-:Y:S01]  /*ddb0*/  IMAD.MOV.U32 R133, RZ, RZ, R113 ;  /* 0x000000ffff857224 */ /* 0x000fe200078e0071 */
[----:B------:R-:W-:Y:S01]  /*ddc0*/  MOV R134, R114 ;  /* 0x0000007200867202 */ /* 0x000fe20000000f00 */
[----:B------:R-:W-:-:S02]  /*ddd0*/  IMAD.MOV.U32 R135, RZ, RZ, R115 ;  /* 0x000000ffff877224 */ /* 0x000fc400078e0073 */
[----:B------:R-:W-:Y:S02]  /*dde0*/  IMAD.MOV.U32 R132, RZ, RZ, R112 ;  /* 0x000000ffff847224 */ /* 0x000fe400078e0070 */
[C---:B-1----:R-:W-:Y:S06]  /*ddf0*/  HMMA.16816.F32 R112, R4.reuse, R8, R60 ;  /* 0x000000080470723c */ /* 0x042fec000000183c */
[C---:B------:R-:W-:Y:S01]  /*de00*/  HMMA.16816.F32 R92, R4.reuse, R10, R228 ;  /* 0x0000000a045c723c */ /* 0x040fe200000018e4 */
[----:B------:R-:W1:Y:S05]  /*de10*/  LDSM.16.MT88.4 R8, [R185+0x1c000] ;  /* 0x01c00000b908783b */ /* 0x000e6a0000004200 */
[C---:B-1----:R-:W-:Y:S06]  /*de20*/  HMMA.16816.F32 R76, R4.reuse, R8, R232 ;  /* 0x00000008044c723c */ /* 0x042fec00000018e8 */
[C---:B------:R-:W-:Y:S01]  /*de30*/  HMMA.16816.F32 R60, R4.reuse, R10, R72 ;  /* 0x0000000a043c723c */ /* 0x040fe20000001848 */
[----:B------:R-:W1:Y:S01]  /*de40*/  LDSM.16.MT88.4 R8, [R186+0x1c000] ;  /* 0x01c00000ba08783b */ /* 0x000e620000004200 */
[----:B------:R-:W-:Y:S01]  /*de50*/  IMAD.MOV.U32 R2, RZ, RZ, R25 ;  /* 0x000000ffff027224 */ /* 0x000fe200078e0019 */
[----:B------:R-:W-:Y:S01]  /*de60*/  MOV R128, R43 ;  /* 0x0000002b00807202 */ /* 0x000fe20000000f00 */
[----:B------:R-:W-:Y:S01]  /*de70*/  IMAD.MOV.U32 R225, RZ, RZ, R42 ;  /* 0x000000ffffe17224 */ /* 0x000fe200078e002a */
[----:B------:R-:W-:Y:S04]  /*de80*/  STG.E.U16 desc[UR28][R28.64+-0x80], R24 ;  /* 0xffff80181c007986 */ /* 0x000fe8000c10151c */
[----:B------:R2:W-:Y:S01]  /*de90*/  STG.E.U16 desc[UR28][R28.64+-0x7e], R26 ;  /* 0xffff821a1c007986 */ /* 0x0005e2000c10151c */
[C---:B-1----:R-:W-:Y:S06]  /*dea0*/  HMMA.16816.F32 R40, R4.reuse, R8, R236 ;  /* 0x000000080428723c */ /* 0x042fec00000018ec */
[----:B--2---:R-:W-:Y:S01]  /*deb0*/  HMMA.16816.F32 R24, R4, R10, R240 ;  /* 0x0000000a0418723c */ /* 0x004fe200000018f0 */
[----:B------:R-:W1:Y:S01]  /*dec0*/  LDSM.16.MT88.4 R8, [R188+0x1c000] ;  /* 0x01c00000bc08783b */ /* 0x000e620000004200 */
[----:B------:R-:W-:Y:S01]  /*ded0*/  MOV R129, R109 ;  /* 0x0000006d00817202 */ /* 0x000fe20000000f00 */
[----:B------:R-:W-:-:S02]  /*dee0*/  IMAD.MOV.U32 R130, RZ, RZ, R110 ;  /* 0x000000ffff827224 */ /* 0x000fc400078e006e */
[----:B------:R-:W-:Y:S02]  /*def0*/  IMAD.MOV.U32 R131, RZ, RZ, R111 ;  /* 0x000000ffff837224 */ /* 0x000fe400078e006f */
        /* <DEDUP_REMOVED lines=11> */
[----:B------:R-:W-:-:S02]  /*dfb0*/  IMAD.MOV.U32 R164, RZ, RZ, R0 ;  /* 0x000000ffffa47224 */ /* 0x000fc400078e0000 */
[----:B------:R-:W-:Y:S01]  /*dfc0*/  IMAD.MOV.U32 R165, RZ, RZ, R3 ;  /* 0x000000ffffa57224 */ /* 0x000fe200078e0003 */
[----:B------:R-:W-:Y:S01]  /*dfd0*/  MOV R3, R200 ;  /* 0x000000c800037202 */ /* 0x000fe20000000f00 */
[----:B------:R-:W-:Y:S01]  /*dfe0*/  IMAD.MOV.U32 R0, RZ, RZ, R216 ;  /* 0x000000ffff007224 */ /* 0x000fe200078e00d8 */
[----:B-1----:R-:W-:Y:S07]  /*dff0*/  HMMA.16816.F32 R56, R4, R10, R152 ;  /* 0x0000000a0438723c */ /* 0x002fee0000001898 */
[----:B------:R-:W-:-:S02]  /*e000*/  IMAD.MOV.U32 R155, RZ, RZ, R159 ;  /* 0x000000ffff9b7224 */ /* 0x000fc400078e009f */
[----:B------:R-:W-:Y:S01]  /*e010*/  IMAD.MOV.U32 R159, RZ, RZ, R163 ;  /* 0x000000ffff9f7224 */ /* 0x000fe200078e00a3 */
[----:B------:R-:W-:Y:S01]  /*e020*/  MOV R163, R167 ;  /* 0x000000a700a37202 */ /* 0x000fe20000000f00 */
[----:B------:R-:W-:Y:S02]  /*e030*/  IMAD.MOV.U32 R167, RZ, RZ, R194 ;  /* 0x000000ffffa77224 */ /* 0x000fe400078e00c2 */
[----:B------:R-:W-:Y:S01]  /*e040*/  IMAD.MOV.U32 R154, RZ, RZ, R158 ;  /* 0x000000ffff9a7224 */ /* 0x000fe200078e009e */
[----:B------:R-:W3:Y:S01]  /*e050*/  LDL.LU R194, [R1+0x180] ;  /* 0x0001800001c27983 */ /* 0x000ee20000300800 */
[----:B------:R-:W-:Y:S01]  /*e060*/  IMAD.MOV.U32 R151, RZ, RZ, R155 ;  /* 0x000000ffff977224 */ /* 0x000fe200078e009b */
[----:B------:R-:W-:Y:S01]  /*e070*/  MOV R153, R157 ;  /* 0x0000009d00997202 */ /* 0x000fe20000000f00 */
[----:B------:R-:W-:Y:S01]  /*e080*/  IMAD.MOV.U32 R152, RZ, RZ, R156 ;  /* 0x000000ffff987224 */ /* 0x000fe200078e009c */
[----:B------:R-:W4:Y:S01]  /*e090*/  LDL.LU R216, [R1+0x17c] ;  /* 0x00017c0001d87983 */ /* 0x000f220000300800 */
[----:B------:R-:W-:Y:S01]  /*e0a0*/  IMAD.MOV.U32 R158, RZ, RZ, R162 ;  /* 0x000000ffff9e7224 */ /* 0x000fe200078e00a2 */
[----:B------:R-:W-:Y:S01]  /*e0b0*/  MOV R156, R160 ;  /* 0x000000a0009c7202 */ /* 0x000fe20000000f00 */
[----:B------:R-:W-:Y:S01]  /*e0c0*/  IMAD.MOV.U32 R155, RZ, RZ, R159 ;  /* 0x000000ffff9b7224 */ /* 0x000fe200078e009f */
[----:B------:R-:W-:Y:S01]  /*e0d0*/  MOV R162, R166 ;  /* 0x000000a600a27202 */ /* 0x000fe20000000f00 */
[----:B------:R-:W2:Y:S01]  /*e0e0*/  LDL.LU R200, [R1+0x178] ;  /* 0x0001780001c87983 */ /* 0x000ea20000300800 */
[----:B------:R-:W-:Y:S01]  /*e0f0*/  IMAD.MOV.U32 R157, RZ, RZ, R161 ;  /* 0x000000ffff9d7224 */ /* 0x000fe200078e00a1 */
[----:B------:R-:W-:Y:S01]  /*e100*/  MOV R159, R163 ;  /* 0x000000a3009f7202 */ /* 0x000fe20000000f00 */
[----:B------:R-:W-:-:S02]  /*e110*/  IMAD.MOV.U32 R160, RZ, RZ, R164 ;  /* 0x000000ffffa07224 */ /* 0x000fc400078e00a4 */
        /* <DEDUP_REMOVED lines=8> */
[----:B------:R-:W-:Y:S02]  /*e1a0*/  MOV R3, R221 ;  /* 0x000000dd00037202 */ /* 0x000fe40000000f00 */
[----:B------:R-:W2:Y:S04]  /*e1b0*/  LDL.LU R204, [R1+0x170] ;  /* 0x0001700001cc7983 */ /* 0x000ea80000300800 */
[----:B------:R-:W3:Y:S01]  /*e1c0*/  LDL.LU R221, [R1+0x16c] ;  /* 0x00016c0001dd7983 */ /* 0x000ee20000300800 */
[----:B------:R-:W-:-:S02]  /*e1d0*/  IMAD.MOV.U32 R147, RZ, RZ, R152 ;  /* 0x000000ffff937224 */ /* 0x000fc400078e0098 */
[----:B------:R-:W-:Y:S01]  /*e1e0*/  IMAD.MOV.U32 R152, RZ, RZ, R157 ;  /* 0x000000ffff987224 */ /* 0x000fe200078e009d */
[----:B------:R-:W-:Y:S01]  /*e1f0*/  MOV R157, R162 ;  /* 0x000000a2009d7202 */ /* 0x000fe20000000f00 */
[----:B------:R-:W-:Y:S02]  /*e200*/  IMAD.MOV.U32 R162, RZ, RZ, R208 ;  /* 0x000000ffffa27224 */ /* 0x000fe400078e00d0 */
[----:B------:R-:W2:Y:S01]  /*e210*/  LDL.LU R208, [R1+0x168] ;  /* 0x0001680001d07983 */ /* 0x000ea20000300800 */
        /* <DEDUP_REMOVED lines=15> */
[----:B------:R-:W-:Y:S02]  /*e310*/  IMAD.MOV.U32 R163, RZ, RZ, R3 ;  /* 0x000000ffffa37224 */ /* 0x000fe400078e0003 */
[----:B------:R-:W-:-:S02]  /*e320*/  IMAD.MOV.U32 R161, RZ, RZ, R166 ;  /* 0x000000ffffa17224 */ /* 0x000fc400078e00a6 */
[----:B------:R-:W-:Y:S01]  /*e330*/  IMAD.MOV.U32 R166, RZ, RZ, R196 ;  /* 0x000000ffffa67224 */ /* 0x000fe200078e00c4 */
[C---:B------:R-:W-:Y:S01]  /*e340*/  HMMA.16816.F32 R72, R4.reuse, R8, R248 ;  /* 0x000000080448723c */ /* 0x040fe200000018f8 */
[----:B------:R-:W1:Y:S05]  /*e350*/  LDSM.16.MT88.4 R8, [R185+0x1e000] ;  /* 0x01e00000b908783b */ /* 0x000e6a0000004200 */
[C---:B-1----:R-:W-:Y:S06]  /*e360*/  HMMA.16816.F32 R104, R4.reuse, R8, R104 ;  /* 0x000000080468723c */ /* 0x042fec0000001868 */
[----:B------:R-:W-:Y:S01]  /*e370*/  HMMA.16816.F32 R124, R4, R10, R124 ;  /* 0x0000000a047c723c */ /* 0x000fe2000000187c */
[----:B------:R-:W1:Y:S01]  /*e380*/  LDSM.16.MT88.4 R8, [R186+0x1e000] ;  /* 0x01e00000ba08783b */ /* 0x000e620000004200 */
[----:B----4-:R-:W-:Y:S01]  /*e390*/  IMAD.MOV.U32 R165, RZ, RZ, R167 ;  /* 0x000000ffffa57224 */ /* 0x010fe200078e00a7 */
[----:B------:R-:W-:Y:S01]  /*e3a0*/  MOV R167, R197 ;  /* 0x000000c500a77202 */ /* 0x000fe20000000f00 */
[----:B---3--:R-:W-:-:S02]  /*e3b0*/  IMAD.MOV.U32 R3, RZ, RZ, R221 ;  /* 0x000000ffff037224 */ /* 0x008fc400078e00dd */
[----:B------:R3:W5:Y:S04]  /*e3c0*/  LDL.LU R221, [R1+0x160] ;  /* 0x0001600001dd7983 */ /* 0x0007680000300800 */
[----:B------:R-:W4:Y:S01]  /*e3d0*/  LDL.LU.64 R196, [R1+0x158] ;  /* 0x0001580001c47983 */ /* 0x000f220000300a00 */
        /* <DEDUP_REMOVED lines=32> */
[----:B-1----:R-:W-:Y:S01]  /*e5e0*/  HMMA.16816.F32 R136, R4, R8, R136 ;  /* 0x000000080488723c */ /* 0x002fe20000001888 */
[----:B------:R-:W-:Y:S01]  /*e5f0*/  IMAD.MOV.U32 R167, RZ, RZ, R23 ;  /* 0x000000ffffa77224 */ /* 0x000fe200078e0017 */
[----:B------:R-:W-:-:S04]  /*e600*/  MOV R166, R22 ;  /* 0x0000001600a67202 */ /* 0x000fc80000000f00 */
[----:B------:R-:W-:Y:S01]  /*e610*/  HMMA.16816.F32 R144, R4, R10, R144 ;  /* 0x0000000a0490723c */ /* 0x000fe20000001890 */
[----:B------:R-:W1:Y:S01]  /*e620*/  LDSM.16.MT88.4 R8, [R187+0x1e000] ;  /* 0x01e00000bb08783b */ /* 0x000e620000004200 */
[----:B------:R-:W-:Y:S01]  /*e630*/  IMAD.MOV.U32 R0, RZ, RZ, R216 ;  /* 0x000000ffff007224 */ /* 0x000fe200078e00d8 */
[----:B------:R-:W-:Y:S01]  /*e640*/  MOV R142, R154 ;  /* 0x0000009a008e7202 */ /* 0x000fe20000000f00 */
[----:B------:R-:W-:Y:S02]  /*e650*/  IMAD.MOV.U32 R3, RZ, RZ, R211 ;  /* 0x000000ffff037224 */ /* 0x000fe400078e00d3 */
[----:B------:R-:W-:Y:S02]  /*e660*/  IMAD.MOV.U32 R148, RZ, RZ, R150 ;  /* 0x000000ffff947224 */ /* 0x000fe400078e0096 */
[----:B------:R-:W-:Y:S01]  /*e670*/  IMAD.MOV.U32 R151, RZ, RZ, R153 ;  /* 0x000000ffff977224 */ /* 0x000fe200078e0099 */
[----:B------:R-:W-:Y:S01]  /*e680*/  MOV R153, R157 ;  /* 0x0000009d00997202 */ /* 0x000fe20000000f00 */
[----:B------:R-:W-:-:S02]  /*e690*/  IMAD.MOV.U32 R150, RZ, RZ, R152 ;  /* 0x000000ffff967224 */ /* 0x000fc400078e0098 */
[----:B------:R-:W-:Y:S01]  /*e6a0*/  IMAD.MOV.U32 R143, RZ, RZ, R155 ;  /* 0x000000ffff8f7224 */ /* 0x000fe200078e009b */
[----:B------:R-:W-:Y:S01]  /*e6b0*/  MOV R154, R166 ;  /* 0x000000a6009a7202 */ /* 0x000fe20000000f00 */
[----:B------:R-:W-:Y:S02]  /*e6c0*/  IMAD.MOV.U32 R152, RZ, RZ, R156 ;  /* 0x000000ffff987224 */ /* 0x000fe400078e009c */
[----:B------:R-:W-:Y:S02]  /*e6d0*/  IMAD.MOV.U32 R157, RZ, RZ, R159 ;  /* 0x000000ffff9d7224 */ /* 0x000fe400078e009f */
[----:B------:R-:W-:Y:S02]  /*e6e0*/  IMAD.MOV.U32 R155, RZ, RZ, R167 ;  /* 0x000000ffff9b7224 */ /* 0x000fe400078e00a7 */
[----:B------:R-:W-:Y:S01]  /*e6f0*/  IMAD.MOV.U32 R159, RZ, RZ, R0 ;  /* 0x000000ffff9f7224 */ /* 0x000fe200078e0000 */
[----:B--2---:R-:W-:Y:S01]  /*e700*/  MOV R0, R208 ;  /* 0x000000d000007202 */ /* 0x004fe20000000f00 */
        /* <DEDUP_REMOVED lines=38> */
[----:B------:R-:W-:-:S04]  /*e970*/  IMAD.MOV.U32 R0, RZ, RZ, R198 ;  /* 0x000000ffff007224 */ /* 0x000fc800078e00c6 */
[----:B------:R-:W-:Y:S01]  /*e980*/  IMAD.MOV.U32 R182, RZ, RZ, R0 ;  /* 0x000000ffffb67224 */ /* 0x000fe200078e0000 */
[----:B-1----:R-:W-:Y:S01]  /*e990*/  HMMA.16816.F32 R148, R4, R8, R148 ;  /* 0x000000080494723c */ /* 0x002fe20000001894 */
[----:B------:R-:W-:-:S05]  /*e9a0*/  IMAD.MOV.U32 R177, RZ, RZ, R199 ;  /* 0x000000ffffb17224 */ /* 0x000fca00078e00c7 */
[----:B------:R-:W-:Y:S01]  /*e9b0*/  HMMA.16816.F32 R140, R4, R10, R140 ;  /* 0x0000000a048c723c */ /* 0x000fe2000000188c */
[----:B------:R-:W-:Y:S02]  /*e9c0*/  IMAD.MOV.U32 R181, RZ, RZ, R177 ;  /* 0x000000ffffb57224 */ /* 0x000fe400078e00b1 */
[----:B------:R-:W-:Y:S02]  /*e9d0*/  IMAD.MOV.U32 R177, RZ, RZ, R15 ;  /* 0x000000ffffb17224 */ /* 0x000fe400078e000f */
[----:B------:R-:W-:Y:S01]  /*e9e0*/  IMAD.MOV.U32 R227, RZ, RZ, R203 ;  /* 0x000000ffffe37224 */ /* 0x000fe200078e00cb */
[----:B----4-:R-:W-:Y:S01]  /*e9f0*/  MOV R3, R197 ;  /* 0x000000c500037202 */ /* 0x010fe20000000f00 */
[----:B------:R-:W-:-:S03]  /*ea00*/  IMAD.MOV.U32 R2, RZ, RZ, R196 ;  /* 0x000000ffff027224 */ /* 0x000fc600078e00c4 */
[----:B------:R-:W-:Y:S01]  /*ea10*/  MOV R183, R3 ;  /* 0x0000000300b77202 */ /* 0x000fe20000000f00 */
        /* <DEDUP_REMOVED lines=17> */
[----:B------:R-:W-:Y:S02]  /*eb30*/  HSET2.LE.AND R0, R3, R20, PT ;  /* 0x0000001403007233 */ /* 0x000fe40003803000 */
[----:B------:R-:W-:-:S03]  /*eb40*/  PRMT R3, R4, 0x5410, R7 ;  /* 0x0000541004037816 */ /* 0x000fc60000000007 */
[----:B------:R-:W-:Y:S02]  /*eb50*/  LOP3.LUT R4, R0, R215, RZ, 0xc0, !PT ;  /* 0x000000d700047212 */ /* 0x000fe400078ec0ff */
[----:B------:R-:W-:Y:S01]  /*eb60*/  MOV R215, R180 ;  /* 0x000000b400d77202 */ /* 0x000fe20000000f00 */
[----:B------:R-:W-:Y:S01]  /*eb70*/  IMAD.MOV.U32 R180, RZ, RZ, R181 ;  /* 0x000000ffffb47224 */ /* 0x000fe200078e00b5 */
[----:B------:R-:W-:Y:S01]  /*eb80*/  LOP3.LUT R2, R2, 0xff, RZ, 0xc0, !PT ;  /* 0x000000ff02027812 */ /* 0x000fe200078ec0ff */
[----:B------:R-:W-:Y:S01]  /*eb90*/  IMAD.MOV.U32 R181, RZ, RZ, R182 ;  /* 0x000000ffffb57224 */ /* 0x000fe200078e00b6 */
[----:B------:R-:W-:Y:S01]  /*eba0*/  MOV R182, R183 ;  /* 0x000000b700b67202 */ /* 0x000fe20000000f00 */
[----:B------:R-:W-:Y:S02]  /*ebb0*/  IMAD.MOV.U32 R183, RZ, RZ, R176 ;  /* 0x000000ffffb77224 */ /* 0x000fe400078e00b0 */
[----:B------:R-:W-:Y:S01]  /*ebc0*/  IMAD.MOV.U32 R176, RZ, RZ, R177 ;  /* 0x000000ffffb07224 */ /* 0x000fe200078e00b1 */
[----:B------:R-:W-:Y:S01]  /*ebd0*/  MOV R177, R178 ;  /* 0x000000b200b17202 */ /* 0x000fe20000000f00 */
[----:B------:R-:W-:Y:S01]  /*ebe0*/  IMAD.MOV.U32 R178, RZ, RZ, R179 ;  /* 0x000000ffffb27224 */ /* 0x000fe200078e00b3 */
[----:B------:R-:W-:Y:S01]  /*ebf0*/  PRMT R2, R2, 0x5410, R5 ;  /* 0x0000541002027816 */ /* 0x000fe20000000005 */
[----:B------:R-:W-:Y:S01]  /*ec00*/  IMAD.MOV.U32 R179, RZ, RZ, R172 ;  /* 0x000000ffffb37224 */ /* 0x000fe200078e00ac */
[----:B------:R-:W-:Y:S01]  /*ec10*/  MOV R172, R173 ;  /* 0x000000ad00ac7202 */ /* 0x000fe20000000f00 */
[----:B------:R-:W-:-:S02]  /*ec20*/  IMAD.MOV.U32 R173, RZ, RZ, R174 ;  /* 0x000000ffffad7224 */ /* 0x000fc400078e00ae */
[----:B------:R-:W-:Y:S01]  /*ec30*/  IMAD.MOV.U32 R174, RZ, RZ, R175 ;  /* 0x000000ffffae7224 */ /* 0x000fe200078e00af */
[----:B------:R-:W-:Y:S01]  /*ec40*/  MOV R175, R158 ;  /* 0x0000009e00af7202 */ /* 0x000fe20000000f00 */
[----:B------:R-:W-:Y:S01]  /*ec50*/  IMAD.MOV.U32 R158, RZ, RZ, R159 ;  /* 0x000000ffff9e7224 */ /* 0x000fe200078e009f */
[--C-:B------:R-:W-:Y:S01]  /*ec60*/  HSET2.LE.AND R0, R2, R20.reuse, PT ;  /* 0x0000001402007233 */ /* 0x100fe20003803000 */
[----:B------:R-:W-:Y:S01]  /*ec70*/  IMAD.MOV.U32 R159, RZ, RZ, R160 ;  /* 0x000000ffff9f7224 */ /* 0x000fe200078e00a0 */
[--C-:B------:R-:W-:Y:S02]  /*ec80*/  HSET2.LE.AND R2, R8, R20.reuse, PT ;  /* 0x0000001408027233 */ /* 0x100fe40003803000 */
[----:B------:R-:W-:Y:S01]  /*ec90*/  HSET2.LE.AND R3, R3, R20, PT ;  /* 0x0000001403037233 */ /* 0x000fe20003803000 */
[----:B------:R-:W-:Y:S01]  /*eca0*/  IMAD.MOV.U32 R213, RZ, RZ, R181 ;  /* 0x000000ffffd57224 */ /* 0x000fe200078e00b5 */
[----:B------:R-:W-:Y:S01]  /*ecb0*/  MOV R160, R161 ;  /* 0x000000a100a07202 */ /* 0x000fe20000000f00 */
[----:B------:R-:W-:Y:S01]  /*ecc0*/  IMAD.MOV.U32 R161, RZ, RZ, R162 ;  /* 0x000000ffffa17224 */ /* 0x000fe200078e00a2 */
[----:B------:R-:W-:Y:S01]  /*ecd0*/  LOP3.LUT R5, R0, R215, RZ, 0xc0, !PT ;  /* 0x000000d700057212 */ /* 0x000fe200078ec0ff */
        /* <DEDUP_REMOVED lines=32> */
[----:B-1----:R-:W-:Y:S01]  /*eee0*/  HMMA.16816.F32 R164, R4, R12, R52 ;  /* 0x0000000c04a4723c */ /* 0x002fe20000001834 */
[----:B------:R-:W-:Y:S02]  /*eef0*/  IMAD.MOV.U32 R229, RZ, RZ, R182 ;  /* 0x000000ffffe57224 */ /* 0x000fe400078e00b6 */
[----:B------:R-:W-:Y:S01]  /*ef00*/  IMAD.MOV.U32 R182, RZ, RZ, R177 ;  /* 0x000000ffffb67224 */ /* 0x000fe200078e00b1 */
[----:B------:R-:W-:-:S03]  /*ef10*/  MOV R177, R173 ;  /* 0x000000ad00b17202 */ /* 0x000fc60000000f00 */
[----:B------:R-:W-:Y:S02]  /*ef20*/  IMAD.MOV.U32 R53, RZ, RZ, R214 ;  /* 0x000000ffff357224 */ /* 0x000fe400078e00d6 */
[----:B------:R-:W-:Y:S02]  /*ef30*/  IMAD.MOV.U32 R214, RZ, RZ, R181 ;  /* 0x000000ffffd67224 */ /* 0x000fe400078e00b5 */
[----:B------:R-:W-:Y:S02]  /*ef40*/  IMAD.MOV.U32 R181, RZ, RZ, R176 ;  /* 0x000000ffffb57224 */ /* 0x000fe400078e00b0 */
[----:B------:R-:W-:Y:S01]  /*ef50*/  IMAD.MOV.U32 R55, RZ, RZ, R212 ;  /* 0x000000ffff377224 */ /* 0x000fe200078e00d4 */
[----:B------:R-:W-:Y:S01]  /*ef60*/  MOV R212, R157 ;  /* 0x0000009d00d47202 */ /* 0x000fe20000000f00 */
[----:B------:R-:W-:Y:S02]  /*ef70*/  IMAD.MOV.U32 R176, RZ, RZ, R172 ;  /* 0x000000ffffb07224 */ /* 0x000fe400078e00ac */
[----:B------:R-:W-:-:S02]  /*ef80*/  IMAD.MOV.U32 R231, RZ, RZ, R156 ;  /* 0x000000ffffe77224 */ /* 0x000fc400078e009c */
[----:B------:R-:W-:Y:S02]  /*ef90*/  IMAD.MOV.U32 R172, RZ, RZ, R158 ;  /* 0x000000ffffac7224 */ /* 0x000fe400078e009e */
[----:B------:R-:W-:Y:S02]  /*efa0*/  IMAD.MOV.U32 R173, RZ, RZ, R159 ;  /* 0x000000ffffad7224 */ /* 0x000fe400078e009f */
[----:B------:R-:W-:Y:S01]  /*efb0*/  HMMA.16816.F32 R156, R4, R14, R16 ;  /* 0x0000000e049c723c */ /* 0x000fe20000001810 */
[----:B------:R-:W1:Y:S04]  /*efc0*/  LDSM.16.MT88.4 R12, [R188+0x18800] ;  /* 0x01880000bc0c783b */ /* 0x000e680000004200 */
[----:B------:R-:W2:Y:S01]  /*efd0*/  LDSM.16.MT88.4 R16, [R186+0x18800] ;  /* 0x01880000ba10783b */ /* 0x000ea20000004200 */
[----:B------:R-:W-:Y:S01]  /*efe0*/  IMAD.MOV.U32 R52, RZ, RZ, R215 ;  /* 0x000000ffff347224 */ /* 0x000fe200078e00d7 */
[----:B------:R-:W-:-:S02]  /*eff0*/  MOV R215, R180 ;  /* 0x000000b400d77202 */ /* 0x000fc40000000f00 */
        /* <DEDUP_REMOVED lines=14> */
[C---:B------:R-:W-:Y:S01]  /*f0e0*/  HMMA.16816.F32 R224, R4.reuse, R14, R68 ;  /* 0x0000000e04e0723c */ /* 0x040fe20000001844 */
[----:B------:R-:W1:Y:S05]  /*f0f0*/  LDSM.16.MT88.4 R12, [R186+0x1a800] ;  /* 0x01a80000ba0c783b */ /* 0x000e6a0000004200 */
[----:B------:R-:W-:Y:S01]  /*f100*/  HMMA.16816.F32 R84, R4, R10, R36 ;  /* 0x0000000a0454723c */ /* 0x000fe20000001824 */
[----:B------:R-:W-:Y:S01]  /*f110*/  IMAD.MOV.U32 R70, RZ, RZ, R180 ;  /* 0x000000ffff467224 */ /* 0x000fe200078e00b4 */
[----:B------:R-:W-:Y:S01]  /*f120*/  MOV R69, R181 ;  /* 0x000000b500457202 */ /* 0x000fe20000000f00 */
[----:B------:R-:W-:-:S03]  /*f130*/  IMAD.MOV.U32 R68, RZ, RZ, R182 ;  /* 0x000000ffff447224 */ /* 0x000fc600078e00b6 */
[C---:B------:R-:W-:Y:S01]  /*f140*/  HMMA.16816.F32 R180, R4.reuse, R8, R48 ;  /* 0x0000000804b4723c */ /* 0x040fe20000001830 */
[----:B------:R-:W4:Y:S05]  /*f150*/  LDSM.16.MT88.4 R8, [R188+0x1a800] ;  /* 0x01a80000bc08783b */ /* 0x000f2a0000004200 */
[C---:B--2---:R-:W-:Y:S06]  /*f160*/  HMMA.16816.F32 R248, R4.reuse, R16, R120 ;  /* 0x0000001004f8723c */ /* 0x044fec0000001878 */
[----:B------:R-:W-:Y:S01]  /*f170*/  HMMA.16816.F32 R240, R4, R18, R100 ;  /* 0x0000001204f0723c */ /* 0x000fe20000001864 */
[----:B------:R-:W2:Y:S01]  /*f180*/  LDSM.16.MT88.4 R16, [R185+0x1a800] ;  /* 0x01a80000b910783b */ /* 0x000ea20000004200 */
[----:B------:R-:W-:Y:S01]  /*f190*/  IMAD.MOV.U32 R2, RZ, RZ, R231 ;  /* 0x000000ffff027224 */ /* 0x000fe200078e00e7 */
[----:B------:R-:W-:Y:S01]  /*f1a0*/  MOV R51, R230 ;  /* 0x000000e600337202 */ /* 0x000fe20000000f00 */
[----:B------:R-:W-:Y:S01]  /*f1b0*/  IMAD.MOV.U32 R71, RZ, RZ, R229 ;  /* 0x000000ffff477224 */ /* 0x000fe200078e00e5 */
[----:B------:R-:W-:Y:S01]  /*f1c0*/  MOV R50, R213 ;  /* 0x000000d500327202 */ /* 0x000fe20000000f00 */
[----:B------:R-:W-:-:S02]  /*f1d0*/  IMAD.MOV.U32 R0, RZ, RZ, R212 ;  /* 0x000000ffff007224 */ /* 0x000fc400078e00d4 */
[----:B------:R-:W-:Y:S02]  /*f1e0*/  IMAD.MOV.U32 R49, RZ, RZ, R214 ;  /* 0x000000ffff317224 */ /* 0x000fe400078e00d6 */
[----:B------:R-:W-:Y:S01]  /*f1f0*/  IMAD.MOV.U32 R48, RZ, RZ, R215 ;  /* 0x000000ffff307224 */ /* 0x000fe200078e00d7 */
[C---:B-1----:R-:W-:Y:S06]  /*f200*/  HMMA.16816.F32 R228, R4.reuse, R12, R80 ;  /* 0x0000000c04e4723c */ /* 0x042fec0000001850 */
[----:B------:R-:W-:Y:S01]  /*f210*/  HMMA.16816.F32 R212, R4, R14, R64 ;  /* 0x0000000e04d4723c */ /* 0x000fe20000001840 */
[----:B------:R-:W-:Y:S01]  /*f220*/  IMAD.MOV.U32 R80, RZ, RZ, R178 ;  /* 0x000000ffff507224 */ /* 0x000fe200078e00b2 */
[----:B------:R-:W1:Y:S05]  /*f230*/  LDSM.16.MT88.4 R12, [R185+0x1c800] ;  /* 0x01c80000b90c783b */ /* 0x000e6a0000004200 */
[----:B------:R-:W-:Y:S01]  /*f240*/  IMAD.MOV.U32 R64, RZ, RZ, R176 ;  /* 0x000000ffff407224 */ /* 0x000fe200078e00b0 */
[----:B------:R-:W-:Y:S01]  /*f250*/  MOV R65, R177 ;  /* 0x000000b100417202 */ /* 0x000fe20000000f00 */
[----:B------:R-:W-:-:S02]  /*f260*/  IMAD.MOV.U32 R66, RZ, RZ, R179 ;  /* 0x000000ffff427224 */ /* 0x000fc400078e00b3 */
[C---:B----4-:R-:W-:Y:S07]  /*f270*/  HMMA.16816.F32 R176, R4.reuse, R8, R44 ;  /* 0x0000000804b0723c */ /* 0x050fee000000182c */
[----:B------:R-:W-:Y:S01]  /*f280*/  MOV R47, R2 ;  /* 0x00000002002f7202 */ /* 0x000fe20000000f00 */
[----:B--2---:R-:W-:Y:S01]  /*f290*/  HMMA.16816.F32 R244, R4, R16, R116 ;  /* 0x0000001004f4723c */ /* 0x004fe20000001874 */
[----:B------:R-:W-:Y:S01]  /*f2a0*/  IMAD.MOV.U32 R44, RZ, RZ, R160 ;  /* 0x000000ffff2c7224 */ /* 0x000fe200078e00a0 */
[----:B------:R-:W-:Y:S01]  /*f2b0*/  MOV R45, R161 ;  /* 0x000000a1002d7202 */ /* 0x000fe20000000f00 */
[----:B------:R-:W-:Y:S01]  /*f2c0*/  IMAD.MOV.U32 R2, RZ, RZ, R162 ;  /* 0x000000ffff027224 */ /* 0x000fe200078e00a2 */
[----:B------:R-:W-:-:S02]  /*f2d0*/  MOV R46, R163 ;  /* 0x000000a3002e7202 */ /* 0x000fc40000000f00 */
[C---:B------:R-:W-:Y:S01]  /*f2e0*/  HMMA.16816.F32 R236, R4.reuse, R18, R96 ;  /* 0x0000001204ec723c */ /* 0x040fe20000001860 */
[----:B------:R-:W2:Y:S05]  /*f2f0*/  LDSM.16.MT88.4 R16, [R187+0x1a800] ;  /* 0x01a80000bb10783b */ /* 0x000eaa0000004200 */
[C---:B------:R-:W-:Y:S01]  /*f300*/  HMMA.16816.F32 R160, R4.reuse, R10, R32 ;  /* 0x0000000a04a0723c */ /* 0x040fe20000001820 */
[----:B------:R-:W4:Y:S01]  /*f310*/  LDSM.16.MT88.4 R8, [R186+0x1c800] ;  /* 0x01c80000ba08783b */ /* 0x000f220000004200 */
        /* <DEDUP_REMOVED lines=24> */
[C---:B----4-:R-:W-:Y:S06]  /*f4a0*/  HMMA.16816.F32 R40, R4.reuse, R8, R104 ;  /* 0x000000080428723c */ /* 0x050fec0000001868 */
[----:B------:R-:W-:Y:S01]  /*f4b0*/  HMMA.16816.F32 R36, R4, R10, R124 ;  /* 0x0000000a0424723c */ /* 0x000fe2000000187c */
[----:B------:R-:W2:Y:S01]  /*f4c0*/  LDSM.16.MT88.4 R8, [R187+0x1e800] ;  /* 0x01e80000bb08783b */ /* 0x000ea20000004200 */
[----:B------:R-:W-:-:S02]  /*f4d0*/  MOV R104, R64 ;  /* 0x0000004000687202 */ /* 0x000fc40000000f00 */
[----:B------:R-:W-:-:S03]  /*f4e0*/  MOV R24, R35 ;  /* 0x0000002300187202 */ /* 0x000fc60000000f00 */
[----:B------:R-:W-:Y:S02]  /*f4f0*/  MOV R125, R33 ;  /* 0x00000021007d7202 */ /* 0x000fe40000000f00 */
[----:B------:R-:W-:Y:S02]  /*f500*/  MOV R126, R104 ;  /* 0x00000068007e7202 */ /* 0x000fe40000000f00 */
[----:B------:R-:W-:Y:S02]  /*f510*/  MOV R104, R81 ;  /* 0x0000005100687202 */ /* 0x000fe40000000f00 */
[----:B------:R-:W-:Y:S02]  /*f520*/  MOV R81, R0 ;  /* 0x0000000000517202 */ /* 0x000fe40000000f00 */
[----:B------:R-:W-:Y:S02]  /*f530*/  LOP3.LUT R2, R31, UR44, R2, 0x96, !PT ;  /* 0x0000002c1f027c12 */ /* 0x000fe4000f8e9602 */
[----:B------:R-:W-:Y:S01]  /*f540*/  LOP3.LUT R0, R125, UR6, R30, 0x96, !PT ;  /* 0x000000067d007c12 */ /* 0x000fe2000f8e961e */
        /* <DEDUP_REMOVED lines=23> */
[----:B------:R-:W-:Y:S02]  /*f6c0*/  IMAD.MOV.U32 R24, RZ, RZ, R3 ;  /* 0x000000ffff187224 */ /* 0x000fe400078e0003 */
[----:B------:R-:W-:Y:S01]  /*f6d0*/  IMAD.WIDE.U32 R2, R2, -0x2daee0ad, RZ ;  /* 0xd2511f5302027825 */ /* 0x000fe200078e00ff */
[C---:B------:R-:W-:Y:S06]  /*f6e0*/  HMMA.16816.F32 R64, R4.reuse, R18, R132 ;  /* 0x000000120440723c */ /* 0x040fec0000001884 */
[----:B------:R-:W-:Y:S01]  /*f6f0*/  HMMA.16816.F32 R48, R4, R14, R144 ;  /* 0x0000000e0430723c */ /* 0x000fe20000001890 */
[----:B------:R-:W-:-:S05]  /*f700*/  IMAD.MOV.U32 R127, RZ, RZ, R105 ;  /* 0x000000ffff7f7224 */ /* 0x000fca00078e0069 */
[----:B------:R-:W-:Y:S01]  /*f710*/  HMMA.16816.F32 R52, R4, R12, R136 ;  /* 0x0000000c0434723c */ /* 0x000fe20000001888 */
[----:B------:R-:W-:-:S05]  /*f720*/  IMAD.MOV.U32 R105, RZ, RZ, R25 ;  /* 0x000000ffff697224 */ /* 0x000fca00078e0019 */
[C---:B--2---:R-:W-:Y:S06]  /*f730*/  HMMA.16816.F32 R44, R4.reuse, R8, R148 ;  /* 0x00000008042c723c */ /* 0x044fec0000001894 */
[----:B------:R-:W-:Y:S01]  /*f740*/  HMMA.16816.F32 R32, R4, R10, R140 ;  /* 0x0000000a0420723c */ /* 0x000fe2000000188c */
[----:B------:R-:W-:Y:S01]  /*f750*/  IMAD.MOV.U32 R25, RZ, RZ, R192 ;  /* 0x000000ffff197224 */ /* 0x000fe200078e00c0 */
[----:B------:R-:W-:Y:S01]  /*f760*/  LOP3.LUT R3, R3, UR38, R126, 0x96, !PT ;  /* 0x0000002603037c12 */ /* 0x000fe2000f8e967e */
[----:B------:R-:W-:Y:S01]  /*f770*/  IMAD.MOV.U32 R23, RZ, RZ, R220 ;  /* 0x000000ffff177224 */ /* 0x000fe200078e00dc */
[----:B------:R-:W-:Y:S01]  /*f780*/  MOV R127, R24 ;  /* 0x00000018007f7202 */ /* 0x000fe20000000f00 */
[----:B------:R-:W1:Y:S02]  /*f790*/  LDSM.16.MT88.4 R12, [R185+0x19000] ;  /* 0x01900000b90c783b */ /* 0x000e640000004200 */
[----:B------:R-:W-:Y:S01]  /*f7a0*/  IMAD.WIDE.U32 R4, R0, -0x2daee0ad, RZ ;  /* 0xd2511f5300047825 */ /* 0x000fe200078e00ff */
[----:B------:R-:W-:Y:S01]  /*f7b0*/  MOV R125, R26 ;  /* 0x0000001a007d7202 */ /* 0x000fe20000000f00 */
[----:B------:R-:W2:Y:S03]  /*f7c0*/  LDSM.16.MT88.4 R16, [R186+0x19000] ;  /* 0x01900000ba10783b */ /* 0x000ea60000004200 */
[----:B------:R-:W-:Y:S01]  /*f7d0*/  LOP3.LUT R0, R5, UR45, R2, 0x96, !PT ;  /* 0x0000002d05007c12 */ /* 0x000fe2000f8e9602 */
[----:B------:R-:W-:Y:S01]  /*f7e0*/  IMAD.MOV.U32 R126, RZ, RZ, R25 ;  /* 0x000000ffff7e7224 */ /* 0x000fe200078e0019 */
[----:B------:R-:W-:Y:S01]  /*f7f0*/  MOV R22, R217 ;  /* 0x000000d900167202 */ /* 0x000fe20000000f00 */
[----:B------:R-:W-:Y:S01]  /*f800*/  IMAD.WIDE.U32 R2, R3, -0x326172a9, RZ ;  /* 0xcd9e8d5703027825 */ /* 0x000fe200078e00ff */
[----:B------:R-:W-:Y:S01]  /*f810*/  MOV R129, R95 ;  /* 0x0000005f00817202 */ /* 0x000fe20000000f00 */
[----:B------:R3:W5:Y:S02]  /*f820*/  LDL.LU R220, [R1+0x150] ;  /* 0x0001500001dc7983 */ /* 0x0007640000300800 */
[----:B------:R-:W-:Y:S01]  /*f830*/  IMAD.WIDE.U32 R24, R0, -0x326172a9, RZ ;  /* 0xcd9e8d5700187825 */ /* 0x000fe200078e00ff */
[----:B------:R-:W-:Y:S01]  /*f840*/  LOP3.LUT R3, R3, UR7, R124, 0x96, !PT ;  /* 0x0000000703037c12 */ /* 0x000fe2000f8e967c */
[----:B------:R3:W5:Y:S03]  /*f850*/  LDL.LU R217, [R1+0x14c] ;  /* 0x00014c0001d97983 */ /* 0x0007660000300800 */
[----:B------:R-:W-:Y:S01]  /*f860*/  LOP3.LUT R0, R25, UR43, R2, 0x96, !PT ;  /* 0x0000002b19007c12 */ /* 0x000fe2000f8e9602 */
[----:B------:R-:W-:Y:S01]  /*f870*/  IMAD.MOV.U32 R124, RZ, RZ, R27 ;  /* 0x000000ffff7c7224 */ /* 0x000fe200078e001b */
[----:B------:R-:W-:Y:S01]  /*f880*/  MOV R130, R23 ;  /* 0x0000001700827202 */ /* 0x000fe20000000f00 */
[----:B------:R-:W-:-:S04]  /*f890*/  IMAD.WIDE.U32 R2, R3, -0x2daee0ad, RZ ;  /* 0xd2511f5303027825 */ /* 0x000fc800078e00ff */
[----:B------:R-:W-:Y:S01]  /*f8a0*/  IMAD.MOV.U32 R131, RZ, RZ, R190 ;  /* 0x000000ffff837224 */ /* 0x000fe200078e00be */
[----:B------:R-:W-:Y:S01]  /*f8b0*/  MOV R128, R63 ;  /* 0x0000003f00807202 */ /* 0x000fe20000000f00 */
[----:B------:R-:W-:Y:S01]  /*f8c0*/  IMAD.WIDE.U32 R26, R0, -0x2daee0ad, RZ ;  /* 0xd2511f53001a7825 */ /* 0x000fe200078e00ff */
[----:B------:R-:W-:Y:S01]  /*f8d0*/  LOP3.LUT R5, R3, UR37, R4, 0x96, !PT ;  /* 0x0000002503057c12 */ /* 0x000fe2000f8e9604 */
[----:B------:R3:W5:Y:S03]  /*f8e0*/  LDL.LU R216, [R1+0x148] ;  /* 0x0001480001d87983 */ /* 0x0007660000300800 */
[----:B------:R-:W-:Y:S01]  /*f8f0*/  LOP3.LUT R2, R27, UR41, R2, 0x96, !PT ;  /* 0x000000291b027c12 */ /* 0x000fe2000f8e9602 */
[----:B------:R-:W-:Y:S01]  /*f900*/  IMAD.MOV.U32 R95, RZ, RZ, R22 ;  /* 0x000000ffff5f7224 */ /* 0x000fe200078e0016 */
[----:B------:R-:W-:Y:S01]  /*f910*/  MOV R134, R77 ;  /* 0x0000004d00867202 */ /* 0x000fe20000000f00 */
[----:B------:R-:W-:Y:S01]  /*f920*/  IMAD.MOV.U32 R135, RZ, RZ, R76 ;  /* 0x000000ffff877224 */ /* 0x000fe200078e004c */
[----:B------:R-:W-:Y:S01]  /*f930*/  MOV R132, R79 ;  /* 0x0000004f00847202 */ /* 0x000fe20000000f00 */
[----:B------:R-:W-:-:S04]  /*f940*/  IMAD.WIDE.U32 R2, R2, -0x326172a9, RZ ;  /* 0xcd9e8d5702027825 */ /* 0x000fc800078e00ff */
[----:B------:R-:W-:Y:S01]  /*f950*/  IMAD.MOV.U32 R133, RZ, RZ, R78 ;  /* 0x000000ffff857224 */ /* 0x000fe200078e004e */
[----:B------:R-:W-:Y:S01]  /*f960*/  LOP3.LUT R0, R2, 0xffff, RZ, 0xc0, !PT ;  /* 0x0000ffff02007812 */ /* 0x000fe200078ec0ff */
[----:B------:R-:W-:Y:S01]  /*f970*/  IMAD.WIDE.U32 R22, R5, -0x326172a9, RZ ;  /* 0xcd9e8d5705167825 */ /* 0x000fe200078e00ff */
[----:B------:R-:W-:Y:S01]  /*f980*/  SHF.R.U32.HI R4, RZ, 0x10, R2 ;  /* 0x00000010ff047819 */ /* 0x000fe20000011602 */
[----:B------:R3:W5:Y:S01]  /*f990*/  LDL.LU R211, [R1+0x144] ;  /* 0x0001440001d37983 */ /* 0x0007620000300800 */
[----:B------:R-:W-:Y:S02]  /*f9a0*/  SHF.R.U32.HI R6, RZ, 0x8, R0 ;  /* 0x00000008ff067819 */ /* 0x000fe40000011600 */
[----:B------:R-:W-:Y:S01]  /*f9b0*/  LOP3.LUT R0, R4, 0xff, RZ, 0xc0, !PT ;  /* 0x000000ff04007812 */ /* 0x000fe200078ec0ff */
[----:B------:R-:W-:Y:S01]  /*f9c0*/  IMAD.MOV.U32 R89, RZ, RZ, R193 ;  /* 0x000000ffff597224 */ /* 0x000fe200078e00c1 */
[----:B------:R-:W-:Y:S01]  /*f9d0*/  LOP3.LUT R5, R2, 0xff, RZ, 0xc0, !PT ;  /* 0x000000ff02057812 */ /* 0x000fe200078ec0ff */
[----:B------:R-:W-:Y:S01]  /*f9e0*/  IMAD.MOV.U32 R138, RZ, RZ, R104 ;  /* 0x000000ffff8a7224 */ /* 0x000fe200078e0068 */
[----:B------:R-:W-:Y:S01]  /*f9f0*/  SHF.R.U32.HI R4, RZ, 0x18, R2 ;  /* 0x00000018ff047819 */ /* 0x000fe20000011602 */
[----:B------:R-:W-:Y:S01]  /*fa00*/  IMAD.MOV.U32 R136, RZ, RZ, R106 ;  /* 0x000000ffff887224 */ /* 0x000fe200078e006a */
[----:B------:R-:W-:Y:S01]  /*fa10*/  LOP3.LUT R2, R3, UR21, R22, 0x96, !PT ;  /* 0x0000001503027c12 */ /* 0x000fe2000f8e9616 */
[----:B------:R-:W-:Y:S01]  /*fa20*/  IMAD.MOV.U32 R146, RZ, RZ, R88 ;  /* 0x000000ffff927224 */ /* 0x000fe200078e0058 */
[----:B------:R-:W-:Y:S01]  /*fa30*/  PRMT R8, R0, 0x5410, R4 ;  /* 0x0000541000087816 */ /* 0x000fe20000000004 */
[----:B------:R-:W-:Y:S01]  /*fa40*/  IMAD.MOV.U32 R30, RZ, RZ, R92 ;  /* 0x000000ffff1e7224 */ /* 0x000fe200078e005c */
[----:B------:R-:W-:Y:S01]  /*fa50*/  LOP3.LUT R0, R2, 0xffff, RZ, 0xc0, !PT ;  /* 0x0000ffff02007812 */ /* 0x000fe200078ec0ff */
[----:B------:R-:W-:Y:S01]  /*fa60*/  IMAD.MOV.U32 R31, RZ, RZ, R94 ;  /* 0x000000ffff1f7224 */ /* 0x000fe200078e005e */
[----:B------:R-:W-:Y:S01]  /*fa70*/  SHF.R.U32.HI R3, RZ, 0x10, R2 ;  /* 0x00000010ff037819 */ /* 0x000fe20000011602 */
[----:B------:R3:W5:Y:S01]  /*fa80*/  LDL.LU R210, [R1+0x140] ;  /* 0x0001400001d27983 */ /* 0x0007620000300800 */
[----:B------:R-:W-:-:S02]  /*fa90*/  PRMT R7, R5, 0x5410, R6 ;  /* 0x0000541005077816 */ /* 0x000fc40000000006 */
[----:B------:R-:W-:Y:S01]  /*faa0*/  LOP3.LUT R6, R2, 0xff, RZ, 0xc0, !PT ;  /* 0x000000ff02067812 */ /* 0x000fe200078ec0ff */
[----:B------:R3:W5:Y:S01]  /*fab0*/  LDL.LU R209, [R1+0x13c] ;  /* 0x00013c0001d17983 */ /* 0x0007620000300800 */
[----:B------:R-:W-:Y:S02]  /*fac0*/  SHF.R.U32.HI R5, RZ, 0x18, R2 ;  /* 0x00000018ff057819 */ /* 0x000fe40000011602 */
[----:B------:R-:W-:Y:S01]  /*fad0*/  SHF.R.U32.HI R4, RZ, 0x8, R0 ;  /* 0x00000008ff047819 */ /* 0x000fe20000011600 */
[----:B------:R3:W5:Y:S01]  /*fae0*/  LDL.LU R208, [R1+0x138] ;  /* 0x0001380001d07983 */ /* 0x0007620000300800 */
[----:B------:R-:W-:Y:S02]  /*faf0*/  LOP3.LUT R2, R3, 0xff, RZ, 0xc0, !PT ;  /* 0x000000ff03027812 */ /* 0x000fe400078ec0ff */
[----:B------:R-:W-:Y:S01]  /*fb00*/  HSET2.LE.AND R0, R7, R20, PT ;  /* 0x0000001407007233 */ /* 0x000fe20003803000 */
[----:B------:R3:W5:Y:S01]  /*fb10*/  LDL.LU R207, [R1+0x134] ;  /* 0x0001340001cf7983 */ /* 0x0007620000300800 */
[----:B------:R-:W-:-:S02]  /*fb20*/  PRMT R4, R6, 0x5410, R4 ;  /* 0x0000541006047816 */ /* 0x000fc40000000004 */
[----:B------:R-:W-:Y:S01]  /*fb30*/  PRMT R3, R2, 0x5410, R5 ;  /* 0x0000541002037816 */ /* 0x000fe20000000005 */
[----:B------:R3:W5:Y:S01]  /*fb40*/  LDL.LU R206, [R1+0x130] ;  /* 0x0001300001ce7983 */ /* 0x0007620000300800 */
[----:B------:R-:W-:Y:S02]  /*fb50*/  LOP3.LUT R6, R0, R129, RZ, 0xc0, !PT ;  /* 0x0000008100067212 */ /* 0x000fe400078ec0ff */
[--C-:B------:R-:W-:Y:S01]  /*fb60*/  HSET2.LE.AND R0, R8, R20.reuse, PT ;  /* 0x0000001408007233 */ /* 0x100fe20003803000 */
[----:B------:R3:W5:Y:S01]  /*fb70*/  LDL.LU R205, [R1+0x12c] ;  /* 0x00012c0001cd7983 */ /* 0x0007620000300800 */
[--C-:B------:R-:W-:Y:S02]  /*fb80*/  HSET2.LE.AND R2, R4, R20.reuse, PT ;  /* 0x0000001404027233 */ /* 0x100fe40003803000 */
[----:B------:R-:W-:Y:S01]  /*fb90*/  HSET2.LE.AND R3, R3, R20, PT ;  /* 0x0000001403037233 */ /* 0x000fe20003803000 */
[----:B------:R-:W4:Y:S01]  /*fba0*/  LDSM.16.MT88.4 R8, [R187+0x19000] ;  /* 0x01900000bb08783b */ /* 0x000f220000004200 */
[----:B------:R-:W-:-:S02]  /*fbb0*/  LOP3.LUT R7, R0, R130, RZ, 0xc0, !PT ;  /* 0x0000008200077212 */ /* 0x000fc400078ec0ff */
[----:B------:R-:W-:Y:S02]  /*fbc0*/  LOP3.LUT R4, R2, R131, RZ, 0xc0, !PT ;  /* 0x0000008302047212 */ /* 0x000fe400078ec0ff */
[----:B------:R-:W-:Y:S02]  /*fbd0*/  MOV R137, R105 ;  /* 0x0000006900897202 */ /* 0x000fe40000000f00 */
[----:B------:R-:W-:Y:S01]  /*fbe0*/  MOV R147, R107 ;  /* 0x0000006b00937202 */ /* 0x000fe20000000f00 */
[----:B------:R-:W-:Y:S01]  /*fbf0*/  IMAD.MOV.U32 R129, RZ, RZ, R126 ;  /* 0x000000ffff817224 */ /* 0x000fe200078e007e */
[----:B------:R-:W-:Y:S01]  /*fc00*/  LOP3.LUT R5, R3, R124, RZ, 0xc0, !PT ;  /* 0x0000007c03057212 */ /* 0x000fe200078ec0ff */
[----:B------:R-:W-:Y:S01]  /*fc10*/  IMAD.MOV.U32 R131, RZ, RZ, R62 ;  /* 0x000000ffff837224 */ /* 0x000fe200078e003e */
[----:B------:R-:W-:Y:S01]  /*fc20*/  MOV R130, R125 ;  /* 0x0000007d00827202 */ /* 0x000fe20000000f00 */
[----:B------:R-:W-:Y:S01]  /*fc30*/  IMAD.MOV.U32 R125, RZ, RZ, R60 ;  /* 0x000000ffff7d7224 */ /* 0x000fe200078e003c */
[----:B------:R-:W-:Y:S01]  /*fc40*/  MOV R124, R61 ;  /* 0x0000003d007c7202 */ /* 0x000fe20000000f00 */
[----:B------:R3:W5:Y:S02]  /*fc50*/  LDL.LU R204, [R1+0x128] ;  /* 0x0001280001cc7983 */ /* 0x0007640000300800 */
[----:B-1----:R-:W-:Y:S01]  /*fc60*/  HMMA.16816.F32 R164, R4, R12, R164 ;  /* 0x0000000c04a4723c */ /* 0x002fe200000018a4 */
[----:B------:R-:W-:Y:S01]  /*fc70*/  IMAD.MOV.U32 R3, RZ, RZ, R80 ;  /* 0x000000ffff037224 */ /* 0x000fe200078e0050 */
[----:B------:R-:W-:-:S04]  /*fc80*/  MOV R139, R127 ;  /* 0x0000007f008b7202 */ /* 0x000fc80000000f00 */
[C---:B------:R-:W-:Y:S01]  /*fc90*/  HMMA.16816.F32 R60, R4.reuse, R14, R156 ;  /* 0x0000000e043c723c */ /* 0x040fe2000000189c */
[----:B------:R-:W1:Y:S01]  /*fca0*/  LDSM.16.MT88.4 R12, [R188+0x19000] ;  /* 0x01900000bc0c783b */ /* 0x000e620000004200 */
[----:B------:R-:W-:Y:S02]  /*fcb0*/  MOV R145, R89 ;  /* 0x0000005900917202 */ /* 0x000fe40000000f00 */
[----:B------:R-:W-:Y:S01]  /*fcc0*/  MOV R126, R91 ;  /* 0x0000005b007e7202 */ /* 0x000fe20000000f00 */
[----:B------:R3:W5:Y:S01]  /*fcd0*/  LDL.LU R203, [R1+0x124] ;  /* 0x0001240001cb7983 */ /* 0x0007620000300800 */
[C---:B--2---:R-:W-:Y:S06]  /*fce0*/  HMMA.16816.F32 R156, R4.reuse, R16, R248 ;  /* 0x00000010049c723c */ /* 0x044fec00000018f8 */
[C---:B------:R-:W-:Y:S01]  /*fcf0*/  HMMA.16816.F32 R76, R4.reuse, R18, R240 ;  /* 0x00000012044c723c */ /* 0x040fe200000018f0 */
[----:B------:R-:W-:Y:S01]  /*fd00*/  MOV R251, R81 ;  /* 0x0000005100fb7202 */ /* 0x000fe20000000f00 */
[----:B------:R-:W2:Y:S04]  /*fd10*/  LDSM.16.MT88.4 R16, [R185+0x1b000] ;  /* 0x01b00000b910783b */ /* 0x000ea80000004200 */
[C---:B----4-:R-:W-:Y:S06]  /*fd20*/  HMMA.16816.F32 R140, R4.reuse, R8, R180 ;  /* 0x00000008048c723c */ /* 0x050fec00000018b4 */
[----:B------:R-:W-:Y:S01]  /*fd30*/  HMMA.16816.F32 R84, R4, R10, R84 ;  /* 0x0000000a0454723c */ /* 0x000fe20000001854 */
[----:B------:R-:W4:Y:S01]  /*fd40*/  LDSM.16.MT88.4 R8, [R188+0x1b000] ;  /* 0x01b00000bc08783b */ /* 0x000f220000004200 */
[----:B------:R-:W-:Y:S01]  /*fd50*/  IMAD.MOV.U32 R127, RZ, RZ, R90 ;  /* 0x000000ffff7f7224 */ /* 0x000fe200078e005a */
[----:B------:R-:W-:-:S02]  /*fd60*/  MOV R0, R93 ;  /* 0x0000005d00007202 */ /* 0x000fc40000000f00 */
[----:B------:R-:W-:Y:S01]  /*fd70*/  MOV R2, R95 ;  /* 0x0000005f00027202 */ /* 0x000fe20000000f00 */
[----:B------:R3:W5:Y:S04]  /*fd80*/  LDL.LU R202, [R1+0x120] ;  /* 0x0001200001ca7983 */ /* 0x0007680000300800 */
[----:B------:R3:W5:Y:S04]  /*fd90*/  LDL.LU R201, [R1+0x11c] ;  /* 0x00011c0001c97983 */ /* 0x0007680000300800 */
[----:B------:R3:W5:Y:S01]  /*fda0*/  LDL.LU R200, [R1+0x118] ;  /* 0x0001180001c87983 */ /* 0x0007620000300800 */
[----:B-1----:R-:W-:Y:S03]  /*fdb0*/  HMMA.16816.F32 R148, R4, R12, R232 ;  /* 0x0000000c0494723c */ /* 0x002fe600000018e8 */
[----:B------:R3:W5:Y:S04]  /*fdc0*/  LDL.LU R199, [R1+0x114] ;  /* 0x0001140001c77983 */ /* 0x0007680000300800 */
[----:B------:R3:W5:Y:S01]  /*fdd0*/  LDL.LU R198, [R1+0x110] ;  /* 0x0001100001c67983 */ /* 0x0007620000300800 */
[----:B------:R-:W-:Y:S01]  /*fde0*/  IMAD.MOV.U32 R235, RZ, RZ, R82 ;  /* 0x000000ffffeb7224 */ /* 0x000fe200078e0052 */
[----:B------:R-:W-:-:S02]  /*fdf0*/  MOV R234, R83 ;  /* 0x0000005300ea7202 */ /* 0x000fc40000000f00 */
[----:B------:R3:W5:Y:S01]  /*fe00*/  LDL.LU R197, [R1+0x10c] ;  /* 0x00010c0001c57983 */ /* 0x0007620000300800 */
[C---:B------:R-:W-:Y:S03]  /*fe10*/  HMMA.16816.F32 R80, R4.reuse, R14, R224 ;  /* 0x0000000e0450723c */ /* 0x040fe600000018e0 */
[----:B------:R-:W1:Y:S03]  /*fe20*/  LDSM.16.MT88.4 R12, [R186+0x1b000] ;  /* 0x01b00000ba0c783b */ /* 0x000e660000004200 */
[C---:B--2---:R-:W-:Y:S01]  /*fe30*/  HMMA.16816.F32 R88, R4.reuse, R16, R244 ;  /* 0x000000100458723c */ /* 0x044fe200000018f4 */
[----:B------:R3:W5:Y:S04]  /*fe40*/  LDL.LU R196, [R1+0x108] ;  /* 0x0001080001c47983 */ /* 0x0007680000300800 */
[----:B------:R3:W5:Y:S01]  /*fe50*/  LDL.LU R195, [R1+0x104] ;  /* 0x0001040001c37983 */ /* 0x0007620000300800 */
[C---:B------:R-:W-:Y:S03]  /*fe60*/  HMMA.16816.F32 R92, R4.reuse, R18, R236 ;  /* 0x00000012045c723c */ /* 0x040fe600000018ec */
[----:B------:R-:W2:Y:S03]  /*fe70*/  LDSM.16.MT88.4 R16, [R187+0x1b000] ;  /* 0x01b00000bb10783b */ /* 0x000ea60000004200 */
[C---:B----4-:R-:W-:Y:S01]  /*fe80*/  HMMA.16816.F32 R244, R4.reuse, R8, R176 ;  /* 0x0000000804f4723c */ /* 0x050fe200000018b0 */
[----:B------:R3:W5:Y:S04]  /*fe90*/  LDL.LU R194, [R1+0x100] ;  /* 0x0001000001c27983 */ /* 0x0007680000300800 */
[----:B------:R3:W5:Y:S01]  /*fea0*/  LDL.LU R193, [R1+0xfc] ;  /* 0x0000fc0001c17983 */ /* 0x0007620000300800 */
[C---:B------:R-:W-:Y:S03]  /*feb0*/  HMMA.16816.F32 R236, R4.reuse, R10, R160 ;  /* 0x0000000a04ec723c */ /* 0x040fe600000018a0 */
[----:B------:R-:W4:Y:S04]  /*fec0*/  LDSM.16.MT88.4 R8, [R186+0x1d000] ;  /* 0x01d00000ba08783b */ /* 0x000f280000004200 */
[----:B------:R3:W5:Y:S04]  /*fed0*/  LDL.LU R192, [R1+0xf8] ;  /* 0x0000f80001c07983 */ /* 0x0007680000300800 */
[----:B------:R3:W5:Y:S04]  /*fee0*/  LDL.LU R190, [R1+0xf4] ;  /* 0x0000f40001be7983 */ /* 0x0007680000300800 */
[----:B------:R-:W-:Y:S01]  /*fef0*/  LDSM.16.MT88.4 R160, [R185+0x19800] ;  /* 0x01980000b9a0783b */ /* 0x000fe20000004200 */
[C---:B-1----:R-:W-:Y:S06]  /*ff00*/  HMMA.16816.F32 R104, R4.reuse, R12, R228 ;  /* 0x0000000c0468723c */ /* 0x042fec00000018e4 */
[C---:B------:R-:W-:Y:S01]  /*ff10*/  HMMA.16816.F32 R212, R4.reuse, R14, R212 ;  /* 0x0000000e04d4723c */ /* 0x040fe200000018d4 */
[----:B------:R-:W1:Y:S05]  /*ff20*/  LDSM.16.MT88.4 R12, [R185+0x1d000] ;  /* 0x01d00000b90c783b */ /* 0x000e6a0000004200 */
[C---:B--2---:R-:W-:Y:S06]  /*ff30*/  HMMA.16816.F32 R228, R4.reuse, R16, R172 ;  /* 0x0000001004e4723c */ /* 0x044fec00000018ac */
[C---:B----4-:R-:W-:Y:S06]  /*ff40*/  HMMA.16816.F32 R112, R4.reuse, R8, R112 ;  /* 0x000000080470723c */ /* 0x050fec0000001870 */
[C---:B------:R-:W-:Y:S01]  /*ff50*/  HMMA.16816.F32 R100, R4.reuse, R10, R100 ;  /* 0x0000000a0464723c */ /* 0x040fe20000001864 */
[----:B------:R-:W2:Y:S05]  /*ff60*/  LDSM.16.MT88.4 R8, [R185+0x1f000] ;  /* 0x01f00000b908783b */ /* 0x000eaa0000004200 */
[----:B------:R-:W-:Y:S01]  /*ff70*/  IMAD.MOV.U32 R182, RZ, RZ, R213 ;  /* 0x000000ffffb67224 */ /* 0x000fe200078e00d5 */
[----:B------:R-:W-:Y:S01]  /*ff80*/  MOV R181, R214 ;  /* 0x000000d600b57202 */ /* 0x000fe20000000f00 */
[----:B------:R-:W-:Y:S01]  /*ff90*/  IMAD.MOV.U32 R180, RZ, RZ, R212 ;  /* 0x000000ffffb47224 */ /* 0x000fe200078e00d4 */
[C---:B-1----:R-:W-:Y:S06]  /*ffa0*/  HMMA.16816.F32 R176, R4.reuse, R12, R120 ;  /* 0x0000000c04b0723c */ /* 0x042fec0000001878 */
[----:B------:R-:W-:Y:S01]  /*ffb0*/  HMMA.16816.F32 R120, R4, R14, R116 ;  /* 0x0000000e0478723c */ /* 0x000fe20000001874 */
[----:B------:R-:W1:Y:S01]  /*ffc0*/  LDSM.16.MT88.4 R12, [R187+0x1d000] ;  /* 0x01d00000bb0c783b */ /* 0x000e620000004200 */
[----:B------:R-:W-:-:S04]  /*ffd0*/  MOV R144, R215 ;  /* 0x000000d700907202 */ /* 0x000fc80000000f00 */
[C---:B------:R-:W-:Y:S01]  /*ffe0*/  HMMA.16816.F32 R212, R4.reuse, R18, R152 ;  /* 0x0000001204d4723c */ /* 0x040fe20000001898 */
[----:B------:R-:W4:Y:S06]  /*fff0*/  LDSM.16.MT88.4 R16, [R188+0x1d000] ;  /* 0x01d00000bc10783b */ /* 0x000f2c0000004200 */
[----:B------:R-:W-:Y:S01]  /*10000*/  IMAD.MOV.U32 R154, RZ, RZ, R182 ;  /* 0x000000ffff9a7224 */ /* 0x000fe200078e00b6 */
[----:B------:R-:W-:Y:S01]  /*10010*/  MOV R155, R181 ;  /* 0x000000b5009b7202 */ /* 0x000fe20000000f00 */
[----:B------:R-:W-:Y:S01]  /*10020*/  IMAD.MOV.U32 R153, RZ, RZ, R180 ;  /* 0x000000ffff997224 */ /* 0x000fe200078e00b4 */
[C---:B--2---:R-:W-:Y:S06]  /*10030*/  HMMA.16816.F32 R224, R4.reuse, R8, R40 ;  /* 0x0000000804e0723c */ /* 0x044fec0000001828 */
[----:B------:R-:W-:Y:S01]  /*10040*/  HMMA.16816.F32 R180, R4, R10, R36 ;  /* 0x0000000a04b4723c */ /* 0x000fe20000001824 */
[----:B------:R-:W2:Y:S01]  /*10050*/  LDSM.16.MT88.4 R8, [R188+0x1f000] ;  /* 0x01f00000bc08783b */ /* 0x000ea20000004200 */
[----:B------:R-:W-:-:S04]  /*10060*/  MOV R152, R251 ;  /* 0x000000fb00987202 */ /* 0x000fc80000000f00 */
[C---:B-1----:R-:W-:Y:S07]  /*10070*/  HMMA.16816.F32 R240, R4.reuse, R12, R72 ;  /* 0x0000000c04f0723c */ /* 0x042fee0000001848 */
[----:B------:R-:W-:Y:S01]  /*10080*/  IMAD.MOV.U32 R75, RZ, RZ, R234 ;  /* 0x000000ffff4b7224 */ /* 0x000fe200078e00ea */
[----:B------:R-:W-:Y:S02]  /*10090*/  MOV R74, R235 ;  /* 0x000000eb004a7202 */ /* 0x000fe40000000f00 */
[C---:B------:R-:W-:Y:S01]  /*100a0*/  HMMA.16816.F32 R232, R4.reuse, R14, R56 ;  /* 0x0000000e04e8723c */ /* 0x040fe20000001838 */
[----:B------:R-:W1:Y:S05]  /*100b0*/  LDSM.16.MT88.4 R12, [R186+0x1f000] ;  /* 0x01f00000ba0c783b */ /* 0x000e6a0000004200 */
[C---:B----4-:R-:W-:Y:S06]  /*100c0*/  HMMA.16816.F32 R108, R4.reuse, R16, R108 ;  /* 0x00000010046c723c */ /* 0x050fec000000186c */
        /* <DEDUP_REMOVED lines=17> */
[----:B------:R-:W-:-:S02]  /*101e0*/  MOV R72, R73 ;  /* 0x0000004900487202 */ /* 0x000fc40000000f00 */
[----:B------:R-:W-:Y:S01]  /*101f0*/  MOV R43, R56 ;  /* 0x00000038002b7202 */ /* 0x000fe20000000f00 */
[----:B------:R-:W-:Y:S01]  /*10200*/  IMAD.MOV.U32 R56, RZ, RZ, R57 ;  /* 0x000000ffff387224 */ /* 0x000fe200078e0039 */
[----:B------:R-:W-:Y:S01]  /*10210*/  MOV R57, R58 ;  /* 0x0000003a00397202 */ /* 0x000fe20000000f00 */
[----:B------:R-:W-:Y:S01]  /*10220*/  IMAD.MOV.U32 R58, RZ, RZ, R59 ;  /* 0x000000ffff3a7224 */ /* 0x000fe200078e003b */
[----:B------:R-:W-:Y:S02]  /*10230*/  LOP3.LUT R2, R23, UR42, R24, 0x96, !PT ;  /* 0x0000002a17027c12 */ /* 0x000fe4000f8e9618 */
[----:B------:R-:W-:Y:S01]  /*10240*/  MOV R59, R72 ;  /* 0x00000048003b7202 */ /* 0x000fe20000000f00 */
[----:B--2---:R-:W-:Y:S02]  /*10250*/  HMMA.16816.F32 R116, R4, R8, R52 ;  /* 0x000000080474723c */ /* 0x004fe40000001834 */
[----:B------:R-:W-:-:S04]  /*10260*/  IMAD.WIDE.U32 R2, R2, -0x2daee0ad, RZ ;  /* 0xd2511f5302027825 */ /* 0x000fc800078e00ff */
[----:B-1----:R-:W-:Y:S01]  /*10270*/  HMMA.16816.F32 R172, R4, R12, R68 ;  /* 0x0000000c04ac723c */ /* 0x002fe20000001844 */
[----:B------:R-:W-:-:S05]  /*10280*/  IMAD.MOV.U32 R55, RZ, RZ, R59 ;  /* 0x000000ffff377224 */ /* 0x000fca00078e003b */
[C---:B------:R-:W-:Y:S01]  /*10290*/  HMMA.16816.F32 R132, R4.reuse, R14, R64 ;  /* 0x0000000e0484723c */ /* 0x040fe20000001840 */
[----:B------:R-:W-:Y:S02]  /*102a0*/  MOV R68, R56 ;  /* 0x0000003800447202 */ /* 0x000fe40000000f00 */
[----:B------:R-:W-:Y:S01]  /*102b0*/  LOP3.LUT R0, R3, UR27, R26, 0x96, !PT ;  /* 0x0000001b03007c12 */ /* 0x000fe2000f8e961a */
[----:B------:R-:W-:Y:S02]  /*102c0*/  IMAD.MOV.U32 R97, RZ, RZ, R131 ;  /* 0x000000ffff617224 */ /* 0x000fe400078e0083 */
[C---:B------:R-:W-:Y:S01]  /*102d0*/  HMMA.16816.F32 R12, R4.reuse, R10, R48 ;  /* 0x0000000a040c723c */ /* 0x040fe20000001830 */
[----:B------:R-:W-:Y:S01]  /*102e0*/  LOP3.LUT R3, R2, 0xffff, RZ, 0xc0, !PT ;  /* 0x0000ffff02037812 */ /* 0x000fe200078ec0ff */
[----:B------:R-:W-:Y:S01]  /*102f0*/  IMAD.MOV.U32 R99, RZ, RZ, R125 ;  /* 0x000000ffff637224 */ /* 0x000fe200078e007d */
[----:B------:R-:W-:Y:S02]  /*10300*/  MOV R96, R128 ;  /* 0x0000008000607202 */ /* 0x000fe40000000f00 */
[----:B------:R-:W-:Y:S01]  /*10310*/  MOV R98, R124 ;  /* 0x0000007c00627202 */ /* 0x000fe20000000f00 */
[----:B----4-:R-:W-:Y:S01]  /*10320*/  HMMA.16816.F32 R32, R4, R18, R32 ;  /* 0x000000120420723c */ /* 0x010fe20000001820 */
[----:B------:R-:W-:Y:S01]  /*10330*/  IMAD.MOV.U32 R11, RZ, RZ, R57 ;  /* 0x000000ffff0b7224 */ /* 0x000fe200078e0039 */
[----:B------:R-:W-:Y:S01]  /*10340*/  MOV R10, R58 ;  /* 0x0000003a000a7202 */ /* 0x000fe20000000f00 */
[----:B------:R-:W-:Y:S01]  /*10350*/  IMAD.MOV.U32 R73, RZ, RZ, R74 ;  /* 0x000000ffff497224 */ /* 0x000fe200078e004a */
[----:B------:R-:W1:Y:S01]  /*10360*/  LDSM.16.MT88.4 R56, [R188+0x1b800] ;  /* 0x01b80000bc38783b */ /* 0x000e620000004200 */
[----:B------:R-:W-:Y:S01]  /*10370*/  MOV R131, R126 ;  /* 0x0000007e00837202 */ /* 0x000fe20000000f00 */
[----:B------:R-:W-:-:S02]  /*10380*/  IMAD.MOV.U32 R128, RZ, RZ, R127 ;  /* 0x000000ffff807224 */ /* 0x000fc400078e007f */
[----:B------:R-:W-:Y:S01]  /*10390*/  HMMA.16816.F32 R124, R4, R16, R44 ;  /* 0x00000010047c723c */ /* 0x000fe2000000182c */
[--C-:B------:R-:W-:Y:S01]  /*103a0*/  SHF.R.U32.HI R8, RZ, 0x18, R2.reuse ;  /* 0x00000018ff087819 */ /* 0x100fe20000011602 */
[----:B------:R-:W-:Y:S02]  /*103b0*/  IMAD.MOV.U32 R71, RZ, RZ, R41 ;  /* 0x000000ffff477224 */ /* 0x000fe400078e0029 */
[----:B------:R-:W-:Y:S01]  /*103c0*/  IMAD.MOV.U32 R69, RZ, RZ, R43 ;  /* 0x000000ffff457224 */ /* 0x000fe200078e002b */
[----:B------:R-:W-:Y:S01]  /*103d0*/  MOV R70, R42 ;  /* 0x0000002a00467202 */ /* 0x000fe20000000f00 */
[----:B------:R-:W-:Y:S01]  /*103e0*/  LDSM.16.MT88.4 R48, [R186+0x1b800] ;  /* 0x01b80000ba30783b */ /* 0x000fe20000004200 */
[----:B------:R-:W-:Y:S02]  /*103f0*/  SHF.R.U32.HI R4, RZ, 0x8, R3 ;  /* 0x00000008ff047819 */ /* 0x000fe40000011603 */
[----:B------:R-:W-:Y:S01]  /*10400*/  LOP3.LUT R3, R2, 0xff, RZ, 0xc0, !PT ;  /* 0x000000ff02037812 */ /* 0x000fe200078ec0ff */
[----:B------:R-:W-:Y:S01]  /*10410*/  LDSM.16.MT88.4 R64, [R187+0x1b800] ;  /* 0x01b80000bb40783b */ /* 0x000fe20000004200 */
[----:B------:R-:W-:-:S02]  /*10420*/  SHF.R.U32.HI R5, RZ, 0x10, R2 ;  /* 0x00000010ff057819 */ /* 0x000fc40000011602 */
[----:B------:R-:W-:Y:S02]  /*10430*/  PRMT R9, R3, 0x5410, R4 ;  /* 0x0000541003097816 */ /* 0x000fe40000000004 */
[----:B------:R-:W-:Y:S01]  /*10440*/  MOV R74, R75 ;  /* 0x0000004b004a7202 */ /* 0x000fe20000000f00 */
[----:B------:R-:W-:Y:S01]  /*10450*/  IMAD.MOV.U32 R75, RZ, RZ, R152 ;  /* 0x000000ffff4b7224 */ /* 0x000fe200078e0098 */
[C---:B------:R-:W-:Y:S01]  /*10460*/  LOP3.LUT R2, R0.reuse, 0xffff, RZ, 0xc0, !PT ;  /* 0x0000ffff00027812 */ /* 0x040fe200078ec0ff */
[----:B------:R-:W-:Y:S01]  /*10470*/  IMAD.MOV.U32 R72, RZ, RZ, R73 ;  /* 0x000000ffff487224 */ /* 0x000fe200078e0049 */
[----:B------:R-:W-:Y:S01]  /*10480*/  SHF.R.U32.HI R4, RZ, 0x10, R0 ;  /* 0x00000010ff047819 */ /* 0x000fe20000011600 */
[----:B------:R-:W-:Y:S01]  /*10490*/  LDSM.16.MT88.4 R40, [R185+0x1b800] ;  /* 0x01b80000b928783b */ /* 0x000fe20000004200 */
[----:B------:R-:W-:Y:S01]  /*104a0*/  MOV R152, R153 ;  /* 0x0000009900987202 */ /* 0x000fe20000000f00 */
[----:B------:R-:W-:Y:S01]  /*104b0*/  IMAD.MOV.U32 R153, RZ, RZ, R154 ;  /* 0x000000ffff997224 */ /* 0x000fe200078e009a */
[----:B------:R-:W-:-:S02]  /*104c0*/  LOP3.LUT R7, R0, 0xff, RZ, 0xc0, !PT ;  /* 0x000000ff00077812 */ /* 0x000fc400078ec0ff */
[----:B------:R-:W-:Y:S02]  /*104d0*/  SHF.R.U32.HI R6, RZ, 0x18, R0 ;  /* 0x00000018ff067819 */ /* 0x000fe40000011600 */
[----:B------:R-:W-:Y:S02]  /*104e0*/  SHF.R.U32.HI R0, RZ, 0x8, R2 ;  /* 0x00000008ff007819 */ /* 0x000fe40000011602 */
[----:B------:R-:W-:Y:S01]  /*104f0*/  MOV R154, R155 ;  /* 0x0000009b009a7202 */ /* 0x000fe20000000f00 */
[----:B------:R-:W-:Y:S01]  /*10500*/  IMAD.MOV.U32 R155, RZ, RZ, R144 ;  /* 0x000000ffff9b7224 */ /* 0x000fe200078e0090 */
[----:B------:R-:W-:Y:S01]  /*10510*/  MOV R73, R74 ;  /* 0x0000004a00497202 */ /* 0x000fe20000000f00 */
[----:B------:R-:W-:Y:S01]  /*10520*/  IMAD.MOV.U32 R74, RZ, RZ, R75 ;  /* 0x000000ffff4a7224 */ /* 0x000fe200078e004b */
[----:B------:R-:W-:Y:S02]  /*10530*/  LOP3.LUT R3, R5, 0xff, RZ, 0xc0, !PT ;  /* 0x000000ff05037812 */ /* 0x000fe400078ec0ff */
[----:B------:R-:W-:-:S02]  /*10540*/  LOP3.LUT R2, R4, 0xff, RZ, 0xc0, !PT ;  /* 0x000000ff04027812 */ /* 0x000fc400078ec0ff */
        /* <DEDUP_REMOVED lines=8> */
[----:B------:R-:W-:Y:S02]  /*105d0*/  PRMT R4, R3, 0x5410, R8 ;  /* 0x0000541003047816 */ /* 0x000fe40000000008 */
[----:B------:R-:W-:-:S02]  /*105e0*/  PRMT R0, R7, 0x5410, R0 ;  /* 0x0000541007007816 */ /* 0x000fc40000000000 */
[----:B------:R-:W-:Y:S02]  /*105f0*/  PRMT R2, R2, 0x5410, R6 ;  /* 0x0000541002027816 */ /* 0x000fe40000000006 */
        /* <DEDUP_REMOVED lines=8> */
[----:B------:R-:W-:-:S02]  /*10680*/  HSET2.LE.AND R0, R0, R20, PT ;  /* 0x0000001400007233 */ /* 0x000fc40003803000 */
[--C-:B------:R-:W-:Y:S02]  /*10690*/  HSET2.LE.AND R2, R2, R20.reuse, PT ;  /* 0x0000001402027233 */ /* 0x100fe40003803000 */
[--C-:B------:R-:W-:Y:S02]  /*106a0*/  HSET2.LE.AND R3, R9, R20.reuse, PT ;  /* 0x0000001409037233 */ /* 0x100fe40003803000 */
[----:B------:R-:W-:Y:S02]  /*106b0*/  HSET2.LE.AND R4, R4, R20, PT ;  /* 0x0000001404047233 */ /* 0x000fe40003803000 */
[----:B------:R-:W-:Y:S01]  /*106c0*/  MOV R147, R136 ;  /* 0x0000008800937202 */ /* 0x000fe20000000f00 */
[----:B------:R-:W-:Y:S01]  /*106d0*/  IMAD.MOV.U32 R136, RZ, RZ, R137 ;  /* 0x000000ffff887224 */ /* 0x000fe200078e0089 */
[----:B------:R-:W-:Y:S01]  /*106e0*/  MOV R137, R138 ;  /* 0x0000008a00897202 */ /* 0x000fe20000000f00 */
[----:B------:R-:W-:Y:S01]  /*106f0*/  IMAD.MOV.U32 R138, RZ, RZ, R139 ;  /* 0x000000ffff8a7224 */ /* 0x000fe200078e008b */
[----:B------:R-:W-:-:S02]  /*10700*/  MOV R139, R130 ;  /* 0x00000082008b7202 */ /* 0x000fc40000000f00 */
[----:B------:R-:W-:Y:S02]  /*10710*/  LOP3.LUT R128, R0, R128, RZ, 0xc0, !PT ;  /* 0x0000008000807212 */ /* 0x000fe400078ec0ff */
[----:B------:R-:W-:Y:S02]  /*10720*/  LOP3.LUT R129, R2, R189, RZ, 0xc0, !PT ;  /* 0x000000bd02817212 */ /* 0x000fe400078ec0ff */
[----:B------:R-:W-:Y:S02]  /*10730*/  LOP3.LUT R130, R3, R184, RZ, 0xc0, !PT ;  /* 0x000000b803827212 */ /* 0x000fe400078ec0ff */
[----:B------:R-:W-:Y:S01]  /*10740*/  LOP3.LUT R131, R4, R131, RZ, 0xc0, !PT ;  /* 0x0000008304837212 */ /* 0x000fe200078ec0ff */
[----:B------:R-:W-:Y:S01]  /*10750*/  IMAD.MOV.U32 R53, RZ, RZ, R73 ;  /* 0x000000ffff357224 */ /* 0x000fe200078e0049 */
[----:B------:R-:W-:Y:S02]  /*10760*/  MOV R54, R72 ;  /* 0x0000004800367202 */ /* 0x000fe40000000f00 */
[----:B------:R-:W-:Y:S01]  /*10770*/  MOV R52, R74 ;  /* 0x0000004a00347202 */ /* 0x000fe20000000f00 */
[----:B------:R-:W-:Y:S01]  /*10780*/  IMAD.MOV.U32 R0, RZ, RZ, R53 ;  /* 0x000000ffff007224 */ /* 0x000fe200078e0035 */
[----:B------:R-:W-:Y:S01]  /*10790*/  MOV R2, R54 ;  /* 0x0000003600027202 */ /* 0x000fe20000000f00 */
[----:B------:R-:W-:Y:S01]  /*107a0*/  IMAD.MOV.U32 R3, RZ, RZ, R55 ;  /* 0x000000ffff037224 */ /* 0x000fe200078e0037 */
[----:B------:R-:W-:Y:S01]  /*107b0*/  MOV R9, R52 ;  /* 0x0000003400097202 */ /* 0x000fe20000000f00 */
[----:B------:R3:W5:Y:S01]  /*107c0*/  LDL.LU R189, [R1+0xf0] ;  /* 0x0000f00001bd7983 */ /* 0x0007620000300800 */
[C---:B-1----:R-:W-:Y:S03]  /*107d0*/  HMMA.16816.F32 R52, R128.reuse, R56, R244 ;  /* 0x000000388034723c */ /* 0x042fe600000018f4 */
[----:B------:R3:W5:Y:S03]  /*107e0*/  LDL.LU R184, [R1+0xec] ;  /* 0x0000ec0001b87983 */ /* 0x0007660000300800 */
[----:B------:R-:W-:Y:S01]  /*107f0*/  HMMA.16816.F32 R56, R128, R58, R236 ;  /* 0x0000003a8038723c */ /* 0x000fe200000018ec */
[----:B------:R-:W-:Y:S01]  /*10800*/  MOV R244, R69 ;  /* 0x0000004500f47202 */ /* 0x000fe20000000f00 */
[----:B------:R-:W-:Y:S01]  /*10810*/  IMAD.MOV.U32 R247, RZ, RZ, R68 ;  /* 0x000000fffff77224 */ /* 0x000fe200078e0044 */
[----:B------:R-:W-:-:S02]  /*10820*/  MOV R245, R71 ;  /* 0x0000004700f57202 */ /* 0x000fc40000000f00 */
[----:B------:R-:W-:Y:S02]  /*10830*/  MOV R246, R10 ;  /* 0x0000000a00f67202 */ /* 0x000fe40000000f00 */
[----:B------:R-:W-:Y:S01]  /*10840*/  IMAD.MOV.U32 R238, RZ, RZ, R98 ;  /* 0x000000ffffee7224 */ /* 0x000fe200078e0062 */
[----:B------:R-:W-:-:S04]  /*10850*/  MOV R239, R99 ;  /* 0x0000006300ef7202 */ /* 0x000fc80000000f00 */
[----:B------:R-:W-:Y:S04]  /*10860*/  STG.E.U16 desc[UR28][R218.64+-0x70], R238 ;  /* 0xffff90eeda007986 */ /* 0x000fe8000c10151c */
[----:B------:R-:W-:Y:S04]  /*10870*/  STG.E.U16 desc[UR28][R218.64+-0x6e], R239 ;  /* 0xffff92efda007986 */ /* 0x000fe8000c10151c */
[----:B------:R-:W-:Y:S04]  /*10880*/  STG.E.U16 desc[UR28][R28.64+-0x70], R244 ;  /* 0xffff90f41c007986 */ /* 0x000fe8000c10151c */
[----:B------:R-:W-:Y:S04]  /*10890*/  STG.E.U16 desc[UR28][R28.64+-0x6e], R245 ;  /* 0xffff92f51c007986 */ /* 0x000fe8000c10151c */
[----:B------:R1:W-:Y:S04]  /*108a0*/  STG.E.U16 desc[UR28][R218.64+-0x60], R247 ;  /* 0xffffa0f7da007986 */ /* 0x0003e8000c10151c */
[----:B------:R2:W-:Y:S04]  /*108b0*/  STG.E.U16 desc[UR28][R218.64+-0x5e], R246 ;  /* 0xffffa2f6da007986 */ /* 0x0005e8000c10151c */
[----:B-1----:R-:W4:Y:S04]  /*108c0*/  LDL R247, [R1+0xa8] ;  /* 0x0000a80001f77983 */ /* 0x002f280000100800 */
[----:B--2---:R-:W2:Y:S01]  /*108d0*/  LDL R246, [R1+0xa4] ;  /* 0x0000a40001f67983 */ /* 0x004ea20000100800 */
[----:B------:R-:W-:Y:S01]  /*108e0*/  MOV R22, R144 ;  /* 0x0000009000167202 */ /* 0x000fe20000000f00 */
[----:B------:R-:W-:Y:S01]  /*108f0*/  IMAD.MOV.U32 R17, RZ, RZ, R145 ;  /* 0x000000ffff117224 */ /* 0x000fe200078e0091 */
[----:B------:R-:W-:Y:S01]  /*10900*/  MOV R16, R146 ;  /* 0x0000009200107202 */ /* 0x000fe20000000f00 */
[----:B------:R-:W-:-:S02]  /*10910*/  IMAD.MOV.U32 R19, RZ, RZ, R147 ;  /* 0x000000ffff137224 */ /* 0x000fc400078e0093 */
[----:B------:R-:W1:Y:S01]  /*10920*/  LDSM.16.MT88.4 R144, [R188+0x19800] ;  /* 0x01980000bc90783b */ /* 0x000e620000004200 */
[----:B------:R-:W-:Y:S01]  /*10930*/  MOV R5, R152 ;  /* 0x0000009800057202 */ /* 0x000fe20000000f00 */
[----:B------:R-:W-:Y:S01]  /*10940*/  IMAD.MOV.U32 R6, RZ, RZ, R153 ;  /* 0x000000ffff067224 */ /* 0x000fe200078e0099 */
[----:B------:R-:W-:Y:S01]  /*10950*/  MOV R7, R154 ;  /* 0x0000009a00077202 */ /* 0x000fe20000000f00 */
[----:B------:R-:W-:Y:S02]  /*10960*/  IMAD.MOV.U32 R23, RZ, RZ, R155 ;  /* 0x000000ffff177224 */ /* 0x000fe400078e009b */
[----:B------:R-:W-:Y:S01]  /*10970*/  IMAD.MOV.U32 R4, RZ, RZ, R75 ;  /* 0x000000ffff047224 */ /* 0x000fe200078e004b */
[----:B------:R-:W3:Y:S04]  /*10980*/  LDSM.16.MT88.4 R152, [R186+0x19800] ;  /* 0x01980000ba98783b */ /* 0x000ee80000004200 */
[----:B------:R-:W3:Y:S01]  /*10990*/  LDSM.16.MT88.4 R72, [R185+0x1d800] ;  /* 0x01d80000b948783b */ /* 0x000ee20000004200 */
        /* <DEDUP_REMOVED lines=8> */
[----:B------:R-:W1:Y:S01]  /*10a20*/  LDSM.16.MT88.4 R136, [R187+0x19800] ;  /* 0x01980000bb88783b */ /* 0x000e620000004200 */
[----:B---3--:R-:W-:Y:S01]  /*10a30*/  HMMA.16816.F32 R156, R128, R152, R156 ;  /* 0x00000098809c723c */ /* 0x008fe2000000189c */
[----:B------:R-:W-:-:S02]  /*10a40*/  IMAD.MOV.U32 R24, RZ, RZ, R70 ;  /* 0x000000ffff187224 */ /* 0x000fc400078e0046 */
[----:B------:R-:W-:Y:S01]  /*10a50*/  IMAD.MOV.U32 R8, RZ, RZ, R25 ;  /* 0x000000ffff087224 */ /* 0x000fe200078e0019 */
[----:B------:R-:W-:Y:S01]  /*10a60*/  MOV R25, R97 ;  /* 0x0000006100197202 */ /* 0x000fe20000000f00 */
[----:B------:R-:W-:Y:S01]  /*10a70*/  IMAD.MOV.U32 R10, RZ, RZ, R96 ;  /* 0x000000ffff0a7224 */ /* 0x000fe200078e0060 */
[C---:B------:R-:W-:Y:S01]  /*10a80*/  HMMA.16816.F32 R152, R128.reuse, R154, R76 ;  /* 0x0000009a8098723c */ /* 0x040fe2000000184c */
[----:B------:R-:W-:Y:S05]  /*10a90*/  LDSM.16.MT88.4 R96, [R187+0x1d800] ;  /* 0x01d80000bb60783b */ /* 0x000fea0000004200 */
[C---:B------:R-:W-:Y:S01]  /*10aa0*/  HMMA.16816.F32 R36, R128.reuse, R40, R88 ;  /* 0x000000288024723c */ /* 0x040fe20000001858 */
[----:B------:R-:W3:Y:S05]  /*10ab0*/  LDSM.16.MT88.4 R88, [R188+0x1d800] ;  /* 0x01d80000bc58783b */ /* 0x000eea0000004200 */
[C---:B------:R-:W-:Y:S06]  /*10ac0*/  HMMA.16816.F32 R68, R128.reuse, R72, R176 ;  /* 0x000000488044723c */ /* 0x040fec00000018b0 */
[C---:B------:R-:W-:Y:S01]  /*10ad0*/  HMMA.16816.F32 R44, R128.reuse, R48, R104 ;  /* 0x00000030802c723c */ /* 0x040fe20000001868 */
[----:B------:R-:W3:Y:S05]  /*10ae0*/  LDSM.16.MT88.4 R104, [R185+0x1f800] ;  /* 0x01f80000b968783b */ /* 0x000eea0000004200 */
[C---:B------:R-:W-:Y:S01]  /*10af0*/  HMMA.16816.F32 R72, R128.reuse, R74, R120 ;  /* 0x0000004a8048723c */ /* 0x040fe20000001878 */
[----:B------:R-:W-:Y:S05]  /*10b00*/  LDSM.16.MT88.4 R120, [R188+0x1f800] ;  /* 0x01f80000bc78783b */ /* 0x000fea0000004200 */
[C---:B-1----:R-:W-:Y:S01]  /*10b10*/  HMMA.16816.F32 R76, R128.reuse, R80, R112 ;  /* 0x00000050804c723c */ /* 0x042fe20000001870 */
[----:B------:R-:W1:Y:S05]  /*10b20*/  LDSM.16.MT88.4 R112, [R186+0x1f800] ;  /* 0x01f80000ba70783b */ /* 0x000e6a0000004200 */
[----:B------:R-:W-:Y:S01]  /*10b30*/  HMMA.16816.F32 R48, R128, R50, R4 ;  /* 0x000000328030723c */ /* 0x000fe20000001804 */
[----:B------:R-:W4:Y:S04]  /*10b40*/  LDSM.16.MT88.4 R4, [R187+0x1f800] ;  /* 0x01f80000bb04783b */ /* 0x000f280000004200 */
        /* <DEDUP_REMOVED lines=12> */
[----:B------:R-:W-:-:S03]  /*10c10*/  UISETP.GT.AND UP0, UPT, UR34, UR5, UPT ;  /* 0x000000052200728c */ /* 0x000fc6000bf04270 */
        /* <DEDUP_REMOVED lines=10> */
[----:B------:R-:W-:Y:S01]  /*10cc0*/  PLOP3.LUT P0, PT, PT, PT, UP0, 0x80, 0x0 ;  /* 0x000000000000781c */ /* 0x000fe20003f0f008 */
        /* <DEDUP_REMOVED lines=8> */
[----:B---3--:R-:W-:Y:S01]  /*10d50*/  HMMA.16816.F32 R84, R128, R88, R108 ;  /* 0x000000588054723c */ /* 0x008fe2000000186c */
[----:B------:R-:W-:-:S05]  /*10d60*/  FADD.FTZ R239, R30, R11 ;  /* 0x0000000b1eef7221 */ /* 0x000fca0000010000 */
[----:B------:R-:W-:Y:S01]  /*10d70*/  HMMA.16816.F32 R64, R128, R66, R212 ;  /* 0x000000428040723c */ /* 0x000fe200000018d4 */
[----:B------:R-:W-:-:S05]  /*10d80*/  FADD.FTZ R244, R31, R244 ;  /* 0x000000f41ff47221 */ /* 0x000fca0000010000 */
[----:B------:R-:W-:Y:S01]  /*10d90*/  HMMA.16816.F32 R92, R128, R96, R240 ;  /* 0x00000060805c723c */ /* 0x000fe200000018f0 */
[----:B------:R-:W-:-:S05]  /*10da0*/  IADD3 R214, P1, R218, -0x100, RZ ;  /* 0xffffff00dad67810 */ /* 0x000fca0007f3e0ff */
[----:B------:R-:W-:Y:S01]  /*10db0*/  HMMA.16816.F32 R100, R128, R104, R224 ;  /* 0x000000688064723c */ /* 0x000fe200000018e0 */
[----:B------:R-:W-:-:S05]  /*10dc0*/  IADD3.X R215, R219, -0x1, RZ, P1, !PT ;  /* 0xffffffffdbd77810 */ /* 0x000fca0000ffe4ff */
[C---:B-1----:R-:W-:Y:S06]  /*10dd0*/  HMMA.16816.F32 R108, R128.reuse, R112, R172 ;  /* 0x00000070806c723c */ /* 0x042fec00000018ac */
[C---:B------:R-:W-:Y:S06]  /*10de0*/  HMMA.16816.F32 R116, R128.reuse, R120, R116 ;  /* 0x000000788074723c */ /* 0x040fec0000001874 */
[C---:B------:R-:W-:Y:S06]  /*10df0*/  HMMA.16816.F32 R88, R128.reuse, R90, R248 ;  /* 0x0000005a8058723c */ /* 0x040fec00000018f8 */
[C---:B------:R-:W-:Y:S06]  /*10e00*/  HMMA.16816.F32 R96, R128.reuse, R98, R232 ;  /* 0x000000628060723c */ /* 0x040fec00000018e8 */
[C---:B------:R-:W-:Y:S06]  /*10e10*/  HMMA.16816.F32 R104, R128.reuse, R106, R180 ;  /* 0x0000006a8068723c */ /* 0x040fec00000018b4 */
[C---:B------:R-:W-:Y:S06]  /*10e20*/  HMMA.16816.F32 R112, R128.reuse, R114, R132 ;  /* 0x000000728070723c */ /* 0x040fec0000001884 */
[----:B------:R-:W-:Y:S01]  /*10e30*/  HMMA.16816.F32 R120, R128, R122, R12 ;  /* 0x0000007a8078723c */ /* 0x000fe2000000180c */
[----:B----4-:R-:W-:-:S05]  /*10e40*/  IMAD.MOV.U32 R3, RZ, RZ, R247 ;  /* 0x000000ffff037224 */ /* 0x010fca00078e00f7 */
[----:B------:R-:W-:Y:S01]  /*10e50*/  HMMA.16816.F32 R124, R128, R4, R124 ;  /* 0x00000004807c723c */ /* 0x000fe2000000187c */
[----:B--2---:R-:W-:-:S05]  /*10e60*/  MOV R132, R246 ;  /* 0x000000f600847202 */ /* 0x004fca0000000f00 */
[----:B------:R-:W-:Y:S01]  /*10e70*/  HMMA.16816.F32 R128, R128, R6, R32 ;  /* 0x000000068080723c */ /* 0x000fe20000001820 */
[----:B------:R-:W-:-:S08]  /*10e80*/  NOP ;  /* 0x0000000000007918 */ /* 0x000fd00000000000 */
[----:B------:R-:W-:-:S15]  /*10e90*/  @!P0 BRA `(.L_x_2164) ;  /* 0x0000007c00388947 */ /* 0x000fde0003800000 */
        /* <DEDUP_REMOVED lines=15> */
[----:B------:R-:W4:Y:S03]  /*10f90*/  @!P3 LDC.64 R8, c[0x0][0x220] ;  /* 0x00008800ff08bb82 */ /* 0x000f260000000a00 */
[----:B------:R-:W-:-:S05]  /*10fa0*/  IMAD.U32 R3, RZ, RZ, UR6 ;  /* 0x00000006ff037e24 */ /* 0x000fca000f8e00ff */
[----:B------:R-:W4:Y:S01]  /*10fb0*/  @!P2 LDC.64 R12, c[0x0][0x220] ;  /* 0x00008800ff0cab82 */ /* 0x000f220000000a00 */
[----:B-----5:R-:W-:Y:S07]  /*10fc0*/  @P5 STS.128 [R216+0x18000], RZ ;  /* 0x018000ffd8005388 */ /* 0x020fee0000000c00 */
[----:B------:R-:W4:Y:S08]  /*10fd0*/  @!P5 LDC.64 R14, c[0x0][0x220] ;  /* 0x00008800ff0edb82 */ /* 0x000f300000000a00 */
[----:B------:R-:W4:Y:S08]  /*10fe0*/  @!P3 LDC.64 R16, c[0x0][0x220] ;  /* 0x00008800ff10bb82 */ /* 0x000f300000000a00 */
[----:B------:R-:W4:Y:S01]  /*10ff0*/  @!P2 LDC.64 R18, c[0x0][0x220] ;  /* 0x00008800ff12ab82 */ /* 0x000f220000000a00 */
[----:B--2---:R-:W-:-:S07]  /*11000*/  LEA R0, P0, R2, R10, 0x6 ;  /* 0x0000000a02007211 */ /* 0x004fce00078030ff */
[----:B------:R-:W2:Y:S01]  /*11010*/  @!P4 LDC.64 R10, c[0x0][0x220] ;  /* 0x00008800ff0acb82 */ /* 0x000ea20000000a00 */
[----:B---3--:R-:W-:Y:S02]  /*11020*/  LEA.HI.X R3, R2, R31, R3, 0x6, P0 ;  /* 0x0000001f02037211 */ /* 0x008fe400000f3403 */
[C---:B-1----:R-:W-:Y:S02]  /*11030*/  @!P4 LEA R6, P0, R0.reuse, R6, 0x1 ;  /* 0x000000060006c211 */ /* 0x042fe400078008ff */
[C---:B----4-:R-:W-:Y:S02]  /*11040*/  @!P5 LEA R4, P1, R0.reuse, R4, 0x1 ;  /* 0x000000040004d211 */ /* 0x050fe400078208ff */
[C-C-:B------:R-:W-:Y:S02]  /*11050*/  @!P4 LEA.HI.X R7, R0.reuse, R7, R3.reuse, 0x1, P0 ;  /* 0x000000070007c211 */ /* 0x140fe400000f0c03 */
[C---:B------:R-:W-:Y:S02]  /*11060*/  @!P5 LEA.HI.X R5, R0.reuse, R5, R3, 0x1, P1 ;  /* 0x000000050005d211 */ /* 0x040fe400008f0c03 */
[----:B------:R-:W-:-:S02]  /*11070*/  @!P3 LEA R8, P0, R0, R8, 0x1 ;  /* 0x000000080008b211 */ /* 0x000fc400078008ff */
        /* <DEDUP_REMOVED lines=24> */
[----:B-1----:R-:W-:-:S03]  /*11200*/  IADD3.X R4, R3, UR12, RZ, P6, !PT ;  /* 0x0000000c03047c10 */ /* 0x002fc6000b7fe4ff */
[----:B------:R-:W-:Y:S01]  /*11210*/  @P5 STS.128 [R216+0x19000], RZ ;  /* 0x019000ffd8005388 */ /* 0x000fe20000000c00 */
[C---:B--2---:R-:W-:Y:S02]  /*11220*/  @!P4 LEA R10, P6, R2.reuse, R10, 0x1 ;  /* 0x0000000a020ac211 */ /* 0x044fe400078c08ff */
[C-C-:B------:R-:W-:Y:S02]  /*11230*/  @!P5 LEA.HI.X R15, R2.reuse, R15, R4.reuse, 0x1, P1 ;  /* 0x0000000f020fd211 */ /* 0x140fe400008f0c04 */
[C-C-:B------:R-:W-:Y:S02]  /*11240*/  @!P4 LEA.HI.X R11, R2.reuse, R11, R4.reuse, 0x1, P6 ;  /* 0x0000000b020bc211 */ /* 0x140fe400030f0c04 */
[C---:B---3--:R-:W-:Y:S01]  /*11250*/  @!P2 LEA R6, P0, R2.reuse, R18, 0x1 ;  /* 0x000000120206a211 */ /* 0x048fe200078008ff */
[----:B------:R-:W-:Y:S01]  /*11260*/  @!PT LDS RZ, [RZ] ;  /* 0x00000000fffff984 */ /* 0x000fe20000000800 */
[----:B------:R-:W-:Y:S01]  /*11270*/  @!PT LDS RZ, [RZ] ;  /* 0x00000000fffff984 */ /* 0x000fe20000000800 */
[----:B------:R-:W-:Y:S01]  /*11280*/  @!PT LDS RZ, [RZ] ;  /* 0x00000000fffff984 */ /* 0x000fe20000000800 */
[----:B------:R1:W-:Y:S03]  /*11290*/  @!P5 LDGSTS.E.BYPASS.LTC128B.128 [R216+0x19000], desc[UR28][R14.64] ;  /* 0x190000000ed8dfae */ /* 0x0003e6000b901d5c */
[----:B------:R-:W-:Y:S01]  /*112a0*/  @!P2 LEA.HI.X R7, R2, R19, R4, 0x1, P0 ;  /* 0x000000130207a211 */ /* 0x000fe200000f0c04 */
[----:B------:R-:W-:Y:S01]  /*112b0*/  @P4 STS.128 [R216+0x1b000], RZ ;  /* 0x01b000ffd8004388 */ /* 0x000fe20000000c00 */
[----:B------:R-:W-:-:S02]  /*112c0*/  PLOP3.LUT P0, PT, PT, PT, UP0, 0x80, 0x0 ;  /* 0x000000000000781c */ /* 0x000fc40003f0f008 */
[C---:B----4-:R-:W-:Y:S01]  /*112d0*/  @!P3 LEA R8, P1, R2.reuse, R16, 0x1 ;  /* 0x000000100208b211 */ /* 0x050fe200078208ff */
        /* <DEDUP_REMOVED lines=31> */
[C---:B------:R-:W-:Y:S01]  /*114d0*/  HMMA.16816.F32 R16, R4.reuse, R30, RZ ;  /* 0x0000001e0410723c */ /* 0x040fe200000018ff */
[----:B------:R-:W-:Y:S05]  /*114e0*/  LDSM.16.M88.4 R28, [R190+0x11800] ;  /* 0x01180000be1c783b */ /* 0x000fea0000000200 */
[C---:B------:R-:W-:Y:S06]  /*114f0*/  HMMA.16816.F32 R12, R4.reuse, R176, RZ ;  /* 0x000000b0040c723c */ /* 0x040fec00000018ff */
[----:B------:R-:W-:Y:S01]  /*11500*/  HMMA.16816.F32 R176, R4, R178, RZ ;  /* 0x000000b204b0723c */ /* 0x000fe200000018ff */
[----:B------:R-:W1:Y:S05]  /*11510*/  LDSM.16.M88.4 R4, [R195] ;  /* 0x00000000c304783b */ /* 0x000e6a0000000200 */
[C---:B------:R-:W-:Y:S06]  /*11520*/  HMMA.16816.F32 R228, R8.reuse, R180, R172 ;  /* 0x000000b408e4723c */ /* 0x040fec00000018ac */
[C---:B------:R-:W-:Y:S06]  /*11530*/  HMMA.16816.F32 R180, R8.reuse, R182, R168 ;  /* 0x000000b608b4723c */ /* 0x040fec00000018a8 */
[C---:B--2---:R-:W-:Y:S06]  /*11540*/  HMMA.16816.F32 R172, R8.reuse, R212, R132 ;  /* 0x000000d408ac723c */ /* 0x044fec0000001884 */
[C---:B------:R-:W-:Y:S06]  /*11550*/  HMMA.16816.F32 R168, R8.reuse, R214, R32 ;  /* 0x000000d608a8723c */ /* 0x040fec0000001820 */
[C---:B---3--:R-:W-:Y:S01]  /*11560*/  HMMA.16816.F32 R132, R8.reuse, R224, R24 ;  /* 0x000000e00884723c */ /* 0x048fe20000001818 */
[----:B------:R-:W2:Y:S05]  /*11570*/  LDSM.16.M88.4 R24, [R190+0x10000] ;  /* 0x01000000be18783b */ /* 0x000eaa0000000200 */
[C---:B------:R-:W-:Y:S06]  /*11580*/  HMMA.16816.F32 R32, R8.reuse, R226, R16 ;  /* 0x000000e20820723c */ /* 0x040fec0000001810 */
[C---:B----4-:R-:W-:Y:S01]  /*11590*/  HMMA.16816.F32 R16, R8.reuse, R232, R12 ;  /* 0x000000e80810723c */ /* 0x050fe2000000180c */
[----:B------:R-:W3:Y:S05]  /*115a0*/  LDSM.16.M88.4 R12, [R190+0x10800] ;  /* 0x01080000be0c783b */ /* 0x000eea0000000200 */
[----:B------:R-:W-:Y:S01]  /*115b0*/  HMMA.16816.F32 R176, R8, R234, R176 ;  /* 0x000000ea08b0723c */ /* 0x000fe200000018b0 */
[----:B------:R-:W4:-:S15]  /*115c0*/  LDSM.16.M88.4 R8, [R190+0x11000] ;  /* 0x01100000be08783b */ /* 0x000f1e0000000200 */
[----:B------:R-:W-:-:S02]  /*115d0*/  NOP ;  /* 0x0000000000007918 */ /* 0x000fc40000000000 */
[C---:B-1----:R-:W-:Y:S06]  /*115e0*/  HMMA.16816.F32 R16, R4.reuse, R28, R16 ;  /* 0x0000001c0410723c */ /* 0x042fec0000001810 */
[C---:B--2---:R-:W-:Y:S06]  /*115f0*/  HMMA.16816.F32 R212, R4.reuse, R26, R180 ;  /* 0x0000001a04d4723c */ /* 0x044fec00000018b4 */
[C---:B------:R-:W-:Y:S01]  /*11600*/  HMMA.16816.F32 R224, R4.reuse, R24, R228 ;  /* 0x0000001804e0723c */ /* 0x040fe200000018e4 */
[----:B------:R-:W-:Y:S05]  /*11610*/  LDSM.16.M88.4 R24, [R189] ;  /* 0x00000000bd18783b */ /* 0x000fea0000000200 */
[C---:B---3--:R-:W-:Y:S06]  /*11620*/  HMMA.16816.F32 R180, R4.reuse, R12, R172 ;  /* 0x0000000c04b4723c */ /* 0x048fec00000018ac */
[C---:B------:R-:W-:Y:S01]  /*11630*/  HMMA.16816.F32 R172, R4.reuse, R14, R168 ;  /* 0x0000000e04ac723c */ /* 0x040fe200000018a8 */
[----:B------:R-:W-:Y:S05]  /*11640*/  LDSM.16.M88.4 R12, [R189+0x800] ;  /* 0x00080000bd0c783b */ /* 0x000fea0000000200 */
[C---:B----4-:R-:W-:Y:S06]  /*11650*/  HMMA.16816.F32 R132, R4.reuse, R8, R132 ;  /* 0x000000080484723c */ /* 0x050fec0000001884 */
[C---:B------:R-:W-:Y:S01]  /*11660*/  HMMA.16816.F32 R32, R4.reuse, R10, R32 ;  /* 0x0000000a0420723c */ /* 0x040fe20000001820 */
[----:B------:R-:W1:Y:S05]  /*11670*/  LDSM.16.M88.4 R8, [R194] ;  /* 0x00000000c208783b */ /* 0x000e6a0000000200 */
[----:B------:R-:W-:Y:S01]  /*11680*/  HMMA.16816.F32 R168, R4, R30, R176 ;  /* 0x0000001e04a8723c */ /* 0x000fe200000018b0 */
[----:B------:R-:W2:Y:S04]  /*11690*/  LDSM.16.M88.4 R4, [R189+0x1000] ;  /* 0x00100000bd04783b */ /* 0x000ea80000000200 */
[----:B------:R-:W3:Y:S01]  /*116a0*/  LDSM.16.M88.4 R28, [R189+0x1800] ;  /* 0x00180000bd1c783b */ /* 0x000ee20000000200 */
[C---:B-1----:R-:W-:Y:S06]  /*116b0*/  HMMA.16816.F32 R176, R8.reuse, R14, R172 ;  /* 0x0000000e08b0723c */ /* 0x042fec00000018ac */
[C---:B--2---:R-:W-:Y:S06]  /*116c0*/  HMMA.16816.F32 R172, R8.reuse, R4, R132 ;  /* 0x0000000408ac723c */ /* 0x044fec0000001884 */
[C---:B------:R-:W-:Y:S06]  /*116d0*/  HMMA.16816.F32 R224, R8.reuse, R24, R224 ;  /* 0x0000001808e0723c */ /* 0x040fec00000018e0 */
[C---:B------:R-:W-:Y:S01]  /*116e0*/  HMMA.16816.F32 R212, R8.reuse, R26, R212 ;  /* 0x0000001a08d4723c */ /* 0x040fe200000018d4 */
[----:B------:R-:W-:Y:S05]  /*116f0*/  LDSM.16.M88.4 R24, [R184+0x12000] ;  /* 0x01200000b818783b */ /* 0x000fea0000000200 */
[C---:B------:R-:W-:Y:S01]  /*11700*/  HMMA.16816.F32 R180, R8.reuse, R12, R180 ;  /* 0x0000000c08b4723c */ /* 0x040fe200000018b4 */
[----:B------:R-:W-:Y:S05]  /*11710*/  LDSM.16.M88.4 R12, [R184+0x12800] ;  /* 0x01280000b80c783b */ /* 0x000fea0000000200 */
[C---:B------:R-:W-:Y:S01]  /*11720*/  HMMA.16816.F32 R132, R8.reuse, R6, R32 ;  /* 0x000000060884723c */ /* 0x040fe20000001820 */
[----:B------:R-:W1:Y:S04]  /*11730*/  LDSM.16.M88.4 R4, [R192+0x4000] ;  /* 0x00400000c004783b */ /* 0x000e680000000200 */
[----:B------:R-:W-:Y:S01]  /*11740*/  LDSM.16.M88.4 R32, [R197] ;  /* 0x00000000c520783b */ /* 0x000fe20000000200 */
        /* <DEDUP_REMOVED lines=116> */
[----:B------:R-:W2:Y:S05]  /*11e90*/  LDSM.16.M88.4 R8, [R199] ;  /* 0x00000000c708783b */ /* 0x000eaa0000000200 */
[C---:B---3--:R-:W-:Y:S06]  /*11ea0*/  HMMA.16816.F32 R16, R4.reuse, R28, R16 ;  /* 0x0000001c0410723c */ /* 0x048fec0000001810 */
[----:B------:R-:W-:Y:S01]  /*11eb0*/  HMMA.16816.F32 R168, R4, R30, R168 ;  /* 0x0000001e04a8723c */ /* 0x000fe200000018a8 */
[----:B------:R-:W3:Y:S04]  /*11ec0*/  LDSM.16.M88.4 R4, [R198] ;  /* 0x00000000c604783b */ /* 0x000ee80000000200 */
[----:B------:R-:W-:Y:S01]  /*11ed0*/  LDSM.16.M88.4 R28, [R190+0x16000] ;  /* 0x01600000be1c783b */ /* 0x000fe20000000200 */
[C---:B-1----:R-:W-:Y:S06]  /*11ee0*/  HMMA.16816.F32 R224, R12.reuse, R24, R224 ;  /* 0x000000180ce0723c */ /* 0x042fec00000018e0 */
[C---:B------:R-:W-:Y:S06]  /*11ef0*/  HMMA.16816.F32 R212, R12.reuse, R26, R212 ;  /* 0x0000001a0cd4723c */ /* 0x040fec00000018d4 */
[C---:B--2---:R-:W-:Y:S06]  /*11f00*/  HMMA.16816.F32 R180, R12.reuse, R8, R180 ;  /* 0x000000080cb4723c */ /* 0x044fec00000018b4 */
[C---:B------:R-:W-:Y:S01]  /*11f10*/  HMMA.16816.F32 R176, R12.reuse, R10, R176 ;  /* 0x0000000a0cb0723c */ /* 0x040fe200000018b0 */
[----:B------:R-:W1:Y:S05]  /*11f20*/  LDSM.16.M88.4 R8, [R195+0xc000] ;  /* 0x00c00000c308783b */ /* 0x000e6a0000000200 */
[C---:B---3--:R-:W-:Y:S06]  /*11f30*/  HMMA.16816.F32 R172, R12.reuse, R4, R172 ;  /* 0x000000040cac723c */ /* 0x048fec00000018ac */
[C---:B------:R-:W-:Y:S01]  /*11f40*/  HMMA.16816.F32 R132, R12.reuse, R6, R132 ;  /* 0x000000060c84723c */ /* 0x040fe20000001884 */
[----:B------:R-:W2:Y:S05]  /*11f50*/  LDSM.16.M88.4 R4, [R190+0x17000] ;  /* 0x01700000be04783b */ /* 0x000eaa0000000200 */
[C---:B------:R-:W-:Y:S01]  /*11f60*/  HMMA.16816.F32 R24, R12.reuse, R32, R16 ;  /* 0x000000200c18723c */ /* 0x040fe20000001810 */
[----:B------:R-:W-:Y:S05]  /*11f70*/  LDSM.16.M88.4 R16, [R190+0x17800] ;  /* 0x01780000be10783b */ /* 0x000fea0000000200 */
[----:B------:R-:W-:Y:S01]  /*11f80*/  HMMA.16816.F32 R168, R12, R34, R168 ;  /* 0x000000220ca8723c */ /* 0x000fe200000018a8 */
[----:B------:R-:W3:Y:S04]  /*11f90*/  LDSM.16.M88.4 R12, [R190+0x16800] ;  /* 0x01680000be0c783b */ /* 0x000ee80000000200 */
        /* <DEDUP_REMOVED lines=10> */
[----:B------:R-:W3:Y:S05]  /*12040*/  LDSM.16.M88.4 R24, [R189+0x6800] ;  /* 0x00680000bd18783b */ /* 0x000eea0000000200 */
[----:B------:R-:W-:Y:S01]  /*12050*/  HMMA.16816.F32 R8, R8, R18, R168 ;  /* 0x000000120808723c */ /* 0x000fe200000018a8 */
[----:B------:R-:W4:Y:S01]  /*12060*/  LDSM.16.M88.4 R16, [R189+0x7000] ;  /* 0x00700000bd10783b */ /* 0x000f220000000200 */
[----:B------:R-:W-:-:S04]  /*12070*/  DEPBAR.LE SB0, 0x0 ;  /* 0x000080000000791a */ /* 0x000fc80000000000 */
[C---:B-1----:R-:W-:Y:S06]  /*12080*/  HMMA.16816.F32 R224, R4.reuse, R32, R224 ;  /* 0x0000002004e0723c */ /* 0x042fec00000018e0 */
[C---:B------:R-:W-:Y:S06]  /*12090*/  HMMA.16816.F32 R212, R4.reuse, R34, R212 ;  /* 0x0000002204d4723c */ /* 0x040fec00000018d4 */
[C---:B--2---:R-:W-:Y:S06]  /*120a0*/  HMMA.16816.F32 R228, R4.reuse, R12, R28 ;  /* 0x0000000c04e4723c */ /* 0x044fec000000181c */
[C---:B---3--:R-:W-:Y:S06]  /*120b0*/  HMMA.16816.F32 R180, R4.reuse, R24, R180 ;  /* 0x0000001804b4723c */ /* 0x048fec00000018b4 */
[C---:B------:R-:W-:Y:S06]  /*120c0*/  HMMA.16816.F32 R176, R4.reuse, R26, R176 ;  /* 0x0000001a04b0723c */ /* 0x040fec00000018b0 */
[C---:B----4-:R-:W-:Y:S06]  /*120d0*/  HMMA.16816.F32 R172, R4.reuse, R16, R172 ;  /* 0x0000001004ac723c */ /* 0x050fec00000018ac */
[C---:B------:R-:W-:Y:S06]  /*120e0*/  HMMA.16816.F32 R168, R4.reuse, R18, R132 ;  /* 0x0000001204a8723c */ /* 0x040fec0000001884 */
[----:B------:R-:W-:Y:S01]  /*120f0*/  HMMA.16816.F32 R232, R4, R14, R8 ;  /* 0x0000000e04e8723c */ /* 0x000fe20000001808 */
[----:B------:R-:W-:Y:S06]  /*12100*/  BAR.SYNC.DEFER_BLOCKING 0x0 ;  /* 0x0000000000007b1d */ /* 0x000fec0000010000 */
[----:B------:R-:W-:-:S02]  /*12110*/  NOP ;  /* 0x0000000000007918 */ /* 0x000fc40000000000 */
[----:B------:R-:W-:-:S15]  /*12120*/  @!P0 BRA `(.L_x_2168) ;  /* 0x00000004004c8947 */ /* 0x000fde0003800000 */
[----:B------:R-:W2:Y:S04]  /*12130*/  LDL.64 R236, [R1+0xb8] ;  /* 0x0000b80001ec7983 */ /* 0x000ea80000100a00 */
[----:B------:R-:W3:Y:S01]  /*12140*/  LDL.64 R22, [R1+0xb0] ;  /* 0x0000b00001167983 */ /* 0x000ee20000100a00 */
[----:B------:R-:W-:Y:S01]  /*12150*/  UIADD3 UR19, UR19, -0x4, URZ ;  /* 0xfffffffc13137890 */ /* 0x000fe2000fffe03f */
[----:B------:R-:W1:Y:S03]  /*12160*/  @!P5 LDC.64 R6, c[0x0][0x218] ;  /* 0x00008600ff06db82 */ /* 0x000e660000000a00 */
[----:B------:R-:W-:-:S05]  /*12170*/  USHF.R.S32.HI UR6, URZ, 0x1f, UR19 ;  /* 0x0000001f3f067899 */ /* 0x000fca0008011413 */
[----:B------:R-:W4:Y:S01]  /*12180*/  @!P4 LDC.64 R4, c[0x0][0x218] ;  /* 0x00008600ff04cb82 */ /* 0x000f220000000a00 */
[----:B------:R-:W-:Y:S02]  /*12190*/  UIMAD UR6, UR6, UR10, URZ ;  /* 0x0000000a060672a4 */ /* 0x000fe4000f8e023f */
[----:B------:R-:W-:-:S05]  /*121a0*/  UIMAD.WIDE.U32 UR8, UR19, UR10, URZ ;  /* 0x0000000a130872a5 */ /* 0x000fca000f8e003f */
[----:B------:R-:W5:Y:S01]  /*121b0*/  @!P3 LDC.64 R8, c[0x0][0x218] ;  /* 0x00008600ff08bb82 */ /* 0x000f620000000a00 */
[----:B------:R-:W-:-:S07]  /*121c0*/  UIMAD UR6, UR19, UR11, UR6 ;  /* 0x0000000b130672a4 */ /* 0x000fce000f8e0206 */
[----:B------:R-:W5:Y:S01]  /*121d0*/  @!P2 LDC.64 R10, c[0x0][0x218] ;  /* 0x00008600ff0aab82 */ /* 0x000f620000000a00 */
[----:B------:R-:W-:Y:S01]  /*121e0*/  UIADD3 UR6, UR9, UR6, URZ ;  /* 0x0000000609067290 */ /* 0x000fe2000fffe03f */
[----:B------:R-:W-:-:S06]  /*121f0*/  IMAD.U32 R2, RZ, RZ, UR8 ;  /* 0x00000008ff027e24 */ /* 0x000fcc000f8e00ff */
[----:B------:R-:W5:Y:S01]  /*12200*/  @!P5 LDC.64 R14, c[0x0][0x218] ;  /* 0x00008600ff0edb82 */ /* 0x000f620000000a00 */
[----:B------:R-:W-:-:S07]  /*12210*/  IMAD.U32 R3, RZ, RZ, UR9 ;  /* 0x00000009ff037e24 */ /* 0x000fce000f8e00ff */
[----:B------:R-:W5:Y:S01]  /*12220*/  @!P4 LDC.64 R16, c[0x0][0x218] ;  /* 0x00008600ff10cb82 */ /* 0x000f620000000a00 */
[----:B------:R-:W-:-:S07]  /*12230*/  IMAD.U32 R3, RZ, RZ, UR6 ;  /* 0x00000006ff037e24 */ /* 0x000fce000f8e00ff */
[----:B------:R-:W5:Y:S01]  /*12240*/  @!P3 LDC.64 R18, c[0x0][0x218] ;  /* 0x00008600ff12bb82 */ /* 0x000f620000000a00 */
[----:B------:R1:W-:Y:S01]  /*12250*/  @P5 STS.128 [R216+0x10000], RZ ;  /* 0x010000ffd8005388 */ /* 0x0003e20000000c00 */
[----:B------:R-:W-:Y:S01]  /*12260*/  BSSY B0, `(.L_x_2169) ;  /* 0x000003e000007945 */ /* 0x000fe20003800000 */
[----:B--2---:R-:W-:-:S04]  /*12270*/  LEA R0, P0, R2, R236, 0x6 ;  /* 0x000000ec02007211 */ /* 0x004fc800078030ff */
[----:B---3--:R-:W-:Y:S02]  /*12280*/  LEA.HI.X R3, R2, R23, R3, 0x6, P0 ;  /* 0x0000001702037211 */ /* 0x008fe400000f3403 */
        /* <DEDUP_REMOVED lines=9> */
[----:B------:R-:W-:-:S02]  /*12320*/  @!P2 LEA R10, P1, R0, R10, 0x1 ;  /* 0x0000000a000aa211 */ /* 0x000fc400078208ff */
[C---:B------:R-:W-:Y:S02]  /*12330*/  IADD3 R2, P0, R0.reuse, UR36, RZ ;  /* 0x0000002400027c10 */ /* 0x040fe4000ff1e0ff */
[C-C-:B------:R-:W-:Y:S02]  /*12340*/  @!P3 LEA.HI.X R13, R0.reuse, R9, R3.reuse, 0x1, P6 ;  /* 0x00000009000db211 */ /* 0x140fe400030f0c03 */
[----:B------:R-:W-:Y:S02]  /*12350*/  @!P2 LEA.HI.X R11, R0, R11, R3, 0x1, P1 ;  /* 0x0000000b000ba211 */ /* 0x000fe400008f0c03 */
        /* <DEDUP_REMOVED lines=46> */
.L_x_2170:
[----:B------:R-:W-:Y:S05]  /*12640*/  BSYNC B0 ;  /* 0x0000000000007941 */ /* 0x000fea0003800000 */
.L_x_2169:
[----:B------:R-:W0:Y:S02]  /*12650*/  LDGDEPBAR ;  /* 0x00000000000079af */ /* 0x000e240000000000 */
.L_x_2168:
[----:B------:R-:W-:Y:S01]  /*12660*/  STL [R1+0x150], R216 ;  /* 0x000150d801007387 */ /* 0x000fe20000100800 */
[----:B------:R-:W-:-:S03]  /*12670*/  IMAD.U32 R0, RZ, RZ, UR34 ;  /* 0x00000022ff007e24 */ /* 0x000fc6000f8e00ff */
[----:B------:R-:W-:Y:S04]  /*12680*/  STL.64 [R1+0x148], R210 ;  /* 0x000148d201007387 */ /* 0x000fe80000100a00 */
[----:B------:R-:W-:Y:S04]  /*12690*/  STL [R1+0x140], R209 ;  /* 0x000140d101007387 */ /* 0x000fe80000100800 */
[----:B------:R-:W-:Y:S04]  /*126a0*/  STL [R1+0x13c], R208 ;  /* 0x00013cd001007387 */ /* 0x000fe80000100800 */
[----:B------:R-:W-:Y:S04]  /*126b0*/  STL [R1+0x138], R207 ;  /* 0x000138cf01007387 */ /* 0x000fe80000100800 */
[----:B------:R-:W-:Y:S04]  /*126c0*/  STL [R1+0x134], R206 ;  /* 0x000134ce01007387 */ /* 0x000fe80000100800 */
[----:B------:R-:W-:Y:S04]  /*126d0*/  STL [R1+0x130], R205 ;  /* 0x000130cd01007387 */ /* 0x000fe80000100800 */
[----:B------:R-:W-:Y:S04]  /*126e0*/  STL [R1+0x12c], R204 ;  /* 0x00012ccc01007387 */ /* 0x000fe80000100800 */
[----:B------:R-:W-:Y:S04]  /*126f0*/  STL [R1+0x128], R201 ;  /* 0x000128c901007387 */ /* 0x000fe80000100800 */
[----:B------:R3:W-:Y:S04]  /*12700*/  STL.64 [R1+0x120], R202 ;  /* 0x000120ca01007387 */ /* 0x0007e80000100a00 */
[----:B------:R-:W-:Y:S04]  /*12710*/  STL [R1+0x118], R200 ;  /* 0x000118c801007387 */ /* 0x000fe80000100800 */
[----:B------:R-:W-:Y:S04]  /*12720*/  STL [R1+0x114], R199 ;  /* 0x000114c701007387 */ /* 0x000fe80000100800 */
[----:B------:R-:W-:Y:S04]  /*12730*/  STL [R1+0x110], R198 ;  /* 0x000110c601007387 */ /* 0x000fe80000100800 */
[----:B------:R-:W-:Y:S04]  /*12740*/  STL [R1+0x10c], R197 ;  /* 0x00010cc501007387 */ /* 0x000fe80000100800 */
[----:B------:R-:W-:Y:S01]  /*12750*/  STL [R1+0x108], R196 ;  /* 0x000108c401007387 */ /* 0x000fe20000100800 */
[----:B------:R-:W4:Y:S03]  /*12760*/  S2R R2, SR_TID.X ;  /* 0x0000000000027919 */ /* 0x000f260000002100 */
[----:B------:R-:W-:Y:S04]  /*12770*/  STL [R1+0x104], R195 ;  /* 0x000104c301007387 */ /* 0x000fe80000100800 */
[----:B------:R-:W-:Y:S04]  /*12780*/  STL [R1+0x100], R194 ;  /* 0x000100c201007387 */ /* 0x000fe80000100800 */
[----:B------:R-:W-:Y:S04]  /*12790*/  STL [R1+0xfc], R193 ;  /* 0x0000fcc101007387 */ /* 0x000fe80000100800 */
[----:B------:R-:W-:Y:S04]  /*127a0*/  STL [R1+0xf8], R192 ;  /* 0x0000f8c001007387 */ /* 0x000fe80000100800 */
[----:B------:R-:W-:Y:S04]  /*127b0*/  STL [R1+0xf4], R190 ;  /* 0x0000f4be01007387 */ /* 0x000fe80000100800 */
[----:B------:R-:W-:Y:S04]  /*127c0*/  STL [R1+0xf0], R189 ;  /* 0x0000f0bd01007387 */ /* 0x000fe80000100800 */
[----:B------:R-:W-:Y:S04]  /*127d0*/  STL [R1+0xec], R184 ;  /* 0x0000ecb801007387 */ /* 0x000fe80000100800 */
[----:B------:R-:W2:Y:S01]  /*127e0*/  LDL R237, [R1+0xe0] ;  /* 0x0000e00001ed7983 */ /* 0x000ea20000100800 */
[----:B----4-:R-:W-:-:S03]  /*127f0*/  IMAD.SHL.U32 R2, R2, 0x2, RZ ;  /* 0x0000000202027824 */ /* 0x010fc600078e00ff */
[----:B------:R-:W4:Y:S02]  /*12800*/  LDL R236, [R1+0xc8] ;  /* 0x0000c80001ec7983 */ /* 0x000f240000100800 */
[----:B------:R-:W-:Y:S02]  /*12810*/  LOP3.LUT R2, R2, 0x6, RZ, 0xc0, !PT ;  /* 0x0000000602027812 */ /* 0x000fe400078ec0ff */
[----:B---3--:R-:W3:Y:S03]  /*12820*/  LDL.LU.64 R202, [R1+0x68] ;  /* 0x0000680001ca7983 */ /* 0x008ee60000300a00 */
[----:B------:R-:W-:Y:S01]  /*12830*/  IMAD R0, R0, 0x40, R2 ;  /* 0x0000004000007824 */ /* 0x000fe200078e0202 */
[----:B------:R-:W-:Y:S04]  /*12840*/  STL [R1+0x154], R222 ;  /* 0x000154de01007387 */ /* 0x000fe80000100800 */
[----:B------:R-:W-:Y:S04]  /*12850*/  STL [R1+0x158], R221 ;  /* 0x000158dd01007387 */ /* 0x000fe80000100800 */
[----:B------:R-:W-:Y:S04]  /*12860*/  STL [R1+0x15c], R220 ;  /* 0x00015cdc01007387 */ /* 0x000fe80000100800 */
[----:B------:R-:W-:Y:S04]  /*12870*/  STL [R1+0x160], R217 ;  /* 0x000160d901007387 */ /* 0x000fe80000100800 */
[----:B------:R-:W3:Y:S01]  /*12880*/  LDL.LU.64 R210, [R1+0xc0] ;  /* 0x0000c00001d27983 */ /* 0x000ee20000300a00 */
[----:B------:R-:W-:-:S04]  /*12890*/  IADD3 R2, R0, 0x1, RZ ;  /* 0x0000000100027810 */ /* 0x000fc80007ffe0ff */
[C---:B------:R-:W-:Y:S02]  /*128a0*/  ISETP.GE.AND P4, PT, R2.reuse, R222, PT ;  /* 0x000000de0200720c */ /* 0x040fe40003f86270 */
[C---:B------:R-:W-:Y:S02]  /*128b0*/  ISETP.GE.AND P5, PT, R2.reuse, R221, PT ;  /* 0x000000dd0200720c */ /* 0x040fe40003fa6270 */
[C---:B------:R-:W-:Y:S02]  /*128c0*/  ISETP.LT.OR P4, PT, R2.reuse, R220, P4 ;  /* 0x000000dc0200720c */ /* 0x040fe40002781670 */
[----:B------:R-:W-:Y:S01]  /*128d0*/  ISETP.LT.OR P5, PT, R2, R217, P5 ;  /* 0x000000d90200720c */ /* 0x000fe20002fa1670 */
[C---:B------:R-:W-:Y:S01]  /*128e0*/  VIADD R2, R0.reuse, 0x8 ;  /* 0x0000000800027836 */ /* 0x040fe20000000000 */
[----:B------:R-:W-:-:S04]  /*128f0*/  ISETP.GE.AND P1, PT, R0, R222, PT ;  /* 0x000000de0000720c */ /* 0x000fc80003f26270 */
[C---:B------:R-:W-:Y:S02]  /*12900*/  ISETP.GE.AND P3, PT, R2.reuse, R222, PT ;  /* 0x000000de0200720c */ /* 0x040fe40003f66270 */
[C---:B------:R-:W-:Y:S02]  /*12910*/  ISETP.GE.AND P0, PT, R2.reuse, R221, PT ;  /* 0x000000dd0200720c */ /* 0x040fe40003f06270 */
[CC--:B------:R-:W-:Y:S02]  /*12920*/  ISETP.LT.OR P3, PT, R2.reuse, R220.reuse, P3 ;  /* 0x000000dc0200720c */ /* 0x0c0fe40001f61670 */
[----:B------:R-:W-:Y:S01]  /*12930*/  ISETP.LT.OR P0, PT, R2, R217, P0 ;  /* 0x000000d90200720c */ /* 0x000fe20000701670 */
[C---:B------:R-:W-:Y:S01]  /*12940*/  VIADD R2, R0.reuse, 0x9 ;  /* 0x0000000900027836 */ /* 0x040fe20000000000 */
[----:B------:R-:W-:-:S04]  /*12950*/  ISETP.LT.OR P1, PT, R0, R220, P1 ;  /* 0x000000dc0000720c */ /* 0x000fc80000f21670 */
[C---:B------:R-:W-:Y:S02]  /*12960*/  ISETP.GE.AND P2, PT, R2.reuse, R222, PT ;  /* 0x000000de0200720c */ /* 0x040fe40003f46270 */
[-C--:B------:R-:W-:Y:S02]  /*12970*/  ISETP.GE.AND P6, PT, R2, R221.reuse, PT ;  /* 0x000000dd0200720c */ /* 0x080fe40003fc6270 */
[----:B------:R-:W-:Y:S02]  /*12980*/  FSEL R26, R224, -INF , !P1 ;  /* 0xff800000e01a7808 */ /* 0x000fe40004800000 */
[----:B------:R-:W-:Y:S02]  /*12990*/  ISETP.GE.AND P1, PT, R0, R221, PT ;  /* 0x000000dd0000720c */ /* 0x000fe40003f26270 */
[C---:B------:R-:W-:Y:S02]  /*129a0*/  ISETP.LT.OR P2, PT, R2.reuse, R220, P2 ;  /* 0x000000dc0200720c */ /* 0x040fe40001741670 */
[-C--:B------:R-:W-:Y:S01]  /*129b0*/  ISETP.LT.OR P6, PT, R2, R217.reuse, P6 ;  /* 0x000000d90200720c */ /* 0x080fe200037c1670 */
[C---:B------:R-:W-:Y:S01]  /*129c0*/  VIADD R2, R0.reuse, 0x10 ;  /* 0x0000001000027836 */ /* 0x040fe20000000000 */
[----:B------:R-:W-:-:S02]  /*129d0*/  ISETP.LT.OR P1, PT, R0, R217, P1 ;  /* 0x000000d90000720c */ /* 0x000fc40000f21670 */
[----:B------:R-:W-:Y:S02]  /*129e0*/  FSEL R35, R225, -INF , !P4 ;  /* 0xff800000e1237808 */ /* 0x000fe40006000000 */
[----:B------:R-:W-:Y:S02]  /*129f0*/  FSEL R31, R226, -INF , !P1 ;  /* 0xff800000e21f7808 */ /* 0x000fe40004800000 */
[C---:B------:R-:W-:Y:S02]  /*12a00*/  ISETP.GE.AND P1, PT, R2.reuse, R222, PT ;  /* 0x000000de0200720c */ /* 0x040fe40003f26270 */
[C---:B------:R-:W-:Y:S02]  /*12a10*/  ISETP.GE.AND P4, PT, R2.reuse, R221, PT ;  /* 0x000000dd0200720c */ /* 0x040fe40003f86270 */
[C---:B------:R-:W-:Y:S02]  /*12a20*/  ISETP.LT.OR P1, PT, R2.reuse, R220, P1 ;  /* 0x000000dc0200720c */ /* 0x040fe40000f21670 */
[----:B------:R-:W-:-:S02]  /*12a30*/  ISETP.LT.OR P4, PT, R2, R217, P4 ;  /* 0x000000d90200720c */ /* 0x000fc40002781670 */
[----:B------:R-:W-:Y:S02]  /*12a40*/  IADD3 R2, R0, 0x11, RZ ;  /* 0x0000001100027810 */ /* 0x000fe40007ffe0ff */
[----:B------:R-:W-:Y:S02]  /*12a50*/  FSEL R134, R227, -INF , !P5 ;  /* 0xff800000e3867808 */ /* 0x000fe40006800000 */
[----:B------:R-:W-:Y:S02]  /*12a60*/  FSEL R33, R212, -INF , !P3 ;  /* 0xff800000d4217808 */ /* 0x000fe40005800000 */
[C---:B------:R-:W-:Y:S02]  /*12a70*/  ISETP.GE.AND P5, PT, R2.reuse, R222, PT ;  /* 0x000000de0200720c */ /* 0x040fe40003fa6270 */
[C---:B------:R-:W-:Y:S02]  /*12a80*/  ISETP.GE.AND P3, PT, R2.reuse, R221, PT ;  /* 0x000000dd0200720c */ /* 0x040fe40003f66270 */
[----:B------:R-:W-:-:S02]  /*12a90*/  ISETP.LT.OR P5, PT, R2, R220, P5 ;  /* 0x000000dc0200720c */ /* 0x000fc40002fa1670 */
[----:B------:R-:W-:Y:S01]  /*12aa0*/  ISETP.LT.OR P3, PT, R2, R217, P3 ;  /* 0x000000d90200720c */ /* 0x000fe20001f61670 */
[----:B------:R-:W-:Y:S01]  /*12ab0*/  VIADD R2, R0, 0x18 ;  /* 0x0000001800027836 */ /* 0x000fe20000000000 */
        /* <DEDUP_REMOVED lines=19> */
[----:B------:R-:W-:Y:S02]  /*12bf0*/  ISETP.LT.OR P5, PT, R2, R217, P5 ;  /* 0x000000d90200720c */ /* 0x000fe40002fa1670 */
[----:B------:R-:W-:Y:S02]  /*12c00*/  IADD3 R2, R0, 0x21, RZ ;  /* 0x0000002100027810 */ /* 0x000fe40007ffe0ff */
[----:B------:R-:W-:Y:S02]  /*12c10*/  FSEL R29, R183, -INF , !P3 ;  /* 0xff800000b71d7808 */ /* 0x000fe40005800000 */
[----:B------:R-:W-:Y:S02]  /*12c20*/  FSEL R23, R176, -INF , !P0 ;  /* 0xff800000b0177808 */ /* 0x000fe40004000000 */
[C---:B------:R-:W-:Y:S02]  /*12c30*/  ISETP.GE.AND P3, PT, R2.reuse, R222, PT ;  /* 0x000000de0200720c */ /* 0x040fe40003f66270 */
[----:B------:R-:W-:-:S02]  /*12c40*/  ISETP.GE.AND P0, PT, R2, R221, PT ;  /* 0x000000dd0200720c */ /* 0x000fc40003f06270 */
[C---:B------:R-:W-:Y:S02]  /*12c50*/  ISETP.LT.OR P3, PT, R2.reuse, R220, P3 ;  /* 0x000000dc0200720c */ /* 0x040fe40001f61670 */
[----:B------:R-:W-:Y:S01]  /*12c60*/  ISETP.LT.OR P0, PT, R2, R217, P0 ;  /* 0x000000d90200720c */ /* 0x000fe20000701670 */
[----:B------:R-:W-:Y:S01]  /*12c70*/  VIADD R2, R0, 0x28 ;  /* 0x0000002800027836 */ /* 0x000fe20000000000 */
        /* <DEDUP_REMOVED lines=19> */
[----:B------:R-:W-:Y:S02]  /*12db0*/  ISETP.LT.OR P3, PT, R2, R217, P3 ;  /* 0x000000d90200720c */ /* 0x000fe40001f61670 */
[----:B------:R-:W-:Y:S02]  /*12dc0*/  IADD3 R2, R0, 0x31, RZ ;  /* 0x0000003100027810 */ /* 0x000fe40007ffe0ff */
[----:B------:R-:W-:Y:S02]  /*12dd0*/  FSEL R19, R175, -INF , !P0 ;  /* 0xff800000af137808 */ /* 0x000fe40004000000 */
[----:B------:R-:W-:Y:S02]  /*12de0*/  FSEL R15, R168, -INF , !P2 ;  /* 0xff800000a80f7808 */ /* 0x000fe40005000000 */
[----:B------:R-:W-:-:S02]  /*12df0*/  ISETP.GE.AND P0, PT, R2, R222, PT ;  /* 0x000000de0200720c */ /* 0x000fc40003f06270 */
[C---:B------:R-:W-:Y:S02]  /*12e00*/  ISETP.GE.AND P2, PT, R2.reuse, R221, PT ;  /* 0x000000dd0200720c */ /* 0x040fe40003f46270 */
[C---:B------:R-:W-:Y:S02]  /*12e10*/  ISETP.LT.OR P0, PT, R2.reuse, R220, P0 ;  /* 0x000000dc0200720c */ /* 0x040fe40000701670 */
[----:B------:R-:W-:Y:S01]  /*12e20*/  ISETP.LT.OR P2, PT, R2, R217, P2 ;  /* 0x000000d90200720c */ /* 0x000fe20001741670 */
[----:B------:R-:W-:Y:S01]  /*12e30*/  VIADD R2, R0, 0x38 ;  /* 0x0000003800027836 */ /* 0x000fe20000000000 */
[----:B------:R-:W-:Y:S02]  /*12e40*/  FSEL R17, R170, -INF , !P6 ;  /* 0xff800000aa117808 */ /* 0x000fe40007000000 */
[----:B------:R-:W-:Y:S02]  /*12e50*/  FSEL R14, R169, -INF , !P1 ;  /* 0xff800000a90e7808 */ /* 0x000fe40004800000 */
[----:B------:R-:W-:-:S02]  /*12e60*/  ISETP.GE.AND P6, PT, R2, R222, PT ;  /* 0x000000de0200720c */ /* 0x000fc40003fc6270 */
[C---:B------:R-:W-:Y:S02]  /*12e70*/  ISETP.GE.AND P1, PT, R2.reuse, R221, PT ;  /* 0x000000dd0200720c */ /* 0x040fe40003f26270 */
[C---:B------:R-:W-:Y:S02]  /*12e80*/  ISETP.LT.OR P6, PT, R2.reuse, R220, P6 ;  /* 0x000000dc0200720c */ /* 0x040fe400037c1670 */
[----:B------:R-:W-:Y:S02]  /*12e90*/  ISETP.LT.OR P1, PT, R2, R217, P1 ;  /* 0x000000d90200720c */ /* 0x000fe40000f21670 */
[----:B------:R-:W-:Y:S01]  /*12ea0*/  FMNMX.FTZ R2, R246, R26, !PT ;  /* 0x0000001af6027209 */ /* 0x000fe20007810000 */
[----:B------:R-:W-:-:S03]  /*12eb0*/  VIADD R0, R0, 0x39 ;  /* 0x0000003900007836 */ /* 0x000fc60000000000 */
[----:B------:R-:W-:Y:S02]  /*12ec0*/  FMNMX.FTZ R2, R35, R2, !PT ;  /* 0x0000000223027209 */ /* 0x000fe40007810000 */
[----:B--2---:R-:W-:Y:S02]  /*12ed0*/  FSEL R8, R228, -INF , !P5 ;  /* 0xff800000e4087808 */ /* 0x004fe40006800000 */
[----:B------:R-:W-:Y:S02]  /*12ee0*/  FSEL R7, R229, -INF , !P0 ;  /* 0xff800000e5077808 */ /* 0x000fe40004000000 */
[----:B------:R-:W-:Y:S02]  /*12ef0*/  FMNMX.FTZ R2, R33, R2, !PT ;  /* 0x0000000221027209 */ /* 0x000fe40007810000 */
[C---:B------:R-:W-:Y:S02]  /*12f00*/  ISETP.GE.AND P5, PT, R0.reuse, R222, PT ;  /* 0x000000de0000720c */ /* 0x040fe40003fa6270 */
[----:B------:R-:W-:-:S02]  /*12f10*/  ISETP.GE.AND P0, PT, R0, R221, PT ;  /* 0x000000dd0000720c */ /* 0x000fc40003f06270 */
[----:B------:R-:W-:Y:S02]  /*12f20*/  FMNMX.FTZ R2, R30, R2, !PT ;  /* 0x000000021e027209 */ /* 0x000fe40007810000 */
[C---:B------:R-:W-:Y:S02]  /*12f30*/  ISETP.LT.OR P5, PT, R0.reuse, R220, P5 ;  /* 0x000000dc0000720c */ /* 0x040fe40002fa1670 */
[----:B------:R-:W-:Y:S02]  /*12f40*/  ISETP.LT.OR P0, PT, R0, R217, P0 ;  /* 0x000000d90000720c */ /* 0x000fe40000701670 */
        /* <DEDUP_REMOVED lines=21> */
[----:B------:R-:W-:Y:S02]  /*130a0*/  FSEL R13, R171, -INF , !P4 ;  /* 0xff800000ab0d7808 */ /* 0x000fe40006000000 */
[----:B------:R-:W-:Y:S02]  /*130b0*/  FMNMX.FTZ R3, R17, R3, !PT ;  /* 0x0000000311037209 */ /* 0x000fe40007810000 */
[----:B-1----:R-:W-:Y:S02]  /*130c0*/  FSEL R5, R233, -INF , !P5 ;  /* 0xff800000e9057808 */ /* 0x002fe40006800000 */
[----:B------:R-:W-:Y:S02]  /*130d0*/  FMNMX.FTZ R0, R6, R0, !PT ;  /* 0x0000000006007209 */ /* 0x000fe40007810000 */
[----:B------:R-:W-:Y:S02]  /*130e0*/  FSEL R12, R230, -INF , !P3 ;  /* 0xff800000e60c7808 */ /* 0x000fe40005800000 */
[----:B------:R-:W-:-:S02]  /*130f0*/  FMNMX.FTZ R3, R13, R3, !PT ;  /* 0x000000030d037209 */ /* 0x000fc40007810000 */
[----:B------:R-:W-:Y:S02]  /*13100*/  FMNMX.FTZ R132, R5, R0, !PT ;  /* 0x0000000005847209 */ /* 0x000fe40007810000 */
[----:B------:R-:W-:Y:S02]  /*13110*/  FSEL R11, R231, -INF , !P2 ;  /* 0xff800000e70b7808 */ /* 0x000fe40005000000 */
[----:B------:R-:W-:Y:S02]  /*13120*/  FMNMX.FTZ R0, R12, R3, !PT ;  /* 0x000000030c007209 */ /* 0x000fe40007810000 */
[----:B------:R-:W-:Y:S02]  /*13130*/  FSEL R10, R234, -INF , !P1 ;  /* 0xff800000ea0a7808 */ /* 0x000fe40004800000 */
[----:B------:R-:W-:Y:S01]  /*13140*/  FMNMX.FTZ R0, R11, R0, !PT ;  /* 0x000000000b007209 */ /* 0x000fe20007810000 */
[----:B------:R-:W1:Y:S01]  /*13150*/  SHFL.BFLY PT, R2, R132, 0x2, 0x1f ;  /* 0x0c401f0084027f89 */ /* 0x000e6200000e0000 */
[----:B------:R-:W-:-:S02]  /*13160*/  FSEL R9, R235, -INF , !P0 ;  /* 0xff800000eb097808 */ /* 0x000fc40004000000 */
[----:B------:R-:W-:-:S04]  /*13170*/  FMNMX.FTZ R0, R10, R0, !PT ;  /* 0x000000000a007209 */ /* 0x000fc80007810000 */
[----:B------:R-:W-:-:S05]  /*13180*/  FMNMX.FTZ R0, R9, R0, !PT ;  /* 0x0000000009007209 */ /* 0x000fca0007810000 */
[----:B------:R-:W2:Y:S01]  /*13190*/  SHFL.BFLY PT, R4, R0, 0x2, 0x1f ;  /* 0x0c401f0000047f89 */ /* 0x000ea200000e0000 */
[----:B-1----:R-:W-:-:S05]  /*131a0*/  FMNMX.FTZ R132, R132, R2, !PT ;  /* 0x0000000284847209 */ /* 0x002fca0007810000 */
[----:B------:R-:W1:Y:S01]  /*131b0*/  SHFL.BFLY PT, R2, R132, 0x1, 0x1f ;  /* 0x0c201f0084027f89 */ /* 0x000e6200000e0000 */
[----:B--2---:R-:W-:-:S05]  /*131c0*/  FMNMX.FTZ R4, R0, R4, !PT ;  /* 0x0000000400047209 */ /* 0x004fca0007810000 */
[----:B------:R-:W2:Y:S01]  /*131d0*/  SHFL.BFLY PT, R135, R4, 0x1, 0x1f ;  /* 0x0c201f0004877f89 */ /* 0x000ea200000e0000 */
[----:B------:R-:W-:Y:S02]  /*131e0*/  USHF.L.U32 UR6, UR34, 0x1, URZ ;  /* 0x0000000122067899 */ /* 0x000fe4000800063f */
[----:B------:R-:W-:Y:S02]  /*131f0*/  UIADD3 UR4, UR4, -0x1, URZ ;  /* 0xffffffff04047890 */ /* 0x000fe4000fffe03f */
[----:B------:R-:W-:Y:S02]  /*13200*/  ULOP3.LUT UR6, UR6, UR31, URZ, 0x3c, !UPT ;  /* 0x0000001f06067292 */ /* 0x000fe4000f8e3c3f */
[----:B------:R-:W-:Y:S01]  /*13210*/  ULOP3.LUT UR4, UR4, UR31, URZ, 0x3c, !UPT ;  /* 0x0000001f04047292 */ /* 0x000fe2000f8e3c3f */
[----:B-1----:R-:W-:Y:S01]  /*13220*/  FMNMX.FTZ R132, R132, R2, !PT ;  /* 0x0000000284847209 */ /* 0x002fe20007810000 */
[----:B------:R-:W-:-:S03]  /*13230*/  IMAD.WIDE.U32 R2, R237, -0x2daee0ad, RZ ;  /* 0xd2511f53ed027825 */ /* 0x000fc600078e00ff */
[C---:B------:R-:W-:Y:S01]  /*13240*/  FSETP.NEU.FTZ.AND P1, PT, R132.reuse, -INF , PT ;  /* 0xff8000008400780b */ /* 0x040fe20003f3d000 */
[----:B------:R-:W-:Y:S01]  /*13250*/  FMUL.FTZ R0, R132, UR33 ;  /* 0x0000002184007c20 */ /* 0x000fe20008410000 */
[C---:B------:R-:W-:Y:S02]  /*13260*/  LOP3.LUT R2, R3.reuse, UR6, RZ, 0x3c, !PT ;  /* 0x0000000603027c12 */ /* 0x040fe4000f8e3cff */
[----:B------:R-:W-:Y:S02]  /*13270*/  LOP3.LUT R226, R3, UR4, RZ, 0x3c, !PT ;  /* 0x0000000403e27c12 */ /* 0x000fe4000f8e3cff */
[----:B------:R-:W-:Y:S02]  /*13280*/  FSEL R0, R0, RZ, P1 ;  /* 0x000000ff00007208 */ /* 0x000fe40000800000 */
[----:B--2---:R-:W-:Y:S01]  /*13290*/  FMNMX.FTZ R3, R4, R135, !PT ;  /* 0x0000008704037209 */ /* 0x004fe20007810000 */
[----:B------:R-:W-:Y:S02]  /*132a0*/  UIADD3 UR19, UR30, 0x3c6ef372, URZ ;  /* 0x3c6ef3721e137890 */ /* 0x000fe4000fffe03f */
        /* <DEDUP_REMOVED lines=16> */
[C---:B------:R-:W-:Y:S01]  /*133b0*/  FMUL.FTZ R0, R3.reuse, UR33 ;  /* 0x0000002103007c20 */ /* 0x040fe20008410000 */
[----:B------:R-:W-:Y:S01]  /*133c0*/  UIADD3 UR9, UR30, -0x61c88647, URZ ;  /* 0x9e3779b91e097890 */ /* 0x000fe2000fffe03f */
[----:B------:R-:W-:Y:S01]  /*133d0*/  IMAD.WIDE.U32 R4, R2, -0x326172a9, RZ ;  /* 0xcd9e8d5702047825 */ /* 0x000fe200078e00ff */
[----:B------:R-:W-:-:S03]  /*133e0*/  FSETP.NEU.FTZ.AND P0, PT, R3, -INF , PT ;  /* 0xff8000000300780b */ /* 0x000fc60003f1d000 */
[----:B----4-:R-:W-:Y:S01]  /*133f0*/  IMAD R168, R236, -0x326172a9, RZ ;  /* 0xcd9e8d57eca87824 */ /* 0x010fe200078e02ff */
[----:B------:R-:W-:Y:S02]  /*13400*/  FSEL R0, R0, RZ, P0 ;  /* 0x000000ff00007208 */ /* 0x000fe40000000000 */
[----:B---3--:R-:W-:Y:S02]  /*13410*/  LOP3.LUT R2, R203, UR19, R4, 0x96, !PT ;  /* 0x00000013cb027c12 */ /* 0x008fe4000f8e9604 */
[----:B------:R-:W-:Y:S01]  /*13420*/  LOP3.LUT R4, R5, UR9, R168, 0x96, !PT ;  /* 0x0000000905047c12 */ /* 0x000fe2000f8e96a8 */
[----:B------:R-:W-:Y:S01]  /*13430*/  FFMA.FTZ R171, R19, UR33, -R0 ;  /* 0x0000002113ab7c23 */ /* 0x000fe20008010800 */
[----:B------:R-:W-:Y:S01]  /*13440*/  UIADD3 UR8, UR31, 0x76cf5d0a, URZ ;  /* 0x76cf5d0a1f087890 */ /* 0x000fe2000fffe03f */
[----:B------:R1:W-:Y:S01]  /*13450*/  STL [R1+0xcc], R168 ;  /* 0x0000cca801007387 */ /* 0x0003e20000100800 */
[----:B------:R-:W-:Y:S01]  /*13460*/  UIADD3 UR11, UR31, 0x32370b8f, URZ ;  /* 0x32370b8f1f0b7890 */ /* 0x000fe2000fffe03f */
[----:B------:R-:W-:-:S04]  /*13470*/  IMAD.WIDE.U32 R4, R4, -0x2daee0ad, RZ ;  /* 0xd2511f5304047825 */ /* 0x000fc800078e00ff */
[--C-:B------:R-:W-:Y:S01]  /*13480*/  FFMA.FTZ R31, R31, UR33, -R0.reuse ;  /* 0x000000211f1f7c23 */ /* 0x100fe20008010800 */
[--C-:B------:R-:W-:Y:S01]  /*13490*/  FFMA.FTZ R134, R134, UR33, -R0.reuse ;  /* 0x0000002186867c23 */ /* 0x100fe20008010800 */
[----:B------:R-:W-:Y:S01]  /*134a0*/  FFMA.FTZ R133, R133, UR33, -R0 ;  /* 0x0000002185857c23 */ /* 0x000fe20008010800 */
[----:B------:R-:W-:-:S04]  /*134b0*/  IMAD.WIDE.U32 R18, R2, -0x2daee0ad, RZ ;  /* 0xd2511f5302127825 */ /* 0x000fc800078e00ff */
        /* <DEDUP_REMOVED lines=11> */
[----:B------:R-:W-:-:S02]  /*13570*/  LOP3.LUT R14, R5, UR8, R210, 0x96, !PT ;  /* 0x00000008050e7c12 */ /* 0x000fc4000f8e96d2 */
[----:B------:R-:W-:Y:S01]  /*13580*/  LOP3.LUT R12, R19, UR11, R4, 0x96, !PT ;  /* 0x0000000b130c7c12 */ /* 0x000fe2000f8e9604 */
[----:B-1----:R-:W-:Y:S01]  /*13590*/  FFMA.FTZ R168, R24, UR33, -R0 ;  /* 0x0000002118a87c23 */ /* 0x002fe20008010800 */
[----:B------:R-:W-:Y:S01]  /*135a0*/  FSEL R0, R132, RZ, P1 ;  /* 0x000000ff84007208 */ /* 0x000fe20000800000 */
[----:B------:R-:W-:Y:S01]  /*135b0*/  UIADD3 UR7, UR30, -0x255992d5, URZ ;  /* 0xdaa66d2b1e077890 */ /* 0x000fe2000fffe03f */
[----:B------:R-:W-:Y:S01]  /*135c0*/  IMAD.WIDE.U32 R14, R14, -0x326172a9, RZ ;  /* 0xcd9e8d570e0e7825 */ /* 0x000fe200078e00ff */
[----:B------:R-:W-:-:S03]  /*135d0*/  UIADD3 UR6, UR30, 0x78dde6e4, URZ ;  /* 0x78dde6e41e067890 */ /* 0x000fc6000fffe03f */
[----:B------:R-:W-:Y:S01]  /*135e0*/  FADD.FTZ R2, R246, -R0 ;  /* 0x80000000f6027221 */ /* 0x000fe20000010000 */
[----:B------:R-:W-:-:S04]  /*135f0*/  IMAD.WIDE.U32 R12, R12, -0x326172a9, RZ ;  /* 0xcd9e8d570c0c7825 */ /* 0x000fc800078e00ff */
[----:B------:R-:W-:Y:S01]  /*13600*/  FMUL.FTZ R2, R2, UR33 ;  /* 0x0000002102027c20 */ /* 0x000fe20008410000 */
[----:B------:R-:W-:Y:S02]  /*13610*/  LOP3.LUT R4, R15, UR7, R202, 0x96, !PT ;  /* 0x000000070f047c12 */ /* 0x000fe4000f8e96ca */
[----:B------:R-:W-:Y:S01]  /*13620*/  LOP3.LUT R10, R13, UR6, R14, 0x96, !PT ;  /* 0x000000060d0a7c12 */ /* 0x000fe2000f8e960e */
[----:B------:R-:W-:Y:S01]  /*13630*/  MUFU.EX2 R16, R26 ;  /* 0x0000001a00107308 */ /* 0x000fe20000000800 */
[----:B------:R-:W-:Y:S01]  /*13640*/  UIADD3 UR4, UR31, -0x56f99767, URZ ;  /* 0xa90668991f047890 */ /* 0x000fe2000fffe03f */
[----:B------:R-:W-:-:S06]  /*13650*/  IMAD.WIDE.U32 R4, R4, -0x2daee0ad, RZ ;  /* 0xd2511f5304047825 */ /* 0x000fcc00078e00ff */
[----:B------:R-:W1:Y:S01]  /*13660*/  MUFU.EX2 R2, R2 ;  /* 0x0000000200027308 */ /* 0x000e620000000800 */
[----:B------:R-:W-:Y:S01]  /*13670*/  IMAD.WIDE.U32 R10, R10, -0x2daee0ad, RZ ;  /* 0xd2511f530a0a7825 */ /* 0x000fe200078e00ff */
[----:B------:R-:W-:-:S06]  /*13680*/  UIADD3 UR10, UR31, -0x126145ec, URZ ;  /* 0xed9eba141f0a7890 */ /* 0x000fcc000fffe03f */
[----:B------:R-:W2:Y:S01]  /*13690*/  MUFU.EX2 R9, R35 ;  /* 0x0000002300097308 */ /* 0x000ea20000000800 */
[----:B------:R-:W-:Y:S02]  /*136a0*/  LOP3.LUT R4, R11, UR4, R4, 0x96, !PT ;  /* 0x000000040b047c12 */ /* 0x000fe4000f8e9604 */
[----:B------:R-:W-:-:S05]  /*136b0*/  LOP3.LUT R18, R5, UR10, R18, 0x96, !PT ;  /* 0x0000000a05127c12 */ /* 0x000fca000f8e9612 */
[----:B------:R-:W3:Y:S01]  /*136c0*/  MUFU.EX2 R8, R33 ;  /* 0x0000002100087308 */ /* 0x000ee20000000800 */
[----:B------:R-:W-:Y:S01]  /*136d0*/  FSEL R0, R3, RZ, P0 ;  /* 0x000000ff03007208 */ /* 0x000fe20000000000 */
[----:B------:R-:W-:-:S06]  /*136e0*/  IMAD.WIDE.U32 R4, R4, -0x326172a9, RZ ;  /* 0xcd9e8d5704047825 */ /* 0x000fcc00078e00ff */
[----:B------:R-:W4:Y:S01]  /*136f0*/  MUFU.EX2 R6, R30 ;  /* 0x0000001e00067308 */ /* 0x000f220000000800 */
[----:B------:R-:W-:Y:S01]  /*13700*/  FADD.FTZ R7, R247, -R0 ;  /* 0x80000000f7077221 */ /* 0x000fe20000010000 */
[----:B-1----:R-:W-:Y:S01]  /*13710*/  FFMA.FTZ R244, R244, R2, R16 ;  /* 0x00000002f4f47223 */ /* 0x002fe20000010010 */
[----:B------:R-:W-:-:S03]  /*13720*/  LOP3.LUT R0, R4, 0xff, RZ, 0xc0, !PT ;  /* 0x000000ff04007812 */ /* 0x000fc600078ec0ff */
[----:B--2---:R-:W-:Y:S01]  /*13730*/  FADD.FTZ R244, R9, R244 ;  /* 0x000000f409f47221 */ /* 0x004fe20000010000 */
[----:B------:R-:W-:-:S03]  /*13740*/  ISETP.LE.U32.AND P2, PT, R0, UR14, PT ;  /* 0x0000000e00007c0c */ /* 0x000fc6000bf43070 */
[----:B---3--:R-:W-:Y:S01]  /*13750*/  FADD.FTZ R244, R8, R244 ;  /* 0x000000f408f47221 */ /* 0x008fe20000010000 */
[----:B----4-:R-:W-:-:S04]  /*13760*/  F2FP.F16.F32.PACK_AB R8, R6, R8 ;  /* 0x000000080608723e */ /* 0x010fc800000000ff */
[C---:B------:R-:W-:Y:S02]  /*13770*/  PRMT R220, R8.reuse, 0x7610, R220 ;  /* 0x0000761008dc7816 */ /* 0x040fe400000000dc */
[----:B------:R-:W-:-:S03]  /*13780*/  PRMT R208, R8, 0x7632, R208 ;  /* 0x0000763208d07816 */ /* 0x000fc600000000d0 */
[----:B------:R-:W-:Y:S01]  /*13790*/  @!P2 HADD2 R178, -R220.H0_H0, -RZ.H0_H0 ;  /* 0xa00000ffdcb2a230 */ /* 0x000fe20000000900 */
[----:B------:R1:W-:Y:S01]  /*137a0*/  MUFU.EX2 R22, R31 ;  /* 0x0000001f00167308 */ /* 0x0003e20000000800 */
[----:B------:R-:W-:Y:S04]  /*137b0*/  STL [R1+0x164], R132 ;  /* 0x0001648401007387 */ /* 0x000fe80000100800 */
[----:B------:R-:W-:Y:S01]  /*137c0*/  STL [R1+0x168], R3 ;  /* 0x0001680301007387 */ /* 0x000fe20000100800 */
[----:B-1----:R-:W-:Y:S02]  /*137d0*/  PRMT R31, R220, 0x5410, R208 ;  /* 0x00005410dc1f7816 */ /* 0x002fe400000000d0 */
[----:B------:R-:W-:-:S05]  /*137e0*/  @!P2 PRMT R220, R178, 0x5410, RZ ;  /* 0x00005410b2dca816 */ /* 0x000fca00000000ff */
[----:B------:R1:W-:Y:S04]  /*137f0*/  STL [R1+0x16c], R220 ;  /* 0x00016cdc01007387 */ /* 0x0003e80000100800 */
[----:B-1----:R-:W2:Y:S01]  /*13800*/  LDL.LU R220, [R1+0xcc] ;  /* 0x0000cc0001dc7983 */ /* 0x002ea20000300800 */
[----:B------:R-:W-:-:S04]  /*13810*/  LOP3.LUT R0, R4, 0xffff, RZ, 0xc0, !PT ;  /* 0x0000ffff04007812 */ /* 0x000fc800078ec0ff */
[----:B------:R-:W-:-:S04]  /*13820*/  SHF.R.U32.HI R0, RZ, 0x8, R0 ;  /* 0x00000008ff007819 */ /* 0x000fc80000011600 */
[----:B------:R-:W-:Y:S01]  /*13830*/  LOP3.LUT R0, R0, 0xffff, RZ, 0xc0, !PT ;  /* 0x0000ffff00007812 */ /* 0x000fe200078ec0ff */
[----:B------:R-:W-:-:S03]  /*13840*/  FMUL.FTZ R17, R7, UR33 ;  /* 0x0000002107117c20 */ /* 0x000fc60008410000 */
[----:B------:R-:W-:Y:S02]  /*13850*/  ISETP.LE.U32.AND P0, PT, R0, UR14, PT ;  /* 0x0000000e00007c0c */ /* 0x000fe4000bf03070 */
[----:B------:R-:W-:-:S04]  /*13860*/  SHF.R.U32.HI R0, RZ, 0x10, R4 ;  /* 0x00000010ff007819 */ /* 0x000fc80000011604 */
[----:B------:R-:W-:Y:S02]  /*13870*/  LOP3.LUT R7, R0, 0xff, RZ, 0xc0, !PT ;  /* 0x000000ff00077812 */ /* 0x000fe400078ec0ff */
[----:B------:R-:W1:Y:S02]  /*13880*/  MUFU.EX2 R0, R17 ;  /* 0x0000001100007308 */ /* 0x000e640000000800 */
[----:B------:R-:W-:-:S06]  /*13890*/  ISETP.LE.U32.AND P1, PT, R7, UR14, PT ;  /* 0x0000000e07007c0c */ /* 0x000fcc000bf23070 */
[----:B------:R-:W3:Y:S01]  /*138a0*/  MUFU.EX2 R11, R134 ;  /* 0x00000086000b7308 */ /* 0x000ee20000000800 */
[----:B------:R-:W-:-:S07]  /*138b0*/  FADD.FTZ R244, R6, R244 ;  /* 0x000000f406f47221 */ /* 0x000fce0000010000 */
[----:B------:R-:W4:Y:S01]  /*138c0*/  MUFU.EX2 R7, R133 ;  /* 0x0000008500077308 */ /* 0x000f220000000800 */
[----:B-1----:R-:W-:-:S07]  /*138d0*/  FFMA.FTZ R8, R239, R0, R22 ;  /* 0x00000000ef087223 */ /* 0x002fce0000010016 */
[----:B------:R-:W1:Y:S01]  /*138e0*/  MUFU.EX2 R6, R34 ;  /* 0x0000002200067308 */ /* 0x000e620000000800 */
[----:B---3--:R-:W-:Y:S01]  /*138f0*/  FADD.FTZ R8, R11, R8 ;  /* 0x000000080b087221 */ /* 0x008fe20000010000 */
[----:B------:R-:W-:Y:S01]  /*13900*/  @!P0 HADD2 R177, -R208.H0_H0, -RZ.H0_H0 ;  /* 0xa00000ffd0b18230 */ /* 0x000fe20000000900 */
[----:B------:R-:W-:Y:S02]  /*13910*/  UIADD3 UR33, UR30, 0x1715609d, URZ ;  /* 0x1715609d1e217890 */ /* 0x000fe4000fffe03f */
[----:B----4-:R-:W-:Y:S01]  /*13920*/  FADD.FTZ R8, R7, R8 ;  /* 0x0000000807087221 */ /* 0x010fe20000010000 */
[----:B------:R-:W-:Y:S01]  /*13930*/  IMAD.WIDE.U32 R18, R18, -0x326172a9, RZ ;  /* 0xcd9e8d5712127825 */ /* 0x000fe200078e00ff */
[----:B------:R-:W-:Y:S01]  /*13940*/  SHF.R.U32.HI R4, RZ, 0x18, R4 ;  /* 0x00000018ff047819 */ /* 0x000fe20000011604 */
[----:B------:R-:W-:Y:S02]  /*13950*/  UIADD3 UR27, UR30, -0x4ab325aa, URZ ;  /* 0xb54cda561e1b7890 */ /* 0x000fe4000fffe03f */
[----:B-1----:R-:W-:-:S02]  /*13960*/  FADD.FTZ R23, R6, R8 ;  /* 0x0000000806177221 */ /* 0x002fc40000010000 */
[----:B------:R-:W1:Y:S01]  /*13970*/  MUFU.EX2 R8, R28 ;  /* 0x0000001c00087308 */ /* 0x000e620000000800 */
[----:B------:R-:W-:Y:S02]  /*13980*/  F2FP.F16.F32.PACK_AB R6, R6, R7 ;  /* 0x000000070606723e */ /* 0x000fe400000000ff */
[----:B------:R-:W-:Y:S02]  /*13990*/  @!P0 PRMT R208, R177, 0x5410, RZ ;  /* 0x00005410b1d08816 */ /* 0x000fe400000000ff */
[----:B------:R-:W-:-:S03]  /*139a0*/  ISETP.LE.U32.AND P0, PT, R4, UR14, PT ;  /* 0x0000000e04007c0c */ /* 0x000fc6000bf03070 */
[----:B------:R-:W3:Y:S01]  /*139b0*/  MUFU.EX2 R7, R135 ;  /* 0x0000008700077308 */ /* 0x000ee20000000800 */
[----:B------:R-:W-:Y:S01]  /*139c0*/  LOP3.LUT R4, R19, UR33, R12, 0x96, !PT ;  /* 0x0000002113047c12 */ /* 0x000fe2000f8e960c */
[----:B------:R-:W-:Y:S01]  /*139d0*/  UIADD3 UR21, UR31, 0x646e171e, URZ ;  /* 0x646e171e1f157890 */ /* 0x000fe2000fffe03f */
[----:B------:R-:W-:Y:S02]  /*139e0*/  F2FP.F16.F32.PACK_AB R25, R9, R16 ;  /* 0x000000100919723e */ /* 0x000fe400000000ff */
[----:B------:R-:W-:Y:S01]  /*139f0*/  LOP3.LUT R16, R5, UR27, R18, 0x96, !PT ;  /* 0x0000001b05107c12 */ /* 0x000fe2000f8e9612 */
[----:B------:R-:W-:Y:S01]  /*13a00*/  IMAD.WIDE.U32 R4, R4, -0x2daee0ad, RZ ;  /* 0xd2511f5304047825 */ /* 0x000fe200078e00ff */
[C---:B------:R-:W-:Y:S02]  /*13a10*/  PRMT R200, R6.reuse, 0x7610, R200 ;  /* 0x0000761006c87816 */ /* 0x040fe400000000c8 */
[----:B------:R-:W-:Y:S02]  /*13a20*/  PRMT R194, R6, 0x7632, R194 ;  /* 0x0000763206c27816 */ /* 0x000fe400000000c2 */
[----:B------:R-:W-:Y:S01]  /*13a30*/  LOP3.LUT R6, R5, UR21, R10, 0x96, !PT ;  /* 0x0000001505067c12 */ /* 0x000fe2000f8e960a */
[----:B-1----:R-:W-:-:S04]  /*13a40*/  FADD.FTZ R10, R8, R244 ;  /* 0x000000f4080a7221 */ /* 0x002fc80000010000 */
[C---:B---3--:R-:W-:Y:S01]  /*13a50*/  FADD.FTZ R24, R7.reuse, R10 ;  /* 0x0000000a07187221 */ /* 0x048fe20000010000 */
[----:B------:R-:W-:Y:S02]  /*13a60*/  F2FP.F16.F32.PACK_AB R17, R7, R8 ;  /* 0x000000080711723e */ /* 0x000fe400000000ff */
[----:B------:R-:W-:-:S04]  /*13a70*/  LOP3.LUT R7, R4, 0xff, RZ, 0xc0, !PT ;  /* 0x000000ff04077812 */ /* 0x000fc800078ec0ff */
[----:B------:R-:W-:Y:S02]  /*13a80*/  ISETP.LE.U32.AND P3, PT, R7, UR14, PT ;  /* 0x0000000e07007c0c */ /* 0x000fe4000bf63070 */
[----:B------:R-:W-:Y:S02]  /*13a90*/  LOP3.LUT R7, R6, 0xff, RZ, 0xc0, !PT ;  /* 0x000000ff06077812 */ /* 0x000fe400078ec0ff */
[----:B------:R-:W-:Y:S02]  /*13aa0*/  SHF.R.U32.HI R8, RZ, 0x18, R6 ;  /* 0x00000018ff087819 */ /* 0x000fe40000011606 */
[----:B------:R-:W-:Y:S02]  /*13ab0*/  ISETP.LE.U32.AND P6, PT, R7, UR14, PT ;  /* 0x0000000e07007c0c */ /* 0x000fe4000bfc3070 */
[----:B------:R-:W1:Y:S01]  /*13ac0*/  MUFU.EX2 R7, R32 ;  /* 0x0000002000077308 */ /* 0x000e620000000800 */
[----:B------:R-:W-:Y:S02]  /*13ad0*/  ISETP.LE.U32.AND P4, PT, R8, UR14, PT ;  /* 0x0000000e08007c0c */ /* 0x000fe4000bf83070 */
[----:B------:R-:W-:-:S02]  /*13ae0*/  LOP3.LUT R21, R4, 0xffff, RZ, 0xc0, !PT ;  /* 0x0000ffff04157812 */ /* 0x000fc400078ec0ff */
[--C-:B------:R-:W-:Y:S02]  /*13af0*/  SHF.R.U32.HI R8, RZ, 0x10, R4.reuse ;  /* 0x00000010ff087819 */ /* 0x100fe40000011604 */
[----:B------:R-:W-:Y:S02]  /*13b00*/  SHF.R.U32.HI R5, RZ, 0x18, R4 ;  /* 0x00000018ff057819 */ /* 0x000fe40000011604 */
[----:B------:R-:W3:Y:S01]  /*13b10*/  MUFU.EX2 R4, R29 ;  /* 0x0000001d00047308 */ /* 0x000ee20000000800 */
[----:B------:R-:W-:Y:S01]  /*13b20*/  @!P0 HADD2 R179, -R194.H0_H0, -RZ.H0_H0 ;  /* 0xa00000ffc2b38230 */ /* 0x000fe20000000900 */
[----:B------:R-:W-:Y:S02]  /*13b30*/  SHF.R.U32.HI R9, RZ, 0x10, R6 ;  /* 0x00000010ff097819 */ /* 0x000fe40000011606 */
[----:B------:R-:W-:Y:S02]  /*13b40*/  LOP3.LUT R6, R6, 0xffff, RZ, 0xc0, !PT ;  /* 0x0000ffff06067812 */ /* 0x000fe400078ec0ff */
[----:B------:R-:W-:Y:S01]  /*13b50*/  PRMT R30, R200, 0x5410, R194 ;  /* 0x00005410c81e7816 */ /* 0x000fe200000000c2 */
[----:B------:R-:W-:Y:S01]  /*13b60*/  @!P1 HADD2 R180, -R200.H0_H0, -RZ.H0_H0 ;  /* 0xa00000ffc8b49230 */ /* 0x000fe20000000900 */
[----:B------:R-:W-:-:S02]  /*13b70*/  @!P0 PRMT R194, R179, 0x5410, RZ ;  /* 0x00005410b3c28816 */ /* 0x000fc400000000ff */
[----:B------:R-:W-:Y:S02]  /*13b80*/  ISETP.LE.U32.AND P0, PT, R5, UR14, PT ;  /* 0x0000000e05007c0c */ /* 0x000fe4000bf03070 */
[----:B------:R-:W-:Y:S01]  /*13b90*/  SHF.R.U32.HI R5, RZ, 0x8, R6 ;  /* 0x00000008ff057819 */ /* 0x000fe20000011606 */
[----:B-1----:R-:W-:Y:S01]  /*13ba0*/  FADD.FTZ R6, R7, R23 ;  /* 0x0000001707067221 */ /* 0x002fe20000010000 */
[----:B------:R-:W-:Y:S02]  /*13bb0*/  LOP3.LUT R9, R9, 0xff, RZ, 0xc0, !PT ;  /* 0x000000ff09097812 */ /* 0x000fe400078ec0ff */
[----:B------:R-:W-:Y:S02]  /*13bc0*/  LOP3.LUT R8, R8, 0xff, RZ, 0xc0, !PT ;  /* 0x000000ff08087812 */ /* 0x000fe400078ec0ff */
[----:B------:R-:W-:Y:S02]  /*13bd0*/  @!P1 PRMT R200, R180, 0x5410, RZ ;  /* 0x00005410b4c89816 */ /* 0x000fe400000000ff */
[----:B------:R-:W-:-:S02]  /*13be0*/  LOP3.LUT R5, R5, 0xffff, RZ, 0xc0, !PT ;  /* 0x0000ffff05057812 */ /* 0x000fc400078ec0ff */
[----:B------:R-:W-:Y:S01]  /*13bf0*/  ISETP.LE.U32.AND P5, PT, R9, UR14, PT ;  /* 0x0000000e09007c0c */ /* 0x000fe2000bfa3070 */
[----:B---3--:R-:W-:Y:S01]  /*13c00*/  FADD.FTZ R9, R4, R6 ;  /* 0x0000000604097221 */ /* 0x008fe20000010000 */
[----:B------:R-:W-:Y:S02]  /*13c10*/  ISETP.LE.U32.AND P1, PT, R8, UR14, PT ;  /* 0x0000000e08007c0c */ /* 0x000fe4000bf23070 */
[----:B------:R-:W-:Y:S02]  /*13c20*/  F2FP.F16.F32.PACK_AB R8, R4, R7 ;  /* 0x000000070408723e */ /* 0x000fe400000000ff */
[----:B------:R-:W-:Y:S02]  /*13c30*/  LOP3.LUT R4, R16, 0xffff, RZ, 0xc0, !PT ;  /* 0x0000ffff10047812 */ /* 0x000fe400078ec0ff */
[----:B------:R-:W-:Y:S02]  /*13c40*/  ISETP.LE.U32.AND P2, PT, R5, UR14, PT ;  /* 0x0000000e05007c0c */ /* 0x000fe4000bf43070 */
[----:B------:R-:W-:Y:S01]  /*13c50*/  PRMT R132, R17, 0x7610, R132 ;  /* 0x0000761011847816 */ /* 0x000fe20000000084 */
[----:B------:R-:W1:Y:S01]  /*13c60*/  MUFU.EX2 R6, R176 ;  /* 0x000000b000067308 */ /* 0x000e620000000800 */
[----:B------:R-:W-:-:S02]  /*13c70*/  SHF.R.U32.HI R4, RZ, 0x8, R4 ;  /* 0x00000008ff047819 */ /* 0x000fc40000011604 */
[----:B------:R-:W-:Y:S01]  /*13c80*/  PRMT R199, R17, 0x7632, R199 ;  /* 0x0000763211c77816 */ /* 0x000fe200000000c7 */
[----:B------:R-:W-:-:S04]  /*13c90*/  @!P6 HADD2 R182, -R132.H0_H0, -RZ.H0_H0 ;  /* 0xa00000ff84b6e230 */ /* 0x000fc80000000900 */
[----:B------:R-:W3:Y:S01]  /*13ca0*/  MUFU.EX2 R10, R175 ;  /* 0x000000af000a7308 */ /* 0x000ee20000000800 */
[----:B------:R-:W-:-:S07]  /*13cb0*/  LOP3.LUT R4, R4, 0xffff, RZ, 0xc0, !PT ;  /* 0x0000ffff04047812 */ /* 0x000fce00078ec0ff */
[----:B------:R-:W4:Y:S01]  /*13cc0*/  MUFU.EX2 R5, R27 ;  /* 0x0000001b00057308 */ /* 0x000f220000000800 */
[----:B------:R-:W-:Y:S02]  /*13cd0*/  PRMT R216, R132, 0x5410, R199 ;  /* 0x0000541084d87816 */ /* 0x000fe400000000c7 */
[----:B------:R-:W-:Y:S02]  /*13ce0*/  @!P6 PRMT R132, R182, 0x5410, RZ ;  /* 0x00005410b684e816 */ /* 0x000fe400000000ff */
[----:B------:R-:W-:Y:S01]  /*13cf0*/  SHF.R.U32.HI R7, RZ, 0x8, R21 ;  /* 0x00000008ff077819 */ /* 0x000fe20000011615 */
[----:B------:R-:W-:Y:S01]  /*13d00*/  @!P2 HADD2 R181, -R199.H0_H0, -RZ.H0_H0 ;  /* 0xa00000ffc7b5a230 */ /* 0x000fe20000000900 */
[----:B------:R-:W-:Y:S02]  /*13d10*/  ISETP.LE.U32.AND P6, PT, R4, UR14, PT ;  /* 0x0000000e04007c0c */ /* 0x000fe4000bfc3070 */
[----:B------:R-:W4:Y:S01]  /*13d20*/  MUFU.EX2 R4, R168 ;  /* 0x000000a800047308 */ /* 0x000f220000000800 */
[----:B------:R-:W-:-:S02]  /*13d30*/  LOP3.LUT R7, R7, 0xffff, RZ, 0xc0, !PT ;  /* 0x0000ffff07077812 */ /* 0x000fc400078ec0ff */
[----:B------:R-:W-:Y:S01]  /*13d40*/  @!P2 PRMT R199, R181, 0x5410, RZ ;  /* 0x00005410b5c7a816 */ /* 0x000fe200000000ff */
[----:B-1----:R-:W-:Y:S01]  /*13d50*/  FADD.FTZ R24, R6, R24 ;  /* 0x0000001806187221 */ /* 0x002fe20000010000 */
[----:B------:R-:W-:Y:S02]  /*13d60*/  ISETP.LE.U32.AND P2, PT, R7, UR14, PT ;  /* 0x0000000e07007c0c */ /* 0x000fe4000bf43070 */
[----:B---3--:R-:W-:Y:S01]  /*13d70*/  F2FP.F16.F32.PACK_AB R7, R10, R6 ;  /* 0x000000060a07723e */ /* 0x008fe200000000ff */
[----:B----4-:R-:W-:Y:S02]  /*13d80*/  FADD.FTZ R6, R5, R9 ;  /* 0x0000000905067221 */ /* 0x010fe40000010000 */
[----:B------:R-:W1:Y:S01]  /*13d90*/  MUFU.EX2 R9, R169 ;  /* 0x000000a900097308 */ /* 0x000e620000000800 */
[C---:B------:R-:W-:Y:S02]  /*13da0*/  PRMT R192, R8.reuse, 0x7632, R192 ;  /* 0x0000763208c07816 */ /* 0x040fe400000000c0 */
[----:B------:R-:W-:-:S02]  /*13db0*/  PRMT R193, R8, 0x7610, R193 ;  /* 0x0000761008c17816 */ /* 0x000fc400000000c1 */
[----:B------:R-:W-:-:S03]  /*13dc0*/  PRMT R190, R7, 0x7610, R190 ;  /* 0x0000761007be7816 */ /* 0x000fc600000000be */
[----:B------:R-:W3:Y:S01]  /*13dd0*/  MUFU.EX2 R8, R171 ;  /* 0x000000ab00087308 */ /* 0x000ee20000000800 */
[----:B------:R-:W-:Y:S01]  /*13de0*/  @!P4 HADD2 R191, -R192.H0_H0, -RZ.H0_H0 ;  /* 0xa00000ffc0bfc230 */ /* 0x000fe20000000900 */
[----:B------:R-:W-:Y:S01]  /*13df0*/  PRMT R189, R7, 0x7632, R189 ;  /* 0x0000763207bd7816 */ /* 0x000fe200000000bd */
[C---:B------:R-:W-:Y:S01]  /*13e00*/  FADD.FTZ R23, R4.reuse, R6 ;  /* 0x0000000604177221 */ /* 0x040fe20000010000 */
[----:B------:R-:W-:Y:S02]  /*13e10*/  F2FP.F16.F32.PACK_AB R5, R4, R5 ;  /* 0x000000050405723e */ /* 0x000fe400000000ff */
[----:B------:R-:W-:Y:S02]  /*13e20*/  LOP3.LUT R4, R16, 0xff, RZ, 0xc0, !PT ;  /* 0x000000ff10047812 */ /* 0x000fe400078ec0ff */
[----:B------:R-:W4:Y:S01]  /*13e30*/  MUFU.EX2 R7, R170 ;  /* 0x000000aa00077308 */ /* 0x000f220000000800 */
[----:B------:R-:W-:Y:S02]  /*13e40*/  PRMT R205, R193, 0x5410, R192 ;  /* 0x00005410c1cd7816 */ /* 0x000fe400000000c0 */
[----:B------:R-:W-:Y:S01]  /*13e50*/  @!P4 PRMT R192, R191, 0x5410, RZ ;  /* 0x00005410bfc0c816 */ /* 0x000fe200000000ff */
[----:B------:R-:W-:Y:S01]  /*13e60*/  @!P5 HADD2 R183, -R193.H0_H0, -RZ.H0_H0 ;  /* 0xa00000ffc1b7d230 */ /* 0x000fe20000000900 */
[----:B------:R-:W-:-:S03]  /*13e70*/  ISETP.LE.U32.AND P4, PT, R4, UR14, PT ;  /* 0x0000000e04007c0c */ /* 0x000fc6000bf83070 */
[----:B------:R-:W4:Y:S01]  /*13e80*/  MUFU.EX2 R6, R173 ;  /* 0x000000ad00067308 */ /* 0x000f220000000800 */
[C---:B------:R-:W-:Y:S02]  /*13e90*/  PRMT R197, R5.reuse, 0x7610, R197 ;  /* 0x0000761005c57816 */ /* 0x040fe400000000c5 */
[----:B------:R-:W-:Y:S01]  /*13ea0*/  PRMT R184, R5, 0x7632, R184 ;  /* 0x0000763205b87816 */ /* 0x000fe200000000b8 */
[----:B------:R-:W-:Y:S02]  /*13eb0*/  @!P3 HADD2 R214, -R190.H0_H0, -RZ.H0_H0 ;  /* 0xa00000ffbed6b230 */ /* 0x000fe40000000900 */
[----:B-1----:R-:W-:Y:S01]  /*13ec0*/  FADD.FTZ R23, R9, R23 ;  /* 0x0000001709177221 */ /* 0x002fe20000010000 */
[----:B------:R-:W-:Y:S01]  /*13ed0*/  STL [R1+0x170], R208 ;  /* 0x000170d001007387 */ /* 0x000fe20000100800 */
[----:B------:R1:W1:Y:S01]  /*13ee0*/  MUFU.EX2 R5, R172 ;  /* 0x000000ac00057308 */ /* 0x0002620000000800 */
[----:B------:R-:W-:Y:S02]  /*13ef0*/  @!P2 HADD2 R212, -R189.H0_H0, -RZ.H0_H0 ;  /* 0xa00000ffbdd4a230 */ /* 0x000fe40000000900 */
[----:B------:R1:W-:Y:S01]  /*13f00*/  STL [R1+0x174], R200 ;  /* 0x000174c801007387 */ /* 0x0003e20000100800 */
[----:B------:R-:W-:Y:S01]  /*13f10*/  @!P5 PRMT R193, R183, 0x5410, RZ ;  /* 0x00005410b7c1d816 */ /* 0x000fe200000000ff */
[----:B------:R-:W-:Y:S01]  /*13f20*/  @!P1 HADD2 R215, -R197.H0_H0, -RZ.H0_H0 ;  /* 0xa00000ffc5d79230 */ /* 0x000fe20000000900 */
[----:B------:R-:W-:Y:S01]  /*13f30*/  PRMT R204, R190, 0x5410, R189 ;  /* 0x00005410becc7816 */ /* 0x000fe200000000bd */
[----:B------:R-:W-:Y:S01]  /*13f40*/  STL [R1+0x178], R194 ;  /* 0x000178c201007387 */ /* 0x000fe20000100800 */
[----:B------:R-:W-:Y:S01]  /*13f50*/  PRMT R21, R25, 0x7610, R21 ;  /* 0x0000761019157816 */ /* 0x000fe20000000015 */
[----:B------:R-:W2:Y:S01]  /*13f60*/  MUFU.EX2 R4, R174 ;  /* 0x000000ae00047308 */ /* 0x000ea20000000800 */
[----:B------:R-:W-:Y:S01]  /*13f70*/  @!P0 HADD2 R213, -R184.H0_H0, -RZ.H0_H0 ;  /* 0xa00000ffb8d58230 */ /* 0x000fe20000000900 */
[----:B------:R-:W-:Y:S01]  /*13f80*/  STL [R1+0x17c], R132 ;  /* 0x00017c8401007387 */ /* 0x000fe20000100800 */
[----:B---3--:R-:W-:Y:S01]  /*13f90*/  FADD.FTZ R23, R8, R23 ;  /* 0x0000001708177221 */ /* 0x008fe20000010000 */
[----:B------:R-:W-:-:S02]  /*13fa0*/  @!P3 PRMT R190, R214, 0x5410, RZ ;  /* 0x00005410d6beb816 */ /* 0x000fc400000000ff */
[----:B------:R-:W-:Y:S01]  /*13fb0*/  STL [R1+0x180], R199 ;  /* 0x000180c701007387 */ /* 0x000fe20000100800 */
[----:B------:R-:W-:Y:S01]  /*13fc0*/  @!P2 PRMT R189, R212, 0x5410, RZ ;  /* 0x00005410d4bda816 */ /* 0x000fe200000000ff */
[----:B------:R-:W-:Y:S02]  /*13fd0*/  FADD.FTZ R24, R10, R24 ;  /* 0x000000180a187221 */ /* 0x000fe40000010000 */
[----:B------:R-:W-:Y:S01]  /*13fe0*/  STL [R1+0x184], R205 ;  /* 0x000184cd01007387 */ /* 0x000fe20000100800 */
[----:B----4-:R-:W-:Y:S01]  /*13ff0*/  FADD.FTZ R10, R7, R23 ;  /* 0x00000017070a7221 */ /* 0x010fe20000010000 */
[----:B------:R-:W-:Y:S02]  /*14000*/  PRMT R17, R25, 0x7632, R17 ;  /* 0x0000763219117816 */ /* 0x000fe40000000011 */
[----:B------:R-:W-:Y:S01]  /*14010*/  STL [R1+0x188], R193 ;  /* 0x000188c101007387 */ /* 0x000fe20000100800 */
[----:B------:R-:W-:Y:S02]  /*14020*/  @!P4 HADD2 R224, -R21.H0_H0, -RZ.H0_H0 ;  /* 0xa00000ff15e0c230 */ /* 0x000fe40000000900 */
[----:B-1----:R-:W-:Y:S01]  /*14030*/  IMAD.MOV.U32 R200, RZ, RZ, R201 ;  /* 0x000000ffffc87224 */ /* 0x002fe200078e00c9 */
[----:B------:R-:W-:Y:S01]  /*14040*/  PRMT R201, R197, 0x5410, R184 ;  /* 0x00005410c5c97816 */ /* 0x000fe200000000b8 */
[----:B------:R-:W-:Y:S01]  /*14050*/  STL [R1+0x18c], R192 ;  /* 0x00018cc001007387 */ /* 0x000fe20000100800 */
[----:B------:R-:W-:-:S02]  /*14060*/  @!P1 PRMT R197, R215, 0x5410, RZ ;  /* 0x00005410d7c59816 */ /* 0x000fc400000000ff */
[----:B------:R-:W-:Y:S01]  /*14070*/  @!P0 PRMT R184, R213, 0x5410, RZ ;  /* 0x00005410d5b88816 */ /* 0x000fe200000000ff */
[----:B------:R-:W-:Y:S01]  /*14080*/  STL [R1+0x190], R204 ;  /* 0x000190cc01007387 */ /* 0x000fe20000100800 */
[----:B------:R-:W-:-:S04]  /*14090*/  IMAD.WIDE.U32 R34, R226, -0x326172a9, RZ ;  /* 0xcd9e8d57e2227825 */ /* 0x000fc800078e00ff */
[----:B------:R-:W-:Y:S01]  /*140a0*/  FADD.FTZ R10, R6, R10 ;  /* 0x0000000a060a7221 */ /* 0x000fe20000010000 */
[----:B------:R-:W-:Y:S01]  /*140b0*/  STL [R1+0x194], R190 ;  /* 0x000194be01007387 */ /* 0x000fe20000100800 */
[----:B------:R-:W-:-:S03]  /*140c0*/  PRMT R29, R21, 0x5410, R17 ;  /* 0x00005410151d7816 */ /* 0x000fc60000000011 */
[----:B------:R-:W-:Y:S01]  /*140d0*/  STL [R1+0x198], R189 ;  /* 0x000198bd01007387 */ /* 0x000fe20000100800 */
[----:B------:R-:W-:Y:S01]  /*140e0*/  @!P4 PRMT R21, R224, 0x5410, RZ ;  /* 0x00005410e015c816 */ /* 0x000fe200000000ff */
[-C--:B------:R-:W-:Y:S02]  /*140f0*/  FMUL.FTZ R228, R60, R2.reuse ;  /* 0x000000023ce47220 */ /* 0x080fe40000410000 */
[----:B------:R-:W-:Y:S01]  /*14100*/  STL [R1+0x19c], R201 ;  /* 0x00019cc901007387 */ /* 0x000fe20000100800 */
[-C--:B------:R-:W-:Y:S01]  /*14110*/  FMUL.FTZ R233, R65, R2.reuse ;  /* 0x0000000241e97220 */ /* 0x080fe20000410000 */
[-C--:B------:R-:W-:Y:S02]  /*14120*/  FMUL.FTZ R237, R73, R2.reuse ;  /* 0x0000000249ed7220 */ /* 0x080fe40000410000 */
[----:B------:R-:W-:Y:S01]  /*14130*/  STL [R1+0x1a0], R197 ;  /* 0x0001a0c501007387 */ /* 0x000fe20000100800 */
[----:B------:R-:W-:Y:S01]  /*14140*/  F2FP.F16.F32.PACK_AB R23, R8, R9 ;  /* 0x000000090817723e */ /* 0x000fe200000000ff */
        /* <DEDUP_REMOVED lines=61> */
[----:B------:R-:W-:Y:S01]  /*14520*/  FMUL.FTZ R204, R129, R2 ;  /* 0x0000000281cc7220 */ /* 0x000fe20000410000 */
[----:B------:R-:W-:Y:S01]  /*14530*/  FADD.FTZ R8, R5, R10 ;  /* 0x0000000a05087221 */ /* 0x000fe20000010000 */
[----:B--2---:R-:W-:-:S02]  /*14540*/  LOP3.LUT R2, R35, UR9, R220, 0x96, !PT ;  /* 0x0000000923027c12 */ /* 0x004fc4000f8e96dc */
[C---:B------:R-:W-:Y:S01]  /*14550*/  F2FP.F16.F32.PACK_AB R26, R4.reuse, R5 ;  /* 0x00000005041a723e */ /* 0x040fe200000000ff */
[----:B------:R-:W-:Y:S01]  /*14560*/  FADD.FTZ R27, R4, R8 ;  /* 0x00000008041b7221 */ /* 0x000fe20000010000 */
[----:B------:R-:W-:Y:S01]  /*14570*/  F2FP.F16.F32.PACK_AB R25, R6, R7 ;  /* 0x000000070619723e */ /* 0x000fe200000000ff */
[----:B------:R-:W-:Y:S01]  /*14580*/  IMAD.WIDE.U32 R4, R2, -0x2daee0ad, RZ ;  /* 0xd2511f5302047825 */ /* 0x000fe200078e00ff */
[----:B------:R-:W-:-:S04]  /*14590*/  LOP3.LUT R6, R203, UR19, R34, 0x96, !PT ;  /* 0x00000013cb067c12 */ /* 0x000fc8000f8e9622 */
[----:B------:R-:W-:Y:S01]  /*145a0*/  LOP3.LUT R2, R5, UR8, R210, 0x96, !PT ;  /* 0x0000000805027c12 */ /* 0x000fe2000f8e96d2 */
[----:B------:R-:W-:Y:S01]  /*145b0*/  IMAD.WIDE.U32 R6, R6, -0x2daee0ad, RZ ;  /* 0xd2511f5306067825 */ /* 0x000fe200078e00ff */
[----:B------:R-:W-:-:S03]  /*145c0*/  F2FP.F16.F32.PACK_AB R28, R11, R22 ;  /* 0x000000160b1c723e */ /* 0x000fc600000000ff */
[----:B------:R-:W-:Y:S01]  /*145d0*/  IMAD.WIDE.U32 R10, R2, -0x326172a9, RZ ;  /* 0xcd9e8d57020a7825 */ /* 0x000fe200078e00ff */
[----:B------:R-:W-:-:S05]  /*145e0*/  LOP3.LUT R2, R7, UR11, R4, 0x96, !PT ;  /* 0x0000000b07027c12 */ /* 0x000fca000f8e9604 */
[----:B------:R-:W-:Y:S01]  /*145f0*/  IMAD.WIDE.U32 R8, R2, -0x326172a9, RZ ;  /* 0xcd9e8d5702087825 */ /* 0x000fe200078e00ff */
[----:B------:R-:W-:-:S04]  /*14600*/  LOP3.LUT R5, R11, UR7, R202, 0x96, !PT ;  /* 0x000000070b057c12 */ /* 0x000fc8000f8e96ca */
[----:B------:R-:W-:Y:S01]  /*14610*/  LOP3.LUT R2, R9, UR6, R10, 0x96, !PT ;  /* 0x0000000609027c12 */ /* 0x000fe2000f8e960a */
[----:B------:R-:W-:-:S04]  /*14620*/  IMAD.WIDE.U32 R4, R5, -0x2daee0ad, RZ ;  /* 0xd2511f5305047825 */ /* 0x000fc800078e00ff */
[----:B------:R-:W-:Y:S01]  /*14630*/  IMAD.WIDE.U32 R10, R2, -0x2daee0ad, RZ ;  /* 0xd2511f53020a7825 */ /* 0x000fe200078e00ff */
[----:B------:R-:W-:-:S04]  /*14640*/  LOP3.LUT R6, R5, UR10, R6, 0x96, !PT ;  /* 0x0000000a05067c12 */ /* 0x000fc8000f8e9606 */
[----:B------:R-:W-:Y:S01]  /*14650*/  LOP3.LUT R2, R11, UR4, R4, 0x96, !PT ;  /* 0x000000040b027c12 */ /* 0x000fe2000f8e9604 */
[----:B------:R-:W-:-:S04]  /*14660*/  IMAD.WIDE.U32 R6, R6, -0x326172a9, RZ ;  /* 0xcd9e8d5706067825 */ /* 0x000fc800078e00ff */
[----:B------:R-:W-:-:S05]  /*14670*/  IMAD.WIDE.U32 R4, R2, -0x326172a9, RZ ;  /* 0xcd9e8d5702047825 */ /* 0x000fca00078e00ff */
[----:B------:R-:W-:-:S04]  /*14680*/  LOP3.LUT R2, R5, UR27, R6, 0x96, !PT ;  /* 0x0000001b05027c12 */ /* 0x000fc8000f8e9606 */
[----:B------:R-:W-:-:S04]  /*14690*/  LOP3.LUT R6, R2, 0xff, RZ, 0xc0, !PT ;  /* 0x000000ff02067812 */ /* 0x000fc800078ec0ff */
[----:B------:R-:W-:Y:S02]  /*146a0*/  ISETP.LE.U32.AND P4, PT, R6, UR14, PT ;  /* 0x0000000e06007c0c */ /* 0x000fe4000bf83070 */
[----:B------:R-:W-:-:S04]  /*146b0*/  LOP3.LUT R6, R2, 0xffff, RZ, 0xc0, !PT ;  /* 0x0000ffff02067812 */ /* 0x000fc800078ec0ff */
[----:B------:R-:W-:-:S04]  /*146c0*/  SHF.R.U32.HI R6, RZ, 0x8, R6 ;  /* 0x00000008ff067819 */ /* 0x000fc80000011606 */
[----:B------:R-:W-:-:S04]  /*146d0*/  LOP3.LUT R6, R6, 0xffff, RZ, 0xc0, !PT ;  /* 0x0000ffff06067812 */ /* 0x000fc800078ec0ff */
[----:B------:R-:W-:Y:S02]  /*146e0*/  ISETP.LE.U32.AND P3, PT, R6, UR14, PT ;  /* 0x0000000e06007c0c */ /* 0x000fe4000bf63070 */
[--C-:B------:R-:W-:Y:S02]  /*146f0*/  SHF.R.U32.HI R6, RZ, 0x10, R2.reuse ;  /* 0x00000010ff067819 */ /* 0x100fe40000011602 */
[----:B------:R-:W-:Y:S01]  /*14700*/  SHF.R.U32.HI R2, RZ, 0x18, R2 ;  /* 0x00000018ff027819 */ /* 0x000fe20000011602 */
[----:B------:R-:W-:Y:S01]  /*14710*/  @!P6 HADD2 R223, -R17.H0_H0, -RZ.H0_H0 ;  /* 0xa00000ff11dfe230 */ /* 0x000fe20000000900 */
[----:B------:R-:W-:Y:S02]  /*14720*/  LOP3.LUT R6, R6, 0xff, RZ, 0xc0, !PT ;  /* 0x000000ff06067812 */ /* 0x000fe400078ec0ff */
[----:B------:R-:W-:Y:S02]  /*14730*/  ISETP.LE.U32.AND P1, PT, R2, UR14, PT ;  /* 0x0000000e02007c0c */ /* 0x000fe4000bf23070 */
[----:B------:R-:W-:-:S02]  /*14740*/  LOP3.LUT R2, R4, 0xff, RZ, 0xc0, !PT ;  /* 0x000000ff04027812 */ /* 0x000fc400078ec0ff */
[----:B------:R-:W-:Y:S02]  /*14750*/  ISETP.LE.U32.AND P0, PT, R6, UR14, PT ;  /* 0x0000000e06007c0c */ /* 0x000fe4000bf03070 */
[--C-:B------:R-:W-:Y:S02]  /*14760*/  SHF.R.U32.HI R6, RZ, 0x10, R4.reuse ;  /* 0x00000010ff067819 */ /* 0x100fe40000011604 */
[----:B------:R-:W-:Y:S02]  /*14770*/  @!P6 PRMT R17, R223, 0x5410, RZ ;  /* 0x00005410df11e816 */ /* 0x000fe400000000ff */
[----:B------:R-:W-:Y:S02]  /*14780*/  ISETP.LE.U32.AND P6, PT, R2, UR14, PT ;  /* 0x0000000e02007c0c */ /* 0x000fe4000bfc3070 */
[----:B------:R-:W-:Y:S02]  /*14790*/  SHF.R.U32.HI R2, RZ, 0x18, R4 ;  /* 0x00000018ff027819 */ /* 0x000fe40000011604 */
[----:B------:R-:W-:-:S02]  /*147a0*/  LOP3.LUT R11, R4, 0xffff, RZ, 0xc0, !PT ;  /* 0x0000ffff040b7812 */ /* 0x000fc400078ec0ff */
[----:B------:R-:W-:Y:S02]  /*147b0*/  LOP3.LUT R4, R6, 0xff, RZ, 0xc0, !PT ;  /* 0x000000ff06047812 */ /* 0x000fe400078ec0ff */
[----:B------:R1:W2:Y:S01]  /*147c0*/  MUFU.EX2 R6, R227 ;  /* 0x000000e300067308 */ /* 0x0002a20000000800 */
[----:B------:R-:W-:Y:S02]  /*147d0*/  ISETP.LE.U32.AND P2, PT, R2, UR14, PT ;  /* 0x0000000e02007c0c */ /* 0x000fe4000bf43070 */
[----:B------:R-:W-:-:S05]  /*147e0*/  LOP3.LUT R7, R7, UR33, R8, 0x96, !PT ;  /* 0x0000002107077c12 */ /* 0x000fca000f8e9608 */
[----:B------:R3:W4:Y:S01]  /*147f0*/  MUFU.EX2 R2, R230 ;  /* 0x000000e600027308 */ /* 0x0007220000000800 */
[----:B------:R-:W-:Y:S01]  /*14800*/  ISETP.LE.U32.AND P5, PT, R4, UR14, PT ;  /* 0x0000000e04007c0c */ /* 0x000fe2000bfa3070 */
[----:B------:R-:W-:-:S04]  /*14810*/  IMAD.WIDE.U32 R4, R7, -0x2daee0ad, RZ ;  /* 0xd2511f5307047825 */ /* 0x000fc800078e00ff */
        /* <DEDUP_REMOVED lines=64> */
[----:B--2---:R-:W-:Y:S01]  /*14c20*/  FADD.FTZ R0, R6, R24 ;  /* 0x0000001806007221 */ /* 0x004fe20000010000 */
[----:B------:R-:W-:-:S02]  /*14c30*/  LOP3.LUT R7, R5, UR21, R10, 0x96, !PT ;  /* 0x0000001505077c12 */ /* 0x000fc4000f8e960a */
[----:B------:R-:W-:Y:S02]  /*14c40*/  LOP3.LUT R10, R4, 0xffff, RZ, 0xc0, !PT ;  /* 0x0000ffff040a7812 */ /* 0x000fe400078ec0ff */
[C---:B----4-:R-:W-:Y:S01]  /*14c50*/  F2FP.F16.F32.PACK_AB R5, R2.reuse, R6 ;  /* 0x000000060205723e */ /* 0x050fe200000000ff */
[----:B------:R-:W-:Y:S02]  /*14c60*/  FADD.FTZ R6, R2, R0 ;  /* 0x0000000002067221 */ /* 0x000fe40000010000 */
[----:B------:R-:W1:Y:S01]  /*14c70*/  MUFU.EX2 R2, R252 ;  /* 0x000000fc00027308 */ /* 0x000e620000000800 */
[----:B------:R-:W-:-:S07]  /*14c80*/  PRMT R209, R5, 0x7610, R209 ;  /* 0x0000761005d17816 */ /* 0x000fce00000000d1 */
[----:B------:R-:W2:Y:S01]  /*14c90*/  MUFU.EX2 R0, R200 ;  /* 0x000000c800007308 */ /* 0x000ea20000000800 */
[----:B------:R-:W-:Y:S02]  /*14ca0*/  LOP3.LUT R9, R4, 0xff, RZ, 0xc0, !PT ;  /* 0x000000ff04097812 */ /* 0x000fe400078ec0ff */
[--C-:B------:R-:W-:Y:S02]  /*14cb0*/  SHF.R.U32.HI R22, RZ, 0x10, R4.reuse ;  /* 0x00000010ff167819 */ /* 0x100fe40000011604 */
[----:B------:R-:W-:Y:S02]  /*14cc0*/  SHF.R.U32.HI R8, RZ, 0x18, R4 ;  /* 0x00000018ff087819 */ /* 0x000fe40000011604 */
[----:B------:R-:W-:Y:S01]  /*14cd0*/  SHF.R.U32.HI R4, RZ, 0x8, R11 ;  /* 0x00000008ff047819 */ /* 0x000fe2000001160b */
[----:B------:R-:W-:Y:S01]  /*14ce0*/  @!P4 HADD2 R38, -R209.H0_H0, -RZ.H0_H0 ;  /* 0xa00000ffd126c230 */ /* 0x000fe20000000900 */
[----:B------:R-:W-:Y:S02]  /*14cf0*/  PRMT R208, R5, 0x7632, R208 ;  /* 0x0000763205d07816 */ /* 0x000fe400000000d0 */
[----:B------:R-:W-:-:S02]  /*14d00*/  LOP3.LUT R4, R4, 0xffff, RZ, 0xc0, !PT ;  /* 0x0000ffff04047812 */ /* 0x000fc400078ec0ff */
[----:B------:R-:W-:Y:S02]  /*14d10*/  MOV R194, R198 ;  /* 0x000000c600c27202 */ /* 0x000fe40000000f00 */
[----:B------:R-:W-:Y:S02]  /*14d20*/  PRMT R198, R209, 0x5410, R208 ;  /* 0x00005410d1c67816 */ /* 0x000fe400000000d0 */
[----:B------:R-:W-:Y:S02]  /*14d30*/  @!P4 PRMT R209, R38, 0x5410, RZ ;  /* 0x0000541026d1c816 */ /* 0x000fe400000000ff */
[----:B------:R-:W-:Y:S01]  /*14d40*/  ISETP.LE.U32.AND P4, PT, R4, UR14, PT ;  /* 0x0000000e04007c0c */ /* 0x000fe2000bf83070 */
[----:B-1----:R-:W-:Y:S01]  /*14d50*/  FADD.FTZ R4, R2, R6 ;  /* 0x0000000602047221 */ /* 0x002fe20000010000 */
[----:B--2---:R-:W-:Y:S02]  /*14d60*/  F2FP.F16.F32.PACK_AB R2, R0, R2 ;  /* 0x000000020002723e */ /* 0x004fe400000000ff */
[----:B------:R-:W-:-:S02]  /*14d70*/  PRMT R206, R23, 0x7632, R206 ;  /* 0x0000763217ce7816 */ /* 0x000fc400000000ce */
[----:B------:R-:W-:Y:S02]  /*14d80*/  PRMT R24, R23, 0x7610, R24 ;  /* 0x0000761017187816 */ /* 0x000fe40000000018 */
[C---:B------:R-:W-:Y:S02]  /*14d90*/  PRMT R207, R2.reuse, 0x7610, R207 ;  /* 0x0000761002cf7816 */ /* 0x040fe400000000cf */
[----:B------:R-:W-:Y:S02]  /*14da0*/  PRMT R23, R2, 0x7632, R23 ;  /* 0x0000763202177816 */ /* 0x000fe40000000017 */
[----:B------:R-:W-:Y:S01]  /*14db0*/  SHF.R.U32.HI R2, RZ, 0x10, R7 ;  /* 0x00000010ff027819 */ /* 0x000fe20000011607 */
[----:B------:R-:W-:Y:S02]  /*14dc0*/  @!P1 HADD2 R37, -R206.H0_H0, -RZ.H0_H0 ;  /* 0xa00000ffce259230 */ /* 0x000fe40000000900 */
[----:B------:R-:W-:Y:S01]  /*14dd0*/  IMAD.MOV.U32 R32, RZ, RZ, R196 ;  /* 0x000000ffff207224 */ /* 0x000fe200078e00c4 */
[----:B------:R-:W-:Y:S01]  /*14de0*/  LOP3.LUT R2, R2, 0xff, RZ, 0xc0, !PT ;  /* 0x000000ff02027812 */ /* 0x000fe200078ec0ff */
[----:B------:R-:W-:Y:S01]  /*14df0*/  @!P6 HADD2 R41, -R207.H0_H0, -RZ.H0_H0 ;  /* 0xa00000ffcf29e230 */ /* 0x000fe20000000900 */
[----:B------:R-:W-:-:S02]  /*14e00*/  PRMT R196, R24, 0x5410, R206 ;  /* 0x0000541018c47816 */ /* 0x000fc400000000ce */
[----:B------:R-:W-:Y:S02]  /*14e10*/  @!P1 PRMT R206, R37, 0x5410, RZ ;  /* 0x0000541025ce9816 */ /* 0x000fe400000000ff */
[----:B------:R-:W-:Y:S01]  /*14e20*/  ISETP.LE.U32.AND P1, PT, R2, UR14, PT ;  /* 0x0000000e02007c0c */ /* 0x000fe2000bf23070 */
[----:B------:R-:W-:Y:S01]  /*14e30*/  IMAD.MOV.U32 R200, RZ, RZ, R195 ;  /* 0x000000ffffc87224 */ /* 0x000fe200078e00c3 */
[----:B------:R-:W-:Y:S01]  /*14e40*/  LOP3.LUT R2, R7, 0xff, RZ, 0xc0, !PT ;  /* 0x000000ff07027812 */ /* 0x000fe200078ec0ff */
[----:B------:R-:W-:Y:S01]  /*14e50*/  @!P4 HADD2 R40, -R23.H0_H0, -RZ.H0_H0 ;  /* 0xa00000ff1728c230 */ /* 0x000fe20000000900 */
[----:B------:R-:W-:Y:S02]  /*14e60*/  PRMT R195, R207, 0x5410, R23 ;  /* 0x00005410cfc37816 */ /* 0x000fe40000000017 */
[----:B------:R-:W-:Y:S01]  /*14e70*/  @!P6 PRMT R207, R41, 0x5410, RZ ;  /* 0x0000541029cfe816 */ /* 0x000fe200000000ff */
[----:B------:R-:W-:Y:S01]  /*14e80*/  FADD.FTZ R5, R0, R4 ;  /* 0x0000000400057221 */ /* 0x000fe20000010000 */
[----:B------:R-:W-:Y:S01]  /*14e90*/  ISETP.LE.U32.AND P6, PT, R2, UR14, PT ;  /* 0x0000000e02007c0c */ /* 0x000fe2000bfc3070 */
[----:B------:R-:W1:Y:S01]  /*14ea0*/  MUFU.EX2 R0, R32 ;  /* 0x0000002000007308 */ /* 0x000e620000000800 */
[----:B------:R-:W-:-:S02]  /*14eb0*/  SHF.R.U32.HI R2, RZ, 0x18, R7 ;  /* 0x00000018ff027819 */ /* 0x000fc40000011607 */
[----:B------:R-:W-:Y:S02]  /*14ec0*/  @!P4 PRMT R23, R40, 0x5410, RZ ;  /* 0x000054102817c816 */ /* 0x000fe400000000ff */
[----:B------:R-:W-:-:S03]  /*14ed0*/  ISETP.LE.U32.AND P4, PT, R2, UR14, PT ;  /* 0x0000000e02007c0c */ /* 0x000fc6000bf83070 */
[----:B------:R2:W3:Y:S01]  /*14ee0*/  MUFU.EX2 R4, R200 ;  /* 0x000000c800047308 */ /* 0x0004e20000000800 */
[----:B------:R-:W-:Y:S02]  /*14ef0*/  LOP3.LUT R2, R7, 0xffff, RZ, 0xc0, !PT ;  /* 0x0000ffff07027812 */ /* 0x000fe400078ec0ff */
[C---:B------:R-:W-:Y:S02]  /*14f00*/  PRMT R3, R25.reuse, 0x7632, R3 ;  /* 0x0000763219037816 */ /* 0x040fe40000000003 */
[----:B------:R-:W-:Y:S02]  /*14f10*/  SHF.R.U32.HI R2, RZ, 0x8, R2 ;  /* 0x00000008ff027819 */ /* 0x000fe40000011602 */
[----:B------:R-:W-:Y:S01]  /*14f20*/  PRMT R252, R25, 0x7610, R252 ;  /* 0x0000761019fc7816 */ /* 0x000fe200000000fc */
[----:B------:R-:W-:Y:S01]  /*14f30*/  @!P2 HADD2 R42, -R3.H0_H0, -RZ.H0_H0 ;  /* 0xa00000ff032aa230 */ /* 0x000fe20000000900 */
[----:B------:R-:W-:Y:S01]  /*14f40*/  LOP3.LUT R2, R2, 0xffff, RZ, 0xc0, !PT ;  /* 0x0000ffff02027812 */ /* 0x000fe200078ec0ff */
[----:B-1----:R-:W-:-:S02]  /*14f50*/  FADD.FTZ R6, R0, R5 ;  /* 0x0000000500067221 */ /* 0x002fc40000010000 */
[----:B------:R-:W-:Y:S02]  /*14f60*/  @!P5 HADD2 R43, -R252.H0_H0, -RZ.H0_H0 ;  /* 0xa00000fffc2bd230 */ /* 0x000fe40000000900 */
[----:B--2---:R-:W-:Y:S01]  /*14f70*/  IMAD.MOV.U32 R200, RZ, RZ, R217 ;  /* 0x000000ffffc87224 */ /* 0x004fe200078e00d9 */
[----:B------:R-:W-:Y:S02]  /*14f80*/  PRMT R217, R252, 0x5410, R3 ;  /* 0x00005410fcd97816 */ /* 0x000fe40000000003 */
[----:B------:R-:W-:Y:S02]  /*14f90*/  @!P2 PRMT R3, R42, 0x5410, RZ ;  /* 0x000054102a03a816 */ /* 0x000fe400000000ff */
[----:B------:R-:W-:Y:S02]  /*14fa0*/  ISETP.LE.U32.AND P2, PT, R2, UR14, PT ;  /* 0x0000000e02007c0c */ /* 0x000fe4000bf43070 */
[----:B---3--:R-:W-:Y:S02]  /*14fb0*/  F2FP.F16.F32.PACK_AB R2, R4, R0 ;  /* 0x000000000402723e */ /* 0x008fe400000000ff */
[----:B------:R-:W-:-:S02]  /*14fc0*/  SHF.R.U32.HI R0, RZ, 0x18, R16 ;  /* 0x00000018ff007819 */ /* 0x000fc40000011610 */
[----:B------:R-:W-:Y:S02]  /*14fd0*/  PRMT R223, R2, 0x7610, R223 ;  /* 0x0000761002df7816 */ /* 0x000fe400000000df */
[----:B------:R-:W-:Y:S02]  /*14fe0*/  @!P5 PRMT R252, R43, 0x5410, RZ ;  /* 0x000054102bfcd816 */ /* 0x000fe400000000ff */
[----:B------:R-:W-:Y:S02]  /*14ff0*/  ISETP.LE.U32.AND P5, PT, R0, UR14, PT ;  /* 0x0000000e00007c0c */ /* 0x000fe4000bfa3070 */
[----:B------:R-:W-:Y:S01]  /*15000*/  SHF.R.U32.HI R0, RZ, 0x10, R16 ;  /* 0x00000010ff007819 */ /* 0x000fe20000011610 */
[----:B------:R-:W-:Y:S01]  /*15010*/  @!P6 HADD2 R45, -R223.H0_H0, -RZ.H0_H0 ;  /* 0xa00000ffdf2de230 */ /* 0x000fe20000000900 */
[----:B------:R-:W-:Y:S02]  /*15020*/  PRMT R191, R2, 0x7632, R191 ;  /* 0x0000763202bf7816 */ /* 0x000fe400000000bf */
[----:B------:R-:W-:-:S02]  /*15030*/  LOP3.LUT R0, R0, 0xff, RZ, 0xc0, !PT ;  /* 0x000000ff00007812 */ /* 0x000fc400078ec0ff */
[----:B------:R-:W-:Y:S02]  /*15040*/  PRMT R199, R223, 0x5410, R191 ;  /* 0x00005410dfc77816 */ /* 0x000fe400000000bf */
[----:B------:R-:W-:Y:S02]  /*15050*/  @!P6 PRMT R223, R45, 0x5410, RZ ;  /* 0x000054102ddfe816 */ /* 0x000fe400000000ff */
[----:B------:R-:W-:Y:S02]  /*15060*/  ISETP.LE.U32.AND P6, PT, R0, UR14, PT ;  /* 0x0000000e00007c0c */ /* 0x000fe4000bfc3070 */
[----:B------:R-:W-:Y:S01]  /*15070*/  SHF.R.U32.HI R0, RZ, 0x8, R10 ;  /* 0x00000008ff007819 */ /* 0x000fe2000001160a */
[----:B------:R-:W-:-:S03]  /*15080*/  @!P2 HADD2 R46, -R191.H0_H0, -RZ.H0_H0 ;  /* 0xa00000ffbf2ea230 */ /* 0x000fc60000000900 */
[----:B------:R-:W-:Y:S02]  /*15090*/  LOP3.LUT R0, R0, 0xffff, RZ, 0xc0, !PT ;  /* 0x0000ffff00007812 */ /* 0x000fe400078ec0ff */
[----:B------:R-:W-:Y:S02]  /*150a0*/  @!P2 PRMT R191, R46, 0x5410, RZ ;  /* 0x000054102ebfa816 */ /* 0x000fe400000000ff */
[----:B------:R-:W-:Y:S01]  /*150b0*/  ISETP.LE.U32.AND P2, PT, R0, UR14, PT ;  /* 0x0000000e00007c0c */ /* 0x000fe2000bf43070 */
[----:B------:R-:W-:Y:S08]  /*150c0*/  MUFU.EX2 R205, R222 ;  /* 0x000000de00cd7308 */ /* 0x000ff00000000800 */
[----:B------:R-:W1:Y:S01]  /*150d0*/  MUFU.EX2 R0, R200 ;  /* 0x000000c800007308 */ /* 0x000e620000000800 */
[----:B------:R-:W-:-:S07]  /*150e0*/  PRMT R183, R26, 0x7610, R183 ;  /* 0x000076101ab77816 */ /* 0x000fce00000000b7 */
[----:B------:R-:W2:Y:S08]  /*150f0*/  MUFU.EX2 R2, R194 ;  /* 0x000000c200027308 */ /* 0x000eb00000000800 */
[----:B------:R-:W3:Y:S01]  /*15100*/  MUFU.EX2 R221, R221 ;  /* 0x000000dd00dd7308 */ /* 0x000ee20000000800 */
[----:B------:R-:W-:Y:S01]  /*15110*/  MOV R72, R216 ;  /* 0x000000d800487202 */ /* 0x000fe20000000f00 */
[----:B-1----:R-:W-:Y:S01]  /*15120*/  FADD.FTZ R216, R0, R27 ;  /* 0x0000001b00d87221 */ /* 0x002fe20000010000 */
[----:B------:R-:W-:Y:S01]  /*15130*/  LOP3.LUT R15, R15, UR7, R202, 0x96, !PT ;  /* 0x000000070f0f7c12 */ /* 0x000fe2000f8e96ca */
[----:B------:R-:W-:Y:S01]  /*15140*/  @!P1 HADD2 R47, -R183.H0_H0, -RZ.H0_H0 ;  /* 0xa00000ffb72f9230 */ /* 0x000fe20000000900 */
[----:B------:R-:W-:-:S02]  /*15150*/  LOP3.LUT R13, R13, UR6, R14, 0x96, !PT ;  /* 0x000000060d0d7c12 */ /* 0x000fc4000f8e960e */
[----:B------:R-:W-:Y:S02]  /*15160*/  PRMT R182, R26, 0x7632, R182 ;  /* 0x000076321ab67816 */ /* 0x000fe400000000b6 */
[----:B------:R-:W-:Y:S01]  /*15170*/  F2FP.F16.F32.PACK_AB R0, R205, R0 ;  /* 0x00000000cd00723e */ /* 0x000fe200000000ff */
[----:B------:R-:W-:Y:S01]  /*15180*/  FADD.FTZ R4, R4, R6 ;  /* 0x0000000604047221 */ /* 0x000fe20000010000 */
[----:B------:R-:W-:Y:S02]  /*15190*/  LOP3.LUT R5, R22, 0xff, RZ, 0xc0, !PT ;  /* 0x000000ff16057812 */ /* 0x000fe400078ec0ff */
[----:B------:R-:W-:Y:S01]  /*151a0*/  LOP3.LUT R14, R19, UR33, R12, 0x96, !PT ;  /* 0x00000021130e7c12 */ /* 0x000fe2000f8e960c */
[----:B------:R-:W-:Y:S01]  /*151b0*/  IMAD.WIDE.U32 R12, R13, -0x2daee0ad, RZ ;  /* 0xd2511f530d0c7825 */ /* 0x000fe200078e00ff */
[----:B------:R-:W-:Y:S02]  /*151c0*/  PRMT R132, R183, 0x5410, R182 ;  /* 0x00005410b7847816 */ /* 0x000fe400000000b6 */
[----:B------:R-:W-:-:S02]  /*151d0*/  PRMT R135, R0, 0x7610, R135 ;  /* 0x0000761000877816 */ /* 0x000fc40000000087 */
[----:B------:R-:W-:Y:S01]  /*151e0*/  PRMT R134, R0, 0x7632, R134 ;  /* 0x0000763200867816 */ /* 0x000fe20000000086 */
[----:B------:R-:W-:Y:S01]  /*151f0*/  IMAD R0, R15, -0x2daee0ad, RZ ;  /* 0xd2511f530f007824 */ /* 0x000fe200078e02ff */
[----:B------:R-:W-:Y:S01]  /*15200*/  @!P1 PRMT R183, R47, 0x5410, RZ ;  /* 0x000054102fb79816 */ /* 0x000fe200000000ff */
[----:B--2---:R-:W-:Y:S01]  /*15210*/  FADD.FTZ R222, R2, R4 ;  /* 0x0000000402de7221 */ /* 0x004fe20000010000 */
[----:B------:R-:W-:Y:S02]  /*15220*/  ISETP.LE.U32.AND P1, PT, R5, UR14, PT ;  /* 0x0000000e05007c0c */ /* 0x000fe4000bf23070 */
[----:B---3--:R-:W-:Y:S02]  /*15230*/  F2FP.F16.F32.PACK_AB R5, R221, R2 ;  /* 0x00000002dd05723e */ /* 0x008fe400000000ff */
[C---:B------:R-:W-:Y:S01]  /*15240*/  PRMT R2, R28.reuse, 0x7610, R2 ;  /* 0x000076101c027816 */ /* 0x040fe20000000002 */
[----:B------:R-:W-:Y:S01]  /*15250*/  @!P3 HADD2 R36, -R208.H0_H0, -RZ.H0_H0 ;  /* 0xa00000ffd024b230 */ /* 0x000fe20000000900 */
[----:B------:R-:W-:Y:S01]  /*15260*/  LOP3.LUT R0, R13, UR4, R0, 0x96, !PT ;  /* 0x000000040d007c12 */ /* 0x000fe2000f8e9600 */
[----:B------:R-:W-:Y:S01]  /*15270*/  IMAD.U32 R6, RZ, RZ, UR20 ;  /* 0x00000014ff067e24 */ /* 0x000fe2000f8e00ff */
[----:B------:R-:W-:Y:S01]  /*15280*/  PRMT R133, R28, 0x7632, R133 ;  /* 0x000076321c857816 */ /* 0x000fe20000000085 */
[----:B------:R-:W-:Y:S01]  /*15290*/  @!P6 HADD2 R51, -R2.H0_H0, -RZ.H0_H0 ;  /* 0xa00000ff0233e230 */ /* 0x000fe20000000900 */
[----:B------:R-:W-:-:S02]  /*152a0*/  PRMT R181, R5, 0x7610, R181 ;  /* 0x0000761005b57816 */ /* 0x000fc400000000b5 */
[----:B------:R-:W-:Y:S01]  /*152b0*/  PRMT R180, R5, 0x7632, R180 ;  /* 0x0000763205b47816 */ /* 0x000fe200000000b4 */
[----:B------:R-:W-:Y:S01]  /*152c0*/  IMAD.WIDE.U32 R4, R0, -0x326172a9, RZ ;  /* 0xcd9e8d5700047825 */ /* 0x000fe200078e00ff */
[----:B------:R-:W-:Y:S01]  /*152d0*/  @!P3 PRMT R208, R36, 0x5410, RZ ;  /* 0x0000541024d0b816 */ /* 0x000fe200000000ff */
[----:B------:R1:W-:Y:S01]  /*152e0*/  STG.E.U16 desc[UR28][R218.64+-0x100], R21 ;  /* 0xffff0015da007986 */ /* 0x0003e2000c10151c */
[----:B------:R-:W-:Y:S02]  /*152f0*/  ISETP.LE.U32.AND P3, PT, R9, UR14, PT ;  /* 0x0000000e09007c0c */ /* 0x000fe4000bf63070 */
[----:B------:R-:W-:Y:S02]  /*15300*/  PRMT R9, R2, 0x5410, R133 ;  /* 0x0000541002097816 */ /* 0x000fe40000000085 */
[----:B------:R-:W-:Y:S02]  /*15310*/  @!P6 PRMT R2, R51, 0x5410, RZ ;  /* 0x000054103302e816 */ /* 0x000fe400000000ff */
[----:B------:R-:W-:Y:S01]  /*15320*/  LOP3.LUT R0, R5, UR27, R18, 0x96, !PT ;  /* 0x0000001b05007c12 */ /* 0x000fe2000f8e9612 */
[----:B------:R-:W-:Y:S01]  /*15330*/  STG.E.U16 desc[UR28][R218.64+-0xfe], R17 ;  /* 0xffff0211da007986 */ /* 0x000fe2000c10151c */
[----:B------:R-:W-:-:S02]  /*15340*/  @!P0 HADD2 R39, -R24.H0_H0, -RZ.H0_H0 ;  /* 0xa00000ff18278230 */ /* 0x000fc40000000900 */
[----:B-1----:R-:W-:Y:S02]  /*15350*/  IMAD.MOV.U32 R21, RZ, RZ, R33 ;  /* 0x000000ffff157224 */ /* 0x002fe400078e0021 */
[----:B------:R-:W-:-:S05]  /*15360*/  IMAD.WIDE R32, R6, 0x2, R218 ;  /* 0x0000000206207825 */ /* 0x000fca00078e02da */
[----:B------:R1:W-:Y:S01]  /*15370*/  STG.E.U16 desc[UR28][R32.64+-0x100], R2 ;  /* 0xffff000220007986 */ /* 0x0003e2000c10151c */
[----:B------:R-:W-:Y:S02]  /*15380*/  @!P0 PRMT R24, R39, 0x5410, RZ ;  /* 0x0000541027188816 */ /* 0x000fe400000000ff */
[----:B------:R-:W-:Y:S02]  /*15390*/  ISETP.LE.U32.AND P0, PT, R8, UR14, PT ;  /* 0x0000000e08007c0c */ /* 0x000fe4000bf03070 */
[----:B-1----:R-:W-:-:S04]  /*153a0*/  LOP3.LUT R2, R0, 0xffff, RZ, 0xc0, !PT ;  /* 0x0000ffff00027812 */ /* 0x002fc800078ec0ff */
[----:B------:R-:W-:Y:S02]  /*153b0*/  SHF.R.U32.HI R6, RZ, 0x8, R2 ;  /* 0x00000008ff067819 */ /* 0x000fe40000011602 */
[----:B------:R-:W-:-:S04]  /*153c0*/  LOP3.LUT R2, R0, 0xff, RZ, 0xc0, !PT ;  /* 0x000000ff00027812 */ /* 0x000fc800078ec0ff */
[----:B------:R-:W-:Y:S02]  /*153d0*/  PRMT R7, R2, 0x5410, R6 ;  /* 0x0000541002077816 */ /* 0x000fe40000000006 */
[--C-:B------:R-:W-:Y:S02]  /*153e0*/  SHF.R.U32.HI R6, RZ, 0x10, R0.reuse ;  /* 0x00000010ff067819 */ /* 0x100fe40000011600 */
[----:B------:R-:W-:Y:S02]  /*153f0*/  SHF.R.U32.HI R2, RZ, 0x18, R0 ;  /* 0x00000018ff027819 */ /* 0x000fe40000011600 */
[----:B------:R-:W-:-:S04]  /*15400*/  LOP3.LUT R0, R6, 0xff, RZ, 0xc0, !PT ;  /* 0x000000ff06007812 */ /* 0x000fc800078ec0ff */
[----:B------:R-:W-:Y:S02]  /*15410*/  PRMT R8, R0, 0x5410, R2 ;  /* 0x0000541000087816 */ /* 0x000fe40000000002 */
[----:B------:R-:W-:-:S04]  /*15420*/  LOP3.LUT R0, R4, 0xffff, RZ, 0xc0, !PT ;  /* 0x0000ffff04007812 */ /* 0x000fc800078ec0ff */
[----:B------:R-:W-:Y:S02]  /*15430*/  SHF.R.U32.HI R2, RZ, 0x8, R0 ;  /* 0x00000008ff027819 */ /* 0x000fe40000011600 */
[----:B------:R-:W-:-:S04]  /*15440*/  LOP3.LUT R0, R4, 0xff, RZ, 0xc0, !PT ;  /* 0x000000ff04007812 */ /* 0x000fc800078ec0ff */
[----:B------:R-:W-:Y:S02]  /*15450*/  PRMT R6, R0, 0x5410, R2 ;  /* 0x0000541000067816 */ /* 0x000fe40000000002 */
[----:B------:R-:W-:Y:S02]  /*15460*/  HSET2.LE.AND R0, R7, R20, PT ;  /* 0x0000001407007233 */ /* 0x000fe40003803000 */
[--C-:B------:R-:W-:Y:S02]  /*15470*/  SHF.R.U32.HI R2, RZ, 0x10, R4.reuse ;  /* 0x00000010ff027819 */ /* 0x100fe40000011604 */
[----:B------:R-:W-:Y:S02]  /*15480*/  SHF.R.U32.HI R7, RZ, 0x18, R4 ;  /* 0x00000018ff077819 */ /* 0x000fe40000011604 */
[----:B------:R-:W-:Y:S02]  /*15490*/  LOP3.LUT R4, R0, R29, RZ, 0xc0, !PT ;  /* 0x0000001d00047212 */ /* 0x000fe400078ec0ff */
[----:B------:R-:W-:-:S02]  /*154a0*/  LOP3.LUT R5, R2, 0xff, RZ, 0xc0, !PT ;  /* 0x000000ff02057812 */ /* 0x000fc400078ec0ff */
[----:B------:R-:W-:Y:S02]  /*154b0*/  HSET2.LE.AND R0, R8, R20, PT ;  /* 0x0000001408007233 */ /* 0x000fe40003803000 */
[----:B------:R-:W-:-:S03]  /*154c0*/  PRMT R7, R5, 0x5410, R7 ;  /* 0x0000541005077816 */ /* 0x000fc60000000007 */
[----:B------:R-:W-:Y:S02]  /*154d0*/  LOP3.LUT R5, R0, R9, RZ, 0xc0, !PT ;  /* 0x0000000900057212 */ /* 0x000fe400078ec0ff */
[----:B------:R-:W1:Y:S01]  /*154e0*/  LDSM.16.MT88.4 R8, [R185+0x18000] ;  /* 0x01800000b908783b */ /* 0x000e620000004200 */
[--C-:B------:R-:W-:Y:S02]  /*154f0*/  HSET2.LE.AND R2, R6, R20.reuse, PT ;  /* 0x0000001406027233 */ /* 0x100fe40003803000 */
[----:B------:R-:W-:Y:S01]  /*15500*/  HSET2.LE.AND R0, R7, R20, PT ;  /* 0x0000001407007233 */ /* 0x000fe20003803000 */
[----:B------:R-:W-:Y:S02]  /*15510*/  @!P4 HADD2 R52, -R182.H0_H0, -RZ.H0_H0 ;  /* 0xa00000ffb634c230 */ /* 0x000fe40000000900 */
[----:B------:R-:W-:Y:S01]  /*15520*/  LOP3.LUT R6, R2, R31, RZ, 0xc0, !PT ;  /* 0x0000001f02067212 */ /* 0x000fe200078ec0ff */
[----:B------:R-:W-:Y:S01]  /*15530*/  @!P1 HADD2 R53, -R135.H0_H0, -RZ.H0_H0 ;  /* 0xa00000ff87359230 */ /* 0x000fe20000000900 */
[----:B------:R-:W-:-:S02]  /*15540*/  LOP3.LUT R7, R0, R30, RZ, 0xc0, !PT ;  /* 0x0000001e00077212 */ /* 0x000fc400078ec0ff */
[----:B------:R-:W-:Y:S02]  /*15550*/  PRMT R200, R135, 0x5410, R134 ;  /* 0x0000541087c87816 */ /* 0x000fe40000000086 */
[----:B------:R-:W-:Y:S02]  /*15560*/  @!P4 PRMT R182, R52, 0x5410, RZ ;  /* 0x0000541034b6c816 */ /* 0x000fe400000000ff */
[----:B------:R-:W-:Y:S02]  /*15570*/  @!P1 PRMT R135, R53, 0x5410, RZ ;  /* 0x0000541035879816 */ /* 0x000fe400000000ff */
[C---:B-1----:R-:W-:Y:S06]  /*15580*/  HMMA.16816.F32 R52, R4.reuse, R8, R164 ;  /* 0x000000080434723c */ /* 0x042fec00000018a4 */
[----:B------:R-:W-:Y:S01]  /*15590*/  HMMA.16816.F32 R16, R4, R10, R160 ;  /* 0x0000000a0410723c */ /* 0x000fe200000018a0 */
[----:B------:R-:W1:Y:S01]  /*155a0*/  LDSM.16.MT88.4 R8, [R186+0x18000] ;  /* 0x01800000ba08783b */ /* 0x000e620000004200 */
[----:B------:R-:W-:Y:S01]  /*155b0*/  MOV R96, R92 ;  /* 0x0000005c00607202 */ /* 0x000fe20000000f00 */
[----:B------:R-:W-:-:S02]  /*155c0*/  IMAD.MOV.U32 R97, RZ, RZ, R93 ;  /* 0x000000ffff617224 */ /* 0x000fc400078e005d */
[----:B------:R-:W-:Y:S02]  /*155d0*/  IMAD.MOV.U32 R98, RZ, RZ, R94 ;  /* 0x000000ffff627224 */ /* 0x000fe400078e005e */
[----:B------:R-:W-:Y:S01]  /*155e0*/  IMAD.MOV.U32 R160, RZ, RZ, R113 ;  /* 0x000000ffffa07224 */ /* 0x000fe200078e0071 */
[----:B------:R-:W-:Y:S01]  /*155f0*/  MOV R162, R115 ;  /* 0x0000007300a27202 */ /* 0x000fe20000000f00 */
        /* <DEDUP_REMOVED lines=9> */
[C---:B-1----:R-:W-:Y:S06]  /*15690*/  HMMA.16816.F32 R76, R4.reuse, R8, R148 ;  /* 0x00000008044c723c */ /* 0x042fec0000001894 */
[----:B------:R-:W-:Y:S01]  /*156a0*/  HMMA.16816.F32 R64, R4, R10, R144 ;  /* 0x0000000a0440723c */ /* 0x000fe20000001890 */
[----:B------:R-:W1:Y:S01]  /*156b0*/  LDSM.16.MT88.4 R8, [R187+0x18000] ;  /* 0x01800000bb08783b */ /* 0x000e620000004200 */
[----:B------:R-:W-:Y:S02]  /*156c0*/  @!P3 HADD2 R50, -R181.H0_H0, -RZ.H0_H0 ;  /* 0xa00000ffb532b230 */ /* 0x000fe40000000900 */
[----:B------:R-:W-:-:S02]  /*156d0*/  @!P2 HADD2 R49, -R180.H0_H0, -RZ.H0_H0 ;  /* 0xa00000ffb431a230 */ /* 0x000fc40000000900 */
[----:B------:R-:W-:Y:S01]  /*156e0*/  @!P5 HADD2 R48, -R133.H0_H0, -RZ.H0_H0 ;  /* 0xa00000ff8530d230 */ /* 0x000fe20000000900 */
[----:B------:R-:W-:Y:S02]  /*156f0*/  PRMT R194, R181, 0x5410, R180 ;  /* 0x00005410b5c27816 */ /* 0x000fe400000000b4 */
[----:B------:R-:W-:Y:S02]  /*15700*/  @!P3 PRMT R181, R50, 0x5410, RZ ;  /* 0x0000541032b5b816 */ /* 0x000fe400000000ff */
[----:B------:R-:W-:Y:S02]  /*15710*/  @!P2 PRMT R180, R49, 0x5410, RZ ;  /* 0x0000541031b4a816 */ /* 0x000fe400000000ff */
[----:B------:R-:W-:Y:S02]  /*15720*/  @!P5 PRMT R133, R48, 0x5410, RZ ;  /* 0x000054103085d816 */ /* 0x000fe400000000ff */
        /* <DEDUP_REMOVED lines=8> */
[----:B------:R-:W-:Y:S01]  /*157b0*/  HMMA.16816.F32 R88, R4, R10, R172 ;  /* 0x0000000a0458723c */ /* 0x000fe200000018ac */
[----:B------:R-:W1:Y:S01]  /*157c0*/  LDSM.16.MT88.4 R8, [R186+0x1a000] ;  /* 0x01a00000ba08783b */ /* 0x000e620000004200 */
        /* <DEDUP_REMOVED lines=9> */
[----:B------:R-:W-:-:S05]  /*15860*/  @!P0 HADD2 R44, -R134.H0_H0, -RZ.H0_H0 ;  /* 0xa00000ff862c8230 */ /* 0x000fca0000000900 */
[----:B------:R-:W-:Y:S02]  /*15870*/  @!P0 PRMT R134, R44, 0x5410, RZ ;  /* 0x000054102c868816 */ /* 0x000fe400000000ff */
        /* <DEDUP_REMOVED lines=20> */
[----:B------:R-:W2:Y:S01]  /*159c0*/  LDL.LU R184, [R1+0x1a4] ;  /* 0x0001a40001b87983 */ /* 0x000ea20000300800 */
[----:B------:R-:W-:Y:S02]  /*159d0*/  IMAD.MOV.U32 R161, RZ, RZ, R165 ;  /* 0x000000ffffa17224 */ /* 0x000fe400078e00a5 */
        /* <DEDUP_REMOVED lines=8> */
[----:B------:R-:W-:Y:S01]  /*15a60*/  IMAD.MOV.U32 R2, RZ, RZ, R201 ;  /* 0x000000ffff027224 */ /* 0x000fe200078e00c9 */
[----:B------:R-:W3:Y:S01]  /*15a70*/  LDL.LU R197, [R1+0x1a0] ;  /* 0x0001a00001c57983 */ /* 0x000ee20000300800 */
[----:B------:R-:W-:Y:S01]  /*15a80*/  IMAD.MOV.U32 R152, RZ, RZ, R156 ;  /* 0x000000ffff987224 */ /* 0x000fe200078e009c */
[----:B-1----:R-:W-:Y:S01]  /*15a90*/  HMMA.16816.F32 R104, R4, R8, R228 ;  /* 0x000000080468723c */ /* 0x002fe200000018e4 */
[----:B------:R-:W-:-:S02]  /*15aa0*/  IMAD.MOV.U32 R153, RZ, RZ, R157 ;  /* 0x000000ffff997224 */ /* 0x000fc400078e009d */
[----:B------:R-:W-:-:S03]  /*15ab0*/  IMAD.MOV.U32 R158, RZ, RZ, R162 ;  /* 0x000000ffff9e7224 */ /* 0x000fc600078e00a2 */
[----:B------:R-:W-:Y:S01]  /*15ac0*/  HMMA.16816.F32 R84, R4, R10, R232 ;  /* 0x0000000a0454723c */ /* 0x000fe200000018e8 */
[----:B------:R-:W1:Y:S01]  /*15ad0*/  LDSM.16.MT88.4 R8, [R185+0x1c000] ;  /* 0x01c00000b908783b */ /* 0x000e620000004200 */
[----:B------:R-:W-:Y:S01]  /*15ae0*/  IMAD.MOV.U32 R156, RZ, RZ, R160 ;  /* 0x000000ffff9c7224 */ /* 0x000fe200078e00a0 */
[----:B------:R-:W-:Y:S01]  /*15af0*/  MOV R163, R167 ;  /* 0x000000a700a37202 */ /* 0x000fe20000000f00 */
[----:B------:R-:W-:Y:S01]  /*15b00*/  IMAD.MOV.U32 R157, RZ, RZ, R161 ;  /* 0x000000ffff9d7224 */ /* 0x000fe200078e00a1 */
[----:B------:R-:W-:Y:S01]  /*15b10*/  MOV R147, R151 ;  /* 0x0000009700937202 */ /* 0x000fe20000000f00 */
[----:B------:R-:W-:Y:S01]  /*15b20*/  IMAD.MOV.U32 R162, RZ, RZ, R166 ;  /* 0x000000ffffa27224 */ /* 0x000fe200078e00a6 */
[----:B------:R-:W4:Y:S01]  /*15b30*/  LDL.LU R201, [R1+0x19c] ;  /* 0x00019c0001c97983 */ /* 0x000f220000300800 */
[----:B------:R-:W-:Y:S02]  /*15b40*/  IMAD.MOV.U32 R160, RZ, RZ, R164 ;  /* 0x000000ffffa07224 */ /* 0x000fe400078e00a4 */
        /* <DEDUP_REMOVED lines=10> */
[----:B------:R-:W2:Y:S01]  /*15bf0*/  LDL.LU R190, [R1+0x194] ;  /* 0x0001940001be7983 */ /* 0x000ea20000300800 */
[----:B------:R-:W-:Y:S02]  /*15c00*/  IMAD.MOV.U32 R0, RZ, RZ, R204 ;  /* 0x000000ffff007224 */ /* 0x000fe400078e00cc */
[----:B------:R-:W-:Y:S02]  /*15c10*/  IMAD.MOV.U32 R148, RZ, RZ, R152 ;  /* 0x000000ffff947224 */ /* 0x000fe400078e0098 */
[----:B------:R-:W-:Y:S02]  /*15c20*/  IMAD.MOV.U32 R149, RZ, RZ, R153 ;  /* 0x000000ffff957224 */ /* 0x000fe400078e0099 */
[----:B------:R-:W-:Y:S01]  /*15c30*/  IMAD.MOV.U32 R154, RZ, RZ, R158 ;  /* 0x000000ffff9a7224 */ /* 0x000fe200078e009e */
[----:B------:R-:W-:Y:S01]  /*15c40*/  MOV R159, R163 ;  /* 0x000000a3009f7202 */ /* 0x000fe20000000f00 */
[----:B------:R-:W-:Y:S01]  /*15c50*/  IMAD.MOV.U32 R2, RZ, RZ, R192 ;  /* 0x000000ffff027224 */ /* 0x000fe200078e00c0 */
[----:B------:R-:W3:Y:S01]  /*15c60*/  LDL.LU R204, [R1+0x190] ;  /* 0x0001900001cc7983 */ /* 0x000ee20000300800 */
[----:B------:R-:W-:-:S02]  /*15c70*/  IMAD.MOV.U32 R152, RZ, RZ, R156 ;  /* 0x000000ffff987224 */ /* 0x000fc400078e009c */
[----:B------:R-:W-:Y:S01]  /*15c80*/  IMAD.MOV.U32 R153, RZ, RZ, R157 ;  /* 0x000000ffff997224 */ /* 0x000fe200078e009d */
[----:B------:R-:W2:Y:S01]  /*15c90*/  LDL.LU R192, [R1+0x18c] ;  /* 0x00018c0001c07983 */ /* 0x000ea20000300800 */
        /* <DEDUP_REMOVED lines=11> */
[----:B------:R-:W-:Y:S01]  /*15d50*/  MOV R147, R151 ;  /* 0x0000009700937202 */ /* 0x000fe20000000f00 */
[----:B------:R-:W-:Y:S01]  /*15d60*/  IMAD.MOV.U32 R164, RZ, RZ, R0 ;  /* 0x000000ffffa47224 */ /* 0x000fe200078e0000 */
[----:B------:R-:W4:Y:S01]  /*15d70*/  LDL.LU R205, [R1+0x184] ;  /* 0x0001840001cd7983 */ /* 0x000f220000300800 */
[----:B------:R-:W-:Y:S01]  /*15d80*/  IMAD.MOV.U32 R146, RZ, RZ, R150 ;  /* 0x000000ffff927224 */ /* 0x000fe200078e0096 */
[----:B------:R-:W-:Y:S01]  /*15d90*/  MOV R150, R154 ;  /* 0x0000009a00967202 */ /* 0x000fe20000000f00 */
[----:B------:R-:W-:Y:S02]  /*15da0*/  IMAD.MOV.U32 R165, RZ, RZ, R2 ;  /* 0x000000ffffa57224 */ /* 0x000fe400078e0002 */
[----:B------:R-:W-:-:S02]  /*15db0*/  IMAD.MOV.U32 R0, RZ, RZ, R199 ;  /* 0x000000ffff007224 */ /* 0x000fc400078e00c7 */
[----:B------:R-:W-:Y:S01]  /*15dc0*/  IMAD.MOV.U32 R145, RZ, RZ, R149 ;  /* 0x000000ffff917224 */ /* 0x000fe200078e0095 */
[----:B------:R-:W3:Y:S01]  /*15dd0*/  LDL.LU R199, [R1+0x180] ;  /* 0x0001800001c77983 */ /* 0x000ee20000300800 */
[----:B------:R-:W-:Y:S02]  /*15de0*/  IMAD.MOV.U32 R2, RZ, RZ, R132 ;  /* 0x000000ffff027224 */ /* 0x000fe400078e0084 */
[----:B------:R-:W-:Y:S01]  /*15df0*/  IMAD.MOV.U32 R149, RZ, RZ, R153 ;  /* 0x000000ffff957224 */ /* 0x000fe200078e0099 */
[----:B------:R-:W-:Y:S01]  /*15e00*/  MOV R153, R157 ;  /* 0x0000009d00997202 */ /* 0x000fe20000000f00 */
[----:B------:R-:W-:Y:S01]  /*15e10*/  IMAD.MOV.U32 R151, RZ, RZ, R155 ;  /* 0x000000ffff977224 */ /* 0x000fe200078e009b */
[----:B------:R-:W2:Y:S01]  /*15e20*/  LDL.LU R132, [R1+0x17c] ;  /* 0x00017c0001847983 */ /* 0x000ea20000300800 */
[----:B------:R-:W-:Y:S02]  /*15e30*/  IMAD.MOV.U32 R154, RZ, RZ, R158 ;  /* 0x000000ffff9a7224 */ /* 0x000fe400078e009e */
[----:B------:R-:W-:Y:S01]  /*15e40*/  IMAD.MOV.U32 R155, RZ, RZ, R159 ;  /* 0x000000ffff9b7224 */ /* 0x000fe200078e009f */
[----:B------:R-:W-:Y:S01]  /*15e50*/  MOV R159, R163 ;  /* 0x000000a3009f7202 */ /* 0x000fe20000000f00 */
[----:B------:R-:W-:Y:S01]  /*15e60*/  IMAD.MOV.U32 R158, RZ, RZ, R162 ;  /* 0x000000ffff9e7224 */ /* 0x000fe200078e00a2 */
[----:B------:R-:W-:Y:S01]  /*15e70*/  MOV R162, R166 ;  /* 0x000000a600a27202 */ /* 0x000fe20000000f00 */
[----:B------:R-:W-:-:S02]  /*15e80*/  IMAD.MOV.U32 R21, RZ, RZ, R194 ;  /* 0x000000ffff157224 */ /* 0x000fc400078e00c2 */
[----:B------:R-:W-:Y:S01]  /*15e90*/  IMAD.MOV.U32 R157, RZ, RZ, R161 ;  /* 0x000000ffff9d7224 */ /* 0x000fe200078e00a1 */
[----:B------:R-:W4:Y:S01]  /*15ea0*/  LDL.LU R194, [R1+0x178] ;  /* 0x0001780001c27983 */ /* 0x000f220000300800 */
[----:B------:R-:W-:Y:S02]  /*15eb0*/  IMAD.MOV.U32 R161, RZ, RZ, R165 ;  /* 0x000000ffffa17224 */ /* 0x000fe400078e00a5 */
[----:B------:R-:W-:Y:S02]  /*15ec0*/  IMAD.MOV.U32 R166, RZ, RZ, R0 ;  /* 0x000000ffffa67224 */ /* 0x000fe400078e0000 */
[----:B------:R-:W-:Y:S02]  /*15ed0*/  IMAD.MOV.U32 R163, RZ, RZ, R200 ;  /* 0x000000ffffa37224 */ /* 0x000fe400078e00c8 */
[----:B------:R-:W-:Y:S01]  /*15ee0*/  IMAD.MOV.U32 R165, RZ, RZ, R2 ;  /* 0x000000ffffa57224 */ /* 0x000fe200078e0002 */
[----:B------:R-:W4:Y:S01]  /*15ef0*/  LDL.LU R200, [R1+0x174] ;  /* 0x0001740001c87983 */ /* 0x000f220000300800 */
[----:B------:R-:W-:Y:S01]  /*15f00*/  IMAD.MOV.U32 R0, RZ, RZ, R208 ;  /* 0x000000ffff007224 */ /* 0x000fe200078e00d0 */
[----:B------:R-:W-:-:S02]  /*15f10*/  MOV R2, R220 ;  /* 0x000000dc00027202 */ /* 0x000fc40000000f00 */
[----:B------:R-:W3:Y:S04]  /*15f20*/  LDL.LU R208, [R1+0x170] ;  /* 0x0001700001d07983 */ /* 0x000ee80000300800 */
[----:B------:R-:W4:Y:S01]  /*15f30*/  LDL.LU R220, [R1+0x16c] ;  /* 0x00016c0001dc7983 */ /* 0x000f220000300800 */
[C---:B-1----:R-:W-:Y:S06]  /*15f40*/  HMMA.16816.F32 R68, R4.reuse, R8, R68 ;  /* 0x000000080444723c */ /* 0x042fec0000001844 */
[----:B------:R-:W-:Y:S01]  /*15f50*/  HMMA.16816.F32 R56, R4, R10, R236 ;  /* 0x0000000a0438723c */ /* 0x000fe200000018ec */
[----:B------:R-:W1:Y:S01]  /*15f60*/  LDSM.16.MT88.4 R8, [R186+0x1c000] ;  /* 0x01c00000ba08783b */ /* 0x000e620000004200 */
[----:B------:R-:W-:-:S04]  /*15f70*/  IMAD.MOV.U32 R15, RZ, RZ, R24 ;  /* 0x000000ffff0f7224 */ /* 0x000fc800078e0018 */
        /* <DEDUP_REMOVED lines=15> */
[----:B------:R-:W-:Y:S01]  /*16070*/  IMAD.MOV.U32 R138, RZ, RZ, R145 ;  /* 0x000000ffff8a7224 */ /* 0x000fe200078e0091 */
[----:B------:R-:W-:Y:S01]  /*16080*/  MOV R137, R144 ;  /* 0x0000009000897202 */ /* 0x000fe20000000f00 */
[C---:B-1----:R-:W-:Y:S06]  /*16090*/  HMMA.16816.F32 R120, R4.reuse, R8, R120 ;  /* 0x000000080478723c */ /* 0x042fec0000001878 */
[----:B------:R-:W-:Y:S01]  /*160a0*/  HMMA.16816.F32 R124, R4, R10, R124 ;  /* 0x0000000a047c723c */ /* 0x000fe2000000187c */
[----:B------:R-:W1:Y:S01]  /*160b0*/  LDSM.16.MT88.4 R8, [R186+0x1e000] ;  /* 0x01e00000ba08783b */ /* 0x000e620000004200 */
[----:B------:R-:W-:-:S02]  /*160c0*/  IMAD.MOV.U32 R139, RZ, RZ, R146 ;  /* 0x000000ffff8b7224 */ /* 0x000fc400078e0092 */
        /* <DEDUP_REMOVED lines=39> */
[----:B------:R-:W-:Y:S01]  /*16340*/  IMAD.MOV.U32 R160, RZ, RZ, R0 ;  /* 0x000000ffffa07224 */ /* 0x000fe200078e0000 */
[----:B--2---:R-:W-:Y:S01]  /*16350*/  MOV R0, R132 ;  /* 0x0000008400007202 */ /* 0x004fe20000000f00 */
[----:B------:R-:W-:Y:S01]  /*16360*/  IMAD.MOV.U32 R163, RZ, RZ, R15 ;  /* 0x000000ffffa37224 */ /* 0x000fe200078e000f */
[----:B------:R-:W-:Y:S01]  /*16370*/  MOV R15, R221 ;  /* 0x000000dd000f7202 */ /* 0x000fe20000000f00 */
[----:B------:R-:W-:Y:S01]  /*16380*/  IMAD.MOV.U32 R156, RZ, RZ, R162 ;  /* 0x000000ffff9c7224 */ /* 0x000fe200078e00a2 */
[----:B------:R2:W5:Y:S01]  /*16390*/  LDL.LU R132, [R1+0x164] ;  /* 0x0001640001847983 */ /* 0x0005620000300800 */
[----:B------:R-:W-:Y:S02]  /*163a0*/  IMAD.MOV.U32 R162, RZ, RZ, R2 ;  /* 0x000000ffffa27224 */ /* 0x000fe400078e0002 */
[----:B------:R-:W-:Y:S02]  /*163b0*/  IMAD.MOV.U32 R2, RZ, RZ, R222 ;  /* 0x000000ffff027224 */ /* 0x000fe400078e00de */
[----:B----4-:R-:W-:Y:S01]  /*163c0*/  IMAD.MOV.U32 R21, RZ, RZ, R220 ;  /* 0x000000ffff157224 */ /* 0x010fe200078e00dc */
[----:B------:R-:W-:Y:S01]  /*163d0*/  MOV R170, R163 ;  /* 0x000000a300aa7202 */ /* 0x000fe20000000f00 */
[----:B------:R-:W-:Y:S01]  /*163e0*/  IMAD.MOV.U32 R144, RZ, RZ, R147 ;  /* 0x000000ffff907224 */ /* 0x000fe200078e0093 */
[----:B------:R2:W5:Y:S01]  /*163f0*/  LDL.LU R217, [R1+0x160] ;  /* 0x0001600001d97983 */ /* 0x0005620000300800 */
[----:B------:R-:W-:-:S02]  /*16400*/  IMAD.MOV.U32 R171, RZ, RZ, R0 ;  /* 0x000000ffffab7224 */ /* 0x000fc400078e0000 */
[----:B------:R-:W-:Y:S02]  /*16410*/  IMAD.MOV.U32 R146, RZ, RZ, R157 ;  /* 0x000000ffff927224 */ /* 0x000fe400078e009d */
[----:B------:R-:W-:Y:S01]  /*16420*/  IMAD.MOV.U32 R168, RZ, RZ, R2 ;  /* 0x000000ffffa87224 */ /* 0x000fe200078e0002 */
[----:B---3--:R-:W-:Y:S01]  /*16430*/  MOV R2, R208 ;  /* 0x000000d000027202 */ /* 0x008fe20000000f00 */
        /* <DEDUP_REMOVED lines=8> */
[----:B------:R-:W-:Y:S01]  /*164c0*/  IMAD.MOV.U32 R169, RZ, RZ, R0 ;  /* 0x000000ffffa97224 */ /* 0x000fe200078e0000 */
[----:B------:R2:W5:Y:S01]  /*164d0*/  LDL.LU R220, [R1+0x15c] ;  /* 0x00015c0001dc7983 */ /* 0x0005620000300800 */
[----:B------:R-:W-:-:S02]  /*164e0*/  IMAD.MOV.U32 R161, RZ, RZ, R211 ;  /* 0x000000ffffa17224 */ /* 0x000fc400078e00d3 */
[----:B------:R-:W-:Y:S01]  /*164f0*/  IMAD.MOV.U32 R174, RZ, RZ, R170 ;  /* 0x000000ffffae7224 */ /* 0x000fe200078e00aa */
[----:B------:R-:W-:Y:S01]  /*16500*/  MOV R170, R163 ;  /* 0x000000a300aa7202 */ /* 0x000fe20000000f00 */
[----:B------:R-:W-:Y:S01]  /*16510*/  IMAD.MOV.U32 R0, RZ, RZ, R22 ;  /* 0x000000ffff007224 */ /* 0x000fe200078e0016 */
[----:B------:R-:W-:Y:S01]  /*16520*/  HMMA.16816.F32 R144, R4, R10, R144 ;  /* 0x0000000a0490723c */ /* 0x000fe20000001890 */
        /* <DEDUP_REMOVED lines=9> */
[----:B------:R-:W-:Y:S01]  /*165c0*/  IMAD.WIDE.U32 R4, R14, -0x2daee0ad, RZ ;  /* 0xd2511f530e047825 */ /* 0x000fe200078e00ff */
[----:B------:R-:W-:Y:S01]  /*165d0*/  MOV R179, R15 ;  /* 0x0000000f00b37202 */ /* 0x000fe20000000f00 */
[----:B------:R2:W5:Y:S02]  /*165e0*/  LDL.LU R221, [R1+0x158] ;  /* 0x0001580001dd7983 */ /* 0x0005640000300800 */
[----:B------:R-:W-:Y:S02]  /*165f0*/  IMAD.MOV.U32 R177, RZ, RZ, R161 ;  /* 0x000000ffffb17224 */ /* 0x000fe400078e00a1 */
[----:B------:R-:W-:-:S02]  /*16600*/  IMAD.MOV.U32 R215, RZ, RZ, R0 ;  /* 0x000000ffffd77224 */ /* 0x000fc400078e0000 */
[----:B------:R-:W-:Y:S02]  /*16610*/  IMAD.MOV.U32 R214, RZ, RZ, R160 ;  /* 0x000000ffffd67224 */ /* 0x000fe400078e00a0 */
[----:B------:R-:W-:Y:S01]  /*16620*/  IMAD.MOV.U32 R15, RZ, RZ, R198 ;  /* 0x000000ffff0f7224 */ /* 0x000fe200078e00c6 */
[----:B------:R-:W-:Y:S01]  /*16630*/  MOV R213, R179 ;  /* 0x000000b300d57202 */ /* 0x000fe20000000f00 */
[----:B------:R-:W-:Y:S01]  /*16640*/  IMAD.MOV.U32 R161, RZ, RZ, R201 ;  /* 0x000000ffffa17224 */ /* 0x000fe200078e00c9 */
[----:B------:R-:W-:Y:S01]  /*16650*/  SHF.R.U32.HI R7, RZ, 0x10, R4 ;  /* 0x00000010ff077819 */ /* 0x000fe20000011604 */
[----:B------:R-:W-:Y:S01]  /*16660*/  IMAD.MOV.U32 R0, RZ, RZ, R200 ;  /* 0x000000ffff007224 */ /* 0x000fe200078e00c8 */
[----:B------:R-:W-:Y:S01]  /*16670*/  SHF.R.U32.HI R8, RZ, 0x18, R4 ;  /* 0x00000018ff087819 */ /* 0x000fe20000011604 */
[----:B------:R-:W-:Y:S01]  /*16680*/  IMAD.MOV.U32 R160, RZ, RZ, R2 ;  /* 0x000000ffffa07224 */ /* 0x000fe200078e0002 */
[----:B------:R-:W-:Y:S01]  /*16690*/  LOP3.LUT R2, R4, 0xffff, RZ, 0xc0, !PT ;  /* 0x0000ffff04027812 */ /* 0x000fe200078ec0ff */
[----:B------:R-:W-:-:S02]  /*166a0*/  IMAD.MOV.U32 R212, RZ, RZ, R215 ;  /* 0x000000ffffd47224 */ /* 0x000fc400078e00d7 */
[----:B------:R-:W-:Y:S02]  /*166b0*/  IMAD.MOV.U32 R238, RZ, RZ, R156 ;  /* 0x000000ffffee7224 */ /* 0x000fe400078e009c */
[----:B------:R-:W-:Y:S01]  /*166c0*/  IMAD.MOV.U32 R247, RZ, RZ, R159 ;  /* 0x000000fffff77224 */ /* 0x000fe200078e009f */
[----:B------:R-:W-:Y:S01]  /*166d0*/  MOV R21, R216 ;  /* 0x000000d800157202 */ /* 0x000fe20000000f00 */
[----:B------:R-:W-:Y:S01]  /*166e0*/  IMAD.MOV.U32 R215, RZ, RZ, R161 ;  /* 0x000000ffffd77224 */ /* 0x000fe200078e00a1 */
[----:B------:R-:W-:Y:S01]  /*166f0*/  MOV R161, R0 ;  /* 0x0000000000a17202 */ /* 0x000fe20000000f00 */
[----:B------:R-:W-:Y:S01]  /*16700*/  IMAD.MOV.U32 R237, RZ, RZ, R157 ;  /* 0x000000ffffed7224 */ /* 0x000fe200078e009d */
[----:B------:R-:W-:Y:S01]  /*16710*/  LOP3.LUT R0, R5, UR21, R12, 0x96, !PT ;  /* 0x0000001505007c12 */ /* 0x000fe2000f8e960c */
[----:B------:R-:W-:Y:S01]  /*16720*/  IMAD.MOV.U32 R179, RZ, RZ, R15 ;  /* 0x000000ffffb37224 */ /* 0x000fe200078e000f */
[----:B------:R-:W-:Y:S01]  /*16730*/  SHF.R.U32.HI R5, RZ, 0x8, R2 ;  /* 0x00000008ff057819 */ /* 0x000fe20000011602 */
[----:B------:R-:W1:Y:S01]  /*16740*/  LDSM.16.MT88.4 R12, [R185+0x18800] ;  /* 0x01880000b90c783b */ /* 0x000e620000004200 */
[----:B------:R-:W-:Y:S01]  /*16750*/  LOP3.LUT R2, R4, 0xff, RZ, 0xc0, !PT ;  /* 0x000000ff04027812 */ /* 0x000fe200078ec0ff */
[----:B------:R-:W-:-:S02]  /*16760*/  IMAD.MOV.U32 R172, RZ, RZ, R174 ;  /* 0x000000ffffac7224 */ /* 0x000fc400078e00ae */
[----:B------:R-:W-:Y:S01]  /*16770*/  IMAD.MOV.U32 R175, RZ, RZ, R162 ;  /* 0x000000ffffaf7224 */ /* 0x000fe200078e00a2 */
[----:B------:R-:W-:Y:S01]  /*16780*/  PRMT R9, R2, 0x5410, R5 ;  /* 0x0000541002097816 */ /* 0x000fe20000000005 */
[----:B------:R-:W-:Y:S01]  /*16790*/  IMAD.MOV.U32 R22, RZ, RZ, R207 ;  /* 0x000000ffff167224 */ /* 0x000fe200078e00cf */
[----:B------:R-:W-:Y:S01]  /*167a0*/  LOP3.LUT R2, R0, 0xffff, RZ, 0xc0, !PT ;  /* 0x0000ffff00027812 */ /* 0x000fe200078ec0ff */
[----:B------:R2:W5:Y:S03]  /*167b0*/  LDL.LU R222, [R1+0x154] ;  /* 0x0001540001de7983 */ /* 0x0005660000300800 */
[----:B------:R-:W-:Y:S02]  /*167c0*/  SHF.R.U32.HI R4, RZ, 0x8, R2 ;  /* 0x00000008ff047819 */ /* 0x000fe40000011602 */
[----:B------:R-:W-:Y:S02]  /*167d0*/  SHF.R.U32.HI R6, RZ, 0x18, R0 ;  /* 0x00000018ff067819 */ /* 0x000fe40000011600 */
[----:B------:R-:W-:-:S02]  /*167e0*/  MOV R239, R172 ;  /* 0x000000ac00ef7202 */ /* 0x000fc40000000f00 */
[----:B------:R-:W-:Y:S01]  /*167f0*/  MOV R162, R21 ;  /* 0x0000001500a27202 */ /* 0x000fe20000000f00 */
[----:B------:R-:W-:Y:S01]  /*16800*/  IMAD.MOV.U32 R178, RZ, RZ, R175 ;  /* 0x000000ffffb27224 */ /* 0x000fe200078e00af */
[----:B------:R-:W-:Y:S01]  /*16810*/  LOP3.LUT R2, R0, 0xff, RZ, 0xc0, !PT ;  /* 0x000000ff00027812 */ /* 0x000fe200078ec0ff */
[----:B------:R2:W5:Y:S03]  /*16820*/  LDL.LU R216, [R1+0x150] ;  /* 0x0001500001d87983 */ /* 0x0005660000300800 */
[----:B------:R-:W-:Y:S02]  /*16830*/  PRMT R4, R2, 0x5410, R4 ;  /* 0x0000541002047816 */ /* 0x000fe40000000004 */
[----:B------:R-:W-:Y:S02]  /*16840*/  LOP3.LUT R5, R7, 0xff, RZ, 0xc0, !PT ;  /* 0x000000ff07057812 */ /* 0x000fe400078ec0ff */
[----:B------:R-:W-:Y:S01]  /*16850*/  MOV R174, R163 ;  /* 0x000000a300ae7202 */ /* 0x000fe20000000f00 */
[----:B------:R-:W-:Y:S01]  /*16860*/  IMAD.MOV.U32 R21, RZ, RZ, R206 ;  /* 0x000000ffff157224 */ /* 0x000fe200078e00ce */
[----:B------:R-:W-:Y:S01]  /*16870*/  SHF.R.U32.HI R2, RZ, 0x10, R0 ;  /* 0x00000010ff027819 */ /* 0x000fe20000011600 */
[----:B------:R2:W5:Y:S03]  /*16880*/  LDL.LU.64 R210, [R1+0x148] ;  /* 0x0001480001d27983 */ /* 0x0005660000300a00 */
[----:B------:R-:W-:-:S02]  /*16890*/  LOP3.LUT R2, R2, 0xff, RZ, 0xc0, !PT ;  /* 0x000000ff02027812 */ /* 0x000fc400078ec0ff */
[----:B------:R-:W-:Y:S02]  /*168a0*/  PRMT R5, R5, 0x5410, R8 ;  /* 0x0000541005057816 */ /* 0x000fe40000000008 */
[----:B------:R-:W-:Y:S01]  /*168b0*/  MOV R175, R162 ;  /* 0x000000a200af7202 */ /* 0x000fe20000000f00 */
[----:B------:R-:W-:Y:S01]  /*168c0*/  IMAD.MOV.U32 R163, RZ, RZ, R203 ;  /* 0x000000ffffa37224 */ /* 0x000fe200078e00cb */
[----:B------:R-:W-:Y:S01]  /*168d0*/  HSET2.LE.AND R0, R4, R20, PT ;  /* 0x0000001404007233 */ /* 0x000fe20003803000 */
[----:B------:R2:W5:Y:S01]  /*168e0*/  LDL.LU R209, [R1+0x140] ;  /* 0x0001400001d17983 */ /* 0x0005620000300800 */
[----:B------:R-:W-:-:S03]  /*168f0*/  PRMT R2, R2, 0x5410, R6 ;  /* 0x0000541002027816 */ /* 0x000fc60000000006 */
[----:B------:R-:W-:Y:S01]  /*16900*/  LOP3.LUT R4, R0, R212, RZ, 0xc0, !PT ;  /* 0x000000d400047212 */ /* 0x000fe200078ec0ff */
[----:B------:R2:W5:Y:S01]  /*16910*/  LDL.LU R208, [R1+0x13c] ;  /* 0x00013c0001d07983 */ /* 0x0005620000300800 */
[--C-:B------:R-:W-:Y:S02]  /*16920*/  HSET2.LE.AND R0, R2, R20.reuse, PT ;  /* 0x0000001402007233 */ /* 0x100fe40003803000 */
[--C-:B------:R-:W-:Y:S01]  /*16930*/  HSET2.LE.AND R2, R9, R20.reuse, PT ;  /* 0x0000001409027233 */ /* 0x100fe20003803000 */
[----:B------:R2:W5:Y:S01]  /*16940*/  LDL.LU R207, [R1+0x138] ;  /* 0x0001380001cf7983 */ /* 0x0005620000300800 */
[----:B------:R-:W-:Y:S02]  /*16950*/  HSET2.LE.AND R7, R5, R20, PT ;  /* 0x0000001405077233 */ /* 0x000fe40003803000 */
[----:B------:R-:W-:Y:S01]  /*16960*/  LOP3.LUT R5, R0, R213, RZ, 0xc0, !PT ;  /* 0x000000d500057212 */ /* 0x000fe200078ec0ff */
[----:B------:R2:W5:Y:S01]  /*16970*/  LDL.LU R206, [R1+0x134] ;  /* 0x0001340001ce7983 */ /* 0x0005620000300800 */
[----:B------:R-:W-:-:S02]  /*16980*/  LOP3.LUT R6, R2, R214, RZ, 0xc0, !PT ;  /* 0x000000d602067212 */ /* 0x000fc400078ec0ff */
[----:B------:R-:W-:Y:S01]  /*16990*/  LOP3.LUT R7, R7, R215, RZ, 0xc0, !PT ;  /* 0x000000d707077212 */ /* 0x000fe200078ec0ff */
[----:B------:R-:W-:Y:S01]  /*169a0*/  IMAD.MOV.U32 R0, RZ, RZ, R167 ;  /* 0x000000ffff007224 */ /* 0x000fe200078e00a7 */
[----:B------:R-:W-:Y:S01]  /*169b0*/  MOV R162, R202 ;  /* 0x000000ca00a27202 */ /* 0x000fe20000000f00 */
[----:B------:R2:W5:Y:S04]  /*169c0*/  LDL.LU R205, [R1+0x130] ;  /* 0x0001300001cd7983 */ /* 0x0005680000300800 */
[C---:B-1----:R-:W-:Y:S01]  /*169d0*/  HMMA.16816.F32 R8, R4.reuse, R14, R16 ;  /* 0x0000000e0408723c */ /* 0x042fe20000001810 */
[----:B------:R-:W1:Y:S04]  /*169e0*/  LDSM.16.MT88.4 R16, [R186+0x18800] ;  /* 0x01880000ba10783b */ /* 0x000e680000004200 */
[----:B------:R2:W5:Y:S01]  /*169f0*/  LDL.LU R204, [R1+0x12c] ;  /* 0x00012c0001cc7983 */ /* 0x0005620000300800 */
[C---:B------:R-:W-:Y:S03]  /*16a00*/  HMMA.16816.F32 R164, R4.reuse, R12, R52 ;  /* 0x0000000c04a4723c */ /* 0x040fe60000001834 */
[----:B------:R-:W3:Y:S04]  /*16a10*/  LDSM.16.MT88.4 R12, [R188+0x18800] ;  /* 0x01880000bc0c783b */ /* 0x000ee80000004200 */
[----:B------:R2:W5:Y:S04]  /*16a20*/  LDL.LU R201, [R1+0x128] ;  /* 0x0001280001c97983 */ /* 0x0005680000300800 */
[----:B------:R2:W5:Y:S04]  /*16a30*/  LDL.LU.64 R202, [R1+0x120] ;  /* 0x0001200001ca7983 */ /* 0x0005680000300a00 */
[----:B------:R2:W5:Y:S03]  /*16a40*/  LDL.LU R200, [R1+0x118] ;  /* 0x0001180001c87983 */ /* 0x0005660000300800 */
[----:B------:R-:W-:Y:S01]  /*16a50*/  MOV R213, R11 ;  /* 0x0000000b00d57202 */ /* 0x000fe20000000f00 */
[----:B------:R-:W-:Y:S01]  /*16a60*/  IMAD.MOV.U32 R212, RZ, RZ, R9 ;  /* 0x000000ffffd47224 */ /* 0x000fe200078e0009 */
[----:B------:R-:W-:Y:S01]  /*16a70*/  MOV R2, R8 ;  /* 0x0000000800027202 */ /* 0x000fe20000000f00 */
[----:B------:R-:W-:Y:S01]  /*16a80*/  IMAD.MOV.U32 R172, RZ, RZ, R10 ;  /* 0x000000ffffac7224 */ /* 0x000fe200078e000a */
[----:B------:R2:W5:Y:S04]  /*16a90*/  LDL.LU R199, [R1+0x114] ;  /* 0x0001140001c77983 */ /* 0x0005680000300800 */
[----:B------:R-:W4:Y:S04]  /*16aa0*/  LDSM.16.MT88.4 R8, [R187+0x18800] ;  /* 0x01880000bb08783b */ /* 0x000f280000004200 */
[----:B------:R2:W5:Y:S01]  /*16ab0*/  LDL.LU R198, [R1+0x110] ;  /* 0x0001100001c67983 */ /* 0x0005620000300800 */
        /* <DEDUP_REMOVED lines=9> */
[C---:B-1----:R-:W-:Y:S06]  /*16b50*/  HMMA.16816.F32 R108, R4.reuse, R16, R108 ;  /* 0x00000010046c723c */ /* 0x042fec000000186c */
[----:B---3--:R-:W-:-:S15]  /*16b60*/  HMMA.16816.F32 R240, R4, R12, R72 ;  /* 0x0000000c04f0723c */ /* 0x008fde0000001848 */
[----:B------:R-:W-:-:S03]  /*16b70*/  NOP ;  /* 0x0000000000007918 */ /* 0x000fc60000000000 */
[----:B------:R-:W-:Y:S01]  /*16b80*/  IMAD.MOV.U32 R36, RZ, RZ, R109 ;  /* 0x000000ffff247224 */ /* 0x000fe200078e006d */
[----:B------:R-:W-:Y:S01]  /*16b90*/  MOV R78, R110 ;  /* 0x0000006e004e7202 */ /* 0x000fe20000000f00 */
[----:B------:R-:W-:Y:S02]  /*16ba0*/  IMAD.MOV.U32 R77, RZ, RZ, R111 ;  /* 0x000000ffff4d7224 */ /* 0x000fe400078e006f */
[----:B------:R-:W-:Y:S02]  /*16bb0*/  IMAD.MOV.U32 R76, RZ, RZ, R108 ;  /* 0x000000ffff4c7224 */ /* 0x000fe400078e006c */
[----:B------:R-:W-:Y:S01]  /*16bc0*/  HMMA.16816.F32 R108, R4, R14, R60 ;  /* 0x0000000e046c723c */ /* 0x000fe2000000183c */
[----:B------:R-:W1:Y:S01]  /*16bd0*/  LDSM.16.MT88.4 R12, [R185+0x1c800] ;  /* 0x01c80000b90c783b */ /* 0x000e620000004200 */
[----:B------:R-:W-:Y:S02]  /*16be0*/  IMAD.MOV.U32 R66, RZ, RZ, R213 ;  /* 0x000000ffff427224 */ /* 0x000fe400078e00d5 */
[----:B------:R-:W-:-:S02]  /*16bf0*/  IMAD.MOV.U32 R67, RZ, RZ, R212 ;  /* 0x000000ffff437224 */ /* 0x000fc400078e00d4 */
[C---:B------:R-:W-:Y:S01]  /*16c00*/  HMMA.16816.F32 R248, R4.reuse, R18, R88 ;  /* 0x0000001204f8723c */ /* 0x040fe20000001858 */
[----:B------:R-:W3:Y:S05]  /*16c10*/  LDSM.16.MT88.4 R16, [R187+0x1a800] ;  /* 0x01a80000bb10783b */ /* 0x000eea0000004200 */
[C---:B----4-:R-:W-:Y:S06]  /*16c20*/  HMMA.16816.F32 R228, R4.reuse, R8, R44 ;  /* 0x0000000804e4723c */ /* 0x050fec000000182c */
[C---:B------:R-:W-:Y:S01]  /*16c30*/  HMMA.16816.F32 R212, R4.reuse, R10, R28 ;  /* 0x0000000a04d4723c */ /* 0x040fe2000000181c */
[----:B------:R-:W4:Y:S05]  /*16c40*/  LDSM.16.MT88.4 R8, [R186+0x1c800] ;  /* 0x01c80000ba08783b */ /* 0x000f2a0000004200 */
[C---:B-1----:R-:W-:Y:S01]  /*16c50*/  HMMA.16816.F32 R68, R4.reuse, R12, R68 ;  /* 0x0000000c0444723c */ /* 0x042fe20000001844 */
        /* <DEDUP_REMOVED lines=21> */
[----:B------:R-:W-:Y:S01]  /*16db0*/  MOV R107, R68 ;  /* 0x00000044006b7202 */ /* 0x000fe20000000f00 */
[----:B------:R-:W-:Y:S01]  /*16dc0*/  IMAD.MOV.U32 R106, RZ, RZ, R69 ;  /* 0x000000ffff6a7224 */ /* 0x000fe200078e0045 */
[----:B------:R-:W-:Y:S01]  /*16dd0*/  MOV R68, R176 ;  /* 0x000000b000447202 */ /* 0x000fe20000000f00 */
[----:B------:R-:W-:Y:S01]  /*16de0*/  IMAD.MOV.U32 R105, RZ, RZ, R70 ;  /* 0x000000ffff697224 */ /* 0x000fe200078e0046 */
[----:B------:R-:W3:Y:S01]  /*16df0*/  LDSM.16.MT88.4 R12, [R187+0x1c800] ;  /* 0x01c80000bb0c783b */ /* 0x000ee20000004200 */
[----:B------:R-:W-:-:S02]  /*16e00*/  IMAD.MOV.U32 R70, RZ, RZ, R236 ;  /* 0x000000ffff467224 */ /* 0x000fc400078e00ec */
[----:B------:R-:W-:Y:S01]  /*16e10*/  IMAD.MOV.U32 R31, RZ, RZ, R178 ;  /* 0x000000ffff1f7224 */ /* 0x000fe200078e00b2 */
[----:B----4-:R-:W-:Y:S01]  /*16e20*/  HMMA.16816.F32 R236, R4, R8, R40 ;  /* 0x0000000804ec723c */ /* 0x010fe20000001828 */
[----:B------:R-:W-:Y:S02]  /*16e30*/  IMAD.MOV.U32 R69, RZ, RZ, R177 ;  /* 0x000000ffff457224 */ /* 0x000fe400078e00b1 */
[----:B------:R-:W-:-:S03]  /*16e40*/  IMAD.MOV.U32 R90, RZ, RZ, R179 ;  /* 0x000000ffff5a7224 */ /* 0x000fc600078e00b3 */
        /* <DEDUP_REMOVED lines=19> */
[C---:B---3--:R-:W-:Y:S06]  /*16f80*/  HMMA.16816.F32 R48, R4.reuse, R12, R96 ;  /* 0x0000000c0430723c */ /* 0x048fec0000001860 */
[C---:B------:R-:W-:Y:S01]  /*16f90*/  HMMA.16816.F32 R44, R4.reuse, R14, R116 ;  /* 0x0000000e042c723c */ /* 0x040fe20000001874 */
[----:B------:R-:W3:Y:S05]  /*16fa0*/  LDSM.16.MT88.4 R12, [R188+0x1e800] ;  /* 0x01e80000bc0c783b */ /* 0x000eea0000004200 */
[C---:B----4-:R-:W-:Y:S06]  /*16fb0*/  HMMA.16816.F32 R84, R4.reuse, R8, R120 ;  /* 0x000000080454723c */ /* 0x050fec0000001878 */
[----:B------:R-:W-:Y:S01]  /*16fc0*/  HMMA.16816.F32 R80, R4, R10, R124 ;  /* 0x0000000a0450723c */ /* 0x000fe2000000187c */
[----:B------:R-:W4:Y:S01]  /*16fd0*/  LDSM.16.MT88.4 R8, [R187+0x1e800] ;  /* 0x01e80000bb08783b */ /* 0x000f220000004200 */
[----:B------:R-:W-:-:S02]  /*16fe0*/  IMAD.MOV.U32 R117, RZ, RZ, R69 ;  /* 0x000000ffff757224 */ /* 0x000fc400078e0045 */
[----:B------:R-:W-:Y:S02]  /*16ff0*/  IMAD.MOV.U32 R119, RZ, RZ, R72 ;  /* 0x000000ffff777224 */ /* 0x000fe400078e0048 */
        /* <DEDUP_REMOVED lines=13> */
[----:B------:R-:W-:Y:S01]  /*170d0*/  IMAD.MOV.U32 R102, RZ, RZ, R28 ;  /* 0x000000ffff667224 */ /* 0x000fe200078e001c */
[----:B------:R-:W-:Y:S01]  /*170e0*/  MOV R28, R30 ;  /* 0x0000001e001c7202 */ /* 0x000fe20000000f00 */
[----:B------:R-:W-:Y:S01]  /*170f0*/  IMAD.MOV.U32 R116, RZ, RZ, R68 ;  /* 0x000000ffff747224 */ /* 0x000fe200078e0044 */
[----:B------:R-:W-:Y:S01]  /*17100*/  LOP3.LUT R0, R35, UR9, R0, 0x96, !PT ;  /* 0x0000000923007c12 */ /* 0x000fe2000f8e9600 */
        /* <DEDUP_REMOVED lines=11> */
[----:B------:R-:W-:Y:S01]  /*171c0*/  MOV R24, R62 ;  /* 0x0000003e00187202 */ /* 0x000fe20000000f00 */
[----:B-1----:R-:W-:Y:S01]  /*171d0*/  HMMA.16816.F32 R76, R4, R16, R128 ;  /* 0x00000010044c723c */ /* 0x002fe20000001880 */
[----:B------:R-:W-:Y:S01]  /*171e0*/  IMAD.MOV.U32 R122, RZ, RZ, R116 ;  /* 0x000000ffff7a7224 */ /* 0x000fe200078e0074 */
[----:B------:R-:W-:Y:S01]  /*171f0*/  MOV R116, R118 ;  /* 0x0000007600747202 */ /* 0x000fe20000000f00 */
[----:B------:R-:W-:-:S03]  /*17200*/  IMAD.MOV.U32 R118, RZ, RZ, R96 ;  /* 0x000000ffff767224 */ /* 0x000fc600078e0060 */
[----:B------:R-:W-:Y:S01]  /*17210*/  HMMA.16816.F32 R72, R4, R18, R136 ;  /* 0x000000120448723c */ /* 0x000fe20000001888 */
[----:B------:R-:W-:Y:S01]  /*17220*/  IMAD.MOV.U32 R96, RZ, RZ, R101 ;  /* 0x000000ffff607224 */ /* 0x000fe200078e0065 */
[----:B------:R-:W-:-:S04]  /*17230*/  MOV R101, R103 ;  /* 0x0000006700657202 */ /* 0x000fc80000000f00 */
[----:B---3--:R-:W-:Y:S01]  /*17240*/  HMMA.16816.F32 R68, R4, R12, R140 ;  /* 0x0000000c0444723c */ /* 0x008fe2000000188c */
[----:B------:R-:W-:-:S05]  /*17250*/  IMAD.MOV.U32 R103, RZ, RZ, R29 ;  /* 0x000000ffff677224 */ /* 0x000fca00078e001d */
[C---:B----4-:R-:W-:Y:S06]  /*17260*/  HMMA.16816.F32 R40, R4.reuse, R10, R144 ;  /* 0x0000000a0428723c */ /* 0x050fec0000001890 */
[C---:B------:R-:W-:Y:S06]  /*17270*/  HMMA.16816.F32 R60, R4.reuse, R14, R148 ;  /* 0x0000000e043c723c */ /* 0x040fec0000001894 */
[----:B------:R-:W-:Y:S01]  /*17280*/  HMMA.16816.F32 R56, R4, R8, R152 ;  /* 0x000000080438723c */ /* 0x000fe20000001898 */
[----:B------:R-:W-:Y:S01]  /*17290*/  IMAD.MOV.U32 R29, RZ, RZ, R91 ;  /* 0x000000ffff1d7224 */ /* 0x000fe200078e005b */
[----:B------:R-:W-:Y:S01]  /*172a0*/  MOV R123, R117 ;  /* 0x00000075007b7202 */ /* 0x000fe20000000f00 */
[----:B------:R-:W-:Y:S04]  /*172b0*/  LDSM.16.MT88.4 R16, [R186+0x19000] ;  /* 0x01900000ba10783b */ /* 0x000fe80000004200 */
[----:B------:R-:W-:Y:S01]  /*172c0*/  IMAD.WIDE.U32 R4, R0, -0x2daee0ad, RZ ;  /* 0xd2511f5300047825 */ /* 0x000fe200078e00ff */
[----:B------:R-:W-:Y:S01]  /*172d0*/  MOV R125, R90 ;  /* 0x0000005a007d7202 */ /* 0x000fe20000000f00 */
[----:B------:R-:W-:Y:S02]  /*172e0*/  LDSM.16.MT88.4 R12, [R188+0x19000] ;  /* 0x01900000bc0c783b */ /* 0x000fe40000004200 */
[----:B------:R-:W-:Y:S01]  /*172f0*/  IMAD.WIDE.U32 R6, R2, -0x2daee0ad, RZ ;  /* 0xd2511f5302067825 */ /* 0x000fe200078e00ff */
[----:B------:R-:W-:-:S03]  /*17300*/  LOP3.LUT R2, R5, UR8, R122, 0x96, !PT ;  /* 0x0000000805027c12 */ /* 0x000fc6000f8e967a */
[----:B------:R-:W-:Y:S01]  /*17310*/  IMAD.MOV.U32 R122, RZ, RZ, R116 ;  /* 0x000000ffff7a7224 */ /* 0x000fe200078e0074 */
[----:B------:R-:W-:Y:S01]  /*17320*/  LOP3.LUT R0, R7, UR11, R4, 0x96, !PT ;  /* 0x0000000b07007c12 */ /* 0x000fe2000f8e9604 */
        /* <DEDUP_REMOVED lines=10> */
[----:B------:R-:W-:-:S04]  /*173d0*/  IMAD.WIDE.U32 R4, R2, -0x326172a9, RZ ;  /* 0xcd9e8d5702047825 */ /* 0x000fc800078e00ff */
[----:B------:R-:W-:Y:S01]  /*173e0*/  IMAD.WIDE.U32 R30, R0, -0x326172a9, RZ ;  /* 0xcd9e8d57001e7825 */ /* 0x000fe200078e00ff */
[----:B------:R-:W-:-:S03]  /*173f0*/  LOP3.LUT R2, R5, UR7, R120, 0x96, !PT ;  /* 0x0000000705027c12 */ /* 0x000fc6000f8e9678 */
        /* <DEDUP_REMOVED lines=9> */
[----:B------:R-:W-:-:S02]  /*17490*/  IMAD.MOV.U32 R103, RZ, RZ, R28 ;  /* 0x000000ffff677224 */ /* 0x000fc400078e001c */
[----:B------:R-:W-:-:S04]  /*174a0*/  IMAD.WIDE.U32 R4, R2, -0x2daee0ad, RZ ;  /* 0xd2511f5302047825 */ /* 0x000fc800078e00ff */
[----:B------:R-:W-:Y:S01]  /*174b0*/  IMAD.WIDE.U32 R28, R0, -0x2daee0ad, RZ ;  /* 0xd2511f53001c7825 */ /* 0x000fe200078e00ff */
[----:B------:R-:W-:-:S04]  /*174c0*/  MOV R120, R116 ;  /* 0x0000007400787202 */ /* 0x000fc80000000f00 */
[----:B------:R-:W-:Y:S01]  /*174d0*/  LOP3.LUT R0, R29, UR4, R4, 0x96, !PT ;  /* 0x000000041d007c12 */ /* 0x000fe2000f8e9604 */
[----:B------:R-:W-:Y:S01]  /*174e0*/  IMAD.MOV.U32 R121, RZ, RZ, R123 ;  /* 0x000000ffff797224 */ /* 0x000fe200078e007b */
[----:B------:R-:W-:-:S03]  /*174f0*/  LOP3.LUT R2, R5, UR10, R6, 0x96, !PT ;  /* 0x0000000a05027c12 */ /* 0x000fc6000f8e9606 */
[----:B------:R-:W-:Y:S01]  /*17500*/  IMAD.WIDE.U32 R4, R0, -0x326172a9, RZ ;  /* 0xcd9e8d5700047825 */ /* 0x000fe200078e00ff */
[----:B------:R-:W-:-:S03]  /*17510*/  MOV R131, R120 ;  /* 0x0000007800837202 */ /* 0x000fc60000000f00 */
        /* <DEDUP_REMOVED lines=9> */
[----:B------:R-:W-:Y:S01]  /*175b0*/  LOP3.LUT R0, R4, 0xffff, RZ, 0xc0, !PT ;  /* 0x0000ffff04007812 */ /* 0x000fe200078ec0ff */
[----:B------:R-:W-:-:S02]  /*175c0*/  IMAD.MOV.U32 R127, RZ, RZ, R25 ;  /* 0x000000ffff7f7224 */ /* 0x000fc400078e0019 */
[----:B------:R-:W-:Y:S02]  /*175d0*/  IMAD.MOV.U32 R120, RZ, RZ, R26 ;  /* 0x000000ffff787224 */ /* 0x000fe400078e001a */
[----:B------:R-:W-:Y:S01]  /*175e0*/  IMAD.WIDE.U32 R22, R2, -0x326172a9, RZ ;  /* 0xcd9e8d5702167825 */ /* 0x000fe200078e00ff */
[----:B------:R-:W1:Y:S01]  /*175f0*/  LDSM.16.MT88.4 R24, [R185+0x19000] ;  /* 0x01900000b918783b */ /* 0x000e620000004200 */
[----:B------:R-:W-:Y:S02]  /*17600*/  SHF.R.U32.HI R6, RZ, 0x8, R0 ;  /* 0x00000008ff067819 */ /* 0x000fe40000011600 */
[----:B------:R-:W-:Y:S02]  /*17610*/  LOP3.LUT R2, R4, 0xff, RZ, 0xc0, !PT ;  /* 0x000000ff04027812 */ /* 0x000fe400078ec0ff */
[----:B------:R-:W-:Y:S02]  /*17620*/  LOP3.LUT R0, R5, UR27, R22, 0x96, !PT ;  /* 0x0000001b05007c12 */ /* 0x000fe4000f8e9616 */
[----:B------:R-:W-:-:S02]  /*17630*/  PRMT R10, R2, 0x5410, R6 ;  /* 0x00005410020a7816 */ /* 0x000fc40000000006 */
[C---:B------:R-:W-:Y:S02]  /*17640*/  LOP3.LUT R2, R0.reuse, 0xffff, RZ, 0xc0, !PT ;  /* 0x0000ffff00027812 */ /* 0x040fe400078ec0ff */
[----:B------:R-:W-:Y:S02]  /*17650*/  LOP3.LUT R7, R0, 0xff, RZ, 0xc0, !PT ;  /* 0x000000ff00077812 */ /* 0x000fe400078ec0ff */
[--C-:B------:R-:W-:Y:S02]  /*17660*/  SHF.R.U32.HI R5, RZ, 0x10, R0.reuse ;  /* 0x00000010ff057819 */ /* 0x100fe40000011600 */
[----:B------:R-:W-:Y:S02]  /*17670*/  SHF.R.U32.HI R6, RZ, 0x18, R0 ;  /* 0x00000018ff067819 */ /* 0x000fe40000011600 */
[----:B------:R-:W-:Y:S02]  /*17680*/  SHF.R.U32.HI R0, RZ, 0x8, R2 ;  /* 0x00000008ff007819 */ /* 0x000fe40000011602 */
[----:B------:R-:W-:-:S02]  /*17690*/  SHF.R.U32.HI R8, RZ, 0x10, R4 ;  /* 0x00000010ff087819 */ /* 0x000fc40000011604 */
[----:B------:R-:W-:Y:S02]  /*176a0*/  PRMT R0, R7, 0x5410, R0 ;  /* 0x0000541007007816 */ /* 0x000fe40000000000 */
[----:B------:R-:W-:Y:S02]  /*176b0*/  SHF.R.U32.HI R9, RZ, 0x18, R4 ;  /* 0x00000018ff097819 */ /* 0x000fe40000011604 */
[----:B------:R-:W-:Y:S02]  /*176c0*/  LOP3.LUT R4, R8, 0xff, RZ, 0xc0, !PT ;  /* 0x000000ff08047812 */ /* 0x000fe400078ec0ff */
[----:B------:R-:W-:Y:S01]  /*176d0*/  LOP3.LUT R2, R5, 0xff, RZ, 0xc0, !PT ;  /* 0x000000ff05027812 */ /* 0x000fe200078ec0ff */
[----:B------:R-:W-:Y:S01]  /*176e0*/  IMAD.MOV.U32 R90, RZ, RZ, R21 ;  /* 0x000000ffff5a7224 */ /* 0x000fe200078e0015 */
[----:B------:R-:W-:Y:S02]  /*176f0*/  HSET2.LE.AND R0, R0, R20, PT ;  /* 0x0000001400007233 */ /* 0x000fe40003803000 */
[----:B------:R-:W-:-:S02]  /*17700*/  PRMT R21, R4, 0x5410, R9 ;  /* 0x0000541004157816 */ /* 0x000fc40000000009 */
        /* <DEDUP_REMOVED lines=25> */
[----:B------:R-:W-:-:S02]  /*178a0*/  IMAD.MOV.U32 R126, RZ, RZ, R122 ;  /* 0x000000ffff7e7224 */ /* 0x000fc400078e007a */
[----:B------:R-:W-:Y:S01]  /*178b0*/  IMAD.MOV.U32 R121, RZ, RZ, R88 ;  /* 0x000000ffff797224 */ /* 0x000fe200078e0058 */
[----:B------:R-:W3:Y:S01]  /*178c0*/  LDSM.16.MT88.4 R8, [R187+0x19000] ;  /* 0x01900000bb08783b */ /* 0x000ee20000004200 */
[----:B------:R-:W-:Y:S01]  /*178d0*/  IMAD.MOV.U32 R122, RZ, RZ, R89 ;  /* 0x000000ffff7a7224 */ /* 0x000fe200078e0059 */
[----:B------:R-:W-:Y:S01]  /*178e0*/  MOV R123, R90 ;  /* 0x0000005a007b7202 */ /* 0x000fe20000000f00 */
[----:B------:R-:W-:Y:S01]  /*178f0*/  IMAD.MOV.U32 R88, RZ, RZ, R192 ;  /* 0x000000ffff587224 */ /* 0x000fe200078e00c0 */
[----:B------:R2:W5:Y:S01]  /*17900*/  LDL.LU R194, [R1+0x100] ;  /* 0x0001000001c27983 */ /* 0x0005620000300800 */
[----:B------:R-:W-:Y:S01]  /*17910*/  IMAD.MOV.U32 R153, RZ, RZ, R130 ;  /* 0x000000ffff997224 */ /* 0x000fe200078e0082 */
[----:B------:R-:W-:Y:S01]  /*17920*/  MOV R89, R190 ;  /* 0x000000be00597202 */ /* 0x000fe20000000f00 */
[----:B-1----:R-:W-:Y:S01]  /*17930*/  HMMA.16816.F32 R164, R4, R24, R164 ;  /* 0x0000001804a4723c */ /* 0x002fe200000018a4 */
[----:B------:R2:W5:Y:S01]  /*17940*/  LDL.LU R193, [R1+0xfc] ;  /* 0x0000fc0001c17983 */ /* 0x0005620000300800 */
[----:B------:R-:W-:Y:S01]  /*17950*/  MOV R130, R127 ;  /* 0x0000007f00827202 */ /* 0x000fe20000000f00 */
[----:B------:R-:W-:-:S02]  /*17960*/  IMAD.MOV.U32 R90, RZ, RZ, R189 ;  /* 0x000000ffff5a7224 */ /* 0x000fc400078e00bd */
[----:B------:R2:W5:Y:S01]  /*17970*/  LDL.LU R192, [R1+0xf8] ;  /* 0x0000f80001c07983 */ /* 0x0005620000300800 */
[C---:B------:R-:W-:Y:S01]  /*17980*/  HMMA.16816.F32 R36, R4.reuse, R26, R36 ;  /* 0x0000001a0424723c */ /* 0x040fe20000001824 */
[----:B------:R-:W-:Y:S02]  /*17990*/  IMAD.MOV.U32 R127, RZ, RZ, R116 ;  /* 0x000000ffff7f7224 */ /* 0x000fe400078e0074 */
[----:B------:R2:W5:Y:S01]  /*179a0*/  LDL.LU R190, [R1+0xf4] ;  /* 0x0000f40001be7983 */ /* 0x0005620000300800 */
[----:B------:R-:W-:Y:S02]  /*179b0*/  IMAD.MOV.U32 R116, RZ, RZ, R184 ;  /* 0x000000ffff747224 */ /* 0x000fe400078e00b8 */
[C---:B------:R-:W-:Y:S01]  /*179c0*/  HMMA.16816.F32 R156, R4.reuse, R16, R156 ;  /* 0x00000010049c723c */ /* 0x040fe2000000189c */
[----:B------:R-:W1:Y:S04]  /*179d0*/  LDSM.16.MT88.4 R24, [R185+0x1b000] ;  /* 0x01b00000b918783b */ /* 0x000e680000004200 */
[----:B------:R2:W5:Y:S01]  /*179e0*/  LDL.LU R189, [R1+0xf0] ;  /* 0x0000f00001bd7983 */ /* 0x0005620000300800 */
[----:B------:R-:W-:Y:S03]  /*179f0*/  HMMA.16816.F32 R52, R4, R18, R52 ;  /* 0x000000120434723c */ /* 0x000fe60000001834 */
[----:B------:R2:W5:Y:S04]  /*17a00*/  LDL.LU R184, [R1+0xec] ;  /* 0x0000ec0001b87983 */ /* 0x0005680000300800 */
        /* <DEDUP_REMOVED lines=10> */
[----:B------:R-:W-:Y:S02]  /*17ab0*/  IMAD.MOV.U32 R124, RZ, RZ, R121 ;  /* 0x000000ffff7c7224 */ /* 0x000fe400078e0079 */
[----:B------:R-:W-:Y:S01]  /*17ac0*/  IMAD.MOV.U32 R126, RZ, RZ, R123 ;  /* 0x000000ffff7e7224 */ /* 0x000fe200078e007b */
[----:B------:R-:W-:Y:S01]  /*17ad0*/  MOV R123, R91 ;  /* 0x0000005b007b7202 */ /* 0x000fe20000000f00 */
[----:B------:R-:W-:Y:S01]  /*17ae0*/  IMAD.MOV.U32 R121, RZ, RZ, R89 ;  /* 0x000000ffff797224 */ /* 0x000fe200078e0059 */
[----:B------:R-:W-:Y:S01]  /*17af0*/  HMMA.16816.F32 R148, R4, R12, R232 ;  /* 0x0000000c0494723c */ /* 0x000fe200000018e8 */
[----:B------:R-:W-:-:S05]  /*17b00*/  IMAD.MOV.U32 R122, RZ, RZ, R90 ;  /* 0x000000ffff7a7224 */ /* 0x000fca00078e005a */
[C---:B------:R-:W-:Y:S01]  /*17b10*/  HMMA.16816.F32 R88, R4.reuse, R14, R224 ;  /* 0x0000000e0458723c */ /* 0x040fe200000018e0 */
[----:B------:R-:W2:Y:S01]  /*17b20*/  LDSM.16.MT88.4 R12, [R188+0x1b000] ;  /* 0x01b00000bc0c783b */ /* 0x000ea20000004200 */
[----:B------:R-:W-:Y:S01]  /*17b30*/  IMAD.MOV.U32 R235, RZ, RZ, R128 ;  /* 0x000000ffffeb7224 */ /* 0x000fe200078e0080 */
[----:B------:R-:W-:Y:S01]  /*17b40*/  MOV R144, R129 ;  /* 0x0000008100907202 */ /* 0x000fe20000000f00 */
[----:B------:R-:W-:Y:S02]  /*17b50*/  IMAD.MOV.U32 R233, RZ, RZ, R130 ;  /* 0x000000ffffe97224 */ /* 0x000fe400078e0082 */
[----:B---3--:R-:W-:Y:S01]  /*17b60*/  HMMA.16816.F32 R140, R4, R8, R112 ;  /* 0x00000008048c723c */ /* 0x008fe20000001870 */
[----:B------:R-:W-:Y:S01]  /*17b70*/  MOV R130, R100 ;  /* 0x0000006400827202 */ /* 0x000fe20000000f00 */
[----:B------:R-:W-:Y:S01]  /*17b80*/  IMAD.MOV.U32 R129, RZ, RZ, R101 ;  /* 0x000000ffff817224 */ /* 0x000fe200078e0065 */
[----:B------:R-:W-:-:S03]  /*17b90*/  MOV R35, R103 ;  /* 0x0000006700237202 */ /* 0x000fc60000000f00 */
[----:B------:R-:W-:Y:S01]  /*17ba0*/  HMMA.16816.F32 R92, R4, R10, R92 ;  /* 0x0000000a045c723c */ /* 0x000fe2000000185c */
[----:B------:R-:W3:Y:S01]  /*17bb0*/  LDSM.16.MT88.4 R8, [R187+0x1b000] ;  /* 0x01b00000bb08783b */ /* 0x000ee20000004200 */
[----:B------:R-:W-:-:S04]  /*17bc0*/  IMAD.MOV.U32 R128, RZ, RZ, R102 ;  /* 0x000000ffff807224 */ /* 0x000fc800078e0066 */
[C---:B-1----:R-:W-:Y:S06]  /*17bd0*/  HMMA.16816.F32 R100, R4.reuse, R26, R248 ;  /* 0x0000001a0464723c */ /* 0x042fec00000018f8 */
[C---:B------:R-:W-:Y:S01]  /*17be0*/  HMMA.16816.F32 R96, R4.reuse, R24, R96 ;  /* 0x000000180460723c */ /* 0x040fe20000001860 */
[----:B------:R-:W-:Y:S01]  /*17bf0*/  IMAD.MOV.U32 R248, RZ, RZ, R107 ;  /* 0x000000fffff87224 */ /* 0x000fe200078e006b */
[----:B------:R-:W-:Y:S01]  /*17c00*/  MOV R250, R105 ;  /* 0x0000006900fa7202 */ /* 0x000fe20000000f00 */
[----:B------:R-:W-:Y:S01]  /*17c10*/  IMAD.MOV.U32 R249, RZ, RZ, R106 ;  /* 0x000000fffff97224 */ /* 0x000fe200078e006a */
[----:B------:R-:W1:Y:S01]  /*17c20*/  LDSM.16.MT88.4 R24, [R185+0x1d000] ;  /* 0x01d00000b918783b */ /* 0x000e620000004200 */
[----:B------:R-:W-:Y:S01]  /*17c30*/  IMAD.MOV.U32 R251, RZ, RZ, R104 ;  /* 0x000000fffffb7224 */ /* 0x000fe200078e0068 */
[C---:B----4-:R-:W-:Y:S06]  /*17c40*/  HMMA.16816.F32 R108, R4.reuse, R18, R108 ;  /* 0x00000012046c723c */ /* 0x050fec000000186c */
[C---:B------:R-:W-:Y:S01]  /*17c50*/  HMMA.16816.F32 R104, R4.reuse, R16, R240 ;  /* 0x000000100468723c */ /* 0x040fe200000018f0 */
[----:B------:R-:W4:Y:S01]  /*17c60*/  LDSM.16.MT88.4 R16, [R186+0x1d000] ;  /* 0x01d00000ba10783b */ /* 0x000f220000004200 */
[----:B------:R-:W-:Y:S01]  /*17c70*/  IMAD.MOV.U32 R34, RZ, RZ, R153 ;  /* 0x000000ffff227224 */ /* 0x000fe200078e0099 */
[----:B------:R-:W-:Y:S01]  /*17c80*/  MOV R21, R154 ;  /* 0x0000009a00157202 */ /* 0x000fe20000000f00 */
[----:B------:R-:W-:Y:S01]  /*17c90*/  IMAD.MOV.U32 R234, RZ, RZ, R155 ;  /* 0x000000ffffea7224 */ /* 0x000fe200078e009b */
[----:B------:R-:W-:Y:S01]  /*17ca0*/  MOV R154, R117 ;  /* 0x00000075009a7202 */ /* 0x000fe20000000f00 */
[----:B------:R-:W-:Y:S01]  /*17cb0*/  IMAD.MOV.U32 R147, RZ, RZ, R131 ;  /* 0x000000ffff937224 */ /* 0x000fe200078e0083 */
[----:B--2---:R-:W-:Y:S01]  /*17cc0*/  HMMA.16816.F32 R112, R4, R12, R228 ;  /* 0x0000000c0470723c */ /* 0x004fe200000018e4 */
[----:B------:R-:W-:-:S02]  /*17cd0*/  IMAD.MOV.U32 R153, RZ, RZ, R116 ;  /* 0x000000ffff997224 */ /* 0x000fc400078e0074 */
[----:B------:R-:W-:Y:S02]  /*17ce0*/  IMAD.MOV.U32 R155, RZ, RZ, R118 ;  /* 0x000000ffff9b7224 */ /* 0x000fe400078e0076 */
[----:B------:R-:W-:Y:S02]  /*17cf0*/  IMAD.MOV.U32 R131, RZ, RZ, R119 ;  /* 0x000000ffff837224 */ /* 0x000fe400078e0077 */
        /* <DEDUP_REMOVED lines=8> */
[----:B---3--:R-:W-:Y:S01]  /*17d80*/  HMMA.16816.F32 R124, R4, R10, R168 ;  /* 0x0000000a047c723c */ /* 0x008fe200000018a8 */
[----:B------:R-:W-:-:S02]  /*17d90*/  IMAD.MOV.U32 R0, RZ, RZ, R121 ;  /* 0x000000ffff007224 */ /* 0x000fc400078e0079 */
[----:B------:R-:W-:-:S03]  /*17da0*/  IMAD.MOV.U32 R152, RZ, RZ, R123 ;  /* 0x000000ffff987224 */ /* 0x000fc600078e007b */
[C---:B------:R-:W-:Y:S01]  /*17db0*/  HMMA.16816.F32 R120, R4.reuse, R8, R172 ;  /* 0x000000080478723c */ /* 0x040fe200000018ac */
[----:B------:R-:W3:Y:S05]  /*17dc0*/  LDSM.16.MT88.4 R8, [R187+0x1d000] ;  /* 0x01d00000bb08783b */ /* 0x000eea0000004200 */
[C---:B-1----:R-:W-:Y:S06]  /*17dd0*/  HMMA.16816.F32 R168, R4.reuse, R24, R248 ;  /* 0x0000001804a8723c */ /* 0x042fec00000018f8 */
[C---:B------:R-:W-:Y:S06]  /*17de0*/  HMMA.16816.F32 R172, R4.reuse, R26, R244 ;  /* 0x0000001a04ac723c */ /* 0x040fec00000018f4 */
[----:B----4-:R-:W-:Y:S01]  /*17df0*/  HMMA.16816.F32 R24, R4, R18, R176 ;  /* 0x000000120418723c */ /* 0x010fe200000018b0 */
[----:B------:R-:W-:-:S05]  /*17e00*/  IMAD.MOV.U32 R250, RZ, RZ, R226 ;  /* 0x000000fffffa7224 */ /* 0x000fca00078e00e2 */
[----:B------:R-:W-:Y:S01]  /*17e10*/  HMMA.16816.F32 R212, R4, R16, R236 ;  /* 0x0000001004d4723c */ /* 0x000fe200000018ec */
[----:B------:R-:W-:-:S05]  /*17e20*/  IMAD.MOV.U32 R243, RZ, RZ, R250 ;  /* 0x000000fffff37224 */ /* 0x000fca00078e00fa */
[----:B--2---:R-:W-:Y:S01]  /*17e30*/  HMMA.16816.F32 R244, R4, R14, R64 ;  /* 0x0000000e04f4723c */ /* 0x004fe20000001840 */
[----:B------:R-:W-:Y:S01]  /*17e40*/  MOV R226, R227 ;  /* 0x000000e300e27202 */ /* 0x000fe20000000f00 */
[----:B------:R-:W-:-:S10]  /*17e50*/  IMAD.MOV.U32 R227, RZ, RZ, R232 ;  /* 0x000000ffffe37224 */ /* 0x000fd400078e00e8 */
[----:B------:R-:W-:Y:S01]  /*17e60*/  IMAD.MOV.U32 R18, RZ, RZ, R25 ;  /* 0x000000ffff127224 */ /* 0x000fe200078e0019 */
[----:B------:R-:W-:Y:S01]  /*17e70*/  MOV R17, R26 ;  /* 0x0000001a00117202 */ /* 0x000fe20000000f00 */
[----:B------:R-:W-:-:S03]  /*17e80*/  IMAD.MOV.U32 R16, RZ, RZ, R24 ;  /* 0x000000ffff107224 */ /* 0x000fc600078e0018 */
[----:B------:R-:W-:Y:S01]  /*17e90*/  MOV R66, R18 ;  /* 0x0000001200427202 */ /* 0x000fe20000000f00 */
[----:B------:R-:W-:Y:S02]  /*17ea0*/  IMAD.MOV.U32 R67, RZ, RZ, R17 ;  /* 0x000000ffff437224 */ /* 0x000fe400078e0011 */
[----:B------:R-:W-:Y:S02]  /*17eb0*/  IMAD.MOV.U32 R65, RZ, RZ, R16 ;  /* 0x000000ffff417224 */ /* 0x000fe400078e0010 */
[----:B------:R-:W1:Y:S01]  /*17ec0*/  LDSM.16.MT88.4 R16, [R185+0x1f000] ;  /* 0x01f00000b910783b */ /* 0x000e620000004200 */
[----:B------:R-:W-:Y:S01]  /*17ed0*/  MOV R224, R21 ;  /* 0x0000001500e07202 */ /* 0x000fe20000000f00 */
[----:B------:R-:W-:Y:S01]  /*17ee0*/  IMAD.MOV.U32 R225, RZ, RZ, R34 ;  /* 0x000000ffffe17224 */ /* 0x000fe200078e0022 */
[----:B------:R-:W-:Y:S01]  /*17ef0*/  MOV R64, R243 ;  /* 0x000000f300407202 */ /* 0x000fe20000000f00 */
[----:B---3--:R-:W-:Y:S01]  /*17f00*/  HMMA.16816.F32 R236, R4, R10, R44 ;  /* 0x0000000a04ec723c */ /* 0x008fe2000000182c */
[----:B------:R-:W-:Y:S01]  /*17f10*/  MOV R232, R137 ;  /* 0x0000008900e87202 */ /* 0x000fe20000000f00 */
[----:B------:R-:W-:Y:S01]  /*17f20*/  IMAD.MOV.U32 R251, RZ, RZ, R234 ;  /* 0x000000fffffb7224 */ /* 0x000fe200078e00ea */
[----:B------:R-:W-:-:S03]  /*17f30*/  MOV R231, R224 ;  /* 0x000000e000e77202 */ /* 0x000fc60000000f00 */
[C---:B------:R-:W-:Y:S01]  /*17f40*/  HMMA.16816.F32 R240, R4.reuse, R8, R48 ;  /* 0x0000000804f0723c */ /* 0x040fe20000001830 */
[----:B------:R-:W2:Y:S01]  /*17f50*/  LDSM.16.MT88.4 R8, [R188+0x1f000] ;  /* 0x01f00000bc08783b */ /* 0x000ea20000004200 */
[----:B------:R-:W-:Y:S02]  /*17f60*/  IMAD.MOV.U32 R224, RZ, RZ, R225 ;  /* 0x000000ffffe07224 */ /* 0x000fe400078e00e1 */
[----:B------:R-:W-:Y:S01]  /*17f70*/  IMAD.MOV.U32 R225, RZ, RZ, R232 ;  /* 0x000000ffffe17224 */ /* 0x000fe200078e00e8 */
[----:B------:R-:W-:Y:S01]  /*17f80*/  MOV R232, R233 ;  /* 0x000000e900e87202 */ /* 0x000fe20000000f00 */
[----:B------:R-:W-:Y:S02]  /*17f90*/  IMAD.MOV.U32 R230, RZ, RZ, R251 ;  /* 0x000000ffffe67224 */ /* 0x000fe400078e00fb */
[----:B------:R-:W-:Y:S01]  /*17fa0*/  IMAD.MOV.U32 R233, RZ, RZ, R144 ;  /* 0x000000ffffe97224 */ /* 0x000fe200078e0090 */
[----:B------:R-:W-:Y:S01]  /*17fb0*/  HMMA.16816.F32 R248, R4, R12, R160 ;  /* 0x0000000c04f8723c */ /* 0x000fe200000018a0 */
[----:B------:R-:W-:Y:S01]  /*17fc0*/  IMAD.MOV.U32 R144, RZ, RZ, R27 ;  /* 0x000000ffff907224 */ /* 0x000fe200078e001b */
[----:B------:R-:W3:Y:S04]  /*17fd0*/  LDSM.16.MT88.4 R12, [R186+0x1f000] ;  /* 0x01f00000ba0c783b */ /* 0x000ee80000004200 */
[----:B------:R-:W4:Y:S01]  /*17fe0*/  LDSM.16.MT88.4 R24, [R187+0x1f000] ;  /* 0x01f00000bb18783b */ /* 0x000f220000004200 */
        /* <DEDUP_REMOVED lines=8> */
[----:B------:R-:W4:Y:S01]  /*18070*/  LDSM.16.MT88.4 R160, [R185+0x19800] ;  /* 0x01980000b9a0783b */ /* 0x000f220000004200 */
[C---:B-1----:R-:W-:Y:S07]  /*18080*/  HMMA.16816.F32 R228, R4.reuse, R18, R80 ;  /* 0x0000001204e4723c */ /* 0x042fee0000001850 */
[----:B------:R-:W-:Y:S01]  /*18090*/  IMAD.MOV.U32 R81, RZ, RZ, R0 ;  /* 0x000000ffff517224 */ /* 0x000fe200078e0000 */
[----:B------:R-:W-:Y:S01]  /*180a0*/  LOP3.LUT R0, R23, UR33, R30, 0x96, !PT ;  /* 0x0000002117007c12 */ /* 0x000fe2000f8e961e */
[----:B--2---:R-:W-:Y:S01]  /*180b0*/  HMMA.16816.F32 R176, R4, R8, R68 ;  /* 0x0000000804b0723c */ /* 0x004fe20000001844 */
[----:B------:R-:W-:Y:S01]  /*180c0*/  MOV R80, R2 ;  /* 0x0000000200507202 */ /* 0x000fe20000000f00 */
[----:B------:R-:W-:-:S05]  /*180d0*/  IMAD.MOV.U32 R138, RZ, RZ, R213 ;  /* 0x000000ffff8a7224 */ /* 0x000fca00078e00d5 */
[----:B------:R-:W-:Y:S01]  /*180e0*/  IMAD.WIDE.U32 R8, R0, -0x2daee0ad, RZ ;  /* 0xd2511f5300087825 */ /* 0x000fe200078e00ff */
[----:B------:R-:W-:Y:S02]  /*180f0*/  MOV R139, R212 ;  /* 0x000000d4008b7202 */ /* 0x000fe40000000f00 */
[----:B------:R-:W-:Y:S01]  /*18100*/  MOV R136, R215 ;  /* 0x000000d700887202 */ /* 0x000fe20000000f00 */
[----:B------:R-:W-:Y:S01]  /*18110*/  IMAD.MOV.U32 R48, RZ, RZ, R225 ;  /* 0x000000ffff307224 */ /* 0x000fe200078e00e1 */
[----:B------:R-:W-:Y:S01]  /*18120*/  MOV R83, R226 ;  /* 0x000000e200537202 */ /* 0x000fe20000000f00 */
[----:B------:R-:W-:Y:S01]  /*18130*/  IMAD.MOV.U32 R82, RZ, RZ, R227 ;  /* 0x000000ffff527224 */ /* 0x000fe200078e00e3 */
[----:B------:R-:W-:Y:S01]  /*18140*/  LOP3.LUT R2, R8, 0xffff, RZ, 0xc0, !PT ;  /* 0x0000ffff08027812 */ /* 0x000fe200078ec0ff */
[----:B------:R-:W-:Y:S01]  /*18150*/  IMAD.MOV.U32 R47, RZ, RZ, R232 ;  /* 0x000000ffff2f7224 */ /* 0x000fe200078e00e8 */
[----:B---3--:R-:W-:Y:S01]  /*18160*/  HMMA.16816.F32 R224, R4, R12, R76 ;  /* 0x0000000c04e0723c */ /* 0x008fe2000000184c */
[----:B------:R-:W-:-:S02]  /*18170*/  IMAD.MOV.U32 R45, RZ, RZ, R234 ;  /* 0x000000ffff2d7224 */ /* 0x000fc400078e00ea */
[----:B------:R-:W-:-:S03]  /*18180*/  IMAD.MOV.U32 R44, RZ, RZ, R235 ;  /* 0x000000ffff2c7224 */ /* 0x000fc600078e00eb */
[----:B------:R-:W-:Y:S01]  /*18190*/  HMMA.16816.F32 R212, R4, R14, R72 ;  /* 0x0000000e04d4723c */ /* 0x000fe20000001848 */
[----:B------:R-:W-:Y:S01]  /*181a0*/  LOP3.LUT R0, R9, UR21, R28, 0x96, !PT ;  /* 0x0000001509007c12 */ /* 0x000fe2000f8e961c */
[----:B------:R-:W-:-:S04]  /*181b0*/  IMAD.MOV.U32 R76, RZ, RZ, R139 ;  /* 0x000000ffff4c7224 */ /* 0x000fc800078e008b */
[----:B------:R-:W-:Y:S01]  /*181c0*/  HMMA.16816.F32 R232, R4, R16, R84 ;  /* 0x0000001004e8723c */ /* 0x000fe20000001854 */
[----:B------:R-:W-:Y:S01]  /*181d0*/  IMAD.MOV.U32 R77, RZ, RZ, R138 ;  /* 0x000000ffff4d7224 */ /* 0x000fe200078e008a */
[----:B------:R-:W-:Y:S01]  /*181e0*/  MOV R78, R137 ;  /* 0x00000089004e7202 */ /* 0x000fe20000000f00 */
[----:B------:R-:W-:-:S03]  /*181f0*/  IMAD.MOV.U32 R79, RZ, RZ, R136 ;  /* 0x000000ffff4f7224 */ /* 0x000fc600078e0088 */
[C---:B----4-:R-:W-:Y:S01]  /*18200*/  HMMA.16816.F32 R12, R4.reuse, R24, R56 ;  /* 0x00000018040c723c */ /* 0x050fe20000001838 */
[----:B------:R-:W-:Y:S01]  /*18210*/  SHF.R.U32.HI R9, RZ, 0x18, R8 ;  /* 0x00000018ff097819 */ /* 0x000fe20000011608 */
[----:B------:R-:W1:Y:S04]  /*18220*/  LDSM.16.MT88.4 R136, [R187+0x19800] ;  /* 0x01980000bb88783b */ /* 0x000e680000004200 */
[C---:B------:R-:W-:Y:S01]  /*18230*/  HMMA.16816.F32 R16, R4.reuse, R10, R60 ;  /* 0x0000000a0410723c */ /* 0x040fe2000000183c */
[----:B------:R-:W-:Y:S01]  /*18240*/  IMAD.MOV.U32 R84, RZ, RZ, R152 ;  /* 0x000000ffff547224 */ /* 0x000fe200078e0098 */
[----:B------:R-:W-:Y:S01]  /*18250*/  MOV R86, R154 ;  /* 0x0000009a00567202 */ /* 0x000fe20000000f00 */
[----:B------:R-:W-:Y:S01]  /*18260*/  IMAD.MOV.U32 R85, RZ, RZ, R153 ;  /* 0x000000ffff557224 */ /* 0x000fe200078e0099 */
[----:B------:R-:W-:Y:S01]  /*18270*/  MOV R29, R47 ;  /* 0x0000002f001d7202 */ /* 0x000fe20000000f00 */
[----:B------:R-:W-:Y:S01]  /*18280*/  IMAD.MOV.U32 R87, RZ, RZ, R155 ;  /* 0x000000ffff577224 */ /* 0x000fe200078e009b */
[----:B------:R-:W-:Y:S01]  /*18290*/  HMMA.16816.F32 R24, R4, R26, R40 ;  /* 0x0000001a0418723c */ /* 0x000fe20000001828 */
[----:B------:R-:W2:Y:S01]  /*182a0*/  LDSM.16.MT88.4 R40, [R185+0x1b800] ;  /* 0x01b80000b928783b */ /* 0x000ea20000004200 */
[----:B------:R-:W-:Y:S01]  /*182b0*/  MOV R47, R144 ;  /* 0x00000090002f7202 */ /* 0x000fe20000000f00 */
[----:B------:R-:W-:Y:S01]  /*182c0*/  IMAD.MOV.U32 R23, RZ, RZ, R145 ;  /* 0x000000ffff177224 */ /* 0x000fe200078e0091 */
[----:B------:R-:W-:Y:S01]  /*182d0*/  MOV R31, R147 ;  /* 0x00000093001f7202 */ /* 0x000fe20000000f00 */
[----:B------:R-:W3:Y:S02]  /*182e0*/  LDSM.16.MT88.4 R152, [R186+0x19800] ;  /* 0x01980000ba98783b */ /* 0x000ee40000004200 */
[----:B------:R-:W-:-:S02]  /*182f0*/  SHF.R.U32.HI R4, RZ, 0x8, R2 ;  /* 0x00000008ff047819 */ /* 0x000fc40000011602 */
[----:B------:R-:W-:Y:S01]  /*18300*/  LOP3.LUT R2, R8, 0xff, RZ, 0xc0, !PT ;  /* 0x000000ff08027812 */ /* 0x000fe200078ec0ff */
[----:B------:R-:W-:Y:S01]  /*18310*/  IMAD.MOV.U32 R30, RZ, RZ, R146 ;  /* 0x000000ffff1e7224 */ /* 0x000fe200078e0092 */
[----:B------:R-:W-:Y:S01]  /*18320*/  SHF.R.U32.HI R5, RZ, 0x10, R0 ;  /* 0x00000010ff057819 */ /* 0x000fe20000011600 */
[----:B------:R-:W-:Y:S01]  /*18330*/  IMAD.MOV.U32 R11, RZ, RZ, R48 ;  /* 0x000000ffff0b7224 */ /* 0x000fe200078e0030 */
[----:B------:R-:W-:Y:S01]  /*18340*/  PRMT R10, R2, 0x5410, R4 ;  /* 0x00005410020a7816 */ /* 0x000fe20000000004 */
[----:B------:R-:W-:Y:S01]  /*18350*/  IMAD.MOV.U32 R22, RZ, RZ, R64 ;  /* 0x000000ffff167224 */ /* 0x000fe200078e0040 */
[C---:B------:R-:W-:Y:S01]  /*18360*/  LOP3.LUT R2, R0.reuse, 0xffff, RZ, 0xc0, !PT ;  /* 0x0000ffff00027812 */ /* 0x040fe200078ec0ff */
[----:B------:R-:W4:Y:S01]  /*18370*/  LDSM.16.MT88.4 R144, [R188+0x19800] ;  /* 0x01980000bc90783b */ /* 0x000f220000004200 */
[----:B------:R-:W-:Y:S02]  /*18380*/  SHF.R.U32.HI R6, RZ, 0x10, R8 ;  /* 0x00000010ff067819 */ /* 0x000fe40000011608 */
[----:B------:R-:W-:Y:S01]  /*18390*/  LOP3.LUT R8, R0, 0xff, RZ, 0xc0, !PT ;  /* 0x000000ff00087812 */ /* 0x000fe200078ec0ff */
[----:B------:R-:W-:Y:S01]  /*183a0*/  LDSM.16.MT88.4 R56, [R188+0x1b800] ;  /* 0x01b80000bc38783b */ /* 0x000fe20000004200 */
[----:B------:R-:W-:-:S02]  /*183b0*/  SHF.R.U32.HI R7, RZ, 0x18, R0 ;  /* 0x00000018ff077819 */ /* 0x000fc40000011600 */
[----:B------:R-:W-:Y:S01]  /*183c0*/  SHF.R.U32.HI R0, RZ, 0x8, R2 ;  /* 0x00000008ff007819 */ /* 0x000fe20000011602 */
[----:B------:R-:W-:Y:S01]  /*183d0*/  LDSM.16.MT88.4 R72, [R185+0x1d800] ;  /* 0x01d80000b948783b */ /* 0x000fe20000004200 */
[----:B------:R-:W-:Y:S02]  /*183e0*/  LOP3.LUT R2, R5, 0xff, RZ, 0xc0, !PT ;  /* 0x000000ff05027812 */ /* 0x000fe400078ec0ff */
[----:B------:R-:W-:Y:S02]  /*183f0*/  PRMT R0, R8, 0x5410, R0 ;  /* 0x0000541008007816 */ /* 0x000fe40000000000 */
[----:B------:R-:W-:Y:S02]  /*18400*/  PRMT R2, R2, 0x5410, R7 ;  /* 0x0000541002027816 */ /* 0x000fe40000000007 */
[----:B------:R-:W-:Y:S02]  /*18410*/  LOP3.LUT R4, R6, 0xff, RZ, 0xc0, !PT ;  /* 0x000000ff06047812 */ /* 0x000fe400078ec0ff */
[----:B------:R-:W-:-:S02]  /*18420*/  HSET2.LE.AND R0, R0, R20, PT ;  /* 0x0000001400007233 */ /* 0x000fc40003803000 */
[----:B------:R-:W-:Y:S02]  /*18430*/  PRMT R5, R4, 0x5410, R9 ;  /* 0x0000541004057816 */ /* 0x000fe40000000009 */
[--C-:B------:R-:W-:Y:S01]  /*18440*/  HSET2.LE.AND R2, R2, R20.reuse, PT ;  /* 0x0000001402027233 */ /* 0x100fe20003803000 */
[----:B------:R-:W-:Y:S01]  /*18450*/  IMAD.MOV.U32 R8, RZ, RZ, R82 ;  /* 0x000000ffff087224 */ /* 0x000fe200078e0052 */
[--C-:B------:R-:W-:Y:S01]  /*18460*/  HSET2.LE.AND R4, R10, R20.reuse, PT ;  /* 0x000000140a047233 */ /* 0x100fe20003803000 */
[----:B------:R-:W-:Y:S01]  /*18470*/  IMAD.MOV.U32 R10, RZ, RZ, R83 ;  /* 0x000000ffff0a7224 */ /* 0x000fe200078e0053 */
[----:B------:R-:W-:Y:S02]  /*18480*/  HSET2.LE.AND R5, R5, R20, PT ;  /* 0x0000001405057233 */ /* 0x000fe40003803000 */
        /* <DEDUP_REMOVED lines=12> */
[----:B------:R-:W4:Y:S04]  /*18550*/  LDSM.16.MT88.4 R48, [R186+0x1b800] ;  /* 0x01b80000ba30783b */ /* 0x000f280000004200 */
[----:B------:R-:W4:Y:S01]  /*18560*/  LDSM.16.MT88.4 R64, [R187+0x1b800] ;  /* 0x01b80000bb40783b */ /* 0x000f220000004200 */
[----:B------:R-:W-:-:S02]  /*18570*/  LOP3.LUT R130, R4, R130, RZ, 0xc0, !PT ;  /* 0x0000008204827212 */ /* 0x000fc400078ec0ff */
[----:B------:R-:W-:Y:S01]  /*18580*/  LOP3.LUT R131, R5, R131, RZ, 0xc0, !PT ;  /* 0x0000008305837212 */ /* 0x000fe200078ec0ff */
[----:B------:R-:W-:Y:S01]  /*18590*/  IMAD.MOV.U32 R28, RZ, RZ, R80 ;  /* 0x000000ffff1c7224 */ /* 0x000fe200078e0050 */
[----:B------:R-:W-:Y:S05]  /*185a0*/  LDSM.16.MT88.4 R4, [R187+0x1f800] ;  /* 0x01f80000bb04783b */ /* 0x000fea0000004200 */
[C---:B------:R-:W-:Y:S06]  /*185b0*/  HMMA.16816.F32 R164, R128.reuse, R160, R164 ;  /* 0x000000a080a4723c */ /* 0x040fec00000018a4 */
[C---:B------:R-:W-:Y:S06]  /*185c0*/  HMMA.16816.F32 R160, R128.reuse, R162, R36 ;  /* 0x000000a280a0723c */ /* 0x040fec0000001824 */
[C---:B-1----:R-:W-:Y:S06]  /*185d0*/  HMMA.16816.F32 R140, R128.reuse, R136, R140 ;  /* 0x00000088808c723c */ /* 0x042fec000000188c */
[C---:B------:R-:W-:Y:S06]  /*185e0*/  HMMA.16816.F32 R136, R128.reuse, R138, R92 ;  /* 0x0000008a8088723c */ /* 0x040fec000000185c */
[C---:B--2---:R-:W-:Y:S01]  /*185f0*/  HMMA.16816.F32 R36, R128.reuse, R40, R96 ;  /* 0x000000288024723c */ /* 0x044fe20000001860 */
[----:B------:R-:W-:Y:S01]  /*18600*/  IMAD.MOV.U32 R93, RZ, RZ, R81 ;  /* 0x000000ffff5d7224 */ /* 0x000fe200078e0051 */
[----:B------:R-:W-:Y:S01]  /*18610*/  MOV R94, R82 ;  /* 0x00000052005e7202 */ /* 0x000fe20000000f00 */
[----:B------:R-:W-:Y:S01]  /*18620*/  IMAD.MOV.U32 R95, RZ, RZ, R83 ;  /* 0x000000ffff5f7224 */ /* 0x000fe200078e0053 */
[----:B------:R-:W-:Y:S02]  /*18630*/  LDSM.16.MT88.4 R96, [R187+0x1d800] ;  /* 0x01d80000bb60783b */ /* 0x000fe40000004200 */
[C---:B---3--:R-:W-:Y:S02]  /*18640*/  HMMA.16816.F32 R156, R128.reuse, R152, R156 ;  /* 0x00000098809c723c */ /* 0x048fe4000000189c */
[----:B------:R-:W1:Y:S04]  /*18650*/  LDSM.16.MT88.4 R80, [R186+0x1d800] ;  /* 0x01d80000ba50783b */ /* 0x000e680000004200 */
[C---:B------:R-:W-:Y:S06]  /*18660*/  HMMA.16816.F32 R40, R128.reuse, R42, R100 ;  /* 0x0000002a8028723c */ /* 0x040fec0000001864 */
[----:B------:R-:W-:Y:S01]  /*18670*/  HMMA.16816.F32 R152, R128, R154, R52 ;  /* 0x0000009a8098723c */ /* 0x000fe20000001834 */
[----:B------:R-:W-:Y:S01]  /*18680*/  IMAD.MOV.U32 R100, RZ, RZ, R44 ;  /* 0x000000ffff647224 */ /* 0x000fe200078e002c */
[----:B------:R-:W-:Y:S01]  /*18690*/  MOV R101, R45 ;  /* 0x0000002d00657202 */ /* 0x000fe20000000f00 */
[----:B------:R-:W-:-:S02]  /*186a0*/  IMAD.MOV.U32 R102, RZ, RZ, R46 ;  /* 0x000000ffff667224 */ /* 0x000fc400078e002e */
[----:B------:R-:W-:Y:S01]  /*186b0*/  IMAD.MOV.U32 R103, RZ, RZ, R47 ;  /* 0x000000ffff677224 */ /* 0x000fe200078e002f */
[C---:B----4-:R-:W-:Y:S06]  /*186c0*/  HMMA.16816.F32 R148, R128.reuse, R144, R148 ;  /* 0x000000908094723c */ /* 0x050fec0000001894 */
[C---:B------:R-:W-:Y:S01]  /*186d0*/  HMMA.16816.F32 R144, R128.reuse, R146, R88 ;  /* 0x000000928090723c */ /* 0x040fe20000001858 */
[----:B------:R-:W2:Y:S05]  /*186e0*/  LDSM.16.MT88.4 R88, [R188+0x1d800] ;  /* 0x01d80000bc58783b */ /* 0x000eaa0000004200 */
[C---:B------:R-:W-:Y:S01]  /*186f0*/  HMMA.16816.F32 R44, R128.reuse, R48, R104 ;  /* 0x00000030802c723c */ /* 0x040fe20000001868 */
[----:B------:R-:W3:Y:S05]  /*18700*/  LDSM.16.MT88.4 R104, [R185+0x1f800] ;  /* 0x01f80000b968783b */ /* 0x000eea0000004200 */
[C---:B------:R-:W-:Y:S01]  /*18710*/  HMMA.16816.F32 R52, R128.reuse, R56, R112 ;  /* 0x000000388034723c */ /* 0x040fe20000001870 */
[----:B------:R-:W4:Y:S05]  /*18720*/  LDSM.16.MT88.4 R112, [R186+0x1f800] ;  /* 0x01f80000ba70783b */ /* 0x000f2a0000004200 */
[C---:B------:R-:W-:Y:S01]  /*18730*/  HMMA.16816.F32 R60, R128.reuse, R64, R120 ;  /* 0x00000040803c723c */ /* 0x040fe20000001878 */
[----:B------:R-:W4:Y:S05]  /*18740*/  LDSM.16.MT88.4 R120, [R188+0x1f800] ;  /* 0x01f80000bc78783b */ /* 0x000f2a0000004200 */
[C---:B------:R-:W-:Y:S01]  /*18750*/  HMMA.16816.F32 R68, R128.reuse, R72, R168 ;  /* 0x000000488044723c */ /* 0x040fe200000018a8 */
[----:B------:R1:W-:Y:S05]  /*18760*/  STG.E.U16 desc[UR28][R32.64+-0xfe], R133 ;  /* 0xffff028520007986 */ /* 0x0003ea000c10151c */
[----:B------:R-:W-:Y:S01]  /*18770*/  HMMA.16816.F32 R72, R128, R74, R172 ;  /* 0x0000004a8048723c */ /* 0x000fe200000018ac */
[----:B------:R-:W-:Y:S01]  /*18780*/  MOV R168, R2 ;  /* 0x0000000200a87202 */ /* 0x000fe20000000f00 */
[----:B------:R-:W-:Y:S01]  /*18790*/  IMAD.MOV.U32 R169, RZ, RZ, R0 ;  /* 0x000000ffffa97224 */ /* 0x000fe200078e0000 */
[----:B------:R-:W-:Y:S01]  /*187a0*/  MOV R171, R10 ;  /* 0x0000000a00ab7202 */ /* 0x000fe20000000f00 */
[----:B------:R-:W-:-:S03]  /*187b0*/  IMAD.MOV.U32 R170, RZ, RZ, R20 ;  /* 0x000000ffffaa7224 */ /* 0x000fc600078e0014 */
[----:B------:R-:W-:Y:S01]  /*187c0*/  MOV R173, R93 ;  /* 0x0000005d00ad7202 */ /* 0x000fe20000000f00 */
[----:B------:R-:W-:Y:S02]  /*187d0*/  IMAD.MOV.U32 R174, RZ, RZ, R94 ;  /* 0x000000ffffae7224 */ /* 0x000fe400078e005e */
[----:B------:R-:W-:Y:S01]  /*187e0*/  IMAD.MOV.U32 R175, RZ, RZ, R95 ;  /* 0x000000ffffaf7224 */ /* 0x000fe200078e005f */
[----:B------:R-:W-:Y:S01]  /*187f0*/  MOV R20, R28 ;  /* 0x0000001c00147202 */ /* 0x000fe20000000f00 */
[----:B------:R-:W-:Y:S01]  /*18800*/  IMAD.MOV.U32 R2, RZ, RZ, R8 ;  /* 0x000000ffff027224 */ /* 0x000fe200078e0008 */
[----:B------:R1:W-:Y:S01]  /*18810*/  STG.E.U16 desc[UR28][R218.64+-0xf0], R173 ;  /* 0xffff10adda007986 */ /* 0x0003e2000c10151c */
[----:B------:R-:W-:Y:S01]  /*18820*/  IMAD.MOV.U32 R0, RZ, RZ, R9 ;  /* 0x000000ffff007224 */ /* 0x000fe200078e0009 */
[----:B------:R-:W-:Y:S01]  /*18830*/  MOV R9, R86 ;  /* 0x0000005600097202 */ /* 0x000fe20000000f00 */
[----:B------:R-:W-:Y:S01]  /*18840*/  IMAD.MOV.U32 R10, RZ, RZ, R84 ;  /* 0x000000ffff0a7224 */ /* 0x000fe200078e0054 */
[----:B------:R1:W-:Y:S01]  /*18850*/  STG.E.U16 desc[UR28][R218.64+-0xee], R174 ;  /* 0xffff12aeda007986 */ /* 0x0003e2000c10151c */
[----:B------:R-:W-:-:S02]  /*18860*/  IMAD.MOV.U32 R8, RZ, RZ, R85 ;  /* 0x000000ffff087224 */ /* 0x000fc400078e0055 */
[----:B------:R-:W-:Y:S01]  /*18870*/  IMAD.MOV.U32 R28, RZ, RZ, R87 ;  /* 0x000000ffff1c7224 */ /* 0x000fe200078e0057 */
        /* <DEDUP_REMOVED lines=14> */
[C---:B-1----:R-:W-:Y:S03]  /*18960*/  HMMA.16816.F32 R76, R128.reuse, R80, R76 ;  /* 0x00000050804c723c */ /* 0x042fe6000000184c */
        /* <DEDUP_REMOVED lines=16> */
[C---:B------:R-:W-:Y:S03]  /*18a70*/  HMMA.16816.F32 R92, R128.reuse, R96, R240 ;  /* 0x00000060805c723c */ /* 0x040fe600000018f0 */
[----:B------:R1:W-:Y:S03]  /*18a80*/  STG.E.U16 desc[UR28][R32.64+-0x8e], R134 ;  /* 0xffff728620007986 */ /* 0x0003e6000c10151c */
        /* <DEDUP_REMOVED lines=12> */
[----:B------:R-:W-:-:S02]  /*18b50*/  FADD.FTZ R239, R35, R34 ;  /* 0x0000002223ef7221 */ /* 0x000fc40000010000 */
[----:B-1----:R-:W-:-:S15]  /*18b60*/  IADD3.X R215, R219, -0x1, RZ, P0, !PT ;  /* 0xffffffffdbd77810 */ /* 0x002fde00007fe4ff */
[----:B------:R-:W-:-:S04]  /*18b70*/  NOP ;  /* 0x0000000000007918 */ /* 0x000fc80000000000 */
.L_x_2164:
        /* <DEDUP_REMOVED lines=8> */
[----:B------:R-:W4:Y:S01]  /*18c00*/  LDL.LU R2, [R1+0xe8] ;  /* 0x0000e80001027983 */ /* 0x000f220000300800 */
[----:B------:R-:W-:Y:S01]  /*18c10*/  IMAD.U32 R6, RZ, RZ, UR4 ;  /* 0x00000004ff067e24 */ /* 0x000fe2000f8e00ff */
[----:B------:R-:W-:-:S02]  /*18c20*/  ULDC UR4, c[0x0][0x2d0] ;  /* 0x0000b40000047ab9 */ /* 0x000fc40000000800 */
[----:B------:R-:W4:Y:S01]  /*18c30*/  LDL.LU R11, [R1+0xe4] ;  /* 0x0000e400010b7983 */ /* 0x000f220000300800 */
[----:B--2---:R-:W-:Y:S02]  /*18c40*/  IMAD.MOV.U32 R12, RZ, RZ, R4 ;  /* 0x000000ffff0c7224 */ /* 0x004fe400078e0004 */
[----:B---3--:R-:W-:Y:S02]  /*18c50*/  IMAD.MOV.U32 R13, RZ, RZ, R0 ;  /* 0x000000ffff0d7224 */ /* 0x008fe400078e0000 */
[----:B------:R-:W1:Y:S02]  /*18c60*/  S2R R0, SR_TID.X ;  /* 0x0000000000007919 */ /* 0x000e640000002100 */
[----:B-1----:R-:W-:-:S04]  /*18c70*/  SHF.R.S32.HI R10, RZ, 0x1f, R0 ;  /* 0x0000001fff0a7819 */ /* 0x002fc80000011400 */
[----:B------:R-:W-:-:S04]  /*18c80*/  LEA.HI R10, R10, R0, RZ, 0x3 ;  /* 0x000000000a0a7211 */ /* 0x000fc800078f18ff */
[----:B------:R-:W-:-:S05]  /*18c90*/  LOP3.LUT R4, R10, 0xfffffff8, RZ, 0xc0, !PT ;  /* 0xfffffff80a047812 */ /* 0x000fca00078ec0ff */
[----:B------:R-:W-:-:S04]  /*18ca0*/  IMAD.IADD R4, R0, 0x1, -R4 ;  /* 0x0000000100047824 */ /* 0x000fc800078e0a04 */
[----:B------:R-:W-:-:S05]  /*18cb0*/  IMAD.SHL.U32 R4, R4, 0x8, RZ ;  /* 0x0000000804047824 */ /* 0x000fca00078e00ff */
[--C-:B------:R-:W-:Y:S01]  /*18cc0*/  SHF.R.S32.HI R5, RZ, 0x1f, R4.reuse ;  /* 0x0000001fff057819 */ /* 0x100fe20000011404 */
[----:B------:R-:W-:Y:S02]  /*18cd0*/  IMAD.U32 R0, RZ, RZ, UR23 ;  /* 0x00000017ff007e24 */ /* 0x000fe4000f8e00ff */
[--C-:B------:R-:W-:Y:S01]  /*18ce0*/  IMAD.WIDE.U32 R6, R6, UR18, R4.reuse ;  /* 0x0000001206067c25 */ /* 0x100fe2000f8e0004 */
[----:B------:R-:W-:Y:S01]  /*18cf0*/  ISETP.GE.AND P2, PT, R4, UR4, PT ;  /* 0x0000000404007c0c */ /* 0x000fe2000bf46270 */
[----:B------:R-:W-:Y:S02]  /*18d00*/  USHF.R.S32.HI UR21, URZ, 0x1f, UR20 ;  /* 0x0000001f3f157899 */ /* 0x000fe40008011414 */
[----:B----4-:R-:W-:Y:S01]  /*18d10*/  IMAD.WIDE.U32 R8, R2, UR18, R4 ;  /* 0x0000001202087c25 */ /* 0x010fe2000f8e0004 */
[----:B------:R-:W-:Y:S01]  /*18d20*/  IADD3 R2, P0, R6, UR24, RZ ;  /* 0x0000001806027c10 */ /* 0x000fe2000ff1e0ff */
[----:B------:R-:W-:Y:S02]  /*18d30*/  UIADD3 UR10, UR34, -0x2, URZ ;  /* 0xfffffffe220a7890 */ /* 0x000fe4000fffe03f */
[----:B------:R-:W-:Y:S01]  /*18d40*/  IMAD.U32 R4, RZ, RZ, UR25 ;  /* 0x00000019ff047e24 */ /* 0x000fe2000f8e00ff */
[----:B------:R-:W-:Y:S01]  /*18d50*/  IADD3.X R6, R0, UR32, R7, P0, !PT ;  /* 0x0000002000067c10 */ /* 0x000fe200087fe407 */
[----:B------:R-:W-:Y:S01]  /*18d60*/  IMAD.WIDE.U32 R242, R12, -0x2daee0ad, RZ ;  /* 0xd2511f530cf27825 */ /* 0x000fe200078e00ff */
[----:B------:R-:W-:Y:S01]  /*18d70*/  IADD3 R0, P0, R8, UR26, RZ ;  /* 0x0000001a08007c10 */ /* 0x000fe2000ff1e0ff */
[----:B------:R-:W-:Y:S01]  /*18d80*/  UIADD3 UR11, UR34, -0x1, URZ ;  /* 0xffffffff220b7890 */ /* 0x000fe2000fffe03f */
[----:B------:R-:W-:Y:S01]  /*18d90*/  LEA R7, P1, R2, UR8, 0x1 ;  /* 0x0000000802077c11 */ /* 0x000fe2000f8208ff */
[----:B-----5:R-:W-:Y:S01]  /*18da0*/  IMAD.MOV.U32 R134, RZ, RZ, R3 ;  /* 0x000000ffff867224 */ /* 0x020fe200078e0003 */
[----:B------:R-:W-:Y:S01]  /*18db0*/  IADD3.X R4, R4, UR13, R9, P0, !PT ;  /* 0x0000000d04047c10 */ /* 0x000fe200087fe409 */
[----:B------:R-:W-:Y:S01]  /*18dc0*/  IMAD.MOV.U32 R133, RZ, RZ, R132 ;  /* 0x000000ffff857224 */ /* 0x000fe200078e0084 */
[----:B------:R-:W-:Y:S01]  /*18dd0*/  LEA R5, P0, R0, UR6, 0x1 ;  /* 0x0000000600057c11 */ /* 0x000fe2000f8008ff */
[----:B------:R1:W-:Y:S01]  /*18de0*/  STL [R1+0x7c], R7 ;  /* 0x00007c0701007387 */ /* 0x0003e20000100800 */
[----:B------:R-:W-:Y:S01]  /*18df0*/  LEA.HI.X R2, R2, UR9, R6, 0x1, P1 ;  /* 0x0000000902027c11 */ /* 0x000fe200088f0c06 */
[----:B------:R-:W-:Y:S01]  /*18e00*/  USHF.L.U32 UR18, UR20, 0x1, URZ ;  /* 0x0000000114127899 */ /* 0x000fe2000800063f */
[----:B------:R-:W-:Y:S01]  /*18e10*/  LEA.HI.X R0, R0, UR7, R4, 0x1, P0 ;  /* 0x0000000700007c11 */ /* 0x000fe200080f0c04 */
[----:B------:R2:W-:Y:S01]  /*18e20*/  STL [R1+0x78], R5 ;  /* 0x0000780501007387 */ /* 0x0005e20000100800 */
[----:B------:R-:W-:Y:S01]  /*18e30*/  UMOV UR19, URZ ;  /* 0x0000003f00137c82 */ /* 0x000fe20008000000 */
[----:B------:R-:W-:Y:S01]  /*18e40*/  ULDC UR13, c[0x0][0x2d0] ;  /* 0x0000b400000d7ab9 */ /* 0x000fe20000000800 */
[----:B------:R-:W-:Y:S01]  /*18e50*/  ULDC UR4, c[0x0][0x2ec] ;  /* 0x0000bb0000047ab9 */ /* 0x000fe20000000800 */
[----:B------:R-:W-:Y:S01]  /*18e60*/  USHF.L.U64.HI UR21, UR20, 0x1, UR21 ;  /* 0x0000000114157899 */ /* 0x000fe20008010215 */
[----:B------:R-:W-:Y:S01]  /*18e70*/  ULDC.64 UR6, c[0x0][0x250] ;  /* 0x0000940000067ab9 */ /* 0x000fe20000000a00 */
[----:B------:R-:W-:Y:S01]  /*18e80*/  ULDC.64 UR8, c[0x0][0x248] ;  /* 0x0000920000087ab9 */ /* 0x000fe20000000a00 */
[----:B-1----:R-:W1:Y:S08]  /*18e90*/  @!P2 LDC.64 R6, c[0x0][0x220] ;  /* 0x00008800ff06ab82 */ /* 0x002e700000000a00 */
[----:B--2---:R-:W2:Y:S01]  /*18ea0*/  @!P2 LDC.64 R4, c[0x0][0x220] ;  /* 0x00008800ff04ab82 */ /* 0x004ea20000000a00 */
[----:B------:R-:W-:Y:S04]  /*18eb0*/  STL [R1+0x74], R2 ;  /* 0x0000740201007387 */ /* 0x000fe80000100800 */
[----:B------:R-:W-:Y:S04]  /*18ec0*/  STL [R1+0x70], R0 ;  /* 0x0000700001007387 */ /* 0x000fe80000100800 */
[----:B-1----:R-:W-:Y:S04]  /*18ed0*/  @!P2 STL.64 [R1+0x90], R6 ;  /* 0x000090060100a387 */ /* 0x002fe80000100a00 */
[----:B--2---:R1:W-:Y:S02]  /*18ee0*/  @!P2 STL.64 [R1+0x88], R4 ;  /* 0x000088040100a387 */ /* 0x0043e40000100a00 */
[----:B-1----:R-:W-:-:S05]  /*18ef0*/  IMAD.WIDE.U32 R4, R13, -0x326172a9, RZ ;  /* 0xcd9e8d570d047825 */ /* 0x002fca00078e00ff */
[----:B------:R1:W-:Y:S04]  /*18f00*/  STL.64 [R1+0x68], R4 ;  /* 0x0000680401007387 */ /* 0x0003e80000100a00 */
[----:B------:R-:W2:Y:S04]  /*18f10*/  LDL.LU.64 R14, [R1+0xd0] ;  /* 0x0000d000010e7983 */ /* 0x000ea80000300a00 */
[----:B------:R-:W3:Y:S01]  /*18f20*/  LDL.LU.64 R12, [R1+0xd8] ;  /* 0x0000d800010c7983 */ /* 0x000ee20000300a00 */
[----:B------:R-:W-:Y:S02]  /*18f30*/  SHF.R.S32.HI R0, RZ, 0x3, R10 ;  /* 0x00000003ff007819 */ /* 0x000fe4000001140a */
[----:B------:R-:W-:-:S02]  /*18f40*/  LOP3.LUT R240, R5, R11, RZ, 0x3c, !PT ;  /* 0x0000000b05f07212 */ /* 0x000fc400078e3cff */
[----:B------:R-:W-:Y:S02]  /*18f50*/  IADD3 R236, P0, R0, 0x20, RZ ;  /* 0x0000002000ec7810 */ /* 0x000fe40007f1e0ff */
[----:B------:R-:W-:Y:S01]  /*18f60*/  SHF.R.S32.HI R0, RZ, 0x1f, R0 ;  /* 0x0000001fff007819 */ /* 0x000fe20000011400 */
[----:B------:R-:W-:-:S04]  /*18f70*/  IMAD.WIDE.U32 R240, R240, -0x2daee0ad, RZ ;  /* 0xd2511f53f0f07825 */ /* 0x000fc800078e00ff */
[----:B------:R-:W-:Y:S02]  /*18f80*/  IMAD.X R237, RZ, RZ, R0, P0 ;  /* 0x000000ffffed7224 */ /* 0x000fe400000e0600 */
[----:B--2---:R-:W-:Y:S02]  /*18f90*/  IMAD.MOV.U32 R3, RZ, RZ, R15 ;  /* 0x000000ffff037224 */ /* 0x004fe400078e000f */
[----:B---3--:R-:W-:-:S05]  /*18fa0*/  IMAD.MOV.U32 R2, RZ, RZ, R12 ;  /* 0x000000ffff027224 */ /* 0x008fca00078e000c */
[----:B------:R1:W-:Y:S01]  /*18fb0*/  STL.64 [R1+0x80], R2 ;  /* 0x0000800201007387 */ /* 0x0003e20000100a00 */
[----:B------:R-:W-:Y:S05]  /*18fc0*/  BRA `(.L_x_2172) ;  /* 0x0000000000fc7947 */ /* 0x000fea0003800000 */
.L_x_2174:
        /* <DEDUP_REMOVED lines=21> */
[----:B------:R-:W-:Y:S01]  /*19120*/  @!P2 LDGSTS.E.BYPASS.LTC128B.128 [R216+0x10000], desc[UR28][R170.64] ;  /* 0x10000000aad8afae */ /* 0x000fe2000b901d5c */
[----:B------:R-:W-:Y:S03]  /*19130*/  IADD3.X R132, R132, UR35, RZ, P1, !PT ;  /* 0x0000002384847c10 */ /* 0x000fe60008ffe4ff */
        /* <DEDUP_REMOVED lines=14> */
[----:B------:R2:W-:Y:S04]  /*19220*/  @!P3 LDGSTS.E.BYPASS.LTC128B.128 [R216+0x16000], desc[UR28][R168.64+0x180] ;  /* 0x16000180a8d8bfae */ /* 0x0005e8000b901d5c */
[----:B------:R1:W-:Y:S01]  /*19230*/  @P2 STS.128 [R216+0x11000], RZ ;  /* 0x011000ffd8002388 */ /* 0x0003e20000000c00 */
[----:B--2---:R-:W2:Y:S02]  /*19240*/  @!P2 LDC.64 R168, c[0x0][0x218] ;  /* 0x00008600ffa8ab82 */ /* 0x004ea40000000a00 */
        /* <DEDUP_REMOVED lines=23> */
.L_x_2172:
[----:B------:R-:W2:Y:S01]  /*193c0*/  LDL.64 R178, [R1+0x60] ;  /* 0x0000600001b27983 */ /* 0x000ea20000100a00 */
[----:B------:R-:W-:Y:S01]  /*193d0*/  UIADD3 UR25, UR11, -UR19, URZ ;  /* 0x800000130b197290 */ /* 0x000fe2000fffe03f */
[----:B------:R-:W-:Y:S04]  /*193e0*/  DEPBAR.LE SB0, 0x0 ;  /* 0x000080000000791a */ /* 0x000fe80000000000 */
[----:B---3--:R-:W3:Y:S01]  /*193f0*/  LDL.64 R12, [R1+0x80] ;  /* 0x00008000010c7983 */ /* 0x008ee20000100a00 */
[----:B------:R-:W-:Y:S01]  /*19400*/  IMAD.U32 R0, RZ, RZ, UR25 ;  /* 0x00000019ff007e24 */ /* 0x000fe2000f8e00ff */
[----:B------:R-:W-:Y:S02]  /*19410*/  UIADD3 UR20, UR34, -0x1, URZ ;  /* 0xffffffff22147890 */ /* 0x000fe4000fffe03f */
[----:B------:R-:W4:Y:S02]  /*19420*/  LDL R17, [R1+0x9c] ;  /* 0x00009c0001117983 */ /* 0x000f240000100800 */
[----:B------:R-:W-:Y:S01]  /*19430*/  USHF.R.S32.HI UR24, URZ, 0x1f, UR20 ;  /* 0x0000001f3f187899 */ /* 0x000fe20008011414 */
[C---:B-1----:R-:W-:Y:S01]  /*19440*/  LEA R2, P0, R0.reuse, R236, 0x6 ;  /* 0x000000ec00027211 */ /* 0x042fe200078030ff */
[----:B------:R-:W5:Y:S01]  /*19450*/  LDL R8, [R1+0x90] ;  /* 0x0000900001087983 */ /* 0x000f620000100800 */
[----:B------:R-:W-:Y:S01]  /*19460*/  UIMAD UR23, UR39, UR20, URZ ;  /* 0x00000014271772a4 */ /* 0x000fe2000f8e023f */
[----:B------:R-:W-:Y:S01]  /*19470*/  IMAD.U32 R6, RZ, RZ, UR20 ;  /* 0x00000014ff067e24 */ /* 0x000fe2000f8e00ff */
[----:B------:R-:W-:Y:S01]  /*19480*/  LEA.HI.X.SX32 R3, R0, R237, 0x6, P0 ;  /* 0x000000ed00037211 */ /* 0x000fe200000f36ff */
[----:B------:R-:W5:Y:S01]  /*19490*/  LDL R10, [R1+0x94] ;  /* 0x00009400010a7983 */ /* 0x000f620000100800 */
[----:B------:R-:W-:Y:S02]  /*194a0*/  UIMAD UR23, UR24, UR40, UR23 ;  /* 0x00000028181772a4 */ /* 0x000fe4000f8e0217 */
[----:B------:R-:W-:Y:S01]  /*194b0*/  UISETP.GT.AND UP0, UPT, UR20, UR5, UPT ;  /* 0x000000051400728c */ /* 0x000fe2000bf04270 */
[----:B------:R-:W5:Y:S01]  /*194c0*/  LDL R19, [R1+0x78] ;  /* 0x0000780001137983 */ /* 0x000f620000100800 */
[----:B------:R-:W-:Y:S03]  /*194d0*/  IMAD R3, R3, UR6, RZ ;  /* 0x0000000603037c24 */ /* 0x000fe6000f8e02ff */
[----:B------:R-:W5:Y:S01]  /*194e0*/  LDL R15, [R1+0x98] ;  /* 0x00009800010f7983 */ /* 0x000f620000100800 */
[----:B------:R-:W-:Y:S03]  /*194f0*/  IMAD R3, R2, UR7, R3 ;  /* 0x0000000702037c24 */ /* 0x000fe6000f8e0203 */
        /* <DEDUP_REMOVED lines=8> */
[C---:B--2---:R-:W-:Y:S04]  /*19580*/  LEA R4, P1, R0.reuse, R178, 0x6 ;  /* 0x000000b200047211 */ /* 0x044fe800078230ff */
[----:B------:R-:W-:Y:S01]  /*19590*/  LEA.HI.X.SX32 R5, R0, R179, 0x6, P1 ;  /* 0x000000b300057211 */ /* 0x000fe200008f36ff */
[----:B---3--:R-:W-:Y:S04]  /*195a0*/  IMAD.WIDE.U32 R6, R6, UR40, R12 ;  /* 0x0000002806067c25 */ /* 0x008fe8000f8e000c */
[----:B------:R-:W-:Y:S01]  /*195b0*/  VIADD R0, R7, UR23 ;  /* 0x0000001707007c36 */ /* 0x000fe20008000000 */
[----:B----4-:R-:W-:Y:S01]  /*195c0*/  ISETP.GE.AND P5, PT, R17, UR13, PT ;  /* 0x0000000d11007c0c */ /* 0x010fe2000bfa6270 */
[----:B------:R-:W-:Y:S01]  /*195d0*/  IMAD R5, R5, UR6, RZ ;  /* 0x0000000605057c24 */ /* 0x000fe2000f8e02ff */
[----:B------:R-:W-:Y:S01]  /*195e0*/  @!P2 IADD3 R7, P0, R6, UR22, RZ ;  /* 0x000000160607ac10 */ /* 0x000fe2000ff1e0ff */
[----:B------:R-:W-:Y:S01]  /*195f0*/  IMAD.WIDE.U32 R12, R4, UR6, RZ ;  /* 0x00000006040c7c25 */ /* 0x000fe2000f8e00ff */
[----:B-----5:R-:W-:Y:S01]  /*19600*/  @!P2 LEA R8, P1, R6, R8, 0x1 ;  /* 0x000000080608a211 */ /* 0x020fe200078208ff */
[----:B------:R-:W-:Y:S02]  /*19610*/  UIADD3 UR23, UR10, -UR19, URZ ;  /* 0x800000130a177290 */ /* 0x000fe4000fffe03f */
[----:B------:R-:W-:Y:S01]  /*19620*/  IMAD R5, R4, UR7, R5 ;  /* 0x0000000704057c24 */ /* 0x000fe2000f8e0205 */
[----:B------:R-:W-:Y:S01]  /*19630*/  @!P2 LEA.HI.X R9, R6, R10, R0, 0x1, P1 ;  /* 0x0000000a0609a211 */ /* 0x000fe200008f0c00 */
[----:B------:R-:W-:Y:S01]  /*19640*/  IMAD.WIDE.U32 R10, R2, UR6, RZ ;  /* 0x00000006020a7c25 */ /* 0x000fe2000f8e00ff */
[----:B------:R-:W-:Y:S02]  /*19650*/  @!P2 IADD3.X R0, R0, UR12, RZ, P0, !PT ;  /* 0x0000000c0000ac10 */ /* 0x000fe400087fe4ff */
[-C--:B------:R-:W-:Y:S01]  /*19660*/  LEA R4, P3, R12, R19.reuse, 0x1 ;  /* 0x000000130c047211 */ /* 0x080fe200078608ff */
[----:B------:R-:W-:Y:S01]  /*19670*/  IMAD.IADD R5, R13, 0x1, R5 ;  /* 0x000000010d057824 */ /* 0x000fe200078e0205 */
[----:B------:R-:W-:Y:S01]  /*19680*/  @!PT LDS RZ, [RZ] ;  /* 0x00000000fffff984 */ /* 0x000fe20000000800 */
[----:B------:R-:W-:Y:S01]  /*19690*/  @!PT LDS RZ, [RZ] ;  /* 0x00000000fffff984 */ /* 0x000fe20000000800 */
[----:B------:R-:W-:Y:S01]  /*196a0*/  @!PT LDS RZ, [RZ] ;  /* 0x00000000fffff984 */ /* 0x000fe20000000800 */
[----:B------:R1:W-:Y:S01]  /*196b0*/  @!P2 LDGSTS.E.BYPASS.LTC128B.128 [R216+0x18000], desc[UR28][R8.64] ;  /* 0x1800000008d8afae */ /* 0x0003e2000b901d5c */
[----:B------:R-:W-:Y:S01]  /*196c0*/  ISETP.GE.AND P4, PT, R15, UR13, PT ;  /* 0x0000000d0f007c0c */ /* 0x000fe2000bf86270 */
[----:B------:R-:W-:Y:S01]  /*196d0*/  IMAD.IADD R3, R11, 0x1, R3 ;  /* 0x000000010b037824 */ /* 0x000fe200078e0203 */
[----:B------:R-:W-:Y:S01]  /*196e0*/  LEA R2, P0, R10, R19, 0x1 ;  /* 0x000000130a027211 */ /* 0x000fe200078008ff */
[----:B------:R-:W-:Y:S01]  /*196f0*/  @P5 STS.128 [R216+0x1a000], RZ ;  /* 0x01a000ffd8005388 */ /* 0x000fe20000000c00 */
[-C--:B------:R-:W-:Y:S02]  /*19700*/  LEA.HI.X R5, R12, R16.reuse, R5, 0x1, P3 ;  /* 0x000000100c057211 */ /* 0x080fe400018f0c05 */
[----:B------:R-:W-:Y:S02]  /*19710*/  LEA.HI.X R3, R10, R16, R3, 0x1, P0 ;  /* 0x000000100a037211 */ /* 0x000fe400000f0c03 */
[----:B------:R-:W-:Y:S01]  /*19720*/  ISETP.GE.AND P3, PT, R14, UR13, PT ;  /* 0x0000000d0e007c0c */ /* 0x000fe2000bf66270 */
        /* <DEDUP_REMOVED lines=45> */
[C---:B------:R-:W-:Y:S01]  /*19a00*/  LEA.HI.X.SX32 R3, R0.reuse, R237, 0x6, P0 ;  /* 0x000000ed00037211 */ /* 0x040fe200000f36ff */
        /* <DEDUP_REMOVED lines=203> */
[----:B------:R-:W-:Y:S07]  /*1a6c0*/  HMMA.16816.F32 R32, R168, R174, R32 ;  /* 0x000000aea820723c */ /* 0x000fee0000001820 */
[----:B------:R-:W-:Y:S04]  /*1a6d0*/  LEA R168, P1, R0, R178, 0x6 ;  /* 0x000000b200a87211 */ /* 0x000fe800078230ff */
[----:B------:R-:W-:Y:S01]  /*1a6e0*/  IMAD.WIDE.U32 R170, R2, UR8, RZ ;  /* 0x0000000802aa7c25 */ /* 0x000fe2000f8e00ff */
[----:B------:R-:W-:Y:S03]  /*1a6f0*/  LEA.HI.X.SX32 R169, R0, R179, 0x6, P1 ;  /* 0x000000b300a97211 */ /* 0x000fe600008f36ff */
[C---:B------:R-:W-:Y:S04]  /*1a700*/  IMAD.WIDE.U32 R172, R168.reuse, UR8, RZ ;  /* 0x00000008a8ac7c25 */ /* 0x040fe8000f8e00ff */
[----:B------:R-:W-:Y:S04]  /*1a710*/  IMAD R0, R169, UR8, RZ ;  /* 0x00000008a9007c24 */ /* 0x000fe8000f8e02ff */
[----:B------:R-:W-:Y:S01]  /*1a720*/  IMAD R132, R168, UR9, R0 ;  /* 0x00000009a8847c24 */ /* 0x000fe2000f8e0200 */
[-C--:B------:R-:W-:Y:S01]  /*1a730*/  LEA R168, P0, R172, R176.reuse, 0x1 ;  /* 0x000000b0aca87211 */ /* 0x080fe200078008ff */
[----:B------:R-:W-:Y:S02]  /*1a740*/  IMAD R0, R3, UR8, RZ ;  /* 0x0000000803007c24 */ /* 0x000fe4000f8e02ff */
[----:B------:R-:W-:Y:S02]  /*1a750*/  IMAD.IADD R132, R173, 0x1, R132 ;  /* 0x00000001ad847824 */ /* 0x000fe400078e0284 */
[----:B------:R-:W-:Y:S03]  /*1a760*/  IMAD R0, R2, UR9, R0 ;  /* 0x0000000902007c24 */ /* 0x000fe6000f8e0200 */
[-C--:B------:R-:W-:Y:S01]  /*1a770*/  LEA.HI.X R169, R172, R135.reuse, R132, 0x1, P0 ;  /* 0x00000087aca97211 */ /* 0x080fe200000f0c84 */
[----:B------:R-:W-:Y:S01]  /*1a780*/  IMAD.IADD R0, R171, 0x1, R0 ;  /* 0x00000001ab007824 */ /* 0x000fe200078e0200 */
[C---:B------:R-:W-:Y:S04]  /*1a790*/  LEA R2, P0, R170.reuse, R176, 0x1 ;  /* 0x000000b0aa027211 */ /* 0x040fe800078008ff */
[----:B------:R-:W-:Y:S02]  /*1a7a0*/  LEA.HI.X R3, R170, R135, R0, 0x1, P0 ;  /* 0x00000087aa037211 */ /* 0x000fe400000f0c00 */
[----:B------:R-:W-:Y:S11]  /*1a7b0*/  PLOP3.LUT P0, PT, PT, PT, UP0, 0x80, 0x0 ;  /* 0x000000000000781c */ /* 0x000ff60003f0f008 */
[----:B------:R-:W-:Y:S02]  /*1a7c0*/  @!UPT UIADD3 URZ, URZ, URZ, URZ ;  /* 0x0000003f3f3ff290 */ /* 0x000fe4000fffe03f */
[----:B------:R-:W-:Y:S05]  /*1a7d0*/  @P0 BRA `(.L_x_2174) ;  /* 0xffffffe400fc0947 */ /* 0x000fea000383ffff */
.L_x_2173:
[----:B------:R-:W2:Y:S01]  /*1a7e0*/  LDL.64 R218, [R1+0x68] ;  /* 0x0000680001da7983 */ /* 0x000ea20000100a00 */
[----:B------:R-:W-:Y:S01]  /*1a7f0*/  IMAD.U32 R0, RZ, RZ, UR20 ;  /* 0x00000014ff007e24 */ /* 0x000fe2000f8e00ff */
[----:B------:R-:W-:Y:S02]  /*1a800*/  USHF.L.U32 UR42, UR20, 0x1, URZ ;  /* 0x00000001142a7899 */ /* 0x000fe4000800063f */
[----:B------:R-:W-:Y:S01]  /*1a810*/  UIADD3 UR23, UR30, -0x61c88647, URZ ;  /* 0x9e3779b91e177890 */ /* 0x000fe2000fffe03f */
[----:B-1----:R-:W1:Y:S01]  /*1a820*/  S2R R2, SR_TID.X ;  /* 0x0000000000027919 */ /* 0x002e620000002100 */
[----:B------:R-:W-:Y:S02]  /*1a830*/  ULOP3.LUT UR25, UR42, UR31, URZ, 0x3c, !UPT ;  /* 0x0000001f2a197292 */ /* 0x000fe4000f8e3c3f */
[----:B------:R-:W-:Y:S02]  /*1a840*/  UIADD3 UR24, UR31, -0x4498517b, URZ ;  /* 0xbb67ae851f187890 */ /* 0x000fe4000fffe03f */
[----:B------:R-:W-:Y:S02]  /*1a850*/  UIADD3 UR38, UR31, 0x76cf5d0a, URZ ;  /* 0x76cf5d0a1f267890 */ /* 0x000fe4000fffe03f */
[----:B------:R-:W-:Y:S02]  /*1a860*/  UIADD3 UR32, UR30, 0x3c6ef372, URZ ;  /* 0x3c6ef3721e207890 */ /* 0x000fe4000fffe03f */
[----:B------:R-:W-:Y:S02]  /*1a870*/  UIADD3 UR26, UR31, 0x32370b8f, URZ ;  /* 0x32370b8f1f1a7890 */ /* 0x000fe4000fffe03f */
[----:B------:R-:W-:Y:S02]  /*1a880*/  UIADD3 UR34, UR31, -0x126145ec, URZ ;  /* 0xed9eba141f227890 */ /* 0x000fe4000fffe03f */
[----:B------:R-:W-:Y:S02]  /*1a890*/  UIADD3 UR41, UR30, 0x78dde6e4, URZ ;  /* 0x78dde6e41e297890 */ /* 0x000fe4000fffe03f */
[----:B------:R-:W-:Y:S02]  /*1a8a0*/  UIADD3 UR33, UR31, -0x56f99767, URZ ;  /* 0xa90668991f217890 */ /* 0x000fe4000fffe03f */
[----:B------:R-:W-:Y:S02]  /*1a8b0*/  UIADD3 UR27, UR30, -0x4ab325aa, URZ ;  /* 0xb54cda561e1b7890 */ /* 0x000fe4000fffe03f */
[----:B------:R-:W-:Y:S02]  /*1a8c0*/  UIADD3 UR37, UR30, 0x1715609d, URZ ;  /* 0x1715609d1e257890 */ /* 0x000fe4000fffe03f */
[----:B------:R-:W-:Y:S02]  /*1a8d0*/  UIADD3 UR42, UR42, 0x1, URZ ;  /* 0x000000012a2a7890 */ /* 0x000fe4000fffe03f */
[----:B------:R-:W-:Y:S02]  /*1a8e0*/  UISETP.GT.AND UP0, UPT, UR20, UR5, UPT ;  /* 0x000000051400728c */ /* 0x000fe4000bf04270 */
[----:B------:R-:W-:Y:S02]  /*1a8f0*/  ULOP3.LUT UR42, UR42, UR31, URZ, 0x3c, !UPT ;  /* 0x0000001f2a2a7292 */ /* 0x000fe4000f8e3c3f */
        /* <DEDUP_REMOVED lines=8> */
[C---:B------:R-:W-:Y:S02]  /*1a980*/  ISETP.GE.AND P6, PT, R2.reuse, R220, PT ;  /* 0x000000dc0200720c */ /* 0x040fe40003fc6270 */
[C---:B------:R-:W-:Y:S02]  /*1a990*/  ISETP.GE.AND P4, PT, R2.reuse, R217, PT ;  /* 0x000000d90200720c */ /* 0x040fe40003f86270 */
[CC--:B------:R-:W-:Y:S02]  /*1a9a0*/  ISETP.GE.OR P6, PT, R2.reuse, R222.reuse, !P6 ;  /* 0x000000de0200720c */ /* 0x0c0fe400077c6670 */
[-C--:B------:R-:W-:Y:S01]  /*1a9b0*/  ISETP.GE.OR P4, PT, R2, R221.reuse, !P4 ;  /* 0x000000dd0200720c */ /* 0x080fe20006786670 */
[C---:B------:R-:W-:Y:S01]  /*1a9c0*/  VIADD R2, R0.reuse, 0x9 ;  /* 0x0000000900027836 */ /* 0x040fe20000000000 */
[C---:B------:R-:W-:Y:S02]  /*1a9d0*/  ISETP.GE.OR P1, PT, R0.reuse, R222, !P1 ;  /* 0x000000de0000720c */ /* 0x040fe40004f26670 */
[----:B------:R-:W-:Y:S02]  /*1a9e0*/  ISETP.GE.OR P0, PT, R0, R221, !P0 ;  /* 0x000000dd0000720c */ /* 0x000fe40004706670 */
[C---:B------:R-:W-:Y:S02]  /*1a9f0*/  ISETP.GE.AND P5, PT, R3.reuse, R220, PT ;  /* 0x000000dc0300720c */ /* 0x040fe40003fa6270 */
[C---:B------:R-:W-:Y:S02]  /*1aa00*/  ISETP.GE.AND P3, PT, R3.reuse, R217, PT ;  /* 0x000000d90300720c */ /* 0x040fe40003f66270 */
[----:B------:R-:W-:Y:S02]  /*1aa10*/  FSEL R135, R4, -INF , !P1 ;  /* 0xff80000004877808 */ /* 0x000fe40004800000 */
[----:B------:R-:W-:Y:S02]  /*1aa20*/  FSEL R6, R6, -INF , !P0 ;  /* 0xff80000006067808 */ /* 0x000fe40004000000 */
[C---:B------:R-:W-:Y:S02]  /*1aa30*/  ISETP.GE.OR P5, PT, R3.reuse, R222, !P5 ;  /* 0x000000de0300720c */ /* 0x040fe40006fa6670 */
[----:B------:R-:W-:Y:S01]  /*1aa40*/  ISETP.GE.OR P3, PT, R3, R221, !P3 ;  /* 0x000000dd0300720c */ /* 0x000fe20005f66670 */
[----:B------:R-:W-:Y:S01]  /*1aa50*/  VIADD R3, R0, 0x10 ;  /* 0x0000001000037836 */ /* 0x000fe20000000000 */
[C---:B------:R-:W-:Y:S02]  /*1aa60*/  ISETP.GE.AND P1, PT, R2.reuse, R220, PT ;  /* 0x000000dc0200720c */ /* 0x040fe40003f26270 */
[C---:B------:R-:W-:Y:S02]  /*1aa70*/  ISETP.GE.AND P0, PT, R2.reuse, R217, PT ;  /* 0x000000d90200720c */ /* 0x040fe40003f06270 */
[C---:B------:R-:W-:Y:S02]  /*1aa80*/  ISETP.GE.OR P1, PT, R2.reuse, R222, !P1 ;  /* 0x000000de0200720c */ /* 0x040fe40004f26670 */
[----:B------:R-:W-:Y:S01]  /*1aa90*/  ISETP.GE.OR P0, PT, R2, R221, !P0 ;  /* 0x000000dd0200720c */ /* 0x000fe20004706670 */
[----:B------:R-:W-:Y:S01]  /*1aaa0*/  VIADD R2, R0, 0x11 ;  /* 0x0000001100027836 */ /* 0x000fe20000000000 */
[----:B------:R-:W-:Y:S02]  /*1aab0*/  FSEL R168, R5, -INF , !P6 ;  /* 0xff80000005a87808 */ /* 0x000fe40007000000 */
[----:B------:R-:W-:Y:S02]  /*1aac0*/  FSEL R7, R7, -INF , !P4 ;  /* 0xff80000007077808 */ /* 0x000fe40006000000 */
        /* <DEDUP_REMOVED lines=36> */
[----:B------:R-:W-:Y:S02]  /*1ad10*/  ISETP.GE.AND P0, PT, R2, R217, PT ;  /* 0x000000d90200720c */ /* 0x000fe40003f06270 */
        /* <DEDUP_REMOVED lines=10> */
[----:B------:R-:W-:Y:S02]  /*1adc0*/  ISETP.GE.OR P3, PT, R3, R221, !P3 ;  /* 0x000000dd0300720c */ /* 0x000fe40005f66670 */
[----:B------:R-:W-:Y:S02]  /*1add0*/  FMNMX.FTZ R3, R135, R133, !PT ;  /* 0x0000008587037209 */ /* 0x000fe40007810000 */
[C---:B------:R-:W-:Y:S02]  /*1ade0*/  ISETP.GE.AND P4, PT, R2.reuse, R217, PT ;  /* 0x000000d90200720c */ /* 0x040fe40003f86270 */
[----:B------:R-:W-:Y:S02]  /*1adf0*/  ISETP.GE.AND P6, PT, R2, R220, PT ;  /* 0x000000dc0200720c */ /* 0x000fe40003fc6270 */
[----:B------:R-:W-:Y:S02]  /*1ae00*/  FMNMX.FTZ R4, R6, R134, !PT ;  /* 0x0000008606047209 */ /* 0x000fe40007810000 */
[----:B------:R-:W-:Y:S02]  /*1ae10*/  ISETP.GE.OR P4, PT, R2, R221, !P4 ;  /* 0x000000dd0200720c */ /* 0x000fe40006786670 */
[----:B------:R-:W-:Y:S02]  /*1ae20*/  FMNMX.FTZ R5, R168, R3, !PT ;  /* 0x00000003a8057209 */ /* 0x000fe40007810000 */
[----:B------:R-:W-:Y:S01]  /*1ae30*/  ISETP.GE.OR P6, PT, R2, R222, !P6 ;  /* 0x000000de0200720c */ /* 0x000fe200077c6670 */
        /* <DEDUP_REMOVED lines=15> */
[----:B------:R-:W-:Y:S02]  /*1af30*/  FMNMX.FTZ R3, R14, R3, !PT ;  /* 0x000000030e037209 */ /* 0x000fe40007810000 */
[----:B------:R-:W-:Y:S02]  /*1af40*/  FSEL R24, R24, -INF , !P6 ;  /* 0xff80000018187808 */ /* 0x000fe40007000000 */
[C---:B------:R-:W-:Y:S02]  /*1af50*/  ISETP.GE.AND P6, PT, R2.reuse, R220, PT ;  /* 0x000000dc0200720c */ /* 0x040fe40003fc6270 */
[C---:B------:R-:W-:Y:S02]  /*1af60*/  ISETP.GE.AND P4, PT, R2.reuse, R217, PT ;  /* 0x000000d90200720c */ /* 0x040fe40003f86270 */
        /* <DEDUP_REMOVED lines=21> */
[----:B------:R-:W-:Y:S02]  /*1b0c0*/  FSEL R29, R29, -INF , !P6 ;  /* 0xff8000001d1d7808 */ /* 0x000fe40007000000 */
[----:B------:R-:W-:Y:S02]  /*1b0d0*/  FMNMX.FTZ R3, R25, R3, !PT ;  /* 0x0000000319037209 */ /* 0x000fe40007810000 */
[----:B------:R-:W-:Y:S02]  /*1b0e0*/  ISETP.GE.AND P1, PT, R0, R220, PT ;  /* 0x000000dc0000720c */ /* 0x000fe40003f26270 */
[----:B------:R-:W-:Y:S02]  /*1b0f0*/  FMNMX.FTZ R132, R28, R3, !PT ;  /* 0x000000031c847209 */ /* 0x000fe40007810000 */
[----:B------:R-:W-:Y:S02]  /*1b100*/  FSEL R32, R32, -INF , !P5 ;  /* 0xff80000020207808 */ /* 0x000fe40006800000 */
[----:B------:R-:W-:Y:S02]  /*1b110*/  ISETP.GE.OR P1, PT, R0, R222, !P1 ;  /* 0x000000de0000720c */ /* 0x000fe40004f26670 */
[----:B------:R-:W-:Y:S02]  /*1b120*/  FMNMX.FTZ R132, R29, R132, !PT ;  /* 0x000000841d847209 */ /* 0x000fe40007810000 */
[----:B------:R-:W-:Y:S02]  /*1b130*/  FSEL R33, R33, -INF , !P1 ;  /* 0xff80000021217808 */ /* 0x000fe40004800000 */
[----:B------:R-:W-:Y:S02]  /*1b140*/  FMNMX.FTZ R132, R32, R132, !PT ;  /* 0x0000008420847209 */ /* 0x000fe40007810000 */
[----:B------:R-:W-:Y:S02]  /*1b150*/  FSEL R30, R30, -INF , !P0 ;  /* 0xff8000001e1e7808 */ /* 0x000fe40004000000 */
[C---:B------:R-:W-:Y:S02]  /*1b160*/  ISETP.GE.AND P0, PT, R0.reuse, R217, PT ;  /* 0x000000d90000720c */ /* 0x040fe40003f06270 */
[----:B------:R-:W-:Y:S02]  /*1b170*/  FMNMX.FTZ R132, R33, R132, !PT ;  /* 0x0000008421847209 */ /* 0x000fe40007810000 */
[----:B------:R-:W-:Y:S02]  /*1b180*/  ISETP.GE.OR P0, PT, R0, R221, !P0 ;  /* 0x000000dd0000720c */ /* 0x000fe40004706670 */
[----:B------:R-:W-:Y:S01]  /*1b190*/  FSEL R31, R31, -INF , !P4 ;  /* 0xff8000001f1f7808 */ /* 0x000fe20006000000 */
[----:B------:R-:W1:Y:S01]  /*1b1a0*/  SHFL.BFLY PT, R0, R132, 0x2, 0x1f ;  /* 0x0c401f0084007f89 */ /* 0x000e6200000e0000 */
[----:B------:R-:W-:Y:S02]  /*1b1b0*/  FMNMX.FTZ R2, R23, R2, !PT ;  /* 0x0000000217027209 */ /* 0x000fe40007810000 */
[----:B------:R-:W-:Y:S02]  /*1b1c0*/  FSEL R34, R34, -INF , !P3 ;  /* 0xff80000022227808 */ /* 0x000fe40005800000 */
[----:B------:R-:W-:Y:S02]  /*1b1d0*/  FMNMX.FTZ R2, R26, R2, !PT ;  /* 0x000000021a027209 */ /* 0x000fe40007810000 */
[----:B------:R-:W-:Y:S02]  /*1b1e0*/  FSEL R35, R35, -INF , !P0 ;  /* 0xff80000023237808 */ /* 0x000fe40004000000 */
[----:B------:R-:W-:Y:S04]  /*1b1f0*/  FMNMX.FTZ R2, R27, R2, !PT ;  /* 0x000000021b027209 */ /* 0x000fe80007810000 */
[----:B------:R-:W-:Y:S04]  /*1b200*/  FMNMX.FTZ R3, R30, R2, !PT ;  /* 0x000000021e037209 */ /* 0x000fe80007810000 */
[----:B------:R-:W-:Y:S04]  /*1b210*/  FMNMX.FTZ R3, R31, R3, !PT ;  /* 0x000000031f037209 */ /* 0x000fe80007810000 */
[----:B------:R-:W-:Y:S02]  /*1b220*/  FMNMX.FTZ R3, R34, R3, !PT ;  /* 0x0000000322037209 */ /* 0x000fe40007810000 */
[----:B-1----:R-:W-:Y:S02]  /*1b230*/  FMNMX.FTZ R132, R132, R0, !PT ;  /* 0x0000000084847209 */ /* 0x002fe40007810000 */
[----:B------:R-:W-:Y:S03]  /*1b240*/  FMNMX.FTZ R3, R35, R3, !PT ;  /* 0x0000000323037209 */ /* 0x000fe60007810000 */
[----:B------:R-:W1:Y:S08]  /*1b250*/  SHFL.BFLY PT, R0, R132, 0x1, 0x1f ;  /* 0x0c201f0084007f89 */ /* 0x000e7000000e0000 */
[----:B------:R-:W3:Y:S01]  /*1b260*/  SHFL.BFLY PT, R2, R3, 0x2, 0x1f ;  /* 0x0c401f0003027f89 */ /* 0x000ee200000e0000 */
[----:B-1----:R-:W-:Y:S04]  /*1b270*/  FMNMX.FTZ R132, R132, R0, !PT ;  /* 0x0000000084847209 */ /* 0x002fe80007810000 */
[C---:B------:R-:W-:Y:S01]  /*1b280*/  FSETP.NEU.FTZ.AND P1, PT, R132.reuse, -INF , PT ;  /* 0xff8000008400780b */ /* 0x040fe20003f3d000 */
[C---:B------:R-:W-:Y:S01]  /*1b290*/  FMUL.FTZ R4, R132.reuse, UR4 ;  /* 0x0000000484047c20 */ /* 0x040fe20008410000 */
[----:B---3--:R-:W-:Y:S02]  /*1b2a0*/  FMNMX.FTZ R3, R3, R2, !PT ;  /* 0x0000000203037209 */ /* 0x008fe40007810000 */
[----:B------:R-:W-:Y:S02]  /*1b2b0*/  FSEL R0, R132, RZ, P1 ;  /* 0x000000ff84007208 */ /* 0x000fe40000800000 */
[----:B------:R-:W-:Y:S01]  /*1b2c0*/  FSEL R4, R4, RZ, P1 ;  /* 0x000000ff04047208 */ /* 0x000fe20000800000 */
[----:B------:R-:W1:Y:S02]  /*1b2d0*/  SHFL.BFLY PT, R2, R3, 0x1, 0x1f ;  /* 0x0c201f0003027f89 */ /* 0x000e6400000e0000 */
[----:B------:R-:W-:Y:S01]  /*1b2e0*/  FADD.FTZ R0, -R0, R133 ;  /* 0x0000008500007221 */ /* 0x000fe20000010100 */
[----:B------:R-:W-:Y:S01]  /*1b2f0*/  LOP3.LUT R133, R241, UR24, R242, 0x96, !PT ;  /* 0x00000018f1857c12 */ /* 0x000fe2000f8e96f2 */
        /* <DEDUP_REMOVED lines=8> */
[----:B------:R-:W3:Y:S01]  /*1b380*/  MUFU.EX2 R0, R0 ;  /* 0x0000000000007308 */ /* 0x000ee20000000800 */
        /* <DEDUP_REMOVED lines=9> */
[----:B------:R-:W4:Y:S01]  /*1b420*/  MUFU.EX2 R169, R135 ;  /* 0x0000008700a97308 */ /* 0x000f220000000800 */
[----:B------:R-:W-:Y:S01]  /*1b430*/  IMAD.WIDE.U32 R232, R133, -0x326172a9, RZ ;  /* 0xcd9e8d5785e87825 */ /* 0x000fe200078e00ff */
[----:B-1----:R-:W-:Y:S01]  /*1b440*/  FMNMX.FTZ R3, R3, R2, !PT ;  /* 0x0000000203037209 */ /* 0x002fe20007810000 */
[----:B------:R-:W-:Y:S03]  /*1b450*/  UIADD3 UR24, UR31, 0x646e171e, URZ ;  /* 0x646e171e1f187890 */ /* 0x000fe6000fffe03f */
[C---:B------:R-:W-:Y:S01]  /*1b460*/  FSETP.NEU.FTZ.AND P0, PT, R3.reuse, -INF , PT ;  /* 0xff8000000300780b */ /* 0x040fe20003f1d000 */
[C---:B---3--:R-:W-:Y:S01]  /*1b470*/  FMUL.FTZ R13, R0.reuse, R157 ;  /* 0x0000009d000d7220 */ /* 0x048fe20000410000 */
[----:B--2---:R-:W-:Y:S02]  /*1b480*/  IMAD.MOV.U32 R157, RZ, RZ, R219 ;  /* 0x000000ffff9d7224 */ /* 0x004fe400078e00db */
[C---:B------:R-:W-:Y:S01]  /*1b490*/  FMUL.FTZ R4, R0.reuse, R164 ;  /* 0x000000a400047220 */ /* 0x040fe20000410000 */
[----:B------:R2:W3:Y:S01]  /*1b4a0*/  LDL.S16 R219, [R1+0x58] ;  /* 0x0000580001db7983 */ /* 0x0004e20000100600 */
[C---:B------:R-:W-:Y:S01]  /*1b4b0*/  FSEL R2, R3.reuse, RZ, P0 ;  /* 0x000000ff03027208 */ /* 0x040fe20000000000 */
[----:B------:R-:W-:Y:S01]  /*1b4c0*/  FMUL.FTZ R12, R0, R156 ;  /* 0x0000009c000c7220 */ /* 0x000fe20000410000 */
[----:B------:R-:W-:Y:S01]  /*1b4d0*/  IMAD.MOV.U32 R156, RZ, RZ, R218 ;  /* 0x000000ffff9c7224 */ /* 0x000fe200078e00da */
[----:B------:R2:W5:Y:S01]  /*1b4e0*/  LDL.S16 R164, [R1+0x5c] ;  /* 0x00005c0001a47983 */ /* 0x0005620000100600 */
[----:B------:R-:W-:Y:S01]  /*1b4f0*/  FMUL.FTZ R5, R3, UR4 ;  /* 0x0000000403057c20 */ /* 0x000fe20008410000 */
[----:B------:R-:W-:Y:S01]  /*1b500*/  FADD.FTZ R2, -R2, R134 ;  /* 0x0000008602027221 */ /* 0x000fe20000010100 */
[----:B------:R-:W-:Y:S01]  /*1b510*/  LOP3.LUT R134, R243, UR25, RZ, 0x3c, !PT ;  /* 0x00000019f3867c12 */ /* 0x000fe2000f8e3cff */
[C---:B------:R-:W-:Y:S01]  /*1b520*/  FMUL.FTZ R32, R0.reuse, R136 ;  /* 0x0000008800207220 */ /* 0x040fe20000410000 */
[----:B------:R-:W-:Y:S01]  /*1b530*/  FMUL.FTZ R17, R0, R153 ;  /* 0x0000009900117220 */ /* 0x000fe20000410000 */
[----:B------:R-:W-:Y:S01]  /*1b540*/  FSEL R5, R5, RZ, P0 ;  /* 0x000000ff05057208 */ /* 0x000fe20000000000 */
[----:B------:R-:W-:Y:S01]  /*1b550*/  FMUL.FTZ R2, R2, UR4 ;  /* 0x0000000402027c20 */ /* 0x000fe20008410000 */
[----:B------:R-:W-:Y:S04]  /*1b560*/  IMAD.WIDE.U32 R8, R134, -0x326172a9, RZ ;  /* 0xcd9e8d5786087825 */ /* 0x000fe800078e00ff */
[----:B----4-:R-:W-:Y:S01]  /*1b570*/  FFMA.FTZ R170, R0, R244, R169 ;  /* 0x000000f400aa7223 */ /* 0x010fe200000100a9 */
[----:B------:R-:W-:Y:S01]  /*1b580*/  UIADD3 UR25, UR30, -0x255992d5, URZ ;  /* 0xdaa66d2b1e197890 */ /* 0x000fe2000fffe03f */
[--C-:B------:R-:W-:Y:S01]  /*1b590*/  FFMA.FTZ R6, R6, UR4, -R5.reuse ;  /* 0x0000000406067c23 */ /* 0x100fe20008010805 */
[--C-:B------:R-:W-:Y:S01]  /*1b5a0*/  FFMA.FTZ R7, R7, UR4, -R5.reuse ;  /* 0x0000000407077c23 */ /* 0x100fe20008010805 */
[----:B------:R-:W-:Y:S01]  /*1b5b0*/  LOP3.LUT R134, R9, UR23, R218, 0x96, !PT ;  /* 0x0000001709867c12 */ /* 0x000fe2000f8e96da */
[--C-:B------:R-:W-:Y:S01]  /*1b5c0*/  FFMA.FTZ R172, R11, UR4, -R5.reuse ;  /* 0x000000040bac7c23 */ /* 0x100fe20008010805 */
[----:B------:R2:W4:Y:S01]  /*1b5d0*/  LDL.S16 R218, [R1+0x54] ;  /* 0x0000540001da7983 */ /* 0x0005220000100600 */
[----:B------:R1:W-:Y:S01]  /*1b5e0*/  MUFU.EX2 R133, R6 ;  /* 0x0000000600857308 */ /* 0x0003e20000000800 */
[--C-:B------:R-:W-:Y:S01]  /*1b5f0*/  FFMA.FTZ R175, R14, UR4, -R5.reuse ;  /* 0x000000040eaf7c23 */ /* 0x100fe20008010805 */
[----:B------:R-:W-:Y:S04]  /*1b600*/  IMAD.WIDE.U32 R134, R134, -0x2daee0ad, RZ ;  /* 0xd2511f5386867825 */ /* 0x000fe800078e00ff */
[--C-:B------:R-:W-:Y:S01]  /*1b610*/  FFMA.FTZ R176, R15, UR4, -R5.reuse ;  /* 0x000000040fb07c23 */ /* 0x100fe20008010805 */
[--C-:B------:R-:W-:Y:S01]  /*1b620*/  FFMA.FTZ R179, R18, UR4, -R5.reuse ;  /* 0x0000000412b37c23 */ /* 0x100fe20008010805 */
[--C-:B------:R-:W-:Y:S01]  /*1b630*/  FFMA.FTZ R223, R26, UR4, -R5.reuse ;  /* 0x000000041adf7c23 */ /* 0x100fe20008010805 */
[----:B------:R-:W-:Y:S01]  /*1b640*/  LOP3.LUT R136, R135, UR38, R240, 0x96, !PT ;  /* 0x0000002687887c12 */ /* 0x000fe2000f8e96f0 */
        /* <DEDUP_REMOVED lines=10> */
[----:B-1----:R-:W-:Y:S01]  /*1b6f0*/  LOP3.LUT R6, R233, UR32, R8, 0x96, !PT ;  /* 0x00000020e9067c12 */ /* 0x002fe2000f8e9608 */
        /* <DEDUP_REMOVED lines=59> */
[----:B------:R-:W-:Y:S01]  /*1bab0*/  IMAD.WIDE.U32 R136, R136, -0x326172a9, RZ ;  /* 0xcd9e8d5788887825 */ /* 0x000fe200078e00ff */
[----:B------:R1:W1:Y:S03]  /*1bac0*/  MUFU.EX2 R0, R7 ;  /* 0x0000000700007308 */ /* 0x0002660000000800 */
[----:B--2---:R-:W-:Y:S01]  /*1bad0*/  FMUL.FTZ R34, R2, R138 ;  /* 0x0000008a02227220 */ /* 0x004fe20000410000 */
[----:B------:R-:W-:Y:S01]  /*1bae0*/  IMAD.WIDE.U32 R140, R6, -0x2daee0ad, RZ ;  /* 0xd2511f53068c7825 */ /* 0x000fe200078e00ff */
[----:B------:R-:W-:Y:S03]  /*1baf0*/  LOP3.LUT R138, R137, UR25, R232, 0x96, !PT ;  /* 0x00000019898a7c12 */ /* 0x000fe6000f8e96e8 */
[C---:B------:R-:W-:Y:S01]  /*1bb00*/  FMUL.FTZ R35, R2.reuse, R139 ;  /* 0x0000008b02237220 */ /* 0x040fe20000410000 */
[----:B------:R-:W-:Y:S01]  /*1bb10*/  FMUL.FTZ R10, R2, R162 ;  /* 0x000000a2020a7220 */ /* 0x000fe20000410000 */
[----:B------:R-:W-:Y:S01]  /*1bb20*/  LOP3.LUT R141, R141, UR26, R134, 0x96, !PT ;  /* 0x0000001a8d8d7c12 */ /* 0x000fe2000f8e9686 */
[----:B------:R-:W-:Y:S01]  /*1bb30*/  IMAD.WIDE.U32 R138, R138, -0x2daee0ad, RZ ;  /* 0xd2511f538a8a7825 */ /* 0x000fe200078e00ff */
[----:B------:R-:W2:Y:S03]  /*1bb40*/  MUFU.EX2 R168, R168 ;  /* 0x000000a800a87308 */ /* 0x000ea60000000800 */
[C---:B------:R-:W-:Y:S01]  /*1bb50*/  FMUL.FTZ R14, R2.reuse, R158 ;  /* 0x0000009e020e7220 */ /* 0x040fe20000410000 */
[C---:B------:R-:W-:Y:S01]  /*1bb60*/  FMUL.FTZ R19, R2.reuse, R155 ;  /* 0x0000009b02137220 */ /* 0x040fe20000410000 */
[----:B------:R-:W-:Y:S01]  /*1bb70*/  LOP3.LUT R144, R139, UR34, R140, 0x96, !PT ;  /* 0x000000228b907c12 */ /* 0x000fe2000f8e968c */
[C---:B------:R-:W-:Y:S01]  /*1bb80*/  FFMA.FTZ R148, R2.reuse, R239, R133 ;  /* 0x000000ef02947223 */ /* 0x040fe20000010085 */
        /* <DEDUP_REMOVED lines=60> */
[----:B------:R-:W1:Y:S02]  /*1bf50*/  MUFU.EX2 R2, R173 ;  /* 0x000000ad00027308 */ /* 0x000e640000000800 */
[C---:B------:R-:W-:Y:S01]  /*1bf60*/  F2FP.F16.F32.PACK_AB R133, R0.reuse, R133 ;  /* 0x000000850085723e */ /* 0x040fe200000000ff */
[----:B------:R-:W-:Y:S01]  /*1bf70*/  FADD.FTZ R148, R0, R148 ;  /* 0x0000009400947221 */ /* 0x000fe20000010000 */
[----:B------:R-:W-:Y:S01]  /*1bf80*/  LOP3.LUT R146, R141, UR41, R136, 0x96, !PT ;  /* 0x000000298d927c12 */ /* 0x000fe2000f8e9688 */
[----:B--2---:R-:W-:Y:S01]  /*1bf90*/  FADD.FTZ R143, R168, R170 ;  /* 0x000000aaa88f7221 */ /* 0x004fe20000010000 */
[----:B------:R-:W-:Y:S01]  /*1bfa0*/  IMAD.WIDE.U32 R144, R144, -0x326172a9, RZ ;  /* 0xcd9e8d5790907825 */ /* 0x000fe200078e00ff */
[----:B------:R-:W-:Y:S03]  /*1bfb0*/  F2FP.F16.F32.PACK_AB R134, R168, R169 ;  /* 0x000000a9a886723e */ /* 0x000fe600000000ff */
[----:B------:R-:W2:Y:S01]  /*1bfc0*/  MUFU.EX2 R137, R174 ;  /* 0x000000ae00897308 */ /* 0x000ea20000000800 */
[----:B------:R-:W-:Y:S01]  /*1bfd0*/  IMAD.WIDE.U32 R146, R146, -0x2daee0ad, RZ ;  /* 0xd2511f5392927825 */ /* 0x000fe200078e00ff */
[----:B------:R-:W-:Y:S03]  /*1bfe0*/  LOP3.LUT R154, R145, UR37, R140, 0x96, !PT ;  /* 0x00000025919a7c12 */ /* 0x000fe6000f8e968c */
[----:B------:R-:W-:Y:S01]  /*1bff0*/  IMAD.U32 R169, RZ, RZ, UR14 ;  /* 0x0000000effa97e24 */ /* 0x000fe2000f8e00ff */
[----:B------:R-:W-:Y:S04]  /*1c000*/  LOP3.LUT R142, R147, UR33, R138, 0x96, !PT ;  /* 0x00000021938e7c12 */ /* 0x000fe8000f8e968a */
[----:B------:R-:W2:Y:S01]  /*1c010*/  MUFU.EX2 R135, R171 ;  /* 0x000000ab00877308 */ /* 0x000ea20000000800 */
[----:B-1----:R-:W-:Y:S01]  /*1c020*/  FADD.FTZ R136, R2, R143 ;  /* 0x0000008f02887221 */ /* 0x002fe20000010000 */
[----:B------:R-:W-:Y:S02]  /*1c030*/  IMAD.MOV.U32 R167, RZ, RZ, R157 ;  /* 0x000000ffffa77224 */ /* 0x000fe400078e009d */
[----:B------:R-:W-:Y:S06]  /*1c040*/  IMAD.WIDE.U32 R142, R142, -0x326172a9, RZ ;  /* 0xcd9e8d578e8e7825 */ /* 0x000fec00078e00ff */
[----:B------:R-:W1:Y:S01]  /*1c050*/  MUFU.EX2 R0, R172 ;  /* 0x000000ac00007308 */ /* 0x000e620000000800 */
[C---:B--2---:R-:W-:Y:S01]  /*1c060*/  F2FP.F16.F32.PACK_AB R2, R137.reuse, R2 ;  /* 0x000000028902723e */ /* 0x044fe200000000ff */
[----:B------:R-:W-:Y:S01]  /*1c070*/  FADD.FTZ R139, R137, R136 ;  /* 0x00000088898b7221 */ /* 0x000fe20000010000 */
[----:B------:R-:W-:Y:S01]  /*1c080*/  LOP3.LUT R136, R143, UR27, R144, 0x96, !PT ;  /* 0x0000001b8f887c12 */ /* 0x000fe2000f8e9690 */
[----:B------:R-:W-:Y:S06]  /*1c090*/  IMAD.MOV.U32 R166, RZ, RZ, R156 ;  /* 0x000000ffffa67224 */ /* 0x000fec00078e009c */
[----:B------:R-:W2:Y:S01]  /*1c0a0*/  MUFU.EX2 R138, R177 ;  /* 0x000000b1008a7308 */ /* 0x000ea20000000800 */
[----:B------:R-:W-:Y:S04]  /*1c0b0*/  FADD.FTZ R137, R135, R148 ;  /* 0x0000009487897221 */ /* 0x000fe80000010000 */
[C---:B-1----:R-:W-:Y:S01]  /*1c0c0*/  FADD.FTZ R140, R0.reuse, R137 ;  /* 0x00000089008c7221 */ /* 0x042fe20000010000 */
[----:B------:R-:W-:Y:S04]  /*1c0d0*/  F2FP.F16.F32.PACK_AB R147, R0, R135 ;  /* 0x000000870093723e */ /* 0x000fe800000000ff */
[----:B------:R-:W1:Y:S01]  /*1c0e0*/  MUFU.EX2 R137, R178 ;  /* 0x000000b200897308 */ /* 0x000e620000000800 */
[----:B------:R-:W-:Y:S02]  /*1c0f0*/  LOP3.LUT R0, R136, 0xff, RZ, 0xc0, !PT ;  /* 0x000000ff88007812 */ /* 0x000fe400078ec0ff */
[----:B------:R-:W-:Y:S02]  /*1c100*/  PRMT R135, R134, 0x7632, R135 ;  /* 0x0000763286877816 */ /* 0x000fe40000000087 */
[----:B------:R-:W-:Y:S01]  /*1c110*/  ISETP.LE.U32.AND P0, PT, R0, UR14, PT ;  /* 0x0000000e00007c0c */ /* 0x000fe2000bf03070 */
[----:B--2---:R-:W-:Y:S01]  /*1c120*/  FADD.FTZ R139, R138, R139 ;  /* 0x0000008b8a8b7221 */ /* 0x004fe20000010000 */
[C---:B-1----:R-:W-:Y:S03]  /*1c130*/  F2FP.F16.F32.PACK_AB R0, R137.reuse, R138 ;  /* 0x0000008a8900723e */ /* 0x042fe600000000ff */
[----:B------:R-:W-:Y:S01]  /*1c140*/  FADD.FTZ R145, R137, R139 ;  /* 0x0000008b89917221 */ /* 0x000fe20000010000 */
[----:B------:R-:W-:Y:S01]  /*1c150*/  PRMT R137, R134, 0x5410, R135 ;  /* 0x0000541086897816 */ /* 0x000fe20000000087 */
[----:B------:R1:W-:Y:S10]  /*1c160*/  MUFU.EX2 R139, R175 ;  /* 0x000000af008b7308 */ /* 0x0003f40000000800 */
[----:B------:R-:W2:Y:S01]  /*1c170*/  MUFU.EX2 R138, R176 ;  /* 0x000000b0008a7308 */ /* 0x000ea20000000800 */
[----:B-1----:R-:W-:Y:S01]  /*1c180*/  LDSM.16.MT88.4 R172, [R187+0x19800] ;  /* 0x01980000bbac783b */ /* 0x002fe20000004200 */
[----:B--2---:R-:W-:Y:S01]  /*1c190*/  F2FP.F16.F32.PACK_AB R149, R138, R139 ;  /* 0x0000008b8a95723e */ /* 0x004fe200000000ff */
[----:B---3--:R-:W-:Y:S06]  /*1c1a0*/  @!P0 HADD2 R219, -R134.H0_H0, -RZ.H0_H0 ;  /* 0xa00000ff86db8230 */ /* 0x008fec0000000900 */
[----:B------:R-:W-:Y:S01]  /*1c1b0*/  @!P0 STL.S16 [R1+0x58], R219 ;  /* 0x000058db01008387 */ /* 0x000fe20000100600 */
[----:B------:R-:W-:Y:S03]  /*1c1c0*/  PRMT R151, R219, 0x7610, R151 ;  /* 0x00007610db977816 */ /* 0x000fe60000000097 */
[----:B------:R2:W3:Y:S01]  /*1c1d0*/  LDL.S16 R155, [R1+0x50] ;  /* 0x00005000019b7983 */ /* 0x0004e20000100600 */
[----:B------:R-:W-:Y:S03]  /*1c1e0*/  @!P0 PRMT R134, R151, 0x5410, RZ ;  /* 0x0000541097868816 */ /* 0x000fe600000000ff */
[----:B------:R2:W2:Y:S04]  /*1c1f0*/  LDL.S16 R153, [R1+0x4c] ;  /* 0x00004c0001997983 */ /* 0x0004a80000100600 */
[----:B------:R1:W-:Y:S02]  /*1c200*/  STG.E.U16 desc[UR28][R214.64], R134 ;  /* 0x00000086d6007986 */ /* 0x0003e4000c10151c */
[----:B-1----:R-:W-:Y:S04]  /*1c210*/  LOP3.LUT R134, R136, 0xffff, RZ, 0xc0, !PT ;  /* 0x0000ffff88867812 */ /* 0x002fe800078ec0ff */
[----:B------:R-:W-:Y:S04]  /*1c220*/  SHF.R.U32.HI R134, RZ, 0x8, R134 ;  /* 0x00000008ff867819 */ /* 0x000fe80000011686 */
[----:B------:R-:W-:Y:S04]  /*1c230*/  LOP3.LUT R134, R134, 0xffff, RZ, 0xc0, !PT ;  /* 0x0000ffff86867812 */ /* 0x000fe800078ec0ff */
[----:B------:R-:W-:Y:S02]  /*1c240*/  ISETP.LE.U32.AND P4, PT, R134, UR14, PT ;  /* 0x0000000e86007c0c */ /* 0x000fe4000bf83070 */
[--C-:B------:R-:W-:Y:S02]  /*1c250*/  SHF.R.U32.HI R134, RZ, 0x10, R136.reuse ;  /* 0x00000010ff867819 */ /* 0x100fe40000011688 */
[----:B------:R-:W-:Y:S02]  /*1c260*/  SHF.R.U32.HI R136, RZ, 0x18, R136 ;  /* 0x00000018ff887819 */ /* 0x000fe40000011688 */
[----:B------:R-:W-:Y:S02]  /*1c270*/  LOP3.LUT R134, R134, 0xff, RZ, 0xc0, !PT ;  /* 0x000000ff86867812 */ /* 0x000fe400078ec0ff */
[----:B------:R-:W-:Y:S02]  /*1c280*/  ISETP.LE.U32.AND P1, PT, R136, UR14, PT ;  /* 0x0000000e88007c0c */ /* 0x000fe4000bf23070 */
[----:B------:R-:W-:Y:S02]  /*1c290*/  ISETP.LE.U32.AND P3, PT, R134, UR14, PT ;  /* 0x0000000e86007c0c */ /* 0x000fe4000bf63070 */
[----:B------:R-:W-:Y:S01]  /*1c2a0*/  PRMT R134, R133, 0x7632, R134 ;  /* 0x0000763285867816 */ /* 0x000fe20000000086 */
[----:B----4-:R-:W-:Y:S05]  /*1c2b0*/  @!P4 HADD2 R218, -R135.H0_H0, -RZ.H0_H0 ;  /* 0xa00000ff87dac230 */ /* 0x010fea0000000900 */
[----:B------:R1:W-:Y:S01]  /*1c2c0*/  @!P4 STL.S16 [R1+0x54], R218 ;  /* 0x000054da0100c387 */ /* 0x0003e20000100600 */
[----:B------:R-:W-:Y:S04]  /*1c2d0*/  PRMT R150, R218, 0x7610, R150 ;  /* 0x00007610da967816 */ /* 0x000fe80000000096 */
[----:B-----5:R-:W-:Y:S01]  /*1c2e0*/  @!P3 HADD2 R164, -R133.H0_H0, -RZ.H0_H0 ;  /* 0xa00000ff85a4b230 */ /* 0x020fe20000000900 */
[----:B------:R-:W-:Y:S04]  /*1c2f0*/  @!P4 PRMT R135, R150, 0x5410, RZ ;  /* 0x000054109687c816 */ /* 0x000fe800000000ff */
[----:B------:R-:W-:Y:S01]  /*1c300*/  @!P3 STL.S16 [R1+0x5c], R164 ;  /* 0x00005ca40100b387 */ /* 0x000fe20000100600 */
[----:B------:R-:W-:Y:S03]  /*1c310*/  PRMT R136, R164, 0x7610, R136 ;  /* 0x00007610a4887816 */ /* 0x000fe60000000088 */
[----:B------:R4:W5:Y:S04]  /*1c320*/  LDL.S16 R151, [R1+0x48] ;  /* 0x0000480001977983 */ /* 0x0009680000100600 */
[----:B------:R4:W4:Y:S04]  /*1c330*/  LDL.S16 R150, [R1+0x44] ;  /* 0x0000440001967983 */ /* 0x0009280000100600 */
[----:B------:R1:W-:Y:S02]  /*1c340*/  STG.E.U16 desc[UR28][R214.64+0x2], R135 ;  /* 0x00000287d6007986 */ /* 0x0003e4000c10151c */
[----:B-1----:R-:W-:Y:S04]  /*1c350*/  IADD3 R218, P0, R214, UR18, RZ ;  /* 0x00000012d6da7c10 */ /* 0x002fe8000ff1e0ff */
[----:B------:R-:W-:Y:S01]  /*1c360*/  IADD3.X R219, R215, UR21, RZ, P0, !PT ;  /* 0x00000015d7db7c10 */ /* 0x000fe200087fe4ff */
[----:B------:R-:W-:Y:S04]  /*1c370*/  FADD.FTZ R135, R139, R140 ;  /* 0x0000008c8b877221 */ /* 0x000fe80000010000 */
[--C-:B------:R-:W-:Y:S01]  /*1c380*/  FADD.FTZ R139, R138, R135.reuse ;  /* 0x000000878a8b7221 */ /* 0x100fe20000010000 */
[----:B------:R-:W-:Y:S02]  /*1c390*/  PRMT R138, R133, 0x5410, R134 ;  /* 0x00005410858a7816 */ /* 0x000fe40000000086 */
[----:B------:R-:W-:Y:S02]  /*1c3a0*/  @!P3 PRMT R133, R136, 0x5410, RZ ;  /* 0x000054108885b816 */ /* 0x000fe400000000ff */
[----:B------:R1:W4:Y:S01]  /*1c3b0*/  LDL.S16 R136, [R1+0x38] ;  /* 0x0000380001887983 */ /* 0x0003220000100600 */
[----:B------:R-:W-:Y:S03]  /*1c3c0*/  PRMT R135, R2, 0x7632, R135 ;  /* 0x0000763202877816 */ /* 0x000fe60000000087 */
[----:B------:R1:W-:Y:S02]  /*1c3d0*/  STG.E.U16 desc[UR28][R218.64], R133 ;  /* 0x00000085da007986 */ /* 0x0003e4000c10151c */
[----:B-1----:R-:W-:Y:S04]  /*1c3e0*/  LOP3.LUT R133, R142, 0xff, RZ, 0xc0, !PT ;  /* 0x000000ff8e857812 */ /* 0x002fe800078ec0ff */
[----:B------:R-:W-:Y:S02]  /*1c3f0*/  ISETP.LE.U32.AND P0, PT, R133, UR14, PT ;  /* 0x0000000e85007c0c */ /* 0x000fe4000bf03070 */
[----:B------:R-:W-:Y:S01]  /*1c400*/  PRMT R133, R147, 0x7610, R133 ;  /* 0x0000761093857816 */ /* 0x000fe20000000085 */
[----:B---3--:R-:W-:Y:S10]  /*1c410*/  @!P1 HADD2 R155, -R134.H0_H0, -RZ.H0_H0 ;  /* 0xa00000ff869b9230 */ /* 0x008ff40000000900 */
[----:B--2---:R-:W-:Y:S01]  /*1c420*/  @!P0 HADD2 R153, -R2.H0_H0, -RZ.H0_H0 ;  /* 0xa00000ff02998230 */ /* 0x004fe20000000900 */
[----:B------:R1:W-:Y:S01]  /*1c430*/  @!P1 STL.S16 [R1+0x50], R155 ;  /* 0x0000509b01009387 */ /* 0x0003e20000100600 */
[----:B------:R-:W-:Y:S03]  /*1c440*/  PRMT R141, R155, 0x7610, R141 ;  /* 0x000076109b8d7816 */ /* 0x000fe6000000008d */
[----:B------:R-:W-:Y:S01]  /*1c450*/  PRMT R148, R153, 0x7610, R148 ;  /* 0x0000761099947816 */ /* 0x000fe20000000094 */
[----:B------:R-:W-:Y:S01]  /*1c460*/  @!P0 STL.S16 [R1+0x4c], R153 ;  /* 0x00004c9901008387 */ /* 0x000fe20000100600 */
[----:B------:R-:W-:Y:S02]  /*1c470*/  @!P1 PRMT R134, R141, 0x5410, RZ ;  /* 0x000054108d869816 */ /* 0x000fe400000000ff */
[----:B------:R-:W-:Y:S02]  /*1c480*/  PRMT R141, R2, 0x5410, R135 ;  /* 0x00005410028d7816 */ /* 0x000fe40000000087 */
[----:B------:R-:W-:Y:S01]  /*1c490*/  @!P0 PRMT R2, R148, 0x5410, RZ ;  /* 0x0000541094028816 */ /* 0x000fe200000000ff */
[----:B------:R-:W-:Y:S04]  /*1c4a0*/  STG.E.U16 desc[UR28][R218.64+0x2], R134 ;  /* 0x00000286da007986 */ /* 0x000fe8000c10151c */
[----:B------:R2:W3:Y:S04]  /*1c4b0*/  LDL.S16 R148, [R1+0x2c] ;  /* 0x00002c0001947983 */ /* 0x0004e80000100600 */
[----:B------:R2:W-:Y:S01]  /*1c4c0*/  STG.E.U16 desc[UR28][R214.64+0x10], R2 ;  /* 0x00001002d6007986 */ /* 0x0005e2000c10151c */
[----:B-1----:R-:W-:Y:S01]  /*1c4d0*/  IMAD.WIDE.U32 R154, R154, -0x2daee0ad, RZ ;  /* 0xd2511f539a9a7825 */ /* 0x002fe200078e00ff */
[----:B--2---:R-:W-:Y:S04]  /*1c4e0*/  LOP3.LUT R2, R142, 0xffff, RZ, 0xc0, !PT ;  /* 0x0000ffff8e027812 */ /* 0x004fe800078ec0ff */
[----:B------:R-:W-:Y:S04]  /*1c4f0*/  SHF.R.U32.HI R2, RZ, 0x8, R2 ;  /* 0x00000008ff027819 */ /* 0x000fe80000011602 */
[----:B------:R-:W-:Y:S04]  /*1c500*/  LOP3.LUT R2, R2, 0xffff, RZ, 0xc0, !PT ;  /* 0x0000ffff02027812 */ /* 0x000fe800078ec0ff */
[----:B------:R-:W-:Y:S02]  /*1c510*/  ISETP.LE.U32.AND P1, PT, R2, UR14, PT ;  /* 0x0000000e02007c0c */ /* 0x000fe4000bf23070 */
[----:B------:R-:W-:Y:S04]  /*1c520*/  SHF.R.U32.HI R2, RZ, 0x10, R142 ;  /* 0x00000010ff027819 */ /* 0x000fe8000001168e */
[----:B------:R-:W-:Y:S04]  /*1c530*/  LOP3.LUT R2, R2, 0xff, RZ, 0xc0, !PT ;  /* 0x000000ff02027812 */ /* 0x000fe800078ec0ff */
[----:B------:R-:W-:Y:S02]  /*1c540*/  ISETP.LE.U32.AND P0, PT, R2, UR14, PT ;  /* 0x0000000e02007c0c */ /* 0x000fe4000bf03070 */
[----:B------:R-:W-:Y:S01]  /*1c550*/  PRMT R2, R147, 0x7632, R2 ;  /* 0x0000763293027816 */ /* 0x000fe20000000002 */
[----:B-----5:R-:W-:Y:S05]  /*1c560*/  @!P1 HADD2 R151, -R135.H0_H0, -RZ.H0_H0 ;  /* 0xa00000ff87979230 */ /* 0x020fea0000000900 */
[----:B------:R-:W-:Y:S01]  /*1c570*/  PRMT R140, R151, 0x7610, R140 ;  /* 0x00007610978c7816 */ /* 0x000fe2000000008c */
[----:B------:R-:W-:Y:S04]  /*1c580*/  @!P1 STL.S16 [R1+0x48], R151 ;  /* 0x0000489701009387 */ /* 0x000fe80000100600 */
[----:B----4-:R-:W-:Y:S01]  /*1c590*/  @!P0 HADD2 R150, -R133.H0_H0, -RZ.H0_H0 ;  /* 0xa00000ff85968230 */ /* 0x010fe20000000900 */
[----:B------:R-:W-:Y:S02]  /*1c5a0*/  @!P1 PRMT R135, R140, 0x5410, RZ ;  /* 0x000054108c879816 */ /* 0x000fe400000000ff */
[----:B------:R-:W-:Y:S02]  /*1c5b0*/  PRMT R140, R133, 0x5410, R2 ;  /* 0x00005410858c7816 */ /* 0x000fe40000000002 */
[----:B------:R1:W-:Y:S01]  /*1c5c0*/  @!P0 STL.S16 [R1+0x44], R150 ;  /* 0x0000449601008387 */ /* 0x0003e20000100600 */
[----:B------:R-:W-:Y:S03]  /*1c5d0*/  PRMT R134, R150, 0x7610, R134 ;  /* 0x0000761096867816 */ /* 0x000fe60000000086 */
[----:B------:R-:W-:Y:S01]  /*1c5e0*/  STG.E.U16 desc[UR28][R214.64+0x12], R135 ;  /* 0x00001287d6007986 */ /* 0x000fe2000c10151c */
[----:B------:R-:W-:Y:S02]  /*1c5f0*/  @!P0 PRMT R133, R134, 0x5410, RZ ;  /* 0x0000541086858816 */ /* 0x000fe400000000ff */
[----:B------:R-:W-:Y:S03]  /*1c600*/  MUFU.EX2 R134, R181 ;  /* 0x000000b500867308 */ /* 0x000fe60000000800 */
[----:B------:R2:W-:Y:S01]  /*1c610*/  STG.E.U16 desc[UR28][R218.64+0x10], R133 ;  /* 0x00001085da007986 */ /* 0x0005e2000c10151c */
[----:B-1----:R-:W-:Y:S05]  /*1c620*/  IMAD.MOV.U32 R150, RZ, RZ, 0x7054 ;  /* 0x00007054ff967424 */ /* 0x002fea00078e00ff */
[----:B------:R-:W-:Y:S02]  /*1c630*/  PRMT R169, R169, R150, UR14 ;  /* 0x0000000ea9a97e16 */ /* 0x000fe40008000096 */
[----:B--2---:R-:W-:Y:S04]  /*1c640*/  SHF.R.U32.HI R133, RZ, 0x18, R142 ;  /* 0x00000018ff857819 */ /* 0x004fe8000001168e */
[----:B------:R-:W-:Y:S02]  /*1c650*/  ISETP.LE.U32.AND P0, PT, R133, UR14, PT ;  /* 0x0000000e85007c0c */ /* 0x000fe4000bf03070 */
[----:B------:R-:W1:Y:S10]  /*1c660*/  MUFU.EX2 R133, R182 ;  /* 0x000000b600857308 */ /* 0x000e740000000800 */
[----:B------:R-:W-:Y:S01]  /*1c670*/  MUFU.EX2 R182, R228 ;  /* 0x000000e400b67308 */ /* 0x000fe20000000800 */
[----:B------:R-:W-:Y:S05]  /*1c680*/  @!P0 HADD2 R136, -R2.H0_H0, -RZ.H0_H0 ;  /* 0xa00000ff02888230 */ /* 0x000fea0000000900 */
[----:B------:R-:W-:Y:S01]  /*1c690*/  PRMT R135, R136, 0x7610, R135 ;  /* 0x0000761088877816 */ /* 0x000fe20000000087 */
[----:B------:R2:W-:Y:S03]  /*1c6a0*/  @!P0 STL.S16 [R1+0x38], R136 ;  /* 0x0000388801008387 */ /* 0x0005e60000100600 */
[----:B------:R-:W-:Y:S02]  /*1c6b0*/  @!P0 PRMT R2, R135, 0x5410, RZ ;  /* 0x0000541087028816 */ /* 0x000fe400000000ff */
[----:B------:R4:W5:Y:S03]  /*1c6c0*/  MUFU.EX2 R135, R179 ;  /* 0x000000b300877308 */ /* 0x0009660000000800 */
[----:B------:R1:W-:Y:S04]  /*1c6d0*/  STG.E.U16 desc[UR28][R218.64+0x12], R2 ;  /* 0x00001202da007986 */ /* 0x0003e8000c10151c */
[----:B----4-:R-:W-:Y:S03]  /*1c6e0*/  LDSM.16.MT88.4 R176, [R185+0x1b800] ;  /* 0x01b80000b9b0783b */ /* 0x010fe60000004200 */
[----:B--2---:R-:W2:Y:S10]  /*1c6f0*/  MUFU.EX2 R136, R180 ;  /* 0x000000b400887308 */ /* 0x004eb40000000800 */
[----:B------:R-:W-:Y:S01]  /*1c700*/  MUFU.EX2 R180, R229 ;  /* 0x000000e500b47308 */ /* 0x000fe20000000800 */
[----:B-1----:R-:W-:Y:S01]  /*1c710*/  FADD.FTZ R2, R133, R145 ;  /* 0x0000009185027221 */ /* 0x002fe20000010000 */
[----:B------:R-:W-:Y:S02]  /*1c720*/  LOP3.LUT R145, R155, UR24, R146, 0x96, !PT ;  /* 0x000000189b917c12 */ /* 0x000fe4000f8e9692 */
[C---:B------:R-:W-:Y:S01]  /*1c730*/  F2FP.F16.F32.PACK_AB R133, R134.reuse, R133 ;  /* 0x000000858685723e */ /* 0x040fe200000000ff */
[----:B------:R-:W-:Y:S01]  /*1c740*/  FADD.FTZ R151, R134, R2 ;  /* 0x0000000286977221 */ /* 0x000fe20000010000 */
[----:B------:R-:W-:Y:S02]  /*1c750*/  LOP3.LUT R2, R145, 0xff, RZ, 0xc0, !PT ;  /* 0x000000ff91027812 */ /* 0x000fe400078ec0ff */
[----:B------:R-:W-:Y:S02]  /*1c760*/  PRMT R134, R0, 0x7632, R134 ;  /* 0x0000763200867816 */ /* 0x000fe40000000086 */
[----:B------:R-:W-:Y:S02]  /*1c770*/  ISETP.LE.U32.AND P0, PT, R2, UR14, PT ;  /* 0x0000000e02007c0c */ /* 0x000fe4000bf03070 */
[----:B------:R-:W-:Y:S01]  /*1c780*/  LOP3.LUT R2, R143, UR27, R144, 0x96, !PT ;  /* 0x0000001b8f027c12 */ /* 0x000fe2000f8e9690 */
[----:B-----5:R-:W-:Y:S01]  /*1c790*/  FADD.FTZ R144, R135, R139 ;  /* 0x0000008b87907221 */ /* 0x020fe20000010000 */
[----:B--2---:R-:W-:Y:S02]  /*1c7a0*/  F2FP.F16.F32.PACK_AB R135, R136, R135 ;  /* 0x000000878887723e */ /* 0x004fe400000000ff */
[----:B------:R-:W-:Y:S01]  /*1c7b0*/  LOP3.LUT R139, R2, 0xffff, RZ, 0xc0, !PT ;  /* 0x0000ffff028b7812 */ /* 0x000fe200078ec0ff */
[----:B------:R-:W-:Y:S01]  /*1c7c0*/  FADD.FTZ R153, R136, R144 ;  /* 0x0000009088997221 */ /* 0x000fe20000010000 */
[----:B------:R-:W-:Y:S02]  /*1c7d0*/  PRMT R144, R0, 0x5410, R134 ;  /* 0x0000541000907816 */ /* 0x000fe40000000086 */
[----:B------:R-:W-:Y:S02]  /*1c7e0*/  SHF.R.U32.HI R139, RZ, 0x8, R139 ;  /* 0x00000008ff8b7819 */ /* 0x000fe4000001168b */
[----:B------:R-:W-:Y:S02]  /*1c7f0*/  LOP3.LUT R136, R2, 0xff, RZ, 0xc0, !PT ;  /* 0x000000ff02887812 */ /* 0x000fe400078ec0ff */
[----:B------:R-:W-:Y:S02]  /*1c800*/  LOP3.LUT R146, R155, UR24, R146, 0x96, !PT ;  /* 0x000000189b927c12 */ /* 0x000fe4000f8e9692 */
[----:B------:R-:W-:Y:S01]  /*1c810*/  PRMT R152, R135, 0x7632, R152 ;  /* 0x0000763287987816 */ /* 0x000fe20000000098 */
[----:B---3--:R-:W-:Y:S05]  /*1c820*/  @!P0 HADD2 R148, -R0.H0_H0, -RZ.H0_H0 ;  /* 0xa00000ff00948230 */ /* 0x008fea0000000900 */
[----:B------:R-:W-:Y:S01]  /*1c830*/  PRMT R147, R148, 0x7610, R147 ;  /* 0x0000761094937816 */ /* 0x000fe20000000093 */
[----:B------:R1:W-:Y:S03]  /*1c840*/  @!P0 STL.S16 [R1+0x2c], R148 ;  /* 0x00002c9401008387 */ /* 0x0003e60000100600 */
[----:B------:R-:W-:Y:S01]  /*1c850*/  @!P0 PRMT R0, R147, 0x5410, RZ ;  /* 0x0000541093008816 */ /* 0x000fe200000000ff */
[----:B------:R2:W3:Y:S04]  /*1c860*/  LDL.S16 R162, [R1+0x40] ;  /* 0x0000400001a27983 */ /* 0x0004e80000100600 */
[----:B------:R4:W-:Y:S04]  /*1c870*/  STG.E.U16 desc[UR28][R214.64+0x20], R0 ;  /* 0x00002000d6007986 */ /* 0x0009e8000c10151c */
[----:B------:R2:W5:Y:S04]  /*1c880*/  LDL.S16 R164, [R1+0x24] ;  /* 0x0000240001a47983 */ /* 0x0005680000100600 */
[----:B------:R2:W2:Y:S01]  /*1c890*/  LDL.S16 R158, [R1+0x20] ;  /* 0x00002000019e7983 */ /* 0x0004a20000100600 */
[----:B-1----:R-:W-:Y:S02]  /*1c8a0*/  PRMT R148, R136, 0x5410, R139 ;  /* 0x0000541088947816 */ /* 0x002fe4000000008b */
[--C-:B------:R-:W-:Y:S02]  /*1c8b0*/  SHF.R.U32.HI R136, RZ, 0x10, R2.reuse ;  /* 0x00000010ff887819 */ /* 0x100fe40000011602 */
[----:B------:R-:W-:Y:S02]  /*1c8c0*/  SHF.R.U32.HI R139, RZ, 0x18, R2 ;  /* 0x00000018ff8b7819 */ /* 0x000fe40000011602 */
[----:B------:R-:W-:Y:S02]  /*1c8d0*/  LOP3.LUT R2, R136, 0xff, RZ, 0xc0, !PT ;  /* 0x000000ff88027812 */ /* 0x000fe400078ec0ff */
[----:B------:R-:W-:Y:S02]  /*1c8e0*/  SHF.R.U32.HI R136, RZ, 0x18, R145 ;  /* 0x00000018ff887819 */ /* 0x000fe40000011691 */
[----:B----4-:R-:W-:Y:S02]  /*1c8f0*/  LOP3.LUT R0, R145, 0xffff, RZ, 0xc0, !PT ;  /* 0x0000ffff91007812 */ /* 0x010fe400078ec0ff */
[----:B------:R-:W-:Y:S02]  /*1c900*/  ISETP.LE.U32.AND P4, PT, R136, UR14, PT ;  /* 0x0000000e88007c0c */ /* 0x000fe4000bf83070 */
[----:B------:R-:W-:Y:S02]  /*1c910*/  SHF.R.U32.HI R0, RZ, 0x8, R0 ;  /* 0x00000008ff007819 */ /* 0x000fe40000011600 */
[----:B------:R-:W-:Y:S02]  /*1c920*/  LOP3.LUT R136, R142, 0xff, RZ, 0xc0, !PT ;  /* 0x000000ff8e887812 */ /* 0x000fe400078ec0ff */
[----:B------:R-:W-:Y:S02]  /*1c930*/  LOP3.LUT R0, R0, 0xffff, RZ, 0xc0, !PT ;  /* 0x0000ffff00007812 */ /* 0x000fe400078ec0ff */
[----:B------:R-:W-:Y:S02]  /*1c940*/  PRMT R147, R2, 0x5410, R139 ;  /* 0x0000541002937816 */ /* 0x000fe4000000008b */
[----:B------:R-:W-:Y:S02]  /*1c950*/  ISETP.LE.U32.AND P6, PT, R0, UR14, PT ;  /* 0x0000000e00007c0c */ /* 0x000fe4000bfc3070 */
[----:B------:R-:W-:Y:S02]  /*1c960*/  LOP3.LUT R0, R142, 0xffff, RZ, 0xc0, !PT ;  /* 0x0000ffff8e007812 */ /* 0x000fe400078ec0ff */
[----:B------:R-:W-:Y:S02]  /*1c970*/  LOP3.LUT R2, R154, 0xff, RZ, 0xc0, !PT ;  /* 0x000000ff9a027812 */ /* 0x000fe400078ec0ff */
[----:B------:R-:W-:Y:S02]  /*1c980*/  SHF.R.U32.HI R0, RZ, 0x8, R0 ;  /* 0x00000008ff007819 */ /* 0x000fe40000011600 */
[----:B------:R-:W-:Y:S02]  /*1c990*/  ISETP.LE.U32.AND P3, PT, R2, UR14, PT ;  /* 0x0000000e02007c0c */ /* 0x000fe4000bf63070 */
[----:B------:R-:W-:Y:S02]  /*1c9a0*/  PRMT R143, R136, 0x5410, R0 ;  /* 0x00005410888f7816 */ /* 0x000fe40000000000 */
[--C-:B------:R-:W-:Y:S02]  /*1c9b0*/  SHF.R.U32.HI R0, RZ, 0x10, R142.reuse ;  /* 0x00000010ff007819 */ /* 0x100fe4000001168e */
[--C-:B------:R-:W-:Y:S02]  /*1c9c0*/  HSET2.LE.AND R136, R148, R169.reuse, PT ;  /* 0x000000a994887233 */ /* 0x100fe40003803000 */
[----:B------:R-:W-:Y:S02]  /*1c9d0*/  SHF.R.U32.HI R142, RZ, 0x18, R142 ;  /* 0x00000018ff8e7819 */ /* 0x000fe4000001168e */
[----:B------:R-:W-:Y:S02]  /*1c9e0*/  LOP3.LUT R0, R0, 0xff, RZ, 0xc0, !PT ;  /* 0x000000ff00007812 */ /* 0x000fe400078ec0ff */
[----:B------:R-:W-:Y:S02]  /*1c9f0*/  LOP3.LUT R136, R136, R137, RZ, 0xc0, !PT ;  /* 0x0000008988887212 */ /* 0x000fe400078ec0ff */
[--C-:B------:R-:W-:Y:S02]  /*1ca00*/  HSET2.LE.AND R137, R147, R169.reuse, PT ;  /* 0x000000a993897233 */ /* 0x100fe40003803000 */
[----:B------:R-:W-:Y:S02]  /*1ca10*/  PRMT R139, R0, 0x5410, R142 ;  /* 0x00005410008b7816 */ /* 0x000fe4000000008e */
[----:B------:R-:W-:Y:S02]  /*1ca20*/  SHF.R.U32.HI R2, RZ, 0x10, R154 ;  /* 0x00000010ff027819 */ /* 0x000fe4000001169a */
[----:B------:R-:W-:Y:S02]  /*1ca30*/  LOP3.LUT R137, R137, R138, RZ, 0xc0, !PT ;  /* 0x0000008a89897212 */ /* 0x000fe400078ec0ff */
[--C-:B------:R-:W-:Y:S02]  /*1ca40*/  HSET2.LE.AND R138, R143, R169.reuse, PT ;  /* 0x000000a98f8a7233 */ /* 0x100fe40003803000 */
[--C-:B------:R-:W-:Y:S02]  /*1ca50*/  HSET2.LE.AND R139, R139, R169.reuse, PT ;  /* 0x000000a98b8b7233 */ /* 0x100fe40003803000 */
[----:B------:R-:W-:Y:S02]  /*1ca60*/  LOP3.LUT R2, R2, 0xff, RZ, 0xc0, !PT ;  /* 0x000000ff02027812 */ /* 0x000fe400078ec0ff */
[----:B------:R-:W-:Y:S02]  /*1ca70*/  LOP3.LUT R138, R138, R141, RZ, 0xc0, !PT ;  /* 0x0000008d8a8a7212 */ /* 0x000fe400078ec0ff */
[----:B------:R-:W-:Y:S02]  /*1ca80*/  LOP3.LUT R139, R139, R140, RZ, 0xc0, !PT ;  /* 0x0000008c8b8b7212 */ /* 0x000fe400078ec0ff */
[----:B------:R-:W1:Y:S01]  /*1ca90*/  LDSM.16.MT88.4 R140, [R185+0x18000] ;  /* 0x01800000b98c783b */ /* 0x000e620000004200 */
[----:B------:R-:W-:Y:S02]  /*1caa0*/  ISETP.LE.U32.AND P0, PT, R2, UR14, PT ;  /* 0x0000000e02007c0c */ /* 0x000fe4000bf03070 */
[C---:B------:R-:W-:Y:S02]  /*1cab0*/  LOP3.LUT R0, R146.reuse, 0xffff, RZ, 0xc0, !PT ;  /* 0x0000ffff92007812 */ /* 0x040fe400078ec0ff */
[----:B------:R-:W-:Y:S02]  /*1cac0*/  LOP3.LUT R2, R146, 0xff, RZ, 0xc0, !PT ;  /* 0x000000ff92027812 */ /* 0x000fe400078ec0ff */
[----:B------:R-:W-:Y:S04]  /*1cad0*/  SHF.R.U32.HI R0, RZ, 0x8, R0 ;  /* 0x00000008ff007819 */ /* 0x000fe80000011600 */
[----:B------:R-:W-:Y:S02]  /*1cae0*/  PRMT R148, R2, 0x5410, R0 ;  /* 0x0000541002947816 */ /* 0x000fe40000000000 */
[C---:B------:R-:W-:Y:S02]  /*1caf0*/  LOP3.LUT R2, R154.reuse, 0xff, RZ, 0xc0, !PT ;  /* 0x000000ff9a027812 */ /* 0x040fe400078ec0ff */
[----:B------:R-:W-:Y:S04]  /*1cb00*/  LOP3.LUT R0, R154, 0xffff, RZ, 0xc0, !PT ;  /* 0x0000ffff9a007812 */ /* 0x000fe800078ec0ff */
[----:B------:R-:W-:Y:S04]  /*1cb10*/  SHF.R.U32.HI R0, RZ, 0x8, R0 ;  /* 0x00000008ff007819 */ /* 0x000fe80000011600 */
[----:B------:R-:W-:Y:S02]  /*1cb20*/  PRMT R147, R2, 0x5410, R0 ;  /* 0x0000541002937816 */ /* 0x000fe40000000000 */
[--C-:B------:R-:W-:Y:S02]  /*1cb30*/  SHF.R.U32.HI R2, RZ, 0x18, R154.reuse ;  /* 0x00000018ff027819 */ /* 0x100fe4000001169a */
[----:B------:R-:W-:Y:S04]  /*1cb40*/  SHF.R.U32.HI R0, RZ, 0x10, R154 ;  /* 0x00000010ff007819 */ /* 0x000fe8000001169a */
[----:B------:R-:W-:Y:S04]  /*1cb50*/  LOP3.LUT R0, R0, 0xff, RZ, 0xc0, !PT ;  /* 0x000000ff00007812 */ /* 0x000fe800078ec0ff */
[--C-:B------:R-:W-:Y:S02]  /*1cb60*/  PRMT R150, R0, 0x5410, R2.reuse ;  /* 0x0000541000967816 */ /* 0x100fe40000000002 */
[----:B------:R-:W-:Y:S02]  /*1cb70*/  SHF.R.U32.HI R0, RZ, 0x10, R145 ;  /* 0x00000010ff007819 */ /* 0x000fe40000011691 */
[----:B------:R-:W4:Y:S01]  /*1cb80*/  MUFU.EX2 R145, R191 ;  /* 0x000000bf00917308 */ /* 0x000f220000000800 */
[C---:B-1----:R-:W-:Y:S05]  /*1cb90*/  HMMA.16816.F32 R4, R136.reuse, R140, R4 ;  /* 0x0000008c8804723c */ /* 0x042fea0000001804 */
        /* <DEDUP_REMOVED lines=9> */
[----:B------:R-:W-:Y:S02]  /*1cc30*/  LOP3.LUT R0, R154, 0xffff, RZ, 0xc0, !PT ;  /* 0x0000ffff9a007812 */ /* 0x000fe400078ec0ff */
[----:B------:R-:W-:Y:S02]  /*1cc40*/  SHF.R.U32.HI R154, RZ, 0x18, R154 ;  /* 0x00000018ff9a7819 */ /* 0x000fe4000001169a */
[----:B------:R-:W-:Y:S04]  /*1cc50*/  SHF.R.U32.HI R0, RZ, 0x8, R0 ;  /* 0x00000008ff007819 */ /* 0x000fe80000011600 */
[----:B------:R-:W-:Y:S04]  /*1cc60*/  LOP3.LUT R0, R0, 0xffff, RZ, 0xc0, !PT ;  /* 0x0000ffff00007812 */ /* 0x000fe800078ec0ff */
[----:B------:R-:W-:Y:S02]  /*1cc70*/  ISETP.LE.U32.AND P1, PT, R0, UR14, PT ;  /* 0x0000000e00007c0c */ /* 0x000fe4000bf23070 */
[----:B------:R-:W-:Y:S02]  /*1cc80*/  PRMT R0, R149, 0x7610, R0 ;  /* 0x0000761095007816 */ /* 0x000fe40000000000 */
[----:B------:R-:W-:Y:S01]  /*1cc90*/  MUFU.EX2 R149, R183 ;  /* 0x000000b700957308 */ /* 0x000fe20000000800 */
        /* <DEDUP_REMOVED lines=11> */
[----:B------:R-:W-:Y:S01]  /*1cd50*/  PRMT R161, R162, 0x7610, R161 ;  /* 0x00007610a2a17816 */ /* 0x000fe200000000a1 */
[----:B-----5:R-:W-:Y:S03]  /*1cd60*/  @!P5 HADD2 R164, -R0.H0_H0, -RZ.H0_H0 ;  /* 0xa00000ff00a4d230 */ /* 0x020fe60000000900 */
[----:B------:R-:W-:Y:S01]  /*1cd70*/  @!P6 PRMT R134, R161, 0x5410, RZ ;  /* 0x00005410a186e816 */ /* 0x000fe200000000ff */
[C---:B-1----:R-:W-:Y:S01]  /*1cd80*/  HMMA.16816.F32 R36, R136.reuse, R140, R36 ;  /* 0x0000008c8824723c */ /* 0x042fe20000001824 */
[----:B------:R1:W5:Y:S02]  /*1cd90*/  LDL.S16 R161, [R1+0x28] ;  /* 0x0000280001a17983 */ /* 0x0003640000100600 */
[----:B--2---:R-:W-:Y:S01]  /*1cda0*/  @!P4 HADD2 R158, -R2.H0_H0, -RZ.H0_H0 ;  /* 0xa00000ff029ec230 */ /* 0x004fe20000000900 */
[----:B------:R-:W-:Y:S01]  /*1cdb0*/  PRMT R163, R164, 0x7610, R163 ;  /* 0x00007610a4a37816 */ /* 0x000fe200000000a3 */
[----:B------:R2:W-:Y:S01]  /*1cdc0*/  STG.E.U16 desc[UR28][R214.64+0x22], R134 ;  /* 0x00002286d6007986 */ /* 0x0005e2000c10151c */
[C---:B------:R-:W-:Y:S03]  /*1cdd0*/  HMMA.16816.F32 R40, R136.reuse, R142, R40 ;  /* 0x0000008e8828723c */ /* 0x040fe60000001828 */
[----:B------:R-:W4:Y:S02]  /*1cde0*/  LDSM.16.MT88.4 R140, [R186+0x1a000] ;  /* 0x01a00000ba8c783b */ /* 0x000f240000004200 */
[----:B------:R-:W-:Y:S06]  /*1cdf0*/  PRMT R159, R158, 0x7610, R159 ;  /* 0x000076109e9f7816 */ /* 0x000fec000000009f */
[----:B---3--:R1:W3:Y:S04]  /*1ce00*/  LDL.S16 R162, [R1+0x34] ;  /* 0x0000340001a27983 */ /* 0x0082e80000100600 */
[----:B------:R-:W-:Y:S04]  /*1ce10*/  @!P5 STL.S16 [R1+0x24], R164 ;  /* 0x000024a40100d387 */ /* 0x000fe80000100600 */
[----:B------:R-:W-:Y:S04]  /*1ce20*/  @!P4 STL.S16 [R1+0x20], R158 ;  /* 0x0000209e0100c387 */ /* 0x000fe80000100600 */
[----:B------:R1:W3:Y:S01]  /*1ce30*/  LDL.S16 R157, [R1+0x30] ;  /* 0x00003000019d7983 */ /* 0x0002e20000100600 */
[----:B--2---:R-:W-:Y:S03]  /*1ce40*/  PRMT R134, R133, 0x7632, R134 ;  /* 0x0000763285867816 */ /* 0x004fe60000000086 */
[----:B------:R1:W2:Y:S01]  /*1ce50*/  LDL.S16 R156, [R1+0x18] ;  /* 0x00001800019c7983 */ /* 0x0002a20000100600 */
[C---:B----4-:R-:W-:Y:S06]  /*1ce60*/  HMMA.16816.F32 R44, R136.reuse, R140, R44 ;  /* 0x0000008c882c723c */ /* 0x050fec000000182c */
[C---:B------:R-:W-:Y:S01]  /*1ce70*/  HMMA.16816.F32 R48, R136.reuse, R142, R48 ;  /* 0x0000008e8830723c */ /* 0x040fe20000001830 */
[----:B------:R-:W4:Y:S05]  /*1ce80*/  LDSM.16.MT88.4 R140, [R188+0x1a000] ;  /* 0x01a00000bc8c783b */ /* 0x000f2a0000004200 */
        /* <DEDUP_REMOVED lines=14> */
[----:B------:R-:W4:Y:S04]  /*1cf70*/  LDSM.16.MT88.4 R140, [R187+0x1c000] ;  /* 0x01c00000bb8c783b */ /* 0x000f280000004200 */
[----:B-----5:R-:W-:Y:S02]  /*1cf80*/  @!P1 HADD2 R161, -R134.H0_H0, -RZ.H0_H0 ;  /* 0xa00000ff86a19230 */ /* 0x020fe40000000900 */
[----:B---3--:R-:W-:Y:S05]  /*1cf90*/  @!P3 HADD2 R162, -R133.H0_H0, -RZ.H0_H0 ;  /* 0xa00000ff85a2b230 */ /* 0x008fea0000000900 */
[----:B------:R-:W-:Y:S04]  /*1cfa0*/  @!P3 STL.S16 [R1+0x34], R162 ;  /* 0x000034a20100b387 */ /* 0x000fe80000100600 */
[----:B------:R-:W-:Y:S01]  /*1cfb0*/  @!P1 STL.S16 [R1+0x28], R161 ;  /* 0x000028a101009387 */ /* 0x000fe20000100600 */
[C---:B----4-:R-:W-:Y:S03]  /*1cfc0*/  HMMA.16816.F32 R92, R136.reuse, R140, R92 ;  /* 0x0000008c885c723c */ /* 0x050fe6000000185c */
[----:B------:R-:W-:Y:S03]  /*1cfd0*/  @!P0 HADD2 R157, -R135.H0_H0, -RZ.H0_H0 ;  /* 0xa00000ff879d8230 */ /* 0x000fe60000000900 */
[C---:B------:R-:W-:Y:S01]  /*1cfe0*/  HMMA.16816.F32 R96, R136.reuse, R142, R96 ;  /* 0x0000008e8860723c */ /* 0x040fe20000001860 */
[----:B------:R-:W3:Y:S08]  /*1cff0*/  LDSM.16.MT88.4 R140, [R185+0x1e000] ;  /* 0x01e00000b98c783b */ /* 0x000ef00000004200 */
[----:B------:R-:W-:Y:S01]  /*1d000*/  @!P0 STL.S16 [R1+0x30], R157 ;  /* 0x0000309d01008387 */ /* 0x000fe20000100600 */
        /* <DEDUP_REMOVED lines=10> */
[----:B------:R-:W-:Y:S01]  /*1d0b0*/  HMMA.16816.F32 R128, R136, R142, R128 ;  /* 0x0000008e8880723c */ /* 0x000fe20000001880 */
[----:B------:R-:W3:Y:S01]  /*1d0c0*/  MUFU.EX2 R138, R213 ;  /* 0x000000d5008a7308 */ /* 0x000ee20000000800 */
[----:B------:R-:W4:Y:S05]  /*1d0d0*/  LDSM.16.MT88.4 R140, [R185+0x18800] ;  /* 0x01880000b98c783b */ /* 0x000f2a0000004200 */
[----:B------:R-:W-:Y:S01]  /*1d0e0*/  FADD.FTZ R139, R145, R151 ;  /* 0x00000097918b7221 */ /* 0x000fe20000010000 */
[--C-:B------:R-:W-:Y:S03]  /*1d0f0*/  HSET2.LE.AND R137, R146, R169.reuse, PT ;  /* 0x000000a992897233 */ /* 0x100fe60003803000 */
[--C-:B------:R-:W-:Y:S02]  /*1d100*/  HSET2.LE.AND R136, R148, R169.reuse, PT ;  /* 0x000000a994887233 */ /* 0x100fe40003803000 */
[----:B------:R-:W5:Y:S03]  /*1d110*/  MUFU.EX2 R148, R212 ;  /* 0x000000d400947308 */ /* 0x000f660000000800 */
[----:B------:R-:W-:Y:S01]  /*1d120*/  LOP3.LUT R136, R136, R144, RZ, 0xc0, !PT ;  /* 0x0000009088887212 */ /* 0x000fe200078ec0ff */
[----:B---3--:R-:W-:Y:S01]  /*1d130*/  FADD.FTZ R158, R138, R139 ;  /* 0x0000008b8a9e7221 */ /* 0x008fe20000010000 */
[----:B------:R-:W-:Y:S02]  /*1d140*/  PRMT R139, R0, 0x5410, R2 ;  /* 0x00005410008b7816 */ /* 0x000fe40000000002 */
[----:B------:R-:W-:Y:S02]  /*1d150*/  @!P5 PRMT R0, R163, 0x5410, RZ ;  /* 0x00005410a300d816 */ /* 0x000fe400000000ff */
[----:B------:R-:W-:Y:S02]  /*1d160*/  @!P4 PRMT R2, R159, 0x5410, RZ ;  /* 0x000054109f02c816 */ /* 0x000fe400000000ff */
[----:B------:R-:W-:Y:S01]  /*1d170*/  ISETP.LE.U32.AND P4, PT, R154, UR14, PT ;  /* 0x0000000e9a007c0c */ /* 0x000fe2000bf83070 */
[----:B------:R3:W-:Y:S01]  /*1d180*/  STG.E.U16 desc[UR28][R218.64+0x20], R0 ;  /* 0x00002000da007986 */ /* 0x0007e2000c10151c */
[----:B------:R-:W-:Y:S02]  /*1d190*/  F2FP.F16.F32.PACK_AB R160, R138, R145 ;  /* 0x000000918aa0723e */ /* 0x000fe400000000ff */
[--C-:B------:R-:W-:Y:S01]  /*1d1a0*/  HSET2.LE.AND R138, R147, R169.reuse, PT ;  /* 0x000000a9938a7233 */ /* 0x100fe20003803000 */
[----:B------:R1:W-:Y:S01]  /*1d1b0*/  STG.E.U16 desc[UR28][R218.64+0x22], R2 ;  /* 0x00002202da007986 */ /* 0x0003e2000c10151c */
[----:B------:R-:W-:Y:S02]  /*1d1c0*/  LOP3.LUT R137, R137, R139, RZ, 0xc0, !PT ;  /* 0x0000008b89897212 */ /* 0x000fe400078ec0ff */
[--C-:B------:R-:W-:Y:S01]  /*1d1d0*/  HSET2.LE.AND R139, R150, R169.reuse, PT ;  /* 0x000000a9968b7233 */ /* 0x100fe20003803000 */
[----:B------:R-:W4:Y:S01]  /*1d1e0*/  LDSM.16.MT88.4 R144, [R186+0x18800] ;  /* 0x01880000ba90783b */ /* 0x000f220000004200 */
[----:B-----5:R-:W-:Y:S03]  /*1d1f0*/  F2FP.F16.F32.PACK_AB R165, R148, R149 ;  /* 0x0000009594a5723e */ /* 0x020fe600000000ff */
[----:B--2---:R-:W-:Y:S05]  /*1d200*/  @!P4 HADD2 R156, -R152.H0_H0, -RZ.H0_H0 ;  /* 0xa00000ff989cc230 */ /* 0x004fea0000000900 */
[----:B------:R-:W-:Y:S01]  /*1d210*/  @!P4 STL.S16 [R1+0x18], R156 ;  /* 0x0000189c0100c387 */ /* 0x000fe20000100600 */
[----:B---3--:R-:W-:Y:S04]  /*1d220*/  PRMT R0, R133, 0x5410, R134 ;  /* 0x0000541085007816 */ /* 0x008fe80000000086 */
[----:B------:R-:W-:Y:S02]  /*1d230*/  LOP3.LUT R138, R138, R0, RZ, 0xc0, !PT ;  /* 0x000000008a8a7212 */ /* 0x000fe400078ec0ff */
[----:B------:R-:W-:Y:S02]  /*1d240*/  PRMT R0, R135, 0x5410, R152 ;  /* 0x0000541087007816 */ /* 0x000fe40000000098 */
[----:B-1----:R-:W-:Y:S02]  /*1d250*/  PRMT R2, R157, 0x7610, R2 ;  /* 0x000076109d027816 */ /* 0x002fe40000000002 */
[----:B------:R-:W-:Y:S01]  /*1d260*/  LOP3.LUT R139, R139, R0, RZ, 0xc0, !PT ;  /* 0x000000008b8b7212 */ /* 0x000fe200078ec0ff */
[--C-:B------:R-:W-:Y:S01]  /*1d270*/  FADD.FTZ R0, R149, R153.reuse ;  /* 0x0000009995007221 */ /* 0x100fe20000010000 */
[----:B------:R-:W-:Y:S02]  /*1d280*/  PRMT R153, R161, 0x7610, R153 ;  /* 0x00007610a1997816 */ /* 0x000fe40000000099 */
[----:B------:R2:W3:Y:S01]  /*1d290*/  LDL.S16 R161, [R1+0x3c] ;  /* 0x00003c0001a17983 */ /* 0x0004e20000100600 */
[--C-:B------:R-:W-:Y:S01]  /*1d2a0*/  FADD.FTZ R159, R148, R0.reuse ;  /* 0x00000000949f7221 */ /* 0x100fe20000010000 */
[----:B------:R-:W-:Y:S01]  /*1d2b0*/  @!P1 PRMT R134, R153, 0x5410, RZ ;  /* 0x0000541099869816 */ /* 0x000fe200000000ff */
[C---:B----4-:R-:W-:Y:S01]  /*1d2c0*/  HMMA.16816.F32 R4, R136.reuse, R140, R4 ;  /* 0x0000008c8804723c */ /* 0x050fe20000001804 */
[----:B------:R-:W1:Y:S02]  /*1d2d0*/  LDSM.16.MT88.4 R148, [R188+0x18800] ;  /* 0x01880000bc94783b */ /* 0x000e640000004200 */
[----:B------:R-:W-:Y:S02]  /*1d2e0*/  @!P0 PRMT R135, R2, 0x5410, RZ ;  /* 0x0000541002878816 */ /* 0x000fe400000000ff */
[----:B------:R-:W-:Y:S01]  /*1d2f0*/  PRMT R0, R162, 0x7610, R0 ;  /* 0x00007610a2007816 */ /* 0x000fe20000000000 */
[C---:B------:R-:W-:Y:S01]  /*1d300*/  HMMA.16816.F32 R8, R136.reuse, R142, R8 ;  /* 0x0000008e8808723c */ /* 0x040fe20000001808 */
[----:B------:R-:W4:Y:S02]  /*1d310*/  MUFU.EX2 R2, R226 ;  /* 0x000000e200027308 */ /* 0x000f240000000800 */
[----:B------:R-:W5:Y:S02]  /*1d320*/  LDSM.16.MT88.4 R140, [R187+0x18800] ;  /* 0x01880000bb8c783b */ /* 0x000f640000004200 */
[----:B------:R-:W-:Y:S01]  /*1d330*/  @!P3 PRMT R133, R0, 0x5410, RZ ;  /* 0x000054100085b816 */ /* 0x000fe200000000ff */
[C---:B------:R-:W-:Y:S05]  /*1d340*/  HMMA.16816.F32 R12, R136.reuse, R144, R12 ;  /* 0x00000090880c723c */ /* 0x040fea000000180c */
[----:B------:R2:W-:Y:S01]  /*1d350*/  STG.E.U16 desc[UR28][R214.64+0x32], R134 ;  /* 0x00003286d6007986 */ /* 0x0005e2000c10151c */
[C---:B------:R-:W-:Y:S03]  /*1d360*/  HMMA.16816.F32 R16, R136.reuse, R146, R16 ;  /* 0x000000928810723c */ /* 0x040fe60000001810 */
[----:B------:R-:W4:Y:S02]  /*1d370*/  LDSM.16.MT88.4 R144, [R185+0x1a800] ;  /* 0x01a80000b990783b */ /* 0x000f240000004200 */
[----:B------:R-:W-:Y:S06]  /*1d380*/  LOP3.LUT R0, R243, UR42, RZ, 0x3c, !PT ;  /* 0x0000002af3007c12 */ /* 0x000fec000f8e3cff */
[----:B------:R5:W-:Y:S01]  /*1d390*/  STG.E.U16 desc[UR28][R214.64+0x30], R133 ;  /* 0x00003085d6007986 */ /* 0x000be2000c10151c */
[----:B------:R-:W-:Y:S01]  /*1d3a0*/  IMAD.WIDE.U32 R154, R0, -0x326172a9, RZ ;  /* 0xcd9e8d57009a7825 */ /* 0x000fe200078e00ff */
[----:B------:R-:W-:Y:S02]  /*1d3b0*/  PRMT R0, R156, 0x7610, R0 ;  /* 0x000076109c007816 */ /* 0x000fe40000000000 */
[----:B------:R4:W-:Y:S02]  /*1d3c0*/  STG.E.U16 desc[UR28][R218.64+0x30], R135 ;  /* 0x00003087da007986 */ /* 0x0009e4000c10151c */
[----:B------:R-:W-:Y:S02]  /*1d3d0*/  @!P4 PRMT R152, R0, 0x5410, RZ ;  /* 0x000054100098c816 */ /* 0x000fe400000000ff */
[----:B------:R-:W4:Y:S01]  /*1d3e0*/  MUFU.EX2 R0, R225 ;  /* 0x000000e100007308 */ /* 0x000f220000000800 */
[----:B------:R-:W-:Y:S02]  /*1d3f0*/  LOP3.LUT R154, R233, UR32, R154, 0x96, !PT ;  /* 0x00000020e99a7c12 */ /* 0x000fe4000f8e969a */
[----:B------:R4:W-:Y:S01]  /*1d400*/  STG.E.U16 desc[UR28][R218.64+0x32], R152 ;  /* 0x00003298da007986 */ /* 0x0009e2000c10151c */
[C---:B-1----:R-:W-:Y:S03]  /*1d410*/  HMMA.16816.F32 R20, R136.reuse, R148, R20 ;  /* 0x000000948814723c */ /* 0x042fe60000001814 */
[----:B--2---:R-:W-:Y:S01]  /*1d420*/  LOP3.LUT R134, R155, UR23, R166, 0x96, !PT ;  /* 0x000000179b867c12 */ /* 0x004fe2000f8e96a6 */
[----:B------:R-:W-:Y:S02]  /*1d430*/  IMAD.WIDE.U32 R154, R154, -0x2daee0ad, RZ ;  /* 0xd2511f539a9a7825 */ /* 0x000fe400078e00ff */
[C---:B------:R-:W-:Y:S01]  /*1d440*/  HMMA.16816.F32 R24, R136.reuse, R150, R24 ;  /* 0x000000968818723c */ /* 0x040fe20000001818 */
[----:B------:R-:W1:Y:S05]  /*1d450*/  LDSM.16.MT88.4 R148, [R186+0x1a800] ;  /* 0x01a80000ba94783b */ /* 0x000e6a0000004200 */
[C---:B-----5:R-:W-:Y:S01]  /*1d460*/  HMMA.16816.F32 R28, R136.reuse, R140, R28 ;  /* 0x0000008c881c723c */ /* 0x060fe2000000181c */
[----:B------:R-:W-:Y:S05]  /*1d470*/  MUFU.EX2 R133, R224 ;  /* 0x000000e000857308 */ /* 0x000fea0000000800 */
[C---:B------:R-:W-:Y:S01]  /*1d480*/  HMMA.16816.F32 R32, R136.reuse, R142, R32 ;  /* 0x0000008e8820723c */ /* 0x040fe20000001820 */
[----:B------:R-:W2:Y:S04]  /*1d490*/  LDSM.16.MT88.4 R140, [R188+0x1a800] ;  /* 0x01a80000bc8c783b */ /* 0x000ea80000004200 */
[----:B----4-:R-:W-:Y:S01]  /*1d4a0*/  IMAD.WIDE.U32 R134, R134, -0x2daee0ad, RZ ;  /* 0xd2511f5386867825 */ /* 0x010fe200078e00ff */
[C---:B------:R-:W-:Y:S05]  /*1d4b0*/  HMMA.16816.F32 R36, R136.reuse, R144, R36 ;  /* 0x000000908824723c */ /* 0x040fea0000001824 */
[----:B------:R-:W-:Y:S01]  /*1d4c0*/  LOP3.LUT R152, R135, UR38, R240, 0x96, !PT ;  /* 0x0000002687987c12 */ /* 0x000fe2000f8e96f0 */
[C---:B------:R-:W-:Y:S01]  /*1d4d0*/  HMMA.16816.F32 R40, R136.reuse, R146, R40 ;  /* 0x000000928828723c */ /* 0x040fe20000001828 */
[----:B------:R-:W4:Y:S04]  /*1d4e0*/  LDSM.16.MT88.4 R144, [R187+0x1a800] ;  /* 0x01a80000bb90783b */ /* 0x000f280000004200 */
[----:B------:R-:W-:Y:S01]  /*1d4f0*/  LOP3.LUT R134, R155, UR26, R134, 0x96, !PT ;  /* 0x0000001a9b867c12 */ /* 0x000fe2000f8e9686 */
[----:B------:R-:W-:Y:S05]  /*1d500*/  IMAD.WIDE.U32 R152, R152, -0x326172a9, RZ ;  /* 0xcd9e8d5798987825 */ /* 0x000fea00078e00ff */
[----:B------:R-:W-:Y:S01]  /*1d510*/  IMAD.WIDE.U32 R134, R134, -0x326172a9, RZ ;  /* 0xcd9e8d5786867825 */ /* 0x000fe200078e00ff */
[----:B------:R-:W-:Y:S04]  /*1d520*/  LOP3.LUT R156, R153, UR25, R232, 0x96, !PT ;  /* 0x00000019999c7c12 */ /* 0x000fe8000f8e96e8 */
[----:B------:R-:W-:Y:S01]  /*1d530*/  LOP3.LUT R152, R135, UR41, R152, 0x96, !PT ;  /* 0x0000002987987c12 */ /* 0x000fe2000f8e9698 */
[C---:B-1----:R-:W-:Y:S01]  /*1d540*/  HMMA.16816.F32 R44, R136.reuse, R148, R44 ;  /* 0x00000094882c723c */ /* 0x042fe2000000182c */
[----:B------:R-:W1:Y:S02]  /*1d550*/  MUFU.EX2 R135, R223 ;  /* 0x000000df00877308 */ /* 0x000e640000000800 */
[----:B------:R-:W-:Y:S03]  /*1d560*/  IMAD.WIDE.U32 R156, R156, -0x2daee0ad, RZ ;  /* 0xd2511f539c9c7825 */ /* 0x000fe600078e00ff */
[C---:B------:R-:W-:Y:S01]  /*1d570*/  HMMA.16816.F32 R48, R136.reuse, R150, R48 ;  /* 0x000000968830723c */ /* 0x040fe20000001830 */
[----:B------:R-:W5:Y:S04]  /*1d580*/  LDSM.16.MT88.4 R148, [R185+0x1c800] ;  /* 0x01c80000b994783b */ /* 0x000f680000004200 */
[----:B------:R-:W-:Y:S01]  /*1d590*/  IMAD.WIDE.U32 R162, R152, -0x2daee0ad, RZ ;  /* 0xd2511f5398a27825 */ /* 0x000fe200078e00ff */
[C---:B--2---:R-:W-:Y:S05]  /*1d5a0*/  HMMA.16816.F32 R52, R136.reuse, R140, R52 ;  /* 0x0000008c8834723c */ /* 0x044fea0000001834 */
[----:B------:R-:W-:Y:S01]  /*1d5b0*/  LOP3.LUT R154, R157, UR34, R154, 0x96, !PT ;  /* 0x000000229d9a7c12 */ /* 0x000fe2000f8e969a */
[C---:B------:R-:W-:Y:S01]  /*1d5c0*/  HMMA.16816.F32 R56, R136.reuse, R142, R56 ;  /* 0x0000008e8838723c */ /* 0x040fe20000001838 */
[----:B------:R-:W-:Y:S04]  /*1d5d0*/  UMOV UR34, UR20 ;  /* 0x0000001400227c82 */ /* 0x000fe80008000000 */
[----:B------:R-:W-:Y:S01]  /*1d5e0*/  FADD.FTZ R140, R2, R158 ;  /* 0x0000009e028c7221 */ /* 0x000fe20000010000 */
[C---:B----4-:R-:W-:Y:S05]  /*1d5f0*/  HMMA.16816.F32 R60, R136.reuse, R144, R60 ;  /* 0x00000090883c723c */ /* 0x050fea000000183c */
[----:B------:R-:W-:Y:S01]  /*1d600*/  LOP3.LUT R156, R163, UR33, R156, 0x96, !PT ;  /* 0x00000021a39c7c12 */ /* 0x000fe2000f8e969c */
[C---:B------:R-:W-:Y:S01]  /*1d610*/  HMMA.16816.F32 R64, R136.reuse, R146, R64 ;  /* 0x000000928840723c */ /* 0x040fe20000001840 */
[----:B------:R-:W-:Y:S04]  /*1d620*/  LDSM.16.MT88.4 R144, [R188+0x1c800] ;  /* 0x01c80000bc90783b */ /* 0x000fe80000004200 */
[----:B------:R-:W-:Y:S01]  /*1d630*/  IMAD.WIDE.U32 R154, R154, -0x326172a9, RZ ;  /* 0xcd9e8d579a9a7825 */ /* 0x000fe200078e00ff */
[C---:B------:R-:W-:Y:S05]  /*1d640*/  F2FP.F16.F32.PACK_AB R163, R0.reuse, R2 ;  /* 0x0000000200a3723e */ /* 0x040fea00000000ff */
[----:B------:R-:W-:Y:S02]  /*1d650*/  FADD.FTZ R152, R0, R140 ;  /* 0x0000008c00987221 */ /* 0x000fe40000010000 */
[----:B------:R-:W2:Y:S01]  /*1d660*/  LDSM.16.MT88.4 R140, [R186+0x1c800] ;  /* 0x01c80000ba8c783b */ /* 0x000ea20000004200 */
[----:B------:R-:W-:Y:S04]  /*1d670*/  IMAD.WIDE.U32 R156, R156, -0x326172a9, RZ ;  /* 0xcd9e8d579c9c7825 */ /* 0x000fe800078e00ff */
[----:B-1----:R-:W-:Y:S01]  /*1d680*/  FADD.FTZ R0, R135, R159 ;  /* 0x0000009f87007221 */ /* 0x002fe20000010000 */
[----:B------:R-:W-:Y:S02]  /*1d690*/  LOP3.LUT R212, R155, UR37, R134, 0x96, !PT ;  /* 0x000000259bd47c12 */ /* 0x000fe4000f8e9686 */
[C---:B------:R-:W-:Y:S01]  /*1d6a0*/  F2FP.F16.F32.PACK_AB R134, R133.reuse, R135 ;  /* 0x000000878586723e */ /* 0x040fe200000000ff */
[C---:B-----5:R-:W-:Y:S01]  /*1d6b0*/  HMMA.16816.F32 R68, R136.reuse, R148, R68 ;  /* 0x000000948844723c */ /* 0x060fe20000001844 */
[----:B------:R-:W1:Y:S02]  /*1d6c0*/  MUFU.EX2 R135, R227 ;  /* 0x000000e300877308 */ /* 0x000e640000000800 */
[----:B------:R-:W-:Y:S01]  /*1d6d0*/  FADD.FTZ R164, R133, R0 ;  /* 0x0000000085a47221 */ /* 0x000fe20000010000 */
[----:B------:R-:W-:Y:S01]  /*1d6e0*/  LOP3.LUT R133, R157, UR27, R154, 0x96, !PT ;  /* 0x0000001b9d857c12 */ /* 0x000fe2000f8e969a */
[----:B------:R-:W-:Y:S01]  /*1d6f0*/  IMAD.WIDE.U32 R212, R212, -0x2daee0ad, RZ ;  /* 0xd2511f53d4d47825 */ /* 0x000fe200078e00ff */
[C---:B------:R-:W-:Y:S01]  /*1d700*/  HMMA.16816.F32 R72, R136.reuse, R150, R72 ;  /* 0x000000968848723c */ /* 0x040fe20000001848 */
[----:B------:R-:W4:Y:S04]  /*1d710*/  LDSM.16.MT88.4 R148, [R187+0x1c800] ;  /* 0x01c80000bb94783b */ /* 0x000f280000004200 */
[----:B------:R-:W-:Y:S02]  /*1d720*/  LOP3.LUT R0, R133, 0xff, RZ, 0xc0, !PT ;  /* 0x000000ff85007812 */ /* 0x000fe400078ec0ff */
[----:B------:R-:W-:Y:S02]  /*1d730*/  PRMT R2, R160, 0x7632, R2 ;  /* 0x00007632a0027816 */ /* 0x000fe40000000002 */
[----:B------:R-:W-:Y:S02]  /*1d740*/  ISETP.LE.U32.AND P0, PT, R0, UR14, PT ;  /* 0x0000000e00007c0c */ /* 0x000fe4000bf03070 */
[----:B------:R-:W-:Y:S02]  /*1d750*/  PRMT R0, R160, 0x7610, R0 ;  /* 0x00007610a0007816 */ /* 0x000fe40000000000 */
[----:B------:R-:W-:Y:S02]  /*1d760*/  SHF.R.U32.HI R153, RZ, 0x10, R156 ;  /* 0x00000010ff997819 */ /* 0x000fe4000001169c */
[----:B------:R-:W-:Y:S01]  /*1d770*/  PRMT R191, R134, 0x7632, R191 ;  /* 0x0000763286bf7816 */ /* 0x000fe200000000bf */
[C---:B--2---:R-:W-:Y:S06]  /*1d780*/  HMMA.16816.F32 R76, R136.reuse, R140, R76 ;  /* 0x0000008c884c723c */ /* 0x044fec000000184c */
[C---:B------:R-:W-:Y:S01]  /*1d790*/  HMMA.16816.F32 R80, R136.reuse, R142, R80 ;  /* 0x0000008e8850723c */ /* 0x040fe20000001850 */
[----:B------:R-:W2:Y:S05]  /*1d7a0*/  LDSM.16.MT88.4 R140, [R185+0x1e800] ;  /* 0x01e80000b98c783b */ /* 0x000eaa0000004200 */
[C---:B------:R-:W-:Y:S06]  /*1d7b0*/  HMMA.16816.F32 R84, R136.reuse, R144, R84 ;  /* 0x000000908854723c */ /* 0x040fec0000001854 */
[C---:B------:R-:W-:Y:S05]  /*1d7c0*/  HMMA.16816.F32 R88, R136.reuse, R146, R88 ;  /* 0x000000928858723c */ /* 0x040fea0000001858 */
[----:B------:R-:W-:Y:S01]  /*1d7d0*/  FADD.FTZ R144, R182, R152 ;  /* 0x00000098b6907221 */ /* 0x000fe20000010000 */
[C---:B----4-:R-:W-:Y:S05]  /*1d7e0*/  HMMA.16816.F32 R92, R136.reuse, R148, R92 ;  /* 0x00000094885c723c */ /* 0x050fea000000185c */
[----:B------:R-:W-:Y:S01]  /*1d7f0*/  PRMT R152, R0, 0x5410, R2 ;  /* 0x0000541000987816 */ /* 0x000fe20000000002 */
[C---:B------:R-:W-:Y:S01]  /*1d800*/  HMMA.16816.F32 R96, R136.reuse, R150, R96 ;  /* 0x000000968860723c */ /* 0x040fe20000001860 */
[----:B------:R-:W-:Y:S04]  /*1d810*/  LDSM.16.MT88.4 R148, [R188+0x1e800] ;  /* 0x01e80000bc94783b */ /* 0x000fe80000004200 */
[----:B-1----:R-:W-:Y:S06]  /*1d820*/  F2FP.F16.F32.PACK_AB R182, R135, R182 ;  /* 0x000000b687b6723e */ /* 0x002fec00000000ff */
[----:B------:R-:W-:Y:S01]  /*1d830*/  PRMT R181, R182, 0x7632, R181 ;  /* 0x00007632b6b57816 */ /* 0x000fe200000000b5 */
[C---:B--2---:R-:W-:Y:S06]  /*1d840*/  HMMA.16816.F32 R100, R136.reuse, R140, R100 ;  /* 0x0000008c8864723c */ /* 0x044fec0000001864 */
[C---:B------:R-:W-:Y:S01]  /*1d850*/  HMMA.16816.F32 R104, R136.reuse, R142, R104 ;  /* 0x0000008e8868723c */ /* 0x040fe20000001868 */
[----:B------:R-:W-:Y:S04]  /*1d860*/  LDSM.16.MT88.4 R140, [R187+0x1e800] ;  /* 0x01e80000bb8c783b */ /* 0x000fe80000004200 */
[----:B---3--:R-:W-:Y:S05]  /*1d870*/  @!P0 HADD2 R161, -R0.H0_H0, -RZ.H0_H0 ;  /* 0xa00000ff00a18230 */ /* 0x008fea0000000900 */
[----:B------:R1:W-:Y:S01]  /*1d880*/  @!P0 STL.S16 [R1+0x3c], R161 ;  /* 0x00003ca101008387 */ /* 0x0003e20000100600 */
[----:B------:R-:W-:Y:S03]  /*1d890*/  PRMT R145, R161, 0x7610, R145 ;  /* 0x00007610a1917816 */ /* 0x000fe60000000091 */
[----:B------:R2:W3:Y:S01]  /*1d8a0*/  LDL.S16 R166, [R1+0x14] ;  /* 0x0000140001a67983 */ /* 0x0004e20000100600 */
[----:B------:R-:W-:Y:S03]  /*1d8b0*/  @!P0 PRMT R0, R145, 0x5410, RZ ;  /* 0x0000541091008816 */ /* 0x000fe600000000ff */
[----:B------:R2:W4:Y:S04]  /*1d8c0*/  LDL.S16 R158, [R1+0x10] ;  /* 0x00001000019e7983 */ /* 0x0005280000100600 */
[----:B------:R5:W-:Y:S01]  /*1d8d0*/  STG.E.U16 desc[UR28][R214.64+0x40], R0 ;  /* 0x00004000d6007986 */ /* 0x000be2000c10151c */
[----:B-1----:R-:W-:Y:S01]  /*1d8e0*/  FADD.FTZ R161, R135, R144 ;  /* 0x0000009087a17221 */ /* 0x002fe20000010000 */
[C---:B------:R-:W-:Y:S02]  /*1d8f0*/  LOP3.LUT R135, R156.reuse, 0xff, RZ, 0xc0, !PT ;  /* 0x000000ff9c877812 */ /* 0x040fe400078ec0ff */
[----:B------:R-:W1:Y:S02]  /*1d900*/  LDSM.16.MT88.4 R144, [R186+0x1e800] ;  /* 0x01e80000ba90783b */ /* 0x000e640000004200 */
[----:B------:R-:W-:Y:S02]  /*1d910*/  ISETP.LE.U32.AND P0, PT, R135, UR14, PT ;  /* 0x0000000e87007c0c */ /* 0x000fe4000bf03070 */
[----:B------:R-:W-:Y:S02]  /*1d920*/  LOP3.LUT R135, R156, 0xffff, RZ, 0xc0, !PT ;  /* 0x0000ffff9c877812 */ /* 0x000fe400078ec0ff */
[----:B-----5:R-:W-:Y:S04]  /*1d930*/  LOP3.LUT R0, R133, 0xffff, RZ, 0xc0, !PT ;  /* 0x0000ffff85007812 */ /* 0x020fe800078ec0ff */
[----:B------:R-:W-:Y:S04]  /*1d940*/  SHF.R.U32.HI R0, RZ, 0x8, R0 ;  /* 0x00000008ff007819 */ /* 0x000fe80000011600 */
[----:B------:R-:W-:Y:S04]  /*1d950*/  LOP3.LUT R0, R0, 0xffff, RZ, 0xc0, !PT ;  /* 0x0000ffff00007812 */ /* 0x000fe800078ec0ff */
[----:B------:R-:W-:Y:S02]  /*1d960*/  ISETP.LE.U32.AND P5, PT, R0, UR14, PT ;  /* 0x0000000e00007c0c */ /* 0x000fe4000bfa3070 */
[----:B------:R-:W-:Y:S04]  /*1d970*/  SHF.R.U32.HI R0, RZ, 0x18, R133 ;  /* 0x00000018ff007819 */ /* 0x000fe80000011685 */
[----:B------:R-:W-:Y:S02]  /*1d980*/  ISETP.LE.U32.AND P3, PT, R0, UR14, PT ;  /* 0x0000000e00007c0c */ /* 0x000fe4000bf63070 */
[----:B------:R-:W-:Y:S02]  /*1d990*/  LOP3.LUT R0, R157, UR27, R154, 0x96, !PT ;  /* 0x0000001b9d007c12 */ /* 0x000fe4000f8e969a */
[----:B------:R-:W-:Y:S01]  /*1d9a0*/  LOP3.LUT R154, R156, 0xff, RZ, 0xc0, !PT ;  /* 0x000000ff9c9a7812 */ /* 0x000fe200078ec0ff */
[C---:B-1----:R-:W-:Y:S06]  /*1d9b0*/  HMMA.16816.F32 R108, R136.reuse, R144, R108 ;  /* 0x00000090886c723c */ /* 0x042fec000000186c */
[C---:B------:R-:W-:Y:S05]  /*1d9c0*/  HMMA.16816.F32 R112, R136.reuse, R146, R112 ;  /* 0x000000928870723c */ /* 0x040fea0000001870 */
[----:B------:R-:W-:Y:S01]  /*1d9d0*/  SHF.R.U32.HI R145, RZ, 0x8, R135 ;  /* 0x00000008ff917819 */ /* 0x000fe20000011687 */
[C---:B------:R-:W-:Y:S05]  /*1d9e0*/  HMMA.16816.F32 R116, R136.reuse, R148, R116 ;  /* 0x000000948874723c */ /* 0x040fea0000001874 */
[----:B------:R-:W-:Y:S01]  /*1d9f0*/  SHF.R.U32.HI R144, RZ, 0x10, R133 ;  /* 0x00000010ff907819 */ /* 0x000fe20000011685 */
[C---:B------:R-:W-:Y:S05]  /*1da00*/  HMMA.16816.F32 R120, R136.reuse, R150, R120 ;  /* 0x000000968878723c */ /* 0x040fea0000001878 */
[----:B------:R-:W-:Y:S01]  /*1da10*/  PRMT R159, R154, 0x5410, R145 ;  /* 0x000054109a9f7816 */ /* 0x000fe20000000091 */
[C---:B------:R-:W-:Y:S05]  /*1da20*/  HMMA.16816.F32 R124, R136.reuse, R140, R124 ;  /* 0x0000008c887c723c */ /* 0x040fea000000187c */
[----:B------:R-:W-:Y:S01]  /*1da30*/  LOP3.LUT R145, R156, 0xffff, RZ, 0xc0, !PT ;  /* 0x0000ffff9c917812 */ /* 0x000fe200078ec0ff */
[----:B------:R-:W-:Y:S01]  /*1da40*/  HMMA.16816.F32 R128, R136, R142, R128 ;  /* 0x0000008e8880723c */ /* 0x000fe20000001880 */
[----:B------:R-:W-:Y:S04]  /*1da50*/  LDSM.16.MT88.4 R140, [R188+0x19000] ;  /* 0x01900000bc8c783b */ /* 0x000fe80000004200 */
[----:B------:R-:W-:Y:S02]  /*1da60*/  LOP3.LUT R144, R144, 0xff, RZ, 0xc0, !PT ;  /* 0x000000ff90907812 */ /* 0x000fe400078ec0ff */
[----:B------:R-:W-:Y:S01]  /*1da70*/  SHF.R.U32.HI R135, RZ, 0x18, R156 ;  /* 0x00000018ff877819 */ /* 0x000fe2000001169c */
[----:B------:R-:W-:Y:S01]  /*1da80*/  FADD.FTZ R139, R180, R164 ;  /* 0x000000a4b48b7221 */ /* 0x000fe20000010000 */
[----:B------:R-:W-:Y:S02]  /*1da90*/  ISETP.LE.U32.AND P1, PT, R144, UR14, PT ;  /* 0x0000000e90007c0c */ /* 0x000fe4000bf23070 */
[----:B------:R-:W-:Y:S02]  /*1daa0*/  LOP3.LUT R133, R153, 0xff, RZ, 0xc0, !PT ;  /* 0x000000ff99857812 */ /* 0x000fe400078ec0ff */
[----:B------:R-:W-:Y:S01]  /*1dab0*/  SHF.R.U32.HI R145, RZ, 0x8, R145 ;  /* 0x00000008ff917819 */ /* 0x000fe20000011691 */
[----:B------:R-:W1:Y:S01]  /*1dac0*/  MUFU.EX2 R153, R230 ;  /* 0x000000e600997308 */ /* 0x000e620000000800 */
        /* <DEDUP_REMOVED lines=15> */
[----:B------:R-:W5:Y:S01]  /*1dbc0*/  LDSM.16.MT88.4 R144, [R185+0x19000] ;  /* 0x01900000b990783b */ /* 0x000f620000004200 */
[----:B------:R-:W-:Y:S02]  /*1dbd0*/  ISETP.LE.U32.AND P4, PT, R148, UR14, PT ;  /* 0x0000000e94007c0c */ /* 0x000fe4000bf83070 */
[--C-:B------:R-:W-:Y:S01]  /*1dbe0*/  HSET2.LE.AND R137, R155, R169.reuse, PT ;  /* 0x000000a99b897233 */ /* 0x100fe20003803000 */
[----:B------:R-:W-:Y:S01]  /*1dbf0*/  @!P3 HADD2 R252, -R133.H0_H0, -RZ.H0_H0 ;  /* 0xa00000ff85fcb230 */ /* 0x000fe20000000900 */
[--C-:B------:R-:W-:Y:S01]  /*1dc00*/  HSET2.LE.AND R138, R159, R169.reuse, PT ;  /* 0x000000a99f8a7233 */ /* 0x100fe20003803000 */
[C---:B-1----:R-:W-:Y:S01]  /*1dc10*/  FADD.FTZ R159, R153.reuse, R139 ;  /* 0x0000008b999f7221 */ /* 0x042fe20000010000 */
[--C-:B------:R-:W-:Y:S01]  /*1dc20*/  HSET2.LE.AND R136, R154, R169.reuse, PT ;  /* 0x000000a99a887233 */ /* 0x100fe20003803000 */
[----:B------:R-:W1:Y:S01]  /*1dc30*/  LDSM.16.MT88.4 R148, [R186+0x19000] ;  /* 0x01900000ba94783b */ /* 0x000e620000004200 */
[--C-:B------:R-:W-:Y:S02]  /*1dc40*/  HSET2.LE.AND R139, R160, R169.reuse, PT ;  /* 0x000000a9a08b7233 */ /* 0x100fe40003803000 */
[----:B------:R-:W-:Y:S02]  /*1dc50*/  F2FP.F16.F32.PACK_AB R180, R153, R180 ;  /* 0x000000b499b4723e */ /* 0x000fe400000000ff */
[----:B------:R-:W-:Y:S02]  /*1dc60*/  LOP3.LUT R136, R136, R152, RZ, 0xc0, !PT ;  /* 0x0000009888887212 */ /* 0x000fe400078ec0ff */
[----:B------:R-:W-:Y:S01]  /*1dc70*/  SHF.R.U32.HI R156, RZ, 0x18, R156 ;  /* 0x00000018ff9c7819 */ /* 0x000fe2000001169c */
[----:B------:R-:W2:Y:S01]  /*1dc80*/  LDSM.16.MT88.4 R152, [R187+0x19000] ;  /* 0x01900000bb98783b */ /* 0x000ea20000004200 */
[----:B---3--:R-:W-:Y:S02]  /*1dc90*/  @!P5 HADD2 R166, -R2.H0_H0, -RZ.H0_H0 ;  /* 0xa00000ff02a6d230 */ /* 0x008fe40000000900 */
[----:B----4-:R-:W-:Y:S05]  /*1dca0*/  @!P1 HADD2 R158, -R0.H0_H0, -RZ.H0_H0 ;  /* 0xa00000ff009e9230 */ /* 0x010fea0000000900 */
[----:B------:R3:W-:Y:S01]  /*1dcb0*/  @!P5 STL.S16 [R1+0x14], R166 ;  /* 0x000014a60100d387 */ /* 0x0007e20000100600 */
[----:B------:R-:W-:Y:S03]  /*1dcc0*/  PRMT R135, R166, 0x7610, R135 ;  /* 0x00007610a6877816 */ /* 0x000fe60000000087 */
[----:B------:R4:W-:Y:S01]  /*1dcd0*/  @!P1 STL.S16 [R1+0x10], R158 ;  /* 0x0000109e01009387 */ /* 0x0009e20000100600 */
[----:B------:R-:W-:Y:S02]  /*1dce0*/  @!P5 PRMT R2, R135, 0x5410, RZ ;  /* 0x000054108702d816 */ /* 0x000fe400000000ff */
[----:B------:R-:W-:Y:S01]  /*1dcf0*/  PRMT R157, R158, 0x7610, R157 ;  /* 0x000076109e9d7816 */ /* 0x000fe2000000009d */
[----:B------:R1:W2:Y:S01]  /*1dd00*/  LDL.S16 R165, [R1+0xc] ;  /* 0x00000c0001a57983 */ /* 0x0002a20000100600 */
[----:B------:R-:W-:Y:S02]  /*1dd10*/  PRMT R135, R0, 0x5410, R133 ;  /* 0x0000541000877816 */ /* 0x000fe40000000085 */
[----:B------:R-:W-:Y:S01]  /*1dd20*/  @!P1 PRMT R0, R157, 0x5410, RZ ;  /* 0x000054109d009816 */ /* 0x000fe200000000ff */
[----:B------:R5:W-:Y:S01]  /*1dd30*/  STG.E.U16 desc[UR28][R214.64+0x42], R2 ;  /* 0x00004202d6007986 */ /* 0x000be2000c10151c */
[----:B------:R-:W-:Y:S01]  /*1dd40*/  MUFU.EX2 R157, R234 ;  /* 0x000000ea009d7308 */ /* 0x000fe20000000800 */
[----:B------:R-:W-:Y:S02]  /*1dd50*/  LOP3.LUT R137, R137, R135, RZ, 0xc0, !PT ;  /* 0x0000008789897212 */ /* 0x000fe400078ec0ff */
[----:B------:R1:W-:Y:S01]  /*1dd60*/  STG.E.U16 desc[UR28][R218.64+0x40], R0 ;  /* 0x00004000da007986 */ /* 0x0003e2000c10151c */
[----:B------:R-:W-:Y:S02]  /*1dd70*/  @!P3 PRMT R133, R252, 0x5410, RZ ;  /* 0x00005410fc85b816 */ /* 0x000fe400000000ff */
[----:B------:R-:W-:Y:S03]  /*1dd80*/  ISETP.LE.U32.AND P1, PT, R156, UR14, PT ;  /* 0x0000000e9c007c0c */ /* 0x000fe6000bf23070 */
[----:B------:R1:W-:Y:S04]  /*1dd90*/  STG.E.U16 desc[UR28][R218.64+0x42], R133 ;  /* 0x00004285da007986 */ /* 0x0003e8000c10151c */
[----:B---3--:R3:W3:Y:S01]  /*1dda0*/  LDL.S16 R166, [R1+0x1c] ;  /* 0x00001c0001a67983 */ /* 0x0086e20000100600 */
[----:B----4-:R-:W4:Y:S01]  /*1ddb0*/  MUFU.EX2 R158, R231 ;  /* 0x000000e7009e7308 */ /* 0x010f220000000800 */
[C---:B-----5:R-:W-:Y:S02]  /*1ddc0*/  PRMT R2, R163.reuse, 0x7632, R2 ;  /* 0x00007632a3027816 */ /* 0x060fe40000000002 */
[----:B-1----:R-:W-:Y:S04]  /*1ddd0*/  PRMT R0, R163, 0x7610, R0 ;  /* 0x00007610a3007816 */ /* 0x002fe80000000000 */
[----:B------:R-:W-:Y:S01]  /*1dde0*/  PRMT R135, R0, 0x5410, R2 ;  /* 0x0000541000877816 */ /* 0x000fe20000000002 */
[----:B------:R-:W-:Y:S01]  /*1ddf0*/  @!P0 HADD2 R251, -R0.H0_H0, -RZ.H0_H0 ;  /* 0xa00000ff00fb8230 */ /* 0x000fe20000000900 */
[----:B------:R-:W-:Y:S02]  /*1de00*/  LOP3.LUT R133, R213, UR24, R162, 0x96, !PT ;  /* 0x00000018d5857c12 */ /* 0x000fe4000f8e96a2 */
[----:B------:R-:W-:Y:S01]  /*1de10*/  LOP3.LUT R138, R138, R135, RZ, 0xc0, !PT ;  /* 0x000000878a8a7212 */ /* 0x000fe200078ec0ff */
[----:B----4-:R-:W-:Y:S01]  /*1de20*/  FADD.FTZ R135, R158, R161 ;  /* 0x000000a19e877221 */ /* 0x010fe20000010000 */
[----:B------:R-:W-:Y:S02]  /*1de30*/  @!P0 PRMT R0, R251, 0x5410, RZ ;  /* 0x00005410fb008816 */ /* 0x000fe400000000ff */
[C---:B------:R-:W-:Y:S01]  /*1de40*/  F2FP.F16.F32.PACK_AB R158, R157.reuse, R158 ;  /* 0x0000009e9d9e723e */ /* 0x040fe200000000ff */
[----:B------:R-:W-:Y:S01]  /*1de50*/  FADD.FTZ R244, R157, R135 ;  /* 0x000000879df47221 */ /* 0x000fe20000010000 */
[----:B------:R-:W-:Y:S01]  /*1de60*/  PRMT R135, R134, 0x5410, R191 ;  /* 0x0000541086877816 */ /* 0x000fe200000000bf */
[----:B------:R1:W-:Y:S01]  /*1de70*/  STG.E.U16 desc[UR28][R214.64+0x50], R0 ;  /* 0x00005000d6007986 */ /* 0x0003e2000c10151c */
[----:B------:R-:W4:Y:S01]  /*1de80*/  MUFU.EX2 R157, R235 ;  /* 0x000000eb009d7308 */ /* 0x000f220000000800 */
[----:B------:R-:W-:Y:S02]  /*1de90*/  PRMT R183, R158, 0x7632, R183 ;  /* 0x000076329eb77816 */ /* 0x000fe400000000b7 */
[----:B------:R-:W-:Y:S07]  /*1dea0*/  LOP3.LUT R139, R139, R135, RZ, 0xc0, !PT ;  /* 0x000000878b8b7212 */ /* 0x000fee00078ec0ff */
[----:B------:R-:W5:Y:S01]  /*1deb0*/  MUFU.EX2 R135, R238 ;  /* 0x000000ee00877308 */ /* 0x000f620000000800 */
[C---:B------:R-:W-:Y:S06]  /*1dec0*/  HMMA.16816.F32 R4, R136.reuse, R144, R4 ;  /* 0x000000908804723c */ /* 0x040fec0000001804 */
[C---:B------:R-:W-:Y:S01]  /*1ded0*/  HMMA.16816.F32 R8, R136.reuse, R146, R8 ;  /* 0x000000928808723c */ /* 0x040fe20000001808 */
[----:B------:R-:W4:Y:S05]  /*1dee0*/  LDSM.16.MT88.4 R144, [R185+0x1b000] ;  /* 0x01b00000b990783b */ /* 0x000f2a0000004200 */
[C---:B------:R-:W-:Y:S05]  /*1def0*/  HMMA.16816.F32 R12, R136.reuse, R148, R12 ;  /* 0x00000094880c723c */ /* 0x040fea000000180c */
[----:B-1----:R-:W-:Y:S01]  /*1df00*/  LOP3.LUT R0, R133, 0xff, RZ, 0xc0, !PT ;  /* 0x000000ff85007812 */ /* 0x002fe200078ec0ff */
[C---:B------:R-:W-:Y:S01]  /*1df10*/  HMMA.16816.F32 R16, R136.reuse, R150, R16 ;  /* 0x000000968810723c */ /* 0x040fe20000001810 */
[----:B------:R-:W1:Y:S02]  /*1df20*/  LDSM.16.MT88.4 R148, [R186+0x1b000] ;  /* 0x01b00000ba94783b */ /* 0x000e640000004200 */
[----:B------:R-:W-:Y:S02]  /*1df30*/  ISETP.LE.U32.AND P3, PT, R0, UR14, PT ;  /* 0x0000000e00007c0c */ /* 0x000fe4000bf63070 */
[C---:B------:R-:W-:Y:S01]  /*1df40*/  LOP3.LUT R0, R212.reuse, 0xffff, RZ, 0xc0, !PT ;  /* 0x0000ffffd4007812 */ /* 0x040fe200078ec0ff */
        /* <DEDUP_REMOVED lines=23> */
[----:B------:R-:W-:Y:S01]  /*1e0c0*/  FADD.FTZ R148, R157, R159 ;  /* 0x0000009f9d947221 */ /* 0x000fe20000010000 */
[C---:B-----5:R-:W-:Y:S05]  /*1e0d0*/  HMMA.16816.F32 R84, R136.reuse, R140, R84 ;  /* 0x0000008c8854723c */ /* 0x060fea0000001854 */
[C---:B------:R-:W-:Y:S01]  /*1e0e0*/  FADD.FTZ R239, R135.reuse, R148 ;  /* 0x0000009487ef7221 */ /* 0x040fe20000010000 */
[C---:B------:R-:W-:Y:S01]  /*1e0f0*/  HMMA.16816.F32 R88, R136.reuse, R142, R88 ;  /* 0x0000008e8858723c */ /* 0x040fe20000001858 */
[----:B------:R-:W1:Y:S04]  /*1e100*/  LDSM.16.MT88.4 R140, [R186+0x1f000] ;  /* 0x01f00000ba8c783b */ /* 0x000e680000004200 */
[----:B------:R-:W-:Y:S01]  /*1e110*/  F2FP.F16.F32.PACK_AB R157, R135, R157 ;  /* 0x0000009d879d723e */ /* 0x000fe200000000ff */
[C---:B--2---:R-:W-:Y:S03]  /*1e120*/  HMMA.16816.F32 R92, R136.reuse, R152, R92 ;  /* 0x00000098885c723c */ /* 0x044fe6000000185c */
[----:B------:R-:W2:Y:S02]  /*1e130*/  LDSM.16.MT88.4 R148, [R188+0x1f000] ;  /* 0x01f00000bc94783b */ /* 0x000ea40000004200 */
[----:B------:R-:W-:Y:S01]  /*1e140*/  LOP3.LUT R135, R133, 0xffff, RZ, 0xc0, !PT ;  /* 0x0000ffff85877812 */ /* 0x000fe200078ec0ff */
[C---:B------:R-:W-:Y:S05]  /*1e150*/  HMMA.16816.F32 R96, R136.reuse, R154, R96 ;  /* 0x0000009a8860723c */ /* 0x040fea0000001860 */
[----:B------:R-:W-:Y:S01]  /*1e160*/  SHF.R.U32.HI R153, RZ, 0x8, R0 ;  /* 0x00000008ff997819 */ /* 0x000fe20000011600 */
[C---:B----4-:R-:W-:Y:S05]  /*1e170*/  HMMA.16816.F32 R100, R136.reuse, R144, R100 ;  /* 0x000000908864723c */ /* 0x050fea0000001864 */
[----:B------:R-:W-:Y:S01]  /*1e180*/  LOP3.LUT R155, R212, 0xff, RZ, 0xc0, !PT ;  /* 0x000000ffd49b7812 */ /* 0x000fe200078ec0ff */
[C---:B------:R-:W-:Y:S05]  /*1e190*/  HMMA.16816.F32 R104, R136.reuse, R146, R104 ;  /* 0x000000928868723c */ /* 0x040fea0000001868 */
[----:B------:R-:W-:Y:S02]  /*1e1a0*/  SHF.R.U32.HI R154, RZ, 0x18, R212 ;  /* 0x00000018ff9a7819 */ /* 0x000fe400000116d4 */
[----:B------:R-:W-:Y:S04]  /*1e1b0*/  PRMT R170, R155, 0x5410, R153 ;  /* 0x000054109baa7816 */ /* 0x000fe80000000099 */
[----:B------:R-:W-:Y:S02]  /*1e1c0*/  LOP3.LUT R0, R213, UR24, R162, 0x96, !PT ;  /* 0x00000018d5007c12 */ /* 0x000fe4000f8e96a2 */
[----:B------:R-:W-:Y:S01]  /*1e1d0*/  LDSM.16.MT88.4 R160, [R185+0x19800] ;  /* 0x01980000b9a0783b */ /* 0x000fe20000004200 */
[--C-:B------:R-:W-:Y:S02]  /*1e1e0*/  SHF.R.U32.HI R144, RZ, 0x18, R133.reuse ;  /* 0x00000018ff907819 */ /* 0x100fe40000011685 */
[----:B------:R-:W-:Y:S01]  /*1e1f0*/  SHF.R.U32.HI R146, RZ, 0x10, R133 ;  /* 0x00000010ff927819 */ /* 0x000fe20000011685 */
[C---:B-1----:R-:W-:Y:S03]  /*1e200*/  HMMA.16816.F32 R108, R136.reuse, R140, R108 ;  /* 0x0000008c886c723c */ /* 0x042fe6000000186c */
[----:B------:R-:W-:Y:S02]  /*1e210*/  LOP3.LUT R147, R0, 0xff, RZ, 0xc0, !PT ;  /* 0x000000ff00937812 */ /* 0x000fe400078ec0ff */
[----:B------:R-:W-:Y:S01]  /*1e220*/  SHF.R.U32.HI R145, RZ, 0x18, R0 ;  /* 0x00000018ff917819 */ /* 0x000fe20000011600 */
[C---:B------:R-:W-:Y:S01]  /*1e230*/  HMMA.16816.F32 R112, R136.reuse, R142, R112 ;  /* 0x0000008e8870723c */ /* 0x040fe20000001870 */
[----:B------:R-:W-:Y:S02]  /*1e240*/  LDSM.16.MT88.4 R140, [R186+0x19800] ;  /* 0x01980000ba8c783b */ /* 0x000fe40000004200 */
[----:B------:R-:W-:Y:S02]  /*1e250*/  ISETP.LE.U32.AND P5, PT, R144, UR14, PT ;  /* 0x0000000e90007c0c */ /* 0x000fe4000bfa3070 */
[----:B------:R-:W-:Y:S01]  /*1e260*/  SHF.R.U32.HI R152, RZ, 0x10, R212 ;  /* 0x00000010ff987819 */ /* 0x000fe200000116d4 */
[C---:B--2---:R-:W-:Y:S05]  /*1e270*/  HMMA.16816.F32 R116, R136.reuse, R148, R116 ;  /* 0x000000948874723c */ /* 0x044fea0000001874 */
[----:B------:R-:W-:Y:S01]  /*1e280*/  LOP3.LUT R152, R152, 0xff, RZ, 0xc0, !PT ;  /* 0x000000ff98987812 */ /* 0x000fe200078ec0ff */
[C---:B------:R-:W-:Y:S05]  /*1e290*/  HMMA.16816.F32 R120, R136.reuse, R150, R120 ;  /* 0x000000968878723c */ /* 0x040fea0000001878 */
[----:B------:R-:W-:Y:S02]  /*1e2a0*/  PRMT R171, R152, 0x5410, R154 ;  /* 0x0000541098ab7816 */ /* 0x000fe4000000009a */
[----:B------:R-:W1:Y:S01]  /*1e2b0*/  LDSM.16.MT88.4 R152, [R187+0x1f000] ;  /* 0x01f00000bb98783b */ /* 0x000e620000004200 */
[----:B------:R-:W-:Y:S03]  /*1e2c0*/  SHF.R.U32.HI R135, RZ, 0x8, R135 ;  /* 0x00000008ff877819 */ /* 0x000fe60000011687 */
[----:B------:R-:W-:Y:S02]  /*1e2d0*/  LOP3.LUT R133, R0, 0xffff, RZ, 0xc0, !PT ;  /* 0x0000ffff00857812 */ /* 0x000fe400078ec0ff */
[----:B------:R-:W-:Y:S02]  /*1e2e0*/  LOP3.LUT R135, R135, 0xffff, RZ, 0xc0, !PT ;  /* 0x0000ffff87877812 */ /* 0x000fe400078ec0ff */
[----:B------:R-:W-:Y:S02]  /*1e2f0*/  SHF.R.U32.HI R133, RZ, 0x8, R133 ;  /* 0x00000008ff857819 */ /* 0x000fe40000011685 */
[----:B------:R-:W-:Y:S02]  /*1e300*/  ISETP.LE.U32.AND P0, PT, R135, UR14, PT ;  /* 0x0000000e87007c0c */ /* 0x000fe4000bf03070 */
[----:B------:R-:W-:Y:S02]  /*1e310*/  SHF.R.U32.HI R135, RZ, 0x10, R0 ;  /* 0x00000010ff877819 */ /* 0x000fe40000011600 */
[----:B------:R-:W-:Y:S02]  /*1e320*/  PRMT R133, R147, 0x5410, R133 ;  /* 0x0000541093857816 */ /* 0x000fe40000000085 */
[----:B------:R-:W-:Y:S02]  /*1e330*/  LOP3.LUT R135, R135, 0xff, RZ, 0xc0, !PT ;  /* 0x000000ff87877812 */ /* 0x000fe400078ec0ff */
[--C-:B------:R-:W-:Y:S02]  /*1e340*/  HSET2.LE.AND R170, R170, R169.reuse, PT ;  /* 0x000000a9aaaa7233 */ /* 0x100fe40003803000 */
[----:B------:R-:W-:Y:S02]  /*1e350*/  PRMT R135, R135, 0x5410, R145 ;  /* 0x0000541087877816 */ /* 0x000fe40000000091 */
[--C-:B------:R-:W-:Y:S02]  /*1e360*/  HSET2.LE.AND R171, R171, R169.reuse, PT ;  /* 0x000000a9abab7233 */ /* 0x100fe40003803000 */
[--C-:B------:R-:W-:Y:S02]  /*1e370*/  HSET2.LE.AND R168, R133, R169.reuse, PT ;  /* 0x000000a985a87233 */ /* 0x100fe40003803000 */
[----:B------:R-:W-:Y:S02]  /*1e380*/  HSET2.LE.AND R169, R135, R169, PT ;  /* 0x000000a987a97233 */ /* 0x000fe40003803000 */
[----:B------:R-:W-:Y:S02]  /*1e390*/  PRMT R135, R180, 0x7632, R135 ;  /* 0x00007632b4877816 */ /* 0x000fe40000000087 */
[----:B------:R-:W-:Y:S02]  /*1e3a0*/  LOP3.LUT R0, R146, 0xff, RZ, 0xc0, !PT ;  /* 0x000000ff92007812 */ /* 0x000fe400078ec0ff */
[----:B------:R-:W-:Y:S01]  /*1e3b0*/  PRMT R133, R158, 0x7610, R133 ;  /* 0x000076109e857816 */ /* 0x000fe20000000085 */
[----:B------:R-:W2:Y:S01]  /*1e3c0*/  LDSM.16.MT88.4 R144, [R188+0x19800] ;  /* 0x01980000bc90783b */ /* 0x000ea20000004200 */
[----:B------:R-:W-:Y:S01]  /*1e3d0*/  @!P5 HADD2 R249, -R135.H0_H0, -RZ.H0_H0 ;  /* 0xa00000ff87f9d230 */ /* 0x000fe20000000900 */
[C---:B-1----:R-:W-:Y:S06]  /*1e3e0*/  HMMA.16816.F32 R124, R136.reuse, R152, R124 ;  /* 0x00000098887c723c */ /* 0x042fec000000187c */
[----:B------:R-:W-:Y:S05]  /*1e3f0*/  HMMA.16816.F32 R128, R136, R154, R128 ;  /* 0x0000009a8880723c */ /* 0x000fea0000001880 */
[----:B------:R-:W-:Y:S06]  /*1e400*/  @!P4 HADD2 R165, -R134.H0_H0, -RZ.H0_H0 ;  /* 0xa00000ff86a5c230 */ /* 0x000fec0000000900 */
[----:B------:R-:W-:Y:S04]  /*1e410*/  PRMT R148, R165, 0x7610, R148 ;  /* 0x00007610a5947816 */ /* 0x000fe80000000094 */
[----:B------:R-:W-:Y:S01]  /*1e420*/  @!P4 PRMT R134, R148, 0x5410, RZ ;  /* 0x000054109486c816 */ /* 0x000fe200000000ff */
[----:B---3--:R-:W-:Y:S05]  /*1e430*/  @!P6 HADD2 R166, -R2.H0_H0, -RZ.H0_H0 ;  /* 0xa00000ff02a6e230 */ /* 0x008fea0000000900 */
[----:B------:R-:W-:Y:S01]  /*1e440*/  @!P6 STL.S16 [R1+0x1c], R166 ;  /* 0x00001ca60100e387 */ /* 0x000fe20000100600 */
[----:B------:R-:W-:Y:S03]  /*1e450*/  PRMT R156, R166, 0x7610, R156 ;  /* 0x00007610a69c7816 */ /* 0x000fe6000000009c */
[----:B------:R-:W-:Y:S01]  /*1e460*/  @!P4 STL.S16 [R1+0xc], R165 ;  /* 0x00000ca50100c387 */ /* 0x000fe20000100600 */
[----:B------:R-:W-:Y:S02]  /*1e470*/  @!P6 PRMT R2, R156, 0x5410, RZ ;  /* 0x000054109c02e816 */ /* 0x000fe400000000ff */
[----:B------:R-:W-:Y:S01]  /*1e480*/  ISETP.LE.U32.AND P6, PT, R0, UR14, PT ;  /* 0x0000000e00007c0c */ /* 0x000fe2000bfc3070 */
[----:B------:R3:W4:Y:S01]  /*1e490*/  LDL.S16 R225, [R1+0x8] ;  /* 0x0000080001e17983 */ /* 0x0007220000100600 */
[C---:B------:R-:W-:Y:S03]  /*1e4a0*/  PRMT R0, R157.reuse, 0x7632, R0 ;  /* 0x000076329d007816 */ /* 0x040fe60000000000 */
[----:B------:R3:W5:Y:S04]  /*1e4b0*/  LDL.S16 R224, [R1+0x4] ;  /* 0x0000040001e07983 */ /* 0x0007680000100600 */
[----:B------:R3:W3:Y:S04]  /*1e4c0*/  LDL.S16 R223, [R1] ;  /* 0x0000000001df7983 */ /* 0x0006e80000100600 */
[----:B------:R1:W-:Y:S01]  /*1e4d0*/  STG.E.U16 desc[UR28][R214.64+0x52], R2 ;  /* 0x00005202d6007986 */ /* 0x0003e2000c10151c */
[----:B------:R-:W-:Y:S03]  /*1e4e0*/  @!P6 HADD2 R250, -R180.H0_H0, -RZ.H0_H0 ;  /* 0xa00000ffb4fae230 */ /* 0x000fe60000000900 */
[----:B------:R2:W-:Y:S01]  /*1e4f0*/  STG.E.U16 desc[UR28][R218.64+0x50], R134 ;  /* 0x00005086da007986 */ /* 0x0005e2000c10151c */
[----:B-1----:R-:W-:Y:S02]  /*1e500*/  PRMT R2, R157, 0x7610, R2 ;  /* 0x000076109d027816 */ /* 0x002fe40000000002 */
[----:B--2---:R-:W-:Y:S04]  /*1e510*/  PRMT R134, R182, 0x5410, R181 ;  /* 0x00005410b6867816 */ /* 0x004fe800000000b5 */
[----:B------:R-:W-:Y:S02]  /*1e520*/  LOP3.LUT R168, R168, R134, RZ, 0xc0, !PT ;  /* 0x00000086a8a87212 */ /* 0x000fe400078ec0ff */
[----:B------:R-:W-:Y:S02]  /*1e530*/  PRMT R134, R180, 0x5410, R135 ;  /* 0x00005410b4867816 */ /* 0x000fe40000000087 */
[----:B------:R-:W-:Y:S02]  /*1e540*/  @!P6 PRMT R180, R250, 0x5410, RZ ;  /* 0x00005410fab4e816 */ /* 0x000fe400000000ff */
[----:B------:R-:W-:Y:S02]  /*1e550*/  LOP3.LUT R169, R169, R134, RZ, 0xc0, !PT ;  /* 0x00000086a9a97212 */ /* 0x000fe400078ec0ff */
[----:B------:R-:W-:Y:S02]  /*1e560*/  PRMT R134, R133, 0x5410, R183 ;  /* 0x0000541085867816 */ /* 0x000fe400000000b7 */
[----:B------:R-:W-:Y:S02]  /*1e570*/  @!P5 PRMT R135, R249, 0x5410, RZ ;  /* 0x00005410f987d816 */ /* 0x000fe400000000ff */
[----:B------:R-:W-:Y:S02]  /*1e580*/  LOP3.LUT R170, R170, R134, RZ, 0xc0, !PT ;  /* 0x00000086aaaa7212 */ /* 0x000fe400078ec0ff */
[----:B------:R-:W-:Y:S04]  /*1e590*/  PRMT R134, R2, 0x5410, R0 ;  /* 0x0000541002867816 */ /* 0x000fe80000000000 */
[----:B------:R-:W-:Y:S01]  /*1e5a0*/  LOP3.LUT R171, R171, R134, RZ, 0xc0, !PT ;  /* 0x00000086abab7212 */ /* 0x000fe200078ec0ff */
[----:B------:R-:W-:Y:S06]  /*1e5b0*/  IMAD.MOV.U32 R134, RZ, RZ, R3 ;  /* 0x000000ffff867224 */ /* 0x000fec00078e0003 */
[C---:B------:R-:W-:Y:S01]  /*1e5c0*/  HMMA.16816.F32 R164, R168.reuse, R160, R4 ;  /* 0x000000a0a8a4723c */ /* 0x040fe20000001804 */
[----:B------:R-:W1:Y:S05]  /*1e5d0*/  LDSM.16.MT88.4 R4, [R186+0x1b800] ;  /* 0x01b80000ba04783b */ /* 0x000e6a0000004200 */
[C---:B------:R-:W-:Y:S03]  /*1e5e0*/  HMMA.16816.F32 R160, R168.reuse, R162, R8 ;  /* 0x000000a2a8a0723c */ /* 0x040fe60000001808 */
[----:B------:R-:W2:Y:S03]  /*1e5f0*/  LDSM.16.MT88.4 R8, [R188+0x1b800] ;  /* 0x01b80000bc08783b */ /* 0x000ea60000004200 */
[C---:B------:R-:W-:Y:S05]  /*1e600*/  HMMA.16816.F32 R156, R168.reuse, R140, R12 ;  /* 0x0000008ca89c723c */ /* 0x040fea000000180c */
[----:B------:R-:W2:Y:S01]  /*1e610*/  LDSM.16.MT88.4 R12, [R187+0x1b800] ;  /* 0x01b80000bb0c783b */ /* 0x000ea20000004200 */
[C---:B------:R-:W-:Y:S06]  /*1e620*/  HMMA.16816.F32 R152, R168.reuse, R142, R16 ;  /* 0x0000008ea898723c */ /* 0x040fec0000001810 */
[C---:B------:R-:W-:Y:S01]  /*1e630*/  HMMA.16816.F32 R148, R168.reuse, R144, R20 ;  /* 0x00000090a894723c */ /* 0x040fe20000001814 */
[----:B------:R-:W2:Y:S05]  /*1e640*/  LDSM.16.MT88.4 R16, [R185+0x1d800] ;  /* 0x01d80000b910783b */ /* 0x000eaa0000004200 */
[C---:B------:R-:W-:Y:S03]  /*1e650*/  HMMA.16816.F32 R144, R168.reuse, R146, R24 ;  /* 0x00000092a890723c */ /* 0x040fe60000001818 */
[----:B------:R-:W2:Y:S03]  /*1e660*/  LDSM.16.MT88.4 R20, [R186+0x1d800] ;  /* 0x01d80000ba14783b */ /* 0x000ea60000004200 */
[C---:B------:R-:W-:Y:S05]  /*1e670*/  HMMA.16816.F32 R140, R168.reuse, R172, R28 ;  /* 0x000000aca88c723c */ /* 0x040fea000000181c */
[----:B------:R-:W-:Y:S01]  /*1e680*/  LDSM.16.MT88.4 R24, [R187+0x1d800] ;  /* 0x01d80000bb18783b */ /* 0x000fe20000004200 */
        /* <DEDUP_REMOVED lines=14> */
[----:B------:R-:W2:Y:S05]  /*1e770*/  LDSM.16.MT88.4 R16, [R188+0x1f800] ;  /* 0x01f80000bc10783b */ /* 0x000eaa0000004200 */
[C---:B------:R-:W-:Y:S06]  /*1e780*/  HMMA.16816.F32 R76, R168.reuse, R20, R76 ;  /* 0x00000014a84c723c */ /* 0x040fec000000184c */
[C---:B------:R-:W-:Y:S05]  /*1e790*/  HMMA.16816.F32 R80, R168.reuse, R22, R80 ;  /* 0x00000016a850723c */ /* 0x040fea0000001850 */
[----:B------:R-:W-:Y:S01]  /*1e7a0*/  LOP3.LUT R20, R212, 0xff, RZ, 0xc0, !PT ;  /* 0x000000ffd4147812 */ /* 0x000fe200078ec0ff */
[C---:B-1----:R-:W-:Y:S03]  /*1e7b0*/  HMMA.16816.F32 R84, R168.reuse, R4, R84 ;  /* 0x00000004a854723c */ /* 0x042fe60000001854 */
[----:B------:R-:W-:Y:S02]  /*1e7c0*/  ISETP.LE.U32.AND P4, PT, R20, UR14, PT ;  /* 0x0000000e14007c0c */ /* 0x000fe4000bf83070 */
[----:B------:R-:W-:Y:S01]  /*1e7d0*/  LOP3.LUT R21, R212, 0xffff, RZ, 0xc0, !PT ;  /* 0x0000ffffd4157812 */ /* 0x000fe200078ec0ff */
[C---:B------:R-:W-:Y:S01]  /*1e7e0*/  HMMA.16816.F32 R88, R168.reuse, R6, R88 ;  /* 0x00000006a858723c */ /* 0x040fe20000001858 */
[----:B------:R-:W1:Y:S04]  /*1e7f0*/  LDSM.16.MT88.4 R4, [R187+0x1f800] ;  /* 0x01f80000bb04783b */ /* 0x000e680000004200 */
[----:B------:R-:W-:Y:S01]  /*1e800*/  SHF.R.U32.HI R20, RZ, 0x8, R21 ;  /* 0x00000008ff147819 */ /* 0x000fe20000011615 */
[C---:B------:R-:W-:Y:S05]  /*1e810*/  HMMA.16816.F32 R92, R168.reuse, R24, R92 ;  /* 0x00000018a85c723c */ /* 0x040fea000000185c */
[----:B------:R-:W-:Y:S01]  /*1e820*/  @!P4 HADD2 R248, -R133.H0_H0, -RZ.H0_H0 ;  /* 0xa00000ff85f8c230 */ /* 0x000fe20000000900 */
[C---:B------:R-:W-:Y:S05]  /*1e830*/  HMMA.16816.F32 R96, R168.reuse, R26, R96 ;  /* 0x0000001aa860723c */ /* 0x040fea0000001860 */
[----:B------:R-:W-:Y:S01]  /*1e840*/  @!P4 PRMT R133, R248, 0x5410, RZ ;  /* 0x00005410f885c816 */ /* 0x000fe200000000ff */
[C---:B--2---:R-:W-:Y:S05]  /*1e850*/  HMMA.16816.F32 R100, R168.reuse, R8, R100 ;  /* 0x00000008a864723c */ /* 0x044fea0000001864 */
[--C-:B------:R-:W-:Y:S01]  /*1e860*/  SHF.R.U32.HI R22, RZ, 0x10, R212.reuse ;  /* 0x00000010ff167819 */ /* 0x100fe200000116d4 */
[C---:B------:R-:W-:Y:S05]  /*1e870*/  HMMA.16816.F32 R104, R168.reuse, R10, R104 ;  /* 0x0000000aa868723c */ /* 0x040fea0000001868 */
[----:B------:R-:W-:Y:S01]  /*1e880*/  LOP3.LUT R8, R20, 0xffff, RZ, 0xc0, !PT ;  /* 0x0000ffff14087812 */ /* 0x000fe200078ec0ff */
[C---:B------:R-:W-:Y:S05]  /*1e890*/  HMMA.16816.F32 R108, R168.reuse, R12, R108 ;  /* 0x0000000ca86c723c */ /* 0x040fea000000186c */
[----:B------:R-:W-:Y:S01]  /*1e8a0*/  SHF.R.U32.HI R212, RZ, 0x18, R212 ;  /* 0x00000018ffd47819 */ /* 0x000fe200000116d4 */
[C---:B------:R-:W-:Y:S05]  /*1e8b0*/  HMMA.16816.F32 R112, R168.reuse, R14, R112 ;  /* 0x0000000ea870723c */ /* 0x040fea0000001870 */
[----:B------:R-:W-:Y:S01]  /*1e8c0*/  LOP3.LUT R21, R22, 0xff, RZ, 0xc0, !PT ;  /* 0x000000ff16157812 */ /* 0x000fe200078ec0ff */
        /* <DEDUP_REMOVED lines=10> */
[----:B------:R-:W-:Y:S02]  /*1e970*/  PRMT R24, R224, 0x7610, R24 ;  /* 0x00007610e0187816 */ /* 0x000fe40000000018 */
[----:B------:R-:W-:Y:S01]  /*1e980*/  @!P1 PRMT R191, R25, 0x5410, RZ ;  /* 0x0000541019bf9816 */ /* 0x000fe200000000ff */
[----:B------:R-:W-:Y:S01]  /*1e990*/  @!P0 STL.S16 [R1], R223 ;  /* 0x000000df01008387 */ /* 0x000fe20000100600 */
[----:B------:R-:W-:Y:S02]  /*1e9a0*/  @!P3 PRMT R182, R24, 0x5410, RZ ;  /* 0x0000541018b6b816 */ /* 0x000fe400000000ff */
[----:B------:R-:W-:Y:S01]  /*1e9b0*/  ISETP.LE.U32.AND P3, PT, R8, UR14, PT ;  /* 0x0000000e08007c0c */ /* 0x000fe2000bf63070 */
[----:B------:R-:W-:Y:S01]  /*1e9c0*/  STG.E.U16 desc[UR28][R218.64+0x52], R191 ;  /* 0x000052bfda007986 */ /* 0x000fe2000c10151c */
[----:B------:R-:W-:Y:S02]  /*1e9d0*/  PRMT R23, R223, 0x7610, R23 ;  /* 0x00007610df177816 */ /* 0x000fe40000000017 */
[----:B------:R-:W-:Y:S01]  /*1e9e0*/  ISETP.LE.U32.AND P1, PT, R21, UR14, PT ;  /* 0x0000000e15007c0c */ /* 0x000fe2000bf23070 */
[----:B------:R-:W-:Y:S01]  /*1e9f0*/  STG.E.U16 desc[UR28][R214.64+0x60], R182 ;  /* 0x000060b6d6007986 */ /* 0x000fe2000c10151c */
[----:B------:R-:W-:Y:S02]  /*1ea00*/  @!P0 PRMT R181, R23, 0x5410, RZ ;  /* 0x0000541017b58816 */ /* 0x000fe400000000ff */
[----:B------:R-:W-:Y:S03]  /*1ea10*/  ISETP.LE.U32.AND P0, PT, R212, UR14, PT ;  /* 0x0000000ed4007c0c */ /* 0x000fe6000bf03070 */
[----:B------:R-:W-:Y:S02]  /*1ea20*/  STG.E.U16 desc[UR28][R214.64+0x62], R181 ;  /* 0x000062b5d6007986 */ /* 0x000fe4000c10151c */
[----:B------:R-:W-:Y:S02]  /*1ea30*/  @!P3 HADD2 R247, -R183.H0_H0, -RZ.H0_H0 ;  /* 0xa00000ffb7f7b230 */ /* 0x000fe40000000900 */
[----:B------:R-:W-:Y:S02]  /*1ea40*/  STG.E.U16 desc[UR28][R218.64+0x60], R180 ;  /* 0x000060b4da007986 */ /* 0x000fe4000c10151c */
[----:B------:R-:W-:Y:S01]  /*1ea50*/  @!P1 HADD2 R246, -R2.H0_H0, -RZ.H0_H0 ;  /* 0xa00000ff02f69230 */ /* 0x000fe20000000900 */
[----:B------:R-:W-:Y:S01]  /*1ea60*/  @!P3 PRMT R183, R247, 0x5410, RZ ;  /* 0x00005410f7b7b816 */ /* 0x000fe200000000ff */
[----:B------:R-:W-:Y:S02]  /*1ea70*/  STG.E.U16 desc[UR28][R218.64+0x62], R135 ;  /* 0x00006287da007986 */ /* 0x000fe4000c10151c */
[----:B------:R-:W-:Y:S01]  /*1ea80*/  @!P0 HADD2 R245, -R0.H0_H0, -RZ.H0_H0 ;  /* 0xa00000ff00f58230 */ /* 0x000fe20000000900 */
[----:B------:R-:W-:Y:S01]  /*1ea90*/  @!P1 PRMT R2, R246, 0x5410, RZ ;  /* 0x00005410f6029816 */ /* 0x000fe200000000ff */
[----:B------:R1:W-:Y:S03]  /*1eaa0*/  STG.E.U16 desc[UR28][R214.64+0x70], R133 ;  /* 0x00007085d6007986 */ /* 0x0003e6000c10151c */
[----:B------:R-:W-:Y:S01]  /*1eab0*/  @!P0 PRMT R0, R245, 0x5410, RZ ;  /* 0x00005410f5008816 */ /* 0x000fe200000000ff */
[----:B------:R2:W-:Y:S01]  /*1eac0*/  STG.E.U16 desc[UR28][R214.64+0x72], R183 ;  /* 0x000072b7d6007986 */ /* 0x0005e2000c10151c */
[----:B------:R-:W-:Y:S03]  /*1ead0*/  PLOP3.LUT P0, PT, PT, PT, UP0, 0x80, 0x0 ;  /* 0x000000000000781c */ /* 0x000fe60003f0f008 */
[----:B------:R3:W-:Y:S04]  /*1eae0*/  STG.E.U16 desc[UR28][R218.64+0x70], R2 ;  /* 0x00007002da007986 */ /* 0x0007e8000c10151c */
[----:B------:R3:W-:Y:S01]  /*1eaf0*/  STG.E.U16 desc[UR28][R218.64+0x72], R0 ;  /* 0x00007200da007986 */ /* 0x0007e2000c10151c */
[----:B-1----:R-:W-:Y:S01]  /*1eb00*/  IMAD.MOV.U32 R133, RZ, RZ, R132 ;  /* 0x000000ffff857224 */ /* 0x002fe200078e0084 */
[----:B--2---:R-:W-:Y:S04]  /*1eb10*/  IADD3 R214, P1, R214, -0x80, RZ ;  /* 0xffffff80d6d67810 */ /* 0x004fe80007f3e0ff */
[----:B------:R-:W-:Y:S01]  /*1eb20*/  IADD3.X R215, R215, -0x1, RZ, P1, !PT ;  /* 0xffffffffd7d77810 */ /* 0x000fe20000ffe4ff */
[----:B------:R-:W-:Y:S08]  /*1eb30*/  @P0 BRA `(.L_x_2172) ;  /* 0xffffffa800200947 */ /* 0x000ff0000383ffff */
.L_x_2171:
[----:B---3--:R-:W1:Y:S01]  /*1eb40*/  SHFL.BFLY PT, R2, R244, 0x2, 0x1f ;  /* 0x0c401f00f4027f89 */ /* 0x008e6200000e0000 */
        /* <DEDUP_REMOVED lines=169> */
[----:B------:R-:W-:Y:S01]  /*1f5e0*/  LEA R0, R0, UR4, 0x1 ;  /* 0x0000000400007c11 */ /* 0x000fe2000f8e08ff */
[----:B------:R-:W-:Y:S01]  /*1f5f0*/  @UP0 ULDC.64 UR4, c[0x0][0x298] ;  /* 0x0000a60000040ab9 */ /* 0x000fe20000000a00 */
[----:B------:R-:W-:Y:S01]  /*1f600*/  F2FP.F16.F32.PACK_AB R5, R5, R164 ;  /* 0x000000a40505723e */ /* 0x000fe200000000ff */
[----:B------:R-:W-:Y:S01]  /*1f610*/  @UP0 UIMAD.WIDE.U32 UR8, UR15, UR4, URZ ;  /* 0x000000040f0802a5 */ /* 0x000fe2000f8e003f */
[----:B------:R-:W-:-:S02]  /*1f620*/  F2FP.F16.F32.PACK_AB R4, R4, R166 ;  /* 0x000000a60404723e */ /* 0x000fc400000000ff */
[----:B------:R-:W-:Y:S01]  /*1f630*/  IADD3 R2, R0, -0x10, RZ ;  /* 0xfffffff000027810 */ /* 0x000fe20007ffe0ff */
[----:B------:R1:W-:Y:S01]  /*1f640*/  STS [R0], R5 ;  /* 0x0000000500007388 */ /* 0x0003e20000000800 */
[----:B------:R-:W-:Y:S01]  /*1f650*/  F2FP.F16.F32.PACK_AB R6, R6, R160 ;  /* 0x000000a00606723e */ /* 0x000fe200000000ff */
[----:B------:R-:W-:Y:S01]  /*1f660*/  @UP0 UIMAD UR7, UR15, UR5, UR9 ;  /* 0x000000050f0702a4 */ /* 0x000fe2000f8e0209 */
[----:B------:R-:W-:Y:S01]  /*1f670*/  @P4 IADD3 R2, R0, 0x10, RZ ;  /* 0x0000001000024810 */ /* 0x000fe20007ffe0ff */
[----:B------:R2:W-:Y:S01]  /*1f680*/  STS [R0+0x400], R4 ;  /* 0x0004000400007388 */ /* 0x0005e20000000800 */
[----:B------:R-:W-:Y:S02]  /*1f690*/  F2FP.F16.F32.PACK_AB R21, R21, R48 ;  /* 0x000000301515723e */ /* 0x000fe400000000ff */
[----:B------:R-:W-:Y:S01]  /*1f6a0*/  SEL R7, R7, 0xffffffe0, !P1 ;  /* 0xffffffe007077807 */ /* 0x000fe20004800000 */
[----:B------:R3:W-:Y:S01]  /*1f6b0*/  STS [R2], R6 ;  /* 0x0000000602007388 */ /* 0x0007e20000000800 */
[----:B------:R-:W-:-:S02]  /*1f6c0*/  MOV R48, 0x40 ;  /* 0x0000004000307802 */ /* 0x000fc40000000f00 */
[----:B------:R-:W-:Y:S02]  /*1f6d0*/  F2FP.F16.F32.PACK_AB R9, R9, R162 ;  /* 0x000000a20909723e */ /* 0x000fe400000000ff */
[----:B------:R-:W-:Y:S02]  /*1f6e0*/  F2FP.F16.F32.PACK_AB R8, R8, R156 ;  /* 0x0000009c0808723e */ /* 0x000fe400000000ff */
[----:B------:R-:W-:Y:S01]  /*1f6f0*/  F2FP.F16.F32.PACK_AB R12, R12, R158 ;  /* 0x0000009e0c0c723e */ /* 0x000fe200000000ff */
[----:B------:R4:W-:Y:S01]  /*1f700*/  STS [R2+0x400], R9 ;  /* 0x0004000902007388 */ /* 0x0009e20000000800 */
[----:B------:R-:W-:Y:S02]  /*1f710*/  F2FP.F16.F32.PACK_AB R11, R11, R152 ;  /* 0x000000980b0b723e */ /* 0x000fe400000000ff */
[----:B------:R-:W-:Y:S02]  /*1f720*/  F2FP.F16.F32.PACK_AB R10, R10, R154 ;  /* 0x0000009a0a0a723e */ /* 0x000fe400000000ff */
[----:B------:R-:W-:-:S02]  /*1f730*/  F2FP.F16.F32.PACK_AB R13, R13, R148 ;  /* 0x000000940d0d723e */ /* 0x000fc400000000ff */
[----:B------:R-:W-:Y:S02]  /*1f740*/  F2FP.F16.F32.PACK_AB R14, R14, R150 ;  /* 0x000000960e0e723e */ /* 0x000fe400000000ff */
[----:B-1----:R-:W-:Y:S02]  /*1f750*/  IADD3 R5, R0, R7, RZ ;  /* 0x0000000700057210 */ /* 0x002fe40007ffe0ff */
[----:B------:R-:W-:Y:S02]  /*1f760*/  F2FP.F16.F32.PACK_AB R33, R33, R144 ;  /* 0x000000902121723e */ /* 0x000fe400000000ff */
[----:B--2---:R-:W-:Y:S01]  /*1f770*/  IADD3 R4, R7, R2, RZ ;  /* 0x0000000207047210 */ /* 0x004fe20007ffe0ff */
[----:B------:R1:W-:Y:S01]  /*1f780*/  STS [R5], R8 ;  /* 0x0000000805007388 */ /* 0x0003e20000000800 */
[----:B------:R-:W-:Y:S02]  /*1f790*/  F2FP.F16.F32.PACK_AB R32, R32, R146 ;  /* 0x000000922020723e */ /* 0x000fe400000000ff */
[----:B---3--:R-:W-:Y:S01]  /*1f7a0*/  SEL R6, R48, 0xffffffc0, !P2 ;  /* 0xffffffc030067807 */ /* 0x008fe20005000000 */
[----:B------:R-:W-:Y:S01]  /*1f7b0*/  STS [R5+0x400], R12 ;  /* 0x0004000c05007388 */ /* 0x000fe20000000800 */
[----:B------:R-:W-:-:S02]  /*1f7c0*/  PLOP3.LUT P1, PT, PT, PT, UP0, 0x80, 0x0 ;  /* 0x000000000000781c */ /* 0x000fc40003f2f008 */
[----:B------:R-:W-:Y:S01]  /*1f7d0*/  F2FP.F16.F32.PACK_AB R31, R31, R140 ;  /* 0x0000008c1f1f723e */ /* 0x000fe200000000ff */
[----:B------:R-:W-:Y:S01]  /*1f7e0*/  STS [R4], R11 ;  /* 0x0000000b04007388 */ /* 0x000fe20000000800 */
[----:B------:R-:W-:Y:S02]  /*1f7f0*/  F2FP.F16.F32.PACK_AB R30, R30, R142 ;  /* 0x0000008e1e1e723e */ /* 0x000fe400000000ff */
[-C--:B----4-:R-:W-:Y:S01]  /*1f800*/  IADD3 R9, R0, R6.reuse, RZ ;  /* 0x0000000600097210 */ /* 0x090fe20007ffe0ff */
[----:B------:R-:W-:Y:S01]  /*1f810*/  STS [R4+0x400], R10 ;  /* 0x0004000a04007388 */ /* 0x000fe20000000800 */
[----:B------:R-:W-:Y:S02]  /*1f820*/  IADD3 R7, R5, R6, RZ ;  /* 0x0000000605077210 */ /* 0x000fe40007ffe0ff */
[----:B------:R-:W-:Y:S01]  /*1f830*/  F2FP.F16.F32.PACK_AB R29, R29, R136 ;  /* 0x000000881d1d723e */ /* 0x000fe200000000ff */
[----:B------:R-:W-:Y:S01]  /*1f840*/  STS [R9], R13 ;  /* 0x0000000d09007388 */ /* 0x000fe20000000800 */
[----:B------:R-:W-:-:S02]  /*1f850*/  F2FP.F16.F32.PACK_AB R28, R28, R138 ;  /* 0x0000008a1c1c723e */ /* 0x000fc400000000ff */
[----:B------:R-:W-:Y:S01]  /*1f860*/  F2FP.F16.F32.PACK_AB R27, R27, R135 ;  /* 0x000000871b1b723e */ /* 0x000fe200000000ff */
[----:B------:R-:W-:Y:S01]  /*1f870*/  STS [R9+0x400], R14 ;  /* 0x0004000e09007388 */ /* 0x000fe20000000800 */
[----:B------:R-:W-:Y:S02]  /*1f880*/  F2FP.F16.F32.PACK_AB R26, R26, R38 ;  /* 0x000000261a1a723e */ /* 0x000fe400000000ff */
[----:B------:R-:W-:Y:S02]  /*1f890*/  F2FP.F16.F32.PACK_AB R25, R25, R40 ;  /* 0x000000281919723e */ /* 0x000fe400000000ff */
[----:B-1----:R-:W-:Y:S02]  /*1f8a0*/  IADD3 R8, R6, R2, RZ ;  /* 0x0000000206087210 */ /* 0x002fe40007ffe0ff */
[----:B------:R-:W-:Y:S02]  /*1f8b0*/  IADD3 R6, R4, R6, RZ ;  /* 0x0000000604067210 */ /* 0x000fe40007ffe0ff */
        /* <DEDUP_REMOVED lines=10> */
[----:B------:R-:W-:Y:S01]  /*1f960*/  STS [R7+0x400], R30 ;  /* 0x0004001e07007388 */ /* 0x000fe20000000800 */
        /* <DEDUP_REMOVED lines=8> */
[----:B------:R-:W-:Y:S01]  /*1f9f0*/  STS [R0+0x4000], R27 ;  /* 0x0040001b00007388 */ /* 0x000fe20000000800 */
        /* <DEDUP_REMOVED lines=13> */
[----:B-1----:R-:W-:Y:S01]  /*1fad0*/  F2FP.F16.F32.PACK_AB R29, R89, R88 ;  /* 0x00000058591d723e */ /* 0x002fe200000000ff */
[----:B------:R1:W-:Y:S01]  /*1fae0*/  STS [R5+0x4400], R22 ;  /* 0x0044001605007388 */ /* 0x0003e20000000800 */
[----:B--2---:R-:W-:Y:S02]  /*1faf0*/  F2FP.F16.F32.PACK_AB R28, R91, R90 ;  /* 0x0000005a5b1c723e */ /* 0x004fe400000000ff */
[----:B------:R-:W-:Y:S01]  /*1fb00*/  F2FP.F16.F32.PACK_AB R14, R113, R112 ;  /* 0x00000070710e723e */ /* 0x000fe200000000ff */
[----:B------:R-:W-:Y:S04]  /*1fb10*/  STS [R4+0x4000], R21 ;  /* 0x0040001504007388 */ /* 0x000fe80000000800 */
[----:B------:R-:W-:Y:S01]  /*1fb20*/  STS [R4+0x4400], R20 ;  /* 0x0044001404007388 */ /* 0x000fe20000000800 */
[----:B---3--:R-:W-:-:S03]  /*1fb30*/  F2FP.F16.F32.PACK_AB R26, R93, R92 ;  /* 0x0000005c5d1a723e */ /* 0x008fc600000000ff */
[----:B------:R2:W-:Y:S01]  /*1fb40*/  STS [R9+0x4000], R19 ;  /* 0x0040001309007388 */ /* 0x0005e20000000800 */
[----:B----4-:R-:W-:-:S03]  /*1fb50*/  F2FP.F16.F32.PACK_AB R25, R95, R94 ;  /* 0x0000005e5f19723e */ /* 0x010fc600000000ff */
[----:B------:R3:W-:Y:S01]  /*1fb60*/  STS [R9+0x4400], R18 ;  /* 0x0044001209007388 */ /* 0x0007e20000000800 */
[----:B------:R-:W-:-:S03]  /*1fb70*/  F2FP.F16.F32.PACK_AB R24, R97, R96 ;  /* 0x000000606118723e */ /* 0x000fc600000000ff */
[----:B------:R4:W-:Y:S01]  /*1fb80*/  STS [R8+0x4000], R17 ;  /* 0x0040001108007388 */ /* 0x0009e20000000800 */
[----:B------:R-:W-:-:S03]  /*1fb90*/  F2FP.F16.F32.PACK_AB R23, R99, R98 ;  /* 0x000000626317723e */ /* 0x000fc600000000ff */
[----:B------:R4:W-:Y:S01]  /*1fba0*/  STS [R8+0x4400], R16 ;  /* 0x0044001008007388 */ /* 0x0009e20000000800 */
[----:B-1----:R-:W-:-:S03]  /*1fbb0*/  F2FP.F16.F32.PACK_AB R22, R101, R100 ;  /* 0x000000646516723e */ /* 0x002fc600000000ff */
[----:B------:R1:W-:Y:S01]  /*1fbc0*/  STS [R7+0x4000], R15 ;  /* 0x0040000f07007388 */ /* 0x0003e20000000800 */
[----:B--2---:R-:W-:Y:S02]  /*1fbd0*/  F2FP.F16.F32.PACK_AB R19, R103, R102 ;  /* 0x000000666713723e */ /* 0x004fe400000000ff */
[----:B---3--:R-:W-:Y:S02]  /*1fbe0*/  F2FP.F16.F32.PACK_AB R18, R105, R104 ;  /* 0x000000686912723e */ /* 0x008fe400000000ff */
[----:B----4-:R-:W-:Y:S02]  /*1fbf0*/  F2FP.F16.F32.PACK_AB R17, R107, R106 ;  /* 0x0000006a6b11723e */ /* 0x010fe400000000ff */
[----:B------:R-:W-:Y:S02]  /*1fc00*/  F2FP.F16.F32.PACK_AB R16, R109, R108 ;  /* 0x0000006c6d10723e */ /* 0x000fe400000000ff */
[----:B-1----:R-:W-:Y:S01]  /*1fc10*/  F2FP.F16.F32.PACK_AB R15, R111, R110 ;  /* 0x0000006e6f0f723e */ /* 0x002fe200000000ff */
        /* <DEDUP_REMOVED lines=8> */
.L_x_2175:
        /* <DEDUP_REMOVED lines=23> */
.L_x_2176:
        /* <DEDUP_REMOVED lines=52> */
[----:B----4-:R-:W-:-:S03]  /*20150*/  @P3 FMUL.FTZ R5, R5, 0.69314718246459960938 ;  /* 0x3f31721805053820 */ /* 0x010fc60000410000 */
[----:B------:R-:W-:Y:S01]  /*20160*/  BAR.SYNC.DEFER_BLOCKING 0x0 ;  /* 0x0000000000007b1d */ /* 0x000fe20000010000 */
[----:B------:R-:W-:-:S07]  /*20170*/  ISETP.GE.AND P4, PT, R9, UR6, PT ;  /* 0x0000000609007c0c */ /* 0x000fce000bf86270 */
        /* <DEDUP_REMOVED lines=9> */
[----:B------:R-:W-:Y:S01]  /*20210*/  LEA.HI.SX32 R2, R17, 0x40, 0x1d ;  /* 0x0000004011027811 */ /* 0x000fe200078feaff */
[----:B------:R2:W2:Y:S03]  /*20220*/  LDS.128 R32, [R216+0x3000] ;  /* 0x00300000d8207984 */ /* 0x0004a60000000c00 */
[----:B------:R-:W-:Y:S01]  /*20230*/  ISETP.GE.AND P6, PT, R2, UR6, PT ;  /* 0x0000000602007c0c */ /* 0x000fe2000bfc6270 */
[----:B-1----:R-:W-:Y:S02]  /*20240*/  @P2 IMAD R4, R11, R10, RZ ;  /* 0x0000000a0b042224 */ /* 0x002fe400078e02ff */
[----:B------:R-:W1:Y:S01]  /*20250*/  @P0 LDC R10, c[0x0][0x2e8] ;  /* 0x0000ba00ff0a0b82 */ /* 0x000e620000000800 */
[----:B------:R-:W-:Y:S02]  /*20260*/  @!P2 IMAD.MOV.U32 R4, RZ, RZ, R27 ;  /* 0x000000ffff04a224 */ /* 0x000fe400078e001b */
[----:B------:R-:W-:Y:S01]  /*20270*/  @!P2 IMAD.MOV.U32 R8, RZ, RZ, 0x1 ;  /* 0x00000001ff08a424 */ /* 0x000fe200078e00ff */
[----:B------:R-:W-:Y:S01]  /*20280*/  LOP3.LUT P2, RZ, R6, 0x3, RZ, 0xc0, !PT ;  /* 0x0000000306ff7812 */ /* 0x000fe2000784c0ff */
[----:B----4-:R-:W-:-:S02]  /*20290*/  IMAD R0, R13, R0, RZ ;  /* 0x000000000d007224 */ /* 0x010fc400078e02ff */
[----:B---3--:R-:W-:Y:S01]  /*202a0*/  @P0 FMUL.FTZ R6, R9, 0.69314718246459960938 ;  /* 0x3f31721809060820 */ /* 0x008fe20000410000 */
[----:B------:R-:W-:Y:S01]  /*202b0*/  IMAD.MOV.U32 R13, RZ, RZ, 0x7f800000 ;  /* 0x7f800000ff0d7424 */ /* 0x000fe200078e00ff */
[----:B------:R-:W-:Y:S02]  /*202c0*/  SHF.R.S32.HI R16, RZ, 0x1f, R14 ;  /* 0x0000001fff107819 */ /* 0x000fe4000001140e */
[----:B------:R-:W-:Y:S01]  /*202d0*/  SEL R2, R0, RZ, !P5 ;  /* 0x000000ff00027207 */ /* 0x000fe20006800000 */
[----:B------:R-:W-:Y:S01]  /*202e0*/  IMAD R0, R8, UR4, RZ ;  /* 0x0000000408007c24 */ /* 0x000fe2000f8e02ff */
[----:B------:R-:W-:Y:S01]  /*202f0*/  LEA.HI R16, R16, R14, RZ, 0x3 ;  /* 0x0000000e10107211 */ /* 0x000fe200078f18ff */
[----:B--2---:R-:W-:Y:S02]  /*20300*/  @P3 FFMA.FTZ R15, R132, R7, R5 ;  /* 0x00000007840f3223 */ /* 0x004fe40000010005 */
[----:B------:R-:W-:Y:S01]  /*20310*/  IMAD R2, R18, R4, R2 ;  /* 0x0000000412027224 */ /* 0x000fe200078e0202 */
[----:B------:R-:W-:Y:S01]  /*20320*/  LOP3.LUT R4, R16, 0xfffffff8, RZ, 0xc0, !PT ;  /* 0xfffffff810047812 */ /* 0x000fe200078ec0ff */
[----:B------:R-:W-:-:S02]  /*20330*/  IMAD.SHL.U32 R0, R0, 0x80, RZ ;  /* 0x0000008000007824 */ /* 0x000fc400078e00ff */
[----:B-1----:R-:W-:Y:S02]  /*20340*/  @P0 FFMA.FTZ R13, R3, R10, R6 ;  /* 0x0000000a030d0223 */ /* 0x002fe40000010006 */
[----:B------:R-:W-:Y:S01]  /*20350*/  IMAD.IADD R14, R14, 0x1, -R4 ;  /* 0x000000010e0e7824 */ /* 0x000fe200078e0a04 */
[----:B------:R-:W-:Y:S02]  /*20360*/  IADD3 R12, P5, P3, R0, R20, R2 ;  /* 0x00000014000c7210 */ /* 0x000fe40007bbe002 */
        /* <DEDUP_REMOVED lines=36> */
.L_x_2178:
[----:B------:R-:W-:Y:S05]  /*205b0*/  BSYNC B0 ;  /* 0x0000000000007941 */ /* 0x000fea0003800000 */
.L_x_2177:
        /* <DEDUP_REMOVED lines=43> */
.L_x_2180:
[----:B------:R-:W-:Y:S05]  /*20870*/  BSYNC B0 ;  /* 0x0000000000007941 */ /* 0x000fea0003800000 */
.L_x_2179:
        /* <DEDUP_REMOVED lines=27> */
.L_x_2182:
[----:B------:R-:W-:Y:S05]  /*20a30*/  BSYNC B0 ;  /* 0x0000000000007941 */ /* 0x000fea0003800000 */
.L_x_2181:
        /* <DEDUP_REMOVED lines=27> */
.L_x_2184:
[----:B------:R-:W-:Y:S05]  /*20bf0*/  BSYNC B0 ;  /* 0x0000000000007941 */ /* 0x000fea0003800000 */
.L_x_2183:
        /* <DEDUP_REMOVED lines=27> */
.L_x_2185:
        /* <DEDUP_REMOVED lines=13> */
.L_x_2427:


//--------------------- .text._ZN5flash16flash_fwd_kernelI23Flash_fwd_kernel_traitsILi256ELi128ELi64ELi8ELb0ELb0EN7cutlass6half_tE19Flash_kernel_traitsILi256ELi128ELi64ELi8ES3_EELb0ELb0ELb1ELb0ELb0ELb0ELb1ELb0EEEvNS_16Flash_fwd_paramsE --------------------------
	.section	.text._ZN5flash16flash_fwd_kernelI23Flash_fwd_kernel_traitsILi256ELi128ELi64ELi8ELb0ELb0EN7cutlass6half_tE19Flash_kernel_traitsILi256ELi128ELi64ELi8ES3_EELb0ELb0ELb1ELb0ELb0ELb0ELb1ELb0EEEvNS_16Flash_fwd_paramsE,"ax",@progbits
	.align	128
        .global         _ZN5flash16flash_fwd_kernelI23Flash_fwd_kernel_traitsILi256ELi128ELi64ELi8ELb0ELb0EN7cutlass6half_tE19Flash_kernel_traitsILi256ELi128ELi64ELi8ES3_EELb0ELb0ELb1ELb0ELb0ELb0ELb1ELb0EEEvNS_16Flash_fwd_paramsE
        .type           _ZN5flash16flash_fwd_kernelI23Flash_fwd_kernel_traitsILi256ELi128ELi64ELi8ELb0ELb0EN7cutlass6half_tE19Flash_kernel_traitsILi256ELi128ELi64ELi8ES3_EELb0ELb0ELb1ELb0ELb0ELb0ELb1ELb0EEEvNS_16Flash_fwd_paramsE,@function
        .size           _ZN5flash16flash_fwd_kernelI23Flash_fwd_kernel_traitsILi256ELi128ELi64ELi8ELb0ELb0EN7cutlass6half_tE19Flash_kernel_traitsILi256ELi128ELi64ELi8ES3_EELb0ELb0ELb1ELb0ELb0ELb0ELb1ELb0EEEvNS_16Flash_fwd_paramsE,(.L_x_2428 - _ZN5flash16flash_fwd_kernelI23Flash_fwd_kernel_traitsILi256ELi128ELi64ELi8ELb0ELb0EN7cutlass6half_tE19Flash_kernel_traitsILi256ELi128ELi64ELi8ES3_EELb0ELb0ELb1ELb0ELb0ELb0ELb1ELb0EEEvNS_16Flash_fwd_paramsE)
        .other          _ZN5flash16flash_fwd_kernelI23Flash_fwd_kernel_traitsILi256ELi128ELi64ELi8ELb0ELb0EN7cutlass6half_tE19Flash_kernel_traitsILi256ELi128ELi64ELi8ES3_EELb0ELb0ELb1ELb0ELb0ELb0ELb1ELb0EEEvNS_16Flash_fwd_paramsE,@"STO_CUDA_ENTRY STV_DEFAULT"
_ZN5flash16flash_fwd_kernelI23Flash_fwd_kernel_traitsILi256ELi128ELi64ELi8ELb0ELb0EN7cutlass6half_tE19Flash_kernel_traitsILi256ELi128ELi64ELi8ES3_EELb0ELb0ELb1ELb0ELb0ELb0ELb1ELb0EEEvNS_16Flash_fwd_paramsE:
.text._ZN5flash16flash_fwd_kernelI23Flash_fwd_kernel_traitsILi256ELi128ELi64ELi8ELb0ELb0EN7cutlass6half_tE19Flash_kernel_traitsILi256ELi128ELi64ELi8ES3_EELb0ELb0ELb1ELb0ELb0ELb0ELb1ELb0EEEvNS_16Flash_fwd_paramsE:
        /* <DEDUP_REMOVED lines=55> */
.L_x_2186:
[----:B------:R-:W-:-:S03]  /*0370*/  ULDC UR8, c[0x0][0x2c8] ;  /* 0x0000b20000087ab9 */ /* 0x000fc60000000800 */
.L_x_2187:
        /* <DEDUP_REMOVED lines=135> */
.L_x_2190:
[----:B------:R-:W-:Y:S05]  /*0bf0*/  BSYNC B0 ;  /* 0x0000000000007941 */ /* 0x000fea0003800000 */
.L_x_2189:
        /* <DEDUP_REMOVED lines=25> */
.L_x_2192:
[----:B------:R-:W-:Y:S05]  /*0d90*/  BSYNC B0 ;  /* 0x0000000000007941 */ /* 0x000fea0003800000 */
.L_x_2191:
        /* <DEDUP_REMOVED lines=24> */
.L_x_2194:
[----:B------:R-:W-:Y:S05]  /*0f20*/  BSYNC B0 ;  /* 0x0000000000007941 */ /* 0x000fea0003800000 */
.L_x_2193:
        /* <DEDUP_REMOVED lines=26> */
.L_x_2196:
[----:B------:R-:W-:Y:S05]  /*10d0*/  BSYNC B0 ;  /* 0x0000000000007941 */ /* 0x000fea0003800000 */
.L_x_2195:
        /* <DEDUP_REMOVED lines=10> */
.L_x_2198:
[----:B------:R-:W-:Y:S05]  /*1180*/  BSYNC B0 ;  /* 0x0000000000007941 */ /* 0x000fea0003800000 */
.L_x_2197:
        /* <DEDUP_REMOVED lines=10> */
.L_x_2200:
[----:B------:R-:W-:Y:S05]  /*1230*/  BSYNC B0 ;  /* 0x0000000000007941 */ /* 0x000fea0003800000 */
.L_x_2199:
        /* <DEDUP_REMOVED lines=10> */
.L_x_2202:
[----:B------:R-:W-:Y:S05]  /*12e0*/  BSYNC B0 ;  /* 0x0000000000007941 */ /* 0x000fea0003800000 */
.L_x_2201:
        /* <DEDUP_REMOVED lines=10> */
.L_x_2188:
        /* <DEDUP_REMOVED lines=31> */
.L_x_2203:
        /* <DEDUP_REMOVED lines=15> */
[----:B------:R-:W-:Y:S02]  /*1670*/  IMAD.SHL.U32 R14, R5, 0x8, RZ ;  /* 0x00000008050e7824 */ /* 0x000fe400078e00ff */
[----:B------:R-:W-:-:S03]  /*1680*/  SHF.R.U32.HI R238, RZ, 0x3, R7 ;  /* 0x00000003ffee7819 */ /* 0x000fc60000011607 */
[----:B------:R-:W-:Y:S02]  /*1690*/  SHF.R.S32.HI R15, RZ, 0x1f, R14 ;  /* 0x0000001fff0f7819 */ /* 0x000fe4000001140e */
[----:B-1----:R-:W-:-:S04]  /*16a0*/  IABS R2, R2 ;  /* 0x0000000200027213 */ /* 0x002fc80000000000 */
[----:B------:R-:W-:Y:S01]  /*16b0*/  R2UR UR5, R2 ;  /* 0x00000000020572ca */ /* 0x000fe200000e0000 */
[----:B--2---:R-:W1:Y:S02]  /*16c0*/  MUFU.RCP R0, R3 ;  /* 0x0000000300007308 */ /* 0x004e640000001000 */
[----:B-1----:R-:W-:Y:S01]  /*16d0*/  VIADD R0, R0, 0xffffffe ;  /* 0x0ffffffe00007836 */ /* 0x002fe20000000000 */
[----:B------:R-:W-:-:S04]  /*16e0*/  LOP3.LUT R3, R7, 0x38, R14, 0xf8, !PT ;  /* 0x0000003807037812 */ /* 0x000fc800078ef80e */
[----:B------:R-:W-:Y:S01]  /*16f0*/  LOP3.LUT R238, R3, R238, RZ, 0x3c, !PT ;  /* 0x000000ee03ee7212 */ /* 0x000fe200078e3cff */
[----:B------:R-:W1:Y:S01]  /*1700*/  F2I.FTZ.U32.TRUNC.NTZ R0, R0 ;  /* 0x0000000000007305 */ /* 0x000e62000021f000 */
[----:B------:R-:W-:Y:S02]  /*1710*/  LEA.HI R3, R17, R4, RZ, 0x6 ;  /* 0x0000000411037211 */ /* 0x000fe400078f30ff */
        /* <DEDUP_REMOVED lines=44> */
.L_x_2204:
        /* <DEDUP_REMOVED lines=15> */
[--C-:B------:R-:W-:Y:S01]  /*1ad0*/  SHF.R.S32.HI R241, RZ, 0x1f, R240.reuse ;  /* 0x0000001ffff17819 */ /* 0x100fe200000114f0 */
        /* <DEDUP_REMOVED lines=65> */
.L_x_2206:
[----:B------:R-:W-:Y:S05]  /*1ef0*/  BSYNC B0 ;  /* 0x0000000000007941 */ /* 0x000fea0003800000 */
.L_x_2205:
[----:B------:R-:W-:Y:S01]  /*1f00*/  ISETP.GE.AND P2, PT, R10, UR5, PT ;  /* 0x000000050a007c0c */ /* 0x000fe2000bf46270 */
[----:B------:R-:W-:Y:S01]  /*1f10*/  IMAD R11, R240, UR13, R11 ;  /* 0x0000000df00b7c24 */ /* 0x000fe2000f8e020b */
[----:B-12---:R-:W-:Y:S01]  /*1f20*/  LOP3.LUT R3, R0, 0xfffffff0, RZ, 0xc0, !PT ;  /* 0xfffffff000037812 */ /* 0x006fe200078ec0ff */
[----:B------:R-:W-:Y:S01]  /*1f30*/  BSSY B0, `(.L_x_2207) ;  /* 0x0000036000007945 */ /* 0x000fe20003800000 */
[----:B------:R-:W-:Y:S02]  /*1f40*/  IADD3 R242, P1, R28, UR26, RZ ;  /* 0x0000001a1cf27c10 */ /* 0x000fe4000ff3e0ff */
[C---:B------:R-:W-:Y:S02]  /*1f50*/  ISETP.GE.AND P0, PT, R10.reuse, UR33, PT ;  /* 0x000000210a007c0c */ /* 0x040fe4000bf06270 */
[----:B------:R-:W-:Y:S01]  /*1f60*/  ISETP.GE.AND P6, PT, R10, UR33, PT ;  /* 0x000000210a007c0c */ /* 0x000fe2000bfc6270 */
[----:B------:R-:W-:Y:S01]  /*1f70*/  IMAD.IADD R10, R4, 0x1, -R3 ;  /* 0x00000001040a7824 */ /* 0x000fe200078e0a03 */
[----:B------:R-:W-:-:S03]  /*1f80*/  IADD3.X R243, R29, UR25, R11, P1, !PT ;  /* 0x000000191df37c10 */ /* 0x000fc60008ffe40b */
        /* <DEDUP_REMOVED lines=11> */
[----:B------:R-:W1:Y:S01]  /*2040*/  @!P1 LDC.64 R2, c[0x0][0x210] ;  /* 0x00008400ff029b82 */ /* 0x000e620000000a00 */
[----:B------:R-:W-:Y:S01]  /*2050*/  IMAD R7, R6, UR7, R7 ;  /* 0x0000000706077c24 */ /* 0x000fe2000f8e0207 */
[----:B------:R2:W-:Y:S03]  /*2060*/  @P1 STS.128 [R238+0x1000], RZ ;  /* 0x001000ffee001388 */ /* 0x0005e60000000c00 */
[----:B------:R-:W-:-:S03]  /*2070*/  IMAD.IADD R8, R25, 0x1, R7 ;  /* 0x0000000119087824 */ /* 0x000fc600078e0207 */
[----:B------:R-:W3:Y:S01]  /*2080*/  @!P3 LDC.64 R6, c[0x0][0x210] ;  /* 0x00008400ff06bb82 */ /* 0x000ee20000000a00 */
[----:B-1----:R-:W-:-:S04]  /*2090*/  @!P1 LEA R26, P2, R24, R2, 0x1 ;  /* 0x00000002181a9211 */ /* 0x002fc800078408ff */
[----:B------:R-:W-:Y:S02]  /*20a0*/  @!P1 LEA.HI.X R27, R24, R3, R8, 0x1, P2 ;  /* 0x00000003181b9211 */ /* 0x000fe400010f0c08 */
[----:B------:R-:W-:-:S03]  /*20b0*/  ISETP.GE.AND P2, PT, R236, UR8, PT ;  /* 0x00000008ec007c0c */ /* 0x000fc6000bf46270 */
[----:B------:R-:W-:Y:S01]  /*20c0*/  @!PT LDS RZ, [RZ] ;  /* 0x00000000fffff984 */ /* 0x000fe20000000800 */
[----:B------:R-:W-:Y:S01]  /*20d0*/  @!PT LDS RZ, [RZ] ;  /* 0x00000000fffff984 */ /* 0x000fe20000000800 */
[----:B------:R-:W-:Y:S01]  /*20e0*/  @!PT LDS RZ, [RZ] ;  /* 0x00000000fffff984 */ /* 0x000fe20000000800 */
[----:B------:R2:W-:Y:S01]  /*20f0*/  @!P1 LDGSTS.E.BYPASS.LTC128B.128 [R238+0x1000], desc[UR30][R26.64] ;  /* 0x010000001aee9fae */ /* 0x0005e2000b901d5e */
[----:B---3--:R-:W-:-:S03]  /*2100*/  @!P3 LEA R6, P1, R24, R6, 0x1 ;  /* 0x000000061806b211 */ /* 0x008fc600078208ff */
        /* <DEDUP_REMOVED lines=24> */
.L_x_2208:
[----:B------:R-:W-:Y:S05]  /*2290*/  BSYNC B0 ;  /* 0x0000000000007941 */ /* 0x000fea0003800000 */
.L_x_2207:
        /* <DEDUP_REMOVED lines=15> */
[----:B------:R4:W-:Y:S06]  /*2390*/  @P2 STS.128 [R238+0x2000], RZ ;  /* 0x002000ffee002388 */ /* 0x0009ec0000000c00 */
[----:B--2---:R-:W2:Y:S08]  /*23a0*/  @!P4 LDC.64 R6, c[0x0][0x210] ;  /* 0x00008400ff06cb82 */ /* 0x004eb00000000a00 */
[----:B-1----:R-:W1:Y:S01]  /*23b0*/  @!P3 LDC.64 R2, c[0x0][0x210] ;  /* 0x00008400ff02bb82 */ /* 0x002e620000000a00 */
[----:B---3--:R-:W-:Y:S01]  /*23c0*/  @!P2 LEA R26, P1, R24, R8, 0x1 ;  /* 0x00000008181aa211 */ /* 0x008fe200078208ff */
[----:B------:R-:W-:-:S05]  /*23d0*/  IMAD.IADD R8, R25, 0x1, R11 ;  /* 0x0000000119087824 */ /* 0x000fca00078e020b */
[C---:B------:R-:W-:Y:S02]  /*23e0*/  @!P2 LEA.HI.X R27, R24.reuse, R9, R8, 0x1, P1 ;  /* 0x00000009181ba211 */ /* 0x040fe400008f0c08 */
[----:B--2---:R-:W-:-:S03]  /*23f0*/  @!P4 LEA R6, P1, R24, R6, 0x1 ;  /* 0x000000061806c211 */ /* 0x004fc600078208ff */
        /* <DEDUP_REMOVED lines=27> */
.L_x_2210:
[----:B------:R-:W-:Y:S05]  /*25b0*/  BSYNC B0 ;  /* 0x0000000000007941 */ /* 0x000fea0003800000 */
.L_x_2209:
        /* <DEDUP_REMOVED lines=12> */
[----:B--2-4-:R-:W2:Y:S01]  /*2680*/  @!P4 LDC.64 R6, c[0x0][0x210] ;  /* 0x00008400ff06cb82 */ /* 0x014ea20000000a00 */
[----:B------:R-:W-:Y:S01]  /*2690*/  IMAD R18, R11, UR7, R18 ;  /* 0x000000070b127c24 */ /* 0x000fe2000f8e0212 */
[----:B------:R4:W-:Y:S03]  /*26a0*/  @P5 STS.128 [R238+0x3000], RZ ;  /* 0x003000ffee005388 */ /* 0x0009e60000000c00 */
[----:B------:R-:W-:-:S03]  /*26b0*/  IMAD.IADD R18, R21, 0x1, R18 ;  /* 0x0000000115127824 */ /* 0x000fc600078e0212 */
[----:B------:R-:W5:Y:S08]  /*26c0*/  @!P5 LDC.64 R8, c[0x0][0x210] ;  /* 0x00008400ff08db82 */ /* 0x000f700000000a00 */
[----:B-1-3--:R-:W1:Y:S01]  /*26d0*/  @!P3 LDC.64 R2, c[0x0][0x210] ;  /* 0x00008400ff02bb82 */ /* 0x00ae620000000a00 */
        /* <DEDUP_REMOVED lines=30> */
.L_x_2212:
[----:B------:R-:W-:Y:S05]  /*28c0*/  BSYNC B0 ;  /* 0x0000000000007941 */ /* 0x000fea0003800000 */
.L_x_2211:
[----:B------:R-:W-:Y:S01]  /*28d0*/  USHF.L.U32 UR37, UR12, 0x6, URZ ;  /* 0x000000060c257899 */ /* 0x000fe2000800063f */
[----:B-1234-:R-:W-:Y:S01]  /*28e0*/  SHF.R.S32.HI R3, RZ, 0x1f, R10 ;  /* 0x0000001fff037819 */ /* 0x01efe2000001140a */
[----:B------:R-:W-:Y:S01]  /*28f0*/  USHF.L.U64.HI UR36, UR12, 0x6, UR13 ;  /* 0x000000060c247899 */ /* 0x000fe2000801020d */
[----:B------:R-:W-:Y:S01]  /*2900*/  IMAD.WIDE.U32 R242, R13, UR21, R242 ;  /* 0x000000150df27c25 */ /* 0x000fe2000f8e00f2 */
[----:B------:R-:W-:Y:S01]  /*2910*/  ISETP.GE.AND P1, PT, R240, UR33, PT ;  /* 0x00000021f0007c0c */ /* 0x000fe2000bf26270 */
[----:B------:R-:W-:Y:S01]  /*2920*/  USHF.R.S32.HI UR38, URZ, 0x1f, UR20 ;  /* 0x0000001f3f267899 */ /* 0x000fe20008011414 */
[----:B------:R-:W-:Y:S01]  /*2930*/  LEA.HI R16, R3, R10, RZ, 0x3 ;  /* 0x0000000a03107211 */ /* 0x000fe200078f18ff */
[----:B------:R-:W-:Y:S01]  /*2940*/  UIMAD UR6, UR36, UR20, URZ ;  /* 0x00000014240672a4 */ /* 0x000fe2000f8e023f */
[----:B------:R-:W-:Y:S01]  /*2950*/  VIADD R249, R243, UR9 ;  /* 0x00000009f3f97c36 */ /* 0x000fe20008000000 */
[----:B------:R-:W-:Y:S01]  /*2960*/  SHF.R.S32.HI R21, RZ, 0x4, R0 ;  /* 0x00000004ff157819 */ /* 0x000fe20000011400 */
[----:B------:R-:W-:Y:S01]  /*2970*/  IMAD.U32 R3, RZ, RZ, UR37 ;  /* 0x00000025ff037e24 */ /* 0x000fe2000f8e00ff */
[----:B------:R-:W-:Y:S01]  /*2980*/  UIMAD UR6, UR38, UR37, UR6 ;  /* 0x00000025260672a4 */ /* 0x000fe2000f8e0206 */
[----:B------:R-:W-:Y:S01]  /*2990*/  IMAD.MOV.U32 R248, RZ, RZ, R242 ;  /* 0x000000fffff87224 */ /* 0x000fe200078e00f2 */
[----:B------:R-:W-:Y:S01]  /*29a0*/  LOP3.LUT R7, R16, 0xfffffff8, RZ, 0xc0, !PT ;  /* 0xfffffff810077812 */ /* 0x000fe200078ec0ff */
[----:B------:R-:W-:Y:S01]  /*29b0*/  BSSY B0, `(.L_x_2213) ;  /* 0x000002d000007945 */ /* 0x000fe20003800000 */
[----:B------:R-:W-:Y:S01]  /*29c0*/  LEA.HI R22, R0, R21, RZ, 0x1 ;  /* 0x0000001500167211 */ /* 0x000fe200078f08ff */
[----:B------:R-:W-:Y:S01]  /*29d0*/  IMAD.WIDE.U32 R18, R3, UR20, R248 ;  /* 0x0000001403127c25 */ /* 0x000fe2000f8e00f8 */
[----:B------:R-:W-:-:S03]  /*29e0*/  IADD3 R2, R10, -R7, RZ ;  /* 0x800000070a027210 */ /* 0x000fc60007ffe0ff */
[----:B------:R-:W-:Y:S01]  /*29f0*/  IMAD.SHL.U32 R20, R5, 0x40, RZ ;  /* 0x0000004005147824 */ /* 0x000fe200078e00ff */
        /* <DEDUP_REMOVED lines=40> */
.L_x_2214:
[----:B------:R-:W-:Y:S05]  /*2c80*/  BSYNC B0 ;  /* 0x0000000000007941 */ /* 0x000fea0003800000 */
.L_x_2213:
[----:B--2---:R-:W-:Y:S01]  /*2c90*/  IMAD.SHL.U32 R8, R240, 0x8, RZ ;  /* 0x00000008f0087824 */ /* 0x004fe200078e00ff */
[----:B------:R-:W-:Y:S01]  /*2ca0*/  LOP3.LUT R229, R20, 0x1c0, RZ, 0xc0, !PT ;  /* 0x000001c014e57812 */ /* 0x000fe200078ec0ff */
[----:B------:R-:W-:Y:S01]  /*2cb0*/  IMAD.WIDE.U32 R10, R240, UR10, R14 ;  /* 0x0000000af00a7c25 */ /* 0x000fe2000f8e000e */
[----:B------:R-:W-:Y:S01]  /*2cc0*/  LOP3.LUT R20, R22, 0xfffffffe, RZ, 0xc0, !PT ;  /* 0xfffffffe16147812 */ /* 0x000fe200078ec0ff */
[----:B------:R-:W-:Y:S01]  /*2cd0*/  USHF.L.U64.HI UR8, UR12, 0x5, UR13 ;  /* 0x000000050c087899 */ /* 0x000fe2000801020d */
[----:B------:R-:W-:Y:S01]  /*2ce0*/  LOP3.LUT R8, R229, 0x8, R8, 0xf8, !PT ;  /* 0x00000008e5087812 */ /* 0x000fe200078ef808 */
[----:B-1----:R-:W-:Y:S01]  /*2cf0*/  IMAD R7, R241, UR10, RZ ;  /* 0x0000000af1077c24 */ /* 0x002fe2000f8e02ff */
[----:B------:R-:W-:Y:S01]  /*2d00*/  SHF.R.U32.HI R229, RZ, 0x3, R229 ;  /* 0x00000003ffe57819 */ /* 0x000fe200000116e5 */
[----:B------:R-:W-:Y:S01]  /*2d10*/  IMAD.SHL.U32 R22, R2, 0x40, RZ ;  /* 0x0000004002167824 */ /* 0x000fe200078e00ff */
[----:B------:R-:W-:Y:S01]  /*2d20*/  IADD3 R24, P1, R10, UR28, RZ ;  /* 0x0000001c0a187c10 */ /* 0x000fe2000ff3e0ff */
[C---:B------:R-:W-:Y:S01]  /*2d30*/  IMAD R6, R240.reuse, UR11, R7 ;  /* 0x0000000bf0067c24 */ /* 0x040fe2000f8e0207 */
[----:B------:R-:W-:Y:S01]  /*2d40*/  USHF.L.U32 UR14, UR12, 0x5, URZ ;  /* 0x000000050c0e7899 */ /* 0x000fe2000800063f */
[----:B------:R-:W-:Y:S01]  /*2d50*/  IMAD.IADD R20, R21, 0x1, -R20 ;  /* 0x0000000115147824 */ /* 0x000fe200078e0a14 */
[----:B------:R-:W-:Y:S01]  /*2d60*/  BSSY B0, `(.L_x_2215) ;  /* 0x000002f000007945 */ /* 0x000fe20003800000 */
[----:B------:R-:W-:-:S02]  /*2d70*/  ISETP.GE.AND P5, PT, R240, UR33, PT ;  /* 0x00000021f0007c0c */ /* 0x000fc4000bfa6270 */
[----:B------:R-:W-:Y:S01]  /*2d80*/  LOP3.LUT R229, R8, R229, RZ, 0x3c, !PT ;  /* 0x000000e508e57212 */ /* 0x000fe200078e3cff */
[----:B------:R-:W-:Y:S01]  /*2d90*/  IMAD.SHL.U32 R21, R20, 0x8, RZ ;  /* 0x0000000814157824 */ /* 0x000fe200078e00ff */
        /* <DEDUP_REMOVED lines=43> */
.L_x_2216:
[----:B------:R-:W-:Y:S05]  /*3050*/  BSYNC B0 ;  /* 0x0000000000007941 */ /* 0x000fea0003800000 */
.L_x_2215:
        /* <DEDUP_REMOVED lines=11> */
[----:B-1----:R-:W-:Y:S01]  /*3110*/  LEA.HI R6, R17, R4, RZ, 0x5 ;  /* 0x0000000411067211 */ /* 0x002fe200078f28ff */
        /* <DEDUP_REMOVED lines=55> */
.L_x_2218:
[----:B------:R-:W-:Y:S05]  /*3490*/  BSYNC B0 ;  /* 0x0000000000007941 */ /* 0x000fea0003800000 */
.L_x_2217:
        /* <DEDUP_REMOVED lines=49> */
.L_x_2220:
[----:B------:R-:W-:Y:S05]  /*37b0*/  BSYNC B0 ;  /* 0x0000000000007941 */ /* 0x000fea0003800000 */
.L_x_2219:
        /* <DEDUP_REMOVED lines=8> */
[----:B------:R-:W-:Y:S01]  /*3840*/  VIADD R227, R229, 0x10020 ;  /* 0x00010020e5e37836 */ /* 0x000fe20000000000 */
[----:B------:R-:W4:Y:S01]  /*3850*/  LDSM.16.M88.4 R60, [R229+0x10800] ;  /* 0x01080000e53c783b */ /* 0x000f220000000200 */
[----:B------:R-:W-:Y:S01]  /*3860*/  LOP3.LUT P0, RZ, R2, 0x4, RZ, 0xc0, !PT ;  /* 0x0000000402ff7812 */ /* 0x000fe2000780c0ff */
        /* <DEDUP_REMOVED lines=8> */
[----:B------:R-:W-:Y:S01]  /*38f0*/  IMAD.SHL.U32 R247, R4, 0x2, RZ ;  /* 0x0000000204f77824 */ /* 0x000fe200078e00ff */
[----:B------:R-:W-:Y:S01]  /*3900*/  UIADD3 UR7, UR32, 0x1, -UR19 ;  /* 0x0000000120077890 */ /* 0x000fe2000fffe813 */
[----:B------:R-:W-:Y:S01]  /*3910*/  IMAD.IADD R223, R229, 0x1, R2 ;  /* 0x00000001e5df7824 */ /* 0x000fe200078e0202 */
[----:B-123--:R-:W1:Y:S01]  /*3920*/  LDSM.16.M88.4 R16, [R227] ;  /* 0x00000000e310783b */ /* 0x00ee620000000200 */
[----:B------:R-:W-:Y:S01]  /*3930*/  SEL R5, R5, 0xffffffe0, !P0 ;  /* 0xffffffe005057807 */ /* 0x000fe20004000000 */
[----:B------:R-:W-:Y:S01]  /*3940*/  IMAD.IADD R216, R2, 0x1, R227 ;  /* 0x0000000102d87824 */ /* 0x000fe200078e02e3 */
[----:B------:R-:W-:Y:S01]  /*3950*/  LOP3.LUT R247, R247, 0x6, RZ, 0xc0, !PT ;  /* 0x00000006f7f77812 */ /* 0x000fe200078ec0ff */
[----:B------:R-:W2:Y:S01]  /*3960*/  LDSM.16.M88.4 R28, [R229+0x11800] ;  /* 0x01180000e51c783b */ /* 0x000ea20000000200 */
[----:B------:R-:W-:Y:S01]  /*3970*/  IMAD.U32 R239, RZ, RZ, UR7 ;  /* 0x00000007ffef7e24 */ /* 0x000fe2000f8e00ff */
[----:B------:R-:W-:Y:S01]  /*3980*/  UIADD3 UR6, UR7, UR23, URZ ;  /* 0x0000001707067290 */ /* 0x000fe2000fffe03f */
[C---:B------:R-:W-:Y:S01]  /*3990*/  IMAD R226, R5.reuse, 0x2, R230 ;  /* 0x0000000205e27824 */ /* 0x040fe200078e02e6 */
[----:B------:R-:W-:Y:S01]  /*39a0*/  LDSM.16.M88.4 R20, [R223+0x10000] ;  /* 0x01000000df14783b */ /* 0x000fe20000000200 */
[----:B------:R-:W-:Y:S01]  /*39b0*/  IMAD R225, R5, 0x2, R228 ;  /* 0x0000000205e17824 */ /* 0x000fe200078e02e4 */
[----:B------:R-:W-:Y:S01]  /*39c0*/  UIADD3 UR24, UR32, -UR24, -UR19 ;  /* 0x8000001820187290 */ /* 0x000fe2000fffe813 */
[----:B------:R-:W-:Y:S01]  /*39d0*/  IMAD.U32 R245, RZ, RZ, UR32 ;  /* 0x00000020fff57e24 */ /* 0x000fe2000f8e00ff */
[----:B------:R-:W3:Y:S01]  /*39e0*/  LDSM.16.M88.4 R76, [R226] ;  /* 0x00000000e24c783b */ /* 0x000ee20000000200 */
[----:B------:R-:W-:Y:S01]  /*39f0*/  UISETP.GT.AND UP0, UPT, UR20, UR16, UPT ;  /* 0x000000101400728c */ /* 0x000fe2000bf04270 */
[----:B------:R-:W-:-:S02]  /*3a00*/  VIADD R219, R227, 0x800 ;  /* 0x00000800e3db7836 */ /* 0x000fc40000000000 */
[----:B------:R-:W3:Y:S01]  /*3a10*/  LDSM.16.M88.4 R72, [R227+0x800] ;  /* 0x00080000e348783b */ /* 0x000ee20000000200 */
[C---:B------:R-:W-:Y:S02]  /*3a20*/  VIADD R218, R227.reuse, 0x1000 ;  /* 0x00001000e3da7836 */ /* 0x040fe40000000000 */
[C---:B------:R-:W-:Y:S01]  /*3a30*/  VIADD R217, R227.reuse, 0x1800 ;  /* 0x00001800e3d97836 */ /* 0x040fe20000000000 */
[----:B------:R-:W3:Y:S01]  /*3a40*/  LDSM.16.M88.4 R64, [R227+0x1000] ;  /* 0x00100000e340783b */ /* 0x000ee20000000200 */
[C---:B------:R-:W-:Y:S01]  /*3a50*/  VIADD R215, R227.reuse, 0x2000 ;  /* 0x00002000e3d77836 */ /* 0x040fe20000000000 */
[C---:B-----5:R-:W-:Y:S01]  /*3a60*/  HMMA.16816.F32 R24, R36.reuse, R32, RZ ;  /* 0x000000202418723c */ /* 0x060fe200000018ff */
[C---:B------:R-:W-:Y:S01]  /*3a70*/  VIADD R214, R227.reuse, 0x2800 ;  /* 0x00002800e3d67836 */ /* 0x040fe20000000000 */
[----:B------:R-:W5:Y:S01]  /*3a80*/  LDSM.16.M88.4 R52, [R227+0x1800] ;  /* 0x00180000e334783b */ /* 0x000f620000000200 */
[C---:B------:R-:W-:Y:S02]  /*3a90*/  VIADD R213, R227.reuse, 0x3000 ;  /* 0x00003000e3d57836 */ /* 0x040fe40000000000 */
[C---:B------:R-:W-:Y:S01]  /*3aa0*/  VIADD R212, R227.reuse, 0x3800 ;  /* 0x00003800e3d47836 */ /* 0x040fe20000000000 */
[----:B------:R-:W-:Y:S01]  /*3ab0*/  HMMA.16816.F32 R32, R36, R34, RZ ;  /* 0x000000222420723c */ /* 0x000fe200000018ff */
[----:B------:R-:W-:Y:S01]  /*3ac0*/  LDSM.16.M88.4 R88, [R223+0x10800] ;  /* 0x01080000df58783b */ /* 0x000fe20000000200 */
[----:B------:R-:W-:-:S02]  /*3ad0*/  VIADD R211, R227, 0x4000 ;  /* 0x00004000e3d37836 */ /* 0x000fc40000000000 */
[C---:B------:R-:W-:Y:S01]  /*3ae0*/  VIADD R210, R227.reuse, 0x4800 ;  /* 0x00004800e3d27836 */ /* 0x040fe20000000000 */
[----:B------:R-:W-:Y:S01]  /*3af0*/  LDSM.16.M88.4 R68, [R223+0x11000] ;  /* 0x01100000df44783b */ /* 0x000fe20000000200 */
[C---:B----4-:R-:W-:Y:S01]  /*3b00*/  HMMA.16816.F32 R40, R36.reuse, R60, RZ ;  /* 0x0000003c2428723c */ /* 0x050fe200000018ff */
[C---:B------:R-:W-:Y:S02]  /*3b10*/  VIADD R209, R227.reuse, 0x5000 ;  /* 0x00005000e3d17836 */ /* 0x040fe40000000000 */
[----:B------:R-:W-:Y:S01]  /*3b20*/  LDSM.16.M88.4 R48, [R223+0x11800] ;  /* 0x01180000df30783b */ /* 0x000fe20000000200 */
[C---:B------:R-:W-:Y:S02]  /*3b30*/  VIADD R208, R227.reuse, 0x5800 ;  /* 0x00005800e3d07836 */ /* 0x040fe40000000000 */
[----:B------:R-:W-:Y:S01]  /*3b40*/  HMMA.16816.F32 R56, R36, R84, RZ ;  /* 0x000000542438723c */ /* 0x000fe200000018ff */
[----:B------:R-:W-:Y:S01]  /*3b50*/  LDSM.16.M88.4 R92, [R225+0x8000] ;  /* 0x00800000e15c783b */ /* 0x000fe20000000200 */
[----:B------:R-:W-:-:S02]  /*3b60*/  VIADD R207, R227, 0x6000 ;  /* 0x00006000e3cf7836 */ /* 0x000fc40000000000 */
[C---:B------:R-:W-:Y:S01]  /*3b70*/  VIADD R206, R227.reuse, 0x6800 ;  /* 0x00006800e3ce7836 */ /* 0x040fe20000000000 */
[----:B------:R-:W-:Y:S01]  /*3b80*/  LDSM.16.M88.4 R108, [R216+0x4800] ;  /* 0x00480000d86c783b */ /* 0x000fe20000000200 */
[----:B-1----:R-:W-:Y:S01]  /*3b90*/  HMMA.16816.F32 R24, R44, R16, R24 ;  /* 0x000000102c18723c */ /* 0x002fe20000001818 */
[C---:B------:R-:W-:Y:S02]  /*3ba0*/  VIADD R205, R227.reuse, 0x7000 ;  /* 0x00007000e3cd7836 */ /* 0x040fe40000000000 */
[----:B------:R-:W-:Y:S01]  /*3bb0*/  LDSM.16.M88.4 R104, [R216+0x5000] ;  /* 0x00500000d868783b */ /* 0x000fe20000000200 */
[----:B------:R-:W-:Y:S02]  /*3bc0*/  VIADD R204, R227, 0x7800 ;  /* 0x00007800e3cc7836 */ /* 0x000fe40000000000 */
[C---:B------:R-:W-:Y:S01]  /*3bd0*/  HMMA.16816.F32 R60, R36.reuse, R62, RZ ;  /* 0x0000003e243c723c */ /* 0x040fe200000018ff */
[----:B------:R-:W-:Y:S04]  /*3be0*/  LDSM.16.M88.4 R100, [R229+0x16800] ;  /* 0x01680000e564783b */ /* 0x000fe80000000200 */
[----:B------:R-:W-:Y:S01]  /*3bf0*/  LDSM.16.M88.4 R96, [R223+0x16000] ;  /* 0x01600000df60783b */ /* 0x000fe20000000200 */
[C---:B------:R-:W-:Y:S03]  /*3c00*/  HMMA.16816.F32 R84, R36.reuse, R86, RZ ;  /* 0x000000562454723c */ /* 0x040fe600000018ff */
[----:B------:R-:W0:Y:S03]  /*3c10*/  LDGDEPBAR ;  /* 0x00000000000079af */ /* 0x000e260000000000 */
[C---:B--2---:R-:W-:Y:S06]  /*3c20*/  HMMA.16816.F32 R80, R36.reuse, R28, RZ ;  /* 0x0000001c2450723c */ /* 0x044fec00000018ff */
[----:B------:R-:W-:Y:S01]  /*3c30*/  HMMA.16816.F32 R36, R36, R30, RZ ;  /* 0x0000001e2424723c */ /* 0x000fe200000018ff */
[----:B------:R-:W-:Y:S05]  /*3c40*/  LDSM.16.M88.4 R28, [R225] ;  /* 0x00000000e11c783b */ /* 0x000fea0000000200 */
[----:B------:R-:W-:Y:S01]  /*3c50*/  HMMA.16816.F32 R32, R44, R18, R32 ;  /* 0x000000122c20723c */ /* 0x000fe20000001820 */
[----:B------:R-:W1:Y:S05]  /*3c60*/  LDSM.16.M88.4 R16, [R216] ;  /* 0x00000000d810783b */ /* 0x000e6a0000000200 */
[----:B---3--:R-:W-:Y:S06]  /*3c70*/  HMMA.16816.F32 R24, R76, R20, R24 ;  /* 0x000000144c18723c */ /* 0x008fec0000001818 */
[C---:B------:R-:W-:Y:S06]  /*3c80*/  HMMA.16816.F32 R40, R44.reuse, R72, R40 ;  /* 0x000000482c28723c */ /* 0x040fec0000001828 */
[C---:B------:R-:W-:Y:S01]  /*3c90*/  HMMA.16816.F32 R60, R44.reuse, R74, R60 ;  /* 0x0000004a2c3c723c */ /* 0x040fe2000000183c */
[----:B------:R-:W-:Y:S05]  /*3ca0*/  LDSM.16.M88.4 R72, [R216+0x800] ;  /* 0x00080000d848783b */ /* 0x000fea0000000200 */
[C---:B------:R-:W-:Y:S06]  /*3cb0*/  HMMA.16816.F32 R56, R44.reuse, R64, R56 ;  /* 0x000000402c38723c */ /* 0x040fec0000001838 */
[C---:B------:R-:W-:Y:S01]  /*3cc0*/  HMMA.16816.F32 R84, R44.reuse, R66, R84 ;  /* 0x000000422c54723c */ /* 0x040fe20000001854 */
[----:B------:R-:W-:Y:S05]  /*3cd0*/  LDSM.16.M88.4 R64, [R216+0x1000] ;  /* 0x00100000d840783b */ /* 0x000fea0000000200 */
[C---:B-----5:R-:W-:Y:S06]  /*3ce0*/  HMMA.16816.F32 R80, R44.reuse, R52, R80 ;  /* 0x000000342c50723c */ /* 0x060fec0000001850 */
        /* <DEDUP_REMOVED lines=42> */
[----:B------:R-:W-:Y:S03]  /*3f90*/  HMMA.16816.F32 R32, R36, R18, R32 ;  /* 0x000000122420723c */ /* 0x000fe60000001820 */
[----:B------:R-:W3:Y:S03]  /*3fa0*/  LDSM.16.M88.4 R16, [R223+0x13000] ;  /* 0x01300000df10783b */ /* 0x000ee60000000200 */
        /* <DEDUP_REMOVED lines=17> */
[C---:B---3--:R-:W-:Y:S06]  /*40c0*/  HMMA.16816.F32 R56, R20.reuse, R16, R56 ;  /* 0x000000101438723c */ /* 0x048fec0000001838 */
[C---:B------:R-:W-:Y:S01]  /*40d0*/  HMMA.16816.F32 R84, R20.reuse, R18, R84 ;  /* 0x000000121454723c */ /* 0x040fe20000001854 */
[----:B------:R-:W-:Y:S05]  /*40e0*/  LDSM.16.M88.4 R16, [R229+0x14800] ;  /* 0x01480000e510783b */ /* 0x000fea0000000200 */
[C---:B------:R-:W-:Y:S06]  /*40f0*/  HMMA.16816.F32 R80, R20.reuse, R48, R80 ;  /* 0x000000301450723c */ /* 0x040fec0000001850 */
[----:B------:R-:W-:Y:S01]  /*4100*/  HMMA.16816.F32 R76, R20, R50, R76 ;  /* 0x00000032144c723c */ /* 0x000fe2000000184c */
[----:B------:R-:W-:Y:S04]  /*4110*/  LDSM.16.M88.4 R20, [R228+0x8000] ;  /* 0x00800000e414783b */ /* 0x000fe80000000200 */
[----:B------:R-:W1:Y:S01]  /*4120*/  LDSM.16.M88.4 R48, [R227+0x4000] ;  /* 0x00400000e330783b */ /* 0x000e620000000200 */
[----:B------:R-:W-:Y:S03]  /*4130*/  HMMA.16816.F32 R32, R44, R70, R32 ;  /* 0x000000462c20723c */ /* 0x000fe60000001820 */
[----:B------:R-:W3:Y:S03]  /*4140*/  LDSM.16.M88.4 R68, [R229+0x15000] ;  /* 0x01500000e544783b */ /* 0x000ee60000000200 */
[----:B--2---:R-:W-:Y:S06]  /*4150*/  HMMA.16816.F32 R24, R28, R72, R24 ;  /* 0x000000481c18723c */ /* 0x004fec0000001818 */
[C---:B------:R-:W-:Y:S06]  /*4160*/  HMMA.16816.F32 R40, R44.reuse, R52, R40 ;  /* 0x000000342c28723c */ /* 0x040fec0000001828 */
[C---:B------:R-:W-:Y:S01]  /*4170*/  HMMA.16816.F32 R60, R44.reuse, R54, R60 ;  /* 0x000000362c3c723c */ /* 0x040fe2000000183c */
[----:B------:R-:W-:Y:S05]  /*4180*/  LDSM.16.M88.4 R52, [R223+0x14000] ;  /* 0x01400000df34783b */ /* 0x000fea0000000200 */
[C---:B------:R-:W-:Y:S06]  /*4190*/  HMMA.16816.F32 R56, R44.reuse, R36, R56 ;  /* 0x000000242c38723c */ /* 0x040fec0000001838 */
[----:B------:R-:W-:Y:S01]  /*41a0*/  HMMA.16816.F32 R84, R44, R38, R84 ;  /* 0x000000262c54723c */ /* 0x000fe20000001854 */
[----:B------:R-:W2:Y:S05]  /*41b0*/  LDSM.16.M88.4 R36, [R226+0x8000] ;  /* 0x00800000e224783b */ /* 0x000eaa0000000200 */
[----:B------:R-:W-:Y:S01]  /*41c0*/  HMMA.16816.F32 R32, R28, R74, R32 ;  /* 0x0000004a1c20723c */ /* 0x000fe20000001820 */
[----:B------:R-:W-:Y:S05]  /*41d0*/  LDSM.16.M88.4 R72, [R230+0xc000] ;  /* 0x00c00000e648783b */ /* 0x000fea0000000200 */
[C---:B------:R-:W-:Y:S06]  /*41e0*/  HMMA.16816.F32 R80, R44.reuse, R64, R80 ;  /* 0x000000402c50723c */ /* 0x040fec0000001850 */
[----:B------:R-:W-:Y:S01]  /*41f0*/  HMMA.16816.F32 R76, R44, R66, R76 ;  /* 0x000000422c4c723c */ /* 0x000fe2000000184c */
[----:B------:R-:W4:Y:S04]  /*4200*/  LDSM.16.M88.4 R64, [R229+0x15800] ;  /* 0x01580000e540783b */ /* 0x000f280000000200 */
[----:B------:R-:W5:Y:S01]  /*4210*/  LDSM.16.M88.4 R44, [R227+0x4800] ;  /* 0x00480000e32c783b */ /* 0x000f620000000200 */
[----:B-1----:R-:W-:Y:S06]  /*4220*/  HMMA.16816.F32 R24, R20, R48, R24 ;  /* 0x000000301418723c */ /* 0x002fec0000001818 */
[C---:B------:R-:W-:Y:S06]  /*4230*/  HMMA.16816.F32 R40, R28.reuse, R16, R40 ;  /* 0x000000101c28723c */ /* 0x040fec0000001828 */
[----:B------:R-:W-:Y:S01]  /*4240*/  HMMA.16816.F32 R60, R28, R18, R60 ;  /* 0x000000121c3c723c */ /* 0x000fe2000000183c */
[----:B------:R-:W1:Y:S05]  /*4250*/  LDSM.16.M88.4 R16, [R227+0x5000] ;  /* 0x00500000e310783b */ /* 0x000e6a0000000200 */
[----:B------:R-:W-:Y:S01]  /*4260*/  HMMA.16816.F32 R32, R20, R50, R32 ;  /* 0x000000321420723c */ /* 0x000fe20000001820 */
[----:B------:R-:W1:Y:S05]  /*4270*/  LDSM.16.M88.4 R48, [R223+0x14800] ;  /* 0x01480000df30783b */ /* 0x000e6a0000000200 */
[C---:B---3--:R-:W-:Y:S06]  /*4280*/  HMMA.16816.F32 R56, R28.reuse, R68, R56 ;  /* 0x000000441c38723c */ /* 0x048fec0000001838 */
[----:B------:R-:W-:Y:S01]  /*4290*/  HMMA.16816.F32 R84, R28, R70, R84 ;  /* 0x000000461c54723c */ /* 0x000fe20000001854 */
[----:B------:R-:W-:Y:S05]  /*42a0*/  LDSM.16.M88.4 R68, [R227+0x5800] ;  /* 0x00580000e344783b */ /* 0x000fea0000000200 */
[----:B--2---:R-:W-:Y:S06]  /*42b0*/  HMMA.16816.F32 R24, R36, R52, R24 ;  /* 0x000000342418723c */ /* 0x004fec0000001818 */
[C---:B----4-:R-:W-:Y:S06]  /*42c0*/  HMMA.16816.F32 R80, R28.reuse, R64, R80 ;  /* 0x000000401c50723c */ /* 0x050fec0000001850 */
[----:B------:R-:W-:Y:S01]  /*42d0*/  HMMA.16816.F32 R76, R28, R66, R76 ;  /* 0x000000421c4c723c */ /* 0x000fe2000000184c */
[----:B------:R-:W2:Y:S04]  /*42e0*/  LDSM.16.M88.4 R28, [R229+0x16000] ;  /* 0x01600000e51c783b */ /* 0x000ea80000000200 */
[----:B------:R-:W-:Y:S01]  /*42f0*/  LDSM.16.M88.4 R64, [R223+0x15800] ;  /* 0x01580000df40783b */ /* 0x000fe20000000200 */
[----:B------:R-:W-:Y:S03]  /*4300*/  HMMA.16816.F32 R32, R36, R54, R32 ;  /* 0x000000362420723c */ /* 0x000fe60000001820 */
[----:B------:R-:W-:Y:S03]  /*4310*/  LDSM.16.M88.4 R52, [R228+0xc000] ;  /* 0x00c00000e434783b */ /* 0x000fe60000000200 */
[C---:B-----5:R-:W-:Y:S06]  /*4320*/  HMMA.16816.F32 R40, R20.reuse, R44, R40 ;  /* 0x0000002c1428723c */ /* 0x060fec0000001828 */
[C---:B------:R-:W-:Y:S01]  /*4330*/  HMMA.16816.F32 R60, R20.reuse, R46, R60 ;  /* 0x0000002e143c723c */ /* 0x040fe2000000183c */
[----:B------:R-:W-:Y:S05]  /*4340*/  LDSM.16.M88.4 R44, [R227+0x6000] ;  /* 0x00600000e32c783b */ /* 0x000fea0000000200 */
[C---:B-1----:R-:W-:Y:S06]  /*4350*/  HMMA.16816.F32 R56, R20.reuse, R16, R56 ;  /* 0x000000101438723c */ /* 0x042fec0000001838 */
[----:B------:R-:W-:Y:S01]  /*4360*/  HMMA.16816.F32 R84, R20, R18, R84 ;  /* 0x000000121454723c */ /* 0x000fe20000001854 */
[----:B------:R-:W1:Y:S05]  /*4370*/  LDSM.16.M88.4 R16, [R223+0x15000] ;  /* 0x01500000df10783b */ /* 0x000e6a0000000200 */
[C---:B------:R-:W-:Y:S06]  /*4380*/  HMMA.16816.F32 R24, R92.reuse, R88, R24 ;  /* 0x000000585c18723c */ /* 0x040fec0000001818 */
[----:B------:R-:W-:Y:S01]  /*4390*/  HMMA.16816.F32 R32, R92, R90, R32 ;  /* 0x0000005a5c20723c */ /* 0x000fe20000001820 */
[----:B------:R-:W-:Y:S05]  /*43a0*/  LDSM.16.M88.4 R88, [R216+0x5800] ;  /* 0x00580000d858783b */ /* 0x000fea0000000200 */
[C---:B------:R-:W-:Y:S06]  /*43b0*/  HMMA.16816.F32 R40, R36.reuse, R48, R40 ;  /* 0x000000302428723c */ /* 0x040fec0000001828 */
[----:B------:R-:W-:Y:S01]  /*43c0*/  HMMA.16816.F32 R60, R36, R50, R60 ;  /* 0x00000032243c723c */ /* 0x000fe2000000183c */
[----:B------:R-:W-:Y:S05]  /*43d0*/  LDSM.16.M88.4 R48, [R227+0x6800] ;  /* 0x00680000e330783b */ /* 0x000fea0000000200 */
[----:B--2---:R-:W-:Y:S06]  /*43e0*/  HMMA.16816.F32 R24, R72, R28, R24 ;  /* 0x0000001c4818723c */ /* 0x004fec0000001818 */
[C---:B------:R-:W-:Y:S06]  /*43f0*/  HMMA.16816.F32 R80, R20.reuse, R68, R80 ;  /* 0x000000441450723c */ /* 0x040fec0000001850 */
[----:B------:R-:W-:Y:S01]  /*4400*/  HMMA.16816.F32 R76, R20, R70, R76 ;  /* 0x00000046144c723c */ /* 0x000fe2000000184c */
[----:B------:R-:W2:Y:S04]  /*4410*/  LDSM.16.M88.4 R20, [R226+0xc000] ;  /* 0x00c00000e214783b */ /* 0x000ea80000000200 */
[----:B------:R-:W3:Y:S01]  /*4420*/  LDSM.16.M88.4 R68, [R229+0x17000] ;  /* 0x01700000e544783b */ /* 0x000ee20000000200 */
[----:B------:R-:W-:Y:S03]  /*4430*/  HMMA.16816.F32 R32, R72, R30, R32 ;  /* 0x0000001e4820723c */ /* 0x000fe60000001820 */
[----:B------:R-:W-:Y:S03]  /*4440*/  LDSM.16.M88.4 R28, [R216+0x6000] ;  /* 0x00600000d81c783b */ /* 0x000fe60000000200 */
[----:B-1----:R-:W-:Y:S06]  /*4450*/  HMMA.16816.F32 R56, R36, R16, R56 ;  /* 0x000000102438723c */ /* 0x002fec0000001838 */
[C---:B------:R-:W-:Y:S06]  /*4460*/  HMMA.16816.F32 R40, R92.reuse, R108, R40 ;  /* 0x0000006c5c28723c */ /* 0x040fec0000001828 */
[----:B------:R-:W-:Y:S06]  /*4470*/  HMMA.16816.F32 R60, R92, R110, R60 ;  /* 0x0000006e5c3c723c */ /* 0x000fec000000183c */
[----:B------:R-:W-:Y:S06]  /*4480*/  HMMA.16816.F32 R24, R52, R44, R24 ;  /* 0x0000002c3418723c */ /* 0x000fec0000001818 */
[----:B------:R-:W-:Y:S01]  /*4490*/  HMMA.16816.F32 R84, R36, R18, R84 ;  /* 0x000000122454723c */ /* 0x000fe20000001854 */
[----:B------:R-:W1:Y:S05]  /*44a0*/  LDSM.16.M88.4 R16, [R225+0xc000] ;  /* 0x00c00000e110783b */ /* 0x000e6a0000000200 */
[----:B------:R-:W-:Y:S01]  /*44b0*/  HMMA.16816.F32 R32, R52, R46, R32 ;  /* 0x0000002e3420723c */ /* 0x000fe20000001820 */
[----:B------:R-:W4:Y:S05]  /*44c0*/  LDSM.16.M88.4 R44, [R227+0x7000] ;  /* 0x00700000e32c783b */ /* 0x000f2a0000000200 */
[----:B------:R-:W-:Y:S06]  /*44d0*/  HMMA.16816.F32 R56, R92, R104, R56 ;  /* 0x000000685c38723c */ /* 0x000fec0000001838 */
[C---:B------:R-:W-:Y:S06]  /*44e0*/  HMMA.16816.F32 R40, R72.reuse, R100, R40 ;  /* 0x000000644828723c */ /* 0x040fec0000001828 */
[----:B------:R-:W-:Y:S06]  /*44f0*/  HMMA.16816.F32 R60, R72, R102, R60 ;  /* 0x00000066483c723c */ /* 0x000fec000000183c */
[----:B--2---:R-:W-:Y:S06]  /*4500*/  HMMA.16816.F32 R24, R20, R96, R24 ;  /* 0x000000601418723c */ /* 0x004fec0000001818 */
[C---:B------:R-:W-:Y:S06]  /*4510*/  HMMA.16816.F32 R80, R36.reuse, R64, R80 ;  /* 0x000000402450723c */ /* 0x040fec0000001850 */
[----:B------:R-:W-:Y:S01]  /*4520*/  HMMA.16816.F32 R76, R36, R66, R76 ;  /* 0x00000042244c723c */ /* 0x000fe2000000184c */
[----:B------:R-:W2:Y:S04]  /*4530*/  LDSM.16.M88.4 R36, [R223+0x16800] ;  /* 0x01680000df24783b */ /* 0x000ea80000000200 */
[----:B------:R-:W-:Y:S01]  /*4540*/  LDSM.16.M88.4 R64, [R229+0x17800] ;  /* 0x01780000e540783b */ /* 0x000fe20000000200 */
[----:B------:R-:W-:Y:S06]  /*4550*/  HMMA.16816.F32 R32, R20, R98, R32 ;  /* 0x000000621420723c */ /* 0x000fec0000001820 */
[----:B------:R-:W-:Y:S06]  /*4560*/  HMMA.16816.F32 R84, R92, R106, R84 ;  /* 0x0000006a5c54723c */ /* 0x000fec0000001854 */
[----:B---3--:R-:W-:Y:S06]  /*4570*/  HMMA.16816.F32 R56, R72, R68, R56 ;  /* 0x000000444838723c */ /* 0x008fec0000001838 */
[C---:B------:R-:W-:Y:S06]  /*4580*/  HMMA.16816.F32 R40, R52.reuse, R48, R40 ;  /* 0x000000303428723c */ /* 0x040fec0000001828 */
[----:B------:R-:W-:Y:S01]  /*4590*/  HMMA.16816.F32 R60, R52, R50, R60 ;  /* 0x00000032343c723c */ /* 0x000fe2000000183c */
[----:B------:R-:W3:Y:S05]  /*45a0*/  LDSM.16.M88.4 R48, [R223+0x17000] ;  /* 0x01700000df30783b */ /* 0x000eea0000000200 */
[C---:B-1----:R-:W-:Y:S06]  /*45b0*/  HMMA.16816.F32 R24, R16.reuse, R28, R24 ;  /* 0x0000001c1018723c */ /* 0x042fec0000001818 */
[----:B------:R-:W-:Y:S01]  /*45c0*/  HMMA.16816.F32 R32, R16, R30, R32 ;  /* 0x0000001e1020723c */ /* 0x000fe20000001820 */
[----:B------:R-:W-:-:S05]  /*45d0*/  LOP3.LUT R29, R6, 0xffffffe0, RZ, 0xc0, !PT ;  /* 0xffffffe0061d7812 */ /* 0x000fca00078ec0ff */
[----:B------:R-:W-:Y:S01]  /*45e0*/  HMMA.16816.F32 R84, R72, R70, R84 ;  /* 0x000000464854723c */ /* 0x000fe20000001854 */
[----:B------:R-:W-:Y:S05]  /*45f0*/  LDSM.16.M88.4 R68, [R216+0x6800] ;  /* 0x00680000d844783b */ /* 0x000fea0000000200 */
[----:B----4-:R-:W-:Y:S06]  /*4600*/  HMMA.16816.F32 R56, R52, R44, R56 ;  /* 0x0000002c3438723c */ /* 0x010fec0000001838 */
[----:B--2---:R-:W-:Y:S01]  /*4610*/  HMMA.16816.F32 R40, R20, R36, R40 ;  /* 0x000000241428723c */ /* 0x004fe20000001828 */
[----:B------:R-:W-:-:S05]  /*4620*/  FMUL.FTZ R2, R24, UR39 ;  /* 0x0000002718027c20 */ /* 0x000fca0008410000 */
[----:B------:R-:W-:Y:S01]  /*4630*/  HMMA.16816.F32 R60, R20, R38, R60 ;  /* 0x00000026143c723c */ /* 0x000fe2000000183c */
[----:B------:R-:W-:Y:S01]  /*4640*/  FMUL.FTZ R37, R25, UR39 ;  /* 0x0000002719257c20 */ /* 0x000fe20008410000 */
[----:B------:R-:W-:Y:S01]  /*4650*/  FMUL.FTZ R36, R26, UR39 ;  /* 0x000000271a247c20 */ /* 0x000fe20008410000 */
[----:B------:R-:W1:Y:S01]  /*4660*/  MUFU.TANH R2, R2 ;  /* 0x0000000200027308 */ /* 0x000e620000002400 */
[----:B------:R-:W-:Y:S01]  /*4670*/  FMUL.FTZ R32, R32, UR39 ;  /* 0x0000002720207c20 */ /* 0x000fe20008410000 */
[----:B------:R-:W-:Y:S01]  /*4680*/  FMUL.FTZ R33, R33, UR39 ;  /* 0x0000002721217c20 */ /* 0x000fe20008410000 */
[C---:B------:R-:W-:Y:S01]  /*4690*/  HMMA.16816.F32 R80, R92.reuse, R88, R80 ;  /* 0x000000585c50723c */ /* 0x040fe20000001850 */
[----:B------:R-:W-:Y:S01]  /*46a0*/  FMUL.FTZ R38, R27, UR39 ;  /* 0x000000271b267c20 */ /* 0x000fe20008410000 */
[----:B------:R-:W-:Y:S01]  /*46b0*/  FMUL.FTZ R39, R34, UR39 ;  /* 0x0000002722277c20 */ /* 0x000fe20008410000 */
[----:B------:R-:W2:Y:S01]  /*46c0*/  LDSM.16.M88.4 R24, [R216+0x7000] ;  /* 0x00700000d818783b */ /* 0x000ea20000000200 */
[----:B------:R-:W-:Y:S01]  /*46d0*/  IMAD.IADD R34, R4, 0x1, -R29 ;  /* 0x0000000104227824 */ /* 0x000fe200078e0a1d */
[----:B------:R-:W-:Y:S01]  /*46e0*/  MUFU.TANH R37, R37 ;  /* 0x0000002500257308 */ /* 0x000fe20000002400 */
[----:B------:R-:W-:Y:S01]  /*46f0*/  HMMA.16816.F32 R76, R92, R90, R76 ;  /* 0x0000005a5c4c723c */ /* 0x000fe2000000184c */
[----:B------:R-:W4:Y:S01]  /*4700*/  LDSM.16.M88.4 R88, [R227+0x7800] ;  /* 0x00780000e358783b */ /* 0x000f220000000200 */
[----:B------:R-:W-:Y:S01]  /*4710*/  FMUL.FTZ R35, R35, UR39 ;  /* 0x0000002723237c20 */ /* 0x000fe20008410000 */
[----:B------:R-:W-:-:S03]  /*4720*/  SHF.R.S32.HI R29, RZ, 0x1f, R34 ;  /* 0x0000001fff1d7819 */ /* 0x000fc60000011422 */
[----:B------:R-:W-:Y:S01]  /*4730*/  HMMA.16816.F32 R84, R52, R46, R84 ;  /* 0x0000002e3454723c */ /* 0x000fe20000001854 */
[----:B------:R-:W-:Y:S01]  /*4740*/  LEA.HI R34, R29, R34, RZ, 0x2 ;  /* 0x000000221d227211 */ /* 0x000fe200078f10ff */
[----:B------:R5:W-:Y:S01]  /*4750*/  MUFU.TANH R6, R39 ;  /* 0x0000002700067308 */ /* 0x000be20000002400 */
[----:B------:R-:W1:Y:S03]  /*4760*/  LDSM.16.M88.4 R28, [R223+0x17800] ;  /* 0x01780000df1c783b */ /* 0x000e660000000200 */
[----:B---3--:R-:W-:Y:S04]  /*4770*/  HMMA.16816.F32 R56, R20, R48, R56 ;  /* 0x000000301438723c */ /* 0x008fe80000001838 */
[----:B------:R-:W3:Y:S02]  /*4780*/  MUFU.TANH R36, R36 ;  /* 0x0000002400247308 */ /* 0x000ee40000002400 */
[C---:B------:R-:W-:Y:S06]  /*4790*/  HMMA.16816.F32 R80, R72.reuse, R64, R80 ;  /* 0x000000404850723c */ /* 0x040fec0000001850 */
[----:B------:R-:W-:Y:S01]  /*47a0*/  HMMA.16816.F32 R76, R72, R66, R76 ;  /* 0x00000042484c723c */ /* 0x000fe2000000184c */
[----:B-----5:R-:W-:Y:S01]  /*47b0*/  SHF.R.S32.HI R39, RZ, 0x2, R34 ;  /* 0x00000002ff277819 */ /* 0x020fe20000011422 */
[----:B------:R-:W-:Y:S01]  /*47c0*/  IMAD.U32 R34, RZ, RZ, UR20 ;  /* 0x00000014ff227e24 */ /* 0x000fe2000f8e00ff */
[----:B------:R-:W5:Y:S03]  /*47d0*/  MUFU.TANH R38, R38 ;  /* 0x0000002600267308 */ /* 0x000f660000002400 */
[----:B------:R-:W-:Y:S01]  /*47e0*/  IMAD.IADD R246, R39, 0x1, R246 ;  /* 0x0000000127f67824 */ /* 0x000fe200078e02f6 */
[----:B------:R-:W-:Y:S01]  /*47f0*/  HMMA.16816.F32 R84, R20, R50, R84 ;  /* 0x000000321454723c */ /* 0x000fe20000001854 */
[----:B------:R-:W-:-:S02]  /*4800*/  IMAD R34, R34, 0x40, R247 ;  /* 0x0000004022227824 */ /* 0x000fc400078e02f7 */
[C---:B------:R-:W-:Y:S01]  /*4810*/  VIADD R244, R246.reuse, 0x8 ;  /* 0x00000008f6f47836 */ /* 0x040fe20000000000 */
[C---:B------:R-:W-:Y:S01]  /*4820*/  VIADDMNMX R245, R246.reuse, UR6, R245, PT ;  /* 0x00000006f6f57c46 */ /* 0x040fe2000b8001f5 */
[----:B------:R-:W5:Y:S01]  /*4830*/  MUFU.TANH R32, R32 ;  /* 0x0000002000207308 */ /* 0x000f620000002400 */
[----:B--2---:R-:W-:Y:S01]  /*4840*/  HMMA.16816.F32 R56, R16, R24, R56 ;  /* 0x000000181038723c */ /* 0x004fe20000001838 */
[----:B------:R-:W-:Y:S01]  /*4850*/  VIADDMNMX R246, R246, UR24, RZ, !PT ;  /* 0x00000018f6f67c46 */ /* 0x000fe2000f8001ff */
[----:B------:R-:W-:Y:S01]  /*4860*/  VIADD R48, R34, 0x11 ;  /* 0x0000001122307836 */ /* 0x000fe20000000000 */
[C---:B------:R-:W-:Y:S02]  /*4870*/  IADD3 R239, R244.reuse, UR23, R239 ;  /* 0x00000017f4ef7c10 */ /* 0x040fe4000fffe0ef */
[----:B------:R-:W-:Y:S01]  /*4880*/  VIADDMNMX R244, R244, UR24, RZ, !PT ;  /* 0x00000018f4f47c46 */ /* 0x000fe2000f8001ff */
[C---:B----4-:R-:W-:Y:S01]  /*4890*/  HMMA.16816.F32 R80, R52.reuse, R88, R80 ;  /* 0x000000583450723c */ /* 0x050fe20000001850 */
[C---:B------:R-:W-:Y:S01]  /*48a0*/  VIADD R25, R34.reuse, 0x1 ;  /* 0x0000000122197836 */ /* 0x040fe20000000000 */
[----:B------:R-:W-:Y:S01]  /*48b0*/  VIMNMX R239, R239, UR32, PT ;  /* 0x00000020efef7c48 */ /* 0x000fe2000bfe0100 */
[C---:B------:R-:W-:Y:S01]  /*48c0*/  VIADD R24, R34.reuse, 0x8 ;  /* 0x0000000822187836 */ /* 0x040fe20000000000 */
[-C--:B------:R-:W-:Y:S01]  /*48d0*/  ISETP.GE.AND P1, PT, R34, R245.reuse, PT ;  /* 0x000000f52200720c */ /* 0x080fe20003f26270 */
[----:B------:R-:W-:Y:S01]  /*48e0*/  MUFU.TANH R33, R33 ;  /* 0x0000002100217308 */ /* 0x000fe20000002400 */
[-C--:B------:R-:W-:Y:S01]  /*48f0*/  ISETP.GE.AND P2, PT, R25, R245.reuse, PT ;  /* 0x000000f51900720c */ /* 0x080fe20003f46270 */
[----:B------:R-:W-:Y:S01]  /*4900*/  HMMA.16816.F32 R76, R52, R90, R76 ;  /* 0x0000005a344c723c */ /* 0x000fe2000000184c */
[----:B------:R-:W-:-:S02]  /*4910*/  ISETP.GE.AND P5, PT, R24, R245, PT ;  /* 0x000000f51800720c */ /* 0x000fc40003fa6270 */
[CC--:B------:R-:W-:Y:S02]  /*4920*/  ISETP.GE.AND P4, PT, R25.reuse, R239.reuse, PT ;  /* 0x000000ef1900720c */ /* 0x0c0fe40003f86270 */
[-C--:B------:R-:W-:Y:S01]  /*4930*/  ISETP.GE.AND P0, PT, R24, R239.reuse, PT ;  /* 0x000000ef1800720c */ /* 0x080fe20003f06270 */
[C---:B------:R-:W-:Y:S01]  /*4940*/  HMMA.16816.F32 R84, R16.reuse, R26, R84 ;  /* 0x0000001a1054723c */ /* 0x040fe20000001854 */
[C---:B------:R-:W-:Y:S01]  /*4950*/  ISETP.GE.AND P3, PT, R34.reuse, R239, PT ;  /* 0x000000ef2200720c */ /* 0x040fe20003f66270 */
[----:B------:R-:W-:Y:S01]  /*4960*/  MUFU.TANH R35, R35 ;  /* 0x0000002300237308 */ /* 0x000fe20000002400 */
[C---:B------:R-:W-:Y:S02]  /*4970*/  ISETP.LT.OR P2, PT, R25.reuse, R246, P2 ;  /* 0x000000f61900720c */ /* 0x040fe40001741670 */
[----:B------:R-:W-:Y:S01]  /*4980*/  ISETP.LT.OR P4, PT, R25, R244, P4 ;  /* 0x000000f41900720c */ /* 0x000fe20002781670 */
[----:B------:R-:W-:Y:S01]  /*4990*/  VIADD R25, R34, 0x9 ;  /* 0x0000000922197836 */ /* 0x000fe20000000000 */
[C---:B------:R-:W-:Y:S01]  /*49a0*/  ISETP.LT.OR P5, PT, R24.reuse, R246, P5 ;  /* 0x000000f61800720c */ /* 0x040fe20002fa1670 */
[----:B------:R-:W-:Y:S01]  /*49b0*/  HMMA.16816.F32 R40, R16, R68, R40 ;  /* 0x000000441028723c */ /* 0x000fe20000001828 */
[----:B------:R-:W-:Y:S01]  /*49c0*/  ISETP.LT.OR P0, PT, R24, R244, P0 ;  /* 0x000000f41800720c */ /* 0x000fe20000701670 */
[C---:B------:R-:W-:Y:S01]  /*49d0*/  VIADD R24, R34.reuse, 0x10 ;  /* 0x0000001022187836 */ /* 0x040fe20000000000 */
[C---:B------:R-:W-:Y:S01]  /*49e0*/  ISETP.LT.OR P1, PT, R34.reuse, R246, P1 ;  /* 0x000000f62200720c */ /* 0x040fe20000f21670 */
[----:B------:R-:W-:Y:S01]  /*49f0*/  FMUL.FTZ R57, R57, UR39 ;  /* 0x0000002739397c20 */ /* 0x000fe20008410000 */
[----:B------:R-:W-:Y:S01]  /*4a00*/  ISETP.LT.OR P3, PT, R34, R244, P3 ;  /* 0x000000f42200720c */ /* 0x000fe20001f61670 */
[C---:B-1----:R-:W-:Y:S01]  /*4a10*/  HMMA.16816.F32 R80, R20.reuse, R28, R80 ;  /* 0x0000001c1450723c */ /* 0x042fe20000001850 */
[----:B------:R-:W-:Y:S01]  /*4a20*/  FSEL R39, R2, -INF , !P1 ;  /* 0xff80000002277808 */ /* 0x000fe20004800000 */
[----:B------:R-:W-:Y:S01]  /*4a30*/  MUFU.TANH R185, R57 ;  /* 0x0000003900b97308 */ /* 0x000fe20000002400 */
[----:B---3--:R-:W-:Y:S01]  /*4a40*/  FSEL R36, R36, -INF , !P3 ;  /* 0xff80000024247808 */ /* 0x008fe20005800000 */
[----:B------:R-:W-:Y:S01]  /*4a50*/  FMUL.FTZ R56, R56, UR39 ;  /* 0x0000002738387c20 */ /* 0x000fe20008410000 */
[----:B------:R-:W-:Y:S01]  /*4a60*/  FSEL R37, R37, -INF , !P2 ;  /* 0xff80000025257808 */ /* 0x000fe20005000000 */
[----:B------:R-:W-:Y:S01]  /*4a70*/  HMMA.16816.F32 R76, R20, R30, R76 ;  /* 0x0000001e144c723c */ /* 0x000fe2000000184c */
[CC--:B------:R-:W-:Y:S01]  /*4a80*/  ISETP.GE.AND P6, PT, R25.reuse, R245.reuse, PT ;  /* 0x000000f51900720c */ /* 0x0c0fe20003fc6270 */
[----:B------:R-:W-:Y:S01]  /*4a90*/  VIADD R29, R34, 0x18 ;  /* 0x00000018221d7836 */ /* 0x000fe20000000000 */
[----:B------:R-:W-:Y:S01]  /*4aa0*/  ISETP.GE.AND P1, PT, R24, R245, PT ;  /* 0x000000f51800720c */ /* 0x000fe20003f26270 */
[----:B------:R-:W-:Y:S01]  /*4ab0*/  FMUL.FTZ R58, R58, UR39 ;  /* 0x000000273a3a7c20 */ /* 0x000fe20008410000 */
[CC--:B------:R-:W-:Y:S01]  /*4ac0*/  ISETP.GE.AND P3, PT, R25.reuse, R239.reuse, PT ;  /* 0x000000ef1900720c */ /* 0x0c0fe20003f66270 */
[----:B------:R-:W-:Y:S01]  /*4ad0*/  HMMA.16816.F32 R60, R16, R70, R60 ;  /* 0x00000046103c723c */ /* 0x000fe2000000183c */
[----:B------:R-:W-:Y:S01]  /*4ae0*/  ISETP.GE.AND P2, PT, R24, R239, PT ;  /* 0x000000ef1800720c */ /* 0x000fe20003f46270 */
[----:B------:R-:W-:Y:S01]  /*4af0*/  VIADD R20, R34, 0x20 ;  /* 0x0000002022147836 */ /* 0x000fe20000000000 */
[C---:B------:R-:W-:Y:S01]  /*4b00*/  ISETP.LT.OR P6, PT, R25.reuse, R246, P6 ;  /* 0x000000f61900720c */ /* 0x040fe200037c1670 */
[----:B------:R-:W-:Y:S01]  /*4b10*/  MUFU.TANH R187, R56 ;  /* 0x0000003800bb7308 */ /* 0x000fe20000002400 */
[----:B------:R-:W-:Y:S01]  /*4b20*/  ISETP.LT.OR P3, PT, R25, R244, P3 ;  /* 0x000000f41900720c */ /* 0x000fe20001f61670 */
[----:B------:R-:W-:Y:S01]  /*4b30*/  FMUL.FTZ R40, R40, UR39 ;  /* 0x0000002728287c20 */ /* 0x000fe20008410000 */
[C---:B------:R-:W-:Y:S01]  /*4b40*/  ISETP.LT.OR P1, PT, R24.reuse, R246, P1 ;  /* 0x000000f61800720c */ /* 0x040fe20000f21670 */
[----:B------:R-:W-:Y:S01]  /*4b50*/  FMUL.FTZ R41, R41, UR39 ;  /* 0x0000002729297c20 */ /* 0x000fe20008410000 */
[----:B------:R-:W-:Y:S01]  /*4b60*/  ISETP.LT.OR P2, PT, R24, R244, P2 ;  /* 0x000000f41800720c */ /* 0x000fe20001741670 */
[----:B------:R-:W-:Y:S01]  /*4b70*/  FMUL.FTZ R45, R42, UR39 ;  /* 0x000000272a2d7c20 */ /* 0x000fe20008410000 */
[----:B------:R-:W1:Y:S01]  /*4b80*/  LDSM.16.M88.4 R24, [R216+0x7800] ;  /* 0x00780000d818783b */ /* 0x000e620000000200 */
[----:B------:R-:W2:Y:S01]  /*4b90*/  MUFU.TANH R40, R40 ;  /* 0x0000002800287308 */ /* 0x000ea20000002400 */
[----:B------:R-:W-:Y:S01]  /*4ba0*/  FMUL.FTZ R42, R43, UR39 ;  /* 0x000000272b2a7c20 */ /* 0x000fe20008410000 */
[----:B-----5:R-:W-:Y:S01]  /*4bb0*/  FSEL R38, R38, -INF , !P4 ;  /* 0xff80000026267808 */ /* 0x020fe20006000000 */
[----:B------:R-:W-:Y:S01]  /*4bc0*/  FMUL.FTZ R59, R59, UR39 ;  /* 0x000000273b3b7c20 */ /* 0x000fe20008410000 */
[-C--:B------:R-:W-:Y:S01]  /*4bd0*/  ISETP.GE.AND P4, PT, R48, R245.reuse, PT ;  /* 0x000000f53000720c */ /* 0x080fe20003f86270 */
[----:B------:R-:W-:Y:S01]  /*4be0*/  FMUL.FTZ R84, R84, UR39 ;  /* 0x0000002754547c20 */ /* 0x000fe20008410000 */
[----:B------:R-:W-:Y:S01]  /*4bf0*/  FSEL R43, R32, -INF , !P5 ;  /* 0xff800000202b7808 */ /* 0x000fe20006800000 */
[----:B------:R-:W-:Y:S01]  /*4c00*/  FMUL.FTZ R85, R85, UR39 ;  /* 0x0000002755557c20 */ /* 0x000fe20008410000 */
[----:B------:R3:W4:Y:S01]  /*4c10*/  MUFU.TANH R44, R41 ;  /* 0x00000029002c7308 */ /* 0x0007220000002400 */
[----:B------:R-:W-:Y:S01]  /*4c20*/  ISETP.GE.AND P5, PT, R29, R245, PT ;  /* 0x000000f51d00720c */ /* 0x000fe20003fa6270 */
[----:B------:R-:W-:Y:S01]  /*4c30*/  FMUL.FTZ R86, R86, UR39 ;  /* 0x0000002756567c20 */ /* 0x000fe20008410000 */
[-C--:B------:R-:W-:Y:S01]  /*4c40*/  ISETP.LT.OR P4, PT, R48, R246.reuse, P4 ;  /* 0x000000f63000720c */ /* 0x080fe20002781670 */
[----:B------:R-:W-:Y:S01]  /*4c50*/  FMUL.FTZ R4, R60, UR39 ;  /* 0x000000273c047c20 */ /* 0x000fe20008410000 */
[----:B------:R-:W-:Y:S01]  /*4c60*/  FSEL R28, R6, -INF , !P0 ;  /* 0xff800000061c7808 */ /* 0x000fe20004000000 */
[----:B------:R-:W-:Y:S01]  /*4c70*/  FMUL.FTZ R46, R61, UR39 ;  /* 0x000000273d2e7c20 */ /* 0x000fe20008410000 */
[----:B------:R-:W-:Y:S01]  /*4c80*/  ISETP.GE.AND P0, PT, R48, R239, PT ;  /* 0x000000ef3000720c */ /* 0x000fe20003f06270 */
[----:B------:R-:W5:Y:S01]  /*4c90*/  MUFU.TANH R42, R42 ;  /* 0x0000002a002a7308 */ /* 0x000f620000002400 */
[----:B------:R-:W-:Y:S01]  /*4ca0*/  FMUL.FTZ R47, R62, UR39 ;  /* 0x000000273e2f7c20 */ /* 0x000fe20008410000 */
[----:B------:R-:W-:Y:S01]  /*4cb0*/  ISETP.LT.OR P5, PT, R29, R246, P5 ;  /* 0x000000f61d00720c */ /* 0x000fe20002fa1670 */
[----:B------:R-:W-:Y:S01]  /*4cc0*/  FMUL.FTZ R63, R63, UR39 ;  /* 0x000000273f3f7c20 */ /* 0x000fe20008410000 */
[----:B--2---:R-:W-:Y:S01]  /*4cd0*/  FSEL R31, R40, -INF , !P1 ;  /* 0xff800000281f7808 */ /* 0x004fe20004800000 */
[----:B------:R-:W-:Y:S01]  /*4ce0*/  VIADD R6, R34, 0x19 ;  /* 0x0000001922067836 */ /* 0x000fe20000000000 */
[----:B------:R-:W-:Y:S01]  /*4cf0*/  ISETP.GE.AND P1, PT, R20, R245, PT ;  /* 0x000000f51400720c */ /* 0x000fe20003f26270 */
[----:B------:R-:W-:Y:S01]  /*4d00*/  FMUL.FTZ R87, R87, UR39 ;  /* 0x0000002757577c20 */ /* 0x000fe20008410000 */
[----:B------:R-:W2:Y:S01]  /*4d10*/  MUFU.TANH R45, R45 ;  /* 0x0000002d002d7308 */ /* 0x000ea20000002400 */
[----:B---3--:R-:W-:Y:S01]  /*4d20*/  FSEL R41, R33, -INF , !P6 ;  /* 0xff80000021297808 */ /* 0x008fe20007000000 */
[----:B------:R-:W-:-:S04]  /*4d30*/  DEPBAR.LE SB0, 0x0 ;  /* 0x000080000000791a */ /* 0x000fc80000000000 */
[CC--:B------:R-:W-:Y:S02]  /*4d40*/  ISETP.GE.AND P6, PT, R29.reuse, R239.reuse, PT ;  /* 0x000000ef1d00720c */ /* 0x0c0fe40003fc6270 */
[-C--:B------:R-:W-:Y:S01]  /*4d50*/  ISETP.LT.OR P0, PT, R48, R244.reuse, P0 ;  /* 0x000000f43000720c */ /* 0x080fe20000701670 */
[----:B------:R-:W3:Y:S01]  /*4d60*/  MUFU.TANH R4, R4 ;  /* 0x0000000400047308 */ /* 0x000ee20000002400 */
[----:B------:R-:W-:Y:S02]  /*4d70*/  ISETP.LT.OR P6, PT, R29, R244, P6 ;  /* 0x000000f41d00720c */ /* 0x000fe400037c1670 */
[----:B----4-:R-:W-:Y:S02]  /*4d80*/  FSEL R29, R44, -INF , !P4 ;  /* 0xff8000002c1d7808 */ /* 0x010fe40006000000 */
[C---:B------:R-:W-:Y:S01]  /*4d90*/  ISETP.GE.AND P4, PT, R20.reuse, R239, PT ;  /* 0x000000ef1400720c */ /* 0x040fe20003f86270 */
[----:B-1----:R-:W-:Y:S01]  /*4da0*/  HMMA.16816.F32 R80, R16, R24, R80 ;  /* 0x000000181050723c */ /* 0x002fe20000001850 */
[C---:B------:R-:W-:Y:S01]  /*4db0*/  ISETP.LT.OR P1, PT, R20.reuse, R246, P1 ;  /* 0x000000f61400720c */ /* 0x040fe20000f21670 */
[----:B------:R-:W-:Y:S01]  /*4dc0*/  MUFU.TANH R46, R46 ;  /* 0x0000002e002e7308 */ /* 0x000fe20000002400 */
[----:B------:R-:W-:-:S02]  /*4dd0*/  ISETP.LT.OR P4, PT, R20, R244, P4 ;  /* 0x000000f41400720c */ /* 0x000fc40002781670 */
[----:B-----5:R-:W-:Y:S01]  /*4de0*/  FSEL R20, R42, -INF , !P0 ;  /* 0xff8000002a147808 */ /* 0x020fe20004000000 */
[----:B------:R-:W-:Y:S01]  /*4df0*/  HMMA.16816.F32 R76, R16, R26, R76 ;  /* 0x0000001a104c723c */ /* 0x000fe2000000184c */
[C---:B------:R-:W-:Y:S01]  /*4e00*/  VIADD R25, R34.reuse, 0x21 ;  /* 0x0000002122197836 */ /* 0x040fe20000000000 */
[----:B------:R-:W-:Y:S01]  /*4e10*/  FSEL R30, R35, -INF , !P3 ;  /* 0xff800000231e7808 */ /* 0x000fe20005800000 */
[C---:B------:R-:W-:Y:S01]  /*4e20*/  VIADD R24, R34.reuse, 0x28 ;  /* 0x0000002822187836 */ /* 0x040fe20000000000 */
[----:B------:R-:W1:Y:S01]  /*4e30*/  MUFU.TANH R47, R47 ;  /* 0x0000002f002f7308 */ /* 0x000e620000002400 */
[----:B--2---:R-:W-:Y:S02]  /*4e40*/  FSEL R22, R45, -INF , !P2 ;  /* 0xff8000002d167808 */ /* 0x004fe40005000000 */
[CC--:B------:R-:W-:Y:S01]  /*4e50*/  ISETP.GE.AND P0, PT, R25.reuse, R245.reuse, PT ;  /* 0x000000f51900720c */ /* 0x0c0fe20003f06270 */
[----:B------:R-:W-:Y:S01]  /*4e60*/  VIADD R16, R34, 0x30 ;  /* 0x0000003022107836 */ /* 0x000fe20000000000 */
[----:B------:R-:W-:Y:S01]  /*4e70*/  ISETP.GE.AND P3, PT, R6, R245, PT ;  /* 0x000000f50600720c */ /* 0x000fe20003f66270 */
[----:B------:R-:W-:Y:S01]  /*4e80*/  VIADD R17, R34, 0x29 ;  /* 0x0000002922117836 */ /* 0x000fe20000000000 */
[----:B------:R-:W-:Y:S01]  /*4e90*/  ISETP.LT.OR P0, PT, R25, R246, P0 ;  /* 0x000000f61900720c */ /* 0x000fe20000701670 */
[----:B------:R-:W2:Y:S01]  /*4ea0*/  MUFU.TANH R2, R63 ;  /* 0x0000003f00027308 */ /* 0x000ea20000002400 */
[----:B------:R-:W-:-:S02]  /*4eb0*/  ISETP.GE.AND P2, PT, R6, R239, PT ;  /* 0x000000ef0600720c */ /* 0x000fc40003f46270 */
[----:B------:R-:W-:Y:S02]  /*4ec0*/  FSEL R185, R185, -INF , !P0 ;  /* 0xff800000b9b97808 */ /* 0x000fe40004000000 */
[----:B------:R-:W-:Y:S01]  /*4ed0*/  ISETP.GE.AND P0, PT, R16, R239, PT ;  /* 0x000000ef1000720c */ /* 0x000fe20003f06270 */
[----:B------:R-:W-:Y:S01]  /*4ee0*/  FMUL.FTZ R82, R82, UR39 ;  /* 0x0000002752527c20 */ /* 0x000fe20008410000 */
[----:B------:R-:W-:Y:S01]  /*4ef0*/  FMUL.FTZ R80, R80, UR39 ;  /* 0x0000002750507c20 */ /* 0x000fe20008410000 */
[----:B------:R-:W4:Y:S01]  /*4f00*/  MUFU.TANH R170, R58 ;  /* 0x0000003a00aa7308 */ /* 0x000f220000002400 */
[C---:B------:R-:W-:Y:S01]  /*4f10*/  ISETP.LT.OR P3, PT, R6.reuse, R246, P3 ;  /* 0x000000f60600720c */ /* 0x040fe20001f61670 */
[----:B------:R-:W-:Y:S01]  /*4f20*/  FMUL.FTZ R81, R81, UR39 ;  /* 0x0000002751517c20 */ /* 0x000fe20008410000 */
[----:B------:R-:W-:Y:S01]  /*4f30*/  ISETP.LT.OR P2, PT, R6, R244, P2 ;  /* 0x000000f40600720c */ /* 0x000fe20001741670 */
[----:B------:R-:W-:Y:S01]  /*4f40*/  FMUL.FTZ R83, R83, UR39 ;  /* 0x0000002753537c20 */ /* 0x000fe20008410000 */
[----:B------:R-:W-:Y:S01]  /*4f50*/  FMUL.FTZ R76, R76, UR39 ;  /* 0x000000274c4c7c20 */ /* 0x000fe20008410000 */
[----:B------:R-:W-:Y:S01]  /*4f60*/  FMUL.FTZ R77, R77, UR39 ;  /* 0x000000274d4d7c20 */ /* 0x000fe20008410000 */
[----:B------:R-:W-:Y:S01]  /*4f70*/  FMUL.FTZ R78, R78, UR39 ;  /* 0x000000274e4e7c20 */ /* 0x000fe20008410000 */
[----:B------:R-:W5:Y:S01]  /*4f80*/  MUFU.TANH R196, R82 ;  /* 0x0000005200c47308 */ /* 0x000f620000002400 */
[----:B------:R-:W-:Y:S01]  /*4f90*/  FMUL.FTZ R79, R79, UR39 ;  /* 0x000000274f4f7c20 */ /* 0x000fe20008410000 */
[----:B------:R-:W-:-:S02]  /*4fa0*/  FSEL R187, R187, -INF , !P1 ;  /* 0xff800000bbbb7808 */ /* 0x000fc40004800000 */
[----:B------:R-:W-:Y:S02]  /*4fb0*/  ISETP.LT.OR P0, PT, R16, R244, P0 ;  /* 0x000000f41000720c */ /* 0x000fe40000701670 */
[----:B---3--:R-:W-:Y:S02]  /*4fc0*/  FSEL R23, R4, -INF , !P5 ;  /* 0xff80000004177808 */ /* 0x008fe40006800000 */
[----:B------:R-:W3:Y:S01]  /*4fd0*/  MUFU.TANH R168, R59 ;  /* 0x0000003b00a87308 */ /* 0x000ee20000002400 */
[-C--:B------:R-:W-:Y:S02]  /*4fe0*/  ISETP.GE.AND P1, PT, R16, R245.reuse, PT ;  /* 0x000000f51000720c */ /* 0x080fe40003f26270 */
[----:B-1----:R-:W-:Y:S02]  /*4ff0*/  FSEL R6, R47, -INF , !P6 ;  /* 0xff8000002f067808 */ /* 0x002fe40007000000 */
[----:B------:R-:W-:Y:S02]  /*5000*/  FSEL R21, R46, -INF , !P3 ;  /* 0xff8000002e157808 */ /* 0x000fe40005800000 */
[----:B--2---:R-:W-:Y:S01]  /*5010*/  FSEL R4, R2, -INF , !P2 ;  /* 0xff80000002047808 */ /* 0x004fe20005000000 */
[----:B------:R-:W1:Y:S01]  /*5020*/  MUFU.TANH R171, R84 ;  /* 0x0000005400ab7308 */ /* 0x000e620000002400 */
[----:B----4-:R-:W-:Y:S01]  /*5030*/  FSEL R170, R170, -INF , !P4 ;  /* 0xff800000aaaa7808 */ /* 0x010fe20006000000 */
[----:B------:R-:W-:Y:S01]  /*5040*/  VIADD R2, R34, 0x31 ;  /* 0x0000003122027836 */ /* 0x000fe20000000000 */
[----:B------:R-:W-:-:S02]  /*5050*/  ISETP.GE.AND P5, PT, R24, R245, PT ;  /* 0x000000f51800720c */ /* 0x000fc40003fa6270 */
[-C--:B------:R-:W-:Y:S02]  /*5060*/  ISETP.GE.AND P6, PT, R25, R239.reuse, PT ;  /* 0x000000ef1900720c */ /* 0x080fe40003fc6270 */
[----:B------:R-:W-:Y:S01]  /*5070*/  ISETP.GE.AND P3, PT, R24, R239, PT ;  /* 0x000000ef1800720c */ /* 0x000fe20003f66270 */
[----:B------:R-:W-:Y:S01]  /*5080*/  MUFU.TANH R169, R85 ;  /* 0x0000005500a97308 */ /* 0x000fe20000002400 */
[C---:B------:R-:W-:Y:S02]  /*5090*/  ISETP.GE.AND P2, PT, R17.reuse, R245, PT ;  /* 0x000000f51100720c */ /* 0x040fe40003f46270 */
[----:B------:R-:W-:Y:S02]  /*50a0*/  ISETP.GE.AND P4, PT, R17, R239, PT ;  /* 0x000000ef1100720c */ /* 0x000fe40003f86270 */
[----:B-----5:R-:W-:Y:S02]  /*50b0*/  FSEL R196, R196, -INF , !P0 ;  /* 0xff800000c4c47808 */ /* 0x020fe40004000000 */
[----:B------:R-:W-:Y:S01]  /*50c0*/  ISETP.LT.OR P1, PT, R16, R246, P1 ;  /* 0x000000f61000720c */ /* 0x000fe20000f21670 */
[----:B------:R-:W2:Y:S01]  /*50d0*/  MUFU.TANH R188, R86 ;  /* 0x0000005600bc7308 */ /* 0x000ea20000002400 */
[----:B------:R-:W-:Y:S01]  /*50e0*/  PLOP3.LUT P0, PT, PT, PT, UP0, 0x80, 0x0 ;  /* 0x000000000000781c */ /* 0x000fe20003f0f008 */
[C---:B------:R-:W-:Y:S01]  /*50f0*/  VIADD R16, R34.reuse, 0x38 ;  /* 0x0000003822107836 */ /* 0x040fe20000000000 */
[----:B------:R-:W-:Y:S01]  /*5100*/  ISETP.LT.OR P6, PT, R25, R244, P6 ;  /* 0x000000f41900720c */ /* 0x000fe200037c1670 */
[----:B------:R-:W-:Y:S01]  /*5110*/  VIADD R34, R34, 0x39 ;  /* 0x0000003922227836 */ /* 0x000fe20000000000 */
[----:B------:R-:W-:-:S02]  /*5120*/  ISETP.LT.OR P5, PT, R24, R246, P5 ;  /* 0x000000f61800720c */ /* 0x000fc40002fa1670 */
[----:B------:R-:W-:Y:S01]  /*5130*/  ISETP.LT.OR P3, PT, R24, R244, P3 ;  /* 0x000000f41800720c */ /* 0x000fe20001f61670 */
[----:B------:R-:W4:Y:S01]  /*5140*/  MUFU.TANH R200, R87 ;  /* 0x0000005700c87308 */ /* 0x000f220000002400 */
[C---:B------:R-:W-:Y:S02]  /*5150*/  ISETP.LT.OR P2, PT, R17.reuse, R246, P2 ;  /* 0x000000f61100720c */ /* 0x040fe40001741670 */
[----:B------:R-:W-:Y:S02]  /*5160*/  ISETP.LT.OR P4, PT, R17, R244, P4 ;  /* 0x000000f41100720c */ /* 0x000fe40002781670 */
[----:B---3--:R-:W-:Y:S02]  /*5170*/  FSEL R168, R168, -INF , !P6 ;  /* 0xff800000a8a87808 */ /* 0x008fe40007000000 */
[----:B-1----:R-:W-:Y:S01]  /*5180*/  FSEL R171, R171, -INF , !P5 ;  /* 0xff800000abab7808 */ /* 0x002fe20006800000 */
[----:B------:R-:W1:Y:S01]  /*5190*/  MUFU.TANH R201, R80 ;  /* 0x0000005000c97308 */ /* 0x000e620000002400 */
[----:B--2---:R-:W-:-:S02]  /*51a0*/  FSEL R188, R188, -INF , !P3 ;  /* 0xff800000bcbc7808 */ /* 0x004fc40005800000 */
[----:B------:R-:W-:Y:S02]  /*51b0*/  FSEL R169, R169, -INF , !P2 ;  /* 0xff800000a9a97808 */ /* 0x000fe40005000000 */
[-C--:B------:R-:W-:Y:S02]  /*51c0*/  ISETP.GE.AND P6, PT, R2, R245.reuse, PT ;  /* 0x000000f50200720c */ /* 0x080fe40003fc6270 */
[----:B------:R-:W-:Y:S01]  /*51d0*/  ISETP.GE.AND P5, PT, R16, R245, PT ;  /* 0x000000f51000720c */ /* 0x000fe20003fa6270 */
[----:B------:R-:W2:Y:S01]  /*51e0*/  MUFU.TANH R199, R81 ;  /* 0x0000005100c77308 */ /* 0x000ea20000002400 */
[----:B----4-:R-:W-:Y:S02]  /*51f0*/  FSEL R200, R200, -INF , !P4 ;  /* 0xff800000c8c87808 */ /* 0x010fe40006000000 */
[-C--:B------:R-:W-:Y:S02]  /*5200*/  ISETP.GE.AND P3, PT, R2, R239.reuse, PT ;  /* 0x000000ef0200720c */ /* 0x080fe40003f66270 */
[----:B------:R-:W-:-:S02]  /*5210*/  ISETP.GE.AND P2, PT, R16, R239, PT ;  /* 0x000000ef1000720c */ /* 0x000fc40003f46270 */
[C---:B------:R-:W-:Y:S01]  /*5220*/  ISETP.GE.AND P4, PT, R34.reuse, R245, PT ;  /* 0x000000f52200720c */ /* 0x040fe20003f86270 */
[----:B------:R-:W3:Y:S01]  /*5230*/  MUFU.TANH R194, R83 ;  /* 0x0000005300c27308 */ /* 0x000ee20000002400 */
[----:B-1----:R-:W-:Y:S02]  /*5240*/  FSEL R201, R201, -INF , !P1 ;  /* 0xff800000c9c97808 */ /* 0x002fe40004800000 */
[----:B------:R-:W-:Y:S02]  /*5250*/  ISETP.GE.AND P1, PT, R34, R239, PT ;  /* 0x000000ef2200720c */ /* 0x000fe40003f26270 */
[C---:B------:R-:W-:Y:S02]  /*5260*/  ISETP.LT.OR P6, PT, R2.reuse, R246, P6 ;  /* 0x000000f60200720c */ /* 0x040fe400037c1670 */
[----:B------:R-:W-:Y:S01]  /*5270*/  ISETP.LT.OR P3, PT, R2, R244, P3 ;  /* 0x000000f40200720c */ /* 0x000fe20001f61670 */
[----:B------:R-:W1:Y:S01]  /*5280*/  MUFU.TANH R197, R76 ;  /* 0x0000004c00c57308 */ /* 0x000e620000002400 */
[----:B------:R-:W-:-:S02]  /*5290*/  ISETP.LT.OR P5, PT, R16, R246, P5 ;  /* 0x000000f61000720c */ /* 0x000fc40002fa1670 */
[----:B------:R-:W-:Y:S02]  /*52a0*/  ISETP.LT.OR P2, PT, R16, R244, P2 ;  /* 0x000000f41000720c */ /* 0x000fe40001741670 */
[C---:B------:R-:W-:Y:S01]  /*52b0*/  ISETP.LT.OR P4, PT, R34.reuse, R246, P4 ;  /* 0x000000f62200720c */ /* 0x040fe20002781670 */
[----:B------:R-:W-:Y:S01]  /*52c0*/  BAR.SYNC.DEFER_BLOCKING 0x0 ;  /* 0x0000000000007b1d */ /* 0x000fe20000010000 */
[----:B------:R-:W-:Y:S02]  /*52d0*/  ISETP.LT.OR P1, PT, R34, R244, P1 ;  /* 0x000000f42200720c */ /* 0x000fe40000f21670 */
[----:B--2---:R-:W-:Y:S02]  /*52e0*/  FSEL R199, R199, -INF , !P6 ;  /* 0xff800000c7c77808 */ /* 0x004fe40007000000 */
[----:B---3--:R-:W-:Y:S01]  /*52f0*/  FSEL R194, R194, -INF , !P3 ;  /* 0xff800000c2c27808 */ /* 0x008fe20005800000 */
[----:B------:R-:W2:Y:S01]  /*5300*/  MUFU.TANH R195, R77 ;  /* 0x0000004d00c37308 */ /* 0x000ea20000002400 */
[----:B-1----:R-:W-:-:S07]  /*5310*/  FSEL R197, R197, -INF , !P5 ;  /* 0xff800000c5c57808 */ /* 0x002fce0006800000 */
[----:B------:R-:W1:Y:S08]  /*5320*/  MUFU.TANH R192, R78 ;  /* 0x0000004e00c07308 */ /* 0x000e700000002400 */
[----:B------:R-:W3:Y:S01]  /*5330*/  MUFU.TANH R190, R79 ;  /* 0x0000004f00be7308 */ /* 0x000ee20000002400 */
[----:B--2---:R-:W-:Y:S02]  /*5340*/  FSEL R195, R195, -INF , !P4 ;  /* 0xff800000c3c37808 */ /* 0x004fe40006000000 */
[----:B-1----:R-:W-:-:S02]  /*5350*/  FSEL R192, R192, -INF , !P2 ;  /* 0xff800000c0c07808 */ /* 0x002fc40005000000 */
[----:B---3--:R-:W-:Y:S01]  /*5360*/  FSEL R190, R190, -INF , !P1 ;  /* 0xff800000bebe7808 */ /* 0x008fe20004800000 */
        /* <DEDUP_REMOVED lines=80> */
.L_x_2223:
[----:B------:R-:W-:Y:S05]  /*5870*/  BSYNC B0 ;  /* 0x0000000000007941 */ /* 0x000fea0003800000 */
.L_x_2222:
[----:B------:R-:W0:Y:S02]  /*5880*/  LDGDEPBAR ;  /* 0x00000000000079af */ /* 0x000e240000000000 */
.L_x_2221:
        /* <DEDUP_REMOVED lines=78> */
[----:B------:R-:W3:Y:S01]  /*5d70*/  LDSM.16.MT88.4 R16, [R220+0x1e000] ;  /* 0x01e00000dc10783b */ /* 0x000ee20000004200 */
[----:B------:R-:W4:Y:S01]  /*5d80*/  MUFU.EX2 R178, R178 ;  /* 0x000000b200b27308 */ /* 0x000f220000000800 */
        /* <DEDUP_REMOVED lines=15> */
[----:B------:R-:W1:Y:S01]  /*5e80*/  MUFU.EX2 R174, R174 ;  /* 0x000000ae00ae7308 */ /* 0x000e620000000800 */
[----:B----4-:R-:W-:Y:S01]  /*5e90*/  F2FP.F16.F32.PACK_AB R128, R178, R181 ;  /* 0x000000b5b280723e */ /* 0x010fe200000000ff */
[--C-:B------:R-:W-:Y:S01]  /*5ea0*/  FFMA.FTZ R191, R200, UR23, -R193.reuse ;  /* 0x00000017c8bf7c23 */ /* 0x100fe200080108c1 */
[----:B------:R-:W4:Y:S01]  /*5eb0*/  LDSM.16.MT88.4 R24, [R224+0x1a800] ;  /* 0x01a80000e018783b */ /* 0x000f220000004200 */
[--C-:B------:R-:W-:Y:S01]  /*5ec0*/  FFMA.FTZ R200, R201, UR23, -R198.reuse ;  /* 0x00000017c9c87c23 */ /* 0x100fe200080108c6 */
[--C-:B------:R-:W-:Y:S01]  /*5ed0*/  FFMA.FTZ R199, R199, UR23, -R198.reuse ;  /* 0x00000017c7c77c23 */ /* 0x100fe200080108c6 */
[--C-:B------:R-:W-:Y:S01]  /*5ee0*/  FFMA.FTZ R197, R197, UR23, -R198.reuse ;  /* 0x00000017c5c57c23 */ /* 0x100fe200080108c6 */
[----:B------:R-:W-:Y:S01]  /*5ef0*/  LDSM.16.MT88.4 R168, [R224+0x19000] ;  /* 0x01900000e0a8783b */ /* 0x000fe20000004200 */
[----:B------:R-:W-:Y:S01]  /*5f00*/  MUFU.EX2 R180, R180 ;  /* 0x000000b400b47308 */ /* 0x000fe20000000800 */
[----:B------:R-:W-:Y:S01]  /*5f10*/  FFMA.FTZ R198, R195, UR23, -R198 ;  /* 0x00000017c3c67c23 */ /* 0x000fe200080108c6 */
[--C-:B------:R-:W-:Y:S01]  /*5f20*/  FFMA.FTZ R195, R196, UR23, -R193.reuse ;  /* 0x00000017c4c37c23 */ /* 0x100fe200080108c1 */
[--C-:B------:R-:W-:Y:S01]  /*5f30*/  FFMA.FTZ R194, R194, UR23, -R193.reuse ;  /* 0x00000017c2c27c23 */ /* 0x100fe200080108c1 */
[--C-:B------:R-:W-:Y:S01]  /*5f40*/  FFMA.FTZ R192, R192, UR23, -R193.reuse ;  /* 0x00000017c0c07c23 */ /* 0x100fe200080108c1 */
[----:B------:R-:W-:Y:S01]  /*5f50*/  FFMA.FTZ R193, R190, UR23, -R193 ;  /* 0x00000017bec17c23 */ /* 0x000fe200080108c1 */
[----:B------:R-:W-:-:S02]  /*5f60*/  FADD.FTZ R178, R181, R178 ;  /* 0x000000b2b5b27221 */ /* 0x000fc40000010000 */
[----:B------:R-:W2:Y:S01]  /*5f70*/  MUFU.EX2 R183, R183 ;  /* 0x000000b700b77308 */ /* 0x000ea20000000800 */
[----:B-1----:R-:W-:Y:S01]  /*5f80*/  F2FP.F16.F32.PACK_AB R130, R174, R177 ;  /* 0x000000b1ae82723e */ /* 0x002fe200000000ff */
[----:B------:R-:W-:-:S04]  /*5f90*/  FADD.FTZ R177, R177, R178 ;  /* 0x000000b2b1b17221 */ /* 0x000fc80000010000 */
[----:B------:R-:W-:Y:S02]  /*5fa0*/  FADD.FTZ R174, R174, R177 ;  /* 0x000000b1aeae7221 */ /* 0x000fe40000010000 */
[----:B------:R-:W-:Y:S08]  /*5fb0*/  MUFU.EX2 R179, R179 ;  /* 0x000000b300b37308 */ /* 0x000ff00000000800 */
[----:B------:R-:W1:Y:S01]  /*5fc0*/  MUFU.EX2 R176, R176 ;  /* 0x000000b000b07308 */ /* 0x000e620000000800 */
[----:B--2---:R-:W-:Y:S01]  /*5fd0*/  F2FP.F16.F32.PACK_AB R129, R183, R180 ;  /* 0x000000b4b781723e */ /* 0x004fe200000000ff */
[----:B------:R-:W-:-:S06]  /*5fe0*/  FADD.FTZ R180, R180, R183 ;  /* 0x000000b7b4b47221 */ /* 0x000fcc0000010000 */
[----:B------:R-:W-:Y:S08]  /*5ff0*/  MUFU.EX2 R175, R175 ;  /* 0x000000af00af7308 */ /* 0x000ff00000000800 */
[----:B------:R-:W2:Y:S01]  /*6000*/  MUFU.EX2 R172, R172 ;  /* 0x000000ac00ac7308 */ /* 0x000ea20000000800 */
        /* <DEDUP_REMOVED lines=55> */
[C---:B---3--:R-:W-:Y:S06]  /*6380*/  HMMA.16816.F32 R124, R128.reuse, R16, RZ ;  /* 0x00000010807c723c */ /* 0x048fec00000018ff */
[----:B------:R-:W-:Y:S01]  /*6390*/  HMMA.16816.F32 R128, R128, R18, RZ ;  /* 0x000000128080723c */ /* 0x000fe200000018ff */
[----:B--2---:R-:W-:Y:S01]  /*63a0*/  F2FP.F16.F32.PACK_AB R16, R172, R175 ;  /* 0x000000afac10723e */ /* 0x004fe200000000ff */
[----:B------:R-:W-:Y:S01]  /*63b0*/  FADD.FTZ R175, R175, R174 ;  /* 0x000000aeafaf7221 */ /* 0x000fe20000010000 */
[----:B-1----:R-:W-:Y:S01]  /*63c0*/  F2FP.F16.F32.PACK_AB R17, R166, R173 ;  /* 0x000000ada611723e */ /* 0x002fe200000000ff */
[----:B------:R-:W-:-:S02]  /*63d0*/  FADD.FTZ R173, R173, R176 ;  /* 0x000000b0adad7221 */ /* 0x000fc40000010000 */
[----:B------:R-:W-:Y:S01]  /*63e0*/  FADD.FTZ R172, R172, R175 ;  /* 0x000000afacac7221 */ /* 0x000fe20000010000 */
[----:B------:R-:W-:Y:S01]  /*63f0*/  F2FP.F16.F32.PACK_AB R18, R2, R167 ;  /* 0x000000a70212723e */ /* 0x000fe200000000ff */
[----:B------:R-:W-:Y:S01]  /*6400*/  FADD.FTZ R166, R166, R173 ;  /* 0x000000ada6a67221 */ /* 0x000fe20000010000 */
[----:B-----5:R-:W-:Y:S01]  /*6410*/  F2FP.F16.F32.PACK_AB R19, R0, R165 ;  /* 0x000000a50013723e */ /* 0x020fe200000000ff */
        /* <DEDUP_REMOVED lines=55> */
[----:B------:R-:W4:Y:S01]  /*6790*/  LDSM.16.MT88.4 R24, [R224+0x1b000] ;  /* 0x01b00000e018783b */ /* 0x000f220000004200 */
[----:B------:R-:W-:Y:S01]  /*67a0*/  FADD.FTZ R188, R188, R189 ;  /* 0x000000bdbcbc7221 */ /* 0x000fe20000010000 */
[----:B------:R-:W-:-:S03]  /*67b0*/  FADD.FTZ R184, R184, R185 ;  /* 0x000000b9b8b87221 */ /* 0x000fc60000010000 */
[----:B-1----:R-:W-:Y:S01]  /*67c0*/  HMMA.16816.F32 R124, R16, R20, R124 ;  /* 0x00000014107c723c */ /* 0x002fe2000000187c */
[----:B------:R-:W-:Y:S01]  /*67d0*/  FADD.FTZ R188, R191, R188 ;  /* 0x000000bcbfbc7221 */ /* 0x000fe20000010000 */
[----:B------:R-:W-:-:S04]  /*67e0*/  FADD.FTZ R187, R187, R184 ;  /* 0x000000b8bbbb7221 */ /* 0x000fc80000010000 */
        /* <DEDUP_REMOVED lines=54> */
[----:B------:R-:W-:Y:S01]  /*6b50*/  HMMA.16816.F32 R108, R28, R168, R108 ;  /* 0x000000a81c6c723c */ /* 0x000fe2000000186c */
[----:B------:R-:W-:Y:S01]  /*6b60*/  FADD.FTZ R250, R193, R192 ;  /* 0x000000c0c1fa7221 */ /* 0x000fe20000010000 */
[----:B------:R-:W-:-:S04]  /*6b70*/  FADD.FTZ R251, R198, R197 ;  /* 0x000000c5c6fb7221 */ /* 0x000fc80000010000 */
[----:B------:R-:W-:Y:S01]  /*6b80*/  HMMA.16816.F32 R112, R28, R170, R112 ;  /* 0x000000aa1c70723c */ /* 0x000fe20000001870 */
[----:B------:R-:W-:Y:S04]  /*6b90*/  LDSM.16.MT88.4 R168, [R220+0x19800] ;  /* 0x01980000dca8783b */ /* 0x000fe80000004200 */
[----:B------:R-:W-:Y:S01]  /*6ba0*/  STL [R1+0x4], R250 ;  /* 0x000004fa01007387 */ /* 0x000fe20000100800 */
[C---:B-1----:R-:W-:Y:S03]  /*6bb0*/  HMMA.16816.F32 R160, R4.reuse, R16, R160 ;  /* 0x0000001004a0723c */ /* 0x042fe600000018a0 */
[----:B------:R-:W-:Y:S03]  /*6bc0*/  STL [R1+0x10], R251 ;  /* 0x000010fb01007387 */ /* 0x000fe60000100800 */
        /* <DEDUP_REMOVED lines=64> */
[----:B------:R-:W-:Y:S02]  /*6fd0*/  IMAD.U32 R166, RZ, RZ, UR20 ;  /* 0x00000014ffa67e24 */ /* 0x000fe4000f8e00ff */
[----:B------:R-:W-:-:S04]  /*6fe0*/  VIADD R0, R23, UR4 ;  /* 0x0000000417007c36 */ /* 0x000fc80008000000 */
[----:B------:R-:W2:Y:S01]  /*6ff0*/  @!P4 LDC.64 R4, c[0x0][0x220] ;  /* 0x00008800ff04cb82 */ /* 0x000ea20000000a00 */
[----:B------:R-:W-:-:S07]  /*7000*/  IMAD R166, R166, 0x40, R247 ;  /* 0x00000040a6a67824 */ /* 0x000fce00078e02f7 */
        /* <DEDUP_REMOVED lines=14> */
[----:B------:R-:W5:Y:S01]  /*70f0*/  @!P4 LDC.64 R14, c[0x0][0x220] ;  /* 0x00008800ff0ecb82 */ /* 0x000f620000000a00 */
[C---:B---3--:R-:W-:Y:S01]  /*7100*/  @!P3 LEA R20, P0, R22.reuse, R20, 0x1 ;  /* 0x000000141614b211 */ /* 0x048fe200078008ff */
[----:B------:R-:W-:Y:S01]  /*7110*/  @!PT LDS RZ, [RZ] ;  /* 0x00000000fffff984 */ /* 0x000fe20000000800 */
[----:B------:R-:W-:Y:S01]  /*7120*/  @!PT LDS RZ, [RZ] ;  /* 0x00000000fffff984 */ /* 0x000fe20000000800 */
[----:B------:R-:W-:Y:S01]  /*7130*/  @!PT LDS RZ, [RZ] ;  /* 0x00000000fffff984 */ /* 0x000fe20000000800 */
[----:B------:R-:W-:Y:S03]  /*7140*/  @!P4 LDGSTS.E.BYPASS.LTC128B.128 [R238+0x1a000], desc[UR30][R24.64+0x80] ;  /* 0x1a00008018eecfae */ /* 0x000fe6000b901d5e */
[C---:B------:R-:W-:Y:S01]  /*7150*/  @!P3 LEA.HI.X R21, R22.reuse, R21, R0, 0x1, P0 ;  /* 0x000000151615b211 */ /* 0x040fe200000f0c00 */
[----:B------:R-:W-:Y:S02]  /*7160*/  @P3 STS.128 [R238+0x1c000], RZ ;  /* 0x01c000ffee003388 */ /* 0x000fe40000000c00 */
[----:B------:R-:W2:Y:S01]  /*7170*/  @!P3 LDC.64 R6, c[0x0][0x220] ;  /* 0x00008800ff06bb82 */ /* 0x000ea20000000a00 */
[----:B-1----:R-:W-:Y:S01]  /*7180*/  @!P2 LEA R28, P0, R22, R18, 0x1 ;  /* 0x00000012161ca211 */ /* 0x002fe200078008ff */
[----:B------:R-:W-:Y:S01]  /*7190*/  @!PT LDS RZ, [RZ] ;  /* 0x00000000fffff984 */ /* 0x000fe20000000800 */
[----:B------:R-:W-:Y:S01]  /*71a0*/  @!PT LDS RZ, [RZ] ;  /* 0x00000000fffff984 */ /* 0x000fe20000000800 */
[----:B------:R-:W-:Y:S01]  /*71b0*/  @!PT LDS RZ, [RZ] ;  /* 0x00000000fffff984 */ /* 0x000fe20000000800 */
[----:B------:R1:W-:Y:S01]  /*71c0*/  @!P3 LDGSTS.E.BYPASS.LTC128B.128 [R238+0x1c000], desc[UR30][R20.64+0x100] ;  /* 0x1c00010014eebfae */ /* 0x0003e2000b901d5e */
[----:B------:R-:W-:-:S02]  /*71d0*/  IADD3.X R18, R0, UR33, RZ, P1, !PT ;  /* 0x0000002100127c10 */ /* 0x000fc40008ffe4ff */
[----:B------:R-:W-:Y:S01]  /*71e0*/  @!P2 LEA.HI.X R29, R22, R19, R0, 0x1, P0 ;  /* 0x00000013161da211 */ /* 0x000fe200000f0c00 */
[----:B------:R-:W-:Y:S02]  /*71f0*/  @P2 STS.128 [R238+0x1e000], RZ ;  /* 0x01e000ffee002388 */ /* 0x000fe40000000c00 */
[----:B------:R-:W3:Y:S01]  /*7200*/  @!P2 LDC.64 R4, c[0x0][0x220] ;  /* 0x00008800ff04ab82 */ /* 0x000ee20000000a00 */
[C---:B----4-:R-:W-:Y:S01]  /*7210*/  @!P5 LEA R16, P1, R2.reuse, R16, 0x1 ;  /* 0x000000100210d211 */ /* 0x050fe200078208ff */
[----:B------:R-:W-:Y:S01]  /*7220*/  @!PT LDS RZ, [RZ] ;  /* 0x00000000fffff984 */ /* 0x000fe20000000800 */
[----:B------:R-:W-:Y:S01]  /*7230*/  @!PT LDS RZ, [RZ] ;  /* 0x00000000fffff984 */ /* 0x000fe20000000800 */
[----:B------:R-:W-:Y:S01]  /*7240*/  @!PT LDS RZ, [RZ] ;  /* 0x00000000fffff984 */ /* 0x000fe20000000800 */
[----:B------:R-:W-:Y:S03]  /*7250*/  @!P2 LDGSTS.E.BYPASS.LTC128B.128 [R238+0x1e000], desc[UR30][R28.64+0x180] ;  /* 0x1e0001801ceeafae */ /* 0x000fe6000b901d5e */
[C---:B------:R-:W-:Y:S01]  /*7260*/  @!P5 LEA.HI.X R17, R2.reuse, R17, R18, 0x1, P1 ;  /* 0x000000110211d211 */ /* 0x040fe200008f0c12 */
[----:B------:R-:W-:Y:S01]  /*7270*/  @P5 STS.128 [R238+0x19000], RZ ;  /* 0x019000ffee005388 */ /* 0x000fe20000000c00 */
[----:B-----5:R-:W-:-:S03]  /*7280*/  @!P4 LEA R14, P6, R2, R14, 0x1 ;  /* 0x0000000e020ec211 */ /* 0x020fc600078c08ff */
[----:B------:R-:W-:Y:S01]  /*7290*/  @!PT LDS RZ, [RZ] ;  /* 0x00000000fffff984 */ /* 0x000fe20000000800 */
[----:B------:R-:W-:Y:S01]  /*72a0*/  @!PT LDS RZ, [RZ] ;  /* 0x00000000fffff984 */ /* 0x000fe20000000800 */
[----:B------:R-:W-:Y:S01]  /*72b0*/  @!PT LDS RZ, [RZ] ;  /* 0x00000000fffff984 */ /* 0x000fe20000000800 */
[----:B------:R4:W-:Y:S01]  /*72c0*/  @!P5 LDGSTS.E.BYPASS.LTC128B.128 [R238+0x19000], desc[UR30][R16.64] ;  /* 0x1900000010eedfae */ /* 0x0009e2000b901d5e */
[----:B------:R-:W-:-:S03]  /*72d0*/  @!P4 LEA.HI.X R15, R2, R15, R18, 0x1, P6 ;  /* 0x0000000f020fc211 */ /* 0x000fc600030f0c12 */
        /* <DEDUP_REMOVED lines=8> */
[----:B------:R-:W-:Y:S02]  /*7360*/  ISETP.GE.AND P1, PT, R166, R245, PT ;  /* 0x000000f5a600720c */ /* 0x000fe40003f26270 */
[----:B---3--:R-:W-:Y:S01]  /*7370*/  @!P2 LEA R32, P0, R2, R4, 0x1 ;  /* 0x000000040220a211 */ /* 0x008fe200078008ff */
[----:B------:R-:W-:Y:S01]  /*7380*/  @!PT LDS RZ, [RZ] ;  /* 0x00000000fffff984 */ /* 0x000fe20000000800 */
[----:B------:R-:W-:Y:S01]  /*7390*/  @!PT LDS RZ, [RZ] ;  /* 0x00000000fffff984 */ /* 0x000fe20000000800 */
[----:B------:R-:W-:Y:S01]  /*73a0*/  @!PT LDS RZ, [RZ] ;  /* 0x00000000fffff984 */ /* 0x000fe20000000800 */
[----:B------:R-:W-:Y:S01]  /*73b0*/  @!P3 LDGSTS.E.BYPASS.LTC128B.128 [R238+0x1d000], desc[UR30][R26.64+0x100] ;  /* 0x1d0001001aeebfae */ /* 0x000fe2000b901d5e */
[----:B------:R-:W-:Y:S02]  /*73c0*/  ISETP.LT.OR P1, PT, R166, R246, P1 ;  /* 0x000000f6a600720c */ /* 0x000fe40000f21670 */
[----:B------:R-:W-:Y:S01]  /*73d0*/  @!P2 LEA.HI.X R33, R2, R5, R18, 0x1, P0 ;  /* 0x000000050221a211 */ /* 0x000fe200000f0c12 */
        /* <DEDUP_REMOVED lines=8> */
[----:B------:R-:W5:Y:S04]  /*7460*/  LDSM.16.M88.4 R176, [R229+0x11000] ;  /* 0x01100000e5b0783b */ /* 0x000f680000000200 */
[----:B----4-:R-:W4:Y:S04]  /*7470*/  LDSM.16.M88.4 R16, [R229+0x11800] ;  /* 0x01180000e510783b */ /* 0x010f280000000200 */
[----:B------:R-:W-:Y:S04]  /*7480*/  LDSM.16.M88.4 R28, [R228] ;  /* 0x00000000e41c783b */ /* 0x000fe80000000200 */
[----:B------:R-:W4:Y:S04]  /*7490*/  LDSM.16.M88.4 R4, [R227] ;  /* 0x00000000e304783b */ /* 0x000f280000000200 */
[----:B------:R-:W4:Y:S04]  /*74a0*/  LDSM.16.M88.4 R192, [R219] ;  /* 0x00000000dbc0783b */ /* 0x000f280000000200 */
[----:B------:R-:W4:Y:S04]  /*74b0*/  LDSM.16.M88.4 R200, [R218] ;  /* 0x00000000dac8783b */ /* 0x000f280000000200 */
[----:B--2---:R-:W2:Y:S04]  /*74c0*/  LDSM.16.M88.4 R32, [R217] ;  /* 0x00000000d920783b */ /* 0x004ea80000000200 */
[----:B------:R-:W-:Y:S01]  /*74d0*/  LDSM.16.M88.4 R196, [R223+0x10800] ;  /* 0x01080000dfc4783b */ /* 0x000fe20000000200 */
[C---:B-1----:R-:W-:Y:S03]  /*74e0*/  HMMA.16816.F32 R24, R168.reuse, R20, RZ ;  /* 0x00000014a818723c */ /* 0x042fe600000018ff */
[----:B------:R-:W-:Y:S04]  /*74f0*/  LDSM.16.M88.4 R232, [R230+0xc000] ;  /* 0x00c00000e6e8783b */ /* 0x000fe80000000200 */
[----:B------:R-:W0:Y:S01]  /*7500*/  LDGDEPBAR ;  /* 0x00000000000079af */ /* 0x000e220000000000 */
[C---:B------:R-:W-:Y:S06]  /*7510*/  HMMA.16816.F32 R20, R168.reuse, R22, RZ ;  /* 0x00000016a814723c */ /* 0x040fec00000018ff */
[C---:B---3--:R-:W-:Y:S06]  /*7520*/  HMMA.16816.F32 R188, R168.reuse, R184, RZ ;  /* 0x000000b8a8bc723c */ /* 0x048fec00000018ff */
[C---:B-----5:R-:W-:Y:S06]  /*7530*/  HMMA.16816.F32 R180, R168.reuse, R176, RZ ;  /* 0x000000b0a8b4723c */ /* 0x060fec00000018ff */
[C---:B------:R-:W-:Y:S06]  /*7540*/  HMMA.16816.F32 R184, R168.reuse, R186, RZ ;  /* 0x000000baa8b8723c */ /* 0x040fec00000018ff */
[C---:B------:R-:W-:Y:S06]  /*7550*/  HMMA.16816.F32 R176, R168.reuse, R178, RZ ;  /* 0x000000b2a8b0723c */ /* 0x040fec00000018ff */
[C---:B----4-:R-:W-:Y:S06]  /*7560*/  HMMA.16816.F32 R172, R168.reuse, R16, RZ ;  /* 0x00000010a8ac723c */ /* 0x050fec00000018ff */
[----:B------:R-:W-:Y:S01]  /*7570*/  HMMA.16816.F32 R168, R168, R18, RZ ;  /* 0x00000012a8a8723c */ /* 0x000fe200000018ff */
[----:B------:R-:W-:Y:S05]  /*7580*/  LDSM.16.M88.4 R16, [R226] ;  /* 0x00000000e210783b */ /* 0x000fea0000000200 */
[C---:B------:R-:W-:Y:S06]  /*7590*/  HMMA.16816.F32 R24, R28.reuse, R4, R24 ;  /* 0x000000041c18723c */ /* 0x040fec0000001818 */
[C---:B------:R-:W-:Y:S01]  /*75a0*/  HMMA.16816.F32 R20, R28.reuse, R6, R20 ;  /* 0x000000061c14723c */ /* 0x040fe20000001814 */
[----:B------:R-:W1:Y:S05]  /*75b0*/  LDSM.16.M88.4 R4, [R223+0x10000] ;  /* 0x01000000df04783b */ /* 0x000e6a0000000200 */
[C---:B------:R-:W-:Y:S06]  /*75c0*/  HMMA.16816.F32 R188, R28.reuse, R192, R188 ;  /* 0x000000c01cbc723c */ /* 0x040fec00000018bc */
[C---:B------:R-:W-:Y:S01]  /*75d0*/  HMMA.16816.F32 R184, R28.reuse, R194, R184 ;  /* 0x000000c21cb8723c */ /* 0x040fe200000018b8 */
[----:B------:R-:W3:Y:S05]  /*75e0*/  LDSM.16.M88.4 R192, [R223+0x11000] ;  /* 0x01100000dfc0783b */ /* 0x000eea0000000200 */
[C---:B------:R-:W-:Y:S06]  /*75f0*/  HMMA.16816.F32 R180, R28.reuse, R200, R180 ;  /* 0x000000c81cb4723c */ /* 0x040fec00000018b4 */
[C---:B------:R-:W-:Y:S01]  /*7600*/  HMMA.16816.F32 R176, R28.reuse, R202, R176 ;  /* 0x000000ca1cb0723c */ /* 0x040fe200000018b0 */
[----:B------:R-:W-:Y:S05]  /*7610*/  LDSM.16.M88.4 R200, [R216+0x800] ;  /* 0x00080000d8c8783b */ /* 0x000fea0000000200 */
[C---:B--2---:R-:W-:Y:S06]  /*7620*/  HMMA.16816.F32 R172, R28.reuse, R32, R172 ;  /* 0x000000201cac723c */ /* 0x044fec00000018ac */
[----:B------:R-:W-:Y:S01]  /*7630*/  HMMA.16816.F32 R168, R28, R34, R168 ;  /* 0x000000221ca8723c */ /* 0x000fe200000018a8 */
[----:B------:R-:W2:Y:S04]  /*7640*/  LDSM.16.M88.4 R32, [R223+0x11800] ;  /* 0x01180000df20783b */ /* 0x000ea80000000200 */
[----:B------:R-:W-:Y:S01]  /*7650*/  LDSM.16.M88.4 R28, [R225] ;  /* 0x00000000e11c783b */ /* 0x000fe20000000200 */
[C---:B-1----:R-:W-:Y:S06]  /*7660*/  HMMA.16816.F32 R24, R16.reuse, R4, R24 ;  /* 0x000000041018723c */ /* 0x042fec0000001818 */
[C---:B------:R-:W-:Y:S01]  /*7670*/  HMMA.16816.F32 R20, R16.reuse, R6, R20 ;  /* 0x000000061014723c */ /* 0x040fe20000001814 */
[----:B------:R-:W1:Y:S05]  /*7680*/  LDSM.16.M88.4 R4, [R216] ;  /* 0x00000000d804783b */ /* 0x000e6a0000000200 */
[C---:B------:R-:W-:Y:S06]  /*7690*/  HMMA.16816.F32 R188, R16.reuse, R196, R188 ;  /* 0x000000c410bc723c */ /* 0x040fec00000018bc */
        /* <DEDUP_REMOVED lines=17> */
[----:B------:R-:W-:Y:S05]  /*77b0*/  LDSM.16.M88.4 R196, [R228+0x4000] ;  /* 0x00400000e4c4783b */ /* 0x000fea0000000200 */
[C---:B---3--:R-:W-:Y:S06]  /*77c0*/  HMMA.16816.F32 R172, R28.reuse, R192, R172 ;  /* 0x000000c01cac723c */ /* 0x048fec00000018ac */
[----:B------:R-:W-:Y:S01]  /*77d0*/  HMMA.16816.F32 R168, R28, R194, R168 ;  /* 0x000000c21ca8723c */ /* 0x000fe200000018a8 */
[----:B------:R-:W3:Y:S04]  /*77e0*/  LDSM.16.M88.4 R192, [R229+0x13800] ;  /* 0x01380000e5c0783b */ /* 0x000ee80000000200 */
[----:B------:R-:W-:Y:S01]  /*77f0*/  LDSM.16.M88.4 R28, [R213] ;  /* 0x00000000d51c783b */ /* 0x000fe20000000200 */
[C---:B-1----:R-:W-:Y:S06]  /*7800*/  HMMA.16816.F32 R24, R32.reuse, R4, R24 ;  /* 0x000000042018723c */ /* 0x042fec0000001818 */
[C---:B------:R-:W-:Y:S01]  /*7810*/  HMMA.16816.F32 R20, R32.reuse, R6, R20 ;  /* 0x000000062014723c */ /* 0x040fe20000001814 */
[----:B------:R-:W1:Y:S05]  /*7820*/  LDSM.16.M88.4 R4, [R215] ;  /* 0x00000000d704783b */ /* 0x000e6a0000000200 */
[C---:B------:R-:W-:Y:S06]  /*7830*/  HMMA.16816.F32 R188, R32.reuse, R16, R188 ;  /* 0x0000001020bc723c */ /* 0x040fec00000018bc */
[C---:B------:R-:W-:Y:S01]  /*7840*/  HMMA.16816.F32 R184, R32.reuse, R18, R184 ;  /* 0x0000001220b8723c */ /* 0x040fe200000018b8 */
[----:B------:R-:W4:Y:S05]  /*7850*/  LDSM.16.M88.4 R16, [R214] ;  /* 0x00000000d610783b */ /* 0x000f2a0000000200 */
[C---:B--2---:R-:W-:Y:S06]  /*7860*/  HMMA.16816.F32 R180, R32.reuse, R200, R180 ;  /* 0x000000c820b4723c */ /* 0x044fec00000018b4 */
[C---:B------:R-:W-:Y:S01]  /*7870*/  HMMA.16816.F32 R176, R32.reuse, R202, R176 ;  /* 0x000000ca20b0723c */ /* 0x040fe200000018b0 */
[----:B------:R-:W2:Y:S05]  /*7880*/  LDSM.16.M88.4 R200, [R212] ;  /* 0x00000000d4c8783b */ /* 0x000eaa0000000200 */
[C---:B---3--:R-:W-:Y:S06]  /*7890*/  HMMA.16816.F32 R172, R32.reuse, R192, R172 ;  /* 0x000000c020ac723c */ /* 0x048fec00000018ac */
        /* <DEDUP_REMOVED lines=8> */
[----:B------:R-:W3:Y:S05]  /*7920*/  LDSM.16.M88.4 R16, [R223+0x12800] ;  /* 0x01280000df10783b */ /* 0x000eea0000000200 */
[C---:B------:R-:W-:Y:S06]  /*7930*/  HMMA.16816.F32 R180, R196.reuse, R28, R180 ;  /* 0x0000001cc4b4723c */ /* 0x040fec00000018b4 */
[C---:B------:R-:W-:Y:S01]  /*7940*/  HMMA.16816.F32 R176, R196.reuse, R30, R176 ;  /* 0x0000001ec4b0723c */ /* 0x040fe200000018b0 */
[----:B------:R-:W4:Y:S05]  /*7950*/  LDSM.16.M88.4 R28, [R223+0x13800] ;  /* 0x01380000df1c783b */ /* 0x000f2a0000000200 */
[C---:B--2---:R-:W-:Y:S06]  /*7960*/  HMMA.16816.F32 R172, R196.reuse, R200, R172 ;  /* 0x000000c8c4ac723c */ /* 0x044fec00000018ac */
[----:B------:R-:W-:Y:S01]  /*7970*/  HMMA.16816.F32 R168, R196, R202, R168 ;  /* 0x000000cac4a8723c */ /* 0x000fe200000018a8 */
[----:B------:R-:W-:Y:S04]  /*7980*/  LDSM.16.M88.4 R200, [R216+0x2000] ;  /* 0x00200000d8c8783b */ /* 0x000fe80000000200 */
        /* <DEDUP_REMOVED lines=25> */
[----:B------:R-:W2:Y:S04]  /*7b20*/  LDSM.16.M88.4 R16, [R210] ;  /* 0x00000000d210783b */ /* 0x000ea80000000200 */
[----:B------:R-:W-:Y:S01]  /*7b30*/  LDSM.16.M88.4 R32, [R229+0x15800] ;  /* 0x01580000e520783b */ /* 0x000fe20000000200 */
[C---:B---3--:R-:W-:Y:S06]  /*7b40*/  HMMA.16816.F32 R24, R28.reuse, R4, R24 ;  /* 0x000000041c18723c */ /* 0x048fec0000001818 */
[C---:B------:R-:W-:Y:S01]  /*7b50*/  HMMA.16816.F32 R20, R28.reuse, R6, R20 ;  /* 0x000000061c14723c */ /* 0x040fe20000001814 */
[----:B------:R-:W3:Y:S05]  /*7b60*/  LDSM.16.M88.4 R4, [R211] ;  /* 0x00000000d304783b */ /* 0x000eea0000000200 */
[C---:B-1----:R-:W-:Y:S06]  /*7b70*/  HMMA.16816.F32 R188, R28.reuse, R192, R188 ;  /* 0x000000c01cbc723c */ /* 0x042fec00000018bc */
[C---:B------:R-:W-:Y:S01]  /*7b80*/  HMMA.16816.F32 R184, R28.reuse, R194, R184 ;  /* 0x000000c21cb8723c */ /* 0x040fe200000018b8 */
[----:B------:R-:W1:Y:S05]  /*7b90*/  LDSM.16.M88.4 R192, [R209] ;  /* 0x00000000d1c0783b */ /* 0x000e6a0000000200 */
[C---:B------:R-:W-:Y:S06]  /*7ba0*/  HMMA.16816.F32 R180, R28.reuse, R200, R180 ;  /* 0x000000c81cb4723c */ /* 0x040fec00000018b4 */
[----:B------:R-:W-:Y:S01]  /*7bb0*/  HMMA.16816.F32 R176, R28, R202, R176 ;  /* 0x000000ca1cb0723c */ /* 0x000fe200000018b0 */
[----:B------:R-:W4:Y:S05]  /*7bc0*/  LDSM.16.M88.4 R200, [R208] ;  /* 0x00000000d0c8783b */ /* 0x000f2a0000000200 */
[C---:B--2---:R-:W-:Y:S06]  /*7bd0*/  HMMA.16816.F32 R188, R196.reuse, R16, R188 ;  /* 0x00000010c4bc723c */ /* 0x044fec00000018bc */
[C---:B------:R-:W-:Y:S01]  /*7be0*/  HMMA.16816.F32 R184, R196.reuse, R18, R184 ;  /* 0x00000012c4b8723c */ /* 0x040fe200000018b8 */
[----:B------:R-:W-:Y:S05]  /*7bf0*/  LDSM.16.M88.4 R16, [R223+0x14800] ;  /* 0x01480000df10783b */ /* 0x000fea0000000200 */
[C---:B---3--:R-:W-:Y:S06]  /*7c00*/  HMMA.16816.F32 R24, R196.reuse, R4, R24 ;  /* 0x00000004c418723c */ /* 0x048fec0000001818 */
[----:B------:R-:W-:Y:S01]  /*7c10*/  HMMA.16816.F32 R20, R196, R6, R20 ;  /* 0x00000006c414723c */ /* 0x000fe20000001814 */
[----:B------:R-:W2:Y:S05]  /*7c20*/  LDSM.16.M88.4 R4, [R226+0x8000] ;  /* 0x00800000e204783b */ /* 0x000eaa0000000200 */
[C---:B------:R-:W-:Y:S06]  /*7c30*/  HMMA.16816.F32 R172, R28.reuse, R32, R172 ;  /* 0x000000201cac723c */ /* 0x040fec00000018ac */
[----:B------:R-:W-:Y:S01]  /*7c40*/  HMMA.16816.F32 R168, R28, R34, R168 ;  /* 0x000000221ca8723c */ /* 0x000fe200000018a8 */
[----:B------:R-:W3:Y:S04]  /*7c50*/  LDSM.16.M88.4 R32, [R223+0x14000] ;  /* 0x01400000df20783b */ /* 0x000ee80000000200 */
[----:B------:R-:W5:Y:S01]  /*7c60*/  LDSM.16.M88.4 R28, [R223+0x15000] ;  /* 0x01500000df1c783b */ /* 0x000f620000000200 */
[C---:B-1----:R-:W-:Y:S06]  /*7c70*/  HMMA.16816.F32 R180, R196.reuse, R192, R180 ;  /* 0x000000c0c4b4723c */ /* 0x042fec00000018b4 */
[C---:B------:R-:W-:Y:S01]  /*7c80*/  HMMA.16816.F32 R176, R196.reuse, R194, R176 ;  /* 0x000000c2c4b0723c */ /* 0x040fe200000018b0 */
[----:B------:R-:W1:Y:S05]  /*7c90*/  LDSM.16.M88.4 R192, [R223+0x15800] ;  /* 0x01580000dfc0783b */ /* 0x000e6a0000000200 */
[C---:B----4-:R-:W-:Y:S06]  /*7ca0*/  HMMA.16816.F32 R172, R196.reuse, R200, R172 ;  /* 0x000000c8c4ac723c */ /* 0x050fec00000018ac */
        /* <DEDUP_REMOVED lines=24> */
[----:B------:R-:W2:Y:S05]  /*7e30*/  LDSM.16.M88.4 R28, [R207] ;  /* 0x00000000cf1c783b */ /* 0x000eaa0000000200 */
[C---:B-1----:R-:W-:Y:S06]  /*7e40*/  HMMA.16816.F32 R24, R232.reuse, R4, R24 ;  /* 0x00000004e818723c */ /* 0x042fec0000001818 */
[----:B------:R-:W-:Y:S01]  /*7e50*/  HMMA.16816.F32 R20, R232, R6, R20 ;  /* 0x00000006e814723c */ /* 0x000fe20000001814 */
[----:B------:R-:W-:Y:S05]  /*7e60*/  LDSM.16.M88.4 R4, [R223+0x16000] ;  /* 0x01600000df04783b */ /* 0x000fea0000000200 */
[C---:B-----5:R-:W-:Y:S06]  /*7e70*/  HMMA.16816.F32 R172, R16.reuse, R192, R172 ;  /* 0x000000c010ac723c */ /* 0x060fec00000018ac */
[----:B------:R-:W-:Y:S01]  /*7e80*/  HMMA.16816.F32 R168, R16, R194, R168 ;  /* 0x000000c210a8723c */ /* 0x000fe200000018a8 */
[----:B------:R-:W1:Y:S04]  /*7e90*/  LDSM.16.M88.4 R16, [R226+0xc000] ;  /* 0x00c00000e210783b */ /* 0x000e680000000200 */
[----:B------:R-:W3:Y:S01]  /*7ea0*/  LDSM.16.M88.4 R192, [R229+0x17800] ;  /* 0x01780000e5c0783b */ /* 0x000ee20000000200 */
[C---:B------:R-:W-:Y:S06]  /*7eb0*/  HMMA.16816.F32 R188, R232.reuse, R200, R188 ;  /* 0x000000c8e8bc723c */ /* 0x040fec00000018bc */
[----:B------:R-:W-:Y:S01]  /*7ec0*/  HMMA.16816.F32 R184, R232, R202, R184 ;  /* 0x000000cae8b8723c */ /* 0x000fe200000018b8 */
[----:B------:R-:W-:Y:S05]  /*7ed0*/  LDSM.16.M88.4 R200, [R205] ;  /* 0x00000000cdc8783b */ /* 0x000fea0000000200 */
[C---:B--2---:R-:W-:Y:S06]  /*7ee0*/  HMMA.16816.F32 R24, R32.reuse, R28, R24 ;  /* 0x0000001c2018723c */ /* 0x044fec0000001818 */
[----:B------:R-:W-:Y:S01]  /*7ef0*/  HMMA.16816.F32 R20, R32, R30, R20 ;  /* 0x0000001e2014723c */ /* 0x000fe20000001814 */
[----:B------:R-:W2:Y:S05]  /*7f00*/  LDSM.16.M88.4 R28, [R206] ;  /* 0x00000000ce1c783b */ /* 0x000eaa0000000200 */
[C---:B------:R-:W-:Y:S06]  /*7f10*/  HMMA.16816.F32 R180, R232.reuse, R196, R180 ;  /* 0x000000c4e8b4723c */ /* 0x040fec00000018b4 */
[----:B------:R-:W-:Y:S01]  /*7f20*/  HMMA.16816.F32 R176, R232, R198, R176 ;  /* 0x000000c6e8b0723c */ /* 0x000fe200000018b0 */
[----:B------:R-:W-:Y:S05]  /*7f30*/  LDSM.16.M88.4 R196, [R225+0xc000] ;  /* 0x00c00000e1c4783b */ /* 0x000fea0000000200 */
[C---:B-1----:R-:W-:Y:S06]  /*7f40*/  HMMA.16816.F32 R24, R16.reuse, R4, R24 ;  /* 0x000000041018723c */ /* 0x042fec0000001818 */
[----:B------:R-:W-:Y:S01]  /*7f50*/  HMMA.16816.F32 R20, R16, R6, R20 ;  /* 0x000000061014723c */ /* 0x000fe20000001814 */
[----:B------:R-:W1:Y:S05]  /*7f60*/  LDSM.16.M88.4 R4, [R223+0x16800] ;  /* 0x01680000df04783b */ /* 0x000e6a0000000200 */
[C---:B---3--:R-:W-:Y:S06]  /*7f70*/  HMMA.16816.F32 R172, R232.reuse, R192, R172 ;  /* 0x000000c0e8ac723c */ /* 0x048fec00000018ac */
[----:B------:R-:W-:Y:S01]  /*7f80*/  HMMA.16816.F32 R168, R232, R194, R168 ;  /* 0x000000c2e8a8723c */ /* 0x000fe200000018a8 */
[----:B------:R-:W3:Y:S05]  /*7f90*/  LDSM.16.M88.4 R192, [R216+0x6000] ;  /* 0x00600000d8c0783b */ /* 0x000eea0000000200 */
[C---:B--2---:R-:W-:Y:S06]  /*7fa0*/  HMMA.16816.F32 R188, R32.reuse, R28, R188 ;  /* 0x0000001c20bc723c */ /* 0x044fec00000018bc */
[C---:B------:R-:W-:Y:S01]  /*7fb0*/  HMMA.16816.F32 R184, R32.reuse, R30, R184 ;  /* 0x0000001e20b8723c */ /* 0x040fe200000018b8 */
[----:B------:R-:W2:Y:S05]  /*7fc0*/  LDSM.16.M88.4 R28, [R216+0x6800] ;  /* 0x00680000d81c783b */ /* 0x000eaa0000000200 */
[C---:B------:R-:W-:Y:S06]  /*7fd0*/  HMMA.16816.F32 R180, R32.reuse, R200, R180 ;  /* 0x000000c820b4723c */ /* 0x040fec00000018b4 */
[----:B------:R-:W-:Y:S01]  /*7fe0*/  HMMA.16816.F32 R176, R32, R202, R176 ;  /* 0x000000ca20b0723c */ /* 0x000fe200000018b0 */
[----:B------:R-:W4:Y:S05]  /*7ff0*/  LDSM.16.M88.4 R200, [R223+0x17000] ;  /* 0x01700000dfc8783b */ /* 0x000f2a0000000200 */
[C---:B-1----:R-:W-:Y:S06]  /*8000*/  HMMA.16816.F32 R188, R16.reuse, R4, R188 ;  /* 0x0000000410bc723c */ /* 0x042fec00000018bc */
[----:B------:R-:W-:Y:S01]  /*8010*/  HMMA.16816.F32 R184, R16, R6, R184 ;  /* 0x0000000610b8723c */ /* 0x000fe200000018b8 */
[----:B------:R-:W-:Y:S05]  /*8020*/  LDSM.16.M88.4 R4, [R216+0x7000] ;  /* 0x00700000d804783b */ /* 0x000fea0000000200 */
[C---:B---3--:R-:W-:Y:S06]  /*8030*/  HMMA.16816.F32 R24, R196.reuse, R192, R24 ;  /* 0x000000c0c418723c */ /* 0x048fec0000001818 */
[C---:B------:R-:W-:Y:S01]  /*8040*/  HMMA.16816.F32 R20, R196.reuse, R194, R20 ;  /* 0x000000c2c414723c */ /* 0x040fe20000001814 */
[----:B------:R-:W1:Y:S05]  /*8050*/  LDSM.16.M88.4 R192, [R204] ;  /* 0x00000000ccc0783b */ /* 0x000e6a0000000200 */
[C---:B--2---:R-:W-:Y:S06]  /*8060*/  HMMA.16816.F32 R188, R196.reuse, R28, R188 ;  /* 0x0000001cc4bc723c */ /* 0x044fec00000018bc */
[----:B------:R-:W-:Y:S06]  /*8070*/  HMMA.16816.F32 R184, R196, R30, R184 ;  /* 0x0000001ec4b8723c */ /* 0x000fec00000018b8 */
[----:B----4-:R-:W-:Y:S01]  /*8080*/  HMMA.16816.F32 R180, R16, R200, R180 ;  /* 0x000000c810b4723c */ /* 0x010fe200000018b4 */
[----:B------:R-:W-:Y:S01]  /*8090*/  FMUL.FTZ R15, R24, UR39 ;  /* 0x00000027180f7c20 */ /* 0x000fe20008410000 */
[----:B------:R-:W-:Y:S01]  /*80a0*/  FMUL.FTZ R0, R25, UR39 ;  /* 0x0000002719007c20 */ /* 0x000fe20008410000 */
[----:B------:R-:W-:Y:S01]  /*80b0*/  FMUL.FTZ R2, R26, UR39 ;  /* 0x000000271a027c20 */ /* 0x000fe20008410000 */
[----:B------:R-:W-:-:S02]  /*80c0*/  FMUL.FTZ R14, R27, UR39 ;  /* 0x000000271b0e7c20 */ /* 0x000fc40008410000 */
[----:B------:R-:W-:Y:S01]  /*80d0*/  FMUL.FTZ R24, R20, UR39 ;  /* 0x0000002714187c20 */ /* 0x000fe20008410000 */
[----:B------:R-:W-:Y:S01]  /*80e0*/  FMUL.FTZ R25, R21, UR39 ;  /* 0x0000002715197c20 */ /* 0x000fe20008410000 */
[----:B------:R-:W-:Y:S01]  /*80f0*/  FMUL.FTZ R28, R22, UR39 ;  /* 0x00000027161c7c20 */ /* 0x000fe20008410000 */
[----:B------:R-:W-:Y:S01]  /*8100*/  FMUL.FTZ R31, R23, UR39 ;  /* 0x00000027171f7c20 */ /* 0x000fe20008410000 */
[----:B------:R-:W-:Y:S01]  /*8110*/  HMMA.16816.F32 R176, R16, R202, R176 ;  /* 0x000000ca10b0723c */ /* 0x000fe200000018b0 */
[----:B------:R-:W2:Y:S01]  /*8120*/  LDSM.16.M88.4 R20, [R223+0x17800] ;  /* 0x01780000df14783b */ /* 0x000ea20000000200 */
[----:B------:R-:W3:Y:S01]  /*8130*/  MUFU.TANH R15, R15 ;  /* 0x0000000f000f7308 */ /* 0x000ee20000002400 */
[----:B------:R-:W-:Y:S01]  /*8140*/  FMUL.FTZ R165, R188, UR39 ;  /* 0x00000027bca57c20 */ /* 0x000fe20008410000 */
[----:B------:R-:W-:Y:S01]  /*8150*/  FMUL.FTZ R30, R190, UR39 ;  /* 0x00000027be1e7c20 */ /* 0x000fe20008410000 */
[----:B------:R-:W-:-:S03]  /*8160*/  FMUL.FTZ R29, R189, UR39 ;  /* 0x00000027bd1d7c20 */ /* 0x000fc60008410000 */
[----:B------:R-:W-:Y:S01]  /*8170*/  FMUL.FTZ R185, R185, UR39 ;  /* 0x00000027b9b97c20 */ /* 0x000fe20008410000 */
[----:B------:R-:W-:Y:S01]  /*8180*/  FMUL.FTZ R184, R184, UR39 ;  /* 0x00000027b8b87c20 */ /* 0x000fe20008410000 */
[----:B------:R-:W4:Y:S01]  /*8190*/  MUFU.TANH R2, R2 ;  /* 0x0000000200027308 */ /* 0x000f220000002400 */
[----:B------:R-:W-:Y:S01]  /*81a0*/  FMUL.FTZ R187, R187, UR39 ;  /* 0x00000027bbbb7c20 */ /* 0x000fe20008410000 */
[----:B-1----:R-:W-:Y:S06]  /*81b0*/  HMMA.16816.F32 R172, R32, R192, R172 ;  /* 0x000000c020ac723c */ /* 0x002fec00000018ac */
[----:B------:R-:W1:Y:S01]  /*81c0*/  MUFU.TANH R0, R0 ;  /* 0x0000000000007308 */ /* 0x000e620000002400 */
[----:B------:R-:W-:Y:S01]  /*81d0*/  HMMA.16816.F32 R180, R196, R4, R180 ;  /* 0x00000004c4b4723c */ /* 0x000fe200000018b4 */
[----:B---3--:R-:W-:-:S02]  /*81e0*/  FSEL R27, R15, -INF , !P1 ;  /* 0xff8000000f1b7808 */ /* 0x008fc40004800000 */
[----:B------:R-:W-:-:S03]  /*81f0*/  ISETP.GE.AND P1, PT, R166, R239, PT ;  /* 0x000000efa600720c */ /* 0x000fc60003f26270 */
[----:B------:R-:W-:Y:S01]  /*8200*/  HMMA.16816.F32 R176, R196, R6, R176 ;  /* 0x00000006c4b0723c */ /* 0x000fe200000018b0 */
[C---:B------:R-:W-:Y:S01]  /*8210*/  VIADD R4, R166.reuse, 0x1 ;  /* 0x00000001a6047836 */ /* 0x040fe20000000000 */
[----:B------:R-:W3:Y:S01]  /*8220*/  MUFU.TANH R14, R14 ;  /* 0x0000000e000e7308 */ /* 0x000ee20000002400 */
[----:B------:R-:W-:-:S03]  /*8230*/  ISETP.LT.OR P1, PT, R166, R244, P1 ;  /* 0x000000f4a600720c */ /* 0x000fc60000f21670 */
[C---:B------:R-:W-:Y:S01]  /*8240*/  ISETP.GE.AND P0, PT, R4.reuse, R245, PT ;  /* 0x000000f50400720c */ /* 0x040fe20003f06270 */
[----:B------:R-:W-:Y:S01]  /*8250*/  HMMA.16816.F32 R168, R32, R194, R168 ;  /* 0x000000c220a8723c */ /* 0x000fe200000018a8 */
[C---:B------:R-:W-:Y:S02]  /*8260*/  ISETP.GE.AND P6, PT, R4.reuse, R239, PT ;  /* 0x000000ef0400720c */ /* 0x040fe40003fc6270 */
[C---:B------:R-:W-:Y:S01]  /*8270*/  ISETP.LT.OR P0, PT, R4.reuse, R246, P0 ;  /* 0x000000f60400720c */ /* 0x040fe20000701670 */
[----:B------:R-:W-:Y:S01]  /*8280*/  MUFU.TANH R24, R24 ;  /* 0x0000001800187308 */ /* 0x000fe20000002400 */
[----:B------:R-:W-:Y:S02]  /*8290*/  ISETP.LT.OR P6, PT, R4, R244, P6 ;  /* 0x000000f40400720c */ /* 0x000fe400037c1670 */
[----:B------:R-:W5:Y:S01]  /*82a0*/  LDSM.16.M88.4 R4, [R216+0x7800] ;  /* 0x00780000d804783b */ /* 0x000f620000000200 */
[----:B----4-:R-:W-:Y:S01]  /*82b0*/  FSEL R26, R2, -INF , !P1 ;  /* 0xff800000021a7808 */ /* 0x010fe20004800000 */
[----:B--2---:R-:W-:Y:S01]  /*82c0*/  HMMA.16816.F32 R172, R16, R20, R172 ;  /* 0x0000001410ac723c */ /* 0x004fe200000018ac */
[----:B-1----:R-:W-:Y:S01]  /*82d0*/  FSEL R167, R0, -INF , !P0 ;  /* 0xff80000000a77808 */ /* 0x002fe20004000000 */
[----:B------:R-:W-:Y:S01]  /*82e0*/  VIADD R33, R166, 0x9 ;  /* 0x00000009a6217836 */ /* 0x000fe20000000000 */
[----:B------:R-:W-:Y:S01]  /*82f0*/  MUFU.TANH R28, R28 ;  /* 0x0000001c001c7308 */ /* 0x000fe20000002400 */
[----:B------:R-:W-:Y:S01]  /*8300*/  FMUL.FTZ R32, R191, UR39 ;  /* 0x00000027bf207c20 */ /* 0x000fe20008410000 */
[----:B------:R-:W-:Y:S01]  /*8310*/  FMUL.FTZ R195, R180, UR39 ;  /* 0x00000027b4c37c20 */ /* 0x000fe20008410000 */
[----:B---3--:R-:W-:Y:S01]  /*8320*/  FSEL R180, R14, -INF , !P6 ;  /* 0xff8000000eb47808 */ /* 0x008fe20007000000 */
[C---:B------:R-:W-:Y:S01]  /*8330*/  VIADD R21, R166.reuse, 0x8 ;  /* 0x00000008a6157836 */ /* 0x040fe20000000000 */
[----:B------:R-:W-:Y:S01]  /*8340*/  ISETP.GE.AND P6, PT, R33, R245, PT ;  /* 0x000000f52100720c */ /* 0x000fe20003fc6270 */
[----:B------:R-:W-:-:S02]  /*8350*/  VIADD R2, R166, 0x10 ;  /* 0x00000010a6027836 */ /* 0x000fc40000000000 */
[----:B------:R-:W-:Y:S01]  /*8360*/  FMUL.FTZ R20, R186, UR39 ;  /* 0x00000027ba147c20 */ /* 0x000fe20008410000 */
[----:B------:R-:W1:Y:S01]  /*8370*/  MUFU.TANH R25, R25 ;  /* 0x0000001900197308 */ /* 0x000e620000002400 */
[C---:B------:R-:W-:Y:S01]  /*8380*/  ISETP.GE.AND P1, PT, R21.reuse, R245, PT ;  /* 0x000000f51500720c */ /* 0x040fe20003f26270 */
[----:B------:R-:W-:Y:S01]  /*8390*/  VIADD R14, R166, 0x11 ;  /* 0x00000011a60e7836 */ /* 0x000fe20000000000 */
[C---:B------:R-:W-:Y:S01]  /*83a0*/  ISETP.GE.AND P0, PT, R21.reuse, R239, PT ;  /* 0x000000ef1500720c */ /* 0x040fe20003f06270 */
[----:B------:R-:W-:Y:S01]  /*83b0*/  FMUL.FTZ R194, R182, UR39 ;  /* 0x00000027b6c27c20 */ /* 0x000fe20008410000 */
[C---:B------:R-:W-:Y:S01]  /*83c0*/  ISETP.LT.OR P1, PT, R21.reuse, R246, P1 ;  /* 0x000000f61500720c */ /* 0x040fe20000f21670 */
[----:B------:R-:W-:Y:S01]  /*83d0*/  HMMA.16816.F32 R168, R16, R22, R168 ;  /* 0x0000001610a8723c */ /* 0x000fe200000018a8 */
[----:B------:R-:W-:Y:S01]  /*83e0*/  ISETP.LT.OR P0, PT, R21, R244, P0 ;  /* 0x000000f41500720c */ /* 0x000fe20000701670 */
[----:B------:R-:W-:Y:S01]  /*83f0*/  MUFU.TANH R31, R31 ;  /* 0x0000001f001f7308 */ /* 0x000fe20000002400 */
[----:B------:R-:W-:Y:S01]  /*8400*/  ISETP.LT.OR P6, PT, R33, R246, P6 ;  /* 0x000000f62100720c */ /* 0x000fe200037c1670 */
[----:B------:R-:W-:Y:S01]  /*8410*/  FMUL.FTZ R0, R181, UR39 ;  /* 0x00000027b5007c20 */ /* 0x000fe20008410000 */
[----:B------:R-:W-:Y:S01]  /*8420*/  FMUL.FTZ R183, R183, UR39 ;  /* 0x00000027b7b77c20 */ /* 0x000fe20008410000 */
[----:B------:R-:W-:Y:S01]  /*8430*/  FMUL.FTZ R178, R178, UR39 ;  /* 0x00000027b2b27c20 */ /* 0x000fe20008410000 */
[----:B------:R-:W-:Y:S01]  /*8440*/  FMUL.FTZ R177, R177, UR39 ;  /* 0x00000027b1b17c20 */ /* 0x000fe20008410000 */
[----:B------:R-:W-:-:S04]  /*8450*/  DEPBAR.LE SB0, 0x0 ;  /* 0x000080000000791a */ /* 0x000fc80000000000 */
[----:B------:R-:W-:Y:S01]  /*8460*/  MUFU.TANH R165, R165 ;  /* 0x000000a500a57308 */ /* 0x000fe20000002400 */
[----:B-1----:R-:W-:Y:S02]  /*8470*/  FSEL R25, R25, -INF , !P6 ;  /* 0xff80000019197808 */ /* 0x002fe40007000000 */
[----:B------:R-:W-:-:S04]  /*8480*/  ISETP.GE.AND P6, PT, R2, R239, PT ;  /* 0x000000ef0200720c */ /* 0x000fc80003fc6270 */
[----:B------:R-:W-:Y:S01]  /*8490*/  ISETP.LT.OR P6, PT, R2, R244, P6 ;  /* 0x000000f40200720c */ /* 0x000fe200037c1670 */
[----:B------:R-:W1:Y:S01]  /*84a0*/  MUFU.TANH R30, R30 ;  /* 0x0000001e001e7308 */ /* 0x000e620000002400 */
[C---:B-----5:R-:W-:Y:S06]  /*84b0*/  HMMA.16816.F32 R172, R196.reuse, R4, R172 ;  /* 0x00000004c4ac723c */ /* 0x060fec00000018ac */
[----:B------:R-:W-:Y:S01]  /*84c0*/  HMMA.16816.F32 R168, R196, R6, R168 ;  /* 0x00000006c4a8723c */ /* 0x000fe200000018a8 */
[----:B------:R2:W-:Y:S01]  /*84d0*/  MUFU.TANH R188, R185 ;  /* 0x000000b900bc7308 */ /* 0x0005e20000002400 */
[----:B------:R-:W-:-:S02]  /*84e0*/  VIADD R5, R166, 0x18 ;  /* 0x00000018a6057836 */ /* 0x000fc40000000000 */
[----:B------:R-:W-:-:S03]  /*84f0*/  VIADD R4, R166, 0x19 ;  /* 0x00000019a6047836 */ /* 0x000fc60000000000 */
[----:B------:R-:W-:Y:S02]  /*8500*/  VIADD R6, R166, 0x28 ;  /* 0x00000028a6067836 */ /* 0x000fe40000000000 */
[----:B------:R-:W3:Y:S01]  /*8510*/  MUFU.TANH R29, R29 ;  /* 0x0000001d001d7308 */ /* 0x000ee20000002400 */
[----:B-1----:R-:W-:Y:S02]  /*8520*/  FSEL R34, R30, -INF , !P6 ;  /* 0xff8000001e227808 */ /* 0x002fe40007000000 */
[----:B------:R-:W-:-:S04]  /*8530*/  ISETP.GE.AND P6, PT, R5, R245, PT ;  /* 0x000000f50500720c */ /* 0x000fc80003fc6270 */
[----:B------:R-:W-:Y:S01]  /*8540*/  ISETP.LT.OR P6, PT, R5, R246, P6 ;  /* 0x000000f60500720c */ /* 0x000fe200037c1670 */
[----:B------:R-:W1:Y:S01]  /*8550*/  MUFU.TANH R32, R32 ;  /* 0x0000002000207308 */ /* 0x000e620000002400 */
[----:B--2---:R-:W-:Y:S01]  /*8560*/  FSEL R185, R24, -INF , !P1 ;  /* 0xff80000018b97808 */ /* 0x004fe20004800000 */
[----:B------:R-:W-:Y:S01]  /*8570*/  FMUL.FTZ R172, R172, UR39 ;  /* 0x00000027acac7c20 */ /* 0x000fe20008410000 */
[----:B------:R-:W-:Y:S01]  /*8580*/  ISETP.GE.AND P1, PT, R33, R239, PT ;  /* 0x000000ef2100720c */ /* 0x000fe20003f26270 */
[----:B------:R-:W-:Y:S01]  /*8590*/  FMUL.FTZ R173, R173, UR39 ;  /* 0x00000027adad7c20 */ /* 0x000fe20008410000 */
[----:B------:R-:W-:Y:S02]  /*85a0*/  FSEL R24, R28, -INF , !P0 ;  /* 0xff8000001c187808 */ /* 0x000fe40004000000 */
[-C--:B------:R-:W-:Y:S01]  /*85b0*/  ISETP.GE.AND P0, PT, R2, R245.reuse, PT ;  /* 0x000000f50200720c */ /* 0x080fe20003f06270 */
[----:B------:R-:W2:Y:S01]  /*85c0*/  MUFU.TANH R184, R184 ;  /* 0x000000b800b87308 */ /* 0x000ea20000002400 */
[----:B------:R-:W-:Y:S01]  /*85d0*/  ISETP.LT.OR P1, PT, R33, R244, P1 ;  /* 0x000000f42100720c */ /* 0x000fe20000f21670 */
[----:B------:R-:W-:Y:S01]  /*85e0*/  FMUL.FTZ R168, R168, UR39 ;  /* 0x00000027a8a87c20 */ /* 0x000fe20008410000 */
[-C--:B------:R-:W-:Y:S01]  /*85f0*/  ISETP.LT.OR P0, PT, R2, R246.reuse, P0 ;  /* 0x000000f60200720c */ /* 0x080fe20000701670 */
[----:B------:R-:W-:Y:S01]  /*8600*/  FMUL.FTZ R2, R176, UR39 ;  /* 0x00000027b0027c20 */ /* 0x000fe20008410000 */
[----:B------:R-:W-:Y:S01]  /*8610*/  FSEL R182, R31, -INF , !P1 ;  /* 0xff8000001fb67808 */ /* 0x000fe20004800000 */
[----:B------:R-:W-:Y:S01]  /*8620*/  FMUL.FTZ R176, R174, UR39 ;  /* 0x00000027aeb07c20 */ /* 0x000fe20008410000 */
[C---:B------:R-:W-:Y:S01]  /*8630*/  ISETP.GE.AND P1, PT, R14.reuse, R245, PT ;  /* 0x000000f50e00720c */ /* 0x040fe20003f26270 */
[----:B------:R-:W4:Y:S01]  /*8640*/  MUFU.TANH R20, R20 ;  /* 0x0000001400147308 */ /* 0x000f220000002400 */
[----:B------:R-:W-:Y:S01]  /*8650*/  FSEL R33, R165, -INF , !P0 ;  /* 0xff800000a5217808 */ /* 0x000fe20004000000 */
[----:B------:R-:W-:Y:S01]  /*8660*/  FMUL.FTZ R174, R175, UR39 ;  /* 0x00000027afae7c20 */ /* 0x000fe20008410000 */
[CC--:B------:R-:W-:Y:S01]  /*8670*/  ISETP.GE.AND P0, PT, R14.reuse, R239.reuse, PT ;  /* 0x000000ef0e00720c */ /* 0x0c0fe20003f06270 */
[----:B------:R-:W-:Y:S01]  /*8680*/  FMUL.FTZ R165, R171, UR39 ;  /* 0x00000027aba57c20 */ /* 0x000fe20008410000 */
[C---:B------:R-:W-:Y:S01]  /*8690*/  ISETP.LT.OR P1, PT, R14.reuse, R246, P1 ;  /* 0x000000f60e00720c */ /* 0x040fe20000f21670 */
[----:B------:R-:W-:Y:S01]  /*86a0*/  FMUL.FTZ R169, R169, UR39 ;  /* 0x00000027a9a97c20 */ /* 0x000fe20008410000 */
[----:B------:R-:W-:Y:S01]  /*86b0*/  ISETP.LT.OR P0, PT, R14, R244, P0 ;  /* 0x000000f40e00720c */ /* 0x000fe20000701670 */
[----:B------:R-:W5:Y:S01]  /*86c0*/  MUFU.TANH R15, R187 ;  /* 0x000000bb000f7308 */ /* 0x000f620000002400 */
[----:B---3--:R-:W-:Y:S01]  /*86d0*/  FSEL R35, R29, -INF , !P1 ;  /* 0xff8000001d237808 */ /* 0x008fe20004800000 */
[----:B------:R-:W-:Y:S01]  /*86e0*/  VIADD R14, R166, 0x21 ;  /* 0x00000021a60e7836 */ /* 0x000fe20000000000 */
[----:B------:R-:W-:-:S02]  /*86f0*/  ISETP.GE.AND P1, PT, R5, R239, PT ;  /* 0x000000ef0500720c */ /* 0x000fc40003f26270 */
[----:B-1----:R-:W-:Y:S02]  /*8700*/  FSEL R32, R32, -INF , !P0 ;  /* 0xff80000020207808 */ /* 0x002fe40004000000 */
[----:B------:R-:W-:Y:S01]  /*8710*/  ISETP.GE.AND P0, PT, R4, R245, PT ;  /* 0x000000f50400720c */ /* 0x000fe20003f06270 */
[----:B------:R-:W1:Y:S01]  /*8720*/  MUFU.TANH R194, R194 ;  /* 0x000000c200c27308 */ /* 0x000e620000002400 */
[----:B------:R-:W-:Y:S01]  /*8730*/  ISETP.LT.OR P1, PT, R5, R244, P1 ;  /* 0x000000f40500720c */ /* 0x000fe20000f21670 */
[----:B------:R-:W-:Y:S01]  /*8740*/  VIADD R5, R166, 0x20 ;  /* 0x00000020a6057836 */ /* 0x000fe20000000000 */
[----:B--2---:R-:W-:Y:S02]  /*8750*/  FSEL R31, R184, -INF , !P6 ;  /* 0xff800000b81f7808 */ /* 0x004fe40007000000 */
[C---:B------:R-:W-:Y:S02]  /*8760*/  ISETP.LT.OR P0, PT, R4.reuse, R246, P0 ;  /* 0x000000f60400720c */ /* 0x040fe40000701670 */
[----:B------:R-:W-:Y:S01]  /*8770*/  ISETP.GE.AND P6, PT, R4, R239, PT ;  /* 0x000000ef0400720c */ /* 0x000fe20003fc6270 */
[----:B------:R-:W2:Y:S01]  /*8780*/  MUFU.TANH R195, R195 ;  /* 0x000000c300c37308 */ /* 0x000ea20000002400 */
[----:B------:R-:W-:-:S02]  /*8790*/  FSEL R29, R188, -INF , !P0 ;  /* 0xff800000bc1d7808 */ /* 0x000fc40004000000 */
[-C--:B------:R-:W-:Y:S01]  /*87a0*/  ISETP.LT.OR P6, PT, R4, R244.reuse, P6 ;  /* 0x000000f40400720c */ /* 0x080fe200037c1670 */
[----:B------:R-:W-:Y:S01]  /*87b0*/  FMUL.FTZ R4, R179, UR39 ;  /* 0x00000027b3047c20 */ /* 0x000fe20008410000 */
[----:B----4-:R-:W-:Y:S02]  /*87c0*/  FSEL R30, R20, -INF , !P1 ;  /* 0xff800000141e7808 */ /* 0x010fe40004800000 */
[C---:B------:R-:W-:Y:S01]  /*87d0*/  ISETP.GE.AND P0, PT, R5.reuse, R239, PT ;  /* 0x000000ef0500720c */ /* 0x040fe20003f06270 */
[----:B------:R-:W3:Y:S01]  /*87e0*/  MUFU.TANH R0, R0 ;  /* 0x0000000000007308 */ /* 0x000ee20000002400 */
[----:B------:R-:W-:Y:S02]  /*87f0*/  ISETP.GE.AND P1, PT, R5, R245, PT ;  /* 0x000000f50500720c */ /* 0x000fe40003f26270 */
[----:B-----5:R-:W-:Y:S02]  /*8800*/  FSEL R28, R15, -INF , !P6 ;  /* 0xff8000000f1c7808 */ /* 0x020fe40007000000 */
[----:B------:R-:W-:-:S02]  /*8810*/  ISETP.LT.OR P0, PT, R5, R244, P0 ;  /* 0x000000f40500720c */ /* 0x000fc40000701670 */
[-C--:B------:R-:W-:Y:S01]  /*8820*/  ISETP.LT.OR P1, PT, R5, R246.reuse, P1 ;  /* 0x000000f60500720c */ /* 0x080fe20000f21670 */
[----:B------:R-:W4:Y:S01]  /*8830*/  MUFU.TANH R2, R2 ;  /* 0x0000000200027308 */ /* 0x000f220000002400 */
[-C--:B------:R-:W-:Y:S01]  /*8840*/  ISETP.GE.AND P6, PT, R14, R245.reuse, PT ;  /* 0x000000f50e00720c */ /* 0x080fe20003fc6270 */
[----:B------:R-:W-:Y:S01]  /*8850*/  VIADD R5, R166, 0x29 ;  /* 0x00000029a6057836 */ /* 0x000fe20000000000 */
[----:B-1----:R-:W-:Y:S02]  /*8860*/  FSEL R194, R194, -INF , !P0 ;  /* 0xff800000c2c27808 */ /* 0x002fe40004000000 */
[----:B--2---:R-:W-:Y:S02]  /*8870*/  FSEL R195, R195, -INF , !P1 ;  /* 0xff800000c3c37808 */ /* 0x004fe40004800000 */
[----:B------:R-:W-:Y:S01]  /*8880*/  ISETP.LT.OR P6, PT, R14, R246, P6 ;  /* 0x000000f60e00720c */ /* 0x000fe200037c1670 */
[----:B------:R-:W1:Y:S01]  /*8890*/  MUFU.TANH R192, R183 ;  /* 0x000000b700c07308 */ /* 0x000e620000002400 */
[----:B------:R-:W-:-:S02]  /*88a0*/  ISETP.GE.AND P0, PT, R6, R245, PT ;  /* 0x000000f50600720c */ /* 0x000fc40003f06270 */
[-C--:B------:R-:W-:Y:S02]  /*88b0*/  ISETP.GE.AND P1, PT, R14, R239.reuse, PT ;  /* 0x000000ef0e00720c */ /* 0x080fe40003f26270 */
[----:B---3--:R-:W-:Y:S01]  /*88c0*/  FSEL R199, R0, -INF , !P6 ;  /* 0xff80000000c77808 */ /* 0x008fe20007000000 */
[----:B------:R-:W-:Y:S01]  /*88d0*/  VIADD R0, R166, 0x31 ;  /* 0x00000031a6007836 */ /* 0x000fe20000000000 */
[----:B------:R-:W-:Y:S01]  /*88e0*/  ISETP.LT.OR P0, PT, R6, R246, P0 ;  /* 0x000000f60600720c */ /* 0x000fe20000701670 */
[----:B------:R-:W2:Y:S01]  /*88f0*/  MUFU.TANH R190, R178 ;  /* 0x000000b200be7308 */ /* 0x000ea20000002400 */
[-C--:B------:R-:W-:Y:S02]  /*8900*/  ISETP.LT.OR P1, PT, R14, R244.reuse, P1 ;  /* 0x000000f40e00720c */ /* 0x080fe40000f21670 */
[----:B------:R-:W-:Y:S02]  /*8910*/  ISETP.GE.AND P6, PT, R6, R239, PT ;  /* 0x000000ef0600720c */ /* 0x000fe40003fc6270 */
[----:B----4-:R-:W-:Y:S01]  /*8920*/  FSEL R197, R2, -INF , !P0 ;  /* 0xff80000002c57808 */ /* 0x010fe20004000000 */
[----:B------:R-:W-:Y:S01]  /*8930*/  VIADD R2, R166, 0x30 ;  /* 0x00000030a6027836 */ /* 0x000fe20000000000 */
[----:B------:R-:W-:Y:S01]  /*8940*/  ISETP.LT.OR P6, PT, R6, R244, P6 ;  /* 0x000000f40600720c */ /* 0x000fe200037c1670 */
[----:B------:R-:W3:Y:S01]  /*8950*/  MUFU.TANH R193, R177 ;  /* 0x000000b100c17308 */ /* 0x000ee20000002400 */
[----:B-1----:R-:W-:-:S02]  /*8960*/  FSEL R192, R192, -INF , !P1 ;  /* 0xff800000c0c07808 */ /* 0x002fc40004800000 */
[C---:B------:R-:W-:Y:S02]  /*8970*/  ISETP.GE.AND P1, PT, R5.reuse, R245, PT ;  /* 0x000000f50500720c */ /* 0x040fe40003f26270 */
[C---:B------:R-:W-:Y:S02]  /*8980*/  ISETP.GE.AND P0, PT, R5.reuse, R239, PT ;  /* 0x000000ef0500720c */ /* 0x040fe40003f06270 */
[C---:B------:R-:W-:Y:S01]  /*8990*/  ISETP.LT.OR P1, PT, R5.reuse, R246, P1 ;  /* 0x000000f60500720c */ /* 0x040fe20000f21670 */
[----:B------:R-:W1:Y:S01]  /*89a0*/  MUFU.TANH R4, R4 ;  /* 0x0000000400047308 */ /* 0x000e620000002400 */
[----:B--2---:R-:W-:Y:S02]  /*89b0*/  FSEL R190, R190, -INF , !P6 ;  /* 0xff800000bebe7808 */ /* 0x004fe40007000000 */
[----:B------:R-:W-:Y:S02]  /*89c0*/  ISETP.GE.AND P6, PT, R2, R245, PT ;  /* 0x000000f50200720c */ /* 0x000fe40003fc6270 */
[----:B------:R-:W-:-:S02]  /*89d0*/  ISETP.LT.OR P0, PT, R5, R244, P0 ;  /* 0x000000f40500720c */ /* 0x000fc40000701670 */
[C---:B------:R-:W-:Y:S01]  /*89e0*/  ISETP.LT.OR P6, PT, R2.reuse, R246, P6 ;  /* 0x000000f60200720c */ /* 0x040fe200037c1670 */
[----:B------:R-:W2:Y:S01]  /*89f0*/  MUFU.TANH R183, R172 ;  /* 0x000000ac00b77308 */ /* 0x000ea20000002400 */
[----:B---3--:R-:W-:Y:S02]  /*8a00*/  FSEL R193, R193, -INF , !P1 ;  /* 0xff800000c1c17808 */ /* 0x008fe40004800000 */
[----:B------:R-:W-:-:S04]  /*8a10*/  ISETP.GE.AND P1, PT, R2, R239, PT ;  /* 0x000000ef0200720c */ /* 0x000fc80003f26270 */
[----:B------:R-:W-:Y:S01]  /*8a20*/  ISETP.LT.OR P1, PT, R2, R244, P1 ;  /* 0x000000f40200720c */ /* 0x000fe20000f21670 */
[----:B------:R-:W3:Y:S01]  /*8a30*/  MUFU.TANH R176, R176 ;  /* 0x000000b000b07308 */ /* 0x000ee20000002400 */
[----:B-1----:R-:W-:Y:S01]  /*8a40*/  FSEL R188, R4, -INF , !P0 ;  /* 0xff80000004bc7808 */ /* 0x002fe20004000000 */
[----:B------:R-:W-:Y:S01]  /*8a50*/  FMUL.FTZ R2, R170, UR39 ;  /* 0x00000027aa027c20 */ /* 0x000fe20008410000 */
[----:B------:R-:W-:-:S04]  /*8a60*/  ISETP.GE.AND P0, PT, R0, R245, PT ;  /* 0x000000f50000720c */ /* 0x000fc80003f06270 */
[C---:B------:R-:W-:Y:S01]  /*8a70*/  ISETP.LT.OR P0, PT, R0.reuse, R246, P0 ;  /* 0x000000f60000720c */ /* 0x040fe20000701670 */
[----:B------:R-:W1:Y:S01]  /*8a80*/  MUFU.TANH R173, R173 ;  /* 0x000000ad00ad7308 */ /* 0x000e620000002400 */
[----:B--2---:R-:W-:Y:S02]  /*8a90*/  FSEL R183, R183, -INF , !P6 ;  /* 0xff800000b7b77808 */ /* 0x004fe40007000000 */
[----:B------:R-:W-:-:S04]  /*8aa0*/  ISETP.GE.AND P6, PT, R0, R239, PT ;  /* 0x000000ef0000720c */ /* 0x000fc80003fc6270 */
[----:B------:R-:W-:Y:S01]  /*8ab0*/  ISETP.LT.OR P6, PT, R0, R244, P6 ;  /* 0x000000f40000720c */ /* 0x000fe200037c1670 */
[----:B------:R-:W2:Y:S01]  /*8ac0*/  MUFU.TANH R174, R174 ;  /* 0x000000ae00ae7308 */ /* 0x000ea20000002400 */
[----:B------:R-:W-:Y:S01]  /*8ad0*/  VIADD R0, R166, 0x38 ;  /* 0x00000038a6007836 */ /* 0x000fe20000000000 */
[----:B---3--:R-:W-:Y:S01]  /*8ae0*/  FSEL R176, R176, -INF , !P1 ;  /* 0xff800000b0b07808 */ /* 0x008fe20004800000 */
[----:B------:R-:W-:Y:S01]  /*8af0*/  VIADD R166, R166, 0x39 ;  /* 0x00000039a6a67836 */ /* 0x000fe20000000000 */
[----:B------:R-:W-:Y:S02]  /*8b00*/  BAR.SYNC.DEFER_BLOCKING 0x0 ;  /* 0x0000000000007b1d */ /* 0x000fe40000010000 */
[C---:B------:R-:W-:Y:S02]  /*8b10*/  ISETP.GE.AND P1, PT, R0.reuse, R245, PT ;  /* 0x000000f50000720c */ /* 0x040fe40003f26270 */
[----:B-1----:R-:W-:Y:S02]  /*8b20*/  FSEL R181, R173, -INF , !P0 ;  /* 0xff800000adb57808 */ /* 0x002fe40004000000 */
[----:B------:R-:W1:Y:S01]  /*8b30*/  MUFU.TANH R179, R168 ;  /* 0x000000a800b37308 */ /* 0x000e620000002400 */
[----:B------:R-:W-:-:S02]  /*8b40*/  ISETP.LT.OR P1, PT, R0, R246, P1 ;  /* 0x000000f60000720c */ /* 0x000fc40000f21670 */
[----:B------:R-:W-:Y:S02]  /*8b50*/  ISETP.GE.AND P0, PT, R0, R239, PT ;  /* 0x000000ef0000720c */ /* 0x000fe40003f06270 */
[----:B--2---:R-:W-:-:S03]  /*8b60*/  FSEL R174, R174, -INF , !P6 ;  /* 0xff800000aeae7808 */ /* 0x004fc60007000000 */
[----:B------:R-:W2:Y:S01]  /*8b70*/  MUFU.TANH R2, R2 ;  /* 0x0000000200027308 */ /* 0x000ea20000002400 */
[----:B------:R-:W-:Y:S02]  /*8b80*/  ISETP.GE.AND P6, PT, R166, R245, PT ;  /* 0x000000f5a600720c */ /* 0x000fe40003fc6270 */
[----:B------:R-:W-:Y:S02]  /*8b90*/  ISETP.LT.OR P0, PT, R0, R244, P0 ;  /* 0x000000f40000720c */ /* 0x000fe40000701670 */
[----:B------:R-:W-:-:S03]  /*8ba0*/  ISETP.LT.OR P6, PT, R166, R246, P6 ;  /* 0x000000f6a600720c */ /* 0x000fc600037c1670 */
[----:B------:R-:W3:Y:S01]  /*8bb0*/  MUFU.TANH R177, R169 ;  /* 0x000000a900b17308 */ /* 0x000ee20000002400 */
[----:B-1----:R-:W-:Y:S02]  /*8bc0*/  FSEL R179, R179, -INF , !P1 ;  /* 0xff800000b3b37808 */ /* 0x002fe40004800000 */
[----:B------:R-:W-:-:S04]  /*8bd0*/  ISETP.GE.AND P1, PT, R166, R239, PT ;  /* 0x000000efa600720c */ /* 0x000fc80003f26270 */
[----:B------:R-:W-:Y:S01]  /*8be0*/  ISETP.LT.OR P1, PT, R166, R244, P1 ;  /* 0x000000f4a600720c */ /* 0x000fe20000f21670 */
[----:B------:R-:W1:Y:S01]  /*8bf0*/  MUFU.TANH R165, R165 ;  /* 0x000000a500a57308 */ /* 0x000e620000002400 */
[----:B--2---:R-:W-:Y:S02]  /*8c00*/  FSEL R166, R2, -INF , !P0 ;  /* 0xff80000002a67808 */ /* 0x004fe40004000000 */
[----:B------:R-:W-:Y:S02]  /*8c10*/  PLOP3.LUT P0, PT, PT, PT, UP0, 0x80, 0x0 ;  /* 0x000000000000781c */ /* 0x000fe40003f0f008 */
[----:B---3--:R-:W-:Y:S02]  /*8c20*/  FSEL R177, R177, -INF , !P6 ;  /* 0xff800000b1b17808 */ /* 0x008fe40007000000 */
[----:B-1----:R-:W-:-:S09]  /*8c30*/  FSEL R165, R165, -INF , !P1 ;  /* 0xff800000a5a57808 */ /* 0x002fd20004800000 */
[----:B------:R-:W-:Y:S05]  /*8c40*/  @!P0 BRA `(.L_x_2225) ;  /* 0x0000000400448947 */ /* 0x000fea0003800000 */
        /* <DEDUP_REMOVED lines=79> */
.L_x_2227:
[----:B------:R-:W-:Y:S05]  /*9140*/  BSYNC B0 ;  /* 0x0000000000007941 */ /* 0x000fea0003800000 */
.L_x_2226:
[----:B------:R-:W0:Y:S02]  /*9150*/  LDGDEPBAR ;  /* 0x00000000000079af */ /* 0x000e240000000000 */
.L_x_2225:
[----:B--2---:R-:W-:Y:S01]  /*9160*/  FMNMX.FTZ R6, R164, R27, !PT ;  /* 0x0000001ba4067209 */ /* 0x004fe20007810000 */
[----:B------:R-:W-:Y:S01]  /*9170*/  LDSM.16.MT88.4 R16, [R221+0x18000] ;  /* 0x01800000dd10783b */ /* 0x000fe20000004200 */
[----:B-1----:R-:W-:Y:S02]  /*9180*/  FMNMX.FTZ R5, R3, R26, !PT ;  /* 0x0000001a03057209 */ /* 0x002fe40007810000 */
        /* <DEDUP_REMOVED lines=39> */
[C---:B------:R-:W-:Y:S01]  /*9400*/  FMUL.FTZ R178, R2.reuse, UR23 ;  /* 0x0000001702b27c20 */ /* 0x040fe20008410000 */
[----:B--2---:R-:W-:Y:S02]  /*9410*/  FMNMX.FTZ R0, R5, R0, !PT ;  /* 0x0000000005007209 */ /* 0x004fe40007810000 */
[----:B------:R-:W-:Y:S02]  /*9420*/  FSEL R5, R2, RZ, P6 ;  /* 0x000000ff02057208 */ /* 0x000fe40003000000 */
[----:B------:R-:W-:Y:S02]  /*9430*/  FSEL R178, R178, RZ, P6 ;  /* 0x000000ffb2b27208 */ /* 0x000fe40003000000 */
[----:B------:R-:W-:Y:S01]  /*9440*/  FSETP.NEU.FTZ.AND P1, PT, R0, -INF , PT ;  /* 0xff8000000000780b */ /* 0x000fe20003f3d000 */
[----:B------:R-:W-:Y:S02]  /*9450*/  FADD.FTZ R4, R164, -R5 ;  /* 0x80000005a4047221 */ /* 0x000fe40000010000 */
[--C-:B------:R-:W-:Y:S01]  /*9460*/  FFMA.FTZ R171, R167, UR23, -R178.reuse ;  /* 0x00000017a7ab7c23 */ /* 0x100fe200080108b2 */
[C---:B------:R-:W-:Y:S01]  /*9470*/  FMUL.FTZ R167, R0.reuse, UR23 ;  /* 0x0000001700a77c20 */ /* 0x040fe20008410000 */
[--C-:B------:R-:W-:Y:S01]  /*9480*/  FFMA.FTZ R172, R27, UR23, -R178.reuse ;  /* 0x000000171bac7c23 */ /* 0x100fe200080108b2 */
[--C-:B------:R-:W-:Y:S01]  /*9490*/  FFMA.FTZ R169, R25, UR23, -R178.reuse ;  /* 0x0000001719a97c23 */ /* 0x100fe200080108b2 */
[----:B------:R-:W-:Y:S01]  /*94a0*/  FSEL R6, R0, RZ, P1 ;  /* 0x000000ff00067208 */ /* 0x000fe20000800000 */
[----:B------:R-:W-:Y:S01]  /*94b0*/  FFMA.FTZ R170, R185, UR23, -R178 ;  /* 0x00000017b9aa7c23 */ /* 0x000fe200080108b2 */
[----:B------:R-:W-:Y:S01]  /*94c0*/  FSEL R167, R167, RZ, P1 ;  /* 0x000000ffa7a77208 */ /* 0x000fe20000800000 */
[----:B------:R-:W-:Y:S01]  /*94d0*/  FMUL.FTZ R175, R4, UR23 ;  /* 0x0000001704af7c20 */ /* 0x000fe20008410000 */
[----:B------:R-:W-:Y:S01]  /*94e0*/  MUFU.EX2 R172, R172 ;  /* 0x000000ac00ac7308 */ /* 0x000fe20000000800 */
[----:B------:R-:W-:Y:S01]  /*94f0*/  FADD.FTZ R6, R3, -R6 ;  /* 0x8000000603067221 */ /* 0x000fe20000010000 */
[--C-:B------:R-:W-:Y:S01]  /*9500*/  FFMA.FTZ R185, R35, UR23, -R178.reuse ;  /* 0x0000001723b97c23 */ /* 0x100fe200080108b2 */
[--C-:B------:R-:W-:Y:S01]  /*9510*/  FFMA.FTZ R168, R26, UR23, -R167.reuse ;  /* 0x000000171aa87c23 */ /* 0x100fe200080108a7 */
[--C-:B------:R-:W-:Y:S01]  /*9520*/  FFMA.FTZ R14, R24, UR23, -R167.reuse ;  /* 0x00000017180e7c23 */ /* 0x100fe200080108a7 */
[--C-:B------:R-:W-:Y:S01]  /*9530*/  FFMA.FTZ R15, R180, UR23, -R167.reuse ;  /* 0x00000017b40f7c23 */ /* 0x100fe200080108a7 */
[----:B------:R-:W1:Y:S01]  /*9540*/  LDSM.16.MT88.4 R24, [R224+0x18000] ;  /* 0x01800000e018783b */ /* 0x000e620000004200 */
        /* <DEDUP_REMOVED lines=27> */
[----:B------:R-:W-:Y:S01]  /*9700*/  FFMA.FTZ R178, R177, UR23, -R178 ;  /* 0x00000017b1b27c23 */ /* 0x000fe200080108b2 */
[--C-:B------:R-:W-:Y:S01]  /*9710*/  FFMA.FTZ R177, R174, UR23, -R167.reuse ;  /* 0x00000017aeb17c23 */ /* 0x100fe200080108a7 */
        /* <DEDUP_REMOVED lines=191> */
[----:B------:R-:W3:Y:S06]  /*a310*/  LDSM.16.MT88.4 R20, [R222+0x1e000] ;  /* 0x01e00000de14783b */ /* 0x000eec0000004200 */
[----:B------:R-:W-:Y:S08]  /*a320*/  MUFU.EX2 R195, R195 ;  /* 0x000000c300c37308 */ /* 0x000ff00000000800 */
[----:B------:R-:W4:Y:S01]  /*a330*/  MUFU.EX2 R196, R196 ;  /* 0x000000c400c47308 */ /* 0x000f220000000800 */
[C---:B-1----:R-:W-:Y:S06]  /*a340*/  HMMA.16816.F32 R100, R4.reuse, R24, R100 ;  /* 0x000000180464723c */ /* 0x042fec0000001864 */
[C---:B------:R-:W-:Y:S01]  /*a350*/  HMMA.16816.F32 R104, R4.reuse, R26, R104 ;  /* 0x0000001a0468723c */ /* 0x040fe20000001868 */
[----:B------:R-:W1:Y:S01]  /*a360*/  LDSM.16.MT88.4 R24, [R220+0x1e000] ;  /* 0x01e00000dc18783b */ /* 0x000e620000004200 */
[----:B------:R-:W-:Y:S04]  /*a370*/  MUFU.EX2 R197, R197 ;  /* 0x000000c500c57308 */ /* 0x000fe80000000800 */
        /* <DEDUP_REMOVED lines=8> */
[----:B------:R-:W3:Y:S08]  /*a400*/  MUFU.EX2 R192, R192 ;  /* 0x000000c000c07308 */ /* 0x000ef00000000800 */
[----:B------:R-:W-:Y:S01]  /*a410*/  MUFU.EX2 R190, R190 ;  /* 0x000000be00be7308 */ /* 0x000fe20000000800 */
[C---:B-1----:R-:W-:Y:S07]  /*a420*/  HMMA.16816.F32 R124, R4.reuse, R24, R124 ;  /* 0x00000018047c723c */ /* 0x042fee000000187c */
[----:B------:R-:W1:Y:S01]  /*a430*/  MUFU.EX2 R199, R199 ;  /* 0x000000c700c77308 */ /* 0x000e620000000800 */
[----:B------:R-:W-:Y:S01]  /*a440*/  HMMA.16816.F32 R128, R4, R26, R128 ;  /* 0x0000001a0480723c */ /* 0x000fe20000001880 */
[----:B------:R-:W1:Y:S06]  /*a450*/  LDSM.16.MT88.4 R24, [R224+0x1a800] ;  /* 0x01a80000e018783b */ /* 0x000e6c0000004200 */
[----:B------:R-:W-:Y:S01]  /*a460*/  MUFU.EX2 R183, R183 ;  /* 0x000000b700b77308 */ /* 0x000fe20000000800 */
[----:B------:R-:W-:Y:S01]  /*a470*/  F2FP.F16.F32.PACK_AB R4, R185, R180 ;  /* 0x000000b4b904723e */ /* 0x000fe200000000ff */
[----:B------:R-:W-:Y:S01]  /*a480*/  FADD.FTZ R180, R180, R169 ;  /* 0x000000a9b4b47221 */ /* 0x000fe20000010000 */
[----:B--2---:R-:W-:Y:S01]  /*a490*/  F2FP.F16.F32.PACK_AB R5, R189, R184 ;  /* 0x000000b8bd05723e */ /* 0x004fe200000000ff */
[----:B------:R-:W-:Y:S01]  /*a4a0*/  FADD.FTZ R184, R184, R173 ;  /* 0x000000adb8b87221 */ /* 0x000fe20000010000 */
[----:B------:R-:W-:-:S03]  /*a4b0*/  F2FP.F16.F32.PACK_AB R6, R187, R182 ;  /* 0x000000b6bb06723e */ /* 0x000fc600000000ff */
[----:B------:R-:W2:Y:S01]  /*a4c0*/  MUFU.EX2 R188, R188 ;  /* 0x000000bc00bc7308 */ /* 0x000ea20000000800 */
[----:B----4-:R-:W-:Y:S01]  /*a4d0*/  F2FP.F16.F32.PACK_AB R7, R191, R186 ;  /* 0x000000babf07723e */ /* 0x010fe200000000ff */
[----:B------:R-:W-:Y:S01]  /*a4e0*/  FADD.FTZ R185, R185, R180 ;  /* 0x000000b4b9b97221 */ /* 0x000fe20000010000 */
[----:B------:R-:W-:-:S03]  /*a4f0*/  FADD.FTZ R189, R189, R184 ;  /* 0x000000b8bdbd7221 */ /* 0x000fc60000010000 */
[----:B------:R-:W-:Y:S02]  /*a500*/  FADD.FTZ R14, R182, R185 ;  /* 0x000000b9b60e7221 */ /* 0x000fe40000010000 */
[----:B-----5:R-:W-:Y:S01]  /*a510*/  HMMA.16816.F32 R152, R4, R16, R152 ;  /* 0x000000100498723c */ /* 0x020fe20000001898 */
[----:B------:R-:W-:Y:S01]  /*a520*/  MUFU.EX2 R179, R179 ;  /* 0x000000b300b37308 */ /* 0x000fe20000000800 */
[----:B------:R-:W-:-:S04]  /*a530*/  FADD.FTZ R14, R187, R14 ;  /* 0x0000000ebb0e7221 */ /* 0x000fc80000010000 */
[C---:B------:R-:W-:Y:S01]  /*a540*/  HMMA.16816.F32 R148, R4.reuse, R18, R148 ;  /* 0x000000120494723c */ /* 0x040fe20000001894 */
[----:B------:R-:W4:Y:S02]  /*a550*/  LDSM.16.MT88.4 R16, [R221+0x1a800] ;  /* 0x01a80000dd10783b */ /* 0x000f240000004200 */
[----:B------:R-:W-:Y:S03]  /*a560*/  MUFU.EX2 R178, R178 ;  /* 0x000000b200b27308 */ /* 0x000fe60000000800 */
[C---:B---3--:R-:W-:Y:S05]  /*a570*/  HMMA.16816.F32 R160, R4.reuse, R20, R160 ;  /* 0x0000001404a0723c */ /* 0x048fea00000018a0 */
[----:B------:R-:W-:Y:S01]  /*a580*/  MUFU.EX2 R176, R176 ;  /* 0x000000b000b07308 */ /* 0x000fe20000000800 */
[C---:B------:R-:W-:Y:S01]  /*a590*/  HMMA.16816.F32 R156, R4.reuse, R22, R156 ;  /* 0x00000016049c723c */ /* 0x040fe2000000189c */
[----:B------:R-:W3:Y:S05]  /*a5a0*/  LDSM.16.MT88.4 R20, [R222+0x1a800] ;  /* 0x01a80000de14783b */ /* 0x000eea0000004200 */
[C---:B------:R-:W-:Y:S01]  /*a5b0*/  HMMA.16816.F32 R136, R4.reuse, R28, R136 ;  /* 0x0000001c0488723c */ /* 0x040fe20000001888 */
[----:B------:R-:W5:Y:S05]  /*a5c0*/  MUFU.EX2 R177, R177 ;  /* 0x000000b100b17308 */ /* 0x000f6a0000000800 */
[C---:B------:R-:W-:Y:S01]  /*a5d0*/  HMMA.16816.F32 R132, R4.reuse, R30, R132 ;  /* 0x0000001e0484723c */ /* 0x040fe20000001884 */
[----:B------:R-:W2:Y:S02]  /*a5e0*/  LDSM.16.MT88.4 R28, [R224+0x1c800] ;  /* 0x01c80000e01c783b */ /* 0x000ea40000004200 */
[----:B------:R-:W-:Y:S03]  /*a5f0*/  MUFU.EX2 R174, R174 ;  /* 0x000000ae00ae7308 */ /* 0x000fe60000000800 */
[C---:B-1----:R-:W-:Y:S05]  /*a600*/  HMMA.16816.F32 R36, R4.reuse, R24, R36 ;  /* 0x000000180424723c */ /* 0x042fea0000001824 */
[----:B------:R-:W1:Y:S01]  /*a610*/  MUFU.EX2 R181, R181 ;  /* 0x000000b500b57308 */ /* 0x000e620000000800 */
        /* <DEDUP_REMOVED lines=32> */
[C---:B-----5:R-:W-:Y:S06]  /*a820*/  HMMA.16816.F32 R108, R4.reuse, R24, R108 ;  /* 0x00000018046c723c */ /* 0x060fec000000186c */
[C---:B------:R-:W-:Y:S01]  /*a830*/  HMMA.16816.F32 R112, R4.reuse, R26, R112 ;  /* 0x0000001a0470723c */ /* 0x040fe20000001870 */
[----:B------:R-:W5:Y:S05]  /*a840*/  LDSM.16.MT88.4 R24, [R222+0x19000] ;  /* 0x01900000de18783b */ /* 0x000f6a0000004200 */
        /* <DEDUP_REMOVED lines=8> */
[----:B------:R-:W-:-:S03]  /*a8d0*/  F2FP.F16.F32.PACK_AB R7, R199, R190 ;  /* 0x000000bec707723e */ /* 0x000fc600000000ff */
[----:B------:R-:W-:-:S04]  /*a8e0*/  FADD.FTZ R197, R197, R196 ;  /* 0x000000c4c5c57221 */ /* 0x000fc80000010000 */
[----:B--2---:R-:W-:Y:S01]  /*a8f0*/  HMMA.16816.F32 R160, R4, R28, R160 ;  /* 0x0000001c04a0723c */ /* 0x004fe200000018a0 */
[----:B------:R-:W-:-:S05]  /*a900*/  FADD.FTZ R198, R198, R197 ;  /* 0x000000c5c6c67221 */ /* 0x000fca0000010000 */
        /* <DEDUP_REMOVED lines=57> */
[----:B------:R-:W1:Y:S04]  /*aca0*/  LDSM.16.MT88.4 R16, [R224+0x1d800] ;  /* 0x01d80000e010783b */ /* 0x000e680000004200 */
[----:B------:R-:W-:Y:S01]  /*acb0*/  STL [R1+0x10], R234 ;  /* 0x000010ea01007387 */ /* 0x000fe20000100800 */
[C---:B-----5:R-:W-:Y:S06]  /*acc0*/  HMMA.16816.F32 R160, R4.reuse, R24, R160 ;  /* 0x0000001804a0723c */ /* 0x060fec00000018a0 */
[C---:B------:R-:W-:Y:S01]  /*acd0*/  HMMA.16816.F32 R156, R4.reuse, R26, R156 ;  /* 0x0000001a049c723c */ /* 0x040fe2000000189c */
[----:B------:R-:W4:Y:S05]  /*ace0*/  LDSM.16.MT88.4 R24, [R222+0x1b800] ;  /* 0x01b80000de18783b */ /* 0x000f2a0000004200 */
        /* <DEDUP_REMOVED lines=12> */
[C---:B----4-:R-:W-:Y:S06]  /*adb0*/  HMMA.16816.F32 R44, R4.reuse, R24, R44 ;  /* 0x00000018042c723c */ /* 0x050fec000000182c */
[C---:B------:R-:W-:Y:S01]  /*adc0*/  HMMA.16816.F32 R48, R4.reuse, R26, R48 ;  /* 0x0000001a0430723c */ /* 0x040fe20000001830 */
[----:B------:R-:W-:Y:S05]  /*add0*/  LDSM.16.MT88.4 R24, [R224+0x1f800] ;  /* 0x01f80000e018783b */ /* 0x000fea0000004200 */
[C---:B------:R-:W-:Y:S06]  /*ade0*/  HMMA.16816.F32 R52, R4.reuse, R164, R52 ;  /* 0x000000a40434723c */ /* 0x040fec0000001834 */
[C---:B------:R-:W-:Y:S01]  /*adf0*/  HMMA.16816.F32 R56, R4.reuse, R166, R56 ;  /* 0x000000a60438723c */ /* 0x040fe20000001838 */
[----:B------:R-:W3:Y:S05]  /*ae00*/  LDSM.16.MT88.4 R164, [R221+0x1d800] ;  /* 0x01d80000dda4783b */ /* 0x000eea0000004200 */
[C---:B-1----:R-:W-:Y:S06]  /*ae10*/  HMMA.16816.F32 R116, R4.reuse, R16, R116 ;  /* 0x000000100474723c */ /* 0x042fec0000001874 */
[----:B------:R-:W-:Y:S01]  /*ae20*/  HMMA.16816.F32 R60, R4, R20, R60 ;  /* 0x00000014043c723c */ /* 0x000fe2000000183c */
[----:B------:R-:W-:-:S04]  /*ae30*/  FADD.FTZ R16, R186, R189 ;  /* 0x000000bdba107221 */ /* 0x000fc80000010000 */
[----:B------:R-:W-:Y:S01]  /*ae40*/  FADD.FTZ R16, R191, R16 ;  /* 0x00000010bf107221 */ /* 0x000fe20000010000 */
[----:B------:R-:W-:Y:S01]  /*ae50*/  HMMA.16816.F32 R64, R4, R22, R64 ;  /* 0x000000160440723c */ /* 0x000fe20000001840 */
[----:B------:R-:W1:Y:S02]  /*ae60*/  LDSM.16.MT88.4 R20, [R222+0x1f800] ;  /* 0x01f80000de14783b */ /* 0x000e640000004200 */
[----:B------:R-:W-:-:S03]  /*ae70*/  FADD.FTZ R3, R193, R16 ;  /* 0x00000010c1037221 */ /* 0x000fc60000010000 */
[----:B------:R-:W-:Y:S01]  /*ae80*/  HMMA.16816.F32 R92, R4, R28, R92 ;  /* 0x0000001c045c723c */ /* 0x000fe2000000185c */
[----:B------:R-:W-:-:S04]  /*ae90*/  FADD.FTZ R3, R192, R3 ;  /* 0x00000003c0037221 */ /* 0x000fc80000010000 */
[----:B------:R-:W-:Y:S01]  /*aea0*/  FADD.FTZ R190, R190, R3 ;  /* 0x00000003bebe7221 */ /* 0x000fe20000010000 */
[----:B------:R-:W-:Y:S01]  /*aeb0*/  HMMA.16816.F32 R96, R4, R30, R96 ;  /* 0x0000001e0460723c */ /* 0x000fe20000001860 */
[----:B------:R-:W4:Y:S01]  /*aec0*/  LDSM.16.MT88.4 R28, [R220+0x1f800] ;  /* 0x01f80000dc1c783b */ /* 0x000f220000004200 */
[----:B------:R-:W-:Y:S01]  /*aed0*/  MOV R3, R0 ;  /* 0x0000000000037202 */ /* 0x000fe20000000f00 */
[----:B------:R-:W-:-:S03]  /*aee0*/  FADD.FTZ R199, R199, R190 ;  /* 0x000000bec7c77221 */ /* 0x000fc60000010000 */
[----:B--2---:R-:W-:Y:S01]  /*aef0*/  HMMA.16816.F32 R76, R4, R32, R76 ;  /* 0x00000020044c723c */ /* 0x004fe2000000184c */
[----:B------:R-:W-:-:S04]  /*af00*/  FADD.FTZ R176, R176, R199 ;  /* 0x000000c7b0b07221 */ /* 0x000fc80000010000 */
[----:B------:R-:W-:Y:S01]  /*af10*/  FADD.FTZ R177, R177, R176 ;  /* 0x000000b0b1b17221 */ /* 0x000fe20000010000 */
[----:B------:R-:W-:Y:S03]  /*af20*/  HMMA.16816.F32 R80, R4, R34, R80 ;  /* 0x000000220450723c */ /* 0x000fe60000001850 */
[----:B------:R-:W-:-:S03]  /*af30*/  FADD.FTZ R174, R174, R177 ;  /* 0x000000b1aeae7221 */ /* 0x000fc60000010000 */
[----:B---3--:R-:W-:Y:S01]  /*af40*/  HMMA.16816.F32 R84, R4, R164, R84 ;  /* 0x000000a40454723c */ /* 0x008fe20000001854 */
[----:B------:R-:W-:-:S05]  /*af50*/  FADD.FTZ R232, R181, R174 ;  /* 0x000000aeb5e87221 */ /* 0x000fca0000010000 */
[----:B------:R2:W-:Y:S01]  /*af60*/  STL [R1+0x4], R232 ;  /* 0x000004e801007387 */ /* 0x0005e20000100800 */
[----:B------:R-:W-:Y:S01]  /*af70*/  HMMA.16816.F32 R88, R4, R166, R88 ;  /* 0x000000a60458723c */ /* 0x000fe20000001858 */
[----:B------:R-:W-:-:S05]  /*af80*/  MOV R164, R2 ;  /* 0x0000000200a47202 */ /* 0x000fca0000000f00 */
[C---:B------:R-:W-:Y:S06]  /*af90*/  HMMA.16816.F32 R100, R4.reuse, R24, R100 ;  /* 0x000000180464723c */ /* 0x040fec0000001864 */
[C---:B------:R-:W-:Y:S06]  /*afa0*/  HMMA.16816.F32 R104, R4.reuse, R26, R104 ;  /* 0x0000001a0468723c */ /* 0x040fec0000001868 */
[C---:B-1----:R-:W-:Y:S06]  /*afb0*/  HMMA.16816.F32 R108, R4.reuse, R20, R108 ;  /* 0x00000014046c723c */ /* 0x042fec000000186c */
[C---:B------:R-:W-:Y:S06]  /*afc0*/  HMMA.16816.F32 R112, R4.reuse, R22, R112 ;  /* 0x000000160470723c */ /* 0x040fec0000001870 */
[C---:B------:R-:W-:Y:S06]  /*afd0*/  HMMA.16816.F32 R120, R4.reuse, R18, R120 ;  /* 0x000000120478723c */ /* 0x040fec0000001878 */
[C---:B----4-:R-:W-:Y:S06]  /*afe0*/  HMMA.16816.F32 R124, R4.reuse, R28, R124 ;  /* 0x0000001c047c723c */ /* 0x050fec000000187c */
[----:B------:R-:W-:Y:S01]  /*aff0*/  HMMA.16816.F32 R128, R4, R30, R128 ;  /* 0x0000001e0480723c */ /* 0x000fe20000001880 */
[----:B------:R-:W-:-:S08]  /*b000*/  NOP ;  /* 0x0000000000007918 */ /* 0x000fd00000000000 */
[----:B--2---:R-:W-:-:S15]  /*b010*/  @!P0 BRA `(.L_x_2224) ;  /* 0x0000004000408947 */ /* 0x004fde0003800000 */
        /* <DEDUP_REMOVED lines=10> */
[----:B------:R-:W-:Y:S02]  /*b0c0*/  MOV R22, UR6 ;  /* 0x0000000600167c02 */ /* 0x000fe40008000f00 */
[----:B------:R-:W-:Y:S01]  /*b0d0*/  MOV R23, UR7 ;  /* 0x0000000700177c02 */ /* 0x000fe20008000f00 */
[----:B------:R-:W-:Y:S01]  /*b0e0*/  UIADD3 UR4, UR7, UR4, URZ ;  /* 0x0000000407047290 */ /* 0x000fe2000fffe03f */
[----:B------:R-:W-:Y:S02]  /*b0f0*/  LEA R3, P0, R22, R8, 0x6 ;  /* 0x0000000816037211 */ /* 0x000fe400078030ff */
[----:B------:R-:W3:Y:S03]  /*b100*/  @!P3 LDC.64 R20, c[0x0][0x220] ;  /* 0x00008800ff14bb82 */ /* 0x000ee60000000a00 */
[----:B------:R-:W-:-:S02]  /*b110*/  MOV R15, UR4 ;  /* 0x00000004000f7c02 */ /* 0x000fc40008000f00 */
[C---:B-1----:R-:W-:Y:S02]  /*b120*/  @!P5 LEA R26, P1, R3.reuse, R6, 0x1 ;  /* 0x00000006031ad211 */ /* 0x042fe400078208ff */
[----:B------:R-:W-:Y:S01]  /*b130*/  LEA.HI.X R22, R22, R11, R15, 0x6, P0 ;  /* 0x0000000b16167211 */ /* 0x000fe200000f340f */
[----:B------:R-:W1:Y:S01]  /*b140*/  @!P2 LDC.64 R18, c[0x0][0x220] ;  /* 0x00008800ff12ab82 */ /* 0x000e620000000a00 */
[----:B------:R-:W-:Y:S02]  /*b150*/  @P5 STS.128 [R238+0x18000], RZ ;  /* 0x018000ffee005388 */ /* 0x000fe40000000c00 */
[----:B------:R-:W-:-:S05]  /*b160*/  @!P5 LEA.HI.X R27, R3, R7, R22, 0x1, P1 ;  /* 0x00000007031bd211 */ /* 0x000fca00008f0c16 */
[----:B------:R-:W4:Y:S01]  /*b170*/  @!P5 LDC.64 R16, c[0x0][0x220] ;  /* 0x00008800ff10db82 */ /* 0x000f220000000a00 */
[C---:B--2---:R-:W-:Y:S01]  /*b180*/  @!P4 LEA R24, P0, R3.reuse, R4, 0x1 ;  /* 0x000000040318c211 */ /* 0x044fe200078008ff */
[----:B------:R-:W-:Y:S01]  /*b190*/  @!PT LDS RZ, [RZ] ;  /* 0x00000000fffff984 */ /* 0x000fe20000000800 */
[----:B------:R-:W-:Y:S01]  /*b1a0*/  @!PT LDS RZ, [RZ] ;  /* 0x00000000fffff984 */ /* 0x000fe20000000800 */
[----:B------:R-:W-:Y:S01]  /*b1b0*/  @!PT LDS RZ, [RZ] ;  /* 0x00000000fffff984 */ /* 0x000fe20000000800 */
[----:B------:R2:W-:Y:S03]  /*b1c0*/  @!P5 LDGSTS.E.BYPASS.LTC128B.128 [R238+0x18000], desc[UR30][R26.64] ;  /* 0x180000001aeedfae */ /* 0x0005e6000b901d5e */
[C---:B------:R-:W-:Y:S01]  /*b1d0*/  @!P4 LEA.HI.X R25, R3.reuse, R5, R22, 0x1, P0 ;  /* 0x000000050319c211 */ /* 0x040fe200000f0c16 */
[----:B------:R-:W-:Y:S02]  /*b1e0*/  @P4 STS.128 [R238+0x1a000], RZ ;  /* 0x01a000ffee004388 */ /* 0x000fe40000000c00 */
[----:B------:R-:W5:Y:S01]  /*b1f0*/  @!P4 LDC.64 R14, c[0x0][0x220] ;  /* 0x00008800ff0ecb82 */ /* 0x000f620000000a00 */
[C---:B---3--:R-:W-:Y:S01]  /*b200*/  @!P3 LEA R28, P0, R3.reuse, R20, 0x1 ;  /* 0x00000014031cb211 */ /* 0x048fe200078008ff */
[----:B------:R-:W-:Y:S01]  /*b210*/  @!PT LDS RZ, [RZ] ;  /* 0x00000000fffff984 */ /* 0x000fe20000000800 */
[----:B------:R-:W-:Y:S01]  /*b220*/  @!PT LDS RZ, [RZ] ;  /* 0x00000000fffff984 */ /* 0x000fe20000000800 */
[----:B------:R-:W-:Y:S01]  /*b230*/  @!PT LDS RZ, [RZ] ;  /* 0x00000000fffff984 */ /* 0x000fe20000000800 */
[----:B------:R-:W-:Y:S01]  /*b240*/  @!P4 LDGSTS.E.BYPASS.LTC128B.128 [R238+0x1a000], desc[UR30][R24.64+0x80] ;  /* 0x1a00008018eecfae */ /* 0x000fe2000b901d5e */
[----:B------:R-:W-:-:S02]  /*b250*/  IADD3 R20, P6, R3, UR38, RZ ;  /* 0x0000002603147c10 */ /* 0x000fc4000ffde0ff */
[C-C-:B------:R-:W-:Y:S01]  /*b260*/  @!P3 LEA.HI.X R29, R3.reuse, R21, R22.reuse, 0x1, P0 ;  /* 0x00000015031db211 */ /* 0x140fe200000f0c16 */
[----:B------:R-:W-:Y:S02]  /*b270*/  @P3 STS.128 [R238+0x1c000], RZ ;  /* 0x01c000ffee003388 */ /* 0x000fe40000000c00 */
[----:B------:R-:W2:Y:S01]  /*b280*/  @!P3 LDC.64 R6, c[0x0][0x220] ;  /* 0x00008800ff06bb82 */ /* 0x000ea20000000a00 */
[C---:B-1----:R-:W-:Y:S01]  /*b290*/  @!P2 LEA R18, P0, R3.reuse, R18, 0x1 ;  /* 0x000000120312a211 */ /* 0x042fe200078008ff */
[----:B------:R-:W-:Y:S01]  /*b2a0*/  @!PT LDS RZ, [RZ] ;  /* 0x00000000fffff984 */ /* 0x000fe20000000800 */
[----:B------:R-:W-:Y:S01]  /*b2b0*/  @!PT LDS RZ, [RZ] ;  /* 0x00000000fffff984 */ /* 0x000fe20000000800 */
[----:B------:R-:W-:Y:S01]  /*b2c0*/  @!PT LDS RZ, [RZ] ;  /* 0x00000000fffff984 */ /* 0x000fe20000000800 */
[----:B------:R-:W-:Y:S03]  /*b2d0*/  @!P3 LDGSTS.E.BYPASS.LTC128B.128 [R238+0x1c000], desc[UR30][R28.64+0x100] ;  /* 0x1c0001001ceebfae */ /* 0x000fe6000b901d5e */
        /* <DEDUP_REMOVED lines=11> */
[----:B-----5:R-:W-:-:S03]  /*b390*/  @!P4 LEA R14, P6, R20, R14, 0x1 ;  /* 0x0000000e140ec211 */ /* 0x020fc600078c08ff */
[----:B------:R-:W-:Y:S01]  /*b3a0*/  @!PT LDS RZ, [RZ] ;  /* 0x00000000fffff984 */ /* 0x000fe20000000800 */
[----:B------:R-:W-:Y:S01]  /*b3b0*/  @!PT LDS RZ, [RZ] ;  /* 0x00000000fffff984 */ /* 0x000fe20000000800 */
[----:B------:R-:W-:Y:S01]  /*b3c0*/  @!PT LDS RZ, [RZ] ;  /* 0x00000000fffff984 */ /* 0x000fe20000000800 */
[----:B------:R3:W-:Y:S01]  /*b3d0*/  @!P5 LDGSTS.E.BYPASS.LTC128B.128 [R238+0x19000], desc[UR30][R30.64] ;  /* 0x190000001eeedfae */ /* 0x0007e2000b901d5e */
[C-C-:B------:R-:W-:Y:S02]  /*b3e0*/  @!P4 LEA.HI.X R15, R20.reuse, R15, R16.reuse, 0x1, P6 ;  /* 0x0000000f140fc211 */ /* 0x140fe400030f0c10 */
[C---:B--2---:R-:W-:Y:S01]  /*b3f0*/  @!P3 LEA R26, P1, R20.reuse, R6, 0x1 ;  /* 0x00000006141ab211 */ /* 0x044fe200078208ff */
        /* <DEDUP_REMOVED lines=21> */
[----:B------:R-:W4:Y:S04]  /*b550*/  LDSM.16.M88.4 R180, [R229+0x10800] ;  /* 0x01080000e5b4783b */ /* 0x000f280000000200 */
[----:B------:R-:W5:Y:S04]  /*b560*/  LDSM.16.M88.4 R172, [R229+0x11000] ;  /* 0x01100000e5ac783b */ /* 0x000f680000000200 */
[----:B---3--:R-:W3:Y:S04]  /*b570*/  LDSM.16.M88.4 R28, [R229+0x11800] ;  /* 0x01180000e51c783b */ /* 0x008ee80000000200 */
[----:B------:R-:W-:Y:S04]  /*b580*/  LDSM.16.M88.4 R4, [R228] ;  /* 0x00000000e404783b */ /* 0x000fe80000000200 */
[----:B------:R-:W3:Y:S04]  /*b590*/  LDSM.16.M88.4 R196, [R227] ;  /* 0x00000000e3c4783b */ /* 0x000ee80000000200 */
[----:B------:R-:W3:Y:S04]  /*b5a0*/  LDSM.16.M88.4 R192, [R219] ;  /* 0x00000000dbc0783b */ /* 0x000ee80000000200 */
[----:B------:R-:W3:Y:S04]  /*b5b0*/  LDSM.16.M88.4 R188, [R218] ;  /* 0x00000000dabc783b */ /* 0x000ee80000000200 */
[----:B------:R-:W3:Y:S04]  /*b5c0*/  LDSM.16.M88.4 R16, [R217] ;  /* 0x00000000d910783b */ /* 0x000ee80000000200 */
[----:B-1----:R-:W-:Y:S01]  /*b5d0*/  LDSM.16.M88.4 R32, [R226] ;  /* 0x00000000e220783b */ /* 0x002fe20000000200 */
[C---:B--2---:R-:W-:Y:S03]  /*b5e0*/  HMMA.16816.F32 R24, R164.reuse, R20, RZ ;  /* 0x00000014a418723c */ /* 0x044fe600000018ff */
[----:B------:R-:W-:Y:S04]  /*b5f0*/  LDSM.16.M88.4 R200, [R230+0xc000] ;  /* 0x00c00000e6c8783b */ /* 0x000fe80000000200 */
[----:B------:R-:W0:Y:S01]  /*b600*/  LDGDEPBAR ;  /* 0x00000000000079af */ /* 0x000e220000000000 */
[C---:B------:R-:W-:Y:S06]  /*b610*/  HMMA.16816.F32 R20, R164.reuse, R22, RZ ;  /* 0x00000016a414723c */ /* 0x040fec00000018ff */
[C---:B----4-:R-:W-:Y:S06]  /*b620*/  HMMA.16816.F32 R184, R164.reuse, R180, RZ ;  /* 0x000000b4a4b8723c */ /* 0x050fec00000018ff */
[C---:B-----5:R-:W-:Y:S06]  /*b630*/  HMMA.16816.F32 R176, R164.reuse, R172, RZ ;  /* 0x000000aca4b0723c */ /* 0x060fec00000018ff */
[C---:B------:R-:W-:Y:S06]  /*b640*/  HMMA.16816.F32 R180, R164.reuse, R182, RZ ;  /* 0x000000b6a4b4723c */ /* 0x040fec00000018ff */
[C---:B------:R-:W-:Y:S06]  /*b650*/  HMMA.16816.F32 R172, R164.reuse, R174, RZ ;  /* 0x000000aea4ac723c */ /* 0x040fec00000018ff */
[C---:B---3--:R-:W-:Y:S06]  /*b660*/  HMMA.16816.F32 R168, R164.reuse, R28, RZ ;  /* 0x0000001ca4a8723c */ /* 0x048fec00000018ff */
[----:B------:R-:W-:Y:S01]  /*b670*/  HMMA.16816.F32 R164, R164, R30, RZ ;  /* 0x0000001ea4a4723c */ /* 0x000fe200000018ff */
        /* <DEDUP_REMOVED lines=43> */
[C---:B------:R-:W-:Y:S06]  /*b930*/  HMMA.16816.F32 R184, R192.reuse, R32, R184 ;  /* 0x00000020c0b8723c */ /* 0x040fec00000018b8 */
        /* <DEDUP_REMOVED lines=8> */
[----:B------:R-:W-:Y:S01]  /*b9c0*/  LDSM.16.M88.4 R192, [R223+0x12800] ;  /* 0x01280000dfc0783b */ /* 0x000fe20000000200 */
[C---:B---3--:R-:W-:Y:S06]  /*b9d0*/  HMMA.16816.F32 R24, R16.reuse, R4, R24 ;  /* 0x000000041018723c */ /* 0x048fec0000001818 */
[C---:B------:R-:W-:Y:S01]  /*b9e0*/  HMMA.16816.F32 R20, R16.reuse, R6, R20 ;  /* 0x000000061014723c */ /* 0x040fe20000001814 */
[----:B------:R-:W2:Y:S05]  /*b9f0*/  LDSM.16.M88.4 R4, [R226+0x4000] ;  /* 0x00400000e204783b */ /* 0x000eaa0000000200 */
[C---:B----4-:R-:W-:Y:S06]  /*ba00*/  HMMA.16816.F32 R176, R16.reuse, R32, R176 ;  /* 0x0000002010b0723c */ /* 0x050fec00000018b0 */
[C---:B------:R-:W-:Y:S01]  /*ba10*/  HMMA.16816.F32 R172, R16.reuse, R34, R172 ;  /* 0x0000002210ac723c */ /* 0x040fe200000018ac */
[----:B------:R-:W3:Y:S05]  /*ba20*/  LDSM.16.M88.4 R32, [R223+0x13000] ;  /* 0x01300000df20783b */ /* 0x000eea0000000200 */
[C---:B------:R-:W-:Y:S06]  /*ba30*/  HMMA.16816.F32 R184, R16.reuse, R188, R184 ;  /* 0x000000bc10b8723c */ /* 0x040fec00000018b8 */
[C---:B------:R-:W-:Y:S01]  /*ba40*/  HMMA.16816.F32 R180, R16.reuse, R190, R180 ;  /* 0x000000be10b4723c */ /* 0x040fe200000018b4 */
[----:B------:R-:W-:Y:S05]  /*ba50*/  LDSM.16.M88.4 R188, [R216+0x2000] ;  /* 0x00200000d8bc783b */ /* 0x000fea0000000200 */
[C---:B-1----:R-:W-:Y:S06]  /*ba60*/  HMMA.16816.F32 R168, R16.reuse, R28, R168 ;  /* 0x0000001c10a8723c */ /* 0x042fec00000018a8 */
[----:B------:R-:W-:Y:S01]  /*ba70*/  HMMA.16816.F32 R164, R16, R30, R164 ;  /* 0x0000001e10a4723c */ /* 0x000fe200000018a4 */
[----:B------:R-:W1:Y:S04]  /*ba80*/  LDSM.16.M88.4 R16, [R223+0x13800] ;  /* 0x01380000df10783b */ /* 0x000e680000000200 */
        /* <DEDUP_REMOVED lines=10> */
[C---:B-1----:R-:W-:Y:S06]  /*bb30*/  HMMA.16816.F32 R168, R4.reuse, R16, R168 ;  /* 0x0000001004a8723c */ /* 0x042fec00000018a8 */
[----:B------:R-:W-:Y:S01]  /*bb40*/  HMMA.16816.F32 R164, R4, R18, R164 ;  /* 0x0000001204a4723c */ /* 0x000fe200000018a4 */
[----:B------:R-:W-:Y:S04]  /*bb50*/  LDSM.16.M88.4 R16, [R230+0x8000] ;  /* 0x00800000e610783b */ /* 0x000fe80000000200 */
[----:B------:R-:W1:Y:S01]  /*bb60*/  LDSM.16.M88.4 R4, [R229+0x14000] ;  /* 0x01400000e504783b */ /* 0x000e620000000200 */
        /* <DEDUP_REMOVED lines=45> */
[C---:B------:R-:W-:Y:S06]  /*be40*/  HMMA.16816.F32 R184, R4.reuse, R32, R184 ;  /* 0x0000002004b8723c */ /* 0x040fec00000018b8 */
[C---:B------:R-:W-:Y:S01]  /*be50*/  HMMA.16816.F32 R180, R4.reuse, R34, R180 ;  /* 0x0000002204b4723c */ /* 0x040fe200000018b4 */
[----:B------:R-:W3:Y:S05]  /*be60*/  LDSM.16.M88.4 R32, [R216+0x4800] ;  /* 0x00480000d820783b */ /* 0x000eea0000000200 */
[C---:B----4-:R-:W-:Y:S06]  /*be70*/  HMMA.16816.F32 R176, R4.reuse, R28, R176 ;  /* 0x0000001c04b0723c */ /* 0x050fec00000018b0 */
[----:B------:R-:W-:Y:S01]  /*be80*/  HMMA.16816.F32 R172, R4, R30, R172 ;  /* 0x0000001e04ac723c */ /* 0x000fe200000018ac */
[----:B------:R-:W4:Y:S04]  /*be90*/  LDSM.16.M88.4 R28, [R216+0x5000] ;  /* 0x00500000d81c783b */ /* 0x000f280000000200 */
[----:B------:R-:W5:Y:S01]  /*bea0*/  LDSM.16.M88.4 R4, [R229+0x16000] ;  /* 0x01600000e504783b */ /* 0x000f620000000200 */
        /* <DEDUP_REMOVED lines=8> */
[----:B------:R-:W-:Y:S05]  /*bf30*/  LDSM.16.M88.4 R32, [R228+0xc000] ;  /* 0x00c00000e420783b */ /* 0x000fea0000000200 */
[C---:B----4-:R-:W-:Y:S06]  /*bf40*/  HMMA.16816.F32 R176, R16.reuse, R28, R176 ;  /* 0x0000001c10b0723c */ /* 0x050fec00000018b0 */
[----:B------:R-:W-:Y:S01]  /*bf50*/  HMMA.16816.F32 R172, R16, R30, R172 ;  /* 0x0000001e10ac723c */ /* 0x000fe200000018ac */
[----:B------:R-:W2:Y:S04]  /*bf60*/  LDSM.16.M88.4 R28, [R207] ;  /* 0x00000000cf1c783b */ /* 0x000ea80000000200 */
[----:B------:R-:W-:Y:S01]  /*bf70*/  LDSM.16.M88.4 R16, [R226+0xc000] ;  /* 0x00c00000e210783b */ /* 0x000fe20000000200 */
[C---:B-----5:R-:W-:Y:S06]  /*bf80*/  HMMA.16816.F32 R24, R200.reuse, R4, R24 ;  /* 0x00000004c818723c */ /* 0x060fec0000001818 */
[C---:B------:R-:W-:Y:S01]  /*bf90*/  HMMA.16816.F32 R20, R200.reuse, R6, R20 ;  /* 0x00000006c814723c */ /* 0x040fe20000001814 */
[----:B------:R-:W3:Y:S05]  /*bfa0*/  LDSM.16.M88.4 R4, [R223+0x16000] ;  /* 0x01600000df04783b */ /* 0x000eea0000000200 */
[C---:B-1----:R-:W-:Y:S06]  /*bfb0*/  HMMA.16816.F32 R168, R200.reuse, R188, R168 ;  /* 0x000000bcc8a8723c */ /* 0x042fec00000018a8 */
[C---:B------:R-:W-:Y:S06]  /*bfc0*/  HMMA.16816.F32 R164, R200.reuse, R190, R164 ;  /* 0x000000bec8a4723c */ /* 0x040fec00000018a4 */
[C---:B------:R-:W-:Y:S06]  /*bfd0*/  HMMA.16816.F32 R176, R200.reuse, R192, R176 ;  /* 0x000000c0c8b0723c */ /* 0x040fec00000018b0 */
[----:B------:R-:W-:Y:S01]  /*bfe0*/  HMMA.16816.F32 R172, R200, R194, R172 ;  /* 0x000000c2c8ac723c */ /* 0x000fe200000018ac */
[----:B------:R-:W1:Y:S05]  /*bff0*/  LDSM.16.M88.4 R192, [R206] ;  /* 0x00000000cec0783b */ /* 0x000e6a0000000200 */
[C---:B--2---:R-:W-:Y:S06]  /*c000*/  HMMA.16816.F32 R24, R32.reuse, R28, R24 ;  /* 0x0000001c2018723c */ /* 0x044fec0000001818 */
[----:B------:R-:W-:Y:S01]  /*c010*/  HMMA.16816.F32 R188, R32, R30, R20 ;  /* 0x0000001e20bc723c */ /* 0x000fe20000001814 */
[----:B------:R-:W-:Y:S04]  /*c020*/  LDSM.16.M88.4 R28, [R225+0xc000] ;  /* 0x00c00000e11c783b */ /* 0x000fe80000000200 */
[----:B------:R-:W2:Y:S01]  /*c030*/  LDSM.16.M88.4 R20, [R216+0x6000] ;  /* 0x00600000d814783b */ /* 0x000ea20000000200 */
[C---:B------:R-:W-:Y:S06]  /*c040*/  HMMA.16816.F32 R184, R200.reuse, R196, R184 ;  /* 0x000000c4c8b8723c */ /* 0x040fec00000018b8 */
[----:B------:R-:W-:Y:S01]  /*c050*/  HMMA.16816.F32 R180, R200, R198, R180 ;  /* 0x000000c6c8b4723c */ /* 0x000fe200000018b4 */
[----:B------:R-:W4:Y:S05]  /*c060*/  LDSM.16.M88.4 R196, [R205] ;  /* 0x00000000cdc4783b */ /* 0x000f2a0000000200 */
[C---:B---3--:R-:W-:Y:S06]  /*c070*/  HMMA.16816.F32 R24, R16.reuse, R4, R24 ;  /* 0x000000041018723c */ /* 0x048fec0000001818 */
[----:B------:R-:W-:Y:S01]  /*c080*/  HMMA.16816.F32 R188, R16, R6, R188 ;  /* 0x0000000610bc723c */ /* 0x000fe200000018bc */
[----:B------:R-:W3:Y:S05]  /*c090*/  LDSM.16.M88.4 R4, [R223+0x16800] ;  /* 0x01680000df04783b */ /* 0x000eea0000000200 */
[C---:B-1----:R-:W-:Y:S06]  /*c0a0*/  HMMA.16816.F32 R184, R32.reuse, R192, R184 ;  /* 0x000000c020b8723c */ /* 0x042fec00000018b8 */
[----:B------:R-:W-:Y:S06]  /*c0b0*/  HMMA.16816.F32 R180, R32, R194, R180 ;  /* 0x000000c220b4723c */ /* 0x000fec00000018b4 */
[C---:B--2---:R-:W-:Y:S06]  /*c0c0*/  HMMA.16816.F32 R24, R28.reuse, R20, R24 ;  /* 0x000000141c18723c */ /* 0x044fec0000001818 */
[----:B------:R-:W-:Y:S01]  /*c0d0*/  HMMA.16816.F32 R188, R28, R22, R188 ;  /* 0x000000161cbc723c */ /* 0x000fe200000018bc */
[----:B------:R-:W1:Y:S05]  /*c0e0*/  LDSM.16.M88.4 R20, [R204] ;  /* 0x00000000cc14783b */ /* 0x000e6a0000000200 */
[C---:B----4-:R-:W-:Y:S06]  /*c0f0*/  HMMA.16816.F32 R176, R32.reuse, R196, R176 ;  /* 0x000000c420b0723c */ /* 0x050fec00000018b0 */
[----:B------:R-:W-:Y:S01]  /*c100*/  HMMA.16816.F32 R196, R32, R198, R172 ;  /* 0x000000c620c4723c */ /* 0x000fe200000018ac */
[----:B------:R-:W2:Y:S05]  /*c110*/  LDSM.16.M88.4 R172, [R216+0x6800] ;  /* 0x00680000d8ac783b */ /* 0x000eaa0000000200 */
[C---:B---3--:R-:W-:Y:S01]  /*c120*/  HMMA.16816.F32 R184, R16.reuse, R4, R184 ;  /* 0x0000000410b8723c */ /* 0x048fe200000018b8 */
[----:B------:R-:W-:Y:S01]  /*c130*/  FMUL.FTZ R25, R25, UR39 ;  /* 0x0000002719197c20 */ /* 0x000fe20008410000 */
[----:B------:R-:W-:Y:S01]  /*c140*/  FMUL.FTZ R3, R24, UR39 ;  /* 0x0000002718037c20 */ /* 0x000fe20008410000 */
[----:B------:R-:W-:Y:S01]  /*c150*/  FMUL.FTZ R193, R26, UR39 ;  /* 0x000000271ac17c20 */ /* 0x000fe20008410000 */
[----:B------:R-:W-:Y:S01]  /*c160*/  FMUL.FTZ R194, R27, UR39 ;  /* 0x000000271bc27c20 */ /* 0x000fe20008410000 */
[----:B------:R3:W4:Y:S01]  /*c170*/  MUFU.TANH R192, R25 ;  /* 0x0000001900c07308 */ /* 0x0007220000002400 */
[----:B------:R-:W-:Y:S01]  /*c180*/  HMMA.16816.F32 R180, R16, R6, R180 ;  /* 0x0000000610b4723c */ /* 0x000fe200000018b4 */
[----:B------:R-:W5:Y:S01]  /*c190*/  LDSM.16.M88.4 R4, [R223+0x17000] ;  /* 0x01700000df04783b */ /* 0x000f620000000200 */
[----:B------:R-:W-:Y:S01]  /*c1a0*/  FMUL.FTZ R188, R188, UR39 ;  /* 0x00000027bcbc7c20 */ /* 0x000fe20008410000 */
[----:B------:R-:W-:Y:S01]  /*c1b0*/  FMUL.FTZ R189, R189, UR39 ;  /* 0x00000027bdbd7c20 */ /* 0x000fe20008410000 */
[----:B------:R-:W-:Y:S01]  /*c1c0*/  FMUL.FTZ R190, R190, UR39 ;  /* 0x00000027bebe7c20 */ /* 0x000fe20008410000 */
[----:B------:R-:W-:-:S02]  /*c1d0*/  FMUL.FTZ R191, R191, UR39 ;  /* 0x00000027bfbf7c20 */ /* 0x000fc40008410000 */
[----:B------:R-:W2:Y:S08]  /*c1e0*/  MUFU.TANH R3, R3 ;  /* 0x0000000300037308 */ /* 0x000eb00000002400 */
[----:B------:R-:W4:Y:S01]  /*c1f0*/  MUFU.TANH R193, R193 ;  /* 0x000000c100c17308 */ /* 0x000f220000002400 */
[----:B---3--:R-:W3:Y:S01]  /*c200*/  LDSM.16.M88.4 R24, [R216+0x7000] ;  /* 0x00700000d818783b */ /* 0x008ee20000000200 */
[C---:B-1----:R-:W-:Y:S06]  /*c210*/  HMMA.16816.F32 R168, R32.reuse, R20, R168 ;  /* 0x0000001420a8723c */ /* 0x042fec00000018a8 */
[----:B------:R-:W-:Y:S01]  /*c220*/  HMMA.16816.F32 R164, R32, R22, R164 ;  /* 0x0000001620a4723c */ /* 0x000fe200000018a4 */
[----:B------:R-:W1:Y:S05]  /*c230*/  MUFU.TANH R194, R194 ;  /* 0x000000c200c27308 */ /* 0x000e6a0000002400 */
[C---:B--2---:R-:W-:Y:S03]  /*c240*/  HMMA.16816.F32 R184, R28.reuse, R172, R184 ;  /* 0x000000ac1cb8723c */ /* 0x044fe600000018b8 */
[----:B------:R-:W2:Y:S03]  /*c250*/  MUFU.TANH R188, R188 ;  /* 0x000000bc00bc7308 */ /* 0x000ea60000002400 */
[----:B------:R-:W-:Y:S01]  /*c260*/  HMMA.16816.F32 R180, R28, R174, R180 ;  /* 0x000000ae1cb4723c */ /* 0x000fe200000018b4 */
[----:B------:R-:W4:Y:S04]  /*c270*/  LDSM.16.M88.4 R172, [R223+0x17800] ;  /* 0x01780000dfac783b */ /* 0x000f280000000200 */
[----:B------:R-:W1:Y:S01]  /*c280*/  MUFU.TANH R189, R189 ;  /* 0x000000bd00bd7308 */ /* 0x000e620000002400 */
[C---:B-----5:R-:W-:Y:S06]  /*c290*/  HMMA.16816.F32 R176, R16.reuse, R4, R176 ;  /* 0x0000000410b0723c */ /* 0x060fec00000018b0 */
[----:B------:R-:W-:Y:S01]  /*c2a0*/  HMMA.16816.F32 R196, R16, R6, R196 ;  /* 0x0000000610c4723c */ /* 0x000fe200000018c4 */
[----:B------:R-:W5:Y:S01]  /*c2b0*/  LDSM.16.M88.4 R4, [R216+0x7800] ;  /* 0x00780000d804783b */ /* 0x000f620000000200 */
[----:B------:R-:W1:Y:S01]  /*c2c0*/  MUFU.TANH R190, R190 ;  /* 0x000000be00be7308 */ /* 0x000e620000002400 */
[----:B------:R-:W-:-:S04]  /*c2d0*/  DEPBAR.LE SB0, 0x0 ;  /* 0x000080000000791a */ /* 0x000fc80000000000 */
[----:B------:R-:W-:Y:S01]  /*c2e0*/  FMUL.FTZ R195, R184, UR39 ;  /* 0x00000027b8c37c20 */ /* 0x000fe20008410000 */
[----:B------:R-:W-:Y:S01]  /*c2f0*/  FMUL.FTZ R184, R185, UR39 ;  /* 0x00000027b9b87c20 */ /* 0x000fe20008410000 */
[----:B------:R-:W-:Y:S01]  /*c300*/  FMUL.FTZ R185, R186, UR39 ;  /* 0x00000027bab97c20 */ /* 0x000fe20008410000 */
[----:B------:R-:W-:Y:S01]  /*c310*/  FMUL.FTZ R186, R187, UR39 ;  /* 0x00000027bbba7c20 */ /* 0x000fe20008410000 */
[----:B------:R-:W1:Y:S01]  /*c320*/  MUFU.TANH R191, R191 ;  /* 0x000000bf00bf7308 */ /* 0x000e620000002400 */
[----:B------:R-:W-:Y:S01]  /*c330*/  FMUL.FTZ R33, R183, UR39 ;  /* 0x00000027b7217c20 */ /* 0x000fe20008410000 */
[----:B------:R-:W-:Y:S01]  /*c340*/  FMUL.FTZ R35, R182, UR39 ;  /* 0x00000027b6237c20 */ /* 0x000fe20008410000 */
[----:B------:R-:W-:-:S04]  /*c350*/  FMUL.FTZ R180, R180, UR39 ;  /* 0x00000027b4b47c20 */ /* 0x000fc80008410000 */
[C---:B---3--:R-:W-:Y:S01]  /*c360*/  HMMA.16816.F32 R176, R28.reuse, R24, R176 ;  /* 0x000000181cb0723c */ /* 0x048fe200000018b0 */
[----:B------:R-:W3:Y:S05]  /*c370*/  MUFU.TANH R195, R195 ;  /* 0x000000c300c37308 */ /* 0x000eea0000002400 */
[----:B------:R-:W-:Y:S01]  /*c380*/  HMMA.16816.F32 R196, R28, R26, R196 ;  /* 0x0000001a1cc4723c */ /* 0x000fe200000018c4 */
[----:B------:R-:W-:Y:S02]  /*c390*/  FMUL.FTZ R24, R181, UR39 ;  /* 0x00000027b5187c20 */ /* 0x000fe40008410000 */
[----:B------:R-:W1:Y:S03]  /*c3a0*/  MUFU.TANH R184, R184 ;  /* 0x000000b800b87308 */ /* 0x000e660000002400 */
[C---:B----4-:R-:W-:Y:S05]  /*c3b0*/  HMMA.16816.F32 R168, R16.reuse, R172, R168 ;  /* 0x000000ac10a8723c */ /* 0x050fea00000018a8 */
[----:B------:R-:W4:Y:S01]  /*c3c0*/  MUFU.TANH R185, R185 ;  /* 0x000000b900b97308 */ /* 0x000f220000002400 */
[----:B------:R-:W-:Y:S06]  /*c3d0*/  HMMA.16816.F32 R164, R16, R174, R164 ;  /* 0x000000ae10a4723c */ /* 0x000fec00000018a4 */
[----:B------:R-:W-:Y:S01]  /*c3e0*/  FMUL.FTZ R26, R177, UR39 ;  /* 0x00000027b11a7c20 */ /* 0x000fe20008410000 */
[----:B------:R-:W-:Y:S01]  /*c3f0*/  FMUL.FTZ R179, R179, UR39 ;  /* 0x00000027b3b37c20 */ /* 0x000fe20008410000 */
[----:B------:R-:W-:Y:S01]  /*c400*/  FMUL.FTZ R176, R176, UR39 ;  /* 0x00000027b0b07c20 */ /* 0x000fe20008410000 */
[----:B------:R-:W-:Y:S01]  /*c410*/  FMUL.FTZ R178, R178, UR39 ;  /* 0x00000027b2b27c20 */ /* 0x000fe20008410000 */
[----:B------:R-:W1:Y:S02]  /*c420*/  MUFU.TANH R186, R186 ;  /* 0x000000ba00ba7308 */ /* 0x000e640000002400 */
[----:B------:R-:W-:Y:S01]  /*c430*/  FMUL.FTZ R199, R199, UR39 ;  /* 0x00000027c7c77c20 */ /* 0x000fe20008410000 */
[----:B------:R-:W-:Y:S01]  /*c440*/  FMUL.FTZ R196, R196, UR39 ;  /* 0x00000027c4c47c20 */ /* 0x000fe20008410000 */
[----:B------:R-:W-:Y:S01]  /*c450*/  FMUL.FTZ R197, R197, UR39 ;  /* 0x00000027c5c57c20 */ /* 0x000fe20008410000 */
[----:B------:R-:W-:-:S03]  /*c460*/  FMUL.FTZ R198, R198, UR39 ;  /* 0x00000027c6c67c20 */ /* 0x000fc60008410000 */
[C---:B-----5:R-:W-:Y:S01]  /*c470*/  HMMA.16816.F32 R168, R28.reuse, R4, R168 ;  /* 0x000000041ca8723c */ /* 0x060fe200000018a8 */
[----:B------:R1:W1:Y:S05]  /*c480*/  MUFU.TANH R203, R179 ;  /* 0x000000b300cb7308 */ /* 0x00026a0000002400 */
[----:B------:R-:W-:Y:S03]  /*c490*/  HMMA.16816.F32 R164, R28, R6, R164 ;  /* 0x000000061ca4723c */ /* 0x000fe600000018a4 */
[----:B------:R1:W1:Y:S08]  /*c4a0*/  MUFU.TANH R25, R180 ;  /* 0x000000b400197308 */ /* 0x0002700000002400 */
[----:B------:R-:W1:Y:S07]  /*c4b0*/  MUFU.TANH R24, R24 ;  /* 0x0000001800187308 */ /* 0x000e6e0000002400 */
        /* <DEDUP_REMOVED lines=9> */
[----:B------:R-:W1:Y:S08]  /*c550*/  MUFU.TANH R33, R33 ;  /* 0x0000002100217308 */ /* 0x000e700000002400 */
[----:B------:R1:W1:Y:S08]  /*c560*/  MUFU.TANH R182, R176 ;  /* 0x000000b000b67308 */ /* 0x0002700000002400 */
[----:B------:R-:W1:Y:S08]  /*c570*/  MUFU.TANH R26, R26 ;  /* 0x0000001a001a7308 */ /* 0x000e700000002400 */
[----:B------:R1:W1:Y:S08]  /*c580*/  MUFU.TANH R233, R178 ;  /* 0x000000b200e97308 */ /* 0x0002700000002400 */
[----:B------:R1:W1:Y:S08]  /*c590*/  MUFU.TANH R251, R196 ;  /* 0x000000c400fb7308 */ /* 0x0002700000002400 */
[----:B------:R1:W1:Y:S08]  /*c5a0*/  MUFU.TANH R235, R197 ;  /* 0x000000c500eb7308 */ /* 0x0002700000002400 */
[----:B------:R1:W1:Y:S08]  /*c5b0*/  MUFU.TANH R201, R198 ;  /* 0x000000c600c97308 */ /* 0x0002700000002400 */
[----:B------:R-:W1:Y:S08]  /*c5c0*/  MUFU.TANH R199, R199 ;  /* 0x000000c700c77308 */ /* 0x000e700000002400 */
[----:B------:R-:W1:Y:S08]  /*c5d0*/  MUFU.TANH R28, R28 ;  /* 0x0000001c001c7308 */ /* 0x000e700000002400 */
[----:B------:R-:W1:Y:S08]  /*c5e0*/  MUFU.TANH R187, R187 ;  /* 0x000000bb00bb7308 */ /* 0x000e700000002400 */
[----:B------:R-:W1:Y:S08]  /*c5f0*/  MUFU.TANH R27, R27 ;  /* 0x0000001b001b7308 */ /* 0x000e700000002400 */
[----:B------:R-:W1:Y:S08]  /*c600*/  MUFU.TANH R183, R183 ;  /* 0x000000b700b77308 */ /* 0x000e700000002400 */
[----:B------:R1:W1:Y:S08]  /*c610*/  MUFU.TANH R171, R164 ;  /* 0x000000a400ab7308 */ /* 0x0002700000002400 */
[----:B------:R1:W1:Y:S08]  /*c620*/  MUFU.TANH R169, R165 ;  /* 0x000000a500a97308 */ /* 0x0002700000002400 */
[----:B------:R1:W1:Y:S08]  /*c630*/  MUFU.TANH R181, R166 ;  /* 0x000000a600b57308 */ /* 0x0002700000002400 */
[----:B------:R1:W1:Y:S01]  /*c640*/  MUFU.TANH R179, R167 ;  /* 0x000000a700b37308 */ /* 0x0002620000002400 */
[----:B------:R-:W-:Y:S06]  /*c650*/  BAR.SYNC.DEFER_BLOCKING 0x0 ;  /* 0x0000000000007b1d */ /* 0x000fec0000010000 */
[----:B--234-:R-:W-:Y:S05]  /*c660*/  @!P0 BRA `(.L_x_2228) ;  /* 0x0000000400448947 */ /* 0x01cfea0003800000 */
[----:B------:R-:W-:Y:S01]  /*c670*/  UIADD3 UR22, UR22, -0x4, URZ ;  /* 0xfffffffc16167890 */ /* 0x000fe2000fffe03f */
[----:B------:R-:W2:Y:S01]  /*c680*/  @!P5 LDC.64 R22, c[0x0][0x218] ;  /* 0x00008600ff16db82 */ /* 0x000ea20000000a00 */
[----:B------:R3:W-:Y:S01]  /*c690*/  @P5 STS.128 [R238+0x10000], RZ ;  /* 0x010000ffee005388 */ /* 0x0007e20000000c00 */
[----:B------:R-:W-:Y:S01]  /*c6a0*/  BSSY B0, `(.L_x_2229) ;  /* 0x000004c000007945 */ /* 0x000fe20003800000 */
[----:B------:R-:W-:Y:S02]  /*c6b0*/  USHF.R.S32.HI UR4, URZ, 0x1f, UR22 ;  /* 0x0000001f3f047899 */ /* 0x000fe40008011416 */
[----:B------:R-:W-:Y:S02]  /*c6c0*/  UIMAD.WIDE.U32 UR6, UR22, UR12, URZ ;  /* 0x0000000c160672a5 */ /* 0x000fe4000f8e003f */
[----:B------:R-:W-:Y:S01]  /*c6d0*/  UIMAD UR4, UR4, UR12, URZ ;  /* 0x0000000c040472a4 */ /* 0x000fe2000f8e023f */
[----:B------:R-:W4:Y:S03]  /*c6e0*/  @!P4 LDC.64 R20, c[0x0][0x218] ;  /* 0x00008600ff14cb82 */ /* 0x000f260000000a00 */
[----:B------:R-:W-:Y:S01]  /*c6f0*/  UIMAD UR4, UR22, UR13, UR4 ;  /* 0x0000000d160472a4 */ /* 0x000fe2000f8e0204 */
[----:B-1----:R-:W-:-:S02]  /*c700*/  IMAD.U32 R164, RZ, RZ, UR6 ;  /* 0x00000006ffa47e24 */ /* 0x002fc4000f8e00ff */
[----:B------:R-:W-:Y:S01]  /*c710*/  IMAD.U32 R165, RZ, RZ, UR7 ;  /* 0x00000007ffa57e24 */ /* 0x000fe2000f8e00ff */
[----:B------:R-:W-:Y:S01]  /*c720*/  UIADD3 UR4, UR7, UR4, URZ ;  /* 0x0000000407047290 */ /* 0x000fe2000fffe03f */
[----:B------:R-:W1:Y:S01]  /*c730*/  @!P3 LDC.64 R18, c[0x0][0x218] ;  /* 0x00008600ff12bb82 */ /* 0x000e620000000a00 */
[----:B------:R-:W-:-:S04]  /*c740*/  LEA R30, P0, R164, R242, 0x6 ;  /* 0x000000f2a41e7211 */ /* 0x000fc800078030ff */
[----:B------:R-:W-:-:S03]  /*c750*/  IMAD.U32 R29, RZ, RZ, UR4 ;  /* 0x00000004ff1d7e24 */ /* 0x000fc6000f8e00ff */
[----:B------:R-:W5:Y:S02]  /*c760*/  @!P2 LDC.64 R16, c[0x0][0x218] ;  /* 0x00008600ff10ab82 */ /* 0x000f640000000a00 */
[----:B------:R-:W-:Y:S02]  /*c770*/  LEA.HI.X R29, R164, R249, R29, 0x6, P0 ;  /* 0x000000f9a41d7211 */ /* 0x000fe400000f341d */
[----:B--2---:R-:W-:-:S04]  /*c780*/  @!P5 LEA R164, P1, R30, R22, 0x1 ;  /* 0x000000161ea4d211 */ /* 0x004fc800078208ff */
[----:B------:R-:W2:Y:S01]  /*c790*/  @!P5 LDC.64 R14, c[0x0][0x218] ;  /* 0x00008600ff0edb82 */ /* 0x000ea20000000a00 */
[C---:B----4-:R-:W-:Y:S02]  /*c7a0*/  @!P4 LEA R22, P0, R30.reuse, R20, 0x1 ;  /* 0x000000141e16c211 */ /* 0x050fe400078008ff */
[C-C-:B------:R-:W-:Y:S02]  /*c7b0*/  @!P5 LEA.HI.X R165, R30.reuse, R23, R29.reuse, 0x1, P1 ;  /* 0x000000171ea5d211 */ /* 0x140fe400008f0c1d */
[C-C-:B------:R-:W-:Y:S02]  /*c7c0*/  @!P4 LEA.HI.X R23, R30.reuse, R21, R29.reuse, 0x1, P0 ;  /* 0x000000151e17c211 */ /* 0x140fe400000f0c1d */
[C---:B------:R-:W-:Y:S01]  /*c7d0*/  IADD3 R20, P0, R30.reuse, UR14, RZ ;  /* 0x0000000e1e147c10 */ /* 0x040fe2000ff1e0ff */
[----:B------:R-:W4:Y:S01]  /*c7e0*/  @!P4 LDC.64 R6, c[0x0][0x218] ;  /* 0x00008600ff06cb82 */ /* 0x000f220000000a00 */
        /* <DEDUP_REMOVED lines=55> */
.L_x_2230:
[----:B------:R-:W-:Y:S05]  /*cb60*/  BSYNC B0 ;  /* 0x0000000000007941 */ /* 0x000fea0003800000 */
.L_x_2229:
[----:B------:R-:W0:Y:S02]  /*cb70*/  LDGDEPBAR ;  /* 0x00000000000079af */ /* 0x000e240000000000 */
.L_x_2228:
[----:B-1-3--:R-:W-:-:S04]  /*cb80*/  MOV R4, UR20 ;  /* 0x0000001400047c02 */ /* 0x00afc80008000f00 */
[----:B------:R-:W-:-:S04]  /*cb90*/  LEA R4, R4, R247, 0x6 ;  /* 0x000000f704047211 */ /* 0x000fc800078e30ff */
[C---:B------:R-:W-:Y:S02]  /*cba0*/  IADD3 R6, R4.reuse, 0x1, RZ ;  /* 0x0000000104067810 */ /* 0x040fe40007ffe0ff */
[C---:B------:R-:W-:Y:S02]  /*cbb0*/  IADD3 R5, R4.reuse, 0x8, RZ ;  /* 0x0000000804057810 */ /* 0x040fe40007ffe0ff */
[-C--:B------:R-:W-:Y:S02]  /*cbc0*/  ISETP.GE.AND P3, PT, R4, R245.reuse, PT ;  /* 0x000000f50400720c */ /* 0x080fe40003f66270 */
[C---:B------:R-:W-:Y:S02]  /*cbd0*/  ISETP.GE.AND P2, PT, R6.reuse, R245, PT ;  /* 0x000000f50600720c */ /* 0x040fe40003f46270 */
[----:B------:R-:W-:Y:S02]  /*cbe0*/  ISETP.GE.AND P5, PT, R6, R239, PT ;  /* 0x000000ef0600720c */ /* 0x000fe40003fa6270 */
[----:B------:R-:W-:-:S02]  /*cbf0*/  ISETP.GE.AND P1, PT, R5, R245, PT ;  /* 0x000000f50500720c */ /* 0x000fc40003f26270 */
[CC--:B------:R-:W-:Y:S02]  /*cc00*/  ISETP.GE.AND P4, PT, R5.reuse, R239.reuse, PT ;  /* 0x000000ef0500720c */ /* 0x0c0fe40003f86270 */
[C---:B------:R-:W-:Y:S02]  /*cc10*/  ISETP.GE.AND P6, PT, R4.reuse, R239, PT ;  /* 0x000000ef0400720c */ /* 0x040fe40003fc6270 */
[-C--:B------:R-:W-:Y:S02]  /*cc20*/  ISETP.LT.OR P3, PT, R4, R246.reuse, P3 ;  /* 0x000000f60400720c */ /* 0x080fe40001f61670 */
[C---:B------:R-:W-:Y:S02]  /*cc30*/  ISETP.LT.OR P2, PT, R6.reuse, R246, P2 ;  /* 0x000000f60600720c */ /* 0x040fe40001741670 */
[----:B------:R-:W-:Y:S02]  /*cc40*/  ISETP.LT.OR P5, PT, R6, R244, P5 ;  /* 0x000000f40600720c */ /* 0x000fe40002fa1670 */
[----:B------:R-:W-:-:S02]  /*cc50*/  ISETP.LT.OR P1, PT, R5, R246, P1 ;  /* 0x000000f60500720c */ /* 0x000fc40000f21670 */
[-C--:B------:R-:W-:Y:S02]  /*cc60*/  ISETP.LT.OR P4, PT, R5, R244.reuse, P4 ;  /* 0x000000f40500720c */ /* 0x080fe40002781670 */
[C---:B------:R-:W-:Y:S02]  /*cc70*/  ISETP.LT.OR P6, PT, R4.reuse, R244, P6 ;  /* 0x000000f40400720c */ /* 0x040fe400037c1670 */
[C---:B------:R-:W-:Y:S02]  /*cc80*/  IADD3 R6, R4.reuse, 0x9, RZ ;  /* 0x0000000904067810 */ /* 0x040fe40007ffe0ff */
[----:B------:R-:W-:Y:S02]  /*cc90*/  IADD3 R5, R4, 0x10, RZ ;  /* 0x0000001004057810 */ /* 0x000fe40007ffe0ff */
[----:B------:R-:W-:Y:S02]  /*cca0*/  FSEL R3, R3, -INF , !P3 ;  /* 0xff80000003037808 */ /* 0x000fe40005800000 */
[----:B------:R-:W-:-:S02]  /*ccb0*/  FSEL R7, R193, -INF , !P6 ;  /* 0xff800000c1077808 */ /* 0x000fc40007000000 */
[----:B------:R-:W-:Y:S02]  /*ccc0*/  FSEL R19, R192, -INF , !P2 ;  /* 0xff800000c0137808 */ /* 0x000fe40005000000 */
[CC--:B------:R-:W-:Y:S02]  /*ccd0*/  ISETP.GE.AND P0, PT, R6.reuse, R245.reuse, PT ;  /* 0x000000f50600720c */ /* 0x0c0fe40003f06270 */
[C---:B------:R-:W-:Y:S02]  /*cce0*/  ISETP.GE.AND P6, PT, R5.reuse, R245, PT ;  /* 0x000000f50500720c */ /* 0x040fe40003fc6270 */
[-C--:B------:R-:W-:Y:S02]  /*ccf0*/  ISETP.GE.AND P2, PT, R5, R239.reuse, PT ;  /* 0x000000ef0500720c */ /* 0x080fe40003f46270 */
[----:B------:R-:W-:Y:S02]  /*cd00*/  ISETP.GE.AND P3, PT, R6, R239, PT ;  /* 0x000000ef0600720c */ /* 0x000fe40003f66270 */
[----:B------:R-:W-:-:S02]  /*cd10*/  FMNMX.FTZ R16, R2, R3, !PT ;  /* 0x0000000302107209 */ /* 0x000fc40007810000 */
[CC--:B------:R-:W-:Y:S02]  /*cd20*/  ISETP.LT.OR P0, PT, R6.reuse, R246.reuse, P0 ;  /* 0x000000f60600720c */ /* 0x0c0fe40000701670 */
[C---:B------:R-:W-:Y:S02]  /*cd30*/  ISETP.LT.OR P6, PT, R5.reuse, R246, P6 ;  /* 0x000000f60500720c */ /* 0x040fe400037c1670 */
[-C--:B------:R-:W-:Y:S02]  /*cd40*/  ISETP.LT.OR P2, PT, R5, R244.reuse, P2 ;  /* 0x000000f40500720c */ /* 0x080fe40001741670 */
[----:B------:R-:W-:Y:S02]  /*cd50*/  ISETP.LT.OR P3, PT, R6, R244, P3 ;  /* 0x000000f40600720c */ /* 0x000fe40001f61670 */
[C---:B------:R-:W-:Y:S02]  /*cd60*/  IADD3 R5, R4.reuse, 0x18, RZ ;  /* 0x0000001804057810 */ /* 0x040fe40007ffe0ff */
[----:B------:R-:W-:-:S02]  /*cd70*/  IADD3 R6, R4, 0x11, RZ ;  /* 0x0000001104067810 */ /* 0x000fc40007ffe0ff */
[----:B------:R-:W-:Y:S02]  /*cd80*/  FSEL R23, R188, -INF , !P1 ;  /* 0xff800000bc177808 */ /* 0x000fe40004800000 */
[----:B------:R-:W-:Y:S02]  /*cd90*/  FMNMX.FTZ R16, R19, R16, !PT ;  /* 0x0000001013107209 */ /* 0x000fe40007810000 */
[----:B------:R-:W-:Y:S02]  /*cda0*/  FSEL R17, R190, -INF , !P4 ;  /* 0xff800000be117808 */ /* 0x000fe40006000000 */
[----:B------:R-:W-:Y:S02]  /*cdb0*/  FSEL R21, R189, -INF , !P0 ;  /* 0xff800000bd157808 */ /* 0x000fe40004000000 */
[----:B------:R-:W-:Y:S02]  /*cdc0*/  FSEL R15, R194, -INF , !P5 ;  /* 0xff800000c20f7808 */ /* 0x000fe40006800000 */
[----:B------:R-:W-:-:S02]  /*cdd0*/  ISETP.GE.AND P4, PT, R5, R245, PT ;  /* 0x000000f50500720c */ /* 0x000fc40003f86270 */
[----:B------:R-:W-:Y:S02]  /*cde0*/  ISETP.GE.AND P0, PT, R5, R239, PT ;  /* 0x000000ef0500720c */ /* 0x000fe40003f06270 */
[C---:B------:R-:W-:Y:S02]  /*cdf0*/  ISETP.GE.AND P5, PT, R6.reuse, R245, PT ;  /* 0x000000f50600720c */ /* 0x040fe40003fa6270 */
[----:B------:R-:W-:Y:S02]  /*ce00*/  ISETP.GE.AND P1, PT, R6, R239, PT ;  /* 0x000000ef0600720c */ /* 0x000fe40003f26270 */
[----:B------:R-:W-:Y:S02]  /*ce10*/  FMNMX.FTZ R16, R23, R16, !PT ;  /* 0x0000001017107209 */ /* 0x000fe40007810000 */
[----:B------:R-:W-:Y:S02]  /*ce20*/  IADD3 R14, R4, 0x19, RZ ;  /* 0x00000019040e7810 */ /* 0x000fe40007ffe0ff */
[----:B------:R-:W-:-:S02]  /*ce30*/  ISETP.LT.OR P4, PT, R5, R246, P4 ;  /* 0x000000f60500720c */ /* 0x000fc40002781670 */
[----:B------:R-:W-:Y:S02]  /*ce40*/  ISETP.LT.OR P0, PT, R5, R244, P0 ;  /* 0x000000f40500720c */ /* 0x000fe40000701670 */
[C---:B------:R-:W-:Y:S02]  /*ce50*/  ISETP.LT.OR P5, PT, R6.reuse, R246, P5 ;  /* 0x000000f60600720c */ /* 0x040fe40002fa1670 */
[----:B------:R-:W-:Y:S02]  /*ce60*/  ISETP.LT.OR P1, PT, R6, R244, P1 ;  /* 0x000000f40600720c */ /* 0x000fe40000f21670 */
[----:B------:R-:W-:Y:S02]  /*ce70*/  FSEL R5, R191, -INF , !P3 ;  /* 0xff800000bf057808 */ /* 0x000fe40005800000 */
[----:B------:R-:W-:Y:S02]  /*ce80*/  FSEL R193, R195, -INF , !P6 ;  /* 0xff800000c3c17808 */ /* 0x000fe40007000000 */
[----:B------:R-:W-:-:S02]  /*ce90*/  FMNMX.FTZ R16, R21, R16, !PT ;  /* 0x0000001015107209 */ /* 0x000fc40007810000 */
[----:B------:R-:W-:Y:S02]  /*cea0*/  IADD3 R6, R4, 0x20, RZ ;  /* 0x0000002004067810 */ /* 0x000fe40007ffe0ff */
[C---:B------:R-:W-:Y:S02]  /*ceb0*/  ISETP.GE.AND P3, PT, R14.reuse, R245, PT ;  /* 0x000000f50e00720c */ /* 0x040fe40003f66270 */
[----:B------:R-:W-:Y:S02]  /*cec0*/  ISETP.GE.AND P6, PT, R14, R239, PT ;  /* 0x000000ef0e00720c */ /* 0x000fe40003fc6270 */
[----:B------:R-:W-:Y:S02]  /*ced0*/  FSEL R197, R185, -INF , !P2 ;  /* 0xff800000b9c57808 */ /* 0x000fe40005000000 */
[----:B------:R-:W-:Y:S02]  /*cee0*/  FSEL R191, R184, -INF , !P5 ;  /* 0xff800000b8bf7808 */ /* 0x000fe40006800000 */
[----:B------:R-:W-:-:S02]  /*cef0*/  FMNMX.FTZ R18, R193, R16, !PT ;  /* 0x00000010c1127209 */ /* 0x000fc40007810000 */
[C---:B------:R-:W-:Y:S02]  /*cf00*/  ISETP.GE.AND P2, PT, R6.reuse, R245, PT ;  /* 0x000000f50600720c */ /* 0x040fe40003f46270 */
[----:B------:R-:W-:Y:S02]  /*cf10*/  ISETP.GE.AND P5, PT, R6, R239, PT ;  /* 0x000000ef0600720c */ /* 0x000fe40003fa6270 */
[C---:B------:R-:W-:Y:S02]  /*cf20*/  ISETP.LT.OR P3, PT, R14.reuse, R246, P3 ;  /* 0x000000f60e00720c */ /* 0x040fe40001f61670 */
[----:B------:R-:W-:Y:S02]  /*cf30*/  ISETP.LT.OR P6, PT, R14, R244, P6 ;  /* 0x000000f40e00720c */ /* 0x000fe400037c1670 */
[----:B------:R-:W-:Y:S02]  /*cf40*/  FMNMX.FTZ R16, R0, R7, !PT ;  /* 0x0000000700107209 */ /* 0x000fe40007810000 */
[----:B------:R-:W-:-:S02]  /*cf50*/  IADD3 R14, R4, 0x21, RZ ;  /* 0x00000021040e7810 */ /* 0x000fc40007ffe0ff */
[----:B------:R-:W-:Y:S02]  /*cf60*/  FSEL R31, R25, -INF , !P4 ;  /* 0xff800000191f7808 */ /* 0x000fe40006000000 */
[----:B------:R-:W-:Y:S02]  /*cf70*/  FMNMX.FTZ R18, R191, R18, !PT ;  /* 0x00000012bf127209 */ /* 0x000fe40007810000 */
[C---:B------:R-:W-:Y:S02]  /*cf80*/  ISETP.LT.OR P2, PT, R6.reuse, R246, P2 ;  /* 0x000000f60600720c */ /* 0x040fe40001741670 */
[----:B------:R-:W-:Y:S02]  /*cf90*/  ISETP.LT.OR P5, PT, R6, R244, P5 ;  /* 0x000000f40600720c */ /* 0x000fe40002fa1670 */
[----:B------:R-:W-:Y:S02]  /*cfa0*/  FSEL R195, R186, -INF , !P1 ;  /* 0xff800000bac37808 */ /* 0x000fe40004800000 */
[----:B------:R-:W-:-:S02]  /*cfb0*/  FMNMX.FTZ R16, R15, R16, !PT ;  /* 0x000000100f107209 */ /* 0x000fc40007810000 */
[----:B------:R-:W-:Y:S02]  /*cfc0*/  IADD3 R6, R4, 0x28, RZ ;  /* 0x0000002804067810 */ /* 0x000fe40007ffe0ff */
[C---:B------:R-:W-:Y:S02]  /*cfd0*/  ISETP.GE.AND P1, PT, R14.reuse, R245, PT ;  /* 0x000000f50e00720c */ /* 0x040fe40003f26270 */
[----:B------:R-:W-:Y:S02]  /*cfe0*/  ISETP.GE.AND P4, PT, R14, R239, PT ;  /* 0x000000ef0e00720c */ /* 0x000fe40003f86270 */
[----:B------:R-:W-:Y:S02]  /*cff0*/  FSEL R29, R24, -INF , !P3 ;  /* 0xff800000181d7808 */ /* 0x000fe40005800000 */
[----:B------:R-:W-:Y:S02]  /*d000*/  FMNMX.FTZ R18, R31, R18, !PT ;  /* 0x000000121f127209 */ /* 0x000fe40007810000 */
[----:B------:R-:W-:-:S02]  /*d010*/  FSEL R35, R35, -INF , !P0 ;  /* 0xff80000023237808 */ /* 0x000fc40004000000 */
[----:B------:R-:W-:Y:S02]  /*d020*/  FMNMX.FTZ R16, R17, R16, !PT ;  /* 0x0000001011107209 */ /* 0x000fe40007810000 */
[C---:B------:R-:W-:Y:S02]  /*d030*/  ISETP.GE.AND P0, PT, R6.reuse, R245, PT ;  /* 0x000000f50600720c */ /* 0x040fe40003f06270 */
[----:B------:R-:W-:Y:S02]  /*d040*/  ISETP.GE.AND P3, PT, R6, R239, PT ;  /* 0x000000ef0600720c */ /* 0x000fe40003f66270 */
[C---:B------:R-:W-:Y:S02]  /*d050*/  ISETP.LT.OR P1, PT, R14.reuse, R246, P1 ;  /* 0x000000f60e00720c */ /* 0x040fe40000f21670 */
[----:B------:R-:W-:Y:S02]  /*d060*/  ISETP.LT.OR P4, PT, R14, R244, P4 ;  /* 0x000000f40e00720c */ /* 0x000fe40002781670 */
[----:B------:R-:W-:-:S02]  /*d070*/  IADD3 R14, R4, 0x29, RZ ;  /* 0x00000029040e7810 */ /* 0x000fc40007ffe0ff */
[----:B------:R-:W-:Y:S02]  /*d080*/  FSEL R182, R182, -INF , !P2 ;  /* 0xff800000b6b67808 */ /* 0x000fe40005000000 */
[----:B------:R-:W-:Y:S02]  /*d090*/  FMNMX.FTZ R25, R29, R18, !PT ;  /* 0x000000121d197209 */ /* 0x000fe40007810000 */
[----:B------:R-:W-:Y:S02]  /*d0a0*/  FMNMX.FTZ R16, R5, R16, !PT ;  /* 0x0000001005107209 */ /* 0x000fe40007810000 */
[C---:B------:R-:W-:Y:S02]  /*d0b0*/  ISETP.LT.OR P0, PT, R6.reuse, R246, P0 ;  /* 0x000000f60600720c */ /* 0x040fe40000701670 */
[----:B------:R-:W-:Y:S02]  /*d0c0*/  ISETP.LT.OR P3, PT, R6, R244, P3 ;  /* 0x000000f40600720c */ /* 0x000fe40001f61670 */
[----:B------:R-:W-:-:S02]  /*d0d0*/  FSEL R33, R33, -INF , !P6 ;  /* 0xff80000021217808 */ /* 0x000fc40007000000 */
[----:B------:R-:W-:Y:S02]  /*d0e0*/  IADD3 R6, R4, 0x30, RZ ;  /* 0x0000003004067810 */ /* 0x000fe40007ffe0ff */
[C---:B------:R-:W-:Y:S02]  /*d0f0*/  ISETP.GE.AND P6, PT, R14.reuse, R245, PT ;  /* 0x000000f50e00720c */ /* 0x040fe40003fc6270 */
[----:B------:R-:W-:Y:S02]  /*d100*/  ISETP.GE.AND P2, PT, R14, R239, PT ;  /* 0x000000ef0e00720c */ /* 0x000fe40003f46270 */
[----:B------:R-:W-:Y:S02]  /*d110*/  FSEL R170, R26, -INF , !P1 ;  /* 0xff8000001aaa7808 */ /* 0x000fe40004800000 */
[----:B------:R-:W-:Y:S02]  /*d120*/  FMNMX.FTZ R25, R182, R25, !PT ;  /* 0x00000019b6197209 */ /* 0x000fe40007810000 */
[----:B------:R-:W-:-:S02]  /*d130*/  FMNMX.FTZ R16, R197, R16, !PT ;  /* 0x00000010c5107209 */ /* 0x000fc40007810000 */
[----:B------:R-:W-:Y:S02]  /*d140*/  FSEL R233, R233, -INF , !P5 ;  /* 0xff800000e9e97808 */ /* 0x000fe40006800000 */
        /* <DEDUP_REMOVED lines=12> */
[-C--:B------:R-:W-:Y:S02]  /*d210*/  ISETP.GE.AND P4, PT, R14, R245.reuse, PT ;  /* 0x000000f50e00720c */ /* 0x080fe40003f86270 */
[----:B------:R-:W-:Y:S02]  /*d220*/  FSEL R235, R235, -INF , !P6 ;  /* 0xff800000ebeb7808 */ /* 0x000fe40007000000 */
[----:B------:R-:W-:Y:S02]  /*d230*/  FMNMX.FTZ R18, R251, R18, !PT ;  /* 0x00000012fb127209 */ /* 0x000fe40007810000 */
[----:B------:R-:W-:Y:S02]  /*d240*/  FMNMX.FTZ R16, R35, R16, !PT ;  /* 0x0000001023107209 */ /* 0x000fe40007810000 */
[----:B------:R-:W-:-:S02]  /*d250*/  ISETP.GE.AND P6, PT, R6, R245, PT ;  /* 0x000000f50600720c */ /* 0x000fc40003fc6270 */
[----:B------:R-:W-:Y:S02]  /*d260*/  FSEL R189, R28, -INF , !P5 ;  /* 0xff8000001cbd7808 */ /* 0x000fe40006800000 */
[----:B------:R-:W-:Y:S02]  /*d270*/  ISETP.LT.OR P4, PT, R14, R246, P4 ;  /* 0x000000f60e00720c */ /* 0x000fe40002781670 */
[----:B------:R-:W-:Y:S02]  /*d280*/  FMNMX.FTZ R18, R235, R18, !PT ;  /* 0x00000012eb127209 */ /* 0x000fe40007810000 */
[----:B------:R-:W-:Y:S02]  /*d290*/  IADD3 R4, R4, 0x39, RZ ;  /* 0x0000003904047810 */ /* 0x000fe40007ffe0ff */
[----:B------:R-:W-:Y:S02]  /*d2a0*/  FMNMX.FTZ R16, R33, R16, !PT ;  /* 0x0000001021107209 */ /* 0x000fe40007810000 */
[----:B------:R-:W-:-:S02]  /*d2b0*/  ISETP.LT.OR P6, PT, R6, R246, P6 ;  /* 0x000000f60600720c */ /* 0x000fc400037c1670 */
[----:B------:R-:W-:Y:S02]  /*d2c0*/  FSEL R187, R187, -INF , !P4 ;  /* 0xff800000bbbb7808 */ /* 0x000fe40006000000 */
[----:B------:R-:W-:Y:S02]  /*d2d0*/  FMNMX.FTZ R18, R189, R18, !PT ;  /* 0x00000012bd127209 */ /* 0x000fe40007810000 */
[----:B------:R-:W-:Y:S02]  /*d2e0*/  ISETP.GE.AND P5, PT, R4, R245, PT ;  /* 0x000000f50400720c */ /* 0x000fe40003fa6270 */
[----:B------:R-:W-:Y:S02]  /*d2f0*/  FMNMX.FTZ R16, R233, R16, !PT ;  /* 0x00000010e9107209 */ /* 0x000fe40007810000 */
[----:B------:R-:W-:Y:S02]  /*d300*/  FSEL R171, R171, -INF , !P6 ;  /* 0xff800000abab7808 */ /* 0x000fe40007000000 */
[----:B------:R-:W-:-:S02]  /*d310*/  FMNMX.FTZ R18, R187, R18, !PT ;  /* 0x00000012bb127209 */ /* 0x000fc40007810000 */
[----:B------:R-:W-:Y:S02]  /*d320*/  ISETP.LT.OR P5, PT, R4, R246, P5 ;  /* 0x000000f60400720c */ /* 0x000fe40002fa1670 */
[----:B------:R-:W-:Y:S02]  /*d330*/  FSEL R201, R201, -INF , !P3 ;  /* 0xff800000c9c97808 */ /* 0x000fe40005800000 */
[----:B------:R-:W-:Y:S02]  /*d340*/  FMNMX.FTZ R16, R203, R16, !PT ;  /* 0x00000010cb107209 */ /* 0x000fe40007810000 */
[----:B------:R-:W-:Y:S02]  /*d350*/  FMNMX.FTZ R20, R171, R18, !PT ;  /* 0x00000012ab147209 */ /* 0x000fe40007810000 */
[-C--:B------:R-:W-:Y:S02]  /*d360*/  ISETP.GE.AND P3, PT, R6, R239.reuse, PT ;  /* 0x000000ef0600720c */ /* 0x080fe40003f66270 */
[----:B------:R-:W-:-:S02]  /*d370*/  ISETP.GE.AND P0, PT, R14, R239, PT ;  /* 0x000000ef0e00720c */ /* 0x000fc40003f06270 */
[----:B------:R-:W-:Y:S02]  /*d380*/  FSEL R169, R169, -INF , !P5 ;  /* 0xff800000a9a97808 */ /* 0x000fe40006800000 */
[----:B------:R-:W-:Y:S02]  /*d390*/  FSEL R199, R199, -INF , !P2 ;  /* 0xff800000c7c77808 */ /* 0x000fe40005000000 */
[----:B------:R-:W-:Y:S02]  /*d3a0*/  FMNMX.FTZ R18, R201, R16, !PT ;  /* 0x00000010c9127209 */ /* 0x000fe40007810000 */
[----:B------:R-:W-:Y:S02]  /*d3b0*/  ISETP.LT.OR P3, PT, R6, R244, P3 ;  /* 0x000000f40600720c */ /* 0x000fe40001f61670 */
[----:B------:R-:W-:Y:S02]  /*d3c0*/  FMNMX.FTZ R16, R169, R20, !PT ;  /* 0x00000014a9107209 */ /* 0x000fe40007810000 */
[----:B------:R-:W-:-:S02]  /*d3d0*/  ISETP.LT.OR P0, PT, R14, R244, P0 ;  /* 0x000000f40e00720c */ /* 0x000fc40000701670 */
[----:B------:R-:W-:Y:S01]  /*d3e0*/  FSEL R185, R27, -INF , !P1 ;  /* 0xff8000001bb97808 */ /* 0x000fe20004800000 */
[----:B------:R-:W1:Y:S01]  /*d3f0*/  SHFL.BFLY PT, R25, R16, 0x2, 0x1f ;  /* 0x0c401f0010197f89 */ /* 0x000e6200000e0000 */
[----:B------:R-:W-:Y:S02]  /*d400*/  FMNMX.FTZ R6, R199, R18, !PT ;  /* 0x00000012c7067209 */ /* 0x000fe40007810000 */
[C---:B------:R-:W-:Y:S02]  /*d410*/  ISETP.GE.AND P1, PT, R4.reuse, R239, PT ;  /* 0x000000ef0400720c */ /* 0x040fe40003f26270 */
        /* <DEDUP_REMOVED lines=8> */
[----:B-1----:R-:W-:-:S03]  /*d4a0*/  FMNMX.FTZ R27, R16, R25, !PT ;  /* 0x00000019101b7209 */ /* 0x002fc60007810000 */
[----:B------:R-:W1:Y:S04]  /*d4b0*/  SHFL.BFLY PT, R4, R165, 0x2, 0x1f ;  /* 0x0c401f00a5047f89 */ /* 0x000e6800000e0000 */
[----:B------:R-:W2:Y:S01]  /*d4c0*/  SHFL.BFLY PT, R164, R27, 0x1, 0x1f ;  /* 0x0c201f001ba47f89 */ /* 0x000ea200000e0000 */
[----:B-1----:R-:W-:Y:S02]  /*d4d0*/  FMNMX.FTZ R25, R165, R4, !PT ;  /* 0x00000004a5197209 */ /* 0x002fe40007810000 */
[----:B--2---:R-:W-:-:S03]  /*d4e0*/  FMNMX.FTZ R164, R27, R164, !PT ;  /* 0x000000a41ba47209 */ /* 0x004fc60007810000 */
[----:B------:R-:W1:Y:S01]  /*d4f0*/  SHFL.BFLY PT, R4, R25, 0x1, 0x1f ;  /* 0x0c201f0019047f89 */ /* 0x000e6200000e0000 */
        /* <DEDUP_REMOVED lines=13> */
[----:B-1----:R-:W-:Y:S01]  /*d5d0*/  FMNMX.FTZ R3, R25, R4, !PT ;  /* 0x0000000419037209 */ /* 0x002fe20007810000 */
[--C-:B------:R-:W-:Y:S01]  /*d5e0*/  FFMA.FTZ R235, R235, UR23, -R168.reuse ;  /* 0x00000017ebeb7c23 */ /* 0x100fe200080108a8 */
[----:B------:R-:W1:Y:S01]  /*d5f0*/  LDSM.16.MT88.4 R24, [R224+0x18000] ;  /* 0x01800000e018783b */ /* 0x000e620000004200 */
[--C-:B------:R-:W-:Y:S01]  /*d600*/  FFMA.FTZ R192, R187, UR23, -R168.reuse ;  /* 0x00000017bbc07c23 */ /* 0x100fe200080108a8 */
[C---:B------:R-:W-:Y:S01]  /*d610*/  FSETP.NEU.FTZ.AND P0, PT, R3.reuse, -INF , PT ;  /* 0xff8000000300780b */ /* 0x040fe20003f1d000 */
[----:B------:R-:W-:Y:S01]  /*d620*/  FMUL.FTZ R176, R3, UR23 ;  /* 0x0000001703b07c20 */ /* 0x000fe20008410000 */
[----:B------:R-:W2:Y:S01]  /*d630*/  MUFU.EX2 R167, R167 ;  /* 0x000000a700a77308 */ /* 0x000ea20000000800 */
[--C-:B------:R-:W-:Y:S01]  /*d640*/  FFMA.FTZ R189, R189, UR23, -R168.reuse ;  /* 0x00000017bdbd7c23 */ /* 0x100fe200080108a8 */
[--C-:B------:R-:W-:Y:S01]  /*d650*/  FFMA.FTZ R187, R171, UR23, -R168.reuse ;  /* 0x00000017abbb7c23 */ /* 0x100fe200080108a8 */
[----:B------:R-:W-:Y:S01]  /*d660*/  FFMA.FTZ R194, R169, UR23, -R168 ;  /* 0x00000017a9c27c23 */ /* 0x000fe200080108a8 */
[----:B------:R-:W-:-:S04]  /*d670*/  FSEL R176, R176, RZ, P0 ;  /* 0x000000ffb0b07208 */ /* 0x000fc80000000000 */
[----:B------:R-:W-:Y:S01]  /*d680*/  MUFU.EX2 R172, R172 ;  /* 0x000000ac00ac7308 */ /* 0x000fe20000000800 */
[--C-:B------:R-:W-:Y:S01]  /*d690*/  FFMA.FTZ R173, R5, UR23, -R176.reuse ;  /* 0x0000001705ad7c23 */ /* 0x100fe200080108b0 */
[----:B------:R-:W-:Y:S01]  /*d6a0*/  FSEL R5, R3, RZ, P0 ;  /* 0x000000ff03057208 */ /* 0x000fe20000000000 */
[--C-:B------:R-:W-:Y:S01]  /*d6b0*/  FFMA.FTZ R166, R7, UR23, -R176.reuse ;  /* 0x0000001707a67c23 */ /* 0x100fe200080108b0 */
[----:B------:R-:W-:Y:S01]  /*d6c0*/  FSEL R7, R164, RZ, P1 ;  /* 0x000000ffa4077208 */ /* 0x000fe20000800000 */
[--C-:B------:R-:W-:Y:S01]  /*d6d0*/  FFMA.FTZ R15, R15, UR23, -R176.reuse ;  /* 0x000000170f0f7c23 */ /* 0x100fe200080108b0 */
[----:B------:R-:W-:Y:S01]  /*d6e0*/  FFMA.FTZ R14, R17, UR23, -R176 ;  /* 0x00000017110e7c23 */ /* 0x000fe200080108b0 */
[----:B------:R-:W-:Y:S01]  /*d6f0*/  FADD.FTZ R5, R0, -R5 ;  /* 0x8000000500057221 */ /* 0x000fe20000010000 */
[----:B------:R-:W3:Y:S01]  /*d700*/  MUFU.EX2 R165, R165 ;  /* 0x000000a500a57308 */ /* 0x000ee20000000800 */
[----:B------:R-:W-:Y:S01]  /*d710*/  FADD.FTZ R2, R2, -R7 ;  /* 0x8000000702027221 */ /* 0x000fe20000010000 */
[----:B------:R-:W4:Y:S01]  /*d720*/  LDSM.16.MT88.4 R16, [R221+0x18000] ;  /* 0x01800000dd10783b */ /* 0x000f220000004200 */
[----:B------:R-:W-:Y:S01]  /*d730*/  FMUL.FTZ R175, R5, UR23 ;  /* 0x0000001705af7c20 */ /* 0x000fe20008410000 */
[----:B--2---:R-:W-:Y:S01]  /*d740*/  F2FP.F16.F32.PACK_AB R4, R167, R174 ;  /* 0x000000aea704723e */ /* 0x004fe200000000ff */
[----:B------:R-:W-:Y:S01]  /*d750*/  FMUL.FTZ R2, R2, UR23 ;  /* 0x0000001702027c20 */ /* 0x000fe20008410000 */
[--C-:B------:R-:W-:Y:S01]  /*d760*/  FFMA.FTZ R0, R193, UR23, -R168.reuse ;  /* 0x00000017c1007c23 */ /* 0x100fe200080108a8 */
[----:B------:R-:W-:Y:S01]  /*d770*/  FFMA.FTZ R193, R29, UR23, -R168 ;  /* 0x000000171dc17c23 */ /* 0x000fe200080108a8 */
[----:B------:R-:W-:Y:S01]  /*d780*/  MUFU.EX2 R166, R166 ;  /* 0x000000a600a67308 */ /* 0x000fe20000000800 */
[--C-:B------:R-:W-:Y:S01]  /*d790*/  FFMA.FTZ R178, R197, UR23, -R176.reuse ;  /* 0x00000017c5b27c23 */ /* 0x100fe200080108b0 */
[--C-:B------:R-:W-:Y:S01]  /*d7a0*/  FFMA.FTZ R195, R195, UR23, -R176.reuse ;  /* 0x00000017c3c37c23 */ /* 0x100fe200080108b0 */
[--C-:B------:R-:W-:Y:S01]  /*d7b0*/  FFMA.FTZ R180, R35, UR23, -R176.reuse ;  /* 0x0000001723b47c23 */ /* 0x100fe200080108b0 */
[--C-:B------:R-:W-:Y:S01]  /*d7c0*/  FFMA.FTZ R197, R33, UR23, -R176.reuse ;  /* 0x0000001721c57c23 */ /* 0x100fe200080108b0 */
[--C-:B------:R-:W-:Y:S01]  /*d7d0*/  FFMA.FTZ R188, R233, UR23, -R176.reuse ;  /* 0x00000017e9bc7c23 */ /* 0x100fe200080108b0 */
[----:B------:R-:W-:Y:S01]  /*d7e0*/  LDSM.16.MT88.4 R32, [R220+0x18800] ;  /* 0x01880000dc20783b */ /* 0x000fe20000004200 */
[--C-:B------:R-:W-:Y:S01]  /*d7f0*/  FFMA.FTZ R203, R203, UR23, -R176.reuse ;  /* 0x00000017cbcb7c23 */ /* 0x100fe200080108b0 */
[----:B------:R-:W2:Y:S01]  /*d800*/  MUFU.EX2 R15, R15 ;  /* 0x0000000f000f7308 */ /* 0x000ea20000000800 */
[----:B---3--:R-:W-:Y:S01]  /*d810*/  F2FP.F16.F32.PACK_AB R6, R165, R172 ;  /* 0x000000aca506723e */ /* 0x008fe200000000ff */
[--C-:B------:R-:W-:Y:S01]  /*d820*/  FFMA.FTZ R190, R201, UR23, -R176.reuse ;  /* 0x00000017c9be7c23 */ /* 0x100fe200080108b0 */
[--C-:B------:R-:W-:Y:S01]  /*d830*/  FFMA.FTZ R199, R199, UR23, -R176.reuse ;  /* 0x00000017c7c77c23 */ /* 0x100fe200080108b0 */
[--C-:B------:R-:W-:Y:S01]  /*d840*/  FFMA.FTZ R185, R185, UR23, -R176.reuse ;  /* 0x00000017b9b97c23 */ /* 0x100fe200080108b0 */
[--C-:B------:R-:W-:Y:S01]  /*d850*/  FFMA.FTZ R196, R183, UR23, -R176.reuse ;  /* 0x00000017b7c47c23 */ /* 0x100fe200080108b0 */
[--C-:B------:R-:W-:Y:S01]  /*d860*/  FFMA.FTZ R181, R181, UR23, -R176.reuse ;  /* 0x00000017b5b57c23 */ /* 0x100fe200080108b0 */
[----:B------:R-:W-:Y:S01]  /*d870*/  FFMA.FTZ R176, R179, UR23, -R176 ;  /* 0x00000017b3b07c23 */ /* 0x000fe200080108b0 */
[----:B------:R-:W-:Y:S08]  /*d880*/  MUFU.EX2 R14, R14 ;  /* 0x0000000e000e7308 */ /* 0x000ff00000000800 */
[----:B------:R-:W3:Y:S01]  /*d890*/  MUFU.EX2 R173, R173 ;  /* 0x000000ad00ad7308 */ /* 0x000ee20000000800 */
[----:B--2---:R-:W-:-:S07]  /*d8a0*/  F2FP.F16.F32.PACK_AB R5, R15, R166 ;  /* 0x000000a60f05723e */ /* 0x004fce00000000ff */
[----:B------:R-:W2:Y:S08]  /*d8b0*/  MUFU.EX2 R177, R2 ;  /* 0x0000000200b17308 */ /* 0x000eb00000000800 */
[----:B------:R-:W5:Y:S01]  /*d8c0*/  MUFU.EX2 R175, R175 ;  /* 0x000000af00af7308 */ /* 0x000f620000000800 */
        /* <DEDUP_REMOVED lines=42> */
[C---:B----4-:R-:W-:Y:S01]  /*db70*/  HMMA.16816.F32 R144, R4.reuse, R16, R144 ;  /* 0x000000100490723c */ /* 0x050fe20000001890 */
        /* <DEDUP_REMOVED lines=74> */
[----:B------:R-:W-:Y:S01]  /*e020*/  FFMA.FTZ R2, R31, UR23, -R168 ;  /* 0x000000171f027c23 */ /* 0x000fe200080108a8 */
[C---:B------:R-:W-:Y:S01]  /*e030*/  HMMA.16816.F32 R56, R4.reuse, R26, R56 ;  /* 0x0000001a0438723c */ /* 0x040fe20000001838 */
[----:B------:R-:W1:Y:S01]  /*e040*/  LDSM.16.MT88.4 R24, [R222+0x1c000] ;  /* 0x01c00000de18783b */ /* 0x000e620000004200 */
        /* <DEDUP_REMOVED lines=9> */
[----:B------:R-:W2:Y:S01]  /*e0e0*/  LDSM.16.MT88.4 R28, [R220+0x1e000] ;  /* 0x01e00000dc1c783b */ /* 0x000ea20000004200 */
[C---:B------:R-:W-:Y:S01]  /*e0f0*/  HMMA.16816.F32 R64, R4.reuse, R22, R64 ;  /* 0x000000160440723c */ /* 0x040fe20000001840 */
[----:B------:R-:W4:Y:S01]  /*e100*/  MUFU.EX2 R191, R191 ;  /* 0x000000bf00bf7308 */ /* 0x000f220000000800 */
[-C--:B------:R-:W-:Y:S01]  /*e110*/  FMUL.FTZ R108, R108, R177.reuse ;  /* 0x000000b16c6c7220 */ /* 0x080fe20000410000 */
[----:B------:R-:W5:Y:S01]  /*e120*/  LDSM.16.MT88.4 R20, [R221+0x1c000] ;  /* 0x01c00000dd14783b */ /* 0x000f620000004200 */
[----:B------:R-:W-:Y:S01]  /*e130*/  FMUL.FTZ R109, R109, R177 ;  /* 0x000000b16d6d7220 */ /* 0x000fe20000410000 */
[-C--:B------:R-:W-:Y:S01]  /*e140*/  FMUL.FTZ R110, R110, R175.reuse ;  /* 0x000000af6e6e7220 */ /* 0x080fe20000410000 */
[C---:B---3--:R-:W-:Y:S01]  /*e150*/  HMMA.16816.F32 R68, R4.reuse, R16, R68 ;  /* 0x000000100444723c */ /* 0x048fe20000001844 */
[----:B------:R-:W-:Y:S01]  /*e160*/  FMUL.FTZ R111, R111, R175 ;  /* 0x000000af6f6f7220 */ /* 0x000fe20000410000 */
[-C--:B------:R-:W-:Y:S01]  /*e170*/  FMUL.FTZ R112, R112, R177.reuse ;  /* 0x000000b170707220 */ /* 0x080fe20000410000 */
[----:B------:R-:W-:Y:S01]  /*e180*/  MUFU.EX2 R2, R2 ;  /* 0x0000000200027308 */ /* 0x000fe20000000800 */
[----:B------:R-:W-:Y:S01]  /*e190*/  FMUL.FTZ R113, R113, R177 ;  /* 0x000000b171717220 */ /* 0x000fe20000410000 */
[-C--:B------:R-:W-:Y:S01]  /*e1a0*/  FMUL.FTZ R114, R114, R175.reuse ;  /* 0x000000af72727220 */ /* 0x080fe20000410000 */
[C---:B------:R-:W-:Y:S01]  /*e1b0*/  HMMA.16816.F32 R72, R4.reuse, R18, R72 ;  /* 0x000000120448723c */ /* 0x040fe20000001848 */
[----:B------:R-:W3:Y:S01]  /*e1c0*/  LDSM.16.MT88.4 R16, [R220+0x1c000] ;  /* 0x01c00000dc10783b */ /* 0x000ee20000004200 */
[----:B------:R-:W-:Y:S01]  /*e1d0*/  FMUL.FTZ R115, R115, R175 ;  /* 0x000000af73737220 */ /* 0x000fe20000410000 */
[-C--:B------:R-:W-:Y:S01]  /*e1e0*/  FMUL.FTZ R116, R116, R177.reuse ;  /* 0x000000b174747220 */ /* 0x080fe20000410000 */
[----:B------:R-:W-:Y:S01]  /*e1f0*/  FMUL.FTZ R117, R117, R177 ;  /* 0x000000b175757220 */ /* 0x000fe20000410000 */
[----:B------:R-:W4:Y:S01]  /*e200*/  MUFU.EX2 R193, R193 ;  /* 0x000000c100c17308 */ /* 0x000f220000000800 */
[-C--:B------:R-:W-:Y:S01]  /*e210*/  FMUL.FTZ R118, R118, R175.reuse ;  /* 0x000000af76767220 */ /* 0x080fe20000410000 */
[----:B------:R-:W-:Y:S01]  /*e220*/  FMUL.FTZ R119, R119, R175 ;  /* 0x000000af77777220 */ /* 0x000fe20000410000 */
[-C--:B------:R-:W-:Y:S01]  /*e230*/  FMUL.FTZ R120, R120, R177.reuse ;  /* 0x000000b178787220 */ /* 0x080fe20000410000 */
[----:B------:R-:W-:Y:S01]  /*e240*/  FMUL.FTZ R121, R121, R177 ;  /* 0x000000b179797220 */ /* 0x000fe20000410000 */
[-C--:B------:R-:W-:Y:S01]  /*e250*/  FMUL.FTZ R122, R122, R175.reuse ;  /* 0x000000af7a7a7220 */ /* 0x080fe20000410000 */
[----:B------:R-:W-:Y:S01]  /*e260*/  FMUL.FTZ R123, R123, R175 ;  /* 0x000000af7b7b7220 */ /* 0x000fe20000410000 */
[-C--:B------:R-:W-:Y:S01]  /*e270*/  FMUL.FTZ R124, R124, R177.reuse ;  /* 0x000000b17c7c7220 */ /* 0x080fe20000410000 */
[----:B------:R-:W-:Y:S01]  /*e280*/  MUFU.EX2 R178, R178 ;  /* 0x000000b200b27308 */ /* 0x000fe20000000800 */
[-C--:B------:R-:W-:Y:S01]  /*e290*/  FMUL.FTZ R125, R125, R177.reuse ;  /* 0x000000b17d7d7220 */ /* 0x080fe20000410000 */
[----:B------:R-:W-:Y:S01]  /*e2a0*/  FMUL.FTZ R128, R128, R177 ;  /* 0x000000b180807220 */ /* 0x000fe20000410000 */
[-C--:B------:R-:W-:Y:S01]  /*e2b0*/  FMUL.FTZ R126, R126, R175.reuse ;  /* 0x000000af7e7e7220 */ /* 0x080fe20000410000 */
[C---:B-1----:R-:W-:Y:S01]  /*e2c0*/  HMMA.16816.F32 R76, R4.reuse, R24, R76 ;  /* 0x00000018044c723c */ /* 0x042fe2000000184c */
[----:B------:R-:W-:Y:S01]  /*e2d0*/  FMUL.FTZ R127, R127, R175 ;  /* 0x000000af7f7f7220 */ /* 0x000fe20000410000 */
[----:B------:R-:W-:Y:S01]  /*e2e0*/  FMUL.FTZ R129, R129, R177 ;  /* 0x000000b181817220 */ /* 0x000fe20000410000 */
[-C--:B------:R-:W-:Y:S01]  /*e2f0*/  FMUL.FTZ R130, R130, R175.reuse ;  /* 0x000000af82827220 */ /* 0x080fe20000410000 */
[----:B------:R-:W1:Y:S01]  /*e300*/  MUFU.EX2 R195, R195 ;  /* 0x000000c300c37308 */ /* 0x000e620000000800 */
[----:B------:R-:W-:Y:S01]  /*e310*/  FMUL.FTZ R131, R131, R175 ;  /* 0x000000af83837220 */ /* 0x000fe20000410000 */
[----:B------:R-:W-:Y:S01]  /*e320*/  HMMA.16816.F32 R80, R4, R26, R80 ;  /* 0x0000001a0450723c */ /* 0x000fe20000001850 */
[----:B------:R-:W4:Y:S01]  /*e330*/  LDSM.16.MT88.4 R24, [R224+0x1e000] ;  /* 0x01e00000e018783b */ /* 0x000f220000004200 */
[----:B------:R-:W-:Y:S01]  /*e340*/  FFMA.FTZ R174, R234, R177, R174 ;  /* 0x000000b1eaae7223 */ /* 0x000fe200000100ae */
[----:B------:R-:W-:-:S02]  /*e350*/  FFMA.FTZ R166, R232, R175, R166 ;  /* 0x000000afe8a67223 */ /* 0x000fc400000100a6 */
[----:B------:R-:W-:Y:S01]  /*e360*/  LDSM.16.MT88.4 R168, [R220+0x1f000] ;  /* 0x01f00000dca8783b */ /* 0x000fe20000004200 */
[----:B------:R-:W-:Y:S01]  /*e370*/  MUFU.EX2 R180, R180 ;  /* 0x000000b400b47308 */ /* 0x000fe20000000800 */
[----:B--2---:R-:W-:Y:S01]  /*e380*/  HMMA.16816.F32 R124, R4, R28, R124 ;  /* 0x0000001c047c723c */ /* 0x004fe2000000187c */
[----:B------:R-:W-:Y:S01]  /*e390*/  FADD.FTZ R167, R167, R174 ;  /* 0x000000aea7a77221 */ /* 0x000fe20000010000 */
[----:B------:R-:W-:-:S03]  /*e3a0*/  FADD.FTZ R15, R15, R166 ;  /* 0x000000a60f0f7221 */ /* 0x000fc60000010000 */
[----:B------:R-:W-:Y:S01]  /*e3b0*/  FADD.FTZ R172, R172, R167 ;  /* 0x000000a7acac7221 */ /* 0x000fe20000010000 */
[----:B-----5:R-:W-:Y:S01]  /*e3c0*/  HMMA.16816.F32 R84, R4, R20, R84 ;  /* 0x000000140454723c */ /* 0x020fe20000001854 */
[----:B------:R-:W2:Y:S01]  /*e3d0*/  MUFU.EX2 R197, R197 ;  /* 0x000000c500c57308 */ /* 0x000ea20000000800 */
[----:B------:R-:W-:Y:S01]  /*e3e0*/  FADD.FTZ R14, R14, R15 ;  /* 0x0000000f0e0e7221 */ /* 0x000fe20000010000 */
[----:B------:R-:W-:-:S03]  /*e3f0*/  FADD.FTZ R165, R165, R172 ;  /* 0x000000aca5a57221 */ /* 0x000fc60000010000 */
[C---:B------:R-:W-:Y:S01]  /*e400*/  HMMA.16816.F32 R88, R4.reuse, R22, R88 ;  /* 0x000000160458723c */ /* 0x040fe20000001858 */
[----:B------:R-:W5:Y:S01]  /*e410*/  LDSM.16.MT88.4 R20, [R222+0x1e000] ;  /* 0x01e00000de14783b */ /* 0x000f620000004200 */
[----:B------:R-:W-:Y:S01]  /*e420*/  FADD.FTZ R173, R173, R14 ;  /* 0x0000000eadad7221 */ /* 0x000fe20000010000 */
[----:B------:R-:W2:Y:S03]  /*e430*/  MUFU.EX2 R182, R182 ;  /* 0x000000b600b67308 */ /* 0x000ea60000000800 */
[C---:B---3--:R-:W-:Y:S05]  /*e440*/  HMMA.16816.F32 R92, R4.reuse, R16, R92 ;  /* 0x00000010045c723c */ /* 0x048fea000000185c */
[----:B------:R-:W3:Y:S01]  /*e450*/  MUFU.EX2 R184, R184 ;  /* 0x000000b800b87308 */ /* 0x000ee20000000800 */
[C---:B------:R-:W-:Y:S01]  /*e460*/  HMMA.16816.F32 R96, R4.reuse, R18, R96 ;  /* 0x000000120460723c */ /* 0x040fe20000001860 */
[----:B------:R-:W1:Y:S05]  /*e470*/  LDSM.16.MT88.4 R16, [R221+0x1e000] ;  /* 0x01e00000dd10783b */ /* 0x000e6a0000004200 */
[C---:B------:R-:W-:Y:S01]  /*e480*/  HMMA.16816.F32 R128, R4.reuse, R30, R128 ;  /* 0x0000001e0480723c */ /* 0x040fe20000001880 */
[----:B------:R-:W-:Y:S01]  /*e490*/  LDSM.16.MT88.4 R28, [R221+0x1a800] ;  /* 0x01a80000dd1c783b */ /* 0x000fe20000004200 */
[----:B------:R-:W-:Y:S04]  /*e4a0*/  MUFU.EX2 R186, R186 ;  /* 0x000000ba00ba7308 */ /* 0x000fe80000000800 */
[C---:B----4-:R-:W-:Y:S04]  /*e4b0*/  HMMA.16816.F32 R100, R4.reuse, R24, R100 ;  /* 0x000000180464723c */ /* 0x050fe80000001864 */
[----:B------:R-:W4:Y:S02]  /*e4c0*/  MUFU.EX2 R235, R235 ;  /* 0x000000eb00eb7308 */ /* 0x000f240000000800 */
[C---:B------:R-:W-:Y:S01]  /*e4d0*/  HMMA.16816.F32 R104, R4.reuse, R26, R104 ;  /* 0x0000001a0468723c */ /* 0x040fe20000001868 */
[----:B------:R-:W3:Y:S05]  /*e4e0*/  LDSM.16.MT88.4 R24, [R224+0x18800] ;  /* 0x01880000e018783b */ /* 0x000eea0000004200 */
[----:B------:R-:W-:Y:S01]  /*e4f0*/  MUFU.EX2 R188, R188 ;  /* 0x000000bc00bc7308 */ /* 0x000fe20000000800 */
[C---:B-----5:R-:W-:Y:S07]  /*e500*/  HMMA.16816.F32 R108, R4.reuse, R20, R108 ;  /* 0x00000014046c723c */ /* 0x060fee000000186c */
[----:B------:R-:W5:Y:S01]  /*e510*/  MUFU.EX2 R203, R203 ;  /* 0x000000cb00cb7308 */ /* 0x000f620000000800 */
[C---:B------:R-:W-:Y:S01]  /*e520*/  HMMA.16816.F32 R112, R4.reuse, R22, R112 ;  /* 0x000000160470723c */ /* 0x040fe20000001870 */
[----:B------:R-:W4:Y:S06]  /*e530*/  LDSM.16.MT88.4 R20, [R222+0x18800] ;  /* 0x01880000de14783b */ /* 0x000f2c0000004200 */
[----:B------:R-:W-:Y:S01]  /*e540*/  MUFU.EX2 R190, R190 ;  /* 0x000000be00be7308 */ /* 0x000fe20000000800 */
[C---:B-1----:R-:W-:Y:S06]  /*e550*/  HMMA.16816.F32 R116, R4.reuse, R16, R116 ;  /* 0x000000100474723c */ /* 0x042fec0000001874 */
[----:B------:R-:W-:Y:S01]  /*e560*/  HMMA.16816.F32 R120, R4, R18, R120 ;  /* 0x000000120478723c */ /* 0x000fe20000001878 */
[----:B------:R-:W1:Y:S01]  /*e570*/  LDSM.16.MT88.4 R16, [R221+0x18800] ;  /* 0x01880000dd10783b */ /* 0x000e620000004200 */
[----:B------:R-:W5:Y:S05]  /*e580*/  MUFU.EX2 R199, R199 ;  /* 0x000000c700c77308 */ /* 0x000f6a0000000800 */
[----:B------:R-:W-:Y:S01]  /*e590*/  F2FP.F16.F32.PACK_AB R4, R191, R0 ;  /* 0x00000000bf04723e */ /* 0x000fe200000000ff */
[----:B------:R-:W-:Y:S01]  /*e5a0*/  FADD.FTZ R0, R0, R165 ;  /* 0x000000a500007221 */ /* 0x000fe20000010000 */
[----:B------:R-:W-:Y:S01]  /*e5b0*/  F2FP.F16.F32.PACK_AB R6, R193, R2 ;  /* 0x00000002c106723e */ /* 0x000fe200000000ff */
[----:B------:R-:W-:Y:S01]  /*e5c0*/  MUFU.EX2 R189, R189 ;  /* 0x000000bd00bd7308 */ /* 0x000fe20000000800 */
[----:B------:R-:W-:Y:S01]  /*e5d0*/  F2FP.F16.F32.PACK_AB R5, R195, R178 ;  /* 0x000000b2c305723e */ /* 0x000fe200000000ff */
[----:B------:R-:W-:Y:S01]  /*e5e0*/  FADD.FTZ R178, R178, R173 ;  /* 0x000000adb2b27221 */ /* 0x000fe20000010000 */
[----:B--2---:R-:W-:Y:S01]  /*e5f0*/  F2FP.F16.F32.PACK_AB R7, R197, R180 ;  /* 0x000000b4c507723e */ /* 0x004fe200000000ff */
[----:B------:R-:W-:-:S02]  /*e600*/  FADD.FTZ R191, R191, R0 ;  /* 0x00000000bfbf7221 */ /* 0x000fc40000010000 */
[----:B------:R-:W-:Y:S02]  /*e610*/  FADD.FTZ R195, R195, R178 ;  /* 0x000000b2c3c37221 */ /* 0x000fe40000010000 */
[----:B------:R-:W2:Y:S01]  /*e620*/  MUFU.EX2 R192, R192 ;  /* 0x000000c000c07308 */ /* 0x000ea20000000800 */
[----:B------:R-:W-:Y:S01]  /*e630*/  FADD.FTZ R2, R2, R191 ;  /* 0x000000bf02027221 */ /* 0x000fe20000010000 */
[C---:B---3--:R-:W-:Y:S01]  /*e640*/  HMMA.16816.F32 R160, R4.reuse, R24, R160 ;  /* 0x0000001804a0723c */ /* 0x048fe200000018a0 */
[----:B------:R-:W-:Y:S02]  /*e650*/  FADD.FTZ R180, R180, R195 ;  /* 0x000000c3b4b47221 */ /* 0x000fe40000010000 */
[----:B------:R-:W-:Y:S02]  /*e660*/  FADD.FTZ R15, R193, R2 ;  /* 0x00000002c10f7221 */ /* 0x000fe40000010000 */
[----:B------:R-:W-:Y:S01]  /*e670*/  FADD.FTZ R197, R197, R180 ;  /* 0x000000b4c5c57221 */ /* 0x000fe20000010000 */
[----:B------:R-:W-:Y:S01]  /*e680*/  HMMA.16816.F32 R156, R4, R26, R156 ;  /* 0x0000001a049c723c */ /* 0x000fe2000000189c */
[----:B------:R-:W3:Y:S01]  /*e690*/  LDSM.16.MT88.4 R24, [R224+0x1a800] ;  /* 0x01a80000e018783b */ /* 0x000ee20000004200 */
[----:B------:R-:W-:Y:S01]  /*e6a0*/  MUFU.EX2 R187, R187 ;  /* 0x000000bb00bb7308 */ /* 0x000fe20000000800 */
[----:B------:R-:W-:-:S03]  /*e6b0*/  FADD.FTZ R15, R182, R15 ;  /* 0x0000000fb60f7221 */ /* 0x000fc60000010000 */
[----:B----4-:R-:W-:Y:S01]  /*e6c0*/  HMMA.16816.F32 R152, R4, R20, R152 ;  /* 0x000000140498723c */ /* 0x010fe20000001898 */
[----:B------:R-:W-:-:S03]  /*e6d0*/  FADD.FTZ R15, R184, R15 ;  /* 0x0000000fb80f7221 */ /* 0x000fc60000010000 */
[----:B------:R-:W4:Y:S02]  /*e6e0*/  MUFU.EX2 R194, R194 ;  /* 0x000000c200c27308 */ /* 0x000f240000000800 */
[C---:B------:R-:W-:Y:S01]  /*e6f0*/  HMMA.16816.F32 R148, R4.reuse, R22, R148 ;  /* 0x000000160494723c */ /* 0x040fe20000001894 */
[----:B------:R-:W5:Y:S05]  /*e700*/  LDSM.16.MT88.4 R20, [R222+0x1a800] ;  /* 0x01a80000de14783b */ /* 0x000f6a0000004200 */
[C---:B-1----:R-:W-:Y:S01]  /*e710*/  HMMA.16816.F32 R144, R4.reuse, R16, R144 ;  /* 0x000000100490723c */ /* 0x042fe20000001890 */
[----:B------:R-:W-:Y:S05]  /*e720*/  MUFU.EX2 R185, R185 ;  /* 0x000000b900b97308 */ /* 0x000fea0000000800 */
[C---:B------:R-:W-:Y:S01]  /*e730*/  HMMA.16816.F32 R140, R4.reuse, R18, R140 ;  /* 0x00000012048c723c */ /* 0x040fe2000000188c */
[----:B------:R-:W1:Y:S02]  /*e740*/  LDSM.16.MT88.4 R16, [R220+0x1a800] ;  /* 0x01a80000dc10783b */ /* 0x000e640000004200 */
[----:B------:R-:W4:Y:S03]  /*e750*/  MUFU.EX2 R196, R196 ;  /* 0x000000c400c47308 */ /* 0x000f260000000800 */
[C---:B------:R-:W-:Y:S05]  /*e760*/  HMMA.16816.F32 R52, R4.reuse, R28, R52 ;  /* 0x0000001c0434723c */ /* 0x040fea0000001834 */
[----:B------:R-:W-:Y:S01]  /*e770*/  MUFU.EX2 R179, R181 ;  /* 0x000000b500b37308 */ /* 0x000fe20000000800 */
[C---:B------:R-:W-:Y:S01]  /*e780*/  HMMA.16816.F32 R56, R4.reuse, R30, R56 ;  /* 0x0000001e0438723c */ /* 0x040fe20000001838 */
[----:B------:R-:W-:Y:S05]  /*e790*/  LDSM.16.MT88.4 R28, [R224+0x1e800] ;  /* 0x01e80000e01c783b */ /* 0x000fea0000004200 */
[C---:B---3--:R-:W-:Y:S01]  /*e7a0*/  HMMA.16816.F32 R36, R4.reuse, R24, R36 ;  /* 0x000000180424723c */ /* 0x048fe20000001824 */
[----:B------:R-:W3:Y:S05]  /*e7b0*/  MUFU.EX2 R176, R176 ;  /* 0x000000b000b07308 */ /* 0x000eea0000000800 */
        /* <DEDUP_REMOVED lines=33> */
[----:B------:R-:W-:Y:S01]  /*e9d0*/  HMMA.16816.F32 R128, R4, R18, R128 ;  /* 0x000000120480723c */ /* 0x000fe20000001880 */
[----:B------:R-:W1:Y:S06]  /*e9e0*/  LDSM.16.MT88.4 R16, [R220+0x19000] ;  /* 0x01900000dc10783b */ /* 0x000e6c0000004200 */
[----:B------:R-:W-:-:S02]  /*e9f0*/  F2FP.F16.F32.PACK_AB R4, R184, R182 ;  /* 0x000000b6b804723e */ /* 0x000fc400000000ff */
[----:B------:R-:W-:Y:S01]  /*ea00*/  F2FP.F16.F32.PACK_AB R6, R235, R186 ;  /* 0x000000baeb06723e */ /* 0x000fe200000000ff */
[----:B------:R-:W-:Y:S01]  /*ea10*/  FADD.FTZ R186, R186, R15 ;  /* 0x0000000fbaba7221 */ /* 0x000fe20000010000 */
[----:B------:R-:W-:Y:S01]  /*ea20*/  F2FP.F16.F32.PACK_AB R5, R203, R188 ;  /* 0x000000bccb05723e */ /* 0x000fe200000000ff */
[----:B------:R-:W-:Y:S01]  /*ea30*/  FADD.FTZ R188, R188, R197 ;  /* 0x000000c5bcbc7221 */ /* 0x000fe20000010000 */
[----:B------:R-:W-:Y:S01]  /*ea40*/  F2FP.F16.F32.PACK_AB R7, R199, R190 ;  /* 0x000000bec707723e */ /* 0x000fe200000000ff */
[----:B------:R-:W-:Y:S02]  /*ea50*/  FADD.FTZ R186, R235, R186 ;  /* 0x000000baebba7221 */ /* 0x000fe40000010000 */
[----:B------:R-:W-:-:S04]  /*ea60*/  FADD.FTZ R203, R203, R188 ;  /* 0x000000bccbcb7221 */ /* 0x000fc80000010000 */
[----:B----4-:R-:W-:Y:S01]  /*ea70*/  HMMA.16816.F32 R160, R4, R28, R160 ;  /* 0x0000001c04a0723c */ /* 0x010fe200000018a0 */
[----:B------:R-:W-:-:S04]  /*ea80*/  FADD.FTZ R190, R190, R203 ;  /* 0x000000cbbebe7221 */ /* 0x000fc80000010000 */
[----:B------:R-:W-:Y:S01]  /*ea90*/  FADD.FTZ R190, R199, R190 ;  /* 0x000000bec7be7221 */ /* 0x000fe20000010000 */
        /* <DEDUP_REMOVED lines=31> */
[----:B------:R-:W3:Y:S05]  /*ec90*/  LDSM.16.MT88.4 R32, [R224+0x19800] ;  /* 0x01980000e020783b */ /* 0x000eea0000004200 */
[C---:B-----5:R-:W-:Y:S06]  /*eca0*/  HMMA.16816.F32 R92, R4.reuse, R20, R92 ;  /* 0x00000014045c723c */ /* 0x060fec000000185c */
[C---:B------:R-:W-:Y:S01]  /*ecb0*/  HMMA.16816.F32 R96, R4.reuse, R22, R96 ;  /* 0x000000160460723c */ /* 0x040fe20000001860 */
[----:B------:R-:W-:Y:S05]  /*ecc0*/  LDSM.16.MT88.4 R20, [R221+0x19800] ;  /* 0x01980000dd14783b */ /* 0x000fea0000004200 */
[C---:B-1----:R-:W-:Y:S06]  /*ecd0*/  HMMA.16816.F32 R100, R4.reuse, R16, R100 ;  /* 0x000000100464723c */ /* 0x042fec0000001864 */
[C---:B------:R-:W-:Y:S01]  /*ece0*/  HMMA.16816.F32 R104, R4.reuse, R18, R104 ;  /* 0x000000120468723c */ /* 0x040fe20000001868 */
[----:B------:R-:W-:Y:S05]  /*ecf0*/  LDSM.16.MT88.4 R16, [R220+0x19800] ;  /* 0x01980000dc10783b */ /* 0x000fea0000004200 */
[C---:B----4-:R-:W-:Y:S06]  /*ed00*/  HMMA.16816.F32 R108, R4.reuse, R28, R108 ;  /* 0x0000001c046c723c */ /* 0x050fec000000186c */
[C---:B------:R-:W-:Y:S01]  /*ed10*/  HMMA.16816.F32 R112, R4.reuse, R30, R112 ;  /* 0x0000001e0470723c */ /* 0x040fe20000001870 */
[----:B------:R-:W-:Y:S05]  /*ed20*/  LDSM.16.MT88.4 R28, [R224+0x1b800] ;  /* 0x01b80000e01c783b */ /* 0x000fea0000004200 */
[C---:B--2---:R-:W-:Y:S06]  /*ed30*/  HMMA.16816.F32 R116, R4.reuse, R24, R116 ;  /* 0x000000180474723c */ /* 0x044fec0000001874 */
[C---:B------:R-:W-:Y:S01]  /*ed40*/  HMMA.16816.F32 R120, R4.reuse, R26, R120 ;  /* 0x0000001a0478723c */ /* 0x040fe20000001878 */
[----:B------:R-:W1:Y:S05]  /*ed50*/  LDSM.16.MT88.4 R24, [R222+0x19800] ;  /* 0x01980000de18783b */ /* 0x000e6a0000004200 */
        /* <DEDUP_REMOVED lines=8> */
[----:B---3--:R-:W-:Y:S01]  /*ede0*/  F2FP.F16.F32.PACK_AB R7, R176, R179 ;  /* 0x000000b3b007723e */ /* 0x008fe200000000ff */
[----:B------:R-:W-:Y:S02]  /*edf0*/  FADD.FTZ R192, R192, R189 ;  /* 0x000000bdc0c07221 */ /* 0x000fe40000010000 */
[----:B------:R-:W-:Y:S02]  /*ee00*/  FADD.FTZ R196, R196, R185 ;  /* 0x000000b9c4c47221 */ /* 0x000fe40000010000 */
[----:B------:R-:W-:Y:S02]  /*ee10*/  FADD.FTZ R187, R187, R192 ;  /* 0x000000c0bbbb7221 */ /* 0x000fe40000010000 */
[----:B------:R-:W-:Y:S01]  /*ee20*/  HMMA.16816.F32 R160, R4, R32, R160 ;  /* 0x0000002004a0723c */ /* 0x000fe200000018a0 */
[----:B------:R-:W-:Y:S01]  /*ee30*/  FADD.FTZ R179, R179, R196 ;  /* 0x000000c4b3b37221 */ /* 0x000fe20000010000 */
[----:B------:R-:W-:-:S03]  /*ee40*/  FADD.FTZ R2, R194, R187 ;  /* 0x000000bbc2027221 */ /* 0x000fc60000010000 */
[----:B------:R-:W-:Y:S01]  /*ee50*/  FADD.FTZ R0, R176, R179 ;  /* 0x000000b3b0007221 */ /* 0x000fe20000010000 */
[C---:B------:R-:W-:Y:S01]  /*ee60*/  HMMA.16816.F32 R156, R4.reuse, R34, R156 ;  /* 0x00000022049c723c */ /* 0x040fe2000000189c */
[----:B------:R-:W2:Y:S04]  /*ee70*/  LDSM.16.MT88.4 R32, [R221+0x1b800] ;  /* 0x01b80000dd20783b */ /* 0x000ea80000004200 */
[----:B------:R-:W-:Y:S01]  /*ee80*/  STL [R1+0x10], R2 ;  /* 0x0000100201007387 */ /* 0x000fe20000100800 */
[C---:B-1----:R-:W-:Y:S03]  /*ee90*/  HMMA.16816.F32 R152, R4.reuse, R24, R152 ;  /* 0x000000180498723c */ /* 0x042fe60000001898 */
[----:B------:R-:W-:Y:S03]  /*eea0*/  STL [R1+0x4], R0 ;  /* 0x0000040001007387 */ /* 0x000fe60000100800 */
        /* <DEDUP_REMOVED lines=39> */
.L_x_2224:
[----:B------:R-:W-:-:S06]  /*f120*/  UISETP.GT.AND UP0, UPT, UR20, UR16, UPT ;  /* 0x000000101400728c */ /* 0x000fcc000bf04270 */
[----:B------:R-:W-:-:S13]  /*f130*/  PLOP3.LUT P0, PT, PT, PT, UP0, 0x80, 0x0 ;  /* 0x000000000000781c */ /* 0x000fda0003f0f008 */
[----:B------:R-:W-:Y:S05]  /*f140*/  @!P0 BRA `(.L_x_2231) ;  /* 0x0000004400d48947 */ /* 0x000fea0003800000 */
[----:B------:R-:W1:Y:S01]  /*f150*/  S2R R5, SR_TID.X ;  /* 0x0000000000057919 */ /* 0x000e620000002100 */
[----:B------:R-:W-:Y:S01]  /*f160*/  IMAD.U32 R250, RZ, RZ, UR27 ;  /* 0x0000001bfffa7e24 */ /* 0x000fe2000f8e00ff */
[----:B------:R-:W-:Y:S01]  /*f170*/  ULDC.64 UR6, c[0x0][0x220] ;  /* 0x0000880000067ab9 */ /* 0x000fe20000000a00 */
[----:B------:R-:W-:Y:S01]  /*f180*/  IMAD.U32 R252, RZ, RZ, UR25 ;  /* 0x00000019fffc7e24 */ /* 0x000fe2000f8e00ff */
[----:B------:R-:W-:Y:S01]  /*f190*/  ULDC UR4, c[0x0][0x2d0] ;  /* 0x0000b40000047ab9 */ /* 0x000fe20000000800 */
[----:B------:R-:W-:Y:S01]  /*f1a0*/  ULDC.64 UR10, c[0x0][0x218] ;  /* 0x00008600000a7ab9 */ /* 0x000fe20000000a00 */
[----:B------:R-:W-:Y:S01]  /*f1b0*/  IMAD.MOV.U32 R2, RZ, RZ, R3 ;  /* 0x000000ffff027224 */ /* 0x000fe200078e0003 */
[----:B------:R-:W-:Y:S01]  /*f1c0*/  UIADD3 UR22, UR20, -0x1, URZ ;  /* 0xffffffff14167890 */ /* 0x000fe2000fffe03f */
[----:B------:R-:W-:Y:S01]  /*f1d0*/  ULDC UR13, c[0x0][0x2d0] ;  /* 0x0000b400000d7ab9 */ /* 0x000fe20000000800 */
[----:B------:R-:W-:Y:S01]  /*f1e0*/  ULDC UR12, c[0x0][0x39c] ;  /* 0x0000e700000c7ab9 */ /* 0x000fe20000000800 */
[----:B-1----:R-:W-:-:S04]  /*f1f0*/  SHF.R.S32.HI R4, RZ, 0x1f, R5 ;  /* 0x0000001fff047819 */ /* 0x002fc80000011405 */
[----:B------:R-:W-:-:S04]  /*f200*/  LEA.HI R4, R4, R5, RZ, 0x3 ;  /* 0x0000000504047211 */ /* 0x000fc800078f18ff */
[----:B------:R-:W-:Y:S02]  /*f210*/  LOP3.LUT R0, R4, 0xfffffff8, RZ, 0xc0, !PT ;  /* 0xfffffff804007812 */ /* 0x000fe400078ec0ff */
[----:B------:R-:W-:-:S03]  /*f220*/  SHF.R.S32.HI R4, RZ, 0x3, R4 ;  /* 0x00000003ff047819 */ /* 0x000fc60000011404 */
[----:B------:R-:W-:-:S04]  /*f230*/  IMAD.IADD R0, R5, 0x1, -R0 ;  /* 0x0000000105007824 */ /* 0x000fc800078e0a00 */
[----:B------:R-:W-:-:S05]  /*f240*/  IMAD.SHL.U32 R6, R0, 0x8, RZ ;  /* 0x0000000800067824 */ /* 0x000fca00078e00ff */
[--C-:B------:R-:W-:Y:S02]  /*f250*/  SHF.R.S32.HI R7, RZ, 0x1f, R6.reuse ;  /* 0x0000001fff077819 */ /* 0x100fe40000011406 */
[----:B------:R-:W-:Y:S01]  /*f260*/  ISETP.GE.AND P2, PT, R6, UR4, PT ;  /* 0x0000000406007c0c */ /* 0x000fe2000bf46270 */
[----:B------:R-:W-:Y:S01]  /*f270*/  ULDC UR4, c[0x0][0x2ec] ;  /* 0x0000bb0000047ab9 */ /* 0x000fe20000000800 */
[----:B------:R-:W-:-:S04]  /*f280*/  IMAD.WIDE.U32 R14, R13, UR21, R6 ;  /* 0x000000150d0e7c25 */ /* 0x000fc8000f8e0006 */
[----:B------:R-:W-:Y:S01]  /*f290*/  IMAD.WIDE.U32 R12, R12, UR21, R6 ;  /* 0x000000150c0c7c25 */ /* 0x000fe2000f8e0006 */
[----:B------:R-:W-:Y:S01]  /*f2a0*/  IADD3 R7, P1, R14, UR26, RZ ;  /* 0x0000001a0e077c10 */ /* 0x000fe2000ff3e0ff */
[----:B------:R-:W-:Y:S01]  /*f2b0*/  UMOV UR26, URZ ;  /* 0x0000003f001a7c82 */ /* 0x000fe20008000000 */
[----:B------:R-:W-:-:S04]  /*f2c0*/  IADD3 R5, P0, R12, UR28, RZ ;  /* 0x0000001c0c057c10 */ /* 0x000fc8000ff1e0ff */
[----:B------:R-:W1:Y:S01]  /*f2d0*/  @!P2 LDC.64 R234, c[0x0][0x220] ;  /* 0x00008800ffeaab82 */ /* 0x000e620000000a00 */
[----:B------:R-:W-:Y:S01]  /*f2e0*/  IADD3.X R252, R252, UR9, R15, P1, !PT ;  /* 0x00000009fcfc7c10 */ /* 0x000fe20008ffe40f */
[----:B------:R-:W-:Y:S01]  /*f2f0*/  UIADD3 UR9, UR20, -0x2, URZ ;  /* 0xfffffffe14097890 */ /* 0x000fe2000fffe03f */
[----:B------:R-:W-:Y:S02]  /*f300*/  IADD3.X R250, R250, UR34, R13, P0, !PT ;  /* 0x00000022fafa7c10 */ /* 0x000fe400087fe40d */
[----:B------:R-:W-:Y:S02]  /*f310*/  LEA R251, P0, R5, UR6, 0x1 ;  /* 0x0000000605fb7c11 */ /* 0x000fe4000f8008ff */
[----:B------:R-:W-:Y:S01]  /*f320*/  LEA R0, P1, R7, UR10, 0x1 ;  /* 0x0000000a07007c11 */ /* 0x000fe2000f8208ff */
[----:B------:R-:W2:Y:S01]  /*f330*/  @!P2 LDC.64 R232, c[0x0][0x220] ;  /* 0x00008800ffe8ab82 */ /* 0x000ea20000000a00 */
[----:B------:R-:W-:Y:S01]  /*f340*/  LEA.HI.X R250, R5, UR7, R250, 0x1, P0 ;  /* 0x0000000705fa7c11 */ /* 0x000fe200080f0cfa */
[----:B------:R-:W-:Y:S01]  /*f350*/  IMAD.MOV.U32 R5, RZ, RZ, R11 ;  /* 0x000000ffff057224 */ /* 0x000fe200078e000b */
[----:B------:R-:W-:Y:S01]  /*f360*/  IADD3 R12, P0, R4, 0x20, RZ ;  /* 0x00000020040c7810 */ /* 0x000fe20007f1e0ff */
[----:B------:R3:W-:Y:S01]  /*f370*/  STL [R1], R0 ;  /* 0x0000000001007387 */ /* 0x0007e20000100800 */
[----:B------:R-:W-:Y:S01]  /*f380*/  SHF.R.S32.HI R4, RZ, 0x1f, R4 ;  /* 0x0000001fff047819 */ /* 0x000fe20000011404 */
[----:B------:R-:W-:Y:S01]  /*f390*/  ULDC.64 UR6, c[0x0][0x250] ;  /* 0x0000940000067ab9 */ /* 0x000fe20000000a00 */
[----:B------:R-:W-:Y:S01]  /*f3a0*/  LEA.HI.X R252, R7, UR11, R252, 0x1, P1 ;  /* 0x0000000b07fc7c11 */ /* 0x000fe200088f0cfc */
[----:B------:R-:W-:Y:S01]  /*f3b0*/  IMAD.MOV.U32 R7, RZ, RZ, R13 ;  /* 0x000000ffff077224 */ /* 0x000fe200078e000d */
[----:B------:R4:W-:Y:S01]  /*f3c0*/  STL [R1+0x18], R12 ;  /* 0x0000180c01007387 */ /* 0x0009e20000100800 */
[----:B------:R-:W-:Y:S01]  /*f3d0*/  IMAD.X R7, RZ, RZ, R4, P0 ;  /* 0x000000ffff077224 */ /* 0x000fe200000e0604 */
[----:B------:R-:W-:Y:S01]  /*f3e0*/  ULDC.64 UR10, c[0x0][0x248] ;  /* 0x00009200000a7ab9 */ /* 0x000fe20000000a00 */
[----:B------:R-:W-:-:S02]  /*f3f0*/  IMAD.MOV.U32 R4, RZ, RZ, R8 ;  /* 0x000000ffff047224 */ /* 0x000fc400078e0008 */
[----:B------:R-:W-:Y:S01]  /*f400*/  IMAD.MOV.U32 R6, RZ, RZ, R12 ;  /* 0x000000ffff067224 */ /* 0x000fe200078e000c */
[----:B------:R4:W-:Y:S04]  /*f410*/  STL [R1+0x1c], R7 ;  /* 0x00001c0701007387 */ /* 0x0009e80000100800 */
[----:B------:R4:W-:Y:S01]  /*f420*/  STL.64 [R1+0x8], R4 ;  /* 0x0000080401007387 */ /* 0x0009e20000100a00 */
[----:B---3--:R-:W-:Y:S01]  /*f430*/  IMAD.MOV.U32 R0, RZ, RZ, R164 ;  /* 0x000000ffff007224 */ /* 0x008fe200078e00a4 */
[----:B------:R-:W-:Y:S06]  /*f440*/  BRA `(.L_x_2232) ;  /* 0x0000000000f47947 */ /* 0x000fec0003800000 */
.L_x_2234:
[----:B------:R2:W-:Y:S01]  /*f450*/  @P2 STS.128 [R238+0x10000], RZ ;  /* 0x010000ffee002388 */ /* 0x0005e20000000c00 */
[----:B------:R-:W-:Y:S01]  /*f460*/  UIADD3 UR23, UR20, -0x2, URZ ;  /* 0xfffffffe14177890 */ /* 0x000fe2000fffe03f */
[----:B------:R-:W3:Y:S03]  /*f470*/  @!P2 LDC.64 R6, c[0x0][0x218] ;  /* 0x00008600ff06ab82 */ /* 0x000ee60000000a00 */
[----:B------:R-:W-:Y:S02]  /*f480*/  USHF.R.S32.HI UR20, URZ, 0x1f, UR23 ;  /* 0x0000001f3f147899 */ /* 0x000fe40008011417 */
[----:B------:R-:W-:Y:S02]  /*f490*/  UIMAD.WIDE.U32 UR24, UR23, UR10, URZ ;  /* 0x0000000a171872a5 */ /* 0x000fe4000f8e003f */
[----:B------:R-:W-:Y:S01]  /*f4a0*/  UIMAD UR20, UR20, UR10, URZ ;  /* 0x0000000a141472a4 */ /* 0x000fe2000f8e023f */
[----:B------:R-:W4:Y:S03]  /*f4b0*/  @!P2 LDC.64 R4, c[0x0][0x218] ;  /* 0x00008600ff04ab82 */ /* 0x000f260000000a00 */
[----:B------:R-:W-:Y:S01]  /*f4c0*/  UIMAD UR20, UR23, UR11, UR20 ;  /* 0x0000000b171472a4 */ /* 0x000fe2000f8e0214 */
[----:B------:R-:W-:Y:S02]  /*f4d0*/  IMAD.U32 R164, RZ, RZ, UR24 ;  /* 0x00000018ffa47e24 */ /* 0x000fe4000f8e00ff */
[----:B------:R-:W-:Y:S01]  /*f4e0*/  IMAD.U32 R165, RZ, RZ, UR25 ;  /* 0x00000019ffa57e24 */ /* 0x000fe2000f8e00ff */
[----:B------:R-:W-:Y:S02]  /*f4f0*/  UIADD3 UR20, UR25, UR20, URZ ;  /* 0x0000001419147290 */ /* 0x000fe4000fffe03f */
[C---:B------:R-:W-:Y:S04]  /*f500*/  LEA R8, P0, R164.reuse, R242, 0x6 ;  /* 0x000000f2a4087211 */ /* 0x040fe800078030ff */
[----:B------:R-:W-:Y:S05]  /*f510*/  IMAD.U32 R165, RZ, RZ, UR20 ;  /* 0x00000014ffa57e24 */ /* 0x000fea000f8e00ff */
[----:B------:R-:W-:Y:S02]  /*f520*/  LEA.HI.X R165, R164, R249, R165, 0x6, P0 ;  /* 0x000000f9a4a57211 */ /* 0x000fe400000f34a5 */
[C---:B---3--:R-:W-:Y:S04]  /*f530*/  @!P2 LEA R6, P0, R8.reuse, R6, 0x1 ;  /* 0x000000060806a211 */ /* 0x048fe800078008ff */
[C---:B------:R-:W-:Y:S02]  /*f540*/  @!P2 LEA.HI.X R7, R8.reuse, R7, R165, 0x1, P0 ;  /* 0x000000070807a211 */ /* 0x040fe400000f0ca5 */
[----:B------:R-:W-:Y:S03]  /*f550*/  IADD3 R8, P0, R8, UR14, RZ ;  /* 0x0000000e08087c10 */ /* 0x000fe6000ff1e0ff */
[----:B------:R-:W-:Y:S01]  /*f560*/  @!PT LDS RZ, [RZ] ;  /* 0x00000000fffff984 */ /* 0x000fe20000000800 */
[----:B------:R-:W-:Y:S01]  /*f570*/  @!PT LDS RZ, [RZ] ;  /* 0x00000000fffff984 */ /* 0x000fe20000000800 */
[----:B------:R-:W-:Y:S01]  /*f580*/  @!PT LDS RZ, [RZ] ;  /* 0x00000000fffff984 */ /* 0x000fe20000000800 */
[----:B------:R2:W-:Y:S01]  /*f590*/  @!P2 LDGSTS.E.BYPASS.LTC128B.128 [R238+0x10000], desc[UR30][R6.64] ;  /* 0x1000000006eeafae */ /* 0x0005e2000b901d5e */
[----:B------:R-:W-:Y:S02]  /*f5a0*/  IADD3.X R165, R165, UR8, RZ, P0, !PT ;  /* 0x00000008a5a57c10 */ /* 0x000fe400087fe4ff */
[C---:B----4-:R-:W-:Y:S01]  /*f5b0*/  @!P2 LEA R4, P0, R8.reuse, R4, 0x1 ;  /* 0x000000040804a211 */ /* 0x050fe200078008ff */
        /* <DEDUP_REMOVED lines=38> */
.L_x_2232:
[----:B----4-:R-:W3:Y:S01]  /*f820*/  LDL.64 R4, [R1+0x8] ;  /* 0x0000080001047983 */ /* 0x010ee20000100a00 */
[----:B------:R-:W-:Y:S01]  /*f830*/  UIADD3 UR25, UR22, -UR26, URZ ;  /* 0x8000001a16197290 */ /* 0x000fe2000fffe03f */
[----:B------:R-:W-:Y:S04]  /*f840*/  DEPBAR.LE SB0, 0x0 ;  /* 0x000080000000791a */ /* 0x000fe80000000000 */
[----:B------:R-:W4:Y:S01]  /*f850*/  LDL.64 R24, [R1+0x18] ;  /* 0x0000180001187983 */ /* 0x000f220000100a00 */
        /* <DEDUP_REMOVED lines=9> */
[----:B------:R-:W-:Y:S01]  /*f8f0*/  LEA.HI.X.SX32 R19, R9, R241, 0x6, P1 ;  /* 0x000000f109137211 */ /* 0x000fe200008f36ff */
[----:B------:R-:W-:Y:S04]  /*f900*/  UIMAD UR23, UR24, UR35, UR23 ;  /* 0x00000023181772a4 */ /* 0x000fe8000f8e0217 */
[----:B------:R-:W-:Y:S04]  /*f910*/  IMAD R10, R19, UR6, RZ ;  /* 0x00000006130a7c24 */ /* 0x000fe8000f8e02ff */
[C---:B------:R-:W-:Y:S02]  /*f920*/  IMAD R10, R18.reuse, UR7, R10 ;  /* 0x00000007120a7c24 */ /* 0x040fe4000f8e020a */
[----:B------:R-:W-:Y:S04]  /*f930*/  IMAD.WIDE.U32 R18, R18, UR6, RZ ;  /* 0x0000000612127c25 */ /* 0x000fe8000f8e00ff */
[----:B------:R-:W-:Y:S01]  /*f940*/  IMAD.IADD R13, R19, 0x1, R10 ;  /* 0x00000001130d7824 */ /* 0x000fe200078e020a */
[----:B------:R-:W-:Y:S01]  /*f950*/  @P2 STS.128 [R238+0x18000], RZ ;  /* 0x018000ffee002388 */ /* 0x000fe20000000c00 */
[----:B----4-:R-:W-:Y:S01]  /*f960*/  LEA R22, P0, R9, R24, 0x6 ;  /* 0x0000001809167211 */ /* 0x010fe200078030ff */
[----:B---3--:R-:W-:Y:S03]  /*f970*/  IMAD.WIDE.U32 R26, R3, UR35, R4 ;  /* 0x00000023031a7c25 */ /* 0x008fe6000f8e0004 */
[----:B------:R-:W-:Y:S02]  /*f980*/  LEA.HI.X.SX32 R23, R9, R25, 0x6, P0 ;  /* 0x0000001909177211 */ /* 0x000fe400000f36ff */
[C---:B-1----:R-:W-:Y:S02]  /*f990*/  @!P2 LEA R14, P1, R26.reuse, R234, 0x1 ;  /* 0x000000ea1a0ea211 */ /* 0x042fe400078208ff */
[----:B------:R-:W-:Y:S01]  /*f9a0*/  IADD3 R3, R27, UR23, RZ ;  /* 0x000000171b037c10 */ /* 0x000fe2000fffe0ff */
[----:B------:R-:W-:Y:S01]  /*f9b0*/  IMAD R9, R23, UR6, RZ ;  /* 0x0000000617097c24 */ /* 0x000fe2000f8e02ff */
[C---:B------:R-:W-:Y:S01]  /*f9c0*/  @!P2 IADD3 R11, P0, R26.reuse, UR38, RZ ;  /* 0x000000261a0bac10 */ /* 0x040fe2000ff1e0ff */
[----:B------:R-:W-:Y:S01]  /*f9d0*/  UIADD3 UR23, UR9, -UR26, URZ ;  /* 0x8000001a09177290 */ /* 0x000fe2000fffe03f */
[----:B------:R-:W-:Y:S01]  /*f9e0*/  @!P2 LEA.HI.X R15, R26, R235, R3, 0x1, P1 ;  /* 0x000000eb1a0fa211 */ /* 0x000fe200008f0c03 */
[----:B------:R-:W-:Y:S01]  /*f9f0*/  IMAD R9, R22, UR7, R9 ;  /* 0x0000000716097c24 */ /* 0x000fe2000f8e0209 */
[-C--:B------:R-:W-:Y:S01]  /*fa00*/  LEA R26, P3, R18, R251.reuse, 0x1 ;  /* 0x000000fb121a7211 */ /* 0x080fe200078608ff */
[----:B------:R-:W-:Y:S01]  /*fa10*/  IMAD.WIDE.U32 R22, R22, UR6, RZ ;  /* 0x0000000616167c25 */ /* 0x000fe2000f8e00ff */
[----:B--2---:R-:W-:Y:S01]  /*fa20*/  @!P2 LEA R30, P1, R11, R232, 0x1 ;  /* 0x000000e80b1ea211 */ /* 0x004fe200078208ff */
[----:B------:R-:W-:Y:S01]  /*fa30*/  @!PT LDS RZ, [RZ] ;  /* 0x00000000fffff984 */ /* 0x000fe20000000800 */
[----:B------:R-:W-:Y:S01]  /*fa40*/  @!PT LDS RZ, [RZ] ;  /* 0x00000000fffff984 */ /* 0x000fe20000000800 */
[----:B------:R-:W-:Y:S01]  /*fa50*/  @!PT LDS RZ, [RZ] ;  /* 0x00000000fffff984 */ /* 0x000fe20000000800 */
[----:B------:R-:W-:Y:S01]  /*fa60*/  @!P2 LDGSTS.E.BYPASS.LTC128B.128 [R238+0x18000], desc[UR30][R14.64] ;  /* 0x180000000eeeafae */ /* 0x000fe2000b901d5e */
[-C--:B------:R-:W-:Y:S01]  /*fa70*/  LEA.HI.X R27, R18, R250.reuse, R13, 0x1, P3 ;  /* 0x000000fa121b7211 */ /* 0x080fe200018f0c0d */
[----:B------:R-:W-:Y:S01]  /*fa80*/  IMAD.IADD R9, R23, 0x1, R9 ;  /* 0x0000000117097824 */ /* 0x000fe200078e0209 */
[----:B------:R-:W-:Y:S01]  /*fa90*/  ISETP.GE.AND P3, PT, R236, UR13, PT ;  /* 0x0000000dec007c0c */ /* 0x000fe2000bf66270 */
[----:B------:R-:W-:Y:S01]  /*faa0*/  @P4 STS.128 [R238+0x1a000], RZ ;  /* 0x01a000ffee004388 */ /* 0x000fe20000000c00 */
[----:B------:R-:W-:Y:S02]  /*fab0*/  @!P2 IADD3.X R3, R3, UR33, RZ, P0, !PT ;  /* 0x000000210303ac10 */ /* 0x000fe400087fe4ff */
[C---:B------:R-:W-:Y:S01]  /*fac0*/  LEA R10, P0, R22.reuse, R251, 0x1 ;  /* 0x000000fb160a7211 */ /* 0x040fe200078008ff */
[----:B------:R-:W-:Y:S01]  /*fad0*/  @!PT LDS RZ, [RZ] ;  /* 0x00000000fffff984 */ /* 0x000fe20000000800 */
[----:B------:R-:W-:Y:S01]  /*fae0*/  @!PT LDS RZ, [RZ] ;  /* 0x00000000fffff984 */ /* 0x000fe20000000800 */
[----:B------:R-:W-:Y:S01]  /*faf0*/  @!PT LDS RZ, [RZ] ;  /* 0x00000000fffff984 */ /* 0x000fe20000000800 */
[----:B------:R-:W-:Y:S01]  /*fb00*/  @!P4 LDGSTS.E.BYPASS.LTC128B.128 [R238+0x1a000], desc[UR30][R26.64+0x80] ;  /* 0x1a0000801aeecfae */ /* 0x000fe2000b901d5e */
[----:B------:R-:W-:Y:S02]  /*fb10*/  @!P2 LEA.HI.X R31, R11, R233, R3, 0x1, P1 ;  /* 0x000000e90b1fa211 */ /* 0x000fe400008f0c03 */
[----:B------:R-:W-:Y:S02]  /*fb20*/  ISETP.GE.AND P1, PT, R231, UR13, PT ;  /* 0x0000000de7007c0c */ /* 0x000fe4000bf26270 */
        /* <DEDUP_REMOVED lines=35> */
[----:B------:R-:W5:Y:S04]  /*fd60*/  LDSM.16.M88.4 R180, [R229+0x11800] ;  /* 0x01180000e5b4783b */ /* 0x000f680000000200 */
[----:B------:R-:W0:Y:S04]  /*fd70*/  LDGDEPBAR ;  /* 0x00000000000079af */ /* 0x000e280000000000 */
[----:B------:R-:W-:Y:S04]  /*fd80*/  LDSM.16.M88.4 R184, [R228] ;  /* 0x00000000e4b8783b */ /* 0x000fe80000000200 */
[----:B------:R-:W5:Y:S04]  /*fd90*/  LDSM.16.M88.4 R188, [R227] ;  /* 0x00000000e3bc783b */ /* 0x000f680000000200 */
[----:B------:R-:W5:Y:S04]  /*fda0*/  LDSM.16.M88.4 R192, [R219] ;  /* 0x00000000dbc0783b */ /* 0x000f680000000200 */
[----:B------:R-:W5:Y:S04]  /*fdb0*/  LDSM.16.M88.4 R196, [R218] ;  /* 0x00000000dac4783b */ /* 0x000f680000000200 */
[----:B------:R-:W5:Y:S01]  /*fdc0*/  LDSM.16.M88.4 R200, [R217] ;  /* 0x00000000d9c8783b */ /* 0x000f620000000200 */
[C---:B--2---:R-:W-:Y:S06]  /*fdd0*/  HMMA.16816.F32 R4, R164.reuse, R168, RZ ;  /* 0x000000a8a404723c */ /* 0x044fec00000018ff */
[C---:B-1----:R-:W-:Y:S01]  /*fde0*/  HMMA.16816.F32 R8, R164.reuse, R170, RZ ;  /* 0x000000aaa408723c */ /* 0x042fe200000018ff */
[----:B------:R-:W-:Y:S05]  /*fdf0*/  LDSM.16.M88.4 R168, [R223+0x10000] ;  /* 0x01000000dfa8783b */ /* 0x000fea0000000200 */
[C---:B---3--:R-:W-:Y:S06]  /*fe00*/  HMMA.16816.F32 R12, R164.reuse, R172, RZ ;  /* 0x000000aca40c723c */ /* 0x048fec00000018ff */
[C---:B------:R-:W-:Y:S01]  /*fe10*/  HMMA.16816.F32 R16, R164.reuse, R174, RZ ;  /* 0x000000aea410723c */ /* 0x040fe200000018ff */
[----:B------:R-:W-:Y:S05]  /*fe20*/  LDSM.16.M88.4 R172, [R223+0x10800] ;  /* 0x01080000dfac783b */ /* 0x000fea0000000200 */
[C---:B----4-:R-:W-:Y:S07]  /*fe30*/  HMMA.16816.F32 R20, R164.reuse, R176, RZ ;  /* 0x000000b0a414723c */ /* 0x050fee00000018ff */
[----:B------:R-:W-:Y:S01]  /*fe40*/  MOV R176, R24 ;  /* 0x0000001800b07202 */ /* 0x000fe20000000f00 */
[----:B------:R-:W-:Y:S02]  /*fe50*/  IMAD.MOV.U32 R177, RZ, RZ, R25 ;  /* 0x000000ffffb17224 */ /* 0x000fe400078e0019 */
[C---:B------:R-:W-:Y:S06]  /*fe60*/  HMMA.16816.F32 R24, R164.reuse, R178, RZ ;  /* 0x000000b2a418723c */ /* 0x040fec00000018ff */
[C---:B-----5:R-:W-:Y:S06]  /*fe70*/  HMMA.16816.F32 R28, R164.reuse, R180, RZ ;  /* 0x000000b4a41c723c */ /* 0x060fec00000018ff */
[----:B------:R-:W-:Y:S01]  /*fe80*/  HMMA.16816.F32 R32, R164, R182, RZ ;  /* 0x000000b6a420723c */ /* 0x000fe200000018ff */
[----:B------:R-:W1:Y:S04]  /*fe90*/  LDSM.16.M88.4 R164, [R226] ;  /* 0x00000000e2a4783b */ /* 0x000e680000000200 */
[----:B------:R-:W-:Y:S01]  /*fea0*/  LDSM.16.M88.4 R180, [R223+0x11800] ;  /* 0x01180000dfb4783b */ /* 0x000fe20000000200 */
[C---:B------:R-:W-:Y:S06]  /*feb0*/  HMMA.16816.F32 R4, R184.reuse, R188, R4 ;  /* 0x000000bcb804723c */ /* 0x040fec0000001804 */
[C---:B------:R-:W-:Y:S01]  /*fec0*/  HMMA.16816.F32 R8, R184.reuse, R190, R8 ;  /* 0x000000beb808723c */ /* 0x040fe20000001808 */
[----:B------:R-:W-:Y:S05]  /*fed0*/  LDSM.16.M88.4 R188, [R216] ;  /* 0x00000000d8bc783b */ /* 0x000fea0000000200 */
[C---:B------:R-:W-:Y:S06]  /*fee0*/  HMMA.16816.F32 R12, R184.reuse, R192, R12 ;  /* 0x000000c0b80c723c */ /* 0x040fec000000180c */
[C---:B------:R-:W-:Y:S01]  /*fef0*/  HMMA.16816.F32 R16, R184.reuse, R194, R16 ;  /* 0x000000c2b810723c */ /* 0x040fe20000001810 */
[----:B------:R-:W-:Y:S05]  /*ff00*/  LDSM.16.M88.4 R192, [R216+0x800] ;  /* 0x00080000d8c0783b */ /* 0x000fea0000000200 */
[C---:B------:R-:W-:Y:S01]  /*ff10*/  HMMA.16816.F32 R20, R184.reuse, R196, R20 ;  /* 0x000000c4b814723c */ /* 0x040fe20000001814 */
[----:B------:R-:W2:Y:S05]  /*ff20*/  LDL R196, [R1] ;  /* 0x0000000001c47983 */ /* 0x000eaa0000100800 */
[C---:B------:R-:W-:Y:S06]  /*ff30*/  HMMA.16816.F32 R24, R184.reuse, R198, R24 ;  /* 0x000000c6b818723c */ /* 0x040fec0000001818 */
[C---:B------:R-:W-:Y:S06]  /*ff40*/  HMMA.16816.F32 R28, R184.reuse, R200, R28 ;  /* 0x000000c8b81c723c */ /* 0x040fec000000181c */
[----:B------:R-:W-:Y:S01]  /*ff50*/  HMMA.16816.F32 R32, R184, R202, R32 ;  /* 0x000000cab820723c */ /* 0x000fe20000001820 */
[----:B------:R-:W-:Y:S04]  /*ff60*/  LDSM.16.M88.4 R184, [R225] ;  /* 0x00000000e1b8783b */ /* 0x000fe80000000200 */
[----:B------:R-:W-:Y:S01]  /*ff70*/  MOV R200, R176 ;  /* 0x000000b000c87202 */ /* 0x000fe20000000f00 */
[C---:B-1----:R-:W-:Y:S05]  /*ff80*/  HMMA.16816.F32 R4, R164.reuse, R168, R4 ;  /* 0x000000a8a404723c */ /* 0x042fea0000001804 */
[----:B------:R-:W-:Y:S01]  /*ff90*/  IMAD.MOV.U32 R201, RZ, RZ, R177 ;  /* 0x000000ffffc97224 */ /* 0x000fe200078e00b1 */
[C---:B------:R-:W-:Y:S01]  /*ffa0*/  HMMA.16816.F32 R8, R164.reuse, R170, R8 ;  /* 0x000000aaa408723c */ /* 0x040fe20000001808 */
[----:B------:R-:W1:Y:S04]  /*ffb0*/  LDSM.16.M88.4 R176, [R223+0x11000] ;  /* 0x01100000dfb0783b */ /* 0x000e680000000200 */
[----:B------:R-:W3:Y:S01]  /*ffc0*/  LDSM.16.M88.4 R168, [R216+0x1000] ;  /* 0x00100000d8a8783b */ /* 0x000ee20000000200 */
[C---:B------:R-:W-:Y:S06]  /*ffd0*/  HMMA.16816.F32 R12, R164.reuse, R172, R12 ;  /* 0x000000aca40c723c */ /* 0x040fec000000180c */
        /* <DEDUP_REMOVED lines=9> */
[C---:B------:R-:W-:Y:S06]  /*10070*/  HMMA.16816.F32 R4, R184.reuse, R188, R4 ;  /* 0x000000bcb804723c */ /* 0x040fec0000001804 */
[C---:B------:R-:W-:Y:S01]  /*10080*/  HMMA.16816.F32 R8, R184.reuse, R190, R8 ;  /* 0x000000beb808723c */ /* 0x040fe20000001808 */
[----:B------:R-:W5:Y:S05]  /*10090*/  LDSM.16.M88.4 R188, [R229+0x13000] ;  /* 0x01300000e5bc783b */ /* 0x000f6a0000000200 */
        /* <DEDUP_REMOVED lines=8> */
[----:B------:R-:W3:Y:S04]  /*10120*/  LDSM.16.M88.4 R172, [R215] ;  /* 0x00000000d7ac783b */ /* 0x000ee80000000200 */
[----:B------:R-:W4:Y:S01]  /*10130*/  LDSM.16.M88.4 R184, [R214] ;  /* 0x00000000d6b8783b */ /* 0x000f220000000200 */
[C---:B-1----:R-:W-:Y:S06]  /*10140*/  HMMA.16816.F32 R4, R164.reuse, R176, R4 ;  /* 0x000000b0a404723c */ /* 0x042fec0000001804 */
[C---:B------:R-:W-:Y:S01]  /*10150*/  HMMA.16816.F32 R8, R164.reuse, R178, R8 ;  /* 0x000000b2a408723c */ /* 0x040fe20000001808 */
[----:B------:R-:W1:Y:S05]  /*10160*/  LDSM.16.M88.4 R176, [R213] ;  /* 0x00000000d5b0783b */ /* 0x000e6a0000000200 */
[C---:B-----5:R-:W-:Y:S06]  /*10170*/  HMMA.16816.F32 R12, R164.reuse, R180, R12 ;  /* 0x000000b4a40c723c */ /* 0x060fec000000180c */
[C---:B------:R-:W-:Y:S01]  /*10180*/  HMMA.16816.F32 R16, R164.reuse, R182, R16 ;  /* 0x000000b6a410723c */ /* 0x040fe20000001810 */
[----:B------:R-:W-:Y:S05]  /*10190*/  LDSM.16.M88.4 R180, [R226+0x4000] ;  /* 0x00400000e2b4783b */ /* 0x000fea0000000200 */
[C---:B------:R-:W-:Y:S06]  /*101a0*/  HMMA.16816.F32 R20, R164.reuse, R188, R20 ;  /* 0x000000bca414723c */ /* 0x040fec0000001814 */
[C---:B------:R-:W-:Y:S01]  /*101b0*/  HMMA.16816.F32 R24, R164.reuse, R190, R24 ;  /* 0x000000bea418723c */ /* 0x040fe20000001818 */
[----:B------:R-:W-:Y:S05]  /*101c0*/  LDSM.16.M88.4 R188, [R223+0x12000] ;  /* 0x01200000dfbc783b */ /* 0x000fea0000000200 */
[C---:B------:R-:W-:Y:S06]  /*101d0*/  HMMA.16816.F32 R28, R164.reuse, R192, R28 ;  /* 0x000000c0a41c723c */ /* 0x040fec000000181c */
[----:B------:R-:W-:Y:S01]  /*101e0*/  HMMA.16816.F32 R32, R164, R194, R32 ;  /* 0x000000c2a420723c */ /* 0x000fe20000001820 */
[----:B------:R-:W5:Y:S04]  /*101f0*/  LDSM.16.M88.4 R164, [R212] ;  /* 0x00000000d4a4783b */ /* 0x000f680000000200 */
        /* <DEDUP_REMOVED lines=10> */
[C---:B-----5:R-:W-:Y:S06]  /*102a0*/  HMMA.16816.F32 R28, R168.reuse, R164, R28 ;  /* 0x000000a4a81c723c */ /* 0x060fec000000181c */
[----:B------:R-:W-:Y:S01]  /*102b0*/  HMMA.16816.F32 R32, R168, R166, R32 ;  /* 0x000000a6a820723c */ /* 0x000fe20000001820 */
[----:B------:R-:W-:Y:S04]  /*102c0*/  LDSM.16.M88.4 R164, [R225+0x4000] ;  /* 0x00400000e1a4783b */ /* 0x000fe80000000200 */
[----:B------:R-:W1:Y:S01]  /*102d0*/  LDSM.16.M88.4 R168, [R216+0x2000] ;  /* 0x00200000d8a8783b */ /* 0x000e620000000200 */
[C---:B------:R-:W-:Y:S06]  /*102e0*/  HMMA.16816.F32 R4, R180.reuse, R188, R4 ;  /* 0x000000bcb404723c */ /* 0x040fec0000001804 */
[C---:B------:R-:W-:Y:S01]  /*102f0*/  HMMA.16816.F32 R8, R180.reuse, R190, R8 ;  /* 0x000000beb408723c */ /* 0x040fe20000001808 */
[----:B------:R-:W5:Y:S05]  /*10300*/  LDSM.16.M88.4 R188, [R216+0x3000] ;  /* 0x00300000d8bc783b */ /* 0x000f6a0000000200 */
        /* <DEDUP_REMOVED lines=13> */
[C---:B------:R-:W-:Y:S06]  /*103e0*/  HMMA.16816.F32 R12, R164.reuse, R176, R12 ;  /* 0x000000b0a40c723c */ /* 0x040fec000000180c */
[C---:B------:R-:W-:Y:S01]  /*103f0*/  HMMA.16816.F32 R16, R164.reuse, R178, R16 ;  /* 0x000000b2a410723c */ /* 0x040fe20000001810 */
[----:B------:R-:W-:Y:S05]  /*10400*/  LDSM.16.M88.4 R176, [R228+0x8000] ;  /* 0x00800000e4b0783b */ /* 0x000fea0000000200 */
[C---:B-----5:R-:W-:Y:S06]  /*10410*/  HMMA.16816.F32 R20, R164.reuse, R188, R20 ;  /* 0x000000bca414723c */ /* 0x060fec0000001814 */
[C---:B------:R-:W-:Y:S01]  /*10420*/  HMMA.16816.F32 R24, R164.reuse, R190, R24 ;  /* 0x000000bea418723c */ /* 0x040fe20000001818 */
[----:B------:R-:W-:Y:S05]  /*10430*/  LDSM.16.M88.4 R188, [R211] ;  /* 0x00000000d3bc783b */ /* 0x000fea0000000200 */
[C---:B--2---:R-:W-:Y:S06]  /*10440*/  HMMA.16816.F32 R28, R164.reuse, R192, R28 ;  /* 0x000000c0a41c723c */ /* 0x044fec000000181c */
[----:B------:R-:W-:Y:S01]  /*10450*/  HMMA.16816.F32 R32, R164, R194, R32 ;  /* 0x000000c2a420723c */ /* 0x000fe20000001820 */
[----:B------:R-:W2:Y:S04]  /*10460*/  LDSM.16.M88.4 R164, [R229+0x15800] ;  /* 0x01580000e5a4783b */ /* 0x000ea80000000200 */
[----:B------:R-:W5:Y:S01]  /*10470*/  LDSM.16.M88.4 R192, [R210] ;  /* 0x00000000d2c0783b */ /* 0x000f620000000200 */
        /* <DEDUP_REMOVED lines=8> */
[----:B------:R-:W-:Y:S05]  /*10500*/  LDSM.16.M88.4 R168, [R223+0x14000] ;  /* 0x01400000dfa8783b */ /* 0x000fea0000000200 */
[C---:B--2---:R-:W-:Y:S06]  /*10510*/  HMMA.16816.F32 R28, R172.reuse, R164, R28 ;  /* 0x000000a4ac1c723c */ /* 0x044fec000000181c */
[----:B------:R-:W-:Y:S01]  /*10520*/  HMMA.16816.F32 R32, R172, R166, R32 ;  /* 0x000000a6ac20723c */ /* 0x000fe20000001820 */
[----:B------:R-:W1:Y:S04]  /*10530*/  LDSM.16.M88.4 R164, [R226+0x8000] ;  /* 0x00800000e2a4783b */ /* 0x000e680000000200 */
[----:B------:R-:W2:Y:S01]  /*10540*/  LDSM.16.M88.4 R172, [R223+0x14800] ;  /* 0x01480000dfac783b */ /* 0x000ea20000000200 */
[C---:B------:R-:W-:Y:S06]  /*10550*/  HMMA.16816.F32 R4, R176.reuse, R188, R4 ;  /* 0x000000bcb004723c */ /* 0x040fec0000001804 */
[C---:B------:R-:W-:Y:S01]  /*10560*/  HMMA.16816.F32 R8, R176.reuse, R190, R8 ;  /* 0x000000beb008723c */ /* 0x040fe20000001808 */
[----:B------:R-:W2:Y:S05]  /*10570*/  LDSM.16.M88.4 R188, [R223+0x15000] ;  /* 0x01500000dfbc783b */ /* 0x000eaa0000000200 */
[C---:B-----5:R-:W-:Y:S06]  /*10580*/  HMMA.16816.F32 R12, R176.reuse, R192, R12 ;  /* 0x000000c0b00c723c */ /* 0x060fec000000180c */
        /* <DEDUP_REMOVED lines=18> */
[C---:B-----5:R-:W-:Y:S06]  /*106b0*/  HMMA.16816.F32 R28, R164.reuse, R192, R28 ;  /* 0x000000c0a41c723c */ /* 0x060fec000000181c */
[----:B------:R-:W-:Y:S01]  /*106c0*/  HMMA.16816.F32 R32, R164, R194, R32 ;  /* 0x000000c2a420723c */ /* 0x000fe20000001820 */
[----:B------:R-:W2:Y:S04]  /*106d0*/  LDSM.16.M88.4 R164, [R216+0x5800] ;  /* 0x00580000d8a4783b */ /* 0x000ea80000000200 */
        /* <DEDUP_REMOVED lines=13> */
[----:B------:R-:W2:Y:S01]  /*107b0*/  LDSM.16.M88.4 R176, [R206] ;  /* 0x00000000ceb0783b */ /* 0x000ea20000000200 */
[C---:B------:R-:W-:Y:S06]  /*107c0*/  HMMA.16816.F32 R4, R172.reuse, R188, R4 ;  /* 0x000000bcac04723c */ /* 0x040fec0000001804 */
[C---:B------:R-:W-:Y:S01]  /*107d0*/  HMMA.16816.F32 R8, R172.reuse, R190, R8 ;  /* 0x000000beac08723c */ /* 0x040fe20000001808 */
[----:B------:R-:W2:Y:S05]  /*107e0*/  LDSM.16.M88.4 R188, [R205] ;  /* 0x00000000cdbc783b */ /* 0x000eaa0000000200 */
[C---:B-----5:R-:W-:Y:S06]  /*107f0*/  HMMA.16816.F32 R12, R172.reuse, R192, R12 ;  /* 0x000000c0ac0c723c */ /* 0x060fec000000180c */
[C---:B------:R-:W-:Y:S01]  /*10800*/  HMMA.16816.F32 R16, R172.reuse, R194, R16 ;  /* 0x000000c2ac10723c */ /* 0x040fe20000001810 */
[----:B------:R-:W5:Y:S05]  /*10810*/  LDSM.16.M88.4 R192, [R204] ;  /* 0x00000000ccc0783b */ /* 0x000f6a0000000200 */
        /* <DEDUP_REMOVED lines=15> */
[----:B------:R-:W-:Y:S05]  /*10910*/  LDSM.16.M88.4 R188, [R216+0x6000] ;  /* 0x00600000d8bc783b */ /* 0x000fea0000000200 */
[C---:B-----5:R-:W-:Y:S06]  /*10920*/  HMMA.16816.F32 R28, R164.reuse, R192, R28 ;  /* 0x000000c0a41c723c */ /* 0x060fec000000181c */
[----:B------:R-:W-:Y:S01]  /*10930*/  HMMA.16816.F32 R32, R164, R194, R32 ;  /* 0x000000c2a420723c */ /* 0x000fe20000001820 */
[----:B------:R-:W4:Y:S05]  /*10940*/  LDSM.16.M88.4 R164, [R223+0x17800] ;  /* 0x01780000dfa4783b */ /* 0x000f2a0000000200 */
[C---:B---3--:R-:W-:Y:S01]  /*10950*/  HMMA.16816.F32 R4, R172.reuse, R180, R4 ;  /* 0x000000b4ac04723c */ /* 0x048fe20000001804 */
[----:B------:R-:W-:Y:S04]  /*10960*/  MOV R195, UR23 ;  /* 0x0000001700c37c02 */ /* 0x000fe80008000f00 */
[C---:B------:R-:W-:Y:S01]  /*10970*/  LEA R198, P0, R195.reuse, R240, 0x6 ;  /* 0x000000f0c3c67211 */ /* 0x040fe200078030ff */
[C---:B------:R-:W-:Y:S05]  /*10980*/  HMMA.16816.F32 R8, R172.reuse, R182, R8 ;  /* 0x000000b6ac08723c */ /* 0x040fea0000001808 */
[----:B------:R-:W-:Y:S01]  /*10990*/  LEA.HI.X.SX32 R199, R195, R241, 0x6, P0 ;  /* 0x000000f1c3c77211 */ /* 0x000fe200000f36ff */
[C---:B-1----:R-:W-:Y:S05]  /*109a0*/  HMMA.16816.F32 R12, R172.reuse, R168, R12 ;  /* 0x000000a8ac0c723c */ /* 0x042fea000000180c */
[----:B------:R-:W-:Y:S01]  /*109b0*/  IMAD R199, R199, UR10, RZ ;  /* 0x0000000ac7c77c24 */ /* 0x000fe2000f8e02ff */
[C---:B------:R-:W-:Y:S01]  /*109c0*/  HMMA.16816.F32 R16, R172.reuse, R170, R16 ;  /* 0x000000aaac10723c */ /* 0x040fe20000001810 */
[----:B------:R-:W-:Y:S04]  /*109d0*/  LDSM.16.M88.4 R168, [R216+0x7000] ;  /* 0x00700000d8a8783b */ /* 0x000fe80000000200 */
[C---:B------:R-:W-:Y:S01]  /*109e0*/  LEA R182, P0, R195.reuse, R200, 0x6 ;  /* 0x000000c8c3b67211 */ /* 0x040fe200078030ff */
[C---:B--2---:R-:W-:Y:S05]  /*109f0*/  HMMA.16816.F32 R20, R172.reuse, R176, R20 ;  /* 0x000000b0ac14723c */ /* 0x044fea0000001814 */
[----:B------:R-:W-:Y:S01]  /*10a00*/  LEA.HI.X.SX32 R183, R195, R201, 0x6, P0 ;  /* 0x000000c9c3b77211 */ /* 0x000fe200000f36ff */
[C---:B------:R-:W-:Y:S06]  /*10a10*/  HMMA.16816.F32 R24, R172.reuse, R178, R24 ;  /* 0x000000b2ac18723c */ /* 0x040fec0000001818 */
[C---:B----4-:R-:W-:Y:S05]  /*10a20*/  HMMA.16816.F32 R28, R172.reuse, R164, R28 ;  /* 0x000000a4ac1c723c */ /* 0x050fea000000181c */
[C---:B------:R-:W-:Y:S01]  /*10a30*/  IMAD.WIDE.U32 R178, R198.reuse, UR10, RZ ;  /* 0x0000000ac6b27c25 */ /* 0x040fe2000f8e00ff */
[----:B------:R-:W-:Y:S01]  /*10a40*/  HMMA.16816.F32 R32, R172, R166, R32 ;  /* 0x000000a6ac20723c */ /* 0x000fe20000001820 */
[----:B------:R-:W1:Y:S04]  /*10a50*/  LDSM.16.M88.4 R164, [R216+0x6800] ;  /* 0x00680000d8a4783b */ /* 0x000e680000000200 */
[----:B------:R-:W2:Y:S01]  /*10a60*/  LDSM.16.M88.4 R172, [R216+0x7800] ;  /* 0x00780000d8ac783b */ /* 0x000ea20000000200 */
[----:B------:R-:W-:Y:S04]  /*10a70*/  DEPBAR.LE SB0, 0x0 ;  /* 0x000080000000791a */ /* 0x000fe80000000000 */
[----:B------:R-:W-:Y:S01]  /*10a80*/  BAR.SYNC.DEFER_BLOCKING 0x0 ;  /* 0x0000000000007b1d */ /* 0x000fe20000010000 */
[C---:B------:R-:W-:Y:S05]  /*10a90*/  HMMA.16816.F32 R4, R184.reuse, R188, R4 ;  /* 0x000000bcb804723c */ /* 0x040fea0000001804 */
[----:B------:R-:W-:Y:S01]  /*10aa0*/  IMAD R198, R198, UR11, R199 ;  /* 0x0000000bc6c67c24 */ /* 0x000fe2000f8e02c7 */
[C---:B------:R-:W-:Y:S05]  /*10ab0*/  HMMA.16816.F32 R8, R184.reuse, R190, R8 ;  /* 0x000000beb808723c */ /* 0x040fea0000001808 */
[----:B------:R-:W-:Y:S01]  /*10ac0*/  IMAD R199, R183, UR10, RZ ;  /* 0x0000000ab7c77c24 */ /* 0x000fe2000f8e02ff */
[----:B------:R-:W-:Y:S05]  /*10ad0*/  LEA R202, P5, R178, R196, 0x1 ;  /* 0x000000c4b2ca7211 */ /* 0x000fea00078a08ff */
[C---:B------:R-:W-:Y:S02]  /*10ae0*/  IMAD R199, R182.reuse, UR11, R199 ;  /* 0x0000000bb6c77c24 */ /* 0x040fe4000f8e02c7 */
[----:B------:R-:W-:Y:S04]  /*10af0*/  IMAD.WIDE.U32 R182, R182, UR10, RZ ;  /* 0x0000000ab6b67c25 */ /* 0x000fe8000f8e00ff */
[----:B------:R-:W-:Y:S02]  /*10b00*/  IMAD.IADD R199, R183, 0x1, R199 ;  /* 0x00000001b7c77824 */ /* 0x000fe400078e02c7 */
[----:B------:R-:W-:Y:S01]  /*10b10*/  FMUL.FTZ R3, R4, UR12 ;  /* 0x0000000c04037c20 */ /* 0x000fe20008410000 */
[----:B------:R-:W-:Y:S01]  /*10b20*/  FMUL.FTZ R190, R5, UR12 ;  /* 0x0000000c05be7c20 */ /* 0x000fe20008410000 */
[----:B------:R-:W-:Y:S01]  /*10b30*/  FMUL.FTZ R191, R6, UR12 ;  /* 0x0000000c06bf7c20 */ /* 0x000fe20008410000 */
[----:B------:R-:W-:Y:S03]  /*10b40*/  FMUL.FTZ R193, R7, UR12 ;  /* 0x0000000c07c17c20 */ /* 0x000fe60008410000 */
[----:B------:R-:W3:Y:S01]  /*10b50*/  MUFU.TANH R3, R3 ;  /* 0x0000000300037308 */ /* 0x000ee20000002400 */
[C---:B-1----:R-:W-:Y:S03]  /*10b60*/  HMMA.16816.F32 R12, R184.reuse, R164, R12 ;  /* 0x000000a4b80c723c */ /* 0x042fe6000000180c */
[----:B------:R-:W-:Y:S01]  /*10b70*/  FMUL.FTZ R197, R11, UR12 ;  /* 0x0000000c0bc57c20 */ /* 0x000fe20008410000 */
[----:B------:R-:W-:Y:S01]  /*10b80*/  IMAD.IADD R11, R179, 0x1, R198 ;  /* 0x00000001b30b7824 */ /* 0x000fe200078e02c6 */
[----:B------:R-:W-:Y:S01]  /*10b90*/  MOV R198, UR21 ;  /* 0x0000001500c67c02 */ /* 0x000fe20008000f00 */
[C---:B------:R-:W-:Y:S03]  /*10ba0*/  HMMA.16816.F32 R16, R184.reuse, R166, R16 ;  /* 0x000000a6b810723c */ /* 0x040fe60000001810 */
[----:B------:R-:W1:Y:S02]  /*10bb0*/  MUFU.TANH R190, R190 ;  /* 0x000000be00be7308 */ /* 0x000e640000002400 */
[----:B------:R-:W-:Y:S01]  /*10bc0*/  FMUL.FTZ R194, R8, UR12 ;  /* 0x0000000c08c27c20 */ /* 0x000fe20008410000 */
[C---:B------:R-:W-:Y:S07]  /*10bd0*/  HMMA.16816.F32 R20, R184.reuse, R168, R20 ;  /* 0x000000a8b814723c */ /* 0x040fee0000001814 */
[----:B------:R-:W4:Y:S01]  /*10be0*/  MUFU.TANH R191, R191 ;  /* 0x000000bf00bf7308 */ /* 0x000f220000002400 */
[----:B------:R-:W-:Y:S01]  /*10bf0*/  FMUL.FTZ R9, R9, UR12 ;  /* 0x0000000c09097c20 */ /* 0x000fe20008410000 */
[C---:B------:R-:W-:Y:S08]  /*10c00*/  HMMA.16816.F32 R24, R184.reuse, R170, R24 ;  /* 0x000000aab818723c */ /* 0x040ff00000001818 */
[----:B------:R-:W1:Y:S03]  /*10c10*/  MUFU.TANH R193, R193 ;  /* 0x000000c100c17308 */ /* 0x000e660000002400 */
[----:B------:R-:W-:Y:S01]  /*10c20*/  FMUL.FTZ R195, R13, UR12 ;  /* 0x0000000c0dc37c20 */ /* 0x000fe20008410000 */
[----:B------:R-:W-:Y:S01]  /*10c30*/  FMUL.FTZ R10, R10, UR12 ;  /* 0x0000000c0a0a7c20 */ /* 0x000fe20008410000 */
[----:B------:R-:W-:Y:S01]  /*10c40*/  FMUL.FTZ R13, R14, UR12 ;  /* 0x0000000c0e0d7c20 */ /* 0x000fe20008410000 */
[C---:B--2---:R-:W-:Y:S03]  /*10c50*/  HMMA.16816.F32 R28, R184.reuse, R172, R28 ;  /* 0x000000acb81c723c */ /* 0x044fe6000000181c */
[----:B------:R-:W-:Y:S01]  /*10c60*/  FMUL.FTZ R177, R12, UR12 ;  /* 0x0000000c0cb17c20 */ /* 0x000fe20008410000 */
[----:B------:R-:W2:Y:S01]  /*10c70*/  MUFU.TANH R194, R194 ;  /* 0x000000c200c27308 */ /* 0x000ea20000002400 */
[----:B------:R-:W-:Y:S01]  /*10c80*/  LEA.HI.X R203, R178, R252, R11, 0x1, P5 ;  /* 0x000000fcb2cb7211 */ /* 0x000fe200028f0c0b */
[----:B------:R-:W-:Y:S01]  /*10c90*/  IMAD R11, R198, 0x40, R247 ;  /* 0x00000040c60b7824 */ /* 0x000fe200078e02f7 */
[C---:B------:R-:W-:Y:S01]  /*10ca0*/  LEA R178, P0, R182.reuse, R196, 0x1 ;  /* 0x000000c4b6b27211 */ /* 0x040fe200078008ff */
[----:B------:R-:W-:Y:S03]  /*10cb0*/  HMMA.16816.F32 R32, R184, R174, R32 ;  /* 0x000000aeb820723c */ /* 0x000fe60000001820 */
[----:B------:R-:W-:Y:S03]  /*10cc0*/  LEA.HI.X R179, R182, R252, R199, 0x1, P0 ;  /* 0x000000fcb6b37211 */ /* 0x000fe600000f0cc7 */
[----:B------:R-:W1:Y:S01]  /*10cd0*/  MUFU.TANH R9, R9 ;  /* 0x0000000900097308 */ /* 0x000e620000002400 */
[----:B------:R-:W-:Y:S01]  /*10ce0*/  PLOP3.LUT P0, PT, PT, PT, UP0, 0x80, 0x0 ;  /* 0x000000000000781c */ /* 0x000fe20003f0f008 */
[----:B------:R-:W-:Y:S03]  /*10cf0*/  FMUL.FTZ R15, R15, UR12 ;  /* 0x0000000c0f0f7c20 */ /* 0x000fe60008410000 */
[----:B------:R-:W-:Y:S04]  /*10d00*/  IADD3 R201, R11, 0x1, RZ ;  /* 0x000000010bc97810 */ /* 0x000fe80007ffe0ff */
[C---:B------:R-:W-:Y:S01]  /*10d10*/  ISETP.GE.AND P6, PT, R201.reuse, R246, PT ;  /* 0x000000f6c900720c */ /* 0x040fe20003fc6270 */
[----:B------:R-:W1:Y:S01]  /*10d20*/  MUFU.TANH R10, R10 ;  /* 0x0000000a000a7308 */ /* 0x000e620000002400 */
[C---:B------:R-:W-:Y:S02]  /*10d30*/  ISETP.GE.AND P5, PT, R201.reuse, R244, PT ;  /* 0x000000f4c900720c */ /* 0x040fe40003fa6270 */
[C---:B------:R-:W-:Y:S02]  /*10d40*/  ISETP.GE.OR P6, PT, R201.reuse, R245, !P6 ;  /* 0x000000f5c900720c */ /* 0x040fe400077c6670 */
[----:B------:R-:W-:Y:S02]  /*10d50*/  ISETP.GE.OR P5, PT, R201, R239, !P5 ;  /* 0x000000efc900720c */ /* 0x000fe40006fa6670 */
[----:B------:R-:W-:Y:S03]  /*10d60*/  IADD3 R14, R11, 0x8, RZ ;  /* 0x000000080b0e7810 */ /* 0x000fe60007ffe0ff */
[----:B------:R-:W1:Y:S10]  /*10d70*/  MUFU.TANH R197, R197 ;  /* 0x000000c500c57308 */ /* 0x000e740000002400 */
[----:B------:R1:W1:Y:S10]  /*10d80*/  MUFU.TANH R198, R177 ;  /* 0x000000b100c67308 */ /* 0x0002740000002400 */
[----:B------:R-:W1:Y:S10]  /*10d90*/  MUFU.TANH R195, R195 ;  /* 0x000000c300c37308 */ /* 0x000e740000002400 */
[----:B------:R-:W1:Y:S01]  /*10da0*/  MUFU.TANH R13, R13 ;  /* 0x0000000d000d7308 */ /* 0x000e620000002400 */
[----:B--234-:R-:W-:Y:S05]  /*10db0*/  @P0 BRA `(.L_x_2234) ;  /* 0xffffffe400a40947 */ /* 0x01cfea000383ffff */
.L_x_2233:
[CC--:B------:R-:W-:Y:S01]  /*10dc0*/  ISETP.GE.AND P1, PT, R11.reuse, R246.reuse, PT ;  /* 0x000000f60b00720c */ /* 0x0c0fe20003f26270 */
[----:B--2---:R-:W-:Y:S01]  /*10dd0*/  FMUL.FTZ R4, R16, UR12 ;  /* 0x0000000c10047c20 */ /* 0x004fe20008410000 */
[----:B------:R-:W-:Y:S01]  /*10de0*/  IADD3 R5, R11, 0x9, RZ ;  /* 0x000000090b057810 */ /* 0x000fe20007ffe0ff */
[----:B------:R-:W-:Y:S01]  /*10df0*/  FMUL.FTZ R17, R17, UR12 ;  /* 0x0000000c11117c20 */ /* 0x000fe20008410000 */
[-C--:B------:R-:W-:Y:S01]  /*10e00*/  ISETP.GE.OR P1, PT, R11, R245.reuse, !P1 ;  /* 0x000000f50b00720c */ /* 0x080fe20004f26670 */
[----:B------:R-:W-:Y:S01]  /*10e10*/  FMUL.FTZ R20, R20, UR12 ;  /* 0x0000000c14147c20 */ /* 0x000fe20008410000 */
[----:B------:R-:W-:Y:S01]  /*10e20*/  ISETP.GE.AND P4, PT, R14, R246, PT ;  /* 0x000000f60e00720c */ /* 0x000fe20003f86270 */
[----:B------:R-:W-:Y:S01]  /*10e30*/  MUFU.TANH R202, R17 ;  /* 0x0000001100ca7308 */ /* 0x000fe20000002400 */
[----:B------:R-:W-:Y:S01]  /*10e40*/  FSEL R12, R3, -INF , !P1 ;  /* 0xff800000030c7808 */ /* 0x000fe20004800000 */
[----:B------:R-:W-:Y:S01]  /*10e50*/  FMUL.FTZ R21, R21, UR12 ;  /* 0x0000000c15157c20 */ /* 0x000fe20008410000 */
[----:B------:R-:W-:Y:S01]  /*10e60*/  ISETP.GE.AND P0, PT, R11, R244, PT ;  /* 0x000000f40b00720c */ /* 0x000fe20003f06270 */
[----:B------:R-:W-:Y:S01]  /*10e70*/  FMUL.FTZ R18, R18, UR12 ;  /* 0x0000000c12127c20 */ /* 0x000fe20008410000 */
[----:B------:R-:W-:Y:S01]  /*10e80*/  ISETP.GE.AND P1, PT, R5, R246, PT ;  /* 0x000000f60500720c */ /* 0x000fe20003f26270 */
[----:B------:R-:W-:Y:S01]  /*10e90*/  FMUL.FTZ R19, R19, UR12 ;  /* 0x0000000c13137c20 */ /* 0x000fe20008410000 */
[----:B-1----:R-:W-:Y:S03]  /*10ea0*/  FSEL R190, R190, -INF , !P6 ;  /* 0xff800000bebe7808 */ /* 0x002fe60007000000 */
[----:B------:R-:W1:Y:S01]  /*10eb0*/  MUFU.TANH R4, R4 ;  /* 0x0000000400047308 */ /* 0x000e620000002400 */
[-C--:B------:R-:W-:Y:S01]  /*10ec0*/  ISETP.GE.AND P3, PT, R14, R244.reuse, PT ;  /* 0x000000f40e00720c */ /* 0x080fe20003f66270 */
[----:B------:R-:W-:Y:S01]  /*10ed0*/  FMUL.FTZ R22, R22, UR12 ;  /* 0x0000000c16167c20 */ /* 0x000fe20008410000 */
[----:B------:R-:W-:Y:S01]  /*10ee0*/  ISETP.GE.AND P6, PT, R5, R244, PT ;  /* 0x000000f40500720c */ /* 0x000fe20003fc6270 */
[----:B------:R-:W-:Y:S01]  /*10ef0*/  FMUL.FTZ R23, R23, UR12 ;  /* 0x0000000c17177c20 */ /* 0x000fe20008410000 */
[-C--:B------:R-:W-:Y:S01]  /*10f00*/  ISETP.GE.OR P4, PT, R14, R245.reuse, !P4 ;  /* 0x000000f50e00720c */ /* 0x080fe20006786670 */
[----:B------:R-:W-:Y:S01]  /*10f10*/  FMUL.FTZ R24, R24, UR12 ;  /* 0x0000000c18187c20 */ /* 0x000fe20008410000 */
[----:B------:R-:W-:Y:S03]  /*10f20*/  ISETP.GE.OR P1, PT, R5, R245, !P1 ;  /* 0x000000f50500720c */ /* 0x000fe60004f26670 */
[----:B------:R-:W-:Y:S01]  /*10f30*/  MUFU.TANH R200, R20 ;  /* 0x0000001400c87308 */ /* 0x000fe20000002400 */
[-C--:B------:R-:W-:Y:S01]  /*10f40*/  ISETP.GE.OR P0, PT, R11, R239.reuse, !P0 ;  /* 0x000000ef0b00720c */ /* 0x080fe20004706670 */
[----:B------:R-:W-:Y:S01]  /*10f50*/  FMUL.FTZ R25, R25, UR12 ;  /* 0x0000000c19197c20 */ /* 0x000fe20008410000 */
[C---:B------:R-:W-:Y:S01]  /*10f60*/  IADD3 R6, R11.reuse, 0x10, RZ ;  /* 0x000000100b067810 */ /* 0x040fe20007ffe0ff */
[----:B------:R-:W-:Y:S01]  /*10f70*/  FMUL.FTZ R26, R26, UR12 ;  /* 0x0000000c1a1a7c20 */ /* 0x000fe20008410000 */
[----:B------:R-:W-:Y:S01]  /*10f80*/  IADD3 R3, R11, 0x11, RZ ;  /* 0x000000110b037810 */ /* 0x000fe20007ffe0ff */
[----:B------:R-:W-:Y:S01]  /*10f90*/  FMUL.FTZ R29, R29, UR12 ;  /* 0x0000000c1d1d7c20 */ /* 0x000fe20008410000 */
[-C--:B------:R-:W-:Y:S03]  /*10fa0*/  ISETP.GE.OR P3, PT, R14, R239.reuse, !P3 ;  /* 0x000000ef0e00720c */ /* 0x080fe60005f66670 */
[----:B------:R-:W2:Y:S01]  /*10fb0*/  MUFU.TANH R184, R21 ;  /* 0x0000001500b87308 */ /* 0x000ea20000002400 */
[-C--:B------:R-:W-:Y:S01]  /*10fc0*/  ISETP.GE.OR P6, PT, R5, R239.reuse, !P6 ;  /* 0x000000ef0500720c */ /* 0x080fe200077c6670 */
[----:B------:R-:W-:Y:S01]  /*10fd0*/  FMUL.FTZ R27, R27, UR12 ;  /* 0x0000000c1b1b7c20 */ /* 0x000fe20008410000 */
[----:B------:R-:W-:Y:S01]  /*10fe0*/  FSEL R14, R9, -INF , !P1 ;  /* 0xff800000090e7808 */ /* 0x000fe20004800000 */
[----:B------:R-:W-:Y:S01]  /*10ff0*/  FMUL.FTZ R32, R32, UR12 ;  /* 0x0000000c20207c20 */ /* 0x000fe20008410000 */
[----:B------:R-:W-:Y:S01]  /*11000*/  FSEL R191, R191, -INF , !P0 ;  /* 0xff800000bfbf7808 */ /* 0x000fe20004000000 */
[----:B------:R-:W-:Y:S01]  /*11010*/  FMUL.FTZ R30, R30, UR12 ;  /* 0x0000000c1e1e7c20 */ /* 0x000fe20008410000 */
[----:B------:R-:W-:Y:S03]  /*11020*/  FSEL R5, R193, -INF , !P5 ;  /* 0xff800000c1057808 */ /* 0x000fe60006800000 */
[----:B------:R-:W3:Y:S01]  /*11030*/  MUFU.TANH R15, R15 ;  /* 0x0000000f000f7308 */ /* 0x000ee20000002400 */
[----:B------:R-:W-:Y:S01]  /*11040*/  FSEL R16, R194, -INF , !P4 ;  /* 0xff800000c2107808 */ /* 0x000fe20006000000 */
[----:B------:R-:W-:Y:S01]  /*11050*/  FMUL.FTZ R28, R28, UR12 ;  /* 0x0000000c1c1c7c20 */ /* 0x000fe20008410000 */
[C---:B------:R-:W-:Y:S01]  /*11060*/  ISETP.GE.AND P0, PT, R6.reuse, R246, PT ;  /* 0x000000f60600720c */ /* 0x040fe20003f06270 */
[----:B------:R-:W-:Y:S01]  /*11070*/  FMUL.FTZ R31, R31, UR12 ;  /* 0x0000000c1f1f7c20 */ /* 0x000fe20008410000 */
[----:B------:R-:W-:Y:S01]  /*11080*/  ISETP.GE.AND P5, PT, R6, R244, PT ;  /* 0x000000f40600720c */ /* 0x000fe20003fa6270 */
[----:B------:R-:W-:Y:S01]  /*11090*/  FMUL.FTZ R34, R34, UR12 ;  /* 0x0000000c22227c20 */ /* 0x000fe20008410000 */
[C---:B------:R-:W-:Y:S03]  /*110a0*/  ISETP.GE.AND P4, PT, R3.reuse, R246, PT ;  /* 0x000000f60300720c */ /* 0x040fe60003f86270 */
[----:B------:R-:W4:Y:S01]  /*110b0*/  MUFU.TANH R201, R18 ;  /* 0x0000001200c97308 */ /* 0x000f220000002400 */
[----:B------:R-:W-:Y:S01]  /*110c0*/  ISETP.GE.AND P1, PT, R3, R244, PT ;  /* 0x000000f40300720c */ /* 0x000fe20003f26270 */
[----:B------:R-:W-:Y:S01]  /*110d0*/  FMUL.FTZ R35, R35, UR12 ;  /* 0x0000000c23237c20 */ /* 0x000fe20008410000 */
[C---:B------:R-:W-:Y:S01]  /*110e0*/  ISETP.GE.OR P5, PT, R6.reuse, R239, !P5 ;  /* 0x000000ef0600720c */ /* 0x040fe20006fa6670 */
[----:B------:R-:W-:Y:S01]  /*110f0*/  FMUL.FTZ R33, R33, UR12 ;  /* 0x0000000c21217c20 */ /* 0x000fe20008410000 */
[C---:B------:R-:W-:Y:S01]  /*11100*/  ISETP.GE.OR P4, PT, R3.reuse, R245, !P4 ;  /* 0x000000f50300720c */ /* 0x040fe20006786670 */
[----:B------:R-:W-:Y:S01]  /*11110*/  UISETP.GT.AND UP0, UPT, UR21, UR16, UPT ;  /* 0x000000101500728c */ /* 0x000fe2000bf04270 */
[----:B------:R-:W-:Y:S03]  /*11120*/  ISETP.GE.OR P1, PT, R3, R239, !P1 ;  /* 0x000000ef0300720c */ /* 0x000fe60004f26670 */
[----:B------:R-:W5:Y:S01]  /*11130*/  MUFU.TANH R203, R19 ;  /* 0x0000001300cb7308 */ /* 0x000f620000002400 */
[-C--:B------:R-:W-:Y:S01]  /*11140*/  ISETP.GE.OR P0, PT, R6, R245.reuse, !P0 ;  /* 0x000000f50600720c */ /* 0x080fe20004706670 */
[----:B------:R-:W-:Y:S01]  /*11150*/  UIADD3 UR26, UR26, 0x1, URZ ;  /* 0x000000011a1a7890 */ /* 0x000fe2000fffe03f */
[C---:B------:R-:W-:Y:S01]  /*11160*/  IADD3 R6, R11.reuse, 0x18, RZ ;  /* 0x000000180b067810 */ /* 0x040fe20007ffe0ff */
[----:B------:R-:W-:Y:S01]  /*11170*/  UMOV UR20, UR21 ;  /* 0x0000001500147c82 */ /* 0x000fe20008000000 */
[----:B------:R-:W-:Y:S02]  /*11180*/  IADD3 R3, R11, 0x19, RZ ;  /* 0x000000190b037810 */ /* 0x000fe40007ffe0ff */
[----:B------:R-:W-:Y:S03]  /*11190*/  FSEL R7, R197, -INF , !P6 ;  /* 0xff800000c5077808 */ /* 0x000fe60007000000 */
[----:B------:R-:W5:Y:S01]  /*111a0*/  MUFU.TANH R187, R22 ;  /* 0x0000001600bb7308 */ /* 0x000f620000002400 */
[----:B------:R-:W-:Y:S02]  /*111b0*/  FSEL R9, R10, -INF , !P3 ;  /* 0xff8000000a097808 */ /* 0x000fe40005800000 */
[----:B------:R-:W-:Y:S02]  /*111c0*/  FSEL R192, R195, -INF , !P4 ;  /* 0xff800000c3c07808 */ /* 0x000fe40006000000 */
[----:B------:R-:W-:Y:S02]  /*111d0*/  FSEL R197, R198, -INF , !P0 ;  /* 0xff800000c6c57808 */ /* 0x000fe40004000000 */
[C---:B------:R-:W-:Y:S03]  /*111e0*/  ISETP.GE.AND P3, PT, R6.reuse, R246, PT ;  /* 0x000000f60600720c */ /* 0x040fe60003f66270 */
[----:B------:R1:W5:Y:S01]  /*111f0*/  MUFU.TANH R185, R23 ;  /* 0x0000001700b97308 */ /* 0x0003620000002400 */
[C---:B------:R-:W-:Y:S02]  /*11200*/  ISETP.GE.AND P6, PT, R6.reuse, R244, PT ;  /* 0x000000f40600720c */ /* 0x040fe40003fc6270 */
[C---:B------:R-:W-:Y:S02]  /*11210*/  ISETP.GE.AND P0, PT, R3.reuse, R246, PT ;  /* 0x000000f60300720c */ /* 0x040fe40003f06270 */
[C---:B------:R-:W-:Y:S02]  /*11220*/  ISETP.GE.AND P4, PT, R3.reuse, R244, PT ;  /* 0x000000f40300720c */ /* 0x040fe40003f86270 */
[C---:B------:R-:W-:Y:S03]  /*11230*/  ISETP.GE.OR P3, PT, R6.reuse, R245, !P3 ;  /* 0x000000f50600720c */ /* 0x040fe60005f66670 */
[----:B------:R-:W5:Y:S01]  /*11240*/  MUFU.TANH R186, R24 ;  /* 0x0000001800ba7308 */ /* 0x000f620000002400 */
[-C--:B------:R-:W-:Y:S02]  /*11250*/  ISETP.GE.OR P6, PT, R6, R239.reuse, !P6 ;  /* 0x000000ef0600720c */ /* 0x080fe400077c6670 */
[C---:B------:R-:W-:Y:S02]  /*11260*/  ISETP.GE.OR P4, PT, R3.reuse, R239, !P4 ;  /* 0x000000ef0300720c */ /* 0x040fe40006786670 */
[-C--:B------:R-:W-:Y:S02]  /*11270*/  ISETP.GE.OR P0, PT, R3, R245.reuse, !P0 ;  /* 0x000000f50300720c */ /* 0x080fe40004706670 */
[C---:B------:R-:W-:Y:S03]  /*11280*/  IADD3 R6, R11.reuse, 0x20, RZ ;  /* 0x000000200b067810 */ /* 0x040fe60007ffe0ff */
[----:B------:R-:W5:Y:S01]  /*11290*/  MUFU.TANH R182, R25 ;  /* 0x0000001900b67308 */ /* 0x000f620000002400 */
[----:B------:R-:W-:Y:S01]  /*112a0*/  IADD3 R3, R11, 0x21, RZ ;  /* 0x000000210b037810 */ /* 0x000fe20007ffe0ff */
[----:B-1----:R-:W-:Y:S01]  /*112b0*/  LDSM.16.MT88.4 R20, [R222+0x18000] ;  /* 0x01800000de14783b */ /* 0x002fe20000004200 */
[----:B------:R-:W-:Y:S02]  /*112c0*/  FSEL R196, R13, -INF , !P5 ;  /* 0xff8000000dc47808 */ /* 0x000fe40006800000 */
[CC--:B------:R-:W-:Y:S05]  /*112d0*/  ISETP.GE.AND P5, PT, R6.reuse, R246.reuse, PT ;  /* 0x000000f60600720c */ /* 0x0c0fea0003fa6270 */
[----:B------:R-:W1:Y:S01]  /*112e0*/  MUFU.TANH R183, R26 ;  /* 0x0000001a00b77308 */ /* 0x000e620000002400 */
[-C--:B------:R-:W-:Y:S09]  /*112f0*/  ISETP.GE.OR P5, PT, R6, R245.reuse, !P5 ;  /* 0x000000f50600720c */ /* 0x080ff20006fa6670 */
[----:B------:R-:W1:Y:S10]  /*11300*/  MUFU.TANH R178, R29 ;  /* 0x0000001d00b27308 */ /* 0x000e740000002400 */
[----:B------:R-:W1:Y:S10]  /*11310*/  MUFU.TANH R181, R27 ;  /* 0x0000001b00b57308 */ /* 0x000e740000002400 */
[----:B------:R-:W1:Y:S10]  /*11320*/  MUFU.TANH R32, R32 ;  /* 0x0000002000207308 */ /* 0x000e740000002400 */
[----:B------:R-:W1:Y:S10]  /*11330*/  MUFU.TANH R177, R30 ;  /* 0x0000001e00b17308 */ /* 0x000e740000002400 */
[----:B------:R-:W1:Y:S10]  /*11340*/  MUFU.TANH R180, R28 ;  /* 0x0000001c00b47308 */ /* 0x000e740000002400 */
[----:B------:R-:W1:Y:S10]  /*11350*/  MUFU.TANH R31, R31 ;  /* 0x0000001f001f7308 */ /* 0x000e740000002400 */
[----:B------:R-:W1:Y:S10]  /*11360*/  MUFU.TANH R34, R34 ;  /* 0x0000002200227308 */ /* 0x000e740000002400 */
[----:B------:R-:W1:Y:S10]  /*11370*/  MUFU.TANH R35, R35 ;  /* 0x0000002300237308 */ /* 0x000e740000002400 */
[----:B------:R-:W1:Y:S01]  /*11380*/  MUFU.TANH R33, R33 ;  /* 0x0000002100217308 */ /* 0x000e620000002400 */
[----:B------:R-:W-:Y:S02]  /*11390*/  FSEL R194, R4, -INF , !P3 ;  /* 0xff80000004c27808 */ /* 0x000fe40005800000 */
[----:B------:R-:W-:Y:S02]  /*113a0*/  FSEL R202, R202, -INF , !P0 ;  /* 0xff800000caca7808 */ /* 0x000fe40004000000 */
[C---:B------:R-:W-:Y:S02]  /*113b0*/  ISETP.GE.AND P3, PT, R3.reuse, R246, PT ;  /* 0x000000f60300720c */ /* 0x040fe40003f66270 */
[C---:B------:R-:W-:Y:S02]  /*113c0*/  ISETP.GE.AND P0, PT, R3.reuse, R244, PT ;  /* 0x000000f40300720c */ /* 0x040fe40003f06270 */
[C---:B------:R-:W-:Y:S02]  /*113d0*/  ISETP.GE.OR P3, PT, R3.reuse, R245, !P3 ;  /* 0x000000f50300720c */ /* 0x040fe40005f66670 */
[----:B------:R-:W-:Y:S02]  /*113e0*/  ISETP.GE.OR P0, PT, R3, R239, !P0 ;  /* 0x000000ef0300720c */ /* 0x000fe40004706670 */
[----:B------:R-:W-:Y:S02]  /*113f0*/  IADD3 R3, R11, 0x29, RZ ;  /* 0x000000290b037810 */ /* 0x000fe40007ffe0ff */
[----:B--2---:R-:W-:Y:S02]  /*11400*/  FSEL R184, R184, -INF , !P3 ;  /* 0xff800000b8b87808 */ /* 0x004fe40005800000 */
[----:B------:R-:W-:Y:S02]  /*11410*/  FSEL R200, R200, -INF , !P5 ;  /* 0xff800000c8c87808 */ /* 0x000fe40006800000 */
[C---:B------:R-:W-:Y:S02]  /*11420*/  ISETP.GE.AND P5, PT, R3.reuse, R246, PT ;  /* 0x000000f60300720c */ /* 0x040fe40003fa6270 */
[C---:B------:R-:W-:Y:S02]  /*11430*/  ISETP.GE.AND P3, PT, R3.reuse, R244, PT ;  /* 0x000000f40300720c */ /* 0x040fe40003f66270 */
[C---:B------:R-:W-:Y:S02]  /*11440*/  ISETP.GE.OR P5, PT, R3.reuse, R245, !P5 ;  /* 0x000000f50300720c */ /* 0x040fe40006fa6670 */
[----:B------:R-:W-:Y:S02]  /*11450*/  ISETP.GE.OR P3, PT, R3, R239, !P3 ;  /* 0x000000ef0300720c */ /* 0x000fe40005f66670 */
[----:B------:R-:W-:Y:S02]  /*11460*/  FMNMX.FTZ R3, R12, R0, !PT ;  /* 0x000000000c037209 */ /* 0x000fe40007810000 */
[----:B---3--:R-:W-:Y:S02]  /*11470*/  FSEL R198, R15, -INF , !P1 ;  /* 0xff8000000fc67808 */ /* 0x008fe40004800000 */
[----:B------:R-:W-:Y:S02]  /*11480*/  FMNMX.FTZ R3, R190, R3, !PT ;  /* 0x00000003be037209 */ /* 0x000fe40007810000 */
[----:B------:R-:W-:Y:S02]  /*11490*/  ISETP.GE.AND P1, PT, R6, R244, PT ;  /* 0x000000f40600720c */ /* 0x000fe40003f26270 */
[----:B------:R-:W-:Y:S02]  /*114a0*/  FMNMX.FTZ R3, R16, R3, !PT ;  /* 0x0000000310037209 */ /* 0x000fe40007810000 */
[----:B------:R-:W-:Y:S02]  /*114b0*/  ISETP.GE.OR P1, PT, R6, R239, !P1 ;  /* 0x000000ef0600720c */ /* 0x000fe40004f26670 */
[----:B------:R-:W-:Y:S02]  /*114c0*/  FMNMX.FTZ R6, R14, R3, !PT ;  /* 0x000000030e067209 */ /* 0x000fe40007810000 */
[----:B------:R-:W-:Y:S02]  /*114d0*/  IADD3 R4, R11, 0x28, RZ ;  /* 0x000000280b047810 */ /* 0x000fe40007ffe0ff */
[----:B------:R-:W-:Y:S02]  /*114e0*/  FMNMX.FTZ R13, R197, R6, !PT ;  /* 0x00000006c50d7209 */ /* 0x000fe40007810000 */
[----:B------:R-:W-:Y:S02]  /*114f0*/  FMNMX.FTZ R6, R191, R2, !PT ;  /* 0x00000002bf067209 */ /* 0x000fe40007810000 */
[----:B----4-:R-:W-:Y:S02]  /*11500*/  FSEL R201, R201, -INF , !P6 ;  /* 0xff800000c9c97808 */ /* 0x010fe40007000000 */
[----:B------:R-:W-:Y:S02]  /*11510*/  FMNMX.FTZ R6, R5, R6, !PT ;  /* 0x0000000605067209 */ /* 0x000fe40007810000 */
[----:B-----5:R-:W-:Y:S02]  /*11520*/  FSEL R203, R203, -INF , !P4 ;  /* 0xff800000cbcb7808 */ /* 0x020fe40006000000 */
[----:B------:R-:W-:Y:S02]  /*11530*/  FMNMX.FTZ R6, R9, R6, !PT ;  /* 0x0000000609067209 */ /* 0x000fe40007810000 */
[C---:B------:R-:W-:Y:S02]  /*11540*/  ISETP.GE.AND P6, PT, R4.reuse, R246, PT ;  /* 0x000000f60400720c */ /* 0x040fe40003fc6270 */
[----:B------:R-:W-:Y:S02]  /*11550*/  FMNMX.FTZ R15, R7, R6, !PT ;  /* 0x00000006070f7209 */ /* 0x000fe40007810000 */
[----:B------:R-:W-:Y:S02]  /*11560*/  ISETP.GE.AND P4, PT, R4, R244, PT ;  /* 0x000000f40400720c */ /* 0x000fe40003f86270 */
[----:B------:R-:W-:Y:S02]  /*11570*/  FMNMX.FTZ R15, R196, R15, !PT ;  /* 0x0000000fc40f7209 */ /* 0x000fe40007810000 */
[C---:B------:R-:W-:Y:S02]  /*11580*/  ISETP.GE.OR P4, PT, R4.reuse, R239, !P4 ;  /* 0x000000ef0400720c */ /* 0x040fe40006786670 */
[----:B------:R-:W-:Y:S02]  /*11590*/  ISETP.GE.OR P6, PT, R4, R245, !P6 ;  /* 0x000000f50400720c */ /* 0x000fe400077c6670 */
[----:B------:R-:W-:Y:S02]  /*115a0*/  IADD3 R4, R11, 0x30, RZ ;  /* 0x000000300b047810 */ /* 0x000fe40007ffe0ff */
        /* <DEDUP_REMOVED lines=11> */
[----:B------:R-:W-:Y:S02]  /*11660*/  FMNMX.FTZ R6, R203, R6, !PT ;  /* 0x00000006cb067209 */ /* 0x000fe40007810000 */
[----:B------:R-:W-:Y:S02]  /*11670*/  FSEL R186, R186, -INF , !P6 ;  /* 0xff800000baba7808 */ /* 0x000fe40007000000 */
[----:B------:R-:W-:Y:S02]  /*11680*/  ISETP.GE.AND P6, PT, R4, R246, PT ;  /* 0x000000f60400720c */ /* 0x000fe40003fc6270 */
[----:B------:R-:W-:Y:S02]  /*11690*/  FMNMX.FTZ R13, R202, R13, !PT ;  /* 0x0000000dca0d7209 */ /* 0x000fe40007810000 */
[----:B------:R-:W-:Y:S02]  /*116a0*/  IADD3 R3, R11, 0x38, RZ ;  /* 0x000000380b037810 */ /* 0x000fe40007ffe0ff */
[----:B------:R-:W-:Y:S02]  /*116b0*/  FMNMX.FTZ R6, R187, R6, !PT ;  /* 0x00000006bb067209 */ /* 0x000fe40007810000 */
[----:B------:R-:W-:Y:S02]  /*116c0*/  FSEL R182, R182, -INF , !P5 ;  /* 0xff800000b6b67808 */ /* 0x000fe40006800000 */
[----:B------:R-:W-:Y:S02]  /*116d0*/  FMNMX.FTZ R13, R200, R13, !PT ;  /* 0x0000000dc80d7209 */ /* 0x000fe40007810000 */
[----:B------:R-:W-:Y:S02]  /*116e0*/  ISETP.GE.OR P6, PT, R4, R245, !P6 ;  /* 0x000000f50400720c */ /* 0x000fe400077c6670 */
[----:B------:R-:W-:Y:S02]  /*116f0*/  ISETP.GE.AND P5, PT, R3, R246, PT ;  /* 0x000000f60300720c */ /* 0x000fe40003fa6270 */
[----:B-1----:R-:W-:Y:S02]  /*11700*/  FSEL R183, R183, -INF , !P4 ;  /* 0xff800000b7b77808 */ /* 0x002fe40006000000 */
[----:B------:R-:W-:Y:S02]  /*11710*/  FMNMX.FTZ R6, R185, R6, !PT ;  /* 0x00000006b9067209 */ /* 0x000fe40007810000 */
[----:B------:R-:W-:Y:S02]  /*11720*/  FMNMX.FTZ R13, R184, R13, !PT ;  /* 0x0000000db80d7209 */ /* 0x000fe40007810000 */
[----:B------:R-:W-:Y:S02]  /*11730*/  FSEL R178, R178, -INF , !P6 ;  /* 0xff800000b2b27808 */ /* 0x000fe40007000000 */
[----:B------:R-:W-:Y:S02]  /*11740*/  ISETP.GE.AND P6, PT, R4, R244, PT ;  /* 0x000000f40400720c */ /* 0x000fe40003fc6270 */
[----:B------:R-:W-:Y:S02]  /*11750*/  ISETP.GE.OR P5, PT, R3, R245, !P5 ;  /* 0x000000f50300720c */ /* 0x000fe40006fa6670 */
[----:B------:R-:W-:Y:S02]  /*11760*/  FSEL R181, R181, -INF , !P3 ;  /* 0xff800000b5b57808 */ /* 0x000fe40005800000 */
[----:B------:R-:W-:Y:S02]  /*11770*/  FMNMX.FTZ R6, R183, R6, !PT ;  /* 0x00000006b7067209 */ /* 0x000fe40007810000 */
[----:B------:R-:W-:Y:S02]  /*11780*/  FMNMX.FTZ R13, R186, R13, !PT ;  /* 0x0000000dba0d7209 */ /* 0x000fe40007810000 */
[----:B------:R-:W-:Y:S02]  /*11790*/  FSEL R176, R32, -INF , !P5 ;  /* 0xff80000020b07808 */ /* 0x000fe40006800000 */
[----:B------:R-:W-:Y:S02]  /*117a0*/  ISETP.GE.OR P6, PT, R4, R239, !P6 ;  /* 0x000000ef0400720c */ /* 0x000fe400077c6670 */
[----:B------:R-:W-:Y:S02]  /*117b0*/  IADD3 R11, R11, 0x39, RZ ;  /* 0x000000390b0b7810 */ /* 0x000fe40007ffe0ff */
[----:B------:R-:W-:Y:S02]  /*117c0*/  FSEL R177, R177, -INF , !P0 ;  /* 0xff800000b1b17808 */ /* 0x000fe40004000000 */
[----:B------:R-:W-:Y:S02]  /*117d0*/  FMNMX.FTZ R4, R181, R6, !PT ;  /* 0x00000006b5047209 */ /* 0x000fe40007810000 */
[-C--:B------:R-:W-:Y:S02]  /*117e0*/  ISETP.GE.AND P5, PT, R3, R244.reuse, PT ;  /* 0x000000f40300720c */ /* 0x080fe40003fa6270 */
[----:B------:R-:W-:Y:S02]  /*117f0*/  FSEL R180, R180, -INF , !P1 ;  /* 0xff800000b4b47808 */ /* 0x000fe40004800000 */
[----:B------:R-:W-:Y:S02]  /*11800*/  FMNMX.FTZ R13, R182, R13, !PT ;  /* 0x0000000db60d7209 */ /* 0x000fe40007810000 */
[----:B------:R-:W-:Y:S02]  /*11810*/  FSEL R175, R31, -INF , !P6 ;  /* 0xff8000001faf7808 */ /* 0x000fe40007000000 */
[----:B------:R-:W-:Y:S01]  /*11820*/  ISETP.GE.OR P5, PT, R3, R239, !P5 ;  /* 0x000000ef0300720c */ /* 0x000fe20006fa6670 */
[----:B------:R-:W-:Y:S01]  /*11830*/  LDSM.16.MT88.4 R28, [R221+0x18000] ;  /* 0x01800000dd1c783b */ /* 0x000fe20000004200 */
[----:B------:R-:W-:Y:S02]  /*11840*/  ISETP.GE.AND P0, PT, R11, R244, PT ;  /* 0x000000f40b00720c */ /* 0x000fe40003f06270 */
[----:B------:R-:W-:Y:S02]  /*11850*/  FMNMX.FTZ R4, R177, R4, !PT ;  /* 0x00000004b1047209 */ /* 0x000fe40007810000 */
[----:B------:R-:W-:Y:S02]  /*11860*/  ISETP.GE.AND P1, PT, R11, R246, PT ;  /* 0x000000f60b00720c */ /* 0x000fe40003f26270 */
[----:B------:R-:W-:Y:S02]  /*11870*/  FMNMX.FTZ R13, R180, R13, !PT ;  /* 0x0000000db40d7209 */ /* 0x000fe40007810000 */
[----:B------:R-:W-:Y:S02]  /*11880*/  FSEL R173, R34, -INF , !P5 ;  /* 0xff80000022ad7808 */ /* 0x000fe40006800000 */
[----:B------:R-:W-:Y:S02]  /*11890*/  FMNMX.FTZ R8, R175, R4, !PT ;  /* 0x00000004af087209 */ /* 0x000fe40007810000 */
[C---:B------:R-:W-:Y:S02]  /*118a0*/  ISETP.GE.OR P0, PT, R11.reuse, R239, !P0 ;  /* 0x000000ef0b00720c */ /* 0x040fe40004706670 */
[----:B------:R-:W-:Y:S02]  /*118b0*/  ISETP.GE.OR P1, PT, R11, R245, !P1 ;  /* 0x000000f50b00720c */ /* 0x000fe40004f26670 */
[----:B------:R-:W-:Y:S02]  /*118c0*/  FMNMX.FTZ R13, R178, R13, !PT ;  /* 0x0000000db20d7209 */ /* 0x000fe40007810000 */
[----:B------:R-:W-:Y:S02]  /*118d0*/  FMNMX.FTZ R8, R173, R8, !PT ;  /* 0x00000008ad087209 */ /* 0x000fe40007810000 */
[----:B------:R-:W-:Y:S02]  /*118e0*/  FSEL R165, R35, -INF , !P0 ;  /* 0xff80000023a57808 */ /* 0x000fe40004000000 */
[----:B------:R-:W-:Y:S02]  /*118f0*/  FSEL R174, R33, -INF , !P1 ;  /* 0xff80000021ae7808 */ /* 0x000fe40004800000 */
        /* <DEDUP_REMOVED lines=15> */
[----:B------:R-:W-:Y:S04]  /*119f0*/  FSEL R172, R172, RZ, P0 ;  /* 0x000000ffacac7208 */ /* 0x000fe80000000000 */
[----:B------:R-:W-:Y:S01]  /*11a00*/  FSEL R179, R179, RZ, P1 ;  /* 0x000000ffb3b37208 */ /* 0x000fe20000800000 */
[--C-:B------:R-:W-:Y:S01]  /*11a10*/  FFMA.FTZ R167, R5, UR4, -R172.reuse ;  /* 0x0000000405a77c23 */ /* 0x100fe200080108ac */
[----:B------:R-:W-:Y:S01]  /*11a20*/  FSEL R5, R164, RZ, P1 ;  /* 0x000000ffa4057208 */ /* 0x000fe20000800000 */
[--C-:B------:R-:W-:Y:S01]  /*11a30*/  FFMA.FTZ R195, R191, UR4, -R172.reuse ;  /* 0x00000004bfc37c23 */ /* 0x100fe200080108ac */
[----:B------:R-:W-:Y:S01]  /*11a40*/  FFMA.FTZ R166, R9, UR4, -R172 ;  /* 0x0000000409a67c23 */ /* 0x000fe200080108ac */
[--C-:B------:R-:W-:Y:S01]  /*11a50*/  FFMA.FTZ R193, R12, UR4, -R179.reuse ;  /* 0x000000040cc17c23 */ /* 0x100fe200080108b3 */
[--C-:B------:R-:W-:Y:S01]  /*11a60*/  FFMA.FTZ R188, R14, UR4, -R179.reuse ;  /* 0x000000040ebc7c23 */ /* 0x100fe200080108b3 */
[----:B------:R-:W-:Y:S01]  /*11a70*/  FADD.FTZ R0, -R5, R0 ;  /* 0x0000000005007221 */ /* 0x000fe20000010100 */
[----:B------:R-:W1:Y:S01]  /*11a80*/  LDSM.16.MT88.4 R12, [R224+0x18000] ;  /* 0x01800000e00c783b */ /* 0x000e620000004200 */
[----:B------:R-:W-:Y:S01]  /*11a90*/  FSEL R5, R3, RZ, P0 ;  /* 0x000000ff03057208 */ /* 0x000fe20000000000 */
[----:B------:R-:W-:Y:S01]  /*11aa0*/  FFMA.FTZ R191, R7, UR4, -R172 ;  /* 0x0000000407bf7c23 */ /* 0x000fe200080108ac */
[----:B------:R-:W-:Y:S01]  /*11ab0*/  FMUL.FTZ R6, R0, UR4 ;  /* 0x0000000400067c20 */ /* 0x000fe20008410000 */
[--C-:B------:R-:W-:Y:S01]  /*11ac0*/  FFMA.FTZ R190, R190, UR4, -R179.reuse ;  /* 0x00000004bebe7c23 */ /* 0x100fe200080108b3 */
[--C-:B------:R-:W-:Y:S01]  /*11ad0*/  FFMA.FTZ R189, R16, UR4, -R179.reuse ;  /* 0x0000000410bd7c23 */ /* 0x100fe200080108b3 */
[----:B------:R-:W-:Y:S01]  /*11ae0*/  FADD.FTZ R0, -R5, R2 ;  /* 0x0000000205007221 */ /* 0x000fe20000010100 */
[----:B------:R-:W-:Y:S01]  /*11af0*/  MUFU.EX2 R193, R193 ;  /* 0x000000c100c17308 */ /* 0x000fe20000000800 */
[--C-:B------:R-:W-:Y:S01]  /*11b00*/  FFMA.FTZ R196, R196, UR4, -R172.reuse ;  /* 0x00000004c4c47c23 */ /* 0x100fe200080108ac */
[--C-:B------:R-:W-:Y:S01]  /*11b10*/  FFMA.FTZ R203, R203, UR4, -R172.reuse ;  /* 0x00000004cbcb7c23 */ /* 0x100fe200080108ac */
[----:B------:R-:W-:Y:S01]  /*11b20*/  FMUL.FTZ R8, R0, UR4 ;  /* 0x0000000400087c20 */ /* 0x000fe20008410000 */
[--C-:B------:R-:W-:Y:S01]  /*11b30*/  FFMA.FTZ R194, R194, UR4, -R179.reuse ;  /* 0x00000004c2c27c23 */ /* 0x100fe200080108b3 */
[--C-:B------:R-:W-:Y:S01]  /*11b40*/  FFMA.FTZ R199, R202, UR4, -R179.reuse ;  /* 0x00000004cac77c23 */ /* 0x100fe200080108b3 */
[--C-:B------:R-:W-:Y:S01]  /*11b50*/  FFMA.FTZ R187, R187, UR4, -R172.reuse ;  /* 0x00000004bbbb7c23 */ /* 0x100fe200080108ac */
[--C-:B------:R-:W-:Y:S03]  /*11b60*/  FFMA.FTZ R185, R185, UR4, -R172.reuse ;  /* 0x00000004b9b97c23 */ /* 0x100fe600080108ac */
        /* <DEDUP_REMOVED lines=13> */
[----:B------:R-:W-:Y:S05]  /*11c40*/  PLOP3.LUT P0, PT, PT, PT, UP0, 0x80, 0x0 ;  /* 0x000000000000781c */ /* 0x000fea0003f0f008 */
[----:B------:R-:W4:Y:S01]  /*11c50*/  MUFU.EX2 R190, R190 ;  /* 0x000000be00be7308 */ /* 0x000f220000000800 */
[C---:B--2---:R-:W-:Y:S01]  /*11c60*/  FMUL.FTZ R5, R2.reuse, R161 ;  /* 0x000000a102057220 */ /* 0x044fe20000410000 */
[C---:B------:R-:W-:Y:S01]  /*11c70*/  FMUL.FTZ R4, R2.reuse, R160 ;  /* 0x000000a002047220 */ /* 0x040fe20000410000 */
[C---:B------:R-:W-:Y:S01]  /*11c80*/  FMUL.FTZ R9, R2.reuse, R157 ;  /* 0x0000009d02097220 */ /* 0x040fe20000410000 */
[C---:B------:R-:W-:Y:S01]  /*11c90*/  FMUL.FTZ R16, R2.reuse, R148 ;  /* 0x0000009402107220 */ /* 0x040fe20000410000 */
[C---:B------:R-:W-:Y:S01]  /*11ca0*/  FMUL.FTZ R17, R2.reuse, R149 ;  /* 0x0000009502117220 */ /* 0x040fe20000410000 */
[C---:B------:R-:W-:Y:S01]  /*11cb0*/  FMUL.FTZ R24, R2.reuse, R140 ;  /* 0x0000008c02187220 */ /* 0x040fe20000410000 */
[----:B------:R-:W-:Y:S03]  /*11cc0*/  FMUL.FTZ R25, R2, R141 ;  /* 0x0000008d02197220 */ /* 0x000fe60000410000 */
[----:B------:R-:W-:Y:S01]  /*11cd0*/  MUFU.EX2 R189, R189 ;  /* 0x000000bd00bd7308 */ /* 0x000fe20000000800 */
[C---:B---3--:R-:W-:Y:S01]  /*11ce0*/  FMUL.FTZ R7, R0.reuse, R163 ;  /* 0x000000a300077220 */ /* 0x048fe20000410000 */
[----:B------:R-:W-:Y:S01]  /*11cf0*/  FMUL.FTZ R6, R0, R162 ;  /* 0x000000a200067220 */ /* 0x000fe20000410000 */
[----:B------:R-:W-:Y:S01]  /*11d00*/  FMUL.FTZ R8, R2, R156 ;  /* 0x0000009c02087220 */ /* 0x000fe20000410000 */
[C---:B------:R-:W-:Y:S01]  /*11d10*/  FMUL.FTZ R10, R0.reuse, R158 ;  /* 0x0000009e000a7220 */ /* 0x040fe20000410000 */
[C---:B------:R-:W-:Y:S01]  /*11d20*/  FMUL.FTZ R11, R0.reuse, R159 ;  /* 0x0000009f000b7220 */ /* 0x040fe20000410000 */
[C---:B------:R-:W-:Y:S01]  /*11d30*/  FMUL.FTZ R18, R0.reuse, R150 ;  /* 0x0000009600127220 */ /* 0x040fe20000410000 */
[----:B------:R-:W-:Y:S03]  /*11d40*/  FMUL.FTZ R19, R0, R151 ;  /* 0x0000009700137220 */ /* 0x000fe60000410000 */
[----:B------:R-:W2:Y:S01]  /*11d50*/  MUFU.EX2 R188, R188 ;  /* 0x000000bc00bc7308 */ /* 0x000ea20000000800 */
[----:B----4-:R-:W-:Y:S01]  /*11d60*/  F2FP.F16.F32.PACK_AB R168, R190, R193 ;  /* 0x000000c1bea8723e */ /* 0x010fe200000000ff */
[----:B------:R-:W3:Y:S01]  /*11d70*/  LDSM.16.MT88.4 R156, [R220+0x18000] ;  /* 0x01800000dc9c783b */ /* 0x000ee20000004200 */
[C---:B------:R-:W-:Y:S01]  /*11d80*/  FMUL.FTZ R26, R0.reuse, R142 ;  /* 0x0000008e001a7220 */ /* 0x040fe20000410000 */
[----:B------:R-:W-:Y:S01]  /*11d90*/  FMUL.FTZ R27, R0, R143 ;  /* 0x0000008f001b7220 */ /* 0x000fe20000410000 */
[C---:B------:R-:W-:Y:S01]  /*11da0*/  FMUL.FTZ R32, R2.reuse, R132 ;  /* 0x0000008402207220 */ /* 0x040fe20000410000 */
[----:B------:R-:W-:Y:S01]  /*11db0*/  FMUL.FTZ R33, R2, R133 ;  /* 0x0000008502217220 */ /* 0x000fe20000410000 */
[C---:B------:R-:W-:Y:S03]  /*11dc0*/  FMUL.FTZ R34, R0.reuse, R134 ;  /* 0x0000008600227220 */ /* 0x040fe60000410000 */
[----:B------:R-:W-:Y:S01]  /*11dd0*/  MUFU.EX2 R195, R195 ;  /* 0x000000c300c37308 */ /* 0x000fe20000000800 */
[----:B------:R-:W-:Y:S01]  /*11de0*/  FMUL.FTZ R35, R0, R135 ;  /* 0x0000008700237220 */ /* 0x000fe20000410000 */
[----:B------:R-:W4:Y:S01]  /*11df0*/  LDSM.16.MT88.4 R148, [R224+0x1a000] ;  /* 0x01a00000e094783b */ /* 0x000f220000004200 */
[C---:B------:R-:W-:Y:S01]  /*11e00*/  FMUL.FTZ R36, R2.reuse, R36 ;  /* 0x0000002402247220 */ /* 0x040fe20000410000 */
[----:B------:R-:W-:Y:S01]  /*11e10*/  FMUL.FTZ R37, R2, R37 ;  /* 0x0000002502257220 */ /* 0x000fe20000410000 */
[C---:B------:R-:W-:Y:S01]  /*11e20*/  FMUL.FTZ R38, R0.reuse, R38 ;  /* 0x0000002600267220 */ /* 0x040fe20000410000 */
[----:B------:R-:W-:Y:S01]  /*11e30*/  FMUL.FTZ R39, R0, R39 ;  /* 0x0000002700277220 */ /* 0x000fe20000410000 */
[----:B------:R-:W-:Y:S03]  /*11e40*/  FMUL.FTZ R40, R2, R40 ;  /* 0x0000002802287220 */ /* 0x000fe60000410000 */
[----:B------:R-:W5:Y:S01]  /*11e50*/  MUFU.EX2 R167, R167 ;  /* 0x000000a700a77308 */ /* 0x000f620000000800 */
[----:B--2---:R-:W-:Y:S01]  /*11e60*/  F2FP.F16.F32.PACK_AB R170, R188, R189 ;  /* 0x000000bdbcaa723e */ /* 0x004fe200000000ff */
[----:B------:R-:W2:Y:S01]  /*11e70*/  LDSM.16.MT88.4 R140, [R222+0x1a000] ;  /* 0x01a00000de8c783b */ /* 0x000ea20000004200 */
[----:B------:R-:W-:Y:S01]  /*11e80*/  FMUL.FTZ R41, R2, R41 ;  /* 0x0000002902297220 */ /* 0x000fe20000410000 */
[C---:B------:R-:W-:Y:S01]  /*11e90*/  FMUL.FTZ R42, R0.reuse, R42 ;  /* 0x0000002a002a7220 */ /* 0x040fe20000410000 */
[----:B------:R-:W-:Y:S01]  /*11ea0*/  FMUL.FTZ R43, R0, R43 ;  /* 0x0000002b002b7220 */ /* 0x000fe20000410000 */
[C---:B------:R-:W-:Y:S01]  /*11eb0*/  FMUL.FTZ R44, R2.reuse, R44 ;  /* 0x0000002c022c7220 */ /* 0x040fe20000410000 */
[----:B------:R-:W-:Y:S03]  /*11ec0*/  FMUL.FTZ R45, R2, R45 ;  /* 0x0000002d022d7220 */ /* 0x000fe60000410000 */
[----:B------:R-:W-:Y:S01]  /*11ed0*/  MUFU.EX2 R166, R166 ;  /* 0x000000a600a67308 */ /* 0x000fe20000000800 */
[C---:B------:R-:W-:Y:S01]  /*11ee0*/  FMUL.FTZ R46, R0.reuse, R46 ;  /* 0x0000002e002e7220 */ /* 0x040fe20000410000 */
[----:B------:R-:W2:Y:S01]  /*11ef0*/  LDSM.16.MT88.4 R132, [R221+0x1a000] ;  /* 0x01a00000dd84783b */ /* 0x000ea20000004200 */
[----:B------:R-:W-:Y:S01]  /*11f00*/  FMUL.FTZ R47, R0, R47 ;  /* 0x0000002f002f7220 */ /* 0x000fe20000410000 */
[C---:B------:R-:W-:Y:S01]  /*11f10*/  FMUL.FTZ R48, R2.reuse, R48 ;  /* 0x0000003002307220 */ /* 0x040fe20000410000 */
[----:B------:R-:W-:Y:S01]  /*11f20*/  FMUL.FTZ R49, R2, R49 ;  /* 0x0000003102317220 */ /* 0x000fe20000410000 */
[C---:B------:R-:W-:Y:S01]  /*11f30*/  FMUL.FTZ R50, R0.reuse, R50 ;  /* 0x0000003200327220 */ /* 0x040fe20000410000 */
[----:B------:R-:W-:Y:S03]  /*11f40*/  FMUL.FTZ R51, R0, R51 ;  /* 0x0000003300337220 */ /* 0x000fe60000410000 */
[----:B------:R-:W1:Y:S01]  /*11f50*/  MUFU.EX2 R191, R191 ;  /* 0x000000bf00bf7308 */ /* 0x000e620000000800 */
[----:B-----5:R-:W-:Y:S01]  /*11f60*/  F2FP.F16.F32.PACK_AB R169, R167, R195 ;  /* 0x000000c3a7a9723e */ /* 0x020fe200000000ff */
        /* <DEDUP_REMOVED lines=15> */
[----:B-1----:R-:W-:Y:S01]  /*12060*/  F2FP.F16.F32.PACK_AB R171, R191, R166 ;  /* 0x000000a6bfab723e */ /* 0x002fe200000000ff */
        /* <DEDUP_REMOVED lines=9> */
[C---:B------:R-:W-:Y:S08]  /*12100*/  HMMA.16816.F32 R8, R168.reuse, R14, R8 ;  /* 0x0000000ea808723c */ /* 0x040ff00000001808 */
[----:B------:R-:W-:Y:S03]  /*12110*/  MUFU.EX2 R194, R194 ;  /* 0x000000c200c27308 */ /* 0x000fe60000000800 */
[C---:B------:R-:W-:Y:S01]  /*12120*/  FMUL.FTZ R12, R2.reuse, R152 ;  /* 0x00000098020c7220 */ /* 0x040fe20000410000 */
[----:B------:R-:W-:Y:S01]  /*12130*/  FMUL.FTZ R13, R2, R153 ;  /* 0x00000099020d7220 */ /* 0x000fe20000410000 */
[C---:B------:R-:W-:Y:S01]  /*12140*/  FMUL.FTZ R14, R0.reuse, R154 ;  /* 0x0000009a000e7220 */ /* 0x040fe20000410000 */
[----:B------:R-:W-:Y:S02]  /*12150*/  FMUL.FTZ R15, R0, R155 ;  /* 0x0000009b000f7220 */ /* 0x000fe40000410000 */
[----:B------:R-:W-:Y:S01]  /*12160*/  LDSM.16.MT88.4 R152, [R224+0x1a800] ;  /* 0x01a80000e098783b */ /* 0x000fe20000004200 */
[----:B------:R-:W-:Y:S01]  /*12170*/  FMUL.FTZ R73, R2, R73 ;  /* 0x0000004902497220 */ /* 0x000fe20000410000 */
[----:B------:R-:W-:Y:S01]  /*12180*/  MUFU.EX2 R161, R177 ;  /* 0x000000b100a17308 */ /* 0x000fe20000000800 */
[C---:B------:R-:W-:Y:S01]  /*12190*/  FMUL.FTZ R74, R0.reuse, R74 ;  /* 0x0000004a004a7220 */ /* 0x040fe20000410000 */
        /* <DEDUP_REMOVED lines=8> */
[----:B------:R-:W-:Y:S01]  /*12220*/  FMUL.FTZ R20, R2, R144 ;  /* 0x0000009002147220 */ /* 0x000fe20000410000 */
[C---:B------:R-:W-:Y:S01]  /*12230*/  FMUL.FTZ R22, R0.reuse, R146 ;  /* 0x0000009200167220 */ /* 0x040fe20000410000 */
[C---:B------:R-:W-:Y:S03]  /*12240*/  FMUL.FTZ R23, R0.reuse, R147 ;  /* 0x0000009300177220 */ /* 0x040fe60000410000 */
[----:B------:R-:W1:Y:S01]  /*12250*/  MUFU.EX2 R160, R186 ;  /* 0x000000ba00a07308 */ /* 0x000e620000000800 */
[----:B------:R-:W-:Y:S01]  /*12260*/  FMUL.FTZ R79, R0, R79 ;  /* 0x0000004f004f7220 */ /* 0x000fe20000410000 */
[C---:B------:R-:W-:Y:S01]  /*12270*/  FMUL.FTZ R80, R2.reuse, R80 ;  /* 0x0000005002507220 */ /* 0x040fe20000410000 */
[----:B------:R-:W-:Y:S01]  /*12280*/  FMUL.FTZ R81, R2, R81 ;  /* 0x0000005102517220 */ /* 0x000fe20000410000 */
[C---:B------:R-:W-:Y:S01]  /*12290*/  FMUL.FTZ R82, R0.reuse, R82 ;  /* 0x0000005200527220 */ /* 0x040fe20000410000 */
[C---:B------:R-:W-:Y:S05]  /*122a0*/  HMMA.16816.F32 R20, R168.reuse, R28, R20 ;  /* 0x0000001ca814723c */ /* 0x040fea0000001814 */
[----:B------:R-:W-:Y:S01]  /*122b0*/  MUFU.EX2 R186, R178 ;  /* 0x000000b200ba7308 */ /* 0x000fe20000000800 */
[----:B------:R-:W-:Y:S01]  /*122c0*/  FMUL.FTZ R83, R0, R83 ;  /* 0x0000005300537220 */ /* 0x000fe20000410000 */
[C---:B------:R-:W-:Y:S01]  /*122d0*/  FMUL.FTZ R84, R2.reuse, R84 ;  /* 0x0000005402547220 */ /* 0x040fe20000410000 */
[C---:B------:R-:W-:Y:S01]  /*122e0*/  FMUL.FTZ R85, R2.reuse, R85 ;  /* 0x0000005502557220 */ /* 0x040fe20000410000 */
[C---:B------:R-:W-:Y:S06]  /*122f0*/  HMMA.16816.F32 R24, R168.reuse, R30, R24 ;  /* 0x0000001ea818723c */ /* 0x040fec0000001818 */
[----:B------:R-:W-:Y:S01]  /*12300*/  MUFU.EX2 R196, R196 ;  /* 0x000000c400c47308 */ /* 0x000fe20000000800 */
[C---:B------:R-:W-:Y:S01]  /*12310*/  FMUL.FTZ R28, R2.reuse, R136 ;  /* 0x00000088021c7220 */ /* 0x040fe20000410000 */
[----:B------:R-:W-:Y:S03]  /*12320*/  FMUL.FTZ R29, R2, R137 ;  /* 0x00000089021d7220 */ /* 0x000fe60000410000 */
[C---:B------:R-:W-:Y:S01]  /*12330*/  FMUL.FTZ R30, R0.reuse, R138 ;  /* 0x0000008a001e7220 */ /* 0x040fe20000410000 */
[C---:B------:R-:W-:Y:S02]  /*12340*/  FMUL.FTZ R31, R0.reuse, R139 ;  /* 0x0000008b001f7220 */ /* 0x040fe40000410000 */
[----:B------:R-:W5:Y:S01]  /*12350*/  LDSM.16.MT88.4 R136, [R220+0x1a000] ;  /* 0x01a00000dc88783b */ /* 0x000f620000004200 */
[C---:B------:R-:W-:Y:S01]  /*12360*/  FMUL.FTZ R86, R0.reuse, R86 ;  /* 0x0000005600567220 */ /* 0x040fe20000410000 */
[----:B------:R-:W-:Y:S01]  /*12370*/  FMUL.FTZ R87, R0, R87 ;  /* 0x0000005700577220 */ /* 0x000fe20000410000 */
[C---:B------:R-:W-:Y:S01]  /*12380*/  FMUL.FTZ R88, R2.reuse, R88 ;  /* 0x0000005802587220 */ /* 0x040fe20000410000 */
[----:B------:R-:W-:Y:S01]  /*12390*/  FMUL.FTZ R89, R2, R89 ;  /* 0x0000005902597220 */ /* 0x000fe20000410000 */
[C---:B---3--:R-:W-:Y:S01]  /*123a0*/  HMMA.16816.F32 R28, R168.reuse, R156, R28 ;  /* 0x0000009ca81c723c */ /* 0x048fe2000000181c */
[----:B------:R1:W-:Y:S02]  /*123b0*/  MUFU.EX2 R162, R182 ;  /* 0x000000b600a27308 */ /* 0x0003e40000000800 */
[C---:B------:R-:W-:Y:S01]  /*123c0*/  FMUL.FTZ R90, R0.reuse, R90 ;  /* 0x0000005a005a7220 */ /* 0x040fe20000410000 */
[----:B------:R-:W-:Y:S01]  /*123d0*/  FMUL.FTZ R91, R0, R91 ;  /* 0x0000005b005b7220 */ /* 0x000fe20000410000 */
[C---:B------:R-:W-:Y:S01]  /*123e0*/  FMUL.FTZ R92, R2.reuse, R92 ;  /* 0x0000005c025c7220 */ /* 0x040fe20000410000 */
[C---:B------:R-:W-:Y:S01]  /*123f0*/  HMMA.16816.F32 R32, R168.reuse, R158, R32 ;  /* 0x0000009ea820723c */ /* 0x040fe20000001820 */
[----:B------:R-:W-:Y:S04]  /*12400*/  LDSM.16.MT88.4 R156, [R224+0x1c800] ;  /* 0x01c80000e09c783b */ /* 0x000fe80000004200 */
[----:B------:R-:W-:Y:S01]  /*12410*/  MUFU.EX2 R165, R165 ;  /* 0x000000a500a57308 */ /* 0x000fe20000000800 */
[----:B------:R-:W-:Y:S01]  /*12420*/  FMUL.FTZ R93, R2, R93 ;  /* 0x0000005d025d7220 */ /* 0x000fe20000410000 */
[C---:B----4-:R-:W-:Y:S04]  /*12430*/  HMMA.16816.F32 R36, R168.reuse, R148, R36 ;  /* 0x00000094a824723c */ /* 0x050fe80000001824 */
[C---:B------:R-:W-:Y:S02]  /*12440*/  FMUL.FTZ R94, R0.reuse, R94 ;  /* 0x0000005e005e7220 */ /* 0x040fe40000410000 */
[C---:B------:R-:W-:Y:S01]  /*12450*/  HMMA.16816.F32 R40, R168.reuse, R150, R40 ;  /* 0x00000096a828723c */ /* 0x040fe20000001828 */
[----:B------:R-:W-:Y:S01]  /*12460*/  LDSM.16.MT88.4 R148, [R220+0x18800] ;  /* 0x01880000dc94783b */ /* 0x000fe20000004200 */
[----:B------:R-:W-:Y:S03]  /*12470*/  MUFU.EX2 R203, R203 ;  /* 0x000000cb00cb7308 */ /* 0x000fe60000000800 */
[----:B-1----:R-:W-:Y:S01]  /*12480*/  MOV R182, R160 ;  /* 0x000000a000b67202 */ /* 0x002fe20000000f00 */
[C---:B--2---:R-:W-:Y:S06]  /*12490*/  HMMA.16816.F32 R44, R168.reuse, R140, R44 ;  /* 0x0000008ca82c723c */ /* 0x044fec000000182c */
[----:B------:R-:W-:Y:S01]  /*124a0*/  MUFU.EX2 R200, R200 ;  /* 0x000000c800c87308 */ /* 0x000fe20000000800 */
[----:B------:R-:W-:Y:S01]  /*124b0*/  FMUL.FTZ R95, R0, R95 ;  /* 0x0000005f005f7220 */ /* 0x000fe20000410000 */
[C---:B------:R-:W-:Y:S01]  /*124c0*/  HMMA.16816.F32 R48, R168.reuse, R142, R48 ;  /* 0x0000008ea830723c */ /* 0x040fe20000001830 */
[----:B------:R-:W1:Y:S02]  /*124d0*/  LDSM.16.MT88.4 R140, [R224+0x1c000] ;  /* 0x01c00000e08c783b */ /* 0x000e640000004200 */
[C---:B------:R-:W-:Y:S03]  /*124e0*/  FMUL.FTZ R96, R2.reuse, R96 ;  /* 0x0000006002607220 */ /* 0x040fe60000410000 */
[C---:B------:R-:W-:Y:S02]  /*124f0*/  HMMA.16816.F32 R52, R168.reuse, R132, R52 ;  /* 0x00000084a834723c */ /* 0x040fe40000001834 */
[----:B------:R-:W-:Y:S03]  /*12500*/  MUFU.EX2 R202, R202 ;  /* 0x000000ca00ca7308 */ /* 0x000fe60000000800 */
[----:B------:R-:W-:Y:S01]  /*12510*/  FMUL.FTZ R97, R2, R97 ;  /* 0x0000006102617220 */ /* 0x000fe20000410000 */
[C---:B------:R-:W-:Y:S01]  /*12520*/  HMMA.16816.F32 R56, R168.reuse, R134, R56 ;  /* 0x00000086a838723c */ /* 0x040fe20000001838 */
[----:B------:R-:W2:Y:S04]  /*12530*/  LDSM.16.MT88.4 R132, [R222+0x1c000] ;  /* 0x01c00000de84783b */ /* 0x000ea80000004200 */
[C---:B------:R-:W-:Y:S01]  /*12540*/  FMUL.FTZ R98, R0.reuse, R98 ;  /* 0x0000006200627220 */ /* 0x040fe20000410000 */
[C---:B-----5:R-:W-:Y:S05]  /*12550*/  HMMA.16816.F32 R60, R168.reuse, R136, R60 ;  /* 0x00000088a83c723c */ /* 0x060fea000000183c */
[----:B------:R-:W-:Y:S01]  /*12560*/  FMUL.FTZ R99, R0, R99 ;  /* 0x0000006300637220 */ /* 0x000fe20000410000 */
[C---:B------:R-:W-:Y:S01]  /*12570*/  HMMA.16816.F32 R64, R168.reuse, R138, R64 ;  /* 0x0000008aa840723c */ /* 0x040fe20000001840 */
[----:B------:R-:W3:Y:S04]  /*12580*/  LDSM.16.MT88.4 R136, [R221+0x1c000] ;  /* 0x01c00000dd88783b */ /* 0x000ee80000004200 */
[C---:B------:R-:W-:Y:S01]  /*12590*/  FMUL.FTZ R100, R2.reuse, R100 ;  /* 0x0000006402647220 */ /* 0x040fe20000410000 */
[----:B------:R-:W-:Y:S01]  /*125a0*/  FMUL.FTZ R101, R2, R101 ;  /* 0x0000006502657220 */ /* 0x000fe20000410000 */
[C---:B------:R-:W-:Y:S01]  /*125b0*/  FMUL.FTZ R102, R0.reuse, R102 ;  /* 0x0000006600667220 */ /* 0x040fe20000410000 */
[----:B------:R-:W-:Y:S03]  /*125c0*/  FMUL.FTZ R103, R0, R103 ;  /* 0x0000006700677220 */ /* 0x000fe60000410000 */
[--C-:B------:R-:W-:Y:S01]  /*125d0*/  FFMA.FTZ R144, R197, UR4, -R179.reuse ;  /* 0x00000004c5907c23 */ /* 0x100fe200080108b3 */
[--C-:B------:R-:W-:Y:S01]  /*125e0*/  FFMA.FTZ R197, R192, UR4, -R179.reuse ;  /* 0x00000004c0c57c23 */ /* 0x100fe200080108b3 */
[----:B------:R-:W-:Y:S01]  /*125f0*/  FFMA.FTZ R179, R174, UR4, -R179 ;  /* 0x00000004aeb37c23 */ /* 0x000fe200080108b3 */
        /* <DEDUP_REMOVED lines=10> */
[----:B------:R4:W-:Y:S01]  /*126a0*/  MUFU.EX2 R192, R144 ;  /* 0x0000009000c07308 */ /* 0x0009e20000000800 */
[C---:B------:R-:W-:Y:S01]  /*126b0*/  FMUL.FTZ R110, R0.reuse, R110 ;  /* 0x0000006e006e7220 */ /* 0x040fe20000410000 */
[C---:B--2---:R-:W-:Y:S04]  /*126c0*/  HMMA.16816.F32 R76, R168.reuse, R132, R76 ;  /* 0x00000084a84c723c */ /* 0x044fe8000000184c */
[----:B------:R-:W-:Y:S02]  /*126d0*/  FMUL.FTZ R111, R0, R111 ;  /* 0x0000006f006f7220 */ /* 0x000fe40000410000 */
[C---:B------:R-:W-:Y:S01]  /*126e0*/  HMMA.16816.F32 R80, R168.reuse, R134, R80 ;  /* 0x00000086a850723c */ /* 0x040fe20000001850 */
[----:B------:R-:W2:Y:S01]  /*126f0*/  LDSM.16.MT88.4 R132, [R224+0x1e000] ;  /* 0x01e00000e084783b */ /* 0x000ea20000004200 */
[----:B------:R-:W5:Y:S03]  /*12700*/  MUFU.EX2 R197, R197 ;  /* 0x000000c500c57308 */ /* 0x000f660000000800 */
[----:B------:R-:W-:Y:S01]  /*12710*/  FMUL.FTZ R112, R2, R112 ;  /* 0x0000007002707220 */ /* 0x000fe20000410000 */
[C---:B---3--:R-:W-:Y:S05]  /*12720*/  HMMA.16816.F32 R84, R168.reuse, R136, R84 ;  /* 0x00000088a854723c */ /* 0x048fea0000001854 */
[--C-:B----4-:R-:W-:Y:S01]  /*12730*/  FFMA.FTZ R144, R198, UR4, -R172.reuse ;  /* 0x00000004c6907c23 */ /* 0x110fe200080108ac */
[C---:B------:R-:W-:Y:S01]  /*12740*/  HMMA.16816.F32 R88, R168.reuse, R138, R88 ;  /* 0x0000008aa858723c */ /* 0x040fe20000001858 */
[----:B------:R-:W3:Y:S04]  /*12750*/  LDSM.16.MT88.4 R136, [R222+0x1e000] ;  /* 0x01e00000de88783b */ /* 0x000ee80000004200 */
[--C-:B------:R-:W-:Y:S01]  /*12760*/  FFMA.FTZ R198, R201, UR4, -R172.reuse ;  /* 0x00000004c9c67c23 */ /* 0x100fe200080108ac */
[----:B------:R-:W-:Y:S01]  /*12770*/  FMUL.FTZ R113, R2, R113 ;  /* 0x0000007102717220 */ /* 0x000fe20000410000 */
[----:B------:R4:W5:Y:S01]  /*12780*/  MUFU.EX2 R201, R144 ;  /* 0x0000009000c97308 */ /* 0x0009620000000800 */
[C---:B------:R-:W-:Y:S03]  /*12790*/  FMUL.FTZ R114, R0.reuse, R114 ;  /* 0x0000007200727220 */ /* 0x040fe60000410000 */
[----:B------:R-:W-:Y:S01]  /*127a0*/  FMUL.FTZ R115, R0, R115 ;  /* 0x0000007300737220 */ /* 0x000fe20000410000 */
[C---:B------:R-:W-:Y:S01]  /*127b0*/  FMUL.FTZ R116, R2.reuse, R116 ;  /* 0x0000007402747220 */ /* 0x040fe20000410000 */
[----:B------:R-:W-:Y:S01]  /*127c0*/  FMUL.FTZ R117, R2, R117 ;  /* 0x0000007502757220 */ /* 0x000fe20000410000 */
[C---:B------:R-:W-:Y:S01]  /*127d0*/  FMUL.FTZ R118, R0.reuse, R118 ;  /* 0x0000007600767220 */ /* 0x040fe20000410000 */
[----:B------:R-:W-:Y:S01]  /*127e0*/  FMUL.FTZ R119, R0, R119 ;  /* 0x0000007700777220 */ /* 0x000fe20000410000 */
[C---:B------:R-:W-:Y:S01]  /*127f0*/  FMUL.FTZ R120, R2.reuse, R120 ;  /* 0x0000007802787220 */ /* 0x040fe20000410000 */
[C---:B-1----:R-:W-:Y:S01]  /*12800*/  HMMA.16816.F32 R92, R168.reuse, R140, R92 ;  /* 0x0000008ca85c723c */ /* 0x042fe2000000185c */
[----:B------:R-:W1:Y:S02]  /*12810*/  MUFU.EX2 R198, R198 ;  /* 0x000000c600c67308 */ /* 0x000e640000000800 */
[----:B------:R-:W-:Y:S01]  /*12820*/  FMUL.FTZ R121, R2, R121 ;  /* 0x0000007902797220 */ /* 0x000fe20000410000 */
[C---:B------:R-:W-:Y:S01]  /*12830*/  FMUL.FTZ R122, R0.reuse, R122 ;  /* 0x0000007a007a7220 */ /* 0x040fe20000410000 */
[----:B------:R-:W-:Y:S01]  /*12840*/  FMUL.FTZ R123, R0, R123 ;  /* 0x0000007b007b7220 */ /* 0x000fe20000410000 */
[C---:B------:R-:W-:Y:S01]  /*12850*/  HMMA.16816.F32 R96, R168.reuse, R142, R96 ;  /* 0x0000008ea860723c */ /* 0x040fe20000001860 */
[----:B------:R-:W5:Y:S04]  /*12860*/  LDSM.16.MT88.4 R140, [R221+0x1e000] ;  /* 0x01e00000dd8c783b */ /* 0x000f680000004200 */
[C---:B------:R-:W-:Y:S01]  /*12870*/  FMUL.FTZ R124, R2.reuse, R124 ;  /* 0x0000007c027c7220 */ /* 0x040fe20000410000 */
[C---:B--2---:R-:W-:Y:S03]  /*12880*/  HMMA.16816.F32 R100, R168.reuse, R132, R100 ;  /* 0x00000084a864723c */ /* 0x044fe60000001864 */
[----:B----4-:R-:W-:Y:S02]  /*12890*/  LDSM.16.MT88.4 R144, [R222+0x18800] ;  /* 0x01880000de90783b */ /* 0x010fe40000004200 */
[----:B------:R-:W-:Y:S01]  /*128a0*/  FMUL.FTZ R125, R2, R125 ;  /* 0x0000007d027d7220 */ /* 0x000fe20000410000 */
[C---:B------:R-:W-:Y:S05]  /*128b0*/  HMMA.16816.F32 R104, R168.reuse, R134, R104 ;  /* 0x00000086a868723c */ /* 0x040fea0000001868 */
[----:B------:R-:W2:Y:S01]  /*128c0*/  LDSM.16.MT88.4 R132, [R220+0x1e000] ;  /* 0x01e00000dc84783b */ /* 0x000ea20000004200 */
        /* <DEDUP_REMOVED lines=9> */
[C---:B-----5:R-:W-:Y:S06]  /*12960*/  HMMA.16816.F32 R116, R168.reuse, R140, R116 ;  /* 0x0000008ca874723c */ /* 0x060fec0000001874 */
[C---:B------:R-:W-:Y:S01]  /*12970*/  HMMA.16816.F32 R120, R168.reuse, R142, R120 ;  /* 0x0000008ea878723c */ /* 0x040fe20000001878 */
[----:B------:R-:W4:Y:S05]  /*12980*/  LDSM.16.MT88.4 R140, [R221+0x18800] ;  /* 0x01880000dd8c783b */ /* 0x000f2a0000004200 */
[C---:B--2---:R-:W-:Y:S06]  /*12990*/  HMMA.16816.F32 R124, R168.reuse, R132, R124 ;  /* 0x00000084a87c723c */ /* 0x044fec000000187c */
[----:B------:R-:W-:Y:S01]  /*129a0*/  HMMA.16816.F32 R128, R168, R134, R128 ;  /* 0x00000086a880723c */ /* 0x000fe20000001880 */
[----:B------:R-:W2:Y:S04]  /*129b0*/  MUFU.EX2 R169, R185 ;  /* 0x000000b900a97308 */ /* 0x000ea80000000800 */
[----:B------:R-:W-:Y:S02]  /*129c0*/  F2FP.F16.F32.PACK_AB R132, R197, R192 ;  /* 0x000000c0c584723e */ /* 0x000fe400000000ff */
[----:B------:R-:W-:Y:S04]  /*129d0*/  F2FP.F16.F32.PACK_AB R134, R199, R194 ;  /* 0x000000c2c786723e */ /* 0x000fe800000000ff */
[----:B------:R-:W-:Y:S01]  /*129e0*/  MUFU.EX2 R168, R183 ;  /* 0x000000b700a87308 */ /* 0x000fe20000000800 */
[----:B------:R-:W-:Y:S02]  /*129f0*/  F2FP.F16.F32.PACK_AB R133, R201, R196 ;  /* 0x000000c4c985723e */ /* 0x000fe400000000ff */
[----:B-1----:R-:W-:Y:S07]  /*12a00*/  F2FP.F16.F32.PACK_AB R135, R203, R198 ;  /* 0x000000c6cb87723e */ /* 0x002fee00000000ff */
[----:B------:R-:W1:Y:S01]  /*12a10*/  MUFU.EX2 R170, R181 ;  /* 0x000000b500aa7308 */ /* 0x000e620000000800 */
[C---:B---3--:R-:W-:Y:S09]  /*12a20*/  HMMA.16816.F32 R4, R132.reuse, R136, R4 ;  /* 0x000000888404723c */ /* 0x048ff20000001804 */
[----:B------:R3:W5:Y:S01]  /*12a30*/  MUFU.EX2 R171, R176 ;  /* 0x000000b000ab7308 */ /* 0x0007620000000800 */
[C---:B------:R-:W-:Y:S01]  /*12a40*/  HMMA.16816.F32 R8, R132.reuse, R138, R8 ;  /* 0x0000008a8408723c */ /* 0x040fe20000001808 */
[----:B------:R-:W2:Y:S05]  /*12a50*/  LDSM.16.MT88.4 R136, [R222+0x1a800] ;  /* 0x01a80000de88783b */ /* 0x000eaa0000004200 */
[C---:B------:R-:W-:Y:S06]  /*12a60*/  HMMA.16816.F32 R12, R132.reuse, R144, R12 ;  /* 0x00000090840c723c */ /* 0x040fec000000180c */
[C---:B------:R-:W-:Y:S01]  /*12a70*/  HMMA.16816.F32 R16, R132.reuse, R146, R16 ;  /* 0x000000928410723c */ /* 0x040fe20000001810 */
[----:B------:R-:W1:Y:S05]  /*12a80*/  LDSM.16.MT88.4 R144, [R221+0x1a800] ;  /* 0x01a80000dd90783b */ /* 0x000e6a0000004200 */
[C---:B----4-:R-:W-:Y:S03]  /*12a90*/  HMMA.16816.F32 R20, R132.reuse, R140, R20 ;  /* 0x0000008c8414723c */ /* 0x050fe60000001814 */
[----:B---3--:R-:W-:Y:S03]  /*12aa0*/  LDSM.16.MT88.4 R176, [R224+0x1b800] ;  /* 0x01b80000e0b0783b */ /* 0x008fe60000004200 */
[C---:B------:R-:W-:Y:S05]  /*12ab0*/  HMMA.16816.F32 R24, R132.reuse, R142, R24 ;  /* 0x0000008e8418723c */ /* 0x040fea0000001818 */
[----:B------:R-:W3:Y:S01]  /*12ac0*/  LDSM.16.MT88.4 R140, [R220+0x1a800] ;  /* 0x01a80000dc8c783b */ /* 0x000ee20000004200 */
        /* <DEDUP_REMOVED lines=20> */
[----:B------:R-:W4:Y:S05]  /*12c10*/  LDSM.16.MT88.4 R148, [R221+0x1e800] ;  /* 0x01e80000dd94783b */ /* 0x000f2a0000004200 */
[C---:B-----5:R-:W-:Y:S06]  /*12c20*/  HMMA.16816.F32 R84, R132.reuse, R152, R84 ;  /* 0x000000988454723c */ /* 0x060fec0000001854 */
        /* <DEDUP_REMOVED lines=17> */
[----:B------:R-:W-:Y:S04]  /*12d40*/  F2FP.F16.F32.PACK_AB R134, R162, R182 ;  /* 0x000000b6a286723e */ /* 0x000fe800000000ff */
[----:B------:R-:W-:Y:S02]  /*12d50*/  F2FP.F16.F32.PACK_AB R132, R202, R200 ;  /* 0x000000c8ca84723e */ /* 0x000fe400000000ff */
[----:B------:R-:W-:Y:S02]  /*12d60*/  F2FP.F16.F32.PACK_AB R133, R169, R163 ;  /* 0x000000a3a985723e */ /* 0x000fe400000000ff */
[----:B------:R-:W-:Y:S07]  /*12d70*/  F2FP.F16.F32.PACK_AB R135, R170, R168 ;  /* 0x000000a8aa87723e */ /* 0x000fee00000000ff */
        /* <DEDUP_REMOVED lines=27> */
[C---:B-----5:R-:W-:Y:S06]  /*12f30*/  HMMA.16816.F32 R76, R132.reuse, R156, R76 ;  /* 0x0000009c844c723c */ /* 0x060fec000000184c */
        /* <DEDUP_REMOVED lines=8> */
[C---:B-1----:R-:W-:Y:S06]  /*12fc0*/  HMMA.16816.F32 R100, R132.reuse, R144, R100 ;  /* 0x000000908464723c */ /* 0x042fec0000001864 */
[C---:B------:R-:W-:Y:S05]  /*12fd0*/  HMMA.16816.F32 R104, R132.reuse, R146, R104 ;  /* 0x000000928468723c */ /* 0x040fea0000001868 */
[--C-:B------:R-:W-:Y:S01]  /*12fe0*/  FFMA.FTZ R145, R175, UR4, -R172.reuse ;  /* 0x00000004af917c23 */ /* 0x100fe200080108ac */
[C---:B---3--:R-:W-:Y:S05]  /*12ff0*/  HMMA.16816.F32 R108, R132.reuse, R140, R108 ;  /* 0x0000008c846c723c */ /* 0x048fea000000186c */
[----:B------:R-:W-:Y:S01]  /*13000*/  MOV R146, R169 ;  /* 0x000000a900927202 */ /* 0x000fe20000000f00 */
[C---:B------:R-:W-:Y:S01]  /*13010*/  HMMA.16816.F32 R112, R132.reuse, R142, R112 ;  /* 0x0000008e8470723c */ /* 0x040fe20000001870 */
[----:B------:R1:W3:Y:S01]  /*13020*/  MUFU.EX2 R169, R145 ;  /* 0x0000009100a97308 */ /* 0x0002e20000000800 */
[----:B------:R-:W5:Y:S03]  /*13030*/  LDSM.16.MT88.4 R140, [R221+0x19800] ;  /* 0x01980000dd8c783b */ /* 0x000f660000004200 */
[----:B------:R-:W-:Y:S01]  /*13040*/  FFMA.FTZ R144, R173, UR4, -R172 ;  /* 0x00000004ad907c23 */ /* 0x000fe200080108ac */
[C---:B----4-:R-:W-:Y:S04]  /*13050*/  HMMA.16816.F32 R116, R132.reuse, R148, R116 ;  /* 0x000000948474723c */ /* 0x050fe80000001874 */
[----:B------:R-:W4:Y:S01]  /*13060*/  LDSM.16.MT88.4 R172, [R220+0x19800] ;  /* 0x01980000dcac783b */ /* 0x000f220000004200 */
[----:B------:R-:W-:Y:S01]  /*13070*/  MOV R147, R182 ;  /* 0x000000b600937202 */ /* 0x000fe20000000f00 */
[C---:B------:R-:W-:Y:S05]  /*13080*/  HMMA.16816.F32 R120, R132.reuse, R150, R120 ;  /* 0x000000968478723c */ /* 0x040fea0000001878 */
[----:B------:R-:W-:Y:S01]  /*13090*/  MOV R148, R184 ;  /* 0x000000b800947202 */ /* 0x000fe20000000f00 */
[C---:B------:R-:W-:Y:S01]  /*130a0*/  HMMA.16816.F32 R124, R132.reuse, R152, R124 ;  /* 0x00000098847c723c */ /* 0x040fe2000000187c */
[----:B------:R-:W4:Y:S04]  /*130b0*/  LDSM.16.MT88.4 R180, [R222+0x1b800] ;  /* 0x01b80000deb4783b */ /* 0x000f280000004200 */
[----:B-1----:R-:W-:Y:S01]  /*130c0*/  MOV R145, R168 ;  /* 0x000000a800917202 */ /* 0x002fe20000000f00 */
[----:B------:R-:W-:Y:S01]  /*130d0*/  HMMA.16816.F32 R128, R132, R154, R128 ;  /* 0x0000009a8480723c */ /* 0x000fe20000001880 */
[----:B------:R1:W2:Y:S04]  /*130e0*/  MUFU.EX2 R168, R144 ;  /* 0x0000009000a87308 */ /* 0x0002a80000000800 */
[----:B------:R-:W-:Y:S02]  /*130f0*/  MOV R150, R171 ;  /* 0x000000ab00967202 */ /* 0x000fe40000000f00 */
[----:B---3--:R-:W-:Y:S04]  /*13100*/  MOV R151, R169 ;  /* 0x000000a900977202 */ /* 0x008fe80000000f00 */
[----:B------:R-:W-:Y:S02]  /*13110*/  MOV R134, R161 ;  /* 0x000000a100867202 */ /* 0x000fe40000000f00 */
[----:B------:R-:W-:Y:S02]  /*13120*/  MOV R135, R160 ;  /* 0x000000a000877202 */ /* 0x000fe40000000f00 */
[----:B------:R-:W-:Y:S02]  /*13130*/  MOV R149, R170 ;  /* 0x000000aa00957202 */ /* 0x000fe40000000f00 */
[----:B------:R-:W-:Y:S02]  /*13140*/  F2FP.F16.F32.PACK_AB R170, R135, R150 ;  /* 0x0000009687aa723e */ /* 0x000fe400000000ff */
[----:B-1----:R-:W-:Y:S02]  /*13150*/  MOV R144, R186 ;  /* 0x000000ba00907202 */ /* 0x002fe40000000f00 */
[----:B--2---:R-:W-:Y:S01]  /*13160*/  MOV R153, R168 ;  /* 0x000000a800997202 */ /* 0x004fe20000000f00 */
[----:B------:R-:W1:Y:S01]  /*13170*/  LDSM.16.MT88.4 R184, [R221+0x1b800] ;  /* 0x01b80000ddb8783b */ /* 0x000e620000004200 */
[----:B------:R-:W-:Y:S02]  /*13180*/  F2FP.F16.F32.PACK_AB R168, R144, R148 ;  /* 0x0000009490a8723e */ /* 0x000fe400000000ff */
[----:B------:R-:W-:Y:S02]  /*13190*/  F2FP.F16.F32.PACK_AB R169, R151, R134 ;  /* 0x0000008697a9723e */ /* 0x000fe400000000ff */
[----:B------:R-:W-:Y:S02]  /*131a0*/  F2FP.F16.F32.PACK_AB R171, R165, R153 ;  /* 0x00000099a5ab723e */ /* 0x000fe400000000ff */
[----:B------:R-:W-:Y:S02]  /*131b0*/  MOV R132, R163 ;  /* 0x000000a300847202 */ /* 0x000fe40000000f00 */
[----:B------:R-:W-:Y:S03]  /*131c0*/  MOV R133, R162 ;  /* 0x000000a200857202 */ /* 0x000fe60000000f00 */
[C---:B------:R-:W-:Y:S01]  /*131d0*/  HMMA.16816.F32 R160, R168.reuse, R156, R4 ;  /* 0x0000009ca8a0723c */ /* 0x040fe20000001804 */
[----:B------:R-:W2:Y:S05]  /*131e0*/  LDSM.16.MT88.4 R4, [R220+0x1b800] ;  /* 0x01b80000dc04783b */ /* 0x000eaa0000004200 */
[C---:B------:R-:W-:Y:S07]  /*131f0*/  HMMA.16816.F32 R156, R168.reuse, R158, R8 ;  /* 0x0000009ea89c723c */ /* 0x040fee0000001808 */
[----:B------:R-:W-:Y:S02]  /*13200*/  MOV R9, R153 ;  /* 0x0000009900097202 */ /* 0x000fe40000000f00 */
[C---:B------:R-:W-:Y:S03]  /*13210*/  HMMA.16816.F32 R152, R168.reuse, R136, R12 ;  /* 0x00000088a898723c */ /* 0x040fe6000000180c */
[----:B------:R-:W-:Y:S02]  /*13220*/  MOV R10, R150 ;  /* 0x00000096000a7202 */ /* 0x000fe40000000f00 */
[----:B------:R-:W-:Y:S02]  /*13230*/  MOV R11, R151 ;  /* 0x00000097000b7202 */ /* 0x000fe40000000f00 */
[----:B------:R-:W-:Y:S04]  /*13240*/  MOV R14, R148 ;  /* 0x00000094000e7202 */ /* 0x000fe80000000f00 */
[----:B------:R-:W-:Y:S02]  /*13250*/  MOV R15, R149 ;  /* 0x00000095000f7202 */ /* 0x000fe40000000f00 */
[C---:B------:R-:W-:Y:S07]  /*13260*/  HMMA.16816.F32 R148, R168.reuse, R138, R16 ;  /* 0x0000008aa894723c */ /* 0x040fee0000001810 */
[----:B------:R-:W-:Y:S04]  /*13270*/  MOV R16, R144 ;  /* 0x0000009000107202 */ /* 0x000fe80000000f00 */
[----:B------:R-:W-:Y:S02]  /*13280*/  MOV R17, R145 ;  /* 0x0000009100117202 */ /* 0x000fe40000000f00 */
[----:B------:R-:W-:Y:S02]  /*13290*/  MOV R18, R146 ;  /* 0x0000009200127202 */ /* 0x000fe40000000f00 */
[----:B------:R-:W-:Y:S02]  /*132a0*/  MOV R19, R147 ;  /* 0x0000009300137202 */ /* 0x000fe40000000f00 */
[C---:B-----5:R-:W-:Y:S06]  /*132b0*/  HMMA.16816.F32 R144, R168.reuse, R140, R20 ;  /* 0x0000008ca890723c */ /* 0x060fec0000001814 */
[C---:B------:R-:W-:Y:S05]  /*132c0*/  HMMA.16816.F32 R140, R168.reuse, R142, R24 ;  /* 0x0000008ea88c723c */ /* 0x040fea0000001818 */
[----:B------:R-:W-:Y:S01]  /*132d0*/  MOV R23, R132 ;  /* 0x0000008400177202 */ /* 0x000fe20000000f00 */
[C---:B----4-:R-:W-:Y:S01]  /*132e0*/  HMMA.16816.F32 R136, R168.reuse, R172, R28 ;  /* 0x000000aca888723c */ /* 0x050fe2000000181c */
[----:B------:R-:W-:Y:S04]  /*132f0*/  LDSM.16.MT88.4 R28, [R222+0x1f800] ;  /* 0x01f80000de1c783b */ /* 0x000fe80000004200 */
[----:B------:R-:W-:Y:S02]  /*13300*/  MOV R25, R133 ;  /* 0x0000008500197202 */ /* 0x000fe40000000f00 */
[----:B------:R-:W-:Y:S04]  /*13310*/  MOV R26, R134 ;  /* 0x00000086001a7202 */ /* 0x000fe80000000f00 */
[----:B------:R-:W-:Y:S02]  /*13320*/  MOV R27, R135 ;  /* 0x00000087001b7202 */ /* 0x000fe40000000f00 */
[C---:B------:R-:W-:Y:S03]  /*13330*/  HMMA.16816.F32 R132, R168.reuse, R174, R32 ;  /* 0x000000aea884723c */ /* 0x040fe60000001820 */
[----:B------:R-:W-:Y:S02]  /*13340*/  MOV R20, R9 ;  /* 0x0000000900147202 */ /* 0x000fe40000000f00 */
[----:B------:R-:W-:Y:S01]  /*13350*/  MOV R21, R10 ;  /* 0x0000000a00157202 */ /* 0x000fe20000000f00 */
[C---:B------:R-:W-:Y:S05]  /*13360*/  HMMA.16816.F32 R36, R168.reuse, R176, R36 ;  /* 0x000000b0a824723c */ /* 0x040fea0000001824 */
[----:B------:R-:W-:Y:S01]  /*13370*/  MOV R22, R11 ;  /* 0x0000000b00167202 */ /* 0x000fe20000000f00 */
[C---:B------:R-:W-:Y:S01]  /*13380*/  HMMA.16816.F32 R40, R168.reuse, R178, R40 ;  /* 0x000000b2a828723c */ /* 0x040fe20000001828 */
[----:B------:R-:W3:Y:S04]  /*13390*/  LDSM.16.MT88.4 R8, [R224+0x1d800] ;  /* 0x01d80000e008783b */ /* 0x000ee80000004200 */
[----:B------:R-:W-:Y:S01]  /*133a0*/  MOV R175, R14 ;  /* 0x0000000e00af7202 */ /* 0x000fe20000000f00 */
[C---:B------:R-:W-:Y:S03]  /*133b0*/  HMMA.16816.F32 R44, R168.reuse, R180, R44 ;  /* 0x000000b4a82c723c */ /* 0x040fe6000000182c */
[----:B------:R-:W4:Y:S02]  /*133c0*/  LDL.LU R180, [R1+0x4] ;  /* 0x0000040001b47983 */ /* 0x000f240000300800 */
[----:B------:R-:W-:Y:S01]  /*133d0*/  MOV R174, R15 ;  /* 0x0000000f00ae7202 */ /* 0x000fe20000000f00 */
[C---:B------:R-:W-:Y:S01]  /*133e0*/  HMMA.16816.F32 R48, R168.reuse, R182, R48 ;  /* 0x000000b6a830723c */ /* 0x040fe20000001830 */
[----:B------:R-:W5:Y:S04]  /*133f0*/  LDL.LU R183, [R1+0x10] ;  /* 0x0000100001b77983 */ /* 0x000f680000300800 */
[----:B------:R-:W3:Y:S01]  /*13400*/  LDSM.16.MT88.4 R12, [R222+0x1d800] ;  /* 0x01d80000de0c783b */ /* 0x000ee20000004200 */
[C---:B-1----:R-:W-:Y:S05]  /*13410*/  HMMA.16816.F32 R52, R168.reuse, R184, R52 ;  /* 0x000000b8a834723c */ /* 0x042fea0000001834 */
[----:B------:R-:W-:Y:S01]  /*13420*/  MOV R33, R16 ;  /* 0x0000001000217202 */ /* 0x000fe20000000f00 */
[C---:B------:R-:W-:Y:S05]  /*13430*/  HMMA.16816.F32 R56, R168.reuse, R186, R56 ;  /* 0x000000baa838723c */ /* 0x040fea0000001838 */
[----:B------:R-:W-:Y:S01]  /*13440*/  MOV R176, R17 ;  /* 0x0000001100b07202 */ /* 0x000fe20000000f00 */
[C---:B--2---:R-:W-:Y:S05]  /*13450*/  HMMA.16816.F32 R60, R168.reuse, R4, R60 ;  /* 0x00000004a83c723c */ /* 0x044fea000000183c */
[----:B------:R-:W-:Y:S01]  /*13460*/  MOV R178, R18 ;  /* 0x0000001200b27202 */ /* 0x000fe20000000f00 */
[C---:B------:R-:W-:Y:S01]  /*13470*/  HMMA.16816.F32 R64, R168.reuse, R6, R64 ;  /* 0x00000006a840723c */ /* 0x040fe20000001840 */
[----:B------:R-:W-:Y:S04]  /*13480*/  LDSM.16.MT88.4 R4, [R221+0x1f800] ;  /* 0x01f80000dd04783b */ /* 0x000fe80000004200 */
[----:B------:R-:W-:Y:S01]  /*13490*/  MOV R179, R19 ;  /* 0x0000001300b37202 */ /* 0x000fe20000000f00 */
[C---:B---3--:R-:W-:Y:S03]  /*134a0*/  HMMA.16816.F32 R68, R168.reuse, R8, R68 ;  /* 0x00000008a844723c */ /* 0x048fe60000001844 */
[----:B------:R-:W1:Y:S02]  /*134b0*/  LDSM.16.MT88.4 R16, [R221+0x1d800] ;  /* 0x01d80000dd10783b */ /* 0x000e640000004200 */
[----:B------:R-:W-:Y:S01]  /*134c0*/  MOV R172, R20 ;  /* 0x0000001400ac7202 */ /* 0x000fe20000000f00 */
[C---:B------:R-:W-:Y:S05]  /*134d0*/  HMMA.16816.F32 R72, R168.reuse, R10, R72 ;  /* 0x0000000aa848723c */ /* 0x040fea0000001848 */
[----:B------:R-:W-:Y:S01]  /*134e0*/  MOV R35, R21 ;  /* 0x0000001500237202 */ /* 0x000fe20000000f00 */
[----:B------:R-:W-:Y:S01]  /*134f0*/  LDSM.16.MT88.4 R8, [R220+0x1f800] ;  /* 0x01f80000dc08783b */ /* 0x000fe20000004200 */
[----:B------:R-:W-:Y:S01]  /*13500*/  MOV R34, R22 ;  /* 0x0000001600227202 */ /* 0x000fe20000000f00 */
[C---:B------:R-:W-:Y:S03]  /*13510*/  HMMA.16816.F32 R76, R168.reuse, R12, R76 ;  /* 0x0000000ca84c723c */ /* 0x040fe6000000184c */
[----:B------:R-:W-:Y:S03]  /*13520*/  MOV R181, R23 ;  /* 0x0000001700b57202 */ /* 0x000fe60000000f00 */
[----:B------:R-:W2:Y:S01]  /*13530*/  LDSM.16.MT88.4 R20, [R220+0x1d800] ;  /* 0x01d80000dc14783b */ /* 0x000ea20000004200 */
[C---:B------:R-:W-:Y:S04]  /*13540*/  HMMA.16816.F32 R80, R168.reuse, R14, R80 ;  /* 0x0000000ea850723c */ /* 0x040fe80000001850 */
[----:B------:R-:W-:Y:S02]  /*13550*/  MOV R177, R25 ;  /* 0x0000001900b17202 */ /* 0x000fe40000000f00 */
[----:B------:R-:W-:Y:S02]  /*13560*/  MOV R32, R26 ;  /* 0x0000001a00207202 */ /* 0x000fe40000000f00 */
[----:B------:R-:W-:Y:S02]  /*13570*/  MOV R173, R27 ;  /* 0x0000001b00ad7202 */ /* 0x000fe40000000f00 */
[----:B------:R-:W3:Y:S01]  /*13580*/  LDSM.16.MT88.4 R24, [R224+0x1f800] ;  /* 0x01f80000e018783b */ /* 0x000ee20000004200 */
[C---:B-1----:R-:W-:Y:S06]  /*13590*/  HMMA.16816.F32 R84, R168.reuse, R16, R84 ;  /* 0x00000010a854723c */ /* 0x042fec0000001854 */
        /* <DEDUP_REMOVED lines=10> */
[----:B------:R-:W-:Y:S05]  /*13640*/  HMMA.16816.F32 R128, R168, R10, R128 ;  /* 0x0000000aa880723c */ /* 0x000fea0000001880 */
[----:B----4-:R-:W-:Y:S01]  /*13650*/  FFMA.FTZ R195, R0, R180, R195 ;  /* 0x000000b400c37223 */ /* 0x010fe200000100c3 */
[----:B-----5:R-:W-:Y:S05]  /*13660*/  FFMA.FTZ R193, R2, R183, R193 ;  /* 0x000000b702c17223 */ /* 0x020fea00000100c1 */
        /* <DEDUP_REMOVED lines=29> */
[----:B------:R-:W-:Y:S05]  /*13840*/  FADD.FTZ R2, R173, R2 ;  /* 0x00000002ad027221 */ /* 0x000fea0000010000 */
[----:B------:R1:W-:Y:S04]  /*13850*/  STL [R1+0x10], R2 ;  /* 0x0000100201007387 */ /* 0x0003e80000100800 */
[----:B------:R2:W-:Y:S01]  /*13860*/  STL [R1+0x4], R0 ;  /* 0x0000040001007387 */ /* 0x0005e20000100800 */
[----:B-1----:R-:W-:Y:S02]  /*13870*/  MOV R2, R3 ;  /* 0x0000000300027202 */ /* 0x002fe40000000f00 */
[----:B--2---:R-:W-:Y:S01]  /*13880*/  MOV R0, R164 ;  /* 0x000000a400007202 */ /* 0x004fe20000000f00 */
[----:B------:R-:W-:Y:S06]  /*13890*/  @P0 BRA `(.L_x_2232) ;  /* 0xffffffbc00e00947 */ /* 0x000fec000383ffff */
.L_x_2231:
        /* <DEDUP_REMOVED lines=10> */
[----:B-1----:R-:W-:-:S03]  /*13940*/  ULEA UR4, UR4, UR6, 0x18 ;  /* 0x0000000604047291 */ /* 0x002fc6000f8ec03f */
[----:B------:R-:W-:Y:S01]  /*13950*/  @UP0 UMOV UR6, UR10 ;  /* 0x0000000a00060c82 */ /* 0x000fe20008000000 */
[----:B----4-:R-:W-:-:S04]  /*13960*/  SHF.R.S32.HI R4, RZ, 0x1f, R5 ;  /* 0x0000001fff047819 */ /* 0x010fc80000011405 */
[CC--:B------:R-:W-:Y:S02]  /*13970*/  LEA.HI R10, R4.reuse, R5.reuse, RZ, 0x2 ;  /* 0x00000005040a7211 */ /* 0x0c0fe400078f10ff */
[----:B------:R-:W-:Y:S02]  /*13980*/  LEA.HI R2, R4, R5, RZ, 0x5 ;  /* 0x0000000504027211 */ /* 0x000fe400078f28ff */
[--C-:B------:R-:W-:Y:S02]  /*13990*/  SHF.R.S32.HI R0, RZ, 0x2, R10.reuse ;  /* 0x00000002ff007819 */ /* 0x100fe4000001140a */
[----:B------:R-:W-:Y:S02]  /*139a0*/  SHF.R.S32.HI R7, RZ, 0x1f, R10 ;  /* 0x0000001fff077819 */ /* 0x000fe4000001140a */
[----:B------:R-:W-:Y:S02]  /*139b0*/  LOP3.LUT R10, R10, 0x3ffffffc, RZ, 0xc0, !PT ;  /* 0x3ffffffc0a0a7812 */ /* 0x000fe400078ec0ff */
[----:B------:R-:W-:-:S03]  /*139c0*/  LEA.HI R7, R7, R0, RZ, 0x3 ;  /* 0x0000000007077211 */ /* 0x000fc600078f18ff */
[----:B------:R-:W-:Y:S01]  /*139d0*/  IMAD.IADD R11, R5, 0x1, -R10 ;  /* 0x00000001050b7824 */ /* 0x000fe200078e0a0a */
[----:B------:R-:W-:Y:S01]  /*139e0*/  LOP3.LUT R7, R7, 0xfffffff8, RZ, 0xc0, !PT ;  /* 0xfffffff807077812 */ /* 0x000fe200078ec0ff */
[----:B------:R-:W-:-:S04]  /*139f0*/  IMAD.MOV.U32 R10, RZ, RZ, 0x20 ;  /* 0x00000020ff0a7424 */ /* 0x000fc800078e00ff */
[----:B------:R-:W-:Y:S01]  /*13a00*/  IMAD.IADD R7, R0, 0x1, -R7 ;  /* 0x0000000100077824 */ /* 0x000fe200078e0a07 */
[----:B------:R-:W-:-:S03]  /*13a10*/  SHF.R.S32.HI R0, RZ, 0x5, R2 ;  /* 0x00000005ff007819 */ /* 0x000fc60000011402 */
[C---:B------:R-:W-:Y:S01]  /*13a20*/  IMAD.SHL.U32 R6, R7.reuse, 0x40, RZ ;  /* 0x0000004007067824 */ /* 0x040fe200078e00ff */
[----:B------:R-:W-:Y:S01]  /*13a30*/  R2P PR, R7, 0x6 ;  /* 0x0000000607007804 */ /* 0x000fe20000000000 */
[----:B------:R-:W-:-:S03]  /*13a40*/  IMAD R11, R0, 0x200, R11 ;  /* 0x00000200000b7824 */ /* 0x000fc600078e020b */
        /* <DEDUP_REMOVED lines=8> */
[----:B--2---:R-:W-:Y:S01]  /*13ad0*/  FADD.FTZ R16, R16, R9 ;  /* 0x0000000910107221 */ /* 0x004fe20000010000 */
[----:B------:R-:W-:-:S03]  /*13ae0*/  IMAD.MOV.U32 R9, RZ, RZ, 0x40 ;  /* 0x00000040ff097424 */ /* 0x000fc600078e00ff */
[----:B------:R1:W2:Y:S04]  /*13af0*/  SHFL.BFLY PT, R17, R8, 0x1, 0x1f ;  /* 0x0c201f0008117f89 */ /* 0x0002a800000e0000 */
[----:B------:R1:W3:Y:S01]  /*13b00*/  SHFL.BFLY PT, R13, R16, 0x1, 0x1f ;  /* 0x0c201f00100d7f89 */ /* 0x0002e200000e0000 */
[----:B------:R-:W-:Y:S01]  /*13b10*/  SEL R9, R9, 0xffffffc0, !P2 ;  /* 0xffffffc009097807 */ /* 0x000fe20005000000 */
[----:B------:R-:W-:Y:S06]  /*13b20*/  @P0 BRA `(.L_x_2235) ;  /* 0x0000000000200947 */ /* 0x000fec0003800000 */
        /* <DEDUP_REMOVED lines=8> */
.L_x_2235:
        /* <DEDUP_REMOVED lines=14> */
.L_x_2236:
[----:B------:R-:W4:Y:S01]  /*13c90*/  S2UR UR7, SR_CTAID.X ;  /* 0x00000000000779c3 */ /* 0x000f220000002500 */
[----:B------:R-:W-:Y:S01]  /*13ca0*/  LOP3.LUT R7, R7, 0x1, RZ, 0xc0, !PT ;  /* 0x0000000107077812 */ /* 0x000fe200078ec0ff */
[----:B-12---:R-:W-:Y:S01]  /*13cb0*/  FADD.FTZ R8, R8, R17 ;  /* 0x0000001108087221 */ /* 0x006fe20000010000 */
[----:B------:R-:W-:Y:S01]  /*13cc0*/  ISETP.NE.AND P1, PT, RZ, UR9, PT ;  /* 0x00000009ff007c0c */ /* 0x000fe2000bf25270 */
[----:B------:R-:W1:Y:S01]  /*13cd0*/  S2R R24, SR_CTAID.Z ;  /* 0x0000000000187919 */ /* 0x000e620000002700 */
[----:B------:R-:W-:Y:S01]  /*13ce0*/  ISETP.NE.U32.AND P2, PT, R7, 0x1, PT ;  /* 0x000000010700780c */ /* 0x000fe20003f45070 */
[----:B---3--:R-:W-:Y:S01]  /*13cf0*/  FADD.FTZ R7, R16, R13 ;  /* 0x0000000d10077221 */ /* 0x008fe20000010000 */
[----:B------:R-:W-:Y:S01]  /*13d00*/  LEA.HI R4, R4, R5, RZ, 0x3 ;  /* 0x0000000504047211 */ /* 0x000fe200078f18ff */
[----:B------:R-:W-:Y:S01]  /*13d10*/  BSSY B0, `(.L_x_2237) ;  /* 0x000015e000007945 */ /* 0x000fe20003800000 */
[----:B------:R-:W-:Y:S02]  /*13d20*/  FSETP.NE.FTZ.AND P5, PT, R8, RZ, PT ;  /* 0x000000ff0800720b */ /* 0x000fe40003fb5000 */
[----:B------:R-:W-:-:S02]  /*13d30*/  FSETP.NE.FTZ.AND P4, PT, R7, RZ, PT ;  /* 0x000000ff0700720b */ /* 0x000fc40003f95000 */
[----:B------:R-:W-:Y:S02]  /*13d40*/  LOP3.LUT R16, R2, 0xffffffe0, RZ, 0xc0, !PT ;  /* 0xffffffe002107812 */ /* 0x000fe400078ec0ff */
[----:B------:R-:W-:Y:S01]  /*13d50*/  SHF.R.S32.HI R2, RZ, 0x3, R4 ;  /* 0x00000003ff027819 */ /* 0x000fe20000011404 */
[----:B------:R-:W2:Y:S01]  /*13d60*/  @!P1 LDC R6, c[0x0][0x2c4] ;  /* 0x0000b100ff069b82 */ /* 0x000ea20000000800 */
[----:B------:R-:W-:Y:S02]  /*13d70*/  PLOP3.LUT P0, PT, PT, PT, PT, 0x8, 0x0 ;  /* 0x000000000000781c */ /* 0x000fe40003f0e170 */
[----:B------:R-:W-:Y:S02]  /*13d80*/  @!P1 PLOP3.LUT P0, PT, P3, PT, PT, 0x80, 0x0 ;  /* 0x000000000000981c */ /* 0x000fe40001f0f070 */
[----:B------:R-:W-:Y:S02]  /*13d90*/  MOV R12, 0x3f800000 ;  /* 0x3f800000000c7802 */ /* 0x000fe40000000f00 */
[C---:B------:R-:W-:Y:S01]  /*13da0*/  IADD3 R13, R11.reuse, -0x10, RZ ;  /* 0xfffffff00b0d7810 */ /* 0x040fe20007ffe0ff */
[----:B----4-:R-:W-:Y:S01]  /*13db0*/  UIMAD UR4, UR7, -0x80, UR19 ;  /* 0xffffff80070478a4 */ /* 0x010fe2000f8e0213 */
[C---:B------:R-:W-:Y:S01]  /*13dc0*/  @P2 IADD3 R13, R11.reuse, 0x10, RZ ;  /* 0x000000100b0d2810 */ /* 0x040fe20007ffe0ff */
[----:B------:R-:W3:Y:S01]  /*13dd0*/  @!P1 LDC R29, c[0x0][0x270] ;  /* 0x00009c00ff1d9b82 */ /* 0x000ee20000000800 */
[----:B------:R-:W4:Y:S01]  /*13de0*/  @P5 MUFU.RCP R12, R8 ;  /* 0x00000008000c5308 */ /* 0x000f220000001000 */
[----:B------:R-:W-:-:S02]  /*13df0*/  IADD3 R17, R11, R10, RZ ;  /* 0x0000000a0b117210 */ /* 0x000fc40007ffe0ff */
[----:B------:R-:W-:Y:S02]  /*13e00*/  ISETP.GE.AND P3, PT, R2, UR4, PT ;  /* 0x0000000402007c0c */ /* 0x000fe4000bf66270 */
[----:B------:R-:W-:Y:S02]  /*13e10*/  MOV R2, 0x3f800000 ;  /* 0x3f80000000027802 */ /* 0x000fe40000000f00 */
[----:B------:R-:W-:Y:S01]  /*13e20*/  IADD3 R19, R10, R13, RZ ;  /* 0x0000000d0a137210 */ /* 0x000fe20007ffe0ff */
[----:B------:R-:W5:Y:S01]  /*13e30*/  @P1 LDC.64 R26, c[0x0][0x2c0] ;  /* 0x0000b000ff1a1b82 */ /* 0x000f620000000a00 */
[----:B------:R-:W-:Y:S01]  /*13e40*/  IADD3 R21, R11, R9, RZ ;  /* 0x000000090b157210 */ /* 0x000fe20007ffe0ff */
[----:B------:R-:W1:Y:S01]  /*13e50*/  S2R R10, SR_CTAID.Y ;  /* 0x00000000000a7919 */ /* 0x000e620000002600 */
[----:B------:R-:W2:Y:S01]  /*13e60*/  @P4 MUFU.RCP R2, R7 ;  /* 0x0000000700024308 */ /* 0x000ea20000001000 */
[----:B------:R-:W-:Y:S02]  /*13e70*/  IADD3 R23, R9, R13, RZ ;  /* 0x0000000d09177210 */ /* 0x000fe40007ffe0ff */
[----:B------:R-:W-:-:S02]  /*13e80*/  IADD3 R25, R17, R9, RZ ;  /* 0x0000000911197210 */ /* 0x000fc40007ffe0ff */
[----:B------:R-:W-:Y:S01]  /*13e90*/  IADD3 R9, R19, R9, RZ ;  /* 0x0000000913097210 */ /* 0x000fe20007ffe0ff */
        /* <DEDUP_REMOVED lines=221> */
[----:B------:R-:W-:Y:S01]  /*14c70*/  FMUL.FTZ R2, R2, R130 ;  /* 0x0000008202027220 */ /* 0x000fe20000410000 */
[----:B------:R-:W-:Y:S01]  /*14c80*/  F2FP.F16.F32.PACK_AB R108, R109, R108 ;  /* 0x0000006c6d6c723e */ /* 0x000fe200000000ff */
[----:B------:R-:W2:Y:S01]  /*14c90*/  @P0 LDC R6, c[0x0][0x2e4] ;  /* 0x0000b900ff060b82 */ /* 0x000ea20000000800 */
[----:B------:R-:W-:Y:S01]  /*14ca0*/  F2FP.F16.F32.PACK_AB R110, R111, R110 ;  /* 0x0000006e6f6e723e */ /* 0x000fe200000000ff */
[----:B------:R-:W-:Y:S01]  /*14cb0*/  STS [R23+0x8000], R88 ;  /* 0x0080005817007388 */ /* 0x000fe20000000800 */
[----:B------:R-:W-:Y:S01]  /*14cc0*/  F2FP.F16.F32.PACK_AB R112, R113, R112 ;  /* 0x000000707170723e */ /* 0x000fe200000000ff */
[----:B------:R-:W4:Y:S01]  /*14cd0*/  @P5 MUFU.LG2 R8, R8 ;  /* 0x0000000800085308 */ /* 0x000f220000000c00 */
[----:B------:R-:W-:Y:S01]  /*14ce0*/  F2FP.F16.F32.PACK_AB R114, R115, R114 ;  /* 0x000000727372723e */ /* 0x000fe200000000ff */
[----:B------:R-:W-:Y:S01]  /*14cf0*/  STS [R23+0x8400], R90 ;  /* 0x0084005a17007388 */ /* 0x000fe20000000800 */
[----:B------:R-:W-:Y:S01]  /*14d00*/  F2FP.F16.F32.PACK_AB R116, R117, R116 ;  /* 0x000000747574723e */ /* 0x000fe200000000ff */
[----:B------:R-:W4:Y:S01]  /*14d10*/  @P1 LDC R12, c[0x0][0x2c0] ;  /* 0x0000b000ff0c1b82 */ /* 0x000f220000000800 */
[----:B------:R-:W-:Y:S01]  /*14d20*/  F2FP.F16.F32.PACK_AB R118, R119, R118 ;  /* 0x000000767776723e */ /* 0x000fe200000000ff */
[----:B------:R-:W-:Y:S01]  /*14d30*/  STS [R25+0x8000], R92 ;  /* 0x0080005c19007388 */ /* 0x000fe20000000800 */
[----:B------:R-:W-:Y:S01]  /*14d40*/  IADD3 R5, -R16, R5, RZ ;  /* 0x0000000510057210 */ /* 0x000fe20007ffe1ff */
[----:B------:R-:W4:Y:S01]  /*14d50*/  @P4 MUFU.LG2 R7, R7 ;  /* 0x0000000700074308 */ /* 0x000f220000000c00 */
[----:B------:R-:W-:Y:S01]  /*14d60*/  F2FP.F16.F32.PACK_AB R120, R121, R120 ;  /* 0x000000787978723e */ /* 0x000fe200000000ff */
[----:B------:R-:W-:Y:S01]  /*14d70*/  STS [R25+0x8400], R94 ;  /* 0x0084005e19007388 */ /* 0x000fe20000000800 */
[----:B------:R-:W-:Y:S01]  /*14d80*/  F2FP.F16.F32.PACK_AB R122, R123, R122 ;  /* 0x0000007a7b7a723e */ /* 0x000fe200000000ff */
[----:B-----5:R-:W-:Y:S01]  /*14d90*/  @P1 IMAD R27, R27, R26, RZ ;  /* 0x0000001a1b1b1224 */ /* 0x020fe200078e02ff */
[----:B------:R-:W-:Y:S01]  /*14da0*/  LEA.HI.SX32 R16, R4, 0x20, 0x1d ;  /* 0x0000002004107811 */ /* 0x000fe200078feaff */
[----:B------:R-:W-:Y:S01]  /*14db0*/  STS [R9+0x8000], R96 ;  /* 0x0080006009007388 */ /* 0x000fe20000000800 */
[----:B------:R-:W-:-:S02]  /*14dc0*/  F2FP.F16.F32.PACK_AB R124, R125, R124 ;  /* 0x0000007c7d7c723e */ /* 0x000fc400000000ff */
[----:B------:R-:W-:Y:S01]  /*14dd0*/  F2FP.F16.F32.PACK_AB R126, R127, R126 ;  /* 0x0000007e7f7e723e */ /* 0x000fe200000000ff */
[----:B------:R-:W-:Y:S01]  /*14de0*/  STS [R9+0x8400], R98 ;  /* 0x0084006209007388 */ /* 0x000fe20000000800 */
[----:B------:R-:W-:Y:S02]  /*14df0*/  LEA.HI.SX32 R4, R4, 0x40, 0x1d ;  /* 0x0000004004047811 */ /* 0x000fe400078feaff */
[----:B------:R-:W-:Y:S01]  /*14e00*/  F2FP.F16.F32.PACK_AB R128, R129, R128 ;  /* 0x000000808180723e */ /* 0x000fe200000000ff */
[----:B------:R-:W-:Y:S01]  /*14e10*/  STS [R11+0xc000], R100 ;  /* 0x00c000640b007388 */ /* 0x000fe20000000800 */
[----:B------:R-:W-:Y:S02]  /*14e20*/  F2FP.F16.F32.PACK_AB R2, R131, R2 ;  /* 0x000000028302723e */ /* 0x000fe400000000ff */
[----:B------:R-:W-:Y:S01]  /*14e30*/  ISETP.GE.AND P0, PT, R4, UR4, PT ;  /* 0x0000000404007c0c */ /* 0x000fe2000bf06270 */
[----:B------:R5:W-:Y:S01]  /*14e40*/  STS [R11+0xc400], R102 ;  /* 0x00c400660b007388 */ /* 0x000be20000000800 */
[----:B------:R-:W-:-:S02]  /*14e50*/  ISETP.GE.AND P2, PT, R16, UR4, PT ;  /* 0x0000000410007c0c */ /* 0x000fc4000bf46270 */
[----:B------:R-:W-:Y:S01]  /*14e60*/  @!P1 MOV R12, 0x1 ;  /* 0x00000001000c9802 */ /* 0x000fe20000000f00 */
[----:B------:R-:W-:Y:S01]  /*14e70*/  STS [R13+0xc000], R104 ;  /* 0x00c000680d007388 */ /* 0x000fe20000000800 */
[----:B--2---:R-:W-:-:S03]  /*14e80*/  @!P1 MOV R27, R6 ;  /* 0x00000006001b9202 */ /* 0x004fc60000000f00 */
[----:B------:R-:W-:Y:S04]  /*14e90*/  STS [R13+0xc400], R106 ;  /* 0x00c4006a0d007388 */ /* 0x000fe80000000800 */
[----:B------:R-:W-:Y:S04]  /*14ea0*/  STS [R17+0xc000], R108 ;  /* 0x00c0006c11007388 */ /* 0x000fe80000000800 */
[----:B------:R-:W-:Y:S04]  /*14eb0*/  STS [R17+0xc400], R110 ;  /* 0x00c4006e11007388 */ /* 0x000fe80000000800 */
[----:B------:R-:W-:Y:S04]  /*14ec0*/  STS [R19+0xc000], R112 ;  /* 0x00c0007013007388 */ /* 0x000fe80000000800 */
[----:B------:R-:W-:Y:S01]  /*14ed0*/  STS [R19+0xc400], R114 ;  /* 0x00c4007213007388 */ /* 0x000fe20000000800 */
[----:B-----5:R-:W-:Y:S01]  /*14ee0*/  @P1 MOV R11, 0x1 ;  /* 0x00000001000b1802 */ /* 0x020fe20000000f00 */
[----:B---3--:R-:W-:Y:S01]  /*14ef0*/  @!P1 IMAD R11, R6, R29, RZ ;  /* 0x0000001d060b9224 */ /* 0x008fe200078e02ff */
[----:B------:R-:W-:Y:S01]  /*14f00*/  MOV R6, 0x7f800000 ;  /* 0x7f80000000067802 */ /* 0x000fe20000000f00 */
[----:B------:R-:W-:Y:S02]  /*14f10*/  STS [R21+0xc000], R116 ;  /* 0x00c0007415007388 */ /* 0x000fe40000000800 */
[----:B-1----:R-:W-:Y:S01]  /*14f20*/  IMAD R10, R10, R11, RZ ;  /* 0x0000000b0a0a7224 */ /* 0x002fe200078e02ff */
[----:B------:R-:W-:Y:S01]  /*14f30*/  SHF.R.S32.HI R11, RZ, 0x1f, R0 ;  /* 0x0000001fff0b7819 */ /* 0x000fe20000011400 */
[----:B------:R1:W-:Y:S03]  /*14f40*/  STS [R21+0xc400], R118 ;  /* 0x00c4007615007388 */ /* 0x0003e60000000800 */
[----:B------:R-:W-:Y:S01]  /*14f50*/  LEA.HI R11, R11, R0, RZ, 0x3 ;  /* 0x000000000b0b7211 */ /* 0x000fe200078f18ff */
[----:B------:R-:W-:Y:S01]  /*14f60*/  STS [R23+0xc000], R120 ;  /* 0x00c0007817007388 */ /* 0x000fe20000000800 */
[----:B------:R-:W-:-:S02]  /*14f70*/  SEL R10, R10, RZ, !P6 ;  /* 0x000000ff0a0a7207 */ /* 0x000fc40007000000 */
[----:B------:R-:W-:Y:S01]  /*14f80*/  LOP3.LUT R11, R11, 0xffffff8, RZ, 0xc0, !PT ;  /* 0x0ffffff80b0b7812 */ /* 0x000fe200078ec0ff */
[----:B------:R-:W-:Y:S01]  /*14f90*/  STS [R23+0xc400], R122 ;  /* 0x00c4007a17007388 */ /* 0x000fe20000000800 */
[----:B------:R-:W-:Y:S01]  /*14fa0*/  LOP3.LUT P6, RZ, R5, 0x3, RZ, 0xc0, !PT ;  /* 0x0000000305ff7812 */ /* 0x000fe200078cc0ff */
[----:B----4-:R-:W-:Y:S01]  /*14fb0*/  @P5 FMUL.FTZ R5, R8, 0.69314718246459960938 ;  /* 0x3f31721808055820 */ /* 0x010fe20000410000 */
[----:B------:R-:W-:Y:S01]  /*14fc0*/  IADD3 R11, R0, -R11, RZ ;  /* 0x8000000b000b7210 */ /* 0x000fe20007ffe0ff */
[----:B------:R-:W-:Y:S01]  /*14fd0*/  STS [R25+0xc000], R124 ;  /* 0x00c0007c19007388 */ /* 0x000fe20000000800 */
[----:B------:R-:W-:Y:S01]  /*14fe0*/  IMAD R0, R12, UR7, RZ ;  /* 0x000000070c007c24 */ /* 0x000fe2000f8e02ff */
[----:B------:R-:W-:Y:S01]  /*14ff0*/  MOV R8, 0x7f800000 ;  /* 0x7f80000000087802 */ /* 0x000fe20000000f00 */
[----:B------:R-:W-:Y:S01]  /*15000*/  IMAD R27, R24, R27, R10 ;  /* 0x0000001b181b7224 */ /* 0x000fe200078e020a */
[----:B------:R-:W-:Y:S01]  /*15010*/  STS [R25+0xc400], R126 ;  /* 0x00c4007e19007388 */ /* 0x000fe20000000800 */
[----:B------:R-:W-:Y:S01]  /*15020*/  @P4 FMUL.FTZ R10, R7, 0.69314718246459960938 ;  /* 0x3f317218070a4820 */ /* 0x000fe20000410000 */
[----:B------:R-:W-:-:S02]  /*15030*/  SHF.L.U32 R0, R0, 0x7, RZ ;  /* 0x0000000700007819 */ /* 0x000fc400000006ff */
[----:B------:R-:W-:Y:S04]  /*15040*/  STS [R9+0xc000], R128 ;  /* 0x00c0008009007388 */ /* 0x000fe80000000800 */
[----:B------:R2:W-:Y:S01]  /*15050*/  STS [R9+0xc400], R2 ;  /* 0x00c4000209007388 */ /* 0x0005e20000000800 */
[----:B-1----:R-:W1:Y:S01]  /*15060*/  @P5 LDC R21, c[0x0][0x2e8] ;  /* 0x0000ba00ff155b82 */ /* 0x002e620000000800 */
[----:B------:R-:W3:Y:S07]  /*15070*/  S2R R4, SR_TID.X ;  /* 0x0000000000047919 */ /* 0x000eee0000002100 */
[----:B------:R-:W-:Y:S08]  /*15080*/  BAR.SYNC.DEFER_BLOCKING 0x0 ;  /* 0x0000000000007b1d */ /* 0x000ff00000010000 */
[----:B--2---:R-:W2:Y:S01]  /*15090*/  @P4 LDC R2, c[0x0][0x2e8] ;  /* 0x0000ba00ff024b82 */ /* 0x004ea20000000800 */
[----:B-1----:R-:W-:Y:S01]  /*150a0*/  @P5 FFMA.FTZ R6, R164, R21, R5 ;  /* 0x00000015a4065223 */ /* 0x002fe20000010005 */
[----:B------:R-:W-:-:S02]  /*150b0*/  SHF.R.S32.HI R9, RZ, 0x1f, R0 ;  /* 0x0000001fff097819 */ /* 0x000fc40000011400 */
[--C-:B------:R-:W-:Y:S02]  /*150c0*/  IADD3 R0, P5, P1, R0, R14, R27.reuse ;  /* 0x0000000e00007210 */ /* 0x100fe400079be01b */
[----:B------:R-:W-:Y:S01]  /*150d0*/  SHF.R.S32.HI R14, RZ, 0x1f, R27 ;  /* 0x0000001fff0e7819 */ /* 0x000fe2000001141b */
[----:B------:R1:W4:Y:S03]  /*150e0*/  LDS.128 R16, [R238+0x3000] ;  /* 0x00300000ee107984 */ /* 0x0003260000000c00 */
[----:B------:R-:W-:Y:S02]  /*150f0*/  IADD3.X R14, R9, R15, R14, P5, P1 ;  /* 0x0000000f090e7210 */ /* 0x000fe40002fe240e */
[----:B---3--:R-:W-:-:S04]  /*15100*/  SHF.R.S32.HI R13, RZ, 0x1f, R4 ;  /* 0x0000001fff0d7819 */ /* 0x008fc80000011404 */
[CC--:B------:R-:W-:Y:S02]  /*15110*/  LEA.HI R20, R13.reuse, R4.reuse, RZ, 0x5 ;  /* 0x000000040d147211 */ /* 0x0c0fe400078f28ff */
[-C--:B------:R-:W-:Y:S02]  /*15120*/  LEA.HI R13, R13, R4.reuse, RZ, 0x3 ;  /* 0x000000040d0d7211 */ /* 0x080fe400078f18ff */
[----:B------:R-:W-:Y:S02]  /*15130*/  LOP3.LUT R23, R20, 0xffffffe0, RZ, 0xc0, !PT ;  /* 0xffffffe014177812 */ /* 0x000fe400078ec0ff */
[----:B------:R-:W-:Y:S02]  /*15140*/  LOP3.LUT R5, R13, 0xfffffff8, RZ, 0xc0, !PT ;  /* 0xfffffff80d057812 */ /* 0x000fe400078ec0ff */
[----:B------:R-:W-:Y:S01]  /*15150*/  IADD3 R23, -R23, R4, RZ ;  /* 0x0000000417177210 */ /* 0x000fe20007ffe1ff */
[----:B--2---:R-:W-:Y:S01]  /*15160*/  @P4 FFMA.FTZ R8, R3, R2, R10 ;  /* 0x0000000203084223 */ /* 0x004fe2000001000a */
[----:B------:R-:W-:-:S02]  /*15170*/  IADD3 R7, -R5, R4, RZ ;  /* 0x0000000405077210 */ /* 0x000fc40007ffe1ff */
[----:B------:R-:W-:-:S04]  /*15180*/  SHF.R.S32.HI R20, RZ, 0x1f, R23 ;  /* 0x0000001fff147819 */ /* 0x000fc80000011417 */
[----:B------:R-:W-:-:S04]  /*15190*/  LEA.HI R20, R20, R23, RZ, 0x2 ;  /* 0x0000001714147211 */ /* 0x000fc800078f10ff */
[----:B------:R-:W-:-:S04]  /*151a0*/  SHF.R.S32.HI R20, RZ, 0x2, R20 ;  /* 0x00000002ff147819 */ /* 0x000fc80000011414 */
[----:B------:R-:W-:Y:S01]  /*151b0*/  LEA R11, R11, R20, 0x4 ;  /* 0x000000140b0b7211 */ /* 0x000fe200078e20ff */
        /* <DEDUP_REMOVED lines=19> */
.L_x_2238:
[----:B------:R-:W-:Y:S05]  /*152f0*/  BSYNC B0 ;  /* 0x0000000000007941 */ /* 0x000fea0003800000 */
.L_x_2237:
        /* <DEDUP_REMOVED lines=11> */
[--C-:B------:R-:W-:Y:S01]  /*153b0*/  SHF.R.S32.HI R9, RZ, 0x1f, R8.reuse ;  /* 0x0000001fff097819 */ /* 0x100fe20000011408 */
[----:B------:R1:W3:Y:S01]  /*153c0*/  LDS.128 R12, [R238+0x4000] ;  /* 0x00400000ee0c7984 */ /* 0x0002e20000000c00 */
        /* <DEDUP_REMOVED lines=25> */
[----:B-1----:R2:W-:Y:S04]  /*15560*/  @!P4 STG.E.128 desc[UR30][R32.64+0x100], R8 ;  /* 0x000100082000c986 */ /* 0x0025e8000c101d1e */
[----:B------:R2:W-:Y:S02]  /*15570*/  @!P3 STG.E.128 desc[UR30][R32.64+0x180], R4 ;  /* 0x000180042000b986 */ /* 0x0005e4000c101d1e */
.L_x_2240:
[----:B------:R-:W-:Y:S05]  /*15580*/  BSYNC B0 ;  /* 0x0000000000007941 */ /* 0x000fea0003800000 */
.L_x_2239:
[----:B--2---:R2:W2:Y:S01]  /*15590*/  LDS.128 R20, [R238+0x1000] ;  /* 0x00100000ee147984 */ /* 0x0044a20000000c00 */
[----:B------:R-:W-:Y:S03]  /*155a0*/  BSSY B0, `(.L_x_2241) ;  /* 0x000001a000007945 */ /* 0x000fe60003800000 */
[----:B---3--:R3:W2:Y:S04]  /*155b0*/  LDS.128 R12, [R238+0x5000] ;  /* 0x00500000ee0c7984 */ /* 0x0086a80000000c00 */
        /* <DEDUP_REMOVED lines=24> */
.L_x_2242:
[----:B------:R-:W-:Y:S05]  /*15740*/  BSYNC B0 ;  /* 0x0000000000007941 */ /* 0x000fea0003800000 */
.L_x_2241:
        /* <DEDUP_REMOVED lines=27> */
.L_x_2244:
[----:B------:R-:W-:Y:S05]  /*15900*/  BSYNC B0 ;  /* 0x0000000000007941 */ /* 0x000fea0003800000 */
.L_x_2243:
        /* <DEDUP_REMOVED lines=27> */
.L_x_2245:
        /* <DEDUP_REMOVED lines=12> */
.L_x_2428:


//--------------------- .text._ZN5flash16flash_fwd_kernelI23Flash_fwd_kernel_traitsILi256ELi128ELi64ELi8ELb0ELb0EN7cutlass6half_tE19Flash_kernel_traitsILi256ELi128ELi64ELi8ES3_EELb1ELb0ELb1ELb1ELb0ELb0ELb0ELb1EEEvNS_16Flash_fwd_paramsE --------------------------
	.section	.text._ZN5flash16flash_fwd_kernelI23Flash_fwd_kernel_traitsILi256ELi128ELi64ELi8ELb0ELb0EN7cutlass6half_tE19Flash_kernel_traitsILi256ELi128ELi64ELi8ES3_EELb1ELb0ELb1ELb1ELb0ELb0ELb0ELb1EEEvNS_16Flash_fwd_paramsE,"ax",@progbits
	.align	128
        .global         _ZN5flash16flash_fwd_kernelI23Flash_fwd_kernel_traitsILi256ELi128ELi64ELi8ELb0ELb0EN7cutlass6half_tE19Flash_kernel_traitsILi256ELi128ELi64ELi8ES3_EELb1ELb0ELb1ELb1ELb0ELb0ELb0ELb1EEEvNS_16Flash_fwd_paramsE
        .type           _ZN5flash16flash_fwd_kernelI23Flash_fwd_kernel_traitsILi256ELi128ELi64ELi8ELb0ELb0EN7cutlass6half_tE19Flash_kernel_traitsILi256ELi128ELi64ELi8ES3_EELb1ELb0ELb1ELb1ELb0ELb0ELb0ELb1EEEvNS_16Flash_fwd_paramsE,@function
        .size           _ZN5flash16flash_fwd_kernelI23Flash_fwd_kernel_traitsILi256ELi128ELi64ELi8ELb0ELb0EN7cutlass6half_tE19Flash_kernel_traitsILi256ELi128ELi64ELi8ES3_EELb1ELb0ELb1ELb1ELb0ELb0ELb0ELb1EEEvNS_16Flash_fwd_paramsE,(.L_x_2386 - _ZN5flash16flash_fwd_kernelI23Flash_fwd_kernel_traitsILi256ELi128ELi64ELi8ELb0ELb0EN7cutlass6half_tE19Flash_kernel_traitsILi256ELi128ELi64ELi8ES3_EELb1ELb0ELb1ELb1ELb0ELb0ELb0ELb1EEEvNS_16Flash_fwd_paramsE)
        .other          _ZN5flash16flash_fwd_kernelI23Flash_fwd_kernel_traitsILi256ELi128ELi64ELi8ELb0ELb0EN7cutlass6half_tE19Flash_kernel_traitsILi256ELi128ELi64ELi8ES3_EELb1ELb0ELb1ELb1ELb0ELb0ELb0ELb1EEEvNS_16Flash_fwd_paramsE,@"STO_CUDA_ENTRY STV_DEFAULT"
_ZN5flash16flash_fwd_kernelI23Flash_fwd_kernel_traitsILi256ELi128ELi64ELi8ELb0ELb0EN7cutlass6half_tE19Flash_kernel_traitsILi256ELi128ELi64ELi8ES3_EELb1ELb0ELb1ELb1ELb0ELb0ELb0ELb1EEEvNS_16Flash_fwd_paramsE:
.text._ZN5flash16flash_fwd_kernelI23Flash_fwd_kernel_traitsILi256ELi128ELi64ELi8ELb0ELb0EN7cutlass6half_tE19Flash_kernel_traitsILi256ELi128ELi64ELi8ES3_EELb1ELb0ELb1ELb1ELb0ELb0ELb0ELb1EEEvNS_16Flash_fwd_paramsE:
[----:B------:R-:W1:Y:S08]  /*0000*/  LDC R1, c[0x0][0x28] ;  /* 0x00000a00ff017b82 */ /* 0x000e700000000800 */
[----:B------:R-:W2:Y:S01]  /*0010*/  LDC.64 R168, c[0x0][0x198] ;  /* 0x00006600ffa87b82 */ /* 0x000ea20000000a00 */
[----:B------:R-:W-:Y:S01]  /*0020*/  BSSY B2, `(.L_x_2246) ;  /* 0x0000003000027945 */ /* 0x000fe20003800000 */
[----:B-1----:R-:W-:-:S06]  /*0030*/  IADD3 R1, R1, -0x218, RZ ;  /* 0xfffffde801017810 */ /* 0x002fcc0007ffe0ff */
[----:B--2---:R-:W-:Y:S05]  /*0040*/  CALL.REL.NOINC `($_ZN5flash16flash_fwd_kernelI23Flash_fwd_kernel_traitsILi256ELi128ELi64ELi8ELb0ELb0EN7cutlass6half_tE19Flash_kernel_traitsILi256ELi128ELi64ELi8ES3_EELb1ELb0ELb1ELb1ELb0ELb0ELb0ELb1EEEvNS_16Flash_fwd_paramsE$_ZN5flash22compute_attn_1rowblockI23Flash_fwd_kernel_traitsILi256ELi128ELi64ELi8ELb0ELb0EN7cutlass6half_tE19Flash_kernel_traitsILi256ELi128ELi64ELi8ES3_EELb1ELb0ELb1ELb1ELb0ELb0ELb0ELb1ENS_16Flash_fwd_paramsEEEvRKT8_iii) ;  /* 0x0000000000087944 */ /* 0x004fea0003c00000 */
[----:B------:R-:W-:Y:S05]  /*0050*/  BSYNC B2 ;  /* 0x0000000000027941 */ /* 0x000fea0003800000 */
.L_x_2246:
[----:B------:R-:W-:Y:S05]  /*0060*/  EXIT ;  /* 0x000000000000794d */ /* 0x000fea0003800000 */
        .type           $_ZN5flash16flash_fwd_kernelI23Flash_fwd_kernel_traitsILi256ELi128ELi64ELi8ELb0ELb0EN7cutlass6half_tE19Flash_kernel_traitsILi256ELi128ELi64ELi8ES3_EELb1ELb0ELb1ELb1ELb0ELb0ELb0ELb1EEEvNS_16Flash_fwd_paramsE$_ZN5flash22compute_attn_1rowblockI23Flash_fwd_kernel_traitsILi256ELi128ELi64ELi8ELb0ELb0EN7cutlass6half_tE19Flash_kernel_traitsILi256ELi128ELi64ELi8ES3_EELb1ELb0ELb1ELb1ELb0ELb0ELb0ELb1ENS_16Flash_fwd_paramsEEEvRKT8_iii,@function
        .size           $_ZN5flash16flash_fwd_kernelI23Flash_fwd_kernel_traitsILi256ELi128ELi64ELi8ELb0ELb0EN7cutlass6half_tE19Flash_kernel_traitsILi256ELi128ELi64ELi8ES3_EELb1ELb0ELb1ELb1ELb0ELb0ELb0ELb1EEEvNS_16Flash_fwd_paramsE$_ZN5flash22compute_attn_1rowblockI23Flash_fwd_kernel_traitsILi256ELi128ELi64ELi8ELb0ELb0EN7cutlass6half_tE19Flash_kernel_traitsILi256ELi128ELi64ELi8ES3_EELb1ELb0ELb1ELb1ELb0ELb0ELb0ELb1ENS_16Flash_fwd_paramsEEEvRKT8_iii,(.L_x_2386 - $_ZN5flash16flash_fwd_kernelI23Flash_fwd_kernel_traitsILi256ELi128ELi64ELi8ELb0ELb0EN7cutlass6half_tE19Flash_kernel_traitsILi256ELi128ELi64ELi8ES3_EELb1ELb0ELb1ELb1ELb0ELb0ELb0ELb1EEEvNS_16Flash_fwd_paramsE$_ZN5flash22compute_attn_1rowblockI23Flash_fwd_kernel_traitsILi256ELi128ELi64ELi8ELb0ELb0EN7cutlass6half_tE19Flash_kernel_traitsILi256ELi128ELi64ELi8ES3_EELb1ELb0ELb1ELb1ELb0ELb0ELb0ELb1ENS_16Flash_fwd_paramsEEEvRKT8_iii)
$_ZN5flash16flash_fwd_kernelI23Flash_fwd_kernel_traitsILi256ELi128ELi64ELi8ELb0ELb0EN7cutlass6half_tE19Flash_kernel_traitsILi256ELi128ELi64ELi8ES3_EELb1ELb0ELb1ELb1ELb0ELb0ELb0ELb1EEEvNS_16Flash_fwd_paramsE$_ZN5flash22compute_attn_1rowblockI23Flash_fwd_kernel_traitsILi256ELi128ELi64ELi8ELb0ELb0EN7cutlass6half_tE19Flash_kernel_traitsILi256ELi128ELi64ELi8ES3_EELb1ELb0ELb1ELb1ELb0ELb0ELb0ELb1ENS_16Flash_fwd_paramsEEEvRKT8_iii:
[----:B------:R-:W-:Y:S02]  /*0070*/  ULDC.64 UR4, c[0x0][0x208] ;  /* 0x0000820000047ab9 */ /* 0x000fe40000000a00 */
[----:B------:R-:W2:Y:S04]  /*0080*/  LD.E.U8 R0, desc[UR4][R168.64+0x1a4] ;  /* 0x0001a404a8007980 */ /* 0x000ea8000c101100 */
[----:B------:R-:W3:Y:S01]  /*0090*/  LD.E.64 R122, desc[UR4][R168.64+0x190] ;  /* 0x00019004a87a7980 */ /* 0x000ee2000c101b00 */
[----:B------:R-:W-:Y:S01]  /*00a0*/  S2UR UR8, SR_CTAID.Y ;  /* 0x00000000000879c3 */ /* 0x000fe20000002600 */
[----:B------:R-:W1:Y:S02]  /*00b0*/  S2R R107, SR_TID.X ;  /* 0x00000000006b7919 */ /* 0x000e640000002100 */
[----:B------:R-:W4:Y:S05]  /*00c0*/  LD.E.64 R4, desc[UR4][R168.64+0x198] ;  /* 0x00019804a8047980 */ /* 0x000f2a000c101b00 */
[----:B------:R-:W-:Y:S01]  /*00d0*/  S2UR UR7, SR_CTAID.X ;  /* 0x00000000000779c3 */ /* 0x000fe20000002500 */
[----:B------:R-:W4:Y:S04]  /*00e0*/  LD.E R8, desc[UR4][R168.64+0x60] ;  /* 0x00006004a8087980 */ /* 0x000f28000c101900 */
[----:B------:R-:W5:Y:S03]  /*00f0*/  LD.E.U8 R225, desc[UR4][R168.64+0x178] ;  /* 0x00017804a8e17980 */ /* 0x000f66000c101100 */
[----:B------:R-:W1:Y:S02]  /*0100*/  S2UR UR6, SR_CTAID.Z ;  /* 0x00000000000679c3 */ /* 0x000e640000002700 */
[----:B-1----:R-:W-:-:S06]  /*0110*/  ULOP3.LUT UR6, UR6, UR7, UR8, 0xfe, !UPT ;  /* 0x0000000706067292 */ /* 0x002fcc000f8efe08 */
[----:B------:R-:W-:-:S13]  /*0120*/  LOP3.LUT P2, RZ, R107, UR6, RZ, 0xfc, !PT ;  /* 0x000000066bff7c12 */ /* 0x000fda000f84fcff */
[----:B------:R-:W4:Y:S01]  /*0130*/  @!P2 LD.E.64 R6, desc[UR4][R168.64+0x1a8] ;  /* 0x0001a804a806a980 */ /* 0x000f22000c101b00 */
[----:B--2---:R-:W-:-:S13]  /*0140*/  ISETP.NE.AND P1, PT, R0, RZ, PT ;  /* 0x000000ff0000720c */ /* 0x004fda0003f25270 */
[----:B---3--:R-:W2:Y:S04]  /*0150*/  @P1 LD.E.64 R122, desc[UR4][R122.64] ;  /* 0x000000047a7a1980 */ /* 0x008ea8000c101b00 */
[----:B------:R-:W3:Y:S04]  /*0160*/  @P1 LD.E R0, desc[UR4][R168.64+0x1a0] ;  /* 0x0001a004a8001980 */ /* 0x000ee8000c101900 */
[----:B----4-:R-:W3:Y:S04]  /*0170*/  @P1 LD.E.64 R2, desc[UR4][R4.64] ;  /* 0x0000000404021980 */ /* 0x010ee8000c101b00 */
[----:B--2---:R1:W-:Y:S04]  /*0180*/  @!P2 ST.E.64 desc[UR4][R6.64], R122 ;  /* 0x0000007a0600a985 */ /* 0x0043e8000c101b04 */
[----:B-1----:R-:W2:Y:S01]  /*0190*/  @!P2 LD.E.64 R6, desc[UR4][R168.64+0x1a8] ;  /* 0x0001a804a806a980 */ /* 0x002ea2000c101b00 */
[----:B---3--:R-:W-:-:S05]  /*01a0*/  @P1 IADD3 R0, P0, R0, R2, RZ ;  /* 0x0000000200001210 */ /* 0x008fca0007f1e0ff */
[----:B------:R-:W-:Y:S02]  /*01b0*/  @P1 IMAD.X R2, RZ, RZ, R3, P0 ;  /* 0x000000ffff021224 */ /* 0x000fe400000e0603 */
[----:B------:R-:W-:Y:S02]  /*01c0*/  @P1 IMAD.MOV.U32 R4, RZ, RZ, R0 ;  /* 0x000000ffff041224 */ /* 0x000fe400078e0000 */
[----:B------:R-:W-:Y:S02]  /*01d0*/  @P1 IMAD.MOV.U32 R5, RZ, RZ, R2 ;  /* 0x000000ffff051224 */ /* 0x000fe400078e0002 */
[----:B------:R-:W-:Y:S02]  /*01e0*/  @!P2 IMAD.MOV.U32 R2, RZ, RZ, R4 ;  /* 0x000000ffff02a224 */ /* 0x000fe400078e0004 */
[----:B------:R-:W-:Y:S01]  /*01f0*/  @!P2 IMAD.MOV.U32 R3, RZ, RZ, R5 ;  /* 0x000000ffff03a224 */ /* 0x000fe200078e0005 */
[----:B------:R-:W1:Y:S04]  /*0200*/  S2R R126, SR_CTAID.Y ;  /* 0x00000000007e7919 */ /* 0x000e680000002600 */
[----:B--2---:R2:W-:Y:S04]  /*0210*/  @!P2 ST.E.64 desc[UR4][R6.64+0x8], R2 ;  /* 0x000008020600a985 */ /* 0x0045e8000c101b04 */
[----:B--2---:R-:W2:Y:S01]  /*0220*/  LD.E.64 R2, desc[UR4][R168.64+0xe0] ;  /* 0x0000e004a8027980 */ /* 0x004ea2000c101b00 */
[----:B------:R-:W-:-:S03]  /*0230*/  IMAD.MOV.U32 R9, RZ, RZ, -0x1 ;  /* 0xffffffffff097424 */ /* 0x000fc600078e00ff */
[----:B------:R-:W3:Y:S01]  /*0240*/  LD.E.64 R6, desc[UR4][R168.64+0xf0] ;  /* 0x0000f004a8067980 */ /* 0x000ee2000c101b00 */
[----:B--2---:R-:W-:-:S04]  /*0250*/  ISETP.NE.U32.AND P1, PT, R2, RZ, PT ;  /* 0x000000ff0200720c */ /* 0x004fc80003f25070 */
[----:B------:R-:W-:Y:S01]  /*0260*/  ISETP.NE.AND.EX P1, PT, R3, RZ, PT, P1 ;  /* 0x000000ff0300720c */ /* 0x000fe20003f25310 */
[----:B-1----:R-:W-:-:S12]  /*0270*/  IMAD.WIDE R2, R126, 0x4, R2 ;  /* 0x000000047e027825 */ /* 0x002fd800078e0202 */
[----:B------:R-:W2:Y:S04]  /*0280*/  @P1 LD.E R9, desc[UR4][R2.64] ;  /* 0x0000000402091980 */ /* 0x000ea8000c101900 */
[----:B------:R-:W4:Y:S04]  /*0290*/  @P1 LD.E R0, desc[UR4][R2.64+0x4] ;  /* 0x0000040402001980 */ /* 0x000f28000c101900 */
[----:B------:R-:W3:Y:S01]  /*02a0*/  LD.E.64 R2, desc[UR4][R168.64+0xe8] ;  /* 0x0000e804a8027980 */ /* 0x000ee2000c101b00 */
[----:B------:R-:W1:Y:S01]  /*02b0*/  S2R R127, SR_CTAID.Z ;  /* 0x00000000007f7919 */ /* 0x000e620000002700 */
[----:B--2---:R-:W-:-:S05]  /*02c0*/  MOV R33, R9 ;  /* 0x0000000900217202 */ /* 0x004fca0000000f00 */
[----:B----4-:R-:W-:-:S06]  /*02d0*/  @P1 IMAD.IADD R125, R0, 0x1, -R33 ;  /* 0x00000001007d1824 */ /* 0x010fcc00078e0a21 */
[----:B------:R-:W2:Y:S01]  /*02e0*/  @!P1 LD.E R125, desc[UR4][R168.64+0xb4] ;  /* 0x0000b404a87d9980 */ /* 0x000ea2000c101900 */
[----:B---3--:R-:W-:-:S04]  /*02f0*/  ISETP.NE.U32.AND P0, PT, R6, RZ, PT ;  /* 0x000000ff0600720c */ /* 0x008fc80003f05070 */
[----:B------:R-:W-:Y:S01]  /*0300*/  ISETP.NE.AND.EX P0, PT, R7, RZ, PT, P0 ;  /* 0x000000ff0700720c */ /* 0x000fe20003f05300 */
[----:B------:R-:W-:Y:S01]  /*0310*/  IMAD.MOV.U32 R23, RZ, RZ, RZ ;  /* 0x000000ffff177224 */ /* 0x000fe200078e00ff */
[----:B------:R-:W-:Y:S01]  /*0320*/  SHF.R.S32.HI R28, RZ, 0x1f, R107 ;  /* 0x0000001fff1c7819 */ /* 0x000fe2000001146b */
[----:B-1----:R-:W-:-:S03]  /*0330*/  IMAD R0, R126, R8, R127 ;  /* 0x000000087e007224 */ /* 0x002fc600078e027f */
[----:B------:R-:W-:-:S07]  /*0340*/  LEA.HI R105, R28, R107, RZ, 0x5 ;  /* 0x0000006b1c697211 */ /* 0x000fce00078f28ff */
[----:B------:R-:W-:-:S05]  /*0350*/  @P0 IMAD.WIDE R6, R126, 0x4, R6 ;  /* 0x000000047e060825 */ /* 0x000fca00078e0206 */
[----:B------:R1:W5:Y:S01]  /*0360*/  @P0 LD.E R23, desc[UR4][R6.64] ;  /* 0x0000000406170980 */ /* 0x000362000c101900 */
[----:B------:R-:W-:-:S03]  /*0370*/  IMAD.SHL.U32 R0, R0, 0x20, RZ ;  /* 0x0000002000007824 */ /* 0x000fc600078e00ff */
[----:B------:R3:W-:Y:S01]  /*0380*/  STL.64 [R1], R122 ;  /* 0x0000007a01007387 */ /* 0x0007e20000100a00 */
[----:B------:R-:W-:-:S03]  /*0390*/  ISETP.NE.U32.AND P2, PT, R2, RZ, PT ;  /* 0x000000ff0200720c */ /* 0x000fc60003f45070 */
[----:B------:R3:W-:Y:S01]  /*03a0*/  STL [R1+0x118], R9 ;  /* 0x0001180901007387 */ /* 0x0007e20000100800 */
[----:B-1----:R-:W-:-:S04]  /*03b0*/  LOP3.LUT R6, R105, 0xffffffe0, RZ, 0xc0, !PT ;  /* 0xffffffe069067812 */ /* 0x002fc800078ec0ff */
[----:B------:R-:W-:-:S04]  /*03c0*/  IADD3 R98, -R6, R107, RZ ;  /* 0x0000006b06627210 */ /* 0x000fc80007ffe1ff */
[----:B------:R-:W-:-:S05]  /*03d0*/  IADD3 R121, P1, P0, R0, R4, R98 ;  /* 0x0000000400797210 */ /* 0x000fca000783e062 */
[----:B------:R3:W-:Y:S01]  /*03e0*/  STL [R1+0x114], R121 ;  /* 0x0001147901007387 */ /* 0x0007e20000100800 */
[----:B------:R-:W-:Y:S01]  /*03f0*/  ISETP.NE.AND.EX P2, PT, R3, RZ, PT, P2 ;  /* 0x000000ff0300720c */ /* 0x000fe20003f45320 */
[----:B------:R-:W-:Y:S01]  /*0400*/  BSSY B0, `(.L_x_2247) ;  /* 0x000000b000007945 */ /* 0x000fe20003800000 */
[----:B------:R-:W-:Y:S01]  /*0410*/  IMAD.MOV.U32 R27, RZ, RZ, -0x1 ;  /* 0xffffffffff1b7424 */ /* 0x000fe200078e00ff */
[----:B------:R-:W-:Y:S01]  /*0420*/  SHF.R.S32.HI R6, RZ, 0x1f, R0 ;  /* 0x0000001fff067819 */ /* 0x000fe20000011400 */
[----:B------:R-:W-:Y:S01]  /*0430*/  IMAD.WIDE R2, R126, 0x4, R2 ;  /* 0x000000047e027825 */ /* 0x000fe200078e0202 */
[----:B------:R-:W-:Y:S01]  /*0440*/  SHF.R.S32.HI R7, RZ, 0x1f, R98 ;  /* 0x0000001fff077819 */ /* 0x000fe20000011462 */
[----:B--2---:R3:W-:Y:S07]  /*0450*/  STL [R1+0x11c], R125 ;  /* 0x00011c7d01007387 */ /* 0x0047ee0000100800 */
[----:B------:R-:W-:Y:S05]  /*0460*/  @!P2 BRA `(.L_x_2248) ;  /* 0x000000000010a947 */ /* 0x000fea0003800000 */
[----:B------:R-:W2:Y:S02]  /*0470*/  LD.E.U8 R0, desc[UR4][R168.64+0x1b2] ;  /* 0x0001b204a8007980 */ /* 0x000ea4000c101100 */
[----:B--2---:R-:W-:-:S13]  /*0480*/  ISETP.NE.AND P3, PT, R0, RZ, PT ;  /* 0x000000ff0000720c */ /* 0x004fda0003f65270 */
[----:B------:R-:W-:Y:S05]  /*0490*/  @!P3 BRA `(.L_x_2248) ;  /* 0x000000000004b947 */ /* 0x000fea0003800000 */
[----:B------:R1:W5:Y:S02]  /*04a0*/  LD.E R27, desc[UR4][R2.64] ;  /* 0x00000004021b7980 */ /* 0x000364000c101900 */
.L_x_2248:
[----:B------:R-:W-:Y:S05]  /*04b0*/  BSYNC B0 ;  /* 0x0000000000007941 */ /* 0x000fea0003800000 */
.L_x_2247:
[----:B------:R-:W-:Y:S01]  /*04c0*/  BSSY B0, `(.L_x_2249) ;  /* 0x000000a000007945 */ /* 0x000fe20003800000 */
[----:B------:R-:W-:-:S03]  /*04d0*/  IADD3.X R108, R6, R5, R7, P1, P0 ;  /* 0x00000005066c7210 */ /* 0x000fc60000fe0407 */
[----:B------:R-:W-:Y:S05]  /*04e0*/  @!P2 BRA `(.L_x_2250) ;  /* 0x000000000018a947 */ /* 0x000fea0003800000 */
[----:B------:R-:W2:Y:S02]  /*04f0*/  LD.E.U8 R0, desc[UR4][R168.64+0x1b2] ;  /* 0x0001b204a8007980 */ /* 0x000ea4000c101100 */
[----:B--2---:R-:W-:-:S13]  /*0500*/  ISETP.NE.AND P0, PT, R0, RZ, PT ;  /* 0x000000ff0000720c */ /* 0x004fda0003f05270 */
[----:B------:R-:W2:Y:S02]  /*0510*/  @P0 LD.E R4, desc[UR4][R2.64+0x4] ;  /* 0x0000040402040980 */ /* 0x000ea4000c101900 */
[----:B--2--5:R-:W-:-:S06]  /*0520*/  @P0 IADD3 R4, R4, -R27, RZ ;  /* 0x8000001b04040210 */ /* 0x024fcc0007ffe0ff */
[----:B------:R4:W5:Y:S01]  /*0530*/  @!P0 LD.E R4, desc[UR4][R2.64] ;  /* 0x0000000402048980 */ /* 0x000962000c101900 */
[----:B------:R-:W-:Y:S05]  /*0540*/  BRA `(.L_x_2251) ;  /* 0x0000000000047947 */ /* 0x000fea0003800000 */
.L_x_2250:
[----:B------:R2:W5:Y:S02]  /*0550*/  LD.E R4, desc[UR4][R168.64+0xb8] ;  /* 0x0000b804a8047980 */ /* 0x000564000c101900 */
.L_x_2251:
[----:B------:R-:W-:Y:S05]  /*0560*/  BSYNC B0 ;  /* 0x0000000000007941 */ /* 0x000fea0003800000 */
.L_x_2249:
[----:B-1--4-:R-:W4:Y:S01]  /*0570*/  LD.E.64 R2, desc[UR4][R168.64+0xf8] ;  /* 0x0000f804a8027980 */ /* 0x012f22000c101b00 */
[----:B------:R-:W-:Y:S01]  /*0580*/  BSSY B1, `(.L_x_2252) ;  /* 0x0000011000017945 */ /* 0x000fe20003800000 */
[----:B----4-:R-:W-:-:S04]  /*0590*/  ISETP.NE.U32.AND P0, PT, R2, RZ, PT ;  /* 0x000000ff0200720c */ /* 0x010fc80003f05070 */
[----:B------:R-:W-:-:S13]  /*05a0*/  ISETP.NE.AND.EX P0, PT, R3, RZ, PT, P0 ;  /* 0x000000ff0300720c */ /* 0x000fda0003f05300 */
[----:B------:R-:W-:Y:S05]  /*05b0*/  @!P0 BRA `(.L_x_2253) ;  /* 0x0000000000108947 */ /* 0x000fea0003800000 */
[----:B------:R-:W-:-:S05]  /*05c0*/  IMAD.WIDE R2, R126, 0x4, R2 ;  /* 0x000000047e027825 */ /* 0x000fca00078e0202 */
[----:B------:R-:W4:Y:S02]  /*05d0*/  LD.E R0, desc[UR4][R2.64] ;  /* 0x0000000402007980 */ /* 0x000f24000c101900 */
[----:B----45:R-:W-:Y:S01]  /*05e0*/  IADD3 R96, R0, -R23, RZ ;  /* 0x8000001700607210 */ /* 0x030fe20007ffe0ff */
[----:B------:R-:W-:Y:S05]  /*05f0*/  BRA `(.L_x_2254) ;  /* 0x0000000000247947 */ /* 0x000fea0003800000 */
.L_x_2253:
[----:B------:R-:W4:Y:S01]  /*0600*/  LD.E.64 R2, desc[UR4][R168.64+0x108] ;  /* 0x00010804a8027980 */ /* 0x000f22000c101b00 */
[----:B------:R-:W-:Y:S01]  /*0610*/  BSSY B0, `(.L_x_2255) ;  /* 0x0000006000007945 */ /* 0x000fe20003800000 */
[----:B------:R-:W-:Y:S01]  /*0620*/  IMAD.MOV.U32 R0, RZ, RZ, RZ ;  /* 0x000000ffff007224 */ /* 0x000fe200078e00ff */
[----:B----4-:R-:W-:-:S04]  /*0630*/  ISETP.NE.U32.AND P0, PT, R2, RZ, PT ;  /* 0x000000ff0200720c */ /* 0x010fc80003f05070 */
[----:B------:R-:W-:-:S13]  /*0640*/  ISETP.NE.AND.EX P0, PT, R3, RZ, PT, P0 ;  /* 0x000000ff0300720c */ /* 0x000fda0003f05300 */
[----:B------:R-:W-:Y:S05]  /*0650*/  @!P0 BRA `(.L_x_2256) ;  /* 0x0000000000048947 */ /* 0x000fea0003800000 */
[----:B------:R1:W5:Y:S02]  /*0660*/  LD.E R0, desc[UR4][R168.64+0xbc] ;  /* 0x0000bc04a8007980 */ /* 0x000364000c101900 */
.L_x_2256:
[----:B------:R-:W-:Y:S05]  /*0670*/  BSYNC B0 ;  /* 0x0000000000007941 */ /* 0x000fea0003800000 */
.L_x_2255:
[----:B-----5:R-:W-:Y:S02]  /*0680*/  IADD3 R96, R0, R4, -R23 ;  /* 0x0000000400607210 */ /* 0x020fe40007ffe817 */
.L_x_2254:
[----:B------:R-:W-:Y:S05]  /*0690*/  BSYNC B1 ;  /* 0x0000000000017941 */ /* 0x000fea0003800000 */
.L_x_2252:
[----:B------:R-:W4:Y:S01]  /*06a0*/  S2R R124, SR_CTAID.X ;  /* 0x00000000007c7919 */ /* 0x000f220000002500 */
[----:B------:R-:W-:Y:S01]  /*06b0*/  MOV R34, 0x50 ;  /* 0x0000005000227802 */ /* 0x000fe20000000f00 */
[----:B------:R-:W-:-:S03]  /*06c0*/  IMAD.MOV.U32 R3, RZ, RZ, 0x0 ;  /* 0x00000000ff037424 */ /* 0x000fc600078e00ff */
[----:B------:R-:W-:Y:S01]  /*06d0*/  MOV R2, R34 ;  /* 0x0000002200027202 */ /* 0x000fe20000000f00 */
[----:B----4-:R-:W-:-:S05]  /*06e0*/  IMAD.SHL.U32 R112, R124, 0x80, RZ ;  /* 0x000000807c707824 */ /* 0x010fca00078e00ff */
[----:B------:R-:W-:-:S13]  /*06f0*/  ISETP.GT.AND P0, PT, R125, R112, PT ;  /* 0x000000707d00720c */ /* 0x000fda0003f04270 */
[----:B-123--:R-:W-:Y:S05]  /*0700*/  @!P0 RET.REL.NODEC R2 `(_ZN5flash16flash_fwd_kernelI23Flash_fwd_kernel_traitsILi256ELi128ELi64ELi8ELb0ELb0EN7cutlass6half_tE19Flash_kernel_traitsILi256ELi128ELi64ELi8ES3_EELb1ELb0ELb1ELb1ELb0ELb0ELb0ELb1EEEvNS_16Flash_fwd_paramsE) ;  /* 0xfffffff8023c8950 */ /* 0x00efea0003c3ffff */
[----:B------:R-:W2:Y:S04]  /*0710*/  LD.E R0, desc[UR4][R168.64+0x188] ;  /* 0x00018804a8007980 */ /* 0x000ea8000c101900 */
[----:B------:R-:W3:Y:S01]  /*0720*/  LD.E R4, desc[UR4][R168.64+0x184] ;  /* 0x00018404a8047980 */ /* 0x000ee2000c101900 */
[----:B------:R-:W-:Y:S01]  /*0730*/  IADD3 R3, -R125, 0xbf, R112 ;  /* 0x000000bf7d037810 */ /* 0x000fe20007ffe170 */
[C---:B------:R-:W-:Y:S01]  /*0740*/  VIADD R2, R96.reuse, 0x3f ;  /* 0x0000003f60027836 */ /* 0x040fe20000000000 */
[----:B------:R-:W-:Y:S02]  /*0750*/  IADD3 R5, R96, R112, -R125 ;  /* 0x0000007060057210 */ /* 0x000fe40007ffe87d */
[----:B--2---:R-:W-:-:S03]  /*0760*/  IADD3 R0, R0, R3, R96 ;  /* 0x0000000300007210 */ /* 0x004fc60007ffe060 */
[----:B---3--:R-:W-:Y:S01]  /*0770*/  IMAD.IADD R3, R5, 0x1, -R4 ;  /* 0x0000000105037824 */ /* 0x008fe200078e0a04 */
[----:B------:R-:W-:Y:S02]  /*0780*/  SHF.R.S32.HI R5, RZ, 0x1f, R2 ;  /* 0x0000001fff057819 */ /* 0x000fe40000011402 */
[----:B------:R-:W-:Y:S02]  /*0790*/  SHF.R.S32.HI R4, RZ, 0x1f, R0 ;  /* 0x0000001fff047819 */ /* 0x000fe40000011400 */
[----:B------:R-:W-:Y:S02]  /*07a0*/  SHF.R.S32.HI R6, RZ, 0x1f, R3 ;  /* 0x0000001fff067819 */ /* 0x000fe40000011403 */
[----:B------:R-:W-:Y:S02]  /*07b0*/  LEA.HI R5, R5, R2, RZ, 0x6 ;  /* 0x0000000205057211 */ /* 0x000fe400078f30ff */
[----:B------:R-:W-:Y:S02]  /*07c0*/  LEA.HI R0, R4, R0, RZ, 0x6 ;  /* 0x0000000004007211 */ /* 0x000fe400078f30ff */
[----:B------:R-:W-:-:S02]  /*07d0*/  LEA.HI R2, R6, R3, RZ, 0x6 ;  /* 0x0000000306027211 */ /* 0x000fc400078f30ff */
[----:B------:R-:W-:Y:S02]  /*07e0*/  SHF.R.S32.HI R3, RZ, 0x6, R5 ;  /* 0x00000006ff037819 */ /* 0x000fe40000011405 */
[----:B------:R-:W-:Y:S02]  /*07f0*/  SHF.R.S32.HI R0, RZ, 0x6, R0 ;  /* 0x00000006ff007819 */ /* 0x000fe40000011400 */
[----:B------:R-:W-:Y:S02]  /*0800*/  SHF.R.S32.HI R2, RZ, 0x6, R2 ;  /* 0x00000006ff027819 */ /* 0x000fe40000011402 */
[----:B------:R-:W-:Y:S02]  /*0810*/  VIMNMX R118, R3, R0, PT ;  /* 0x0000000003767248 */ /* 0x000fe40003fe0100 */
[----:B------:R-:W-:-:S03]  /*0820*/  VIMNMX R120, RZ, R2, !PT ;  /* 0x00000002ff787248 */ /* 0x000fc60007fe0100 */
[----:B------:R1:W-:Y:S01]  /*0830*/  STL [R1+0x108], R118 ;  /* 0x0001087601007387 */ /* 0x0003e20000100800 */
[----:B------:R-:W-:-:S03]  /*0840*/  ISETP.GT.AND P0, PT, R118, R120, PT ;  /* 0x000000787600720c */ /* 0x000fc60003f04270 */
[----:B------:R1:W-:Y:S10]  /*0850*/  STL [R1+0xf4], R120 ;  /* 0x0000f47801007387 */ /* 0x0003f40000100800 */
[----:B------:R-:W-:Y:S05]  /*0860*/  @P0 BRA `(.L_x_2257) ;  /* 0x0000000c003c0947 */ /* 0x000fea0003800000 */
[----:B------:R-:W-:Y:S01]  /*0870*/  ISETP.NE.AND P1, PT, R33, -0x1, PT ;  /* 0xffffffff2100780c */ /* 0x000fe20003f25270 */
[----:B------:R-:W2:Y:S04]  /*0880*/  LD.E.U16 R0, desc[UR4][R168.64+0x1c8] ;  /* 0x0001c804a8007980 */ /* 0x000ea8000c101500 */
[----:B------:R-:W3:Y:S04]  /*0890*/  LD.E.64 R2, desc[UR4][R168.64+0x88] ;  /* 0x00008804a8027980 */ /* 0x000ee8000c101b00 */
[----:B------:R4:W5:Y:S04]  /*08a0*/  LD.E.64 R12, desc[UR4][R168.64+0x70] ;  /* 0x00007004a80c7980 */ /* 0x000968000c101b00 */
[----:B------:R-:W4:Y:S04]  /*08b0*/  @!P1 LD.E.64 R6, desc[UR4][R168.64+0x80] ;  /* 0x00008004a8069980 */ /* 0x000f28000c101b00 */
[----:B------:R1:W5:Y:S01]  /*08c0*/  LD.E.64 R10, desc[UR4][R168.64+0x90] ;  /* 0x00009004a80a7980 */ /* 0x000362000c101b00 */
[----:B------:R-:W-:Y:S01]  /*08d0*/  @!P1 SHF.R.S32.HI R14, RZ, 0x1f, R126 ;  /* 0x0000001fff0e9819 */ /* 0x000fe2000001147e */
[----:B------:R-:W-:Y:S01]  /*08e0*/  BSSY B1, `(.L_x_2258) ;  /* 0x0000020000017945 */ /* 0x000fe20003800000 */
[----:B------:R-:W-:-:S02]  /*08f0*/  PLOP3.LUT P0, PT, PT, PT, PT, 0x8, 0x0 ;  /* 0x000000000000781c */ /* 0x000fc40003f0e170 */
[----:B------:R-:W-:Y:S01]  /*0900*/  CS2R R22, SRZ ;  /* 0x0000000000167805 */ /* 0x000fe2000001ff00 */
[----:B----4-:R-:W-:Y:S01]  /*0910*/  @!P1 IMAD R9, R7, R126, RZ ;  /* 0x0000007e07099224 */ /* 0x010fe200078e02ff */
[C---:B--2---:R-:W-:Y:S02]  /*0920*/  PRMT R7, R0.reuse, 0x7770, RZ ;  /* 0x0000777000077816 */ /* 0x044fe400000000ff */
[----:B------:R-:W-:Y:S02]  /*0930*/  PRMT R0, R0, 0x7771, RZ ;  /* 0x0000777100007816 */ /* 0x000fe400000000ff */
[----:B------:R-:W-:-:S04]  /*0940*/  ISETP.NE.AND P4, PT, R7, RZ, PT ;  /* 0x000000ff0700720c */ /* 0x000fc80003f85270 */
[----:B------:R-:W-:Y:S01]  /*0950*/  ISETP.NE.OR P2, PT, R0, RZ, !P4 ;  /* 0x000000ff0000720c */ /* 0x000fe20006745670 */
[-C--:B---3--:R-:W-:Y:S02]  /*0960*/  @P1 IMAD R8, R3, R33.reuse, RZ ;  /* 0x0000002103081224 */ /* 0x088fe400078e02ff */
[----:B------:R-:W-:-:S04]  /*0970*/  @P1 IMAD.WIDE.U32 R4, R2, R33, RZ ;  /* 0x0000002102041225 */ /* 0x000fc800078e00ff */
[C---:B------:R-:W-:Y:S02]  /*0980*/  @!P1 IMAD R9, R6.reuse, R14, R9 ;  /* 0x0000000e06099224 */ /* 0x040fe400078e0209 */
[----:B------:R-:W-:-:S04]  /*0990*/  @!P1 IMAD.WIDE.U32 R6, R6, R126, RZ ;  /* 0x0000007e06069225 */ /* 0x000fc800078e00ff */
[----:B------:R-:W-:Y:S02]  /*09a0*/  @P1 IMAD.IADD R14, R5, 0x1, R8 ;  /* 0x00000001050e1824 */ /* 0x000fe400078e0208 */
[----:B------:R-:W-:Y:S01]  /*09b0*/  @P1 IMAD.MOV.U32 R16, RZ, RZ, R4 ;  /* 0x000000ffff101224 */ /* 0x000fe200078e0004 */
[-C--:B------:R-:W-:Y:S01]  /*09c0*/  @P1 MOV R4, R2.reuse ;  /* 0x0000000200041202 */ /* 0x080fe20000000f00 */
[--C-:B------:R-:W-:Y:S01]  /*09d0*/  @P1 IMAD.MOV.U32 R5, RZ, RZ, R3.reuse ;  /* 0x000000ffff051224 */ /* 0x100fe200078e0003 */
[----:B------:R-:W-:Y:S01]  /*09e0*/  @!P1 MOV R4, R2 ;  /* 0x0000000200049202 */ /* 0x000fe20000000f00 */
[----:B------:R-:W-:Y:S01]  /*09f0*/  @!P1 IMAD.MOV.U32 R5, RZ, RZ, R3 ;  /* 0x000000ffff059224 */ /* 0x000fe200078e0003 */
[----:B------:R-:W-:Y:S01]  /*0a00*/  @!P1 MOV R16, R6 ;  /* 0x0000000600109202 */ /* 0x000fe20000000f00 */
[----:B------:R-:W-:Y:S01]  /*0a10*/  @!P1 IMAD.IADD R14, R7, 0x1, R9 ;  /* 0x00000001070e9824 */ /* 0x000fe200078e0209 */
[----:B-1----:R-:W-:Y:S06]  /*0a20*/  @P2 BRA `(.L_x_2259) ;  /* 0x00000000002c2947 */ /* 0x002fec0003800000 */
[----:B------:R-:W-:Y:S01]  /*0a30*/  ISETP.NE.AND P1, PT, R33, -0x1, PT ;  /* 0xffffffff2100780c */ /* 0x000fe20003f25270 */
[----:B------:R-:W-:Y:S01]  /*0a40*/  BSSY B0, `(.L_x_2260) ;  /* 0x0000006000007945 */ /* 0x000fe20003800000 */
[----:B------:R-:W-:-:S11]  /*0a50*/  PLOP3.LUT P0, PT, PT, PT, PT, 0x80, 0x0 ;  /* 0x000000000000781c */ /* 0x000fd60003f0f070 */
[----:B------:R-:W-:Y:S05]  /*0a60*/  @P1 BRA `(.L_x_2261) ;  /* 0x00000000000c1947 */ /* 0x000fea0003800000 */
[----:B------:R-:W2:Y:S02]  /*0a70*/  LD.E R0, desc[UR4][R168.64+0xb4] ;  /* 0x0000b404a8007980 */ /* 0x000ea4000c101900 */
[----:B--2---:R-:W-:-:S05]  /*0a80*/  IMAD R33, R126, R0, RZ ;  /* 0x000000007e217224 */ /* 0x004fca00078e02ff */
[----:B------:R1:W-:Y:S02]  /*0a90*/  STL [R1+0x118], R33 ;  /* 0x0001182101007387 */ /* 0x0003e40000100800 */
.L_x_2261:
[----:B------:R-:W-:Y:S05]  /*0aa0*/  BSYNC B0 ;  /* 0x0000000000007941 */ /* 0x000fea0003800000 */
.L_x_2260:
[----:B------:R-:W-:Y:S01]  /*0ab0*/  PRMT R0, RZ, 0x7610, R0 ;  /* 0x00007610ff007816 */ /* 0x000fe20000000000 */
[--C-:B------:R-:W-:Y:S01]  /*0ac0*/  IMAD.MOV.U32 R22, RZ, RZ, R33.reuse ;  /* 0x000000ffff167224 */ /* 0x100fe200078e0021 */
[----:B------:R-:W-:Y:S02]  /*0ad0*/  SHF.R.S32.HI R23, RZ, 0x1f, R33 ;  /* 0x0000001fff177819 */ /* 0x000fe40000011421 */
.L_x_2259:
[----:B------:R-:W-:Y:S05]  /*0ae0*/  BSYNC B1 ;  /* 0x0000000000017941 */ /* 0x000fea0003800000 */
.L_x_2258:
[----:B------:R-:W-:Y:S01]  /*0af0*/  LOP3.LUT P3, RZ, R0, 0xff, RZ, 0xc0, !PT ;  /* 0x000000ff00ff7812 */ /* 0x000fe2000786c0ff */
[----:B------:R2:W5:Y:S04]  /*0b00*/  LD.E.64 R18, desc[UR4][R168.64+0xa0] ;  /* 0x0000a004a8127980 */ /* 0x000568000c101b00 */
[----:B------:R2:W5:Y:S08]  /*0b10*/  LD.E R0, desc[UR4][R168.64+0xc0] ;  /* 0x0000c004a8007980 */ /* 0x000570000c101900 */
[----:B------:R-:W3:Y:S01]  /*0b20*/  @P3 LD.E.64 R26, desc[UR4][R168.64+0xb0] ;  /* 0x0000b004a81a3980 */ /* 0x000ee2000c101b00 */
[----:B------:R-:W-:-:S04]  /*0b30*/  LEA.HI R8, R28, R107, RZ, 0x3 ;  /* 0x0000006b1c087211 */ /* 0x000fc800078f18ff */
[----:B------:R-:W-:-:S05]  /*0b40*/  LOP3.LUT R25, R8, 0xfffffff8, RZ, 0xc0, !PT ;  /* 0xfffffff808197812 */ /* 0x000fca00078ec0ff */
[----:B------:R-:W-:-:S04]  /*0b50*/  IMAD.IADD R25, R107, 0x1, -R25 ;  /* 0x000000016b197824 */ /* 0x000fc800078e0a19 */
[----:B------:R-:W-:Y:S01]  /*0b60*/  IMAD.SHL.U32 R20, R25, 0x8, RZ ;  /* 0x0000000819147824 */ /* 0x000fe200078e00ff */
[----:B------:R-:W-:-:S04]  /*0b70*/  SHF.R.S32.HI R8, RZ, 0x3, R8 ;  /* 0x00000003ff087819 */ /* 0x000fc80000011408 */
[----:B------:R-:W-:Y:S01]  /*0b80*/  IADD3 R16, P2, R20, R16, RZ ;  /* 0x0000001014107210 */ /* 0x000fe20007f5e0ff */
[----:B------:R-:W-:Y:S01]  /*0b90*/  IMAD.IADD R21, R125, 0x1, -R112 ;  /* 0x000000017d157824 */ /* 0x000fe200078e0a70 */
[----:B------:R-:W-:Y:S01]  /*0ba0*/  SHF.R.S32.HI R2, RZ, 0x1f, R127 ;  /* 0x0000001fff027819 */ /* 0x000fe2000001147f */
[----:B------:R-:W-:Y:S01]  /*0bb0*/  VIADD R29, R8, 0x20 ;  /* 0x00000020081d7836 */ /* 0x000fe20000000000 */
[--C-:B------:R-:W-:Y:S01]  /*0bc0*/  SHF.R.S32.HI R9, RZ, 0x1f, R8.reuse ;  /* 0x0000001fff097819 */ /* 0x100fe20000011408 */
[----:B-----5:R-:W-:Y:S01]  /*0bd0*/  IMAD R11, R11, R127, RZ ;  /* 0x0000007f0b0b7224 */ /* 0x020fe200078e02ff */
[----:B------:R-:W-:Y:S01]  /*0be0*/  LEA.HI.X.SX32 R17, R20, R14, 0x1, P2 ;  /* 0x0000000e14117211 */ /* 0x000fe200010f0eff */
[----:B------:R-:W-:Y:S01]  /*0bf0*/  BSSY B0, `(.L_x_2262) ;  /* 0x000000e000007945 */ /* 0x000fe20003800000 */
[-C--:B------:R-:W-:Y:S01]  /*0c00*/  ISETP.GE.AND P1, PT, R8, R21.reuse, PT ;  /* 0x000000150800720c */ /* 0x080fe20003f26270 */
[----:B------:R-:W-:Y:S01]  /*0c10*/  IMAD R11, R10, R2, R11 ;  /* 0x000000020a0b7224 */ /* 0x000fe200078e020b */
[----:B------:R-:W-:Y:S01]  /*0c20*/  ISETP.GE.AND P2, PT, R29, R21, PT ;  /* 0x000000151d00720c */ /* 0x000fe20003f46270 */
[----:B------:R-:W-:-:S04]  /*0c30*/  IMAD.WIDE R6, R124, 0x80, R8 ;  /* 0x000000807c067825 */ /* 0x000fc800078e0208 */
[----:B------:R-:W-:-:S04]  /*0c40*/  IMAD.WIDE.U32 R16, R127, R10, R16 ;  /* 0x0000000a7f107225 */ /* 0x000fc800078e0010 */
[----:B------:R-:W-:Y:S02]  /*0c50*/  @P3 IMAD.MOV.U32 R28, RZ, RZ, 0x1 ;  /* 0x00000001ff1c3424 */ /* 0x000fe400078e00ff */
[----:B---3--:R-:W-:Y:S01]  /*0c60*/  @P3 IMAD R24, R26, R27, RZ ;  /* 0x0000001b1a183224 */ /* 0x008fe200078e02ff */
[----:B--2---:R-:W-:Y:S06]  /*0c70*/  @P3 BRA `(.L_x_2263) ;  /* 0x0000000000143947 */ /* 0x004fec0003800000 */
[----:B------:R-:W2:Y:S04]  /*0c80*/  @P4 LD.E R24, desc[UR4][R168.64+0xd4] ;  /* 0x0000d404a8184980 */ /* 0x000ea8000c101900 */
[----:B------:R-:W2:Y:S04]  /*0c90*/  LD.E R2, desc[UR4][R168.64+0x60] ;  /* 0x00006004a8027980 */ /* 0x000ea8000c101900 */
[----:B------:R-:W2:Y:S01]  /*0ca0*/  @!P4 LD.E R24, desc[UR4][R168.64+0xb4] ;  /* 0x0000b404a818c980 */ /* 0x000ea2000c101900 */
[----:B------:R-:W-:Y:S01]  /*0cb0*/  MOV R26, 0x1 ;  /* 0x00000001001a7802 */ /* 0x000fe20000000f00 */
[----:B--2---:R-:W-:-:S02]  /*0cc0*/  IMAD R28, R24, R2, RZ ;  /* 0x00000002181c7224 */ /* 0x004fc400078e02ff */
.L_x_2263:
[----:B------:R-:W-:Y:S05]  /*0cd0*/  BSYNC B0 ;  /* 0x0000000000007941 */ /* 0x000fea0003800000 */
.L_x_2262:
[----:B------:R-:W-:Y:S01]  /*0ce0*/  BSSY B0, `(.L_x_2264) ;  /* 0x0000016000007945 */ /* 0x000fe20003800000 */
[----:B------:R-:W-:Y:S01]  /*0cf0*/  IADD3 R27, R8, 0x40, RZ ;  /* 0x00000040081b7810 */ /* 0x000fe20007ffe0ff */
[C---:B------:R-:W-:Y:S01]  /*0d00*/  VIADD R31, R20.reuse, 0x80 ;  /* 0x00000080141f7836 */ /* 0x040fe20000000000 */
[C---:B------:R-:W-:Y:S01]  /*0d10*/  IADD3 R32, R20.reuse, 0x40, RZ ;  /* 0x0000004014207810 */ /* 0x040fe20007ffe0ff */
[----:B------:R-:W-:Y:S01]  /*0d20*/  IMAD.IADD R11, R17, 0x1, R11 ;  /* 0x00000001110b7824 */ /* 0x000fe200078e020b */
[----:B------:R-:W-:Y:S01]  /*0d30*/  IADD3 R30, R20, 0xc0, RZ ;  /* 0x000000c0141e7810 */ /* 0x000fe20007ffe0ff */
[----:B------:R-:W-:Y:S06]  /*0d40*/  @P1 BRA `(.L_x_2265) ;  /* 0x00000000003c1947 */ /* 0x000fec0003800000 */
[----:B------:R-:W-:Y:S01]  /*0d50*/  IMAD R2, R7, R4, RZ ;  /* 0x0000000407027224 */ /* 0x000fe200078e02ff */
[-C--:B------:R-:W-:Y:S01]  /*0d60*/  ISETP.GE.AND P6, PT, R20, R0.reuse, PT ;  /* 0x000000001400720c */ /* 0x080fe20003fc6270 */
[----:B------:R-:W-:Y:S01]  /*0d70*/  IMAD.MOV.U32 R10, RZ, RZ, R16 ;  /* 0x000000ffff0a7224 */ /* 0x000fe200078e0010 */
[-C--:B------:R-:W-:Y:S01]  /*0d80*/  ISETP.GE.AND P5, PT, R32, R0.reuse, PT ;  /* 0x000000002000720c */ /* 0x080fe20003fa6270 */
[C---:B------:R-:W-:Y:S01]  /*0d90*/  IMAD R2, R6.reuse, R5, R2 ;  /* 0x0000000506027224 */ /* 0x040fe200078e0202 */
[----:B------:R-:W-:Y:S01]  /*0da0*/  ISETP.GE.AND P4, PT, R31, R0, PT ;  /* 0x000000001f00720c */ /* 0x000fe20003f86270 */
[----:B------:R-:W-:Y:S01]  /*0db0*/  IMAD.WIDE.U32 R14, R6, R4, R10 ;  /* 0x00000004060e7225 */ /* 0x000fe200078e000a */
[----:B------:R-:W-:-:S03]  /*0dc0*/  ISETP.GE.AND P3, PT, R30, R0, PT ;  /* 0x000000001e00720c */ /* 0x000fc60003f66270 */
[----:B------:R-:W-:Y:S01]  /*0dd0*/  IMAD.IADD R3, R15, 0x1, R2 ;  /* 0x000000010f037824 */ /* 0x000fe200078e0202 */
[----:B------:R-:W-:-:S04]  /*0de0*/  LEA R2, P1, R14, R12, 0x1 ;  /* 0x0000000c0e027211 */ /* 0x000fc800078208ff */
[----:B------:R-:W-:-:S05]  /*0df0*/  LEA.HI.X R3, R14, R13, R3, 0x1, P1 ;  /* 0x0000000d0e037211 */ /* 0x000fca00008f0c03 */
[----:B------:R2:W-:Y:S04]  /*0e00*/  @!P6 ST.E.128 desc[UR4][R2.64], RZ ;  /* 0x000000ff0200e985 */ /* 0x0005e8000c101d04 */
[----:B------:R2:W-:Y:S04]  /*0e10*/  @!P5 ST.E.128 desc[UR4][R2.64+0x80], RZ ;  /* 0x000080ff0200d985 */ /* 0x0005e8000c101d04 */
[----:B------:R2:W-:Y:S04]  /*0e20*/  @!P4 ST.E.128 desc[UR4][R2.64+0x100], RZ ;  /* 0x000100ff0200c985 */ /* 0x0005e8000c101d04 */
[----:B------:R2:W-:Y:S02]  /*0e30*/  @!P3 ST.E.128 desc[UR4][R2.64+0x180], RZ ;  /* 0x000180ff0200b985 */ /* 0x0005e4000c101d04 */
.L_x_2265:
[----:B------:R-:W-:Y:S05]  /*0e40*/  BSYNC B0 ;  /* 0x0000000000007941 */ /* 0x000fea0003800000 */
.L_x_2264:
[----:B------:R-:W-:Y:S01]  /*0e50*/  BSSY B0, `(.L_x_2266) ;  /* 0x0000015000007945 */ /* 0x000fe20003800000 */
[----:B------:R-:W-:-:S03]  /*0e60*/  ISETP.GE.AND P1, PT, R27, R21, PT ;  /* 0x000000151b00720c */ /* 0x000fc60003f26270 */
[----:B------:R-:W-:Y:S10]  /*0e70*/  @P2 BRA `(.L_x_2267) ;  /* 0x0000000000482947 */ /* 0x000ff40003800000 */
[----:B--2---:R-:W-:Y:S01]  /*0e80*/  IADD3 R2, P2, R6, 0x20, RZ ;  /* 0x0000002006027810 */ /* 0x004fe20007f5e0ff */
[----:B------:R-:W-:Y:S01]  /*0e90*/  IMAD.MOV.U32 R14, RZ, RZ, R16 ;  /* 0x000000ffff0e7224 */ /* 0x000fe200078e0010 */
[-C--:B------:R-:W-:Y:S01]  /*0ea0*/  ISETP.GE.AND P5, PT, R20, R0.reuse, PT ;  /* 0x000000001400720c */ /* 0x080fe20003fa6270 */
[----:B------:R-:W-:Y:S01]  /*0eb0*/  IMAD.MOV.U32 R15, RZ, RZ, R11 ;  /* 0x000000ffff0f7224 */ /* 0x000fe200078e000b */
[-C--:B------:R-:W-:Y:S01]  /*0ec0*/  ISETP.GE.AND P4, PT, R32, R0.reuse, PT ;  /* 0x000000002000720c */ /* 0x080fe20003f86270 */
[----:B------:R-:W-:Y:S01]  /*0ed0*/  IMAD.X R3, RZ, RZ, R7, P2 ;  /* 0x000000ffff037224 */ /* 0x000fe200010e0607 */
[----:B------:R-:W-:Y:S01]  /*0ee0*/  ISETP.GE.AND P3, PT, R31, R0, PT ;  /* 0x000000001f00720c */ /* 0x000fe20003f66270 */
[----:B------:R-:W-:Y:S01]  /*0ef0*/  IMAD.WIDE.U32 R14, R4, R2, R14 ;  /* 0x00000002040e7225 */ /* 0x000fe200078e000e */
[----:B------:R-:W-:-:S03]  /*0f00*/  ISETP.GE.AND P2, PT, R30, R0, PT ;  /* 0x000000001e00720c */ /* 0x000fc60003f46270 */
[----:B------:R-:W-:-:S04]  /*0f10*/  IMAD R3, R3, R4, RZ ;  /* 0x0000000403037224 */ /* 0x000fc800078e02ff */
[----:B------:R-:W-:Y:S01]  /*0f20*/  IMAD R3, R5, R2, R3 ;  /* 0x0000000205037224 */ /* 0x000fe200078e0203 */
[----:B------:R-:W-:-:S03]  /*0f30*/  LEA R2, P6, R14, R12, 0x1 ;  /* 0x0000000c0e027211 */ /* 0x000fc600078c08ff */
[----:B------:R-:W-:-:S05]  /*0f40*/  IMAD.IADD R3, R15, 0x1, R3 ;  /* 0x000000010f037824 */ /* 0x000fca00078e0203 */
[----:B------:R-:W-:-:S05]  /*0f50*/  LEA.HI.X R3, R14, R13, R3, 0x1, P6 ;  /* 0x0000000d0e037211 */ /* 0x000fca00030f0c03 */
[----:B------:R3:W-:Y:S04]  /*0f60*/  @!P5 ST.E.128 desc[UR4][R2.64], RZ ;  /* 0x000000ff0200d985 */ /* 0x0007e8000c101d04 */
[----:B------:R3:W-:Y:S04]  /*0f70*/  @!P4 ST.E.128 desc[UR4][R2.64+0x80], RZ ;  /* 0x000080ff0200c985 */ /* 0x0007e8000c101d04 */
[----:B------:R3:W-:Y:S04]  /*0f80*/  @!P3 ST.E.128 desc[UR4][R2.64+0x100], RZ ;  /* 0x000100ff0200b985 */ /* 0x0007e8000c101d04 */
[----:B------:R3:W-:Y:S02]  /*0f90*/  @!P2 ST.E.128 desc[UR4][R2.64+0x180], RZ ;  /* 0x000180ff0200a985 */ /* 0x0007e4000c101d04 */
.L_x_2267:
[----:B------:R-:W-:Y:S05]  /*0fa0*/  BSYNC B0 ;  /* 0x0000000000007941 */ /* 0x000fea0003800000 */
.L_x_2266:
[----:B------:R-:W-:Y:S01]  /*0fb0*/  BSSY B0, `(.L_x_2268) ;  /* 0x0000017000007945 */ /* 0x000fe20003800000 */
[----:B------:R-:W-:Y:S01]  /*0fc0*/  ISETP.NE.AND P6, PT, R25, RZ, PT ;  /* 0x000000ff1900720c */ /* 0x000fe20003fc5270 */
[----:B------:R-:W-:Y:S01]  /*0fd0*/  IMAD R28, R126, R28, RZ ;  /* 0x0000001c7e1c7224 */ /* 0x000fe200078e02ff */
[----:B------:R-:W-:Y:S01]  /*0fe0*/  IADD3 R25, R8, 0x60, RZ ;  /* 0x0000006008197810 */ /* 0x000fe20007ffe0ff */
[----:B------:R-:W-:Y:S05]  /*0ff0*/  @P1 BRA `(.L_x_2269) ;  /* 0x0000000000481947 */ /* 0x000fea0003800000 */
[----:B--23--:R-:W-:Y:S01]  /*1000*/  IADD3 R2, P1, R6, 0x40, RZ ;  /* 0x0000004006027810 */ /* 0x00cfe20007f3e0ff */
        /* <DEDUP_REMOVED lines=17> */
.L_x_2269:
[----:B------:R-:W-:Y:S05]  /*1120*/  BSYNC B0 ;  /* 0x0000000000007941 */ /* 0x000fea0003800000 */
.L_x_2268:
[-C--:B------:R-:W-:Y:S01]  /*1130*/  ISETP.GE.AND P1, PT, R25, R21.reuse, PT ;  /* 0x000000151900720c */ /* 0x080fe20003f26270 */
[----:B------:R-:W-:Y:S01]  /*1140*/  BSSY B0, `(.L_x_2270) ;  /* 0x000001a000007945 */ /* 0x000fe20003800000 */
[----:B--234-:R-:W-:Y:S01]  /*1150*/  SEL R2, R28, RZ, !P0 ;  /* 0x000000ff1c027207 */ /* 0x01cfe20004000000 */
[----:B------:R-:W-:Y:S01]  /*1160*/  IMAD R14, R112, R26, RZ ;  /* 0x0000001a700e7224 */ /* 0x000fe200078e02ff */
[-C--:B------:R-:W-:Y:S02]  /*1170*/  ISETP.GE.OR P5, PT, R8, R21.reuse, P6 ;  /* 0x000000150800720c */ /* 0x080fe400037a6670 */
[-C--:B------:R-:W-:Y:S01]  /*1180*/  ISETP.GE.OR P4, PT, R29, R21.reuse, P6 ;  /* 0x000000151d00720c */ /* 0x080fe20003786670 */
[----:B------:R-:W-:Y:S01]  /*1190*/  IMAD R24, R127, R24, R2 ;  /* 0x000000187f187224 */ /* 0x000fe200078e0202 */
[----:B------:R-:W-:-:S05]  /*11a0*/  ISETP.GE.OR P3, PT, R27, R21, P6 ;  /* 0x000000151b00720c */ /* 0x000fca0003766670 */
[----:B------:R-:W-:Y:S08]  /*11b0*/  @P1 BRA `(.L_x_2271) ;  /* 0x0000000000481947 */ /* 0x000ff00003800000 */
[----:B------:R-:W-:Y:S02]  /*11c0*/  IADD3 R2, P0, R6, 0x60, RZ ;  /* 0x0000006006027810 */ /* 0x000fe40007f1e0ff */
[----:B------:R-:W-:-:S03]  /*11d0*/  ISETP.GE.AND P2, PT, R32, R0, PT ;  /* 0x000000002000720c */ /* 0x000fc60003f46270 */
[----:B------:R-:W-:Y:S01]  /*11e0*/  IMAD.X R6, RZ, RZ, R7, P0 ;  /* 0x000000ffff067224 */ /* 0x000fe200000e0607 */
[----:B------:R-:W-:Y:S01]  /*11f0*/  ISETP.GE.AND P0, PT, R20, R0, PT ;  /* 0x000000001400720c */ /* 0x000fe20003f06270 */
[----:B------:R-:W-:Y:S02]  /*1200*/  IMAD.MOV.U32 R7, RZ, RZ, R11 ;  /* 0x000000ffff077224 */ /* 0x000fe400078e000b */
[----:B------:R-:W-:Y:S02]  /*1210*/  IMAD R3, R6, R4, RZ ;  /* 0x0000000406037224 */ /* 0x000fe400078e02ff */
[----:B------:R-:W-:-:S04]  /*1220*/  IMAD.MOV.U32 R6, RZ, RZ, R16 ;  /* 0x000000ffff067224 */ /* 0x000fc800078e0010 */
[----:B------:R-:W-:-:S04]  /*1230*/  IMAD.WIDE.U32 R6, R4, R2, R6 ;  /* 0x0000000204067225 */ /* 0x000fc800078e0006 */
[----:B------:R-:W-:Y:S01]  /*1240*/  IMAD R4, R5, R2, R3 ;  /* 0x0000000205047224 */ /* 0x000fe200078e0203 */
[----:B------:R-:W-:-:S03]  /*1250*/  LEA R2, P1, R6, R12, 0x1 ;  /* 0x0000000c06027211 */ /* 0x000fc600078208ff */
[----:B------:R-:W-:-:S05]  /*1260*/  IMAD.IADD R4, R7, 0x1, R4 ;  /* 0x0000000107047824 */ /* 0x000fca00078e0204 */
[----:B------:R-:W-:Y:S02]  /*1270*/  LEA.HI.X R3, R6, R13, R4, 0x1, P1 ;  /* 0x0000000d06037211 */ /* 0x000fe400008f0c04 */
[----:B------:R-:W-:-:S03]  /*1280*/  ISETP.GE.AND P1, PT, R31, R0, PT ;  /* 0x000000001f00720c */ /* 0x000fc60003f26270 */
[----:B------:R2:W-:Y:S01]  /*1290*/  @!P0 ST.E.128 desc[UR4][R2.64], RZ ;  /* 0x000000ff02008985 */ /* 0x0005e2000c101d04 */
[----:B------:R-:W-:-:S03]  /*12a0*/  ISETP.GE.AND P0, PT, R30, R0, PT ;  /* 0x000000001e00720c */ /* 0x000fc60003f06270 */
[----:B------:R2:W-:Y:S06]  /*12b0*/  @!P2 ST.E.128 desc[UR4][R2.64+0x80], RZ ;  /* 0x000080ff0200a985 */ /* 0x0005ec000c101d04 */
[----:B------:R2:W-:Y:S04]  /*12c0*/  @!P1 ST.E.128 desc[UR4][R2.64+0x100], RZ ;  /* 0x000100ff02009985 */ /* 0x0005e8000c101d04 */
[----:B------:R2:W-:Y:S02]  /*12d0*/  @!P0 ST.E.128 desc[UR4][R2.64+0x180], RZ ;  /* 0x000180ff02008985 */ /* 0x0005e4000c101d04 */
.L_x_2271:
[----:B------:R-:W-:Y:S05]  /*12e0*/  BSYNC B0 ;  /* 0x0000000000007941 */ /* 0x000fea0003800000 */
.L_x_2270:
[----:B------:R-:W-:Y:S01]  /*12f0*/  IADD3 R9, P1, P0, R14, R22, R24 ;  /* 0x000000160e097210 */ /* 0x000fe2000783e018 */
[-C--:B------:R-:W-:Y:S01]  /*1300*/  @!P5 IMAD R0, R8, R26.reuse, RZ ;  /* 0x0000001a0800d224 */ /* 0x080fe200078e02ff */
[----:B--2---:R-:W-:Y:S01]  /*1310*/  SHF.R.S32.HI R2, RZ, 0x1f, R14 ;  /* 0x0000001fff027819 */ /* 0x004fe2000001140e */
[-C--:B------:R-:W-:Y:S01]  /*1320*/  @!P4 IMAD R3, R29, R26.reuse, RZ ;  /* 0x0000001a1d03c224 */ /* 0x080fe200078e02ff */
[----:B------:R-:W-:Y:S01]  /*1330*/  SHF.R.S32.HI R22, RZ, 0x1f, R24 ;  /* 0x0000001fff167819 */ /* 0x000fe20000011418 */
[----:B------:R-:W-:Y:S01]  /*1340*/  @!P3 IMAD R5, R27, R26, RZ ;  /* 0x0000001a1b05b224 */ /* 0x000fe200078e02ff */
[----:B------:R-:W-:Y:S02]  /*1350*/  ISETP.GE.OR P6, PT, R25, R21, P6 ;  /* 0x000000151900720c */ /* 0x000fe400037c6670 */
[----:B------:R-:W-:Y:S02]  /*1360*/  IADD3.X R22, R2, R23, R22, P1, P0 ;  /* 0x0000001702167210 */ /* 0x000fe40000fe0416 */
[----:B------:R-:W-:-:S02]  /*1370*/  @!P5 IADD3 R2, P0, R0, R9, RZ ;  /* 0x000000090002d210 */ /* 0x000fc40007f1e0ff */
[-C--:B------:R-:W-:Y:S02]  /*1380*/  @!P4 IADD3 R8, P1, R3, R9.reuse, RZ ;  /* 0x000000090308c210 */ /* 0x080fe40007f3e0ff */
[----:B------:R-:W-:Y:S02]  /*1390*/  @!P5 LEA.HI.X.SX32 R4, R0, R22, 0x1, P0 ;  /* 0x000000160004d211 */ /* 0x000fe400000f0eff */
[C---:B------:R-:W-:Y:S02]  /*13a0*/  @!P5 LEA R6, P2, R2.reuse, R18, 0x2 ;  /* 0x000000120206d211 */ /* 0x040fe400078410ff */
[----:B------:R-:W-:Y:S02]  /*13b0*/  @!P3 IADD3 R0, P0, R5, R9, RZ ;  /* 0x000000090500b210 */ /* 0x000fe40007f1e0ff */
[----:B------:R-:W-:Y:S02]  /*13c0*/  @!P4 LEA.HI.X.SX32 R10, R3, R22, 0x1, P1 ;  /* 0x00000016030ac211 */ /* 0x000fe400008f0eff */
[----:B------:R-:W-:-:S02]  /*13d0*/  @!P5 LEA.HI.X R7, R2, R19, R4, 0x2, P2 ;  /* 0x000000130207d211 */ /* 0x000fc400010f1404 */
[----:B------:R-:W-:Y:S02]  /*13e0*/  @!P4 LEA R4, P1, R8, R18, 0x2 ;  /* 0x000000120804c211 */ /* 0x000fe400078210ff */
[----:B------:R-:W-:Y:S02]  /*13f0*/  @!P3 LEA.HI.X.SX32 R3, R5, R22, 0x1, P0 ;  /* 0x000000160503b211 */ /* 0x000fe400000f0eff */
[----:B------:R-:W-:Y:S02]  /*1400*/  @!P3 LEA R2, P0, R0, R18, 0x2 ;  /* 0x000000120002b211 */ /* 0x000fe400078010ff */
[-C--:B------:R-:W-:Y:S01]  /*1410*/  @!P4 LEA.HI.X R5, R8, R19.reuse, R10, 0x2, P1 ;  /* 0x000000130805c211 */ /* 0x080fe200008f140a */
[----:B------:R-:W-:Y:S01]  /*1420*/  @!P5 IMAD.MOV.U32 R10, RZ, RZ, 0x7f800000 ;  /* 0x7f800000ff0ad424 */ /* 0x000fe200078e00ff */
[----:B------:R-:W-:Y:S01]  /*1430*/  @!P3 LEA.HI.X R3, R0, R19, R3, 0x2, P0 ;  /* 0x000000130003b211 */ /* 0x000fe200000f1403 */
[----:B------:R-:W-:Y:S02]  /*1440*/  @!P4 IMAD.MOV.U32 R8, RZ, RZ, 0x7f800000 ;  /* 0x7f800000ff08c424 */ /* 0x000fe400078e00ff */
[----:B------:R-:W-:Y:S01]  /*1450*/  @!P3 IMAD.MOV.U32 R0, RZ, RZ, 0x7f800000 ;  /* 0x7f800000ff00b424 */ /* 0x000fe200078e00ff */
[----:B------:R-:W-:Y:S04]  /*1460*/  @!P5 ST.E desc[UR4][R6.64], R10 ;  /* 0x0000000a0600d985 */ /* 0x000fe8000c101904 */
[----:B------:R-:W-:Y:S04]  /*1470*/  @!P4 ST.E desc[UR4][R4.64], R8 ;  /* 0x000000080400c985 */ /* 0x000fe8000c101904 */
[----:B------:R2:W-:Y:S02]  /*1480*/  @!P3 ST.E desc[UR4][R2.64], R0 ;  /* 0x000000000200b985 */ /* 0x0005e4000c101904 */
[----:B--2---:R-:W-:-:S02]  /*1490*/  IMAD.MOV.U32 R2, RZ, RZ, R34 ;  /* 0x000000ffff027224 */ /* 0x004fc400078e0022 */
[----:B------:R-:W-:-:S04]  /*14a0*/  IMAD.MOV.U32 R3, RZ, RZ, 0x0 ;  /* 0x00000000ff037424 */ /* 0x000fc800078e00ff */
[----:B-1----:R-:W-:Y:S05]  /*14b0*/  @P6 RET.REL.NODEC R2 `(_ZN5flash16flash_fwd_kernelI23Flash_fwd_kernel_traitsILi256ELi128ELi64ELi8ELb0ELb0EN7cutlass6half_tE19Flash_kernel_traitsILi256ELi128ELi64ELi8ES3_EELb1ELb0ELb1ELb1ELb0ELb0ELb0ELb1EEEvNS_16Flash_fwd_paramsE) ;  /* 0xffffffe802d06950 */ /* 0x002fea0003c3ffff */
[----:B------:R-:W-:-:S05]  /*14c0*/  IMAD R0, R25, R26, RZ ;  /* 0x0000001a19007224 */ /* 0x000fca00078e02ff */
[----:B------:R-:W-:-:S04]  /*14d0*/  IADD3 R3, P0, R0, R9, RZ ;  /* 0x0000000900037210 */ /* 0x000fc80007f1e0ff */
[----:B------:R-:W-:Y:S02]  /*14e0*/  LEA.HI.X.SX32 R0, R0, R22, 0x1, P0 ;  /* 0x0000001600007211 */ /* 0x000fe400000f0eff */
[----:B------:R-:W-:-:S04]  /*14f0*/  LEA R2, P0, R3, R18, 0x2 ;  /* 0x0000001203027211 */ /* 0x000fc800078010ff */
[----:B------:R-:W-:Y:S01]  /*1500*/  LEA.HI.X R3, R3, R19, R0, 0x2, P0 ;  /* 0x0000001303037211 */ /* 0x000fe200000f1400 */
[----:B------:R-:W-:-:S05]  /*1510*/  IMAD.MOV.U32 R0, RZ, RZ, 0x7f800000 ;  /* 0x7f800000ff007424 */ /* 0x000fca00078e00ff */
[----:B------:R1:W-:Y:S02]  /*1520*/  ST.E desc[UR4][R2.64], R0 ;  /* 0x0000000002007985 */ /* 0x0003e4000c101904 */
[----:B-1----:R-:W-:Y:S02]  /*1530*/  IMAD.MOV.U32 R2, RZ, RZ, R34 ;  /* 0x000000ffff027224 */ /* 0x002fe400078e0022 */
[----:B------:R-:W-:-:S04]  /*1540*/  IMAD.MOV.U32 R3, RZ, RZ, 0x0 ;  /* 0x00000000ff037424 */ /* 0x000fc800078e00ff */
[----:B------:R-:W-:Y:S05]  /*1550*/  RET.REL.NODEC R2 `(_ZN5flash16flash_fwd_kernelI23Flash_fwd_kernel_traitsILi256ELi128ELi64ELi8ELb0ELb0EN7cutlass6half_tE19Flash_kernel_traitsILi256ELi128ELi64ELi8ES3_EELb1ELb0ELb1ELb1ELb0ELb0ELb0ELb1EEEvNS_16Flash_fwd_paramsE) ;  /* 0xffffffe802a87950 */ /* 0x000fea0003c3ffff */
.L_x_2257:
[----:B------:R-:W2:Y:S01]  /*1560*/  LD.E R13, desc[UR4][R168.64+0x68] ;  /* 0x00006804a80d7980 */ /* 0x000ea2000c101900 */
[----:B------:R-:W-:-:S03]  /*1570*/  ISETP.NE.AND P1, PT, R27, -0x1, PT ;  /* 0xffffffff1b00780c */ /* 0x000fc60003f25270 */
[----:B------:R-:W3:Y:S01]  /*1580*/  LD.E.64 R234, desc[UR4][R168.64+0x38] ;  /* 0x00003804a8ea7980 */ /* 0x000ee2000c101b00 */
[----:B------:R-:W-:-:S03]  /*1590*/  ISETP.NE.AND P0, PT, R33, -0x1, PT ;  /* 0xffffffff2100780c */ /* 0x000fc60003f05270 */
[----:B------:R-:W4:Y:S04]  /*15a0*/  LD.E.64 R8, desc[UR4][R168.64+0x30] ;  /* 0x00003004a8087980 */ /* 0x000f28000c101b00 */
[----:B------:R-:W4:Y:S04]  /*15b0*/  LD.E.64 R18, desc[UR4][R168.64+0x48] ;  /* 0x00004804a8127980 */ /* 0x000f28000c101b00 */
[----:B------:R-:W4:Y:S04]  /*15c0*/  @!P1 LD.E.64 R6, desc[UR4][R168.64+0x20] ;  /* 0x00002004a8069980 */ /* 0x000f28000c101b00 */
[----:B------:R-:W4:Y:S01]  /*15d0*/  @!P0 LD.E.64 R10, desc[UR4][R168.64+0x18] ;  /* 0x00001804a80a8980 */ /* 0x000f22000c101b00 */
[----:B------:R-:W-:-:S02]  /*15e0*/  LEA.HI R5, R28, R107, RZ, 0x3 ;  /* 0x0000006b1c057211 */ /* 0x000fc400078f18ff */
[----:B------:R-:W-:Y:S01]  /*15f0*/  IABS R20, R127 ;  /* 0x0000007f00147213 */ /* 0x000fe20000000000 */
[----:B------:R1:W5:Y:S01]  /*1600*/  LD.E.64 R24, desc[UR4][R168.64+0x50] ;  /* 0x00005004a8187980 */ /* 0x000362000c101b00 */
[----:B------:R-:W-:Y:S02]  /*1610*/  SHF.R.S32.HI R38, RZ, 0x3, R5 ;  /* 0x00000003ff267819 */ /* 0x000fe40000011405 */
[----:B------:R-:W-:Y:S01]  /*1620*/  LOP3.LUT R5, R5, 0xfffffff8, RZ, 0xc0, !PT ;  /* 0xfffffff805057812 */ /* 0x000fe200078ec0ff */
[----:B------:R1:W5:Y:S04]  /*1630*/  LD.E R104, desc[UR4][R168.64+0x60] ;  /* 0x00006004a8687980 */ /* 0x000368000c101900 */
[----:B------:R-:W-:Y:S01]  /*1640*/  IMAD.IADD R34, R107, 0x1, -R5 ;  /* 0x000000016b227824 */ /* 0x000fe200078e0a05 */
[----:B------:R-:W-:Y:S01]  /*1650*/  LEA.HI R15, R28, R107, RZ, 0x6 ;  /* 0x0000006b1c0f7211 */ /* 0x000fe200078f30ff */
[----:B------:R1:W5:Y:S03]  /*1660*/  LD.E R106, desc[UR4][R168.64+0xc4] ;  /* 0x0000c404a86a7980 */ /* 0x000366000c101900 */
[----:B------:R-:W-:-:S02]  /*1670*/  SHF.L.U32 R244, R34, 0x3, RZ ;  /* 0x0000000322f47819 */ /* 0x000fc400000006ff */
[----:B------:R-:W-:Y:S01]  /*1680*/  IADD3 R22, -R112, R125, RZ ;  /* 0x0000007d70167210 */ /* 0x000fe20007ffe1ff */
[----:B------:R-:W-:Y:S01]  /*1690*/  IMAD.SHL.U32 R15, R15, 0x8, RZ ;  /* 0x000000080f0f7824 */ /* 0x000fe200078e00ff */
[----:B------:R-:W-:Y:S01]  /*16a0*/  SHF.R.S32.HI R36, RZ, 0x1f, R244 ;  /* 0x0000001fff247819 */ /* 0x000fe200000114f4 */
[----:B------:R1:W5:Y:S01]  /*16b0*/  LD.E R119, desc[UR4][R168.64+0xc8] ;  /* 0x0000c804a8777980 */ /* 0x000362000c101900 */
[----:B------:R-:W-:-:S03]  /*16c0*/  SHF.R.S32.HI R29, RZ, 0x1f, R127 ;  /* 0x0000001fff1d7819 */ /* 0x000fc6000001147f */
[----:B------:R1:W5:Y:S04]  /*16d0*/  LD.E R229, desc[UR4][R168.64+0xc0] ;  /* 0x0000c004a8e57980 */ /* 0x000368000c101900 */
[----:B------:R1:W5:Y:S04]  /*16e0*/  LD.E.64 R236, desc[UR4][R168.64+0x40] ;  /* 0x00004004a8ec7980 */ /* 0x000368000c101b00 */
[----:B------:R1:W5:Y:S04]  /*16f0*/  LD.E.64 R246, desc[UR4][R168.64+0x8] ;  /* 0x00000804a8f67980 */ /* 0x000368000c101b00 */
[----:B------:R1:W5:Y:S04]  /*1700*/  LD.E.64 R248, desc[UR4][R168.64+0x10] ;  /* 0x00001004a8f87980 */ /* 0x000368000c101b00 */
[----:B------:R1:W5:Y:S04]  /*1710*/  LD.E.64 R102, desc[UR4][R168.64+0x98] ;  /* 0x00009804a8667980 */ /* 0x000368000c101b00 */
[----:B------:R1:W5:Y:S01]  /*1720*/  @!P1 LD.E.64 R30, desc[UR4][R168.64+0x28] ;  /* 0x00002804a81e9980 */ /* 0x000362000c101b00 */
[----:B--2---:R-:W-:-:S04]  /*1730*/  IABS R4, R13 ;  /* 0x0000000d00047213 */ /* 0x004fc80000000000 */
[----:B------:R-:W2:Y:S08]  /*1740*/  I2F.RP R2, R4 ;  /* 0x0000000400027306 */ /* 0x000eb00000209400 */
[----:B--2---:R-:W2:Y:S02]  /*1750*/  MUFU.RCP R2, R2 ;  /* 0x0000000200027308 */ /* 0x004ea40000001000 */
[----:B--2---:R-:W-:-:S06]  /*1760*/  VIADD R2, R2, 0xffffffe ;  /* 0x0ffffffe02027836 */ /* 0x004fcc0000000000 */
[----:B------:R-:W2:Y:S01]  /*1770*/  F2I.FTZ.U32.TRUNC.NTZ R3, R2 ;  /* 0x0000000200037305 */ /* 0x000ea2000021f000 */
[----:B------:R-:W-:Y:S01]  /*1780*/  IABS R5, R13 ;  /* 0x0000000d00057213 */ /* 0x000fe20000000000 */
[----:B--2---:R-:W-:Y:S01]  /*1790*/  IMAD.MOV R0, RZ, RZ, -R3 ;  /* 0x000000ffff007224 */ /* 0x004fe200078e0a03 */
[----:B------:R-:W-:-:S03]  /*17a0*/  MOV R2, RZ ;  /* 0x000000ff00027202 */ /* 0x000fc60000000f00 */
[----:B------:R-:W-:-:S04]  /*17b0*/  IMAD R0, R0, R4, RZ ;  /* 0x0000000400007224 */ /* 0x000fc800078e02ff */
[----:B------:R-:W-:-:S04]  /*17c0*/  IMAD.HI.U32 R14, R3, R0, R2 ;  /* 0x00000000030e7227 */ /* 0x000fc800078e0002 */
[----:B------:R-:W-:-:S05]  /*17d0*/  IMAD.SHL.U32 R0, R38, 0x40, RZ ;  /* 0x0000004026007824 */ /* 0x000fca00078e00ff */
[----:B------:R-:W-:Y:S01]  /*17e0*/  LOP3.LUT R2, R0, 0x1c0, RZ, 0xc0, !PT ;  /* 0x000001c000027812 */ /* 0x000fe200078ec0ff */
[----:B------:R-:W-:-:S04]  /*17f0*/  IMAD.MOV R0, RZ, RZ, -R5 ;  /* 0x000000ffff007224 */ /* 0x000fc800078e0a05 */
[----:B------:R-:W-:Y:S02]  /*1800*/  IMAD.MOV.U32 R12, RZ, RZ, R0 ;  /* 0x000000ffff0c7224 */ /* 0x000fe400078e0000 */
[----:B------:R-:W-:Y:S01]  /*1810*/  IMAD.HI.U32 R0, R14, R20, RZ ;  /* 0x000000140e007227 */ /* 0x000fe200078e00ff */
[----:B------:R-:W-:Y:S02]  /*1820*/  @!P1 SHF.R.S32.HI R3, RZ, 0x1f, R23 ;  /* 0x0000001fff039819 */ /* 0x000fe40000011417 */
[----:B------:R-:W-:Y:S01]  /*1830*/  LOP3.LUT R5, R2, 0x38, R244, 0xf8, !PT ;  /* 0x0000003802057812 */ /* 0x000fe200078ef8f4 */
[----:B------:R-:W-:Y:S01]  /*1840*/  IMAD R12, R0, R12, R20 ;  /* 0x0000000c000c7224 */ /* 0x000fe200078e0214 */
[----:B------:R-:W-:Y:S01]  /*1850*/  SHF.R.U32.HI R17, RZ, 0x3, R2 ;  /* 0x00000003ff117819 */ /* 0x000fe20000011602 */
[----:B---3--:R-:W-:Y:S02]  /*1860*/  @!P1 IMAD R2, R235, R23, RZ ;  /* 0x00000017eb029224 */ /* 0x008fe400078e02ff */
[----:B------:R-:W-:Y:S01]  /*1870*/  VIADD R14, R38, 0x40 ;  /* 0x00000040260e7836 */ /* 0x000fe20000000000 */
[----:B------:R-:W-:Y:S01]  /*1880*/  ISETP.GT.U32.AND P5, PT, R4, R12, PT ;  /* 0x0000000c0400720c */ /* 0x000fe20003fa4070 */
[----:B------:R-:W-:-:S02]  /*1890*/  @!P1 IMAD R16, R234, R3, R2 ;  /* 0x00000003ea109224 */ /* 0x000fc400078e0202 */
[----:B------:R-:W-:Y:S01]  /*18a0*/  @!P1 IMAD.WIDE.U32 R2, R234, R23, RZ ;  /* 0x00000017ea029225 */ /* 0x000fe200078e00ff */
[----:B------:R-:W-:Y:S02]  /*18b0*/  ISETP.GE.AND P3, PT, R14, R22, PT ;  /* 0x000000160e00720c */ /* 0x000fe40003f66270 */
[----:B------:R-:W-:Y:S01]  /*18c0*/  @P1 IADD3 R14, R23, R27, RZ ;  /* 0x0000001b170e1210 */ /* 0x000fe20007ffe0ff */
[----:B------:R-:W-:Y:S01]  /*18d0*/  @!P1 IMAD.IADD R3, R3, 0x1, R16 ;  /* 0x0000000103039824 */ /* 0x000fe200078e0210 */
[----:B------:R-:W-:Y:S01]  /*18e0*/  LOP3.LUT R17, R5, R17, RZ, 0x3c, !PT ;  /* 0x0000001105117212 */ /* 0x000fe200078e3cff */
[----:B----4-:R-:W-:Y:S01]  /*18f0*/  @!P1 IMAD R7, R7, R126, RZ ;  /* 0x0000007e07079224 */ /* 0x010fe200078e02ff */
[----:B------:R-:W-:Y:S01]  /*1900*/  @!P1 SHF.R.S32.HI R16, RZ, 0x1f, R126 ;  /* 0x0000001fff109819 */ /* 0x000fe2000001147e */
[-C--:B------:R-:W-:Y:S01]  /*1910*/  @P1 IMAD R20, R235, R14.reuse, RZ ;  /* 0x0000000eeb141224 */ /* 0x080fe200078e02ff */
[----:B------:R-:W-:Y:S01]  /*1920*/  LOP3.LUT R224, R17, 0xfffffe00, R15, 0xf8, !PT ;  /* 0xfffffe0011e07812 */ /* 0x000fe200078ef80f */
[----:B------:R-:W-:-:S04]  /*1930*/  @P1 IMAD.WIDE.U32 R14, R234, R14, RZ ;  /* 0x0000000eea0e1225 */ /* 0x000fc800078e00ff */
[----:B------:R-:W-:Y:S02]  /*1940*/  @!P1 IMAD R7, R6, R16, R7 ;  /* 0x0000001006079224 */ /* 0x000fe400078e0207 */
[----:B------:R-:W-:Y:S01]  /*1950*/  @!P1 IMAD.WIDE.U32 R16, R126, R6, R2 ;  /* 0x000000067e109225 */ /* 0x000fe200078e0002 */
[----:B------:R-:W-:-:S03]  /*1960*/  @P1 IADD3 R35, R15, R20, RZ ;  /* 0x000000140f231210 */ /* 0x000fc60007ffe0ff */
[----:B------:R-:W-:Y:S02]  /*1970*/  @!P5 IMAD.IADD R12, R12, 0x1, -R4 ;  /* 0x000000010c0cd824 */ /* 0x000fe400078e0a04 */
[----:B------:R-:W-:Y:S01]  /*1980*/  @!P1 IMAD.IADD R35, R17, 0x1, R7 ;  /* 0x0000000111239824 */ /* 0x000fe200078e0207 */
[----:B------:R-:W-:Y:S01]  /*1990*/  @!P0 SHF.R.S32.HI R7, RZ, 0x1f, R126 ;  /* 0x0000001fff078819 */ /* 0x000fe2000001147e */
[----:B------:R-:W-:Y:S01]  /*19a0*/  @!P0 IMAD R6, R11, R126, RZ ;  /* 0x0000007e0b068224 */ /* 0x000fe200078e02ff */
[----:B------:R-:W-:Y:S02]  /*19b0*/  ISETP.GE.U32.AND P2, PT, R12, R4, PT ;  /* 0x000000040c00720c */ /* 0x000fe40003f46070 */
[----:B------:R-:W-:Y:S01]  /*19c0*/  LOP3.LUT R2, R127, R13, RZ, 0x3c, !PT ;  /* 0x0000000d7f027212 */ /* 0x000fe200078e3cff */
[C---:B------:R-:W-:Y:S02]  /*19d0*/  @!P0 IMAD R6, R10.reuse, R7, R6 ;  /* 0x000000070a068224 */ /* 0x040fe400078e0206 */
[----:B------:R-:W-:Y:S01]  /*19e0*/  @!P0 IMAD.WIDE.U32 R10, R10, R126, RZ ;  /* 0x0000007e0a0a8225 */ /* 0x000fe200078e00ff */
[----:B------:R-:W-:-:S02]  /*19f0*/  ISETP.GE.AND P4, PT, R2, RZ, PT ;  /* 0x000000ff0200720c */ /* 0x000fc40003f86270 */
[----:B------:R-:W-:Y:S01]  /*1a00*/  @!P5 IADD3 R0, R0, 0x1, RZ ;  /* 0x000000010000d810 */ /* 0x000fe20007ffe0ff */
[----:B------:R-:W-:Y:S01]  /*1a10*/  @P0 IMAD.WIDE.U32 R2, R8, R33, RZ ;  /* 0x0000002108020225 */ /* 0x000fe200078e00ff */
[----:B------:R-:W-:-:S03]  /*1a20*/  @!P0 MOV R2, R10 ;  /* 0x0000000a00028202 */ /* 0x000fc60000000f00 */
[----:B------:R-:W-:Y:S02]  /*1a30*/  @P0 IMAD R4, R9, R33, RZ ;  /* 0x0000002109040224 */ /* 0x000fe400078e02ff */
[----:B------:R-:W-:Y:S01]  /*1a40*/  @P2 VIADD R0, R0, 0x1 ;  /* 0x0000000100002836 */ /* 0x000fe20000000000 */
[----:B------:R1:W5:Y:S01]  /*1a50*/  LD.E.64 R32, desc[UR4][R168.64+0x58] ;  /* 0x00005804a8207980 */ /* 0x000362000c101b00 */
[----:B------:R-:W-:Y:S01]  /*1a60*/  @P0 IMAD.IADD R3, R3, 0x1, R4 ;  /* 0x0000000103030824 */ /* 0x000fe200078e0204 */
[----:B------:R-:W-:Y:S01]  /*1a70*/  IADD3 R2, P2, R244, R2, RZ ;  /* 0x00000002f4027210 */ /* 0x000fe20007f5e0ff */
[----:B------:R-:W-:Y:S02]  /*1a80*/  @!P0 IMAD.IADD R3, R11, 0x1, R6 ;  /* 0x000000010b038824 */ /* 0x000fe400078e0206 */
[----:B------:R-:W-:-:S03]  /*1a90*/  IMAD R12, R19, R127, RZ ;  /* 0x0000007f130c7224 */ /* 0x000fc600078e02ff */
[----:B------:R-:W-:Y:S01]  /*1aa0*/  IADD3.X R3, R36, R3, RZ, P2, !PT ;  /* 0x0000000324037210 */ /* 0x000fe200017fe4ff */
[----:B------:R-:W-:Y:S02]  /*1ab0*/  IMAD R12, R18, R29, R12 ;  /* 0x0000001d120c7224 */ /* 0x000fe400078e020c */
[----:B------:R-:W-:-:S03]  /*1ac0*/  IMAD.WIDE.U32 R18, R127, R18, R2 ;  /* 0x000000127f127225 */ /* 0x000fc600078e0002 */
[----:B------:R1:W5:Y:S01]  /*1ad0*/  LD.E.64 R2, desc[UR4][R168.64] ;  /* 0x00000004a8027980 */ /* 0x000362000c101b00 */
[----:B------:R-:W2:Y:S01]  /*1ae0*/  S2R R21, SR_CgaCtaId ;  /* 0x0000000000157919 */ /* 0x000ea20000008800 */
[----:B------:R-:W-:Y:S01]  /*1af0*/  @P1 IMAD.MOV.U32 R37, RZ, RZ, R14 ;  /* 0x000000ffff251224 */ /* 0x000fe200078e000e */
[----:B------:R-:W-:Y:S01]  /*1b00*/  SHF.R.S32.HI R39, RZ, 0x1f, R38 ;  /* 0x0000001fff277819 */ /* 0x000fe20000011426 */
[----:B------:R-:W-:Y:S01]  /*1b10*/  @!P1 IMAD.MOV.U32 R37, RZ, RZ, R16 ;  /* 0x000000ffff259224 */ /* 0x000fe200078e0010 */
[----:B------:R1:W-:Y:S01]  /*1b20*/  STL [R1+0x8c], R244 ;  /* 0x00008cf401007387 */ /* 0x0003e20000100800 */
[C---:B------:R-:W-:Y:S01]  /*1b30*/  VIADD R117, R244.reuse, 0x40 ;  /* 0x00000040f4757836 */ /* 0x040fe20000000000 */
[----:B------:R-:W-:Y:S01]  /*1b40*/  IADD3 R116, R244, 0x80, RZ ;  /* 0x00000080f4747810 */ /* 0x000fe20007ffe0ff */
[----:B------:R-:W-:Y:S01]  /*1b50*/  IMAD.WIDE R40, R124, 0x80, R38 ;  /* 0x000000807c287825 */ /* 0x000fe200078e0226 */
[----:B------:R1:W-:Y:S03]  /*1b60*/  STL [R1+0x148], R35 ;  /* 0x0001482301007387 */ /* 0x0003e60000100800 */
[----:B------:R-:W-:Y:S01]  /*1b70*/  VIADD R113, R244, 0xc0 ;  /* 0x000000c0f4717836 */ /* 0x000fe20000000000 */
[----:B------:R1:W-:Y:S04]  /*1b80*/  STL [R1+0x144], R37 ;  /* 0x0001442501007387 */ /* 0x0003e80000100800 */
[----:B------:R1:W-:Y:S04]  /*1b90*/  STL.64 [R1+0x90], R38 ;  /* 0x0000902601007387 */ /* 0x0003e80000100a00 */
[----:B------:R1:W-:Y:S04]  /*1ba0*/  STL [R1+0xac], R117 ;  /* 0x0000ac7501007387 */ /* 0x0003e80000100800 */
[----:B------:R1:W-:Y:S04]  /*1bb0*/  STL [R1+0xa8], R116 ;  /* 0x0000a87401007387 */ /* 0x0003e80000100800 */
[----:B------:R1:W-:Y:S04]  /*1bc0*/  STL.64 [R1+0x120], R40 ;  /* 0x0001202801007387 */ /* 0x0003e80000100a00 */
[----:B------:R1:W-:Y:S01]  /*1bd0*/  STL [R1+0xb0], R113 ;  /* 0x0000b07101007387 */ /* 0x0003e20000100800 */
[----:B------:R-:W-:-:S02]  /*1be0*/  ISETP.GE.AND P2, PT, R38, R22, PT ;  /* 0x000000162600720c */ /* 0x000fc40003f46270 */
[----:B------:R-:W-:Y:S01]  /*1bf0*/  ISETP.NE.AND P5, PT, R13, RZ, PT ;  /* 0x000000ff0d00720c */ /* 0x000fe20003fa5270 */
[--C-:B------:R-:W-:Y:S01]  /*1c00*/  @P0 IMAD.MOV.U32 R7, RZ, RZ, R9.reuse ;  /* 0x000000ffff070224 */ /* 0x100fe200078e0009 */
[----:B------:R-:W-:Y:S01]  /*1c10*/  MOV R5, 0x400 ;  /* 0x0000040000057802 */ /* 0x000fe20000000f00 */
[----:B------:R-:W-:Y:S01]  /*1c20*/  IMAD.MOV.U32 R26, RZ, RZ, R0 ;  /* 0x000000ffff1a7224 */ /* 0x000fe200078e0000 */
[-C--:B------:R-:W-:Y:S01]  /*1c30*/  @P0 MOV R6, R8.reuse ;  /* 0x0000000800060202 */ /* 0x080fe20000000f00 */
[----:B------:R-:W-:Y:S01]  /*1c40*/  @!P0 IMAD.MOV.U32 R7, RZ, RZ, R9 ;  /* 0x000000ffff078224 */ /* 0x000fe200078e0009 */
[----:B------:R-:W-:Y:S02]  /*1c50*/  @!P0 MOV R6, R8 ;  /* 0x0000000800068202 */ /* 0x000fe40000000f00 */
[----:B------:R-:W-:Y:S01]  /*1c60*/  IADD3 R20, P0, R244, R37, RZ ;  /* 0x00000025f4147210 */ /* 0x000fe20007f1e0ff */
[----:B------:R-:W-:Y:S01]  /*1c70*/  BSSY B0, `(.L_x_2272) ;  /* 0x000002f000007945 */ /* 0x000fe20003800000 */
[----:B--2---:R-:W-:Y:S01]  /*1c80*/  LEA R5, R21, R5, 0x18 ;  /* 0x0000000515057211 */ /* 0x004fe200078ec0ff */
[----:B------:R-:W-:Y:S01]  /*1c90*/  @!P4 IMAD.MOV R26, RZ, RZ, -R26 ;  /* 0x000000ffff1ac224 */ /* 0x000fe200078e0a1a */
[----:B------:R-:W-:Y:S01]  /*1ca0*/  IADD3 R4, R38, 0x60, RZ ;  /* 0x0000006026047810 */ /* 0x000fe20007ffe0ff */
[----:B------:R-:W-:Y:S01]  /*1cb0*/  IMAD.X R21, R36, 0x1, R35, P0 ;  /* 0x0000000124157824 */ /* 0x000fe200000e0623 */
[----:B------:R-:W-:-:S02]  /*1cc0*/  @!P5 LOP3.LUT R26, RZ, R13, RZ, 0x33, !PT ;  /* 0x0000000dff1ad212 */ /* 0x000fc400078e33ff */
[----:B------:R-:W-:Y:S02]  /*1cd0*/  LEA R224, R224, R5, 0x1 ;  /* 0x00000005e0e07211 */ /* 0x000fe400078e08ff */
[----:B------:R-:W-:Y:S01]  /*1ce0*/  IADD3 R13, R19, R12, RZ ;  /* 0x0000000c130d7210 */ /* 0x000fe20007ffe0ff */
[----:B------:R-:W-:Y:S06]  /*1cf0*/  @P2 BRA `(.L_x_2273) ;  /* 0x0000000000982947 */ /* 0x000fec0003800000 */
[-C--:B-----5:R-:W-:Y:S01]  /*1d00*/  ISETP.GE.AND P5, PT, R117, R229.reuse, PT ;  /* 0x000000e57500720c */ /* 0x0a0fe20003fa6270 */
[-C--:B------:R-:W-:Y:S01]  /*1d10*/  IMAD R0, R41, R6.reuse, RZ ;  /* 0x0000000629007224 */ /* 0x080fe200078e02ff */
[-C--:B------:R-:W-:Y:S01]  /*1d20*/  ISETP.GE.AND P6, PT, R244, R229.reuse, PT ;  /* 0x000000e5f400720c */ /* 0x080fe20003fc6270 */
[----:B------:R-:W-:Y:S01]  /*1d30*/  IMAD.MOV.U32 R12, RZ, RZ, R18 ;  /* 0x000000ffff0c7224 */ /* 0x000fe200078e0012 */
[----:B------:R-:W-:Y:S01]  /*1d40*/  ISETP.GE.AND P4, PT, R116, R229, PT ;  /* 0x000000e57400720c */ /* 0x000fe20003f86270 */
[C---:B------:R-:W-:Y:S02]  /*1d50*/  IMAD R0, R40.reuse, R7, R0 ;  /* 0x0000000728007224 */ /* 0x040fe400078e0200 */
[----:B------:R-:W-:-:S04]  /*1d60*/  IMAD.WIDE.U32 R10, R40, R6, R12 ;  /* 0x00000006280a7225 */ /* 0x000fc800078e000c */
[----:B------:R-:W-:Y:S02]  /*1d70*/  IMAD.IADD R0, R11, 0x1, R0 ;  /* 0x000000010b007824 */ /* 0x000fe400078e0200 */
[CC--:B------:R-:W-:Y:S02]  /*1d80*/  @!P5 LEA R14, P2, R10.reuse, R2.reuse, 0x1 ;  /* 0x000000020a0ed211 */ /* 0x0c0fe400078408ff */
[C---:B------:R-:W-:Y:S01]  /*1d90*/  @!P6 LEA R16, P0, R10.reuse, R2, 0x1 ;  /* 0x000000020a10e211 */ /* 0x040fe200078008ff */
[----:B------:R2:W-:Y:S01]  /*1da0*/  @P6 STS.128 [R224], RZ ;  /* 0x000000ffe0006388 */ /* 0x0005e20000000c00 */
[C-C-:B------:R-:W-:Y:S02]  /*1db0*/  @!P5 LEA.HI.X R15, R10.reuse, R3, R0.reuse, 0x1, P2 ;  /* 0x000000030a0fd211 */ /* 0x140fe400010f0c00 */
[----:B------:R-:W-:Y:S02]  /*1dc0*/  ISETP.GE.AND P2, PT, R113, R229, PT ;  /* 0x000000e57100720c */ /* 0x000fe40003f46270 */
[----:B------:R-:W-:-:S02]  /*1dd0*/  @!P6 LEA.HI.X R17, R10, R3, R0, 0x1, P0 ;  /* 0x000000030a11e211 */ /* 0x000fc400000f0c00 */
[----:B------:R-:W-:-:S03]  /*1de0*/  @!P4 LEA R8, P0, R10, R2, 0x1 ;  /* 0x000000020a08c211 */ /* 0x000fc600078008ff */
        /* <DEDUP_REMOVED lines=17> */
[----:B--2---:R-:W-:-:S04]  /*1f00*/  LEA R8, P0, R10, R2, 0x1 ;  /* 0x000000020a087211 */ /* 0x004fc800078008ff */
[----:B------:R-:W-:-:S05]  /*1f10*/  LEA.HI.X R9, R10, R3, R0, 0x1, P0 ;  /* 0x000000030a097211 */ /* 0x000fca00000f0c00 */
[----:B------:R-:W-:Y:S01]  /*1f20*/  @!PT LDS RZ, [RZ] ;  /* 0x00000000fffff984 */ /* 0x000fe20000000800 */
[----:B------:R-:W-:Y:S01]  /*1f30*/  @!PT LDS RZ, [RZ] ;  /* 0x00000000fffff984 */ /* 0x000fe20000000800 */
[----:B------:R-:W-:Y:S01]  /*1f40*/  @!PT LDS RZ, [RZ] ;  /* 0x00000000fffff984 */ /* 0x000fe20000000800 */
[----:B------:R3:W-:Y:S04]  /*1f50*/  LDGSTS.E.BYPASS.LTC128B.128 [R224+0xc000], desc[UR4][R8.64+0x180] ;  /* 0x0c00018008e07fae */ /* 0x0007e8000b901d44 */
.L_x_2273:
[----:B------:R-:W-:Y:S05]  /*1f60*/  BSYNC B0 ;  /* 0x0000000000007941 */ /* 0x000fea0003800000 */
.L_x_2272:
[----:B-1----:R-:W-:Y:S01]  /*1f70*/  SHF.R.S32.HI R35, RZ, 0x1f, R26 ;  /* 0x0000001fff237819 */ /* 0x002fe2000001141a */
[----:B-----5:R-:W-:Y:S01]  /*1f80*/  IMAD R0, R25, R26, RZ ;  /* 0x0000001a19007224 */ /* 0x020fe200078e02ff */
[----:B------:R-:W-:Y:S01]  /*1f90*/  ISETP.GE.AND P4, PT, R4, R22, PT ;  /* 0x000000160400720c */ /* 0x000fe20003f86270 */
[-C--:B------:R-:W-:Y:S01]  /*1fa0*/  IMAD R4, R235, R38.reuse, RZ ;  /* 0x00000026eb047224 */ /* 0x080fe200078e02ff */
[----:B------:R-:W-:Y:S01]  /*1fb0*/  IADD3 R97, R118, -0x1, RZ ;  /* 0xffffffff76617810 */ /* 0x000fe20007ffe0ff */
[----:B--23--:R-:W-:Y:S01]  /*1fc0*/  IMAD.WIDE.U32 R8, R234, R38, R20 ;  /* 0x00000026ea087225 */ /* 0x00cfe200078e0014 */
[----:B------:R-:W-:Y:S01]  /*1fd0*/  IADD3 R21, R38, 0x20, RZ ;  /* 0x0000002026157810 */ /* 0x000fe20007ffe0ff */
[----:B------:R-:W-:Y:S01]  /*1fe0*/  BSSY B0, `(.L_x_2274) ;  /* 0x000003e000007945 */ /* 0x000fe20003800000 */
[----:B------:R-:W-:Y:S01]  /*1ff0*/  SHF.L.U64.HI R111, R234, 0x6, R235 ;  /* 0x00000006ea6f7819 */ /* 0x000fe200000102eb */
[----:B------:R-:W-:Y:S01]  /*2000*/  IMAD.WIDE.U32 R10, R24, R26, RZ ;  /* 0x0000001a180a7225 */ /* 0x000fe200078e00ff */
[----:B------:R-:W-:-:S02]  /*2010*/  ISETP.GE.AND P0, PT, R21, R22, PT ;  /* 0x000000161500720c */ /* 0x000fc40003f06270 */
[----:B------:R-:W-:Y:S01]  /*2020*/  SHF.R.S32.HI R25, RZ, 0x1f, R97 ;  /* 0x0000001fff197819 */ /* 0x000fe20000011461 */
[----:B------:R-:W-:Y:S01]  /*2030*/  IMAD R0, R24, R35, R0 ;  /* 0x0000002318007224 */ /* 0x000fe200078e0200 */
[----:B------:R-:W-:Y:S01]  /*2040*/  IADD3 R114, P2, R8, R10, RZ ;  /* 0x0000000a08727210 */ /* 0x000fe20007f5e0ff */
[C---:B------:R-:W-:Y:S01]  /*2050*/  IMAD R4, R234.reuse, R39, R4 ;  /* 0x00000027ea047224 */ /* 0x040fe200078e0204 */
[----:B------:R1:W-:Y:S01]  /*2060*/  STL.64 [R1+0x138], R10 ;  /* 0x0001380a01007387 */ /* 0x0003e20000100a00 */
[----:B------:R-:W-:Y:S01]  /*2070*/  IMAD R20, R97, -0x40, R96 ;  /* 0xffffffc061147824 */ /* 0x000fe200078e0260 */
[----:B------:R-:W-:Y:S02]  /*2080*/  IADD3 R0, R11, R0, RZ ;  /* 0x000000000b007210 */ /* 0x000fe40007ffe0ff */
[----:B------:R-:W-:Y:S02]  /*2090*/  SHF.L.U32 R110, R234, 0x6, RZ ;  /* 0x00000006ea6e7819 */ /* 0x000fe400000006ff */
[----:B------:R-:W-:Y:S01]  /*20a0*/  IADD3.X R115, R0, R9, R4, P2, !PT ;  /* 0x0000000900737210 */ /* 0x000fe200017fe404 */
[----:B------:R2:W-:Y:S01]  /*20b0*/  STL [R1+0x150], R0 ;  /* 0x0001500001007387 */ /* 0x0005e20000100800 */
[----:B------:R-:W-:-:S02]  /*20c0*/  ISETP.GE.AND P5, PT, R38, R20, PT ;  /* 0x000000142600720c */ /* 0x000fc40003fa6270 */
[----:B------:R-:W-:Y:S01]  /*20d0*/  ISETP.GE.AND P6, PT, R21, R20, PT ;  /* 0x000000141500720c */ /* 0x000fe20003fc6270 */
[----:B------:R3:W-:Y:S01]  /*20e0*/  STL.64 [R1+0xe8], R114 ;  /* 0x0000e87201007387 */ /* 0x0007e20000100a00 */
[----:B-1----:R-:W-:-:S04]  /*20f0*/  IMAD.WIDE.U32 R10, R97, R110, R114 ;  /* 0x0000006e610a7225 */ /* 0x002fc800078e0072 */
[----:B--2---:R-:W-:-:S04]  /*2100*/  IMAD R0, R111, R97, RZ ;  /* 0x000000616f007224 */ /* 0x004fc800078e02ff */
[----:B------:R-:W-:Y:S01]  /*2110*/  IMAD R22, R25, R110, R0 ;  /* 0x0000006e19167224 */ /* 0x000fe200078e0200 */
[----:B------:R-:W-:Y:S06]  /*2120*/  @P0 BRA `(.L_x_2275) ;  /* 0x0000000000a40947 */ /* 0x000fec0003800000 */
[----:B------:R-:W-:Y:S01]  /*2130*/  IADD3 R0, P0, R40, 0x20, RZ ;  /* 0x0000002028007810 */ /* 0x000fe20007f1e0ff */
[----:B------:R-:W-:Y:S01]  /*2140*/  IMAD.MOV.U32 R8, RZ, RZ, R18 ;  /* 0x000000ffff087224 */ /* 0x000fe200078e0012 */
[----:B------:R-:W-:Y:S01]  /*2150*/  ISETP.GE.AND P2, PT, R244, R229, PT ;  /* 0x000000e5f400720c */ /* 0x000fe20003f46270 */
[----:B------:R-:W-:Y:S02]  /*2160*/  IMAD.MOV.U32 R9, RZ, RZ, R13 ;  /* 0x000000ffff097224 */ /* 0x000fe400078e000d */
[----:B------:R-:W-:Y:S02]  /*2170*/  IMAD.X R4, RZ, RZ, R41, P0 ;  /* 0x000000ffff047224 */ /* 0x000fe400000e0629 */
[----:B------:R-:W-:-:S04]  /*2180*/  IMAD.WIDE.U32 R8, R6, R0, R8 ;  /* 0x0000000006087225 */ /* 0x000fc800078e0008 */
[----:B------:R-:W-:-:S04]  /*2190*/  IMAD R4, R4, R6, RZ ;  /* 0x0000000604047224 */ /* 0x000fc800078e02ff */
[----:B------:R-:W-:Y:S01]  /*21a0*/  IMAD R0, R7, R0, R4 ;  /* 0x0000000007007224 */ /* 0x000fe200078e0204 */
[----:B------:R-:W-:Y:S01]  /*21b0*/  @!P2 LEA R14, P0, R8, R2, 0x1 ;  /* 0x00000002080ea211 */ /* 0x000fe200078008ff */
[----:B------:R1:W-:Y:S02]  /*21c0*/  @P2 STS.128 [R224+0x1000], RZ ;  /* 0x001000ffe0002388 */ /* 0x0003e40000000c00 */
[----:B------:R-:W-:-:S05]  /*21d0*/  IMAD.IADD R0, R9, 0x1, R0 ;  /* 0x0000000109007824 */ /* 0x000fca00078e0200 */
[----:B------:R-:W-:Y:S02]  /*21e0*/  @!P2 LEA.HI.X R15, R8, R3, R0, 0x1, P0 ;  /* 0x00000003080fa211 */ /* 0x000fe400000f0c00 */
[----:B------:R-:W-:-:S03]  /*21f0*/  ISETP.GE.AND P0, PT, R117, R229, PT ;  /* 0x000000e57500720c */ /* 0x000fc60003f06270 */
[----:B------:R-:W-:Y:S01]  /*2200*/  @!PT LDS RZ, [RZ] ;  /* 0x00000000fffff984 */ /* 0x000fe20000000800 */
[----:B------:R-:W-:Y:S01]  /*2210*/  @!PT LDS RZ, [RZ] ;  /* 0x00000000fffff984 */ /* 0x000fe20000000800 */
[----:B------:R-:W-:Y:S01]  /*2220*/  @!PT LDS RZ, [RZ] ;  /* 0x00000000fffff984 */ /* 0x000fe20000000800 */
[----:B------:R2:W-:Y:S10]  /*2230*/  @!P2 LDGSTS.E.BYPASS.LTC128B.128 [R224+0x1000], desc[UR4][R14.64] ;  /* 0x010000000ee0afae */ /* 0x0005f4000b901d44 */
[----:B------:R1:W-:Y:S01]  /*2240*/  @P0 STS.128 [R224+0x5000], RZ ;  /* 0x005000ffe0000388 */ /* 0x0003e20000000c00 */
[----:B--2---:R-:W-:-:S04]  /*2250*/  @!P0 LEA R14, P2, R8, R2, 0x1 ;  /* 0x00000002080e8211 */ /* 0x004fc800078408ff */
        /* <DEDUP_REMOVED lines=15> */
[----:B------:R-:W-:Y:S05]  /*2350*/  @P0 BRA `(.L_x_2275) ;  /* 0x0000000000180947 */ /* 0x000fea0003800000 */
[----:B-1----:R-:W-:-:S04]  /*2360*/  LEA R14, P0, R8, R2, 0x1 ;  /* 0x00000002080e7211 */ /* 0x002fc800078008ff */
[----:B------:R-:W-:-:S05]  /*2370*/  LEA.HI.X R15, R8, R3, R0, 0x1, P0 ;  /* 0x00000003080f7211 */ /* 0x000fca00000f0c00 */
[----:B------:R-:W-:Y:S01]  /*2380*/  @!PT LDS RZ, [RZ] ;  /* 0x00000000fffff984 */ /* 0x000fe20000000800 */
[----:B------:R-:W-:Y:S01]  /*2390*/  @!PT LDS RZ, [RZ] ;  /* 0x00000000fffff984 */ /* 0x000fe20000000800 */
[----:B------:R-:W-:Y:S01]  /*23a0*/  @!PT LDS RZ, [RZ] ;  /* 0x00000000fffff984 */ /* 0x000fe20000000800 */
[----:B------:R2:W-:Y:S04]  /*23b0*/  LDGSTS.E.BYPASS.LTC128B.128 [R224+0xd000], desc[UR4][R14.64+0x180] ;  /* 0x0d0001800ee07fae */ /* 0x0005e8000b901d44 */
.L_x_2275:
[----:B------:R-:W-:Y:S05]  /*23c0*/  BSYNC B0 ;  /* 0x0000000000007941 */ /* 0x000fea0003800000 */
.L_x_2274:
[----:B------:R-:W-:Y:S04]  /*23d0*/  BSSY B0, `(.L_x_2276) ;  /* 0x000002b000007945 */ /* 0x000fe80003800000 */
[----:B------:R-:W-:Y:S05]  /*23e0*/  @P3 BRA `(.L_x_2277) ;  /* 0x0000000000a43947 */ /* 0x000fea0003800000 */
[----:B------:R-:W-:Y:S01]  /*23f0*/  IADD3 R0, P2, R40, 0x40, RZ ;  /* 0x0000004028007810 */ /* 0x000fe20007f5e0ff */
[----:B------:R-:W-:Y:S01]  /*2400*/  IMAD.MOV.U32 R8, RZ, RZ, R18 ;  /* 0x000000ffff087224 */ /* 0x000fe200078e0012 */
[-C--:B------:R-:W-:Y:S01]  /*2410*/  ISETP.GE.AND P0, PT, R244, R229.reuse, PT ;  /* 0x000000e5f400720c */ /* 0x080fe20003f06270 */
[----:B------:R-:W-:Y:S01]  /*2420*/  IMAD.MOV.U32 R9, RZ, RZ, R13 ;  /* 0x000000ffff097224 */ /* 0x000fe200078e000d */
[----:B------:R-:W-:Y:S01]  /*2430*/  ISETP.GE.AND P3, PT, R117, R229, PT ;  /* 0x000000e57500720c */ /* 0x000fe20003f66270 */
[----:B------:R-:W-:Y:S02]  /*2440*/  IMAD.X R4, RZ, RZ, R41, P2 ;  /* 0x000000ffff047224 */ /* 0x000fe400010e0629 */
[----:B------:R-:W-:-:S04]  /*2450*/  IMAD.WIDE.U32 R8, R6, R0, R8 ;  /* 0x0000000006087225 */ /* 0x000fc800078e0008 */
[----:B------:R-:W-:-:S04]  /*2460*/  IMAD R4, R4, R6, RZ ;  /* 0x0000000604047224 */ /* 0x000fc800078e02ff */
[----:B------:R-:W-:Y:S01]  /*2470*/  IMAD R0, R7, R0, R4 ;  /* 0x0000000007007224 */ /* 0x000fe200078e0204 */
[----:B-12---:R-:W-:Y:S01]  /*2480*/  @!P0 LEA R14, P2, R8, R2, 0x1 ;  /* 0x00000002080e8211 */ /* 0x006fe200078408ff */
[----:B------:R4:W-:Y:S02]  /*2490*/  @P0 STS.128 [R224+0x2000], RZ ;  /* 0x002000ffe0000388 */ /* 0x0009e40000000c00 */
[----:B------:R-:W-:-:S05]  /*24a0*/  IMAD.IADD R0, R9, 0x1, R0 ;  /* 0x0000000109007824 */ /* 0x000fca00078e0200 */
[----:B------:R-:W-:Y:S02]  /*24b0*/  @!P0 LEA.HI.X R15, R8, R3, R0, 0x1, P2 ;  /* 0x00000003080f8211 */ /* 0x000fe400010f0c00 */
[----:B------:R-:W-:-:S03]  /*24c0*/  ISETP.GE.AND P2, PT, R116, R229, PT ;  /* 0x000000e57400720c */ /* 0x000fc60003f46270 */
[----:B------:R-:W-:Y:S01]  /*24d0*/  @!PT LDS RZ, [RZ] ;  /* 0x00000000fffff984 */ /* 0x000fe20000000800 */
[----:B------:R-:W-:Y:S01]  /*24e0*/  @!PT LDS RZ, [RZ] ;  /* 0x00000000fffff984 */ /* 0x000fe20000000800 */
[----:B------:R-:W-:Y:S01]  /*24f0*/  @!PT LDS RZ, [RZ] ;  /* 0x00000000fffff984 */ /* 0x000fe20000000800 */
[----:B------:R1:W-:Y:S01]  /*2500*/  @!P0 LDGSTS.E.BYPASS.LTC128B.128 [R224+0x2000], desc[UR4][R14.64] ;  /* 0x020000000ee08fae */ /* 0x0003e2000b901d44 */
[----:B------:R-:W-:-:S03]  /*2510*/  @!P3 LEA R16, P0, R8, R2, 0x1 ;  /* 0x000000020810b211 */ /* 0x000fc600078008ff */
[----:B------:R4:W-:Y:S01]  /*2520*/  @P3 STS.128 [R224+0x6000], RZ ;  /* 0x006000ffe0003388 */ /* 0x0009e20000000c00 */
[----:B------:R-:W-:-:S05]  /*2530*/  @!P3 LEA.HI.X R17, R8, R3, R0, 0x1, P0 ;  /* 0x000000030811b211 */ /* 0x000fca00000f0c00 */
[----:B------:R-:W-:Y:S01]  /*2540*/  @!PT LDS RZ, [RZ] ;  /* 0x00000000fffff984 */ /* 0x000fe20000000800 */
[----:B------:R-:W-:Y:S01]  /*2550*/  @!PT LDS RZ, [RZ] ;  /* 0x00000000fffff984 */ /* 0x000fe20000000800 */
[----:B------:R-:W-:Y:S01]  /*2560*/  @!PT LDS RZ, [RZ] ;  /* 0x00000000fffff984 */ /* 0x000fe20000000800 */
[----:B------:R4:W-:Y:S04]  /*2570*/  @!P3 LDGSTS.E.BYPASS.LTC128B.128 [R224+0x6000], desc[UR4][R16.64+0x80] ;  /* 0x0600008010e0bfae */ /* 0x0009e8000b901d44 */
[----:B------:R4:W-:Y:S01]  /*2580*/  @P2 STS.128 [R224+0xa000], RZ ;  /* 0x00a000ffe0002388 */ /* 0x0009e20000000c00 */
[----:B-1----:R-:W-:-:S04]  /*2590*/  @!P2 LEA R14, P0, R8, R2, 0x1 ;  /* 0x00000002080ea211 */ /* 0x002fc800078008ff */
        /* <DEDUP_REMOVED lines=8> */
[----:B----4-:R-:W-:-:S04]  /*2620*/  LEA R14, P0, R8, R2, 0x1 ;  /* 0x00000002080e7211 */ /* 0x010fc800078008ff */
[----:B------:R-:W-:-:S05]  /*2630*/  LEA.HI.X R15, R8, R3, R0, 0x1, P0 ;  /* 0x00000003080f7211 */ /* 0x000fca00000f0c00 */
[----:B------:R-:W-:Y:S01]  /*2640*/  @!PT LDS RZ, [RZ] ;  /* 0x00000000fffff984 */ /* 0x000fe20000000800 */
[----:B------:R-:W-:Y:S01]  /*2650*/  @!PT LDS RZ, [RZ] ;  /* 0x00000000fffff984 */ /* 0x000fe20000000800 */
[----:B------:R-:W-:Y:S01]  /*2660*/  @!PT LDS RZ, [RZ] ;  /* 0x00000000fffff984 */ /* 0x000fe20000000800 */
[----:B------:R1:W-:Y:S04]  /*2670*/  LDGSTS.E.BYPASS.LTC128B.128 [R224+0xe000], desc[UR4][R14.64+0x180] ;  /* 0x0e0001800ee07fae */ /* 0x0003e8000b901d44 */
.L_x_2277:
[----:B------:R-:W-:Y:S05]  /*2680*/  BSYNC B0 ;  /* 0x0000000000007941 */ /* 0x000fea0003800000 */
.L_x_2276:
[----:B------:R-:W-:Y:S04]  /*2690*/  BSSY B0, `(.L_x_2278) ;  /* 0x000002a000007945 */ /* 0x000fe80003800000 */
[----:B------:R-:W-:Y:S05]  /*26a0*/  @P4 BRA `(.L_x_2279) ;  /* 0x0000000000a04947 */ /* 0x000fea0003800000 */
[----:B------:R-:W-:Y:S01]  /*26b0*/  IADD3 R0, P0, R40, 0x60, RZ ;  /* 0x0000006028007810 */ /* 0x000fe20007f1e0ff */
[----:B------:R-:W-:Y:S01]  /*26c0*/  IMAD.MOV.U32 R12, RZ, RZ, R18 ;  /* 0x000000ffff0c7224 */ /* 0x000fe200078e0012 */
[-C--:B------:R-:W-:Y:S02]  /*26d0*/  ISETP.GE.AND P2, PT, R244, R229.reuse, PT ;  /* 0x000000e5f400720c */ /* 0x080fe40003f46270 */
[-C--:B------:R-:W-:Y:S01]  /*26e0*/  ISETP.GE.AND P4, PT, R117, R229.reuse, PT ;  /* 0x000000e57500720c */ /* 0x080fe20003f86270 */
[----:B------:R-:W-:Y:S01]  /*26f0*/  IMAD.X R4, RZ, RZ, R41, P0 ;  /* 0x000000ffff047224 */ /* 0x000fe200000e0629 */
[----:B------:R-:W-:Y:S01]  /*2700*/  ISETP.GE.AND P3, PT, R116, R229, PT ;  /* 0x000000e57400720c */ /* 0x000fe20003f66270 */
[----:B------:R-:W-:-:S04]  /*2710*/  IMAD.WIDE.U32 R12, R6, R0, R12 ;  /* 0x00000000060c7225 */ /* 0x000fc800078e000c */
[----:B------:R-:W-:-:S04]  /*2720*/  IMAD R4, R4, R6, RZ ;  /* 0x0000000604047224 */ /* 0x000fc800078e02ff */
[----:B------:R-:W-:Y:S01]  /*2730*/  IMAD R0, R7, R0, R4 ;  /* 0x0000000007007224 */ /* 0x000fe200078e0204 */
[----:B------:R-:W-:Y:S01]  /*2740*/  @!P2 LEA R6, P0, R12, R2, 0x1 ;  /* 0x000000020c06a211 */ /* 0x000fe200078008ff */
[----:B------:R1:W-:Y:S02]  /*2750*/  @P2 STS.128 [R224+0x3000], RZ ;  /* 0x003000ffe0002388 */ /* 0x0003e40000000c00 */
[----:B------:R-:W-:-:S05]  /*2760*/  IMAD.IADD R0, R13, 0x1, R0 ;  /* 0x000000010d007824 */ /* 0x000fca00078e0200 */
[C---:B------:R-:W-:Y:S02]  /*2770*/  @!P2 LEA.HI.X R7, R12.reuse, R3, R0, 0x1, P0 ;  /* 0x000000030c07a211 */ /* 0x040fe400000f0c00 */
[----:B------:R-:W-:-:S03]  /*2780*/  @!P4 LEA R8, P0, R12, R2, 0x1 ;  /* 0x000000020c08c211 */ /* 0x000fc600078008ff */
[----:B------:R-:W-:Y:S01]  /*2790*/  @!PT LDS RZ, [RZ] ;  /* 0x00000000fffff984 */ /* 0x000fe20000000800 */
[----:B------:R-:W-:Y:S01]  /*27a0*/  @!PT LDS RZ, [RZ] ;  /* 0x00000000fffff984 */ /* 0x000fe20000000800 */
[----:B------:R-:W-:Y:S01]  /*27b0*/  @!PT LDS RZ, [RZ] ;  /* 0x00000000fffff984 */ /* 0x000fe20000000800 */
[----:B------:R5:W-:Y:S01]  /*27c0*/  @!P2 LDGSTS.E.BYPASS.LTC128B.128 [R224+0x3000], desc[UR4][R6.64] ;  /* 0x0300000006e0afae */ /* 0x000be2000b901d44 */
[C---:B------:R-:W-:Y:S02]  /*27d0*/  @!P4 LEA.HI.X R9, R12.reuse, R3, R0, 0x1, P0 ;  /* 0x000000030c09c211 */ /* 0x040fe400000f0c00 */
[----:B------:R-:W-:Y:S01]  /*27e0*/  ISETP.GE.AND P0, PT, R113, R229, PT ;  /* 0x000000e57100720c */ /* 0x000fe20003f06270 */
[----:B------:R1:W-:Y:S04]  /*27f0*/  @P4 STS.128 [R224+0x7000], RZ ;  /* 0x007000ffe0004388 */ /* 0x0003e80000000c00 */
        /* <DEDUP_REMOVED lines=13> */
[----:B------:R-:W-:-:S04]  /*28d0*/  LEA R2, P0, R12, R2, 0x1 ;  /* 0x000000020c027211 */ /* 0x000fc800078008ff */
[----:B------:R-:W-:-:S05]  /*28e0*/  LEA.HI.X R3, R12, R3, R0, 0x1, P0 ;  /* 0x000000030c037211 */ /* 0x000fca00000f0c00 */
[----:B------:R-:W-:Y:S01]  /*28f0*/  @!PT LDS RZ, [RZ] ;  /* 0x00000000fffff984 */ /* 0x000fe20000000800 */
[----:B------:R-:W-:Y:S01]  /*2900*/  @!PT LDS RZ, [RZ] ;  /* 0x00000000fffff984 */ /* 0x000fe20000000800 */
[----:B------:R-:W-:Y:S01]  /*2910*/  @!PT LDS RZ, [RZ] ;  /* 0x00000000fffff984 */ /* 0x000fe20000000800 */
[----:B------:R1:W-:Y:S04]  /*2920*/  LDGSTS.E.BYPASS.LTC128B.128 [R224+0xf000], desc[UR4][R2.64+0x180] ;  /* 0x0f00018002e07fae */ /* 0x0003e8000b901d44 */
.L_x_2279:
[----:B------:R-:W-:Y:S05]  /*2930*/  BSYNC B0 ;  /* 0x0000000000007941 */ /* 0x000fea0003800000 */
.L_x_2278:
[----:B------:R-:W-:Y:S01]  /*2940*/  BSSY B0, `(.L_x_2280) ;  /* 0x0000026000007945 */ /* 0x000fe20003800000 */
[C---:B------:R-:W-:Y:S01]  /*2950*/  SHF.L.U64.HI R239, R234.reuse, 0x5, R235 ;  /* 0x00000005eaef7819 */ /* 0x040fe200000102eb */
[----:B------:R-:W-:Y:S01]  /*2960*/  IMAD.SHL.U32 R238, R234, 0x20, RZ ;  /* 0x00000020eaee7824 */ /* 0x000fe200078e00ff */
[----:B------:R-:W-:Y:S01]  /*2970*/  IADD3 R4, R11, R22, RZ ;  /* 0x000000160b047210 */ /* 0x000fe20007ffe0ff */
[----:B------:R-:W-:Y:S06]  /*2980*/  @P5 BRA `(.L_x_2281) ;  /* 0x0000000000845947 */ /* 0x000fec0003800000 */
[-C--:B------:R-:W-:Y:S02]  /*2990*/  ISETP.GE.AND P4, PT, R117, R229.reuse, PT ;  /* 0x000000e57500720c */ /* 0x080fe40003f86270 */
[-C--:B------:R-:W-:Y:S02]  /*29a0*/  ISETP.GE.AND P5, PT, R244, R229.reuse, PT ;  /* 0x000000e5f400720c */ /* 0x080fe40003fa6270 */
[----:B------:R-:W-:-:S09]  /*29b0*/  ISETP.GE.AND P3, PT, R116, R229, PT ;  /* 0x000000e57400720c */ /* 0x000fd20003f66270 */
[CC--:B-1----:R-:W-:Y:S02]  /*29c0*/  @!P4 LEA R6, P0, R10.reuse, R246.reuse, 0x1 ;  /* 0x000000f60a06c211 */ /* 0x0c2fe400078008ff */
[CC--:B------:R-:W-:Y:S01]  /*29d0*/  @!P5 LEA R8, P2, R10.reuse, R246.reuse, 0x1 ;  /* 0x000000f60a08d211 */ /* 0x0c0fe200078408ff */
[----:B------:R1:W-:Y:S01]  /*29e0*/  @P5 STS.128 [R224+0x10000], RZ ;  /* 0x010000ffe0005388 */ /* 0x0003e20000000c00 */
[C-C-:B------:R-:W-:Y:S02]  /*29f0*/  @!P4 LEA.HI.X R7, R10.reuse, R247, R4.reuse, 0x1, P0 ;  /* 0x000000f70a07c211 */ /* 0x140fe400000f0c04 */
[----:B------:R-:W-:Y:S02]  /*2a00*/  ISETP.GE.AND P0, PT, R113, R229, PT ;  /* 0x000000e57100720c */ /* 0x000fe40003f06270 */
[C---:B------:R-:W-:Y:S02]  /*2a10*/  @!P5 LEA.HI.X R9, R10.reuse, R247, R4, 0x1, P2 ;  /* 0x000000f70a09d211 */ /* 0x040fe400010f0c04 */
[----:B------:R-:W-:-:S03]  /*2a20*/  @!P3 LEA R2, P2, R10, R246, 0x1 ;  /* 0x000000f60a02b211 */ /* 0x000fc600078408ff */
        /* <DEDUP_REMOVED lines=23> */
.L_x_2281:
[----:B------:R-:W-:Y:S05]  /*2ba0*/  BSYNC B0 ;  /* 0x0000000000007941 */ /* 0x000fea0003800000 */
.L_x_2280:
[----:B------:R-:W-:Y:S04]  /*2bb0*/  BSSY B0, `(.L_x_2282) ;  /* 0x0000024000007945 */ /* 0x000fe80003800000 */
[----:B------:R-:W-:Y:S05]  /*2bc0*/  @P6 BRA `(.L_x_2283) ;  /* 0x0000000000886947 */ /* 0x000fea0003800000 */
[-C--:B------:R-:W-:Y:S02]  /*2bd0*/  ISETP.GE.AND P6, PT, R244, R229.reuse, PT ;  /* 0x000000e5f400720c */ /* 0x080fe40003fc6270 */
[-C--:B------:R-:W-:Y:S02]  /*2be0*/  ISETP.GE.AND P5, PT, R117, R229.reuse, PT ;  /* 0x000000e57500720c */ /* 0x080fe40003fa6270 */
[-C--:B------:R-:W-:Y:S02]  /*2bf0*/  ISETP.GE.AND P4, PT, R116, R229.reuse, PT ;  /* 0x000000e57400720c */ /* 0x080fe40003f86270 */
[----:B------:R-:W-:Y:S02]  /*2c00*/  ISETP.GE.AND P2, PT, R113, R229, PT ;  /* 0x000000e57100720c */ /* 0x000fe40003f46270 */
[----:B------:R-:W-:-:S05]  /*2c10*/  IADD3 R0, P0, R238, R10, RZ ;  /* 0x0000000aee007210 */ /* 0x000fca0007f1e0ff */
[----:B------:R-:W-:Y:S01]  /*2c20*/  IMAD.X R4, R239, 0x1, R4, P0 ;  /* 0x00000001ef047824 */ /* 0x000fe200000e0604 */
[CC--:B------:R-:W-:Y:S01]  /*2c30*/  @!P6 LEA R10, P3, R0.reuse, R246.reuse, 0x1 ;  /* 0x000000f6000ae211 */ /* 0x0c0fe200078608ff */
[----:B------:R2:W-:Y:S01]  /*2c40*/  @P6 STS.128 [R224+0x11000], RZ ;  /* 0x011000ffe0006388 */ /* 0x0005e20000000c00 */
[CC--:B-1----:R-:W-:Y:S02]  /*2c50*/  @!P5 LEA R8, P0, R0.reuse, R246.reuse, 0x1 ;  /* 0x000000f60008d211 */ /* 0x0c2fe400078008ff */
[CCC-:B------:R-:W-:Y:S02]  /*2c60*/  @!P6 LEA.HI.X R11, R0.reuse, R247.reuse, R4.reuse, 0x1, P3 ;  /* 0x000000f7000be211 */ /* 0x1c0fe400018f0c04 */
[CC--:B------:R-:W-:Y:S02]  /*2c70*/  @!P4 LEA R6, P3, R0.reuse, R246.reuse, 0x1 ;  /* 0x000000f60006c211 */ /* 0x0c0fe400078608ff */
[C---:B------:R-:W-:Y:S01]  /*2c80*/  @!P5 LEA.HI.X R9, R0.reuse, R247, R4, 0x1, P0 ;  /* 0x000000f70009d211 */ /* 0x040fe200000f0c04 */
[----:B------:R-:W-:Y:S01]  /*2c90*/  @!PT LDS RZ, [RZ] ;  /* 0x00000000fffff984 */ /* 0x000fe20000000800 */
[----:B------:R-:W-:Y:S01]  /*2ca0*/  @!PT LDS RZ, [RZ] ;  /* 0x00000000fffff984 */ /* 0x000fe20000000800 */
[----:B------:R-:W-:Y:S01]  /*2cb0*/  @!PT LDS RZ, [RZ] ;  /* 0x00000000fffff984 */ /* 0x000fe20000000800 */
[----:B------:R2:W-:Y:S01]  /*2cc0*/  @!P6 LDGSTS.E.BYPASS.LTC128B.128 [R224+0x11000], desc[UR4][R10.64] ;  /* 0x110000000ae0efae */ /* 0x0005e2000b901d44 */
[----:B------:R-:W-:-:S02]  /*2cd0*/  @!P2 LEA R2, P0, R0, R246, 0x1 ;  /* 0x000000f60002a211 */ /* 0x000fc400078008ff */
[CCC-:B------:R-:W-:Y:S01]  /*2ce0*/  @!P4 LEA.HI.X R7, R0.reuse, R247.reuse, R4.reuse, 0x1, P3 ;  /* 0x000000f70007c211 */ /* 0x1c0fe200018f0c04 */
        /* <DEDUP_REMOVED lines=15> */
[----:B------:R2:W-:Y:S02]  /*2de0*/  @!P2 LDGSTS.E.BYPASS.LTC128B.128 [R224+0x17000], desc[UR4][R2.64+0x180] ;  /* 0x1700018002e0afae */ /* 0x0005e4000b901d44 */
.L_x_2283:
[----:B------:R-:W-:Y:S05]  /*2df0*/  BSYNC B0 ;  /* 0x0000000000007941 */ /* 0x000fea0003800000 */
.L_x_2282:
[----:B-12---:R-:W2:Y:S01]  /*2e00*/  LD.E.64 R8, desc[UR4][R168.64+0x1b8] ;  /* 0x0001b804a8087980 */ /* 0x006ea2000c101b00 */
[----:B------:R-:W-:Y:S01]  /*2e10*/  LEA.HI R7, R28, R107, RZ, 0x4 ;  /* 0x0000006b1c077211 */ /* 0x000fe200078f20ff */
[----:B------:R-:W-:Y:S01]  /*2e20*/  @!P1 IMAD R3, R237, R23, RZ ;  /* 0x00000017ed039224 */ /* 0x000fe200078e02ff */
[----:B------:R-:W-:Y:S01]  /*2e30*/  @!P1 SHF.R.S32.HI R2, RZ, 0x1f, R23 ;  /* 0x0000001fff029819 */ /* 0x000fe20000011417 */
[----:B------:R-:W0:Y:S01]  /*2e40*/  LDGDEPBAR ;  /* 0x00000000000079af */ /* 0x000e220000000000 */
[----:B------:R-:W-:Y:S02]  /*2e50*/  LOP3.LUT R0, R7, 0xfffffff0, RZ, 0xc0, !PT ;  /* 0xfffffff007007812 */ /* 0x000fe400078ec0ff */
[----:B------:R-:W-:Y:S01]  /*2e60*/  SHF.L.U32 R11, R38, 0x3, RZ ;  /* 0x00000003260b7819 */ /* 0x000fe200000006ff */
[----:B------:R1:W5:Y:S02]  /*2e70*/  LD.E R227, desc[UR4][R168.64+0x184] ;  /* 0x00018404a8e37980 */ /* 0x000364000c101900 */
[----:B------:R-:W-:Y:S01]  /*2e80*/  IMAD.IADD R0, R107, 0x1, -R0 ;  /* 0x000000016b007824 */ /* 0x000fe200078e0a00 */
[----:B------:R-:W-:Y:S01]  /*2e90*/  SHF.R.S32.HI R4, RZ, 0x4, R7 ;  /* 0x00000004ff047819 */ /* 0x000fe20000011407 */
[----:B------:R1:W5:Y:S03]  /*2ea0*/  LD.E R100, desc[UR4][R168.64+0x188] ;  /* 0x00018804a8647980 */ /* 0x000366000c101900 */
[----:B----4-:R-:W-:-:S02]  /*2eb0*/  SHF.R.S32.HI R17, RZ, 0x1f, R0 ;  /* 0x0000001fff117819 */ /* 0x010fc40000011400 */
[----:B------:R-:W-:Y:S02]  /*2ec0*/  LEA.HI R7, R7, R4, RZ, 0x1 ;  /* 0x0000000407077211 */ /* 0x000fe400078f08ff */
[----:B------:R-:W-:Y:S02]  /*2ed0*/  LEA.HI R17, R17, R0, RZ, 0x3 ;  /* 0x0000000011117211 */ /* 0x000fe400078f18ff */
[----:B--2---:R-:W-:-:S04]  /*2ee0*/  ISETP.NE.U32.AND P0, PT, R8, RZ, PT ;  /* 0x000000ff0800720c */ /* 0x004fc80003f05070 */
[----:B------:R-:W-:-:S13]  /*2ef0*/  ISETP.NE.AND.EX P0, PT, R9, RZ, PT, P0 ;  /* 0x000000ff0900720c */ /* 0x000fda0003f05300 */
[----:B------:R-:W2:Y:S01]  /*2f00*/  @P0 LD.E.64 R12, desc[UR4][R168.64+0x1c0] ;  /* 0x0001c004a80c0980 */ /* 0x000ea2000c101b00 */
[----:B------:R-:W-:Y:S01]  /*2f10*/  LOP3.LUT R10, R7, 0xfffffffe, RZ, 0xc0, !PT ;  /* 0xfffffffe070a7812 */ /* 0x000fe200078ec0ff */
[C---:B------:R-:W-:Y:S01]  /*2f20*/  @!P1 IMAD R6, R236.reuse, R2, R3 ;  /* 0x00000002ec069224 */ /* 0x040fe200078e0203 */
[----:B------:R-:W-:Y:S01]  /*2f30*/  LOP3.LUT R7, R17, 0xfffffff8, RZ, 0xc0, !PT ;  /* 0xfffffff811077812 */ /* 0x000fe200078ec0ff */
[----:B------:R-:W-:Y:S01]  /*2f40*/  @!P1 IMAD.WIDE.U32 R2, R236, R23, RZ ;  /* 0x00000017ec029225 */ /* 0x000fe200078e00ff */
[----:B------:R-:W-:Y:S01]  /*2f50*/  IADD3 R16, R4, -R10, RZ ;  /* 0x8000000a04107210 */ /* 0x000fe20007ffe0ff */
[----:B------:R1:W5:Y:S01]  /*2f60*/  @P0 LD.E R99, desc[UR4][R168.64+0xd8] ;  /* 0x0000d804a8630980 */ /* 0x000362000c101900 */
[----:B------:R-:W-:Y:S01]  /*2f70*/  @!P1 SHF.R.S32.HI R4, RZ, 0x1f, R126 ;  /* 0x0000001fff049819 */ /* 0x000fe2000001147e */
[----:B------:R-:W-:Y:S01]  /*2f80*/  IMAD.IADD R24, R0, 0x1, -R7 ;  /* 0x0000000100187824 */ /* 0x000fe200078e0a07 */
[----:B------:R-:W-:Y:S01]  /*2f90*/  @P0 MOV R28, R127 ;  /* 0x0000007f001c0202 */ /* 0x000fe20000000f00 */
[----:B------:R-:W-:Y:S01]  /*2fa0*/  IMAD.SHL.U32 R0, R34, 0x40, RZ ;  /* 0x0000004022007824 */ /* 0x000fe200078e00ff */
[-C--:B------:R-:W-:Y:S01]  /*2fb0*/  ISETP.GE.AND P3, PT, R38, R20.reuse, PT ;  /* 0x000000142600720c */ /* 0x080fe20003f66270 */
[----:B------:R-:W-:Y:S01]  /*2fc0*/  @!P1 IMAD.IADD R3, R3, 0x1, R6 ;  /* 0x0000000103039824 */ /* 0x000fe200078e0206 */
[----:B------:R-:W-:Y:S01]  /*2fd0*/  ISETP.GE.AND P6, PT, R21, R20, PT ;  /* 0x000000141500720c */ /* 0x000fe20003fc6270 */
[----:B------:R-:W-:Y:S01]  /*2fe0*/  @P1 IMAD.IADD R6, R23, 0x1, R27 ;  /* 0x0000000117061824 */ /* 0x000fe200078e021b */
[----:B------:R-:W-:Y:S01]  /*2ff0*/  LOP3.LUT R0, R0, 0x1c0, RZ, 0xc0, !PT ;  /* 0x000001c000007812 */ /* 0x000fe200078ec0ff */
[----:B------:R-:W-:Y:S01]  /*3000*/  @!P1 IMAD R10, R31, R126, RZ ;  /* 0x0000007e1f0a9224 */ /* 0x000fe200078e02ff */
[----:B------:R-:W-:Y:S01]  /*3010*/  SHF.R.S32.HI R109, RZ, 0x5, R105 ;  /* 0x00000005ff6d7819 */ /* 0x000fe20000011469 */
[----:B------:R-:W-:-:S02]  /*3020*/  @P1 IMAD R15, R237, R6, RZ ;  /* 0x00000006ed0f1224 */ /* 0x000fc400078e02ff */
[----:B------:R-:W-:Y:S01]  /*3030*/  @!P1 IMAD R14, R30, R4, R10 ;  /* 0x000000041e0e9224 */ /* 0x000fe200078e020a */
[----:B------:R-:W-:Y:S01]  /*3040*/  LOP3.LUT R4, R0, 0x8, R11, 0xf8, !PT ;  /* 0x0000000800047812 */ /* 0x000fe200078ef80b */
[----:B------:R-:W-:Y:S01]  /*3050*/  @P1 IMAD.WIDE.U32 R6, R236, R6, RZ ;  /* 0x00000006ec061225 */ /* 0x000fe200078e00ff */
[----:B------:R-:W-:Y:S02]  /*3060*/  SHF.R.U32.HI R0, RZ, 0x3, R0 ;  /* 0x00000003ff007819 */ /* 0x000fe40000011600 */
[----:B------:R-:W-:Y:S01]  /*3070*/  @P0 SHF.R.S32.HI R11, RZ, 0x1f, R126 ;  /* 0x0000001fff0b0819 */ /* 0x000fe2000001147e */
[----:B------:R-:W-:Y:S01]  /*3080*/  @!P1 IMAD.WIDE.U32 R2, R126, R30, R2 ;  /* 0x0000001e7e029225 */ /* 0x000fe200078e0002 */
[----:B------:R-:W-:Y:S02]  /*3090*/  LOP3.LUT R10, R4, R0, RZ, 0x3c, !PT ;  /* 0x00000000040a7212 */ /* 0x000fe400078e3cff */
[----:B------:R-:W-:Y:S01]  /*30a0*/  SHF.L.U32 R0, R24, 0x6, RZ ;  /* 0x0000000618007819 */ /* 0x000fe200000006ff */
[----:B------:R-:W-:-:S02]  /*30b0*/  @P1 IMAD.MOV.U32 R19, RZ, RZ, R6 ;  /* 0x000000ffff131224 */ /* 0x000fc400078e0006 */
[----:B------:R-:W-:Y:S01]  /*30c0*/  @!P1 IMAD.MOV.U32 R19, RZ, RZ, R2 ;  /* 0x000000ffff139224 */ /* 0x000fe200078e0002 */
[----:B------:R-:W-:Y:S01]  /*30d0*/  LOP3.LUT R0, R0, 0x1c0, RZ, 0xc0, !PT ;  /* 0x000001c000007812 */ /* 0x000fe200078ec0ff */
[----:B------:R-:W-:Y:S02]  /*30e0*/  @P1 IMAD.IADD R18, R7, 0x1, R15 ;  /* 0x0000000107121824 */ /* 0x000fe400078e020f */
[----:B------:R-:W-:Y:S01]  /*30f0*/  @!P1 IMAD.IADD R18, R3, 0x1, R14 ;  /* 0x0000000103129824 */ /* 0x000fe200078e020e */
[----:B------:R-:W-:Y:S01]  /*3100*/  SHF.L.U32 R3, R16, 0x3, RZ ;  /* 0x0000000310037819 */ /* 0x000fe200000006ff */
[----:B------:R-:W-:Y:S01]  /*3110*/  IMAD R7, R237, R38, RZ ;  /* 0x00000026ed077224 */ /* 0x000fe200078e02ff */
[----:B------:R-:W-:Y:S01]  /*3120*/  IADD3 R2, P1, R244, R19, RZ ;  /* 0x00000013f4027210 */ /* 0x000fe20007f3e0ff */
[----:B------:R-:W-:Y:S01]  /*3130*/  IMAD.WIDE.U32 R20, R32, R26, RZ ;  /* 0x0000001a20147225 */ /* 0x000fe200078e00ff */
[----:B------:R-:W-:Y:S01]  /*3140*/  LOP3.LUT R6, R0, 0x8, R3, 0xf8, !PT ;  /* 0x0000000800067812 */ /* 0x000fe200078ef803 */
[----:B------:R4:W-:Y:S01]  /*3150*/  STL [R1+0x140], R18 ;  /* 0x0001401201007387 */ /* 0x0009e20000100800 */
[----:B------:R-:W-:Y:S01]  /*3160*/  SHF.R.U32.HI R4, RZ, 0x3, R0 ;  /* 0x00000003ff047819 */ /* 0x000fe20000011600 */
[----:B------:R-:W-:-:S02]  /*3170*/  IMAD.X R3, R36, 0x1, R18, P1 ;  /* 0x0000000124037824 */ /* 0x000fc400008e0612 */
[----:B------:R-:W-:Y:S01]  /*3180*/  IMAD R14, R236, R39, R7 ;  /* 0x00000027ec0e7224 */ /* 0x000fe200078e0207 */
[----:B------:R-:W-:Y:S01]  /*3190*/  LOP3.LUT R15, R6, R4, RZ, 0x3c, !PT ;  /* 0x00000004060f7212 */ /* 0x000fe200078e3cff */
[----:B------:R-:W-:Y:S01]  /*31a0*/  IMAD.WIDE.U32 R6, R236, R38, R2 ;  /* 0x00000026ec067225 */ /* 0x000fe200078e0002 */
[----:B------:R3:W-:Y:S03]  /*31b0*/  STL [R1+0x12c], R19 ;  /* 0x00012c1301007387 */ /* 0x0007e60000100800 */
[----:B------:R-:W-:Y:S01]  /*31c0*/  IMAD R0, R16, 0x200, R10 ;  /* 0x0000020010007824 */ /* 0x000fe200078e020a */
[----:B------:R-:W-:Y:S01]  /*31d0*/  STL.64 [R1+0x130], R20 ;  /* 0x0001301401007387 */ /* 0x000fe20000100a00 */
[----:B------:R-:W-:-:S04]  /*31e0*/  IMAD R2, R33, R26, RZ ;  /* 0x0000001a21027224 */ /* 0x000fc800078e02ff */
[----:B------:R-:W-:-:S05]  /*31f0*/  IMAD R4, R32, R35, R2 ;  /* 0x0000002320047224 */ /* 0x000fca00078e0202 */
[----:B------:R-:W-:Y:S02]  /*3200*/  IADD3 R4, R21, R4, RZ ;  /* 0x0000000415047210 */ /* 0x000fe40007ffe0ff */
[----:B----4-:R-:W-:-:S03]  /*3210*/  IADD3 R18, P2, R20, R6, RZ ;  /* 0x0000000614127210 */ /* 0x010fc60007f5e0ff */
[----:B------:R4:W-:Y:S01]  /*3220*/  STL [R1+0x14c], R4 ;  /* 0x00014c0401007387 */ /* 0x0009e20000100800 */
[----:B---3--:R-:W-:-:S05]  /*3230*/  IADD3.X R19, R4, R7, R14, P2, !PT ;  /* 0x0000000704137210 */ /* 0x008fca00017fe40e */
[----:B------:R1:W-:Y:S01]  /*3240*/  STL.64 [R1+0xf8], R18 ;  /* 0x0000f81201007387 */ /* 0x0003e20000100a00 */
[----:B------:R-:W-:Y:S02]  /*3250*/  IMAD R170, R0, 0x2, R5 ;  /* 0x0000000200aa7824 */ /* 0x000fe400078e0205 */
[----:B--2---:R-:W-:Y:S02]  /*3260*/  @P0 IMAD R10, R13, R126, RZ ;  /* 0x0000007e0d0a0224 */ /* 0x004fe400078e02ff */
[----:B------:R-:W-:-:S04]  /*3270*/  @P0 IMAD.WIDE.U32 R2, R126, R12, R28 ;  /* 0x0000000c7e020225 */ /* 0x000fc800078e001c */
[----:B------:R-:W-:Y:S01]  /*3280*/  @P0 IMAD R10, R12, R11, R10 ;  /* 0x0000000b0c0a0224 */ /* 0x000fe200078e020a */
[----:B------:R-:W-:Y:S01]  /*3290*/  @P0 LEA R8, P1, R2, R8, 0x2 ;  /* 0x0000000802080211 */ /* 0x000fe200078210ff */
[----:B------:R-:W-:Y:S01]  /*32a0*/  IMAD.SHL.U32 R11, R17, 0x40, RZ ;  /* 0x00000040110b7824 */ /* 0x000fe200078e00ff */
[C---:B------:R-:W-:Y:S01]  /*32b0*/  SHF.L.U64.HI R12, R236.reuse, 0x6, R237 ;  /* 0x00000006ec0c7819 */ /* 0x040fe200000102ed */
[----:B------:R-:W-:Y:S02]  /*32c0*/  @P0 IMAD.IADD R10, R3, 0x1, R10 ;  /* 0x00000001030a0824 */ /* 0x000fe400078e020a */
[----:B------:R-:W-:Y:S01]  /*32d0*/  IMAD.SHL.U32 R13, R236, 0x40, RZ ;  /* 0x00000040ec0d7824 */ /* 0x000fe200078e00ff */
[----:B----4-:R-:W-:Y:S01]  /*32e0*/  LOP3.LUT R4, R15, 0xfffffe00, R11, 0xf8, !PT ;  /* 0xfffffe000f047812 */ /* 0x010fe200078ef80b */
[----:B------:R-:W-:Y:S01]  /*32f0*/  IMAD R3, R12, R97, RZ ;  /* 0x000000610c037224 */ /* 0x000fe200078e02ff */
[----:B------:R-:W-:Y:S01]  /*3300*/  @P0 LEA.HI.X R9, R2, R9, R10, 0x2, P1 ;  /* 0x0000000902090211 */ /* 0x000fe200008f140a */
[----:B------:R-:W-:-:S04]  /*3310*/  IMAD.WIDE.U32 R6, R97, R13, R18 ;  /* 0x0000000d61067225 */ /* 0x000fc800078e0012 */
[----:B------:R1:W5:Y:S01]  /*3320*/  @P0 LD.E R101, desc[UR4][R8.64] ;  /* 0x0000000408650980 */ /* 0x000362000c101900 */
[----:B------:R-:W-:-:S04]  /*3330*/  DEPBAR.LE SB0, 0x0 ;  /* 0x000080000000791a */ /* 0x000fc80000000000 */
[----:B------:R-:W-:Y:S05]  /*3340*/  WARPSYNC.ALL ;  /* 0x0000000000007948 */ /* 0x000fea0003800000 */
[----:B------:R-:W-:Y:S01]  /*3350*/  BAR.SYNC.DEFER_BLOCKING 0x0 ;  /* 0x0000000000007b1d */ /* 0x000fe20000010000 */
[----:B------:R-:W-:Y:S02]  /*3360*/  IMAD R3, R25, R13, R3 ;  /* 0x0000000d19037224 */ /* 0x000fe400078e0203 */
[----:B------:R-:W-:-:S03]  /*3370*/  IMAD R2, R109, 0x400, R4 ;  /* 0x000004006d027824 */ /* 0x000fc600078e0204 */
[----:B------:R-:W-:Y:S01]  /*3380*/  BSSY B0, `(.L_x_2284) ;  /* 0x000002b000007945 */ /* 0x000fe20003800000 */
[----:B------:R2:W-:Y:S04]  /*3390*/  @P3 STS.128 [R224+0x18000], RZ ;  /* 0x018000ffe0003388 */ /* 0x0005e80000000c00 */
[----:B------:R2:W-:Y:S04]  /*33a0*/  @P3 STS.128 [R224+0x1a000], RZ ;  /* 0x01a000ffe0003388 */ /* 0x0005e80000000c00 */
[----:B------:R2:W-:Y:S04]  /*33b0*/  @P3 STS.128 [R224+0x1c000], RZ ;  /* 0x01c000ffe0003388 */ /* 0x0005e80000000c00 */
[----:B------:R2:W-:Y:S01]  /*33c0*/  @P3 STS.128 [R224+0x1e000], RZ ;  /* 0x01e000ffe0003388 */ /* 0x0005e20000000c00 */
[----:B------:R-:W-:Y:S01]  /*33d0*/  SHF.L.U64.HI R13, R236, 0x5, R237 ;  /* 0x00000005ec0d7819 */ /* 0x000fe200000102ed */
[----:B------:R-:W-:Y:S01]  /*33e0*/  IMAD R201, R2, 0x2, R5 ;  /* 0x0000000202c97824 */ /* 0x000fe200078e0205 */
[----:B------:R-:W-:-:S02]  /*33f0*/  SHF.L.U32 R12, R236, 0x5, RZ ;  /* 0x00000005ec0c7819 */ /* 0x000fc400000006ff */
        /* <DEDUP_REMOVED lines=29> */
[----:B---3--:R-:W-:-:S04]  /*35d0*/  LEA R2, P1, R6, R248, 0x1 ;  /* 0x000000f806027211 */ /* 0x008fc800078208ff */
[----:B------:R-:W-:-:S05]  /*35e0*/  LEA.HI.X R3, R6, R249, R0, 0x1, P1 ;  /* 0x000000f906037211 */ /* 0x000fca00008f0c00 */
[----:B------:R-:W-:Y:S01]  /*35f0*/  @!PT LDS RZ, [RZ] ;  /* 0x00000000fffff984 */ /* 0x000fe20000000800 */
[----:B------:R-:W-:Y:S01]  /*3600*/  @!PT LDS RZ, [RZ] ;  /* 0x00000000fffff984 */ /* 0x000fe20000000800 */
[----:B------:R-:W-:Y:S01]  /*3610*/  @!PT LDS RZ, [RZ] ;  /* 0x00000000fffff984 */ /* 0x000fe20000000800 */
[----:B------:R4:W-:Y:S04]  /*3620*/  LDGSTS.E.BYPASS.LTC128B.128 [R224+0x1e000], desc[UR4][R2.64+0x180] ;  /* 0x1e00018002e07fae */ /* 0x0009e8000b901d44 */
.L_x_2285:
[----:B------:R-:W-:Y:S05]  /*3630*/  BSYNC B0 ;  /* 0x0000000000007941 */ /* 0x000fea0003800000 */
.L_x_2284:
[----:B------:R1:W-:Y:S01]  /*3640*/  @P6 STS.128 [R224+0x19000], RZ ;  /* 0x019000ffe0006388 */ /* 0x0003e20000000c00 */
[----:B------:R-:W-:Y:S03]  /*3650*/  BSSY B0, `(.L_x_2286) ;  /* 0x0000028000007945 */ /* 0x000fe60003800000 */
[----:B------:R1:W-:Y:S04]  /*3660*/  @P6 STS.128 [R224+0x1b000], RZ ;  /* 0x01b000ffe0006388 */ /* 0x0003e80000000c00 */
[----:B------:R1:W-:Y:S04]  /*3670*/  @P6 STS.128 [R224+0x1d000], RZ ;  /* 0x01d000ffe0006388 */ /* 0x0003e80000000c00 */
[----:B------:R1:W-:Y:S01]  /*3680*/  @P6 STS.128 [R224+0x1f000], RZ ;  /* 0x01f000ffe0006388 */ /* 0x0003e20000000c00 */
[----:B------:R-:W-:Y:S05]  /*3690*/  @P6 BRA `(.L_x_2287) ;  /* 0x00000000008c6947 */ /* 0x000fea0003800000 */
[-C--:B------:R-:W-:Y:S02]  /*36a0*/  ISETP.GE.AND P6, PT, R244, R229.reuse, PT ;  /* 0x000000e5f400720c */ /* 0x080fe40003fc6270 */
[-C--:B------:R-:W-:Y:S02]  /*36b0*/  ISETP.GE.AND P5, PT, R117, R229.reuse, PT ;  /* 0x000000e57500720c */ /* 0x080fe40003fa6270 */
[----:B------:R-:W-:Y:S02]  /*36c0*/  IADD3 R6, P1, R12, R6, RZ ;  /* 0x000000060c067210 */ /* 0x000fe40007f3e0ff */
[----:B------:R-:W-:-:S03]  /*36d0*/  ISETP.GE.AND P3, PT, R116, R229, PT ;  /* 0x000000e57400720c */ /* 0x000fc60003f66270 */
[----:B------:R-:W-:-:S04]  /*36e0*/  IMAD.X R0, R13, 0x1, R0, P1 ;  /* 0x000000010d007824 */ /* 0x000fc800008e0600 */
[CC--:B---3--:R-:W-:Y:S01]  /*36f0*/  @!P6 LEA R10, P1, R6.reuse, R248.reuse, 0x1 ;  /* 0x000000f8060ae211 */ /* 0x0c8fe200078208ff */
[----:B------:R3:W-:Y:S01]  /*3700*/  @P6 STS.128 [R224+0x19000], RZ ;  /* 0x019000ffe0006388 */ /* 0x0007e20000000c00 */
[CC--:B-1----:R-:W-:Y:S02]  /*3710*/  @!P5 LEA R8, P4, R6.reuse, R248.reuse, 0x1 ;  /* 0x000000f80608d211 */ /* 0x0c2fe400078808ff */
[C-C-:B------:R-:W-:Y:S02]  /*3720*/  @!P6 LEA.HI.X R11, R6.reuse, R249, R0.reuse, 0x1, P1 ;  /* 0x000000f9060be211 */ /* 0x140fe400008f0c00 */
[----:B------:R-:W-:Y:S02]  /*3730*/  ISETP.GE.AND P1, PT, R113, R229, PT ;  /* 0x000000e57100720c */ /* 0x000fe40003f26270 */
[C---:B----4-:R-:W-:Y:S01]  /*3740*/  @!P3 LEA R2, P2, R6.reuse, R248, 0x1 ;  /* 0x000000f80602b211 */ /* 0x050fe200078408ff */
[----:B------:R-:W-:Y:S01]  /*3750*/  @!PT LDS RZ, [RZ] ;  /* 0x00000000fffff984 */ /* 0x000fe20000000800 */
[----:B------:R-:W-:Y:S01]  /*3760*/  @!PT LDS RZ, [RZ] ;  /* 0x00000000fffff984 */ /* 0x000fe20000000800 */
[----:B------:R-:W-:Y:S01]  /*3770*/  @!PT LDS RZ, [RZ] ;  /* 0x00000000fffff984 */ /* 0x000fe20000000800 */
[----:B------:R3:W-:Y:S01]  /*3780*/  @!P6 LDGSTS.E.BYPASS.LTC128B.128 [R224+0x19000], desc[UR4][R10.64] ;  /* 0x190000000ae0efae */ /* 0x0007e2000b901d44 */
[----:B------:R-:W-:-:S02]  /*3790*/  @!P5 LEA.HI.X R9, R6, R249, R0, 0x1, P4 ;  /* 0x000000f90609d211 */ /* 0x000fc400020f0c00 */
        /* <DEDUP_REMOVED lines=19> */
.L_x_2287:
[----:B------:R-:W-:Y:S05]  /*38d0*/  BSYNC B0 ;  /* 0x0000000000007941 */ /* 0x000fea0003800000 */
.L_x_2286:
[----:B-1-3--:R-:W-:Y:S01]  /*38e0*/  LDSM.16.M88.4 R8, [R201] ;  /* 0x00000000c908783b */ /* 0x00afe20000000200 */
[----:B------:R-:W-:Y:S01]  /*38f0*/  R2P PR, R34, 0x6 ;  /* 0x0000000622007804 */ /* 0x000fe20000000000 */
[----:B----4-:R-:W-:Y:S01]  /*3900*/  IMAD.MOV.U32 R3, RZ, RZ, 0x10 ;  /* 0x00000010ff037424 */ /* 0x010fe200078e00ff */
[----:B------:R-:W-:Y:S01]  /*3910*/  LOP3.LUT P3, RZ, R24, 0x2, RZ, 0xc0, !PT ;  /* 0x0000000218ff7812 */ /* 0x000fe2000786c0ff */
[----:B------:R-:W1:Y:S01]  /*3920*/  LDSM.16.M88.4 R20, [R170+0x10000] ;  /* 0x01000000aa14783b */ /* 0x000e620000000200 */
[C---:B------:R-:W-:Y:S01]  /*3930*/  VIADD R0, R170.reuse, 0x10000 ;  /* 0x00010000aa007836 */ /* 0x040fe20000000000 */
[----:B------:R-:W-:Y:S01]  /*3940*/  SHF.R.S32.HI R7, RZ, 0x1f, R105 ;  /* 0x0000001fff077819 */ /* 0x000fe20000011469 */
[----:B------:R-:W-:Y:S01]  /*3950*/  VIADD R206, R170, 0x10020 ;  /* 0x00010020aace7836 */ /* 0x000fe20000000000 */
[----:B------:R-:W3:Y:S01]  /*3960*/  LDSM.16.M88.4 R12, [R170+0x10800] ;  /* 0x01080000aa0c783b */ /* 0x000ee20000000200 */
[----:B------:R-:W-:Y:S01]  /*3970*/  SEL R3, R3, 0xfffffff0, !P3 ;  /* 0xfffffff003037807 */ /* 0x000fe20005800000 */
[----:B------:R-:W-:Y:S01]  /*3980*/  IMAD.MOV.U32 R2, RZ, RZ, 0x40 ;  /* 0x00000040ff027424 */ /* 0x000fe200078e00ff */
[----:B------:R-:W-:Y:S01]  /*3990*/  LEA.HI R7, R7, R109, RZ, 0x3 ;  /* 0x0000006d07077211 */ /* 0x000fe200078f18ff */
[----:B------:R-:W4:Y:S01]  /*39a0*/  LDSM.16.M88.4 R28, [R170+0x11000] ;  /* 0x01100000aa1c783b */ /* 0x000f220000000200 */
[-C--:B------:R-:W-:Y:S01]  /*39b0*/  LEA R202, R3, R201.reuse, 0x1 ;  /* 0x000000c903ca7211 */ /* 0x080fe200078e08ff */
[----:B------:R-:W-:Y:S01]  /*39c0*/  @P1 VIADD R206, R0, 0xffffffe0 ;  /* 0xffffffe000ce1836 */ /* 0x000fe20000000000 */
[----:B------:R-:W-:Y:S01]  /*39d0*/  LOP3.LUT P1, RZ, R24, 0x4, RZ, 0xc0, !PT ;  /* 0x0000000418ff7812 */ /* 0x000fe2000782c0ff */
[----:B------:R-:W2:Y:S01]  /*39e0*/  LDSM.16.M88.4 R52, [R170+0x11800] ;  /* 0x01180000aa34783b */ /* 0x000ea20000000200 */
[----:B------:R-:W-:Y:S01]  /*39f0*/  IMAD.MOV.U32 R0, RZ, RZ, 0x20 ;  /* 0x00000020ff007424 */ /* 0x000fe200078e00ff */
[----:B------:R-:W-:Y:S01]  /*3a00*/  SEL R2, R2, 0xffffffc0, !P2 ;  /* 0xffffffc002027807 */ /* 0x000fe20005000000 */
[----:B------:R-:W-:Y:S01]  /*3a10*/  IMAD.MOV.U32 R135, RZ, RZ, R97 ;  /* 0x000000ffff877224 */ /* 0x000fe200078e0061 */
[----:B------:R-:W-:Y:S01]  /*3a20*/  LDSM.16.M88.4 R16, [R202] ;  /* 0x00000000ca10783b */ /* 0x000fe20000000200 */
[----:B------:R-:W-:Y:S01]  /*3a30*/  LOP3.LUT R7, R7, 0xffffff8, RZ, 0xc0, !PT ;  /* 0x0ffffff807077812 */ /* 0x000fe200078ec0ff */
[----:B------:R-:W-:Y:S01]  /*3a40*/  BSSY B1, `(.L_x_2288) ;  /* 0x0000154000017945 */ /* 0x000fe20003800000 */
[----:B------:R-:W-:Y:S01]  /*3a50*/  SEL R0, R0, 0xffffffe0, !P1 ;  /* 0xffffffe000007807 */ /* 0x000fe20004800000 */
[----:B------:R-:W2:Y:S01]  /*3a60*/  LDSM.16.M88.4 R48, [R206] ;  /* 0x00000000ce30783b */ /* 0x000ea20000000200 */
[----:B------:R-:W-:Y:S01]  /*3a70*/  IMAD.IADD R200, R170, 0x1, R2 ;  /* 0x00000001aac87824 */ /* 0x000fe200078e0202 */
[----:B------:R-:W-:Y:S01]  /*3a80*/  IADD3 R250, R123, 0x646e171e, RZ ;  /* 0x646e171e7bfa7810 */ /* 0x000fe20007ffe0ff */
[----:B------:R-:W-:Y:S01]  /*3a90*/  IMAD.IADD R199, R2, 0x1, R206 ;  /* 0x0000000102c77824 */ /* 0x000fe200078e02ce */
[----:B------:R-:W2:Y:S01]  /*3aa0*/  LDSM.16.M88.4 R40, [R206+0x800] ;  /* 0x00080000ce28783b */ /* 0x000ea20000000200 */
[C---:B------:R-:W-:Y:S01]  /*3ab0*/  LEA R204, R0.reuse, R201, 0x1 ;  /* 0x000000c900cc7211 */ /* 0x040fe200078e08ff */
[----:B------:R-:W-:Y:S01]  /*3ac0*/  IMAD R203, R0, 0x2, R202 ;  /* 0x0000000200cb7824 */ /* 0x000fe200078e02ca */
[----:B------:R-:W-:Y:S01]  /*3ad0*/  SHF.R.S32.HI R2, RZ, 0x1f, R98 ;  /* 0x0000001fff027819 */ /* 0x000fe20000011462 */
[----:B------:R-:W2:Y:S01]  /*3ae0*/  LDSM.16.M88.4 R60, [R206+0x1000] ;  /* 0x00100000ce3c783b */ /* 0x000ea20000000200 */
[----:B------:R-:W-:Y:S01]  /*3af0*/  ISETP.GT.AND P6, PT, R135, R120, PT ;  /* 0x000000788700720c */ /* 0x000fe20003fc4270 */
[----:B------:R-:W-:Y:S01]  /*3b00*/  IMAD.MOV.U32 R226, RZ, RZ, RZ ;  /* 0x000000ffffe27224 */ /* 0x000fe200078e00ff */
[----:B------:R-:W-:Y:S01]  /*3b10*/  LEA.HI R2, R2, R98, RZ, 0x2 ;  /* 0x0000006202027211 */ /* 0x000fe200078f10ff */
[----:B------:R-:W2:Y:S01]  /*3b20*/  LDSM.16.M88.4 R72, [R206+0x1800] ;  /* 0x00180000ce48783b */ /* 0x000ea20000000200 */
[----:B------:R-:W-:Y:S01]  /*3b30*/  SHF.L.U32 R107, R107, 0x1, RZ ;  /* 0x000000016b6b7819 */ /* 0x000fe200000006ff */
[----:B------:R-:W-:Y:S01]  /*3b40*/  VIADD R252, R122, 0xb54cda56 ;  /* 0xb54cda567afc7836 */ /* 0x000fe20000000000 */
[----:B------:R-:W-:Y:S01]  /*3b50*/  LOP3.LUT R6, R2, 0x7ffffffc, RZ, 0xc0, !PT ;  /* 0x7ffffffc02067812 */ /* 0x000fe200078ec0ff */
[----:B------:R-:W-:Y:S01]  /*3b60*/  LDSM.16.M88.4 R84, [R200+0x10000] ;  /* 0x01000000c854783b */ /* 0x000fe20000000200 */
[C---:B------:R-:W-:Y:S01]  /*3b70*/  VIADD R221, R206.reuse, 0x800 ;  /* 0x00000800cedd7836 */ /* 0x040fe20000000000 */
[C---:B------:R-:W-:Y:S01]  /*3b80*/  IADD3 R220, R206.reuse, 0x1000, RZ ;  /* 0x00001000cedc7810 */ /* 0x040fe20007ffe0ff */
[C---:B------:R-:W-:Y:S01]  /*3b90*/  VIADD R219, R206.reuse, 0x1800 ;  /* 0x00001800cedb7836 */ /* 0x040fe20000000000 */
[C---:B-1----:R-:W-:Y:S01]  /*3ba0*/  HMMA.16816.F32 R44, R8.reuse, R20, RZ ;  /* 0x00000014082c723c */ /* 0x042fe200000018ff */
[----:B------:R-:W-:Y:S01]  /*3bb0*/  LDSM.16.M88.4 R76, [R200+0x10800] ;  /* 0x01080000c84c783b */ /* 0x000fe20000000200 */
[C---:B------:R-:W-:Y:S01]  /*3bc0*/  VIADD R218, R206.reuse, 0x2000 ;  /* 0x00002000ceda7836 */ /* 0x040fe20000000000 */
[C---:B------:R-:W-:Y:S01]  /*3bd0*/  IADD3 R217, R206.reuse, 0x2800, RZ ;  /* 0x00002800ced97810 */ /* 0x040fe20007ffe0ff */
[C---:B------:R-:W-:Y:S01]  /*3be0*/  VIADD R216, R206.reuse, 0x3000 ;  /* 0x00003000ced87836 */ /* 0x040fe20000000000 */
[----:B------:R-:W-:Y:S01]  /*3bf0*/  LDSM.16.M88.4 R68, [R200+0x11000] ;  /* 0x01100000c844783b */ /* 0x000fe20000000200 */
[C---:B------:R-:W-:Y:S01]  /*3c00*/  HMMA.16816.F32 R36, R8.reuse, R22, RZ ;  /* 0x000000160824723c */ /* 0x040fe200000018ff */
[C---:B------:R-:W-:Y:S01]  /*3c10*/  VIADD R215, R206.reuse, 0x3800 ;  /* 0x00003800ced77836 */ /* 0x040fe20000000000 */
[C---:B------:R-:W-:Y:S01]  /*3c20*/  IADD3 R214, R206.reuse, 0x4000, RZ ;  /* 0x00004000ced67810 */ /* 0x040fe20007ffe0ff */
[----:B------:R-:W-:Y:S01]  /*3c30*/  LDSM.16.M88.4 R88, [R199] ;  /* 0x00000000c758783b */ /* 0x000fe20000000200 */
[C---:B------:R-:W-:Y:S01]  /*3c40*/  VIADD R213, R206.reuse, 0x4800 ;  /* 0x00004800ced57836 */ /* 0x040fe20000000000 */
[C---:B------:R-:W-:Y:S01]  /*3c50*/  IADD3 R211, R206.reuse, 0x5800, RZ ;  /* 0x00005800ced37810 */ /* 0x040fe20007ffe0ff */
[C---:B---3--:R-:W-:Y:S01]  /*3c60*/  HMMA.16816.F32 R32, R8.reuse, R12, RZ ;  /* 0x0000000c0820723c */ /* 0x048fe200000018ff */
[----:B------:R-:W-:Y:S01]  /*3c70*/  LDSM.16.M88.4 R80, [R199+0x800] ;  /* 0x00080000c750783b */ /* 0x000fe20000000200 */
[C---:B------:R-:W-:Y:S01]  /*3c80*/  VIADD R212, R206.reuse, 0x5000 ;  /* 0x00005000ced47836 */ /* 0x040fe20000000000 */
[C---:B------:R-:W-:Y:S01]  /*3c90*/  IADD3 R208, R206.reuse, 0x7000, RZ ;  /* 0x00007000ced07810 */ /* 0x040fe20007ffe0ff */
[C---:B------:R-:W-:Y:S01]  /*3ca0*/  VIADD R210, R206.reuse, 0x6000 ;  /* 0x00006000ced27836 */ /* 0x040fe20000000000 */
[----:B------:R-:W-:Y:S01]  /*3cb0*/  LDSM.16.M88.4 R92, [R170+0x16800] ;  /* 0x01680000aa5c783b */ /* 0x000fe20000000200 */
[----:B------:R-:W-:Y:S01]  /*3cc0*/  HMMA.16816.F32 R24, R8, R14, RZ ;  /* 0x0000000e0818723c */ /* 0x000fe200000018ff */
[----:B------:R-:W-:-:S02]  /*3cd0*/  VIADD R209, R206, 0x6800 ;  /* 0x00006800ced17836 */ /* 0x000fc40000000000 */
[----:B------:R-:W1:Y:S01]  /*3ce0*/  LDSM.16.M88.4 R12, [R204] ;  /* 0x00000000cc0c783b */ /* 0x000e620000000200 */
[----:B------:R-:W-:Y:S02]  /*3cf0*/  VIADD R207, R206, 0x7800 ;  /* 0x00007800cecf7836 */ /* 0x000fe40000000000 */
[C---:B----4-:R-:W-:Y:S01]  /*3d00*/  HMMA.16816.F32 R20, R8.reuse, R28, RZ ;  /* 0x0000001c0814723c */ /* 0x050fe200000018ff */
[----:B------:R-:W0:Y:S04]  /*3d10*/  LDGDEPBAR ;  /* 0x00000000000079af */ /* 0x000e280000000000 */
[----:B------:R-:W-:Y:S01]  /*3d20*/  STL [R1+0x8], R250 ;  /* 0x000008fa01007387 */ /* 0x000fe20000100800 */
[C---:B--2---:R-:W-:Y:S06]  /*3d30*/  HMMA.16816.F32 R64, R8.reuse, R52, RZ ;  /* 0x000000340840723c */ /* 0x044fec00000018ff */
[C---:B------:R-:W-:Y:S06]  /*3d40*/  HMMA.16816.F32 R56, R8.reuse, R30, RZ ;  /* 0x0000001e0838723c */ /* 0x040fec00000018ff */
[----:B------:R-:W-:Y:S06]  /*3d50*/  HMMA.16816.F32 R52, R8, R54, RZ ;  /* 0x000000360834723c */ /* 0x000fec00000018ff */
[C---:B------:R-:W-:Y:S06]  /*3d60*/  HMMA.16816.F32 R44, R16.reuse, R48, R44 ;  /* 0x00000030102c723c */ /* 0x040fec000000182c */
[C---:B------:R-:W-:Y:S06]  /*3d70*/  HMMA.16816.F32 R48, R16.reuse, R50, R36 ;  /* 0x000000321030723c */ /* 0x040fec0000001824 */
[C---:B------:R-:W-:Y:S01]  /*3d80*/  HMMA.16816.F32 R36, R16.reuse, R40, R32 ;  /* 0x000000281024723c */ /* 0x040fe20000001820 */
[----:B------:R-:W2:Y:S05]  /*3d90*/  LDSM.16.M88.4 R32, [R200+0x11800] ;  /* 0x01180000c820783b */ /* 0x000eaa0000000200 */
[C---:B------:R-:W-:Y:S06]  /*3da0*/  HMMA.16816.F32 R40, R16.reuse, R42, R24 ;  /* 0x0000002a1028723c */ /* 0x040fec0000001818 */
[C---:B------:R-:W-:Y:S01]  /*3db0*/  HMMA.16816.F32 R28, R16.reuse, R60, R20 ;  /* 0x0000003c101c723c */ /* 0x040fe20000001814 */
[----:B------:R-:W3:Y:S05]  /*3dc0*/  LDSM.16.M88.4 R20, [R203] ;  /* 0x00000000cb14783b */ /* 0x000eea0000000200 */
[C---:B------:R-:W-:Y:S01]  /*3dd0*/  HMMA.16816.F32 R8, R16.reuse, R72, R64 ;  /* 0x000000481008723c */ /* 0x040fe20000001840 */
[----:B------:R-:W-:Y:S05]  /*3de0*/  LDSM.16.M88.4 R64, [R170+0x12800] ;  /* 0x01280000aa40783b */ /* 0x000fea0000000200 */
        /* <DEDUP_REMOVED lines=11> */
[C---:B--2---:R-:W-:Y:S01]  /*3ea0*/  HMMA.16816.F32 R56, R12.reuse, R32, R8 ;  /* 0x000000200c38723c */ /* 0x044fe20000001808 */
[----:B------:R-:W2:Y:S05]  /*3eb0*/  LDSM.16.M88.4 R8, [R201+0x4000] ;  /* 0x00400000c908783b */ /* 0x000eaa0000000200 */
[C---:B------:R-:W-:Y:S01]  /*3ec0*/  HMMA.16816.F32 R60, R12.reuse, R70, R24 ;  /* 0x000000460c3c723c */ /* 0x040fe20000001818 */
[----:B------:R-:W4:Y:S05]  /*3ed0*/  LDSM.16.M88.4 R68, [R170+0x13000] ;  /* 0x01300000aa44783b */ /* 0x000f2a0000000200 */
[----:B------:R-:W-:Y:S01]  /*3ee0*/  HMMA.16816.F32 R16, R12, R34, R16 ;  /* 0x000000220c10723c */ /* 0x000fe20000001810 */
[----:B------:R-:W-:Y:S05]  /*3ef0*/  LDSM.16.M88.4 R12, [R202+0x4000] ;  /* 0x00400000ca0c783b */ /* 0x000fea0000000200 */
[C---:B---3--:R-:W-:Y:S06]  /*3f00*/  HMMA.16816.F32 R32, R20.reuse, R90, R48 ;  /* 0x0000005a1420723c */ /* 0x048fec0000001830 */
[C---:B------:R-:W-:Y:S06]  /*3f10*/  HMMA.16816.F32 R36, R20.reuse, R80, R36 ;  /* 0x000000501424723c */ /* 0x040fec0000001824 */
[C---:B------:R-:W-:Y:S01]  /*3f20*/  HMMA.16816.F32 R24, R20.reuse, R88, R52 ;  /* 0x000000581418723c */ /* 0x040fe20000001834 */
[----:B------:R-:W3:Y:S05]  /*3f30*/  LDSM.16.M88.4 R88, [R206+0x2000] ;  /* 0x00200000ce58783b */ /* 0x000eea0000000200 */
        /* <DEDUP_REMOVED lines=8> */
[----:B------:R-:W-:Y:S05]  /*3fc0*/  LDSM.16.M88.4 R72, [R200+0x13000] ;  /* 0x01300000c848783b */ /* 0x000fea0000000200 */
[C---:B--2---:R-:W-:Y:S06]  /*3fd0*/  HMMA.16816.F32 R16, R8.reuse, R30, R32 ;  /* 0x0000001e0810723c */ /* 0x044fec0000001820 */
[C---:B------:R-:W-:Y:S06]  /*3fe0*/  HMMA.16816.F32 R32, R8.reuse, R64, R36 ;  /* 0x000000400820723c */ /* 0x040fec0000001824 */
[C---:B------:R-:W-:Y:S06]  /*3ff0*/  HMMA.16816.F32 R24, R8.reuse, R28, R24 ;  /* 0x0000001c0818723c */ /* 0x040fec0000001818 */
[C---:B------:R-:W-:Y:S01]  /*4000*/  HMMA.16816.F32 R36, R8.reuse, R66, R44 ;  /* 0x000000420824723c */ /* 0x040fe2000000182c */
[----:B------:R-:W2:Y:S04]  /*4010*/  LDSM.16.M88.4 R44, [R206+0x3800] ;  /* 0x00380000ce2c783b */ /* 0x000ea80000000200 */
[----:B------:R-:W-:Y:S01]  /*4020*/  LDSM.16.M88.4 R64, [R200+0x12800] ;  /* 0x01280000c840783b */ /* 0x000fe20000000200 */
        /* <DEDUP_REMOVED lines=19> */
[----:B------:R-:W-:Y:S05]  /*4160*/  LDSM.16.M88.4 R12, [R201+0x8000] ;  /* 0x00800000c90c783b */ /* 0x000fea0000000200 */
        /* <DEDUP_REMOVED lines=25> */
[C---:B------:R-:W-:Y:S06]  /*4300*/  HMMA.16816.F32 R44, R12.reuse, R84, R44 ;  /* 0x000000540c2c723c */ /* 0x040fec000000182c */
[C---:B------:R-:W-:Y:S01]  /*4310*/  HMMA.16816.F32 R40, R12.reuse, R86, R40 ;  /* 0x000000560c28723c */ /* 0x040fe20000001828 */
[----:B------:R-:W3:Y:S05]  /*4320*/  LDSM.16.M88.4 R84, [R206+0x5800] ;  /* 0x00580000ce54783b */ /* 0x000eea0000000200 */
[C---:B----4-:R-:W-:Y:S06]  /*4330*/  HMMA.16816.F32 R36, R12.reuse, R72, R32 ;  /* 0x000000480c24723c */ /* 0x050fec0000001820 */
[C---:B------:R-:W-:Y:S01]  /*4340*/  HMMA.16816.F32 R32, R12.reuse, R74, R28 ;  /* 0x0000004a0c20723c */ /* 0x040fe2000000181c */
[----:B------:R-:W-:Y:S05]  /*4350*/  LDSM.16.M88.4 R72, [R200+0x14800] ;  /* 0x01480000c848783b */ /* 0x000fea0000000200 */
[C---:B------:R-:W-:Y:S06]  /*4360*/  HMMA.16816.F32 R28, R12.reuse, R68, R24 ;  /* 0x000000440c1c723c */ /* 0x040fec0000001818 */
[C---:B------:R-:W-:Y:S01]  /*4370*/  HMMA.16816.F32 R24, R12.reuse, R70, R20 ;  /* 0x000000460c18723c */ /* 0x040fe20000001814 */
[----:B------:R-:W4:Y:S04]  /*4380*/  LDSM.16.M88.4 R20, [R204+0x8000] ;  /* 0x00800000cc14783b */ /* 0x000f280000000200 */
[----:B------:R-:W-:Y:S01]  /*4390*/  LDSM.16.M88.4 R68, [R199+0x4000] ;  /* 0x00400000c744783b */ /* 0x000fe20000000200 */
[C---:B------:R-:W-:Y:S06]  /*43a0*/  HMMA.16816.F32 R16, R12.reuse, R64, R52 ;  /* 0x000000400c10723c */ /* 0x040fec0000001834 */
[----:B------:R-:W-:Y:S06]  /*43b0*/  HMMA.16816.F32 R12, R12, R66, R48 ;  /* 0x000000420c0c723c */ /* 0x000fec0000001830 */
[C---:B-1----:R-:W-:Y:S06]  /*43c0*/  HMMA.16816.F32 R56, R8.reuse, R80, R44 ;  /* 0x000000500838723c */ /* 0x042fec000000182c */
[C---:B------:R-:W-:Y:S01]  /*43d0*/  HMMA.16816.F32 R48, R8.reuse, R82, R40 ;  /* 0x000000520830723c */ /* 0x040fe20000001828 */
[----:B------:R-:W-:Y:S05]  /*43e0*/  LDSM.16.M88.4 R80, [R199+0x5800] ;  /* 0x00580000c750783b */ /* 0x000fea0000000200 */
[C---:B--2---:R-:W-:Y:S06]  /*43f0*/  HMMA.16816.F32 R52, R8.reuse, R60, R36 ;  /* 0x0000003c0834723c */ /* 0x044fec0000001824 */
[C---:B------:R-:W-:Y:S01]  /*4400*/  HMMA.16816.F32 R44, R8.reuse, R62, R32 ;  /* 0x0000003e082c723c */ /* 0x040fe20000001820 */
[----:B------:R-:W1:Y:S05]  /*4410*/  LDSM.16.M88.4 R60, [R200+0x15000] ;  /* 0x01500000c83c783b */ /* 0x000e6a0000000200 */
[C---:B------:R-:W-:Y:S01]  /*4420*/  HMMA.16816.F32 R40, R8.reuse, R78, R24 ;  /* 0x0000004e0828723c */ /* 0x040fe20000001818 */
[----:B------:R-:W2:Y:S05]  /*4430*/  LDSM.16.M88.4 R24, [R200+0x15800] ;  /* 0x01580000c818783b */ /* 0x000eaa0000000200 */
[C---:B------:R-:W-:Y:S01]  /*4440*/  HMMA.16816.F32 R64, R8.reuse, R76, R28 ;  /* 0x0000004c0840723c */ /* 0x040fe2000000181c */
[----:B------:R-:W-:Y:S05]  /*4450*/  LDSM.16.M88.4 R76, [R199+0x4800] ;  /* 0x00480000c74c783b */ /* 0x000fea0000000200 */
[C---:B---3--:R-:W-:Y:S01]  /*4460*/  HMMA.16816.F32 R36, R8.reuse, R84, R16 ;  /* 0x000000540824723c */ /* 0x048fe20000001810 */
[----:B------:R-:W-:Y:S05]  /*4470*/  LDSM.16.M88.4 R16, [R201+0xc000] ;  /* 0x00c00000c910783b */ /* 0x000fea0000000200 */
[----:B------:R-:W-:Y:S01]  /*4480*/  HMMA.16816.F32 R12, R8, R86, R12 ;  /* 0x00000056080c723c */ /* 0x000fe2000000180c */
[----:B------:R-:W3:Y:S04]  /*4490*/  LDSM.16.M88.4 R8, [R203+0x8000] ;  /* 0x00800000cb08783b */ /* 0x000ee80000000200 */
[----:B------:R-:W3:Y:S01]  /*44a0*/  LDSM.16.M88.4 R84, [R199+0x5000] ;  /* 0x00500000c754783b */ /* 0x000ee20000000200 */
[C---:B----4-:R-:W-:Y:S06]  /*44b0*/  HMMA.16816.F32 R28, R20.reuse, R88, R56 ;  /* 0x00000058141c723c */ /* 0x050fec0000001838 */
[C---:B------:R-:W-:Y:S01]  /*44c0*/  HMMA.16816.F32 R32, R20.reuse, R90, R48 ;  /* 0x0000005a1420723c */ /* 0x040fe20000001830 */
[----:B------:R-:W4:Y:S05]  /*44d0*/  LDSM.16.M88.4 R88, [R170+0x16000] ;  /* 0x01600000aa58783b */ /* 0x000f2a0000000200 */
[C---:B------:R-:W-:Y:S06]  /*44e0*/  HMMA.16816.F32 R52, R20.reuse, R72, R52 ;  /* 0x000000481434723c */ /* 0x040fec0000001834 */
[C---:B-1----:R-:W-:Y:S06]  /*44f0*/  HMMA.16816.F32 R64, R20.reuse, R60, R64 ;  /* 0x0000003c1440723c */ /* 0x042fec0000001840 */
[C---:B------:R-:W-:Y:S01]  /*4500*/  HMMA.16816.F32 R48, R20.reuse, R74, R44 ;  /* 0x0000004a1430723c */ /* 0x040fe2000000182c */
[----:B------:R-:W-:Y:S05]  /*4510*/  LDSM.16.M88.4 R72, [R206+0x6000] ;  /* 0x00600000ce48783b */ /* 0x000fea0000000200 */
[C---:B------:R-:W-:Y:S01]  /*4520*/  HMMA.16816.F32 R56, R20.reuse, R62, R40 ;  /* 0x0000003e1438723c */ /* 0x040fe20000001828 */
[----:B------:R-:W-:Y:S05]  /*4530*/  LDSM.16.M88.4 R60, [R170+0x17800] ;  /* 0x01780000aa3c783b */ /* 0x000fea0000000200 */
[C---:B--2---:R-:W-:Y:S06]  /*4540*/  HMMA.16816.F32 R44, R20.reuse, R24, R36 ;  /* 0x00000018142c723c */ /* 0x044fec0000001824 */
[----:B------:R-:W-:Y:S01]  /*4550*/  HMMA.16816.F32 R12, R20, R26, R12 ;  /* 0x0000001a140c723c */ /* 0x000fe2000000180c */
[----:B------:R-:W-:Y:S05]  /*4560*/  LDSM.16.M88.4 R20, [R202+0xc000] ;  /* 0x00c00000ca14783b */ /* 0x000fea0000000200 */
[C---:B---3--:R-:W-:Y:S06]  /*4570*/  HMMA.16816.F32 R28, R8.reuse, R68, R28 ;  /* 0x00000044081c723c */ /* 0x048fec000000181c */
[C---:B------:R-:W-:Y:S01]  /*4580*/  HMMA.16816.F32 R32, R8.reuse, R70, R32 ;  /* 0x000000460820723c */ /* 0x040fe20000001820 */
[----:B------:R-:W1:Y:S05]  /*4590*/  LDSM.16.M88.4 R68, [R170+0x17000] ;  /* 0x01700000aa44783b */ /* 0x000e6a0000000200 */
[C---:B------:R-:W-:Y:S06]  /*45a0*/  HMMA.16816.F32 R36, R8.reuse, R76, R52 ;  /* 0x0000004c0824723c */ /* 0x040fec0000001834 */
[C---:B------:R-:W-:Y:S01]  /*45b0*/  HMMA.16816.F32 R52, R8.reuse, R84, R64 ;  /* 0x000000540834723c */ /* 0x040fe20000001840 */
[----:B------:R-:W2:Y:S05]  /*45c0*/  LDSM.16.M88.4 R64, [R206+0x6800] ;  /* 0x00680000ce40783b */ /* 0x000eaa0000000200 */
[C---:B------:R-:W-:Y:S01]  /*45d0*/  HMMA.16816.F32 R40, R8.reuse, R78, R48 ;  /* 0x0000004e0828723c */ /* 0x040fe20000001830 */
[----:B------:R-:W3:Y:S05]  /*45e0*/  LDSM.16.M88.4 R76, [R206+0x7000] ;  /* 0x00700000ce4c783b */ /* 0x000eea0000000200 */
[C---:B------:R-:W-:Y:S01]  /*45f0*/  HMMA.16816.F32 R56, R8.reuse, R86, R56 ;  /* 0x000000560838723c */ /* 0x040fe20000001838 */
[----:B------:R-:W-:Y:S05]  /*4600*/  LDSM.16.M88.4 R84, [R200+0x16000] ;  /* 0x01600000c854783b */ /* 0x000fea0000000200 */
[C---:B------:R-:W-:Y:S06]  /*4610*/  HMMA.16816.F32 R48, R8.reuse, R80, R44 ;  /* 0x000000500830723c */ /* 0x040fec000000182c */
        /* <DEDUP_REMOVED lines=8> */
[C---:B------:R-:W-:Y:S06]  /*46a0*/  HMMA.16816.F32 R40, R16.reuse, R94, R40 ;  /* 0x0000005e1028723c */ /* 0x040fec0000001828 */
[C---:B------:R-:W-:Y:S06]  /*46b0*/  HMMA.16816.F32 R28, R16.reuse, R62, R24 ;  /* 0x0000003e101c723c */ /* 0x040fec0000001818 */
[C---:B------:R-:W-:Y:S01]  /*46c0*/  HMMA.16816.F32 R56, R16.reuse, R70, R56 ;  /* 0x000000461038723c */ /* 0x040fe20000001838 */
[----:B------:R-:W-:Y:S05]  /*46d0*/  LDSM.16.M88.4 R68, [R199+0x6000] ;  /* 0x00600000c744783b */ /* 0x000fea0000000200 */
[----:B------:R-:W-:Y:S01]  /*46e0*/  HMMA.16816.F32 R52, R16, R60, R48 ;  /* 0x0000003c1034723c */ /* 0x000fe20000001830 */
[----:B------:R-:W1:Y:S05]  /*46f0*/  LDSM.16.M88.4 R60, [R200+0x17000] ;  /* 0x01700000c83c783b */ /* 0x000e6a0000000200 */
[C---:B------:R-:W-:Y:S01]  /*4700*/  HMMA.16816.F32 R24, R20.reuse, R72, R8 ;  /* 0x000000481418723c */ /* 0x040fe20000001808 */
[----:B------:R-:W1:Y:S05]  /*4710*/  LDSM.16.M88.4 R8, [R203+0xc000] ;  /* 0x00c00000cb08783b */ /* 0x000e6a0000000200 */
[C---:B------:R-:W-:Y:S01]  /*4720*/  HMMA.16816.F32 R16, R20.reuse, R74, R32 ;  /* 0x0000004a1410723c */ /* 0x040fe20000001820 */
[----:B------:R-:W-:Y:S05]  /*4730*/  LDSM.16.M88.4 R72, [R199+0x6800] ;  /* 0x00680000c748783b */ /* 0x000fea0000000200 */
[C---:B--2---:R-:W-:Y:S06]  /*4740*/  HMMA.16816.F32 R36, R20.reuse, R64, R36 ;  /* 0x000000401424723c */ /* 0x044fec0000001824 */
[C---:B---3--:R-:W-:Y:S06]  /*4750*/  HMMA.16816.F32 R44, R20.reuse, R76, R44 ;  /* 0x0000004c142c723c */ /* 0x048fec000000182c */
[C---:B------:R-:W-:Y:S01]  /*4760*/  HMMA.16816.F32 R40, R20.reuse, R66, R40 ;  /* 0x000000421428723c */ /* 0x040fe20000001828 */
[----:B------:R-:W2:Y:S05]  /*4770*/  LDSM.16.M88.4 R64, [R200+0x17800] ;  /* 0x01780000c840783b */ /* 0x000eaa0000000200 */
[C---:B------:R-:W-:Y:S06]  /*4780*/  HMMA.16816.F32 R32, R20.reuse, R82, R28 ;  /* 0x000000521420723c */ /* 0x040fec000000181c */
[C---:B------:R-:W-:Y:S01]  /*4790*/  HMMA.16816.F32 R48, R20.reuse, R78, R56 ;  /* 0x0000004e1430723c */ /* 0x040fe20000001838 */
[----:B------:R-:W3:Y:S05]  /*47a0*/  LDSM.16.M88.4 R56, [R199+0x7000] ;  /* 0x00700000c738783b */ /* 0x000eea0000000200 */
[----:B------:R-:W-:Y:S06]  /*47b0*/  HMMA.16816.F32 R52, R20, R80, R52 ;  /* 0x000000501434723c */ /* 0x000fec0000001834 */
[C---:B------:R-:W-:Y:S06]  /*47c0*/  HMMA.16816.F32 R28, R12.reuse, R84, R24 ;  /* 0x000000540c1c723c */ /* 0x040fec0000001818 */
[C---:B------:R-:W-:Y:S06]  /*47d0*/  HMMA.16816.F32 R20, R12.reuse, R86, R16 ;  /* 0x000000560c14723c */ /* 0x040fec0000001810 */
[C---:B----4-:R-:W-:Y:S06]  /*47e0*/  HMMA.16816.F32 R16, R12.reuse, R88, R36 ;  /* 0x000000580c10723c */ /* 0x050fec0000001824 */
[----:B-1----:R-:W-:Y:S06]  /*47f0*/  HMMA.16816.F32 R36, R12, R60, R44 ;  /* 0x0000003c0c24723c */ /* 0x002fec000000182c */
[C---:B------:R-:W-:Y:S06]  /*4800*/  HMMA.16816.F32 R28, R8.reuse, R68, R28 ;  /* 0x00000044081c723c */ /* 0x040fec000000181c */
[----:B------:R-:W-:Y:S01]  /*4810*/  HMMA.16816.F32 R68, R8, R70, R20 ;  /* 0x000000460844723c */ /* 0x000fe20000001814 */
[----:B------:R-:W1:Y:S01]  /*4820*/  LDSM.16.M88.4 R20, [R199+0x7800] ;  /* 0x00780000c714783b */ /* 0x000e620000000200 */
[----:B------:R-:W-:-:S04]  /*4830*/  DEPBAR.LE SB0, 0x0 ;  /* 0x000080000000791a */ /* 0x000fc80000000000 */
[C---:B------:R-:W-:Y:S06]  /*4840*/  HMMA.16816.F32 R24, R12.reuse, R90, R40 ;  /* 0x0000005a0c18723c */ /* 0x040fec0000001828 */
[C---:B------:R-:W-:Y:S06]  /*4850*/  HMMA.16816.F32 R40, R12.reuse, R62, R48 ;  /* 0x0000003e0c28723c */ /* 0x040fec0000001830 */
[C---:B--2---:R-:W-:Y:S06]  /*4860*/  HMMA.16816.F32 R44, R12.reuse, R64, R52 ;  /* 0x000000400c2c723c */ /* 0x044fec0000001834 */
[----:B------:R-:W-:Y:S06]  /*4870*/  HMMA.16816.F32 R32, R12, R66, R32 ;  /* 0x000000420c20723c */ /* 0x000fec0000001820 */
[C---:B---3--:R-:W-:Y:S01]  /*4880*/  HMMA.16816.F32 R36, R8.reuse, R56, R36 ;  /* 0x000000380824723c */ /* 0x048fe20000001824 */
[----:B------:R-:W-:Y:S01]  /*4890*/  IMAD R13, R126, R104, R127 ;  /* 0x000000687e0d7224 */ /* 0x000fe200078e027f */
[----:B------:R-:W-:Y:S01]  /*48a0*/  IADD3 R14, R98, -R6, RZ ;  /* 0x80000006620e7210 */ /* 0x000fe20007ffe0ff */
[C---:B------:R-:W-:Y:S01]  /*48b0*/  IMAD.IADD R12, R109.reuse, 0x1, -R7 ;  /* 0x000000016d0c7824 */ /* 0x040fe200078e0a07 */
[----:B------:R-:W-:Y:S01]  /*48c0*/  SHF.R.S32.HI R6, RZ, 0x2, R2 ;  /* 0x00000002ff067819 */ /* 0x000fe20000011402 */
[----:B------:R-:W-:Y:S01]  /*48d0*/  IMAD R2, R106, R13, R112 ;  /* 0x0000000d6a027224 */ /* 0x000fe200078e0270 */
[C---:B------:R-:W-:Y:S01]  /*48e0*/  HMMA.16816.F32 R48, R8.reuse, R72, R16 ;  /* 0x000000480830723c */ /* 0x040fe20000001810 */
[----:B------:R-:W-:Y:S01]  /*48f0*/  IMAD.SHL.U32 R7, R118, 0x40, RZ ;  /* 0x0000004076077824 */ /* 0x000fe200078e00ff */
[-C--:B------:R-:W-:Y:S01]  /*4900*/  LEA R13, R12, R6.reuse, 0x4 ;  /* 0x000000060c0d7211 */ /* 0x080fe200078e20ff */
[----:B------:R-:W-:Y:S01]  /*4910*/  IMAD R57, R124, 0x8, R109 ;  /* 0x000000087c397824 */ /* 0x000fe200078e026d */
[----:B------:R-:W-:Y:S01]  /*4920*/  LEA R6, R109, R6, 0x4 ;  /* 0x000000066d067211 */ /* 0x000fe200078e20ff */
[----:B------:R-:W-:Y:S01]  /*4930*/  IMAD.SHL.U32 R12, R14, 0x2, RZ ;  /* 0x000000020e0c7824 */ /* 0x000fe200078e00ff */
[C---:B------:R-:W-:Y:S01]  /*4940*/  HMMA.16816.F32 R72, R8.reuse, R74, R24 ;  /* 0x0000004a0848723c */ /* 0x040fe20000001818 */
[C---:B------:R-:W-:Y:S01]  /*4950*/  IMAD R7, R119.reuse, R2, R7 ;  /* 0x0000000277077224 */ /* 0x040fe200078e0207 */
[----:B------:R2:W-:Y:S01]  /*4960*/  STL [R1+0xf0], R57 ;  /* 0x0000f03901007387 */ /* 0x0005e20000100800 */
[----:B------:R-:W-:Y:S01]  /*4970*/  IMAD R2, R119, R13, R12 ;  /* 0x0000000d77027224 */ /* 0x000fe200078e020c */
[----:B-----5:R-:W3:Y:S01]  /*4980*/  @P0 MUFU.RCP R14, R99 ;  /* 0x00000063000e0308 */ /* 0x020ee20000001000 */
[----:B------:R-:W-:Y:S01]  /*4990*/  VIADD R7, R7, 0xffffffc0 ;  /* 0xffffffc007077836 */ /* 0x000fe20000000000 */
[--C-:B------:R-:W-:Y:S01]  /*49a0*/  IADD3 R13, R96, 0x1, -R125.reuse ;  /* 0x00000001600d7810 */ /* 0x100fe20007ffe87d */
[C---:B------:R-:W-:Y:S01]  /*49b0*/  HMMA.16816.F32 R40, R8.reuse, R58, R40 ;  /* 0x0000003a0828723c */ /* 0x040fe20000001828 */
[----:B------:R-:W-:Y:S01]  /*49c0*/  SHF.R.S32.HI R12, RZ, 0x1f, R2 ;  /* 0x0000001fff0c7819 */ /* 0x000fe20000011402 */
[----:B------:R-:W-:Y:S01]  /*49d0*/  BAR.SYNC.DEFER_BLOCKING 0x0 ;  /* 0x0000000000007b1d */ /* 0x000fe20000010000 */
[----:B------:R-:W-:Y:S01]  /*49e0*/  IADD3 R62, P1, R2, R7, RZ ;  /* 0x00000007023e7210 */ /* 0x000fe20007f3e0ff */
[----:B------:R-:W-:Y:S01]  /*49f0*/  IMAD.IADD R2, R112, 0x1, R6 ;  /* 0x0000000170027824 */ /* 0x000fe200078e0206 */
[----:B------:R-:W-:Y:S01]  /*4a00*/  LOP3.LUT R18, R107, 0x6, RZ, 0xc0, !PT ;  /* 0x000000066b127812 */ /* 0x000fe200078ec0ff */
[----:B------:R-:W-:Y:S01]  /*4a10*/  IMAD.IADD R6, R96, 0x1, -R125 ;  /* 0x0000000160067824 */ /* 0x000fe200078e0a7d */
[----:B------:R-:W-:Y:S01]  /*4a20*/  LEA.HI.X.SX32 R76, R7, R12, 0x1, P1 ;  /* 0x0000000c074c7211 */ /* 0x000fe200008f0eff */
[----:B-1----:R-:W-:Y:S01]  /*4a30*/  HMMA.16816.F32 R44, R8, R20, R44 ;  /* 0x00000014082c723c */ /* 0x002fe2000000182c */
[----:B------:R-:W-:Y:S01]  /*4a40*/  IADD3 R7, R100, R13, RZ ;  /* 0x0000000d64077210 */ /* 0x000fe20007ffe0ff */
[----:B------:R-:W-:Y:S01]  /*4a50*/  IMAD.IADD R230, R2, 0x1, R6 ;  /* 0x0000000102e67824 */ /* 0x000fe200078e0206 */
[----:B------:R-:W-:-:S02]  /*4a60*/  IADD3 R231, R6, 0x8, R2 ;  /* 0x0000000806e77810 */ /* 0x000fc40007ffe002 */
[----:B------:R-:W-:Y:S01]  /*4a70*/  IADD3 R12, R7, 0x8, R2 ;  /* 0x00000008070c7810 */ /* 0x000fe20007ffe002 */
[----:B------:R-:W-:Y:S01]  /*4a80*/  HMMA.16816.F32 R64, R8, R22, R32 ;  /* 0x000000160840723c */ /* 0x000fe20000001820 */
[-C--:B------:R-:W-:Y:S01]  /*4a90*/  VIADDMNMX R228, R230, -R227.reuse, RZ, !PT ;  /* 0x800000e3e6e47246 */ /* 0x080fe200078001ff */
[----:B---3--:R-:W-:Y:S01]  /*4aa0*/  @P0 FMUL.FTZ R226, R101, R14 ;  /* 0x0000000e65e20220 */ /* 0x008fe20000410000 */
[----:B------:R-:W-:Y:S02]  /*4ab0*/  VIADDMNMX R233, R7, R2, R96, PT ;  /* 0x0000000207e97246 */ /* 0x000fe40003800160 */
[----:B------:R-:W-:Y:S02]  /*4ac0*/  VIMNMX R232, R12, R96, PT ;  /* 0x000000600ce87248 */ /* 0x000fe40003fe0100 */
[----:B------:R-:W-:Y:S01]  /*4ad0*/  VIADDMNMX R227, R231, -R227, RZ, !PT ;  /* 0x800000e3e7e37246 */ /* 0x000fe200078001ff */
[----:B------:R-:W-:-:S01]  /*4ae0*/  NOP ;  /* 0x0000000000007918 */ /* 0x000fc20000000000 */
[----:B--2---:R-:W-:-:S15]  /*4af0*/  @!P6 BRA `(.L_x_2289) ;  /* 0x000000040020e947 */ /* 0x004fde0003800000 */
[----:B------:R-:W-:Y:S01]  /*4b00*/  VIADD R2, R118, 0xfffffffe ;  /* 0xfffffffe76027836 */ /* 0x000fe20000000000 */
[-C--:B------:R-:W-:Y:S01]  /*4b10*/  ISETP.GE.AND P5, PT, R244, R229.reuse, PT ;  /* 0x000000e5f400720c */ /* 0x080fe20003fa6270 */
[----:B------:R-:W-:Y:S01]  /*4b20*/  BSSY B0, `(.L_x_2290) ;  /* 0x0000044000007945 */ /* 0x000fe20003800000 */
[-C--:B------:R-:W-:Y:S01]  /*4b30*/  ISETP.GE.AND P4, PT, R117, R229.reuse, PT ;  /* 0x000000e57500720c */ /* 0x080fe20003f86270 */
[----:B------:R-:W-:Y:S01]  /*4b40*/  IMAD R8, R111, R2, RZ ;  /* 0x000000026f087224 */ /* 0x000fe200078e02ff */
[----:B------:R-:W-:Y:S01]  /*4b50*/  SHF.R.S32.HI R9, RZ, 0x1f, R2 ;  /* 0x0000001fff097819 */ /* 0x000fe20000011402 */
[-C--:B------:R-:W-:Y:S01]  /*4b60*/  IMAD.WIDE.U32 R6, R2, R110.reuse, R114 ;  /* 0x0000006e02067225 */ /* 0x080fe200078e0072 */
[-C--:B------:R-:W-:Y:S02]  /*4b70*/  ISETP.GE.AND P3, PT, R116, R229.reuse, PT ;  /* 0x000000e57400720c */ /* 0x080fe40003f66270 */
[----:B------:R-:W-:Y:S01]  /*4b80*/  ISETP.GE.AND P2, PT, R113, R229, PT ;  /* 0x000000e57100720c */ /* 0x000fe20003f46270 */
[----:B------:R-:W-:-:S04]  /*4b90*/  IMAD R2, R9, R110, R8 ;  /* 0x0000006e09027224 */ /* 0x000fc800078e0208 */
[----:B------:R-:W-:Y:S01]  /*4ba0*/  IMAD.IADD R7, R7, 0x1, R2 ;  /* 0x0000000107077824 */ /* 0x000fe200078e0202 */
[CC--:B------:R-:W-:Y:S01]  /*4bb0*/  @!P5 LEA R8, P1, R6.reuse, R246.reuse, 0x1 ;  /* 0x000000f60608d211 */ /* 0x0c0fe200078208ff */
[----:B------:R1:W-:Y:S01]  /*4bc0*/  @P5 STS.128 [R224+0x10000], RZ ;  /* 0x010000ffe0005388 */ /* 0x0003e20000000c00 */
[CC--:B------:R-:W-:Y:S02]  /*4bd0*/  @!P4 LEA R10, P0, R6.reuse, R246.reuse, 0x1 ;  /* 0x000000f6060ac211 */ /* 0x0c0fe400078008ff */
[CCC-:B------:R-:W-:Y:S02]  /*4be0*/  @!P5 LEA.HI.X R9, R6.reuse, R247.reuse, R7.reuse, 0x1, P1 ;  /* 0x000000f70609d211 */ /* 0x1c0fe400008f0c07 */
[C---:B------:R-:W-:Y:S02]  /*4bf0*/  @!P3 LEA R16, P1, R6.reuse, R246, 0x1 ;  /* 0x000000f60610b211 */ /* 0x040fe400078208ff */
[CCC-:B------:R-:W-:Y:S01]  /*4c00*/  @!P4 LEA.HI.X R11, R6.reuse, R247.reuse, R7.reuse, 0x1, P0 ;  /* 0x000000f7060bc211 */ /* 0x1c0fe200000f0c07 */
[----:B------:R-:W-:Y:S01]  /*4c10*/  @!PT LDS RZ, [RZ] ;  /* 0x00000000fffff984 */ /* 0x000fe20000000800 */
[----:B------:R-:W-:Y:S01]  /*4c20*/  @!PT LDS RZ, [RZ] ;  /* 0x00000000fffff984 */ /* 0x000fe20000000800 */
[----:B------:R-:W-:Y:S01]  /*4c30*/  @!PT LDS RZ, [RZ] ;  /* 0x00000000fffff984 */ /* 0x000fe20000000800 */
[----:B------:R2:W-:Y:S01]  /*4c40*/  @!P5 LDGSTS.E.BYPASS.LTC128B.128 [R224+0x10000], desc[UR4][R8.64] ;  /* 0x1000000008e0dfae */ /* 0x0005e2000b901d44 */
[----:B------:R-:W-:-:S02]  /*4c50*/  @!P3 LEA.HI.X R17, R6, R247, R7, 0x1, P1 ;  /* 0x000000f70611b211 */ /* 0x000fc400008f0c07 */
[----:B------:R-:W-:Y:S01]  /*4c60*/  @!P2 LEA R14, P0, R6, R246, 0x1 ;  /* 0x000000f6060ea211 */ /* 0x000fe200078008ff */
[----:B------:R1:W-:Y:S01]  /*4c70*/  @P4 STS.128 [R224+0x12000], RZ ;  /* 0x012000ffe0004388 */ /* 0x0003e20000000c00 */
[----:B------:R-:W-:Y:S02]  /*4c80*/  IADD3 R2, P1, R238, R6, RZ ;  /* 0x00000006ee027210 */ /* 0x000fe40007f3e0ff */
[-CC-:B------:R-:W-:Y:S01]  /*4c90*/  @!P2 LEA.HI.X R15, R6, R247.reuse, R7.reuse, 0x1, P0 ;  /* 0x000000f7060fa211 */ /* 0x180fe200000f0c07 */
[----:B------:R-:W-:Y:S01]  /*4ca0*/  @!PT LDS RZ, [RZ] ;  /* 0x00000000fffff984 */ /* 0x000fe20000000800 */
[----:B------:R-:W-:Y:S01]  /*4cb0*/  @!PT LDS RZ, [RZ] ;  /* 0x00000000fffff984 */ /* 0x000fe20000000800 */
[----:B------:R-:W-:Y:S01]  /*4cc0*/  @!PT LDS RZ, [RZ] ;  /* 0x00000000fffff984 */ /* 0x000fe20000000800 */
[----:B------:R3:W-:Y:S01]  /*4cd0*/  @!P4 LDGSTS.E.BYPASS.LTC128B.128 [R224+0x12000], desc[UR4][R10.64+0x80] ;  /* 0x120000800ae0cfae */ /* 0x0007e2000b901d44 */
[CC--:B------:R-:W-:Y:S01]  /*4ce0*/  @!P5 LEA R12, P0, R2.reuse, R246.reuse, 0x1 ;  /* 0x000000f6020cd211 */ /* 0x0c0fe200078008ff */
[----:B------:R-:W-:Y:S02]  /*4cf0*/  IMAD.X R7, R239, 0x1, R7, P1 ;  /* 0x00000001ef077824 */ /* 0x000fe400008e0607 */
        /* <DEDUP_REMOVED lines=38> */
.L_x_2291:
[----:B------:R-:W-:Y:S05]  /*4f60*/  BSYNC B0 ;  /* 0x0000000000007941 */ /* 0x000fea0003800000 */
.L_x_2290:
[----:B------:R-:W0:Y:S02]  /*4f70*/  LDGDEPBAR ;  /* 0x00000000000079af */ /* 0x000e240000000000 */
.L_x_2289:
[----:B------:R-:W-:Y:S05]  /*4f80*/  BSYNC B1 ;  /* 0x0000000000017941 */ /* 0x000fea0003800000 */
.L_x_2288:
[----:B--2---:R-:W-:-:S04]  /*4f90*/  IMAD R6, R97, 0x40, R18 ;  /* 0x0000004061067824 */ /* 0x004fc800078e0212 */
[--C-:B------:R-:W-:Y:S01]  /*4fa0*/  IMAD.IADD R2, R230, 0x1, -R6.reuse ;  /* 0x00000001e6027824 */ /* 0x100fe200078e0a06 */
[C---:B------:R-:W-:Y:S01]  /*4fb0*/  ISETP.GE.AND P2, PT, R6.reuse, R228, PT ;  /* 0x000000e40600720c */ /* 0x040fe20003f46270 */
[----:B------:R-:W-:Y:S02]  /*4fc0*/  VIADD R7, R6, 0x1 ;  /* 0x0000000106077836 */ /* 0x000fe40000000000 */
[----:B-1----:R-:W-:Y:S01]  /*4fd0*/  IMAD.IADD R8, R231, 0x1, -R6 ;  /* 0x00000001e7087824 */ /* 0x002fe200078e0a06 */
[----:B------:R-:W-:Y:S01]  /*4fe0*/  IABS R2, R2 ;  /* 0x0000000200027213 */ /* 0x000fe20000000000 */
[--C-:B------:R-:W-:Y:S01]  /*4ff0*/  IMAD.IADD R11, R230, 0x1, -R7.reuse ;  /* 0x00000001e60b7824 */ /* 0x100fe200078e0a07 */
[----:B------:R-:W-:Y:S01]  /*5000*/  ISETP.GE.AND P1, PT, R7, R228, PT ;  /* 0x000000e40700720c */ /* 0x000fe20003f26270 */
[----:B------:R-:W-:Y:S01]  /*5010*/  IMAD.IADD R9, R231, 0x1, -R7 ;  /* 0x00000001e7097824 */ /* 0x000fe200078e0a07 */
[----:B------:R-:W-:Y:S02]  /*5020*/  I2FP.F32.S32 R2, R2 ;  /* 0x0000000200027245 */ /* 0x000fe40000201400 */
[----:B------:R-:W-:-:S02]  /*5030*/  ISETP.GE.AND P3, PT, R7, R227, PT ;  /* 0x000000e30700720c */ /* 0x000fc40003f66270 */
[----:B------:R-:W-:Y:S01]  /*5040*/  IABS R8, R8 ;  /* 0x0000000800087213 */ /* 0x000fe20000000000 */
[----:B------:R-:W-:Y:S01]  /*5050*/  FFMA.FTZ R13, R2, -R226, R28 ;  /* 0x800000e2020d7223 */ /* 0x000fe2000001001c */
[----:B------:R-:W-:Y:S01]  /*5060*/  VIADD R2, R6, 0x8 ;  /* 0x0000000806027836 */ /* 0x000fe20000000000 */
[C---:B------:R-:W-:Y:S02]  /*5070*/  ISETP.GE.OR P1, PT, R7.reuse, R233, !P1 ;  /* 0x000000e90700720c */ /* 0x040fe40004f26670 */
[----:B------:R-:W-:Y:S01]  /*5080*/  ISETP.GE.OR P3, PT, R7, R232, !P3 ;  /* 0x000000e80700720c */ /* 0x000fe20005f66670 */
[--C-:B------:R-:W-:Y:S01]  /*5090*/  IMAD.IADD R10, R230, 0x1, -R2.reuse ;  /* 0x00000001e60a7824 */ /* 0x100fe200078e0a02 */
[C---:B------:R-:W-:Y:S01]  /*50a0*/  ISETP.GE.AND P0, PT, R2.reuse, R228, PT ;  /* 0x000000e40200720c */ /* 0x040fe20003f06270 */
[----:B------:R-:W-:Y:S01]  /*50b0*/  IMAD.IADD R7, R231, 0x1, -R2 ;  /* 0x00000001e7077824 */ /* 0x000fe200078e0a02 */
[C---:B------:R-:W-:Y:S02]  /*50c0*/  ISETP.GE.AND P5, PT, R2.reuse, R227, PT ;  /* 0x000000e30200720c */ /* 0x040fe40003fa6270 */
[----:B------:R-:W-:-:S02]  /*50d0*/  ISETP.GE.OR P0, PT, R2, R233, !P0 ;  /* 0x000000e90200720c */ /* 0x000fc40004706670 */
[----:B------:R-:W-:Y:S01]  /*50e0*/  ISETP.GE.OR P5, PT, R2, R232, !P5 ;  /* 0x000000e80200720c */ /* 0x000fe20006fa6670 */
[----:B------:R-:W-:Y:S01]  /*50f0*/  IMAD.MOV.U32 R2, RZ, RZ, R8 ;  /* 0x000000ffff027224 */ /* 0x000fe200078e0008 */
[----:B------:R-:W-:Y:S02]  /*5100*/  IABS R12, R11 ;  /* 0x0000000b000c7213 */ /* 0x000fe40000000000 */
[----:B------:R-:W-:Y:S02]  /*5110*/  IABS R8, R9 ;  /* 0x0000000900087213 */ /* 0x000fe40000000000 */
[----:B------:R-:W-:Y:S02]  /*5120*/  IABS R11, R10 ;  /* 0x0000000a000b7213 */ /* 0x000fe40000000000 */
[----:B------:R-:W-:Y:S01]  /*5130*/  I2FP.F32.S32 R2, R2 ;  /* 0x0000000200027245 */ /* 0x000fe20000201400 */
[----:B------:R-:W-:Y:S01]  /*5140*/  IMAD.MOV.U32 R10, RZ, RZ, R8 ;  /* 0x000000ffff0a7224 */ /* 0x000fe200078e0008 */
[----:B------:R-:W-:Y:S01]  /*5150*/  IABS R9, R7 ;  /* 0x0000000700097213 */ /* 0x000fe20000000000 */
[----:B------:R-:W-:-:S02]  /*5160*/  IMAD.MOV.U32 R8, RZ, RZ, R11 ;  /* 0x000000ffff087224 */ /* 0x000fc400078e000b */
[----:B------:R-:W-:Y:S01]  /*5170*/  FFMA.FTZ R11, R2, -R226, R30 ;  /* 0x800000e2020b7223 */ /* 0x000fe2000001001e */
[----:B------:R-:W-:Y:S01]  /*5180*/  IMAD.MOV.U32 R7, RZ, RZ, R12 ;  /* 0x000000ffff077224 */ /* 0x000fe200078e000c */
[----:B------:R-:W2:Y:S01]  /*5190*/  LD.E R2, desc[UR4][R168.64+0xdc] ;  /* 0x0000dc04a8027980 */ /* 0x000ea2000c101900 */
[----:B------:R-:W-:Y:S02]  /*51a0*/  I2FP.F32.S32 R10, R10 ;  /* 0x0000000a000a7245 */ /* 0x000fe40000201400 */
[----:B------:R-:W-:Y:S02]  /*51b0*/  I2FP.F32.S32 R8, R8 ;  /* 0x0000000800087245 */ /* 0x000fe40000201400 */
[----:B------:R-:W-:Y:S01]  /*51c0*/  I2FP.F32.S32 R7, R7 ;  /* 0x0000000700077245 */ /* 0x000fe20000201400 */
[-C--:B------:R-:W-:Y:S01]  /*51d0*/  FFMA.FTZ R10, R10, -R226.reuse, R31 ;  /* 0x800000e20a0a7223 */ /* 0x080fe2000001001f */
[----:B------:R-:W-:Y:S01]  /*51e0*/  ISETP.GE.AND P4, PT, R6, R227, PT ;  /* 0x000000e30600720c */ /* 0x000fe20003f86270 */
[-C--:B------:R-:W-:Y:S01]  /*51f0*/  FFMA.FTZ R15, R8, -R226.reuse, R68 ;  /* 0x800000e2080f7223 */ /* 0x080fe20000010044 */
[----:B------:R-:W-:Y:S01]  /*5200*/  I2FP.F32.S32 R9, R9 ;  /* 0x0000000900097245 */ /* 0x000fe20000201400 */
[----:B------:R-:W-:Y:S01]  /*5210*/  FFMA.FTZ R12, R7, -R226, R29 ;  /* 0x800000e2070c7223 */ /* 0x000fe2000001001d */
[C---:B------:R-:W-:Y:S01]  /*5220*/  VIADD R7, R6.reuse, 0x10 ;  /* 0x0000001006077836 */ /* 0x040fe20000000000 */
[C---:B------:R-:W-:Y:S01]  /*5230*/  ISETP.GE.OR P2, PT, R6.reuse, R233, !P2 ;  /* 0x000000e90600720c */ /* 0x040fe20005746670 */
[C---:B------:R-:W-:Y:S01]  /*5240*/  VIADD R8, R6.reuse, 0x9 ;  /* 0x0000000906087836 */ /* 0x040fe20000000000 */
[----:B------:R-:W-:Y:S01]  /*5250*/  ISETP.GE.OR P4, PT, R6, R232, !P4 ;  /* 0x000000e80600720c */ /* 0x000fe20006786670 */
[----:B------:R-:W-:Y:S01]  /*5260*/  FFMA.FTZ R14, R9, -R226, R70 ;  /* 0x800000e2090e7223 */ /* 0x000fe20000010046 */
[----:B------:R-:W-:-:S02]  /*5270*/  FSEL R58, R12, -INF , !P1 ;  /* 0xff8000000c3a7808 */ /* 0x000fc40004800000 */
[----:B------:R-:W-:Y:S01]  /*5280*/  FSEL R61, R10, -INF , !P3 ;  /* 0xff8000000a3d7808 */ /* 0x000fe20005800000 */
[--C-:B------:R-:W-:Y:S01]  /*5290*/  IMAD.IADD R10, R231, 0x1, -R8.reuse ;  /* 0x00000001e70a7824 */ /* 0x100fe200078e0a08 */
[----:B------:R-:W-:Y:S02]  /*52a0*/  FSEL R30, R13, -INF , !P2 ;  /* 0xff8000000d1e7808 */ /* 0x000fe40005000000 */
[----:B------:R-:W-:Y:S02]  /*52b0*/  FSEL R33, R11, -INF , !P4 ;  /* 0xff8000000b217808 */ /* 0x000fe40006000000 */
[CC--:B------:R-:W-:Y:S02]  /*52c0*/  ISETP.GE.AND P1, PT, R7.reuse, R228.reuse, PT ;  /* 0x000000e40700720c */ /* 0x0c0fe40003f26270 */
[CC--:B------:R-:W-:Y:S01]  /*52d0*/  ISETP.GE.AND P3, PT, R7.reuse, R227.reuse, PT ;  /* 0x000000e30700720c */ /* 0x0c0fe20003f66270 */
[----:B------:R-:W-:Y:S01]  /*52e0*/  VIADD R9, R6, 0x11 ;  /* 0x0000001106097836 */ /* 0x000fe20000000000 */
[----:B------:R-:W-:Y:S01]  /*52f0*/  ISETP.GE.AND P2, PT, R8, R228, PT ;  /* 0x000000e40800720c */ /* 0x000fe20003f46270 */
[----:B------:R-:W-:Y:S01]  /*5300*/  IMAD.IADD R12, R230, 0x1, -R8 ;  /* 0x00000001e60c7824 */ /* 0x000fe200078e0a08 */
[----:B------:R-:W-:Y:S01]  /*5310*/  ISETP.GE.AND P4, PT, R8, R227, PT ;  /* 0x000000e30800720c */ /* 0x000fe20003f86270 */
[----:B------:R-:W-:Y:S01]  /*5320*/  IMAD.IADD R11, R230, 0x1, -R7 ;  /* 0x00000001e60b7824 */ /* 0x000fe200078e0a07 */
[----:B------:R-:W-:-:S02]  /*5330*/  ISETP.GE.OR P1, PT, R7, R233, !P1 ;  /* 0x000000e90700720c */ /* 0x000fc40004f26670 */
[-C--:B------:R-:W-:Y:S01]  /*5340*/  ISETP.GE.OR P3, PT, R7, R232.reuse, !P3 ;  /* 0x000000e80700720c */ /* 0x080fe20005f66670 */
[----:B------:R-:W-:Y:S01]  /*5350*/  IMAD.IADD R7, R231, 0x1, -R7 ;  /* 0x00000001e7077824 */ /* 0x000fe200078e0a07 */
[C---:B------:R-:W-:Y:S02]  /*5360*/  ISETP.GE.OR P2, PT, R8.reuse, R233, !P2 ;  /* 0x000000e90800720c */ /* 0x040fe40005746670 */
[----:B------:R-:W-:Y:S01]  /*5370*/  ISETP.GE.OR P4, PT, R8, R232, !P4 ;  /* 0x000000e80800720c */ /* 0x000fe20006786670 */
[----:B------:R-:W-:Y:S01]  /*5380*/  IMAD.IADD R8, R230, 0x1, -R9 ;  /* 0x00000001e6087824 */ /* 0x000fe200078e0a09 */
[----:B------:R-:W-:Y:S02]  /*5390*/  IABS R10, R10 ;  /* 0x0000000a000a7213 */ /* 0x000fe40000000000 */
[----:B------:R-:W-:Y:S02]  /*53a0*/  IABS R16, R12 ;  /* 0x0000000c00107213 */ /* 0x000fe40000000000 */
[----:B------:R-:W-:Y:S01]  /*53b0*/  IABS R13, R11 ;  /* 0x0000000b000d7213 */ /* 0x000fe20000000000 */
[----:B------:R-:W-:Y:S01]  /*53c0*/  IMAD.MOV.U32 R11, RZ, RZ, R10 ;  /* 0x000000ffff0b7224 */ /* 0x000fe200078e000a */
[----:B------:R-:W-:-:S02]  /*53d0*/  IABS R12, R7 ;  /* 0x00000007000c7213 */ /* 0x000fc40000000000 */
[----:B------:R-:W-:Y:S01]  /*53e0*/  IABS R7, R8 ;  /* 0x0000000800077213 */ /* 0x000fe20000000000 */
[----:B------:R-:W-:Y:S02]  /*53f0*/  IMAD.MOV.U32 R8, RZ, RZ, R16 ;  /* 0x000000ffff087224 */ /* 0x000fe400078e0010 */
[----:B------:R-:W-:Y:S01]  /*5400*/  IMAD.MOV.U32 R10, RZ, RZ, R13 ;  /* 0x000000ffff0a7224 */ /* 0x000fe200078e000d */
[----:B------:R-:W-:Y:S02]  /*5410*/  I2FP.F32.S32 R11, R11 ;  /* 0x0000000b000b7245 */ /* 0x000fe40000201400 */
[----:B------:R-:W-:Y:S02]  /*5420*/  I2FP.F32.S32 R8, R8 ;  /* 0x0000000800087245 */ /* 0x000fe40000201400 */
[----:B------:R-:W-:Y:S02]  /*5430*/  I2FP.F32.S32 R10, R10 ;  /* 0x0000000a000a7245 */ /* 0x000fe40000201400 */
[----:B------:R-:W-:-:S02]  /*5440*/  I2FP.F32.S32 R16, R12 ;  /* 0x0000000c00107245 */ /* 0x000fc40000201400 */
[----:B------:R-:W-:Y:S01]  /*5450*/  I2FP.F32.S32 R7, R7 ;  /* 0x0000000700077245 */ /* 0x000fe20000201400 */
[-C--:B------:R-:W-:Y:S01]  /*5460*/  FFMA.FTZ R13, R8, -R226.reuse, R69 ;  /* 0x800000e2080d7223 */ /* 0x080fe20000010045 */
[-C--:B------:R-:W-:Y:S01]  /*5470*/  FFMA.FTZ R11, R11, -R226.reuse, R71 ;  /* 0x800000e20b0b7223 */ /* 0x080fe20000010047 */
[-C--:B------:R-:W-:Y:S01]  /*5480*/  FFMA.FTZ R12, R10, -R226.reuse, R48 ;  /* 0x800000e20a0c7223 */ /* 0x080fe20000010030 */
[-C--:B------:R-:W-:Y:S01]  /*5490*/  FFMA.FTZ R10, R16, -R226.reuse, R50 ;  /* 0x800000e2100a7223 */ /* 0x080fe20000010032 */
[----:B------:R-:W-:Y:S01]  /*54a0*/  FFMA.FTZ R17, R7, -R226, R49 ;  /* 0x800000e207117223 */ /* 0x000fe20000010031 */
[C---:B------:R-:W-:Y:S02]  /*54b0*/  VIADD R8, R6.reuse, 0x18 ;  /* 0x0000001806087836 */ /* 0x040fe40000000000 */
[----:B------:R-:W-:Y:S01]  /*54c0*/  VIADD R7, R6, 0x19 ;  /* 0x0000001906077836 */ /* 0x000fe20000000000 */
[----:B------:R-:W-:Y:S02]  /*54d0*/  FSEL R32, R15, -INF , !P0 ;  /* 0xff8000000f207808 */ /* 0x000fe40004000000 */
        /* <DEDUP_REMOVED lines=8> */
[----:B------:R-:W-:Y:S01]  /*5560*/  FSEL R27, R10, -INF , !P3 ;  /* 0xff8000000a1b7808 */ /* 0x000fe20005800000 */
[C---:B------:R-:W-:Y:S01]  /*5570*/  IMAD.IADD R10, R230.reuse, 0x1, -R8 ;  /* 0x00000001e60a7824 */ /* 0x040fe200078e0a08 */
[----:B------:R-:W-:Y:S01]  /*5580*/  ISETP.GE.AND P1, PT, R7, R228, PT ;  /* 0x000000e40700720c */ /* 0x000fe20003f26270 */
[----:B------:R-:W-:Y:S01]  /*5590*/  IMAD.IADD R14, R231, 0x1, -R9 ;  /* 0x00000001e70e7824 */ /* 0x000fe200078e0a09 */
[----:B------:R-:W-:Y:S02]  /*55a0*/  ISETP.GE.AND P3, PT, R7, R227, PT ;  /* 0x000000e30700720c */ /* 0x000fe40003f66270 */
[CC--:B------:R-:W-:Y:S02]  /*55b0*/  ISETP.GE.OR P0, PT, R9.reuse, R233.reuse, !P0 ;  /* 0x000000e90900720c */ /* 0x0c0fe40004706670 */
[----:B------:R-:W-:Y:S01]  /*55c0*/  ISETP.GE.OR P5, PT, R9, R232, !P5 ;  /* 0x000000e80900720c */ /* 0x000fe20006fa6670 */
        /* <DEDUP_REMOVED lines=13> */
[----:B------:R-:W-:Y:S01]  /*56a0*/  IMAD.MOV.U32 R7, RZ, RZ, R11 ;  /* 0x000000ffff077224 */ /* 0x000fe200078e000b */
[----:B------:R-:W-:Y:S02]  /*56b0*/  I2FP.F32.S32 R8, R8 ;  /* 0x0000000800087245 */ /* 0x000fe40000201400 */
[----:B------:R-:W-:Y:S01]  /*56c0*/  I2FP.F32.S32 R10, R10 ;  /* 0x0000000a000a7245 */ /* 0x000fe20000201400 */
[----:B------:R-:W-:Y:S01]  /*56d0*/  IMAD.MOV.U32 R11, RZ, RZ, R9 ;  /* 0x000000ffff0b7224 */ /* 0x000fe200078e0009 */
[----:B------:R-:W-:Y:S02]  /*56e0*/  I2FP.F32.S32 R7, R7 ;  /* 0x0000000700077245 */ /* 0x000fe40000201400 */
[----:B------:R-:W-:Y:S01]  /*56f0*/  I2FP.F32.S32 R9, R12 ;  /* 0x0000000c00097245 */ /* 0x000fe20000201400 */
[-C--:B------:R-:W-:Y:S01]  /*5700*/  FFMA.FTZ R12, R8, -R226.reuse, R72 ;  /* 0x800000e2080c7223 */ /* 0x080fe20000010048 */
[----:B------:R-:W-:Y:S01]  /*5710*/  I2FP.F32.S32 R14, R11 ;  /* 0x0000000b000e7245 */ /* 0x000fe20000201400 */
[-C--:B------:R-:W-:Y:S01]  /*5720*/  FFMA.FTZ R10, R10, -R226.reuse, R74 ;  /* 0x800000e20a0a7223 */ /* 0x080fe2000001004a */
[----:B------:R-:W-:Y:S01]  /*5730*/  FFMA.FTZ R11, R7, -R226, R51 ;  /* 0x800000e2070b7223 */ /* 0x000fe20000010033 */
[----:B------:R-:W-:-:S02]  /*5740*/  VIADD R8, R6, 0x20 ;  /* 0x0000002006087836 */ /* 0x000fc40000000000 */
[----:B------:R-:W-:Y:S01]  /*5750*/  VIADD R7, R6, 0x21 ;  /* 0x0000002106077836 */ /* 0x000fe20000000000 */
[----:B------:R-:W-:Y:S01]  /*5760*/  FSEL R31, R12, -INF , !P2 ;  /* 0xff8000000c1f7808 */ /* 0x000fe20005000000 */
[--C-:B------:R-:W-:Y:S01]  /*5770*/  IMAD.IADD R12, R230, 0x1, -R8.reuse ;  /* 0x00000001e60c7824 */ /* 0x100fe200078e0a08 */
[----:B------:R-:W-:Y:S01]  /*5780*/  FSEL R55, R10, -INF , !P4 ;  /* 0xff8000000a377808 */ /* 0x000fe20006000000 */
[----:B------:R-:W-:Y:S01]  /*5790*/  IMAD.IADD R10, R231, 0x1, -R8 ;  /* 0x00000001e70a7824 */ /* 0x000fe200078e0a08 */
[----:B------:R-:W-:Y:S01]  /*57a0*/  FSEL R26, R11, -INF , !P5 ;  /* 0xff8000000b1a7808 */ /* 0x000fe20006800000 */
[----:B------:R-:W-:Y:S01]  /*57b0*/  IMAD.IADD R11, R230, 0x1, -R7 ;  /* 0x00000001e60b7824 */ /* 0x000fe200078e0a07 */
[----:B------:R-:W-:Y:S01]  /*57c0*/  FSEL R22, R17, -INF , !P0 ;  /* 0xff80000011167808 */ /* 0x000fe20004000000 */
[----:B------:R-:W-:Y:S01]  /*57d0*/  FFMA.FTZ R16, R9, -R226, R73 ;  /* 0x800000e209107223 */ /* 0x000fe20000010049 */
[CC--:B------:R-:W-:Y:S02]  /*57e0*/  ISETP.GE.AND P2, PT, R7.reuse, R228.reuse, PT ;  /* 0x000000e40700720c */ /* 0x0c0fe40003f46270 */
[----:B------:R-:W-:Y:S01]  /*57f0*/  ISETP.GE.AND P4, PT, R7, R227, PT ;  /* 0x000000e30700720c */ /* 0x000fe20003f86270 */
[----:B------:R-:W-:Y:S01]  /*5800*/  VIADD R9, R6, 0x28 ;  /* 0x0000002806097836 */ /* 0x000fe20000000000 */
[----:B------:R-:W-:-:S02]  /*5810*/  ISETP.GE.AND P0, PT, R8, R228, PT ;  /* 0x000000e40800720c */ /* 0x000fc40003f06270 */
[C---:B------:R-:W-:Y:S02]  /*5820*/  ISETP.GE.AND P5, PT, R8.reuse, R227, PT ;  /* 0x000000e30800720c */ /* 0x040fe40003fa6270 */
[----:B------:R-:W-:Y:S02]  /*5830*/  IABS R13, R12 ;  /* 0x0000000c000d7213 */ /* 0x000fe40000000000 */
[----:B------:R-:W-:Y:S02]  /*5840*/  IABS R10, R10 ;  /* 0x0000000a000a7213 */ /* 0x000fe40000000000 */
[----:B------:R-:W-:Y:S02]  /*5850*/  IABS R12, R11 ;  /* 0x0000000b000c7213 */ /* 0x000fe40000000000 */
[CC--:B------:R-:W-:Y:S02]  /*5860*/  ISETP.GE.OR P2, PT, R7.reuse, R233.reuse, !P2 ;  /* 0x000000e90700720c */ /* 0x0c0fe40005746670 */
[----:B------:R-:W-:Y:S01]  /*5870*/  ISETP.GE.OR P4, PT, R7, R232, !P4 ;  /* 0x000000e80700720c */ /* 0x000fe20006786670 */
[----:B------:R-:W-:Y:S01]  /*5880*/  IMAD.IADD R7, R231, 0x1, -R7 ;  /* 0x00000001e7077824 */ /* 0x000fe200078e0a07 */
[----:B------:R-:W-:-:S02]  /*5890*/  ISETP.GE.OR P0, PT, R8, R233, !P0 ;  /* 0x000000e90800720c */ /* 0x000fc40004706670 */
[----:B------:R-:W-:Y:S01]  /*58a0*/  ISETP.GE.OR P5, PT, R8, R232, !P5 ;  /* 0x000000e80800720c */ /* 0x000fe20006fa6670 */
[----:B------:R-:W-:Y:S02]  /*58b0*/  IMAD.IADD R8, R230, 0x1, -R9 ;  /* 0x00000001e6087824 */ /* 0x000fe400078e0a09 */
[----:B------:R-:W-:Y:S02]  /*58c0*/  IMAD.MOV.U32 R11, RZ, RZ, R10 ;  /* 0x000000ffff0b7224 */ /* 0x000fe400078e000a */
[----:B------:R-:W-:Y:S01]  /*58d0*/  IMAD.MOV.U32 R10, RZ, RZ, R12 ;  /* 0x000000ffff0a7224 */ /* 0x000fe200078e000c */
[----:B------:R-:W-:Y:S02]  /*58e0*/  IABS R15, R7 ;  /* 0x00000007000f7213 */ /* 0x000fe40000000000 */
[----:B------:R-:W-:Y:S01]  /*58f0*/  IABS R7, R8 ;  /* 0x0000000800077213 */ /* 0x000fe20000000000 */
[----:B------:R-:W-:Y:S01]  /*5900*/  IMAD.MOV.U32 R8, RZ, RZ, R13 ;  /* 0x000000ffff087224 */ /* 0x000fe200078e000d */
[----:B------:R-:W-:-:S02]  /*5910*/  I2FP.F32.S32 R10, R10 ;  /* 0x0000000a000a7245 */ /* 0x000fc40000201400 */
[----:B------:R-:W-:Y:S02]  /*5920*/  I2FP.F32.S32 R15, R15 ;  /* 0x0000000f000f7245 */ /* 0x000fe40000201400 */
[----:B------:R-:W-:Y:S01]  /*5930*/  I2FP.F32.S32 R7, R7 ;  /* 0x0000000700077245 */ /* 0x000fe20000201400 */
[----:B------:R-:W-:Y:S01]  /*5940*/  FFMA.FTZ R12, R10, -R226, R37 ;  /* 0x800000e20a0c7223 */ /* 0x000fe20000010025 */
[----:B------:R-:W-:Y:S01]  /*5950*/  I2FP.F32.S32 R8, R8 ;  /* 0x0000000800087245 */ /* 0x000fe20000201400 */
[-C--:B------:R-:W-:Y:S01]  /*5960*/  FFMA.FTZ R14, R14, -R226.reuse, R75 ;  /* 0x800000e20e0e7223 */ /* 0x080fe2000001004b */
[----:B------:R-:W-:Y:S01]  /*5970*/  I2FP.F32.S32 R11, R11 ;  /* 0x0000000b000b7245 */ /* 0x000fe20000201400 */
[-C--:B------:R-:W-:Y:S01]  /*5980*/  FFMA.FTZ R10, R15, -R226.reuse, R39 ;  /* 0x800000e20f0a7223 */ /* 0x080fe20000010027 */
[-C--:B------:R-:W-:Y:S01]  /*5990*/  FFMA.FTZ R15, R7, -R226.reuse, R40 ;  /* 0x800000e2070f7223 */ /* 0x080fe20000010028 */
[----:B------:R-:W-:Y:S02]  /*59a0*/  VIADD R7, R6, 0x30 ;  /* 0x0000003006077836 */ /* 0x000fe40000000000 */
[-C--:B------:R-:W-:Y:S01]  /*59b0*/  FFMA.FTZ R13, R8, -R226.reuse, R36 ;  /* 0x800000e2080d7223 */ /* 0x080fe20000010024 */
[----:B------:R-:W-:Y:S01]  /*59c0*/  FFMA.FTZ R11, R11, -R226, R38 ;  /* 0x800000e20b0b7223 */ /* 0x000fe20000010026 */
[----:B------:R-:W-:Y:S01]  /*59d0*/  FSEL R28, R16, -INF , !P1 ;  /* 0xff800000101c7808 */ /* 0x000fe20004800000 */
[----:B------:R-:W-:Y:S01]  /*59e0*/  VIADD R8, R6, 0x29 ;  /* 0x0000002906087836 */ /* 0x000fe20000000000 */
[----:B------:R-:W-:-:S02]  /*59f0*/  FSEL R29, R14, -INF , !P3 ;  /* 0xff8000000e1d7808 */ /* 0x000fc40005800000 */
[CC--:B------:R-:W-:Y:S02]  /*5a00*/  ISETP.GE.AND P1, PT, R9.reuse, R228.reuse, PT ;  /* 0x000000e40900720c */ /* 0x0c0fe40003f26270 */
[-C--:B------:R-:W-:Y:S02]  /*5a10*/  ISETP.GE.AND P3, PT, R9, R227.reuse, PT ;  /* 0x000000e30900720c */ /* 0x080fe40003f66270 */
[----:B------:R-:W-:Y:S02]  /*5a20*/  FSEL R59, R12, -INF , !P2 ;  /* 0xff8000000c3b7808 */ /* 0x000fe40005000000 */
[----:B------:R-:W-:Y:S01]  /*5a30*/  FSEL R63, R10, -INF , !P4 ;  /* 0xff8000000a3f7808 */ /* 0x000fe20006000000 */
[----:B------:R-:W-:Y:S01]  /*5a40*/  IMAD.IADD R14, R231, 0x1, -R9 ;  /* 0x00000001e70e7824 */ /* 0x000fe200078e0a09 */
[C---:B------:R-:W-:Y:S02]  /*5a50*/  ISETP.GE.AND P2, PT, R7.reuse, R228, PT ;  /* 0x000000e40700720c */ /* 0x040fe40003f46270 */
[----:B------:R-:W-:-:S02]  /*5a60*/  ISETP.GE.AND P4, PT, R7, R227, PT ;  /* 0x000000e30700720c */ /* 0x000fc40003f86270 */
[----:B------:R-:W-:Y:S02]  /*5a70*/  FSEL R54, R13, -INF , !P0 ;  /* 0xff8000000d367808 */ /* 0x000fe40004000000 */
[----:B------:R-:W-:Y:S01]  /*5a80*/  FSEL R60, R11, -INF , !P5 ;  /* 0xff8000000b3c7808 */ /* 0x000fe20006800000 */
[C---:B------:R-:W-:Y:S01]  /*5a90*/  IMAD.IADD R10, R230.reuse, 0x1, -R8 ;  /* 0x00000001e60a7824 */ /* 0x040fe200078e0a08 */
[C---:B------:R-:W-:Y:S02]  /*5aa0*/  ISETP.GE.OR P1, PT, R9.reuse, R233, !P1 ;  /* 0x000000e90900720c */ /* 0x040fe40004f26670 */
[----:B------:R-:W-:Y:S01]  /*5ab0*/  ISETP.GE.OR P3, PT, R9, R232, !P3 ;  /* 0x000000e80900720c */ /* 0x000fe20005f66670 */
[----:B------:R-:W-:Y:S01]  /*5ac0*/  IMAD.IADD R9, R230, 0x1, -R7 ;  /* 0x00000001e6097824 */ /* 0x000fe200078e0a07 */
[C---:B------:R-:W-:Y:S02]  /*5ad0*/  ISETP.GE.AND P0, PT, R8.reuse, R228, PT ;  /* 0x000000e40800720c */ /* 0x040fe40003f06270 */
[----:B------:R-:W-:-:S02]  /*5ae0*/  ISETP.GE.AND P5, PT, R8, R227, PT ;  /* 0x000000e30800720c */ /* 0x000fc40003fa6270 */
[CC--:B------:R-:W-:Y:S02]  /*5af0*/  ISETP.GE.OR P2, PT, R7.reuse, R233.reuse, !P2 ;  /* 0x000000e90700720c */ /* 0x0c0fe40005746670 */
[----:B------:R-:W-:Y:S01]  /*5b00*/  ISETP.GE.OR P4, PT, R7, R232, !P4 ;  /* 0x000000e80700720c */ /* 0x000fe20006786670 */
[C---:B------:R-:W-:Y:S01]  /*5b10*/  IMAD.IADD R7, R231.reuse, 0x1, -R7 ;  /* 0x00000001e7077824 */ /* 0x040fe200078e0a07 */
[----:B------:R-:W-:Y:S02]  /*5b20*/  IABS R11, R14 ;  /* 0x0000000e000b7213 */ /* 0x000fe40000000000 */
[C---:B------:R-:W-:Y:S02]  /*5b30*/  ISETP.GE.OR P0, PT, R8.reuse, R233, !P0 ;  /* 0x000000e90800720c */ /* 0x040fe40004706670 */
[----:B------:R-:W-:Y:S01]  /*5b40*/  ISETP.GE.OR P5, PT, R8, R232, !P5 ;  /* 0x000000e80800720c */ /* 0x000fe20006fa6670 */
[----:B------:R-:W-:Y:S01]  /*5b50*/  IMAD.IADD R8, R231, 0x1, -R8 ;  /* 0x00000001e7087824 */ /* 0x000fe200078e0a08 */
[----:B------:R-:W-:-:S02]  /*5b60*/  IABS R12, R10 ;  /* 0x0000000a000c7213 */ /* 0x000fc40000000000 */
[----:B------:R-:W-:Y:S01]  /*5b70*/  IABS R13, R7 ;  /* 0x00000007000d7213 */ /* 0x000fe20000000000 */
[----:B------:R-:W-:Y:S01]  /*5b80*/  IMAD.MOV.U32 R7, RZ, RZ, R11 ;  /* 0x000000ffff077224 */ /* 0x000fe200078e000b */
[----:B------:R-:W-:Y:S01]  /*5b90*/  IABS R10, R8 ;  /* 0x00000008000a7213 */ /* 0x000fe20000000000 */
[----:B------:R-:W-:Y:S01]  /*5ba0*/  IMAD.MOV.U32 R8, RZ, RZ, R12 ;  /* 0x000000ffff087224 */ /* 0x000fe200078e000c */
[----:B------:R-:W-:Y:S01]  /*5bb0*/  IABS R9, R9 ;  /* 0x0000000900097213 */ /* 0x000fe20000000000 */
[----:B------:R-:W-:Y:S01]  /*5bc0*/  IMAD.MOV.U32 R12, RZ, RZ, R13 ;  /* 0x000000ffff0c7224 */ /* 0x000fe200078e000d */
[----:B------:R-:W-:Y:S02]  /*5bd0*/  I2FP.F32.S32 R7, R7 ;  /* 0x0000000700077245 */ /* 0x000fe40000201400 */
[----:B------:R-:W-:Y:S01]  /*5be0*/  I2FP.F32.S32 R8, R8 ;  /* 0x0000000800087245 */ /* 0x000fe20000201400 */
[----:B------:R-:W-:Y:S02]  /*5bf0*/  IMAD.MOV.U32 R11, RZ, RZ, R9 ;  /* 0x000000ffff0b7224 */ /* 0x000fe400078e0009 */
[----:B------:R-:W-:Y:S01]  /*5c00*/  FFMA.FTZ R9, R7, -R226, R42 ;  /* 0x800000e207097223 */ /* 0x000fe2000001002a */
[----:B------:R-:W-:Y:S01]  /*5c10*/  I2FP.F32.S32 R7, R12 ;  /* 0x0000000c00077245 */ /* 0x000fe20000201400 */
[----:B------:R-:W-:Y:S01]  /*5c20*/  FFMA.FTZ R14, R8, -R226, R41 ;  /* 0x800000e2080e7223 */ /* 0x000fe20000010029 */
[----:B------:R-:W-:Y:S01]  /*5c30*/  VIADD R8, R6, 0x31 ;  /* 0x0000003106087836 */ /* 0x000fe20000000000 */
[----:B------:R-:W-:-:S02]  /*5c40*/  I2FP.F32.S32 R11, R11 ;  /* 0x0000000b000b7245 */ /* 0x000fc40000201400 */
[----:B------:R-:W-:Y:S01]  /*5c50*/  FFMA.FTZ R18, R7, -R226, R46 ;  /* 0x800000e207127223 */ /* 0x000fe2000001002e */
[----:B------:R-:W-:Y:S01]  /*5c60*/  VIADD R7, R6, 0x38 ;  /* 0x0000003806077836 */ /* 0x000fe20000000000 */
[----:B------:R-:W-:Y:S02]  /*5c70*/  FSEL R24, R15, -INF , !P1 ;  /* 0xff8000000f187808 */ /* 0x000fe40004800000 */
[----:B------:R-:W-:Y:S02]  /*5c80*/  FSEL R52, R9, -INF , !P3 ;  /* 0xff80000009347808 */ /* 0x000fe40005800000 */
[----:B------:R-:W-:Y:S02]  /*5c90*/  I2FP.F32.S32 R10, R10 ;  /* 0x0000000a000a7245 */ /* 0x000fe40000201400 */
[C---:B------:R-:W-:Y:S02]  /*5ca0*/  ISETP.GE.AND P1, PT, R8.reuse, R228, PT ;  /* 0x000000e40800720c */ /* 0x040fe40003f26270 */
[----:B------:R-:W-:Y:S01]  /*5cb0*/  ISETP.GE.AND P3, PT, R8, R227, PT ;  /* 0x000000e30800720c */ /* 0x000fe20003f66270 */
[----:B------:R-:W-:-:S02]  /*5cc0*/  VIADD R6, R6, 0x39 ;  /* 0x0000003906067836 */ /* 0x000fc40000000000 */
[----:B------:R-:W-:Y:S01]  /*5cd0*/  FFMA.FTZ R13, R11, -R226, R44 ;  /* 0x800000e20b0d7223 */ /* 0x000fe2000001002c */
[----:B------:R-:W-:Y:S01]  /*5ce0*/  IMAD.IADD R9, R230, 0x1, -R7 ;  /* 0x00000001e6097824 */ /* 0x000fe200078e0a07 */
[----:B------:R-:W-:Y:S01]  /*5cf0*/  ISETP.GE.OR P1, PT, R8, R233, !P1 ;  /* 0x000000e90800720c */ /* 0x000fe20004f26670 */
[--C-:B------:R-:W-:Y:S01]  /*5d00*/  IMAD.IADD R11, R230, 0x1, -R8.reuse ;  /* 0x00000001e60b7824 */ /* 0x100fe200078e0a08 */
[----:B------:R-:W-:Y:S01]  /*5d10*/  ISETP.GE.OR P3, PT, R8, R232, !P3 ;  /* 0x000000e80800720c */ /* 0x000fe20005f66670 */
[----:B------:R-:W-:Y:S01]  /*5d20*/  FFMA.FTZ R17, R10, -R226, R43 ;  /* 0x800000e20a117223 */ /* 0x000fe2000001002b */
[----:B------:R-:W-:Y:S01]  /*5d30*/  IMAD.IADD R8, R231, 0x1, -R8 ;  /* 0x00000001e7087824 */ /* 0x000fe200078e0a08 */
[----:B------:R-:W-:Y:S01]  /*5d40*/  IABS R9, R9 ;  /* 0x0000000900097213 */ /* 0x000fe20000000000 */
[----:B------:R-:W-:-:S03]  /*5d50*/  IMAD.IADD R10, R230, 0x1, -R6 ;  /* 0x00000001e60a7824 */ /* 0x000fc600078e0a06 */
[----:B------:R-:W-:Y:S02]  /*5d60*/  IABS R15, R8 ;  /* 0x00000008000f7213 */ /* 0x000fe40000000000 */
[----:B------:R-:W-:Y:S01]  /*5d70*/  IABS R8, R10 ;  /* 0x0000000a00087213 */ /* 0x000fe20000000000 */
[----:B------:R-:W-:Y:S01]  /*5d80*/  IMAD.MOV.U32 R10, RZ, RZ, R9 ;  /* 0x000000ffff0a7224 */ /* 0x000fe200078e0009 */
[----:B------:R-:W-:Y:S02]  /*5d90*/  FMNMX.FTZ R9, R30, R58, !PT ;  /* 0x0000003a1e097209 */ /* 0x000fe40007810000 */
[----:B------:R-:W-:Y:S02]  /*5da0*/  IABS R11, R11 ;  /* 0x0000000b000b7213 */ /* 0x000fe40000000000 */
[----:B------:R-:W-:Y:S02]  /*5db0*/  FMNMX.FTZ R9, R32, R9, !PT ;  /* 0x0000000920097209 */ /* 0x000fe40007810000 */
[----:B------:R-:W-:-:S02]  /*5dc0*/  I2FP.F32.S32 R12, R11 ;  /* 0x0000000b000c7245 */ /* 0x000fc40000201400 */
[----:B------:R-:W-:Y:S02]  /*5dd0*/  I2FP.F32.S32 R11, R10 ;  /* 0x0000000a000b7245 */ /* 0x000fe40000201400 */
[----:B------:R-:W-:Y:S02]  /*5de0*/  I2FP.F32.S32 R10, R8 ;  /* 0x00000008000a7245 */ /* 0x000fe40000201400 */
[----:B------:R-:W-:Y:S02]  /*5df0*/  FMNMX.FTZ R8, R34, R9, !PT ;  /* 0x0000000922087209 */ /* 0x000fe40007810000 */
[----:B------:R-:W-:Y:S02]  /*5e00*/  I2FP.F32.S32 R15, R15 ;  /* 0x0000000f000f7245 */ /* 0x000fe40000201400 */
[----:B------:R-:W-:Y:S02]  /*5e10*/  FMNMX.FTZ R8, R19, R8, !PT ;  /* 0x0000000813087209 */ /* 0x000fe40007810000 */
[----:B------:R-:W-:-:S02]  /*5e20*/  FSEL R25, R14, -INF , !P0 ;  /* 0xff8000000e197808 */ /* 0x000fc40004000000 */
[----:B------:R-:W-:Y:S02]  /*5e30*/  FSEL R49, R13, -INF , !P2 ;  /* 0xff8000000d317808 */ /* 0x000fe40005000000 */
[C---:B------:R-:W-:Y:S02]  /*5e40*/  ISETP.GE.AND P0, PT, R7.reuse, R228, PT ;  /* 0x000000e40700720c */ /* 0x040fe40003f06270 */
[----:B------:R-:W-:Y:S02]  /*5e50*/  FMNMX.FTZ R9, R22, R8, !PT ;  /* 0x0000000816097209 */ /* 0x000fe40007810000 */
[----:B------:R-:W-:Y:S01]  /*5e60*/  ISETP.GE.AND P2, PT, R7, R227, PT ;  /* 0x000000e30700720c */ /* 0x000fe20003f46270 */
[-C--:B------:R-:W-:Y:S01]  /*5e70*/  FFMA.FTZ R16, R15, -R226.reuse, R47 ;  /* 0x800000e20f107223 */ /* 0x080fe2000001002f */
[----:B------:R-:W-:Y:S01]  /*5e80*/  FMNMX.FTZ R8, R33, R61, !PT ;  /* 0x0000003d21087209 */ /* 0x000fe20007810000 */
[----:B------:R-:W-:Y:S01]  /*5e90*/  FFMA.FTZ R15, R10, -R226, R65 ;  /* 0x800000e20a0f7223 */ /* 0x000fe20000010041 */
[----:B------:R-:W-:Y:S01]  /*5ea0*/  ISETP.GE.OR P0, PT, R7, R233, !P0 ;  /* 0x000000e90700720c */ /* 0x000fe20004706670 */
[----:B------:R-:W-:Y:S01]  /*5eb0*/  IMAD.IADD R10, R231, 0x1, -R7 ;  /* 0x00000001e70a7824 */ /* 0x000fe200078e0a07 */
[----:B------:R-:W-:-:S02]  /*5ec0*/  FMNMX.FTZ R9, R31, R9, !PT ;  /* 0x000000091f097209 */ /* 0x000fc40007810000 */
[----:B------:R-:W-:Y:S02]  /*5ed0*/  ISETP.GE.OR P2, PT, R7, R232, !P2 ;  /* 0x000000e80700720c */ /* 0x000fe40005746670 */
[----:B------:R-:W-:Y:S02]  /*5ee0*/  FMNMX.FTZ R7, R35, R8, !PT ;  /* 0x0000000823077209 */ /* 0x000fe40007810000 */
[----:B------:R-:W-:Y:S01]  /*5ef0*/  FMNMX.FTZ R8, R28, R9, !PT ;  /* 0x000000091c087209 */ /* 0x000fe20007810000 */
[-C--:B------:R-:W-:Y:S01]  /*5f00*/  FFMA.FTZ R12, R12, -R226.reuse, R45 ;  /* 0x800000e20c0c7223 */ /* 0x080fe2000001002d */
[----:B------:R-:W-:Y:S01]  /*5f10*/  FMNMX.FTZ R7, R53, R7, !PT ;  /* 0x0000000735077209 */ /* 0x000fe20007810000 */
[----:B------:R-:W-:Y:S01]  /*5f20*/  FFMA.FTZ R11, R11, -R226, R64 ;  /* 0x800000e20b0b7223 */ /* 0x000fe20000010040 */
[----:B------:R-:W-:Y:S02]  /*5f30*/  FMNMX.FTZ R8, R54, R8, !PT ;  /* 0x0000000836087209 */ /* 0x000fe40007810000 */
[----:B------:R-:W-:-:S02]  /*5f40*/  FMNMX.FTZ R7, R27, R7, !PT ;  /* 0x000000071b077209 */ /* 0x000fc40007810000 */
[----:B------:R-:W-:Y:S02]  /*5f50*/  FSEL R48, R12, -INF , !P1 ;  /* 0xff8000000c307808 */ /* 0x000fe40004800000 */
[----:B------:R-:W-:Y:S02]  /*5f60*/  FSEL R45, R11, -INF , !P0 ;  /* 0xff8000000b2d7808 */ /* 0x000fe40004000000 */
[C---:B------:R-:W-:Y:S02]  /*5f70*/  ISETP.GE.AND P1, PT, R6.reuse, R228, PT ;  /* 0x000000e40600720c */ /* 0x040fe40003f26270 */
[----:B------:R-:W-:Y:S02]  /*5f80*/  ISETP.GE.AND P0, PT, R6, R227, PT ;  /* 0x000000e30600720c */ /* 0x000fe40003f06270 */
[----:B------:R-:W-:Y:S02]  /*5f90*/  FMNMX.FTZ R8, R59, R8, !PT ;  /* 0x000000083b087209 */ /* 0x000fe40007810000 */
[----:B------:R-:W-:Y:S01]  /*5fa0*/  FMNMX.FTZ R7, R26, R7, !PT ;  /* 0x000000071a077209 */ /* 0x000fe20007810000 */
[----:B------:R-:W-:Y:S01]  /*5fb0*/  IMAD.IADD R9, R231, 0x1, -R6 ;  /* 0x00000001e7097824 */ /* 0x000fe200078e0a06 */
[----:B------:R-:W-:-:S02]  /*5fc0*/  ISETP.GE.OR P1, PT, R6, R233, !P1 ;  /* 0x000000e90600720c */ /* 0x000fc40004f26670 */
[----:B------:R-:W-:Y:S02]  /*5fd0*/  ISETP.GE.OR P0, PT, R6, R232, !P0 ;  /* 0x000000e80600720c */ /* 0x000fe40004706670 */
[----:B------:R-:W-:Y:S02]  /*5fe0*/  FMNMX.FTZ R8, R24, R8, !PT ;  /* 0x0000000818087209 */ /* 0x000fe40007810000 */
[----:B------:R-:W-:Y:S02]  /*5ff0*/  FMNMX.FTZ R6, R55, R7, !PT ;  /* 0x0000000737067209 */ /* 0x000fe40007810000 */
[----:B------:R-:W-:Y:S02]  /*6000*/  FMNMX.FTZ R8, R25, R8, !PT ;  /* 0x0000000819087209 */ /* 0x000fe40007810000 */
[----:B------:R-:W-:Y:S02]  /*6010*/  FMNMX.FTZ R6, R29, R6, !PT ;  /* 0x000000061d067209 */ /* 0x000fe40007810000 */
[----:B------:R-:W-:-:S02]  /*6020*/  FMNMX.FTZ R8, R49, R8, !PT ;  /* 0x0000000831087209 */ /* 0x000fc40007810000 */
[----:B------:R-:W-:Y:S02]  /*6030*/  IABS R10, R10 ;  /* 0x0000000a000a7213 */ /* 0x000fe40000000000 */
[----:B------:R-:W-:Y:S02]  /*6040*/  FMNMX.FTZ R6, R60, R6, !PT ;  /* 0x000000063c067209 */ /* 0x000fe40007810000 */
[----:B------:R-:W-:Y:S01]  /*6050*/  FMNMX.FTZ R8, R48, R8, !PT ;  /* 0x0000000830087209 */ /* 0x000fe20007810000 */
[----:B------:R-:W-:Y:S01]  /*6060*/  IMAD.MOV.U32 R13, RZ, RZ, R10 ;  /* 0x000000ffff0d7224 */ /* 0x000fe200078e000a */
[----:B------:R-:W-:Y:S02]  /*6070*/  IABS R9, R9 ;  /* 0x0000000900097213 */ /* 0x000fe40000000000 */
[----:B------:R-:W-:Y:S02]  /*6080*/  FMNMX.FTZ R6, R63, R6, !PT ;  /* 0x000000063f067209 */ /* 0x000fe40007810000 */
[----:B------:R-:W-:-:S02]  /*6090*/  FSEL R44, R15, -INF , !P1 ;  /* 0xff8000000f2c7808 */ /* 0x000fc40004800000 */
[----:B------:R-:W-:Y:S01]  /*60a0*/  FMNMX.FTZ R8, R45, R8, !PT ;  /* 0x000000082d087209 */ /* 0x000fe20007810000 */
[----:B------:R-:W-:Y:S01]  /*60b0*/  IMAD.MOV.U32 R12, RZ, RZ, R9 ;  /* 0x000000ffff0c7224 */ /* 0x000fe200078e0009 */
[----:B------:R-:W-:Y:S02]  /*60c0*/  FSEL R23, R17, -INF , !P5 ;  /* 0xff80000011177808 */ /* 0x000fe40006800000 */
[----:B------:R-:W-:Y:S02]  /*60d0*/  FMNMX.FTZ R6, R52, R6, !PT ;  /* 0x0000000634067209 */ /* 0x000fe40007810000 */
[----:B------:R-:W-:Y:S02]  /*60e0*/  I2FP.F32.S32 R13, R13 ;  /* 0x0000000d000d7245 */ /* 0x000fe40000201400 */
[----:B------:R-:W-:Y:S02]  /*60f0*/  FMNMX.FTZ R8, R44, R8, !PT ;  /* 0x000000082c087209 */ /* 0x000fe40007810000 */
[----:B------:R-:W-:-:S02]  /*6100*/  FSEL R50, R18, -INF , !P4 ;  /* 0xff80000012327808 */ /* 0x000fc40006000000 */
[----:B------:R-:W-:Y:S01]  /*6110*/  FMNMX.FTZ R7, R23, R6, !PT ;  /* 0x0000000617077209 */ /* 0x000fe20007810000 */
[----:B------:R-:W-:Y:S01]  /*6120*/  FFMA.FTZ R13, R13, -R226, R66 ;  /* 0x800000e20d0d7223 */ /* 0x000fe20000010042 */
[----:B------:R-:W-:Y:S01]  /*6130*/  I2FP.F32.S32 R12, R12 ;  /* 0x0000000c000c7245 */ /* 0x000fe20000201400 */
[----:B------:R-:W1:Y:S01]  /*6140*/  SHFL.BFLY PT, R133, R8, 0x2, 0x1f ;  /* 0x0c401f0008857f89 */ /* 0x000e6200000e0000 */
[----:B------:R-:W-:Y:S02]  /*6150*/  FSEL R51, R16, -INF , !P3 ;  /* 0xff80000010337808 */ /* 0x000fe40005800000 */
[----:B------:R-:W-:Y:S01]  /*6160*/  FMNMX.FTZ R7, R50, R7, !PT ;  /* 0x0000000732077209 */ /* 0x000fe20007810000 */
[----:B------:R-:W-:Y:S01]  /*6170*/  FFMA.FTZ R12, R12, -R226, R67 ;  /* 0x800000e20c0c7223 */ /* 0x000fe20000010043 */
[----:B------:R-:W-:Y:S01]  /*6180*/  IMAD.SHL.U32 R6, R135, 0x2, RZ ;  /* 0x0000000287067824 */ /* 0x000fe200078e00ff */
[----:B------:R-:W-:Y:S02]  /*6190*/  FSEL R47, R13, -INF , !P2 ;  /* 0xff8000000d2f7808 */ /* 0x000fe40005000000 */
[----:B------:R-:W-:Y:S01]  /*61a0*/  FMNMX.FTZ R7, R51, R7, !PT ;  /* 0x0000000733077209 */ /* 0x000fe20007810000 */
[----:B------:R-:W-:Y:S01]  /*61b0*/  IMAD.WIDE.U32 R10, R121, -0x2daee0ad, RZ ;  /* 0xd2511f53790a7825 */ /* 0x000fe200078e00ff */
[----:B------:R-:W-:-:S02]  /*61c0*/  FSEL R46, R12, -INF , !P0 ;  /* 0xff8000000c2e7808 */ /* 0x000fc40004000000 */
[----:B------:R-:W-:Y:S02]  /*61d0*/  FMNMX.FTZ R132, R47, R7, !PT ;  /* 0x000000072f847209 */ /* 0x000fe40007810000 */
[----:B------:R-:W-:Y:S01]  /*61e0*/  LOP3.LUT R9, R123, R6, RZ, 0x3c, !PT ;  /* 0x000000067b097212 */ /* 0x000fe200078e3cff */
[----:B------:R-:W-:Y:S01]  /*61f0*/  IMAD.WIDE.U32 R20, R57, -0x326172a9, RZ ;  /* 0xcd9e8d5739147825 */ /* 0x000fe200078e00ff */
[----:B------:R-:W-:Y:S02]  /*6200*/  FMNMX.FTZ R132, R46, R132, !PT ;  /* 0x000000842e847209 */ /* 0x000fe40007810000 */
[----:B------:R-:W-:Y:S01]  /*6210*/  LOP3.LUT R56, R122, R108, RZ, 0x3c, !PT ;  /* 0x0000006c7a387212 */ /* 0x000fe200078e3cff */
[----:B------:R-:W-:Y:S01]  /*6220*/  VIADD R6, R6, 0x1 ;  /* 0x0000000106067836 */ /* 0x000fe20000000000 */
[----:B------:R-:W-:Y:S01]  /*6230*/  LOP3.LUT R9, R9, R11, RZ, 0x3c, !PT ;  /* 0x0000000b09097212 */ /* 0x000fe200078e3cff */
[----:B------:R-:W3:Y:S01]  /*6240*/  SHFL.BFLY PT, R18, R132, 0x2, 0x1f ;  /* 0x0c401f0084127f89 */ /* 0x000ee200000e0000 */
[----:B------:R-:W-:Y:S01]  /*6250*/  LOP3.LUT R7, R56, R21, RZ, 0x3c, !PT ;  /* 0x0000001538077212 */ /* 0x000fe200078e3cff */
[----:B------:R-:W-:Y:S01]  /*6260*/  VIADD R15, R122, 0x9e3779b9 ;  /* 0x9e3779b97a0f7836 */ /* 0x000fe20000000000 */
[----:B------:R-:W-:Y:S01]  /*6270*/  LOP3.LUT R14, R123, R6, RZ, 0x3c, !PT ;  /* 0x000000067b0e7212 */ /* 0x000fe200078e3cff */
[----:B------:R-:W-:Y:S01]  /*6280*/  IMAD.WIDE.U32 R12, R9, -0x326172a9, RZ ;  /* 0xcd9e8d57090c7825 */ /* 0x000fe200078e00ff */
[----:B-1----:R-:W-:-:S02]  /*6290*/  FMNMX.FTZ R133, R8, R133, !PT ;  /* 0x0000008508857209 */ /* 0x002fc40007810000 */
[----:B------:R-:W-:Y:S01]  /*62a0*/  LOP3.LUT R14, R14, R11, RZ, 0x3c, !PT ;  /* 0x0000000b0e0e7212 */ /* 0x000fe200078e3cff */
[----:B------:R-:W-:Y:S01]  /*62b0*/  IMAD.WIDE.U32 R6, R7, -0x2daee0ad, RZ ;  /* 0xd2511f5307067825 */ /* 0x000fe200078e00ff */
[----:B------:R-:W-:-:S03]  /*62c0*/  LOP3.LUT R11, R13, R15, R20, 0x96, !PT ;  /* 0x0000000f0d0b7212 */ /* 0x000fc600078e9614 */
[C---:B------:R-:W-:Y:S02]  /*62d0*/  VIADD R9, R123.reuse, 0xbb67ae85 ;  /* 0xbb67ae857b097836 */ /* 0x040fe40000000000 */
[----:B------:R-:W-:-:S03]  /*62e0*/  VIADD R43, R123, 0x76cf5d0a ;  /* 0x76cf5d0a7b2b7836 */ /* 0x000fc60000000000 */
[----:B------:R-:W-:Y:S01]  /*62f0*/  LOP3.LUT R10, R7, R9, R10, 0x96, !PT ;  /* 0x00000009070a7212 */ /* 0x000fe200078e960a */
[----:B------:R-:W-:Y:S01]  /*6300*/  IMAD.WIDE.U32 R8, R11, -0x2daee0ad, RZ ;  /* 0xd2511f530b087825 */ /* 0x000fe200078e00ff */
[----:B------:R-:W1:Y:S03]  /*6310*/  SHFL.BFLY PT, R7, R133, 0x1, 0x1f ;  /* 0x0c201f0085077f89 */ /* 0x000e6600000e0000 */
[----:B------:R-:W-:Y:S01]  /*6320*/  IMAD.WIDE.U32 R194, R10, -0x326172a9, RZ ;  /* 0xcd9e8d570ac27825 */ /* 0x000fe200078e00ff */
[----:B------:R4:W-:Y:S01]  /*6330*/  STL [R1+0x110], R56 ;  /* 0x0001103801007387 */ /* 0x0009e20000100800 */
[----:B------:R-:W-:Y:S02]  /*6340*/  LOP3.LUT R10, R9, R43, R6, 0x96, !PT ;  /* 0x0000002b090a7212 */ /* 0x000fe400078e9606 */
[----:B------:R-:W-:Y:S01]  /*6350*/  IMAD.WIDE.U32 R16, R14, -0x326172a9, RZ ;  /* 0xcd9e8d570e107825 */ /* 0x000fe200078e00ff */
[----:B---3--:R-:W-:-:S03]  /*6360*/  FMNMX.FTZ R132, R132, R18, !PT ;  /* 0x0000001284847209 */ /* 0x008fc60007810000 */
[----:B------:R-:W-:Y:S02]  /*6370*/  VIADD R245, R122, 0xdaa66d2b ;  /* 0xdaa66d2b7af57836 */ /* 0x000fe40000000000 */
[----:B------:R-:W-:Y:S01]  /*6380*/  IMAD.WIDE.U32 R10, R10, -0x326172a9, RZ ;  /* 0xcd9e8d570a0a7825 */ /* 0x000fe200078e00ff */
[----:B------:R-:W-:-:S03]  /*6390*/  LOP3.LUT R14, R17, R15, R20, 0x96, !PT ;  /* 0x0000000f110e7212 */ /* 0x000fc600078e9614 */
[----:B----4-:R-:W-:-:S05]  /*63a0*/  VIADD R56, R122, 0x3c6ef372 ;  /* 0x3c6ef3727a387836 */ /* 0x010fca0000000000 */
[CC--:B------:R-:W-:Y:S02]  /*63b0*/  LOP3.LUT R12, R195.reuse, R56.reuse, R12, 0x96, !PT ;  /* 0x00000038c30c7212 */ /* 0x0c0fe400078e960c */
[----:B------:R-:W-:-:S03]  /*63c0*/  LOP3.LUT R16, R195, R56, R16, 0x96, !PT ;  /* 0x00000038c3107212 */ /* 0x000fc600078e9610 */
[----:B------:R-:W-:Y:S01]  /*63d0*/  IMAD.WIDE.U32 R20, R12, -0x2daee0ad, RZ ;  /* 0xd2511f530c147825 */ /* 0x000fe200078e00ff */
[----:B------:R-:W-:Y:S02]  /*63e0*/  LOP3.LUT R12, R11, R245, R194, 0x96, !PT ;  /* 0x000000f50b0c7212 */ /* 0x000fe400078e96c2 */
[----:B------:R-:W3:Y:S01]  /*63f0*/  SHFL.BFLY PT, R11, R132, 0x1, 0x1f ;  /* 0x0c201f00840b7f89 */ /* 0x000ee200000e0000 */
[C---:B------:R-:W-:Y:S02]  /*6400*/  VIADD R42, R123.reuse, 0x32370b8f ;  /* 0x32370b8f7b2a7836 */ /* 0x040fe40000000000 */
[----:B------:R-:W-:Y:S01]  /*6410*/  VIADD R64, R123, 0xed9eba14 ;  /* 0xed9eba147b407836 */ /* 0x000fe20000000000 */
[----:B------:R4:W-:Y:S01]  /*6420*/  STL [R1+0x100], R15 ;  /* 0x0001000f01007387 */ /* 0x0009e20000100800 */
[----:B------:R-:W-:Y:S01]  /*6430*/  IMAD.WIDE.U32 R12, R12, -0x2daee0ad, RZ ;  /* 0xd2511f530c0c7825 */ /* 0x000fe200078e00ff */
[----:B------:R-:W-:-:S03]  /*6440*/  LOP3.LUT R8, R21, R42, R8, 0x96, !PT ;  /* 0x0000002a15087212 */ /* 0x000fc600078e9608 */
[----:B------:R-:W-:Y:S01]  /*6450*/  IMAD.WIDE.U32 R16, R16, -0x2daee0ad, RZ ;  /* 0xd2511f5310107825 */ /* 0x000fe200078e00ff */
[----:B-1----:R-:W-:-:S03]  /*6460*/  FMNMX.FTZ R133, R133, R7, !PT ;  /* 0x0000000785857209 */ /* 0x002fc60007810000 */
[----:B------:R-:W-:Y:S01]  /*6470*/  IMAD R171, R4, 0x2, R5 ;  /* 0x0000000204ab7824 */ /* 0x000fe200078e0205 */
[----:B------:R-:W-:Y:S01]  /*6480*/  LOP3.LUT R4, R13, R64, R20, 0x96, !PT ;  /* 0x000000400d047212 */ /* 0x000fe200078e9614 */
[----:B------:R-:W-:Y:S01]  /*6490*/  STL [R1+0x104], R56 ;  /* 0x0001043801007387 */ /* 0x000fe20000100800 */
[----:B------:R-:W-:-:S04]  /*64a0*/  IMAD.WIDE.U32 R8, R8, -0x326172a9, RZ ;  /* 0xcd9e8d5708087825 */ /* 0x000fc800078e00ff */
[----:B--2---:R-:W-:Y:S01]  /*64b0*/  FMUL.FTZ R5, R2, R133 ;  /* 0x0000008502057220 */ /* 0x004fe20000410000 */
[----:B------:R-:W-:Y:S01]  /*64c0*/  STL [R1+0xdc], R43 ;  /* 0x0000dc2b01007387 */ /* 0x000fe20000100800 */
[----:B------:R-:W-:Y:S02]  /*64d0*/  VIADD R121, R122, 0x78dde6e4 ;  /* 0x78dde6e47a797836 */ /* 0x000fe40000000000 */
[----:B----4-:R-:W-:Y:S01]  /*64e0*/  IMAD.WIDE.U32 R14, R14, -0x2daee0ad, RZ ;  /* 0xd2511f530e0e7825 */ /* 0x010fe200078e00ff */
[----:B------:R1:W-:Y:S04]  /*64f0*/  STL [R1+0xe4], R42 ;  /* 0x0000e42a01007387 */ /* 0x0003e80000100800 */
[----:B------:R-:W-:Y:S02]  /*6500*/  LOP3.LUT R6, R15, R43, R6, 0x96, !PT ;  /* 0x0000002b0f067212 */ /* 0x000fe400078e9606 */
[----:B------:R-:W-:Y:S01]  /*6510*/  LOP3.LUT R14, R17, R42, R14, 0x96, !PT ;  /* 0x0000002a110e7212 */ /* 0x000fe200078e960e */
[----:B------:R-:W-:Y:S01]  /*6520*/  VIADD R251, R122, 0x1715609d ;  /* 0x1715609d7afb7836 */ /* 0x000fe20000000000 */
[----:B------:R-:W-:Y:S01]  /*6530*/  FSETP.NEU.FTZ.AND P0, PT, R133, -INF , PT ;  /* 0xff8000008500780b */ /* 0x000fe20003f1d000 */
[----:B------:R-:W-:Y:S01]  /*6540*/  IMAD.WIDE.U32 R74, R6, -0x326172a9, RZ ;  /* 0xcd9e8d57064a7825 */ /* 0x000fe200078e00ff */
[----:B------:R-:W-:-:S03]  /*6550*/  LOP3.LUT R10, R9, R121, R10, 0x96, !PT ;  /* 0x00000079090a7212 */ /* 0x000fc600078e960a */
[----:B------:R-:W-:Y:S01]  /*6560*/  IMAD.WIDE.U32 R124, R14, -0x326172a9, RZ ;  /* 0xcd9e8d570e7c7825 */ /* 0x000fe200078e00ff */
[----:B------:R-:W-:-:S03]  /*6570*/  FSEL R5, R5, RZ, P0 ;  /* 0x000000ff05057208 */ /* 0x000fc60000000000 */
[----:B-1----:R-:W-:Y:S01]  /*6580*/  IMAD.WIDE.U32 R42, R4, -0x326172a9, RZ ;  /* 0xcd9e8d57042a7825 */ /* 0x002fe200078e00ff */
[----:B------:R-:W-:-:S04]  /*6590*/  LOP3.LUT R4, R125, R121, R74, 0x96, !PT ;  /* 0x000000797d047212 */ /* 0x000fc800078e964a */
[----:B------:R-:W-:Y:S02]  /*65a0*/  LOP3.LUT R6, R43, R251, R8, 0x96, !PT ;  /* 0x000000fb2b067212 */ /* 0x000fe400078e9608 */
[----:B------:R-:W-:Y:S01]  /*65b0*/  LOP3.LUT R8, R75, R245, R194, 0x96, !PT ;  /* 0x000000f54b087212 */ /* 0x000fe200078e96c2 */
[----:B------:R-:W-:-:S04]  /*65c0*/  IMAD.WIDE.U32 R56, R10, -0x2daee0ad, RZ ;  /* 0xd2511f530a387825 */ /* 0x000fc800078e00ff */
[----:B------:R-:W-:Y:S01]  /*65d0*/  FFMA.FTZ R10, R19, R2, -R5 ;  /* 0x00000002130a7223 */ /* 0x000fe20000010805 */
[----:B---3--:R-:W-:Y:S01]  /*65e0*/  FMNMX.FTZ R132, R132, R11, !PT ;  /* 0x0000000b84847209 */ /* 0x008fe20007810000 */
[----:B------:R-:W-:Y:S02]  /*65f0*/  VIADD R122, R123, 0xa9066899 ;  /* 0xa90668997b7a7836 */ /* 0x000fe40000000000 */
[----:B------:R-:W-:Y:S01]  /*6600*/  IMAD.WIDE.U32 R8, R8, -0x2daee0ad, RZ ;  /* 0xd2511f5308087825 */ /* 0x000fe200078e00ff */
[----:B------:R-:W-:-:S03]  /*6610*/  LEA R192, P0, R62, R102, 0x1 ;  /* 0x000000663ec07211 */ /* 0x000fc600078008ff */
[----:B------:R-:W-:-:S04]  /*6620*/  IMAD.WIDE.U32 R18, R4, -0x2daee0ad, RZ ;  /* 0xd2511f5304127825 */ /* 0x000fc800078e00ff */
[----:B------:R-:W-:Y:S01]  /*6630*/  FFMA.FTZ R4, R22, R2, -R5 ;  /* 0x0000000216047223 */ /* 0x000fe20000010805 */
[----:B------:R-:W-:Y:S01]  /*6640*/  IMAD.WIDE.U32 R6, R6, -0x2daee0ad, RZ ;  /* 0xd2511f5306067825 */ /* 0x000fe200078e00ff */
[----:B------:R-:W-:Y:S01]  /*6650*/  LOP3.LUT R14, R19, R122, R8, 0x96, !PT ;  /* 0x0000007a130e7212 */ /* 0x000fe200078e9608 */
[----:B------:R1:W-:Y:S01]  /*6660*/  MUFU.EX2 R106, R10 ;  /* 0x0000000a006a7308 */ /* 0x0003e20000000800 */
[----:B------:R-:W-:Y:S01]  /*6670*/  LEA.HI.X R193, R62, R103, R76, 0x1, P0 ;  /* 0x000000673ec17211 */ /* 0x000fe200000f0c4c */
[----:B------:R-:W-:Y:S01]  /*6680*/  FMUL.FTZ R8, R2, R132 ;  /* 0x0000008402087220 */ /* 0x000fe20000410000 */
[----:B------:R-:W-:Y:S02]  /*6690*/  FSETP.NEU.FTZ.AND P0, PT, R132, -INF , PT ;  /* 0xff8000008400780b */ /* 0x000fe40003f1d000 */
[----:B------:R-:W-:-:S03]  /*66a0*/  LOP3.LUT R11, R7, R250, R56, 0x96, !PT ;  /* 0x000000fa070b7212 */ /* 0x000fc600078e9638 */
[----:B------:R2:W3:Y:S01]  /*66b0*/  MUFU.EX2 R107, R4 ;  /* 0x00000004006b7308 */ /* 0x0004e20000000800 */
[----:B------:R-:W-:Y:S02]  /*66c0*/  LOP3.LUT R13, R11, 0xff, RZ, 0xc0, !PT ;  /* 0x000000ff0b0d7812 */ /* 0x000fe400078ec0ff */
[----:B-1----:R-:W-:-:S05]  /*66d0*/  LOP3.LUT R10, R9, R64, R16, 0x96, !PT ;  /* 0x00000040090a7212 */ /* 0x002fca00078e9610 */
[----:B------:R-:W-:Y:S01]  /*66e0*/  IMAD.WIDE.U32 R72, R10, -0x326172a9, RZ ;  /* 0xcd9e8d570a487825 */ /* 0x000fe200078e00ff */
[----:B--2---:R-:W-:-:S03]  /*66f0*/  FSEL R4, R8, RZ, P0 ;  /* 0x000000ff08047208 */ /* 0x004fc60000000000 */
[----:B------:R-:W-:Y:S01]  /*6700*/  IMAD.WIDE.U32 R8, R14, -0x326172a9, RZ ;  /* 0xcd9e8d570e087825 */ /* 0x000fe200078e00ff */
[----:B------:R-:W-:Y:S02]  /*6710*/  LOP3.LUT R14, R57, R122, R12, 0x96, !PT ;  /* 0x0000007a390e7212 */ /* 0x000fe400078e960c */
[----:B------:R-:W-:Y:S02]  /*6720*/  LOP3.LUT R12, R11, 0xffff, RZ, 0xc0, !PT ;  /* 0x0000ffff0b0c7812 */ /* 0x000fe400078ec0ff */
[----:B------:R-:W-:Y:S01]  /*6730*/  ISETP.GE.U32.AND P0, PT, R225, R13, PT ;  /* 0x0000000de100720c */ /* 0x000fe20003f06070 */
[----:B------:R-:W-:Y:S01]  /*6740*/  FFMA.FTZ R10, R27, R2, -R4 ;  /* 0x000000021b0a7223 */ /* 0x000fe20000010804 */
[----:B------:R-:W-:Y:S02]  /*6750*/  LOP3.LUT R21, R8, 0xffff, RZ, 0xc0, !PT ;  /* 0x0000ffff08157812 */ /* 0x000fe400078ec0ff */
[----:B------:R-:W-:Y:S02]  /*6760*/  LOP3.LUT R13, R9, R252, R72, 0x96, !PT ;  /* 0x000000fc090d7212 */ /* 0x000fe400078e9648 */
[----:B------:R-:W-:Y:S01]  /*6770*/  SHF.R.U32.HI R9, RZ, 0x8, R12 ;  /* 0x00000008ff097819 */ /* 0x000fe2000001160c */
[----:B------:R-:W-:Y:S01]  /*6780*/  FFMA.FTZ R12, R26, R2, -R4 ;  /* 0x000000021a0c7223 */ /* 0x000fe20000010804 */
[----:B------:R1:W-:Y:S01]  /*6790*/  MUFU.EX2 R105, R10 ;  /* 0x0000000a00697308 */ /* 0x0003e20000000800 */
[----:B------:R-:W-:-:S02]  /*67a0*/  LOP3.LUT R19, R8, 0xff, RZ, 0xc0, !PT ;  /* 0x000000ff08137812 */ /* 0x000fc400078ec0ff */
[--C-:B------:R-:W-:Y:S02]  /*67b0*/  SHF.R.U32.HI R20, RZ, 0x10, R8.reuse ;  /* 0x00000010ff147819 */ /* 0x100fe40000011608 */
[----:B------:R-:W-:-:S03]  /*67c0*/  SHF.R.U32.HI R17, RZ, 0x18, R8 ;  /* 0x00000018ff117819 */ /* 0x000fc60000011608 */
[----:B------:R2:W4:Y:S01]  /*67d0*/  MUFU.EX2 R99, R12 ;  /* 0x0000000c00637308 */ /* 0x0005220000000800 */
[----:B---3--:R-:W-:Y:S02]  /*67e0*/  F2FP.F16.F32.PACK_AB R41, R107, R106 ;  /* 0x0000006a6b29723e */ /* 0x008fe400000000ff */
[----:B-1----:R-:W-:Y:S01]  /*67f0*/  LOP3.LUT R10, R9, 0xffff, RZ, 0xc0, !PT ;  /* 0x0000ffff090a7812 */ /* 0x002fe200078ec0ff */
[----:B------:R-:W-:-:S04]  /*6800*/  IMAD.WIDE.U32 R8, R14, -0x326172a9, RZ ;  /* 0xcd9e8d570e087825 */ /* 0x000fc800078e00ff */
[----:B------:R-:W-:Y:S01]  /*6810*/  FFMA.FTZ R14, R30, R2, -R5 ;  /* 0x000000021e0e7223 */ /* 0x000fe20000010805 */
[----:B------:R-:W-:Y:S02]  /*6820*/  ISETP.GE.U32.AND P1, PT, R225, R10, PT ;  /* 0x0000000ae100720c */ /* 0x000fe40003f26070 */
[----:B--2---:R-:W-:Y:S01]  /*6830*/  SHF.R.U32.HI R12, RZ, 0x10, R11 ;  /* 0x00000010ff0c7819 */ /* 0x004fe2000001160b */
[----:B------:R1:W-:Y:S01]  /*6840*/  MUFU.EX2 R93, R14 ;  /* 0x0000000e005d7308 */ /* 0x0003e20000000800 */
[----:B------:R-:W-:Y:S02]  /*6850*/  LOP3.LUT R10, R9, R252, R42, 0x96, !PT ;  /* 0x000000fc090a7212 */ /* 0x000fe400078e962a */
[----:B------:R-:W-:Y:S01]  /*6860*/  LOP3.LUT R12, R12, 0xff, RZ, 0xc0, !PT ;  /* 0x000000ff0c0c7812 */ /* 0x000fe200078ec0ff */
[----:B------:R-:W-:Y:S01]  /*6870*/  @!P0 HADD2 R36, -R41.H0_H0, -RZ.H0_H0 ;  /* 0xa00000ff29248230 */ /* 0x000fe20000000900 */
[----:B------:R-:W-:Y:S02]  /*6880*/  PRMT R40, R41, 0x7632, R40 ;  /* 0x0000763229287816 */ /* 0x000fe40000000028 */
[----:B------:R-:W-:-:S02]  /*6890*/  ISETP.GE.U32.AND P3, PT, R225, R12, PT ;  /* 0x0000000ce100720c */ /* 0x000fc40003f66070 */
[----:B------:R-:W-:Y:S02]  /*68a0*/  LOP3.LUT R12, R10, 0xffff, RZ, 0xc0, !PT ;  /* 0x0000ffff0a0c7812 */ /* 0x000fe400078ec0ff */
[----:B------:R-:W-:Y:S01]  /*68b0*/  SHF.R.U32.HI R11, RZ, 0x18, R11 ;  /* 0x00000018ff0b7819 */ /* 0x000fe2000001160b */
[----:B-1----:R-:W-:Y:S01]  /*68c0*/  FFMA.FTZ R14, R58, R2, -R5 ;  /* 0x000000023a0e7223 */ /* 0x002fe20000010805 */
[----:B------:R-:W-:-:S03]  /*68d0*/  PRMT R65, R41, 0x5410, R40 ;  /* 0x0000541029417816 */ /* 0x000fc60000000028 */
[----:B------:R-:W1:Y:S01]  /*68e0*/  MUFU.EX2 R90, R14 ;  /* 0x0000000e005a7308 */ /* 0x000e620000000800 */
[----:B------:R-:W-:Y:S02]  /*68f0*/  @!P0 PRMT R41, R36, 0x5410, RZ ;  /* 0x0000541024298816 */ /* 0x000fe400000000ff */
[----:B------:R-:W-:Y:S02]  /*6900*/  SHF.R.U32.HI R12, RZ, 0x8, R12 ;  /* 0x00000008ff0c7819 */ /* 0x000fe4000001160c */
[----:B------:R-:W-:Y:S01]  /*6910*/  ISETP.GE.U32.AND P0, PT, R225, R11, PT ;  /* 0x0000000be100720c */ /* 0x000fe20003f06070 */
[----:B------:R-:W-:Y:S01]  /*6920*/  @!P1 HADD2 R38, -R40.H0_H0, -RZ.H0_H0 ;  /* 0xa00000ff28269230 */ /* 0x000fe20000000900 */
[----:B----4-:R-:W-:Y:S02]  /*6930*/  F2FP.F16.F32.PACK_AB R37, R99, R105 ;  /* 0x000000696325723e */ /* 0x010fe400000000ff */
[----:B------:R-:W-:Y:S01]  /*6940*/  LOP3.LUT R11, R12, 0xffff, RZ, 0xc0, !PT ;  /* 0x0000ffff0c0b7812 */ /* 0x000fe200078ec0ff */
[----:B------:R-:W-:Y:S01]  /*6950*/  FFMA.FTZ R12, R33, R2, -R4 ;  /* 0x00000002210c7223 */ /* 0x000fe20000010804 */
[----:B------:R-:W-:-:S02]  /*6960*/  PRMT R36, R37, 0x7632, R36 ;  /* 0x0000763225247816 */ /* 0x000fc40000000024 */
[----:B------:R-:W-:Y:S01]  /*6970*/  @!P1 PRMT R40, R38, 0x5410, RZ ;  /* 0x0000541026289816 */ /* 0x000fe200000000ff */
[----:B------:R2:W-:Y:S01]  /*6980*/  MUFU.EX2 R82, R12 ;  /* 0x0000000c00527308 */ /* 0x0005e20000000800 */
[----:B------:R-:W-:Y:S02]  /*6990*/  LOP3.LUT R15, R10, 0xff, RZ, 0xc0, !PT ;  /* 0x000000ff0a0f7812 */ /* 0x000fe400078ec0ff */
[C---:B------:R-:W-:Y:S02]  /*69a0*/  ISETP.GE.U32.AND P1, PT, R225.reuse, R11, PT ;  /* 0x0000000be100720c */ /* 0x040fe40003f26070 */
[----:B------:R-:W-:Y:S01]  /*69b0*/  SHF.R.U32.HI R11, RZ, 0x10, R10 ;  /* 0x00000010ff0b7819 */ /* 0x000fe2000001160a */
[----:B------:R-:W-:Y:S01]  /*69c0*/  @!P0 HADD2 R66, -R36.H0_H0, -RZ.H0_H0 ;  /* 0xa00000ff24428230 */ /* 0x000fe20000000900 */
[----:B------:R-:W-:Y:S01]  /*69d0*/  ISETP.GE.U32.AND P4, PT, R225, R15, PT ;  /* 0x0000000fe100720c */ /* 0x000fe20003f86070 */
[----:B------:R-:W-:Y:S01]  /*69e0*/  STL [R1+0xcc], R245 ;  /* 0x0000ccf501007387 */ /* 0x000fe20000100800 */
[----:B-1----:R-:W-:-:S02]  /*69f0*/  F2FP.F16.F32.PACK_AB R39, R90, R93 ;  /* 0x0000005d5a27723e */ /* 0x002fc400000000ff */
[----:B------:R-:W-:Y:S01]  /*6a00*/  LOP3.LUT R11, R11, 0xff, RZ, 0xc0, !PT ;  /* 0x000000ff0b0b7812 */ /* 0x000fe200078ec0ff */
[-C--:B--2---:R-:W-:Y:S01]  /*6a10*/  FFMA.FTZ R12, R61, R2.reuse, -R4 ;  /* 0x000000023d0c7223 */ /* 0x084fe20000010804 */
[----:B------:R1:W-:Y:S03]  /*6a20*/  STL [R1+0xe0], R64 ;  /* 0x0000e04001007387 */ /* 0x0003e60000100800 */
[----:B------:R2:W3:Y:S01]  /*6a30*/  MUFU.EX2 R78, R12 ;  /* 0x0000000c004e7308 */ /* 0x0004e20000000800 */
[----:B------:R-:W-:Y:S01]  /*6a40*/  PRMT R38, R39, 0x7632, R38 ;  /* 0x0000763227267816 */ /* 0x000fe20000000026 */
[----:B------:R-:W-:-:S04]  /*6a50*/  FFMA.FTZ R14, R32, R2, -R5 ;  /* 0x00000002200e7223 */ /* 0x000fc80000010805 */
[----:B------:R-:W-:Y:S02]  /*6a60*/  @!P1 HADD2 R68, -R38.H0_H0, -RZ.H0_H0 ;  /* 0xa00000ff26449230 */ /* 0x000fe40000000900 */
[-C--:B--2---:R-:W-:Y:S01]  /*6a70*/  FFMA.FTZ R12, R34, R2.reuse, -R5 ;  /* 0x00000002220c7223 */ /* 0x084fe20000010805 */
[----:B-1----:R-:W-:Y:S02]  /*6a80*/  PRMT R64, R37, 0x5410, R36 ;  /* 0x0000541025407816 */ /* 0x002fe40000000024 */
[----:B------:R-:W-:Y:S01]  /*6a90*/  @!P0 PRMT R36, R66, 0x5410, RZ ;  /* 0x0000541042248816 */ /* 0x000fe200000000ff */
[----:B------:R1:W-:Y:S01]  /*6aa0*/  MUFU.EX2 R84, R12 ;  /* 0x0000000c00547308 */ /* 0x0003e20000000800 */
[----:B------:R-:W-:Y:S01]  /*6ab0*/  ISETP.GE.U32.AND P0, PT, R225, R11, PT ;  /* 0x0000000be100720c */ /* 0x000fe20003f06070 */
[----:B------:R-:W-:Y:S01]  /*6ac0*/  FFMA.FTZ R11, R35, R2, -R4 ;  /* 0x00000002230b7223 */ /* 0x000fe20000010804 */
[----:B------:R-:W-:Y:S01]  /*6ad0*/  @!P4 HADD2 R67, -R39.H0_H0, -RZ.H0_H0 ;  /* 0xa00000ff2743c230 */ /* 0x000fe20000000900 */
[----:B------:R-:W-:-:S04]  /*6ae0*/  PRMT R58, R39, 0x5410, R38 ;  /* 0x00005410273a7816 */ /* 0x000fc80000000026 */
[----:B------:R2:W-:Y:S01]  /*6af0*/  MUFU.EX2 R79, R11 ;  /* 0x0000000b004f7308 */ /* 0x0005e20000000800 */
[----:B------:R-:W-:Y:S02]  /*6b00*/  @!P1 PRMT R38, R68, 0x5410, RZ ;  /* 0x0000541044269816 */ /* 0x000fe400000000ff */
[----:B-1----:R-:W-:-:S05]  /*6b10*/  SHF.R.U32.HI R12, RZ, 0x10, R8 ;  /* 0x00000010ff0c7819 */ /* 0x002fca0000011608 */
[----:B------:R-:W1:Y:S01]  /*6b20*/  MUFU.EX2 R86, R14 ;  /* 0x0000000e00567308 */ /* 0x000e620000000800 */
[----:B------:R-:W-:Y:S02]  /*6b30*/  SHF.R.U32.HI R10, RZ, 0x18, R10 ;  /* 0x00000018ff0a7819 */ /* 0x000fe4000001160a */
[----:B--2---:R-:W-:Y:S02]  /*6b40*/  LOP3.LUT R11, R12, 0xff, RZ, 0xc0, !PT ;  /* 0x000000ff0c0b7812 */ /* 0x004fe400078ec0ff */
[----:B---3--:R-:W-:Y:S02]  /*6b50*/  F2FP.F16.F32.PACK_AB R35, R78, R82 ;  /* 0x000000524e23723e */ /* 0x008fe400000000ff */
[----:B------:R-:W-:Y:S02]  /*6b60*/  ISETP.GE.U32.AND P1, PT, R225, R11, PT ;  /* 0x0000000be100720c */ /* 0x000fe40003f26070 */
[----:B------:R-:W-:Y:S02]  /*6b70*/  LOP3.LUT R11, R8, 0xffff, RZ, 0xc0, !PT ;  /* 0x0000ffff080b7812 */ /* 0x000fe400078ec0ff */
[----:B------:R-:W-:-:S02]  /*6b80*/  @!P4 PRMT R39, R67, 0x5410, RZ ;  /* 0x000054104327c816 */ /* 0x000fc400000000ff */
[----:B------:R-:W-:Y:S01]  /*6b90*/  ISETP.GE.U32.AND P4, PT, R225, R10, PT ;  /* 0x0000000ae100720c */ /* 0x000fe20003f86070 */
[----:B------:R-:W-:Y:S01]  /*6ba0*/  FFMA.FTZ R10, R53, R2, -R4 ;  /* 0x00000002350a7223 */ /* 0x000fe20000010804 */
[----:B------:R-:W-:Y:S01]  /*6bb0*/  SHF.R.U32.HI R11, RZ, 0x8, R11 ;  /* 0x00000008ff0b7819 */ /* 0x000fe2000001160b */
[----:B------:R-:W-:Y:S01]  /*6bc0*/  @!P0 HADD2 R69, -R35.H0_H0, -RZ.H0_H0 ;  /* 0xa00000ff23458230 */ /* 0x000fe20000000900 */
[----:B------:R-:W-:Y:S01]  /*6bd0*/  PRMT R34, R35, 0x7632, R34 ;  /* 0x0000763223227816 */ /* 0x000fe20000000022 */
[----:B------:R2:W3:Y:S01]  /*6be0*/  MUFU.EX2 R83, R10 ;  /* 0x0000000a00537308 */ /* 0x0004e20000000800 */
[----:B------:R-:W-:Y:S02]  /*6bf0*/  LOP3.LUT R11, R11, 0xffff, RZ, 0xc0, !PT ;  /* 0x0000ffff0b0b7812 */ /* 0x000fe400078ec0ff */
[----:B------:R-:W-:Y:S02]  /*6c00*/  PRMT R53, R35, 0x5410, R34 ;  /* 0x0000541023357816 */ /* 0x000fe40000000022 */
[----:B------:R-:W-:-:S02]  /*6c10*/  @!P0 PRMT R35, R69, 0x5410, RZ ;  /* 0x0000541045238816 */ /* 0x000fc400000000ff */
[----:B------:R-:W-:Y:S01]  /*6c20*/  ISETP.GE.U32.AND P0, PT, R225, R11, PT ;  /* 0x0000000be100720c */ /* 0x000fe20003f06070 */
[----:B--2---:R-:W-:Y:S01]  /*6c30*/  FFMA.FTZ R10, R31, R2, -R5 ;  /* 0x000000021f0a7223 */ /* 0x004fe20000010805 */
[----:B-1----:R-:W-:-:S03]  /*6c40*/  F2FP.F16.F32.PACK_AB R31, R84, R86 ;  /* 0x00000056541f723e */ /* 0x002fc600000000ff */
[----:B------:R1:W-:Y:S01]  /*6c50*/  MUFU.EX2 R89, R10 ;  /* 0x0000000a00597308 */ /* 0x0003e20000000800 */
[----:B------:R-:W-:Y:S01]  /*6c60*/  @!P3 HADD2 R62, -R37.H0_H0, -RZ.H0_H0 ;  /* 0xa00000ff253eb230 */ /* 0x000fe20000000900 */
[----:B------:R-:W-:Y:S02]  /*6c70*/  PRMT R30, R31, 0x7632, R30 ;  /* 0x000076321f1e7816 */ /* 0x000fe4000000001e */
[----:B------:R-:W-:Y:S02]  /*6c80*/  SHF.R.U32.HI R14, RZ, 0x18, R8 ;  /* 0x00000018ff0e7819 */ /* 0x000fe40000011608 */
[----:B------:R-:W-:Y:S01]  /*6c90*/  @!P3 PRMT R37, R62, 0x5410, RZ ;  /* 0x000054103e25b816 */ /* 0x000fe200000000ff */
[----:B-1----:R-:W-:-:S04]  /*6ca0*/  FFMA.FTZ R10, R28, R2, -R5 ;  /* 0x000000021c0a7223 */ /* 0x002fc80000010805 */
[----:B------:R1:W2:Y:S01]  /*6cb0*/  MUFU.EX2 R92, R10 ;  /* 0x0000000a005c7308 */ /* 0x0002a20000000800 */
[----:B---3--:R-:W-:Y:S01]  /*6cc0*/  F2FP.F16.F32.PACK_AB R33, R83, R79 ;  /* 0x0000004f5321723e */ /* 0x008fe200000000ff */
[----:B------:R-:W-:Y:S01]  /*6cd0*/  @!P0 HADD2 R76, -R30.H0_H0, -RZ.H0_H0 ;  /* 0xa00000ff1e4c8230 */ /* 0x000fe20000000900 */
[----:B------:R-:W-:Y:S02]  /*6ce0*/  ISETP.GE.U32.AND P3, PT, R225, R14, PT ;  /* 0x0000000ee100720c */ /* 0x000fe40003f66070 */
[----:B------:R-:W-:Y:S01]  /*6cf0*/  LOP3.LUT R11, R6, 0xff, RZ, 0xc0, !PT ;  /* 0x000000ff060b7812 */ /* 0x000fe200078ec0ff */
[----:B------:R-:W-:Y:S01]  /*6d00*/  @!P1 HADD2 R77, -R33.H0_H0, -RZ.H0_H0 ;  /* 0xa00000ff214d9230 */ /* 0x000fe20000000900 */
[----:B------:R-:W-:Y:S01]  /*6d10*/  PRMT R57, R31, 0x5410, R30 ;  /* 0x000054101f397816 */ /* 0x000fe2000000001e */
[----:B-1----:R-:W-:-:S04]  /*6d20*/  FFMA.FTZ R10, R55, R2, -R4 ;  /* 0x00000002370a7223 */ /* 0x002fc80000010804 */
[----:B------:R1:W-:Y:S01]  /*6d30*/  MUFU.EX2 R81, R10 ;  /* 0x0000000a00517308 */ /* 0x0003e20000000800 */
[----:B------:R-:W-:Y:S02]  /*6d40*/  PRMT R32, R33, 0x7632, R32 ;  /* 0x0000763221207816 */ /* 0x000fe40000000020 */
[----:B------:R-:W-:Y:S02]  /*6d50*/  @!P0 PRMT R30, R76, 0x5410, RZ ;  /* 0x000054104c1e8816 */ /* 0x000fe400000000ff */
[----:B------:R-:W-:Y:S01]  /*6d60*/  ISETP.GE.U32.AND P0, PT, R225, R11, PT ;  /* 0x0000000be100720c */ /* 0x000fe20003f06070 */
[----:B------:R-:W-:Y:S01]  /*6d70*/  FFMA.FTZ R12, R29, R2, -R4 ;  /* 0x000000021d0c7223 */ /* 0x000fe20000010804 */
[----:B------:R-:W-:Y:S02]  /*6d80*/  PRMT R55, R33, 0x5410, R32 ;  /* 0x0000541021377816 */ /* 0x000fe40000000020 */
[----:B-1----:R-:W-:-:S04]  /*6d90*/  LOP3.LUT R10, R6, 0xffff, RZ, 0xc0, !PT ;  /* 0x0000ffff060a7812 */ /* 0x002fc800078ec0ff */
[----:B------:R-:W-:-:S04]  /*6da0*/  SHF.R.U32.HI R10, RZ, 0x8, R10 ;  /* 0x00000008ff0a7819 */ /* 0x000fc8000001160a */
[----:B------:R-:W-:Y:S02]  /*6db0*/  LOP3.LUT R10, R10, 0xffff, RZ, 0xc0, !PT ;  /* 0x0000ffff0a0a7812 */ /* 0x000fe400078ec0ff */
[----:B------:R-:W-:Y:S01]  /*6dc0*/  @!P1 PRMT R33, R77, 0x5410, RZ ;  /* 0x000054104d219816 */ /* 0x000fe200000000ff */
[----:B------:R-:W1:Y:S01]  /*6dd0*/  MUFU.EX2 R91, R12 ;  /* 0x0000000c005b7308 */ /* 0x000e620000000800 */
[----:B------:R-:W-:Y:S02]  /*6de0*/  ISETP.GE.U32.AND P1, PT, R225, R10, PT ;  /* 0x0000000ae100720c */ /* 0x000fe40003f26070 */
[----:B------:R-:W-:Y:S01]  /*6df0*/  SHF.R.U32.HI R10, RZ, 0x10, R6 ;  /* 0x00000010ff0a7819 */ /* 0x000fe20000011606 */
[----:B------:R-:W-:Y:S01]  /*6e00*/  @!P3 HADD2 R80, -R32.H0_H0, -RZ.H0_H0 ;  /* 0xa00000ff2050b230 */ /* 0x000fe20000000900 */
[----:B--2---:R-:W-:Y:S01]  /*6e10*/  F2FP.F16.F32.PACK_AB R27, R92, R89 ;  /* 0x000000595c1b723e */ /* 0x004fe200000000ff */
[----:B------:R-:W-:Y:S01]  /*6e20*/  FFMA.FTZ R11, R54, R2, -R5 ;  /* 0x00000002360b7223 */ /* 0x000fe20000010805 */
[----:B------:R-:W-:-:S02]  /*6e30*/  LOP3.LUT R10, R10, 0xff, RZ, 0xc0, !PT ;  /* 0x000000ff0a0a7812 */ /* 0x000fc400078ec0ff */
[----:B------:R-:W-:Y:S01]  /*6e40*/  @!P3 PRMT R32, R80, 0x5410, RZ ;  /* 0x000054105020b816 */ /* 0x000fe200000000ff */
[----:B------:R-:W-:Y:S01]  /*6e50*/  @!P0 HADD2 R85, -R27.H0_H0, -RZ.H0_H0 ;  /* 0xa00000ff1b558230 */ /* 0x000fe20000000900 */
[----:B------:R-:W-:Y:S01]  /*6e60*/  PRMT R26, R27, 0x7632, R26 ;  /* 0x000076321b1a7816 */ /* 0x000fe2000000001a */
[----:B------:R2:W-:Y:S01]  /*6e70*/  MUFU.EX2 R88, R11 ;  /* 0x0000000b00587308 */ /* 0x0005e20000000800 */
[----:B------:R-:W-:Y:S02]  /*6e80*/  ISETP.GE.U32.AND P3, PT, R225, R10, PT ;  /* 0x0000000ae100720c */ /* 0x000fe40003f66070 */
[----:B------:R-:W-:Y:S02]  /*6e90*/  SHF.R.U32.HI R10, RZ, 0x18, R6 ;  /* 0x00000018ff0a7819 */ /* 0x000fe40000011606 */
[----:B------:R-:W-:Y:S02]  /*6ea0*/  PRMT R54, R27, 0x5410, R26 ;  /* 0x000054101b367816 */ /* 0x000fe4000000001a */
[----:B------:R-:W-:-:S02]  /*6eb0*/  @!P0 PRMT R27, R85, 0x5410, RZ ;  /* 0x00005410551b8816 */ /* 0x000fc400000000ff */
[----:B------:R-:W-:Y:S02]  /*6ec0*/  ISETP.GE.U32.AND P0, PT, R225, R10, PT ;  /* 0x0000000ae100720c */ /* 0x000fe40003f06070 */
[----:B------:R-:W-:Y:S01]  /*6ed0*/  LOP3.LUT R16, R8, 0xff, RZ, 0xc0, !PT ;  /* 0x000000ff08107812 */ /* 0x000fe200078ec0ff */
[----:B--2---:R-:W-:Y:S01]  /*6ee0*/  FFMA.FTZ R11, R24, R2, -R5 ;  /* 0x00000002180b7223 */ /* 0x004fe20000010805 */
[----:B-1----:R-:W-:-:S03]  /*6ef0*/  F2FP.F16.F32.PACK_AB R29, R91, R81 ;  /* 0x000000515b1d723e */ /* 0x002fc600000000ff */
[----:B------:R1:W-:Y:S01]  /*6f00*/  MUFU.EX2 R96, R11 ;  /* 0x0000000b00607308 */ /* 0x0003e20000000800 */
[----:B------:R-:W-:Y:S01]  /*6f10*/  ISETP.GE.U32.AND P2, PT, R225, R16, PT ;  /* 0x00000010e100720c */ /* 0x000fe20003f46070 */
[-C--:B------:R-:W-:Y:S01]  /*6f20*/  FFMA.FTZ R12, R23, R2.reuse, -R4 ;  /* 0x00000002170c7223 */ /* 0x080fe20000010804 */
[----:B------:R-:W-:Y:S01]  /*6f30*/  @!P1 HADD2 R87, -R26.H0_H0, -RZ.H0_H0 ;  /* 0xa00000ff1a579230 */ /* 0x000fe20000000900 */
[----:B------:R-:W-:Y:S02]  /*6f40*/  PRMT R28, R29, 0x7632, R28 ;  /* 0x000076321d1c7816 */ /* 0x000fe4000000001c */
[----:B------:R-:W-:Y:S02]  /*6f50*/  LOP3.LUT R10, R20, 0xff, RZ, 0xc0, !PT ;  /* 0x000000ff140a7812 */ /* 0x000fe400078ec0ff */
[----:B------:R-:W-:Y:S01]  /*6f60*/  SHF.R.U32.HI R14, RZ, 0x8, R21 ;  /* 0x00000008ff0e7819 */ /* 0x000fe20000011615 */
[----:B-1----:R-:W-:-:S04]  /*6f70*/  FFMA.FTZ R11, R25, R2, -R5 ;  /* 0x00000002190b7223 */ /* 0x002fc80000010805 */
[----:B------:R1:W2:Y:S01]  /*6f80*/  MUFU.EX2 R97, R11 ;  /* 0x0000000b00617308 */ /* 0x0002a20000000800 */
[----:B------:R-:W-:Y:S01]  /*6f90*/  @!P3 HADD2 R95, -R29.H0_H0, -RZ.H0_H0 ;  /* 0xa00000ff1d5fb230 */ /* 0x000fe20000000900 */
[----:B------:R-:W-:Y:S01]  /*6fa0*/  @!P1 PRMT R26, R87, 0x5410, RZ ;  /* 0x00005410571a9816 */ /* 0x000fe200000000ff */
[----:B------:R-:W-:Y:S01]  /*6fb0*/  @!P0 HADD2 R100, -R28.H0_H0, -RZ.H0_H0 ;  /* 0xa00000ff1c648230 */ /* 0x000fe20000000900 */
[----:B------:R-:W-:-:S04]  /*6fc0*/  ISETP.GE.U32.AND P1, PT, R225, R10, PT ;  /* 0x0000000ae100720c */ /* 0x000fc80003f26070 */
[----:B------:R3:W-:Y:S01]  /*6fd0*/  MUFU.EX2 R98, R12 ;  /* 0x0000000c00627308 */ /* 0x0007e20000000800 */
[----:B------:R-:W-:Y:S01]  /*6fe0*/  LOP3.LUT R10, R13, 0xff, RZ, 0xc0, !PT ;  /* 0x000000ff0d0a7812 */ /* 0x000fe200078ec0ff */
[----:B-1----:R-:W-:-:S06]  /*6ff0*/  FFMA.FTZ R11, R52, R2, -R4 ;  /* 0x00000002340b7223 */ /* 0x002fcc0000010804 */
[----:B------:R1:W4:Y:S01]  /*7000*/  MUFU.EX2 R94, R11 ;  /* 0x0000000b005e7308 */ /* 0x0003220000000800 */
[----:B------:R-:W-:Y:S01]  /*7010*/  @!P4 HADD2 R70, -R34.H0_H0, -RZ.H0_H0 ;  /* 0xa00000ff2246c230 */ /* 0x000fe20000000900 */
[----:B------:R-:W-:Y:S02]  /*7020*/  PRMT R52, R29, 0x5410, R28 ;  /* 0x000054101d347816 */ /* 0x000fe4000000001c */
[----:B---3--:R-:W-:Y:S01]  /*7030*/  LOP3.LUT R12, R14, 0xffff, RZ, 0xc0, !PT ;  /* 0x0000ffff0e0c7812 */ /* 0x008fe200078ec0ff */
[----:B------:R-:W-:Y:S01]  /*7040*/  @!P2 HADD2 R71, -R31.H0_H0, -RZ.H0_H0 ;  /* 0xa00000ff1f47a230 */ /* 0x000fe20000000900 */
[----:B------:R-:W-:Y:S02]  /*7050*/  @!P3 PRMT R29, R95, 0x5410, RZ ;  /* 0x000054105f1db816 */ /* 0x000fe400000000ff */
[----:B------:R-:W-:Y:S02]  /*7060*/  @!P0 PRMT R28, R100, 0x5410, RZ ;  /* 0x00005410641c8816 */ /* 0x000fe400000000ff */
[----:B------:R-:W-:-:S02]  /*7070*/  ISETP.GE.U32.AND P3, PT, R225, R10, PT ;  /* 0x0000000ae100720c */ /* 0x000fc40003f66070 */
[----:B------:R-:W-:Y:S02]  /*7080*/  ISETP.GE.U32.AND P0, PT, R225, R12, PT ;  /* 0x0000000ce100720c */ /* 0x000fe40003f06070 */
[----:B-1----:R-:W-:Y:S02]  /*7090*/  LOP3.LUT R11, R73, R251, R124, 0x96, !PT ;  /* 0x000000fb490b7212 */ /* 0x002fe400078e967c */
[----:B------:R-:W-:-:S03]  /*70a0*/  @!P4 PRMT R34, R70, 0x5410, RZ ;  /* 0x000054104622c816 */ /* 0x000fc600000000ff */
[----:B------:R-:W-:Y:S01]  /*70b0*/  IMAD.WIDE.U32 R10, R11, -0x2daee0ad, RZ ;  /* 0xd2511f530b0a7825 */ /* 0x000fe200078e00ff */
[----:B------:R-:W-:Y:S02]  /*70c0*/  ISETP.GE.U32.AND P4, PT, R225, R19, PT ;  /* 0x00000013e100720c */ /* 0x000fe40003f86070 */
[----:B------:R-:W-:Y:S02]  /*70d0*/  @!P2 PRMT R31, R71, 0x5410, RZ ;  /* 0x00005410471fa816 */ /* 0x000fe400000000ff */
[----:B--2---:R-:W-:Y:S02]  /*70e0*/  F2FP.F16.F32.PACK_AB R25, R97, R96 ;  /* 0x000000606119723e */ /* 0x004fe400000000ff */
[----:B------:R-:W-:Y:S02]  /*70f0*/  ISETP.GE.U32.AND P2, PT, R225, R17, PT ;  /* 0x00000011e100720c */ /* 0x000fe40003f46070 */
[C---:B------:R-:W-:Y:S02]  /*7100*/  LOP3.LUT R15, R10.reuse, 0xff, RZ, 0xc0, !PT ;  /* 0x000000ff0a0f7812 */ /* 0x040fe400078ec0ff */
[----:B------:R-:W-:-:S02]  /*7110*/  LOP3.LUT R17, R10, 0xffff, RZ, 0xc0, !PT ;  /* 0x0000ffff0a117812 */ /* 0x000fc400078ec0ff */
[--C-:B------:R-:W-:Y:S02]  /*7120*/  SHF.R.U32.HI R43, RZ, 0x10, R10.reuse ;  /* 0x00000010ff2b7819 */ /* 0x100fe4000001160a */
[----:B------:R-:W-:Y:S02]  /*7130*/  SHF.R.U32.HI R16, RZ, 0x18, R10 ;  /* 0x00000018ff107819 */ /* 0x000fe4000001160a */
[----:B------:R-:W-:Y:S01]  /*7140*/  LOP3.LUT R10, R13, 0xffff, RZ, 0xc0, !PT ;  /* 0x0000ffff0d0a7812 */ /* 0x000fe200078ec0ff */
[----:B------:R-:W-:Y:S01]  /*7150*/  FFMA.FTZ R14, R59, R2, -R5 ;  /* 0x000000023b0e7223 */ /* 0x000fe20000010805 */
[----:B------:R-:W-:Y:S02]  /*7160*/  PRMT R24, R25, 0x7632, R24 ;  /* 0x0000763219187816 */ /* 0x000fe40000000018 */
[----:B----4-:R-:W-:Y:S02]  /*7170*/  F2FP.F16.F32.PACK_AB R23, R98, R94 ;  /* 0x0000005e6217723e */ /* 0x010fe400000000ff */
[----:B------:R-:W-:Y:S01]  /*7180*/  SHF.R.U32.HI R10, RZ, 0x8, R10 ;  /* 0x00000008ff0a7819 */ /* 0x000fe2000001160a */
[----:B------:R1:W2:Y:S01]  /*7190*/  MUFU.EX2 R80, R14 ;  /* 0x0000000e00507308 */ /* 0x0002a20000000800 */
[----:B------:R-:W-:Y:S01]  /*71a0*/  @!P0 HADD2 R103, -R24.H0_H0, -RZ.H0_H0 ;  /* 0xa00000ff18678230 */ /* 0x000fe20000000900 */
[----:B------:R-:W-:Y:S01]  /*71b0*/  PRMT R22, R23, 0x7632, R22 ;  /* 0x0000763217167816 */ /* 0x000fe20000000016 */
[----:B------:R-:W-:Y:S01]  /*71c0*/  @!P4 HADD2 R101, -R25.H0_H0, -RZ.H0_H0 ;  /* 0xa00000ff1965c230 */ /* 0x000fe20000000900 */
[----:B------:R-:W-:-:S02]  /*71d0*/  LOP3.LUT R10, R10, 0xffff, RZ, 0xc0, !PT ;  /* 0x0000ffff0a0a7812 */ /* 0x000fc400078ec0ff */
[----:B------:R-:W-:Y:S01]  /*71e0*/  LOP3.LUT R12, R11, R250, R18, 0x96, !PT ;  /* 0x000000fa0b0c7212 */ /* 0x000fe200078e9612 */
[----:B------:R-:W-:Y:S01]  /*71f0*/  @!P2 HADD2 R104, -R22.H0_H0, -RZ.H0_H0 ;  /* 0xa00000ff1668a230 */ /* 0x000fe20000000900 */
[----:B------:R-:W-:Y:S02]  /*7200*/  PRMT R223, R25, 0x5410, R24 ;  /* 0x0000541019df7816 */ /* 0x000fe40000000018 */
[----:B------:R-:W-:Y:S02]  /*7210*/  SHF.R.U32.HI R11, RZ, 0x18, R13 ;  /* 0x00000018ff0b7819 */ /* 0x000fe4000001160d */
[----:B------:R-:W-:Y:S01]  /*7220*/  @!P0 PRMT R24, R103, 0x5410, RZ ;  /* 0x0000541067188816 */ /* 0x000fe200000000ff */
[----:B-1----:R-:W-:Y:S01]  /*7230*/  FFMA.FTZ R14, R49, R2, -R5 ;  /* 0x00000002310e7223 */ /* 0x002fe20000010805 */
[----:B------:R-:W-:-:S03]  /*7240*/  ISETP.GE.U32.AND P0, PT, R225, R10, PT ;  /* 0x0000000ae100720c */ /* 0x000fc60003f06070 */
[----:B------:R1:W-:Y:S01]  /*7250*/  MUFU.EX2 R95, R14 ;  /* 0x0000000e005f7308 */ /* 0x0003e20000000800 */
[----:B------:R-:W-:Y:S02]  /*7260*/  LOP3.LUT R10, R12, 0xff, RZ, 0xc0, !PT ;  /* 0x000000ff0c0a7812 */ /* 0x000fe400078ec0ff */
[----:B------:R-:W-:Y:S02]  /*7270*/  @!P4 PRMT R25, R101, 0x5410, RZ ;  /* 0x000054106519c816 */ /* 0x000fe400000000ff */
[----:B------:R-:W-:Y:S01]  /*7280*/  ISETP.GE.U32.AND P4, PT, R225, R11, PT ;  /* 0x0000000be100720c */ /* 0x000fe20003f86070 */
[--C-:B------:R-:W-:Y:S01]  /*7290*/  FFMA.FTZ R11, R45, R2, -R5.reuse ;  /* 0x000000022d0b7223 */ /* 0x100fe20000010805 */
[----:B------:R-:W-:Y:S02]  /*72a0*/  PRMT R222, R23, 0x5410, R22 ;  /* 0x0000541017de7816 */ /* 0x000fe40000000016 */
[----:B------:R-:W-:Y:S02]  /*72b0*/  @!P2 PRMT R22, R104, 0x5410, RZ ;  /* 0x000054106816a816 */ /* 0x000fe400000000ff */
[----:B------:R-:W-:Y:S01]  /*72c0*/  ISETP.GE.U32.AND P2, PT, R225, R10, PT ;  /* 0x0000000ae100720c */ /* 0x000fe20003f46070 */
[-CC-:B-1----:R-:W-:Y:S01]  /*72d0*/  FFMA.FTZ R14, R48, R2.reuse, -R5.reuse ;  /* 0x00000002300e7223 */ /* 0x182fe20000010805 */
[----:B------:R-:W-:Y:S01]  /*72e0*/  FFMA.FTZ R5, R44, R2, -R5 ;  /* 0x000000022c057223 */ /* 0x000fe20000010805 */
[----:B------:R-:W-:-:S02]  /*72f0*/  LOP3.LUT R10, R12, 0xffff, RZ, 0xc0, !PT ;  /* 0x0000ffff0c0a7812 */ /* 0x000fc400078ec0ff */
[----:B------:R-:W1:Y:S01]  /*7300*/  MUFU.EX2 R102, R14 ;  /* 0x0000000e00667308 */ /* 0x000e620000000800 */
[----:B------:R-:W-:-:S07]  /*7310*/  @!P1 HADD2 R108, -R23.H0_H0, -RZ.H0_H0 ;  /* 0xa00000ff176c9230 */ /* 0x000fce0000000900 */
[----:B------:R3:W-:Y:S01]  /*7320*/  MUFU.EX2 R104, R5 ;  /* 0x0000000500687308 */ /* 0x0007e20000000800 */
[----:B------:R-:W-:Y:S02]  /*7330*/  @!P1 PRMT R23, R108, 0x5410, RZ ;  /* 0x000054106c179816 */ /* 0x000fe400000000ff */
[----:B--2---:R-:W-:Y:S02]  /*7340*/  F2FP.F16.F32.PACK_AB R21, R80, R88 ;  /* 0x000000585015723e */ /* 0x004fe400000000ff */
[----:B---3--:R-:W-:-:S04]  /*7350*/  SHF.R.U32.HI R5, RZ, 0x8, R10 ;  /* 0x00000008ff057819 */ /* 0x008fc8000001160a */
[----:B------:R-:W-:Y:S01]  /*7360*/  LOP3.LUT R5, R5, 0xffff, RZ, 0xc0, !PT ;  /* 0x0000ffff05057812 */ /* 0x000fe200078ec0ff */
[----:B------:R-:W-:-:S03]  /*7370*/  FFMA.FTZ R10, R60, R2, -R4 ;  /* 0x000000023c0a7223 */ /* 0x000fc60000010804 */
[----:B------:R-:W-:Y:S01]  /*7380*/  ISETP.GE.U32.AND P1, PT, R225, R5, PT ;  /* 0x00000005e100720c */ /* 0x000fe20003f26070 */
[----:B------:R-:W-:Y:S01]  /*7390*/  FFMA.FTZ R5, R47, R2, -R4 ;  /* 0x000000022f057223 */ /* 0x000fe20000010804 */
[----:B-1----:R-:W-:Y:S01]  /*73a0*/  F2FP.F16.F32.PACK_AB R19, R102, R95 ;  /* 0x0000005f6613723e */ /* 0x002fe200000000ff */
[----:B------:R1:W-:Y:S01]  /*73b0*/  MUFU.EX2 R77, R10 ;  /* 0x0000000a004d7308 */ /* 0x0003e20000000800 */
[----:B------:R-:W-:Y:S01]  /*73c0*/  PRMT R20, R21, 0x7632, R20 ;  /* 0x0000763215147816 */ /* 0x000fe20000000014 */
[----:B------:R-:W-:Y:S01]  /*73d0*/  @!P3 HADD2 R109, -R21.H0_H0, -RZ.H0_H0 ;  /* 0xa00000ff156db230 */ /* 0x000fe20000000900 */
[----:B------:R-:W-:Y:S01]  /*73e0*/  PRMT R18, R19, 0x7632, R18 ;  /* 0x0000763213127816 */ /* 0x000fe20000000012 */
[----:B------:R-:W-:-:S04]  /*73f0*/  @!P2 HADD2 R111, -R19.H0_H0, -RZ.H0_H0 ;  /* 0xa00000ff136fa230 */ /* 0x000fc80000000900 */
[----:B------:R2:W-:Y:S01]  /*7400*/  MUFU.EX2 R101, R5 ;  /* 0x0000000500657308 */ /* 0x0005e20000000800 */
[----:B------:R-:W-:-:S07]  /*7410*/  PRMT R205, R19, 0x5410, R18 ;  /* 0x0000541013cd7816 */ /* 0x000fce0000000012 */
[----:B------:R-:W3:Y:S01]  /*7420*/  MUFU.EX2 R103, R11 ;  /* 0x0000000b00677308 */ /* 0x000ee20000000800 */
[----:B-1----:R-:W-:Y:S01]  /*7430*/  FFMA.FTZ R10, R46, R2, -R4 ;  /* 0x000000022e0a7223 */ /* 0x002fe20000010804 */
[----:B------:R-:W-:Y:S02]  /*7440*/  PRMT R130, R21, 0x5410, R20 ;  /* 0x0000541015827816 */ /* 0x000fe40000000014 */
[----:B--2---:R-:W-:-:S04]  /*7450*/  SHF.R.U32.HI R5, RZ, 0x8, R17 ;  /* 0x00000008ff057819 */ /* 0x004fc80000011611 */
[----:B------:R1:W2:Y:S01]  /*7460*/  MUFU.EX2 R100, R10 ;  /* 0x0000000a00647308 */ /* 0x0002a20000000800 */
[----:B------:R-:W-:Y:S01]  /*7470*/  LOP3.LUT R5, R5, 0xffff, RZ, 0xc0, !PT ;  /* 0x0000ffff05057812 */ /* 0x000fe200078ec0ff */
[----:B------:R-:W-:Y:S01]  /*7480*/  @!P1 HADD2 R112, -R18.H0_H0, -RZ.H0_H0 ;  /* 0xa00000ff12709230 */ /* 0x000fe20000000900 */
[----:B------:R-:W-:Y:S02]  /*7490*/  @!P2 PRMT R19, R111, 0x5410, RZ ;  /* 0x000054106f13a816 */ /* 0x000fe400000000ff */
[----:B------:R-:W-:Y:S02]  /*74a0*/  @!P3 PRMT R21, R109, 0x5410, RZ ;  /* 0x000054106d15b816 */ /* 0x000fe400000000ff */
[C---:B------:R-:W-:Y:S02]  /*74b0*/  ISETP.GE.U32.AND P2, PT, R225.reuse, R5, PT ;  /* 0x00000005e100720c */ /* 0x040fe40003f46070 */
[----:B------:R-:W-:Y:S02]  /*74c0*/  ISETP.GE.U32.AND P3, PT, R225, R15, PT ;  /* 0x0000000fe100720c */ /* 0x000fe40003f66070 */
[----:B------:R-:W-:Y:S01]  /*74d0*/  LOP3.LUT R5, R43, 0xff, RZ, 0xc0, !PT ;  /* 0x000000ff2b057812 */ /* 0x000fe200078ec0ff */
[----:B-1----:R-:W-:Y:S01]  /*74e0*/  FFMA.FTZ R10, R63, R2, -R4 ;  /* 0x000000023f0a7223 */ /* 0x002fe20000010804 */
[----:B------:R-:W-:Y:S01]  /*74f0*/  @!P1 PRMT R18, R112, 0x5410, RZ ;  /* 0x0000541070129816 */ /* 0x000fe200000000ff */
[----:B------:R-:W-:Y:S01]  /*7500*/  @!P0 HADD2 R110, -R20.H0_H0, -RZ.H0_H0 ;  /* 0xa00000ff146e8230 */ /* 0x000fe20000000900 */
[----:B------:R-:W-:Y:S01]  /*7510*/  ISETP.GE.U32.AND P1, PT, R225, R5, PT ;  /* 0x00000005e100720c */ /* 0x000fe20003f26070 */
[----:B------:R1:W4:Y:S01]  /*7520*/  MUFU.EX2 R76, R10 ;  /* 0x0000000a004c7308 */ /* 0x0003220000000800 */
[----:B---3--:R-:W-:-:S02]  /*7530*/  F2FP.F16.F32.PACK_AB R17, R104, R103 ;  /* 0x000000676811723e */ /* 0x008fc400000000ff */
[----:B------:R-:W-:Y:S02]  /*7540*/  @!P0 PRMT R20, R110, 0x5410, RZ ;  /* 0x000054106e148816 */ /* 0x000fe400000000ff */
[----:B------:R-:W-:Y:S02]  /*7550*/  ISETP.GE.U32.AND P0, PT, R225, R16, PT ;  /* 0x00000010e100720c */ /* 0x000fe40003f06070 */
[----:B------:R-:W-:Y:S01]  /*7560*/  SHF.R.U32.HI R13, RZ, 0x10, R13 ;  /* 0x00000010ff0d7819 */ /* 0x000fe2000001160d */
[----:B------:R-:W-:Y:S01]  /*7570*/  @!P3 HADD2 R113, -R17.H0_H0, -RZ.H0_H0 ;  /* 0xa00000ff1171b230 */ /* 0x000fe20000000900 */
[----:B------:R-:W-:Y:S01]  /*7580*/  PRMT R16, R17, 0x7632, R16 ;  /* 0x0000763211107816 */ /* 0x000fe20000000010 */
[-CC-:B-1----:R-:W-:Y:S01]  /*7590*/  FFMA.FTZ R10, R50, R2.reuse, -R4.reuse ;  /* 0x00000002320a7223 */ /* 0x182fe20000010804 */
[----:B------:R-:W-:Y:S01]  /*75a0*/  FFMA.FTZ R4, R51, R2, -R4 ;  /* 0x0000000233047223 */ /* 0x000fe20000010804 */
[----:B--2---:R-:W-:Y:S02]  /*75b0*/  F2FP.F16.F32.PACK_AB R15, R100, R101 ;  /* 0x00000065640f723e */ /* 0x004fe400000000ff */
[----:B------:R-:W-:Y:S01]  /*75c0*/  MUFU.EX2 R85, R10 ;  /* 0x0000000a00557308 */ /* 0x000fe20000000800 */
[----:B------:R-:W-:-:S02]  /*75d0*/  LOP3.LUT R13, R13, 0xff, RZ, 0xc0, !PT ;  /* 0x000000ff0d0d7812 */ /* 0x000fc400078ec0ff */
[----:B------:R-:W-:-:S05]  /*75e0*/  SHF.R.U32.HI R2, RZ, 0x10, R12 ;  /* 0x00000010ff027819 */ /* 0x000fca000001160c */
[----:B------:R-:W1:Y:S01]  /*75f0*/  MUFU.EX2 R87, R4 ;  /* 0x0000000400577308 */ /* 0x000e620000000800 */
[----:B------:R-:W-:Y:S01]  /*7600*/  @!P2 HADD2 R114, -R16.H0_H0, -RZ.H0_H0 ;  /* 0xa00000ff1072a230 */ /* 0x000fe20000000900 */
[----:B------:R-:W-:Y:S01]  /*7610*/  PRMT R134, R17, 0x5410, R16 ;  /* 0x0000541011867816 */ /* 0x000fe20000000010 */
[----:B------:R-:W-:Y:S01]  /*7620*/  @!P1 HADD2 R115, -R15.H0_H0, -RZ.H0_H0 ;  /* 0xa00000ff0f739230 */ /* 0x000fe20000000900 */
[----:B------:R-:W-:Y:S02]  /*7630*/  PRMT R14, R15, 0x7632, R14 ;  /* 0x000076320f0e7816 */ /* 0x000fe4000000000e */
[----:B------:R-:W-:Y:S02]  /*7640*/  @!P3 PRMT R17, R113, 0x5410, RZ ;  /* 0x000054107111b816 */ /* 0x000fe400000000ff */
[----:B------:R-:W-:Y:S02]  /*7650*/  ISETP.GE.U32.AND P3, PT, R225, R13, PT ;  /* 0x0000000de100720c */ /* 0x000fe40003f66070 */
[----:B------:R-:W-:-:S02]  /*7660*/  LOP3.LUT R2, R2, 0xff, RZ, 0xc0, !PT ;  /* 0x000000ff02027812 */ /* 0x000fc400078ec0ff */
[----:B------:R-:W-:Y:S02]  /*7670*/  SHF.R.U32.HI R12, RZ, 0x18, R12 ;  /* 0x00000018ff0c7819 */ /* 0x000fe4000001160c */
[----:B------:R-:W-:Y:S02]  /*7680*/  PRMT R131, R15, 0x5410, R14 ;  /* 0x000054100f837816 */ /* 0x000fe4000000000e */
[----:B------:R-:W-:Y:S02]  /*7690*/  @!P2 PRMT R16, R114, 0x5410, RZ ;  /* 0x000054107210a816 */ /* 0x000fe400000000ff */
[----:B------:R-:W-:Y:S02]  /*76a0*/  @!P1 PRMT R15, R115, 0x5410, RZ ;  /* 0x00005410730f9816 */ /* 0x000fe400000000ff */
[----:B------:R-:W-:Y:S02]  /*76b0*/  ISETP.GE.U32.AND P2, PT, R225, R2, PT ;  /* 0x00000002e100720c */ /* 0x000fe40003f46070 */
[----:B----4-:R-:W-:-:S02]  /*76c0*/  F2FP.F16.F32.PACK_AB R13, R76, R77 ;  /* 0x0000004d4c0d723e */ /* 0x010fc400000000ff */
[----:B------:R-:W-:Y:S01]  /*76d0*/  ISETP.GE.U32.AND P1, PT, R225, R12, PT ;  /* 0x0000000ce100720c */ /* 0x000fe20003f26070 */
[----:B------:R-:W-:Y:S01]  /*76e0*/  IMAD.SHL.U32 R123, R119, 0x8, RZ ;  /* 0x00000008777b7824 */ /* 0x000fe200078e00ff */
[----:B-1----:R-:W-:Y:S02]  /*76f0*/  F2FP.F16.F32.PACK_AB R11, R87, R85 ;  /* 0x00000055570b723e */ /* 0x002fe400000000ff */
[----:B------:R-:W-:Y:S01]  /*7700*/  PRMT R12, R13, 0x7632, R12 ;  /* 0x000076320d0c7816 */ /* 0x000fe2000000000c */
[----:B------:R-:W-:Y:S01]  /*7710*/  IMAD.WIDE R4, R123, 0x2, R192 ;  /* 0x000000027b047825 */ /* 0x000fe200078e02c0 */
[----:B------:R-:W-:-:S03]  /*7720*/  PRMT R10, R11, 0x7632, R10 ;  /* 0x000076320b0a7816 */ /* 0x000fc6000000000a */
[----:B------:R-:W-:Y:S01]  /*7730*/  @!P3 HADD2 R118, -R13.H0_H0, -RZ.H0_H0 ;  /* 0xa00000ff0d76b230 */ /* 0x000fe20000000900 */
[----:B------:R-:W-:Y:S01]  /*7740*/  ST.E.U16 desc[UR4][R192.64], R39 ;  /* 0x00000027c0007985 */ /* 0x000fe2000c101504 */
[----:B------:R-:W-:-:S03]  /*7750*/  @!P4 HADD2 R117, -R12.H0_H0, -RZ.H0_H0 ;  /* 0xa00000ff0c75c230 */ /* 0x000fc60000000900 */
[----:B------:R-:W-:Y:S01]  /*7760*/  ST.E.U16 desc[UR4][R192.64+0x2], R38 ;  /* 0x00000226c0007985 */ /* 0x000fe2000c101504 */
[----:B------:R-:W-:Y:S01]  /*7770*/  PRMT R128, R13, 0x5410, R12 ;  /* 0x000054100d807816 */ /* 0x000fe2000000000c */
[----:B------:R-:W-:Y:S02]  /*7780*/  @!P2 HADD2 R120, -R11.H0_H0, -RZ.H0_H0 ;  /* 0xa00000ff0b78a230 */ /* 0x000fe40000000900 */
[----:B------:R-:W-:Y:S01]  /*7790*/  ST.E.U16 desc[UR4][R4.64], R35 ;  /* 0x0000002304007985 */ /* 0x000fe2000c101504 */
[----:B------:R-:W-:-:S03]  /*77a0*/  @!P1 HADD2 R119, -R10.H0_H0, -RZ.H0_H0 ;  /* 0xa00000ff0a779230 */ /* 0x000fc60000000900 */
[----:B------:R-:W-:Y:S01]  /*77b0*/  ST.E.U16 desc[UR4][R4.64+0x2], R34 ;  /* 0x0000022204007985 */ /* 0x000fe2000c101504 */
[----:B------:R-:W-:-:S03]  /*77c0*/  @!P3 PRMT R13, R118, 0x5410, RZ ;  /* 0x00005410760db816 */ /* 0x000fc600000000ff */
[----:B------:R-:W-:Y:S01]  /*77d0*/  ST.E.U16 desc[UR4][R192.64+0x10], R31 ;  /* 0x0000101fc0007985 */ /* 0x000fe2000c101504 */
[----:B------:R-:W-:-:S03]  /*77e0*/  @!P4 PRMT R12, R117, 0x5410, RZ ;  /* 0x00005410750cc816 */ /* 0x000fc600000000ff */
[----:B------:R-:W-:Y:S01]  /*77f0*/  ST.E.U16 desc[UR4][R192.64+0x12], R30 ;  /* 0x0000121ec0007985 */ /* 0x000fe2000c101504 */
[----:B------:R-:W-:-:S03]  /*7800*/  @!P0 HADD2 R116, -R14.H0_H0, -RZ.H0_H0 ;  /* 0xa00000ff0e748230 */ /* 0x000fc60000000900 */
[----:B------:R-:W-:Y:S04]  /*7810*/  ST.E.U16 desc[UR4][R4.64+0x10], R33 ;  /* 0x0000102104007985 */ /* 0x000fe8000c101504 */
[----:B------:R-:W-:Y:S01]  /*7820*/  ST.E.U16 desc[UR4][R4.64+0x12], R32 ;  /* 0x0000122004007985 */ /* 0x000fe2000c101504 */
[----:B------:R-:W-:-:S03]  /*7830*/  PRMT R129, R11, 0x5410, R10 ;  /* 0x000054100b817816 */ /* 0x000fc6000000000a */
[----:B------:R-:W-:Y:S04]  /*7840*/  ST.E.U16 desc[UR4][R192.64+0x20], R41 ;  /* 0x00002029c0007985 */ /* 0x000fe8000c101504 */
[----:B------:R-:W-:Y:S01]  /*7850*/  ST.E.U16 desc[UR4][R192.64+0x22], R40 ;  /* 0x00002228c0007985 */ /* 0x000fe2000c101504 */
[----:B------:R-:W-:-:S03]  /*7860*/  @!P2 PRMT R11, R120, 0x5410, RZ ;  /* 0x00005410780ba816 */ /* 0x000fc600000000ff */
[----:B------:R-:W-:Y:S01]  /*7870*/  ST.E.U16 desc[UR4][R4.64+0x20], R37 ;  /* 0x0000202504007985 */ /* 0x000fe2000c101504 */
[----:B------:R-:W-:-:S03]  /*7880*/  @!P1 PRMT R10, R119, 0x5410, RZ ;  /* 0x00005410770a9816 */ /* 0x000fc600000000ff */
[----:B------:R-:W-:Y:S04]  /*7890*/  ST.E.U16 desc[UR4][R4.64+0x22], R36 ;  /* 0x0000222404007985 */ /* 0x000fe8000c101504 */
[----:B------:R-:W-:Y:S04]  /*78a0*/  ST.E.U16 desc[UR4][R192.64+0x30], R27 ;  /* 0x0000301bc0007985 */ /* 0x000fe8000c101504 */
[----:B------:R-:W-:Y:S01]  /*78b0*/  ST.E.U16 desc[UR4][R192.64+0x32], R26 ;  /* 0x0000321ac0007985 */ /* 0x000fe2000c101504 */
[----:B------:R-:W-:-:S03]  /*78c0*/  @!P0 PRMT R14, R116, 0x5410, RZ ;  /* 0x00005410740e8816 */ /* 0x000fc600000000ff */
[----:B------:R-:W-:Y:S04]  /*78d0*/  ST.E.U16 desc[UR4][R4.64+0x30], R29 ;  /* 0x0000301d04007985 */ /* 0x000fe8000c101504 */
[----:B------:R-:W-:Y:S04]  /*78e0*/  ST.E.U16 desc[UR4][R4.64+0x32], R28 ;  /* 0x0000321c04007985 */ /* 0x000fe8000c101504 */
[----:B------:R-:W-:Y:S04]  /*78f0*/  ST.E.U16 desc[UR4][R192.64+0x40], R21 ;  /* 0x00004015c0007985 */ /* 0x000fe8000c101504 */
[----:B------:R-:W-:Y:S04]  /*7900*/  ST.E.U16 desc[UR4][R192.64+0x42], R20 ;  /* 0x00004214c0007985 */ /* 0x000fe8000c101504 */
[----:B------:R-:W-:Y:S04]  /*7910*/  ST.E.U16 desc[UR4][R4.64+0x40], R13 ;  /* 0x0000400d04007985 */ /* 0x000fe8000c101504 */
[----:B------:R1:W-:Y:S04]  /*7920*/  ST.E.U16 desc[UR4][R4.64+0x42], R12 ;  /* 0x0000420c04007985 */ /* 0x0003e8000c101504 */
[----:B------:R-:W-:Y:S04]  /*7930*/  ST.E.U16 desc[UR4][R192.64+0x50], R25 ;  /* 0x00005019c0007985 */ /* 0x000fe8000c101504 */
[----:B------:R-:W-:Y:S04]  /*7940*/  ST.E.U16 desc[UR4][R192.64+0x52], R24 ;  /* 0x00005218c0007985 */ /* 0x000fe8000c101504 */
        /* <DEDUP_REMOVED lines=9> */
[----:B------:R3:W-:Y:S04]  /*79e0*/  ST.E.U16 desc[UR4][R4.64+0x72], R14 ;  /* 0x0000720e04007985 */ /* 0x0007e8000c101504 */
[----:B------:R-:W4:Y:S01]  /*79f0*/  LDSM.16.MT88.4 R36, [R171+0x18000] ;  /* 0x01800000ab24783b */ /* 0x000f220000004200 */
[----:B------:R-:W-:-:S02]  /*7a00*/  LOP3.LUT R2, R9, R252, R42, 0x96, !PT ;  /* 0x000000fc09027212 */ /* 0x000fc400078e962a */
[----:B-1----:R-:W-:Y:S01]  /*7a10*/  LOP3.LUT R12, R8, 0xffff, RZ, 0xc0, !PT ;  /* 0x0000ffff080c7812 */ /* 0x002fe200078ec0ff */
[----:B------:R-:W-:Y:S01]  /*7a20*/  IMAD R196, R3, 0x2, R171 ;  /* 0x0000000203c47824 */ /* 0x000fe200078e02ab */
[----:B------:R-:W-:Y:S01]  /*7a30*/  SHF.R.U32.HI R9, RZ, 0x18, R2 ;  /* 0x00000018ff097819 */ /* 0x000fe20000011602 */
[----:B------:R-:W-:Y:S01]  /*7a40*/  LDSM.16.MT88.4 R32, [R171+0x18800] ;  /* 0x01880000ab20783b */ /* 0x000fe20000004200 */
[----:B--2---:R-:W-:Y:S02]  /*7a50*/  LOP3.LUT R10, R2, 0xff, RZ, 0xc0, !PT ;  /* 0x000000ff020a7812 */ /* 0x004fe400078ec0ff */
[--C-:B------:R-:W-:Y:S01]  /*7a60*/  SHF.R.U32.HI R11, RZ, 0x10, R8.reuse ;  /* 0x00000010ff0b7819 */ /* 0x100fe20000011608 */
[----:B------:R-:W1:Y:S01]  /*7a70*/  LDSM.16.MT88.4 R24, [R196+0x18000] ;  /* 0x01800000c418783b */ /* 0x000e620000004200 */
[----:B------:R-:W-:Y:S02]  /*7a80*/  PRMT R42, R225, 0x7054, R225 ;  /* 0x00007054e12a7816 */ /* 0x000fe400000000e1 */
[----:B------:R-:W-:Y:S01]  /*7a90*/  SHF.R.U32.HI R13, RZ, 0x18, R8 ;  /* 0x00000018ff0d7819 */ /* 0x000fe20000011608 */
[----:B------:R-:W-:Y:S01]  /*7aa0*/  IMAD R198, R0, 0x2, R171 ;  /* 0x0000000200c67824 */ /* 0x000fe200078e02ab */
[----:B------:R-:W-:Y:S01]  /*7ab0*/  LOP3.LUT R21, R6, 0xff, RZ, 0xc0, !PT ;  /* 0x000000ff06157812 */ /* 0x000fe200078ec0ff */
[----:B------:R-:W-:Y:S01]  /*7ac0*/  LDSM.16.MT88.4 R44, [R196+0x18800] ;  /* 0x01880000c42c783b */ /* 0x000fe20000004200 */
[----:B------:R-:W-:-:S03]  /*7ad0*/  SHF.R.U32.HI R20, RZ, 0x18, R6 ;  /* 0x00000018ff147819 */ /* 0x000fc60000011606 */
[----:B------:R-:W2:Y:S01]  /*7ae0*/  LDSM.16.MT88.4 R28, [R198+0x18000] ;  /* 0x01800000c61c783b */ /* 0x000ea20000004200 */
[----:B---3--:R-:W-:-:S03]  /*7af0*/  LOP3.LUT R4, R2, 0xffff, RZ, 0xc0, !PT ;  /* 0x0000ffff02047812 */ /* 0x008fc600078ec0ff */
[----:B------:R-:W-:Y:S01]  /*7b00*/  LDSM.16.MT88.4 R48, [R171+0x1a000] ;  /* 0x01a00000ab30783b */ /* 0x000fe20000004200 */
[----:B------:R-:W-:Y:S02]  /*7b10*/  SHF.R.U32.HI R5, RZ, 0x10, R2 ;  /* 0x00000010ff057819 */ /* 0x000fe40000011602 */
[----:B------:R-:W-:Y:S02]  /*7b20*/  SHF.R.U32.HI R4, RZ, 0x8, R4 ;  /* 0x00000008ff047819 */ /* 0x000fe40000011604 */
[----:B------:R-:W-:Y:S02]  /*7b30*/  LOP3.LUT R5, R5, 0xff, RZ, 0xc0, !PT ;  /* 0x000000ff05057812 */ /* 0x000fe400078ec0ff */
[----:B------:R-:W-:Y:S02]  /*7b40*/  PRMT R4, R10, 0x5410, R4 ;  /* 0x000054100a047816 */ /* 0x000fe40000000004 */
[----:B------:R-:W-:Y:S02]  /*7b50*/  LOP3.LUT R14, R8, 0xff, RZ, 0xc0, !PT ;  /* 0x000000ff080e7812 */ /* 0x000fe400078ec0ff */
[----:B------:R-:W-:-:S02]  /*7b60*/  PRMT R5, R5, 0x5410, R9 ;  /* 0x0000541005057816 */ /* 0x000fc40000000009 */
[----:B------:R-:W-:Y:S02]  /*7b70*/  SHF.R.U32.HI R8, RZ, 0x8, R12 ;  /* 0x00000008ff087819 */ /* 0x000fe4000001160c */
[----:B------:R-:W-:Y:S02]  /*7b80*/  LOP3.LUT R9, R11, 0xff, RZ, 0xc0, !PT ;  /* 0x000000ff0b097812 */ /* 0x000fe400078ec0ff */
[----:B------:R-:W-:Y:S02]  /*7b90*/  LOP3.LUT R2, R7, R250, R56, 0x96, !PT ;  /* 0x000000fa07027212 */ /* 0x000fe400078e9638 */
[----:B------:R-:W-:Y:S02]  /*7ba0*/  LOP3.LUT R10, R6, 0xffff, RZ, 0xc0, !PT ;  /* 0x0000ffff060a7812 */ /* 0x000fe400078ec0ff */
[----:B------:R-:W-:Y:S02]  /*7bb0*/  SHF.R.U32.HI R11, RZ, 0x10, R6 ;  /* 0x00000010ff0b7819 */ /* 0x000fe40000011606 */
[----:B------:R-:W-:-:S02]  /*7bc0*/  HSET2.LE.AND R4, R4, R42, PT ;  /* 0x0000002a04047233 */ /* 0x000fc40003803000 */
[----:B------:R-:W-:Y:S02]  /*7bd0*/  PRMT R6, R14, 0x5410, R8 ;  /* 0x000054100e067816 */ /* 0x000fe40000000008 */
[----:B------:R-:W-:Y:S02]  /*7be0*/  PRMT R7, R9, 0x5410, R13 ;  /* 0x0000541009077816 */ /* 0x000fe4000000000d */
[--C-:B------:R-:W-:Y:S02]  /*7bf0*/  HSET2.LE.AND R5, R5, R42.reuse, PT ;  /* 0x0000002a05057233 */ /* 0x100fe40003803000 */
[----:B------:R-:W-:Y:S02]  /*7c00*/  LOP3.LUT R12, R58, R4, RZ, 0xc0, !PT ;  /* 0x000000043a0c7212 */ /* 0x000fe400078ec0ff */
[--C-:B------:R-:W-:Y:S02]  /*7c10*/  HSET2.LE.AND R3, R6, R42.reuse, PT ;  /* 0x0000002a06037233 */ /* 0x100fe40003803000 */
[----:B------:R-:W-:-:S02]  /*7c20*/  HSET2.LE.AND R4, R7, R42, PT ;  /* 0x0000002a07047233 */ /* 0x000fc40003803000 */
[----:B------:R-:W-:Y:S02]  /*7c30*/  LOP3.LUT R13, R53, R5, RZ, 0xc0, !PT ;  /* 0x00000005350d7212 */ /* 0x000fe400078ec0ff */
[C---:B------:R-:W-:Y:S02]  /*7c40*/  LOP3.LUT R5, R2.reuse, 0xffff, RZ, 0xc0, !PT ;  /* 0x0000ffff02057812 */ /* 0x040fe400078ec0ff */
[----:B------:R-:W-:Y:S02]  /*7c50*/  LOP3.LUT R14, R57, R3, RZ, 0xc0, !PT ;  /* 0x00000003390e7212 */ /* 0x000fe400078ec0ff */
[----:B------:R-:W-:Y:S02]  /*7c60*/  LOP3.LUT R15, R55, R4, RZ, 0xc0, !PT ;  /* 0x00000004370f7212 */ /* 0x000fe400078ec0ff */
[----:B------:R-:W-:Y:S02]  /*7c70*/  LOP3.LUT R6, R2, 0xff, RZ, 0xc0, !PT ;  /* 0x000000ff02067812 */ /* 0x000fe400078ec0ff */
[----:B------:R-:W-:-:S02]  /*7c80*/  SHF.R.U32.HI R5, RZ, 0x8, R5 ;  /* 0x00000008ff057819 */ /* 0x000fc40000011605 */
[--C-:B------:R-:W-:Y:S01]  /*7c90*/  SHF.R.U32.HI R4, RZ, 0x10, R2.reuse ;  /* 0x00000010ff047819 */ /* 0x100fe20000011602 */
[----:B----4-:R-:W-:Y:S01]  /*7ca0*/  HMMA.16816.F32 R16, R12, R36, RZ ;  /* 0x000000240c10723c */ /* 0x010fe200000018ff */
[----:B------:R-:W-:Y:S02]  /*7cb0*/  SHF.R.U32.HI R3, RZ, 0x18, R2 ;  /* 0x00000018ff037819 */ /* 0x000fe40000011602 */
[----:B------:R-:W-:Y:S02]  /*7cc0*/  PRMT R5, R6, 0x5410, R5 ;  /* 0x0000541006057816 */ /* 0x000fe40000000005 */
[----:B------:R-:W-:Y:S02]  /*7cd0*/  LOP3.LUT R2, R4, 0xff, RZ, 0xc0, !PT ;  /* 0x000000ff04027812 */ /* 0x000fe400078ec0ff */
[----:B------:R-:W-:Y:S01]  /*7ce0*/  SHF.R.U32.HI R4, RZ, 0x8, R10 ;  /* 0x00000008ff047819 */ /* 0x000fe2000001160a */
[----:B------:R-:W-:Y:S01]  /*7cf0*/  IMAD R197, R0, 0x2, R196 ;  /* 0x0000000200c57824 */ /* 0x000fe200078e02c4 */
[----:B------:R-:W-:-:S02]  /*7d00*/  LOP3.LUT R6, R11, 0xff, RZ, 0xc0, !PT ;  /* 0x000000ff0b067812 */ /* 0x000fc400078ec0ff */
[----:B------:R-:W-:Y:S02]  /*7d10*/  PRMT R2, R2, 0x5410, R3 ;  /* 0x0000541002027816 */ /* 0x000fe40000000003 */
[--C-:B------:R-:W-:Y:S01]  /*7d20*/  HSET2.LE.AND R0, R5, R42.reuse, PT ;  /* 0x0000002a05007233 */ /* 0x100fe20003803000 */
[----:B------:R-:W3:Y:S01]  /*7d30*/  LDSM.16.MT88.4 R60, [R197+0x18000] ;  /* 0x01800000c53c783b */ /* 0x000ee20000004200 */
[----:B------:R-:W-:Y:S02]  /*7d40*/  PRMT R3, R21, 0x5410, R4 ;  /* 0x0000541015037816 */ /* 0x000fe40000000004 */
[----:B------:R-:W-:Y:S01]  /*7d50*/  PRMT R4, R6, 0x5410, R20 ;  /* 0x0000541006047816 */ /* 0x000fe20000000014 */
[----:B------:R-:W-:Y:S01]  /*7d60*/  LDSM.16.MT88.4 R56, [R197+0x18800] ;  /* 0x01880000c538783b */ /* 0x000fe20000004200 */
[----:B------:R-:W-:Y:S01]  /*7d70*/  HMMA.16816.F32 R20, R12, R38, RZ ;  /* 0x000000260c14723c */ /* 0x000fe200000018ff */
[----:B------:R-:W-:Y:S02]  /*7d80*/  LOP3.LUT R8, R65, R0, RZ, 0xc0, !PT ;  /* 0x0000000041087212 */ /* 0x000fe400078ec0ff */
[--C-:B------:R-:W-:Y:S01]  /*7d90*/  HSET2.LE.AND R2, R2, R42.reuse, PT ;  /* 0x0000002a02027233 */ /* 0x100fe20003803000 */
[----:B------:R-:W-:Y:S01]  /*7da0*/  LDSM.16.MT88.4 R36, [R171+0x1a800] ;  /* 0x01a80000ab24783b */ /* 0x000fe20000004200 */
[----:B------:R-:W-:-:S02]  /*7db0*/  HSET2.LE.AND R3, R3, R42, PT ;  /* 0x0000002a03037233 */ /* 0x000fc40003803000 */
[----:B------:R-:W-:Y:S01]  /*7dc0*/  HSET2.LE.AND R0, R4, R42, PT ;  /* 0x0000002a04007233 */ /* 0x000fe20003803000 */
[----:B------:R-:W-:Y:S01]  /*7dd0*/  LDSM.16.MT88.4 R68, [R197+0x1a000] ;  /* 0x01a00000c544783b */ /* 0x000fe20000004200 */
[----:B------:R-:W-:Y:S02]  /*7de0*/  LOP3.LUT R9, R64, R2, RZ, 0xc0, !PT ;  /* 0x0000000240097212 */ /* 0x000fe400078ec0ff */
[----:B------:R-:W-:Y:S01]  /*7df0*/  LOP3.LUT R10, R54, R3, RZ, 0xc0, !PT ;  /* 0x00000003360a7212 */ /* 0x000fe200078ec0ff */
[----:B-1----:R-:W-:Y:S01]  /*7e00*/  HMMA.16816.F32 R4, R12, R26, RZ ;  /* 0x0000001a0c04723c */ /* 0x002fe200000018ff */
[----:B------:R-:W-:Y:S01]  /*7e10*/  LOP3.LUT R11, R52, R0, RZ, 0xc0, !PT ;  /* 0x00000000340b7212 */ /* 0x000fe200078ec0ff */
[----:B------:R-:W-:Y:S04]  /*7e20*/  LDSM.16.MT88.4 R64, [R198+0x1a000] ;  /* 0x01a00000c640783b */ /* 0x000fe80000004200 */
[----:B------:R-:W1:Y:S02]  /*7e30*/  LDSM.16.MT88.4 R52, [R198+0x18800] ;  /* 0x01880000c634783b */ /* 0x000e640000004200 */
[----:B------:R-:W-:Y:S06]  /*7e40*/  HMMA.16816.F32 R164, R8, R32, R16 ;  /* 0x0000002008a4723c */ /* 0x000fec0000001810 */
[----:B------:R-:W-:Y:S06]  /*7e50*/  HMMA.16816.F32 R16, R12, R24, RZ ;  /* 0x000000180c10723c */ /* 0x000fec00000018ff */
[----:B------:R-:W-:Y:S06]  /*7e60*/  HMMA.16816.F32 R40, R8, R34, R20 ;  /* 0x000000220828723c */ /* 0x000fec0000001814 */
[C---:B--2---:R-:W-:Y:S06]  /*7e70*/  HMMA.16816.F32 R32, R12.reuse, R28, RZ ;  /* 0x0000001c0c20723c */ /* 0x044fec00000018ff */
[C---:B------:R-:W-:Y:S06]  /*7e80*/  HMMA.16816.F32 R28, R12.reuse, R30, RZ ;  /* 0x0000001e0c1c723c */ /* 0x040fec00000018ff */
[----:B---3--:R-:W-:Y:S06]  /*7e90*/  HMMA.16816.F32 R24, R12, R60, RZ ;  /* 0x0000003c0c18723c */ /* 0x008fec00000018ff */
[C---:B------:R-:W-:Y:S06]  /*7ea0*/  HMMA.16816.F32 R156, R8.reuse, R44, R16 ;  /* 0x0000002c089c723c */ /* 0x040fec0000001810 */
[----:B------:R-:W-:Y:S01]  /*7eb0*/  HMMA.16816.F32 R4, R8, R46, R4 ;  /* 0x0000002e0804723c */ /* 0x000fe20000001804 */
[----:B------:R-:W-:Y:S01]  /*7ec0*/  IMAD.MOV.U32 R112, RZ, RZ, R43 ;  /* 0x000000ffff707224 */ /* 0x000fe200078e002b */
[----:B------:R-:W-:Y:S04]  /*7ed0*/  LDSM.16.MT88.4 R44, [R197+0x1a800] ;  /* 0x01a80000c52c783b */ /* 0x000fe80000004200 */
[----:B------:R-:W-:Y:S01]  /*7ee0*/  HMMA.16816.F32 R16, R12, R48, RZ ;  /* 0x000000300c10723c */ /* 0x000fe200000018ff */
[----:B------:R-:W-:-:S02]  /*7ef0*/  IMAD.MOV.U32 R111, RZ, RZ, R40 ;  /* 0x000000ffff6f7224 */ /* 0x000fc400078e0028 */
[----:B------:R-:W-:Y:S02]  /*7f00*/  IMAD.MOV.U32 R110, RZ, RZ, R42 ;  /* 0x000000ffff6e7224 */ /* 0x000fe400078e002a */
[----:B------:R-:W-:Y:S02]  /*7f10*/  IMAD.MOV.U32 R109, RZ, RZ, R41 ;  /* 0x000000ffff6d7224 */ /* 0x000fe400078e0029 */
[----:B------:R-:W2:Y:S01]  /*7f20*/  LDSM.16.MT88.4 R40, [R196+0x1a000] ;  /* 0x01a00000c428783b */ /* 0x000ea20000004200 */
[----:B-1----:R-:W-:Y:S06]  /*7f30*/  HMMA.16816.F32 R28, R8, R54, R28 ;  /* 0x00000036081c723c */ /* 0x002fec000000181c */
[----:B------:R-:W-:Y:S01]  /*7f40*/  HMMA.16816.F32 R20, R12, R62, RZ ;  /* 0x0000003e0c14723c */ /* 0x000fe200000018ff */
[----:B------:R-:W-:Y:S03]  /*7f50*/  LDSM.16.MT88.4 R60, [R171+0x1c000] ;  /* 0x01c00000ab3c783b */ /* 0x000fe60000004200 */
[----:B------:R-:W-:-:S02]  /*7f60*/  IMAD.MOV.U32 R108, RZ, RZ, R6 ;  /* 0x000000ffff6c7224 */ /* 0x000fc400078e0006 */
[----:B------:R-:W-:Y:S01]  /*7f70*/  IMAD.MOV.U32 R3, RZ, RZ, R7 ;  /* 0x000000ffff037224 */ /* 0x000fe200078e0007 */
[----:B------:R-:W-:Y:S01]  /*7f80*/  HMMA.16816.F32 R140, R8, R56, R24 ;  /* 0x00000038088c723c */ /* 0x000fe20000001818 */
[----:B------:R-:W-:Y:S02]  /*7f90*/  IMAD.MOV.U32 R2, RZ, RZ, R4 ;  /* 0x000000ffff027224 */ /* 0x000fe400078e0004 */
[----:B------:R-:W-:-:S03]  /*7fa0*/  IMAD.MOV.U32 R0, RZ, RZ, R5 ;  /* 0x000000ffff007224 */ /* 0x000fc600078e0005 */
[----:B------:R-:W-:Y:S01]  /*7fb0*/  HMMA.16816.F32 R4, R12, R50, RZ ;  /* 0x000000320c04723c */ /* 0x000fe200000018ff */
[----:B------:R-:W1:Y:S05]  /*7fc0*/  LDSM.16.MT88.4 R48, [R198+0x1a800] ;  /* 0x01a80000c630783b */ /* 0x000e6a0000004200 */
[----:B------:R-:W-:Y:S01]  /*7fd0*/  HMMA.16816.F32 R24, R8, R36, R16 ;  /* 0x000000240818723c */ /* 0x000fe20000001810 */
[----:B------:R-:W-:Y:S02]  /*7fe0*/  IMAD.MOV.U32 R116, RZ, RZ, R30 ;  /* 0x000000ffff747224 */ /* 0x000fe400078e001e */
[----:B------:R-:W-:Y:S02]  /*7ff0*/  IMAD.MOV.U32 R115, RZ, RZ, R31 ;  /* 0x000000ffff737224 */ /* 0x000fe400078e001f */
[----:B------:R-:W-:-:S02]  /*8000*/  IMAD.MOV.U32 R114, RZ, RZ, R28 ;  /* 0x000000ffff727224 */ /* 0x000fc400078e001c */
[----:B------:R-:W-:Y:S02]  /*8010*/  IMAD.MOV.U32 R113, RZ, RZ, R29 ;  /* 0x000000ffff717224 */ /* 0x000fe400078e001d */
[C---:B------:R-:W-:Y:S01]  /*8020*/  HMMA.16816.F32 R28, R8.reuse, R58, R20 ;  /* 0x0000003a081c723c */ /* 0x040fe20000001814 */
[----:B------:R-:W-:Y:S05]  /*8030*/  LDSM.16.MT88.4 R56, [R171+0x1c800] ;  /* 0x01c80000ab38783b */ /* 0x000fea0000004200 */
[C---:B------:R-:W-:Y:S01]  /*8040*/  HMMA.16816.F32 R148, R8.reuse, R52, R32 ;  /* 0x000000340894723c */ /* 0x040fe20000001820 */
[----:B------:R-:W-:Y:S04]  /*8050*/  STL [R1+0xd8], R121 ;  /* 0x0000d87901007387 */ /* 0x000fe80000100800 */
[----:B------:R-:W-:Y:S01]  /*8060*/  LDSM.16.MT88.4 R52, [R196+0x1a800] ;  /* 0x01a80000c434783b */ /* 0x000fe20000004200 */
[----:B------:R-:W-:Y:S03]  /*8070*/  HMMA.16816.F32 R4, R8, R38, R4 ;  /* 0x000000260804723c */ /* 0x000fe60000001804 */
[----:B------:R-:W-:-:S02]  /*8080*/  IMAD.MOV.U32 R17, RZ, RZ, R26 ;  /* 0x000000ffff117224 */ /* 0x000fc400078e001a */
[----:B------:R-:W-:Y:S01]  /*8090*/  IMAD.MOV.U32 R16, RZ, RZ, R25 ;  /* 0x000000ffff107224 */ /* 0x000fe200078e0019 */
[----:B--2---:R-:W-:Y:S01]  /*80a0*/  HMMA.16816.F32 R36, R12, R40, RZ ;  /* 0x000000280c24723c */ /* 0x004fe200000018ff */
[----:B------:R-:W-:Y:S02]  /*80b0*/  IMAD.MOV.U32 R175, RZ, RZ, R27 ;  /* 0x000000ffffaf7224 */ /* 0x000fe400078e001b */
[----:B------:R-:W-:-:S03]  /*80c0*/  IMAD.MOV.U32 R174, RZ, RZ, R24 ;  /* 0x000000ffffae7224 */ /* 0x000fc600078e0018 */
[C---:B------:R-:W-:Y:S01]  /*80d0*/  HMMA.16816.F32 R32, R12.reuse, R42, RZ ;  /* 0x0000002a0c20723c */ /* 0x040fe200000018ff */
[----:B------:R-:W2:Y:S05]  /*80e0*/  LDSM.16.MT88.4 R40, [R196+0x1c000] ;  /* 0x01c00000c428783b */ /* 0x000eaa0000004200 */
[----:B------:R-:W-:Y:S01]  /*80f0*/  HMMA.16816.F32 R24, R12, R66, RZ ;  /* 0x000000420c18723c */ /* 0x000fe200000018ff */
[----:B------:R-:W-:Y:S02]  /*8100*/  IMAD.MOV.U32 R21, RZ, RZ, R31 ;  /* 0x000000ffff157224 */ /* 0x000fe400078e001f */
[----:B------:R-:W-:Y:S02]  /*8110*/  IMAD.MOV.U32 R20, RZ, RZ, R28 ;  /* 0x000000ffff147224 */ /* 0x000fe400078e001c */
[----:B------:R-:W-:-:S02]  /*8120*/  IMAD.MOV.U32 R118, RZ, RZ, R30 ;  /* 0x000000ffff767224 */ /* 0x000fc400078e001e */
[----:B------:R-:W-:Y:S02]  /*8130*/  IMAD.MOV.U32 R117, RZ, RZ, R29 ;  /* 0x000000ffff757224 */ /* 0x000fe400078e001d */
[----:B------:R-:W-:Y:S07]  /*8140*/  HMMA.16816.F32 R28, R12, R64, RZ ;  /* 0x000000400c1c723c */ /* 0x000fee00000018ff */
[----:B------:R-:W-:Y:S02]  /*8150*/  IMAD.MOV.U32 R65, RZ, RZ, R17 ;  /* 0x000000ffff417224 */ /* 0x000fe400078e0011 */
[----:B------:R-:W-:-:S02]  /*8160*/  IMAD.MOV.U32 R64, RZ, RZ, R16 ;  /* 0x000000ffff407224 */ /* 0x000fc400078e0010 */
[----:B------:R-:W-:Y:S06]  /*8170*/  HMMA.16816.F32 R16, R12, R70, RZ ;  /* 0x000000460c10723c */ /* 0x000fec00000018ff */
[----:B-1----:R-:W-:Y:S01]  /*8180*/  HMMA.16816.F32 R188, R8, R50, R24 ;  /* 0x0000003208bc723c */ /* 0x002fe20000001818 */
[----:B------:R-:W1:Y:S01]  /*8190*/  LDSM.16.MT88.4 R24, [R196+0x1c800] ;  /* 0x01c80000c418783b */ /* 0x000e620000004200 */
[----:B------:R-:W-:Y:S02]  /*81a0*/  IMAD.MOV.U32 R173, RZ, RZ, R5 ;  /* 0x000000ffffad7224 */ /* 0x000fe400078e0005 */
[----:B------:R-:W-:-:S02]  /*81b0*/  IMAD.MOV.U32 R172, RZ, RZ, R6 ;  /* 0x000000ffffac7224 */ /* 0x000fc400078e0006 */
[----:B------:R-:W-:Y:S02]  /*81c0*/  IMAD.MOV.U32 R127, RZ, RZ, R7 ;  /* 0x000000ffff7f7224 */ /* 0x000fe400078e0007 */
[----:B------:R-:W-:Y:S02]  /*81d0*/  IMAD.MOV.U32 R126, RZ, RZ, R4 ;  /* 0x000000ffff7e7224 */ /* 0x000fe400078e0004 */
[----:B------:R-:W-:Y:S06]  /*81e0*/  HMMA.16816.F32 R4, R12, R60, RZ ;  /* 0x0000003c0c04723c */ /* 0x000fec00000018ff */
[C---:B------:R-:W-:Y:S01]  /*81f0*/  HMMA.16816.F32 R176, R8.reuse, R48, R28 ;  /* 0x0000003008b0723c */ /* 0x040fe2000000181c */
[----:B------:R-:W3:Y:S05]  /*8200*/  LDSM.16.MT88.4 R28, [R198+0x1c000] ;  /* 0x01c00000c61c783b */ /* 0x000eea0000004200 */
[----:B------:R-:W-:Y:S06]  /*8210*/  HMMA.16816.F32 R184, R8, R46, R16 ;  /* 0x0000002e08b8723c */ /* 0x000fec0000001810 */
[----:B--2---:R-:W-:Y:S01]  /*8220*/  HMMA.16816.F32 R16, R12, R40, RZ ;  /* 0x000000280c10723c */ /* 0x004fe200000018ff */
[----:B------:R-:W-:-:S02]  /*8230*/  IMAD.MOV.U32 R66, RZ, RZ, R21 ;  /* 0x000000ffff427224 */ /* 0x000fc400078e0015 */
[----:B------:R-:W-:-:S03]  /*8240*/  IMAD.MOV.U32 R67, RZ, RZ, R20 ;  /* 0x000000ffff437224 */ /* 0x000fc600078e0014 */
[----:B------:R-:W-:Y:S01]  /*8250*/  HMMA.16816.F32 R152, R8, R56, R4 ;  /* 0x000000380898723c */ /* 0x000fe20000001804 */
[----:B------:R-:W-:Y:S05]  /*8260*/  STL [R1+0xd0], R251 ;  /* 0x0000d0fb01007387 */ /* 0x000fea0000100800 */
[C---:B------:R-:W-:Y:S01]  /*8270*/  HMMA.16816.F32 R4, R12.reuse, R42, RZ ;  /* 0x0000002a0c04723c */ /* 0x040fe200000018ff */
[----:B------:R-:W-:Y:S05]  /*8280*/  STL [R1+0xd4], R122 ;  /* 0x0000d47a01007387 */ /* 0x000fea0000100800 */
[----:B------:R-:W-:Y:S01]  /*8290*/  HMMA.16816.F32 R20, R12, R68, RZ ;  /* 0x000000440c14723c */ /* 0x000fe200000018ff */
[----:B------:R1:W-:Y:S01]  /*82a0*/  STL [R1+0x128], R123 ;  /* 0x0001287b01007387 */ /* 0x0003e20000100800 */
[----:B------:R-:W-:-:S02]  /*82b0*/  IMAD.MOV.U32 R49, RZ, RZ, R122 ;  /* 0x000000ffff317224 */ /* 0x000fc400078e007a */
[----:B------:R-:W-:Y:S02]  /*82c0*/  IMAD.MOV.U32 R48, RZ, RZ, R121 ;  /* 0x000000ffff307224 */ /* 0x000fe400078e0079 */
[C---:B-1----:R-:W-:Y:S01]  /*82d0*/  HMMA.16816.F32 R120, R8.reuse, R24, R16 ;  /* 0x000000180878723c */ /* 0x042fe20000001810 */
[----:B------:R-:W1:Y:S11]  /*82e0*/  LDSM.16.MT88.4 R16, [R198+0x1c800] ;  /* 0x01c80000c610783b */ /* 0x000e760000004200 */
[C---:B------:R-:W-:Y:S01]  /*82f0*/  HMMA.16816.F32 R136, R8.reuse, R26, R4 ;  /* 0x0000001a0888723c */ /* 0x040fe20000001804 */
[----:B------:R-:W-:Y:S05]  /*8300*/  LDSM.16.MT88.4 R24, [R171+0x1e000] ;  /* 0x01e00000ab18783b */ /* 0x000fea0000004200 */
[----:B------:R-:W-:Y:S06]  /*8310*/  HMMA.16816.F32 R160, R8, R44, R20 ;  /* 0x0000002c08a0723c */ /* 0x000fec0000001814 */
[C---:B---3--:R-:W-:Y:S06]  /*8320*/  HMMA.16816.F32 R4, R12.reuse, R28, RZ ;  /* 0x0000001c0c04723c */ /* 0x048fec00000018ff */
[----:B------:R-:W-:Y:S06]  /*8330*/  HMMA.16816.F32 R20, R12, R62, RZ ;  /* 0x0000003e0c14723c */ /* 0x000fec00000018ff */
[C---:B------:R-:W-:Y:S06]  /*8340*/  HMMA.16816.F32 R68, R8.reuse, R52, R36 ;  /* 0x000000340844723c */ /* 0x040fec0000001824 */
[----:B------:R-:W-:Y:S01]  /*8350*/  HMMA.16816.F32 R240, R8, R54, R32 ;  /* 0x0000003608f0723c */ /* 0x000fe20000001820 */
[----:B------:R-:W-:-:S06]  /*8360*/  IMAD.MOV.U32 R53, RZ, RZ, R111 ;  /* 0x000000ffff357224 */ /* 0x000fcc00078e006f */
[----:B------:R-:W-:Y:S02]  /*8370*/  IMAD.MOV.U32 R35, RZ, RZ, R110 ;  /* 0x000000ffff237224 */ /* 0x000fe400078e006e */
[----:B------:R-:W-:Y:S02]  /*8380*/  IMAD.MOV.U32 R34, RZ, RZ, R109 ;  /* 0x000000ffff227224 */ /* 0x000fe400078e006d */
[----:B------:R-:W-:Y:S01]  /*8390*/  IMAD.MOV.U32 R55, RZ, RZ, R108 ;  /* 0x000000ffff377224 */ /* 0x000fe200078e006c */
[C---:B------:R-:W-:Y:S01]  /*83a0*/  HMMA.16816.F32 R144, R8.reuse, R58, R20 ;  /* 0x0000003a0890723c */ /* 0x040fe20000001814 */
[----:B------:R-:W2:Y:S05]  /*83b0*/  LDSM.16.MT88.4 R20, [R197+0x1c000] ;  /* 0x01c00000c514783b */ /* 0x000eaa0000004200 */
[----:B-1----:R-:W-:Y:S06]  /*83c0*/  HMMA.16816.F32 R108, R8, R16, R4 ;  /* 0x00000010086c723c */ /* 0x002fec0000001804 */
[----:B------:R-:W-:Y:S01]  /*83d0*/  HMMA.16816.F32 R4, R12, R30, RZ ;  /* 0x0000001e0c04723c */ /* 0x000fe200000018ff */
[----:B------:R-:W-:-:S02]  /*83e0*/  IMAD.MOV.U32 R39, RZ, RZ, R115 ;  /* 0x000000ffff277224 */ /* 0x000fc400078e0073 */
[----:B------:R-:W-:Y:S02]  /*83f0*/  IMAD.MOV.U32 R36, RZ, RZ, R114 ;  /* 0x000000ffff247224 */ /* 0x000fe400078e0072 */
[----:B------:R-:W-:Y:S02]  /*8400*/  IMAD.MOV.U32 R37, RZ, RZ, R113 ;  /* 0x000000ffff257224 */ /* 0x000fe400078e0071 */
[----:B------:R-:W-:-:S15]  /*8410*/  IMAD.MOV.U32 R52, RZ, RZ, R112 ;  /* 0x000000ffff347224 */ /* 0x000fde00078e0070 */
[----:B------:R-:W-:-:S02]  /*8420*/  NOP ;  /* 0x0000000000007918 */ /* 0x000fc40000000000 */
[----:B------:R-:W-:Y:S01]  /*8430*/  HMMA.16816.F32 R112, R8, R18, R4 ;  /* 0x000000120870723c */ /* 0x000fe20000001804 */
[----:B------:R-:W1:Y:S05]  /*8440*/  LDSM.16.MT88.4 R16, [R197+0x1c800] ;  /* 0x01c80000c510783b */ /* 0x000e6a0000004200 */
[----:B--2---:R-:W-:Y:S01]  /*8450*/  HMMA.16816.F32 R4, R12, R20, RZ ;  /* 0x000000140c04723c */ /* 0x004fe200000018ff */
[----:B------:R-:W-:Y:S02]  /*8460*/  IMAD.MOV.U32 R61, RZ, RZ, R118 ;  /* 0x000000ffff3d7224 */ /* 0x000fe400078e0076 */
[----:B------:R-:W-:Y:S02]  /*8470*/  IMAD.MOV.U32 R60, RZ, RZ, R117 ;  /* 0x000000ffff3c7224 */ /* 0x000fe400078e0075 */
[----:B------:R-:W-:-:S02]  /*8480*/  IMAD.MOV.U32 R38, RZ, RZ, R116 ;  /* 0x000000ffff267224 */ /* 0x000fc400078e0074 */
[----:B------:R-:W-:-:S15]  /*8490*/  IMAD.MOV.U32 R54, RZ, RZ, R0 ;  /* 0x000000ffff367224 */ /* 0x000fde00078e0000 */
[----:B------:R-:W-:-:S02]  /*84a0*/  NOP ;  /* 0x0000000000007918 */ /* 0x000fc40000000000 */
[----:B-1----:R-:W-:Y:S06]  /*84b0*/  HMMA.16816.F32 R116, R8, R16, R4 ;  /* 0x000000100874723c */ /* 0x002fec0000001804 */
[----:B------:R-:W-:Y:S01]  /*84c0*/  HMMA.16816.F32 R4, R12, R22, RZ ;  /* 0x000000160c04723c */ /* 0x000fe200000018ff */
[----:B------:R-:W1:Y:S01]  /*84d0*/  LDSM.16.MT88.4 R20, [R171+0x1e800] ;  /* 0x01e80000ab14783b */ /* 0x000e620000004200 */
[----:B------:R-:W-:Y:S01]  /*84e0*/  FADD.FTZ R0, R93, R90 ;  /* 0x0000005a5d007221 */ /* 0x000fe20000010000 */
[----:B------:R-:W-:Y:S02]  /*84f0*/  IMAD.MOV.U32 R33, RZ, RZ, R2 ;  /* 0x000000ffff217224 */ /* 0x000fe400078e0002 */
[----:B------:R-:W-:Y:S01]  /*8500*/  FADD.FTZ R2, R82, R78 ;  /* 0x0000004e52027221 */ /* 0x000fe20000010000 */
[----:B------:R-:W-:-:S02]  /*8510*/  IMAD.MOV.U32 R32, RZ, RZ, R3 ;  /* 0x000000ffff207224 */ /* 0x000fc400078e0003 */
[----:B------:R-:W-:Y:S01]  /*8520*/  FADD.FTZ R3, R86, R0 ;  /* 0x0000000056037221 */ /* 0x000fe20000010000 */
[----:B------:R-:W-:-:S03]  /*8530*/  FADD.FTZ R0, R79, R2 ;  /* 0x000000024f007221 */ /* 0x000fc60000010000 */
[----:B------:R-:W-:-:S12]  /*8540*/  FADD.FTZ R3, R84, R3 ;  /* 0x0000000354037221 */ /* 0x000fd80000010000 */
[----:B------:R-:W-:Y:S06]  /*8550*/  HMMA.16816.F32 R180, R8, R18, R4 ;  /* 0x0000001208b4723c */ /* 0x000fec0000001804 */
[----:B------:R-:W-:Y:S01]  /*8560*/  HMMA.16816.F32 R16, R12, R24, RZ ;  /* 0x000000180c10723c */ /* 0x000fe200000018ff */
[----:B------:R-:W-:Y:S01]  /*8570*/  LOP3.LUT R2, R75, R245, R194, 0x96, !PT ;  /* 0x000000f54b027212 */ /* 0x000fe200078e96c2 */
[----:B------:R-:W-:Y:S01]  /*8580*/  FADD.FTZ R0, R83, R0 ;  /* 0x0000000053007221 */ /* 0x000fe20000010000 */
[----:B------:R-:W-:Y:S01]  /*8590*/  LOP3.LUT R4, R125, R48, R74, 0x96, !PT ;  /* 0x000000307d047212 */ /* 0x000fe200078e964a */
[----:B------:R-:W-:-:S02]  /*85a0*/  FADD.FTZ R3, R106, R3 ;  /* 0x000000036a037221 */ /* 0x000fc40000010000 */
[----:B------:R-:W-:Y:S01]  /*85b0*/  FADD.FTZ R0, R105, R0 ;  /* 0x0000000069007221 */ /* 0x000fe20000010000 */
[----:B------:R-:W-:Y:S02]  /*85c0*/  IMAD R2, R2, -0x2daee0ad, RZ ;  /* 0xd2511f5302027824 */ /* 0x000fe400078e02ff */
[----:B------:R-:W-:Y:S01]  /*85d0*/  FADD.FTZ R3, R107, R3 ;  /* 0x000000036b037221 */ /* 0x000fe20000010000 */
[----:B------:R-:W-:-:S04]  /*85e0*/  IMAD.WIDE.U32 R28, R4, -0x2daee0ad, RZ ;  /* 0xd2511f53041c7825 */ /* 0x000fc800078e00ff */
[----:B------:R-:W-:Y:S01]  /*85f0*/  FADD.FTZ R0, R99, R0 ;  /* 0x0000000063007221 */ /* 0x000fe20000010000 */
[----:B------:R-:W-:Y:S01]  /*8600*/  FADD.FTZ R3, R89, R3 ;  /* 0x0000000359037221 */ /* 0x000fe20000010000 */
[----:B------:R-:W-:Y:S01]  /*8610*/  IMAD.MOV.U32 R48, RZ, RZ, R55 ;  /* 0x000000ffff307224 */ /* 0x000fe200078e0037 */
[----:B------:R-:W-:Y:S01]  /*8620*/  LOP3.LUT R2, R29, R49, R2, 0x96, !PT ;  /* 0x000000311d027212 */ /* 0x000fe200078e9602 */
[----:B------:R-:W-:Y:S02]  /*8630*/  IMAD.MOV.U32 R57, RZ, RZ, R52 ;  /* 0x000000ffff397224 */ /* 0x000fe400078e0034 */
[----:B------:R-:W-:Y:S02]  /*8640*/  IMAD.MOV.U32 R46, RZ, RZ, R61 ;  /* 0x000000ffff2e7224 */ /* 0x000fe400078e003d */
[----:B------:R-:W-:Y:S02]  /*8650*/  IMAD.MOV.U32 R55, RZ, RZ, R175 ;  /* 0x000000ffff377224 */ /* 0x000fe400078e00af */
[----:B------:R-:W-:-:S02]  /*8660*/  IMAD.MOV.U32 R52, RZ, RZ, R174 ;  /* 0x000000ffff347224 */ /* 0x000fc400078e00ae */
[----:B------:R-:W-:Y:S02]  /*8670*/  IMAD.MOV.U32 R61, RZ, RZ, R173 ;  /* 0x000000ffff3d7224 */ /* 0x000fe400078e00ad */
[----:B------:R-:W-:Y:S02]  /*8680*/  IMAD.MOV.U32 R62, RZ, RZ, R172 ;  /* 0x000000ffff3e7224 */ /* 0x000fe400078e00ac */
[----:B-1----:R-:W-:Y:S01]  /*8690*/  HMMA.16816.F32 R172, R8, R20, R16 ;  /* 0x0000001408ac723c */ /* 0x002fe20000001810 */
[----:B------:R-:W-:Y:S01]  /*86a0*/  FADD.FTZ R5, R81, R0 ;  /* 0x0000000051057221 */ /* 0x000fe20000010000 */
[----:B------:R-:W-:Y:S01]  /*86b0*/  FADD.FTZ R0, R92, R3 ;  /* 0x000000035c007221 */ /* 0x000fe20000010000 */
[----:B------:R-:W-:-:S03]  /*86c0*/  IMAD.WIDE.U32 R2, R2, -0x326172a9, RZ ;  /* 0xcd9e8d5702027825 */ /* 0x000fc600078e00ff */
[----:B------:R-:W-:Y:S01]  /*86d0*/  HMMA.16816.F32 R16, R12, R26, RZ ;  /* 0x0000001a0c10723c */ /* 0x000fe200000018ff */
[----:B------:R-:W-:Y:S01]  /*86e0*/  FADD.FTZ R6, R88, R0 ;  /* 0x0000000058067221 */ /* 0x000fe20000010000 */
[----:B------:R-:W-:Y:S01]  /*86f0*/  LOP3.LUT R4, R3, R252, R72, 0x96, !PT ;  /* 0x000000fc03047212 */ /* 0x000fe200078e9648 */
[----:B------:R-:W-:Y:S01]  /*8700*/  IMAD.MOV.U32 R56, RZ, RZ, R35 ;  /* 0x000000ffff387224 */ /* 0x000fe200078e0023 */
[C---:B------:R-:W-:Y:S01]  /*8710*/  LOP3.LUT R3, R2.reuse, 0xffff, RZ, 0xc0, !PT ;  /* 0x0000ffff02037812 */ /* 0x040fe200078ec0ff */
[----:B------:R-:W1:Y:S01]  /*8720*/  LDSM.16.MT88.4 R24, [R196+0x1e000] ;  /* 0x01e00000c418783b */ /* 0x000e620000004200 */
[----:B------:R-:W-:Y:S02]  /*8730*/  LOP3.LUT R31, R2, 0xff, RZ, 0xc0, !PT ;  /* 0x000000ff021f7812 */ /* 0x000fe400078ec0ff */
[--C-:B------:R-:W-:Y:S02]  /*8740*/  SHF.R.U32.HI R30, RZ, 0x10, R2.reuse ;  /* 0x00000010ff1e7819 */ /* 0x100fe40000011602 */
[----:B------:R-:W-:Y:S01]  /*8750*/  SHF.R.U32.HI R29, RZ, 0x18, R2 ;  /* 0x00000018ff1d7819 */ /* 0x000fe20000011602 */
[----:B------:R-:W-:Y:S01]  /*8760*/  FADD.FTZ R2, R91, R5 ;  /* 0x000000055b027221 */ /* 0x000fe20000010000 */
[----:B------:R-:W-:-:S02]  /*8770*/  SHF.R.U32.HI R5, RZ, 0x8, R3 ;  /* 0x00000008ff057819 */ /* 0x000fc40000011603 */
[----:B------:R-:W-:Y:S01]  /*8780*/  LOP3.LUT R7, R73, R251, R124, 0x96, !PT ;  /* 0x000000fb49077212 */ /* 0x000fe200078e967c */
[----:B------:R-:W-:Y:S01]  /*8790*/  FADD.FTZ R0, R77, R2 ;  /* 0x000000024d007221 */ /* 0x000fe20000010000 */
[----:B------:R-:W-:Y:S01]  /*87a0*/  LOP3.LUT R3, R30, 0xff, RZ, 0xc0, !PT ;  /* 0x000000ff1e037812 */ /* 0x000fe200078ec0ff */
[----:B------:R-:W-:Y:S01]  /*87b0*/  FADD.FTZ R2, R80, R6 ;  /* 0x0000000650027221 */ /* 0x000fe20000010000 */
[----:B------:R-:W-:Y:S01]  /*87c0*/  IMAD.MOV.U32 R41, RZ, RZ, R34 ;  /* 0x000000ffff297224 */ /* 0x000fe200078e0022 */
[----:B------:R-:W-:Y:S02]  /*87d0*/  PRMT R35, R31, 0x5410, R5 ;  /* 0x000054101f237816 */ /* 0x000fe40000000005 */
[----:B------:R-:W-:Y:S01]  /*87e0*/  PRMT R34, R3, 0x5410, R29 ;  /* 0x0000541003227816 */ /* 0x000fe2000000001d */
[----:B------:R-:W-:Y:S01]  /*87f0*/  FADD.FTZ R5, R96, R2 ;  /* 0x0000000260057221 */ /* 0x000fe20000010000 */
[----:B------:R-:W-:-:S04]  /*8800*/  IMAD.WIDE.U32 R2, R7, -0x2daee0ad, RZ ;  /* 0xd2511f5307027825 */ /* 0x000fc800078e00ff */
[----:B------:R-:W-:Y:S02]  /*8810*/  IMAD.MOV.U32 R45, RZ, RZ, R60 ;  /* 0x000000ffff2d7224 */ /* 0x000fe400078e003c */
[----:B------:R-:W-:Y:S02]  /*8820*/  IMAD.MOV.U32 R63, RZ, RZ, R127 ;  /* 0x000000ffff3f7224 */ /* 0x000fe400078e007f */
[----:B------:R-:W-:Y:S01]  /*8830*/  IMAD.MOV.U32 R60, RZ, RZ, R126 ;  /* 0x000000ffff3c7224 */ /* 0x000fe200078e007e */
[----:B------:R-:W-:Y:S01]  /*8840*/  LOP3.LUT R7, R2, 0xffff, RZ, 0xc0, !PT ;  /* 0x0000ffff02077812 */ /* 0x000fe200078ec0ff */
[----:B------:R-:W-:Y:S01]  /*8850*/  HMMA.16816.F32 R124, R8, R22, R16 ;  /* 0x00000016087c723c */ /* 0x000fe20000001810 */
[----:B------:R-:W-:Y:S01]  /*8860*/  SHF.R.U32.HI R21, RZ, 0x18, R2 ;  /* 0x00000018ff157819 */ /* 0x000fe20000011602 */
[----:B------:R-:W-:Y:S01]  /*8870*/  FADD.FTZ R6, R76, R0 ;  /* 0x000000004c067221 */ /* 0x000fe20000010000 */
[----:B------:R-:W-:-:S04]  /*8880*/  LOP3.LUT R0, R3, R250, R28, 0x96, !PT ;  /* 0x000000fa03007212 */ /* 0x000fc800078e961c */
[----:B------:R-:W-:Y:S02]  /*8890*/  LOP3.LUT R16, R2, 0xff, RZ, 0xc0, !PT ;  /* 0x000000ff02107812 */ /* 0x000fe400078ec0ff */
[----:B------:R-:W-:Y:S02]  /*88a0*/  SHF.R.U32.HI R22, RZ, 0x10, R2 ;  /* 0x00000010ff167819 */ /* 0x000fe40000011602 */
[----:B------:R-:W-:-:S04]  /*88b0*/  LOP3.LUT R2, R4, 0xffff, RZ, 0xc0, !PT ;  /* 0x0000ffff04027812 */ /* 0x000fc800078ec0ff */
[----:B------:R-:W-:Y:S02]  /*88c0*/  SHF.R.U32.HI R3, RZ, 0x8, R2 ;  /* 0x00000008ff037819 */ /* 0x000fe40000011602 */
[----:B------:R-:W-:-:S04]  /*88d0*/  LOP3.LUT R2, R4, 0xff, RZ, 0xc0, !PT ;  /* 0x000000ff04027812 */ /* 0x000fc800078ec0ff */
[----:B------:R-:W-:Y:S02]  /*88e0*/  PRMT R30, R2, 0x5410, R3 ;  /* 0x00005410021e7816 */ /* 0x000fe40000000003 */
[----:B------:R-:W-:Y:S01]  /*88f0*/  SHF.R.U32.HI R2, RZ, 0x8, R7 ;  /* 0x00000008ff027819 */ /* 0x000fe20000011607 */
[----:B------:R-:W-:-:S03]  /*8900*/  IMAD.MOV.U32 R50, RZ, RZ, R33 ;  /* 0x000000ffff327224 */ /* 0x000fc600078e0021 */
[----:B------:R-:W-:Y:S02]  /*8910*/  PRMT R33, R16, 0x5410, R2 ;  /* 0x0000541010217816 */ /* 0x000fe40000000002 */
[----:B------:R-:W2:Y:S01]  /*8920*/  LDSM.16.MT88.4 R16, [R196+0x1e800] ;  /* 0x01e80000c410783b */ /* 0x000ea20000004200 */
[----:B------:R-:W-:Y:S01]  /*8930*/  SHF.R.U32.HI R3, RZ, 0x10, R4 ;  /* 0x00000010ff037819 */ /* 0x000fe20000011604 */
[----:B------:R-:W-:Y:S01]  /*8940*/  FADD.FTZ R6, R94, R6 ;  /* 0x000000065e067221 */ /* 0x000fe20000010000 */
[----:B------:R-:W-:Y:S01]  /*8950*/  SHF.R.U32.HI R4, RZ, 0x18, R4 ;  /* 0x00000018ff047819 */ /* 0x000fe20000011604 */
[----:B------:R-:W-:Y:S01]  /*8960*/  FADD.FTZ R5, R97, R5 ;  /* 0x0000000561057221 */ /* 0x000fe20000010000 */
[----:B------:R-:W-:-:S03]  /*8970*/  LOP3.LUT R3, R3, 0xff, RZ, 0xc0, !PT ;  /* 0x000000ff03037812 */ /* 0x000fc600078ec0ff */
[----:B------:R-:W-:Y:S01]  /*8980*/  FADD.FTZ R20, R95, R5 ;  /* 0x000000055f147221 */ /* 0x000fe20000010000 */
[----:B------:R-:W-:Y:S01]  /*8990*/  PRMT R31, R3, 0x5410, R4 ;  /* 0x00005410031f7816 */ /* 0x000fe20000000004 */
[----:B------:R-:W-:Y:S02]  /*89a0*/  FADD.FTZ R3, R98, R6 ;  /* 0x0000000662037221 */ /* 0x000fe40000010000 */
[----:B-1----:R-:W-:Y:S01]  /*89b0*/  HMMA.16816.F32 R4, R12, R24, RZ ;  /* 0x000000180c04723c */ /* 0x002fe200000018ff */
[----:B------:R-:W-:Y:S01]  /*89c0*/  LOP3.LUT R2, R22, 0xff, RZ, 0xc0, !PT ;  /* 0x000000ff16027812 */ /* 0x000fe200078ec0ff */
[----:B------:R-:W-:Y:S02]  /*89d0*/  IMAD.MOV.U32 R51, RZ, RZ, R54 ;  /* 0x000000ffff337224 */ /* 0x000fe400078e0036 */
[----:B------:R-:W-:-:S15]  /*89e0*/  IMAD.MOV.U32 R40, RZ, RZ, R53 ;  /* 0x000000ffff287224 */ /* 0x000fde00078e0035 */
[----:B------:R-:W-:-:S05]  /*89f0*/  NOP ;  /* 0x0000000000007918 */ /* 0x000fca0000000000 */
[----:B--2---:R-:W-:Y:S06]  /*8a00*/  HMMA.16816.F32 R96, R8, R16, R4 ;  /* 0x000000100860723c */ /* 0x004fec0000001804 */
[----:B------:R-:W-:Y:S01]  /*8a10*/  HMMA.16816.F32 R4, R12, R26, RZ ;  /* 0x0000001a0c04723c */ /* 0x000fe200000018ff */
[----:B------:R-:W-:Y:S01]  /*8a20*/  IMAD.MOV.U32 R47, RZ, RZ, R66 ;  /* 0x000000ffff2f7224 */ /* 0x000fe200078e0042 */
[----:B------:R-:W-:Y:S01]  /*8a30*/  LDSM.16.MT88.4 R24, [R198+0x1e800] ;  /* 0x01e80000c618783b */ /* 0x000fe20000004200 */
[----:B------:R-:W-:Y:S02]  /*8a40*/  IMAD.MOV.U32 R44, RZ, RZ, R67 ;  /* 0x000000ffff2c7224 */ /* 0x000fe400078e0043 */
[----:B------:R-:W-:-:S02]  /*8a50*/  IMAD.MOV.U32 R53, RZ, RZ, R64 ;  /* 0x000000ffff357224 */ /* 0x000fc400078e0040 */
[----:B------:R-:W-:Y:S02]  /*8a60*/  IMAD.MOV.U32 R54, RZ, RZ, R65 ;  /* 0x000000ffff367224 */ /* 0x000fe400078e0041 */
[----:B------:R-:W-:Y:S01]  /*8a70*/  IMAD.MOV.U32 R49, RZ, RZ, R32 ;  /* 0x000000ffff317224 */ /* 0x000fe200078e0020 */
[----:B------:R-:W-:-:S14]  /*8a80*/  PRMT R32, R2, 0x5410, R21 ;  /* 0x0000541002207816 */ /* 0x000fdc0000000015 */
[----:B------:R-:W-:Y:S07]  /*8a90*/  HMMA.16816.F32 R64, R8, R18, R4 ;  /* 0x000000120840723c */ /* 0x000fee0000001804 */
[----:B------:R-:W-:Y:S02]  /*8aa0*/  FADD.FTZ R7, R102, R20 ;  /* 0x0000001466077221 */ /* 0x000fe40000010000 */
[----:B------:R-:W1:Y:S01]  /*8ab0*/  LDSM.16.MT88.4 R20, [R198+0x1e000] ;  /* 0x01e00000c614783b */ /* 0x000e620000004200 */
[----:B------:R-:W-:-:S02]  /*8ac0*/  IMAD.MOV.U32 R74, RZ, RZ, R56 ;  /* 0x000000ffff4a7224 */ /* 0x000fc400078e0038 */
[----:B------:R-:W-:Y:S02]  /*8ad0*/  IMAD.MOV.U32 R75, RZ, RZ, R57 ;  /* 0x000000ffff4b7224 */ /* 0x000fe400078e0039 */
[----:B------:R-:W-:Y:S02]  /*8ae0*/  IMAD.MOV.U32 R56, RZ, RZ, R50 ;  /* 0x000000ffff387224 */ /* 0x000fe400078e0032 */
[----:B------:R-:W-:Y:S02]  /*8af0*/  IMAD.MOV.U32 R57, RZ, RZ, R51 ;  /* 0x000000ffff397224 */ /* 0x000fe400078e0033 */
[----:B------:R-:W-:Y:S02]  /*8b00*/  IMAD.MOV.U32 R58, RZ, RZ, R48 ;  /* 0x000000ffff3a7224 */ /* 0x000fe400078e0030 */
[----:B------:R-:W-:Y:S01]  /*8b10*/  IMAD.MOV.U32 R59, RZ, RZ, R49 ;  /* 0x000000ffff3b7224 */ /* 0x000fe200078e0031 */
[----:B-1----:R-:W-:-:S15]  /*8b20*/  HMMA.16816.F32 R16, R12, R20, RZ ;  /* 0x000000140c10723c */ /* 0x002fde00000018ff */
[----:B------:R-:W-:-:S09]  /*8b30*/  NOP ;  /* 0x0000000000007918 */ /* 0x000fd20000000000 */
[----:B------:R-:W-:Y:S06]  /*8b40*/  HMMA.16816.F32 R48, R8, R24, R16 ;  /* 0x000000180830723c */ /* 0x000fec0000001810 */
[----:B------:R-:W-:Y:S01]  /*8b50*/  HMMA.16816.F32 R16, R12, R22, RZ ;  /* 0x000000160c10723c */ /* 0x000fe200000018ff */
[----:B------:R-:W-:Y:S02]  /*8b60*/  IMAD.MOV.U32 R72, RZ, RZ, R40 ;  /* 0x000000ffff487224 */ /* 0x000fe400078e0028 */
[----:B------:R-:W-:-:S15]  /*8b70*/  IMAD.MOV.U32 R73, RZ, RZ, R41 ;  /* 0x000000ffff497224 */ /* 0x000fde00078e0029 */
[----:B------:R-:W-:-:S06]  /*8b80*/  NOP ;  /* 0x0000000000007918 */ /* 0x000fcc0000000000 */
[----:B------:R-:W-:Y:S01]  /*8b90*/  HMMA.16816.F32 R40, R8, R26, R16 ;  /* 0x0000001a0828723c */ /* 0x000fe20000001810 */
[----:B------:R-:W1:Y:S01]  /*8ba0*/  LDSM.16.MT88.4 R16, [R197+0x1e000] ;  /* 0x01e00000c510783b */ /* 0x000e620000004200 */
[--C-:B------:R-:W-:Y:S01]  /*8bb0*/  SHF.R.U32.HI R4, RZ, 0x10, R0.reuse ;  /* 0x00000010ff047819 */ /* 0x100fe20000011600 */
[----:B------:R-:W-:Y:S01]  /*8bc0*/  FADD.FTZ R6, R85, R3 ;  /* 0x0000000355067221 */ /* 0x000fe20000010000 */
[C---:B------:R-:W-:Y:S02]  /*8bd0*/  LOP3.LUT R2, R0.reuse, 0xffff, RZ, 0xc0, !PT ;  /* 0x0000ffff00027812 */ /* 0x040fe400078ec0ff */
[----:B------:R-:W-:Y:S02]  /*8be0*/  LOP3.LUT R5, R0, 0xff, RZ, 0xc0, !PT ;  /* 0x000000ff00057812 */ /* 0x000fe400078ec0ff */
[----:B------:R-:W-:Y:S02]  /*8bf0*/  SHF.R.U32.HI R3, RZ, 0x18, R0 ;  /* 0x00000018ff037819 */ /* 0x000fe40000011600 */
[----:B------:R-:W-:-:S02]  /*8c00*/  LOP3.LUT R0, R4, 0xff, RZ, 0xc0, !PT ;  /* 0x000000ff04007812 */ /* 0x000fc400078ec0ff */
[----:B------:R-:W-:Y:S02]  /*8c10*/  SHF.R.U32.HI R2, RZ, 0x8, R2 ;  /* 0x00000008ff027819 */ /* 0x000fe40000011602 */
[----:B------:R-:W-:Y:S01]  /*8c20*/  PRMT R29, R0, 0x5410, R3 ;  /* 0x00005410001d7816 */ /* 0x000fe20000000003 */
[----:B------:R-:W-:Y:S01]  /*8c30*/  FADD.FTZ R0, R87, R6 ;  /* 0x0000000657007221 */ /* 0x000fe20000010000 */
[----:B------:R-:W-:Y:S02]  /*8c40*/  PRMT R90, R225, 0x7054, R225 ;  /* 0x00007054e15a7816 */ /* 0x000fe400000000e1 */
[----:B------:R-:W-:Y:S01]  /*8c50*/  PRMT R28, R5, 0x5410, R2 ;  /* 0x00005410051c7816 */ /* 0x000fe20000000002 */
[----:B------:R-:W-:Y:S01]  /*8c60*/  FADD.FTZ R2, R101, R0 ;  /* 0x0000000065027221 */ /* 0x000fe20000010000 */
[C---:B-1----:R-:W-:Y:S06]  /*8c70*/  HMMA.16816.F32 R20, R12.reuse, R16, RZ ;  /* 0x000000100c14723c */ /* 0x042fec00000018ff */
[----:B------:R-:W-:Y:S01]  /*8c80*/  HMMA.16816.F32 R16, R12, R18, RZ ;  /* 0x000000120c10723c */ /* 0x000fe200000018ff */
[----:B------:R-:W1:Y:S01]  /*8c90*/  LDSM.16.MT88.4 R12, [R197+0x1e800] ;  /* 0x01e80000c50c783b */ /* 0x000e620000004200 */
[----:B------:R-:W-:Y:S01]  /*8ca0*/  HSET2.LE.AND R0, R30, R90, PT ;  /* 0x0000005a1e007233 */ /* 0x000fe20003803000 */
[----:B------:R-:W-:-:S04]  /*8cb0*/  FADD.FTZ R3, R103, R7 ;  /* 0x0000000767037221 */ /* 0x000fc80000010000 */
[----:B------:R-:W-:Y:S02]  /*8cc0*/  LOP3.LUT R4, R130, R0, RZ, 0xc0, !PT ;  /* 0x0000000082047212 */ /* 0x000fe400078ec0ff */
[----:B------:R-:W-:Y:S01]  /*8cd0*/  HSET2.LE.AND R0, R31, R90, PT ;  /* 0x0000005a1f007233 */ /* 0x000fe20003803000 */
[----:B------:R-:W-:-:S04]  /*8ce0*/  FADD.FTZ R3, R104, R3 ;  /* 0x0000000368037221 */ /* 0x000fc80000010000 */
[----:B------:R-:W-:Y:S02]  /*8cf0*/  LOP3.LUT R5, R128, R0, RZ, 0xc0, !PT ;  /* 0x0000000080057212 */ /* 0x000fe400078ec0ff */
[--C-:B------:R-:W-:Y:S01]  /*8d00*/  HSET2.LE.AND R0, R35, R90.reuse, PT ;  /* 0x0000005a23007233 */ /* 0x100fe20003803000 */
[----:B------:R2:W-:Y:S04]  /*8d10*/  STL [R1+0xc4], R3 ;  /* 0x0000c40301007387 */ /* 0x0005e80000100800 */
[----:B------:R-:W-:Y:S02]  /*8d20*/  LOP3.LUT R6, R223, R0, RZ, 0xc0, !PT ;  /* 0x00000000df067212 */ /* 0x000fe400078ec0ff */
[--C-:B------:R-:W-:Y:S02]  /*8d30*/  HSET2.LE.AND R0, R29, R90.reuse, PT ;  /* 0x0000005a1d007233 */ /* 0x100fe40003803000 */
[----:B--2---:R-:W-:-:S02]  /*8d40*/  HSET2.LE.AND R3, R28, R90, PT ;  /* 0x0000005a1c037233 */ /* 0x004fc40003803000 */
[C---:B-1----:R-:W-:Y:S06]  /*8d50*/  HMMA.16816.F32 R28, R8.reuse, R12, R20 ;  /* 0x0000000c081c723c */ /* 0x042fec0000001814 */
[----:B------:R-:W-:Y:S01]  /*8d60*/  HMMA.16816.F32 R20, R8, R14, R16 ;  /* 0x0000000e0814723c */ /* 0x000fe20000001810 */
[----:B------:R-:W1:Y:S04]  /*8d70*/  LDSM.16.MT88.4 R8, [R171+0x19000] ;  /* 0x01900000ab08783b */ /* 0x000e680000004200 */
[----:B------:R-:W2:Y:S01]  /*8d80*/  LDSM.16.MT88.4 R12, [R196+0x19000] ;  /* 0x01900000c40c783b */ /* 0x000ea20000004200 */
[----:B------:R-:W-:Y:S01]  /*8d90*/  FADD.FTZ R2, R100, R2 ;  /* 0x0000000264027221 */ /* 0x000fe20000010000 */
[----:B------:R-:W-:-:S02]  /*8da0*/  LOP3.LUT R129, R129, R0, RZ, 0xc0, !PT ;  /* 0x0000000081817212 */ /* 0x000fc400078ec0ff */
[----:B------:R-:W-:Y:S04]  /*8db0*/  LDSM.16.MT88.4 R16, [R196+0x1f000] ;  /* 0x01f00000c410783b */ /* 0x000fe80000004200 */
[----:B------:R3:W-:Y:S01]  /*8dc0*/  STL [R1+0xc8], R2 ;  /* 0x0000c80201007387 */ /* 0x0007e20000100800 */
[----:B------:R-:W-:-:S05]  /*8dd0*/  HSET2.LE.AND R0, R33, R90, PT ;  /* 0x0000005a21007233 */ /* 0x000fca0003803000 */
[----:B------:R-:W-:Y:S02]  /*8de0*/  LOP3.LUT R130, R134, R0, RZ, 0xc0, !PT ;  /* 0x0000000086827212 */ /* 0x000fe400078ec0ff */
[--C-:B------:R-:W-:Y:S02]  /*8df0*/  HSET2.LE.AND R0, R32, R90.reuse, PT ;  /* 0x0000005a20007233 */ /* 0x100fe40003803000 */
[----:B---3--:R-:W-:-:S05]  /*8e00*/  HSET2.LE.AND R2, R34, R90, PT ;  /* 0x0000005a22027233 */ /* 0x008fca0003803000 */
[----:B------:R-:W-:-:S07]  /*8e10*/  LOP3.LUT R7, R222, R2, RZ, 0xc0, !PT ;  /* 0x00000002de077212 */ /* 0x000fce00078ec0ff */
        /* <DEDUP_REMOVED lines=16> */
[C---:B-1----:R-:W-:Y:S01]  /*8f20*/  HMMA.16816.F32 R80, R4.reuse, R12, R160 ;  /* 0x0000000c0450723c */ /* 0x042fe200000018a0 */
[----:B------:R-:W-:Y:S01]  /*8f30*/  LOP3.LUT R128, R205, R3, RZ, 0xc0, !PT ;  /* 0x00000003cd807212 */ /* 0x000fe200078ec0ff */
[----:B------:R-:W-:Y:S04]  /*8f40*/  LDSM.16.MT88.4 R160, [R171+0x19800] ;  /* 0x01980000aba0783b */ /* 0x000fe80000004200 */
[C---:B------:R-:W-:Y:S01]  /*8f50*/  HMMA.16816.F32 R84, R4.reuse, R14, R184 ;  /* 0x0000000e0454723c */ /* 0x040fe200000018b8 */
[----:B------:R-:W1:Y:S05]  /*8f60*/  LDSM.16.MT88.4 R12, [R196+0x1d000] ;  /* 0x01d00000c40c783b */ /* 0x000e6a0000004200 */
[C---:B------:R-:W-:Y:S01]  /*8f70*/  HMMA.16816.F32 R52, R4.reuse, R8, R52 ;  /* 0x000000080434723c */ /* 0x040fe20000001834 */
[----:B------:R-:W2:Y:S05]  /*8f80*/  LDSM.16.MT88.4 R8, [R198+0x1b000] ;  /* 0x01b00000c608783b */ /* 0x000eaa0000004200 */
[C---:B-1----:R-:W-:Y:S06]  /*8f90*/  HMMA.16816.F32 R100, R4.reuse, R12, R120 ;  /* 0x0000000c0464723c */ /* 0x042fec0000001878 */
[----:B------:R-:W-:Y:S01]  /*8fa0*/  HMMA.16816.F32 R104, R4, R14, R136 ;  /* 0x0000000e0468723c */ /* 0x000fe20000001888 */
[----:B------:R-:W1:Y:S01]  /*8fb0*/  LDSM.16.MT88.4 R12, [R197+0x1d000] ;  /* 0x01d00000c50c783b */ /* 0x000e620000004200 */
[----:B------:R-:W-:-:S03]  /*8fc0*/  LOP3.LUT R131, R131, R0, RZ, 0xc0, !PT ;  /* 0x0000000083837212 */ /* 0x000fc600078ec0ff */
[----:B------:R-:W-:Y:S01]  /*8fd0*/  LDSM.16.MT88.4 R136, [R197+0x19800] ;  /* 0x01980000c588783b */ /* 0x000fe20000004200 */
[C---:B--2---:R-:W-:Y:S06]  /*8fe0*/  HMMA.16816.F32 R72, R4.reuse, R8, R176 ;  /* 0x000000080448723c */ /* 0x044fec00000018b0 */
[C---:B------:R-:W-:Y:S01]  /*8ff0*/  HMMA.16816.F32 R76, R4.reuse, R10, R188 ;  /* 0x0000000a044c723c */ /* 0x040fe200000018bc */
[----:B------:R-:W2:Y:S05]  /*9000*/  LDSM.16.MT88.4 R8, [R171+0x1d000] ;  /* 0x01d00000ab08783b */ /* 0x000eaa0000004200 */
[C---:B-1----:R-:W-:Y:S06]  /*9010*/  HMMA.16816.F32 R116, R4.reuse, R12, R116 ;  /* 0x0000000c0474723c */ /* 0x042fec0000001874 */
[C---:B------:R-:W-:Y:S01]  /*9020*/  HMMA.16816.F32 R180, R4.reuse, R14, R180 ;  /* 0x0000000e04b4723c */ /* 0x040fe200000018b4 */
[----:B------:R-:W1:Y:S05]  /*9030*/  LDSM.16.MT88.4 R12, [R198+0x1f000] ;  /* 0x01f00000c60c783b */ /* 0x000e6a0000004200 */
[C---:B--2---:R-:W-:Y:S01]  /*9040*/  HMMA.16816.F32 R92, R4.reuse, R10, R144 ;  /* 0x0000000a045c723c */ /* 0x044fe20000001890 */
[----:B------:R-:W2:Y:S05]  /*9050*/  LDSM.16.MT88.4 R144, [R198+0x19800] ;  /* 0x01980000c690783b */ /* 0x000eaa0000004200 */
[C---:B------:R-:W-:Y:S01]  /*9060*/  HMMA.16816.F32 R120, R4.reuse, R16, R96 ;  /* 0x000000100478723c */ /* 0x040fe20000001860 */
[----:B------:R-:W-:Y:S05]  /*9070*/  LDSM.16.MT88.4 R96, [R197+0x1d800] ;  /* 0x01d80000c560783b */ /* 0x000fea0000004200 */
[C---:B------:R-:W-:Y:S01]  /*9080*/  HMMA.16816.F32 R176, R4.reuse, R18, R64 ;  /* 0x0000001204b0723c */ /* 0x040fe20000001840 */
[----:B------:R-:W-:Y:S05]  /*9090*/  LDSM.16.MT88.4 R64, [R197+0x1b800] ;  /* 0x01b80000c540783b */ /* 0x000fea0000004200 */
[C---:B-1----:R-:W-:Y:S01]  /*90a0*/  HMMA.16816.F32 R16, R4.reuse, R12, R48 ;  /* 0x0000000c0410723c */ /* 0x042fe20000001830 */
[----:B------:R-:W-:Y:S05]  /*90b0*/  LDSM.16.MT88.4 R48, [R196+0x1b800] ;  /* 0x01b80000c430783b */ /* 0x000fea0000004200 */
[----:B------:R-:W-:Y:S01]  /*90c0*/  HMMA.16816.F32 R12, R4, R14, R40 ;  /* 0x0000000e040c723c */ /* 0x000fe20000001828 */
[----:B------:R-:W1:Y:S05]  /*90d0*/  LDSM.16.MT88.4 R40, [R171+0x1b800] ;  /* 0x01b80000ab28783b */ /* 0x000e6a0000004200 */
[C---:B--2---:R-:W-:Y:S06]  /*90e0*/  HMMA.16816.F32 R148, R128.reuse, R144, R148 ;  /* 0x000000908094723c */ /* 0x044fec0000001894 */
[C---:B------:R-:W-:Y:S06]  /*90f0*/  HMMA.16816.F32 R144, R128.reuse, R146, R36 ;  /* 0x000000928090723c */ /* 0x040fec0000001824 */
[C---:B-1----:R-:W-:Y:S06]  /*9100*/  HMMA.16816.F32 R36, R128.reuse, R40, R52 ;  /* 0x000000288024723c */ /* 0x042fec0000001834 */
[----:B------:R-:W-:Y:S01]  /*9110*/  HMMA.16816.F32 R40, R128, R42, R56 ;  /* 0x0000002a8028723c */ /* 0x000fe20000001838 */
[----:B------:R-:W1:Y:S05]  /*9120*/  LDSM.16.MT88.4 R56, [R198+0x1b800] ;  /* 0x01b80000c638783b */ /* 0x000e6a0000004200 */
[----:B------:R-:W-:Y:S01]  /*9130*/  HMMA.16816.F32 R88, R4, R8, R152 ;  /* 0x000000080458723c */ /* 0x000fe20000001898 */
[----:B------:R-:W2:Y:S04]  /*9140*/  LDSM.16.MT88.4 R8, [R198+0x1d000] ;  /* 0x01d00000c608783b */ /* 0x000ea80000004200 */
[----:B------:R-:W-:Y:S01]  /*9150*/  LDSM.16.MT88.4 R152, [R196+0x19800] ;  /* 0x01980000c498783b */ /* 0x000fe20000004200 */
[C---:B-1----:R-:W-:Y:S03]  /*9160*/  HMMA.16816.F32 R52, R128.reuse, R56, R72 ;  /* 0x000000388034723c */ /* 0x042fe60000001848 */
[----:B------:R-:W1:Y:S03]  /*9170*/  LDSM.16.MT88.4 R72, [R171+0x1d800] ;  /* 0x01d80000ab48783b */ /* 0x000e660000004200 */
[C---:B------:R-:W-:Y:S06]  /*9180*/  HMMA.16816.F32 R140, R128.reuse, R136, R140 ;  /* 0x00000088808c723c */ /* 0x040fec000000188c */
[C---:B------:R-:W-:Y:S06]  /*9190*/  HMMA.16816.F32 R136, R128.reuse, R138, R44 ;  /* 0x0000008a8088723c */ /* 0x040fec000000182c */
[C---:B------:R-:W-:Y:S06]  /*91a0*/  HMMA.16816.F32 R44, R128.reuse, R48, R60 ;  /* 0x00000030802c723c */ /* 0x040fec000000183c */
[----:B------:R-:W-:Y:S06]  /*91b0*/  HMMA.16816.F32 R48, R128, R50, R68 ;  /* 0x000000328030723c */ /* 0x000fec0000001844 */
[C---:B--2---:R-:W-:Y:S06]  /*91c0*/  HMMA.16816.F32 R108, R4.reuse, R8, R108 ;  /* 0x00000008046c723c */ /* 0x044fec000000186c */
[----:B------:R-:W-:Y:S01]  /*91d0*/  HMMA.16816.F32 R112, R4, R10, R112 ;  /* 0x0000000a0470723c */ /* 0x000fe20000001870 */
[----:B------:R-:W2:Y:S05]  /*91e0*/  LDSM.16.MT88.4 R8, [R171+0x1f000] ;  /* 0x01f00000ab08783b */ /* 0x000eaa0000004200 */
[C---:B-1----:R-:W-:Y:S01]  /*91f0*/  HMMA.16816.F32 R68, R128.reuse, R72, R88 ;  /* 0x000000488044723c */ /* 0x042fe20000001858 */
[----:B------:R-:W1:Y:S05]  /*9200*/  LDSM.16.MT88.4 R88, [R198+0x1d800] ;  /* 0x01d80000c658783b */ /* 0x000e6a0000004200 */
[C---:B------:R-:W-:Y:S01]  /*9210*/  HMMA.16816.F32 R60, R128.reuse, R64, R80 ;  /* 0x00000040803c723c */ /* 0x040fe20000001850 */
[----:B------:R-:W3:Y:S05]  /*9220*/  LDSM.16.MT88.4 R80, [R196+0x1d800] ;  /* 0x01d80000c450783b */ /* 0x000eea0000004200 */
[----:B------:R-:W-:Y:S06]  /*9230*/  HMMA.16816.F32 R64, R128, R66, R84 ;  /* 0x000000428040723c */ /* 0x000fec0000001854 */
[----:B--2---:R-:W-:Y:S06]  /*9240*/  HMMA.16816.F32 R172, R4, R8, R172 ;  /* 0x0000000804ac723c */ /* 0x004fec00000018ac */
[C---:B-1----:R-:W-:Y:S06]  /*9250*/  HMMA.16816.F32 R84, R128.reuse, R88, R108 ;  /* 0x000000588054723c */ /* 0x042fec000000186c */
[----:B------:R-:W-:Y:S01]  /*9260*/  HMMA.16816.F32 R88, R128, R90, R112 ;  /* 0x0000005a8058723c */ /* 0x000fe20000001870 */
[----:B------:R-:W1:Y:S05]  /*9270*/  LDSM.16.MT88.4 R112, [R196+0x1f800] ;  /* 0x01f80000c470783b */ /* 0x000e6a0000004200 */
[----:B------:R-:W-:Y:S01]  /*9280*/  HMMA.16816.F32 R124, R4, R10, R124 ;  /* 0x0000000a047c723c */ /* 0x000fe2000000187c */
[----:B------:R-:W2:Y:S05]  /*9290*/  LDSM.16.MT88.4 R8, [R197+0x1f000] ;  /* 0x01f00000c508783b */ /* 0x000eaa0000004200 */
[C---:B------:R-:W-:Y:S06]  /*92a0*/  HMMA.16816.F32 R56, R128.reuse, R58, R76 ;  /* 0x0000003a8038723c */ /* 0x040fec000000184c */
[C---:B---3--:R-:W-:Y:S06]  /*92b0*/  HMMA.16816.F32 R76, R128.reuse, R80, R100 ;  /* 0x00000050804c723c */ /* 0x048fec0000001864 */
[C---:B------:R-:W-:Y:S01]  /*92c0*/  HMMA.16816.F32 R80, R128.reuse, R82, R104 ;  /* 0x000000528050723c */ /* 0x040fe20000001868 */
[----:B------:R-:W3:Y:S05]  /*92d0*/  LDSM.16.MT88.4 R104, [R171+0x1f800] ;  /* 0x01f80000ab68783b */ /* 0x000eea0000004200 */
[----:B-1----:R-:W-:Y:S01]  /*92e0*/  HMMA.16816.F32 R108, R128, R112, R120 ;  /* 0x00000070806c723c */ /* 0x002fe20000001878 */
[----:B------:R-:W1:Y:S05]  /*92f0*/  LDSM.16.MT88.4 R120, [R198+0x1f800] ;  /* 0x01f80000c678783b */ /* 0x000e6a0000004200 */
[C---:B--2---:R-:W-:Y:S06]  /*9300*/  HMMA.16816.F32 R28, R4.reuse, R8, R28 ;  /* 0x00000008041c723c */ /* 0x044fec000000181c */
[----:B------:R-:W-:Y:S01]  /*9310*/  HMMA.16816.F32 R20, R4, R10, R20 ;  /* 0x0000000a0414723c */ /* 0x000fe20000001814 */
[----:B------:R-:W2:Y:S01]  /*9320*/  LDSM.16.MT88.4 R4, [R197+0x1f800] ;  /* 0x01f80000c504783b */ /* 0x000ea20000004200 */
[----:B------:R-:W-:-:S04]  /*9330*/  IADD3 R222, P0, R192, -0x80, RZ ;  /* 0xffffff80c0de7810 */ /* 0x000fc80007f1e0ff */
[C---:B------:R-:W-:Y:S06]  /*9340*/  HMMA.16816.F32 R72, R128.reuse, R74, R92 ;  /* 0x0000004a8048723c */ /* 0x040fec000000185c */
[C---:B------:R-:W-:Y:S06]  /*9350*/  HMMA.16816.F32 R92, R128.reuse, R96, R116 ;  /* 0x00000060805c723c */ /* 0x040fec0000001874 */
[----:B---3--:R-:W-:Y:S01]  /*9360*/  HMMA.16816.F32 R100, R128, R104, R172 ;  /* 0x000000688064723c */ /* 0x008fe200000018ac */
[----:B------:R-:W-:-:S05]  /*9370*/  IADD3.X R223, R193, -0x1, RZ, P0, !PT ;  /* 0xffffffffc1df7810 */ /* 0x000fca00007fe4ff */
[C---:B------:R-:W-:Y:S06]  /*9380*/  HMMA.16816.F32 R164, R128.reuse, R160, R164 ;  /* 0x000000a080a4723c */ /* 0x040fec00000018a4 */
[C---:B------:R-:W-:Y:S06]  /*9390*/  HMMA.16816.F32 R156, R128.reuse, R152, R156 ;  /* 0x00000098809c723c */ /* 0x040fec000000189c */
[C---:B------:R-:W-:Y:S06]  /*93a0*/  HMMA.16816.F32 R104, R128.reuse, R106, R124 ;  /* 0x0000006a8068723c */ /* 0x040fec000000187c */
        /* <DEDUP_REMOVED lines=10> */
[C---:B------:R-:W-:Y:S02]  /*9450*/  VIADD R205, R244.reuse, 0x40 ;  /* 0x00000040f4cd7836 */ /* 0x040fe40000000000 */
[C---:B------:R-:W-:Y:S02]  /*9460*/  VIADD R3, R244.reuse, 0x80 ;  /* 0x00000080f4037836 */ /* 0x040fe40000000000 */
[C---:B------:R-:W-:Y:S01]  /*9470*/  VIADD R2, R244.reuse, 0xc0 ;  /* 0x000000c0f4027836 */ /* 0x040fe20000000000 */
[----:B------:R-:W-:Y:S01]  /*9480*/  ISETP.GE.AND P6, PT, R244, R229, PT ;  /* 0x000000e5f400720c */ /* 0x000fe20003fc6270 */
[----:B------:R-:W-:Y:S01]  /*9490*/  IMAD.MOV.U32 R241, RZ, RZ, R205 ;  /* 0x000000fffff17224 */ /* 0x000fe200078e00cd */
[----:B------:R-:W-:-:S04]  /*94a0*/  DEPBAR.LE SB0, 0x0 ;  /* 0x000080000000791a */ /* 0x000fc80000000000 */
[----:B------:R-:W2:Y:S01]  /*94b0*/  LDL R205, [R1+0x108] ;  /* 0x0001080001cd7983 */ /* 0x000ea20000100800 */
[----:B------:R-:W-:Y:S02]  /*94c0*/  IMAD.MOV.U32 R242, RZ, RZ, R3 ;  /* 0x000000fffff27224 */ /* 0x000fe400078e0003 */
[----:B------:R-:W-:Y:S01]  /*94d0*/  IMAD.MOV.U32 R243, RZ, RZ, R2 ;  /* 0x000000fffff37224 */ /* 0x000fe200078e0002 */
[----:B------:R-:W3:Y:S04]  /*94e0*/  LDL R134, [R1+0xf4] ;  /* 0x0000f40001867983 */ /* 0x000ee80000100800 */
[----:B------:R-:W4:Y:S01]  /*94f0*/  LDL.64 R2, [R1+0xf8] ;  /* 0x0000f80001027983 */ /* 0x000f220000100a00 */
[C---:B------:R-:W-:Y:S01]  /*9500*/  SHF.L.U64.HI R0, R236.reuse, 0x6, R237 ;  /* 0x00000006ec007819 */ /* 0x040fe200000102ed */
[----:B------:R-:W-:Y:S05]  /*9510*/  WARPSYNC.ALL ;  /* 0x0000000000007948 */ /* 0x000fea0003800000 */
[----:B------:R-:W-:Y:S01]  /*9520*/  BAR.SYNC.DEFER_BLOCKING 0x0 ;  /* 0x0000000000007b1d */ /* 0x000fe20000010000 */
[-C--:B------:R-:W-:Y:S01]  /*9530*/  ISETP.GE.AND P5, PT, R241, R229.reuse, PT ;  /* 0x000000e5f100720c */ /* 0x080fe20003fa6270 */
[----:B------:R-:W-:Y:S01]  /*9540*/  IMAD.SHL.U32 R5, R236, 0x40, RZ ;  /* 0x00000040ec057824 */ /* 0x000fe200078e00ff */
[----:B------:R-:W-:-:S02]  /*9550*/  ISETP.GE.AND P4, PT, R242, R229, PT ;  /* 0x000000e5f200720c */ /* 0x000fc40003f86270 */
[----:B------:R-:W-:Y:S01]  /*9560*/  ISETP.GE.AND P3, PT, R243, R229, PT ;  /* 0x000000e5f300720c */ /* 0x000fe20003f66270 */
[----:B------:R-:W-:Y:S01]  /*9570*/  @P6 STS.128 [R224+0x18000], RZ ;  /* 0x018000ffe0006388 */ /* 0x000fe20000000c00 */
[----:B--2---:R-:W-:-:S04]  /*9580*/  VIADD R244, R205, 0xfffffffe ;  /* 0xfffffffecdf47836 */ /* 0x004fc80000000000 */
[----:B------:R-:W-:Y:S01]  /*9590*/  IMAD R0, R0, R244, RZ ;  /* 0x000000f400007224 */ /* 0x000fe200078e02ff */
[----:B------:R-:W-:Y:S01]  /*95a0*/  SHF.R.S32.HI R4, RZ, 0x1f, R244 ;  /* 0x0000001fff047819 */ /* 0x000fe200000114f4 */
[----:B----4-:R-:W-:-:S04]  /*95b0*/  IMAD.WIDE.U32 R2, R244, R5, R2 ;  /* 0x00000005f4027225 */ /* 0x010fc800078e0002 */
[----:B------:R-:W-:Y:S01]  /*95c0*/  IMAD R0, R4, R5, R0 ;  /* 0x0000000504007224 */ /* 0x000fe200078e0200 */
[-C--:B------:R-:W-:Y:S01]  /*95d0*/  @!P6 LEA R18, P2, R2, R248.reuse, 0x1 ;  /* 0x000000f80212e211 */ /* 0x080fe200078408ff */
[----:B------:R-:W-:Y:S02]  /*95e0*/  IMAD.SHL.U32 R4, R236, 0x20, RZ ;  /* 0x00000020ec047824 */ /* 0x000fe400078e00ff */
[----:B------:R-:W-:Y:S01]  /*95f0*/  IMAD.IADD R3, R3, 0x1, R0 ;  /* 0x0000000103037824 */ /* 0x000fe200078e0200 */
[----:B------:R-:W-:Y:S02]  /*9600*/  @!P5 LEA R14, P1, R2, R248, 0x1 ;  /* 0x000000f8020ed211 */ /* 0x000fe400078208ff */
[----:B------:R-:W-:Y:S02]  /*9610*/  SHF.L.U64.HI R5, R236, 0x5, R237 ;  /* 0x00000005ec057819 */ /* 0x000fe400000102ed */
[----:B------:R-:W-:Y:S02]  /*9620*/  @!P6 LEA.HI.X R19, R2, R249, R3, 0x1, P2 ;  /* 0x000000f90213e211 */ /* 0x000fe400010f0c03 */
[----:B------:R-:W-:-:S02]  /*9630*/  IADD3 R0, P2, R4, R2, RZ ;  /* 0x0000000204007210 */ /* 0x000fc40007f5e0ff */
[CC--:B------:R-:W-:Y:S01]  /*9640*/  @!P4 LEA R12, P0, R2.reuse, R248.reuse, 0x1 ;  /* 0x000000f8020cc211 */ /* 0x0c0fe200078008ff */
[----:B------:R-:W-:Y:S01]  /*9650*/  @!PT LDS RZ, [RZ] ;  /* 0x00000000fffff984 */ /* 0x000fe20000000800 */
[----:B------:R-:W-:Y:S01]  /*9660*/  @!PT LDS RZ, [RZ] ;  /* 0x00000000fffff984 */ /* 0x000fe20000000800 */
[----:B------:R-:W-:Y:S01]  /*9670*/  @!PT LDS RZ, [RZ] ;  /* 0x00000000fffff984 */ /* 0x000fe20000000800 */
[----:B------:R-:W-:Y:S01]  /*9680*/  @!P6 LDGSTS.E.BYPASS.LTC128B.128 [R224+0x18000], desc[UR4][R18.64] ;  /* 0x1800000012e0efae */ /* 0x000fe2000b901d44 */
[CCC-:B------:R-:W-:Y:S01]  /*9690*/  @!P5 LEA.HI.X R15, R2.reuse, R249.reuse, R3.reuse, 0x1, P1 ;  /* 0x000000f9020fd211 */ /* 0x1c0fe200008f0c03 */
[--C-:B------:R-:W-:Y:S01]  /*96a0*/  IMAD.X R4, R5, 0x1, R3.reuse, P2 ;  /* 0x0000000105047824 */ /* 0x100fe200010e0603 */
[CC--:B------:R-:W-:Y:S02]  /*96b0*/  @!P3 LEA R10, P1, R2.reuse, R248.reuse, 0x1 ;  /* 0x000000f8020ab211 */ /* 0x0c0fe400078208ff */
[-CC-:B------:R-:W-:Y:S02]  /*96c0*/  @!P4 LEA.HI.X R13, R2, R249.reuse, R3.reuse, 0x1, P0 ;  /* 0x000000f9020dc211 */ /* 0x180fe400000f0c03 */
[----:B------:R-:W-:Y:S01]  /*96d0*/  @!P6 LEA R16, P0, R0, R248, 0x1 ;  /* 0x000000f80010e211 */ /* 0x000fe200078008ff */
[----:B------:R-:W-:Y:S01]  /*96e0*/  @P5 STS.128 [R224+0x1a000], RZ ;  /* 0x01a000ffe0005388 */ /* 0x000fe20000000c00 */
[----:B------:R-:W-:-:S02]  /*96f0*/  @!P3 LEA.HI.X R11, R2, R249, R3, 0x1, P1 ;  /* 0x000000f9020bb211 */ /* 0x000fc400008f0c03 */
[CC--:B------:R-:W-:Y:S01]  /*9700*/  @!P5 LEA R8, P2, R0.reuse, R248.reuse, 0x1 ;  /* 0x000000f80008d211 */ /* 0x0c0fe200078408ff */
[----:B------:R-:W-:Y:S01]  /*9710*/  @!PT LDS RZ, [RZ] ;  /* 0x00000000fffff984 */ /* 0x000fe20000000800 */
[----:B------:R-:W-:Y:S01]  /*9720*/  @!PT LDS RZ, [RZ] ;  /* 0x00000000fffff984 */ /* 0x000fe20000000800 */
[----:B------:R-:W-:Y:S01]  /*9730*/  @!PT LDS RZ, [RZ] ;  /* 0x00000000fffff984 */ /* 0x000fe20000000800 */
[----:B------:R-:W-:Y:S01]  /*9740*/  @!P5 LDGSTS.E.BYPASS.LTC128B.128 [R224+0x1a000], desc[UR4][R14.64+0x80] ;  /* 0x1a0000800ee0dfae */ /* 0x000fe2000b901d44 */
[CC--:B------:R-:W-:Y:S02]  /*9750*/  @!P4 LEA R6, P1, R0.reuse, R248.reuse, 0x1 ;  /* 0x000000f80006c211 */ /* 0x0c0fe400078208ff */
[CCC-:B------:R-:W-:Y:S01]  /*9760*/  @!P6 LEA.HI.X R17, R0.reuse, R249.reuse, R4.reuse, 0x1, P0 ;  /* 0x000000f90011e211 */ /* 0x1c0fe200000f0c04 */
[----:B------:R-:W-:Y:S01]  /*9770*/  @P4 STS.128 [R224+0x1c000], RZ ;  /* 0x01c000ffe0004388 */ /* 0x000fe20000000c00 */
[C---:B------:R-:W-:Y:S02]  /*9780*/  @!P3 LEA R2, P0, R0.reuse, R248, 0x1 ;  /* 0x000000f80002b211 */ /* 0x040fe400078008ff */
[CCC-:B------:R-:W-:Y:S01]  /*9790*/  @!P5 LEA.HI.X R9, R0.reuse, R249.reuse, R4.reuse, 0x1, P2 ;  /* 0x000000f90009d211 */ /* 0x1c0fe200010f0c04 */
[----:B------:R-:W-:Y:S01]  /*97a0*/  @!PT LDS RZ, [RZ] ;  /* 0x00000000fffff984 */ /* 0x000fe20000000800 */
[----:B------:R-:W-:Y:S01]  /*97b0*/  @!PT LDS RZ, [RZ] ;  /* 0x00000000fffff984 */ /* 0x000fe20000000800 */
[----:B------:R-:W-:Y:S01]  /*97c0*/  @!PT LDS RZ, [RZ] ;  /* 0x00000000fffff984 */ /* 0x000fe20000000800 */
[----:B------:R1:W-:Y:S01]  /*97d0*/  @!P4 LDGSTS.E.BYPASS.LTC128B.128 [R224+0x1c000], desc[UR4][R12.64+0x100] ;  /* 0x1c0001000ce0cfae */ /* 0x0003e2000b901d44 */
[----:B------:R-:W-:-:S03]  /*97e0*/  @!P4 LEA.HI.X R7, R0, R249, R4, 0x1, P1 ;  /* 0x000000f90007c211 */ /* 0x000fc600008f0c04 */
        /* <DEDUP_REMOVED lines=26> */
[----:B-1----:R-:W-:Y:S04]  /*9990*/  LDSM.16.M88.4 R12, [R170+0x10000] ;  /* 0x01000000aa0c783b */ /* 0x002fe80000000200 */
[----:B------:R-:W-:Y:S04]  /*99a0*/  LDSM.16.M88.4 R20, [R170+0x10800] ;  /* 0x01080000aa14783b */ /* 0x000fe80000000200 */
[----:B--2---:R-:W1:Y:S04]  /*99b0*/  LDSM.16.M88.4 R8, [R201] ;  /* 0x00000000c908783b */ /* 0x004e680000000200 */
[----:B------:R-:W-:Y:S04]  /*99c0*/  LDSM.16.M88.4 R176, [R206] ;  /* 0x00000000ceb0783b */ /* 0x000fe80000000200 */
[----:B----4-:R-:W2:Y:S04]  /*99d0*/  LDSM.16.M88.4 R4, [R202] ;  /* 0x00000000ca04783b */ /* 0x010ea80000000200 */
[----:B------:R-:W4:Y:S04]  /*99e0*/  LDSM.16.M88.4 R172, [R221] ;  /* 0x00000000ddac783b */ /* 0x000f280000000200 */
[----:B------:R-:W3:Y:S01]  /*99f0*/  LDSM.16.M88.4 R32, [R170+0x11000] ;  /* 0x01100000aa20783b */ /* 0x000ee20000000200 */
[----:B------:R-:W5:Y:S03]  /*9a00*/  S2R R223, SR_TID.X ;  /* 0x0000000000df7919 */ /* 0x000f660000002100 */
[----:B------:R-:W0:Y:S01]  /*9a10*/  LDGDEPBAR ;  /* 0x00000000000079af */ /* 0x000e220000000000 */
[C---:B-1----:R-:W-:Y:S06]  /*9a20*/  HMMA.16816.F32 R28, R8.reuse, R12, RZ ;  /* 0x0000000c081c723c */ /* 0x042fec00000018ff */
[C---:B------:R-:W-:Y:S06]  /*9a30*/  HMMA.16816.F32 R24, R8.reuse, R14, RZ ;  /* 0x0000000e0818723c */ /* 0x040fec00000018ff */
[C---:B------:R-:W-:Y:S06]  /*9a40*/  HMMA.16816.F32 R12, R8.reuse, R22, RZ ;  /* 0x00000016080c723c */ /* 0x040fec00000018ff */
[----:B------:R-:W-:Y:S01]  /*9a50*/  HMMA.16816.F32 R16, R8, R20, RZ ;  /* 0x000000140810723c */ /* 0x000fe200000018ff */
[----:B------:R-:W1:Y:S05]  /*9a60*/  LDSM.16.M88.4 R20, [R220] ;  /* 0x00000000dc14783b */ /* 0x000e6a0000000200 */
[----:B--2---:R-:W-:-:S12]  /*9a70*/  HMMA.16816.F32 R180, R4, R176, R28 ;  /* 0x000000b004b4723c */ /* 0x004fd8000000181c */
[----:B----4-:R-:W-:Y:S06]  /*9a80*/  HMMA.16816.F32 R28, R4, R174, R12 ;  /* 0x000000ae041c723c */ /* 0x010fec000000180c */
[----:B---3--:R-:W-:Y:S06]  /*9a90*/  HMMA.16816.F32 R12, R8, R34, RZ ;  /* 0x00000022080c723c */ /* 0x008fec00000018ff */
[----:B------:R-:W-:Y:S06]  /*9aa0*/  HMMA.16816.F32 R188, R4, R172, R16 ;  /* 0x000000ac04bc723c */ /* 0x000fec0000001810 */
[----:B------:R-:W-:-:S12]  /*9ab0*/  HMMA.16816.F32 R16, R8, R32, RZ ;  /* 0x000000200810723c */ /* 0x000fd800000018ff */
[C---:B-1----:R-:W-:Y:S01]  /*9ac0*/  HMMA.16816.F32 R32, R4.reuse, R22, R12 ;  /* 0x000000160420723c */ /* 0x042fe2000000180c */
[----:B------:R-:W1:Y:S11]  /*9ad0*/  LDSM.16.M88.4 R12, [R170+0x11800] ;  /* 0x01180000aa0c783b */ /* 0x000e760000000200 */
[----:B------:R-:W-:Y:S06]  /*9ae0*/  HMMA.16816.F32 R172, R4, R20, R16 ;  /* 0x0000001404ac723c */ /* 0x000fec0000001810 */
[C---:B-1----:R-:W-:Y:S06]  /*9af0*/  HMMA.16816.F32 R16, R8.reuse, R12, RZ ;  /* 0x0000000c0810723c */ /* 0x042fec00000018ff */
[----:B------:R-:W-:Y:S01]  /*9b00*/  HMMA.16816.F32 R8, R8, R14, RZ ;  /* 0x0000000e0808723c */ /* 0x000fe200000018ff */
[----:B------:R-:W1:Y:S05]  /*9b10*/  LDSM.16.M88.4 R12, [R219] ;  /* 0x00000000db0c783b */ /* 0x000e6a0000000200 */
[----:B------:R-:W-:-:S12]  /*9b20*/  HMMA.16816.F32 R176, R4, R178, R24 ;  /* 0x000000b204b0723c */ /* 0x000fd80000001818 */
        /* <DEDUP_REMOVED lines=181> */
[----:B------:R-:W1:Y:S01]  /*a680*/  LDSM.16.M88.4 R8, [R199+0x7800] ;  /* 0x00780000c708783b */ /* 0x000e620000000200 */
[----:B-----5:R-:W-:Y:S01]  /*a690*/  IMAD.SHL.U32 R223, R223, 0x2, RZ ;  /* 0x00000002dfdf7824 */ /* 0x020fe200078e00ff */
[----:B------:R-:W-:-:S04]  /*a6a0*/  DEPBAR.LE SB0, 0x0 ;  /* 0x000080000000791a */ /* 0x000fc80000000000 */
[----:B------:R-:W-:-:S05]  /*a6b0*/  LOP3.LUT R223, R223, 0x6, RZ, 0xc0, !PT ;  /* 0x00000006dfdf7812 */ /* 0x000fca00078ec0ff */
[----:B------:R-:W-:-:S04]  /*a6c0*/  IMAD R0, R244, 0x40, R223 ;  /* 0x00000040f4007824 */ /* 0x000fc800078e02df */
[----:B------:R-:W-:Y:S01]  /*a6d0*/  IMAD.IADD R2, R230, 0x1, -R0 ;  /* 0x00000001e6027824 */ /* 0x000fe200078e0a00 */
[C---:B-1----:R-:W-:Y:S06]  /*a6e0*/  HMMA.16816.F32 R20, R4.reuse, R8, R20 ;  /* 0x000000080414723c */ /* 0x042fec0000001814 */
[----:B------:R-:W-:Y:S01]  /*a6f0*/  HMMA.16816.F32 R4, R4, R10, R12 ;  /* 0x0000000a0404723c */ /* 0x000fe2000000180c */
[----:B------:R-:W-:-:S04]  /*a700*/  IABS R3, R2 ;  /* 0x0000000200037213 */ /* 0x000fc80000000000 */
[----:B------:R-:W-:-:S15]  /*a710*/  I2FP.F32.S32 R3, R3 ;  /* 0x0000000300037245 */ /* 0x000fde0000201400 */
[----:B------:R-:W-:-:S04]  /*a720*/  NOP ;  /* 0x0000000000007918 */ /* 0x000fc80000000000 */
[----:B------:R-:W-:Y:S02]  /*a730*/  IMAD.MOV.U32 R9, RZ, RZ, R4 ;  /* 0x000000ffff097224 */ /* 0x000fe400078e0004 */
[----:B------:R-:W-:-:S05]  /*a740*/  IMAD.IADD R4, R231, 0x1, -R0 ;  /* 0x00000001e7047824 */ /* 0x000fca00078e0a00 */
[----:B------:R-:W-:-:S04]  /*a750*/  IABS R2, R4 ;  /* 0x0000000400027213 */ /* 0x000fc80000000000 */
[----:B------:R-:W-:Y:S01]  /*a760*/  I2FP.F32.S32 R2, R2 ;  /* 0x0000000200027245 */ /* 0x000fe20000201400 */
[----:B------:R-:W-:-:S04]  /*a770*/  IMAD.MOV.U32 R15, RZ, RZ, R5 ;  /* 0x000000ffff0f7224 */ /* 0x000fc800078e0005 */
[-C--:B------:R-:W-:Y:S01]  /*a780*/  FFMA.FTZ R5, R2, -R226.reuse, R26 ;  /* 0x800000e202057223 */ /* 0x080fe2000001001a */
[----:B------:R-:W-:Y:S02]  /*a790*/  VIADD R2, R0, 0x1 ;  /* 0x0000000100027836 */ /* 0x000fe40000000000 */
[----:B------:R-:W-:Y:S02]  /*a7a0*/  IMAD.MOV.U32 R10, RZ, RZ, R6 ;  /* 0x000000ffff0a7224 */ /* 0x000fe400078e0006 */
[----:B------:R-:W-:Y:S01]  /*a7b0*/  FFMA.FTZ R6, R3, -R226, R24 ;  /* 0x800000e203067223 */ /* 0x000fe20000010018 */
[----:B------:R-:W-:Y:S01]  /*a7c0*/  IMAD.IADD R3, R230, 0x1, -R2 ;  /* 0x00000001e6037824 */ /* 0x000fe200078e0a02 */
[CC--:B------:R-:W-:Y:S02]  /*a7d0*/  ISETP.GE.AND P0, PT, R2.reuse, R228.reuse, PT ;  /* 0x000000e40200720c */ /* 0x0c0fe40003f06270 */
[----:B------:R-:W-:Y:S02]  /*a7e0*/  ISETP.GE.AND P2, PT, R2, R227, PT ;  /* 0x000000e30200720c */ /* 0x000fe40003f46270 */
[----:B------:R-:W-:-:S02]  /*a7f0*/  ISETP.GE.AND P1, PT, R0, R228, PT ;  /* 0x000000e40000720c */ /* 0x000fc40003f26270 */
[----:B------:R-:W-:Y:S02]  /*a800*/  IABS R3, R3 ;  /* 0x0000000300037213 */ /* 0x000fe40000000000 */
[CC--:B------:R-:W-:Y:S02]  /*a810*/  ISETP.GE.OR P0, PT, R2.reuse, R233.reuse, !P0 ;  /* 0x000000e90200720c */ /* 0x0c0fe40004706670 */
[----:B------:R-:W-:Y:S01]  /*a820*/  ISETP.GE.OR P2, PT, R2, R232, !P2 ;  /* 0x000000e80200720c */ /* 0x000fe20005746670 */
[----:B------:R-:W-:Y:S01]  /*a830*/  IMAD.IADD R2, R231, 0x1, -R2 ;  /* 0x00000001e7027824 */ /* 0x000fe200078e0a02 */
[----:B------:R-:W-:Y:S02]  /*a840*/  ISETP.GE.OR P1, PT, R0, R233, !P1 ;  /* 0x000000e90000720c */ /* 0x000fe40004f26670 */
[----:B------:R-:W-:Y:S02]  /*a850*/  I2FP.F32.S32 R3, R3 ;  /* 0x0000000300037245 */ /* 0x000fe40000201400 */
[----:B------:R-:W-:-:S02]  /*a860*/  FSEL R33, R6, -INF , !P1 ;  /* 0xff80000006217808 */ /* 0x000fc40004800000 */
[C---:B------:R-:W-:Y:S02]  /*a870*/  ISETP.GE.AND P1, PT, R0.reuse, R227, PT ;  /* 0x000000e30000720c */ /* 0x040fe40003f26270 */
[----:B------:R-:W-:Y:S01]  /*a880*/  IABS R2, R2 ;  /* 0x0000000200027213 */ /* 0x000fe20000000000 */
[----:B------:R-:W-:Y:S01]  /*a890*/  FFMA.FTZ R4, R3, -R226, R25 ;  /* 0x800000e203047223 */ /* 0x000fe20000010019 */
[C---:B------:R-:W-:Y:S01]  /*a8a0*/  ISETP.GE.OR P1, PT, R0.reuse, R232, !P1 ;  /* 0x000000e80000720c */ /* 0x040fe20004f26670 */
[----:B------:R-:W-:Y:S01]  /*a8b0*/  VIADD R3, R0, 0x8 ;  /* 0x0000000800037836 */ /* 0x000fe20000000000 */
[----:B------:R-:W-:Y:S02]  /*a8c0*/  I2FP.F32.S32 R2, R2 ;  /* 0x0000000200027245 */ /* 0x000fe40000201400 */
[----:B------:R-:W-:Y:S02]  /*a8d0*/  FSEL R35, R5, -INF , !P1 ;  /* 0xff80000005237808 */ /* 0x000fe40004800000 */
[----:B------:R-:W-:Y:S01]  /*a8e0*/  FSEL R172, R4, -INF , !P0 ;  /* 0xff80000004ac7808 */ /* 0x000fe20004000000 */
[----:B------:R-:W-:Y:S01]  /*a8f0*/  FFMA.FTZ R8, R2, -R226, R27 ;  /* 0x800000e202087223 */ /* 0x000fe2000001001b */
[----:B------:R-:W-:-:S02]  /*a900*/  ISETP.GE.AND P1, PT, R3, R228, PT ;  /* 0x000000e40300720c */ /* 0x000fc40003f26270 */
[C---:B------:R-:W-:Y:S01]  /*a910*/  ISETP.GE.AND P0, PT, R3.reuse, R227, PT ;  /* 0x000000e30300720c */ /* 0x040fe20003f06270 */
[----:B------:R-:W-:Y:S02]  /*a920*/  VIADD R2, R0, 0x9 ;  /* 0x0000000900027836 */ /* 0x000fe40000000000 */
[C-C-:B------:R-:W-:Y:S01]  /*a930*/  IMAD.IADD R5, R230.reuse, 0x1, -R3.reuse ;  /* 0x00000001e6057824 */ /* 0x140fe200078e0a03 */
[C---:B------:R-:W-:Y:S02]  /*a940*/  ISETP.GE.OR P1, PT, R3.reuse, R233, !P1 ;  /* 0x000000e90300720c */ /* 0x040fe40004f26670 */
[----:B------:R-:W-:Y:S01]  /*a950*/  ISETP.GE.OR P0, PT, R3, R232, !P0 ;  /* 0x000000e80300720c */ /* 0x000fe20004706670 */
[----:B------:R-:W-:Y:S01]  /*a960*/  IMAD.IADD R3, R231, 0x1, -R3 ;  /* 0x00000001e7037824 */ /* 0x000fe200078e0a03 */
[----:B------:R-:W-:Y:S01]  /*a970*/  IABS R5, R5 ;  /* 0x0000000500057213 */ /* 0x000fe20000000000 */
[----:B------:R-:W-:-:S03]  /*a980*/  IMAD.IADD R4, R230, 0x1, -R2 ;  /* 0x00000001e6047824 */ /* 0x000fc600078e0a02 */
[----:B------:R-:W-:Y:S02]  /*a990*/  IABS R6, R3 ;  /* 0x0000000300067213 */ /* 0x000fe40000000000 */
[----:B------:R-:W-:Y:S01]  /*a9a0*/  IABS R3, R4 ;  /* 0x0000000400037213 */ /* 0x000fe20000000000 */
[----:B------:R-:W-:-:S05]  /*a9b0*/  IMAD.MOV.U32 R4, RZ, RZ, R5 ;  /* 0x000000ffff047224 */ /* 0x000fca00078e0005 */
[----:B------:R-:W-:-:S05]  /*a9c0*/  I2FP.F32.S32 R4, R4 ;  /* 0x0000000400047245 */ /* 0x000fca0000201400 */
[----:B------:R-:W-:Y:S01]  /*a9d0*/  FFMA.FTZ R4, R4, -R226, R176 ;  /* 0x800000e204047223 */ /* 0x000fe200000100b0 */
[----:B------:R-:W-:Y:S02]  /*a9e0*/  FSEL R135, R8, -INF , !P2 ;  /* 0xff80000008877808 */ /* 0x000fe40005000000 */
[----:B------:R-:W-:Y:S02]  /*a9f0*/  ISETP.GE.AND P2, PT, R2, R228, PT ;  /* 0x000000e40200720c */ /* 0x000fe40003f46270 */
[----:B------:R-:W-:Y:S02]  /*aa00*/  FSEL R32, R4, -INF , !P1 ;  /* 0xff80000004207808 */ /* 0x000fe40004800000 */
[C---:B------:R-:W-:Y:S02]  /*aa10*/  ISETP.GE.AND P1, PT, R2.reuse, R227, PT ;  /* 0x000000e30200720c */ /* 0x040fe40003f26270 */
[----:B------:R-:W-:Y:S01]  /*aa20*/  I2FP.F32.S32 R3, R3 ;  /* 0x0000000300037245 */ /* 0x000fe20000201400 */
[----:B------:R-:W-:Y:S01]  /*aa30*/  IMAD.MOV.U32 R13, RZ, RZ, R7 ;  /* 0x000000ffff0d7224 */ /* 0x000fe200078e0007 */
[----:B------:R-:W-:-:S02]  /*aa40*/  ISETP.GE.OR P2, PT, R2, R233, !P2 ;  /* 0x000000e90200720c */ /* 0x000fc40005746670 */
[----:B------:R-:W-:Y:S01]  /*aa50*/  ISETP.GE.OR P1, PT, R2, R232, !P1 ;  /* 0x000000e80200720c */ /* 0x000fe20004f26670 */
[----:B------:R-:W-:Y:S02]  /*aa60*/  IMAD.IADD R2, R231, 0x1, -R2 ;  /* 0x00000001e7027824 */ /* 0x000fe400078e0a02 */
[----:B------:R-:W-:Y:S01]  /*aa70*/  FFMA.FTZ R7, R3, -R226, R177 ;  /* 0x800000e203077223 */ /* 0x000fe200000100b1 */
[----:B------:R-:W-:Y:S01]  /*aa80*/  VIADD R3, R0, 0x10 ;  /* 0x0000001000037836 */ /* 0x000fe20000000000 */
[----:B------:R-:W-:Y:S02]  /*aa90*/  I2FP.F32.S32 R6, R6 ;  /* 0x0000000600067245 */ /* 0x000fe40000201400 */
[----:B------:R-:W-:Y:S01]  /*aaa0*/  IABS R5, R2 ;  /* 0x0000000200057213 */ /* 0x000fe20000000000 */
[----:B------:R-:W-:Y:S02]  /*aab0*/  IMAD.IADD R2, R230, 0x1, -R3 ;  /* 0x00000001e6027824 */ /* 0x000fe400078e0a03 */
[----:B------:R-:W-:-:S03]  /*aac0*/  FFMA.FTZ R6, R6, -R226, R178 ;  /* 0x800000e206067223 */ /* 0x000fc600000100b2 */
[----:B------:R-:W-:Y:S02]  /*aad0*/  IABS R2, R2 ;  /* 0x0000000200027213 */ /* 0x000fe40000000000 */
[----:B------:R-:W-:Y:S02]  /*aae0*/  I2FP.F32.S32 R5, R5 ;  /* 0x0000000500057245 */ /* 0x000fe40000201400 */
[----:B------:R-:W-:Y:S02]  /*aaf0*/  I2FP.F32.S32 R2, R2 ;  /* 0x0000000200027245 */ /* 0x000fe40000201400 */
[----:B------:R-:W-:Y:S02]  /*ab00*/  FSEL R173, R6, -INF , !P0 ;  /* 0xff80000006ad7808 */ /* 0x000fe40004000000 */
[----:B------:R-:W-:Y:S01]  /*ab10*/  ISETP.GE.AND P0, PT, R3, R228, PT ;  /* 0x000000e40300720c */ /* 0x000fe20003f06270 */
[-C--:B------:R-:W-:Y:S01]  /*ab20*/  FFMA.FTZ R5, R5, -R226.reuse, R179 ;  /* 0x800000e205057223 */ /* 0x080fe200000100b3 */
[----:B------:R-:W-:Y:S01]  /*ab30*/  FFMA.FTZ R4, R2, -R226, R188 ;  /* 0x800000e202047223 */ /* 0x000fe200000100bc */
[----:B------:R-:W-:Y:S01]  /*ab40*/  FSEL R30, R7, -INF , !P2 ;  /* 0xff800000071e7808 */ /* 0x000fe20005000000 */
[----:B------:R-:W-:Y:S01]  /*ab50*/  VIADD R2, R0, 0x11 ;  /* 0x0000001100027836 */ /* 0x000fe20000000000 */
[----:B------:R-:W-:-:S02]  /*ab60*/  ISETP.GE.OR P0, PT, R3, R233, !P0 ;  /* 0x000000e90300720c */ /* 0x000fc40004706670 */
[-C--:B------:R-:W-:Y:S01]  /*ab70*/  ISETP.GE.AND P2, PT, R3, R227.reuse, PT ;  /* 0x000000e30300720c */ /* 0x080fe20003f46270 */
[----:B------:R-:W-:Y:S01]  /*ab80*/  IMAD.MOV.U32 R223, RZ, RZ, R134 ;  /* 0x000000ffffdf7224 */ /* 0x000fe200078e0086 */
[----:B------:R-:W-:Y:S02]  /*ab90*/  FSEL R134, R5, -INF , !P1 ;  /* 0xff80000005867808 */ /* 0x000fe40004800000 */
[----:B------:R-:W-:Y:S02]  /*aba0*/  FSEL R31, R4, -INF , !P0 ;  /* 0xff800000041f7808 */ /* 0x000fe40004000000 */
[C---:B------:R-:W-:Y:S02]  /*abb0*/  ISETP.GE.AND P1, PT, R2.reuse, R228, PT ;  /* 0x000000e40200720c */ /* 0x040fe40003f26270 */
[----:B------:R-:W-:Y:S02]  /*abc0*/  ISETP.GE.AND P0, PT, R2, R227, PT ;  /* 0x000000e30200720c */ /* 0x000fe40003f06270 */
[----:B------:R-:W-:Y:S01]  /*abd0*/  ISETP.GE.OR P2, PT, R3, R232, !P2 ;  /* 0x000000e80300720c */ /* 0x000fe20005746670 */
[----:B------:R-:W-:-:S02]  /*abe0*/  IMAD.IADD R3, R231, 0x1, -R3 ;  /* 0x00000001e7037824 */ /* 0x000fc400078e0a03 */
[--C-:B------:R-:W-:Y:S01]  /*abf0*/  IMAD.IADD R4, R230, 0x1, -R2.reuse ;  /* 0x00000001e6047824 */ /* 0x100fe200078e0a02 */
[C---:B------:R-:W-:Y:S02]  /*ac00*/  ISETP.GE.OR P1, PT, R2.reuse, R233, !P1 ;  /* 0x000000e90200720c */ /* 0x040fe40004f26670 */
[----:B------:R-:W-:Y:S01]  /*ac10*/  ISETP.GE.OR P0, PT, R2, R232, !P0 ;  /* 0x000000e80200720c */ /* 0x000fe20004706670 */
[----:B------:R-:W-:Y:S01]  /*ac20*/  IMAD.IADD R2, R231, 0x1, -R2 ;  /* 0x00000001e7027824 */ /* 0x000fe200078e0a02 */
[----:B------:R-:W-:Y:S02]  /*ac30*/  IABS R3, R3 ;  /* 0x0000000300037213 */ /* 0x000fe40000000000 */
[----:B------:R-:W-:Y:S02]  /*ac40*/  IABS R4, R4 ;  /* 0x0000000400047213 */ /* 0x000fe40000000000 */
[----:B------:R-:W-:Y:S01]  /*ac50*/  IABS R5, R2 ;  /* 0x0000000200057213 */ /* 0x000fe20000000000 */
[----:B------:R-:W-:-:S02]  /*ac60*/  IMAD.MOV.U32 R2, RZ, RZ, R3 ;  /* 0x000000ffff027224 */ /* 0x000fc400078e0003 */
[----:B------:R-:W-:-:S03]  /*ac70*/  IMAD.MOV.U32 R3, RZ, RZ, R4 ;  /* 0x000000ffff037224 */ /* 0x000fc600078e0004 */
[----:B------:R-:W-:Y:S02]  /*ac80*/  I2FP.F32.S32 R2, R2 ;  /* 0x0000000200027245 */ /* 0x000fe40000201400 */
[----:B------:R-:W-:-:S03]  /*ac90*/  I2FP.F32.S32 R3, R3 ;  /* 0x0000000300037245 */ /* 0x000fc60000201400 */
[-C--:B------:R-:W-:Y:S02]  /*aca0*/  FFMA.FTZ R2, R2, -R226.reuse, R190 ;  /* 0x800000e202027223 */ /* 0x080fe400000100be */
[-C--:B------:R-:W-:Y:S01]  /*acb0*/  FFMA.FTZ R4, R3, -R226.reuse, R189 ;  /* 0x800000e203047223 */ /* 0x080fe200000100bd */
        /* <DEDUP_REMOVED lines=17> */
[----:B------:R-:W-:Y:S01]  /*add0*/  I2FP.F32.S32 R4, R4 ;  /* 0x0000000400047245 */ /* 0x000fe20000201400 */
[----:B------:R-:W-:-:S04]  /*ade0*/  IMAD.MOV.U32 R175, RZ, RZ, R21 ;  /* 0x000000ffffaf7224 */ /* 0x000fc800078e0015 */
[----:B------:R-:W-:Y:S01]  /*adf0*/  FFMA.FTZ R4, R4, -R226, R180 ;  /* 0x800000e204047223 */ /* 0x000fe200000100b4 */
[----:B------:R-:W-:Y:S02]  /*ae00*/  FSEL R28, R8, -INF , !P0 ;  /* 0xff800000081c7808 */ /* 0x000fe40004000000 */
[----:B------:R-:W-:Y:S02]  /*ae10*/  ISETP.GE.AND P0, PT, R2, R228, PT ;  /* 0x000000e40200720c */ /* 0x000fe40003f06270 */
[----:B------:R-:W-:Y:S02]  /*ae20*/  FSEL R21, R4, -INF , !P2 ;  /* 0xff80000004157808 */ /* 0x000fe40005000000 */
[C---:B------:R-:W-:Y:S02]  /*ae30*/  ISETP.GE.AND P2, PT, R2.reuse, R227, PT ;  /* 0x000000e30200720c */ /* 0x040fe40003f46270 */
[----:B------:R-:W-:Y:S02]  /*ae40*/  I2FP.F32.S32 R3, R3 ;  /* 0x0000000300037245 */ /* 0x000fe40000201400 */
[C---:B------:R-:W-:Y:S01]  /*ae50*/  ISETP.GE.OR P0, PT, R2.reuse, R233, !P0 ;  /* 0x000000e90200720c */ /* 0x040fe20004706670 */
[----:B------:R-:W-:Y:S01]  /*ae60*/  BAR.SYNC.DEFER_BLOCKING 0x0 ;  /* 0x0000000000007b1d */ /* 0x000fe20000010000 */
[----:B------:R-:W-:Y:S01]  /*ae70*/  ISETP.GE.OR P2, PT, R2, R232, !P2 ;  /* 0x000000e80200720c */ /* 0x000fe20005746670 */
[----:B------:R-:W-:-:S02]  /*ae80*/  IMAD.IADD R2, R231, 0x1, -R2 ;  /* 0x00000001e7027824 */ /* 0x000fc400078e0a02 */
        /* <DEDUP_REMOVED lines=11> */
[----:B------:R-:W-:Y:S02]  /*af40*/  IMAD.MOV.U32 R16, RZ, RZ, R20 ;  /* 0x000000ffff107224 */ /* 0x000fe400078e0014 */
[-C--:B------:R-:W-:Y:S01]  /*af50*/  FFMA.FTZ R5, R5, -R226.reuse, R183 ;  /* 0x800000e205057223 */ /* 0x080fe200000100b7 */
[----:B------:R-:W-:Y:S01]  /*af60*/  FFMA.FTZ R4, R2, -R226, R184 ;  /* 0x800000e202047223 */ /* 0x000fe200000100b8 */
[----:B------:R-:W-:Y:S01]  /*af70*/  ISETP.GE.OR P1, PT, R3, R233, !P1 ;  /* 0x000000e90300720c */ /* 0x000fe20004f26670 */
[----:B------:R-:W-:Y:S01]  /*af80*/  VIADD R2, R0, 0x21 ;  /* 0x0000002100027836 */ /* 0x000fe20000000000 */
[----:B------:R-:W-:-:S02]  /*af90*/  FSEL R20, R7, -INF , !P0 ;  /* 0xff80000007147808 */ /* 0x000fc40004000000 */
[-C--:B------:R-:W-:Y:S02]  /*afa0*/  ISETP.GE.AND P0, PT, R3, R227.reuse, PT ;  /* 0x000000e30300720c */ /* 0x080fe40003f06270 */
        /* <DEDUP_REMOVED lines=20> */
[----:B------:R-:W-:Y:S01]  /*b0f0*/  I2FP.F32.S32 R5, R5 ;  /* 0x0000000500057245 */ /* 0x000fe20000201400 */
[----:B------:R-:W-:Y:S01]  /*b100*/  IMAD.MOV.U32 R174, RZ, RZ, R23 ;  /* 0x000000ffffae7224 */ /* 0x000fe200078e0017 */
        /* <DEDUP_REMOVED lines=39> */
[----:B------:R-:W-:Y:S01]  /*b380*/  VIADD R2, R0, 0x31 ;  /* 0x0000003100027836 */ /* 0x000fe20000000000 */
[----:B------:R-:W-:-:S02]  /*b390*/  ISETP.GE.OR P2, PT, R3, R233, !P2 ;  /* 0x000000e90300720c */ /* 0x000fc40005746670 */
[----:B------:R-:W-:Y:S02]  /*b3a0*/  FSEL R17, R5, -INF , !P0 ;  /* 0xff80000005117808 */ /* 0x000fe40004000000 */
[----:B------:R-:W-:Y:S01]  /*b3b0*/  FSEL R14, R4, -INF , !P2 ;  /* 0xff800000040e7808 */ /* 0x000fe20005000000 */
[----:B------:R-:W-:Y:S01]  /*b3c0*/  IMAD.IADD R4, R230, 0x1, -R2 ;  /* 0x00000001e6047824 */ /* 0x000fe200078e0a02 */
[----:B------:R-:W-:Y:S02]  /*b3d0*/  FSEL R16, R7, -INF , !P1 ;  /* 0xff80000007107808 */ /* 0x000fe40004800000 */
[C---:B------:R-:W-:Y:S02]  /*b3e0*/  ISETP.GE.AND P0, PT, R2.reuse, R228, PT ;  /* 0x000000e40200720c */ /* 0x040fe40003f06270 */
[-C--:B------:R-:W-:Y:S02]  /*b3f0*/  ISETP.GE.AND P2, PT, R2, R227.reuse, PT ;  /* 0x000000e30200720c */ /* 0x080fe40003f46270 */
[----:B------:R-:W-:-:S02]  /*b400*/  ISETP.GE.AND P1, PT, R3, R227, PT ;  /* 0x000000e30300720c */ /* 0x000fc40003f26270 */
[C---:B------:R-:W-:Y:S02]  /*b410*/  ISETP.GE.OR P0, PT, R2.reuse, R233, !P0 ;  /* 0x000000e90200720c */ /* 0x040fe40004706670 */
[-C--:B------:R-:W-:Y:S01]  /*b420*/  ISETP.GE.OR P2, PT, R2, R232.reuse, !P2 ;  /* 0x000000e80200720c */ /* 0x080fe20005746670 */
[----:B------:R-:W-:Y:S01]  /*b430*/  IMAD.IADD R2, R231, 0x1, -R2 ;  /* 0x00000001e7027824 */ /* 0x000fe200078e0a02 */
[----:B------:R-:W-:Y:S01]  /*b440*/  ISETP.GE.OR P1, PT, R3, R232, !P1 ;  /* 0x000000e80300720c */ /* 0x000fe20004f26670 */
[----:B------:R-:W-:Y:S01]  /*b450*/  IMAD.IADD R3, R231, 0x1, -R3 ;  /* 0x00000001e7037824 */ /* 0x000fe200078e0a03 */
[----:B------:R-:W-:Y:S02]  /*b460*/  IABS R4, R4 ;  /* 0x0000000400047213 */ /* 0x000fe40000000000 */
[----:B------:R-:W-:Y:S02]  /*b470*/  IABS R5, R2 ;  /* 0x0000000200057213 */ /* 0x000fe40000000000 */
[----:B------:R-:W-:Y:S01]  /*b480*/  IABS R3, R3 ;  /* 0x0000000300037213 */ /* 0x000fe20000000000 */
[----:B------:R-:W-:-:S03]  /*b490*/  IMAD.MOV.U32 R2, RZ, RZ, R4 ;  /* 0x000000ffff027224 */ /* 0x000fc600078e0004 */
[----:B------:R-:W-:Y:S02]  /*b4a0*/  I2FP.F32.S32 R3, R3 ;  /* 0x0000000300037245 */ /* 0x000fe40000201400 */
[----:B------:R-:W-:-:S03]  /*b4b0*/  I2FP.F32.S32 R2, R2 ;  /* 0x0000000200027245 */ /* 0x000fc60000201400 */
[-C--:B------:R-:W-:Y:S02]  /*b4c0*/  FFMA.FTZ R3, R3, -R226.reuse, R222 ;  /* 0x800000e203037223 */ /* 0x080fe400000100de */
[----:B------:R-:W-:Y:S01]  /*b4d0*/  FFMA.FTZ R4, R2, -R226, R175 ;  /* 0x800000e202047223 */ /* 0x000fe200000100af */
[----:B------:R-:W-:Y:S02]  /*b4e0*/  VIADD R2, R0, 0x38 ;  /* 0x0000003800027836 */ /* 0x000fe40000000000 */
[----:B------:R-:W-:Y:S02]  /*b4f0*/  FSEL R12, R3, -INF , !P1 ;  /* 0xff800000030c7808 */ /* 0x000fe40004800000 */
[--C-:B------:R-:W-:Y:S01]  /*b500*/  IMAD.IADD R3, R230, 0x1, -R2.reuse ;  /* 0x00000001e6037824 */ /* 0x100fe200078e0a02 */
[----:B------:R-:W-:Y:S01]  /*b510*/  FSEL R11, R4, -INF , !P0 ;  /* 0xff800000040b7808 */ /* 0x000fe20004000000 */
[----:B------:R-:W-:Y:S01]  /*b520*/  IMAD.IADD R4, R231, 0x1, -R2 ;  /* 0x00000001e7047824 */ /* 0x000fe200078e0a02 */
[----:B------:R-:W-:-:S02]  /*b530*/  ISETP.GE.AND P1, PT, R2, R228, PT ;  /* 0x000000e40200720c */ /* 0x000fc40003f26270 */
[C---:B------:R-:W-:Y:S02]  /*b540*/  ISETP.GE.AND P0, PT, R2.reuse, R227, PT ;  /* 0x000000e30200720c */ /* 0x040fe40003f06270 */
[----:B------:R-:W-:Y:S02]  /*b550*/  IABS R3, R3 ;  /* 0x0000000300037213 */ /* 0x000fe40000000000 */
[C---:B------:R-:W-:Y:S02]  /*b560*/  ISETP.GE.OR P1, PT, R2.reuse, R233, !P1 ;  /* 0x000000e90200720c */ /* 0x040fe40004f26670 */
[----:B------:R-:W-:Y:S01]  /*b570*/  ISETP.GE.OR P0, PT, R2, R232, !P0 ;  /* 0x000000e80200720c */ /* 0x000fe20004706670 */
[----:B------:R-:W-:Y:S01]  /*b580*/  IMAD.MOV.U32 R2, RZ, RZ, R3 ;  /* 0x000000ffff027224 */ /* 0x000fe200078e0003 */
[----:B------:R-:W-:Y:S01]  /*b590*/  IABS R3, R4 ;  /* 0x0000000400037213 */ /* 0x000fe20000000000 */
[----:B------:R-:W-:-:S03]  /*b5a0*/  VIADD R0, R0, 0x39 ;  /* 0x0000003900007836 */ /* 0x000fc60000000000 */
[----:B------:R-:W-:Y:S02]  /*b5b0*/  I2FP.F32.S32 R8, R3 ;  /* 0x0000000300087245 */ /* 0x000fe40000201400 */
[----:B------:R-:W-:Y:S01]  /*b5c0*/  I2FP.F32.S32 R2, R2 ;  /* 0x0000000200027245 */ /* 0x000fe20000201400 */
[----:B------:R-:W-:Y:S02]  /*b5d0*/  IMAD.IADD R3, R230, 0x1, -R0 ;  /* 0x00000001e6037824 */ /* 0x000fe400078e0a00 */
[-C--:B------:R-:W-:Y:S01]  /*b5e0*/  FFMA.FTZ R8, R8, -R226.reuse, R10 ;  /* 0x800000e208087223 */ /* 0x080fe2000001000a */
[----:B------:R-:W-:Y:S01]  /*b5f0*/  I2FP.F32.S32 R5, R5 ;  /* 0x0000000500057245 */ /* 0x000fe20000201400 */
[-C--:B------:R-:W-:Y:S01]  /*b600*/  FFMA.FTZ R9, R2, -R226.reuse, R9 ;  /* 0x800000e202097223 */ /* 0x080fe20000010009 */
[----:B------:R-:W-:Y:S02]  /*b610*/  IMAD.IADD R2, R231, 0x1, -R0 ;  /* 0x00000001e7027824 */ /* 0x000fe400078e0a00 */
[----:B------:R-:W-:Y:S01]  /*b620*/  FSEL R8, R8, -INF , !P0 ;  /* 0xff80000008087808 */ /* 0x000fe20004000000 */
[----:B------:R-:W-:Y:S01]  /*b630*/  FFMA.FTZ R5, R5, -R226, R174 ;  /* 0x800000e205057223 */ /* 0x000fe200000100ae */
[----:B------:R-:W-:-:S02]  /*b640*/  ISETP.GT.AND P0, PT, R244, R223, PT ;  /* 0x000000dff400720c */ /* 0x000fc40003f04270 */
[----:B------:R-:W-:Y:S02]  /*b650*/  IABS R3, R3 ;  /* 0x0000000300037213 */ /* 0x000fe40000000000 */
[----:B------:R-:W-:Y:S02]  /*b660*/  IABS R2, R2 ;  /* 0x0000000200027213 */ /* 0x000fe40000000000 */
[----:B------:R-:W-:Y:S02]  /*b670*/  I2FP.F32.S32 R3, R3 ;  /* 0x0000000300037245 */ /* 0x000fe40000201400 */
[----:B------:R-:W-:Y:S02]  /*b680*/  I2FP.F32.S32 R2, R2 ;  /* 0x0000000200027245 */ /* 0x000fe40000201400 */
[----:B------:R-:W-:Y:S02]  /*b690*/  FSEL R10, R5, -INF , !P2 ;  /* 0xff800000050a7808 */ /* 0x000fe40005000000 */
[----:B------:R-:W-:-:S02]  /*b6a0*/  FSEL R9, R9, -INF , !P1 ;  /* 0xff80000009097808 */ /* 0x000fc40004800000 */
[C---:B------:R-:W-:Y:S02]  /*b6b0*/  ISETP.GE.AND P2, PT, R0.reuse, R228, PT ;  /* 0x000000e40000720c */ /* 0x040fe40003f46270 */
[----:B------:R-:W-:Y:S01]  /*b6c0*/  ISETP.GE.AND P1, PT, R0, R227, PT ;  /* 0x000000e30000720c */ /* 0x000fe20003f26270 */
[-C--:B------:R-:W-:Y:S01]  /*b6d0*/  FFMA.FTZ R6, R3, -R226.reuse, R15 ;  /* 0x800000e203067223 */ /* 0x080fe2000001000f */
[----:B------:R-:W-:Y:S01]  /*b6e0*/  FFMA.FTZ R2, R2, -R226, R13 ;  /* 0x800000e202027223 */ /* 0x000fe2000001000d */
[C---:B------:R-:W-:Y:S01]  /*b6f0*/  ISETP.GE.OR P2, PT, R0.reuse, R233, !P2 ;  /* 0x000000e90000720c */ /* 0x040fe20005746670 */
[----:B------:R-:W-:Y:S01]  /*b700*/  BSSY B1, `(.L_x_2293) ;  /* 0x000004e000017945 */ /* 0x000fe20003800000 */
[----:B------:R-:W-:Y:S02]  /*b710*/  ISETP.GE.OR P1, PT, R0, R232, !P1 ;  /* 0x000000e80000720c */ /* 0x000fe40004f26670 */
[----:B------:R-:W-:Y:S02]  /*b720*/  FSEL R6, R6, -INF , !P2 ;  /* 0xff80000006067808 */ /* 0x000fe40005000000 */
[----:B------:R-:W-:Y:S01]  /*b730*/  FSEL R7, R2, -INF , !P1 ;  /* 0xff80000002077808 */ /* 0x000fe20004800000 */
[----:B------:R-:W-:Y:S08]  /*b740*/  @!P0 BRA `(.L_x_2294) ;  /* 0x0000000400248947 */ /* 0x000ff00003800000 */
[----:B------:R-:W2:Y:S01]  /*b750*/  LDL.64 R222, [R1+0xe8] ;  /* 0x0000e80001de7983 */ /* 0x000ea20000100a00 */
[----:B------:R-:W-:Y:S01]  /*b760*/  VIADD R2, R205, 0xfffffffd ;  /* 0xfffffffdcd027836 */ /* 0x000fe20000000000 */
[C---:B------:R-:W-:Y:S01]  /*b770*/  SHF.L.U64.HI R0, R234.reuse, 0x6, R235 ;  /* 0x00000006ea007819 */ /* 0x040fe200000102eb */
[----:B------:R-:W-:Y:S01]  /*b780*/  IMAD.SHL.U32 R13, R234, 0x40, RZ ;  /* 0x00000040ea0d7824 */ /* 0x000fe200078e00ff */
[----:B------:R1:W-:Y:S01]  /*b790*/  @P6 STS.128 [R224+0x10000], RZ ;  /* 0x010000ffe0006388 */ /* 0x0003e20000000c00 */
[----:B------:R-:W-:Y:S01]  /*b7a0*/  BSSY B0, `(.L_x_2295) ;  /* 0x0000042000007945 */ /* 0x000fe20003800000 */
[----:B------:R-:W-:Y:S01]  /*b7b0*/  SHF.R.S32.HI R3, RZ, 0x1f, R2 ;  /* 0x0000001fff037819 */ /* 0x000fe20000011402 */
[----:B------:R-:W-:-:S04]  /*b7c0*/  IMAD R0, R0, R2, RZ ;  /* 0x0000000200007224 */ /* 0x000fc800078e02ff */
[-C--:B------:R-:W-:Y:S02]  /*b7d0*/  IMAD R0, R3, R13.reuse, R0 ;  /* 0x0000000d03007224 */ /* 0x080fe400078e0200 */
[----:B--2---:R-:W-:Y:S02]  /*b7e0*/  IMAD.MOV.U32 R4, RZ, RZ, R222 ;  /* 0x000000ffff047224 */ /* 0x004fe400078e00de */
[----:B------:R-:W-:Y:S02]  /*b7f0*/  IMAD.MOV.U32 R5, RZ, RZ, R223 ;  /* 0x000000ffff057224 */ /* 0x000fe400078e00df */
[----:B------:R-:W-:-:S04]  /*b800*/  IMAD.WIDE.U32 R2, R2, R13, R4 ;  /* 0x0000000d02027225 */ /* 0x000fc800078e0004 */
[----:B------:R-:W-:Y:S01]  /*b810*/  IMAD.IADD R0, R3, 0x1, R0 ;  /* 0x0000000103007824 */ /* 0x000fe200078e0200 */
[----:B------:R-:W-:-:S04]  /*b820*/  @!P6 LEA R4, P0, R2, R246, 0x1 ;  /* 0x000000f60204e211 */ /* 0x000fc800078008ff */
[----:B------:R-:W-:-:S05]  /*b830*/  @!P6 LEA.HI.X R5, R2, R247, R0, 0x1, P0 ;  /* 0x000000f70205e211 */ /* 0x000fca00000f0c00 */
        /* <DEDUP_REMOVED lines=20> */
[----:B------:R-:W-:Y:S02]  /*b980*/  @!P3 LEA.HI.X R5, R2, R247, R0, 0x1, P0 ;  /* 0x000000f70205b211 */ /* 0x000fe400000f0c00 */
[----:B------:R-:W-:-:S03]  /*b990*/  IADD3 R2, P0, R238, R2, RZ ;  /* 0x00000002ee027210 */ /* 0x000fc60007f1e0ff */
[----:B------:R-:W-:Y:S01]  /*b9a0*/  @!PT LDS RZ, [RZ] ;  /* 0x00000000fffff984 */ /* 0x000fe20000000800 */
[----:B------:R-:W-:Y:S01]  /*b9b0*/  @!PT LDS RZ, [RZ] ;  /* 0x00000000fffff984 */ /* 0x000fe20000000800 */
[----:B------:R-:W-:Y:S01]  /*b9c0*/  @!PT LDS RZ, [RZ] ;  /* 0x00000000fffff984 */ /* 0x000fe20000000800 */
[----:B------:R2:W-:Y:S02]  /*b9d0*/  @!P3 LDGSTS.E.BYPASS.LTC128B.128 [R224+0x16000], desc[UR4][R4.64+0x180] ;  /* 0x1600018004e0bfae */ /* 0x0005e4000b901d44 */
[----:B------:R-:W-:Y:S02]  /*b9e0*/  IMAD.X R0, R239, 0x1, R0, P0 ;  /* 0x00000001ef007824 */ /* 0x000fe400000e0600 */
        /* <DEDUP_REMOVED lines=29> */
.L_x_2296:
[----:B------:R-:W-:Y:S05]  /*bbc0*/  BSYNC B0 ;  /* 0x0000000000007941 */ /* 0x000fea0003800000 */
.L_x_2295:
[----:B------:R-:W0:Y:S02]  /*bbd0*/  LDGDEPBAR ;  /* 0x00000000000079af */ /* 0x000e240000000000 */
.L_x_2294:
[----:B------:R-:W-:Y:S05]  /*bbe0*/  BSYNC B1 ;  /* 0x0000000000017941 */ /* 0x000fea0003800000 */
.L_x_2293:
[----:B------:R-:W-:Y:S01]  /*bbf0*/  FMNMX.FTZ R2, R133, R33, !PT ;  /* 0x0000002185027209 */ /* 0x000fe20007810000 */
[----:B------:R-:W3:Y:S03]  /*bc00*/  LDL R174, [R1+0xe4] ;  /* 0x0000e40001ae7983 */ /* 0x000ee60000100800 */
[----:B------:R-:W-:Y:S01]  /*bc10*/  FMNMX.FTZ R2, R172, R2, !PT ;  /* 0x00000002ac027209 */ /* 0x000fe20007810000 */
[----:B------:R-:W4:Y:S03]  /*bc20*/  LDL R175, [R1+0xd8] ;  /* 0x0000d80001af7983 */ /* 0x000f260000100800 */
[----:B------:R-:W-:Y:S01]  /*bc30*/  FMNMX.FTZ R2, R32, R2, !PT ;  /* 0x0000000220027209 */ /* 0x000fe20007810000 */
[----:B------:R-:W4:Y:S03]  /*bc40*/  LDL R176, [R1+0xd4] ;  /* 0x0000d40001b07983 */ /* 0x000f260000100800 */
[----:B------:R-:W-:Y:S01]  /*bc50*/  FMNMX.FTZ R2, R30, R2, !PT ;  /* 0x000000021e027209 */ /* 0x000fe20007810000 */
[----:B------:R-:W4:Y:S03]  /*bc60*/  LDL R177, [R1+0xe0] ;  /* 0x0000e00001b17983 */ /* 0x000f260000100800 */
[----:B------:R-:W-:Y:S01]  /*bc70*/  FMNMX.FTZ R2, R31, R2, !PT ;  /* 0x000000021f027209 */ /* 0x000fe20007810000 */
[----:B------:R-:W4:Y:S03]  /*bc80*/  LDL.LU R178, [R1+0x104] ;  /* 0x0001040001b27983 */ /* 0x000f260000300800 */
[----:B------:R-:W-:Y:S01]  /*bc90*/  FMNMX.FTZ R2, R29, R2, !PT ;  /* 0x000000021d027209 */ /* 0x000fe20007810000 */
[----:B------:R-:W4:Y:S03]  /*bca0*/  LDL.LU R179, [R1+0x100] ;  /* 0x0001000001b37983 */ /* 0x000f260000300800 */
[----:B------:R-:W-:Y:S01]  /*bcb0*/  FMNMX.FTZ R2, R21, R2, !PT ;  /* 0x0000000215027209 */ /* 0x000fe20007810000 */
[----:B------:R-:W4:Y:S03]  /*bcc0*/  LDL.64 R240, [R1] ;  /* 0x0000000001f07983 */ /* 0x000f260000100a00 */
[----:B-12---:R-:W-:Y:S01]  /*bcd0*/  FMNMX.FTZ R4, R20, R2, !PT ;  /* 0x0000000214047209 */ /* 0x006fe20007810000 */
[----:B------:R-:W2:Y:S01]  /*bce0*/  LDL R182, [R1+0x114] ;  /* 0x0001140001b67983 */ /* 0x000ea20000100800 */
[----:B------:R-:W-:-:S02]  /*bcf0*/  FMNMX.FTZ R2, R132, R35, !PT ;  /* 0x0000002384027209 */ /* 0x000fc40007810000 */
[----:B------:R-:W-:Y:S01]  /*bd00*/  FMNMX.FTZ R4, R25, R4, !PT ;  /* 0x0000000419047209 */ /* 0x000fe20007810000 */
[----:B------:R-:W2:Y:S01]  /*bd10*/  LD.E R0, desc[UR4][R168.64+0xdc] ;  /* 0x0000dc04a8007980 */ /* 0x000ea2000c101900 */
        /* <DEDUP_REMOVED lines=19> */
[----:B------:R-:W-:Y:S01]  /*be50*/  STL [R1+0x1dc], R235 ;  /* 0x0001dceb01007387 */ /* 0x000fe20000100800 */
[----:B------:R-:W-:Y:S02]  /*be60*/  FMNMX.FTZ R3, R24, R2, !PT ;  /* 0x0000000218037209 */ /* 0x000fe40007810000 */
[----:B------:R-:W-:Y:S01]  /*be70*/  FMNMX.FTZ R2, R6, R4, !PT ;  /* 0x0000000406027209 */ /* 0x000fe20007810000 */
[----:B------:R-:W-:Y:S04]  /*be80*/  STL [R1+0x1d8], R234 ;  /* 0x0001d8ea01007387 */ /* 0x000fe80000100800 */
[----:B------:R-:W1:Y:S04]  /*be90*/  SHFL.BFLY PT, R4, R2, 0x2, 0x1f ;  /* 0x0c401f0002047f89 */ /* 0x000e6800000e0000 */
[----:B------:R-:W-:Y:S04]  /*bea0*/  STL [R1+0x1d4], R233 ;  /* 0x0001d4e901007387 */ /* 0x000fe80000100800 */
[----:B------:R-:W-:Y:S04]  /*beb0*/  STL [R1+0x1d0], R232 ;  /* 0x0001d0e801007387 */ /* 0x000fe80000100800 */
[----:B------:R-:W-:Y:S04]  /*bec0*/  STL [R1+0x1cc], R231 ;  /* 0x0001cce701007387 */ /* 0x000fe80000100800 */
[----:B------:R-:W-:Y:S04]  /*bed0*/  STL [R1+0x1c8], R230 ;  /* 0x0001c8e601007387 */ /* 0x000fe80000100800 */
[----:B------:R-:W-:Y:S01]  /*bee0*/  STL [R1+0x1c4], R229 ;  /* 0x0001c4e501007387 */ /* 0x000fe20000100800 */
[----:B-1----:R-:W-:-:S03]  /*bef0*/  FMNMX.FTZ R2, R2, R4, !PT ;  /* 0x0000000402027209 */ /* 0x002fc60007810000 */
[----:B------:R-:W-:Y:S04]  /*bf00*/  STL [R1+0x1c0], R228 ;  /* 0x0001c0e401007387 */ /* 0x000fe80000100800 */
[----:B------:R-:W-:Y:S04]  /*bf10*/  STL [R1+0x1bc], R227 ;  /* 0x0001bce301007387 */ /* 0x000fe80000100800 */
[----:B------:R-:W-:Y:S04]  /*bf20*/  STL [R1+0x1b8], R226 ;  /* 0x0001b8e201007387 */ /* 0x000fe80000100800 */
[----:B------:R-:W1:Y:S04]  /*bf30*/  SHFL.BFLY PT, R5, R2, 0x1, 0x1f ;  /* 0x0c201f0002057f89 */ /* 0x000e6800000e0000 */
        /* <DEDUP_REMOVED lines=18> */
[----:B------:R-:W-:Y:S01]  /*c060*/  STL [R1+0x164], R202 ;  /* 0x000164ca01007387 */ /* 0x000fe20000100800 */
[----:B------:R-:W-:-:S03]  /*c070*/  IMAD.SHL.U32 R13, R244, 0x2, RZ ;  /* 0x00000002f40d7824 */ /* 0x000fc600078e00ff */
[----:B------:R-:W-:Y:S04]  /*c080*/  STL [R1+0x160], R201 ;  /* 0x000160c901007387 */ /* 0x000fe80000100800 */
[----:B------:R-:W-:Y:S04]  /*c090*/  STL [R1+0x15c], R200 ;  /* 0x00015cc801007387 */ /* 0x000fe80000100800 */
[----:B------:R-:W-:Y:S04]  /*c0a0*/  STL [R1+0x158], R199 ;  /* 0x000158c701007387 */ /* 0x000fe80000100800 */
[----:B------:R1:W-:Y:S04]  /*c0b0*/  STL [R1+0x154], R170 ;  /* 0x000154aa01007387 */ /* 0x0003e80000100800 */
[----:B------:R-:W-:Y:S04]  /*c0c0*/  STL [R1+0x1fc], R168 ;  /* 0x0001fca801007387 */ /* 0x000fe80000100800 */
[----:B------:R-:W-:Y:S04]  /*c0d0*/  STL [R1+0x1f8], R169 ;  /* 0x0001f8a901007387 */ /* 0x000fe80000100800 */
[----:B------:R-:W-:Y:S04]  /*c0e0*/  STL [R1+0x200], R244 ;  /* 0x000200f401007387 */ /* 0x000fe80000100800 */
[----:B------:R-:W-:Y:S01]  /*c0f0*/  STL [R1+0x10c], R13 ;  /* 0x00010c0d01007387 */ /* 0x000fe20000100800 */
[----:B-1----:R-:W-:-:S05]  /*c100*/  FMNMX.FTZ R170, R2, R5, !PT ;  /* 0x0000000502aa7209 */ /* 0x002fca0007810000 */
[----:B------:R-:W-:Y:S04]  /*c110*/  STL [R1+0x98], R170 ;  /* 0x000098aa01007387 */ /* 0x000fe80000100800 */
[----:B------:R-:W2:Y:S04]  /*c120*/  LDL.LU R237, [R1+0xc4] ;  /* 0x0000c40001ed7983 */ /* 0x000ea80000300800 */
[----:B------:R-:W2:Y:S04]  /*c130*/  LDL.LU R247, [R1+0xc8] ;  /* 0x0000c80001f77983 */ /* 0x000ea80000300800 */
[----:B------:R-:W2:Y:S04]  /*c140*/  LDL R249, [R1+0xf0] ;  /* 0x0000f00001f97983 */ /* 0x000ea80000100800 */
[----:B------:R-:W2:Y:S04]  /*c150*/  LDL R243, [R1+0x110] ;  /* 0x0001100001f37983 */ /* 0x000ea80000100800 */
[----:B------:R-:W2:Y:S01]  /*c160*/  LDL R248, [R1+0xdc] ;  /* 0x0000dc0001f87983 */ /* 0x000ea20000100800 */
[----:B------:R-:W-:-:S04]  /*c170*/  FMNMX.FTZ R3, R22, R3, !PT ;  /* 0x0000000316037209 */ /* 0x000fc80007810000 */
[----:B------:R-:W-:-:S04]  /*c180*/  FMNMX.FTZ R3, R18, R3, !PT ;  /* 0x0000000312037209 */ /* 0x000fc80007810000 */
[----:B------:R-:W-:-:S04]  /*c190*/  FMNMX.FTZ R3, R17, R3, !PT ;  /* 0x0000000311037209 */ /* 0x000fc80007810000 */
[----:B------:R-:W-:-:S04]  /*c1a0*/  FMNMX.FTZ R3, R12, R3, !PT ;  /* 0x000000030c037209 */ /* 0x000fc80007810000 */
[----:B------:R-:W-:-:S04]  /*c1b0*/  FMNMX.FTZ R3, R10, R3, !PT ;  /* 0x000000030a037209 */ /* 0x000fc80007810000 */
[----:B------:R-:W-:-:S04]  /*c1c0*/  FMNMX.FTZ R3, R8, R3, !PT ;  /* 0x0000000308037209 */ /* 0x000fc80007810000 */
[----:B------:R-:W-:-:S05]  /*c1d0*/  FMNMX.FTZ R3, R7, R3, !PT ;  /* 0x0000000307037209 */ /* 0x000fca0007810000 */
[----:B------:R-:W1:Y:S01]  /*c1e0*/  SHFL.BFLY PT, R4, R3, 0x2, 0x1f ;  /* 0x0c401f0003047f89 */ /* 0x000e6200000e0000 */
[----:B------:R-:W-:Y:S01]  /*c1f0*/  VIADD R2, R13, 0x1 ;  /* 0x000000010d027836 */ /* 0x000fe20000000000 */
[----:B------:R-:W-:Y:S02]  /*c200*/  FSETP.NEU.FTZ.AND P1, PT, R170, -INF , PT ;  /* 0xff800000aa00780b */ /* 0x000fe40003f3d000 */
[----:B-1----:R-:W-:-:S05]  /*c210*/  FMNMX.FTZ R4, R3, R4, !PT ;  /* 0x0000000403047209 */ /* 0x002fca0007810000 */
[----:B------:R-:W1:Y:S01]  /*c220*/  SHFL.BFLY PT, R15, R4, 0x1, 0x1f ;  /* 0x0c201f00040f7f89 */ /* 0x000e6200000e0000 */
[----:B---3--:R-:W-:Y:S01]  /*c230*/  IMAD.MOV.U32 R232, RZ, RZ, R174 ;  /* 0x000000ffffe87224 */ /* 0x008fe200078e00ae */
[----:B----4-:R-:W-:Y:S01]  /*c240*/  LOP3.LUT R5, R241, R2, RZ, 0x3c, !PT ;  /* 0x00000002f1057212 */ /* 0x010fe200078e3cff */
[----:B--2---:R-:W-:-:S04]  /*c250*/  IMAD.WIDE.U32 R2, R182, -0x2daee0ad, RZ ;  /* 0xd2511f53b6027825 */ /* 0x004fc800078e00ff */
[----:B------:R-:W-:Y:S01]  /*c260*/  FMUL.FTZ R2, R0, R170 ;  /* 0x000000aa00027220 */ /* 0x000fe20000410000 */
[----:B------:R-:W-:-:S04]  /*c270*/  LOP3.LUT R13, R241, R13, RZ, 0x3c, !PT ;  /* 0x0000000df10d7212 */ /* 0x000fc800078e3cff */
[----:B------:R-:W-:Y:S02]  /*c280*/  FSEL R2, R2, RZ, P1 ;  /* 0x000000ff02027208 */ /* 0x000fe40000800000 */
[-C--:B------:R-:W-:Y:S02]  /*c290*/  LOP3.LUT R174, R13, R3.reuse, RZ, 0x3c, !PT ;  /* 0x000000030dae7212 */ /* 0x080fe400078e3cff */
[----:B------:R-:W-:Y:S01]  /*c2a0*/  LOP3.LUT R169, R5, R3, RZ, 0x3c, !PT ;  /* 0x0000000305a97212 */ /* 0x000fe200078e3cff */
[----:B------:R-:W-:Y:S01]  /*c2b0*/  FFMA.FTZ R3, R33, R0, -R2 ;  /* 0x0000000021037223 */ /* 0x000fe20000010802 */
[----:B-1----:R-:W-:-:S03]  /*c2c0*/  FMNMX.FTZ R206, R4, R15, !PT ;  /* 0x0000000f04ce7209 */ /* 0x002fc60007810000 */
[----:B------:R1:W-:Y:S01]  /*c2d0*/  MUFU.EX2 R240, R3 ;  /* 0x0000000300f07308 */ /* 0x0003e20000000800 */
[----:B------:R-:W-:Y:S01]  /*c2e0*/  FSETP.NEU.FTZ.AND P0, PT, R206, -INF , PT ;  /* 0xff800000ce00780b */ /* 0x000fe20003f1d000 */
[----:B------:R-:W-:-:S05]  /*c2f0*/  FMUL.FTZ R4, R0, R206 ;  /* 0x000000ce00047220 */ /* 0x000fca0000410000 */
[----:B------:R-:W-:Y:S01]  /*c300*/  FSEL R4, R4, RZ, P0 ;  /* 0x000000ff04047208 */ /* 0x000fe20000000000 */
[----:B-1----:R-:W-:-:S04]  /*c310*/  FFMA.FTZ R3, R172, R0, -R2 ;  /* 0x00000000ac037223 */ /* 0x002fc80000010802 */
[----:B------:R1:W-:Y:S01]  /*c320*/  MUFU.EX2 R205, R3 ;  /* 0x0000000300cd7308 */ /* 0x0003e20000000800 */
[----:B------:R-:W-:Y:S01]  /*c330*/  FSEL R5, R206, RZ, P0 ;  /* 0x000000ffce057208 */ /* 0x000fe20000000000 */
[----:B-1----:R-:W-:-:S06]  /*c340*/  FFMA.FTZ R3, R32, R0, -R2 ;  /* 0x0000000020037223 */ /* 0x002fcc0000010802 */
[----:B------:R1:W-:Y:S01]  /*c350*/  MUFU.EX2 R241, R3 ;  /* 0x0000000300f17308 */ /* 0x0003e20000000800 */
[----:B------:R-:W-:Y:S01]  /*c360*/  FADD.FTZ R5, R132, -R5 ;  /* 0x8000000584057221 */ /* 0x000fe20000010000 */
[-C--:B------:R-:W-:Y:S01]  /*c370*/  FFMA.FTZ R13, R135, R0.reuse, -R4 ;  /* 0x00000000870d7223 */ /* 0x080fe20000010804 */
[----:B-1----:R-:W-:-:S05]  /*c380*/  FFMA.FTZ R3, R30, R0, -R2 ;  /* 0x000000001e037223 */ /* 0x002fca0000010802 */
[----:B------:R1:W-:Y:S01]  /*c390*/  MUFU.EX2 R239, R3 ;  /* 0x0000000300ef7308 */ /* 0x0003e20000000800 */
[----:B------:R-:W-:Y:S01]  /*c3a0*/  FMUL.FTZ R5, R0, R5 ;  /* 0x0000000500057220 */ /* 0x000fe20000410000 */
[----:B------:R-:W-:Y:S01]  /*c3b0*/  MOV R202, R179 ;  /* 0x000000b300ca7202 */ /* 0x000fe20000000f00 */
[----:B------:R-:W-:Y:S02]  /*c3c0*/  IMAD.MOV.U32 R246, RZ, RZ, R245 ;  /* 0x000000fffff67224 */ /* 0x000fe400078e00f5 */
[----:B-1----:R-:W-:-:S04]  /*c3d0*/  FFMA.FTZ R3, R35, R0, -R4 ;  /* 0x0000000023037223 */ /* 0x002fc80000010804 */
[----:B------:R1:W-:Y:S01]  /*c3e0*/  MUFU.EX2 R172, R3 ;  /* 0x0000000300ac7308 */ /* 0x0003e20000000800 */
[----:B------:R-:W-:Y:S01]  /*c3f0*/  MOV R242, R250 ;  /* 0x000000fa00f27202 */ /* 0x000fe20000000f00 */
[-CC-:B------:R-:W-:Y:S01]  /*c400*/  FFMA.FTZ R15, R31, R0.reuse, -R2.reuse ;  /* 0x000000001f0f7223 */ /* 0x180fe20000010802 */
[-CC-:B------:R-:W-:Y:S01]  /*c410*/  FFMA.FTZ R21, R21, R0.reuse, -R2.reuse ;  /* 0x0000000015157223 */ /* 0x180fe20000010802 */
[-CC-:B------:R-:W-:Y:S01]  /*c420*/  FFMA.FTZ R20, R20, R0.reuse, -R2.reuse ;  /* 0x0000000014147223 */ /* 0x180fe20000010802 */
[-CC-:B------:R-:W-:Y:S01]  /*c430*/  FFMA.FTZ R25, R25, R0.reuse, -R2.reuse ;  /* 0x0000000019197223 */ /* 0x180fe20000010802 */
[----:B------:R-:W-:Y:S02]  /*c440*/  FFMA.FTZ R33, R19, R0, -R2 ;  /* 0x0000000013217223 */ /* 0x000fe40000010802 */
[----:B------:R2:W-:Y:S01]  /*c450*/  MUFU.EX2 R30, R13 ;  /* 0x0000000d001e7308 */ /* 0x0005e20000000800 */
[----:B-1----:R-:W-:-:S05]  /*c460*/  FSEL R3, R170, RZ, P1 ;  /* 0x000000ffaa037208 */ /* 0x002fca0000800000 */
[----:B------:R-:W-:Y:S01]  /*c470*/  FADD.FTZ R3, R133, -R3 ;  /* 0x8000000385037221 */ /* 0x000fe20000010000 */
[-CC-:B------:R-:W-:Y:S01]  /*c480*/  FFMA.FTZ R35, R16, R0.reuse, -R2.reuse ;  /* 0x0000000010237223 */ /* 0x180fe20000010802 */
[-CC-:B------:R-:W-:Y:S01]  /*c490*/  FFMA.FTZ R179, R14, R0.reuse, -R2.reuse ;  /* 0x000000000eb37223 */ /* 0x180fe20000010802 */
[-CC-:B--2---:R-:W-:Y:S01]  /*c4a0*/  FFMA.FTZ R13, R29, R0.reuse, -R2.reuse ;  /* 0x000000001d0d7223 */ /* 0x184fe20000010802 */
[----:B------:R-:W-:Y:S01]  /*c4b0*/  FMUL.FTZ R3, R0, R3 ;  /* 0x0000000300037220 */ /* 0x000fe20000410000 */
[-CC-:B------:R-:W-:Y:S01]  /*c4c0*/  FFMA.FTZ R29, R23, R0.reuse, -R2.reuse ;  /* 0x00000000171d7223 */ /* 0x180fe20000010802 */
[-CC-:B------:R-:W-:Y:S01]  /*c4d0*/  FFMA.FTZ R182, R11, R0.reuse, -R2.reuse ;  /* 0x000000000bb67223 */ /* 0x180fe20000010802 */
[-CC-:B------:R-:W-:Y:S01]  /*c4e0*/  FFMA.FTZ R250, R9, R0.reuse, -R2.reuse ;  /* 0x0000000009fa7223 */ /* 0x180fe20000010802 */
[-C--:B------:R-:W-:Y:S02]  /*c4f0*/  FFMA.FTZ R245, R6, R0.reuse, -R2 ;  /* 0x0000000006f57223 */ /* 0x080fe40000010802 */
[----:B------:R1:W-:Y:S01]  /*c500*/  MUFU.EX2 R2, R5 ;  /* 0x0000000500027308 */ /* 0x0003e20000000800 */
[----:B------:R-:W-:-:S07]  /*c510*/  FFMA.FTZ R6, R173, R0, -R4 ;  /* 0x00000000ad067223 */ /* 0x000fce0000010804 */
[----:B------:R-:W-:Y:S01]  /*c520*/  MUFU.EX2 R3, R3 ;  /* 0x0000000300037308 */ /* 0x000fe20000000800 */
[----:B------:R-:W-:Y:S02]  /*c530*/  IMAD.MOV.U32 R201, RZ, RZ, R178 ;  /* 0x000000ffffc97224 */ /* 0x000fe400078e00b2 */
[----:B-1----:R-:W-:-:S05]  /*c540*/  FFMA.FTZ R5, R134, R0, -R4 ;  /* 0x0000000086057223 */ /* 0x002fca0000010804 */
[----:B------:R-:W-:Y:S01]  /*c550*/  MUFU.EX2 R6, R6 ;  /* 0x0000000600067308 */ /* 0x000fe20000000800 */
[----:B------:R-:W-:Y:S01]  /*c560*/  IMAD.MOV.U32 R209, RZ, RZ, R177 ;  /* 0x000000ffffd17224 */ /* 0x000fe200078e00b1 */
[----:B------:R-:W-:Y:S01]  /*c570*/  MOV R208, R176 ;  /* 0x000000b000d07202 */ /* 0x000fe20000000f00 */
[----:B------:R-:W-:Y:S02]  /*c580*/  IMAD.MOV.U32 R207, RZ, RZ, R175 ;  /* 0x000000ffffcf7224 */ /* 0x000fe400078e00af */
[----:B------:R-:W-:-:S03]  /*c590*/  FFMA.FTZ R178, R10, R0, -R4 ;  /* 0x000000000ab27223 */ /* 0x000fc60000010804 */
[----:B------:R-:W1:Y:S01]  /*c5a0*/  MUFU.EX2 R5, R5 ;  /* 0x0000000500057308 */ /* 0x000e620000000800 */
[-CC-:B------:R-:W-:Y:S01]  /*c5b0*/  FFMA.FTZ R9, R34, R0.reuse, -R4.reuse ;  /* 0x0000000022097223 */ /* 0x180fe20000010804 */
        /* <DEDUP_REMOVED lines=9> */
[----:B------:R-:W-:Y:S01]  /*c650*/  FFMA.FTZ R10, R7, R0, -R4 ;  /* 0x00000000070a7223 */ /* 0x000fe20000010804 */
[----:B-1----:R-:W-:-:S02]  /*c660*/  F2FP.F16.F32.PACK_AB R28, R5, R6 ;  /* 0x00000006051c723e */ /* 0x002fc400000000ff */
[----:B------:R-:W-:Y:S01]  /*c670*/  F2FP.F16.F32.PACK_AB R26, R205, R240 ;  /* 0x000000f0cd1a723e */ /* 0x000fe200000000ff */
[----:B------:R-:W1:Y:S01]  /*c680*/  MUFU.EX2 R15, R15 ;  /* 0x0000000f000f7308 */ /* 0x000e620000000800 */
[----:B------:R-:W-:Y:S01]  /*c690*/  FFMA.FTZ R4, R237, R3, R240 ;  /* 0x00000003ed047223 */ /* 0x000fe200000100f0 */
[----:B------:R-:W-:-:S04]  /*c6a0*/  FFMA.FTZ R0, R247, R2, R172 ;  /* 0x00000002f7007223 */ /* 0x000fc800000100ac */
[----:B------:R-:W-:Y:S01]  /*c6b0*/  FADD.FTZ R0, R30, R0 ;  /* 0x000000001e007221 */ /* 0x000fe20000010000 */
[----:B------:R-:W-:-:S03]  /*c6c0*/  FADD.FTZ R4, R205, R4 ;  /* 0x00000004cd047221 */ /* 0x000fc60000010000 */
[----:B------:R-:W-:Y:S01]  /*c6d0*/  FADD.FTZ R8, R6, R0 ;  /* 0x0000000006087221 */ /* 0x000fe20000010000 */
[----:B------:R-:W-:Y:S01]  /*c6e0*/  FADD.FTZ R7, R241, R4 ;  /* 0x00000004f1077221 */ /* 0x000fe20000010000 */
[----:B------:R-:W-:-:S04]  /*c6f0*/  IMAD.WIDE.U32 R214, R249, -0x326172a9, RZ ;  /* 0xcd9e8d57f9d67825 */ /* 0x000fc800078e00ff */
[----:B------:R-:W-:Y:S01]  /*c700*/  FADD.FTZ R8, R5, R8 ;  /* 0x0000000805087221 */ /* 0x000fe20000010000 */
[----:B------:R-:W-:Y:S01]  /*c710*/  IMAD.WIDE.U32 R4, R174, -0x326172a9, RZ ;  /* 0xcd9e8d57ae047825 */ /* 0x000fe200078e00ff */
[----:B------:R-:W-:Y:S02]  /*c720*/  LOP3.LUT R0, R243, R215, RZ, 0x3c, !PT ;  /* 0x000000d7f3007212 */ /* 0x000fe400078e3cff */
[----:B------:R-:W-:Y:S02]  /*c730*/  LOP3.LUT R6, R195, R201, R4, 0x96, !PT ;  /* 0x000000c9c3067212 */ /* 0x000fe400078e9604 */
[----:B------:R-:W-:Y:S01]  /*c740*/  LOP3.LUT R4, R5, R202, R214, 0x96, !PT ;  /* 0x000000ca05047212 */ /* 0x000fe200078e96d6 */
[----:B------:R-:W-:Y:S01]  /*c750*/  IMAD R205, R0, -0x2daee0ad, RZ ;  /* 0xd2511f5300cd7824 */ /* 0x000fe200078e02ff */
[----:B------:R-:W-:Y:S01]  /*c760*/  F2FP.F16.F32.PACK_AB R30, R30, R172 ;  /* 0x000000ac1e1e723e */ /* 0x000fe200000000ff */
[----:B------:R-:W-:-:S04]  /*c770*/  IMAD.WIDE.U32 R172, R6, -0x2daee0ad, RZ ;  /* 0xd2511f5306ac7825 */ /* 0x000fc800078e00ff */
[----:B------:R-:W-:Y:S01]  /*c780*/  IMAD.WIDE.U32 R4, R4, -0x2daee0ad, RZ ;  /* 0xd2511f5304047825 */ /* 0x000fe200078e00ff */
[----:B------:R-:W2:Y:S04]  /*c790*/  MUFU.EX2 R13, R13 ;  /* 0x0000000d000d7308 */ /* 0x000ea80000000800 */
[----:B------:R-:W-:Y:S02]  /*c7a0*/  LOP3.LUT R22, R5, R248, R205, 0x96, !PT ;  /* 0x000000f805167212 */ /* 0x000fe400078e96cd */
[----:B------:R-:W-:Y:S01]  /*c7b0*/  LOP3.LUT R4, R173, R232, R4, 0x96, !PT ;  /* 0x000000e8ad047212 */ /* 0x000fe200078e9604 */
[----:B------:R-:W-:Y:S02]  /*c7c0*/  IMAD.MOV.U32 R236, RZ, RZ, R246 ;  /* 0x000000ffffec7224 */ /* 0x000fe400078e00f6 */
[----:B------:R-:W-:Y:S01]  /*c7d0*/  IMAD.WIDE.U32 R22, R22, -0x326172a9, RZ ;  /* 0xcd9e8d5716167825 */ /* 0x000fe200078e00ff */
[----:B------:R-:W3:Y:S03]  /*c7e0*/  MUFU.EX2 R21, R21 ;  /* 0x0000001500157308 */ /* 0x000ee60000000800 */
[----:B------:R-:W-:-:S04]  /*c7f0*/  IMAD.WIDE.U32 R216, R4, -0x326172a9, RZ ;  /* 0xcd9e8d5704d87825 */ /* 0x000fc800078e00ff */
[----:B------:R-:W-:Y:S01]  /*c800*/  FADD.FTZ R7, R239, R7 ;  /* 0x00000007ef077221 */ /* 0x000fe20000010000 */
[----:B------:R-:W-:Y:S02]  /*c810*/  LOP3.LUT R4, R23, R236, R194, 0x96, !PT ;  /* 0x000000ec17047212 */ /* 0x000fe400078e96c2 */
[----:B------:R-:W-:Y:S01]  /*c820*/  LOP3.LUT R6, R217, R207, R22, 0x96, !PT ;  /* 0x000000cfd9067212 */ /* 0x000fe200078e9616 */
[----:B------:R-:W4:Y:S01]  /*c830*/  MUFU.EX2 R9, R9 ;  /* 0x0000000900097308 */ /* 0x000f220000000800 */
[----:B-1----:R-:W-:Y:S01]  /*c840*/  FADD.FTZ R0, R15, R7 ;  /* 0x000000070f007221 */ /* 0x002fe20000010000 */
[----:B------:R-:W-:-:S06]  /*c850*/  IMAD.WIDE.U32 R4, R4, -0x2daee0ad, RZ ;  /* 0xd2511f5304047825 */ /* 0x000fcc00078e00ff */
[----:B------:R-:W1:Y:S01]  /*c860*/  MUFU.EX2 R11, R11 ;  /* 0x0000000b000b7308 */ /* 0x000e620000000800 */
[----:B------:R-:W-:-:S07]  /*c870*/  IMAD.WIDE.U32 R6, R6, -0x2daee0ad, RZ ;  /* 0xd2511f5306067825 */ /* 0x000fce00078e00ff */
[----:B------:R-:W1:Y:S01]  /*c880*/  MUFU.EX2 R20, R20 ;  /* 0x0000001400147308 */ /* 0x000e620000000800 */
[----:B------:R-:W-:Y:S01]  /*c890*/  LOP3.LUT R172, R5, R209, R172, 0x96, !PT ;  /* 0x000000d105ac7212 */ /* 0x000fe200078e96ac */
[----:B--2---:R-:W-:Y:S01]  /*c8a0*/  FADD.FTZ R0, R13, R0 ;  /* 0x000000000d007221 */ /* 0x004fe20000010000 */
[----:B------:R-:W-:-:S03]  /*c8b0*/  LOP3.LUT R4, R7, R208, R4, 0x96, !PT ;  /* 0x000000d007047212 */ /* 0x000fc600078e9604 */
[----:B---3--:R-:W-:Y:S01]  /*c8c0*/  FADD.FTZ R0, R21, R0 ;  /* 0x0000000015007221 */ /* 0x008fe20000010000 */
[----:B------:R-:W-:-:S04]  /*c8d0*/  IMAD.WIDE.U32 R172, R172, -0x326172a9, RZ ;  /* 0xcd9e8d57acac7825 */ /* 0x000fc800078e00ff */
[----:B----4-:R-:W-:Y:S01]  /*c8e0*/  FADD.FTZ R8, R9, R8 ;  /* 0x0000000809087221 */ /* 0x010fe20000010000 */
[----:B------:R-:W-:Y:S01]  /*c8f0*/  IMAD.WIDE.U32 R4, R4, -0x326172a9, RZ ;  /* 0xcd9e8d5704047825 */ /* 0x000fe200078e00ff */
[----:B-1----:R-:W-:-:S03]  /*c900*/  F2FP.F16.F32.PACK_AB R134, R11, R9 ;  /* 0x000000090b86723e */ /* 0x002fc600000000ff */
[----:B------:R-:W-:Y:S01]  /*c910*/  FADD.FTZ R9, R20, R0 ;  /* 0x0000000014097221 */ /* 0x000fe20000010000 */
[----:B------:R-:W-:-:S04]  /*c920*/  LOP3.LUT R0, R5, R252, R172, 0x96, !PT ;  /* 0x000000fc05007212 */ /* 0x000fc800078e96ac */
[----:B------:R-:W-:-:S04]  /*c930*/  LOP3.LUT R7, R0, 0xff, RZ, 0xc0, !PT ;  /* 0x000000ff00077812 */ /* 0x000fc800078ec0ff */
[----:B------:R-:W-:Y:S02]  /*c940*/  ISETP.GE.U32.AND P0, PT, R225, R7, PT ;  /* 0x00000007e100720c */ /* 0x000fe40003f06070 */
[----:B------:R-:W-:Y:S01]  /*c950*/  LOP3.LUT R7, R0, 0xffff, RZ, 0xc0, !PT ;  /* 0x0000ffff00077812 */ /* 0x000fe200078ec0ff */
[----:B------:R-:W1:Y:S03]  /*c960*/  MUFU.EX2 R27, R27 ;  /* 0x0000001b001b7308 */ /* 0x000e660000000800 */
[----:B------:R-:W-:-:S05]  /*c970*/  SHF.R.U32.HI R7, RZ, 0x8, R7 ;  /* 0x00000008ff077819 */ /* 0x000fca0000011607 */
[----:B------:R-:W2:Y:S01]  /*c980*/  MUFU.EX2 R25, R25 ;  /* 0x0000001900197308 */ /* 0x000ea20000000800 */
[----:B------:R-:W-:-:S04]  /*c990*/  LOP3.LUT R7, R7, 0xffff, RZ, 0xc0, !PT ;  /* 0x0000ffff07077812 */ /* 0x000fc800078ec0ff */
[----:B------:R-:W-:-:S03]  /*c9a0*/  ISETP.GE.U32.AND P2, PT, R225, R7, PT ;  /* 0x00000007e100720c */ /* 0x000fc60003f46070 */
[----:B------:R-:W3:Y:S01]  /*c9b0*/  MUFU.EX2 R17, R29 ;  /* 0x0000001d00117308 */ /* 0x000ee20000000800 */
[----:B------:R-:W-:Y:S01]  /*c9c0*/  SHF.R.U32.HI R7, RZ, 0x10, R0 ;  /* 0x00000010ff077819 */ /* 0x000fe20000011600 */
[----:B------:R-:W-:-:S03]  /*c9d0*/  FADD.FTZ R8, R11, R8 ;  /* 0x000000080b087221 */ /* 0x000fc60000010000 */
[----:B------:R-:W-:-:S04]  /*c9e0*/  LOP3.LUT R7, R7, 0xff, RZ, 0xc0, !PT ;  /* 0x000000ff07077812 */ /* 0x000fc800078ec0ff */
[----:B------:R-:W-:Y:S01]  /*c9f0*/  ISETP.GE.U32.AND P1, PT, R225, R7, PT ;  /* 0x00000007e100720c */ /* 0x000fe20003f26070 */
[----:B-1----:R-:W-:Y:S01]  /*ca00*/  FADD.FTZ R7, R27, R8 ;  /* 0x000000081b077221 */ /* 0x002fe20000010000 */
[----:B--2---:R-:W-:Y:S01]  /*ca10*/  FADD.FTZ R8, R25, R9 ;  /* 0x0000000919087221 */ /* 0x004fe20000010000 */
[----:B------:R-:W-:Y:S01]  /*ca20*/  @!P0 HADD2 R133, -R26.H0_H0, -RZ.H0_H0 ;  /* 0xa00000ff1a858230 */ /* 0x000fe20000000900 */
[----:B------:R-:W-:Y:S02]  /*ca30*/  SHF.R.U32.HI R0, RZ, 0x18, R0 ;  /* 0x00000018ff007819 */ /* 0x000fe40000011600 */
[C---:B---3--:R-:W-:Y:S01]  /*ca40*/  FADD.FTZ R8, R17.reuse, R8 ;  /* 0x0000000811087221 */ /* 0x048fe20000010000 */
[----:B------:R-:W-:Y:S02]  /*ca50*/  F2FP.F16.F32.PACK_AB R17, R17, R25 ;  /* 0x000000191111723e */ /* 0x000fe400000000ff */
[----:B------:R-:W-:-:S04]  /*ca60*/  PRMT R25, R26, 0x7632, R25 ;  /* 0x000076321a197816 */ /* 0x000fc80000000019 */
[----:B------:R-:W-:Y:S02]  /*ca70*/  PRMT R200, R26, 0x5410, R25 ;  /* 0x000054101ac87816 */ /* 0x000fe40000000019 */
[----:B------:R-:W-:Y:S02]  /*ca80*/  @!P0 PRMT R26, R133, 0x5410, RZ ;  /* 0x00005410851a8816 */ /* 0x000fe400000000ff */
[----:B------:R-:W-:Y:S02]  /*ca90*/  ISETP.GE.U32.AND P0, PT, R225, R0, PT ;  /* 0x00000000e100720c */ /* 0x000fe40003f06070 */
[----:B------:R-:W-:Y:S01]  /*caa0*/  PRMT R29, R30, 0x7632, R29 ;  /* 0x000076321e1d7816 */ /* 0x000fe2000000001d */
[----:B------:R-:W1:Y:S01]  /*cab0*/  MUFU.EX2 R14, R14 ;  /* 0x0000000e000e7308 */ /* 0x000e620000000800 */
[----:B------:R-:W-:Y:S02]  /*cac0*/  LOP3.LUT R0, R4, 0xff, RZ, 0xc0, !PT ;  /* 0x000000ff04007812 */ /* 0x000fe400078ec0ff */
[----:B------:R-:W-:-:S07]  /*cad0*/  PRMT R211, R30, 0x5410, R29 ;  /* 0x000054101ed37816 */ /* 0x000fce000000001d */
[----:B------:R-:W-:-:S05]  /*cae0*/  @!P0 HADD2 R135, -R29.H0_H0, -RZ.H0_H0 ;  /* 0xa00000ff1d878230 */ /* 0x000fca0000000900 */
[----:B------:R-:W-:Y:S02]  /*caf0*/  @!P0 PRMT R29, R135, 0x5410, RZ ;  /* 0x00005410871d8816 */ /* 0x000fe400000000ff */
[----:B------:R-:W-:Y:S01]  /*cb00*/  ISETP.GE.U32.AND P0, PT, R225, R0, PT ;  /* 0x00000000e100720c */ /* 0x000fe20003f06070 */
[----:B------:R-:W2:Y:S01]  /*cb10*/  MUFU.EX2 R19, R19 ;  /* 0x0000001300137308 */ /* 0x000ea20000000800 */
[----:B------:R-:W-:Y:S02]  /*cb20*/  F2FP.F16.F32.PACK_AB R24, R239, R241 ;  /* 0x000000f1ef18723e */ /* 0x000fe400000000ff */
[----:B------:R-:W-:Y:S02]  /*cb30*/  LOP3.LUT R0, R4, 0xffff, RZ, 0xc0, !PT ;  /* 0x0000ffff04007812 */ /* 0x000fe400078ec0ff */
[----:B------:R-:W-:Y:S02]  /*cb40*/  F2FP.F16.F32.PACK_AB R31, R13, R15 ;  /* 0x0000000f0d1f723e */ /* 0x000fe400000000ff */
[--C-:B------:R-:W-:Y:S01]  /*cb50*/  SHF.R.U32.HI R5, RZ, 0x10, R4.reuse ;  /* 0x00000010ff057819 */ /* 0x100fe20000011604 */
[----:B------:R3:W4:Y:S01]  /*cb60*/  MUFU.EX2 R13, R32 ;  /* 0x00000020000d7308 */ /* 0x0007220000000800 */
[C---:B-1----:R-:W-:Y:S01]  /*cb70*/  F2FP.F16.F32.PACK_AB R132, R14.reuse, R27 ;  /* 0x0000001b0e84723e */ /* 0x042fe200000000ff */
[----:B------:R-:W-:Y:S01]  /*cb80*/  FADD.FTZ R9, R14, R7 ;  /* 0x000000070e097221 */ /* 0x000fe20000010000 */
[----:B------:R-:W-:Y:S01]  /*cb90*/  @!P1 HADD2 R180, -R30.H0_H0, -RZ.H0_H0 ;  /* 0xa00000ff1eb49230 */ /* 0x000fe20000000900 */
[----:B------:R-:W-:Y:S01]  /*cba0*/  PRMT R27, R24, 0x7632, R27 ;  /* 0x00007632181b7816 */ /* 0x000fe2000000001b */
[----:B------:R-:W-:Y:S01]  /*cbb0*/  @!P0 HADD2 R184, -R24.H0_H0, -RZ.H0_H0 ;  /* 0xa00000ff18b88230 */ /* 0x000fe20000000900 */
[----:B------:R-:W-:Y:S01]  /*cbc0*/  SHF.R.U32.HI R7, RZ, 0x18, R4 ;  /* 0x00000018ff077819 */ /* 0x000fe20000011604 */
[----:B------:R-:W-:Y:S01]  /*cbd0*/  IMAD.MOV.U32 R235, RZ, RZ, R251 ;  /* 0x000000ffffeb7224 */ /* 0x000fe200078e00fb */
[----:B------:R-:W-:-:S02]  /*cbe0*/  LOP3.LUT R4, R5, 0xff, RZ, 0xc0, !PT ;  /* 0x000000ff05047812 */ /* 0x000fc400078ec0ff */
[----:B------:R-:W-:Y:S01]  /*cbf0*/  SHF.R.U32.HI R0, RZ, 0x8, R0 ;  /* 0x00000008ff007819 */ /* 0x000fe20000011600 */
[----:B------:R-:W-:Y:S01]  /*cc00*/  @!P2 HADD2 R181, -R25.H0_H0, -RZ.H0_H0 ;  /* 0xa00000ff19b5a230 */ /* 0x000fe20000000900 */
[----:B------:R-:W-:Y:S02]  /*cc10*/  PRMT R251, R24, 0x5410, R27 ;  /* 0x0000541018fb7816 */ /* 0x000fe4000000001b */
[----:B------:R-:W-:Y:S02]  /*cc20*/  @!P1 PRMT R30, R180, 0x5410, RZ ;  /* 0x00005410b41e9816 */ /* 0x000fe400000000ff */
[----:B------:R-:W-:Y:S02]  /*cc30*/  @!P0 PRMT R24, R184, 0x5410, RZ ;  /* 0x00005410b8188816 */ /* 0x000fe400000000ff */
[C---:B------:R-:W-:Y:S02]  /*cc40*/  ISETP.GE.U32.AND P1, PT, R225.reuse, R4, PT ;  /* 0x00000004e100720c */ /* 0x040fe40003f26070 */
[----:B------:R-:W-:-:S02]  /*cc50*/  ISETP.GE.U32.AND P0, PT, R225, R7, PT ;  /* 0x00000007e100720c */ /* 0x000fc40003f06070 */
[----:B------:R-:W-:Y:S02]  /*cc60*/  LOP3.LUT R0, R0, 0xffff, RZ, 0xc0, !PT ;  /* 0x0000ffff00007812 */ /* 0x000fe400078ec0ff */
[----:B------:R-:W-:Y:S02]  /*cc70*/  LOP3.LUT R4, R173, R235, R216, 0x96, !PT ;  /* 0x000000ebad047212 */ /* 0x000fe400078e96d8 */
[----:B------:R-:W-:Y:S02]  /*cc80*/  @!P2 PRMT R25, R181, 0x5410, RZ ;  /* 0x00005410b519a816 */ /* 0x000fe400000000ff */
[----:B------:R-:W-:Y:S01]  /*cc90*/  ISETP.GE.U32.AND P2, PT, R225, R0, PT ;  /* 0x00000000e100720c */ /* 0x000fe20003f46070 */
[----:B--2---:R-:W-:Y:S01]  /*cca0*/  FADD.FTZ R0, R19, R9 ;  /* 0x0000000913007221 */ /* 0x004fe20000010000 */
[----:B------:R-:W-:Y:S01]  /*ccb0*/  IMAD.WIDE.U32 R4, R4, -0x2daee0ad, RZ ;  /* 0xd2511f5304047825 */ /* 0x000fe200078e00ff */
[----:B------:R-:W-:Y:S02]  /*ccc0*/  MOV R249, R242 ;  /* 0x000000f200f97202 */ /* 0x000fe40000000f00 */
[----:B---3--:R-:W-:Y:S01]  /*ccd0*/  PRMT R32, R28, 0x7632, R32 ;  /* 0x000076321c207816 */ /* 0x008fe20000000020 */
[----:B----4-:R-:W-:Y:S01]  /*cce0*/  FADD.FTZ R9, R13, R0 ;  /* 0x000000000d097221 */ /* 0x010fe20000010000 */
[----:B------:R-:W-:-:S03]  /*ccf0*/  LOP3.LUT R0, R5, R249, R6, 0x96, !PT ;  /* 0x000000f905007212 */ /* 0x000fc600078e9606 */
[----:B------:R-:W-:Y:S01]  /*cd00*/  @!P0 HADD2 R186, -R32.H0_H0, -RZ.H0_H0 ;  /* 0xa00000ff20ba8230 */ /* 0x000fe20000000900 */
[----:B------:R-:W-:Y:S02]  /*cd10*/  LOP3.LUT R6, R0, 0xff, RZ, 0xc0, !PT ;  /* 0x000000ff00067812 */ /* 0x000fe400078ec0ff */
[----:B------:R-:W-:Y:S02]  /*cd20*/  PRMT R239, R28, 0x5410, R32 ;  /* 0x000054101cef7816 */ /* 0x000fe40000000020 */
[----:B------:R-:W-:Y:S02]  /*cd30*/  @!P0 PRMT R32, R186, 0x5410, RZ ;  /* 0x00005410ba208816 */ /* 0x000fe400000000ff */
[----:B------:R-:W-:Y:S02]  /*cd40*/  ISETP.GE.U32.AND P0, PT, R225, R6, PT ;  /* 0x00000006e100720c */ /* 0x000fe40003f06070 */
[----:B------:R-:W-:Y:S02]  /*cd50*/  PRMT R135, R31, 0x7632, R135 ;  /* 0x000076321f877816 */ /* 0x000fe40000000087 */
[----:B------:R-:W-:-:S02]  /*cd60*/  SHF.R.U32.HI R7, RZ, 0x10, R0 ;  /* 0x00000010ff077819 */ /* 0x000fc40000011600 */
[----:B------:R-:W-:Y:S02]  /*cd70*/  LOP3.LUT R6, R0, 0xffff, RZ, 0xc0, !PT ;  /* 0x0000ffff00067812 */ /* 0x000fe400078ec0ff */
[----:B------:R-:W-:-:S05]  /*cd80*/  SHF.R.U32.HI R0, RZ, 0x18, R0 ;  /* 0x00000018ff007819 */ /* 0x000fca0000011600 */
[----:B------:R-:W-:Y:S01]  /*cd90*/  @!P0 HADD2 R187, -R31.H0_H0, -RZ.H0_H0 ;  /* 0xa00000ff1fbb8230 */ /* 0x000fe20000000900 */
[----:B------:R-:W-:-:S04]  /*cda0*/  PRMT R199, R31, 0x5410, R135 ;  /* 0x000054101fc77816 */ /* 0x000fc80000000087 */
[----:B------:R-:W-:Y:S02]  /*cdb0*/  @!P0 PRMT R31, R187, 0x5410, RZ ;  /* 0x00005410bb1f8816 */ /* 0x000fe400000000ff */
[----:B------:R-:W-:Y:S01]  /*cdc0*/  ISETP.GE.U32.AND P0, PT, R225, R0, PT ;  /* 0x00000000e100720c */ /* 0x000fe20003f06070 */
[----:B------:R-:W1:Y:S01]  /*cdd0*/  MUFU.EX2 R33, R33 ;  /* 0x0000002100217308 */ /* 0x000e620000000800 */
[----:B------:R-:W-:Y:S02]  /*cde0*/  PRMT R133, R134, 0x7632, R133 ;  /* 0x0000763286857816 */ /* 0x000fe40000000085 */
[----:B------:R-:W-:Y:S01]  /*cdf0*/  SHF.R.U32.HI R6, RZ, 0x8, R6 ;  /* 0x00000008ff067819 */ /* 0x000fe20000011606 */
[----:B------:R-:W-:Y:S01]  /*ce00*/  @!P2 HADD2 R183, -R27.H0_H0, -RZ.H0_H0 ;  /* 0xa00000ff1bb7a230 */ /* 0x000fe20000000900 */
[----:B------:R-:W-:Y:S02]  /*ce10*/  LOP3.LUT R0, R4, 0xff, RZ, 0xc0, !PT ;  /* 0x000000ff04007812 */ /* 0x000fe400078ec0ff */
[----:B------:R-:W-:Y:S01]  /*ce20*/  LOP3.LUT R6, R6, 0xffff, RZ, 0xc0, !PT ;  /* 0x0000ffff06067812 */ /* 0x000fe200078ec0ff */
[----:B------:R-:W2:Y:S04]  /*ce30*/  MUFU.EX2 R11, R35 ;  /* 0x00000023000b7308 */ /* 0x000ea80000000800 */
[----:B------:R-:W-:Y:S01]  /*ce40*/  @!P0 HADD2 R188, -R133.H0_H0, -RZ.H0_H0 ;  /* 0xa00000ff85bc8230 */ /* 0x000fe20000000900 */
[----:B------:R-:W-:-:S02]  /*ce50*/  @!P2 PRMT R27, R183, 0x5410, RZ ;  /* 0x00005410b71ba816 */ /* 0x000fc400000000ff */
[----:B------:R-:W-:Y:S01]  /*ce60*/  PRMT R213, R134, 0x5410, R133 ;  /* 0x0000541086d57816 */ /* 0x000fe20000000085 */
[----:B------:R-:W-:Y:S01]  /*ce70*/  @!P1 HADD2 R185, -R28.H0_H0, -RZ.H0_H0 ;  /* 0xa00000ff1cb99230 */ /* 0x000fe20000000900 */
[C---:B------:R-:W-:Y:S02]  /*ce80*/  ISETP.GE.U32.AND P2, PT, R225.reuse, R6, PT ;  /* 0x00000006e100720c */ /* 0x040fe40003f46070 */
[----:B------:R-:W-:Y:S02]  /*ce90*/  @!P0 PRMT R133, R188, 0x5410, RZ ;  /* 0x00005410bc858816 */ /* 0x000fe400000000ff */
[----:B------:R-:W-:Y:S02]  /*cea0*/  ISETP.GE.U32.AND P0, PT, R225, R0, PT ;  /* 0x00000000e100720c */ /* 0x000fe40003f06070 */
[----:B------:R-:W-:Y:S02]  /*ceb0*/  LOP3.LUT R7, R7, 0xff, RZ, 0xc0, !PT ;  /* 0x000000ff07077812 */ /* 0x000fe400078ec0ff */
[----:B------:R-:W-:Y:S01]  /*cec0*/  @!P1 PRMT R28, R185, 0x5410, RZ ;  /* 0x00005410b91c9816 */ /* 0x000fe200000000ff */
[----:B------:R-:W3:Y:S01]  /*ced0*/  MUFU.EX2 R18, R18 ;  /* 0x0000001200127308 */ /* 0x000ee20000000800 */
[----:B------:R-:W-:Y:S01]  /*cee0*/  ISETP.GE.U32.AND P1, PT, R225, R7, PT ;  /* 0x00000007e100720c */ /* 0x000fe20003f26070 */
[----:B-1----:R-:W-:Y:S01]  /*cef0*/  FADD.FTZ R7, R33, R8 ;  /* 0x0000000821077221 */ /* 0x002fe20000010000 */
[----:B------:R-:W-:-:S02]  /*cf00*/  LOP3.LUT R0, R4, 0xffff, RZ, 0xc0, !PT ;  /* 0x0000ffff04007812 */ /* 0x000fc400078ec0ff */
[----:B------:R-:W-:Y:S01]  /*cf10*/  F2FP.F16.F32.PACK_AB R34, R20, R21 ;  /* 0x000000151422723e */ /* 0x000fe200000000ff */
[C---:B--2---:R-:W-:Y:S01]  /*cf20*/  FADD.FTZ R7, R11.reuse, R7 ;  /* 0x000000070b077221 */ /* 0x044fe20000010000 */
[----:B------:R-:W-:Y:S01]  /*cf30*/  SHF.R.U32.HI R0, RZ, 0x8, R0 ;  /* 0x00000008ff007819 */ /* 0x000fe20000011600 */
[----:B------:R-:W1:Y:S01]  /*cf40*/  MUFU.EX2 R21, R175 ;  /* 0x000000af00157308 */ /* 0x000e620000000800 */
[----:B------:R-:W-:Y:S01]  /*cf50*/  F2FP.F16.F32.PACK_AB R11, R11, R33 ;  /* 0x000000210b0b723e */ /* 0x000fe200000000ff */
[----:B------:R-:W-:Y:S01]  /*cf60*/  @!P2 HADD2 R190, -R135.H0_H0, -RZ.H0_H0 ;  /* 0xa00000ff87bea230 */ /* 0x000fe20000000900 */
[----:B------:R-:W-:Y:S01]  /*cf70*/  PRMT R33, R34, 0x7632, R33 ;  /* 0x0000763222217816 */ /* 0x000fe20000000021 */
[----:B------:R-:W-:Y:S01]  /*cf80*/  @!P0 HADD2 R191, -R34.H0_H0, -RZ.H0_H0 ;  /* 0xa00000ff22bf8230 */ /* 0x000fe20000000900 */
[----:B------:R-:W-:Y:S02]  /*cf90*/  LOP3.LUT R0, R0, 0xffff, RZ, 0xc0, !PT ;  /* 0x0000ffff00007812 */ /* 0x000fe400078ec0ff */
[----:B------:R-:W-:Y:S01]  /*cfa0*/  SHF.R.U32.HI R6, RZ, 0x18, R4 ;  /* 0x00000018ff067819 */ /* 0x000fe20000011604 */
[----:B------:R-:W2:Y:S01]  /*cfb0*/  MUFU.EX2 R176, R176 ;  /* 0x000000b000b07308 */ /* 0x000ea20000000800 */
[----:B------:R-:W-:-:S02]  /*cfc0*/  @!P2 PRMT R135, R190, 0x5410, RZ ;  /* 0x00005410be87a816 */ /* 0x000fc400000000ff */
[----:B------:R-:W-:Y:S02]  /*cfd0*/  PRMT R212, R34, 0x5410, R33 ;  /* 0x0000541022d47816 */ /* 0x000fe40000000021 */
[----:B------:R-:W-:Y:S02]  /*cfe0*/  ISETP.GE.U32.AND P2, PT, R225, R0, PT ;  /* 0x00000000e100720c */ /* 0x000fe40003f46070 */
[----:B------:R-:W-:Y:S01]  /*cff0*/  @!P0 PRMT R34, R191, 0x5410, RZ ;  /* 0x00005410bf228816 */ /* 0x000fe200000000ff */
[----:B------:R-:W4:Y:S01]  /*d000*/  MUFU.EX2 R174, R178 ;  /* 0x000000b200ae7308 */ /* 0x000f220000000800 */
[----:B------:R-:W-:Y:S01]  /*d010*/  ISETP.GE.U32.AND P0, PT, R225, R6, PT ;  /* 0x00000006e100720c */ /* 0x000fe20003f06070 */
[----:B---3--:R-:W-:Y:S01]  /*d020*/  FADD.FTZ R0, R18, R9 ;  /* 0x0000000912007221 */ /* 0x008fe20000010000 */
[----:B------:R-:W-:Y:S01]  /*d030*/  SHF.R.U32.HI R5, RZ, 0x10, R4 ;  /* 0x00000010ff057819 */ /* 0x000fe20000011604 */
[----:B------:R-:W-:Y:S01]  /*d040*/  @!P1 HADD2 R189, -R134.H0_H0, -RZ.H0_H0 ;  /* 0xa00000ff86bd9230 */ /* 0x000fe20000000900 */
[----:B------:R-:W-:-:S03]  /*d050*/  PRMT R35, R132, 0x7632, R35 ;  /* 0x0000763284237816 */ /* 0x000fc60000000023 */
[----:B------:R3:W3:Y:S01]  /*d060*/  MUFU.EX2 R15, R177 ;  /* 0x000000b1000f7308 */ /* 0x0006e20000000800 */
[----:B------:R-:W-:Y:S01]  /*d070*/  LOP3.LUT R4, R5, 0xff, RZ, 0xc0, !PT ;  /* 0x000000ff05047812 */ /* 0x000fe200078ec0ff */
[----:B-1----:R-:W-:Y:S01]  /*d080*/  FADD.FTZ R0, R21, R0 ;  /* 0x0000000015007221 */ /* 0x002fe20000010000 */
[----:B------:R-:W-:Y:S01]  /*d090*/  @!P1 PRMT R134, R189, 0x5410, RZ ;  /* 0x00005410bd869816 */ /* 0x000fe200000000ff */
[----:B------:R-:W-:Y:S01]  /*d0a0*/  @!P2 HADD2 R222, -R33.H0_H0, -RZ.H0_H0 ;  /* 0xa00000ff21dea230 */ /* 0x000fe20000000900 */
[----:B------:R-:W-:-:S03]  /*d0b0*/  ISETP.GE.U32.AND P1, PT, R225, R4, PT ;  /* 0x00000004e100720c */ /* 0x000fc60003f26070 */
[----:B------:R-:W1:Y:S01]  /*d0c0*/  MUFU.EX2 R10, R10 ;  /* 0x0000000a000a7308 */ /* 0x000e620000000800 */
[----:B--2---:R-:W-:Y:S01]  /*d0d0*/  FADD.FTZ R0, R176, R0 ;  /* 0x00000000b0007221 */ /* 0x004fe20000010000 */
[----:B------:R-:W-:Y:S01]  /*d0e0*/  @!P0 HADD2 R223, -R35.H0_H0, -RZ.H0_H0 ;  /* 0xa00000ff23df8230 */ /* 0x000fe20000000900 */
[----:B------:R-:W-:Y:S01]  /*d0f0*/  STL [R1+0x88], R206 ;  /* 0x000088ce01007387 */ /* 0x000fe20000100800 */
[----:B------:R-:W-:Y:S01]  /*d100*/  @!P2 PRMT R33, R222, 0x5410, RZ ;  /* 0x00005410de21a816 */ /* 0x000fe200000000ff */
[----:B----4-:R-:W-:Y:S02]  /*d110*/  FADD.FTZ R0, R174, R0 ;  /* 0x00000000ae007221 */ /* 0x010fe40000010000 */
[----:B------:R-:W-:Y:S01]  /*d120*/  STL [R1+0x204], R170 ;  /* 0x000204aa01007387 */ /* 0x000fe20000100800 */
[----:B------:R2:W4:Y:S01]  /*d130*/  MUFU.EX2 R4, R179 ;  /* 0x000000b300047308 */ /* 0x0005220000000800 */
[----:B------:R-:W-:Y:S02]  /*d140*/  PRMT R175, R132, 0x5410, R35 ;  /* 0x0000541084af7816 */ /* 0x000fe40000000023 */
[----:B------:R3:W-:Y:S01]  /*d150*/  STL [R1+0x208], R206 ;  /* 0x000208ce01007387 */ /* 0x0007e20000100800 */
[----:B------:R-:W-:Y:S01]  /*d160*/  @!P0 PRMT R35, R223, 0x5410, RZ ;  /* 0x00005410df238816 */ /* 0x000fe200000000ff */
[-C--:B------:R-:W-:Y:S01]  /*d170*/  FMUL.FTZ R204, R72, R3.reuse ;  /* 0x0000000348cc7220 */ /* 0x080fe20000410000 */
[----:B------:R-:W-:Y:S01]  /*d180*/  F2FP.F16.F32.PACK_AB R174, R174, R176 ;  /* 0x000000b0aeae723e */ /* 0x000fe200000000ff */
[----:B------:R-:W-:Y:S01]  /*d190*/  STL [R1+0x20c], R199 ;  /* 0x00020cc701007387 */ /* 0x000fe20000100800 */
[-C--:B------:R-:W-:Y:S01]  /*d1a0*/  FMUL.FTZ R203, R73, R3.reuse ;  /* 0x0000000349cb7220 */ /* 0x080fe20000410000 */
        /* <DEDUP_REMOVED lines=62> */
[----:B------:R-:W-:-:S02]  /*d590*/  FMUL.FTZ R247, R129, R3 ;  /* 0x0000000381f77220 */ /* 0x000fc40000410000 */
[----:B------:R1:W3:Y:S01]  /*d5a0*/  MUFU.EX2 R3, R182 ;  /* 0x000000b600037308 */ /* 0x0002e20000000800 */
[----:B------:R-:W-:Y:S01]  /*d5b0*/  FADD.FTZ R0, R15, R0 ;  /* 0x000000000f007221 */ /* 0x000fe20000010000 */
[----:B------:R-:W-:Y:S02]  /*d5c0*/  IMAD.MOV.U32 R40, RZ, RZ, R169 ;  /* 0x000000ffff287224 */ /* 0x000fe400078e00a9 */
[----:B------:R-:W-:Y:S02]  /*d5d0*/  @!P1 HADD2 R238, -R132.H0_H0, -RZ.H0_H0 ;  /* 0xa00000ff84ee9230 */ /* 0x000fe40000000900 */
[----:B------:R-:W-:Y:S02]  /*d5e0*/  IMAD.MOV.U32 R88, RZ, RZ, R214 ;  /* 0x000000ffff587224 */ /* 0x000fe400078e00d6 */
[----:B------:R-:W-:Y:S01]  /*d5f0*/  FADD.FTZ R0, R10, R0 ;  /* 0x000000000a007221 */ /* 0x000fe20000010000 */
[----:B------:R-:W-:-:S04]  /*d600*/  IMAD.WIDE.U32 R40, R40, -0x326172a9, RZ ;  /* 0xcd9e8d5728287825 */ /* 0x000fc800078e00ff */
[-C--:B------:R-:W-:Y:S01]  /*d610*/  FMUL.FTZ R60, R75, R2.reuse ;  /* 0x000000024b3c7220 */ /* 0x080fe20000410000 */
[----:B------:R-:W-:Y:S01]  /*d620*/  @!P1 PRMT R132, R238, 0x5410, RZ ;  /* 0x00005410ee849816 */ /* 0x000fe200000000ff */
[----:B------:R4:W-:Y:S01]  /*d630*/  STL [R1+0x214], R212 ;  /* 0x000214d401007387 */ /* 0x0009e20000100800 */
[----:B------:R-:W-:Y:S01]  /*d640*/  IMAD.MOV.U32 R96, RZ, RZ, R76 ;  /* 0x000000ffff607224 */ /* 0x000fe200078e004c */
[----:B------:R-:W-:Y:S01]  /*d650*/  MOV R89, R215 ;  /* 0x000000d700597202 */ /* 0x000fe20000000f00 */
[-C--:B------:R-:W-:Y:S01]  /*d660*/  FMUL.FTZ R242, R62, R2.reuse ;  /* 0x000000023ef27220 */ /* 0x080fe20000410000 */
        /* <DEDUP_REMOVED lines=9> */
[----:B------:R3:W-:Y:S01]  /*d700*/  STL [R1+0xc8], R0 ;  /* 0x0000c80001007387 */ /* 0x0007e20000100800 */
[----:B------:R-:W-:-:S02]  /*d710*/  IMAD.MOV.U32 R100, RZ, RZ, R170 ;  /* 0x000000ffff647224 */ /* 0x000fc400078e00aa */
[-C--:B------:R-:W-:Y:S01]  /*d720*/  FMUL.FTZ R166, R166, R2.reuse ;  /* 0x00000002a6a67220 */ /* 0x080fe20000410000 */
[----:B------:R-:W-:Y:S02]  /*d730*/  IMAD.MOV.U32 R238, RZ, RZ, R249 ;  /* 0x000000ffffee7224 */ /* 0x000fe400078e00f9 */
        /* <DEDUP_REMOVED lines=16> */
[-C--:B--2---:R-:W-:Y:S01]  /*d840*/  FMUL.FTZ R179, R39, R2.reuse ;  /* 0x0000000227b37220 */ /* 0x084fe20000410000 */
        /* <DEDUP_REMOVED lines=42> */
[----:B---3--:R-:W-:Y:S01]  /*daf0*/  FADD.FTZ R0, R4, R7 ;  /* 0x0000000704007221 */ /* 0x008fe20000010000 */
[----:B------:R-:W-:-:S02]  /*db00*/  LOP3.LUT R2, R41, R202, R88, 0x96, !PT ;  /* 0x000000ca29027212 */ /* 0x000fc400078e9658 */
[----:B------:R-:W-:Y:S01]  /*db10*/  F2FP.F16.F32.PACK_AB R15, R10, R15 ;  /* 0x0000000f0a0f723e */ /* 0x000fe200000000ff */
[C---:B------:R-:W-:Y:S01]  /*db20*/  FADD.FTZ R10, R3.reuse, R0 ;  /* 0x00000000030a7221 */ /* 0x040fe20000010000 */
[----:B------:R-:W-:Y:S01]  /*db30*/  F2FP.F16.F32.PACK_AB R14, R3, R4 ;  /* 0x00000004030e723e */ /* 0x000fe200000000ff */
[----:B------:R-:W-:Y:S01]  /*db40*/  IMAD.WIDE.U32 R2, R2, -0x2daee0ad, RZ ;  /* 0xd2511f5302027825 */ /* 0x000fe200078e00ff */
[----:B------:R-:W-:-:S04]  /*db50*/  MOV R104, R97 ;  /* 0x0000006100687202 */ /* 0x000fc80000000f00 */
[----:B------:R-:W-:Y:S02]  /*db60*/  LOP3.LUT R0, R3, R248, R205, 0x96, !PT ;  /* 0x000000f803007212 */ /* 0x000fe400078e96cd */
[----:B------:R-:W-:Y:S01]  /*db70*/  LOP3.LUT R3, R195, R201, R40, 0x96, !PT ;  /* 0x000000c9c3037212 */ /* 0x000fe200078e9628 */
[----:B------:R-:W-:Y:S01]  /*db80*/  IMAD.MOV.U32 R108, RZ, RZ, R222 ;  /* 0x000000ffff6c7224 */ /* 0x000fe200078e00de */
[----:B------:R-:W-:Y:S01]  /*db90*/  MOV R97, R5 ;  /* 0x0000000500617202 */ /* 0x000fe20000000f00 */
[----:B------:R-:W-:Y:S01]  /*dba0*/  IMAD.MOV.U32 R222, RZ, RZ, R8 ;  /* 0x000000ffffde7224 */ /* 0x000fe200078e0008 */
[----:B------:R-:W-:Y:S01]  /*dbb0*/  MOV R109, R9 ;  /* 0x00000009006d7202 */ /* 0x000fe20000000f00 */
[----:B------:R-:W-:-:S04]  /*dbc0*/  IMAD.WIDE.U32 R4, R3, -0x2daee0ad, RZ ;  /* 0xd2511f5303047825 */ /* 0x000fc800078e00ff */
[----:B------:R-:W-:Y:S01]  /*dbd0*/  IMAD.WIDE.U32 R8, R0, -0x326172a9, RZ ;  /* 0xcd9e8d5700087825 */ /* 0x000fe200078e00ff */
[----:B------:R-:W-:-:S04]  /*dbe0*/  LOP3.LUT R0, R5, R75, R2, 0x96, !PT ;  /* 0x0000004b05007212 */ /* 0x000fc800078e9602 */
[----:B------:R-:W-:Y:S01]  /*dbf0*/  LOP3.LUT R3, R9, R121, R194, 0x96, !PT ;  /* 0x0000007909037212 */ /* 0x000fe200078e96c2 */
[----:B------:R-:W-:Y:S02]  /*dc00*/  IMAD.MOV.U32 R105, RZ, RZ, R96 ;  /* 0x000000ffff697224 */ /* 0x000fe400078e0060 */
[----:B------:R-:W-:Y:S02]  /*dc10*/  IMAD.MOV.U32 R96, RZ, RZ, R6 ;  /* 0x000000ffff607224 */ /* 0x000fe400078e0006 */
[----:B------:R-:W-:-:S04]  /*dc20*/  IMAD.WIDE.U32 R6, R0, -0x326172a9, RZ ;  /* 0xcd9e8d5700067825 */ /* 0x000fc800078e00ff */
[----:B------:R-:W-:Y:S01]  /*dc30*/  IMAD.WIDE.U32 R2, R3, -0x2daee0ad, RZ ;  /* 0xd2511f5303027825 */ /* 0x000fe200078e00ff */
[----:B------:R-:W-:-:S04]  /*dc40*/  LOP3.LUT R0, R7, R207, R8, 0x96, !PT ;  /* 0x000000cf07007212 */ /* 0x000fc800078e9608 */
[----:B------:R-:W-:Y:S01]  /*dc50*/  LOP3.LUT R3, R3, R209, R4, 0x96, !PT ;  /* 0x000000d103037212 */ /* 0x000fe200078e9604 */
[----:B------:R-:W-:-:S04]  /*dc60*/  IMAD.WIDE.U32 R8, R0, -0x2daee0ad, RZ ;  /* 0xd2511f5300087825 */ /* 0x000fc800078e00ff */
[----:B------:R-:W-:Y:S01]  /*dc70*/  IMAD.WIDE.U32 R4, R3, -0x326172a9, RZ ;  /* 0xcd9e8d5703047825 */ /* 0x000fe200078e00ff */
[----:B------:R-:W-:-:S04]  /*dc80*/  LOP3.LUT R2, R9, R208, R2, 0x96, !PT ;  /* 0x000000d009027212 */ /* 0x000fc800078e9602 */
[----:B------:R-:W-:Y:S02]  /*dc90*/  LOP3.LUT R6, R5, R120, R6, 0x96, !PT ;  /* 0x0000007805067212 */ /* 0x000fe400078e9606 */
[----:B------:R-:W1:Y:S01]  /*dca0*/  MUFU.EX2 R5, R250 ;  /* 0x000000fa00057308 */ /* 0x000e620000000800 */
[----:B------:R-:W-:-:S07]  /*dcb0*/  IMAD.WIDE.U32 R2, R2, -0x326172a9, RZ ;  /* 0xcd9e8d5702027825 */ /* 0x000fce00078e00ff */
[----:B------:R-:W2:Y:S01]  /*dcc0*/  MUFU.EX2 R7, R245 ;  /* 0x000000f500077308 */ /* 0x000ea20000000800 */
[----:B------:R-:W-:-:S04]  /*dcd0*/  LOP3.LUT R0, R3, R252, R4, 0x96, !PT ;  /* 0x000000fc03007212 */ /* 0x000fc800078e9604 */
[----:B------:R-:W-:-:S04]  /*dce0*/  LOP3.LUT R4, R0, 0xff, RZ, 0xc0, !PT ;  /* 0x000000ff00047812 */ /* 0x000fc800078ec0ff */
[----:B------:R-:W-:Y:S01]  /*dcf0*/  ISETP.GE.U32.AND P0, PT, R225, R4, PT ;  /* 0x00000004e100720c */ /* 0x000fe20003f06070 */
[----:B-1----:R-:W-:-:S04]  /*dd00*/  FADD.FTZ R4, R5, R10 ;  /* 0x0000000a05047221 */ /* 0x002fc80000010000 */
[----:B--2---:R-:W-:-:S05]  /*dd10*/  FADD.FTZ R4, R7, R4 ;  /* 0x0000000407047221 */ /* 0x004fca0000010000 */
[----:B------:R1:W-:Y:S04]  /*dd20*/  STL [R1+0xc4], R4 ;  /* 0x0000c40401007387 */ /* 0x0003e80000100800 */
[----:B------:R-:W2:Y:S01]  /*dd30*/  LDL R125, [R1+0x128] ;  /* 0x00012800017d7983 */ /* 0x000ea20000100800 */
[----:B------:R-:W-:Y:S02]  /*dd40*/  PRMT R20, R17, 0x7610, R20 ;  /* 0x0000761011147816 */ /* 0x000fe40000000014 */
[----:B------:R-:W-:Y:S02]  /*dd50*/  F2FP.F16.F32.PACK_AB R13, R13, R19 ;  /* 0x000000130d0d723e */ /* 0x000fe400000000ff */
[----:B------:R-:W-:Y:S01]  /*dd60*/  PRMT R19, R17, 0x7632, R19 ;  /* 0x0000763211137816 */ /* 0x000fe20000000013 */
[----:B------:R-:W-:-:S02]  /*dd70*/  @!P0 HADD2 R12, -R20.H0_H0, -RZ.H0_H0 ;  /* 0xa00000ff140c8230 */ /* 0x000fc40000000900 */
[----:B------:R-:W-:Y:S01]  /*dd80*/  IMAD.MOV.U32 R116, RZ, RZ, R238 ;  /* 0x000000ffff747224 */ /* 0x000fe200078e00ee */
[----:B------:R-:W-:Y:S02]  /*dd90*/  PRMT R238, R20, 0x5410, R19 ;  /* 0x0000541014ee7816 */ /* 0x000fe40000000013 */
[----:B-1----:R-:W-:-:S04]  /*dda0*/  LOP3.LUT R4, R0, 0xffff, RZ, 0xc0, !PT ;  /* 0x0000ffff00047812 */ /* 0x002fc800078ec0ff */
[----:B------:R-:W-:-:S04]  /*ddb0*/  SHF.R.U32.HI R4, RZ, 0x8, R4 ;  /* 0x00000008ff047819 */ /* 0x000fc80000011604 */
[----:B------:R-:W-:Y:S02]  /*ddc0*/  LOP3.LUT R4, R4, 0xffff, RZ, 0xc0, !PT ;  /* 0x0000ffff04047812 */ /* 0x000fe400078ec0ff */
[----:B------:R-:W-:Y:S02]  /*ddd0*/  @!P0 PRMT R20, R12, 0x5410, RZ ;  /* 0x000054100c148816 */ /* 0x000fe400000000ff */
[----:B------:R-:W-:Y:S02]  /*dde0*/  ISETP.GE.U32.AND P0, PT, R225, R4, PT ;  /* 0x00000004e100720c */ /* 0x000fe40003f06070 */
[----:B------:R-:W-:-:S11]  /*ddf0*/  SHF.R.U32.HI R4, RZ, 0x18, R0 ;  /* 0x00000018ff047819 */ /* 0x000fd60000011600 */
[----:B------:R-:W-:-:S05]  /*de00*/  @!P0 HADD2 R16, -R19.H0_H0, -RZ.H0_H0 ;  /* 0xa00000ff13108230 */ /* 0x000fca0000000900 */
[----:B------:R-:W-:Y:S02]  /*de10*/  @!P0 PRMT R19, R16, 0x5410, RZ ;  /* 0x0000541010138816 */ /* 0x000fe400000000ff */
[----:B------:R-:W-:Y:S02]  /*de20*/  ISETP.GE.U32.AND P0, PT, R225, R4, PT ;  /* 0x00000004e100720c */ /* 0x000fe40003f06070 */
[----:B------:R-:W-:Y:S01]  /*de30*/  SHF.R.U32.HI R0, RZ, 0x10, R0 ;  /* 0x00000010ff007819 */ /* 0x000fe20000011600 */
[----:B------:R-:W-:Y:S01]  /*de40*/  IMAD.MOV.U32 R112, RZ, RZ, R109 ;  /* 0x000000ffff707224 */ /* 0x000fe200078e006d */
[----:B------:R-:W-:Y:S01]  /*de50*/  PRMT R17, R13, 0x7632, R17 ;  /* 0x000076320d117816 */ /* 0x000fe20000000011 */
[----:B------:R-:W-:Y:S01]  /*de60*/  IMAD.MOV.U32 R109, RZ, RZ, R108 ;  /* 0x000000ffff6d7224 */ /* 0x000fe200078e006c */
[----:B------:R-:W-:Y:S01]  /*de70*/  MOV R108, R105 ;  /* 0x00000069006c7202 */ /* 0x000fe20000000f00 */
[----:B------:R-:W-:Y:S01]  /*de80*/  IMAD.MOV.U32 R105, RZ, RZ, R104 ;  /* 0x000000ffff697224 */ /* 0x000fe200078e0068 */
[----:B------:R-:W-:Y:S01]  /*de90*/  LOP3.LUT R0, R0, 0xff, RZ, 0xc0, !PT ;  /* 0x000000ff00007812 */ /* 0x000fe200078ec0ff */
[----:B------:R-:W-:Y:S01]  /*dea0*/  IMAD.MOV.U32 R104, RZ, RZ, R101 ;  /* 0x000000ffff687224 */ /* 0x000fe200078e0065 */
[----:B------:R-:W-:-:S02]  /*deb0*/  F2FP.F16.F32.PACK_AB R21, R21, R18 ;  /* 0x000000121515723e */ /* 0x000fc400000000ff */
[----:B------:R-:W-:Y:S01]  /*dec0*/  MOV R101, R100 ;  /* 0x0000006400657202 */ /* 0x000fe20000000f00 */
[----:B------:R-:W-:Y:S01]  /*ded0*/  @!P0 HADD2 R36, -R17.H0_H0, -RZ.H0_H0 ;  /* 0xa00000ff11248230 */ /* 0x000fe20000000900 */
[----:B------:R-:W-:Y:S01]  /*dee0*/  PRMT R18, R13, 0x7610, R18 ;  /* 0x000076100d127816 */ /* 0x000fe20000000012 */
[----:B------:R-:W-:Y:S01]  /*def0*/  IMAD.MOV.U32 R100, RZ, RZ, R77 ;  /* 0x000000ffff647224 */ /* 0x000fe200078e004d */
[----:B------:R-:W-:Y:S01]  /*df00*/  ISETP.GE.U32.AND P1, PT, R225, R0, PT ;  /* 0x00000000e100720c */ /* 0x000fe20003f26070 */
[----:B------:R-:W-:Y:S01]  /*df10*/  IMAD.MOV.U32 R77, RZ, RZ, R76 ;  /* 0x000000ffff4d7224 */ /* 0x000fe200078e004c */
[----:B------:R-:W-:Y:S02]  /*df20*/  LOP3.LUT R0, R2, 0xff, RZ, 0xc0, !PT ;  /* 0x000000ff02007812 */ /* 0x000fe400078ec0ff */
[----:B------:R-:W-:Y:S02]  /*df30*/  MOV R76, R223 ;  /* 0x000000df004c7202 */ /* 0x000fe40000000f00 */
[----:B------:R-:W-:-:S02]  /*df40*/  PRMT R223, R18, 0x5410, R17 ;  /* 0x0000541012df7816 */ /* 0x000fc40000000011 */
[----:B------:R-:W-:Y:S02]  /*df50*/  @!P0 PRMT R17, R36, 0x5410, RZ ;  /* 0x0000541024118816 */ /* 0x000fe400000000ff */
[----:B------:R-:W-:Y:S02]  /*df60*/  ISETP.GE.U32.AND P0, PT, R225, R0, PT ;  /* 0x00000000e100720c */ /* 0x000fe40003f06070 */
[----:B------:R-:W-:Y:S02]  /*df70*/  LOP3.LUT R0, R2, 0xffff, RZ, 0xc0, !PT ;  /* 0x0000ffff02007812 */ /* 0x000fe400078ec0ff */
[C---:B------:R-:W-:Y:S02]  /*df80*/  PRMT R16, R11.reuse, 0x7610, R16 ;  /* 0x000076100b107816 */ /* 0x040fe40000000010 */
[----:B------:R-:W-:Y:S02]  /*df90*/  SHF.R.U32.HI R0, RZ, 0x8, R0 ;  /* 0x00000008ff007819 */ /* 0x000fe40000011600 */
[----:B------:R-:W-:-:S02]  /*dfa0*/  PRMT R13, R11, 0x7632, R13 ;  /* 0x000076320b0d7816 */ /* 0x000fc4000000000d */
[----:B------:R-:W-:-:S03]  /*dfb0*/  LOP3.LUT R0, R0, 0xffff, RZ, 0xc0, !PT ;  /* 0x0000ffff00007812 */ /* 0x000fc600078ec0ff */
[----:B------:R-:W-:Y:S01]  /*dfc0*/  @!P0 HADD2 R38, -R16.H0_H0, -RZ.H0_H0 ;  /* 0xa00000ff10268230 */ /* 0x000fe20000000900 */
[----:B------:R-:W-:-:S04]  /*dfd0*/  PRMT R245, R16, 0x5410, R13 ;  /* 0x0000541010f57816 */ /* 0x000fc8000000000d */
[----:B------:R-:W-:Y:S02]  /*dfe0*/  @!P0 PRMT R16, R38, 0x5410, RZ ;  /* 0x0000541026108816 */ /* 0x000fe400000000ff */
[----:B------:R-:W-:Y:S02]  /*dff0*/  ISETP.GE.U32.AND P0, PT, R225, R0, PT ;  /* 0x00000000e100720c */ /* 0x000fe40003f06070 */
[--C-:B------:R-:W-:Y:S02]  /*e000*/  SHF.R.U32.HI R0, RZ, 0x10, R2.reuse ;  /* 0x00000010ff007819 */ /* 0x100fe40000011602 */
[----:B------:R-:W-:-:S09]  /*e010*/  SHF.R.U32.HI R2, RZ, 0x18, R2 ;  /* 0x00000018ff027819 */ /* 0x000fd20000011602 */
[----:B------:R-:W-:-:S05]  /*e020*/  @!P0 HADD2 R39, -R13.H0_H0, -RZ.H0_H0 ;  /* 0xa00000ff0d278230 */ /* 0x000fca0000000900 */
[----:B------:R-:W-:Y:S02]  /*e030*/  @!P0 PRMT R13, R39, 0x5410, RZ ;  /* 0x00005410270d8816 */ /* 0x000fe400000000ff */
[----:B------:R-:W-:Y:S01]  /*e040*/  ISETP.GE.U32.AND P0, PT, R225, R2, PT ;  /* 0x00000002e100720c */ /* 0x000fe20003f06070 */
[----:B------:R-:W-:Y:S02]  /*e050*/  @!P1 HADD2 R37, -R18.H0_H0, -RZ.H0_H0 ;  /* 0xa00000ff12259230 */ /* 0x000fe40000000900 */
[----:B------:R-:W-:Y:S01]  /*e060*/  IMAD.MOV.U32 R39, RZ, RZ, R116 ;  /* 0x000000ffff277224 */ /* 0x000fe200078e0074 */
[----:B------:R-:W-:Y:S01]  /*e070*/  LOP3.LUT R0, R0, 0xff, RZ, 0xc0, !PT ;  /* 0x000000ff00007812 */ /* 0x000fe200078ec0ff */
[----:B------:R-:W-:Y:S01]  /*e080*/  IMAD.WIDE.U32 R2, R6, -0x2daee0ad, RZ ;  /* 0xd2511f5306027825 */ /* 0x000fe200078e00ff */
[----:B------:R-:W-:Y:S02]  /*e090*/  PRMT R11, R21, 0x7632, R11 ;  /* 0x00007632150b7816 */ /* 0x000fe4000000000b */
[----:B------:R-:W-:-:S02]  /*e0a0*/  @!P1 PRMT R18, R37, 0x5410, RZ ;  /* 0x0000541025129816 */ /* 0x000fc400000000ff */
[----:B------:R-:W-:Y:S02]  /*e0b0*/  ISETP.GE.U32.AND P1, PT, R225, R0, PT ;  /* 0x00000000e100720c */ /* 0x000fe40003f26070 */
[----:B------:R-:W-:Y:S01]  /*e0c0*/  LOP3.LUT R0, R3, R39, R8, 0x96, !PT ;  /* 0x0000002703007212 */ /* 0x000fe200078e9608 */
[----:B------:R-:W-:Y:S01]  /*e0d0*/  @!P0 HADD2 R42, -R11.H0_H0, -RZ.H0_H0 ;  /* 0xa00000ff0b2a8230 */ /* 0x000fe20000000900 */
[----:B------:R-:W-:Y:S02]  /*e0e0*/  PRMT R12, R21, 0x7610, R12 ;  /* 0x00007610150c7816 */ /* 0x000fe4000000000c */
        /* <DEDUP_REMOVED lines=8> */
[----:B------:R-:W-:Y:S01]  /*e170*/  PRMT R9, R14, 0x7632, R9 ;  /* 0x000076320e097816 */ /* 0x000fe20000000009 */
[----:B------:R-:W-:Y:S01]  /*e180*/  IMAD.MOV.U32 R117, RZ, RZ, R200 ;  /* 0x000000ffff757224 */ /* 0x000fe200078e00c8 */
        /* <DEDUP_REMOVED lines=9> */
[----:B------:R-:W-:Y:S02]  /*e220*/  ISETP.GE.U32.AND P0, PT, R225, R0, PT ;  /* 0x00000000e100720c */ /* 0x000fe40003f06070 */
[----:B------:R-:W-:Y:S02]  /*e230*/  F2FP.F16.F32.PACK_AB R5, R7, R5 ;  /* 0x000000050705723e */ /* 0x000fe400000000ff */
[C---:B------:R-:W-:Y:S01]  /*e240*/  PRMT R7, R174.reuse, 0x7632, R7 ;  /* 0x00007632ae077816 */ /* 0x040fe20000000007 */
[----:B------:R-:W-:Y:S01]  /*e250*/  IMAD.MOV.U32 R124, RZ, RZ, R116 ;  /* 0x000000ffff7c7224 */ /* 0x000fe200078e0074 */
[----:B------:R-:W-:Y:S01]  /*e260*/  MOV R116, R108 ;  /* 0x0000006c00747202 */ /* 0x000fe20000000f00 */
[----:B------:R-:W-:Y:S01]  /*e270*/  IMAD.MOV.U32 R108, RZ, RZ, R104 ;  /* 0x000000ffff6c7224 */ /* 0x000fe200078e0068 */
[----:B------:R-:W-:Y:S01]  /*e280*/  PRMT R8, R174, 0x7610, R8 ;  /* 0x00007610ae087816 */ /* 0x000fe20000000008 */
[----:B------:R-:W-:Y:S01]  /*e290*/  IMAD.MOV.U32 R104, RZ, RZ, R100 ;  /* 0x000000ffff687224 */ /* 0x000fe200078e0064 */
[----:B------:R-:W-:Y:S01]  /*e2a0*/  MOV R100, R84 ;  /* 0x0000005400647202 */ /* 0x000fe20000000f00 */
[----:B------:R-:W-:-:S02]  /*e2b0*/  IMAD.MOV.U32 R84, RZ, RZ, R76 ;  /* 0x000000ffff547224 */ /* 0x000fc400078e004c */
[----:B------:R-:W-:Y:S01]  /*e2c0*/  @!P0 HADD2 R47, -R7.H0_H0, -RZ.H0_H0 ;  /* 0xa00000ff072f8230 */ /* 0x000fe20000000900 */
[----:B------:R-:W-:Y:S01]  /*e2d0*/  LOP3.LUT R0, R2, 0xff, RZ, 0xc0, !PT ;  /* 0x000000ff02007812 */ /* 0x000fe200078ec0ff */
[----:B------:R-:W-:Y:S01]  /*e2e0*/  IMAD.MOV.U32 R76, RZ, RZ, R203 ;  /* 0x000000ffff4c7224 */ /* 0x000fe200078e00cb */
[----:B------:R-:W-:Y:S02]  /*e2f0*/  PRMT R203, R8, 0x5410, R7 ;  /* 0x0000541008cb7816 */ /* 0x000fe40000000007 */
[----:B------:R-:W-:Y:S02]  /*e300*/  @!P0 PRMT R7, R47, 0x5410, RZ ;  /* 0x000054102f078816 */ /* 0x000fe400000000ff */
[----:B------:R-:W-:Y:S02]  /*e310*/  ISETP.GE.U32.AND P0, PT, R225, R0, PT ;  /* 0x00000000e100720c */ /* 0x000fe40003f06070 */
[----:B------:R-:W-:Y:S01]  /*e320*/  LOP3.LUT R0, R2, 0xffff, RZ, 0xc0, !PT ;  /* 0x0000ffff02007812 */ /* 0x000fe200078ec0ff */
[----:B------:R-:W-:Y:S01]  /*e330*/  IMAD.MOV.U32 R174, RZ, RZ, R121 ;  /* 0x000000ffffae7224 */ /* 0x000fe200078e0079 */
[----:B------:R-:W-:-:S02]  /*e340*/  PRMT R6, R5, 0x7610, R6 ;  /* 0x0000761005067816 */ /* 0x000fc40000000006 */
[----:B------:R-:W-:Y:S01]  /*e350*/  MOV R121, R117 ;  /* 0x0000007500797202 */ /* 0x000fe20000000f00 */
[----:B------:R-:W-:Y:S01]  /*e360*/  IMAD.MOV.U32 R117, RZ, RZ, R109 ;  /* 0x000000ffff757224 */ /* 0x000fe200078e006d */
[----:B------:R-:W-:Y:S01]  /*e370*/  SHF.R.U32.HI R0, RZ, 0x8, R0 ;  /* 0x00000008ff007819 */ /* 0x000fe20000011600 */
[----:B------:R-:W-:Y:S01]  /*e380*/  IMAD.MOV.U32 R109, RZ, RZ, R105 ;  /* 0x000000ffff6d7224 */ /* 0x000fe200078e0069 */
[----:B------:R-:W-:Y:S01]  /*e390*/  MOV R105, R101 ;  /* 0x0000006500697202 */ /* 0x000fe20000000f00 */
[----:B------:R-:W-:Y:S01]  /*e3a0*/  IMAD.MOV.U32 R101, RZ, RZ, R85 ;  /* 0x000000ffff657224 */ /* 0x000fe200078e0055 */
[----:B------:R-:W-:Y:S01]  /*e3b0*/  PRMT R5, R5, 0x7632, R5 ;  /* 0x0000763205057816 */ /* 0x000fe20000000005 */
[----:B------:R-:W-:Y:S02]  /*e3c0*/  @!P0 HADD2 R48, -R6.H0_H0, -RZ.H0_H0 ;  /* 0xa00000ff06308230 */ /* 0x000fe40000000900 */
[----:B------:R-:W-:Y:S01]  /*e3d0*/  IMAD.MOV.U32 R85, RZ, RZ, R77 ;  /* 0x000000ffff557224 */ /* 0x000fe200078e004d */
[----:B------:R-:W-:-:S02]  /*e3e0*/  LOP3.LUT R0, R0, 0xffff, RZ, 0xc0, !PT ;  /* 0x0000ffff00007812 */ /* 0x000fc400078ec0ff */
[----:B------:R-:W-:Y:S02]  /*e3f0*/  MOV R77, R204 ;  /* 0x000000cc004d7202 */ /* 0x000fe40000000f00 */
[----:B------:R-:W-:Y:S02]  /*e400*/  PRMT R204, R6, 0x5410, R5 ;  /* 0x0000541006cc7816 */ /* 0x000fe40000000005 */
[----:B------:R-:W-:Y:S02]  /*e410*/  @!P0 PRMT R6, R48, 0x5410, RZ ;  /* 0x0000541030068816 */ /* 0x000fe400000000ff */
[----:B------:R-:W-:Y:S02]  /*e420*/  ISETP.GE.U32.AND P0, PT, R225, R0, PT ;  /* 0x00000000e100720c */ /* 0x000fe40003f06070 */
[----:B------:R-:W-:-:S04]  /*e430*/  SHF.R.U32.HI R0, RZ, 0x10, R2 ;  /* 0x00000010ff007819 */ /* 0x000fc80000011602 */
[----:B------:R-:W-:-:S07]  /*e440*/  LOP3.LUT R0, R0, 0xff, RZ, 0xc0, !PT ;  /* 0x000000ff00007812 */ /* 0x000fce00078ec0ff */
[----:B------:R-:W-:Y:S01]  /*e450*/  @!P0 HADD2 R49, -R5.H0_H0, -RZ.H0_H0 ;  /* 0xa00000ff05318230 */ /* 0x000fe20000000900 */
[----:B------:R-:W-:Y:S01]  /*e460*/  LOP3.LUT R22, R217, R207, R22, 0x96, !PT ;  /* 0x000000cfd9167212 */ /* 0x000fe200078e9616 */
[----:B------:R-:W-:-:S03]  /*e470*/  @!P1 HADD2 R43, -R12.H0_H0, -RZ.H0_H0 ;  /* 0xa00000ff0c2b9230 */ /* 0x000fc60000000900 */
[----:B------:R-:W-:Y:S02]  /*e480*/  @!P0 PRMT R5, R49, 0x5410, RZ ;  /* 0x0000541031058816 */ /* 0x000fe400000000ff */
[----:B------:R-:W-:Y:S02]  /*e490*/  ISETP.GE.U32.AND P0, PT, R225, R0, PT ;  /* 0x00000000e100720c */ /* 0x000fe40003f06070 */
[----:B------:R-:W-:Y:S02]  /*e4a0*/  LOP3.LUT R0, R23, R174, R194, 0x96, !PT ;  /* 0x000000ae17007212 */ /* 0x000fe400078e96c2 */
[----:B------:R-:W-:Y:S02]  /*e4b0*/  LOP3.LUT R4, R4, 0xff, RZ, 0xc0, !PT ;  /* 0x000000ff04047812 */ /* 0x000fe400078ec0ff */
[----:B------:R-:W-:Y:S01]  /*e4c0*/  @!P1 PRMT R12, R43, 0x5410, RZ ;  /* 0x000054102b0c9816 */ /* 0x000fe200000000ff */
[----:B------:R-:W-:Y:S01]  /*e4d0*/  IMAD R0, R0, -0x2daee0ad, RZ ;  /* 0xd2511f5300007824 */ /* 0x000fe200078e02ff */
[----:B------:R-:W-:Y:S01]  /*e4e0*/  ISETP.GE.U32.AND P1, PT, R225, R4, PT ;  /* 0x00000004e100720c */ /* 0x000fe20003f26070 */
[----:B------:R-:W-:Y:S01]  /*e4f0*/  IMAD.WIDE.U32 R42, R22, -0x2daee0ad, RZ ;  /* 0xd2511f53162a7825 */ /* 0x000fe200078e00ff */
[----:B------:R-:W-:-:S03]  /*e500*/  PRMT R4, R15, 0x7632, R4 ;  /* 0x000076320f047816 */ /* 0x000fc60000000004 */
[----:B------:R-:W-:Y:S01]  /*e510*/  @!P0 HADD2 R50, -R15.H0_H0, -RZ.H0_H0 ;  /* 0xa00000ff0f328230 */ /* 0x000fe20000000900 */
[----:B------:R-:W-:Y:S02]  /*e520*/  LOP3.LUT R0, R43, R208, R0, 0x96, !PT ;  /* 0x000000d02b007212 */ /* 0x000fe400078e9600 */
[C---:B------:R-:W-:Y:S02]  /*e530*/  @P0 PRMT R21, R15.reuse, 0x7610, R21 ;  /* 0x000076100f150816 */ /* 0x040fe40000000015 */
[----:B------:R-:W-:Y:S01]  /*e540*/  PRMT R250, R15, 0x5410, R4 ;  /* 0x000054100ffa7816 */ /* 0x000fe20000000004 */
[----:B------:R-:W-:Y:S01]  /*e550*/  IMAD.MOV.U32 R14, RZ, RZ, R192 ;  /* 0x000000ffff0e7224 */ /* 0x000fe200078e00c0 */
[----:B------:R-:W-:Y:S02]  /*e560*/  SHF.R.U32.HI R2, RZ, 0x18, R2 ;  /* 0x00000018ff027819 */ /* 0x000fe40000011602 */
[----:B------:R-:W-:Y:S01]  /*e570*/  MOV R15, R193 ;  /* 0x000000c1000f7202 */ /* 0x000fe20000000f00 */
[----:B------:R-:W-:Y:S01]  /*e580*/  IMAD.WIDE.U32 R22, R0, -0x326172a9, RZ ;  /* 0xcd9e8d5700167825 */ /* 0x000fe200078e00ff */
[----:B------:R-:W-:-:S02]  /*e590*/  @!P0 PRMT R21, R50, 0x5410, RZ ;  /* 0x0000541032158816 */ /* 0x000fc400000000ff */
[----:B------:R-:W-:Y:S01]  /*e5a0*/  ISETP.GE.U32.AND P0, PT, R225, R2, PT ;  /* 0x00000002e100720c */ /* 0x000fe20003f06070 */
[----:B------:R-:W-:Y:S01]  /*e5b0*/  ST.E.U16 desc[UR4][R14.64+-0x80], R26 ;  /* 0xffff801a0e007985 */ /* 0x000fe2000c101504 */
[----:B------:R-:W-:-:S03]  /*e5c0*/  LOP3.LUT R0, R23, R252, R172, 0x96, !PT ;  /* 0x000000fc17007212 */ /* 0x000fc600078e96ac */
[----:B------:R-:W-:Y:S01]  /*e5d0*/  ST.E.U16 desc[UR4][R14.64+-0x7e], R25 ;  /* 0xffff82190e007985 */ /* 0x000fe2000c101504 */
[----:B------:R-:W-:-:S07]  /*e5e0*/  @!P1 HADD2 R46, -R8.H0_H0, -RZ.H0_H0 ;  /* 0xa00000ff082e9230 */ /* 0x000fce0000000900 */
[----:B------:R-:W-:Y:S02]  /*e5f0*/  @!P0 HADD2 R51, -R4.H0_H0, -RZ.H0_H0 ;  /* 0xa00000ff04338230 */ /* 0x000fe40000000900 */
[----:B--2---:R-:W-:-:S05]  /*e600*/  IMAD.WIDE R2, R125, 0x2, R14 ;  /* 0x000000027d027825 */ /* 0x004fca00078e020e */
[----:B------:R-:W-:Y:S04]  /*e610*/  ST.E.U16 desc[UR4][R2.64+-0x80], R30 ;  /* 0xffff801e02007985 */ /* 0x000fe8000c101504 */
[----:B------:R-:W-:Y:S04]  /*e620*/  ST.E.U16 desc[UR4][R2.64+-0x7e], R29 ;  /* 0xffff821d02007985 */ /* 0x000fe8000c101504 */
[----:B------:R1:W-:Y:S04]  /*e630*/  ST.E.U16 desc[UR4][R14.64+-0x70], R24 ;  /* 0xffff90180e007985 */ /* 0x0003e8000c101504 */
[----:B------:R-:W-:Y:S04]  /*e640*/  ST.E.U16 desc[UR4][R14.64+-0x6e], R27 ;  /* 0xffff921b0e007985 */ /* 0x000fe8000c101504 */
[----:B------:R2:W-:Y:S04]  /*e650*/  ST.E.U16 desc[UR4][R2.64+-0x70], R28 ;  /* 0xffff901c02007985 */ /* 0x0005e8000c101504 */
[----:B------:R-:W-:Y:S04]  /*e660*/  ST.E.U16 desc[UR4][R2.64+-0x6e], R32 ;  /* 0xffff922002007985 */ /* 0x000fe8000c101504 */
[----:B------:R-:W-:Y:S04]  /*e670*/  ST.E.U16 desc[UR4][R14.64+-0x60], R31 ;  /* 0xffffa01f0e007985 */ /* 0x000fe8000c101504 */
[----:B------:R-:W-:Y:S01]  /*e680*/  ST.E.U16 desc[UR4][R14.64+-0x5e], R135 ;  /* 0xffffa2870e007985 */ /* 0x000fe2000c101504 */
[----:B-1----:R-:W-:-:S04]  /*e690*/  LOP3.LUT R24, R0, 0xffff, RZ, 0xc0, !PT ;  /* 0x0000ffff00187812 */ /* 0x002fc800078ec0ff */
[----:B------:R-:W-:Y:S02]  /*e6a0*/  SHF.R.U32.HI R25, RZ, 0x8, R24 ;  /* 0x00000008ff197819 */ /* 0x000fe40000011618 */
[----:B------:R-:W-:Y:S01]  /*e6b0*/  LOP3.LUT R24, R0, 0xff, RZ, 0xc0, !PT ;  /* 0x000000ff00187812 */ /* 0x000fe200078ec0ff */
[----:B------:R-:W-:Y:S01]  /*e6c0*/  ST.E.U16 desc[UR4][R2.64+-0x60], R134 ;  /* 0xffffa08602007985 */ /* 0x000fe2000c101504 */
[----:B------:R-:W-:Y:S02]  /*e6d0*/  @!P1 PRMT R8, R46, 0x5410, RZ ;  /* 0x000054102e089816 */ /* 0x000fe400000000ff */
[----:B--2---:R-:W-:Y:S01]  /*e6e0*/  PRMT R28, R24, 0x5410, R25 ;  /* 0x00005410181c7816 */ /* 0x004fe20000000019 */
[----:B------:R1:W-:Y:S01]  /*e6f0*/  ST.E.U16 desc[UR4][R2.64+-0x5e], R133 ;  /* 0xffffa28502007985 */ /* 0x0003e2000c101504 */
[----:B------:R-:W-:-:S03]  /*e700*/  SHF.R.U32.HI R25, RZ, 0x10, R0 ;  /* 0x00000010ff197819 */ /* 0x000fc60000011600 */
[----:B------:R-:W-:Y:S04]  /*e710*/  ST.E.U16 desc[UR4][R14.64+-0x50], R34 ;  /* 0xffffb0220e007985 */ /* 0x000fe8000c101504 */
[----:B------:R-:W-:Y:S01]  /*e720*/  ST.E.U16 desc[UR4][R14.64+-0x4e], R33 ;  /* 0xffffb2210e007985 */ /* 0x000fe2000c101504 */
[----:B------:R-:W-:-:S03]  /*e730*/  @!P0 PRMT R4, R51, 0x5410, RZ ;  /* 0x0000541033048816 */ /* 0x000fc600000000ff */
[----:B------:R-:W-:Y:S01]  /*e740*/  ST.E.U16 desc[UR4][R2.64+-0x50], R132 ;  /* 0xffffb08402007985 */ /* 0x000fe2000c101504 */
[----:B------:R-:W-:-:S03]  /*e750*/  SHF.R.U32.HI R24, RZ, 0x18, R0 ;  /* 0x00000018ff187819 */ /* 0x000fc60000011600 */
[----:B------:R-:W-:Y:S01]  /*e760*/  ST.E.U16 desc[UR4][R2.64+-0x4e], R35 ;  /* 0xffffb22302007985 */ /* 0x000fe2000c101504 */
[----:B------:R-:W-:-:S03]  /*e770*/  LOP3.LUT R0, R25, 0xff, RZ, 0xc0, !PT ;  /* 0x000000ff19007812 */ /* 0x000fc600078ec0ff */
[----:B------:R-:W-:Y:S04]  /*e780*/  ST.E.U16 desc[UR4][R14.64+-0x40], R20 ;  /* 0xffffc0140e007985 */ /* 0x000fe8000c101504 */
[----:B------:R-:W-:Y:S04]  /*e790*/  ST.E.U16 desc[UR4][R14.64+-0x3e], R19 ;  /* 0xffffc2130e007985 */ /* 0x000fe8000c101504 */
[----:B------:R-:W-:Y:S04]  /*e7a0*/  ST.E.U16 desc[UR4][R2.64+-0x40], R18 ;  /* 0xffffc01202007985 */ /* 0x000fe8000c101504 */
[----:B------:R-:W-:Y:S04]  /*e7b0*/  ST.E.U16 desc[UR4][R2.64+-0x3e], R17 ;  /* 0xffffc21102007985 */ /* 0x000fe8000c101504 */
[----:B------:R-:W-:Y:S04]  /*e7c0*/  ST.E.U16 desc[UR4][R14.64+-0x30], R16 ;  /* 0xffffd0100e007985 */ /* 0x000fe8000c101504 */
[----:B------:R-:W-:Y:S04]  /*e7d0*/  ST.E.U16 desc[UR4][R14.64+-0x2e], R13 ;  /* 0xffffd20d0e007985 */ /* 0x000fe8000c101504 */
[----:B------:R-:W-:Y:S04]  /*e7e0*/  ST.E.U16 desc[UR4][R2.64+-0x30], R12 ;  /* 0xffffd00c02007985 */ /* 0x000fe8000c101504 */
[----:B------:R-:W-:Y:S01]  /*e7f0*/  ST.E.U16 desc[UR4][R2.64+-0x2e], R11 ;  /* 0xffffd20b02007985 */ /* 0x000fe2000c101504 */
[----:B------:R-:W-:-:S03]  /*e800*/  PRMT R29, R0, 0x5410, R24 ;  /* 0x00005410001d7816 */ /* 0x000fc60000000018 */
        /* <DEDUP_REMOVED lines=8> */
[----:B------:R-:W3:Y:S01]  /*e890*/  LDSM.16.MT88.4 R24, [R171+0x18000] ;  /* 0x01800000ab18783b */ /* 0x000ee20000004200 */
[----:B------:R-:W-:-:S02]  /*e8a0*/  LOP3.LUT R0, R22, 0xffff, RZ, 0xc0, !PT ;  /* 0x0000ffff16007812 */ /* 0x000fc400078ec0ff */
[----:B------:R-:W-:Y:S01]  /*e8b0*/  LOP3.LUT R23, R22, 0xff, RZ, 0xc0, !PT ;  /* 0x000000ff16177812 */ /* 0x000fe200078ec0ff */
[----:B------:R-:W-:Y:S01]  /*e8c0*/  IMAD.MOV.U32 R125, RZ, RZ, R121 ;  /* 0x000000ffff7d7224 */ /* 0x000fe200078e0079 */
[----:B------:R-:W-:Y:S01]  /*e8d0*/  SHF.R.U32.HI R0, RZ, 0x8, R0 ;  /* 0x00000008ff007819 */ /* 0x000fe20000011600 */
[----:B------:R-:W-:Y:S01]  /*e8e0*/  IMAD.MOV.U32 R127, RZ, RZ, R91 ;  /* 0x000000ffff7f7224 */ /* 0x000fe200078e005b */
[----:B------:R-:W-:Y:S01]  /*e8f0*/  MOV R126, R86 ;  /* 0x00000056007e7202 */ /* 0x000fe20000000f00 */
[----:B------:R-:W-:Y:S01]  /*e900*/  IMAD.MOV.U32 R95, RZ, RZ, R77 ;  /* 0x000000ffff5f7224 */ /* 0x000fe200078e004d */
[----:B------:R-:W-:Y:S01]  /*e910*/  PRMT R23, R23, 0x5410, R0 ;  /* 0x0000541017177816 */ /* 0x000fe20000000000 */
[----:B------:R-:W-:Y:S01]  /*e920*/  IMAD.MOV.U32 R115, RZ, RZ, R85 ;  /* 0x000000ffff737224 */ /* 0x000fe200078e0055 */
[----:B------:R-:W-:Y:S01]  /*e930*/  SHF.R.U32.HI R0, RZ, 0x10, R22 ;  /* 0x00000010ff007819 */ /* 0x000fe20000011616 */
[----:B------:R-:W-:Y:S01]  /*e940*/  IMAD.MOV.U32 R114, RZ, RZ, R84 ;  /* 0x000000ffff727224 */ /* 0x000fe200078e0054 */
[----:B------:R-:W-:-:S02]  /*e950*/  PRMT R121, R225, 0x7054, R225 ;  /* 0x00007054e1797816 */ /* 0x000fc400000000e1 */
[----:B------:R-:W-:Y:S02]  /*e960*/  MOV R38, R101 ;  /* 0x0000006500267202 */ /* 0x000fe40000000f00 */
[----:B------:R-:W-:Y:S01]  /*e970*/  MOV R36, R100 ;  /* 0x0000006400247202 */ /* 0x000fe20000000f00 */
[----:B-1----:R-:W-:Y:S01]  /*e980*/  IMAD.MOV.U32 R133, RZ, RZ, R89 ;  /* 0x000000ffff857224 */ /* 0x002fe200078e0059 */
[----:B------:R-:W-:Y:S01]  /*e990*/  SHF.R.U32.HI R22, RZ, 0x18, R22 ;  /* 0x00000018ff167819 */ /* 0x000fe20000011616 */
[----:B------:R-:W-:Y:S01]  /*e9a0*/  IMAD.MOV.U32 R37, RZ, RZ, R63 ;  /* 0x000000ffff257224 */ /* 0x000fe200078e003f */
[----:B------:R-:W-:Y:S01]  /*e9b0*/  MOV R130, R90 ;  /* 0x0000005a00827202 */ /* 0x000fe20000000f00 */
[----:B------:R-:W-:Y:S01]  /*e9c0*/  IMAD.MOV.U32 R131, RZ, RZ, R62 ;  /* 0x000000ffff837224 */ /* 0x000fe200078e003e */
[----:B--2---:R-:W-:Y:S01]  /*e9d0*/  LOP3.LUT R3, R0, 0xff, RZ, 0xc0, !PT ;  /* 0x000000ff00037812 */ /* 0x004fe200078ec0ff */
[----:B------:R-:W-:Y:S01]  /*e9e0*/  IMAD.MOV.U32 R35, RZ, RZ, R93 ;  /* 0x000000ffff237224 */ /* 0x000fe200078e005d */
[--C-:B------:R-:W-:Y:S01]  /*e9f0*/  HSET2.LE.AND R0, R28, R121.reuse, PT ;  /* 0x000000791c007233 */ /* 0x100fe20003803000 */
[----:B------:R-:W-:Y:S01]  /*ea00*/  IMAD.MOV.U32 R132, RZ, RZ, R88 ;  /* 0x000000ffff847224 */ /* 0x000fe200078e0058 */
[----:B------:R-:W-:Y:S01]  /*ea10*/  HSET2.LE.AND R2, R29, R121, PT ;  /* 0x000000791d027233 */ /* 0x000fe20003803000 */
[----:B------:R-:W1:Y:S01]  /*ea20*/  LDSM.16.MT88.4 R16, [R196+0x18000] ;  /* 0x01800000c410783b */ /* 0x000e620000004200 */
[----:B------:R-:W-:-:S02]  /*ea30*/  PRMT R3, R3, 0x5410, R22 ;  /* 0x0000541003037816 */ /* 0x000fc40000000016 */
[----:B------:R-:W-:Y:S01]  /*ea40*/  LOP3.LUT R4, R125, R0, RZ, 0xc0, !PT ;  /* 0x000000007d047212 */ /* 0x000fe200078ec0ff */
[----:B------:R-:W-:Y:S01]  /*ea50*/  IMAD.MOV.U32 R91, RZ, RZ, R61 ;  /* 0x000000ffff5b7224 */ /* 0x000fe200078e003d */
[----:B------:R-:W-:Y:S01]  /*ea60*/  LOP3.LUT R5, R124, R2, RZ, 0xc0, !PT ;  /* 0x000000027c057212 */ /* 0x000fe200078ec0ff */
[----:B------:R-:W-:Y:S01]  /*ea70*/  IMAD.MOV.U32 R90, RZ, RZ, R60 ;  /* 0x000000ffff5a7224 */ /* 0x000fe200078e003c */
[--C-:B------:R-:W-:Y:S01]  /*ea80*/  HSET2.LE.AND R0, R23, R121.reuse, PT ;  /* 0x0000007917007233 */ /* 0x100fe20003803000 */
[----:B------:R-:W-:Y:S01]  /*ea90*/  IMAD.MOV.U32 R135, RZ, RZ, R38 ;  /* 0x000000ffff877224 */ /* 0x000fe200078e0026 */
[----:B------:R-:W-:Y:S01]  /*eaa0*/  HSET2.LE.AND R2, R3, R121, PT ;  /* 0x0000007903027233 */ /* 0x000fe20003803000 */
[----:B------:R-:W2:Y:S02]  /*eab0*/  LDSM.16.MT88.4 R8, [R198+0x18000] ;  /* 0x01800000c608783b */ /* 0x000ea40000004200 */
[----:B------:R-:W-:Y:S02]  /*eac0*/  LOP3.LUT R6, R251, R0, RZ, 0xc0, !PT ;  /* 0x00000000fb067212 */ /* 0x000fe400078ec0ff */
[----:B------:R-:W-:Y:S01]  /*ead0*/  LOP3.LUT R7, R239, R2, RZ, 0xc0, !PT ;  /* 0x00000002ef077212 */ /* 0x000fe200078ec0ff */
[----:B------:R-:W4:Y:S01]  /*eae0*/  LDSM.16.MT88.4 R12, [R171+0x1a000] ;  /* 0x01a00000ab0c783b */ /* 0x000f220000004200 */
[----:B------:R-:W-:-:S02]  /*eaf0*/  MOV R2, R97 ;  /* 0x0000006100027202 */ /* 0x000fc40000000f00 */
[----:B------:R-:W-:Y:S01]  /*eb00*/  MOV R134, R36 ;  /* 0x0000002400867202 */ /* 0x000fe20000000f00 */
[----:B------:R-:W4:Y:S02]  /*eb10*/  LDSM.16.MT88.4 R20, [R196+0x1a000] ;  /* 0x01a00000c414783b */ /* 0x000f240000004200 */
[C---:B---3--:R-:W-:Y:S01]  /*eb20*/  HMMA.16816.F32 R84, R4.reuse, R24, R164 ;  /* 0x000000180454723c */ /* 0x048fe200000018a4 */
        /* <DEDUP_REMOVED lines=9> */
[----:B------:R-:W-:Y:S01]  /*ebc0*/  LDSM.16.MT88.4 R28, [R197+0x18000] ;  /* 0x01800000c51c783b */ /* 0x000fe20000004200 */
[----:B------:R-:W-:Y:S01]  /*ebd0*/  IMAD.MOV.U32 R167, RZ, RZ, R91 ;  /* 0x000000ffffa77224 */ /* 0x000fe200078e005b */
[----:B------:R-:W-:Y:S01]  /*ebe0*/  HMMA.16816.F32 R60, R4, R26, R160 ;  /* 0x0000001a043c723c */ /* 0x000fe200000018a0 */
[----:B------:R-:W-:Y:S01]  /*ebf0*/  MOV R164, R132 ;  /* 0x0000008400a47202 */ /* 0x000fe20000000f00 */
[----:B------:R-:W-:-:S02]  /*ec00*/  IMAD.MOV.U32 R125, RZ, RZ, R109 ;  /* 0x000000ffff7d7224 */ /* 0x000fc400078e006d */
[----:B------:R-:W-:Y:S01]  /*ec10*/  IMAD.MOV.U32 R124, RZ, RZ, R108 ;  /* 0x000000ffff7c7224 */ /* 0x000fe200078e006c */
[----:B------:R-:W-:Y:S01]  /*ec20*/  MOV R50, R99 ;  /* 0x0000006300327202 */ /* 0x000fe20000000f00 */
[C---:B-1----:R-:W-:Y:S01]  /*ec30*/  HMMA.16816.F32 R80, R4.reuse, R16, R156 ;  /* 0x000000100450723c */ /* 0x042fe2000000189c */
[----:B------:R-:W-:Y:S01]  /*ec40*/  IMAD.MOV.U32 R160, RZ, RZ, R165 ;  /* 0x000000ffffa07224 */ /* 0x000fe200078e00a5 */
[----:B------:R-:W-:Y:S01]  /*ec50*/  MOV R162, R167 ;  /* 0x000000a700a27202 */ /* 0x000fe20000000f00 */
[----:B------:R-:W-:Y:S02]  /*ec60*/  IMAD.MOV.U32 R165, RZ, RZ, R133 ;  /* 0x000000ffffa57224 */ /* 0x000fe400078e0085 */
[----:B------:R-:W-:Y:S02]  /*ec70*/  IMAD.MOV.U32 R51, RZ, RZ, R98 ;  /* 0x000000ffff337224 */ /* 0x000fe400078e0062 */
[----:B------:R-:W-:Y:S01]  /*ec80*/  IMAD.MOV.U32 R0, RZ, RZ, R96 ;  /* 0x000000ffff007224 */ /* 0x000fe200078e0060 */
[C---:B--2---:R-:W-:Y:S01]  /*ec90*/  HMMA.16816.F32 R76, R4.reuse, R8, R148 ;  /* 0x00000008044c723c */ /* 0x044fe20000001894 */
        /* <DEDUP_REMOVED lines=10> */
[----:B------:R-:W2:Y:S01]  /*ed40*/  LDL.LU R212, [R1+0x214] ;  /* 0x0002140001d47983 */ /* 0x000ea20000300800 */
[----:B------:R-:W-:-:S03]  /*ed50*/  IMAD.MOV.U32 R134, RZ, RZ, R213 ;  /* 0x000000ffff867224 */ /* 0x000fc600078e00d5 */
[----:B------:R-:W3:Y:S04]  /*ed60*/  LDL.LU R213, [R1+0x210] ;  /* 0x0002100001d57983 */ /* 0x000ee80000300800 */
[----:B------:R-:W2:Y:S01]  /*ed70*/  LDL.LU R199, [R1+0x20c] ;  /* 0x00020c0001c77983 */ /* 0x000ea20000300800 */
[C---:B------:R-:W-:Y:S03]  /*ed80*/  HMMA.16816.F32 R108, R4.reuse, R18, R152 ;  /* 0x00000012046c723c */ /* 0x040fe60000001898 */
[----:B------:R-:W1:Y:S03]  /*ed90*/  LDSM.16.MT88.4 R16, [R198+0x1a000] ;  /* 0x01a00000c610783b */ /* 0x000e660000004200 */
[----:B----4-:R-:W-:Y:S01]  /*eda0*/  HMMA.16816.F32 R116, R4, R12, R176 ;  /* 0x0000000c0474723c */ /* 0x010fe200000018b0 */
[----:B------:R-:W4:Y:S01]  /*edb0*/  LDSM.16.MT88.4 R8, [R171+0x1c000] ;  /* 0x01c00000ab08783b */ /* 0x000f220000004200 */
[----:B------:R-:W-:-:S02]  /*edc0*/  IMAD.MOV.U32 R48, RZ, RZ, R115 ;  /* 0x000000ffff307224 */ /* 0x000fc400078e0073 */
[----:B------:R-:W-:Y:S02]  /*edd0*/  IMAD.MOV.U32 R49, RZ, RZ, R114 ;  /* 0x000000ffff317224 */ /* 0x000fe400078e0072 */
[----:B------:R-:W-:Y:S01]  /*ede0*/  IMAD.MOV.U32 R47, RZ, RZ, R113 ;  /* 0x000000ffff2f7224 */ /* 0x000fe200078e0071 */
[C---:B------:R-:W-:Y:S01]  /*edf0*/  HMMA.16816.F32 R96, R4.reuse, R14, R180 ;  /* 0x0000000e0460723c */ /* 0x040fe200000018b4 */
[----:B------:R-:W4:Y:S01]  /*ee00*/  LDSM.16.MT88.4 R12, [R197+0x1a000] ;  /* 0x01a00000c50c783b */ /* 0x000f220000004200 */
[----:B------:R-:W-:Y:S02]  /*ee10*/  IMAD.MOV.U32 R3, RZ, RZ, R112 ;  /* 0x000000ffff037224 */ /* 0x000fe400078e0070 */
[----:B------:R-:W-:Y:S01]  /*ee20*/  IMAD.MOV.U32 R239, RZ, RZ, R90 ;  /* 0x000000ffffef7224 */ /* 0x000fe200078e005a */
[----:B------:R-:W-:Y:S01]  /*ee30*/  MOV R33, R75 ;  /* 0x0000004b00217202 */ /* 0x000fe20000000f00 */
[C---:B------:R-:W-:Y:S01]  /*ee40*/  HMMA.16816.F32 R112, R4.reuse, R20, R184 ;  /* 0x000000140470723c */ /* 0x040fe200000018b8 */
[----:B------:R-:W-:Y:S01]  /*ee50*/  IMAD.MOV.U32 R32, RZ, RZ, R37 ;  /* 0x000000ffff207224 */ /* 0x000fe200078e0025 */
[----:B------:R-:W-:Y:S01]  /*ee60*/  MOV R36, R73 ;  /* 0x0000004900247202 */ /* 0x000fe20000000f00 */
[----:B------:R-:W-:Y:S01]  /*ee70*/  IMAD.MOV.U32 R44, RZ, RZ, R74 ;  /* 0x000000ffff2c7224 */ /* 0x000fe200078e004a */
[----:B------:R-:W-:Y:S01]  /*ee80*/  MOV R46, R70 ;  /* 0x00000046002e7202 */ /* 0x000fe20000000f00 */
[----:B------:R-:W-:Y:S01]  /*ee90*/  IMAD.MOV.U32 R45, RZ, RZ, R71 ;  /* 0x000000ffff2d7224 */ /* 0x000fe200078e0047 */
[----:B------:R-:W-:Y:S01]  /*eea0*/  HMMA.16816.F32 R92, R4, R22, R188 ;  /* 0x00000016045c723c */ /* 0x000fe200000018bc */
[----:B------:R-:W4:Y:S01]  /*eeb0*/  LDSM.16.MT88.4 R20, [R198+0x1c000] ;  /* 0x01c00000c614783b */ /* 0x000f220000004200 */
[----:B------:R-:W-:-:S02]  /*eec0*/  IMAD.MOV.U32 R161, RZ, RZ, R166 ;  /* 0x000000ffffa17224 */ /* 0x000fc400078e00a6 */
[----:B------:R-:W-:Y:S01]  /*eed0*/  IMAD.MOV.U32 R163, RZ, RZ, R239 ;  /* 0x000000ffffa37224 */ /* 0x000fe200078e00ef */
[----:B------:R-:W-:Y:S01]  /*eee0*/  MOV R179, R39 ;  /* 0x0000002700b37202 */ /* 0x000fe20000000f00 */
[----:B------:R-:W-:Y:S01]  /*eef0*/  IMAD.MOV.U32 R37, RZ, RZ, R72 ;  /* 0x000000ffff257224 */ /* 0x000fe200078e0048 */
[----:B------:R-:W-:Y:S01]  /*ef00*/  MOV R39, R68 ;  /* 0x0000004400277202 */ /* 0x000fe20000000f00 */
[----:B------:R-:W-:Y:S01]  /*ef10*/  IMAD.MOV.U32 R38, RZ, RZ, R69 ;  /* 0x000000ffff267224 */ /* 0x000fe200078e0045 */
[----:B------:R-:W-:Y:S01]  /*ef20*/  LDSM.16.MT88.4 R24, [R196+0x1c000] ;  /* 0x01c00000c418783b */ /* 0x000fe20000004200 */
        /* <DEDUP_REMOVED lines=8> */
[----:B------:R-:W4:Y:S01]  /*efb0*/  LDSM.16.MT88.4 R12, [R171+0x1e000] ;  /* 0x01e00000ab0c783b */ /* 0x000f220000004200 */
[----:B------:R-:W-:Y:S01]  /*efc0*/  MOV R239, R0 ;  /* 0x0000000000ef7202 */ /* 0x000fe20000000f00 */
[----:B------:R-:W-:-:S03]  /*efd0*/  IMAD.MOV.U32 R0, RZ, RZ, R34 ;  /* 0x000000ffff007224 */ /* 0x000fc600078e0022 */
[----:B------:R-:W-:Y:S01]  /*efe0*/  HMMA.16816.F32 R124, R4, R20, R124 ;  /* 0x00000014047c723c */ /* 0x000fe2000000187c */
[----:B------:R-:W-:-:S05]  /*eff0*/  IMAD.MOV.U32 R34, RZ, RZ, R32 ;  /* 0x000000ffff227224 */ /* 0x000fca00078e0020 */
        /* <DEDUP_REMOVED lines=21> */
[----:B------:R-:W-:Y:S01]  /*f150*/  IMAD.MOV.U32 R166, RZ, RZ, R0 ;  /* 0x000000ffffa67224 */ /* 0x000fe200078e0000 */
[C---:B------:R-:W-:Y:S01]  /*f160*/  HMMA.16816.F32 R120, R4.reuse, R28, R140 ;  /* 0x0000001c0478723c */ /* 0x040fe2000000188c */
[----:B------:R-:W-:Y:S01]  /*f170*/  IMAD.MOV.U32 R132, RZ, RZ, R134 ;  /* 0x000000ffff847224 */ /* 0x000fe200078e0086 */
[----:B------:R-:W-:Y:S01]  /*f180*/  MOV R134, R32 ;  /* 0x0000002000867202 */ /* 0x000fe20000000f00 */
[----:B------:R-:W-:Y:S01]  /*f190*/  IMAD.MOV.U32 R32, RZ, RZ, R169 ;  /* 0x000000ffff207224 */ /* 0x000fe200078e00a9 */
[----:B------:R-:W-:Y:S02]  /*f1a0*/  MOV R34, R168 ;  /* 0x000000a800227202 */ /* 0x000fe40000000f00 */
        /* <DEDUP_REMOVED lines=14> */
[----:B------:R-:W-:Y:S01]  /*f290*/  MOV R166, R239 ;  /* 0x000000ef00a67202 */ /* 0x000fe20000000f00 */
[----:B------:R-:W-:-:S02]  /*f2a0*/  IMAD.MOV.U32 R167, RZ, RZ, R2 ;  /* 0x000000ffffa77224 */ /* 0x000fc400078e0002 */
[----:B------:R-:W-:Y:S01]  /*f2b0*/  IMAD.MOV.U32 R150, RZ, RZ, R234 ;  /* 0x000000ffff967224 */ /* 0x000fe200078e00ea */
[C---:B----4-:R-:W-:Y:S01]  /*f2c0*/  HMMA.16816.F32 R140, R4.reuse, R12, R36 ;  /* 0x0000000c048c723c */ /* 0x050fe20000001824 */
[----:B------:R-:W1:Y:S01]  /*f2d0*/  LDSM.16.MT88.4 R36, [R197+0x1e000] ;  /* 0x01e00000c524783b */ /* 0x000e620000004200 */
        /* <DEDUP_REMOVED lines=20> */
[C---:B------:R-:W-:Y:S01]  /*f420*/  HMMA.16816.F32 R44, R4.reuse, R24, R44 ;  /* 0x00000018042c723c */ /* 0x040fe2000000182c */
[----:B------:R-:W-:Y:S02]  /*f430*/  IMAD.MOV.U32 R182, RZ, RZ, R0 ;  /* 0x000000ffffb67224 */ /* 0x000fe400078e0000 */
[----:B------:R-:W-:Y:S01]  /*f440*/  IMAD.MOV.U32 R133, RZ, RZ, R135 ;  /* 0x000000ffff857224 */ /* 0x000fe200078e0087 */
[----:B------:R-:W-:Y:S01]  /*f450*/  MOV R239, R215 ;  /* 0x000000d700ef7202 */ /* 0x000fe20000000f00 */
[----:B------:R-:W-:Y:S01]  /*f460*/  IMAD.MOV.U32 R183, RZ, RZ, R3 ;  /* 0x000000ffffb77224 */ /* 0x000fe200078e0003 */
[----:B------:R-:W-:Y:S01]  /*f470*/  MOV R178, R200 ;  /* 0x000000c800b27202 */ /* 0x000fe20000000f00 */
[----:B------:R-:W-:Y:S01]  /*f480*/  IMAD.MOV.U32 R167, RZ, RZ, R2 ;  /* 0x000000ffffa77224 */ /* 0x000fe200078e0002 */
[----:B------:R-:W-:Y:S01]  /*f490*/  LOP3.LUT R2, R173, R251, R216, 0x96, !PT ;  /* 0x000000fbad027212 */ /* 0x000fe200078e96d8 */
[----:B------:R-:W-:Y:S01]  /*f4a0*/  HMMA.16816.F32 R148, R4, R16, R152 ;  /* 0x000000100494723c */ /* 0x000fe20000001898 */
[----:B------:R-:W-:Y:S01]  /*f4b0*/  IMAD.MOV.U32 R135, RZ, RZ, R170 ;  /* 0x000000ffff877224 */ /* 0x000fe200078e00aa */
[----:B------:R-:W4:Y:S02]  /*f4c0*/  LDL.LU R206, [R1+0x208] ;  /* 0x0002080001ce7983 */ /* 0x000f240000300800 */
[----:B------:R-:W-:-:S02]  /*f4d0*/  IMAD.WIDE.U32 R2, R2, -0x2daee0ad, RZ ;  /* 0xd2511f5302027825 */ /* 0x000fc400078e00ff */
[----:B------:R-:W-:Y:S02]  /*f4e0*/  HMMA.16816.F32 R156, R4, R18, R156 ;  /* 0x00000012049c723c */ /* 0x000fe4000000189c */
[----:B------:R-:W-:-:S04]  /*f4f0*/  IMAD.MOV.U32 R162, RZ, RZ, R219 ;  /* 0x000000ffffa27224 */ /* 0x000fc800078e00db */
[C---:B------:R-:W-:Y:S01]  /*f500*/  HMMA.16816.F32 R144, R4.reuse, R14, R144 ;  /* 0x0000000e0490723c */ /* 0x040fe20000001890 */
[C---:B------:R-:W-:Y:S01]  /*f510*/  LOP3.LUT R0, R2.reuse, 0xffff, RZ, 0xc0, !PT ;  /* 0x0000ffff02007812 */ /* 0x040fe200078ec0ff */
[----:B------:R-:W3:Y:S04]  /*f520*/  LDSM.16.MT88.4 R12, [R171+0x18800] ;  /* 0x01880000ab0c783b */ /* 0x000ee80000004200 */
[C---:B------:R-:W-:Y:S01]  /*f530*/  HMMA.16816.F32 R16, R4.reuse, R22, R180 ;  /* 0x000000160410723c */ /* 0x040fe200000018b4 */
[----:B------:R-:W-:Y:S01]  /*f540*/  LOP3.LUT R10, R2, 0xff, RZ, 0xc0, !PT ;  /* 0x000000ff020a7812 */ /* 0x000fe200078ec0ff */
[----:B------:R-:W-:Y:S01]  /*f550*/  IMAD.MOV.U32 R163, RZ, RZ, R218 ;  /* 0x000000ffffa37224 */ /* 0x000fe200078e00da */
[----:B------:R-:W-:Y:S01]  /*f560*/  MOV R34, R246 ;  /* 0x000000f600227202 */ /* 0x000fe20000000f00 */
[----:B------:R-:W-:Y:S01]  /*f570*/  IMAD.MOV.U32 R32, RZ, RZ, R247 ;  /* 0x000000ffff207224 */ /* 0x000fe200078e00f7 */
[----:B------:R-:W-:Y:S01]  /*f580*/  MOV R31, R214 ;  /* 0x000000d6001f7202 */ /* 0x000fe20000000f00 */
[----:B------:R-:W-:Y:S01]  /*f590*/  HMMA.16816.F32 R132, R4, R8, R132 ;  /* 0x000000080484723c */ /* 0x000fe20000001884 */
[----:B------:R-:W-:Y:S01]  /*f5a0*/  SHF.R.U32.HI R11, RZ, 0x18, R2 ;  /* 0x00000018ff0b7819 */ /* 0x000fe20000011602 */
[----:B------:R-:W-:Y:S01]  /*f5b0*/  IMAD.MOV.U32 R30, RZ, RZ, R239 ;  /* 0x000000ffff1e7224 */ /* 0x000fe200078e00ef */
[----:B------:R-:W-:Y:S01]  /*f5c0*/  MOV R155, R210 ;  /* 0x000000d2009b7202 */ /* 0x000fe20000000f00 */
[----:B------:R-:W-:Y:S01]  /*f5d0*/  IMAD.MOV.U32 R154, RZ, RZ, R211 ;  /* 0x000000ffff9a7224 */ /* 0x000fe200078e00d3 */
[----:B------:R-:W-:Y:S02]  /*f5e0*/  LDSM.16.MT88.4 R24, [R198+0x18800] ;  /* 0x01880000c618783b */ /* 0x000fe40000004200 */
[----:B------:R-:W-:-:S02]  /*f5f0*/  SHF.R.U32.HI R9, RZ, 0x8, R0 ;  /* 0x00000008ff097819 */ /* 0x000fc40000011600 */
[----:B------:R-:W-:Y:S01]  /*f600*/  LOP3.LUT R0, R3, R179, R42, 0x96, !PT ;  /* 0x000000b303007212 */ /* 0x000fe200078e962a */
[----:B------:R-:W-:Y:S01]  /*f610*/  HMMA.16816.F32 R164, R4, R20, R164 ;  /* 0x0000001404a4723c */ /* 0x000fe200000018a4 */
[----:B------:R-:W-:Y:S01]  /*f620*/  SHF.R.U32.HI R8, RZ, 0x10, R2 ;  /* 0x00000010ff087819 */ /* 0x000fe20000011602 */
[----:B------:R-:W-:Y:S01]  /*f630*/  IMAD.MOV.U32 R29, RZ, RZ, R163 ;  /* 0x000000ffff1d7224 */ /* 0x000fe200078e00a3 */
[----:B------:R-:W-:Y:S01]  /*f640*/  LOP3.LUT R2, R0, 0xffff, RZ, 0xc0, !PT ;  /* 0x0000ffff00027812 */ /* 0x000fe200078ec0ff */
[----:B------:R-:W-:Y:S01]  /*f650*/  IMAD.MOV.U32 R153, RZ, RZ, R32 ;  /* 0x000000ffff997224 */ /* 0x000fe200078e0020 */
[----:B------:R-:W-:Y:S01]  /*f660*/  LOP3.LUT R3, R8, 0xff, RZ, 0xc0, !PT ;  /* 0x000000ff08037812 */ /* 0x000fe200078ec0ff */
[----:B------:R-:W-:Y:S01]  /*f670*/  IMAD.MOV.U32 R35, RZ, RZ, R248 ;  /* 0x000000ffff237224 */ /* 0x000fe200078e00f8 */
[----:B------:R-:W-:Y:S01]  /*f680*/  MOV R28, R162 ;  /* 0x000000a2001c7202 */ /* 0x000fe20000000f00 */
[----:B------:R-:W4:Y:S01]  /*f690*/  LDL.LU R170, [R1+0x204] ;  /* 0x0002040001aa7983 */ /* 0x000f220000300800 */
[----:B------:R-:W-:-:S02]  /*f6a0*/  LOP3.LUT R8, R0, 0xff, RZ, 0xc0, !PT ;  /* 0x000000ff00087812 */ /* 0x000fc400078ec0ff */
[----:B------:R-:W-:Y:S02]  /*f6b0*/  SHF.R.U32.HI R2, RZ, 0x8, R2 ;  /* 0x00000008ff027819 */ /* 0x000fe40000011602 */
[----:B------:R-:W-:Y:S01]  /*f6c0*/  MOV R152, R34 ;  /* 0x0000002200987202 */ /* 0x000fe20000000f00 */
[----:B------:R-:W-:Y:S01]  /*f6d0*/  IMAD.MOV.U32 R211, RZ, RZ, R16 ;  /* 0x000000ffffd37224 */ /* 0x000fe200078e0010 */
[----:B------:R-:W-:Y:S01]  /*f6e0*/  PRMT R11, R3, 0x5410, R11 ;  /* 0x00005410030b7816 */ /* 0x000fe2000000000b */
[----:B------:R-:W-:Y:S01]  /*f6f0*/  IMAD.MOV.U32 R210, RZ, RZ, R17 ;  /* 0x000000ffffd27224 */ /* 0x000fe200078e0011 */
[----:B------:R-:W-:Y:S01]  /*f700*/  SHF.R.U32.HI R3, RZ, 0x10, R0 ;  /* 0x00000010ff037819 */ /* 0x000fe20000011600 */
[----:B------:R-:W-:Y:S01]  /*f710*/  IMAD.MOV.U32 R42, RZ, RZ, R19 ;  /* 0x000000ffff2a7224 */ /* 0x000fe200078e0013 */
[----:B------:R-:W-:Y:S02]  /*f720*/  PRMT R2, R8, 0x5410, R2 ;  /* 0x0000541008027816 */ /* 0x000fe40000000002 */
[----:B------:R-:W-:-:S02]  /*f730*/  MOV R43, R18 ;  /* 0x00000012002b7202 */ /* 0x000fc40000000f00 */
[----:B------:R-:W-:Y:S01]  /*f740*/  PRMT R10, R10, 0x5410, R9 ;  /* 0x000054100a0a7816 */ /* 0x000fe20000000009 */
[----:B------:R-:W-:Y:S01]  /*f750*/  LDSM.16.MT88.4 R20, [R171+0x1a800] ;  /* 0x01a80000ab14783b */ /* 0x000fe20000004200 */
[----:B------:R-:W-:Y:S01]  /*f760*/  PRMT R162, R225, 0x7054, R225 ;  /* 0x00007054e1a27816 */ /* 0x000fe200000000e1 */
[C---:B-1----:R-:W-:Y:S01]  /*f770*/  HMMA.16816.F32 R16, R4.reuse, R36, R28 ;  /* 0x000000240410723c */ /* 0x042fe2000000181c */
[----:B------:R-:W-:Y:S01]  /*f780*/  SHF.R.U32.HI R8, RZ, 0x18, R0 ;  /* 0x00000018ff087819 */ /* 0x000fe20000011600 */
[----:B------:R-:W-:Y:S01]  /*f790*/  IMAD.MOV.U32 R239, RZ, RZ, R35 ;  /* 0x000000ffffef7224 */ /* 0x000fe200078e0023 */
[----:B------:R-:W-:Y:S01]  /*f7a0*/  LOP3.LUT R3, R3, 0xff, RZ, 0xc0, !PT ;  /* 0x000000ff03037812 */ /* 0x000fe200078ec0ff */
[----:B------:R-:W-:Y:S01]  /*f7b0*/  IMAD.MOV.U32 R163, RZ, RZ, R33 ;  /* 0x000000ffffa37224 */ /* 0x000fe200078e0021 */
[----:B------:R-:W-:Y:S01]  /*f7c0*/  HSET2.LE.AND R0, R2, R162, PT ;  /* 0x000000a202007233 */ /* 0x000fe20003803000 */
[----:B------:R-:W-:Y:S01]  /*f7d0*/  HMMA.16816.F32 R4, R4, R38, R152 ;  /* 0x000000260404723c */ /* 0x000fe20000001898 */
[----:B------:R-:W-:Y:S01]  /*f7e0*/  PRMT R2, R3, 0x5410, R8 ;  /* 0x0000541003027816 */ /* 0x000fe20000000008 */
[----:B------:R-:W1:Y:S04]  /*f7f0*/  LDSM.16.MT88.4 R32, [R196+0x18800] ;  /* 0x01880000c420783b */ /* 0x000e680000004200 */
[----:B------:R-:W1:Y:S04]  /*f800*/  LDSM.16.MT88.4 R28, [R197+0x18800] ;  /* 0x01880000c51c783b */ /* 0x000e680000004200 */
[----:B------:R-:W4:-:S14]  /*f810*/  LDL.LU R244, [R1+0x200] ;  /* 0x0002000001f47983 */ /* 0x000f1c0000300800 */
[----:B------:R-:W-:Y:S01]  /*f820*/  MOV R180, R6 ;  /* 0x0000000600b47202 */ /* 0x000fe20000000f00 */
[----:B------:R-:W-:Y:S01]  /*f830*/  IMAD.MOV.U32 R177, RZ, RZ, R7 ;  /* 0x000000ffffb17224 */ /* 0x000fe200078e0007 */
[----:B------:R-:W-:Y:S01]  /*f840*/  MOV R173, R5 ;  /* 0x0000000500ad7202 */ /* 0x000fe20000000f00 */
[----:B------:R-:W-:Y:S01]  /*f850*/  IMAD.MOV.U32 R176, RZ, RZ, R4 ;  /* 0x000000ffffb07224 */ /* 0x000fe200078e0004 */
[----:B------:R-:W-:Y:S01]  /*f860*/  MOV R183, R18 ;  /* 0x0000001200b77202 */ /* 0x000fe20000000f00 */
[----:B------:R-:W-:Y:S02]  /*f870*/  IMAD.MOV.U32 R182, RZ, RZ, R19 ;  /* 0x000000ffffb67224 */ /* 0x000fe400078e0013 */
[----:B------:R-:W-:Y:S01]  /*f880*/  IMAD.MOV.U32 R181, RZ, RZ, R16 ;  /* 0x000000ffffb57224 */ /* 0x000fe200078e0010 */
[----:B------:R-:W-:Y:S02]  /*f890*/  MOV R3, R161 ;  /* 0x000000a100037202 */ /* 0x000fe40000000f00 */
[----:B--2---:R-:W-:Y:S01]  /*f8a0*/  LOP3.LUT R8, R199, R0, RZ, 0xc0, !PT ;  /* 0x00000000c7087212 */ /* 0x004fe200078ec0ff */
[----:B------:R-:W-:Y:S01]  /*f8b0*/  IMAD.MOV.U32 R155, RZ, RZ, R208 ;  /* 0x000000ffff9b7224 */ /* 0x000fe200078e00d0 */
[--C-:B------:R-:W-:Y:S01]  /*f8c0*/  HSET2.LE.AND R0, R2, R162.reuse, PT ;  /* 0x000000a202007233 */ /* 0x100fe20003803000 */
[----:B------:R2:W5:Y:S01]  /*f8d0*/  LDL.LU R168, [R1+0x1fc] ;  /* 0x0001fc0001a87983 */ /* 0x0005620000300800 */
[----:B------:R-:W-:-:S03]  /*f8e0*/  HSET2.LE.AND R2, R11, R162, PT ;  /* 0x000000a20b027233 */ /* 0x000fc60003803000 */
[----:B---3--:R-:W-:Y:S01]  /*f8f0*/  LOP3.LUT R9, R213, R0, RZ, 0xc0, !PT ;  /* 0x00000000d5097212 */ /* 0x008fe200078ec0ff */
[----:B------:R-:W-:Y:S01]  /*f900*/  IMAD.MOV.U32 R199, RZ, RZ, R17 ;  /* 0x000000ffffc77224 */ /* 0x000fe200078e0011 */
[----:B------:R-:W-:Y:S01]  /*f910*/  HSET2.LE.AND R0, R10, R162, PT ;  /* 0x000000a20a007233 */ /* 0x000fe20003803000 */
[----:B------:R-:W3:Y:S01]  /*f920*/  LDSM.16.MT88.4 R16, [R196+0x1a800] ;  /* 0x01a80000c410783b */ /* 0x000ee20000004200 */
[----:B------:R-:W-:-:S03]  /*f930*/  LOP3.LUT R11, R175, R2, RZ, 0xc0, !PT ;  /* 0x00000002af0b7212 */ /* 0x000fc600078ec0ff */
[----:B------:R-:W-:Y:S01]  /*f940*/  LOP3.LUT R10, R212, R0, RZ, 0xc0, !PT ;  /* 0x00000000d40a7212 */ /* 0x000fe200078ec0ff */
[----:B------:R-:W-:Y:S01]  /*f950*/  IMAD.MOV.U32 R161, RZ, RZ, R239 ;  /* 0x000000ffffa17224 */ /* 0x000fe200078e00ef */
[----:B------:R2:W5:Y:S01]  /*f960*/  LDL.LU R169, [R1+0x1f8] ;  /* 0x0001f80001a97983 */ /* 0x0005620000300800 */
[----:B------:R-:W-:-:S04]  /*f970*/  IMAD.MOV.U32 R2, RZ, RZ, R160 ;  /* 0x000000ffff027224 */ /* 0x000fc800078e00a0 */
[----:B------:R-:W-:Y:S01]  /*f980*/  HMMA.16816.F32 R4, R8, R12, R84 ;  /* 0x0000000c0804723c */ /* 0x000fe20000001854 */
[----:B------:R-:W-:Y:S01]  /*f990*/  IMAD.MOV.U32 R0, RZ, RZ, R199 ;  /* 0x000000ffff007224 */ /* 0x000fe200078e00c7 */
[----:B------:R-:W-:Y:S01]  /*f9a0*/  MOV R162, R163 ;  /* 0x000000a300a27202 */ /* 0x000fe20000000f00 */
[----:B------:R2:W5:-:S15]  /*f9b0*/  LDL.LU R249, [R1+0x1f4] ;  /* 0x0001f40001f97983 */ /* 0x00055e0000300800 */
[----:B------:R-:W-:-:S06]  /*f9c0*/  NOP ;  /* 0x0000000000007918 */ /* 0x000fcc0000000000 */
[----:B------:R-:W-:Y:S01]  /*f9d0*/  IMAD.MOV.U32 R87, RZ, RZ, R5 ;  /* 0x000000ffff577224 */ /* 0x000fe200078e0005 */
[----:B------:R-:W-:Y:S01]  /*f9e0*/  MOV R85, R7 ;  /* 0x0000000700557202 */ /* 0x000fe20000000f00 */
[----:B------:R-:W-:Y:S01]  /*f9f0*/  IMAD.MOV.U32 R86, RZ, RZ, R6 ;  /* 0x000000ffff567224 */ /* 0x000fe200078e0006 */
[C---:B-1----:R-:W-:Y:S01]  /*fa00*/  HMMA.16816.F32 R240, R8.reuse, R34, R108 ;  /* 0x0000002208f0723c */ /* 0x042fe2000000186c */
[----:B------:R-:W-:Y:S01]  /*fa10*/  IMAD.MOV.U32 R84, RZ, RZ, R4 ;  /* 0x000000ffff547224 */ /* 0x000fe200078e0004 */
[----:B------:R2:W5:Y:S04]  /*fa20*/  LDL.LU R248, [R1+0x1f0] ;  /* 0x0001f00001f87983 */ /* 0x0005680000300800 */
[----:B------:R-:W-:Y:S01]  /*fa30*/  HMMA.16816.F32 R4, R8, R14, R60 ;  /* 0x0000000e0804723c */ /* 0x000fe2000000183c */
[----:B------:R-:W-:Y:S01]  /*fa40*/  LDSM.16.MT88.4 R12, [R198+0x1a800] ;  /* 0x01a80000c60c783b */ /* 0x000fe20000004200 */
[----:B------:R-:W-:-:S04]  /*fa50*/  IMAD.MOV.U32 R160, RZ, RZ, R207 ;  /* 0x000000ffffa07224 */ /* 0x000fc800078e00cf */
[----:B------:R-:W-:Y:S01]  /*fa60*/  HMMA.16816.F32 R184, R8, R28, R120 ;  /* 0x0000001c08b8723c */ /* 0x000fe20000001878 */
[----:B------:R-:W-:-:S05]  /*fa70*/  IMAD.MOV.U32 R163, RZ, RZ, R174 ;  /* 0x000000ffffa37224 */ /* 0x000fca00078e00ae */
[----:B------:R-:W-:Y:S01]  /*fa80*/  HMMA.16816.F32 R188, R8, R24, R76 ;  /* 0x0000001808bc723c */ /* 0x000fe2000000184c */
[----:B------:R-:W-:Y:S01]  /*fa90*/  MOV R111, R0 ;  /* 0x00000000006f7202 */ /* 0x000fe20000000f00 */
[----:B------:R2:W5:Y:S10]  /*faa0*/  LDL.LU R247, [R1+0x1ec] ;  /* 0x0001ec0001f77983 */ /* 0x0005740000300800 */
[----:B------:R-:W-:Y:S01]  /*fab0*/  IMAD.MOV.U32 R172, RZ, RZ, R7 ;  /* 0x000000ffffac7224 */ /* 0x000fe200078e0007 */
[----:B------:R-:W-:Y:S01]  /*fac0*/  MOV R153, R5 ;  /* 0x0000000500997202 */ /* 0x000fe20000000f00 */
[----:B------:R-:W-:-:S02]  /*fad0*/  IMAD.MOV.U32 R154, RZ, RZ, R4 ;  /* 0x000000ffff9a7224 */ /* 0x000fc400078e0004 */
[----:B------:R-:W-:Y:S01]  /*fae0*/  IMAD.MOV.U32 R152, RZ, RZ, R6 ;  /* 0x000000ffff987224 */ /* 0x000fe200078e0006 */
[C---:B---3--:R-:W-:Y:S01]  /*faf0*/  HMMA.16816.F32 R76, R8.reuse, R16, R112 ;  /* 0x00000010084c723c */ /* 0x048fe20000001870 */
[----:B------:R-:W-:Y:S01]  /*fb00*/  MOV R174, R209 ;  /* 0x000000d100ae7202 */ /* 0x000fe20000000f00 */
[----:B------:R-:W-:Y:S01]  /*fb10*/  IMAD.MOV.U32 R110, RZ, RZ, R111 ;  /* 0x000000ffff6e7224 */ /* 0x000fe200078e006f */
[----:B------:R-:W-:Y:S01]  /*fb20*/  MOV R0, R181 ;  /* 0x000000b500007202 */ /* 0x000fe20000000f00 */
[----:B------:R2:W5:Y:S02]  /*fb30*/  LDL.LU R246, [R1+0x1e8] ;  /* 0x0001e80001f67983 */ /* 0x0005640000300800 */
[C---:B------:R-:W-:Y:S06]  /*fb40*/  HMMA.16816.F32 R4, R8.reuse, R32, R80 ;  /* 0x000000200804723c */ /* 0x040fec0000001850 */
[C---:B------:R-:W-:Y:S01]  /*fb50*/  HMMA.16816.F32 R16, R8.reuse, R18, R92 ;  /* 0x000000120810723c */ /* 0x040fe2000000185c */
[----:B------:R-:W-:Y:S01]  /*fb60*/  IMAD.MOV.U32 R112, RZ, RZ, R177 ;  /* 0x000000ffff707224 */ /* 0x000fe200078e00b1 */
[----:B------:R-:W-:Y:S01]  /*fb70*/  MOV R113, R176 ;  /* 0x000000b000717202 */ /* 0x000fe20000000f00 */
[----:B------:R2:W5:Y:S03]  /*fb80*/  LDL.LU R237, [R1+0x1e4] ;  /* 0x0001e40001ed7983 */ /* 0x0005660000300800 */
[C---:B------:R-:W-:Y:S06]  /*fb90*/  HMMA.16816.F32 R32, R8.reuse, R20, R116 ;  /* 0x000000140820723c */ /* 0x040fec0000001874 */
[C---:B------:R-:W-:Y:S01]  /*fba0*/  HMMA.16816.F32 R80, R8.reuse, R30, R100 ;  /* 0x0000001e0850723c */ /* 0x040fe20000001864 */
[----:B------:R-:W1:Y:S05]  /*fbb0*/  LDSM.16.MT88.4 R28, [R196+0x1c800] ;  /* 0x01c80000c41c783b */ /* 0x000e6a0000004200 */
[----:B------:R-:W-:Y:S01]  /*fbc0*/  IMAD.MOV.U32 R63, RZ, RZ, R5 ;  /* 0x000000ffff3f7224 */ /* 0x000fe200078e0005 */
[----:B------:R-:W-:Y:S01]  /*fbd0*/  MOV R62, R6 ;  /* 0x00000006003e7202 */ /* 0x000fe20000000f00 */
[----:B------:R-:W-:Y:S01]  /*fbe0*/  IMAD.MOV.U32 R61, RZ, RZ, R7 ;  /* 0x000000ffff3d7224 */ /* 0x000fe200078e0007 */
[----:B------:R-:W-:Y:S01]  /*fbf0*/  HMMA.16816.F32 R36, R8, R26, R104 ;  /* 0x0000001a0824723c */ /* 0x000fe20000001868 */
[----:B------:R-:W-:Y:S01]  /*fc00*/  IMAD.MOV.U32 R60, RZ, RZ, R4 ;  /* 0x000000ffff3c7224 */ /* 0x000fe200078e0004 */
[----:B------:R2:W5:Y:S04]  /*fc10*/  LDL.LU R236, [R1+0x1e0] ;  /* 0x0001e00001ec7983 */ /* 0x0005680000300800 */
[----:B------:R-:W3:Y:S03]  /*fc20*/  LDSM.16.MT88.4 R4, [R197+0x1a800] ;  /* 0x01a80000c504783b */ /* 0x000ee60000004200 */
[----:B------:R-:W-:Y:S01]  /*fc30*/  IMAD.MOV.U32 R21, RZ, RZ, R35 ;  /* 0x000000ffff157224 */ /* 0x000fe200078e0023 */
[----:B------:R-:W-:Y:S01]  /*fc40*/  MOV R109, R32 ;  /* 0x00000020006d7202 */ /* 0x000fe20000000f00 */
[----:B------:R-:W-:-:S02]  /*fc50*/  IMAD.MOV.U32 R20, RZ, RZ, R34 ;  /* 0x000000ffff147224 */ /* 0x000fc400078e0022 */
[----:B------:R-:W-:Y:S02]  /*fc60*/  IMAD.MOV.U32 R108, RZ, RZ, R33 ;  /* 0x000000ffff6c7224 */ /* 0x000fe400078e0021 */
[----:B------:R-:W-:Y:S01]  /*fc70*/  IMAD.MOV.U32 R95, RZ, RZ, R180 ;  /* 0x000000ffff5f7224 */ /* 0x000fe200078e00b4 */
[----:B------:R-:W-:Y:S01]  /*fc80*/  HMMA.16816.F32 R32, R8, R22, R96 ;  /* 0x000000160820723c */ /* 0x000fe20000001860 */
        /* <DEDUP_REMOVED lines=12> */
[----:B------:R-:W-:Y:S01]  /*fd50*/  LDSM.16.MT88.4 R24, [R171+0x1c800] ;  /* 0x01c80000ab18783b */ /* 0x000fe20000004200 */
[----:B------:R-:W-:Y:S02]  /*fd60*/  IMAD.MOV.U32 R102, RZ, RZ, R78 ;  /* 0x000000ffff667224 */ /* 0x000fe400078e004e */
[----:B------:R-:W-:Y:S01]  /*fd70*/  IMAD.MOV.U32 R101, RZ, RZ, R79 ;  /* 0x000000ffff657224 */ /* 0x000fe200078e004f */
[----:B-1----:R-:W-:Y:S01]  /*fd80*/  HMMA.16816.F32 R116, R8, R28, R44 ;  /* 0x0000001c0874723c */ /* 0x002fe2000000182c */
[----:B------:R-:W-:Y:S01]  /*fd90*/  IMAD.MOV.U32 R93, RZ, RZ, R154 ;  /* 0x000000ffff5d7224 */ /* 0x000fe200078e009a */
[----:B------:R2:W5:Y:S03]  /*fda0*/  LDL.LU R235, [R1+0x1dc] ;  /* 0x0001dc0001eb7983 */ /* 0x0005660000300800 */
[----:B------:R-:W-:Y:S01]  /*fdb0*/  IMAD.MOV.U32 R202, RZ, RZ, R32 ;  /* 0x000000ffffca7224 */ /* 0x000fe200078e0020 */
[----:B------:R-:W-:Y:S01]  /*fdc0*/  MOV R201, R33 ;  /* 0x0000002100c97202 */ /* 0x000fe20000000f00 */
[----:B------:R-:W-:-:S02]  /*fdd0*/  IMAD.MOV.U32 R200, RZ, RZ, R34 ;  /* 0x000000ffffc87224 */ /* 0x000fc400078e0022 */
[----:B------:R-:W-:Y:S02]  /*fde0*/  IMAD.MOV.U32 R199, RZ, RZ, R35 ;  /* 0x000000ffffc77224 */ /* 0x000fe400078e0023 */
[----:B------:R-:W-:Y:S01]  /*fdf0*/  IMAD.MOV.U32 R106, RZ, RZ, R82 ;  /* 0x000000ffff6a7224 */ /* 0x000fe200078e0052 */
[----:B------:R-:W1:Y:S01]  /*fe00*/  LDSM.16.MT88.4 R32, [R198+0x1c800] ;  /* 0x01c80000c620783b */ /* 0x000e620000004200 */
[----:B------:R-:W-:Y:S02]  /*fe10*/  IMAD.MOV.U32 R80, RZ, RZ, R183 ;  /* 0x000000ffff507224 */ /* 0x000fe400078e00b7 */
[----:B------:R-:W-:Y:S02]  /*fe20*/  IMAD.MOV.U32 R81, RZ, RZ, R182 ;  /* 0x000000ffff517224 */ /* 0x000fe400078e00b6 */
        /* <DEDUP_REMOVED lines=8> */
[----:B------:R-:W-:Y:S01]  /*feb0*/  LOP3.LUT R2, R41, R2, R106, 0x96, !PT ;  /* 0x0000000229027212 */ /* 0x000fe200078e966a */
[----:B------:R-:W-:Y:S01]  /*fec0*/  IMAD.MOV.U32 R78, RZ, RZ, R17 ;  /* 0x000000ffff4e7224 */ /* 0x000fe200078e0011 */
[----:B------:R-:W-:Y:S01]  /*fed0*/  LOP3.LUT R0, R195, R3, R40, 0x96, !PT ;  /* 0x00000003c3007212 */ /* 0x000fe200078e9628 */
[----:B------:R-:W-:Y:S01]  /*fee0*/  HMMA.16816.F32 R176, R8, R14, R88 ;  /* 0x0000000e08b0723c */ /* 0x000fe20000001858 */
[----:B------:R-:W-:Y:S01]  /*fef0*/  IMAD.MOV.U32 R73, RZ, RZ, R160 ;  /* 0x000000ffff497224 */ /* 0x000fe200078e00a0 */
[----:B------:R-:W-:Y:S01]  /*ff00*/  MOV R77, R18 ;  /* 0x00000012004d7202 */ /* 0x000fe20000000f00 */
[----:B------:R-:W-:Y:S01]  /*ff10*/  IMAD.MOV.U32 R76, RZ, RZ, R19 ;  /* 0x000000ffff4c7224 */ /* 0x000fe200078e0013 */
[----:B------:R-:W-:Y:S01]  /*ff20*/  MOV R114, R20 ;  /* 0x0000001400727202 */ /* 0x000fe20000000f00 */
[----:B------:R-:W-:Y:S01]  /*ff30*/  IMAD.WIDE.U32 R2, R2, -0x2daee0ad, RZ ;  /* 0xd2511f5302027825 */ /* 0x000fe200078e00ff */
[----:B------:R-:W-:Y:S01]  /*ff40*/  LDSM.16.MT88.4 R16, [R196+0x1e800] ;  /* 0x01e80000c410783b */ /* 0x000fe20000004200 */
[----:B------:R-:W-:-:S02]  /*ff50*/  MOV R89, R162 ;  /* 0x000000a200597202 */ /* 0x000fc40000000f00 */
[----:B------:R-:W-:Y:S01]  /*ff60*/  IMAD.MOV.U32 R88, RZ, RZ, R161 ;  /* 0x000000ffff587224 */ /* 0x000fe200078e00a1 */
[----:B------:R-:W-:Y:S01]  /*ff70*/  MOV R91, R174 ;  /* 0x000000ae005b7202 */ /* 0x000fe20000000f00 */
[----:B------:R-:W-:Y:S01]  /*ff80*/  IMAD.MOV.U32 R90, RZ, RZ, R163 ;  /* 0x000000ffff5a7224 */ /* 0x000fe200078e00a3 */
[C---:B---3--:R-:W-:Y:S01]  /*ff90*/  HMMA.16816.F32 R172, R8.reuse, R4, R68 ;  /* 0x0000000408ac723c */ /* 0x048fe20000001844 */
[----:B------:R-:W-:Y:S01]  /*ffa0*/  IMAD.WIDE.U32 R12, R0, -0x2daee0ad, RZ ;  /* 0xd2511f53000c7825 */ /* 0x000fe200078e00ff */
[----:B------:R2:W5:Y:S04]  /*ffb0*/  LDL.LU R234, [R1+0x1d8] ;  /* 0x0001d80001ea7983 */ /* 0x0005680000300800 */
[----:B------:R-:W-:Y:S01]  /*ffc0*/  HMMA.16816.F32 R160, R8, R6, R56 ;  /* 0x0000000608a0723c */ /* 0x000fe20000001838 */
[----:B------:R-:W3:Y:S01]  /*ffd0*/  LDSM.16.MT88.4 R4, [R171+0x1e800] ;  /* 0x01e80000ab04783b */ /* 0x000ee20000004200 */
[----:B------:R-:W-:-:S02]  /*ffe0*/  LOP3.LUT R3, R3, R88, R205, 0x96, !PT ;  /* 0x0000005803037212 */ /* 0x000fc400078e96cd */
[----:B------:R-:W-:Y:S01]  /*fff0*/  LOP3.LUT R0, R13, R89, R2, 0x96, !PT ;  /* 0x000000590d007212 */ /* 0x000fe200078e9602 */
[----:B------:R-:W-:Y:S01]  /*10000*/  IMAD.MOV.U32 R68, RZ, RZ, R90 ;  /* 0x000000ffff447224 */ /* 0x000fe200078e005a */
[----:B-1----:R-:W-:Y:S01]  /*10010*/  HMMA.16816.F32 R96, R8, R32, R124 ;  /* 0x000000200860723c */ /* 0x002fe2000000187c */
[----:B------:R-:W-:Y:S01]  /*10020*/  IMAD.WIDE.U32 R2, R3, -0x326172a9, RZ ;  /* 0xcd9e8d5703027825 */ /* 0x000fe200078e00ff */
[----:B------:R-:W-:Y:S01]  /*10030*/  MOV R72, R155 ;  /* 0x0000009b00487202 */ /* 0x000fe20000000f00 */
[----:B------:R2:W5:Y:S01]  /*10040*/  LDL.LU R233, [R1+0x1d4] ;  /* 0x0001d40001e97983 */ /* 0x0005620000300800 */
[----:B------:R-:W-:Y:S01]  /*10050*/  MOV R75, R152 ;  /* 0x00000098004b7202 */ /* 0x000fe20000000f00 */
[----:B------:R-:W-:Y:S01]  /*10060*/  IMAD.MOV.U32 R74, RZ, RZ, R153 ;  /* 0x000000ffff4a7224 */ /* 0x000fe200078e0099 */
[----:B------:R-:W-:Y:S01]  /*10070*/  MOV R71, R73 ;  /* 0x0000004900477202 */ /* 0x000fe20000000f00 */
[----:B------:R-:W-:Y:S01]  /*10080*/  IMAD.WIDE.U32 R124, R0, -0x326172a9, RZ ;  /* 0xcd9e8d57007c7825 */ /* 0x000fe200078e00ff */
[----:B------:R-:W-:-:S03]  /*10090*/  MOV R69, R91 ;  /* 0x0000005b00457202 */ /* 0x000fc60000000f00 */
[----:B------:R-:W-:Y:S01]  /*100a0*/  IMAD.MOV.U32 R115, RZ, RZ, R21 ;  /* 0x000000ffff737224 */ /* 0x000fe200078e0015 */
[----:B------:R-:W-:Y:S01]  /*100b0*/  MOV R15, R75 ;  /* 0x0000004b000f7202 */ /* 0x000fe20000000f00 */
[----:B------:R-:W-:Y:S01]  /*100c0*/  IMAD.MOV.U32 R14, RZ, RZ, R74 ;  /* 0x000000ffff0e7224 */ /* 0x000fe200078e004a */
[----:B------:R-:W-:Y:S01]  /*100d0*/  LOP3.LUT R3, R3, R68, R194, 0x96, !PT ;  /* 0x0000004403037212 */ /* 0x000fe200078e96c2 */
[----:B------:R-:W-:Y:S01]  /*100e0*/  IMAD.MOV.U32 R70, RZ, RZ, R72 ;  /* 0x000000ffff467224 */ /* 0x000fe200078e0048 */
[----:B------:R-:W-:Y:S01]  /*100f0*/  LOP3.LUT R0, R125, R71, R2, 0x96, !PT ;  /* 0x000000477d007212 */ /* 0x000fe200078e9602 */
[----:B------:R-:W-:Y:S01]  /*10100*/  IMAD.MOV.U32 R45, RZ, RZ, R14 ;  /* 0x000000ffff2d7224 */ /* 0x000fe200078e000e */
[----:B------:R-:W-:Y:S01]  /*10110*/  MOV R46, R15 ;  /* 0x0000000f002e7202 */ /* 0x000fe20000000f00 */
[----:B------:R-:W-:Y:S01]  /*10120*/  IMAD.MOV.U32 R195, RZ, RZ, R69 ;  /* 0x000000ffffc37224 */ /* 0x000fe200078e0045 */
[----:B------:R-:W-:Y:S01]  /*10130*/  MOV R194, R70 ;  /* 0x0000004600c27202 */ /* 0x000fe20000000f00 */
[----:B------:R-:W-:Y:S01]  /*10140*/  IMAD.WIDE.U32 R2, R3, -0x2daee0ad, RZ ;  /* 0xd2511f5303027825 */ /* 0x000fe200078e00ff */
[----:B------:R-:W1:Y:S03]  /*10150*/  LDSM.16.MT88.4 R20, [R197+0x1c800] ;  /* 0x01c80000c514783b */ /* 0x000e660000004200 */
[----:B------:R-:W-:Y:S01]  /*10160*/  IMAD.WIDE.U32 R14, R0, -0x2daee0ad, RZ ;  /* 0xd2511f53000e7825 */ /* 0x000fe200078e00ff */
[----:B------:R-:W-:Y:S01]  /*10170*/  LOP3.LUT R0, R3, R195, R12, 0x96, !PT ;  /* 0x000000c303007212 */ /* 0x000fe200078e960c */
[C---:B------:R-:W-:Y:S01]  /*10180*/  HMMA.16816.F32 R104, R8.reuse, R30, R64 ;  /* 0x0000001e0868723c */ /* 0x040fe20000001840 */
[----:B------:R-:W-:Y:S01]  /*10190*/  MOV R89, R93 ;  /* 0x0000005d00597202 */ /* 0x000fe20000000f00 */
[----:B------:R-:W-:Y:S01]  /*101a0*/  IMAD.MOV.U32 R88, RZ, RZ, R92 ;  /* 0x000000ffff587224 */ /* 0x000fe200078e005c */
[----:B------:R-:W-:Y:S01]  /*101b0*/  LOP3.LUT R2, R15, R194, R2, 0x96, !PT ;  /* 0x000000c20f027212 */ /* 0x000fe200078e9602 */
[----:B------:R-:W-:Y:S01]  /*101c0*/  IMAD.WIDE.U32 R12, R0, -0x326172a9, RZ ;  /* 0xcd9e8d57000c7825 */ /* 0x000fe200078e00ff */
[----:B------:R-:W-:Y:S01]  /*101d0*/  MOV R91, R95 ;  /* 0x0000005f005b7202 */ /* 0x000fe20000000f00 */
[C---:B---3--:R-:W-:Y:S02]  /*101e0*/  HMMA.16816.F32 R56, R8.reuse, R6, R144 ;  /* 0x000000060838723c */ /* 0x048fe40000001890 */
[----:B------:R-:W-:Y:S01]  /*101f0*/  IMAD.WIDE.U32 R2, R2, -0x326172a9, RZ ;  /* 0xcd9e8d5702027825 */ /* 0x000fe200078e00ff */
[----:B------:R-:W-:Y:S01]  /*10200*/  MOV R73, R113 ;  /* 0x0000007100497202 */ /* 0x000fe20000000f00 */
[----:B------:R-:W-:Y:S03]  /*10210*/  LDSM.16.MT88.4 R28, [R197+0x1e800] ;  /* 0x01e80000c51c783b */ /* 0x000fe60000004200 */
[----:B------:R-:W-:Y:S01]  /*10220*/  LOP3.LUT R0, R3, R252, R12, 0x96, !PT ;  /* 0x000000fc03007212 */ /* 0x000fe200078e960c */
[----:B------:R-:W-:Y:S01]  /*10230*/  IMAD.MOV.U32 R90, RZ, RZ, R94 ;  /* 0x000000ffff5a7224 */ /* 0x000fe200078e005e */
[----:B------:R-:W-:Y:S01]  /*10240*/  LOP3.LUT R6, R2, 0xffff, RZ, 0xc0, !PT ;  /* 0x0000ffff02067812 */ /* 0x000fe200078ec0ff */
[----:B------:R-:W-:Y:S01]  /*10250*/  IMAD.MOV.U32 R72, RZ, RZ, R112 ;  /* 0x000000ffff487224 */ /* 0x000fe200078e0070 */
[----:B------:R-:W-:Y:S01]  /*10260*/  LOP3.LUT R3, R0, 0xffff, RZ, 0xc0, !PT ;  /* 0x0000ffff00037812 */ /* 0x000fe200078ec0ff */
        /* <DEDUP_REMOVED lines=8> */
[----:B------:R-:W-:Y:S01]  /*102f0*/  SHF.R.U32.HI R3, RZ, 0x8, R3 ;  /* 0x00000008ff037819 */ /* 0x000fe20000011603 */
[----:B------:R-:W-:Y:S01]  /*10300*/  IMAD.MOV.U32 R129, RZ, RZ, R63 ;  /* 0x000000ffff817224 */ /* 0x000fe200078e003f */
[----:B------:R-:W-:Y:S01]  /*10310*/  MOV R131, R62 ;  /* 0x0000003e00837202 */ /* 0x000fe20000000f00 */
[----:B------:R-:W-:Y:S01]  /*10320*/  HMMA.16816.F32 R152, R8, R24, R48 ;  /* 0x000000180898723c */ /* 0x000fe20000001830 */
[----:B------:R-:W-:Y:S01]  /*10330*/  MOV R128, R60 ;  /* 0x0000003c00807202 */ /* 0x000fe20000000f00 */
[----:B------:R-:W3:Y:S01]  /*10340*/  LDSM.16.MT88.4 R32, [R198+0x1e800] ;  /* 0x01e80000c620783b */ /* 0x000ee20000004200 */
[----:B------:R-:W-:-:S03]  /*10350*/  SHF.R.U32.HI R7, RZ, 0x10, R2 ;  /* 0x00000010ff077819 */ /* 0x000fc60000011602 */
[C---:B------:R-:W-:Y:S01]  /*10360*/  HMMA.16816.F32 R60, R8.reuse, R4, R140 ;  /* 0x00000004083c723c */ /* 0x040fe2000000188c */
[----:B------:R-:W-:Y:S01]  /*10370*/  SHF.R.U32.HI R12, RZ, 0x18, R2 ;  /* 0x00000018ff0c7819 */ /* 0x000fe20000011602 */
[----:B------:R-:W-:Y:S01]  /*10380*/  IMAD.MOV.U32 R67, RZ, RZ, R80 ;  /* 0x000000ffff437224 */ /* 0x000fe200078e0050 */
[----:B------:R-:W-:Y:S01]  /*10390*/  MOV R64, R81 ;  /* 0x0000005100407202 */ /* 0x000fe20000000f00 */
[----:B------:R-:W-:Y:S01]  /*103a0*/  IMAD.MOV.U32 R126, RZ, RZ, R82 ;  /* 0x000000ffff7e7224 */ /* 0x000fe200078e0052 */
[----:B------:R-:W-:Y:S01]  /*103b0*/  MOV R127, R83 ;  /* 0x00000053007f7202 */ /* 0x000fe20000000f00 */
[C---:B------:R-:W-:Y:S01]  /*103c0*/  HMMA.16816.F32 R120, R8.reuse, R26, R52 ;  /* 0x0000001a0878723c */ /* 0x040fe20000001834 */
[----:B------:R-:W-:Y:S01]  /*103d0*/  LOP3.LUT R4, R0, 0xff, RZ, 0xc0, !PT ;  /* 0x000000ff00047812 */ /* 0x000fe200078ec0ff */
[----:B------:R-:W2:Y:S01]  /*103e0*/  LDSM.16.MT88.4 R24, [R171+0x19000] ;  /* 0x01900000ab18783b */ /* 0x000ea20000004200 */
[----:B------:R-:W-:Y:S02]  /*103f0*/  LOP3.LUT R5, R2, 0xff, RZ, 0xc0, !PT ;  /* 0x000000ff02057812 */ /* 0x000fe400078ec0ff */
[----:B------:R-:W-:Y:S01]  /*10400*/  SHF.R.U32.HI R2, RZ, 0x10, R0 ;  /* 0x00000010ff027819 */ /* 0x000fe20000011600 */
[----:B------:R-:W-:Y:S01]  /*10410*/  HMMA.16816.F32 R52, R8, R16, R148 ;  /* 0x000000100834723c */ /* 0x000fe20000001894 */
[----:B------:R-:W-:Y:S01]  /*10420*/  PRMT R3, R4, 0x5410, R3 ;  /* 0x0000541004037816 */ /* 0x000fe20000000003 */
[----:B------:R1:W5:Y:S01]  /*10430*/  LDL.LU R232, [R1+0x1d0] ;  /* 0x0001d00001e87983 */ /* 0x0003620000300800 */
[----:B------:R-:W-:-:S03]  /*10440*/  PRMT R130, R225, 0x7054, R225 ;  /* 0x00007054e1827816 */ /* 0x000fc600000000e1 */
[----:B------:R-:W-:Y:S01]  /*10450*/  HMMA.16816.F32 R80, R8, R18, R156 ;  /* 0x000000120850723c */ /* 0x000fe2000000189c */
[----:B------:R-:W4:Y:S01]  /*10460*/  LDSM.16.MT88.4 R16, [R198+0x19000] ;  /* 0x01900000c610783b */ /* 0x000f220000004200 */
[----:B------:R-:W-:Y:S02]  /*10470*/  SHF.R.U32.HI R4, RZ, 0x18, R0 ;  /* 0x00000018ff047819 */ /* 0x000fe40000011600 */
[----:B------:R-:W-:Y:S02]  /*10480*/  LOP3.LUT R2, R2, 0xff, RZ, 0xc0, !PT ;  /* 0x000000ff02027812 */ /* 0x000fe400078ec0ff */
[----:B------:R-:W-:Y:S01]  /*10490*/  SHF.R.U32.HI R6, RZ, 0x8, R6 ;  /* 0x00000008ff067819 */ /* 0x000fe20000011606 */
[----:B------:R-:W-:Y:S01]  /*104a0*/  IMAD.MOV.U32 R74, RZ, RZ, R103 ;  /* 0x000000ffff4a7224 */ /* 0x000fe200078e0067 */
[----:B------:R-:W-:Y:S02]  /*104b0*/  HSET2.LE.AND R0, R3, R130, PT ;  /* 0x0000008203007233 */ /* 0x000fe40003803000 */
[----:B------:R-:W-:Y:S01]  /*104c0*/  MOV R75, R102 ;  /* 0x00000066004b7202 */ /* 0x000fe20000000f00 */
[----:B------:R-:W-:Y:S01]  /*104d0*/  IMAD.MOV.U32 R51, RZ, RZ, R101 ;  /* 0x000000ffff337224 */ /* 0x000fe200078e0065 */
[----:B------:R-:W-:-:S02]  /*104e0*/  PRMT R2, R2, 0x5410, R4 ;  /* 0x0000541002027816 */ /* 0x000fc40000000004 */
[----:B------:R-:W-:Y:S01]  /*104f0*/  MOV R48, R100 ;  /* 0x0000006400307202 */ /* 0x000fe20000000f00 */
[----:B------:R-:W-:Y:S01]  /*10500*/  IMAD.MOV.U32 R71, RZ, RZ, R72 ;  /* 0x000000ffff477224 */ /* 0x000fe200078e0048 */
[----:B------:R-:W-:Y:S01]  /*10510*/  PRMT R6, R5, 0x5410, R6 ;  /* 0x0000541005067816 */ /* 0x000fe20000000006 */
[----:B------:R-:W-:Y:S01]  /*10520*/  IMAD.MOV.U32 R140, RZ, RZ, R128 ;  /* 0x000000ffff8c7224 */ /* 0x000fe200078e0080 */
[----:B------:R-:W-:Y:S02]  /*10530*/  LOP3.LUT R5, R7, 0xff, RZ, 0xc0, !PT ;  /* 0x000000ff07057812 */ /* 0x000fe400078ec0ff */
[----:B------:R-:W-:Y:S02]  /*10540*/  MOV R68, R73 ;  /* 0x0000004900447202 */ /* 0x000fe40000000f00 */
[----:B------:R-:W-:Y:S01]  /*10550*/  MOV R141, R129 ;  /* 0x00000081008d7202 */ /* 0x000fe20000000f00 */
[----:B------:R-:W-:Y:S01]  /*10560*/  IMAD.MOV.U32 R148, RZ, RZ, R64 ;  /* 0x000000ffff947224 */ /* 0x000fe200078e0040 */
[----:B------:R-:W-:Y:S01]  /*10570*/  LOP3.LUT R4, R238, R0, RZ, 0xc0, !PT ;  /* 0x00000000ee047212 */ /* 0x000fe200078ec0ff */
[----:B------:R-:W-:Y:S01]  /*10580*/  IMAD.MOV.U32 R47, RZ, RZ, R88 ;  /* 0x000000ffff2f7224 */ /* 0x000fe200078e0058 */
[----:B------:R-:W-:Y:S01]  /*10590*/  HSET2.LE.AND R0, R2, R130, PT ;  /* 0x0000008202007233 */ /* 0x000fe20003803000 */
[----:B------:R-:W-:Y:S01]  /*105a0*/  IMAD.MOV.U32 R49, RZ, RZ, R74 ;  /* 0x000000ffff317224 */ /* 0x000fe200078e004a */
[----:B------:R-:W-:-:S02]  /*105b0*/  PRMT R3, R5, 0x5410, R12 ;  /* 0x0000541005037816 */ /* 0x000fc4000000000c */
[----:B------:R-:W-:Y:S01]  /*105c0*/  MOV R70, R91 ;  /* 0x0000005b00467202 */ /* 0x000fe20000000f00 */
[----:B------:R-:W-:Y:S01]  /*105d0*/  IMAD.MOV.U32 R69, RZ, RZ, R90 ;  /* 0x000000ffff457224 */ /* 0x000fe200078e005a */
[----:B------:R-:W-:Y:S02]  /*105e0*/  MOV R50, R75 ;  /* 0x0000004b00327202 */ /* 0x000fe40000000f00 */
[----:B------:R-:W-:Y:S01]  /*105f0*/  MOV R44, R89 ;  /* 0x00000059002c7202 */ /* 0x000fe20000000f00 */
[----:B-1----:R-:W-:Y:S01]  /*10600*/  HMMA.16816.F32 R72, R8, R22, R136 ;  /* 0x000000160848723c */ /* 0x002fe20000001888 */
[----:B------:R-:W-:Y:S01]  /*10610*/  LOP3.LUT R5, R223, R0, RZ, 0xc0, !PT ;  /* 0x00000000df057212 */ /* 0x000fe200078ec0ff */
[----:B------:R-:W-:Y:S01]  /*10620*/  IMAD.MOV.U32 R128, RZ, RZ, R49 ;  /* 0x000000ffff807224 */ /* 0x000fe200078e0031 */
[--C-:B------:R-:W-:Y:S02]  /*10630*/  HSET2.LE.AND R0, R6, R130.reuse, PT ;  /* 0x0000008206007233 */ /* 0x100fe40003803000 */
[----:B------:R-:W-:Y:S01]  /*10640*/  MOV R147, R202 ;  /* 0x000000ca00937202 */ /* 0x000fe20000000f00 */
[----:B------:R-:W-:Y:S01]  /*10650*/  IMAD.MOV.U32 R145, RZ, RZ, R78 ;  /* 0x000000ffff917224 */ /* 0x000fe200078e004e */
[----:B------:R-:W-:Y:S01]  /*10660*/  HSET2.LE.AND R2, R3, R130, PT ;  /* 0x0000008203027233 */ /* 0x000fe20003803000 */
[----:B------:R-:W-:Y:S01]  /*10670*/  IMAD.MOV.U32 R130, RZ, RZ, R51 ;  /* 0x000000ffff827224 */ /* 0x000fe200078e0033 */
[----:B------:R-:W-:-:S02]  /*10680*/  MOV R139, R48 ;  /* 0x00000030008b7202 */ /* 0x000fc40000000f00 */
[----:B------:R-:W-:Y:S02]  /*10690*/  MOV R144, R79 ;  /* 0x0000004f00907202 */ /* 0x000fe40000000f00 */
[----:B------:R-:W-:Y:S01]  /*106a0*/  MOV R146, R77 ;  /* 0x0000004d00927202 */ /* 0x000fe20000000f00 */
[----:B------:R-:W-:Y:S01]  /*106b0*/  IMAD.MOV.U32 R142, RZ, RZ, R131 ;  /* 0x000000ffff8e7224 */ /* 0x000fe200078e0083 */
[----:B------:R-:W-:Y:S01]  /*106c0*/  MOV R129, R50 ;  /* 0x0000003200817202 */ /* 0x000fe20000000f00 */
[----:B------:R1:W5:Y:S04]  /*106d0*/  LDL.LU R231, [R1+0x1cc] ;  /* 0x0001cc0001e77983 */ /* 0x0003680000300800 */
[----:B------:R-:W1:Y:S01]  /*106e0*/  LDSM.16.MT88.4 R48, [R196+0x1b000] ;  /* 0x01b00000c430783b */ /* 0x000e620000004200 */
        /* <DEDUP_REMOVED lines=8> */
[----:B------:R-:W-:Y:S02]  /*10770*/  LOP3.LUT R6, R245, R0, RZ, 0xc0, !PT ;  /* 0x00000000f5067212 */ /* 0x000fe400078ec0ff */
[----:B------:R-:W-:Y:S01]  /*10780*/  MOV R88, R109 ;  /* 0x0000006d00587202 */ /* 0x000fe20000000f00 */
[----:B------:R-:W-:Y:S01]  /*10790*/  IMAD.MOV.U32 R150, RZ, RZ, R66 ;  /* 0x000000ffff967224 */ /* 0x000fe200078e0042 */
[----:B------:R-:W-:Y:S02]  /*107a0*/  MOV R149, R65 ;  /* 0x0000004100957202 */ /* 0x000fe40000000f00 */
[----:B------:R-:W-:Y:S01]  /*107b0*/  LOP3.LUT R7, R222, R2, RZ, 0xc0, !PT ;  /* 0x00000002de077212 */ /* 0x000fe200078ec0ff */
[C---:B------:R-:W-:Y:S01]  /*107c0*/  HMMA.16816.F32 R84, R8.reuse, R20, R132 ;  /* 0x000000140854723c */ /* 0x040fe20000001884 */
[----:B------:R-:W1:Y:S01]  /*107d0*/  LDSM.16.MT88.4 R20, [R196+0x19000] ;  /* 0x01900000c414783b */ /* 0x000e620000004200 */
[----:B------:R-:W-:Y:S01]  /*107e0*/  IMAD.MOV.U32 R89, RZ, RZ, R102 ;  /* 0x000000ffff597224 */ /* 0x000fe200078e0066 */
[----:B------:R-:W-:Y:S01]  /*107f0*/  MOV R90, R103 ;  /* 0x00000067005a7202 */ /* 0x000fe20000000f00 */
[----:B------:R-:W-:Y:S01]  /*10800*/  IMAD.MOV.U32 R100, RZ, RZ, R211 ;  /* 0x000000ffff647224 */ /* 0x000fe200078e00d3 */
[----:B------:R-:W-:Y:S01]  /*10810*/  MOV R101, R210 ;  /* 0x000000d200657202 */ /* 0x000fe20000000f00 */
[----:B---3--:R-:W-:Y:S01]  /*10820*/  HMMA.16816.F32 R108, R8, R32, R164 ;  /* 0x00000020086c723c */ /* 0x008fe200000018a4 */
[----:B------:R-:W-:Y:S01]  /*10830*/  IMAD.MOV.U32 R102, RZ, RZ, R43 ;  /* 0x000000ffff667224 */ /* 0x000fe200078e002b */
[----:B------:R-:W-:-:S04]  /*10840*/  MOV R103, R42 ;  /* 0x0000002a00677202 */ /* 0x000fc80000000f00 */
[----:B------:R-:W-:Y:S01]  /*10850*/  HMMA.16816.F32 R68, R8, R30, R68 ;  /* 0x0000001e0844723c */ /* 0x000fe20000001844 */
[----:B------:R-:W-:Y:S01]  /*10860*/  IMAD.MOV.U32 R138, RZ, RZ, R199 ;  /* 0x000000ffff8a7224 */ /* 0x000fe200078e00c7 */
[----:B------:R-:W-:Y:S01]  /*10870*/  MOV R65, R45 ;  /* 0x0000002d00417202 */ /* 0x000fe20000000f00 */
[----:B------:R-:W-:Y:S01]  /*10880*/  IMAD.MOV.U32 R64, RZ, RZ, R44 ;  /* 0x000000ffff407224 */ /* 0x000fe200078e002c */
[----:B------:R-:W-:Y:S01]  /*10890*/  MOV R67, R47 ;  /* 0x0000002f00437202 */ /* 0x000fe20000000f00 */
[----:B------:R-:W-:Y:S01]  /*108a0*/  IMAD.MOV.U32 R66, RZ, RZ, R46 ;  /* 0x000000ffff427224 */ /* 0x000fe200078e002e */
[C---:B--2---:R-:W-:Y:S01]  /*108b0*/  HMMA.16816.F32 R164, R4.reuse, R24, R148 ;  /* 0x0000001804a4723c */ /* 0x044fe20000001894 */
[----:B------:R-:W-:Y:S01]  /*108c0*/  LDSM.16.MT88.4 R44, [R171+0x1b000] ;  /* 0x01b00000ab2c783b */ /* 0x000fe20000004200 */
[----:B------:R-:W-:Y:S01]  /*108d0*/  IMAD.MOV.U32 R136, RZ, RZ, R201 ;  /* 0x000000ffff887224 */ /* 0x000fe200078e00c9 */
[----:B------:R-:W-:Y:S02]  /*108e0*/  MOV R137, R200 ;  /* 0x000000c800897202 */ /* 0x000fe40000000f00 */
[----:B------:R-:W-:Y:S01]  /*108f0*/  LDSM.16.MT88.4 R40, [R197+0x19000] ;  /* 0x01900000c528783b */ /* 0x000fe20000004200 */
[----:B----4-:R-:W-:Y:S01]  /*10900*/  HMMA.16816.F32 R148, R4, R16, R188 ;  /* 0x000000100494723c */ /* 0x010fe200000018bc */
[----:B------:R-:W-:-:S02]  /*10910*/  MOV R143, R205 ;  /* 0x000000cd008f7202 */ /* 0x000fc40000000f00 */
[----:B------:R-:W-:Y:S01]  /*10920*/  MOV R131, R204 ;  /* 0x000000cc00837202 */ /* 0x000fe20000000f00 */
[----:B------:R2:W5:Y:S03]  /*10930*/  LDL.LU R230, [R1+0x1c8] ;  /* 0x0001c80001e67983 */ /* 0x0005660000300800 */
[----:B------:R-:W-:Y:S01]  /*10940*/  MOV R188, R112 ;  /* 0x0000007000bc7202 */ /* 0x000fe20000000f00 */
[----:B------:R-:W-:Y:S01]  /*10950*/  IMAD.MOV.U32 R189, RZ, RZ, R113 ;  /* 0x000000ffffbd7224 */ /* 0x000fe200078e0071 */
[----:B------:R-:W-:Y:S01]  /*10960*/  MOV R190, R114 ;  /* 0x0000007200be7202 */ /* 0x000fe20000000f00 */
[----:B------:R-:W-:Y:S01]  /*10970*/  IMAD.MOV.U32 R191, RZ, RZ, R115 ;  /* 0x000000ffffbf7224 */ /* 0x000fe200078e0073 */
[C---:B------:R-:W-:Y:S01]  /*10980*/  HMMA.16816.F32 R100, R8.reuse, R34, R100 ;  /* 0x000000220864723c */ /* 0x040fe20000001864 */
[----:B------:R-:W-:Y:S05]  /*10990*/  LDSM.16.MT88.4 R32, [R197+0x1b000] ;  /* 0x01b00000c520783b */ /* 0x000fea0000004200 */
[----:B------:R-:W-:Y:S01]  /*109a0*/  HMMA.16816.F32 R88, R8, R28, R88 ;  /* 0x0000001c0858723c */ /* 0x000fe20000001858 */
[----:B------:R-:W-:Y:S01]  /*109b0*/  LDSM.16.MT88.4 R28, [R171+0x1d000] ;  /* 0x01d00000ab1c783b */ /* 0x000fe20000004200 */
[----:B------:R-:W-:Y:S01]  /*109c0*/  IMAD.MOV.U32 R132, RZ, RZ, R209 ;  /* 0x000000ffff847224 */ /* 0x000fe200078e00d1 */
[----:B------:R-:W-:Y:S01]  /*109d0*/  MOV R133, R208 ;  /* 0x000000d000857202 */ /* 0x000fe20000000f00 */
[----:B------:R-:W-:Y:S01]  /*109e0*/  IMAD.MOV.U32 R134, RZ, RZ, R207 ;  /* 0x000000ffff867224 */ /* 0x000fe200078e00cf */
[----:B------:R-:W-:Y:S01]  /*109f0*/  MOV R135, R239 ;  /* 0x000000ef00877202 */ /* 0x000fe20000000f00 */
[----:B------:R-:W-:Y:S01]  /*10a00*/  HMMA.16816.F32 R112, R4, R18, R36 ;  /* 0x000000120470723c */ /* 0x000fe20000001824 */
[----:B------:R-:W3:Y:S01]  /*10a10*/  LDSM.16.MT88.4 R36, [R198+0x1b000] ;  /* 0x01b00000c624783b */ /* 0x000ee20000004200 */
[----:B------:R-:W-:Y:S01]  /*10a20*/  MOV R8, R147 ;  /* 0x0000009300087202 */ /* 0x000fe20000000f00 */
[----:B------:R-:W-:-:S03]  /*10a30*/  IMAD.MOV.U32 R147, RZ, RZ, R76 ;  /* 0x000000ffff937224 */ /* 0x000fc600078e004c */
[C---:B------:R-:W-:Y:S01]  /*10a40*/  HMMA.16816.F32 R64, R4.reuse, R26, R64 ;  /* 0x0000001a0440723c */ /* 0x040fe20000001840 */
[----:B------:R-:W-:Y:S01]  /*10a50*/  IMAD.MOV.U32 R11, RZ, RZ, R138 ;  /* 0x000000ffff0b7224 */ /* 0x000fe200078e008a */
[----:B------:R-:W-:Y:S01]  /*10a60*/  MOV R10, R137 ;  /* 0x00000089000a7202 */ /* 0x000fe20000000f00 */
[----:B------:R-:W-:Y:S01]  /*10a70*/  IMAD.MOV.U32 R205, RZ, RZ, R203 ;  /* 0x000000ffffcd7224 */ /* 0x000fe200078e00cb */
[----:B------:R-:W4:Y:S02]  /*10a80*/  LDSM.16.MT88.4 R24, [R196+0x1d000] ;  /* 0x01d00000c418783b */ /* 0x000f240000004200 */
[C---:B-1----:R-:W-:Y:S01]  /*10a90*/  HMMA.16816.F32 R144, R4.reuse, R50, R144 ;  /* 0x000000320490723c */ /* 0x042fe20000001890 */
[----:B------:R-:W-:Y:S01]  /*10aa0*/  IMAD.MOV.U32 R138, RZ, RZ, R127 ;  /* 0x000000ffff8a7224 */ /* 0x000fe200078e007f */
[----:B------:R2:W5:Y:S04]  /*10ab0*/  LDL.LU R229, [R1+0x1c4] ;  /* 0x0001c40001e57983 */ /* 0x0005680000300800 */
[----:B------:R-:W-:-:S15]  /*10ac0*/  HMMA.16816.F32 R76, R4, R22, R240 ;  /* 0x00000016044c723c */ /* 0x000fde00000018f0 */
[----:B------:R-:W-:-:S03]  /*10ad0*/  NOP ;  /* 0x0000000000007918 */ /* 0x000fc60000000000 */
        /* <DEDUP_REMOVED lines=8> */
[----:B------:R-:W-:Y:S01]  /*10b60*/  MOV R240, R139 ;  /* 0x0000008b00f07202 */ /* 0x000fe20000000f00 */
[----:B------:R-:W-:Y:S01]  /*10b70*/  IMAD.MOV.U32 R0, RZ, RZ, R138 ;  /* 0x000000ffff007224 */ /* 0x000fe200078e008a */
[----:B------:R-:W-:Y:S01]  /*10b80*/  MOV R139, R251 ;  /* 0x000000fb008b7202 */ /* 0x000fe20000000f00 */
[----:B------:R2:W5:Y:S02]  /*10b90*/  LDL.LU R228, [R1+0x1c0] ;  /* 0x0001c00001e47983 */ /* 0x0005640000300800 */
[----:B------:R-:W-:Y:S01]  /*10ba0*/  HMMA.16816.F32 R16, R4, R44, R188 ;  /* 0x0000002c0410723c */ /* 0x000fe200000018bc */
[----:B------:R-:W-:Y:S01]  /*10bb0*/  MOV R242, R129 ;  /* 0x0000008100f27202 */ /* 0x000fe20000000f00 */
[----:B------:R-:W-:-:S15]  /*10bc0*/  IMAD.MOV.U32 R243, RZ, RZ, R130 ;  /* 0x000000fffff37224 */ /* 0x000fde00078e0082 */
[----:B------:R-:W-:-:S01]  /*10bd0*/  NOP ;  /* 0x0000000000007918 */ /* 0x000fc20000000000 */
[----:B------:R-:W-:Y:S01]  /*10be0*/  IMAD.MOV.U32 R182, RZ, RZ, R145 ;  /* 0x000000ffffb67224 */ /* 0x000fe200078e0091 */
[----:B------:R-:W-:Y:S01]  /*10bf0*/  MOV R181, R146 ;  /* 0x0000009200b57202 */ /* 0x000fe20000000f00 */
[----:B------:R-:W-:Y:S01]  /*10c00*/  IMAD.MOV.U32 R180, RZ, RZ, R144 ;  /* 0x000000ffffb47224 */ /* 0x000fe200078e0090 */
[----:B------:R-:W-:Y:S01]  /*10c10*/  MOV R251, R147 ;  /* 0x0000009300fb7202 */ /* 0x000fe20000000f00 */
[C---:B------:R-:W-:Y:S01]  /*10c20*/  HMMA.16816.F32 R156, R4.reuse, R20, R140 ;  /* 0x00000014049c723c */ /* 0x040fe2000000188c */
[----:B------:R-:W1:Y:S04]  /*10c30*/  LDSM.16.MT88.4 R20, [R198+0x1d000] ;  /* 0x01d00000c614783b */ /* 0x000e680000004200 */
[----:B------:R2:W5:Y:S01]  /*10c40*/  LDL.LU R227, [R1+0x1bc] ;  /* 0x0001bc0001e37983 */ /* 0x0005620000300800 */
[----:B------:R-:W-:Y:S01]  /*10c50*/  HMMA.16816.F32 R144, R4, R38, R176 ;  /* 0x000000260490723c */ /* 0x000fe200000018b0 */
[----:B------:R-:W-:Y:S01]  /*10c60*/  MOV R130, R131 ;  /* 0x0000008300827202 */ /* 0x000fe20000000f00 */
[----:B------:R-:W-:Y:S01]  /*10c70*/  IMAD.MOV.U32 R245, RZ, RZ, R16 ;  /* 0x000000fffff57224 */ /* 0x000fe200078e0010 */
[----:B------:R-:W-:Y:S01]  /*10c80*/  MOV R238, R17 ;  /* 0x0000001100ee7202 */ /* 0x000fe20000000f00 */
[----:B------:R-:W-:Y:S01]  /*10c90*/  IMAD.MOV.U32 R223, RZ, RZ, R18 ;  /* 0x000000ffffdf7224 */ /* 0x000fe200078e0012 */
[----:B------:R2:W5:-:S15]  /*10ca0*/  LDL.LU R226, [R1+0x1b8] ;  /* 0x0001b80001e27983 */ /* 0x00055e0000300800 */
[----:B------:R-:W-:-:S04]  /*10cb0*/  NOP ;  /* 0x0000000000007918 */ /* 0x000fc80000000000 */
[----:B------:R-:W-:Y:S01]  /*10cc0*/  IMAD.MOV.U32 R36, RZ, RZ, R147 ;  /* 0x000000ffff247224 */ /* 0x000fe200078e0093 */
[----:B------:R-:W-:Y:S01]  /*10cd0*/  MOV R147, R139 ;  /* 0x0000008b00937202 */ /* 0x000fe20000000f00 */
[----:B------:R-:W-:Y:S01]  /*10ce0*/  IMAD.MOV.U32 R38, RZ, RZ, R145 ;  /* 0x000000ffff267224 */ /* 0x000fe200078e0091 */
[----:B------:R-:W-:Y:S01]  /*10cf0*/  HMMA.16816.F32 R136, R4, R32, R172 ;  /* 0x000000200488723c */ /* 0x000fe200000018ac */
[----:B------:R-:W-:-:S05]  /*10d00*/  MOV R39, R144 ;  /* 0x0000009000277202 */ /* 0x000fca0000000f00 */
[----:B------:R-:W-:Y:S01]  /*10d10*/  HMMA.16816.F32 R132, R4, R42, R132 ;  /* 0x0000002a0484723c */ /* 0x000fe20000001884 */
[----:B------:R-:W-:-:S05]  /*10d20*/  MOV R37, R146 ;  /* 0x0000009200257202 */ /* 0x000fca0000000f00 */
[C---:B------:R-:W-:Y:S01]  /*10d30*/  HMMA.16816.F32 R44, R4.reuse, R46, R8 ;  /* 0x0000002e042c723c */ /* 0x040fe20000001808 */
[----:B------:R-:W-:Y:S01]  /*10d40*/  MOV R131, R19 ;  /* 0x0000001300837202 */ /* 0x000fe20000000f00 */
[----:B------:R-:W-:Y:S04]  /*10d50*/  LDSM.16.MT88.4 R8, [R171+0x1f000] ;  /* 0x01f00000ab08783b */ /* 0x000fe80000004200 */
[C---:B------:R-:W-:Y:S01]  /*10d60*/  HMMA.16816.F32 R140, R4.reuse, R40, R184 ;  /* 0x00000028048c723c */ /* 0x040fe200000018b8 */
[----:B------:R-:W3:Y:S05]  /*10d70*/  LDSM.16.MT88.4 R16, [R197+0x1d000] ;  /* 0x01d00000c510783b */ /* 0x000eea0000004200 */
[C---:B------:R-:W-:Y:S01]  /*10d80*/  HMMA.16816.F32 R120, R4.reuse, R30, R120 ;  /* 0x0000001e0478723c */ /* 0x040fe20000001878 */
[----:B------:R-:W-:Y:S01]  /*10d90*/  IMAD.MOV.U32 R172, RZ, RZ, R139 ;  /* 0x000000ffffac7224 */ /* 0x000fe200078e008b */
[----:B------:R-:W-:Y:S01]  /*10da0*/  MOV R146, R137 ;  /* 0x0000008900927202 */ /* 0x000fe20000000f00 */
[----:B------:R-:W-:Y:S01]  /*10db0*/  IMAD.MOV.U32 R145, RZ, RZ, R138 ;  /* 0x000000ffff917224 */ /* 0x000fe200078e008a */
[----:B------:R-:W-:Y:S01]  /*10dc0*/  MOV R144, R136 ;  /* 0x0000008800907202 */ /* 0x000fe20000000f00 */
[----:B------:R-:W-:Y:S01]  /*10dd0*/  IMAD.MOV.U32 R129, RZ, RZ, R205 ;  /* 0x000000ffff817224 */ /* 0x000fe200078e00cd */
[C---:B------:R-:W-:Y:S01]  /*10de0*/  HMMA.16816.F32 R136, R4.reuse, R34, R160 ;  /* 0x000000220488723c */ /* 0x040fe200000018a0 */
[----:B------:R2:W5:Y:S04]  /*10df0*/  LDL.LU R224, [R1+0x1b4] ;  /* 0x0001b40001e07983 */ /* 0x0005680000300800 */
[----:B------:R2:W5:Y:S01]  /*10e00*/  LDL.LU R221, [R1+0x1b0] ;  /* 0x0001b00001dd7983 */ /* 0x0005620000300800 */
[C---:B------:R-:W-:Y:S03]  /*10e10*/  HMMA.16816.F32 R40, R4.reuse, R48, R240 ;  /* 0x000000300428723c */ /* 0x040fe600000018f0 */
[----:B------:R2:W5:Y:S03]  /*10e20*/  LDL.LU R220, [R1+0x1ac] ;  /* 0x0001ac0001dc7983 */ /* 0x0005660000300800 */
[C---:B----4-:R-:W-:Y:S01]  /*10e30*/  HMMA.16816.F32 R188, R4.reuse, R26, R104 ;  /* 0x0000001a04bc723c */ /* 0x050fe20000001868 */
[----:B------:R2:W5:Y:S04]  /*10e40*/  LDL.LU R219, [R1+0x1a8] ;  /* 0x0001a80001db7983 */ /* 0x0005680000300800 */
[----:B------:R2:W5:Y:S01]  /*10e50*/  LDL.LU R218, [R1+0x1a4] ;  /* 0x0001a40001da7983 */ /* 0x0005620000300800 */
[C---:B-1----:R-:W-:Y:S03]  /*10e60*/  HMMA.16816.F32 R184, R4.reuse, R20, R96 ;  /* 0x0000001404b8723c */ /* 0x042fe60000001860 */
[----:B------:R2:W5:Y:S03]  /*10e70*/  LDL.LU R215, [R1+0x1a0] ;  /* 0x0001a00001d77983 */ /* 0x0005660000300800 */
[----:B------:R-:W-:Y:S01]  /*10e80*/  IMAD.MOV.U32 R33, RZ, RZ, R139 ;  /* 0x000000ffff217224 */ /* 0x000fe200078e008b */
[----:B------:R-:W-:Y:S01]  /*10e90*/  MOV R32, R137 ;  /* 0x0000008900207202 */ /* 0x000fe20000000f00 */
[----:B------:R-:W-:Y:S01]  /*10ea0*/  IMAD.MOV.U32 R3, RZ, RZ, R138 ;  /* 0x000000ffff037224 */ /* 0x000fe200078e008a */
[----:B------:R-:W-:Y:S01]  /*10eb0*/  MOV R2, R136 ;  /* 0x0000008800027202 */ /* 0x000fe20000000f00 */
[C---:B------:R-:W-:Y:S01]  /*10ec0*/  HMMA.16816.F32 R240, R4.reuse, R24, R116 ;  /* 0x0000001804f0723c */ /* 0x040fe20000001874 */
[----:B------:R-:W-:Y:S01]  /*10ed0*/  LDSM.16.MT88.4 R24, [R198+0x1f000] ;  /* 0x01f00000c618783b */ /* 0x000fe20000004200 */
[----:B------:R-:W-:Y:S01]  /*10ee0*/  IMAD.MOV.U32 R222, RZ, RZ, R40 ;  /* 0x000000ffffde7224 */ /* 0x000fe200078e0028 */
[----:B------:R-:W-:Y:S01]  /*10ef0*/  MOV R205, R41 ;  /* 0x0000002900cd7202 */ /* 0x000fe20000000f00 */
[----:B------:R-:W-:Y:S01]  /*10f00*/  IMAD.MOV.U32 R49, RZ, RZ, R42 ;  /* 0x000000ffff317224 */ /* 0x000fe200078e002a */
[----:B------:R-:W-:Y:S01]  /*10f10*/  MOV R48, R43 ;  /* 0x0000002b00307202 */ /* 0x000fe20000000f00 */
[----:B------:R-:W-:Y:S01]  /*10f20*/  HMMA.16816.F32 R136, R4, R28, R152 ;  /* 0x0000001c0488723c */ /* 0x000fe20000001898 */
[----:B------:R-:W1:Y:S01]  /*10f30*/  LDSM.16.MT88.4 R40, [R196+0x1f000] ;  /* 0x01f00000c428783b */ /* 0x000e620000004200 */
[----:B------:R-:W-:Y:S01]  /*10f40*/  IMAD.MOV.U32 R97, RZ, RZ, R2 ;  /* 0x000000ffff617224 */ /* 0x000fe200078e0002 */
[----:B------:R-:W-:-:S02]  /*10f50*/  LOP3.LUT R2, R13, R147, R124, 0x96, !PT ;  /* 0x000000930d027212 */ /* 0x000fc400078e967c */
[----:B------:R-:W-:Y:S01]  /*10f60*/  MOV R99, R3 ;  /* 0x0000000300637202 */ /* 0x000fe20000000f00 */
[----:B------:R2:W5:Y:S02]  /*10f70*/  LDL.LU.64 R216, [R1+0x198] ;  /* 0x0001980001d87983 */ /* 0x0005640000300a00 */
[----:B------:R-:W-:Y:S02]  /*10f80*/  IMAD.WIDE.U32 R2, R2, -0x2daee0ad, RZ ;  /* 0xd2511f5302027825 */ /* 0x000fe400078e00ff */
[----:B------:R2:W5:Y:S01]  /*10f90*/  LDL.LU R214, [R1+0x190] ;  /* 0x0001900001d67983 */ /* 0x0005620000300800 */
[----:B------:R-:W-:Y:S01]  /*10fa0*/  MOV R104, R33 ;  /* 0x0000002100687202 */ /* 0x000fe20000000f00 */
[----:B------:R-:W-:Y:S02]  /*10fb0*/  IMAD.MOV.U32 R98, RZ, RZ, R32 ;  /* 0x000000ffff627224 */ /* 0x000fe400078e0020 */
[----:B------:R-:W-:Y:S01]  /*10fc0*/  IMAD.MOV.U32 R239, RZ, RZ, R206 ;  /* 0x000000ffffef7224 */ /* 0x000fe200078e00ce */
[----:B---3--:R-:W-:Y:S01]  /*10fd0*/  HMMA.16816.F32 R176, R4, R18, R72 ;  /* 0x0000001204b0723c */ /* 0x008fe20000001848 */
[----:B------:R-:W-:Y:S01]  /*10fe0*/  IMAD.MOV.U32 R106, RZ, RZ, R146 ;  /* 0x000000ffff6a7224 */ /* 0x000fe200078e0092 */
[----:B------:R-:W-:Y:S01]  /*10ff0*/  MOV R107, R145 ;  /* 0x00000091006b7202 */ /* 0x000fe20000000f00 */
[----:B------:R2:W5:Y:S01]  /*11000*/  LDL.LU R213, [R1+0x18c] ;  /* 0x00018c0001d57983 */ /* 0x0005620000300800 */
[----:B------:R-:W-:-:S03]  /*11010*/  IMAD.MOV.U32 R105, RZ, RZ, R144 ;  /* 0x000000ffff697224 */ /* 0x000fc600078e0090 */
[----:B------:R-:W-:Y:S02]  /*11020*/  LDSM.16.MT88.4 R160, [R171+0x19800] ;  /* 0x01980000aba0783b */ /* 0x000fe40000004200 */
        /* <DEDUP_REMOVED lines=11> */
[----:B------:R-:W-:Y:S01]  /*110e0*/  LOP3.LUT R0, R3, R0, R14, 0x96, !PT ;  /* 0x0000000003007212 */ /* 0x000fe200078e960e */
[----:B------:R-:W-:Y:S01]  /*110f0*/  HMMA.16816.F32 R180, R4, R22, R92 ;  /* 0x0000001604b4723c */ /* 0x000fe2000000185c */
[----:B------:R2:W5:Y:S01]  /*11100*/  LDL.LU R212, [R1+0x188] ;  /* 0x0001880001d47983 */ /* 0x0005620000300800 */
[----:B------:R-:W-:-:S02]  /*11110*/  MOV R120, R172 ;  /* 0x000000ac00787202 */ /* 0x000fc40000000f00 */
[----:B------:R-:W-:Y:S01]  /*11120*/  LOP3.LUT R3, R2, 0xffff, RZ, 0xc0, !PT ;  /* 0x0000ffff02037812 */ /* 0x000fe200078ec0ff */
[----:B------:R2:W5:Y:S01]  /*11130*/  LDL.LU R211, [R1+0x184] ;  /* 0x0001840001d37983 */ /* 0x0005620000300800 */
[C---:B------:R-:W-:Y:S01]  /*11140*/  HMMA.16816.F32 R92, R4.reuse, R16, R84 ;  /* 0x00000010045c723c */ /* 0x040fe20000001854 */
[----:B------:R-:W-:Y:S02]  /*11150*/  LOP3.LUT R14, R0, 0xff, RZ, 0xc0, !PT ;  /* 0x000000ff000e7812 */ /* 0x000fe400078ec0ff */
[----:B------:R-:W-:Y:S01]  /*11160*/  SHF.R.U32.HI R13, RZ, 0x18, R0 ;  /* 0x00000018ff0d7819 */ /* 0x000fe20000011600 */
[----:B------:R2:W5:Y:S03]  /*11170*/  LDL.LU R210, [R1+0x180] ;  /* 0x0001800001d27983 */ /* 0x0005660000300800 */
[----:B------:R-:W-:Y:S01]  /*11180*/  MOV R84, R139 ;  /* 0x0000008b00547202 */ /* 0x000fe20000000f00 */
[----:B------:R-:W-:Y:S01]  /*11190*/  IMAD.MOV.U32 R85, RZ, RZ, R138 ;  /* 0x000000ffff557224 */ /* 0x000fe200078e008a */
[----:B------:R-:W-:Y:S01]  /*111a0*/  MOV R86, R137 ;  /* 0x0000008900567202 */ /* 0x000fe20000000f00 */
[----:B------:R-:W-:Y:S01]  /*111b0*/  IMAD.MOV.U32 R87, RZ, RZ, R136 ;  /* 0x000000ffff577224 */ /* 0x000fe200078e0088 */
[----:B------:R-:W-:Y:S01]  /*111c0*/  HMMA.16816.F32 R172, R4, R8, R60 ;  /* 0x0000000804ac723c */ /* 0x000fe2000000183c */
[----:B------:R-:W3:Y:S01]  /*111d0*/  LDSM.16.MT88.4 R136, [R197+0x19800] ;  /* 0x01980000c588783b */ /* 0x000ee20000004200 */
[----:B------:R-:W-:Y:S01]  /*111e0*/  IMAD.MOV.U32 R116, RZ, RZ, R35 ;  /* 0x000000ffff747224 */ /* 0x000fe200078e0023 */
[----:B------:R-:W-:-:S02]  /*111f0*/  MOV R117, R34 ;  /* 0x0000002200757202 */ /* 0x000fc40000000f00 */
[----:B------:R2:W5:Y:S02]  /*11200*/  LDL.LU R209, [R1+0x17c] ;  /* 0x00017c0001d17983 */ /* 0x0005640000300800 */
[----:B------:R-:W-:Y:S02]  /*11210*/  LOP3.LUT R8, R0, 0xffff, RZ, 0xc0, !PT ;  /* 0x0000ffff00087812 */ /* 0x000fe400078ec0ff */
[----:B------:R-:W-:Y:S01]  /*11220*/  SHF.R.U32.HI R9, RZ, 0x10, R0 ;  /* 0x00000010ff097819 */ /* 0x000fe20000011600 */
[----:B------:R-:W-:Y:S01]  /*11230*/  HMMA.16816.F32 R32, R4, R10, R56 ;  /* 0x0000000a0420723c */ /* 0x000fe20000001838 */
[----:B------:R-:W-:Y:S01]  /*11240*/  SHF.R.U32.HI R0, RZ, 0x8, R3 ;  /* 0x00000008ff007819 */ /* 0x000fe20000011603 */
[----:B------:R2:W5:Y:S01]  /*11250*/  LDL.LU R208, [R1+0x178] ;  /* 0x0001780001d07983 */ /* 0x0005620000300800 */
[----:B------:R-:W-:Y:S02]  /*11260*/  SHF.R.U32.HI R3, RZ, 0x8, R8 ;  /* 0x00000008ff037819 */ /* 0x000fe40000011608 */
[----:B------:R-:W-:Y:S01]  /*11270*/  LOP3.LUT R8, R9, 0xff, RZ, 0xc0, !PT ;  /* 0x000000ff09087812 */ /* 0x000fe200078ec0ff */
[----:B------:R2:W5:Y:S01]  /*11280*/  LDL.LU R207, [R1+0x174] ;  /* 0x0001740001cf7983 */ /* 0x0005620000300800 */
[----:B------:R-:W-:-:S02]  /*11290*/  SHF.R.U32.HI R10, RZ, 0x10, R2 ;  /* 0x00000010ff0a7819 */ /* 0x000fc40000011602 */
[----:B------:R-:W-:Y:S01]  /*112a0*/  LOP3.LUT R11, R2, 0xff, RZ, 0xc0, !PT ;  /* 0x000000ff020b7812 */ /* 0x000fe200078ec0ff */
[----:B------:R2:W5:Y:S01]  /*112b0*/  LDL.LU R206, [R1+0x170] ;  /* 0x0001700001ce7983 */ /* 0x0005620000300800 */
[----:B------:R-:W-:Y:S02]  /*112c0*/  SHF.R.U32.HI R12, RZ, 0x18, R2 ;  /* 0x00000018ff0c7819 */ /* 0x000fe40000011602 */
[----:B------:R-:W-:Y:S01]  /*112d0*/  PRMT R2, R8, 0x5410, R13 ;  /* 0x0000541008027816 */ /* 0x000fe2000000000d */
[----:B------:R2:W5:Y:S01]  /*112e0*/  LDL.LU R204, [R1+0x16c] ;  /* 0x00016c0001cc7983 */ /* 0x0005620000300800 */
[----:B------:R-:W-:Y:S01]  /*112f0*/  LOP3.LUT R8, R10, 0xff, RZ, 0xc0, !PT ;  /* 0x000000ff0a087812 */ /* 0x000fe200078ec0ff */
[----:B------:R-:W-:Y:S02]  /*11300*/  IMAD.MOV.U32 R118, RZ, RZ, R29 ;  /* 0x000000ffff767224 */ /* 0x000fe400078e001d */
[----:B------:R2:W5:Y:S01]  /*11310*/  LDL.LU R203, [R1+0x168] ;  /* 0x0001680001cb7983 */ /* 0x0005620000300800 */
[----:B------:R-:W-:-:S03]  /*11320*/  MOV R119, R28 ;  /* 0x0000001c00777202 */ /* 0x000fc60000000f00 */
[----:B------:R2:W5:Y:S01]  /*11330*/  LDL.LU R202, [R1+0x164] ;  /* 0x0001640001ca7983 */ /* 0x0005620000300800 */
[----:B-1----:R-:W-:Y:S01]  /*11340*/  HMMA.16816.F32 R28, R4, R40, R52 ;  /* 0x00000028041c723c */ /* 0x002fe20000001834 */
[----:B------:R-:W-:Y:S02]  /*11350*/  PRMT R9, R11, 0x5410, R0 ;  /* 0x000054100b097816 */ /* 0x000fe40000000000 */
[----:B------:R2:W5:Y:S01]  /*11360*/  LDL.LU R201, [R1+0x160] ;  /* 0x0001600001c97983 */ /* 0x0005620000300800 */
[----:B------:R-:W-:Y:S02]  /*11370*/  PRMT R0, R14, 0x5410, R3 ;  /* 0x000054100e007816 */ /* 0x000fe40000000003 */
[----:B------:R-:W-:Y:S01]  /*11380*/  PRMT R72, R225, 0x7054, R225 ;  /* 0x00007054e1487816 */ /* 0x000fe200000000e1 */
[----:B------:R2:W5:Y:S01]  /*11390*/  LDL.LU R200, [R1+0x15c] ;  /* 0x00015c0001c87983 */ /* 0x0005620000300800 */
[----:B------:R-:W-:Y:S01]  /*113a0*/  PRMT R8, R8, 0x5410, R12 ;  /* 0x0000541008087816 */ /* 0x000fe2000000000c */
[----:B------:R-:W-:-:S02]  /*113b0*/  IMAD.MOV.U32 R55, RZ, RZ, R251 ;  /* 0x000000ffff377224 */ /* 0x000fc400078e00fb */
[----:B------:R2:W5:Y:S04]  /*113c0*/  LDL.LU R199, [R1+0x158] ;  /* 0x0001580001c77983 */ /* 0x0005680000300800 */
[----:B------:R-:W4:Y:S01]  /*113d0*/  LDL R251, [R1+0xf4] ;  /* 0x0000f40001fb7983 */ /* 0x000f220000100800 */
[----:B------:R-:W-:Y:S01]  /*113e0*/  MOV R74, R116 ;  /* 0x00000074004a7202 */ /* 0x000fe20000000f00 */
[----:B------:R-:W-:Y:S01]  /*113f0*/  IMAD.MOV.U32 R75, RZ, RZ, R117 ;  /* 0x000000ffff4b7224 */ /* 0x000fe200078e0075 */
[----:B------:R-:W-:Y:S01]  /*11400*/  MOV R96, R118 ;  /* 0x0000007600607202 */ /* 0x000fe20000000f00 */
[----:B------:R-:W-:Y:S01]  /*11410*/  IMAD.MOV.U32 R73, RZ, RZ, R119 ;  /* 0x000000ffff497224 */ /* 0x000fe200078e0077 */
[--C-:B------:R-:W-:Y:S01]  /*11420*/  HSET2.LE.AND R0, R0, R72.reuse, PT ;  /* 0x0000004800007233 */ /* 0x100fe20003803000 */
[----:B------:R-:W-:Y:S01]  /*11430*/  HMMA.16816.F32 R116, R4, R24, R108 ;  /* 0x000000180474723c */ /* 0x000fe2000000186c */
[--C-:B------:R-:W-:Y:S01]  /*11440*/  HSET2.LE.AND R2, R2, R72.reuse, PT ;  /* 0x0000004802027233 */ /* 0x100fe20003803000 */
[----:B------:R-:W1:Y:S01]  /*11450*/  LDSM.16.MT88.4 R16, [R197+0x1f000] ;  /* 0x01f00000c510783b */ /* 0x000e620000004200 */
[----:B------:R-:W-:-:S02]  /*11460*/  HSET2.LE.AND R3, R9, R72, PT ;  /* 0x0000004809037233 */ /* 0x000fc40003803000 */
[----:B------:R-:W-:Y:S01]  /*11470*/  HSET2.LE.AND R8, R8, R72, PT ;  /* 0x0000004808087233 */ /* 0x000fe20003803000 */
[C---:B------:R-:W-:Y:S01]  /*11480*/  HMMA.16816.F32 R24, R4.reuse, R26, R100 ;  /* 0x0000001a0418723c */ /* 0x040fe20000001864 */
[----:B------:R-:W-:Y:S01]  /*11490*/  LOP3.LUT R128, R128, R0, RZ, 0xc0, !PT ;  /* 0x0000000080807212 */ /* 0x000fe200078ec0ff */
[----:B------:R-:W2:Y:S01]  /*114a0*/  LDSM.16.MT88.4 R144, [R198+0x19800] ;  /* 0x01980000c690783b */ /* 0x000ea20000004200 */
[----:B------:R-:W-:Y:S02]  /*114b0*/  LOP3.LUT R129, R129, R2, RZ, 0xc0, !PT ;  /* 0x0000000281817212 */ /* 0x000fe400078ec0ff */
[----:B------:R-:W-:Y:S01]  /*114c0*/  LOP3.LUT R130, R130, R3, RZ, 0xc0, !PT ;  /* 0x0000000382827212 */ /* 0x000fe200078ec0ff */
[----:B------:R-:W-:Y:S01]  /*114d0*/  HMMA.16816.F32 R20, R4, R42, R80 ;  /* 0x0000002a0414723c */ /* 0x000fe20000001850 */
[----:B------:R-:W-:Y:S01]  /*114e0*/  MOV R100, R39 ;  /* 0x0000002700647202 */ /* 0x000fe20000000f00 */
[----:B------:R-:W-:Y:S01]  /*114f0*/  IMAD.MOV.U32 R39, RZ, RZ, R131 ;  /* 0x000000ffff277224 */ /* 0x000fe200078e0083 */
[----:B------:R-:W-:Y:S01]  /*11500*/  LOP3.LUT R131, R250, R8, RZ, 0xc0, !PT ;  /* 0x00000008fa837212 */ /* 0x000fe200078ec0ff */
[----:B------:R-:W-:Y:S01]  /*11510*/  IMAD.MOV.U32 R9, RZ, RZ, R126 ;  /* 0x000000ffff097224 */ /* 0x000fe200078e007e */
[----:B------:R-:W-:Y:S01]  /*11520*/  LDSM.16.MT88.4 R40, [R171+0x1b800] ;  /* 0x01b80000ab28783b */ /* 0x000fe20000004200 */
[----:B------:R-:W-:Y:S01]  /*11530*/  MOV R10, R51 ;  /* 0x00000033000a7202 */ /* 0x000fe20000000f00 */
[----:B------:R-:W-:Y:S01]  /*11540*/  IMAD.MOV.U32 R11, RZ, RZ, R50 ;  /* 0x000000ffff0b7224 */ /* 0x000fe200078e0032 */
[----:B------:R-:W-:Y:S01]  /*11550*/  MOV R108, R73 ;  /* 0x00000049006c7202 */ /* 0x000fe20000000f00 */
[----:B------:R-:W-:Y:S01]  /*11560*/  IMAD.MOV.U32 R109, RZ, RZ, R74 ;  /* 0x000000ffff6d7224 */ /* 0x000fe200078e004a */
[C---:B---3--:R-:W-:Y:S01]  /*11570*/  HMMA.16816.F32 R140, R128.reuse, R136, R140 ;  /* 0x00000088808c723c */ /* 0x048fe2000000188c */
[----:B------:R-:W-:Y:S01]  /*11580*/  MOV R110, R75 ;  /* 0x0000004b006e7202 */ /* 0x000fe20000000f00 */
[----:B------:R-:W3:Y:S04]  /*11590*/  LDSM.16.MT88.4 R152, [R196+0x19800] ;  /* 0x01980000c498783b */ /* 0x000ee80000004200 */
[C---:B------:R-:W-:Y:S01]  /*115a0*/  HMMA.16816.F32 R136, R128.reuse, R138, R132 ;  /* 0x0000008a8088723c */ /* 0x040fe20000001884 */
[----:B------:R-:W-:Y:S01]  /*115b0*/  MOV R8, R127 ;  /* 0x0000007f00087202 */ /* 0x000fe20000000f00 */
[----:B------:R-:W-:Y:S01]  /*115c0*/  LDSM.16.MT88.4 R56, [R198+0x1b800] ;  /* 0x01b80000c638783b */ /* 0x000fe20000004200 */
[----:B------:R-:W-:Y:S01]  /*115d0*/  IMAD.MOV.U32 R111, RZ, RZ, R96 ;  /* 0x000000ffff6f7224 */ /* 0x000fe200078e0060 */
[----:B------:R-:W-:Y:S01]  /*115e0*/  MOV R12, R97 ;  /* 0x00000061000c7202 */ /* 0x000fe20000000f00 */
[----:B------:R-:W-:Y:S01]  /*115f0*/  IMAD.MOV.U32 R13, RZ, RZ, R98 ;  /* 0x000000ffff0d7224 */ /* 0x000fe200078e0062 */
[----:B------:R-:W-:Y:S01]  /*11600*/  HMMA.16816.F32 R164, R128, R160, R164 ;  /* 0x000000a080a4723c */ /* 0x000fe200000018a4 */
[----:B------:R-:W-:Y:S01]  /*11610*/  MOV R133, R170 ;  /* 0x000000aa00857202 */ /* 0x000fe20000000f00 */
[----:B------:R-:W-:Y:S04]  /*11620*/  LDSM.16.MT88.4 R72, [R171+0x1d800] ;  /* 0x01d80000ab48783b */ /* 0x000fe80000004200 */
[----:B------:R3:W5:Y:S01]  /*11630*/  LDL.LU R170, [R1+0x154] ;  /* 0x0001540001aa7983 */ /* 0x0007620000300800 */
        /* <DEDUP_REMOVED lines=9> */
[----:B------:R-:W-:Y:S01]  /*116d0*/  IMAD.MOV.U32 R53, RZ, RZ, R122 ;  /* 0x000000ffff357224 */ /* 0x000fe200078e007a */
[----:B------:R-:W-:Y:S01]  /*116e0*/  MOV R54, R123 ;  /* 0x0000007b00367202 */ /* 0x000fe20000000f00 */
[----:B------:R-:W-:Y:S02]  /*116f0*/  LDSM.16.MT88.4 R80, [R196+0x1d800] ;  /* 0x01d80000c450783b */ /* 0x000fe40000004200 */
[----:B------:R-:W-:Y:S01]  /*11700*/  MOV R70, R49 ;  /* 0x0000003100467202 */ /* 0x000fe20000000f00 */
[----:B------:R-:W-:Y:S01]  /*11710*/  IMAD.MOV.U32 R71, RZ, RZ, R48 ;  /* 0x000000ffff477224 */ /* 0x000fe200078e0030 */
[C---:B--2---:R-:W-:Y:S01]  /*11720*/  HMMA.16816.F32 R148, R128.reuse, R144, R148 ;  /* 0x000000908094723c */ /* 0x044fe20000001894 */
[----:B------:R-:W1:Y:S04]  /*11730*/  LDSM.16.MT88.4 R48, [R196+0x1b800] ;  /* 0x01b80000c430783b */ /* 0x000e680000004200 */
[----:B------:R-:W-:Y:S01]  /*11740*/  LDSM.16.MT88.4 R88, [R198+0x1d800] ;  /* 0x01d80000c658783b */ /* 0x000fe20000004200 */
[C---:B------:R-:W-:Y:S03]  /*11750*/  HMMA.16816.F32 R160, R128.reuse, R162, R64 ;  /* 0x000000a280a0723c */ /* 0x040fe60000001840 */
[----:B------:R-:W2:Y:S03]  /*11760*/  LDSM.16.MT88.4 R64, [R197+0x1b800] ;  /* 0x01b80000c540783b */ /* 0x000ea60000004200 */
[C---:B------:R-:W-:Y:S01]  /*11770*/  HMMA.16816.F32 R144, R128.reuse, R146, R112 ;  /* 0x000000928090723c */ /* 0x040fe20000001870 */
[----:B------:R-:W2:Y:S04]  /*11780*/  LDSM.16.MT88.4 R96, [R197+0x1d800] ;  /* 0x01d80000c560783b */ /* 0x000ea80000004200 */
[----:B------:R-:W2:Y:S04]  /*11790*/  LDSM.16.MT88.4 R104, [R171+0x1f800] ;  /* 0x01f80000ab68783b */ /* 0x000ea80000004200 */
[----:B------:R-:W2:Y:S04]  /*117a0*/  LDSM.16.MT88.4 R112, [R196+0x1f800] ;  /* 0x01f80000c470783b */ /* 0x000ea80000004200 */
[----:B------:R-:W2:Y:S04]  /*117b0*/  LDSM.16.MT88.4 R120, [R198+0x1f800] ;  /* 0x01f80000c678783b */ /* 0x000ea80000004200 */
        /* <DEDUP_REMOVED lines=9> */
[C---:B---3--:R-:W-:Y:S06]  /*11850*/  HMMA.16816.F32 R156, R128.reuse, R152, R156 ;  /* 0x00000098809c723c */ /* 0x048fec000000189c */
[----:B------:R-:W-:Y:S01]  /*11860*/  HMMA.16816.F32 R36, R128, R40, R36 ;  /* 0x000000288024723c */ /* 0x000fe20000001824 */
[----:B------:R-:W-:-:S05]  /*11870*/  IADD3 R222, P0, R192, -0x100, RZ ;  /* 0xffffff00c0de7810 */ /* 0x000fca0007f1e0ff */
[C---:B------:R-:W-:Y:S06]  /*11880*/  HMMA.16816.F32 R40, R128.reuse, R42, R44 ;  /* 0x0000002a8028723c */ /* 0x040fec000000182c */
[C---:B-1----:R-:W-:Y:S06]  /*11890*/  HMMA.16816.F32 R44, R128.reuse, R48, R68 ;  /* 0x00000030802c723c */ /* 0x042fec0000001844 */
[C---:B------:R-:W-:Y:S06]  /*118a0*/  HMMA.16816.F32 R52, R128.reuse, R56, R52 ;  /* 0x000000388034723c */ /* 0x040fec0000001834 */
[C---:B------:R-:W-:Y:S06]  /*118b0*/  HMMA.16816.F32 R68, R128.reuse, R72, R108 ;  /* 0x000000488044723c */ /* 0x040fec000000186c */
[C---:B------:R-:W-:Y:S06]  /*118c0*/  HMMA.16816.F32 R152, R128.reuse, R154, R76 ;  /* 0x0000009a8098723c */ /* 0x040fec000000184c */
[C---:B------:R-:W-:Y:S06]  /*118d0*/  HMMA.16816.F32 R56, R128.reuse, R58, R100 ;  /* 0x0000003a8038723c */ /* 0x040fec0000001864 */
[----:B------:R-:W-:Y:S01]  /*118e0*/  HMMA.16816.F32 R72, R128, R74, R84 ;  /* 0x0000004a8048723c */ /* 0x000fe20000001854 */
[----:B------:R-:W-:-:S05]  /*118f0*/  MOV R135, R244 ;  /* 0x000000f400877202 */ /* 0x000fca0000000f00 */
[----:B--2---:R-:W-:Y:S01]  /*11900*/  HMMA.16816.F32 R60, R128, R64, R60 ;  /* 0x00000040803c723c */ /* 0x004fe2000000183c */
[----:B------:R-:W-:-:S05]  /*11910*/  IADD3.X R223, R193, -0x1, RZ, P0, !PT ;  /* 0xffffffffc1df7810 */ /* 0x000fca00007fe4ff */
[----:B------:R-:W-:Y:S01]  /*11920*/  HMMA.16816.F32 R76, R128, R80, R240 ;  /* 0x00000050804c723c */ /* 0x000fe200000018f0 */
[----:B------:R-:W-:-:S05]  /*11930*/  IMAD.MOV.U32 R132, RZ, RZ, R239 ;  /* 0x000000ffff847224 */ /* 0x000fca00078e00ef */
        /* <DEDUP_REMOVED lines=15> */
[----:B----4-:R-:W-:-:S13]  /*11a30*/  ISETP.GT.AND P1, PT, R244, R251, PT ;  /* 0x000000fbf400720c */ /* 0x010fda0003f24270 */
[----:B------:R-:W-:Y:S10]  /*11a40*/  @!P1 BRA `(.L_x_2292) ;  /* 0x0000008000109947 */ /* 0x000ff40003800000 */
[----:B------:R-:W2:Y:S01]  /*11a50*/  LDL R205, [R1+0x108] ;  /* 0x0001080001cd7983 */ /* 0x000ea20000100800 */
[----:B------:R-:W-:-:S04]  /*11a60*/  DEPBAR.LE SB0, 0x0 ;  /* 0x000080000000791a */ /* 0x000fc80000000000 */
[----:B------:R-:W3:Y:S01]  /*11a70*/  LDL.64 R14, [R1+0xf8] ;  /* 0x0000f800010e7983 */ /* 0x000ee20000100a00 */
[----:B------:R-:W-:Y:S05]  /*11a80*/  WARPSYNC.ALL ;  /* 0x0000000000007948 */ /* 0x000fea0003800000 */
[----:B------:R-:W-:Y:S06]  /*11a90*/  BAR.SYNC.DEFER_BLOCKING 0x0 ;  /* 0x0000000000007b1d */ /* 0x000fec0000010000 */
[----:B-----5:R-:W-:Y:S01]  /*11aa0*/  @P6 STS.128 [R224+0x18000], RZ ;  /* 0x018000ffe0006388 */ /* 0x020fe20000000c00 */
[----:B--2---:R-:W-:-:S04]  /*11ab0*/  VIADD R239, R205, 0xfffffffd ;  /* 0xfffffffdcdef7836 */ /* 0x004fc80000000000 */
[-C--:B------:R-:W-:Y:S01]  /*11ac0*/  IMAD R0, R237, R239.reuse, RZ ;  /* 0x000000efed007224 */ /* 0x080fe200078e02ff */
[----:B------:R-:W-:Y:S01]  /*11ad0*/  SHF.R.S32.HI R4, RZ, 0x1f, R239 ;  /* 0x0000001fff047819 */ /* 0x000fe200000114ef */
[----:B------:R-:W-:-:S04]  /*11ae0*/  IMAD.WIDE.U32 R2, R236, R239, RZ ;  /* 0x000000efec027225 */ /* 0x000fc800078e00ff */
[----:B------:R-:W-:Y:S01]  /*11af0*/  IMAD R4, R236, R4, R0 ;  /* 0x00000004ec047224 */ /* 0x000fe200078e0200 */
[----:B---3--:R-:W-:-:S03]  /*11b00*/  LEA R0, P0, R2, R14, 0x6 ;  /* 0x0000000e02007211 */ /* 0x008fc600078030ff */
[----:B------:R-:W-:Y:S01]  /*11b10*/  IMAD.IADD R3, R3, 0x1, R4 ;  /* 0x0000000103037824 */ /* 0x000fe200078e0204 */
[CC--:B------:R-:W-:Y:S02]  /*11b20*/  @!P6 LEA R20, P2, R0.reuse, R248.reuse, 0x1 ;  /* 0x000000f80014e211 */ /* 0x0c0fe400078408ff */
[-C--:B------:R-:W-:Y:S02]  /*11b30*/  @!P5 LEA R16, P1, R0, R248.reuse, 0x1 ;  /* 0x000000f80010d211 */ /* 0x080fe400078208ff */
[----:B------:R-:W-:Y:S02]  /*11b40*/  LEA.HI.X R3, R2, R15, R3, 0x6, P0 ;  /* 0x0000000f02037211 */ /* 0x000fe400000f3403 */
[C---:B------:R-:W-:Y:S02]  /*11b50*/  @!P4 LEA R14, P0, R0.reuse, R248, 0x1 ;  /* 0x000000f8000ec211 */ /* 0x040fe400078008ff */
[----:B------:R-:W-:Y:S02]  /*11b60*/  @!P6 LEA.HI.X R21, R0, R249, R3, 0x1, P2 ;  /* 0x000000f90015e211 */ /* 0x000fe400010f0c03 */
[----:B------:R-:W-:-:S02]  /*11b70*/  LEA R2, P2, R236, R0, 0x5 ;  /* 0x00000000ec027211 */ /* 0x000fc400078428ff */
[CCC-:B------:R-:W-:Y:S01]  /*11b80*/  @!P5 LEA.HI.X R17, R0.reuse, R249.reuse, R3.reuse, 0x1, P1 ;  /* 0x000000f90011d211 */ /* 0x1c0fe200008f0c03 */
[----:B------:R-:W-:Y:S01]  /*11b90*/  @!PT LDS RZ, [RZ] ;  /* 0x00000000fffff984 */ /* 0x000fe20000000800 */
[----:B------:R-:W-:Y:S01]  /*11ba0*/  @!PT LDS RZ, [RZ] ;  /* 0x00000000fffff984 */ /* 0x000fe20000000800 */
[----:B------:R-:W-:Y:S01]  /*11bb0*/  @!PT LDS RZ, [RZ] ;  /* 0x00000000fffff984 */ /* 0x000fe20000000800 */
[----:B------:R-:W-:Y:S01]  /*11bc0*/  @!P6 LDGSTS.E.BYPASS.LTC128B.128 [R224+0x18000], desc[UR4][R20.64] ;  /* 0x1800000014e0efae */ /* 0x000fe2000b901d44 */
[CC--:B------:R-:W-:Y:S02]  /*11bd0*/  @!P3 LEA R12, P1, R0.reuse, R248.reuse, 0x1 ;  /* 0x000000f8000cb211 */ /* 0x0c0fe400078208ff */
[----:B------:R-:W-:Y:S02]  /*11be0*/  @!P4 LEA.HI.X R15, R0, R249, R3, 0x1, P0 ;  /* 0x000000f9000fc211 */ /* 0x000fe400000f0c03 */
[----:B------:R-:W-:Y:S02]  /*11bf0*/  @!P6 LEA R18, P0, R2, R248, 0x1 ;  /* 0x000000f80212e211 */ /* 0x000fe400078008ff */
[----:B------:R-:W-:Y:S01]  /*11c00*/  LEA.HI.X R4, R236, R3, R237, 0x5, P2 ;  /* 0x00000003ec047211 */ /* 0x000fe200010f2ced */
        /* <DEDUP_REMOVED lines=15> */
[----:B------:R-:W-:Y:S01]  /*11d00*/  @!P4 LDGSTS.E.BYPASS.LTC128B.128 [R224+0x1c000], desc[UR4][R14.64+0x100] ;  /* 0x1c0001000ee0cfae */ /* 0x000fe2000b901d44 */
[----:B------:R-:W-:-:S03]  /*11d10*/  @!P4 LEA.HI.X R9, R2, R249, R4, 0x1, P1 ;  /* 0x000000f90209c211 */ /* 0x000fc600008f0c04 */
[----:B------:R-:W-:Y:S01]  /*11d20*/  @P3 STS.128 [R224+0x1e000], RZ ;  /* 0x01e000ffe0003388 */ /* 0x000fe20000000c00 */
[----:B------:R-:W-:-:S03]  /*11d30*/  @!P3 LEA.HI.X R7, R2, R249, R4, 0x1, P0 ;  /* 0x000000f90207b211 */ /* 0x000fc600000f0c04 */
        /* <DEDUP_REMOVED lines=26> */
[----:B------:R-:W-:Y:S04]  /*11ee0*/  LDSM.16.M88.4 R172, [R206] ;  /* 0x00000000ceac783b */ /* 0x000fe80000000200 */
[----:B------:R-:W-:Y:S04]  /*11ef0*/  LDSM.16.M88.4 R132, [R221] ;  /* 0x00000000dd84783b */ /* 0x000fe80000000200 */
[----:B--2---:R-:W1:Y:S04]  /*11f00*/  LDSM.16.M88.4 R8, [R201] ;  /* 0x00000000c908783b */ /* 0x004e680000000200 */
[----:B------:R-:W-:Y:S04]  /*11f10*/  LDSM.16.M88.4 R32, [R170+0x11000] ;  /* 0x01100000aa20783b */ /* 0x000fe80000000200 */
[----:B---3--:R-:W2:Y:S04]  /*11f20*/  LDSM.16.M88.4 R4, [R202] ;  /* 0x00000000ca04783b */ /* 0x008ea80000000200 */
[----:B------:R-:W0:Y:S01]  /*11f30*/  LDGDEPBAR ;  /* 0x00000000000079af */ /* 0x000e220000000000 */
[C---:B-1----:R-:W-:Y:S06]  /*11f40*/  HMMA.16816.F32 R28, R8.reuse, R12, RZ ;  /* 0x0000000c081c723c */ /* 0x042fec00000018ff */
[C---:B------:R-:W-:Y:S06]  /*11f50*/  HMMA.16816.F32 R24, R8.reuse, R14, RZ ;  /* 0x0000000e0818723c */ /* 0x040fec00000018ff */
[C---:B------:R-:W-:Y:S06]  /*11f60*/  HMMA.16816.F32 R12, R8.reuse, R22, RZ ;  /* 0x00000016080c723c */ /* 0x040fec00000018ff */
[----:B------:R-:W-:Y:S01]  /*11f70*/  HMMA.16816.F32 R16, R8, R20, RZ ;  /* 0x000000140810723c */ /* 0x000fe200000018ff */
[----:B------:R-:W1:Y:S05]  /*11f80*/  LDSM.16.M88.4 R20, [R220] ;  /* 0x00000000dc14783b */ /* 0x000e6a0000000200 */
[----:B--2---:R-:W-:-:S12]  /*11f90*/  HMMA.16816.F32 R176, R4, R172, R28 ;  /* 0x000000ac04b0723c */ /* 0x004fd8000000181c */
[----:B------:R-:W-:Y:S06]  /*11fa0*/  HMMA.16816.F32 R28, R4, R134, R12 ;  /* 0x00000086041c723c */ /* 0x000fec000000180c */
[----:B------:R-:W-:Y:S06]  /*11fb0*/  HMMA.16816.F32 R12, R8, R34, RZ ;  /* 0x00000022080c723c */ /* 0x000fec00000018ff */
        /* <DEDUP_REMOVED lines=191> */
[----:B------:R-:W-:Y:S01]  /*12bb0*/  ISETP.GT.AND P0, PT, R239, R251, PT ;  /* 0x000000fbef00720c */ /* 0x000fe20003f04270 */
[----:B------:R-:W-:-:S04]  /*12bc0*/  DEPBAR.LE SB0, 0x0 ;  /* 0x000080000000791a */ /* 0x000fc80000000000 */
[C---:B-1----:R-:W-:Y:S06]  /*12bd0*/  HMMA.16816.F32 R240, R4.reuse, R8, R20 ;  /* 0x0000000804f0723c */ /* 0x042fec0000001814 */
[----:B------:R-:W-:Y:S01]  /*12be0*/  HMMA.16816.F32 R4, R4, R10, R12 ;  /* 0x0000000a0404723c */ /* 0x000fe2000000180c */
[----:B------:R-:W-:-:S15]  /*12bf0*/  BSSY B1, `(.L_x_2297) ;  /* 0x000004f000017945 */ /* 0x000fde0003800000 */
[----:B------:R-:W-:-:S07]  /*12c00*/  NOP ;  /* 0x0000000000007918 */ /* 0x000fce0000000000 */
[----:B------:R1:W-:Y:S04]  /*12c10*/  STL.64 [R1+0x10], R4 ;  /* 0x0000100401007387 */ /* 0x0003e80000100a00 */
[----:B------:R1:W-:Y:S01]  /*12c20*/  STL.64 [R1+0x18], R6 ;  /* 0x0000180601007387 */ /* 0x0003e20000100a00 */
[----:B------:R-:W-:Y:S06]  /*12c30*/  BAR.SYNC.DEFER_BLOCKING 0x0 ;  /* 0x0000000000007b1d */ /* 0x000fec0000010000 */
[----:B------:R-:W-:Y:S05]  /*12c40*/  @!P0 BRA `(.L_x_2298) ;  /* 0x0000000400248947 */ /* 0x000fea0003800000 */
[----:B------:R-:W2:Y:S01]  /*12c50*/  LDL.64 R250, [R1+0xe8] ;  /* 0x0000e80001fa7983 */ /* 0x000ea20000100a00 */
[----:B------:R-:W-:Y:S01]  /*12c60*/  VIADD R2, R205, 0xfffffffc ;  /* 0xfffffffccd027836 */ /* 0x000fe20000000000 */
[----:B------:R-:W-:Y:S02]  /*12c70*/  BSSY B0, `(.L_x_2299) ;  /* 0x0000045000007945 */ /* 0x000fe40003800000 */
[----:B------:R3:W-:Y:S01]  /*12c80*/  @P6 STS.128 [R224+0x10000], RZ ;  /* 0x010000ffe0006388 */ /* 0x0007e20000000c00 */
[----:B------:R-:W-:Y:S01]  /*12c90*/  IMAD R0, R235, R2, RZ ;  /* 0x00000002eb007224 */ /* 0x000fe200078e02ff */
[----:B------:R-:W-:-:S05]  /*12ca0*/  SHF.R.S32.HI R3, RZ, 0x1f, R2 ;  /* 0x0000001fff037819 */ /* 0x000fca0000011402 */
[C---:B------:R-:W-:Y:S02]  /*12cb0*/  IMAD R0, R234.reuse, R3, R0 ;  /* 0x00000003ea007224 */ /* 0x040fe400078e0200 */
[----:B------:R-:W-:-:S04]  /*12cc0*/  IMAD.WIDE.U32 R2, R234, R2, RZ ;  /* 0x00000002ea027225 */ /* 0x000fc800078e00ff */
[----:B------:R-:W-:Y:S01]  /*12cd0*/  IMAD.IADD R3, R3, 0x1, R0 ;  /* 0x0000000103037824 */ /* 0x000fe200078e0200 */
[----:B--2---:R-:W-:-:S04]  /*12ce0*/  LEA R0, P0, R2, R250, 0x6 ;  /* 0x000000fa02007211 */ /* 0x004fc800078030ff */
[----:B------:R-:W-:Y:S01]  /*12cf0*/  LEA.HI.X R2, R2, R251, R3, 0x6, P0 ;  /* 0x000000fb02027211 */ /* 0x000fe200000f3403 */
[----:B------:R-:W-:Y:S01]  /*12d00*/  IMAD.SHL.U32 R3, R234, 0x20, RZ ;  /* 0x00000020ea037824 */ /* 0x000fe200078e00ff */
[----:B-1----:R-:W-:-:S04]  /*12d10*/  @!P6 LEA R4, P0, R0, R246, 0x1 ;  /* 0x000000f60004e211 */ /* 0x002fc800078008ff */
[----:B------:R-:W-:-:S05]  /*12d20*/  @!P6 LEA.HI.X R5, R0, R247, R2, 0x1, P0 ;  /* 0x000000f70005e211 */ /* 0x000fca00000f0c02 */
        /* <DEDUP_REMOVED lines=20> */
[--C-:B------:R-:W-:Y:S02]  /*12e70*/  @!P3 LEA.HI.X R5, R0, R247, R2.reuse, 0x1, P0 ;  /* 0x000000f70005b211 */ /* 0x100fe400000f0c02 */
[----:B------:R-:W-:Y:S02]  /*12e80*/  IADD3 R0, P0, R3, R0, RZ ;  /* 0x0000000003007210 */ /* 0x000fe40007f1e0ff */
[----:B------:R-:W-:Y:S01]  /*12e90*/  SHF.L.U64.HI R3, R234, 0x5, R235 ;  /* 0x00000005ea037819 */ /* 0x000fe200000102eb */
[----:B------:R-:W-:Y:S01]  /*12ea0*/  @!PT LDS RZ, [RZ] ;  /* 0x00000000fffff984 */ /* 0x000fe20000000800 */
[----:B------:R-:W-:Y:S01]  /*12eb0*/  @!PT LDS RZ, [RZ] ;  /* 0x00000000fffff984 */ /* 0x000fe20000000800 */
[----:B------:R-:W-:Y:S01]  /*12ec0*/  @!PT LDS RZ, [RZ] ;  /* 0x00000000fffff984 */ /* 0x000fe20000000800 */
[----:B------:R1:W-:Y:S04]  /*12ed0*/  @!P3 LDGSTS.E.BYPASS.LTC128B.128 [R224+0x16000], desc[UR4][R4.64+0x180] ;  /* 0x1600018004e0bfae */ /* 0x0003e8000b901d44 */
[----:B------:R-:W-:Y:S01]  /*12ee0*/  IMAD.X R2, R3, 0x1, R2, P0 ;  /* 0x0000000103027824 */ /* 0x000fe200000e0602 */
        /* <DEDUP_REMOVED lines=29> */
.L_x_2300:
[----:B------:R-:W-:Y:S05]  /*130c0*/  BSYNC B0 ;  /* 0x0000000000007941 */ /* 0x000fea0003800000 */
.L_x_2299:
[----:B------:R-:W0:Y:S02]  /*130d0*/  LDGDEPBAR ;  /* 0x00000000000079af */ /* 0x000e240000000000 */
.L_x_2298:
[----:B------:R-:W-:Y:S05]  /*130e0*/  BSYNC B1 ;  /* 0x0000000000017941 */ /* 0x000fea0003800000 */
.L_x_2297:
[----:B------:R-:W2:Y:S04]  /*130f0*/  LDL.LU R3, [R1+0x14] ;  /* 0x0000140001037983 */ /* 0x000ea80000300800 */
[----:B------:R-:W4:Y:S04]  /*13100*/  LDL R0, [R1+0x10] ;  /* 0x0000100001007983 */ /* 0x000f280000100800 */
[----:B-1-3--:R-:W3:Y:S04]  /*13110*/  LDL.LU R4, [R1+0x18] ;  /* 0x0000180001047983 */ /* 0x00aee80000300800 */
[----:B------:R-:W3:Y:S01]  /*13120*/  LDL R5, [R1+0x8] ;  /* 0x0000080001057983 */ /* 0x000ee20000100800 */
[----:B------:R-:W-:-:S03]  /*13130*/  IMAD.MOV.U32 R6, RZ, RZ, R195 ;  /* 0x000000ffff067224 */ /* 0x000fc600078e00c3 */
[----:B------:R-:W3:Y:S01]  /*13140*/  LDL R7, [R1+0xe4] ;  /* 0x0000e40001077983 */ /* 0x000ee20000100800 */
[----:B------:R-:W1:Y:S03]  /*13150*/  S2R R2, SR_TID.X ;  /* 0x0000000000027919 */ /* 0x000e660000002100 */
[----:B------:R1:W-:Y:S04]  /*13160*/  STL [R1+0x1d4], R249 ;  /* 0x0001d4f901007387 */ /* 0x0003e80000100800 */
[----:B------:R-:W-:Y:S04]  /*13170*/  STL [R1+0x1d0], R248 ;  /* 0x0001d0f801007387 */ /* 0x000fe80000100800 */
[----:B------:R-:W-:Y:S04]  /*13180*/  STL [R1+0x1cc], R247 ;  /* 0x0001ccf701007387 */ /* 0x000fe80000100800 */
[----:B------:R1:W-:Y:S04]  /*13190*/  STL [R1+0x1c8], R246 ;  /* 0x0001c8f601007387 */ /* 0x0003e80000100800 */
[----:B------:R-:W-:Y:S04]  /*131a0*/  STL [R1+0x1c4], R237 ;  /* 0x0001c4ed01007387 */ /* 0x000fe80000100800 */
[----:B------:R-:W-:Y:S04]  /*131b0*/  STL [R1+0x1c0], R236 ;  /* 0x0001c0ec01007387 */ /* 0x000fe80000100800 */
[----:B------:R-:W-:Y:S01]  /*131c0*/  STL [R1+0x1bc], R235 ;  /* 0x0001bceb01007387 */ /* 0x000fe20000100800 */
[----:B-1----:R-:W-:-:S03]  /*131d0*/  IMAD.MOV.U32 R249, RZ, RZ, R6 ;  /* 0x000000fffff97224 */ /* 0x002fc600078e0006 */
[----:B------:R-:W-:Y:S01]  /*131e0*/  STL [R1+0x1b8], R234 ;  /* 0x0001b8ea01007387 */ /* 0x000fe20000100800 */
[----:B------:R-:W-:-:S03]  /*131f0*/  IMAD.SHL.U32 R2, R2, 0x2, RZ ;  /* 0x0000000202027824 */ /* 0x000fc600078e00ff */
[----:B------:R-:W-:Y:S02]  /*13200*/  STL [R1+0x1b4], R229 ;  /* 0x0001b4e501007387 */ /* 0x000fe40000100800 */
[----:B------:R-:W-:Y:S02]  /*13210*/  LOP3.LUT R2, R2, 0x6, RZ, 0xc0, !PT ;  /* 0x0000000602027812 */ /* 0x000fe400078ec0ff */
[----:B------:R1:W-:Y:S03]  /*13220*/  STL [R1+0x1b0], R224 ;  /* 0x0001b0e001007387 */ /* 0x0003e60000100800 */
[----:B------:R-:W-:Y:S01]  /*13230*/  IMAD R2, R239, 0x40, R2 ;  /* 0x00000040ef027824 */ /* 0x000fe200078e0202 */
        /* <DEDUP_REMOVED lines=23> */
[----:B------:R-:W3:Y:S04]  /*133b0*/  LDL.LU R246, [R1+0x1c] ;  /* 0x00001c0001f67983 */ /* 0x000ee80000300800 */
[----:B------:R-:W3:Y:S04]  /*133c0*/  LDL.LU R248, [R1+0x98] ;  /* 0x0000980001f87983 */ /* 0x000ee80000300800 */
[----:B-1----:R-:W3:Y:S01]  /*133d0*/  LDL.LU R224, [R1+0x88] ;  /* 0x0000880001e07983 */ /* 0x002ee20000300800 */
[----:B------:R-:W-:-:S02]  /*133e0*/  ISETP.GE.AND P6, PT, R2, R228, PT ;  /* 0x000000e40200720c */ /* 0x000fc40003fc6270 */
[C---:B------:R-:W-:Y:S02]  /*133f0*/  ISETP.GE.AND P0, PT, R2.reuse, R227, PT ;  /* 0x000000e30200720c */ /* 0x040fe40003f06270 */
[C---:B------:R-:W-:Y:S02]  /*13400*/  ISETP.GE.OR P6, PT, R2.reuse, R233, !P6 ;  /* 0x000000e90200720c */ /* 0x040fe400077c6670 */
[----:B------:R-:W-:Y:S02]  /*13410*/  ISETP.GE.OR P0, PT, R2, R232, !P0 ;  /* 0x000000e80200720c */ /* 0x000fe40004706670 */
[----:B--2---:R-:W-:Y:S01]  /*13420*/  MOV R20, R3 ;  /* 0x0000000300147202 */ /* 0x004fe20000000f00 */
[----:B----4-:R-:W-:Y:S02]  /*13430*/  IMAD.MOV.U32 R19, RZ, RZ, R0 ;  /* 0x000000ffff137224 */ /* 0x010fe400078e0000 */
[----:B------:R-:W-:Y:S02]  /*13440*/  IMAD.IADD R0, R230, 0x1, -R2 ;  /* 0x00000001e6007824 */ /* 0x000fe400078e0a02 */
[----:B---3--:R-:W-:-:S03]  /*13450*/  IMAD.MOV.U32 R17, RZ, RZ, R4 ;  /* 0x000000ffff117224 */ /* 0x008fc600078e0004 */
[----:B------:R-:W-:Y:S01]  /*13460*/  IABS R0, R0 ;  /* 0x0000000000007213 */ /* 0x000fe20000000000 */
[----:B------:R-:W-:-:S03]  /*13470*/  IMAD.MOV.U32 R247, RZ, RZ, R5 ;  /* 0x000000fffff77224 */ /* 0x000fc600078e0005 */
[----:B------:R-:W-:Y:S02]  /*13480*/  I2FP.F32.S32 R0, R0 ;  /* 0x0000000000007245 */ /* 0x000fe40000201400 */
[----:B------:R-:W-:-:S03]  /*13490*/  MOV R195, R7 ;  /* 0x0000000700c37202 */ /* 0x000fc60000000f00 */
[----:B------:R-:W-:Y:S01]  /*134a0*/  FFMA.FTZ R8, R0, -R226, R172 ;  /* 0x800000e200087223 */ /* 0x000fe200000100ac */
[----:B------:R-:W-:Y:S01]  /*134b0*/  VIADD R0, R2, 0x1 ;  /* 0x0000000102007836 */ /* 0x000fe20000000000 */
[----:B------:R-:W-:-:S03]  /*134c0*/  IADD3 R4, R231, -R2, RZ ;  /* 0x80000002e7047210 */ /* 0x000fc60007ffe0ff */
[--C-:B------:R-:W-:Y:S01]  /*134d0*/  IMAD.IADD R5, R230, 0x1, -R0.reuse ;  /* 0x00000001e6057824 */ /* 0x100fe200078e0a00 */
[C---:B------:R-:W-:Y:S02]  /*134e0*/  ISETP.GE.AND P5, PT, R0.reuse, R228, PT ;  /* 0x000000e40000720c */ /* 0x040fe40003fa6270 */
[C---:B------:R-:W-:Y:S01]  /*134f0*/  ISETP.GE.AND P2, PT, R0.reuse, R227, PT ;  /* 0x000000e30000720c */ /* 0x040fe20003f46270 */
[----:B------:R-:W-:Y:S01]  /*13500*/  IMAD.IADD R3, R231, 0x1, -R0 ;  /* 0x00000001e7037824 */ /* 0x000fe200078e0a00 */
[C---:B------:R-:W-:Y:S02]  /*13510*/  ISETP.GE.OR P5, PT, R0.reuse, R233, !P5 ;  /* 0x000000e90000720c */ /* 0x040fe40006fa6670 */
[----:B------:R-:W-:Y:S02]  /*13520*/  ISETP.GE.OR P2, PT, R0, R232, !P2 ;  /* 0x000000e80000720c */ /* 0x000fe40005746670 */
[----:B------:R-:W-:Y:S02]  /*13530*/  IABS R0, R4 ;  /* 0x0000000400007213 */ /* 0x000fe40000000000 */
[----:B------:R-:W-:-:S02]  /*13540*/  IABS R5, R5 ;  /* 0x0000000500057213 */ /* 0x000fc40000000000 */
[----:B------:R-:W-:Y:S02]  /*13550*/  IABS R4, R3 ;  /* 0x0000000300047213 */ /* 0x000fe40000000000 */
[----:B------:R-:W-:Y:S01]  /*13560*/  I2FP.F32.S32 R0, R0 ;  /* 0x0000000000007245 */ /* 0x000fe20000201400 */
[----:B------:R-:W-:-:S04]  /*13570*/  IMAD.MOV.U32 R3, RZ, RZ, R5 ;  /* 0x000000ffff037224 */ /* 0x000fc800078e0005 */
[----:B------:R-:W-:Y:S01]  /*13580*/  FFMA.FTZ R6, R0, -R226, R174 ;  /* 0x800000e200067223 */ /* 0x000fe200000100ae */
[----:B------:R-:W-:Y:S02]  /*13590*/  I2FP.F32.S32 R3, R3 ;  /* 0x0000000300037245 */ /* 0x000fe40000201400 */
[----:B------:R-:W-:Y:S02]  /*135a0*/  IADD3 R0, R2, 0x8, RZ ;  /* 0x0000000802007810 */ /* 0x000fe40007ffe0ff */
[----:B------:R-:W-:Y:S01]  /*135b0*/  I2FP.F32.S32 R4, R4 ;  /* 0x0000000400047245 */ /* 0x000fe20000201400 */
[----:B------:R-:W-:Y:S01]  /*135c0*/  FFMA.FTZ R7, R3, -R226, R173 ;  /* 0x800000e203077223 */ /* 0x000fe200000100ad */
[C---:B------:R-:W-:Y:S02]  /*135d0*/  ISETP.GE.AND P4, PT, R0.reuse, R228, PT ;  /* 0x000000e40000720c */ /* 0x040fe40003f86270 */
[----:B------:R-:W-:Y:S01]  /*135e0*/  ISETP.GE.AND P1, PT, R0, R227, PT ;  /* 0x000000e30000720c */ /* 0x000fe20003f26270 */
[----:B------:R-:W-:Y:S01]  /*135f0*/  VIADD R3, R2, 0x9 ;  /* 0x0000000902037836 */ /* 0x000fe20000000000 */
[----:B------:R-:W-:Y:S01]  /*13600*/  ISETP.GE.OR P4, PT, R0, R233, !P4 ;  /* 0x000000e90000720c */ /* 0x000fe20006786670 */
[--C-:B------:R-:W-:Y:S01]  /*13610*/  IMAD.IADD R5, R230, 0x1, -R0.reuse ;  /* 0x00000001e6057824 */ /* 0x100fe200078e0a00 */
[----:B------:R-:W-:Y:S01]  /*13620*/  ISETP.GE.OR P1, PT, R0, R232, !P1 ;  /* 0x000000e80000720c */ /* 0x000fe20004f26670 */
[----:B------:R-:W-:-:S02]  /*13630*/  IMAD.IADD R0, R231, 0x1, -R0 ;  /* 0x00000001e7007824 */ /* 0x000fc400078e0a00 */
[----:B------:R-:W-:Y:S01]  /*13640*/  FFMA.FTZ R9, R4, -R226, R175 ;  /* 0x800000e204097223 */ /* 0x000fe200000100af */
[----:B------:R-:W-:Y:S02]  /*13650*/  IADD3 R4, R230, -R3, RZ ;  /* 0x80000003e6047210 */ /* 0x000fe40007ffe0ff */
[----:B------:R-:W-:Y:S02]  /*13660*/  IABS R10, R0 ;  /* 0x00000000000a7213 */ /* 0x000fe40000000000 */
[----:B------:R-:W-:-:S04]  /*13670*/  IABS R0, R4 ;  /* 0x0000000400007213 */ /* 0x000fc80000000000 */
[----:B------:R-:W-:Y:S01]  /*13680*/  I2FP.F32.S32 R0, R0 ;  /* 0x0000000000007245 */ /* 0x000fe20000201400 */
[----:B------:R-:W-:Y:S01]  /*13690*/  IMAD.MOV.U32 R4, RZ, RZ, R10 ;  /* 0x000000ffff047224 */ /* 0x000fe200078e000a */
[----:B------:R-:W-:-:S03]  /*136a0*/  FSEL R8, R8, -INF , !P6 ;  /* 0xff80000008087808 */ /* 0x000fc60007000000 */
[----:B------:R-:W-:Y:S01]  /*136b0*/  FFMA.FTZ R10, R0, -R226, R177 ;  /* 0x800000e2000a7223 */ /* 0x000fe200000100b1 */
[----:B------:R-:W-:Y:S01]  /*136c0*/  VIADD R0, R2, 0x10 ;  /* 0x0000001002007836 */ /* 0x000fe20000000000 */
[C---:B------:R-:W-:Y:S02]  /*136d0*/  ISETP.GE.AND P3, PT, R3.reuse, R228, PT ;  /* 0x000000e40300720c */ /* 0x040fe40003f66270 */
[----:B------:R-:W-:Y:S02]  /*136e0*/  ISETP.GE.AND P6, PT, R3, R227, PT ;  /* 0x000000e30300720c */ /* 0x000fe40003fc6270 */
[----:B------:R-:W-:Y:S02]  /*136f0*/  I2FP.F32.S32 R4, R4 ;  /* 0x0000000400047245 */ /* 0x000fe40000201400 */
[----:B------:R-:W-:Y:S02]  /*13700*/  FSEL R32, R6, -INF , !P0 ;  /* 0xff80000006207808 */ /* 0x000fe40004000000 */
[----:B------:R-:W-:-:S02]  /*13710*/  FSEL R35, R7, -INF , !P5 ;  /* 0xff80000007237808 */ /* 0x000fc40006800000 */
[C---:B------:R-:W-:Y:S02]  /*13720*/  ISETP.GE.AND P0, PT, R0.reuse, R228, PT ;  /* 0x000000e40000720c */ /* 0x040fe40003f06270 */
[----:B------:R-:W-:Y:S02]  /*13730*/  ISETP.GE.AND P5, PT, R0, R227, PT ;  /* 0x000000e30000720c */ /* 0x000fe40003fa6270 */
[CC--:B------:R-:W-:Y:S02]  /*13740*/  ISETP.GE.OR P3, PT, R3.reuse, R233.reuse, !P3 ;  /* 0x000000e90300720c */ /* 0x0c0fe40005f66670 */
[----:B------:R-:W-:Y:S01]  /*13750*/  ISETP.GE.OR P6, PT, R3, R232, !P6 ;  /* 0x000000e80300720c */ /* 0x000fe200077c6670 */
[----:B------:R-:W-:Y:S02]  /*13760*/  IMAD.IADD R3, R231, 0x1, -R3 ;  /* 0x00000001e7037824 */ /* 0x000fe400078e0a03 */
[----:B------:R-:W-:Y:S01]  /*13770*/  FFMA.FTZ R11, R4, -R226, R178 ;  /* 0x800000e2040b7223 */ /* 0x000fe200000100b2 */
[----:B------:R-:W-:-:S02]  /*13780*/  ISETP.GE.OR P0, PT, R0, R233, !P0 ;  /* 0x000000e90000720c */ /* 0x000fc40004706670 */
[----:B------:R-:W-:Y:S02]  /*13790*/  ISETP.GE.OR P5, PT, R0, R232, !P5 ;  /* 0x000000e80000720c */ /* 0x000fe40006fa6670 */
[----:B------:R-:W-:Y:S01]  /*137a0*/  IADD3 R4, R230, -R0, RZ ;  /* 0x80000000e6047210 */ /* 0x000fe20007ffe0ff */
[----:B------:R-:W-:Y:S01]  /*137b0*/  IMAD.IADD R0, R231, 0x1, -R0 ;  /* 0x00000001e7007824 */ /* 0x000fe200078e0a00 */
[----:B------:R-:W-:Y:S02]  /*137c0*/  IABS R3, R3 ;  /* 0x0000000300037213 */ /* 0x000fe40000000000 */
[----:B------:R-:W-:Y:S02]  /*137d0*/  IABS R6, R4 ;  /* 0x0000000400067213 */ /* 0x000fe40000000000 */
[----:B------:R-:W-:Y:S01]  /*137e0*/  IABS R4, R0 ;  /* 0x0000000000047213 */ /* 0x000fe20000000000 */
[----:B------:R-:W-:Y:S01]  /*137f0*/  IMAD.MOV.U32 R0, RZ, RZ, R3 ;  /* 0x000000ffff007224 */ /* 0x000fe200078e0003 */
[----:B------:R-:W-:-:S04]  /*13800*/  IABS R5, R5 ;  /* 0x0000000500057213 */ /* 0x000fc80000000000 */
[----:B------:R-:W-:Y:S02]  /*13810*/  I2FP.F32.S32 R5, R5 ;  /* 0x0000000500057245 */ /* 0x000fe40000201400 */
[----:B------:R-:W-:Y:S01]  /*13820*/  I2FP.F32.S32 R0, R0 ;  /* 0x0000000000007245 */ /* 0x000fe20000201400 */
[----:B------:R-:W-:Y:S02]  /*13830*/  IMAD.MOV.U32 R3, RZ, RZ, R6 ;  /* 0x000000ffff037224 */ /* 0x000fe400078e0006 */
[-C--:B------:R-:W-:Y:S02]  /*13840*/  FFMA.FTZ R5, R5, -R226.reuse, R176 ;  /* 0x800000e205057223 */ /* 0x080fe400000100b0 */
[----:B------:R-:W-:Y:S01]  /*13850*/  FFMA.FTZ R6, R0, -R226, R179 ;  /* 0x800000e200067223 */ /* 0x000fe200000100b3 */
[----:B------:R-:W-:Y:S02]  /*13860*/  IADD3 R0, R2, 0x11, RZ ;  /* 0x0000001102007810 */ /* 0x000fe40007ffe0ff */
[----:B------:R-:W-:-:S02]  /*13870*/  I2FP.F32.S32 R3, R3 ;  /* 0x0000000300037245 */ /* 0x000fc40000201400 */
[----:B------:R-:W-:Y:S02]  /*13880*/  FSEL R172, R9, -INF , !P2 ;  /* 0xff80000009ac7808 */ /* 0x000fe40005000000 */
[----:B------:R-:W-:Y:S02]  /*13890*/  FSEL R33, R5, -INF , !P4 ;  /* 0xff80000005217808 */ /* 0x000fe40006000000 */
[C---:B------:R-:W-:Y:S02]  /*138a0*/  ISETP.GE.AND P2, PT, R0.reuse, R228, PT ;  /* 0x000000e40000720c */ /* 0x040fe40003f46270 */
[----:B------:R-:W-:Y:S01]  /*138b0*/  ISETP.GE.AND P4, PT, R0, R227, PT ;  /* 0x000000e30000720c */ /* 0x000fe20003f86270 */
[----:B------:R-:W-:Y:S01]  /*138c0*/  FFMA.FTZ R7, R3, -R226, R132 ;  /* 0x800000e203077223 */ /* 0x000fe20000010084 */
[----:B------:R-:W-:Y:S01]  /*138d0*/  I2FP.F32.S32 R4, R4 ;  /* 0x0000000400047245 */ /* 0x000fe20000201400 */
[--C-:B------:R-:W-:Y:S01]  /*138e0*/  IMAD.IADD R5, R230, 0x1, -R0.reuse ;  /* 0x00000001e6057824 */ /* 0x100fe200078e0a00 */
[----:B------:R-:W-:Y:S01]  /*138f0*/  ISETP.GE.OR P2, PT, R0, R233, !P2 ;  /* 0x000000e90000720c */ /* 0x000fe20005746670 */
[----:B------:R-:W-:Y:S01]  /*13900*/  VIADD R3, R2, 0x18 ;  /* 0x0000001802037836 */ /* 0x000fe20000000000 */
[----:B------:R-:W-:Y:S01]  /*13910*/  ISETP.GE.OR P4, PT, R0, R232, !P4 ;  /* 0x000000e80000720c */ /* 0x000fe20006786670 */
[----:B------:R-:W-:-:S02]  /*13920*/  IMAD.IADD R0, R231, 0x1, -R0 ;  /* 0x00000001e7007824 */ /* 0x000fc400078e0a00 */
[----:B------:R-:W-:Y:S01]  /*13930*/  FFMA.FTZ R15, R4, -R226, R134 ;  /* 0x800000e2040f7223 */ /* 0x000fe20000010086 */
[----:B------:R-:W-:Y:S02]  /*13940*/  IADD3 R4, R230, -R3, RZ ;  /* 0x80000003e6047210 */ /* 0x000fe40007ffe0ff */
[----:B------:R-:W-:Y:S02]  /*13950*/  IABS R9, R0 ;  /* 0x0000000000097213 */ /* 0x000fe40000000000 */
[----:B------:R-:W-:-:S03]  /*13960*/  IABS R0, R4 ;  /* 0x0000000400007213 */ /* 0x000fc60000000000 */
[----:B------:R-:W-:Y:S01]  /*13970*/  IMAD.MOV.U32 R4, RZ, RZ, R9 ;  /* 0x000000ffff047224 */ /* 0x000fe200078e0009 */
[----:B------:R-:W-:-:S04]  /*13980*/  I2FP.F32.S32 R0, R0 ;  /* 0x0000000000007245 */ /* 0x000fc80000201400 */
[----:B------:R-:W-:Y:S01]  /*13990*/  I2FP.F32.S32 R4, R4 ;  /* 0x0000000400047245 */ /* 0x000fe20000201400 */
[-C--:B------:R-:W-:Y:S01]  /*139a0*/  FFMA.FTZ R12, R0, -R226.reuse, R180 ;  /* 0x800000e2000c7223 */ /* 0x080fe200000100b4 */
[----:B------:R-:W-:Y:S01]  /*139b0*/  VIADD R0, R2, 0x19 ;  /* 0x0000001902007836 */ /* 0x000fe20000000000 */
[----:B------:R-:W-:Y:S02]  /*139c0*/  FSEL R9, R10, -INF , !P3 ;  /* 0xff8000000a097808 */ /* 0x000fe40005800000 */
[----:B------:R-:W-:Y:S01]  /*139d0*/  FFMA.FTZ R13, R4, -R226, R135 ;  /* 0x800000e2040d7223 */ /* 0x000fe20000010087 */
[----:B------:R-:W-:Y:S02]  /*139e0*/  FSEL R135, R11, -INF , !P1 ;  /* 0xff8000000b877808 */ /* 0x000fe40004800000 */
[C---:B------:R-:W-:Y:S02]  /*139f0*/  ISETP.GE.AND P1, PT, R3.reuse, R228, PT ;  /* 0x000000e40300720c */ /* 0x040fe40003f26270 */
[----:B------:R-:W-:-:S02]  /*13a00*/  ISETP.GE.AND P3, PT, R3, R227, PT ;  /* 0x000000e30300720c */ /* 0x000fc40003f66270 */
[----:B------:R-:W-:Y:S02]  /*13a10*/  FSEL R134, R6, -INF , !P6 ;  /* 0xff80000006867808 */ /* 0x000fe40007000000 */
[----:B------:R-:W-:Y:S02]  /*13a20*/  FSEL R26, R7, -INF , !P0 ;  /* 0xff800000071a7808 */ /* 0x000fe40004000000 */
[C---:B------:R-:W-:Y:S02]  /*13a30*/  ISETP.GE.AND P6, PT, R0.reuse, R228, PT ;  /* 0x000000e40000720c */ /* 0x040fe40003fc6270 */
[C---:B------:R-:W-:Y:S02]  /*13a40*/  ISETP.GE.AND P0, PT, R0.reuse, R227, PT ;  /* 0x000000e30000720c */ /* 0x040fe40003f06270 */
[CC--:B------:R-:W-:Y:S02]  /*13a50*/  ISETP.GE.OR P1, PT, R3.reuse, R233.reuse, !P1 ;  /* 0x000000e90300720c */ /* 0x0c0fe40004f26670 */
[----:B------:R-:W-:Y:S01]  /*13a60*/  ISETP.GE.OR P3, PT, R3, R232, !P3 ;  /* 0x000000e80300720c */ /* 0x000fe20005f66670 */
[----:B------:R-:W-:Y:S01]  /*13a70*/  IMAD.IADD R3, R231, 0x1, -R3 ;  /* 0x00000001e7037824 */ /* 0x000fe200078e0a03 */
[----:B------:R-:W-:-:S02]  /*13a80*/  ISETP.GE.OR P6, PT, R0, R233, !P6 ;  /* 0x000000e90000720c */ /* 0x000fc400077c6670 */
[----:B------:R-:W-:Y:S02]  /*13a90*/  ISETP.GE.OR P0, PT, R0, R232, !P0 ;  /* 0x000000e80000720c */ /* 0x000fe40004706670 */
[----:B------:R-:W-:Y:S01]  /*13aa0*/  IADD3 R4, R230, -R0, RZ ;  /* 0x80000000e6047210 */ /* 0x000fe20007ffe0ff */
[----:B------:R-:W-:Y:S01]  /*13ab0*/  IMAD.IADD R0, R231, 0x1, -R0 ;  /* 0x00000001e7007824 */ /* 0x000fe200078e0a00 */
[----:B------:R-:W-:Y:S02]  /*13ac0*/  IABS R5, R5 ;  /* 0x0000000500057213 */ /* 0x000fe40000000000 */
[----:B------:R-:W-:Y:S02]  /*13ad0*/  IABS R3, R3 ;  /* 0x0000000300037213 */ /* 0x000fe40000000000 */
[----:B------:R-:W-:Y:S02]  /*13ae0*/  IABS R0, R0 ;  /* 0x0000000000007213 */ /* 0x000fe40000000000 */
[----:B------:R-:W-:-:S02]  /*13af0*/  I2FP.F32.S32 R5, R5 ;  /* 0x0000000500057245 */ /* 0x000fc40000201400 */
[----:B------:R-:W-:Y:S02]  /*13b00*/  I2FP.F32.S32 R3, R3 ;  /* 0x0000000300037245 */ /* 0x000fe40000201400 */
[----:B------:R-:W-:Y:S01]  /*13b10*/  IABS R4, R4 ;  /* 0x0000000400047213 */ /* 0x000fe20000000000 */
[----:B------:R-:W-:Y:S02]  /*13b20*/  IMAD.MOV.U32 R6, RZ, RZ, R0 ;  /* 0x000000ffff067224 */ /* 0x000fe400078e0000 */
[-C--:B------:R-:W-:Y:S01]  /*13b30*/  FFMA.FTZ R5, R5, -R226.reuse, R133 ;  /* 0x800000e205057223 */ /* 0x080fe20000010085 */
[----:B------:R-:W-:Y:S01]  /*13b40*/  FFMA.FTZ R10, R3, -R226, R182 ;  /* 0x800000e2030a7223 */ /* 0x000fe200000100b6 */
[----:B------:R-:W-:Y:S01]  /*13b50*/  I2FP.F32.S32 R4, R4 ;  /* 0x0000000400047245 */ /* 0x000fe20000201400 */
[----:B------:R-:W-:Y:S01]  /*13b60*/  VIADD R3, R2, 0x20 ;  /* 0x0000002002037836 */ /* 0x000fe20000000000 */
[----:B------:R-:W-:Y:S01]  /*13b70*/  I2FP.F32.S32 R6, R6 ;  /* 0x0000000600067245 */ /* 0x000fe20000201400 */
[----:B------:R-:W2:Y:S01]  /*13b80*/  LD.E R0, desc[UR4][R168.64+0xdc] ;  /* 0x0000dc04a8007980 */ /* 0x000ea2000c101900 */
[----:B------:R-:W-:Y:S01]  /*13b90*/  FSEL R34, R15, -INF , !P5 ;  /* 0xff8000000f227808 */ /* 0x000fe20006800000 */
[----:B------:R-:W-:Y:S01]  /*13ba0*/  FFMA.FTZ R11, R4, -R226, R181 ;  /* 0x800000e2040b7223 */ /* 0x000fe200000100b5 */
[----:B------:R-:W-:-:S02]  /*13bb0*/  FSEL R28, R5, -INF , !P2 ;  /* 0xff800000051c7808 */ /* 0x000fc40005000000 */
[C---:B------:R-:W-:Y:S02]  /*13bc0*/  ISETP.GE.AND P5, PT, R3.reuse, R228, PT ;  /* 0x000000e40300720c */ /* 0x040fe40003fa6270 */
[C---:B------:R-:W-:Y:S02]  /*13bd0*/  ISETP.GE.AND P2, PT, R3.reuse, R227, PT ;  /* 0x000000e30300720c */ /* 0x040fe40003f46270 */
[----:B------:R-:W-:Y:S01]  /*13be0*/  IADD3 R4, R2, 0x21, RZ ;  /* 0x0000002102047810 */ /* 0x000fe20007ffe0ff */
[----:B------:R-:W-:Y:S01]  /*13bf0*/  FFMA.FTZ R14, R6, -R226, R183 ;  /* 0x800000e2060e7223 */ /* 0x000fe200000100b7 */
[C---:B------:R-:W-:Y:S01]  /*13c00*/  ISETP.GE.OR P5, PT, R3.reuse, R233, !P5 ;  /* 0x000000e90300720c */ /* 0x040fe20006fa6670 */
[C-C-:B------:R-:W-:Y:S01]  /*13c10*/  IMAD.IADD R6, R230.reuse, 0x1, -R3.reuse ;  /* 0x00000001e6067824 */ /* 0x140fe200078e0a03 */
[----:B------:R-:W-:Y:S01]  /*13c20*/  ISETP.GE.OR P2, PT, R3, R232, !P2 ;  /* 0x000000e80300720c */ /* 0x000fe20005746670 */
[----:B------:R-:W-:Y:S02]  /*13c30*/  IMAD.IADD R3, R231, 0x1, -R3 ;  /* 0x00000001e7037824 */ /* 0x000fe400078e0a03 */
[----:B------:R-:W-:-:S03]  /*13c40*/  IMAD.IADD R5, R230, 0x1, -R4 ;  /* 0x00000001e6057824 */ /* 0x000fc600078e0a04 */
[----:B------:R-:W-:Y:S02]  /*13c50*/  IABS R7, R3 ;  /* 0x0000000300077213 */ /* 0x000fe40000000000 */
[----:B------:R-:W-:-:S04]  /*13c60*/  IABS R3, R5 ;  /* 0x0000000500037213 */ /* 0x000fc80000000000 */
[----:B------:R-:W-:Y:S02]  /*13c70*/  I2FP.F32.S32 R3, R3 ;  /* 0x0000000300037245 */ /* 0x000fe40000201400 */
[----:B------:R-:W-:Y:S02]  /*13c80*/  MOV R5, R7 ;  /* 0x0000000700057202 */ /* 0x000fe40000000f00 */
[----:B------:R-:W-:Y:S01]  /*13c90*/  FSEL R31, R13, -INF , !P4 ;  /* 0xff8000000d1f7808 */ /* 0x000fe20006000000 */
[----:B------:R-:W-:Y:S01]  /*13ca0*/  FFMA.FTZ R16, R3, -R226, R185 ;  /* 0x800000e203107223 */ /* 0x000fe200000100b9 */
[----:B------:R-:W-:Y:S01]  /*13cb0*/  FSEL R7, R12, -INF , !P1 ;  /* 0xff8000000c077808 */ /* 0x000fe20004800000 */
[----:B------:R-:W-:Y:S01]  /*13cc0*/  VIADD R3, R2, 0x28 ;  /* 0x0000002802037836 */ /* 0x000fe20000000000 */
[C---:B------:R-:W-:Y:S02]  /*13cd0*/  ISETP.GE.AND P4, PT, R4.reuse, R228, PT ;  /* 0x000000e40400720c */ /* 0x040fe40003f86270 */
[----:B------:R-:W-:-:S02]  /*13ce0*/  ISETP.GE.AND P1, PT, R4, R227, PT ;  /* 0x000000e30400720c */ /* 0x000fc40003f26270 */
[----:B------:R-:W-:Y:S02]  /*13cf0*/  I2FP.F32.S32 R5, R5 ;  /* 0x0000000500057245 */ /* 0x000fe40000201400 */
[----:B------:R-:W-:Y:S02]  /*13d00*/  FSEL R30, R10, -INF , !P3 ;  /* 0xff8000000a1e7808 */ /* 0x000fe40005800000 */
[----:B------:R-:W-:Y:S02]  /*13d10*/  FSEL R29, R11, -INF , !P6 ;  /* 0xff8000000b1d7808 */ /* 0x000fe40007000000 */
[C---:B------:R-:W-:Y:S02]  /*13d20*/  ISETP.GE.OR P4, PT, R4.reuse, R233, !P4 ;  /* 0x000000e90400720c */ /* 0x040fe40006786670 */
[----:B------:R-:W-:Y:S01]  /*13d30*/  ISETP.GE.OR P1, PT, R4, R232, !P1 ;  /* 0x000000e80400720c */ /* 0x000fe20004f26670 */
[----:B------:R-:W-:Y:S01]  /*13d40*/  IMAD.IADD R4, R231, 0x1, -R4 ;  /* 0x00000001e7047824 */ /* 0x000fe200078e0a04 */
[----:B------:R-:W-:-:S02]  /*13d50*/  ISETP.GE.AND P3, PT, R3, R228, PT ;  /* 0x000000e40300720c */ /* 0x000fc40003f66270 */
[----:B------:R-:W-:Y:S01]  /*13d60*/  ISETP.GE.AND P6, PT, R3, R227, PT ;  /* 0x000000e30300720c */ /* 0x000fe20003fc6270 */
[----:B------:R-:W-:Y:S01]  /*13d70*/  FFMA.FTZ R15, R5, -R226, R186 ;  /* 0x800000e2050f7223 */ /* 0x000fe200000100ba */
[----:B------:R-:W-:Y:S01]  /*13d80*/  IMAD.IADD R5, R230, 0x1, -R3 ;  /* 0x00000001e6057824 */ /* 0x000fe200078e0a03 */
[C---:B------:R-:W-:Y:S02]  /*13d90*/  ISETP.GE.OR P3, PT, R3.reuse, R233, !P3 ;  /* 0x000000e90300720c */ /* 0x040fe40005f66670 */
[----:B------:R-:W-:Y:S02]  /*13da0*/  ISETP.GE.OR P6, PT, R3, R232, !P6 ;  /* 0x000000e80300720c */ /* 0x000fe400077c6670 */
[----:B------:R-:W-:Y:S02]  /*13db0*/  IADD3 R3, R231, -R3, RZ ;  /* 0x80000003e7037210 */ /* 0x000fe40007ffe0ff */
[----:B------:R-:W-:Y:S02]  /*13dc0*/  IABS R4, R4 ;  /* 0x0000000400047213 */ /* 0x000fe40000000000 */
[----:B------:R-:W-:-:S02]  /*13dd0*/  IABS R10, R5 ;  /* 0x00000005000a7213 */ /* 0x000fc40000000000 */
[----:B------:R-:W-:Y:S01]  /*13de0*/  IABS R5, R3 ;  /* 0x0000000300057213 */ /* 0x000fe20000000000 */
[----:B------:R-:W-:Y:S01]  /*13df0*/  IMAD.MOV.U32 R3, RZ, RZ, R4 ;  /* 0x000000ffff037224 */ /* 0x000fe200078e0004 */
[----:B------:R-:W-:Y:S01]  /*13e00*/  IABS R6, R6 ;  /* 0x0000000600067213 */ /* 0x000fe20000000000 */
[----:B------:R-:W-:-:S03]  /*13e10*/  IMAD.MOV.U32 R4, RZ, RZ, R10 ;  /* 0x000000ffff047224 */ /* 0x000fc600078e000a */
[----:B------:R-:W-:Y:S02]  /*13e20*/  I2FP.F32.S32 R6, R6 ;  /* 0x0000000600067245 */ /* 0x000fe40000201400 */
[----:B------:R-:W-:Y:S02]  /*13e30*/  I2FP.F32.S32 R3, R3 ;  /* 0x0000000300037245 */ /* 0x000fe40000201400 */
[----:B------:R-:W-:Y:S01]  /*13e40*/  I2FP.F32.S32 R4, R4 ;  /* 0x0000000400047245 */ /* 0x000fe20000201400 */
[-C--:B------:R-:W-:Y:S02]  /*13e50*/  FFMA.FTZ R6, R6, -R226.reuse, R184 ;  /* 0x800000e206067223 */ /* 0x080fe400000100b8 */
[-C--:B------:R-:W-:Y:S01]  /*13e60*/  FFMA.FTZ R12, R3, -R226.reuse, R187 ;  /* 0x800000e2030c7223 */ /* 0x080fe200000100bb */
[----:B------:R-:W-:Y:S01]  /*13e70*/  VIADD R3, R2, 0x29 ;  /* 0x0000002902037836 */ /* 0x000fe20000000000 */
[----:B------:R-:W-:Y:S01]  /*13e80*/  FSEL R27, R14, -INF , !P0 ;  /* 0xff8000000e1b7808 */ /* 0x000fe20004000000 */
[----:B------:R-:W-:Y:S01]  /*13e90*/  FFMA.FTZ R13, R4, -R226, R188 ;  /* 0x800000e2040d7223 */ /* 0x000fe200000100bc */
[----:B------:R-:W-:-:S02]  /*13ea0*/  FSEL R25, R6, -INF , !P5 ;  /* 0xff80000006197808 */ /* 0x000fc40006800000 */
[----:B------:R-:W-:Y:S02]  /*13eb0*/  I2FP.F32.S32 R5, R5 ;  /* 0x0000000500057245 */ /* 0x000fe40000201400 */
[C---:B------:R-:W-:Y:S02]  /*13ec0*/  ISETP.GE.AND P0, PT, R3.reuse, R228, PT ;  /* 0x000000e40300720c */ /* 0x040fe40003f06270 */
[C---:B------:R-:W-:Y:S02]  /*13ed0*/  ISETP.GE.AND P5, PT, R3.reuse, R227, PT ;  /* 0x000000e30300720c */ /* 0x040fe40003fa6270 */
[----:B------:R-:W-:Y:S01]  /*13ee0*/  IADD3 R4, R2, 0x30, RZ ;  /* 0x0000003002047810 */ /* 0x000fe20007ffe0ff */
[--C-:B------:R-:W-:Y:S01]  /*13ef0*/  IMAD.IADD R6, R230, 0x1, -R3.reuse ;  /* 0x00000001e6067824 */ /* 0x100fe200078e0a03 */
[----:B------:R-:W-:Y:S01]  /*13f00*/  ISETP.GE.OR P0, PT, R3, R233, !P0 ;  /* 0x000000e90300720c */ /* 0x000fe20004706670 */
[----:B------:R-:W-:Y:S01]  /*13f10*/  FFMA.FTZ R132, R5, -R226, R190 ;  /* 0x800000e205847223 */ /* 0x000fe200000100be */
[----:B------:R-:W-:Y:S01]  /*13f20*/  ISETP.GE.OR P5, PT, R3, R232, !P5 ;  /* 0x000000e80300720c */ /* 0x000fe20006fa6670 */
[----:B------:R-:W-:-:S02]  /*13f30*/  IMAD.IADD R3, R231, 0x1, -R3 ;  /* 0x00000001e7037824 */ /* 0x000fc400078e0a03 */
[----:B------:R-:W-:Y:S01]  /*13f40*/  IMAD.IADD R5, R230, 0x1, -R4 ;  /* 0x00000001e6057824 */ /* 0x000fe200078e0a04 */
[----:B------:R-:W-:Y:S02]  /*13f50*/  IABS R10, R6 ;  /* 0x00000006000a7213 */ /* 0x000fe40000000000 */
[----:B------:R-:W-:Y:S02]  /*13f60*/  IABS R6, R3 ;  /* 0x0000000300067213 */ /* 0x000fe40000000000 */
[----:B------:R-:W-:Y:S02]  /*13f70*/  IABS R3, R5 ;  /* 0x0000000500037213 */ /* 0x000fe40000000000 */
[----:B------:R-:W-:Y:S02]  /*13f80*/  I2FP.F32.S32 R6, R6 ;  /* 0x0000000600067245 */ /* 0x000fe40000201400 */
[----:B------:R-:W-:Y:S02]  /*13f90*/  I2FP.F32.S32 R3, R3 ;  /* 0x0000000300037245 */ /* 0x000fe40000201400 */
[----:B------:R-:W-:Y:S01]  /*13fa0*/  MOV R5, R10 ;  /* 0x0000000a00057202 */ /* 0x000fe20000000f00 */
[-C--:B------:R-:W-:Y:S01]  /*13fb0*/  FFMA.FTZ R14, R6, -R226.reuse, R191 ;  /* 0x800000e2060e7223 */ /* 0x080fe200000100bf */
[----:B------:R-:W-:Y:S01]  /*13fc0*/  FSEL R23, R15, -INF , !P2 ;  /* 0xff8000000f177808 */ /* 0x000fe20005000000 */
[----:B------:R-:W-:Y:S01]  /*13fd0*/  FFMA.FTZ R10, R3, -R226, R240 ;  /* 0x800000e2030a7223 */ /* 0x000fe200000100f0 */
[----:B------:R-:W-:Y:S01]  /*13fe0*/  FSEL R6, R16, -INF , !P4 ;  /* 0xff80000010067808 */ /* 0x000fe20006000000 */
[----:B------:R-:W-:Y:S01]  /*13ff0*/  VIADD R3, R2, 0x31 ;  /* 0x0000003102037836 */ /* 0x000fe20000000000 */
[----:B------:R-:W-:-:S02]  /*14000*/  ISETP.GE.AND P2, PT, R4, R228, PT ;  /* 0x000000e40400720c */ /* 0x000fc40003f46270 */
[----:B------:R-:W-:Y:S02]  /*14010*/  ISETP.GE.AND P4, PT, R4, R227, PT ;  /* 0x000000e30400720c */ /* 0x000fe40003f86270 */
        /* <DEDUP_REMOVED lines=16> */
[----:B------:R-:W-:-:S05]  /*14120*/  IMAD.MOV.U32 R3, RZ, RZ, R4 ;  /* 0x000000ffff037224 */ /* 0x000fca00078e0004 */
[----:B------:R-:W-:Y:S02]  /*14130*/  I2FP.F32.S32 R3, R3 ;  /* 0x0000000300037245 */ /* 0x000fe40000201400 */
[----:B------:R-:W-:Y:S01]  /*14140*/  I2FP.F32.S32 R5, R5 ;  /* 0x0000000500057245 */ /* 0x000fe20000201400 */
[----:B------:R-:W-:Y:S02]  /*14150*/  IMAD.MOV.U32 R4, RZ, RZ, R12 ;  /* 0x000000ffff047224 */ /* 0x000fe400078e000c */
[-C--:B------:R-:W-:Y:S01]  /*14160*/  FFMA.FTZ R13, R3, -R226.reuse, R242 ;  /* 0x800000e2030d7223 */ /* 0x080fe200000100f2 */
[----:B------:R-:W-:Y:S02]  /*14170*/  VIADD R3, R2, 0x38 ;  /* 0x0000003802037836 */ /* 0x000fe40000000000 */
[----:B------:R-:W-:Y:S01]  /*14180*/  FFMA.FTZ R18, R5, -R226, R243 ;  /* 0x800000e205127223 */ /* 0x000fe200000100f3 */
[----:B------:R-:W-:Y:S02]  /*14190*/  FSEL R21, R11, -INF , !P0 ;  /* 0xff8000000b157808 */ /* 0x000fe40004000000 */
[----:B------:R-:W-:-:S02]  /*141a0*/  FSEL R5, R10, -INF , !P2 ;  /* 0xff8000000a057808 */ /* 0x000fc40005000000 */
[----:B------:R-:W-:Y:S02]  /*141b0*/  I2FP.F32.S32 R4, R4 ;  /* 0x0000000400047245 */ /* 0x000fe40000201400 */
[C---:B------:R-:W-:Y:S02]  /*141c0*/  ISETP.GE.AND P0, PT, R3.reuse, R228, PT ;  /* 0x000000e40300720c */ /* 0x040fe40003f06270 */
[C---:B------:R-:W-:Y:S02]  /*141d0*/  ISETP.GE.AND P2, PT, R3.reuse, R227, PT ;  /* 0x000000e30300720c */ /* 0x040fe40003f46270 */
[----:B------:R-:W-:Y:S01]  /*141e0*/  IADD3 R2, R2, 0x39, RZ ;  /* 0x0000003902027810 */ /* 0x000fe20007ffe0ff */
[----:B------:R-:W-:Y:S01]  /*141f0*/  IMAD.IADD R10, R230, 0x1, -R3 ;  /* 0x00000001e60a7824 */ /* 0x000fe200078e0a03 */
[C---:B------:R-:W-:Y:S01]  /*14200*/  ISETP.GE.OR P0, PT, R3.reuse, R233, !P0 ;  /* 0x000000e90300720c */ /* 0x040fe20004706670 */
[----:B------:R-:W-:Y:S01]  /*14210*/  FFMA.FTZ R12, R4, -R226, R241 ;  /* 0x800000e2040c7223 */ /* 0x000fe200000100f1 */
[----:B------:R-:W-:Y:S01]  /*14220*/  ISETP.GE.OR P2, PT, R3, R232, !P2 ;  /* 0x000000e80300720c */ /* 0x000fe20005746670 */
[----:B------:R-:W-:-:S02]  /*14230*/  IMAD.IADD R3, R231, 0x1, -R3 ;  /* 0x00000001e7037824 */ /* 0x000fc400078e0a03 */
[----:B------:R-:W-:Y:S01]  /*14240*/  IMAD.IADD R4, R230, 0x1, -R2 ;  /* 0x00000001e6047824 */ /* 0x000fe200078e0a02 */
[----:B------:R-:W-:Y:S02]  /*14250*/  IABS R11, R10 ;  /* 0x0000000a000b7213 */ /* 0x000fe40000000000 */
[----:B------:R-:W-:Y:S02]  /*14260*/  IABS R10, R3 ;  /* 0x00000003000a7213 */ /* 0x000fe40000000000 */
[----:B------:R-:W-:Y:S02]  /*14270*/  IABS R3, R4 ;  /* 0x0000000400037213 */ /* 0x000fe40000000000 */
[----:B------:R-:W-:-:S04]  /*14280*/  MOV R4, R11 ;  /* 0x0000000b00047202 */ /* 0x000fc80000000f00 */
[----:B------:R-:W-:-:S05]  /*14290*/  I2FP.F32.S32 R4, R4 ;  /* 0x0000000400047245 */ /* 0x000fca0000201400 */
[----:B------:R-:W-:Y:S01]  /*142a0*/  FFMA.FTZ R19, R4, -R226, R19 ;  /* 0x800000e204137223 */ /* 0x000fe20000010013 */
[----:B------:R-:W-:-:S05]  /*142b0*/  IMAD.IADD R4, R231, 0x1, -R2 ;  /* 0x00000001e7047824 */ /* 0x000fca00078e0a02 */
[----:B------:R-:W-:-:S05]  /*142c0*/  IABS R4, R4 ;  /* 0x0000000400047213 */ /* 0x000fca0000000000 */
[----:B------:R-:W-:Y:S01]  /*142d0*/  IMAD.MOV.U32 R16, RZ, RZ, R4 ;  /* 0x000000ffff107224 */ /* 0x000fe200078e0004 */
[----:B------:R-:W-:Y:S04]  /*142e0*/  STL [R1+0x1dc], R168 ;  /* 0x0001dca801007387 */ /* 0x000fe80000100800 */
[----:B------:R-:W-:Y:S01]  /*142f0*/  I2FP.F32.S32 R16, R16 ;  /* 0x0000001000107245 */ /* 0x000fe20000201400 */
[----:B------:R-:W-:Y:S04]  /*14300*/  STL [R1+0x1d8], R169 ;  /* 0x0001d8a901007387 */ /* 0x000fe80000100800 */
[----:B------:R-:W-:Y:S01]  /*14310*/  STL [R1+0x1e0], R230 ;  /* 0x0001e0e601007387 */ /* 0x000fe20000100800 */
[----:B------:R-:W-:-:S03]  /*14320*/  FFMA.FTZ R16, R16, -R226, R246 ;  /* 0x800000e210107223 */ /* 0x000fc600000100f6 */
[----:B------:R-:W-:Y:S01]  /*14330*/  STL [R1+0x1e4], R228 ;  /* 0x0001e4e401007387 */ /* 0x000fe20000100800 */
[----:B------:R-:W-:-:S03]  /*14340*/  IMAD.MOV.U32 R246, RZ, RZ, R249 ;  /* 0x000000fffff67224 */ /* 0x000fc600078e00f9 */
[----:B------:R-:W-:Y:S01]  /*14350*/  STL [R1+0x1e8], R227 ;  /* 0x0001e8e301007387 */ /* 0x000fe20000100800 */
[----:B------:R-:W-:-:S03]  /*14360*/  MOV R249, R194 ;  /* 0x000000c200f97202 */ /* 0x000fc60000000f00 */
[----:B------:R-:W-:Y:S04]  /*14370*/  STL [R1+0x1ec], R233 ;  /* 0x0001ece901007387 */ /* 0x000fe80000100800 */
[----:B------:R-:W-:Y:S04]  /*14380*/  STL [R1+0x1f8], R232 ;  /* 0x0001f8e801007387 */ /* 0x000fe80000100800 */
[----:B------:R-:W-:Y:S04]  /*14390*/  STL [R1+0x1fc], R231 ;  /* 0x0001fce701007387 */ /* 0x000fe80000100800 */
[----:B------:R-:W3:Y:S01]  /*143a0*/  LDL.LU R194, [R1+0x10c] ;  /* 0x00010c0001c27983 */ /* 0x000ee20000300800 */
[----:B------:R-:W-:-:S02]  /*143b0*/  I2FP.F32.S32 R10, R10 ;  /* 0x0000000a000a7245 */ /* 0x000fc40000201400 */
[----:B------:R-:W-:Y:S01]  /*143c0*/  I2FP.F32.S32 R3, R3 ;  /* 0x0000000300037245 */ /* 0x000fe20000201400 */
[----:B------:R-:W4:Y:S02]  /*143d0*/  LDL.64 R236, [R1] ;  /* 0x0000000001ec7983 */ /* 0x000f240000100a00 */
[-C--:B------:R-:W-:Y:S02]  /*143e0*/  FFMA.FTZ R17, R10, -R226.reuse, R17 ;  /* 0x800000e20a117223 */ /* 0x080fe40000010011 */
[----:B------:R-:W-:Y:S01]  /*143f0*/  FFMA.FTZ R10, R3, -R226, R20 ;  /* 0x800000e2030a7223 */ /* 0x000fe20000010014 */
[----:B------:R-:W-:Y:S01]  /*14400*/  FMNMX.FTZ R3, R248, R8, !PT ;  /* 0x00000008f8037209 */ /* 0x000fe20007810000 */
[----:B------:R-:W4:Y:S01]  /*14410*/  LDL R229, [R1+0xf0] ;  /* 0x0000f00001e57983 */ /* 0x000f220000100800 */
[----:B------:R-:W-:Y:S02]  /*14420*/  FSEL R20, R12, -INF , !P1 ;  /* 0xff8000000c147808 */ /* 0x000fe40004800000 */
[----:B------:R-:W-:Y:S01]  /*14430*/  FMNMX.FTZ R3, R35, R3, !PT ;  /* 0x0000000323037209 */ /* 0x000fe20007810000 */
[----:B------:R-:W4:Y:S01]  /*14440*/  LDL R234, [R1+0x110] ;  /* 0x0001100001ea7983 */ /* 0x000f220000100800 */
[----:B------:R-:W-:-:S02]  /*14450*/  FSEL R19, R19, -INF , !P0 ;  /* 0xff80000013137808 */ /* 0x000fc40004000000 */
[C---:B------:R-:W-:Y:S01]  /*14460*/  ISETP.GE.AND P1, PT, R2.reuse, R228, PT ;  /* 0x000000e40200720c */ /* 0x040fe20003f26270 */
[----:B------:R-:W4:Y:S01]  /*14470*/  LDL R235, [R1+0x114] ;  /* 0x0001140001eb7983 */ /* 0x000f220000100800 */
[C---:B------:R-:W-:Y:S02]  /*14480*/  ISETP.GE.AND P0, PT, R2.reuse, R227, PT ;  /* 0x000000e30200720c */ /* 0x040fe40003f06270 */
[----:B------:R-:W-:Y:S02]  /*14490*/  FMNMX.FTZ R3, R33, R3, !PT ;  /* 0x0000000321037209 */ /* 0x000fe40007810000 */
[C---:B------:R-:W-:Y:S02]  /*144a0*/  ISETP.GE.OR P1, PT, R2.reuse, R233, !P1 ;  /* 0x000000e90200720c */ /* 0x040fe40004f26670 */
[----:B------:R-:W-:Y:S02]  /*144b0*/  ISETP.GE.OR P0, PT, R2, R232, !P0 ;  /* 0x000000e80200720c */ /* 0x000fe40004706670 */
[----:B------:R-:W-:-:S04]  /*144c0*/  FMNMX.FTZ R2, R9, R3, !PT ;  /* 0x0000000309027209 */ /* 0x000fc80007810000 */
[----:B------:R-:W-:-:S04]  /*144d0*/  FMNMX.FTZ R2, R26, R2, !PT ;  /* 0x000000021a027209 */ /* 0x000fc80007810000 */
[----:B------:R-:W-:-:S04]  /*144e0*/  FMNMX.FTZ R2, R28, R2, !PT ;  /* 0x000000021c027209 */ /* 0x000fc80007810000 */
[----:B------:R-:W-:-:S04]  /*144f0*/  FMNMX.FTZ R2, R7, R2, !PT ;  /* 0x0000000207027209 */ /* 0x000fc80007810000 */
[----:B------:R-:W-:Y:S02]  /*14500*/  FMNMX.FTZ R3, R29, R2, !PT ;  /* 0x000000021d037209 */ /* 0x000fe40007810000 */
        /* <DEDUP_REMOVED lines=14> */
[----:B------:R-:W-:Y:S02]  /*145f0*/  FSEL R4, R10, -INF , !P1 ;  /* 0xff8000000a047808 */ /* 0x000fe40004800000 */
[----:B------:R-:W-:Y:S02]  /*14600*/  FMNMX.FTZ R133, R19, R3, !PT ;  /* 0x0000000313857209 */ /* 0x000fe40007810000 */
[----:B------:R-:W-:Y:S02]  /*14610*/  FMNMX.FTZ R2, R23, R2, !PT ;  /* 0x0000000217027209 */ /* 0x000fe40007810000 */
[----:B------:R-:W-:Y:S02]  /*14620*/  FMNMX.FTZ R133, R4, R133, !PT ;  /* 0x0000008504857209 */ /* 0x000fe40007810000 */
[----:B------:R-:W-:-:S02]  /*14630*/  FSEL R15, R132, -INF , !P6 ;  /* 0xff800000840f7808 */ /* 0x000fc40007000000 */
[----:B------:R-:W-:Y:S01]  /*14640*/  FMNMX.FTZ R2, R22, R2, !PT ;  /* 0x0000000216027209 */ /* 0x000fe20007810000 */
[----:B------:R-:W1:Y:S01]  /*14650*/  SHFL.BFLY PT, R3, R133, 0x2, 0x1f ;  /* 0x0c401f0085037f89 */ /* 0x000e6200000e0000 */
[----:B------:R-:W-:Y:S02]  /*14660*/  FSEL R14, R14, -INF , !P5 ;  /* 0xff8000000e0e7808 */ /* 0x000fe40006800000 */
[----:B------:R-:W-:Y:S02]  /*14670*/  FMNMX.FTZ R2, R15, R2, !PT ;  /* 0x000000020f027209 */ /* 0x000fe40007810000 */
[----:B------:R-:W-:Y:S02]  /*14680*/  FSEL R13, R13, -INF , !P4 ;  /* 0xff8000000d0d7808 */ /* 0x000fe40006000000 */
[----:B------:R-:W-:Y:S02]  /*14690*/  FMNMX.FTZ R2, R14, R2, !PT ;  /* 0x000000020e027209 */ /* 0x000fe40007810000 */
[----:B------:R-:W-:-:S02]  /*146a0*/  FSEL R18, R18, -INF , !P3 ;  /* 0xff80000012127808 */ /* 0x000fc40005800000 */
[----:B------:R-:W-:Y:S02]  /*146b0*/  FMNMX.FTZ R2, R13, R2, !PT ;  /* 0x000000020d027209 */ /* 0x000fe40007810000 */
        /* <DEDUP_REMOVED lines=11> */
[----:B------:R-:W-:Y:S01]  /*14770*/  FSETP.NEU.FTZ.AND P1, PT, R133, -INF , PT ;  /* 0xff8000008500780b */ /* 0x000fe20003f3d000 */
[----:B------:R-:W-:-:S05]  /*14780*/  FMUL.FTZ R3, R0, R133 ;  /* 0x0000008500037220 */ /* 0x000fca0000410000 */
[----:B------:R-:W-:-:S05]  /*14790*/  FSEL R3, R3, RZ, P1 ;  /* 0x000000ff03037208 */ /* 0x000fca0000800000 */
[-CC-:B------:R-:W-:Y:S01]  /*147a0*/  FFMA.FTZ R11, R8, R0.reuse, -R3.reuse ;  /* 0x00000000080b7223 */ /* 0x180fe20000010803 */
[----:B------:R-:W-:Y:S01]  /*147b0*/  FFMA.FTZ R8, R28, R0, -R3 ;  /* 0x000000001c087223 */ /* 0x000fe20000010803 */
[----:B-1----:R-:W-:-:S04]  /*147c0*/  FMNMX.FTZ R132, R132, R2, !PT ;  /* 0x0000000284847209 */ /* 0x002fc80007810000 */
[----:B------:R-:W-:Y:S01]  /*147d0*/  FSETP.NEU.FTZ.AND P0, PT, R132, -INF , PT ;  /* 0xff8000008400780b */ /* 0x000fe20003f1d000 */
[----:B------:R-:W-:Y:S01]  /*147e0*/  FMUL.FTZ R2, R0, R132 ;  /* 0x0000008400027220 */ /* 0x000fe20000410000 */
[-CC-:B------:R-:W-:Y:S01]  /*147f0*/  FFMA.FTZ R7, R7, R0.reuse, -R3.reuse ;  /* 0x0000000007077223 */ /* 0x180fe20000010803 */
[-CC-:B------:R-:W-:Y:S01]  /*14800*/  FFMA.FTZ R29, R29, R0.reuse, -R3.reuse ;  /* 0x000000001d1d7223 */ /* 0x180fe20000010803 */
[-CC-:B------:R-:W-:Y:S02]  /*14810*/  FFMA.FTZ R28, R25, R0.reuse, -R3.reuse ;  /* 0x00000000191c7223 */ /* 0x180fe40000010803 */
[----:B------:R-:W-:Y:S01]  /*14820*/  FSEL R2, R2, RZ, P0 ;  /* 0x000000ff02027208 */ /* 0x000fe20000000000 */
[-CC-:B------:R-:W-:Y:S01]  /*14830*/  FFMA.FTZ R12, R33, R0.reuse, -R3.reuse ;  /* 0x00000000210c7223 */ /* 0x180fe20000010803 */
[----:B------:R-:W-:Y:S01]  /*14840*/  MUFU.EX2 R25, R8 ;  /* 0x0000000800197308 */ /* 0x000fe20000000800 */
[-CC-:B------:R-:W-:Y:S01]  /*14850*/  FFMA.FTZ R178, R21, R0.reuse, -R3.reuse ;  /* 0x0000000015b27223 */ /* 0x180fe20000010803 */
[-CC-:B------:R-:W-:Y:S01]  /*14860*/  FFMA.FTZ R33, R6, R0.reuse, -R3.reuse ;  /* 0x0000000006217223 */ /* 0x180fe20000010803 */
[-CC-:B------:R-:W-:Y:S01]  /*14870*/  FFMA.FTZ R175, R24, R0.reuse, -R3.reuse ;  /* 0x0000000018af7223 */ /* 0x180fe20000010803 */
[-CC-:B------:R-:W-:Y:S01]  /*14880*/  FFMA.FTZ R182, R20, R0.reuse, -R3.reuse ;  /* 0x0000000014b67223 */ /* 0x180fe20000010803 */
[-C--:B------:R-:W-:Y:S01]  /*14890*/  FFMA.FTZ R183, R19, R0.reuse, -R3 ;  /* 0x0000000013b77223 */ /* 0x080fe20000010803 */
[----:B------:R-:W-:-:S02]  /*148a0*/  FFMA.FTZ R6, R172, R0, -R2 ;  /* 0x00000000ac067223 */ /* 0x000fc40000010802 */
[----:B------:R1:W-:Y:S01]  /*148b0*/  MUFU.EX2 R174, R7 ;  /* 0x0000000700ae7308 */ /* 0x0003e20000000800 */
[-CC-:B------:R-:W-:Y:S01]  /*148c0*/  FFMA.FTZ R19, R135, R0.reuse, -R2.reuse ;  /* 0x0000000087137223 */ /* 0x180fe20000010802 */
[-CC-:B------:R-:W-:Y:S01]  /*148d0*/  FFMA.FTZ R20, R134, R0.reuse, -R2.reuse ;  /* 0x0000000086147223 */ /* 0x180fe20000010802 */
[-CC-:B------:R-:W-:Y:S01]  /*148e0*/  FFMA.FTZ R34, R34, R0.reuse, -R2.reuse ;  /* 0x0000000022227223 */ /* 0x180fe20000010802 */
[-CC-:B------:R-:W-:Y:S01]  /*148f0*/  FFMA.FTZ R31, R31, R0.reuse, -R2.reuse ;  /* 0x000000001f1f7223 */ /* 0x180fe20000010802 */
[-CC-:B------:R-:W-:Y:S01]  /*14900*/  FFMA.FTZ R30, R30, R0.reuse, -R2.reuse ;  /* 0x000000001e1e7223 */ /* 0x180fe20000010802 */
[-CC-:B------:R-:W-:Y:S01]  /*14910*/  FFMA.FTZ R27, R27, R0.reuse, -R2.reuse ;  /* 0x000000001b1b7223 */ /* 0x180fe20000010802 */
[-CC-:B------:R-:W-:Y:S01]  /*14920*/  FFMA.FTZ R23, R23, R0.reuse, -R2.reuse ;  /* 0x0000000017177223 */ /* 0x180fe20000010802 */
[----:B------:R2:W-:Y:S01]  /*14930*/  MUFU.EX2 R21, R29 ;  /* 0x0000001d00157308 */ /* 0x0005e20000000800 */
[-CC-:B------:R-:W-:Y:S01]  /*14940*/  FFMA.FTZ R22, R22, R0.reuse, -R2.reuse ;  /* 0x0000000016167223 */ /* 0x180fe20000010802 */
[-CC-:B------:R-:W-:Y:S01]  /*14950*/  FFMA.FTZ R24, R15, R0.reuse, -R2.reuse ;  /* 0x000000000f187223 */ /* 0x180fe20000010802 */
[-CC-:B------:R-:W-:Y:S01]  /*14960*/  FFMA.FTZ R179, R17, R0.reuse, -R2.reuse ;  /* 0x0000000011b37223 */ /* 0x180fe20000010802 */
[----:B------:R-:W-:-:S04]  /*14970*/  FFMA.FTZ R180, R16, R0, -R2 ;  /* 0x0000000010b47223 */ /* 0x000fc80000010802 */
[----:B------:R2:W-:Y:S01]  /*14980*/  MUFU.EX2 R8, R28 ;  /* 0x0000001c00087308 */ /* 0x0005e20000000800 */
[-CC-:B-1----:R-:W-:Y:S01]  /*14990*/  FFMA.FTZ R7, R32, R0.reuse, -R2.reuse ;  /* 0x0000000020077223 */ /* 0x182fe20000010802 */
[-CC-:B------:R-:W-:Y:S01]  /*149a0*/  FFMA.FTZ R32, R13, R0.reuse, -R2.reuse ;  /* 0x000000000d207223 */ /* 0x180fe20000010802 */
[-C--:B------:R-:W-:Y:S01]  /*149b0*/  FFMA.FTZ R184, R4, R0.reuse, -R3 ;  /* 0x0000000004b87223 */ /* 0x080fe20000010803 */
[-CC-:B--2---:R-:W-:Y:S01]  /*149c0*/  FFMA.FTZ R29, R14, R0.reuse, -R2.reuse ;  /* 0x000000000e1d7223 */ /* 0x184fe20000010802 */
[----:B------:R-:W-:Y:S01]  /*149d0*/  STL [R1+0x200], R226 ;  /* 0x000200e201007387 */ /* 0x000fe20000100800 */
[----:B------:R-:W-:Y:S01]  /*149e0*/  FFMA.FTZ R28, R18, R0, -R2 ;  /* 0x00000000121c7223 */ /* 0x000fe20000010802 */
[----:B------:R-:W-:-:S05]  /*149f0*/  FSEL R2, R133, RZ, P1 ;  /* 0x000000ff85027208 */ /* 0x000fca0000800000 */
[----:B------:R-:W-:Y:S02]  /*14a00*/  FADD.FTZ R4, R248, -R2 ;  /* 0x80000002f8047221 */ /* 0x000fe40000010000 */
[----:B------:R-:W2:Y:S01]  /*14a10*/  LDL.LU R248, [R1+0xc4] ;  /* 0x0000c40001f87983 */ /* 0x000ea20000300800 */
[----:B------:R-:W-:Y:S01]  /*14a20*/  FSEL R2, R132, RZ, P0 ;  /* 0x000000ff84027208 */ /* 0x000fe20000000000 */
[-CC-:B------:R-:W-:Y:S01]  /*14a30*/  FFMA.FTZ R10, R35, R0.reuse, -R3.reuse ;  /* 0x00000000230a7223 */ /* 0x180fe20000010803 */
[-CC-:B------:R-:W-:Y:S01]  /*14a40*/  FFMA.FTZ R9, R9, R0.reuse, -R3.reuse ;  /* 0x0000000009097223 */ /* 0x180fe20000010803 */
[-CC-:B------:R-:W-:Y:S01]  /*14a50*/  FFMA.FTZ R26, R26, R0.reuse, -R3.reuse ;  /* 0x000000001a1a7223 */ /* 0x180fe20000010803 */
[----:B------:R-:W-:Y:S01]  /*14a60*/  FFMA.FTZ R181, R5, R0, -R3 ;  /* 0x0000000005b57223 */ /* 0x000fe20000010803 */
[----:B------:R-:W-:Y:S01]  /*14a70*/  FADD.FTZ R3, R224, -R2 ;  /* 0x80000002e0037221 */ /* 0x000fe20000010000 */
[----:B------:R1:W-:Y:S01]  /*14a80*/  STL.64 [R1+0x1f0], R132 ;  /* 0x0001f08401007387 */ /* 0x0003e20000100a00 */
[----:B---3--:R-:W-:-:S03]  /*14a90*/  VIADD R2, R194, 0xffffffff ;  /* 0xffffffffc2027836 */ /* 0x008fc60000000000 */
[----:B------:R-:W3:Y:S04]  /*14aa0*/  LDL.LU R194, [R1+0xc8] ;  /* 0x0000c80001c27983 */ /* 0x000ee80000300800 */
[----:B------:R-:W-:Y:S04]  /*14ab0*/  STL [R1+0x204], R239 ;  /* 0x000204ef01007387 */ /* 0x000fe80000100800 */
[----:B------:R-:W3:Y:S04]  /*14ac0*/  LDL R212, [R1+0xdc] ;  /* 0x0000dc0001d47983 */ /* 0x000ee80000100800 */
[----:B------:R-:W3:Y:S04]  /*14ad0*/  LDL R211, [R1+0xcc] ;  /* 0x0000cc0001d37983 */ /* 0x000ee80000100800 */
[----:B------:R-:W3:Y:S04]  /*14ae0*/  LDL R210, [R1+0xd8] ;  /* 0x0000d80001d27983 */ /* 0x000ee80000100800 */
[----:B------:R-:W3:Y:S01]  /*14af0*/  LDL R200, [R1+0xd0] ;  /* 0x0000d00001c87983 */ /* 0x000ee20000100800 */
[----:B------:R-:W-:Y:S01]  /*14b00*/  FMUL.FTZ R4, R0, R4 ;  /* 0x0000000400047220 */ /* 0x000fe20000410000 */
[----:B----4-:R-:W-:Y:S01]  /*14b10*/  LOP3.LUT R14, R237, R2, RZ, 0x3c, !PT ;  /* 0x00000002ed0e7212 */ /* 0x010fe200078e3cff */
[----:B------:R-:W-:Y:S01]  /*14b20*/  MUFU.EX2 R11, R11 ;  /* 0x0000000b000b7308 */ /* 0x000fe20000000800 */
[----:B-1----:R-:W-:-:S04]  /*14b30*/  IMAD.WIDE.U32 R132, R229, -0x326172a9, RZ ;  /* 0xcd9e8d57e5847825 */ /* 0x002fc800078e00ff */
[----:B------:R-:W-:Y:S01]  /*14b40*/  FMUL.FTZ R5, R0, R3 ;  /* 0x0000000300057220 */ /* 0x000fe20000410000 */
[----:B------:R1:W4:Y:S02]  /*14b50*/  LDL.LU.S16 R168, [R1+0x10] ;  /* 0x0000100001a87983 */ /* 0x0003240000300600 */
[----:B------:R-:W-:Y:S01]  /*14b60*/  MUFU.EX2 R2, R4 ;  /* 0x0000000400027308 */ /* 0x000fe20000000800 */
[----:B------:R-:W-:Y:S01]  /*14b70*/  IMAD.SHL.U32 R0, R239, 0x2, RZ ;  /* 0x00000002ef007824 */ /* 0x000fe200078e00ff */
[----:B------:R-:W-:-:S06]  /*14b80*/  LOP3.LUT R3, R234, R133, RZ, 0x3c, !PT ;  /* 0x00000085ea037212 */ /* 0x000fcc00078e3cff */
[----:B------:R-:W1:Y:S01]  /*14b90*/  MUFU.EX2 R10, R10 ;  /* 0x0000000a000a7308 */ /* 0x000e620000000800 */
[----:B------:R-:W-:Y:S01]  /*14ba0*/  LOP3.LUT R13, R237, R0, RZ, 0x3c, !PT ;  /* 0x00000000ed0d7212 */ /* 0x000fe200078e3cff */
[----:B------:R-:W-:Y:S01]  /*14bb0*/  IMAD.WIDE.U32 R176, R3, -0x2daee0ad, RZ ;  /* 0xd2511f5303b07825 */ /* 0x000fe200078e00ff */
[----:B------:R-:W-:-:S05]  /*14bc0*/  IADD3 R3, R237, -0x4498517b, RZ ;  /* 0xbb67ae85ed037810 */ /* 0x000fca0007ffe0ff */
[----:B------:R-:W2:Y:S08]  /*14bd0*/  MUFU.EX2 R12, R12 ;  /* 0x0000000c000c7308 */ /* 0x000eb00000000800 */
[----:B------:R1:W-:Y:S02]  /*14be0*/  MUFU.EX2 R0, R5 ;  /* 0x0000000500007308 */ /* 0x0003e40000000800 */
[----:B-1----:R-:W-:-:S03]  /*14bf0*/  IMAD.WIDE.U32 R4, R235, -0x2daee0ad, RZ ;  /* 0xd2511f53eb047825 */ /* 0x002fc600078e00ff */
[----:B------:R-:W-:Y:S02]  /*14c00*/  LOP3.LUT R172, R177, R3, R4, 0x96, !PT ;  /* 0x00000003b1ac7212 */ /* 0x000fe400078e9604 */
[-C--:B------:R-:W-:Y:S02]  /*14c10*/  LOP3.LUT R185, R13, R5.reuse, RZ, 0x3c, !PT ;  /* 0x000000050db97212 */ /* 0x080fe400078e3cff */
[----:B------:R-:W-:Y:S01]  /*14c20*/  LOP3.LUT R13, R14, R5, RZ, 0x3c, !PT ;  /* 0x000000050e0d7212 */ /* 0x000fe200078e3cff */
[----:B------:R-:W1:Y:S08]  /*14c30*/  MUFU.EX2 R9, R9 ;  /* 0x0000000900097308 */ /* 0x000e700000000800 */
[----:B------:R-:W1:Y:S08]  /*14c40*/  MUFU.EX2 R26, R26 ;  /* 0x0000001a001a7308 */ /* 0x000e700000000800 */
[----:B------:R-:W-:Y:S08]  /*14c50*/  MUFU.EX2 R7, R7 ;  /* 0x0000000700077308 */ /* 0x000ff00000000800 */
[----:B------:R-:W1:Y:S01]  /*14c60*/  MUFU.EX2 R6, R6 ;  /* 0x0000000600067308 */ /* 0x000e620000000800 */
[----:B------:R-:W-:Y:S01]  /*14c70*/  F2FP.F16.F32.PACK_AB R238, R10, R11 ;  /* 0x0000000b0aee723e */ /* 0x000fe200000000ff */
[----:B--2---:R-:W-:-:S04]  /*14c80*/  FFMA.FTZ R3, R248, R2, R11 ;  /* 0x00000002f8037223 */ /* 0x004fc8000001000b */
[----:B------:R-:W-:-:S04]  /*14c90*/  FADD.FTZ R3, R10, R3 ;  /* 0x000000030a037221 */ /* 0x000fc80000010000 */
[----:B------:R-:W-:Y:S02]  /*14ca0*/  FADD.FTZ R5, R12, R3 ;  /* 0x000000030c057221 */ /* 0x000fe40000010000 */
[----:B------:R2:W-:Y:S02]  /*14cb0*/  MUFU.EX2 R3, R20 ;  /* 0x0000001400037308 */ /* 0x0005e40000000800 */
[----:B--2---:R2:W2:Y:S01]  /*14cc0*/  LDL.LU.S16 R20, [R1+0xc] ;  /* 0x00000c0001147983 */ /* 0x0044a20000300600 */
[----:B-1----:R-:W-:-:S05]  /*14cd0*/  FADD.FTZ R5, R9, R5 ;  /* 0x0000000509057221 */ /* 0x002fca0000010000 */
[----:B------:R-:W1:Y:S01]  /*14ce0*/  MUFU.EX2 R4, R19 ;  /* 0x0000001300047308 */ /* 0x000e620000000800 */
[----:B------:R-:W-:Y:S01]  /*14cf0*/  FADD.FTZ R10, R26, R5 ;  /* 0x000000051a0a7221 */ /* 0x000fe20000010000 */
[----:B------:R-:W-:-:S03]  /*14d00*/  F2FP.F16.F32.PACK_AB R205, R6, R7 ;  /* 0x0000000706cd723e */ /* 0x000fc600000000ff */
[----:B------:R-:W-:-:S03]  /*14d10*/  FADD.FTZ R10, R25, R10 ;  /* 0x0000000a190a7221 */ /* 0x000fc60000010000 */
[----:B------:R-:W3:Y:S01]  /*14d20*/  MUFU.EX2 R5, R33 ;  /* 0x0000002100057308 */ /* 0x000ee20000000800 */
[----:B------:R-:W-:Y:S02]  /*14d30*/  IMAD.MOV.U32 R248, RZ, RZ, R195 ;  /* 0x000000fffff87224 */ /* 0x000fe400078e00c3 */
[C---:B------:R-:W-:Y:S02]  /*14d40*/  VIADD R206, R236.reuse, 0x9e3779b9 ;  /* 0x9e3779b9ecce7836 */ /* 0x040fe40000000000 */
[----:B------:R-:W-:Y:S02]  /*14d50*/  VIADD R213, R236, 0x3c6ef372 ;  /* 0x3c6ef372ecd57836 */ /* 0x000fe40000000000 */
[----:B------:R-:W-:Y:S01]  /*14d60*/  IMAD.WIDE.U32 R172, R172, -0x326172a9, RZ ;  /* 0xcd9e8d57acac7825 */ /* 0x000fe200078e00ff */
[----:B-1----:R-:W-:-:S03]  /*14d70*/  F2FP.F16.F32.PACK_AB R222, R3, R4 ;  /* 0x0000000403de723e */ /* 0x002fc600000000ff */
[----:B---3--:R-:W-:-:S04]  /*14d80*/  FFMA.FTZ R11, R194, R0, R7 ;  /* 0x00000000c20b7223 */ /* 0x008fc80000010007 */
[----:B------:R-:W-:Y:S01]  /*14d90*/  FADD.FTZ R11, R6, R11 ;  /* 0x0000000b060b7221 */ /* 0x000fe20000010000 */
[----:B------:R-:W-:-:S04]  /*14da0*/  FADD.FTZ R6, R174, R10 ;  /* 0x0000000aae067221 */ /* 0x000fc80000010000 */
[----:B------:R-:W-:Y:S01]  /*14db0*/  FADD.FTZ R6, R21, R6 ;  /* 0x0000000615067221 */ /* 0x000fe20000010000 */
[----:B------:R-:W-:-:S04]  /*14dc0*/  IMAD.WIDE.U32 R194, R13, -0x326172a9, RZ ;  /* 0xcd9e8d570dc27825 */ /* 0x000fc800078e00ff */
[----:B------:R-:W-:Y:S01]  /*14dd0*/  FADD.FTZ R6, R8, R6 ;  /* 0x0000000608067221 */ /* 0x000fe20000010000 */
[----:B------:R-:W-:Y:S01]  /*14de0*/  FADD.FTZ R7, R4, R11 ;  /* 0x0000000b04077221 */ /* 0x000fe20000010000 */
[----:B------:R-:W-:Y:S02]  /*14df0*/  LOP3.LUT R4, R195, R206, R132, 0x96, !PT ;  /* 0x000000cec3047212 */ /* 0x000fe400078e9684 */
[----:B------:R-:W-:Y:S01]  /*14e00*/  FADD.FTZ R19, R5, R6 ;  /* 0x0000000605137221 */ /* 0x000fe20000010000 */
[----:B------:R-:W-:Y:S01]  /*14e10*/  LOP3.LUT R6, R173, R213, R194, 0x96, !PT ;  /* 0x000000d5ad067212 */ /* 0x000fe200078e96c2 */
[----:B------:R-:W-:Y:S01]  /*14e20*/  FADD.FTZ R14, R3, R7 ;  /* 0x00000007030e7221 */ /* 0x000fe20000010000 */
[----:B------:R-:W-:Y:S01]  /*14e30*/  F2FP.F16.F32.PACK_AB R35, R5, R8 ;  /* 0x000000080523723e */ /* 0x000fe200000000ff */
[----:B------:R-:W-:-:S04]  /*14e40*/  IMAD.WIDE.U32 R4, R4, -0x2daee0ad, RZ ;  /* 0xd2511f5304047825 */ /* 0x000fc800078e00ff */
[----:B------:R-:W-:Y:S01]  /*14e50*/  IMAD.WIDE.U32 R6, R6, -0x2daee0ad, RZ ;  /* 0xd2511f5306067825 */ /* 0x000fe200078e00ff */
[----:B------:R-:W-:-:S04]  /*14e60*/  LOP3.LUT R10, R5, R212, R176, 0x96, !PT ;  /* 0x000000d4050a7212 */ /* 0x000fc800078e96b0 */
[----:B------:R-:W-:Y:S01]  /*14e70*/  LOP3.LUT R8, R7, R248, R4, 0x96, !PT ;  /* 0x000000f807087212 */ /* 0x000fe200078e9604 */
[----:B------:R-:W-:Y:S01]  /*14e80*/  IMAD.WIDE.U32 R10, R10, -0x326172a9, RZ ;  /* 0xcd9e8d570a0a7825 */ /* 0x000fe200078e00ff */
[----:B------:R-:W-:-:S03]  /*14e90*/  F2FP.F16.F32.PACK_AB R223, R9, R12 ;  /* 0x0000000c09df723e */ /* 0x000fc600000000ff */
[----:B------:R-:W-:Y:S01]  /*14ea0*/  IMAD.WIDE.U32 R8, R8, -0x326172a9, RZ ;  /* 0xcd9e8d5708087825 */ /* 0x000fe200078e00ff */
[----:B------:R-:W-:-:S04]  /*14eb0*/  LOP3.LUT R5, R11, R211, R172, 0x96, !PT ;  /* 0x000000d30b057212 */ /* 0x000fc800078e96ac */
[----:B------:R-:W-:Y:S01]  /*14ec0*/  LOP3.LUT R10, R9, R210, R10, 0x96, !PT ;  /* 0x000000d2090a7212 */ /* 0x000fe200078e960a */
[----:B------:R-:W-:Y:S02]  /*14ed0*/  IMAD.MOV.U32 R209, RZ, RZ, R246 ;  /* 0x000000ffffd17224 */ /* 0x000fe400078e00f6 */
[----:B------:R-:W-:-:S04]  /*14ee0*/  IMAD.WIDE.U32 R4, R5, -0x2daee0ad, RZ ;  /* 0xd2511f5305047825 */ /* 0x000fc800078e00ff */
[----:B------:R-:W-:Y:S01]  /*14ef0*/  IMAD.WIDE.U32 R10, R10, -0x2daee0ad, RZ ;  /* 0xd2511f530a0a7825 */ /* 0x000fe200078e00ff */
[----:B------:R-:W-:-:S04]  /*14f00*/  LOP3.LUT R6, R5, R209, R6, 0x96, !PT ;  /* 0x000000d105067212 */ /* 0x000fc800078e9606 */
[----:B------:R-:W-:Y:S01]  /*14f10*/  LOP3.LUT R4, R11, R249, R4, 0x96, !PT ;  /* 0x000000f90b047212 */ /* 0x000fe200078e9604 */
[----:B------:R-:W-:-:S04]  /*14f20*/  IMAD.WIDE.U32 R6, R6, -0x326172a9, RZ ;  /* 0xcd9e8d5706067825 */ /* 0x000fc800078e00ff */
[----:B------:R-:W-:-:S05]  /*14f30*/  IMAD.WIDE.U32 R4, R4, -0x326172a9, RZ ;  /* 0xcd9e8d5704047825 */ /* 0x000fca00078e00ff */
[----:B------:R-:W-:-:S04]  /*14f40*/  LOP3.LUT R3, R5, R252, R6, 0x96, !PT ;  /* 0x000000fc05037212 */ /* 0x000fc800078e9606 */
[----:B------:R-:W-:-:S04]  /*14f50*/  LOP3.LUT R6, R3, 0xff, RZ, 0xc0, !PT ;  /* 0x000000ff03067812 */ /* 0x000fc800078ec0ff */
[----:B------:R-:W-:Y:S02]  /*14f60*/  ISETP.GE.U32.AND P3, PT, R225, R6, PT ;  /* 0x00000006e100720c */ /* 0x000fe40003f66070 */
[----:B------:R-:W-:-:S04]  /*14f70*/  LOP3.LUT R6, R3, 0xffff, RZ, 0xc0, !PT ;  /* 0x0000ffff03067812 */ /* 0x000fc800078ec0ff */
[----:B------:R-:W-:-:S04]  /*14f80*/  SHF.R.U32.HI R6, RZ, 0x8, R6 ;  /* 0x00000008ff067819 */ /* 0x000fc80000011606 */
[----:B------:R-:W-:-:S04]  /*14f90*/  LOP3.LUT R6, R6, 0xffff, RZ, 0xc0, !PT ;  /* 0x0000ffff06067812 */ /* 0x000fc800078ec0ff */
[C---:B------:R-:W-:Y:S02]  /*14fa0*/  ISETP.GE.U32.AND P2, PT, R225.reuse, R6, PT ;  /* 0x00000006e100720c */ /* 0x040fe40003f46070 */
[--C-:B------:R-:W-:Y:S02]  /*14fb0*/  SHF.R.U32.HI R6, RZ, 0x10, R3.reuse ;  /* 0x00000010ff067819 */ /* 0x100fe40000011603 */
[----:B------:R-:W-:Y:S01]  /*14fc0*/  SHF.R.U32.HI R3, RZ, 0x18, R3 ;  /* 0x00000018ff037819 */ /* 0x000fe20000011603 */
[----:B------:R-:W1:Y:S03]  /*14fd0*/  MUFU.EX2 R12, R34 ;  /* 0x00000022000c7308 */ /* 0x000e660000000800 */
[----:B------:R-:W-:Y:S02]  /*14fe0*/  ISETP.GE.U32.AND P0, PT, R225, R3, PT ;  /* 0x00000003e100720c */ /* 0x000fe40003f06070 */
[----:B------:R-:W-:-:S02]  /*14ff0*/  LOP3.LUT R3, R4, 0xff, RZ, 0xc0, !PT ;  /* 0x000000ff04037812 */ /* 0x000fc400078ec0ff */
[----:B------:R-:W-:Y:S01]  /*15000*/  LOP3.LUT R17, R4, 0xffff, RZ, 0xc0, !PT ;  /* 0x0000ffff04117812 */ /* 0x000fe200078ec0ff */
[----:B------:R-:W3:Y:S01]  /*15010*/  MUFU.EX2 R11, R31 ;  /* 0x0000001f000b7308 */ /* 0x000ee20000000800 */
[----:B------:R-:W-:Y:S02]  /*15020*/  ISETP.GE.U32.AND P6, PT, R225, R3, PT ;  /* 0x00000003e100720c */ /* 0x000fe40003fc6070 */
[----:B------:R-:W-:Y:S02]  /*15030*/  SHF.R.U32.HI R3, RZ, 0x10, R4 ;  /* 0x00000010ff037819 */ /* 0x000fe40000011604 */
[----:B------:R-:W-:Y:S02]  /*15040*/  LOP3.LUT R7, R7, R200, R8, 0x96, !PT ;  /* 0x000000c807077212 */ /* 0x000fe400078e9608 */
[----:B------:R-:W-:Y:S01]  /*15050*/  SHF.R.U32.HI R4, RZ, 0x18, R4 ;  /* 0x00000018ff047819 */ /* 0x000fe20000011604 */
[----:B------:R-:W4:Y:S01]  /*15060*/  MUFU.EX2 R9, R30 ;  /* 0x0000001e00097308 */ /* 0x000f220000000800 */
[----:B------:R-:W-:-:S02]  /*15070*/  LOP3.LUT R6, R6, 0xff, RZ, 0xc0, !PT ;  /* 0x000000ff06067812 */ /* 0x000fc400078ec0ff */
[----:B------:R-:W-:Y:S01]  /*15080*/  ISETP.GE.U32.AND P4, PT, R225, R4, PT ;  /* 0x00000004e100720c */ /* 0x000fe20003f86070 */
[----:B------:R-:W-:Y:S01]  /*15090*/  IMAD.WIDE.U32 R4, R7, -0x2daee0ad, RZ ;  /* 0xd2511f5307047825 */ /* 0x000fe200078e00ff */
[----:B------:R-:W-:-:S03]  /*150a0*/  LOP3.LUT R3, R3, 0xff, RZ, 0xc0, !PT ;  /* 0x000000ff03037812 */ /* 0x000fc600078ec0ff */
[----:B------:R-:W4:Y:S01]  /*150b0*/  MUFU.EX2 R8, R27 ;  /* 0x0000001b00087308 */ /* 0x000f220000000800 */
[C---:B------:R-:W-:Y:S02]  /*150c0*/  ISETP.GE.U32.AND P5, PT, R225.reuse, R3, PT ;  /* 0x00000003e100720c */ /* 0x040fe40003fa6070 */
[----:B------:R-:W-:Y:S02]  /*150d0*/  ISETP.GE.U32.AND P1, PT, R225, R6, PT ;  /* 0x00000006e100720c */ /* 0x000fe40003f26070 */
[----:B------:R-:W-:Y:S02]  /*150e0*/  LOP3.LUT R3, R5, R247, R10, 0x96, !PT ;  /* 0x000000f705037212 */ /* 0x000fe400078e960a */
[----:B------:R-:W-:Y:S01]  /*150f0*/  LOP3.LUT R18, R4, 0xffff, RZ, 0xc0, !PT ;  /* 0x0000ffff04127812 */ /* 0x000fe200078ec0ff */
[----:B------:R-:W4:Y:S01]  /*15100*/  MUFU.EX2 R6, R23 ;  /* 0x0000001700067308 */ /* 0x000f220000000800 */
[----:B-1----:R-:W-:Y:S01]  /*15110*/  FADD.FTZ R5, R12, R14 ;  /* 0x0000000e0c057221 */ /* 0x002fe20000010000 */
[----:B------:R-:W-:-:S02]  /*15120*/  LOP3.LUT R13, R4, 0xff, RZ, 0xc0, !PT ;  /* 0x000000ff040d7812 */ /* 0x000fc400078ec0ff */
[--C-:B------:R-:W-:Y:S02]  /*15130*/  SHF.R.U32.HI R16, RZ, 0x10, R4.reuse ;  /* 0x00000010ff107819 */ /* 0x100fe40000011604 */
[----:B------:R-:W-:Y:S01]  /*15140*/  SHF.R.U32.HI R15, RZ, 0x18, R4 ;  /* 0x00000018ff0f7819 */ /* 0x000fe20000011604 */
[----:B---3--:R-:W-:Y:S01]  /*15150*/  FADD.FTZ R5, R11, R5 ;  /* 0x000000050b057221 */ /* 0x008fe20000010000 */
[----:B------:R-:W1:Y:S03]  /*15160*/  MUFU.EX2 R4, R22 ;  /* 0x0000001600047308 */ /* 0x000e660000000800 */
[----:B----4-:R-:W-:-:S04]  /*15170*/  FADD.FTZ R5, R9, R5 ;  /* 0x0000000509057221 */ /* 0x010fc80000010000 */
[----:B------:R-:W-:-:S04]  /*15180*/  FADD.FTZ R5, R8, R5 ;  /* 0x0000000508057221 */ /* 0x000fc80000010000 */
[----:B------:R-:W-:Y:S02]  /*15190*/  FADD.FTZ R10, R6, R5 ;  /* 0x00000005060a7221 */ /* 0x000fe40000010000 */
[----:B------:R-:W3:Y:S01]  /*151a0*/  MUFU.EX2 R5, R24 ;  /* 0x0000001800057308 */ /* 0x000ee20000000800 */
[----:B------:R-:W-:Y:S02]  /*151b0*/  PRMT R34, R35, 0x7632, R34 ;  /* 0x0000763223227816 */ /* 0x000fe40000000022 */
[C---:B-1----:R-:W-:Y:S01]  /*151c0*/  F2FP.F16.F32.PACK_AB R6, R4.reuse, R6 ;  /* 0x000000060406723e */ /* 0x042fe200000000ff */
[----:B------:R-:W-:-:S04]  /*151d0*/  FADD.FTZ R14, R4, R10 ;  /* 0x0000000a040e7221 */ /* 0x000fc80000010000 */
[----:B------:R-:W1:Y:S01]  /*151e0*/  MUFU.EX2 R4, R29 ;  /* 0x0000001d00047308 */ /* 0x000e620000000800 */
[C---:B------:R-:W-:Y:S02]  /*151f0*/  PRMT R134, R6.reuse, 0x7632, R134 ;  /* 0x0000763206867816 */ /* 0x040fe40000000086 */
[----:B------:R-:W-:Y:S02]  /*15200*/  PRMT R135, R6, 0x7610, R135 ;  /* 0x0000761006877816 */ /* 0x000fe40000000087 */
[----:B------:R-:W-:Y:S01]  /*15210*/  SHF.R.U32.HI R6, RZ, 0x8, R17 ;  /* 0x00000008ff067819 */ /* 0x000fe20000011611 */
[----:B------:R-:W-:Y:S02]  /*15220*/  @!P2 HADD2 R186, -R34.H0_H0, -RZ.H0_H0 ;  /* 0xa00000ff22baa230 */ /* 0x000fe40000000900 */
[----:B------:R-:W4:Y:S01]  /*15230*/  MUFU.EX2 R7, R175 ;  /* 0x000000af00077308 */ /* 0x000f220000000800 */
[----:B------:R-:W-:Y:S02]  /*15240*/  LOP3.LUT R6, R6, 0xffff, RZ, 0xc0, !PT ;  /* 0x0000ffff06067812 */ /* 0x000fe400078ec0ff */
[----:B------:R-:W-:-:S02]  /*15250*/  PRMT R204, R35, 0x5410, R34 ;  /* 0x0000541023cc7816 */ /* 0x000fc40000000022 */
[----:B------:R-:W-:-:S03]  /*15260*/  @!P2 PRMT R34, R186, 0x5410, RZ ;  /* 0x00005410ba22a816 */ /* 0x000fc600000000ff */
[----:B------:R-:W4:Y:S01]  /*15270*/  MUFU.EX2 R10, R178 ;  /* 0x000000b2000a7308 */ /* 0x000f220000000800 */
[----:B------:R-:W-:Y:S01]  /*15280*/  ISETP.GE.U32.AND P2, PT, R225, R6, PT ;  /* 0x00000006e100720c */ /* 0x000fe20003f46070 */
[----:B---3--:R-:W-:Y:S01]  /*15290*/  FADD.FTZ R14, R5, R14 ;  /* 0x0000000e050e7221 */ /* 0x008fe20000010000 */
[----:B-1----:R-:W-:-:S05]  /*152a0*/  F2FP.F16.F32.PACK_AB R33, R4, R5 ;  /* 0x000000050421723e */ /* 0x002fca00000000ff */
[----:B------:R-:W1:Y:S01]  /*152b0*/  MUFU.EX2 R6, R32 ;  /* 0x0000002000067308 */ /* 0x000e620000000800 */
[----:B------:R-:W-:Y:S01]  /*152c0*/  FADD.FTZ R14, R4, R14 ;  /* 0x0000000e040e7221 */ /* 0x000fe20000010000 */
[----:B------:R-:W-:-:S06]  /*152d0*/  @!P3 HADD2 R187, -R35.H0_H0, -RZ.H0_H0 ;  /* 0xa00000ff23bbb230 */ /* 0x000fcc0000000900 */
[----:B------:R-:W3:Y:S01]  /*152e0*/  MUFU.EX2 R4, R28 ;  /* 0x0000001c00047308 */ /* 0x000ee20000000800 */
[----:B------:R-:W-:Y:S01]  /*152f0*/  @!P3 PRMT R35, R187, 0x5410, RZ ;  /* 0x00005410bb23b816 */ /* 0x000fe200000000ff */
[----:B------:R-:W-:Y:S01]  /*15300*/  @!P1 HADD2 R189, -R135.H0_H0, -RZ.H0_H0 ;  /* 0xa00000ff87bd9230 */ /* 0x000fe20000000900 */
[----:B------:R-:W-:Y:S01]  /*15310*/  ISETP.GE.U32.AND P3, PT, R225, R13, PT ;  /* 0x0000000de100720c */ /* 0x000fe20003f66070 */
[----:B----4-:R-:W-:Y:S01]  /*15320*/  FADD.FTZ R17, R7, R19 ;  /* 0x0000001307117221 */ /* 0x010fe20000010000 */
[----:B------:R-:W-:Y:S02]  /*15330*/  LOP3.LUT R13, R16, 0xff, RZ, 0xc0, !PT ;  /* 0x000000ff100d7812 */ /* 0x000fe400078ec0ff */
[----:B------:R-:W-:Y:S02]  /*15340*/  F2FP.F16.F32.PACK_AB R7, R10, R7 ;  /* 0x000000070a07723e */ /* 0x000fe400000000ff */
[----:B------:R-:W-:Y:S02]  /*15350*/  PRMT R203, R135, 0x5410, R134 ;  /* 0x0000541087cb7816 */ /* 0x000fe40000000086 */
[----:B------:R-:W-:-:S02]  /*15360*/  @!P1 PRMT R135, R189, 0x5410, RZ ;  /* 0x00005410bd879816 */ /* 0x000fc400000000ff */
[C---:B------:R-:W-:Y:S02]  /*15370*/  PRMT R31, R7.reuse, 0x7610, R31 ;  /* 0x00007610071f7816 */ /* 0x040fe4000000001f */
[----:B------:R-:W-:Y:S01]  /*15380*/  PRMT R30, R7, 0x7632, R30 ;  /* 0x00007632071e7816 */ /* 0x000fe2000000001e */
[----:B-1----:R-:W-:Y:S01]  /*15390*/  FADD.FTZ R7, R6, R14 ;  /* 0x0000000e06077221 */ /* 0x002fe20000010000 */
[----:B------:R-:W-:Y:S01]  /*153a0*/  ISETP.GE.U32.AND P1, PT, R225, R13, PT ;  /* 0x0000000de100720c */ /* 0x000fe20003f26070 */
[----:B------:R-:W-:Y:S01]  /*153b0*/  MUFU.EX2 R14, R182 ;  /* 0x000000b6000e7308 */ /* 0x000fe20000000800 */
[----:B------:R-:W-:Y:S01]  /*153c0*/  LOP3.LUT R5, R3, 0xffff, RZ, 0xc0, !PT ;  /* 0x0000ffff03057812 */ /* 0x000fe200078ec0ff */
[----:B------:R-:W-:Y:S02]  /*153d0*/  @!P2 HADD2 R191, -R30.H0_H0, -RZ.H0_H0 ;  /* 0xa00000ff1ebfa230 */ /* 0x000fe40000000900 */
[C---:B---3--:R-:W-:Y:S01]  /*153e0*/  FADD.FTZ R7, R4.reuse, R7 ;  /* 0x0000000704077221 */ /* 0x048fe20000010000 */
[----:B------:R-:W-:-:S03]  /*153f0*/  F2FP.F16.F32.PACK_AB R6, R4, R6 ;  /* 0x000000060406723e */ /* 0x000fc600000000ff */
[----:B------:R-:W1:Y:S01]  /*15400*/  MUFU.EX2 R13, R181 ;  /* 0x000000b5000d7308 */ /* 0x000e620000000800 */
[----:B------:R-:W-:Y:S02]  /*15410*/  PRMT R32, R33, 0x7632, R32 ;  /* 0x0000763221207816 */ /* 0x000fe40000000020 */
[----:B------:R-:W-:Y:S02]  /*15420*/  LOP3.LUT R4, R3, 0xff, RZ, 0xc0, !PT ;  /* 0x000000ff03047812 */ /* 0x000fe400078ec0ff */
[----:B------:R-:W-:Y:S01]  /*15430*/  SHF.R.U32.HI R5, RZ, 0x8, R5 ;  /* 0x00000008ff057819 */ /* 0x000fe20000011605 */
[----:B------:R-:W-:Y:S01]  /*15440*/  @!P0 HADD2 R188, -R134.H0_H0, -RZ.H0_H0 ;  /* 0xa00000ff86bc8230 */ /* 0x000fe20000000900 */
[----:B------:R-:W-:Y:S01]  /*15450*/  PRMT R202, R31, 0x5410, R30 ;  /* 0x000054101fca7816 */ /* 0x000fe2000000001e */
[----:B------:R-:W-:Y:S01]  /*15460*/  @!P6 HADD2 R190, -R31.H0_H0, -RZ.H0_H0 ;  /* 0xa00000ff1fbee230 */ /* 0x000fe20000000900 */
[----:B------:R-:W-:Y:S01]  /*15470*/  @!P2 PRMT R30, R191, 0x5410, RZ ;  /* 0x00005410bf1ea816 */ /* 0x000fe200000000ff */
[----:B------:R-:W-:Y:S01]  /*15480*/  @!P4 HADD2 R240, -R32.H0_H0, -RZ.H0_H0 ;  /* 0xa00000ff20f0c230 */ /* 0x000fe20000000900 */
[----:B------:R-:W-:-:S02]  /*15490*/  ISETP.GE.U32.AND P2, PT, R225, R4, PT ;  /* 0x00000004e100720c */ /* 0x000fc40003f46070 */
[----:B------:R-:W-:Y:S02]  /*154a0*/  LOP3.LUT R5, R5, 0xffff, RZ, 0xc0, !PT ;  /* 0x0000ffff05057812 */ /* 0x000fe400078ec0ff */
[--C-:B------:R-:W-:Y:S02]  /*154b0*/  SHF.R.U32.HI R4, RZ, 0x18, R3.reuse ;  /* 0x00000018ff047819 */ /* 0x100fe40000011603 */
[----:B------:R-:W-:Y:S01]  /*154c0*/  SHF.R.U32.HI R3, RZ, 0x10, R3 ;  /* 0x00000010ff037819 */ /* 0x000fe20000011603 */
[----:B------:R-:W-:Y:S01]  /*154d0*/  @!P5 HADD2 R241, -R33.H0_H0, -RZ.H0_H0 ;  /* 0xa00000ff21f1d230 */ /* 0x000fe20000000900 */
[----:B------:R-:W-:Y:S02]  /*154e0*/  @!P0 PRMT R134, R188, 0x5410, RZ ;  /* 0x00005410bc868816 */ /* 0x000fe400000000ff */
[----:B------:R-:W-:Y:S02]  /*154f0*/  @!P6 PRMT R31, R190, 0x5410, RZ ;  /* 0x00005410be1fe816 */ /* 0x000fe400000000ff */
[----:B------:R-:W-:Y:S01]  /*15500*/  PRMT R201, R33, 0x5410, R32 ;  /* 0x0000541021c97816 */ /* 0x000fe20000000020 */
[----:B------:R-:W-:Y:S01]  /*15510*/  MUFU.EX2 R16, R184 ;  /* 0x000000b800107308 */ /* 0x000fe20000000800 */
[----:B------:R-:W-:-:S02]  /*15520*/  ISETP.GE.U32.AND P0, PT, R225, R15, PT ;  /* 0x0000000fe100720c */ /* 0x000fc40003f06070 */
[C---:B------:R-:W-:Y:S02]  /*15530*/  ISETP.GE.U32.AND P6, PT, R225.reuse, R5, PT ;  /* 0x00000005e100720c */ /* 0x040fe40003fc6070 */
[----:B------:R-:W-:Y:S02]  /*15540*/  @!P4 PRMT R32, R240, 0x5410, RZ ;  /* 0x00005410f020c816 */ /* 0x000fe400000000ff */
[----:B------:R-:W-:Y:S01]  /*15550*/  ISETP.GE.U32.AND P4, PT, R225, R4, PT ;  /* 0x00000004e100720c */ /* 0x000fe20003f86070 */
[----:B------:R-:W3:Y:S01]  /*15560*/  MUFU.EX2 R15, R183 ;  /* 0x000000b7000f7308 */ /* 0x000ee20000000800 */
[----:B------:R-:W-:Y:S02]  /*15570*/  LOP3.LUT R5, R3, 0xff, RZ, 0xc0, !PT ;  /* 0x000000ff03057812 */ /* 0x000fe400078ec0ff */
[----:B-1----:R-:W-:Y:S02]  /*15580*/  F2FP.F16.F32.PACK_AB R29, R14, R13 ;  /* 0x0000000d0e1d723e */ /* 0x002fe400000000ff */
[----:B------:R-:W-:-:S03]  /*15590*/  @!P5 PRMT R33, R241, 0x5410, RZ ;  /* 0x00005410f121d816 */ /* 0x000fc600000000ff */
[----:B------:R-:W1:Y:S01]  /*155a0*/  MUFU.EX2 R4, R179 ;  /* 0x000000b300047308 */ /* 0x000e620000000800 */
[----:B------:R-:W-:Y:S02]  /*155b0*/  ISETP.GE.U32.AND P5, PT, R225, R5, PT ;  /* 0x00000005e100720c */ /* 0x000fe40003fa6070 */
[----:B------:R-:W-:Y:S01]  /*155c0*/  SHF.R.U32.HI R5, RZ, 0x8, R18 ;  /* 0x00000008ff057819 */ /* 0x000fe20000011612 */
[----:B------:R-:W-:Y:S01]  /*155d0*/  @!P2 HADD2 R242, -R29.H0_H0, -RZ.H0_H0 ;  /* 0xa00000ff1df2a230 */ /* 0x000fe20000000900 */
[----:B------:R-:W-:-:S03]  /*155e0*/  PRMT R23, R29, 0x7632, R23 ;  /* 0x000076321d177816 */ /* 0x000fc60000000017 */
[----:B------:R-:W4:Y:S01]  /*155f0*/  MUFU.EX2 R3, R180 ;  /* 0x000000b400037308 */ /* 0x000f220000000800 */
[----:B------:R-:W-:Y:S02]  /*15600*/  LOP3.LUT R5, R5, 0xffff, RZ, 0xc0, !PT ;  /* 0x0000ffff05057812 */ /* 0x000fe400078ec0ff */
[----:B------:R-:W-:Y:S02]  /*15610*/  PRMT R199, R29, 0x5410, R23 ;  /* 0x000054101dc77816 */ /* 0x000fe40000000017 */
[----:B------:R-:W-:Y:S02]  /*15620*/  @!P2 PRMT R29, R242, 0x5410, RZ ;  /* 0x00005410f21da816 */ /* 0x000fe400000000ff */
[----:B------:R-:W-:Y:S02]  /*15630*/  ISETP.GE.U32.AND P2, PT, R225, R5, PT ;  /* 0x00000005e100720c */ /* 0x000fe40003f46070 */
[----:B---3--:R-:W-:Y:S01]  /*15640*/  F2FP.F16.F32.PACK_AB R22, R16, R15 ;  /* 0x0000000f1016723e */ /* 0x008fe200000000ff */
[----:B-1----:R-:W-:Y:S01]  /*15650*/  FADD.FTZ R5, R4, R7 ;  /* 0x0000000704057221 */ /* 0x002fe20000010000 */
[----:B------:R-:W-:-:S02]  /*15660*/  F2FP.F16.F32.PACK_AB R177, R25, R26 ;  /* 0x0000001a19b1723e */ /* 0x000fc400000000ff */
[----:B------:R-:W-:Y:S02]  /*15670*/  PRMT R26, R22, 0x7632, R26 ;  /* 0x00007632161a7816 */ /* 0x000fe4000000001a */
[C---:B------:R-:W-:Y:S01]  /*15680*/  PRMT R24, R6.reuse, 0x7632, R24 ;  /* 0x0000763206187816 */ /* 0x040fe20000000018 */
[C---:B----4-:R-:W-:Y:S01]  /*15690*/  FADD.FTZ R5, R3.reuse, R5 ;  /* 0x0000000503057221 */ /* 0x050fe20000010000 */
[----:B------:R-:W-:Y:S02]  /*156a0*/  F2FP.F16.F32.PACK_AB R3, R3, R4 ;  /* 0x000000040303723e */ /* 0x000fe400000000ff */
[----:B------:R-:W-:Y:S01]  /*156b0*/  PRMT R25, R6, 0x7610, R25 ;  /* 0x0000761006197816 */ /* 0x000fe20000000019 */
[----:B--2---:R-:W-:Y:S01]  /*156c0*/  @!P2 HADD2 R20, -R26.H0_H0, -RZ.H0_H0 ;  /* 0xa00000ff1a14a230 */ /* 0x004fe20000000900 */
[C---:B------:R-:W-:Y:S01]  /*156d0*/  PRMT R28, R3.reuse, 0x7610, R28 ;  /* 0x00007610031c7816 */ /* 0x040fe2000000001c */
[----:B------:R-:W-:Y:S01]  /*156e0*/  @!P4 HADD2 R244, -R24.H0_H0, -RZ.H0_H0 ;  /* 0xa00000ff18f4c230 */ /* 0x000fe20000000900 */
[----:B------:R-:W-:Y:S01]  /*156f0*/  PRMT R27, R3, 0x7632, R27 ;  /* 0x00007632031b7816 */ /* 0x000fe2000000001b */
[----:B------:R1:W-:Y:S01]  /*15700*/  STL [R1+0xc8], R5 ;  /* 0x0000c80501007387 */ /* 0x0003e20000100800 */
[----:B------:R-:W-:Y:S01]  /*15710*/  @!P5 HADD2 R245, -R25.H0_H0, -RZ.H0_H0 ;  /* 0xa00000ff19f5d230 */ /* 0x000fe20000000900 */
[----:B------:R-:W-:Y:S01]  /*15720*/  PRMT R3, R20, 0x7610, R3 ;  /* 0x0000761014037816 */ /* 0x000fe20000000003 */
[----:B------:R-:W-:Y:S01]  /*15730*/  @!P1 HADD2 R251, -R28.H0_H0, -RZ.H0_H0 ;  /* 0xa00000ff1cfb9230 */ /* 0x000fe20000000900 */
[----:B------:R-:W-:Y:S01]  /*15740*/  PRMT R170, R25, 0x5410, R24 ;  /* 0x0000541019aa7816 */ /* 0x000fe20000000018 */
[----:B------:R-:W-:Y:S01]  /*15750*/  @!P0 HADD2 R250, -R27.H0_H0, -RZ.H0_H0 ;  /* 0xa00000ff1bfa8230 */ /* 0x000fe20000000900 */
[----:B------:R-:W-:-:S02]  /*15760*/  @!P4 PRMT R24, R244, 0x5410, RZ ;  /* 0x00005410f418c816 */ /* 0x000fc400000000ff */
[----:B------:R-:W-:Y:S02]  /*15770*/  PRMT R244, R22, 0x5410, R26 ;  /* 0x0000541016f47816 */ /* 0x000fe4000000001a */
[----:B------:R-:W-:Y:S02]  /*15780*/  @!P5 PRMT R25, R245, 0x5410, RZ ;  /* 0x00005410f519d816 */ /* 0x000fe400000000ff */
[----:B------:R-:W-:Y:S01]  /*15790*/  @!P2 PRMT R26, R3, 0x5410, RZ ;  /* 0x00005410031aa816 */ /* 0x000fe200000000ff */
[-C--:B------:R-:W-:Y:S01]  /*157a0*/  FMUL.FTZ R3, R84, R2.reuse ;  /* 0x0000000254037220 */ /* 0x080fe20000410000 */
[----:B------:R-:W-:Y:S01]  /*157b0*/  PRMT R245, R28, 0x5410, R27 ;  /* 0x000054101cf57816 */ /* 0x000fe2000000001b */
[----:B------:R-:W-:Y:S01]  /*157c0*/  FMUL.FTZ R232, R77, R2 ;  /* 0x000000024de87220 */ /* 0x000fe20000410000 */
[----:B------:R-:W-:Y:S02]  /*157d0*/  @!P1 PRMT R28, R251, 0x5410, RZ ;  /* 0x00005410fb1c9816 */ /* 0x000fe400000000ff */
[----:B------:R-:W-:Y:S01]  /*157e0*/  @!P0 PRMT R27, R250, 0x5410, RZ ;  /* 0x00005410fa1b8816 */ /* 0x000fe200000000ff */
[----:B-1----:R-:W-:Y:S01]  /*157f0*/  IMAD.WIDE.U32 R4, R185, -0x326172a9, RZ ;  /* 0xcd9e8d57b9047825 */ /* 0x002fe200078e00ff */
[----:B------:R-:W-:-:S03]  /*15800*/  MOV R251, R248 ;  /* 0x000000f800fb7202 */ /* 0x000fc60000000f00 */
[----:B------:R-:W-:Y:S01]  /*15810*/  FMUL.FTZ R233, R64, R2 ;  /* 0x0000000240e97220 */ /* 0x000fe20000410000 */
[----:B------:R-:W-:Y:S01]  /*15820*/  LOP3.LUT R5, R5, R206, R132, 0x96, !PT ;  /* 0x000000ce05057212 */ /* 0x000fe200078e9684 */
        /* <DEDUP_REMOVED lines=63> */
[----:B------:R-:W-:Y:S02]  /*15c20*/  @!P3 HADD2 R168, -R22.H0_H0, -RZ.H0_H0 ;  /* 0xa00000ff16a8b230 */ /* 0x000fe40000000900 */
[----:B------:R-:W-:Y:S01]  /*15c30*/  IMAD.WIDE.U32 R2, R5, -0x2daee0ad, RZ ;  /* 0xd2511f5305027825 */ /* 0x000fe200078e00ff */
[----:B------:R-:W-:-:S02]  /*15c40*/  LOP3.LUT R6, R173, R213, R4, 0x96, !PT ;  /* 0x000000d5ad067212 */ /* 0x000fc400078e9604 */
[----:B------:R-:W-:Y:S02]  /*15c50*/  PRMT R4, R168, 0x7610, R4 ;  /* 0x00007610a8047816 */ /* 0x000fe40000000004 */
[----:B------:R-:W-:Y:S02]  /*15c60*/  LOP3.LUT R3, R3, R212, R176, 0x96, !PT ;  /* 0x000000d403037212 */ /* 0x000fe400078e96b0 */
[----:B------:R-:W-:Y:S01]  /*15c70*/  @!P3 PRMT R22, R4, 0x5410, RZ ;  /* 0x000054100416b816 */ /* 0x000fe200000000ff */
[----:B------:R-:W-:-:S04]  /*15c80*/  IMAD.WIDE.U32 R6, R6, -0x2daee0ad, RZ ;  /* 0xd2511f5306067825 */ /* 0x000fc800078e00ff */
[----:B------:R-:W-:-:S05]  /*15c90*/  IMAD.WIDE.U32 R4, R3, -0x326172a9, RZ ;  /* 0xcd9e8d5703047825 */ /* 0x000fca00078e00ff */
[----:B------:R-:W-:Y:S02]  /*15ca0*/  LOP3.LUT R3, R5, R211, R172, 0x96, !PT ;  /* 0x000000d305037212 */ /* 0x000fe400078e96ac */
[----:B------:R-:W-:Y:S02]  /*15cb0*/  LOP3.LUT R5, R7, R251, R2, 0x96, !PT ;  /* 0x000000fb07057212 */ /* 0x000fe400078e9602 */
[----:B------:R-:W-:Y:S01]  /*15cc0*/  F2FP.F16.F32.PACK_AB R19, R8, R9 ;  /* 0x000000090813723e */ /* 0x000fe200000000ff */
[----:B------:R-:W-:-:S04]  /*15cd0*/  IMAD.WIDE.U32 R2, R3, -0x2daee0ad, RZ ;  /* 0xd2511f5303027825 */ /* 0x000fc800078e00ff */
[----:B------:R-:W-:Y:S01]  /*15ce0*/  IMAD.WIDE.U32 R8, R5, -0x326172a9, RZ ;  /* 0xcd9e8d5705087825 */ /* 0x000fe200078e00ff */
[----:B------:R-:W-:-:S04]  /*15cf0*/  LOP3.LUT R7, R3, R209, R6, 0x96, !PT ;  /* 0x000000d103077212 */ /* 0x000fc800078e9606 */
[----:B------:R-:W-:-:S05]  /*15d00*/  LOP3.LUT R3, R9, R210, R4, 0x96, !PT ;  /* 0x000000d209037212 */ /* 0x000fca00078e9604 */
[----:B------:R-:W-:-:S04]  /*15d10*/  IMAD.WIDE.U32 R44, R3, -0x2daee0ad, RZ ;  /* 0xd2511f53032c7825 */ /* 0x000fc800078e00ff */
[----:B------:R-:W-:Y:S01]  /*15d20*/  @!P6 HADD2 R243, -R23.H0_H0, -RZ.H0_H0 ;  /* 0xa00000ff17f3e230 */ /* 0x000fe20000000900 */
[----:B------:R-:W-:Y:S02]  /*15d30*/  LOP3.LUT R2, R45, R250, R2, 0x96, !PT ;  /* 0x000000fa2d027212 */ /* 0x000fe400078e9602 */
[----:B------:R-:W-:Y:S01]  /*15d40*/  F2FP.F16.F32.PACK_AB R18, R21, R174 ;  /* 0x000000ae1512723e */ /* 0x000fe200000000ff */
[----:B------:R-:W-:Y:S01]  /*15d50*/  IMAD.WIDE.U32 R20, R7, -0x326172a9, RZ ;  /* 0xcd9e8d5707147825 */ /* 0x000fe200078e00ff */
[----:B------:R-:W-:-:S03]  /*15d60*/  @!P6 PRMT R23, R243, 0x5410, RZ ;  /* 0x00005410f317e816 */ /* 0x000fc600000000ff */
[----:B------:R-:W-:-:S04]  /*15d70*/  IMAD.WIDE.U32 R2, R2, -0x326172a9, RZ ;  /* 0xcd9e8d5702027825 */ /* 0x000fc800078e00ff */
[-C--:B------:R-:W-:Y:S01]  /*15d80*/  FMUL.FTZ R97, R66, R0.reuse ;  /* 0x0000000042617220 */ /* 0x080fe20000410000 */
[-C--:B------:R-:W-:Y:S01]  /*15d90*/  FMUL.FTZ R96, R67, R0.reuse ;  /* 0x0000000043607220 */ /* 0x080fe20000410000 */
        /* <DEDUP_REMOVED lines=63> */
[----:B------:R-:W-:-:S04]  /*16190*/  LOP3.LUT R0, R3, R252, R20, 0x96, !PT ;  /* 0x000000fc03007212 */ /* 0x000fc800078e9614 */
[----:B------:R-:W-:-:S04]  /*161a0*/  LOP3.LUT R4, R0, 0xff, RZ, 0xc0, !PT ;  /* 0x000000ff00047812 */ /* 0x000fc800078ec0ff */
[----:B------:R-:W-:Y:S02]  /*161b0*/  ISETP.GE.U32.AND P6, PT, R225, R4, PT ;  /* 0x00000004e100720c */ /* 0x000fe40003fc6070 */
[----:B------:R-:W-:-:S04]  /*161c0*/  LOP3.LUT R4, R0, 0xffff, RZ, 0xc0, !PT ;  /* 0x0000ffff00047812 */ /* 0x000fc800078ec0ff */
[----:B------:R-:W-:-:S04]  /*161d0*/  SHF.R.U32.HI R4, RZ, 0x8, R4 ;  /* 0x00000008ff047819 */ /* 0x000fc80000011604 */
[----:B------:R-:W-:-:S04]  /*161e0*/  LOP3.LUT R4, R4, 0xffff, RZ, 0xc0, !PT ;  /* 0x0000ffff04047812 */ /* 0x000fc800078ec0ff */
[----:B------:R-:W-:Y:S02]  /*161f0*/  ISETP.GE.U32.AND P5, PT, R225, R4, PT ;  /* 0x00000004e100720c */ /* 0x000fe40003fa6070 */
[--C-:B------:R-:W-:Y:S02]  /*16200*/  SHF.R.U32.HI R4, RZ, 0x10, R0.reuse ;  /* 0x00000010ff047819 */ /* 0x100fe40000011600 */
[----:B------:R-:W-:-:S04]  /*16210*/  SHF.R.U32.HI R0, RZ, 0x18, R0 ;  /* 0x00000018ff007819 */ /* 0x000fc80000011600 */
[C---:B------:R-:W-:Y:S02]  /*16220*/  ISETP.GE.U32.AND P3, PT, R225.reuse, R0, PT ;  /* 0x00000000e100720c */ /* 0x040fe40003f66070 */
[----:B------:R-:W-:Y:S02]  /*16230*/  LOP3.LUT R0, R2, 0xffff, RZ, 0xc0, !PT ;  /* 0x0000ffff02007812 */ /* 0x000fe400078ec0ff */
[----:B------:R-:W-:Y:S02]  /*16240*/  LOP3.LUT R4, R4, 0xff, RZ, 0xc0, !PT ;  /* 0x000000ff04047812 */ /* 0x000fe400078ec0ff */
[----:B------:R-:W-:Y:S02]  /*16250*/  SHF.R.U32.HI R5, RZ, 0x8, R0 ;  /* 0x00000008ff057819 */ /* 0x000fe40000011600 */
[----:B------:R-:W-:Y:S01]  /*16260*/  SHF.R.U32.HI R0, RZ, 0x10, R2 ;  /* 0x00000010ff007819 */ /* 0x000fe20000011602 */
[----:B------:R-:W-:Y:S01]  /*16270*/  FADD.FTZ R6, R10, R17 ;  /* 0x000000110a067221 */ /* 0x000fe20000010000 */
[----:B------:R-:W-:-:S02]  /*16280*/  ISETP.GE.U32.AND P4, PT, R225, R4, PT ;  /* 0x00000004e100720c */ /* 0x000fc40003f86070 */
[----:B------:R-:W-:Y:S02]  /*16290*/  LOP3.LUT R4, R0, 0xff, RZ, 0xc0, !PT ;  /* 0x000000ff00047812 */ /* 0x000fe400078ec0ff */
[----:B------:R-:W-:Y:S01]  /*162a0*/  LOP3.LUT R0, R5, 0xffff, RZ, 0xc0, !PT ;  /* 0x0000ffff05007812 */ /* 0x000fe200078ec0ff */
[----:B------:R-:W-:Y:S01]  /*162b0*/  FADD.FTZ R5, R13, R6 ;  /* 0x000000060d057221 */ /* 0x000fe20000010000 */
[----:B------:R-:W-:Y:S02]  /*162c0*/  F2FP.F16.F32.PACK_AB R175, R11, R12 ;  /* 0x0000000c0baf723e */ /* 0x000fe400000000ff */
[----:B------:R-:W-:Y:S01]  /*162d0*/  LOP3.LUT R9, R21, R200, R8, 0x96, !PT ;  /* 0x000000c815097212 */ /* 0x000fe200078e9608 */
[----:B------:R-:W-:Y:S01]  /*162e0*/  FADD.FTZ R8, R14, R5 ;  /* 0x000000050e087221 */ /* 0x000fe20000010000 */
[----:B------:R-:W-:Y:S02]  /*162f0*/  PRMT R11, R205, 0x7632, R11 ;  /* 0x00007632cd0b7816 */ /* 0x000fe4000000000b */
[----:B------:R-:W-:-:S02]  /*16300*/  LOP3.LUT R5, R2, 0xff, RZ, 0xc0, !PT ;  /* 0x000000ff02057812 */ /* 0x000fc400078ec0ff */
[----:B------:R-:W-:Y:S01]  /*16310*/  PRMT R12, R205, 0x7610, R12 ;  /* 0x00007610cd0c7816 */ /* 0x000fe2000000000c */
[----:B------:R-:W-:Y:S01]  /*16320*/  @!P3 HADD2 R39, -R11.H0_H0, -RZ.H0_H0 ;  /* 0xa00000ff0b27b230 */ /* 0x000fe20000000900 */
[----:B------:R-:W-:Y:S02]  /*16330*/  ISETP.GE.U32.AND P2, PT, R225, R5, PT ;  /* 0x00000005e100720c */ /* 0x000fe40003f46070 */
[----:B------:R-:W-:Y:S02]  /*16340*/  SHF.R.U32.HI R5, RZ, 0x18, R2 ;  /* 0x00000018ff057819 */ /* 0x000fe40000011602 */
[----:B------:R-:W-:Y:S02]  /*16350*/  PRMT R40, R12, 0x5410, R11 ;  /* 0x000054100c287816 */ /* 0x000fe4000000000b */
[----:B------:R-:W-:Y:S02]  /*16360*/  @!P3 PRMT R11, R39, 0x5410, RZ ;  /* 0x00005410270bb816 */ /* 0x000fe400000000ff */
[----:B------:R-:W-:Y:S01]  /*16370*/  ISETP.GE.U32.AND P3, PT, R225, R5, PT ;  /* 0x00000005e100720c */ /* 0x000fe20003f66070 */
[----:B------:R-:W-:-:S04]  /*16380*/  FADD.FTZ R5, R15, R8 ;  /* 0x000000080f057221 */ /* 0x000fc80000010000 */
[----:B------:R-:W-:-:S05]  /*16390*/  FADD.FTZ R5, R16, R5 ;  /* 0x0000000510057221 */ /* 0x000fca0000010000 */
[----:B------:R1:W-:Y:S04]  /*163a0*/  STL [R1+0xc4], R5 ;  /* 0x0000c40501007387 */ /* 0x0003e80000100800 */
[----:B------:R-:W2:Y:S01]  /*163b0*/  LDL R124, [R1+0x128] ;  /* 0x00012800017c7983 */ /* 0x000ea20000100800 */
[C---:B------:R-:W-:Y:S02]  /*163c0*/  ISETP.GE.U32.AND P1, PT, R225.reuse, R0, PT ;  /* 0x00000000e100720c */ /* 0x040fe40003f26070 */
[----:B------:R-:W-:Y:S02]  /*163d0*/  ISETP.GE.U32.AND P0, PT, R225, R4, PT ;  /* 0x00000004e100720c */ /* 0x000fe40003f06070 */
[----:B------:R-:W-:Y:S01]  /*163e0*/  PRMT R6, R223, 0x7632, R6 ;  /* 0x00007632df067816 */ /* 0x000fe20000000006 */
[----:B------:R-:W-:Y:S01]  /*163f0*/  @!P4 HADD2 R41, -R12.H0_H0, -RZ.H0_H0 ;  /* 0xa00000ff0c29c230 */ /* 0x000fe20000000900 */
[----:B------:R-:W-:Y:S01]  /*16400*/  PRMT R10, R222, 0x7610, R10 ;  /* 0x00007610de0a7816 */ /* 0x000fe2000000000a */
[----:B------:R-:W-:Y:S01]  /*16410*/  IMAD.WIDE.U32 R8, R9, -0x2daee0ad, RZ ;  /* 0xd2511f5309087825 */ /* 0x000fe200078e00ff */
[----:B------:R-:W-:-:S02]  /*16420*/  PRMT R7, R223, 0x7610, R7 ;  /* 0x00007610df077816 */ /* 0x000fc40000000007 */
[----:B------:R-:W-:-:S03]  /*16430*/  PRMT R13, R222, 0x7632, R13 ;  /* 0x00007632de0d7816 */ /* 0x000fc6000000000d */
[----:B------:R-:W-:Y:S01]  /*16440*/  @!P1 HADD2 R42, -R6.H0_H0, -RZ.H0_H0 ;  /* 0xa00000ff062a9230 */ /* 0x000fe20000000900 */
[----:B------:R-:W-:Y:S01]  /*16450*/  @!P4 PRMT R12, R41, 0x5410, RZ ;  /* 0x00005410290cc816 */ /* 0x000fe200000000ff */
[----:B------:R-:W-:Y:S01]  /*16460*/  @!P0 HADD2 R47, -R10.H0_H0, -RZ.H0_H0 ;  /* 0xa00000ff0a2f8230 */ /* 0x000fe20000000900 */
[----:B------:R-:W-:Y:S02]  /*16470*/  PRMT R41, R7, 0x5410, R6 ;  /* 0x0000541007297816 */ /* 0x000fe40000000006 */
[----:B------:R-:W-:Y:S02]  /*16480*/  @!P1 PRMT R6, R42, 0x5410, RZ ;  /* 0x000054102a069816 */ /* 0x000fe400000000ff */
[----:B-1----:R-:W-:Y:S02]  /*16490*/  LOP3.LUT R5, R8, 0xff, RZ, 0xc0, !PT ;  /* 0x000000ff08057812 */ /* 0x002fe400078ec0ff */
[----:B------:R-:W-:Y:S02]  /*164a0*/  PRMT R42, R10, 0x5410, R13 ;  /* 0x000054100a2a7816 */ /* 0x000fe4000000000d */
[----:B------:R-:W-:-:S02]  /*164b0*/  @!P0 PRMT R10, R47, 0x5410, RZ ;  /* 0x000054102f0a8816 */ /* 0x000fc400000000ff */
[----:B------:R-:W-:Y:S02]  /*164c0*/  ISETP.GE.U32.AND P0, PT, R225, R5, PT ;  /* 0x00000005e100720c */ /* 0x000fe40003f06070 */
[----:B------:R-:W-:Y:S02]  /*164d0*/  LOP3.LUT R5, R8, 0xffff, RZ, 0xc0, !PT ;  /* 0x0000ffff08057812 */ /* 0x000fe400078ec0ff */
[C---:B------:R-:W-:Y:S02]  /*164e0*/  PRMT R15, R18.reuse, 0x7610, R15 ;  /* 0x00007610120f7816 */ /* 0x040fe4000000000f */
[----:B------:R-:W-:Y:S02]  /*164f0*/  SHF.R.U32.HI R5, RZ, 0x8, R5 ;  /* 0x00000008ff057819 */ /* 0x000fe40000011605 */
[----:B------:R-:W-:Y:S01]  /*16500*/  PRMT R14, R18, 0x7632, R14 ;  /* 0x00007632120e7816 */ /* 0x000fe2000000000e */
[----:B------:R-:W-:Y:S01]  /*16510*/  IMAD.MOV.U32 R120, RZ, RZ, R80 ;  /* 0x000000ffff787224 */ /* 0x000fe200078e0050 */
[----:B------:R-:W-:-:S03]  /*16520*/  LOP3.LUT R5, R5, 0xffff, RZ, 0xc0, !PT ;  /* 0x0000ffff05057812 */ /* 0x000fc600078ec0ff */
[----:B------:R-:W-:Y:S02]  /*16530*/  @!P0 HADD2 R52, -R15.H0_H0, -RZ.H0_H0 ;  /* 0xa00000ff0f348230 */ /* 0x000fe40000000900 */
[----:B------:R-:W-:Y:S01]  /*16540*/  IMAD.MOV.U32 R80, RZ, RZ, R179 ;  /* 0x000000ffff507224 */ /* 0x000fe200078e00b3 */
[----:B------:R-:W-:Y:S02]  /*16550*/  PRMT R179, R15, 0x5410, R14 ;  /* 0x000054100fb37816 */ /* 0x000fe4000000000e */
[----:B------:R-:W-:Y:S02]  /*16560*/  @!P0 PRMT R15, R52, 0x5410, RZ ;  /* 0x00005410340f8816 */ /* 0x000fe400000000ff */
[----:B------:R-:W-:Y:S02]  /*16570*/  ISETP.GE.U32.AND P0, PT, R225, R5, PT ;  /* 0x00000005e100720c */ /* 0x000fe40003f06070 */
[----:B------:R-:W-:-:S04]  /*16580*/  SHF.R.U32.HI R5, RZ, 0x10, R8 ;  /* 0x00000010ff057819 */ /* 0x000fc80000011608 */
[----:B------:R-:W-:-:S07]  /*16590*/  LOP3.LUT R5, R5, 0xff, RZ, 0xc0, !PT ;  /* 0x000000ff05057812 */ /* 0x000fce00078ec0ff */
[----:B------:R-:W-:-:S05]  /*165a0*/  @!P0 HADD2 R53, -R14.H0_H0, -RZ.H0_H0 ;  /* 0xa00000ff0e358230 */ /* 0x000fca0000000900 */
[----:B------:R-:W-:Y:S02]  /*165b0*/  @!P0 PRMT R14, R53, 0x5410, RZ ;  /* 0x00005410350e8816 */ /* 0x000fe400000000ff */
[----:B------:R-:W-:Y:S02]  /*165c0*/  ISETP.GE.U32.AND P0, PT, R225, R5, PT ;  /* 0x00000005e100720c */ /* 0x000fe40003f06070 */
[C---:B------:R-:W-:Y:S02]  /*165d0*/  PRMT R17, R19.reuse, 0x7610, R17 ;  /* 0x0000761013117816 */ /* 0x040fe40000000011 */
[C---:B------:R-:W-:Y:S02]  /*165e0*/  PRMT R4, R238.reuse, 0x7610, R4 ;  /* 0x00007610ee047816 */ /* 0x040fe40000000004 */
[----:B------:R-:W-:Y:S01]  /*165f0*/  MOV R121, R113 ;  /* 0x0000007100797202 */ /* 0x000fe20000000f00 */
[----:B------:R-:W-:Y:S01]  /*16600*/  IMAD.MOV.U32 R113, RZ, RZ, R112 ;  /* 0x000000ffff717224 */ /* 0x000fe200078e0070 */
[----:B------:R-:W-:Y:S01]  /*16610*/  PRMT R16, R19, 0x7632, R16 ;  /* 0x0000763213107816 */ /* 0x000fe20000000010 */
[----:B------:R-:W-:Y:S01]  /*16620*/  IMAD.MOV.U32 R112, RZ, RZ, R89 ;  /* 0x000000ffff707224 */ /* 0x000fe200078e0059 */
[----:B------:R-:W-:-:S03]  /*16630*/  PRMT R0, R238, 0x7632, R0 ;  /* 0x00007632ee007816 */ /* 0x000fc60000000000 */
[----:B------:R-:W-:Y:S01]  /*16640*/  @!P0 HADD2 R54, -R17.H0_H0, -RZ.H0_H0 ;  /* 0xa00000ff11368230 */ /* 0x000fe20000000900 */
[----:B------:R-:W-:Y:S01]  /*16650*/  MOV R89, R77 ;  /* 0x0000004d00597202 */ /* 0x000fe20000000f00 */
[----:B------:R-:W-:Y:S01]  /*16660*/  @!P6 HADD2 R38, -R4.H0_H0, -RZ.H0_H0 ;  /* 0xa00000ff0426e230 */ /* 0x000fe20000000900 */
[----:B------:R-:W-:Y:S01]  /*16670*/  SHF.R.U32.HI R5, RZ, 0x18, R8 ;  /* 0x00000018ff057819 */ /* 0x000fe20000011608 */
[----:B------:R-:W-:Y:S01]  /*16680*/  IMAD.MOV.U32 R77, RZ, RZ, R178 ;  /* 0x000000ffff4d7224 */ /* 0x000fe200078e00b2 */
[----:B------:R-:W-:Y:S01]  /*16690*/  PRMT R178, R17, 0x5410, R16 ;  /* 0x0000541011b27816 */ /* 0x000fe20000000010 */
[----:B------:R-:W-:Y:S01]  /*166a0*/  @!P5 HADD2 R37, -R0.H0_H0, -RZ.H0_H0 ;  /* 0xa00000ff0025d230 */ /* 0x000fe20000000900 */
[----:B------:R-:W-:Y:S02]  /*166b0*/  @!P0 PRMT R17, R54, 0x5410, RZ ;  /* 0x0000541036118816 */ /* 0x000fe400000000ff */
[----:B------:R-:W-:Y:S01]  /*166c0*/  ISETP.GE.U32.AND P0, PT, R225, R5, PT ;  /* 0x00000005e100720c */ /* 0x000fe20003f06070 */
[----:B------:R-:W-:Y:S01]  /*166d0*/  IMAD.MOV.U32 R18, RZ, RZ, R192 ;  /* 0x000000ffff127224 */ /* 0x000fe200078e00c0 */
[----:B------:R-:W-:-:S02]  /*166e0*/  PRMT R36, R4, 0x5410, R0 ;  /* 0x0000541004247816 */ /* 0x000fc40000000000 */
[----:B------:R-:W-:Y:S02]  /*166f0*/  @!P6 PRMT R4, R38, 0x5410, RZ ;  /* 0x000054102604e816 */ /* 0x000fe400000000ff */
[----:B------:R-:W-:Y:S02]  /*16700*/  MOV R19, R193 ;  /* 0x000000c100137202 */ /* 0x000fe40000000f00 */
[----:B------:R-:W-:-:S03]  /*16710*/  @!P5 PRMT R0, R37, 0x5410, RZ ;  /* 0x000054102500d816 */ /* 0x000fc600000000ff */
[----:B------:R-:W-:Y:S04]  /*16720*/  ST.E.U16 desc[UR4][R18.64+-0x100], R4 ;  /* 0xffff000412007985 */ /* 0x000fe8000c101504 */
[----:B------:R1:W-:Y:S01]  /*16730*/  ST.E.U16 desc[UR4][R18.64+-0xfe], R0 ;  /* 0xffff020012007985 */ /* 0x0003e2000c101504 */
[----:B------:R-:W-:Y:S02]  /*16740*/  @!P0 HADD2 R55, -R16.H0_H0, -RZ.H0_H0 ;  /* 0xa00000ff10378230 */ /* 0x000fe40000000900 */
[----:B------:R-:W-:-:S03]  /*16750*/  @!P2 HADD2 R43, -R7.H0_H0, -RZ.H0_H0 ;  /* 0xa00000ff072ba230 */ /* 0x000fc60000000900 */
[----:B------:R-:W-:Y:S02]  /*16760*/  @!P0 PRMT R16, R55, 0x5410, RZ ;  /* 0x0000541037108816 */ /* 0x000fe400000000ff */
[----:B------:R-:W-:Y:S02]  /*16770*/  @!P2 PRMT R7, R43, 0x5410, RZ ;  /* 0x000054102b07a816 */ /* 0x000fe400000000ff */
[----:B-1----:R-:W-:Y:S01]  /*16780*/  LOP3.LUT R0, R9, R121, R44, 0x96, !PT ;  /* 0x0000007909007212 */ /* 0x002fe200078e962c */
[----:B------:R-:W-:-:S05]  /*16790*/  @!P3 HADD2 R46, -R13.H0_H0, -RZ.H0_H0 ;  /* 0xa00000ff0d2eb230 */ /* 0x000fca0000000900 */
[----:B------:R-:W-:Y:S01]  /*167a0*/  @!P3 PRMT R13, R46, 0x5410, RZ ;  /* 0x000054102e0db816 */ /* 0x000fe200000000ff */
[----:B------:R-:W-:Y:S02]  /*167b0*/  IMAD.MOV.U32 R130, RZ, RZ, R107 ;  /* 0x000000ffff827224 */ /* 0x000fe400078e006b */
[----:B------:R-:W-:Y:S02]  /*167c0*/  IMAD.MOV.U32 R107, RZ, RZ, R174 ;  /* 0x000000ffff6b7224 */ /* 0x000fe400078e00ae */
[----:B------:R-:W-:Y:S02]  /*167d0*/  IMAD.MOV.U32 R103, RZ, RZ, R94 ;  /* 0x000000ffff677224 */ /* 0x000fe400078e005e */
[----:B------:R-:W-:Y:S02]  /*167e0*/  IMAD.MOV.U32 R131, RZ, RZ, R106 ;  /* 0x000000ffff837224 */ /* 0x000fe400078e006a */
[----:B------:R-:W-:Y:S02]  /*167f0*/  IMAD.MOV.U32 R102, RZ, RZ, R95 ;  /* 0x000000ffff667224 */ /* 0x000fe400078e005f */
        /* <DEDUP_REMOVED lines=13> */
[----:B--2---:R-:W-:-:S05]  /*168d0*/  IMAD.WIDE R4, R124, 0x2, R18 ;  /* 0x000000027c047825 */ /* 0x004fca00078e0212 */
[----:B------:R-:W-:Y:S04]  /*168e0*/  ST.E.U16 desc[UR4][R4.64+-0x100], R12 ;  /* 0xffff000c04007985 */ /* 0x000fe8000c101504 */
[----:B------:R-:W-:Y:S04]  /*168f0*/  ST.E.U16 desc[UR4][R4.64+-0xfe], R11 ;  /* 0xffff020b04007985 */ /* 0x000fe8000c101504 */
[----:B------:R1:W-:Y:S04]  /*16900*/  ST.E.U16 desc[UR4][R18.64+-0xee], R6 ;  /* 0xffff120612007985 */ /* 0x0003e8000c101504 */
[----:B------:R-:W-:Y:S04]  /*16910*/  ST.E.U16 desc[UR4][R18.64+-0xf0], R7 ;  /* 0xffff100712007985 */ /* 0x000fe8000c101504 */
[----:B------:R2:W-:Y:S01]  /*16920*/  ST.E.U16 desc[UR4][R4.64+-0xf0], R10 ;  /* 0xffff100a04007985 */ /* 0x0005e2000c101504 */
[----:B-1----:R-:W-:-:S04]  /*16930*/  LOP3.LUT R6, R0, 0xff, RZ, 0xc0, !PT ;  /* 0x000000ff00067812 */ /* 0x002fc800078ec0ff */
[----:B------:R-:W-:Y:S02]  /*16940*/  ISETP.GE.U32.AND P0, PT, R225, R6, PT ;  /* 0x00000006e100720c */ /* 0x000fe40003f06070 */
[----:B------:R-:W-:Y:S02]  /*16950*/  LOP3.LUT R6, R0, 0xffff, RZ, 0xc0, !PT ;  /* 0x0000ffff00067812 */ /* 0x000fe400078ec0ff */
[C---:B------:R-:W-:Y:S02]  /*16960*/  PRMT R11, R177.reuse, 0x7610, R11 ;  /* 0x00007610b10b7816 */ /* 0x040fe4000000000b */
[----:B------:R-:W-:Y:S02]  /*16970*/  SHF.R.U32.HI R6, RZ, 0x8, R6 ;  /* 0x00000008ff067819 */ /* 0x000fe40000011606 */
[----:B--2---:R-:W-:Y:S02]  /*16980*/  PRMT R10, R177, 0x7632, R10 ;  /* 0x00007632b10a7816 */ /* 0x004fe4000000000a */
[----:B------:R-:W-:-:S03]  /*16990*/  LOP3.LUT R6, R6, 0xffff, RZ, 0xc0, !PT ;  /* 0x0000ffff06067812 */ /* 0x000fc600078ec0ff */
[----:B------:R-:W-:Y:S01]  /*169a0*/  @!P0 HADD2 R56, -R11.H0_H0, -RZ.H0_H0 ;  /* 0xa00000ff0b388230 */ /* 0x000fe20000000900 */
[----:B------:R-:W-:-:S04]  /*169b0*/  PRMT R177, R11, 0x5410, R10 ;  /* 0x000054100bb17816 */ /* 0x000fc8000000000a */
[----:B------:R-:W-:Y:S02]  /*169c0*/  @!P0 PRMT R11, R56, 0x5410, RZ ;  /* 0x00005410380b8816 */ /* 0x000fe400000000ff */
[----:B------:R-:W-:Y:S02]  /*169d0*/  ISETP.GE.U32.AND P0, PT, R225, R6, PT ;  /* 0x00000006e100720c */ /* 0x000fe40003f06070 */
[--C-:B------:R-:W-:Y:S02]  /*169e0*/  SHF.R.U32.HI R6, RZ, 0x10, R0.reuse ;  /* 0x00000010ff067819 */ /* 0x100fe40000011600 */
[----:B------:R-:W-:Y:S02]  /*169f0*/  SHF.R.U32.HI R0, RZ, 0x18, R0 ;  /* 0x00000018ff007819 */ /* 0x000fe40000011600 */
[----:B------:R-:W-:-:S07]  /*16a00*/  LOP3.LUT R6, R6, 0xff, RZ, 0xc0, !PT ;  /* 0x000000ff06067812 */ /* 0x000fce00078ec0ff */
[----:B------:R-:W-:Y:S01]  /*16a10*/  @!P0 HADD2 R57, -R10.H0_H0, -RZ.H0_H0 ;  /* 0xa00000ff0a398230 */ /* 0x000fe20000000900 */
[----:B------:R-:W-:-:S04]  /*16a20*/  ISETP.GE.U32.AND P1, PT, R225, R6, PT ;  /* 0x00000006e100720c */ /* 0x000fc80003f26070 */
[----:B------:R-:W-:Y:S02]  /*16a30*/  @!P0 PRMT R10, R57, 0x5410, RZ ;  /* 0x00005410390a8816 */ /* 0x000fe400000000ff */
[----:B------:R-:W-:Y:S02]  /*16a40*/  ISETP.GE.U32.AND P0, PT, R225, R0, PT ;  /* 0x00000000e100720c */ /* 0x000fe40003f06070 */
[----:B------:R-:W-:Y:S02]  /*16a50*/  LOP3.LUT R0, R3, R252, R20, 0x96, !PT ;  /* 0x000000fc03007212 */ /* 0x000fe400078e9614 */
[C---:B------:R-:W-:Y:S02]  /*16a60*/  PRMT R7, R175.reuse, 0x7610, R7 ;  /* 0x00007610af077816 */ /* 0x040fe40000000007 */
[----:B------:R-:W-:Y:S02]  /*16a70*/  LOP3.LUT R12, R0, 0xffff, RZ, 0xc0, !PT ;  /* 0x0000ffff000c7812 */ /* 0x000fe400078ec0ff */
[----:B------:R-:W-:Y:S01]  /*16a80*/  PRMT R6, R175, 0x7632, R6 ;  /* 0x00007632af067816 */ /* 0x000fe20000000006 */
[----:B------:R1:W-:Y:S01]  /*16a90*/  ST.E.U16 desc[UR4][R4.64+-0xee], R13 ;  /* 0xffff120d04007985 */ /* 0x0003e2000c101504 */
[----:B------:R-:W-:Y:S01]  /*16aa0*/  @!P1 HADD2 R58, -R7.H0_H0, -RZ.H0_H0 ;  /* 0xa00000ff073a9230 */ /* 0x000fe20000000900 */
[----:B------:R-:W-:-:S02]  /*16ab0*/  LOP3.LUT R3, R2, 0xffff, RZ, 0xc0, !PT ;  /* 0x0000ffff02037812 */ /* 0x000fc400078ec0ff */
[----:B------:R-:W-:Y:S01]  /*16ac0*/  @!P0 HADD2 R59, -R6.H0_H0, -RZ.H0_H0 ;  /* 0xa00000ff063b8230 */ /* 0x000fe20000000900 */
[----:B------:R-:W-:Y:S02]  /*16ad0*/  PRMT R174, R7, 0x5410, R6 ;  /* 0x0000541007ae7816 */ /* 0x000fe40000000006 */
[----:B------:R-:W-:Y:S02]  /*16ae0*/  @!P1 PRMT R7, R58, 0x5410, RZ ;  /* 0x000054103a079816 */ /* 0x000fe400000000ff */
[----:B------:R-:W-:Y:S01]  /*16af0*/  @!P0 PRMT R6, R59, 0x5410, RZ ;  /* 0x000054103b068816 */ /* 0x000fe200000000ff */
[----:B------:R-:W-:Y:S04]  /*16b00*/  ST.E.U16 desc[UR4][R18.64+-0xe0], R11 ;  /* 0xffff200b12007985 */ /* 0x000fe8000c101504 */
[----:B------:R-:W-:Y:S01]  /*16b10*/  ST.E.U16 desc[UR4][R18.64+-0xde], R10 ;  /* 0xffff220a12007985 */ /* 0x000fe2000c101504 */
[----:B-1----:R-:W-:-:S02]  /*16b20*/  SHF.R.U32.HI R13, RZ, 0x8, R12 ;  /* 0x00000008ff0d7819 */ /* 0x002fc4000001160c */
[----:B------:R-:W-:-:S04]  /*16b30*/  LOP3.LUT R12, R0, 0xff, RZ, 0xc0, !PT ;  /* 0x000000ff000c7812 */ /* 0x000fc800078ec0ff */
[----:B------:R-:W-:Y:S02]  /*16b40*/  PRMT R21, R12, 0x5410, R13 ;  /* 0x000054100c157816 */ /* 0x000fe4000000000d */
[----:B------:R-:W-:Y:S02]  /*16b50*/  SHF.R.U32.HI R12, RZ, 0x8, R3 ;  /* 0x00000008ff0c7819 */ /* 0x000fe40000011603 */
[----:B------:R-:W-:Y:S01]  /*16b60*/  LOP3.LUT R3, R2, 0xff, RZ, 0xc0, !PT ;  /* 0x000000ff02037812 */ /* 0x000fe200078ec0ff */
[----:B------:R-:W-:Y:S01]  /*16b70*/  ST.E.U16 desc[UR4][R4.64+-0xe0], R7 ;  /* 0xffff200704007985 */ /* 0x000fe2000c101504 */
[----:B------:R-:W-:Y:S02]  /*16b80*/  SHF.R.U32.HI R13, RZ, 0x10, R2 ;  /* 0x00000010ff0d7819 */ /* 0x000fe40000011602 */
[----:B------:R-:W-:Y:S01]  /*16b90*/  PRMT R20, R3, 0x5410, R12 ;  /* 0x0000541003147816 */ /* 0x000fe2000000000c */
[----:B------:R-:W-:Y:S01]  /*16ba0*/  ST.E.U16 desc[UR4][R4.64+-0xde], R6 ;  /* 0xffff220604007985 */ /* 0x000fe2000c101504 */
[----:B------:R-:W-:-:S02]  /*16bb0*/  SHF.R.U32.HI R12, RZ, 0x18, R2 ;  /* 0x00000018ff0c7819 */ /* 0x000fc40000011602 */
[--C-:B------:R-:W-:Y:S01]  /*16bc0*/  SHF.R.U32.HI R2, RZ, 0x10, R0.reuse ;  /* 0x00000010ff027819 */ /* 0x100fe20000011600 */
[----:B------:R-:W-:Y:S01]  /*16bd0*/  ST.E.U16 desc[UR4][R18.64+-0xd0], R15 ;  /* 0xffff300f12007985 */ /* 0x000fe2000c101504 */
[----:B------:R-:W-:-:S03]  /*16be0*/  SHF.R.U32.HI R3, RZ, 0x18, R0 ;  /* 0x00000018ff037819 */ /* 0x000fc60000011600 */
[----:B------:R-:W-:Y:S01]  /*16bf0*/  ST.E.U16 desc[UR4][R18.64+-0xce], R14 ;  /* 0xffff320e12007985 */ /* 0x000fe2000c101504 */
[----:B------:R-:W-:-:S03]  /*16c00*/  LOP3.LUT R0, R13, 0xff, RZ, 0xc0, !PT ;  /* 0x000000ff0d007812 */ /* 0x000fc600078ec0ff */
[----:B------:R-:W-:Y:S01]  /*16c10*/  ST.E.U16 desc[UR4][R4.64+-0xd0], R17 ;  /* 0xffff301104007985 */ /* 0x000fe2000c101504 */
[----:B------:R-:W-:-:S03]  /*16c20*/  LOP3.LUT R2, R2, 0xff, RZ, 0xc0, !PT ;  /* 0x000000ff02027812 */ /* 0x000fc600078ec0ff */
[----:B------:R-:W-:Y:S04]  /*16c30*/  ST.E.U16 desc[UR4][R4.64+-0xce], R16 ;  /* 0xffff321004007985 */ /* 0x000fe8000c101504 */
[----:B------:R-:W-:Y:S04]  /*16c40*/  ST.E.U16 desc[UR4][R18.64+-0xc0], R35 ;  /* 0xffff402312007985 */ /* 0x000fe8000c101504 */
[----:B------:R-:W-:Y:S04]  /*16c50*/  ST.E.U16 desc[UR4][R18.64+-0xbe], R34 ;  /* 0xffff422212007985 */ /* 0x000fe8000c101504 */
[----:B------:R1:W-:Y:S01]  /*16c60*/  ST.E.U16 desc[UR4][R4.64+-0xbe], R134 ;  /* 0xffff428604007985 */ /* 0x0003e2000c101504 */
[----:B------:R-:W-:-:S03]  /*16c70*/  PRMT R12, R0, 0x5410, R12 ;  /* 0x00005410000c7816 */ /* 0x000fc6000000000c */
[----:B------:R-:W-:Y:S01]  /*16c80*/  ST.E.U16 desc[UR4][R4.64+-0xc0], R135 ;  /* 0xffff408704007985 */ /* 0x000fe2000c101504 */
[----:B------:R-:W-:-:S03]  /*16c90*/  PRMT R0, R2, 0x5410, R3 ;  /* 0x0000541002007816 */ /* 0x000fc60000000003 */
[----:B------:R-:W-:Y:S04]  /*16ca0*/  ST.E.U16 desc[UR4][R18.64+-0xb0], R31 ;  /* 0xffff501f12007985 */ /* 0x000fe8000c101504 */
[----:B------:R-:W-:Y:S04]  /*16cb0*/  ST.E.U16 desc[UR4][R18.64+-0xae], R30 ;  /* 0xffff521e12007985 */ /* 0x000fe8000c101504 */
[----:B------:R-:W-:Y:S04]  /*16cc0*/  ST.E.U16 desc[UR4][R4.64+-0xb0], R33 ;  /* 0xffff502104007985 */ /* 0x000fe8000c101504 */
[----:B------:R-:W-:Y:S04]  /*16cd0*/  ST.E.U16 desc[UR4][R4.64+-0xae], R32 ;  /* 0xffff522004007985 */ /* 0x000fe8000c101504 */
[----:B------:R-:W-:Y:S01]  /*16ce0*/  ST.E.U16 desc[UR4][R18.64+-0xa0], R29 ;  /* 0xffff601d12007985 */ /* 0x000fe2000c101504 */
[----:B-1----:R-:W-:-:S03]  /*16cf0*/  PRMT R134, R225, 0x7054, R225 ;  /* 0x00007054e1867816 */ /* 0x002fc600000000e1 */
[----:B------:R-:W-:Y:S04]  /*16d00*/  ST.E.U16 desc[UR4][R18.64+-0x9e], R23 ;  /* 0xffff621712007985 */ /* 0x000fe8000c101504 */
[----:B------:R-:W-:Y:S01]  /*16d10*/  ST.E.U16 desc[UR4][R4.64+-0xa0], R25 ;  /* 0xffff601904007985 */ /* 0x000fe2000c101504 */
[----:B------:R-:W-:-:S03]  /*16d20*/  HSET2.LE.AND R2, R21, R134, PT ;  /* 0x0000008615027233 */ /* 0x000fc60003803000 */
[----:B------:R-:W-:Y:S04]  /*16d30*/  ST.E.U16 desc[UR4][R4.64+-0x9e], R24 ;  /* 0xffff621804007985 */ /* 0x000fe8000c101504 */
[----:B------:R-:W-:Y:S04]  /*16d40*/  ST.E.U16 desc[UR4][R18.64+-0x90], R22 ;  /* 0xffff701612007985 */ /* 0x000fe8000c101504 */
[----:B------:R-:W-:Y:S04]  /*16d50*/  ST.E.U16 desc[UR4][R18.64+-0x8e], R26 ;  /* 0xffff721a12007985 */ /* 0x000fe8000c101504 */
[----:B------:R-:W-:Y:S04]  /*16d60*/  ST.E.U16 desc[UR4][R4.64+-0x90], R28 ;  /* 0xffff701c04007985 */ /* 0x000fe8000c101504 */
[----:B------:R1:W-:Y:S04]  /*16d70*/  ST.E.U16 desc[UR4][R4.64+-0x8e], R27 ;  /* 0xffff721b04007985 */ /* 0x0003e8000c101504 */
[----:B------:R-:W2:Y:S01]  /*16d80*/  LDSM.16.MT88.4 R28, [R198+0x18000] ;  /* 0x01800000c61c783b */ /* 0x000ea20000004200 */
[----:B------:R-:W-:-:S03]  /*16d90*/  HSET2.LE.AND R0, R0, R134, PT ;  /* 0x0000008600007233 */ /* 0x000fc60003803000 */
[----:B------:R-:W3:Y:S01]  /*16da0*/  LDSM.16.MT88.4 R16, [R196+0x1a000] ;  /* 0x01a00000c410783b */ /* 0x000ee20000004200 */
[----:B------:R-:W-:-:S03]  /*16db0*/  HSET2.LE.AND R3, R12, R134, PT ;  /* 0x000000860c037233 */ /* 0x000fc60003803000 */
[----:B------:R-:W-:Y:S02]  /*16dc0*/  LDSM.16.MT88.4 R32, [R196+0x18000] ;  /* 0x01800000c420783b */ /* 0x000fe40000004200 */
[----:B------:R-:W-:Y:S02]  /*16dd0*/  LOP3.LUT R7, R42, R3, RZ, 0xc0, !PT ;  /* 0x000000032a077212 */ /* 0x000fe400078ec0ff */
[----:B------:R-:W-:Y:S04]  /*16de0*/  LDSM.16.MT88.4 R12, [R198+0x1a000] ;  /* 0x01a00000c60c783b */ /* 0x000fe80000004200 */
[----:B------:R-:W-:Y:S01]  /*16df0*/  LDSM.16.MT88.4 R24, [R197+0x18000] ;  /* 0x01800000c518783b */ /* 0x000fe20000004200 */
[----:B-1----:R-:W-:Y:S02]  /*16e00*/  LOP3.LUT R4, R36, R2, RZ, 0xc0, !PT ;  /* 0x0000000224047212 */ /* 0x002fe400078ec0ff */
[----:B------:R-:W-:Y:S01]  /*16e10*/  HSET2.LE.AND R2, R20, R134, PT ;  /* 0x0000008614027233 */ /* 0x000fe20003803000 */
[----:B------:R-:W1:Y:S01]  /*16e20*/  LDSM.16.MT88.4 R36, [R171+0x18000] ;  /* 0x01800000ab24783b */ /* 0x000e620000004200 */
[----:B------:R-:W-:-:S03]  /*16e30*/  LOP3.LUT R5, R40, R0, RZ, 0xc0, !PT ;  /* 0x0000000028057212 */ /* 0x000fc600078ec0ff */
[----:B------:R-:W-:Y:S01]  /*16e40*/  LOP3.LUT R6, R41, R2, RZ, 0xc0, !PT ;  /* 0x0000000229067212 */ /* 0x000fe200078ec0ff */
[----:B------:R-:W-:Y:S04]  /*16e50*/  LDSM.16.MT88.4 R20, [R171+0x1a000] ;  /* 0x01a00000ab14783b */ /* 0x000fe80000004200 */
[----:B------:R-:W4:Y:S01]  /*16e60*/  LDSM.16.MT88.4 R40, [R197+0x1a000] ;  /* 0x01a00000c528783b */ /* 0x000f220000004200 */
[----:B------:R-:W-:Y:S01]  /*16e70*/  MOV R2, R73 ;  /* 0x0000004900027202 */ /* 0x000fe20000000f00 */
[----:B------:R-:W-:Y:S01]  /*16e80*/  IMAD.MOV.U32 R3, RZ, RZ, R72 ;  /* 0x000000ffff037224 */ /* 0x000fe200078e0048 */
[----:B--2---:R-:W-:Y:S01]  /*16e90*/  HMMA.16816.F32 R84, R4, R28, R148 ;  /* 0x0000001c0454723c */ /* 0x004fe20000001894 */
[----:B------:R-:W-:-:S05]  /*16ea0*/  IMAD.MOV.U32 R175, RZ, RZ, R121 ;  /* 0x000000ffffaf7224 */ /* 0x000fca00078e0079 */
[----:B---3--:R-:W-:Y:S01]  /*16eb0*/  HMMA.16816.F32 R72, R4, R16, R188 ;  /* 0x000000100448723c */ /* 0x008fe200000018bc */
[----:B------:R-:W-:Y:S02]  /*16ec0*/  IMAD.MOV.U32 R150, RZ, RZ, R131 ;  /* 0x000000ffff967224 */ /* 0x000fe400078e0083 */
[----:B------:R-:W-:Y:S01]  /*16ed0*/  IMAD.MOV.U32 R151, RZ, RZ, R130 ;  /* 0x000000ffff977224 */ /* 0x000fe200078e0082 */
[----:B------:R-:W-:Y:S01]  /*16ee0*/  MOV R130, R103 ;  /* 0x0000006700827202 */ /* 0x000fe20000000f00 */
[----:B------:R-:W-:Y:S02]  /*16ef0*/  IMAD.MOV.U32 R131, RZ, RZ, R102 ;  /* 0x000000ffff837224 */ /* 0x000fe400078e0066 */
[----:B------:R-:W-:Y:S01]  /*16f00*/  MOV R190, R101 ;  /* 0x0000006500be7202 */ /* 0x000fe20000000f00 */
[----:B------:R-:W-:Y:S01]  /*16f10*/  IMAD.MOV.U32 R191, RZ, RZ, R100 ;  /* 0x000000ffffbf7224 */ /* 0x000fe200078e0064 */
[----:B------:R-:W-:Y:S01]  /*16f20*/  MOV R100, R233 ;  /* 0x000000e900647202 */ /* 0x000fe20000000f00 */
[----:B------:R-:W-:-:S02]  /*16f30*/  IMAD.MOV.U32 R101, RZ, RZ, R227 ;  /* 0x000000ffff657224 */ /* 0x000fc400078e00e3 */
[----:B------:R-:W-:Y:S02]  /*16f40*/  IMAD.MOV.U32 R102, RZ, RZ, R97 ;  /* 0x000000ffff667224 */ /* 0x000fe400078e0061 */
[----:B------:R-:W-:Y:S01]  /*16f50*/  IMAD.MOV.U32 R103, RZ, RZ, R96 ;  /* 0x000000ffff677224 */ /* 0x000fe200078e0060 */
[----:B------:R-:W-:Y:S01]  /*16f60*/  MOV R11, R119 ;  /* 0x00000077000b7202 */ /* 0x000fe20000000f00 */
[----:B------:R-:W-:Y:S02]  /*16f70*/  IMAD.MOV.U32 R121, RZ, RZ, R120 ;  /* 0x000000ffff797224 */ /* 0x000fe400078e0078 */
[----:B------:R-:W-:Y:S02]  /*16f80*/  IMAD.MOV.U32 R124, RZ, RZ, R89 ;  /* 0x000000ffff7c7224 */ /* 0x000fe400078e0059 */
[----:B------:R-:W-:Y:S01]  /*16f90*/  IMAD.MOV.U32 R10, RZ, RZ, R118 ;  /* 0x000000ffff0a7224 */ /* 0x000fe200078e0076 */
[----:B-1----:R-:W-:Y:S01]  /*16fa0*/  HMMA.16816.F32 R92, R4, R36, R164 ;  /* 0x00000024045c723c */ /* 0x002fe200000018a4 */
[----:B------:R-:W-:-:S02]  /*16fb0*/  IMAD.MOV.U32 R135, RZ, RZ, R117 ;  /* 0x000000ffff877224 */ /* 0x000fc400078e0075 */
[----:B------:R-:W-:Y:S02]  /*16fc0*/  IMAD.MOV.U32 R0, RZ, RZ, R116 ;  /* 0x000000ffff007224 */ /* 0x000fe400078e0074 */
[----:B------:R-:W-:Y:S01]  /*16fd0*/  IMAD.MOV.U32 R120, RZ, RZ, R113 ;  /* 0x000000ffff787224 */ /* 0x000fe200078e0071 */
[C---:B------:R-:W-:Y:S01]  /*16fe0*/  HMMA.16816.F32 R56, R4.reuse, R38, R160 ;  /* 0x000000260438723c */ /* 0x040fe200000018a0 */
[----:B------:R-:W1:Y:S01]  /*16ff0*/  LDSM.16.MT88.4 R36, [R171+0x1c000] ;  /* 0x01c00000ab24783b */ /* 0x000e620000004200 */
[----:B------:R-:W-:Y:S02]  /*17000*/  IMAD.MOV.U32 R166, RZ, RZ, R69 ;  /* 0x000000ffffa67224 */ /* 0x000fe400078e0045 */
[----:B------:R-:W-:Y:S02]  /*17010*/  IMAD.MOV.U32 R167, RZ, RZ, R68 ;  /* 0x000000ffffa77224 */ /* 0x000fe400078e0044 */
[C---:B------:R-:W-:Y:S06]  /*17020*/  HMMA.16816.F32 R88, R4.reuse, R32, R156 ;  /* 0x000000200458723c */ /* 0x040fec000000189c */
[C---:B------:R-:W-:Y:S01]  /*17030*/  HMMA.16816.F32 R116, R4.reuse, R34, R152 ;  /* 0x000000220474723c */ /* 0x040fe20000001898 */
[----:B------:R-:W2:Y:S05]  /*17040*/  LDSM.16.MT88.4 R32, [R196+0x1c000] ;  /* 0x01c00000c420783b */ /* 0x000eaa0000004200 */
[C---:B------:R-:W-:Y:S01]  /*17050*/  HMMA.16816.F32 R112, R4.reuse, R30, R144 ;  /* 0x0000001e0470723c */ /* 0x040fe20000001890 */
[----:B------:R-:W-:Y:S01]  /*17060*/  MOV R152, R65 ;  /* 0x0000004100987202 */ /* 0x000fe20000000f00 */
[----:B------:R-:W-:Y:S01]  /*17070*/  IMAD.MOV.U32 R153, RZ, RZ, R64 ;  /* 0x000000ffff997224 */ /* 0x000fe200078e0040 */
[----:B------:R-:W-:Y:S01]  /*17080*/  MOV R47, R109 ;  /* 0x0000006d002f7202 */ /* 0x000fe20000000f00 */
[----:B------:R-:W-:Y:S01]  /*17090*/  IMAD.MOV.U32 R127, RZ, RZ, R81 ;  /* 0x000000ffff7f7224 */ /* 0x000fe200078e0051 */
[----:B------:R-:W-:Y:S01]  /*170a0*/  LDSM.16.MT88.4 R28, [R198+0x1c000] ;  /* 0x01c00000c61c783b */ /* 0x000fe20000004200 */
[----:B------:R-:W-:Y:S01]  /*170b0*/  HMMA.16816.F32 R68, R4, R12, R240 ;  /* 0x0000000c0444723c */ /* 0x000fe200000018f0 */
[----:B------:R-:W-:-:S02]  /*170c0*/  IMAD.MOV.U32 R146, RZ, RZ, R67 ;  /* 0x000000ffff927224 */ /* 0x000fc400078e0043 */
[----:B------:R-:W-:-:S03]  /*170d0*/  IMAD.MOV.U32 R147, RZ, RZ, R66 ;  /* 0x000000ffff937224 */ /* 0x000fc600078e0042 */
[C---:B------:R-:W-:Y:S01]  /*170e0*/  HMMA.16816.F32 R104, R4.reuse, R14, R104 ;  /* 0x0000000e0468723c */ /* 0x040fe20000001868 */
[----:B------:R-:W3:Y:S05]  /*170f0*/  LDSM.16.MT88.4 R12, [R198+0x1e000] ;  /* 0x01e00000c60c783b */ /* 0x000eea0000004200 */
[C---:B----4-:R-:W-:Y:S06]  /*17100*/  HMMA.16816.F32 R64, R4.reuse, R40, R60 ;  /* 0x000000280440723c */ /* 0x050fec000000183c */
[C---:B------:R-:W-:Y:S01]  /*17110*/  HMMA.16816.F32 R100, R4.reuse, R42, R100 ;  /* 0x0000002a0464723c */ /* 0x040fe20000001864 */
[----:B------:R-:W4:Y:S05]  /*17120*/  LDSM.16.MT88.4 R40, [R197+0x1e000] ;  /* 0x01e00000c528783b */ /* 0x000f2a0000004200 */
[C---:B------:R-:W-:Y:S06]  /*17130*/  HMMA.16816.F32 R76, R4.reuse, R20, R180 ;  /* 0x00000014044c723c */ /* 0x040fec00000018b4 */
[----:B------:R-:W-:Y:S01]  /*17140*/  HMMA.16816.F32 R52, R4, R22, R184 ;  /* 0x000000160434723c */ /* 0x000fe200000018b8 */
[----:B------:R-:W4:Y:S01]  /*17150*/  LDSM.16.MT88.4 R20, [R171+0x1e000] ;  /* 0x01e00000ab14783b */ /* 0x000f220000004200 */
[----:B------:R-:W-:-:S02]  /*17160*/  IMAD.MOV.U32 R222, RZ, RZ, R110 ;  /* 0x000000ffffde7224 */ /* 0x000fc400078e006e */
[----:B------:R-:W-:Y:S02]  /*17170*/  IMAD.MOV.U32 R223, RZ, RZ, R111 ;  /* 0x000000ffffdf7224 */ /* 0x000fe400078e006f */
[----:B------:R-:W-:Y:S01]  /*17180*/  IMAD.MOV.U32 R46, RZ, RZ, R108 ;  /* 0x000000ffff2e7224 */ /* 0x000fe200078e006c */
[C---:B------:R-:W-:Y:S06]  /*17190*/  HMMA.16816.F32 R80, R4.reuse, R24, R140 ;  /* 0x000000180450723c */ /* 0x040fec000000188c */
[C---:B------:R-:W-:Y:S01]  /*171a0*/  HMMA.16816.F32 R108, R4.reuse, R26, R136 ;  /* 0x0000001a046c723c */ /* 0x040fe20000001888 */
[----:B------:R-:W4:Y:S05]  /*171b0*/  LDSM.16.MT88.4 R24, [R197+0x1c000] ;  /* 0x01c00000c518783b */ /* 0x000f2a0000004200 */
[----:B------:R-:W-:Y:S01]  /*171c0*/  HMMA.16816.F32 R48, R4, R18, R48 ;  /* 0x000000120430723c */ /* 0x000fe20000001830 */
[----:B------:R-:W4:Y:S01]  /*171d0*/  LDSM.16.MT88.4 R16, [R196+0x1e000] ;  /* 0x01e00000c410783b */ /* 0x000f220000004200 */
        /* <DEDUP_REMOVED lines=28> */
[----:B------:R-:W-:Y:S01]  /*173a0*/  MOV R148, R205 ;  /* 0x000000cd00947202 */ /* 0x000fe20000000f00 */
[----:B------:R-:W-:Y:S01]  /*173b0*/  IMAD.MOV.U32 R149, RZ, RZ, R238 ;  /* 0x000000ffff957224 */ /* 0x000fe200078e00ee */
[----:B-1----:R-:W-:Y:S01]  /*173c0*/  HMMA.16816.F32 R60, R4, R36, R240 ;  /* 0x00000024043c723c */ /* 0x002fe200000018f0 */
[----:B------:R-:W-:-:S02]  /*173d0*/  IMAD.MOV.U32 R142, RZ, RZ, R123 ;  /* 0x000000ffff8e7224 */ /* 0x000fc400078e007b */
[----:B------:R-:W-:-:S03]  /*173e0*/  IMAD.MOV.U32 R143, RZ, RZ, R122 ;  /* 0x000000ffff8f7224 */ /* 0x000fc600078e007a */
[C---:B------:R-:W-:Y:S06]  /*173f0*/  HMMA.16816.F32 R96, R4.reuse, R38, R96 ;  /* 0x000000260460723c */ /* 0x040fec0000001860 */
[C---:B--2---:R-:W-:Y:S06]  /*17400*/  HMMA.16816.F32 R36, R4.reuse, R32, R188 ;  /* 0x000000200424723c */ /* 0x044fec00000018bc */
[C---:B------:R-:W-:Y:S06]  /*17410*/  HMMA.16816.F32 R32, R4.reuse, R34, R184 ;  /* 0x000000220420723c */ /* 0x040fec00000018b8 */
[C---:B---3--:R-:W-:Y:S06]  /*17420*/  HMMA.16816.F32 R164, R4.reuse, R12, R164 ;  /* 0x0000000c04a4723c */ /* 0x048fec00000018a4 */
[C---:B------:R-:W-:Y:S06]  /*17430*/  HMMA.16816.F32 R184, R4.reuse, R14, R180 ;  /* 0x0000000e04b8723c */ /* 0x040fec00000018b4 */
[C---:B----4-:R-:W-:Y:S06]  /*17440*/  HMMA.16816.F32 R12, R4.reuse, R42, R152 ;  /* 0x0000002a040c723c */ /* 0x050fec0000001898 */
[C---:B------:R-:W-:Y:S06]  /*17450*/  HMMA.16816.F32 R140, R4.reuse, R20, R140 ;  /* 0x00000014048c723c */ /* 0x040fec000000188c */
        /* <DEDUP_REMOVED lines=18> */
[----:B------:R-:W-:Y:S01]  /*17580*/  LOP3.LUT R0, R9, R175, R44, 0x96, !PT ;  /* 0x000000af09007212 */ /* 0x000fe200078e962c */
[----:B------:R-:W-:Y:S01]  /*17590*/  HMMA.16816.F32 R120, R4, R28, R120 ;  /* 0x0000001c0478723c */ /* 0x000fe20000001878 */
[----:B------:R-:W-:-:S02]  /*175a0*/  LOP3.LUT R3, R8, 0xffff, RZ, 0xc0, !PT ;  /* 0x0000ffff08037812 */ /* 0x000fc400078ec0ff */
[----:B------:R-:W-:-:S03]  /*175b0*/  LOP3.LUT R11, R8, 0xff, RZ, 0xc0, !PT ;  /* 0x000000ff080b7812 */ /* 0x000fc600078ec0ff */
[----:B------:R-:W-:Y:S01]  /*175c0*/  HMMA.16816.F32 R124, R4, R30, R124 ;  /* 0x0000001e047c723c */ /* 0x000fe2000000187c */
[----:B------:R-:W-:Y:S02]  /*175d0*/  LOP3.LUT R2, R0, 0xffff, RZ, 0xc0, !PT ;  /* 0x0000ffff00027812 */ /* 0x000fe400078ec0ff */
[----:B------:R-:W-:-:S03]  /*175e0*/  SHF.R.U32.HI R10, RZ, 0x18, R8 ;  /* 0x00000018ff0a7819 */ /* 0x000fc60000011608 */
[C---:B------:R-:W-:Y:S01]  /*175f0*/  HMMA.16816.F32 R128, R4.reuse, R24, R128 ;  /* 0x000000180480723c */ /* 0x040fe20000001880 */
[----:B------:R-:W-:Y:S01]  /*17600*/  SHF.R.U32.HI R9, RZ, 0x10, R8 ;  /* 0x00000010ff097819 */ /* 0x000fe20000011608 */
[----:B------:R-:W-:Y:S01]  /*17610*/  IMAD.MOV.U32 R181, RZ, RZ, R12 ;  /* 0x000000ffffb57224 */ /* 0x000fe200078e000c */
[----:B------:R-:W-:Y:S01]  /*17620*/  LOP3.LUT R8, R0, 0xff, RZ, 0xc0, !PT ;  /* 0x000000ff00087812 */ /* 0x000fe200078ec0ff */
[----:B------:R-:W-:Y:S01]  /*17630*/  IMAD.MOV.U32 R180, RZ, RZ, R13 ;  /* 0x000000ffffb47224 */ /* 0x000fe200078e000d */
[----:B------:R-:W-:Y:S01]  /*17640*/  MOV R182, R15 ;  /* 0x0000000f00b67202 */ /* 0x000fe20000000f00 */
[C---:B------:R-:W-:Y:S01]  /*17650*/  HMMA.16816.F32 R136, R4.reuse, R26, R136 ;  /* 0x0000001a0488723c */ /* 0x040fe20000001888 */
[----:B------:R-:W-:Y:S04]  /*17660*/  LDSM.16.MT88.4 R24, [R196+0x18800] ;  /* 0x01880000c418783b */ /* 0x000fe80000004200 */
[----:B------:R-:W-:Y:S01]  /*17670*/  LDSM.16.MT88.4 R28, [R198+0x18800] ;  /* 0x01880000c61c783b */ /* 0x000fe20000004200 */
[C---:B------:R-:W-:Y:S01]  /*17680*/  HMMA.16816.F32 R156, R4.reuse, R16, R156 ;  /* 0x00000010049c723c */ /* 0x040fe2000000189c */
[----:B------:R-:W-:Y:S01]  /*17690*/  MOV R205, R206 ;  /* 0x000000ce00cd7202 */ /* 0x000fe20000000f00 */
[----:B------:R-:W-:Y:S01]  /*176a0*/  IMAD.MOV.U32 R238, RZ, RZ, R209 ;  /* 0x000000ffffee7224 */ /* 0x000fe200078e00d1 */
[----:B------:R-:W2:Y:S03]  /*176b0*/  LDL.LU R239, [R1+0x204] ;  /* 0x0002040001ef7983 */ /* 0x000ea60000300800 */
[----:B------:R-:W-:Y:S01]  /*176c0*/  HMMA.16816.F32 R160, R4, R18, R160 ;  /* 0x0000001204a0723c */ /* 0x000fe200000018a0 */
[----:B------:R-:W3:Y:S01]  /*176d0*/  LDSM.16.MT88.4 R16, [R197+0x18800] ;  /* 0x01880000c510783b */ /* 0x000ee20000004200 */
[----:B------:R-:W-:-:S02]  /*176e0*/  IMAD.MOV.U32 R223, RZ, RZ, R133 ;  /* 0x000000ffffdf7224 */ /* 0x000fc400078e0085 */
[----:B------:R-:W-:Y:S01]  /*176f0*/  IMAD.MOV.U32 R153, RZ, RZ, R251 ;  /* 0x000000ffff997224 */ /* 0x000fe200078e00fb */
[----:B------:R4:W5:Y:S01]  /*17700*/  LDL.LU R226, [R1+0x200] ;  /* 0x0002000001e27983 */ /* 0x0009620000300800 */
[----:B------:R-:W-:Y:S01]  /*17710*/  HMMA.16816.F32 R44, R4, R40, R144 ;  /* 0x00000028042c723c */ /* 0x000fe20000001890 */
[----:B------:R-:W-:Y:S02]  /*17720*/  IMAD.MOV.U32 R155, RZ, RZ, R223 ;  /* 0x000000ffff9b7224 */ /* 0x000fe400078e00df */
[----:B------:R-:W-:Y:S01]  /*17730*/  IMAD.MOV.U32 R222, RZ, RZ, R132 ;  /* 0x000000ffffde7224 */ /* 0x000fe200078e0084 */
[----:B------:R4:W5:Y:S03]  /*17740*/  LDL.LU R231, [R1+0x1fc] ;  /* 0x0001fc0001e77983 */ /* 0x0009660000300800 */
[--C-:B------:R-:W-:Y:S02]  /*17750*/  SHF.R.U32.HI R5, RZ, 0x10, R0.reuse ;  /* 0x00000010ff057819 */ /* 0x100fe40000011600 */
[----:B------:R-:W-:-:S02]  /*17760*/  SHF.R.U32.HI R6, RZ, 0x18, R0 ;  /* 0x00000018ff067819 */ /* 0x000fc40000011600 */
[----:B------:R-:W-:Y:S01]  /*17770*/  SHF.R.U32.HI R4, RZ, 0x8, R3 ;  /* 0x00000008ff047819 */ /* 0x000fe20000011603 */
[----:B------:R-:W-:Y:S01]  /*17780*/  IMAD.MOV.U32 R145, RZ, RZ, R14 ;  /* 0x000000ffff917224 */ /* 0x000fe200078e000e */
[----:B------:R-:W-:Y:S01]  /*17790*/  SHF.R.U32.HI R0, RZ, 0x8, R2 ;  /* 0x00000008ff007819 */ /* 0x000fe20000011602 */
[----:B------:R-:W4:Y:S01]  /*177a0*/  LDSM.16.MT88.4 R12, [R171+0x1a800] ;  /* 0x01a80000ab0c783b */ /* 0x000f220000004200 */
[----:B------:R-:W-:Y:S02]  /*177b0*/  LOP3.LUT R3, R9, 0xff, RZ, 0xc0, !PT ;  /* 0x000000ff09037812 */ /* 0x000fe400078ec0ff */
[----:B------:R-:W-:Y:S02]  /*177c0*/  LOP3.LUT R2, R5, 0xff, RZ, 0xc0, !PT ;  /* 0x000000ff05027812 */ /* 0x000fe400078ec0ff */
[----:B------:R-:W-:Y:S01]  /*177d0*/  MOV R223, R250 ;  /* 0x000000fa00df7202 */ /* 0x000fe20000000f00 */
[----:B------:R-:W-:Y:S01]  /*177e0*/  IMAD.MOV.U32 R154, RZ, RZ, R222 ;  /* 0x000000ffff9a7224 */ /* 0x000fe200078e00de */
[----:B------:R-:W-:Y:S01]  /*177f0*/  PRMT R4, R11, 0x5410, R4 ;  /* 0x000054100b047816 */ /* 0x000fe20000000004 */
[----:B------:R-:W-:Y:S01]  /*17800*/  IMAD.MOV.U32 R146, RZ, RZ, R205 ;  /* 0x000000ffff927224 */ /* 0x000fe200078e00cd */
[----:B------:R-:W-:Y:S01]  /*17810*/  PRMT R7, R3, 0x5410, R10 ;  /* 0x0000541003077816 */ /* 0x000fe2000000000a */
[----:B------:R1:W5:Y:S01]  /*17820*/  LDL.LU R232, [R1+0x1f8] ;  /* 0x0001f80001e87983 */ /* 0x0003620000300800 */
[----:B------:R-:W-:-:S02]  /*17830*/  PRMT R0, R8, 0x5410, R0 ;  /* 0x0000541008007816 */ /* 0x000fc40000000000 */
[----:B------:R-:W-:Y:S01]  /*17840*/  PRMT R2, R2, 0x5410, R6 ;  /* 0x0000541002027816 */ /* 0x000fe20000000006 */
[----:B------:R-:W4:Y:S01]  /*17850*/  LDSM.16.MT88.4 R8, [R196+0x1a800] ;  /* 0x01a80000c408783b */ /* 0x000f220000004200 */
[--C-:B------:R-:W-:Y:S02]  /*17860*/  HSET2.LE.AND R3, R4, R134.reuse, PT ;  /* 0x0000008604037233 */ /* 0x100fe40003803000 */
[--C-:B------:R-:W-:Y:S01]  /*17870*/  HSET2.LE.AND R0, R0, R134.reuse, PT ;  /* 0x0000008600007233 */ /* 0x100fe20003803000 */
[----:B------:R-:W-:Y:S01]  /*17880*/  IMAD.MOV.U32 R152, RZ, RZ, R223 ;  /* 0x000000ffff987224 */ /* 0x000fe200078e00df */
[--C-:B------:R-:W-:Y:S01]  /*17890*/  HSET2.LE.AND R2, R2, R134.reuse, PT ;  /* 0x0000008602027233 */ /* 0x100fe20003803000 */
[----:B------:R2:W5:Y:S01]  /*178a0*/  LDL.LU.64 R132, [R1+0x1f0] ;  /* 0x0001f00001847983 */ /* 0x0005620000300a00 */
[----:B------:R-:W-:Y:S02]  /*178b0*/  HSET2.LE.AND R7, R7, R134, PT ;  /* 0x0000008607077233 */ /* 0x000fe40003803000 */
[----:B------:R-:W-:Y:S01]  /*178c0*/  LOP3.LUT R4, R177, R0, RZ, 0xc0, !PT ;  /* 0x00000000b1047212 */ /* 0x000fe200078ec0ff */
[----:B------:R2:W5:Y:S01]  /*178d0*/  LDL.LU R233, [R1+0x1ec] ;  /* 0x0001ec0001e97983 */ /* 0x0005620000300800 */
[----:B------:R-:W-:-:S02]  /*178e0*/  LOP3.LUT R5, R174, R2, RZ, 0xc0, !PT ;  /* 0x00000002ae057212 */ /* 0x000fc400078ec0ff */
[----:B------:R-:W-:Y:S01]  /*178f0*/  LOP3.LUT R6, R179, R3, RZ, 0xc0, !PT ;  /* 0x00000003b3067212 */ /* 0x000fe200078ec0ff */
[----:B------:R2:W5:Y:S01]  /*17900*/  LDL.LU R227, [R1+0x1e8] ;  /* 0x0001e80001e37983 */ /* 0x0005620000300800 */
[----:B------:R-:W-:Y:S02]  /*17910*/  LOP3.LUT R7, R178, R7, RZ, 0xc0, !PT ;  /* 0x00000007b2077212 */ /* 0x000fe400078ec0ff */
[----:B------:R-:W-:Y:S01]  /*17920*/  MOV R147, R238 ;  /* 0x000000ee00937202 */ /* 0x000fe20000000f00 */
[----:B------:R2:W5:Y:S04]  /*17930*/  LDL.LU R228, [R1+0x1e4] ;  /* 0x0001e40001e47983 */ /* 0x0005680000300800 */
[C---:B-1----:R-:W-:Y:S01]  /*17940*/  HMMA.16816.F32 R40, R4.reuse, R20, R92 ;  /* 0x000000140428723c */ /* 0x042fe2000000185c */
[----:B------:R1:W5:Y:S04]  /*17950*/  LDL.LU R230, [R1+0x1e0] ;  /* 0x0001e00001e67983 */ /* 0x0003680000300800 */
[----:B------:R1:W5:Y:S01]  /*17960*/  LDL.LU R168, [R1+0x1dc] ;  /* 0x0001dc0001a87983 */ /* 0x0003620000300800 */
[C---:B---3--:R-:W-:Y:S03]  /*17970*/  HMMA.16816.F32 R240, R4.reuse, R16, R80 ;  /* 0x0000001004f0723c */ /* 0x048fe60000001850 */
[----:B------:R1:W5:Y:S03]  /*17980*/  LDL.LU R169, [R1+0x1d8] ;  /* 0x0001d80001a97983 */ /* 0x0003660000300800 */
[----:B------:R-:W-:-:S12]  /*17990*/  HMMA.16816.F32 R108, R4, R18, R108 ;  /* 0x00000012046c723c */ /* 0x000fd8000000186c */
[----:B------:R-:W-:Y:S01]  /*179a0*/  IMAD.MOV.U32 R209, RZ, RZ, R40 ;  /* 0x000000ffffd17224 */ /* 0x000fe200078e0028 */
[----:B----4-:R-:W-:Y:S01]  /*179b0*/  HMMA.16816.F32 R16, R4, R12, R76 ;  /* 0x0000000c0410723c */ /* 0x010fe2000000184c */
[----:B------:R-:W-:Y:S01]  /*179c0*/  IMAD.MOV.U32 R208, RZ, RZ, R41 ;  /* 0x000000ffffd07224 */ /* 0x000fe200078e0029 */
[----:B------:R-:W-:Y:S01]  /*179d0*/  MOV R207, R42 ;  /* 0x0000002a00cf7202 */ /* 0x000fe20000000f00 */
[----:B------:R-:W-:-:S03]  /*179e0*/  IMAD.MOV.U32 R206, RZ, RZ, R43 ;  /* 0x000000ffffce7224 */ /* 0x000fc600078e002b */
[C---:B------:R-:W-:Y:S01]  /*179f0*/  HMMA.16816.F32 R56, R4.reuse, R22, R56 ;  /* 0x000000160438723c */ /* 0x040fe20000001838 */
[----:B------:R-:W3:Y:S01]  /*17a00*/  LDSM.16.MT88.4 R20, [R198+0x1a800] ;  /* 0x01a80000c614783b */ /* 0x000ee20000004200 */
[----:B------:R-:W-:Y:S01]  /*17a10*/  IMAD.MOV.U32 R82, RZ, RZ, R145 ;  /* 0x000000ffff527224 */ /* 0x000fe200078e0091 */
[----:B------:R-:W-:Y:S01]  /*17a20*/  MOV R83, R182 ;  /* 0x000000b600537202 */ /* 0x000fe20000000f00 */
[----:B------:R-:W-:Y:S01]  /*17a30*/  IMAD.MOV.U32 R81, RZ, RZ, R181 ;  /* 0x000000ffff517224 */ /* 0x000fe200078e00b5 */
[----:B------:R1:W5:Y:S01]  /*17a40*/  LDL.LU R249, [R1+0x1d4] ;  /* 0x0001d40001f97983 */ /* 0x0003620000300800 */
[C---:B------:R-:W-:Y:S01]  /*17a50*/  HMMA.16816.F32 R12, R4.reuse, R14, R52 ;  /* 0x0000000e040c723c */ /* 0x040fe20000001834 */
[----:B------:R-:W-:Y:S02]  /*17a60*/  MOV R2, R110 ;  /* 0x0000006e00027202 */ /* 0x000fe40000000f00 */
[----:B------:R1:W5:Y:S03]  /*17a70*/  LDL.LU R248, [R1+0x1d0] ;  /* 0x0001d00001f87983 */ /* 0x0003660000300800 */
[C---:B------:R-:W-:Y:S01]  /*17a80*/  HMMA.16816.F32 R40, R4.reuse, R24, R88 ;  /* 0x000000180428723c */ /* 0x040fe20000001858 */
[----:B------:R1:W5:Y:S04]  /*17a90*/  LDL.LU R247, [R1+0x1cc] ;  /* 0x0001cc0001f77983 */ /* 0x0003680000300800 */
[----:B------:R1:W5:Y:S01]  /*17aa0*/  LDL.LU R246, [R1+0x1c8] ;  /* 0x0001c80001f67983 */ /* 0x0003620000300800 */
[----:B------:R-:W-:-:S12]  /*17ab0*/  HMMA.16816.F32 R24, R4, R26, R116 ;  /* 0x0000001a0418723c */ /* 0x000fd80000001874 */
[----:B------:R-:W-:Y:S01]  /*17ac0*/  IMAD.MOV.U32 R55, RZ, RZ, R13 ;  /* 0x000000ffff377224 */ /* 0x000fe200078e000d */
[----:B------:R-:W-:Y:S01]  /*17ad0*/  MOV R52, R12 ;  /* 0x0000000c00347202 */ /* 0x000fe20000000f00 */
[----:B------:R-:W-:Y:S01]  /*17ae0*/  IMAD.MOV.U32 R54, RZ, RZ, R14 ;  /* 0x000000ffff367224 */ /* 0x000fe200078e000e */
[----:B------:R-:W-:Y:S01]  /*17af0*/  MOV R76, R18 ;  /* 0x00000012004c7202 */ /* 0x000fe20000000f00 */
[----:B------:R-:W-:Y:S01]  /*17b00*/  IMAD.MOV.U32 R53, RZ, RZ, R15 ;  /* 0x000000ffff357224 */ /* 0x000fe200078e000f */
[----:B------:R1:W5:Y:S01]  /*17b10*/  LDL.LU R237, [R1+0x1c4] ;  /* 0x0001c40001ed7983 */ /* 0x0003620000300800 */
[----:B------:R-:W-:Y:S01]  /*17b20*/  HMMA.16816.F32 R12, R4, R8, R72 ;  /* 0x00000008040c723c */ /* 0x000fe20000001848 */
[----:B------:R-:W-:Y:S01]  /*17b30*/  MOV R144, R40 ;  /* 0x0000002800907202 */ /* 0x000fe20000000f00 */
[----:B------:R-:W-:Y:S01]  /*17b40*/  IMAD.MOV.U32 R95, RZ, RZ, R41 ;  /* 0x000000ffff5f7224 */ /* 0x000fe200078e0029 */
[----:B------:R1:W5:Y:S03]  /*17b50*/  LDL.LU R236, [R1+0x1c0] ;  /* 0x0001c00001ec7983 */ /* 0x0003660000300800 */
[----:B------:R-:W-:Y:S01]  /*17b60*/  MOV R93, R25 ;  /* 0x00000019005d7202 */ /* 0x000fe20000000f00 */
[----:B------:R-:W-:-:S02]  /*17b70*/  IMAD.MOV.U32 R92, RZ, RZ, R26 ;  /* 0x000000ffff5c7224 */ /* 0x000fc400078e001a */
[----:B------:R-:W-:Y:S02]  /*17b80*/  IMAD.MOV.U32 R91, RZ, RZ, R27 ;  /* 0x000000ffff5b7224 */ /* 0x000fe400078e001b */
[----:B------:R-:W-:Y:S01]  /*17b90*/  IMAD.MOV.U32 R90, RZ, RZ, R24 ;  /* 0x000000ffff5a7224 */ /* 0x000fe200078e0018 */
[C---:B------:R-:W-:Y:S01]  /*17ba0*/  HMMA.16816.F32 R8, R4.reuse, R10, R48 ;  /* 0x0000000a0408723c */ /* 0x040fe20000001830 */
[----:B------:R-:W-:Y:S02]  /*17bb0*/  IMAD.MOV.U32 R94, RZ, RZ, R42 ;  /* 0x000000ffff5e7224 */ /* 0x000fe400078e002a */
[----:B------:R-:W-:Y:S02]  /*17bc0*/  IMAD.MOV.U32 R0, RZ, RZ, R43 ;  /* 0x000000ffff007224 */ /* 0x000fe400078e002b */
[----:B------:R-:W-:Y:S01]  /*17bd0*/  IMAD.MOV.U32 R89, RZ, RZ, R19 ;  /* 0x000000ffff597224 */ /* 0x000fe200078e0013 */
[----:B------:R-:W-:Y:S01]  /*17be0*/  HMMA.16816.F32 R24, R4, R28, R84 ;  /* 0x0000001c0418723c */ /* 0x000fe20000001854 */
[----:B------:R-:W-:-:S05]  /*17bf0*/  IMAD.MOV.U32 R88, RZ, RZ, R16 ;  /* 0x000000ffff587224 */ /* 0x000fca00078e0010 */
[----:B------:R-:W-:Y:S01]  /*17c00*/  IMAD.MOV.U32 R73, RZ, RZ, R13 ;  /* 0x000000ffff497224 */ /* 0x000fe200078e000d */
[----:B------:R-:W-:Y:S01]  /*17c10*/  MOV R251, R14 ;  /* 0x0000000e00fb7202 */ /* 0x000fe20000000f00 */
[----:B------:R-:W-:Y:S01]  /*17c20*/  IMAD.MOV.U32 R72, RZ, RZ, R12 ;  /* 0x000000ffff487224 */ /* 0x000fe200078e000c */
[----:B------:R-:W-:Y:S01]  /*17c30*/  HMMA.16816.F32 R40, R4, R30, R112 ;  /* 0x0000001e0428723c */ /* 0x000fe20000001870 */
[----:B------:R-:W-:Y:S01]  /*17c40*/  IMAD.MOV.U32 R250, RZ, RZ, R15 ;  /* 0x000000fffffa7224 */ /* 0x000fe200078e000f */
[----:B------:R-:W4:Y:S01]  /*17c50*/  LDSM.16.MT88.4 R28, [R171+0x1c800] ;  /* 0x01c80000ab1c783b */ /* 0x000f220000004200 */
[----:B------:R-:W-:-:S03]  /*17c60*/  IMAD.MOV.U32 R87, RZ, RZ, R17 ;  /* 0x000000ffff577224 */ /* 0x000fc600078e0011 */
[----:B---3--:R-:W-:Y:S01]  /*17c70*/  HMMA.16816.F32 R12, R4, R20, R68 ;  /* 0x00000014040c723c */ /* 0x008fe20000001844 */
[----:B------:R-:W3:Y:S01]  /*17c80*/  LDSM.16.MT88.4 R16, [R196+0x1c800] ;  /* 0x01c80000c410783b */ /* 0x000ee20000004200 */
[----:B------:R-:W-:Y:S01]  /*17c90*/  MOV R78, R144 ;  /* 0x00000090004e7202 */ /* 0x000fe20000000f00 */
[----:B------:R-:W-:Y:S02]  /*17ca0*/  IMAD.MOV.U32 R79, RZ, RZ, R95 ;  /* 0x000000ffff4f7224 */ /* 0x000fe400078e005f */
[----:B------:R1:W5:Y:S04]  /*17cb0*/  LDL.LU R235, [R1+0x1bc] ;  /* 0x0001bc0001eb7983 */ /* 0x0003680000300800 */
[----:B------:R-:W-:Y:S01]  /*17cc0*/  IMAD.MOV.U32 R118, RZ, RZ, R24 ;  /* 0x000000ffff767224 */ /* 0x000fe200078e0018 */
[----:B------:R-:W-:Y:S01]  /*17cd0*/  MOV R3, R26 ;  /* 0x0000001a00037202 */ /* 0x000fe20000000f00 */
[----:B------:R-:W-:-:S02]  /*17ce0*/  IMAD.MOV.U32 R117, RZ, RZ, R25 ;  /* 0x000000ffff757224 */ /* 0x000fc400078e0019 */
[----:B------:R-:W-:Y:S01]  /*17cf0*/  IMAD.MOV.U32 R116, RZ, RZ, R27 ;  /* 0x000000ffff747224 */ /* 0x000fe200078e001b */
[----:B------:R-:W-:Y:S01]  /*17d00*/  MOV R205, R11 ;  /* 0x0000000b00cd7202 */ /* 0x000fe20000000f00 */
[----:B------:R-:W1:Y:S01]  /*17d10*/  LDSM.16.MT88.4 R24, [R197+0x1a800] ;  /* 0x01a80000c518783b */ /* 0x000e620000004200 */
[----:B------:R-:W-:Y:S02]  /*17d20*/  IMAD.MOV.U32 R238, RZ, RZ, R8 ;  /* 0x000000ffffee7224 */ /* 0x000fe400078e0008 */
[----:B------:R-:W-:Y:S02]  /*17d30*/  IMAD.MOV.U32 R223, RZ, RZ, R9 ;  /* 0x000000ffffdf7224 */ /* 0x000fe400078e0009 */
[----:B------:R-:W-:Y:S01]  /*17d40*/  IMAD.MOV.U32 R222, RZ, RZ, R10 ;  /* 0x000000ffffde7224 */ /* 0x000fe200078e000a */
[----:B------:R-:W-:Y:S01]  /*17d50*/  HMMA.16816.F32 R20, R4, R22, R104 ;  /* 0x000000160414723c */ /* 0x000fe20000001868 */
[----:B------:R-:W1:Y:S02]  /*17d60*/  LDSM.16.MT88.4 R8, [R198+0x1c800] ;  /* 0x01c80000c608783b */ /* 0x000e640000004200 */
[----:B------:R-:W-:Y:S01]  /*17d70*/  IMAD.MOV.U32 R179, RZ, RZ, R12 ;  /* 0x000000ffffb37224 */ /* 0x000fe200078e000c */
[----:B------:R-:W-:Y:S01]  /*17d80*/  MOV R135, R15 ;  /* 0x0000000f00877202 */ /* 0x000fe20000000f00 */
[----:B------:R-:W-:-:S02]  /*17d90*/  IMAD.MOV.U32 R178, RZ, RZ, R13 ;  /* 0x000000ffffb27224 */ /* 0x000fc400078e000d */
[----:B------:R-:W-:Y:S02]  /*17da0*/  IMAD.MOV.U32 R77, RZ, RZ, R0 ;  /* 0x000000ffff4d7224 */ /* 0x000fe400078e0000 */
[----:B------:R-:W-:Y:S02]  /*17db0*/  IMAD.MOV.U32 R174, RZ, RZ, R14 ;  /* 0x000000ffffae7224 */ /* 0x000fe400078e000e */
[----:B------:R-:W-:Y:S01]  /*17dc0*/  IMAD.MOV.U32 R48, RZ, RZ, R147 ;  /* 0x000000ffff307224 */ /* 0x000fe200078e0093 */
[----:B------:R-:W1:Y:S01]  /*17dd0*/  LDSM.16.MT88.4 R12, [R197+0x1c800] ;  /* 0x01c80000c50c783b */ /* 0x000e620000004200 */
[----:B------:R-:W-:Y:S01]  /*17de0*/  MOV R0, R146 ;  /* 0x0000009200007202 */ /* 0x000fe20000000f00 */
[----:B------:R-:W-:Y:S01]  /*17df0*/  IMAD.MOV.U32 R115, RZ, RZ, R118 ;  /* 0x000000ffff737224 */ /* 0x000fe200078e0076 */
[C---:B----4-:R-:W-:Y:S01]  /*17e00*/  HMMA.16816.F32 R144, R4.reuse, R30, R96 ;  /* 0x0000001e0490723c */ /* 0x050fe20000001860 */
[----:B------:R-:W-:Y:S02]  /*17e10*/  IMAD.MOV.U32 R113, RZ, RZ, R117 ;  /* 0x000000ffff717224 */ /* 0x000fe400078e0075 */
[----:B------:R-:W-:Y:S01]  /*17e20*/  IMAD.MOV.U32 R68, RZ, RZ, R152 ;  /* 0x000000ffff447224 */ /* 0x000fe200078e0098 */
[----:B------:R-:W-:Y:S01]  /*17e30*/  MOV R70, R72 ;  /* 0x0000004800467202 */ /* 0x000fe20000000f00 */
[----:B------:R-:W-:Y:S01]  /*17e40*/  IMAD.MOV.U32 R114, RZ, RZ, R116 ;  /* 0x000000ffff727224 */ /* 0x000fe200078e0074 */
[----:B---3--:R-:W-:Y:S01]  /*17e50*/  HMMA.16816.F32 R96, R4, R18, R32 ;  /* 0x000000120460723c */ /* 0x008fe20000001820 */
[----:B------:R-:W-:-:S02]  /*17e60*/  IMAD.MOV.U32 R80, RZ, RZ, R94 ;  /* 0x000000ffff507224 */ /* 0x000fc400078e005e */
[----:B------:R-:W-:Y:S01]  /*17e70*/  IMAD.MOV.U32 R112, RZ, RZ, R180 ;  /* 0x000000ffff707224 */ /* 0x000fe200078e00b4 */
[----:B------:R-:W-:Y:S01]  /*17e80*/  MOV R104, R23 ;  /* 0x0000001700687202 */ /* 0x000fe20000000f00 */
[----:B------:R-:W-:Y:S02]  /*17e90*/  IMAD.MOV.U32 R107, RZ, RZ, R20 ;  /* 0x000000ffff6b7224 */ /* 0x000fe400078e0014 */
[----:B------:R-:W-:Y:S02]  /*17ea0*/  IMAD.MOV.U32 R84, RZ, RZ, R109 ;  /* 0x000000ffff547224 */ /* 0x000fe400078e006d */
[----:B------:R-:W-:Y:S02]  /*17eb0*/  IMAD.MOV.U32 R110, RZ, RZ, R92 ;  /* 0x000000ffff6e7224 */ /* 0x000fe400078e005c */
[----:B------:R-:W-:Y:S02]  /*17ec0*/  IMAD.MOV.U32 R86, RZ, RZ, R111 ;  /* 0x000000ffff567224 */ /* 0x000fe400078e006f */
[----:B------:R-:W-:Y:S01]  /*17ed0*/  IMAD.MOV.U32 R85, RZ, RZ, R108 ;  /* 0x000000ffff557224 */ /* 0x000fe200078e006c */
[----:B------:R-:W-:Y:S01]  /*17ee0*/  MOV R50, R87 ;  /* 0x0000005700327202 */ /* 0x000fe20000000f00 */
[----:B------:R-:W-:Y:S01]  /*17ef0*/  IMAD.MOV.U32 R106, RZ, RZ, R21 ;  /* 0x000000ffff6a7224 */ /* 0x000fe200078e0015 */
[----:B------:R3:W5:Y:S01]  /*17f00*/  LDL.LU R234, [R1+0x1b8] ;  /* 0x0001b80001ea7983 */ /* 0x0007620000300800 */
[----:B------:R-:W-:Y:S01]  /*17f10*/  IMAD.MOV.U32 R105, RZ, RZ, R22 ;  /* 0x000000ffff697224 */ /* 0x000fe200078e0016 */
[C---:B------:R-:W-:Y:S02]  /*17f20*/  HMMA.16816.F32 R116, R4.reuse, R16, R36 ;  /* 0x000000100474723c */ /* 0x040fe40000001824 */
[----:B------:R-:W-:Y:S04]  /*17f30*/  LDSM.16.MT88.4 R20, [R171+0x1e800] ;  /* 0x01e80000ab14783b */ /* 0x000fe80000004200 */
[----:B------:R-:W-:Y:S01]  /*17f40*/  LDSM.16.MT88.4 R16, [R198+0x1e800] ;  /* 0x01e80000c610783b */ /* 0x000fe20000004200 */
[----:B-1----:R-:W-:Y:S01]  /*17f50*/  HMMA.16816.F32 R188, R4, R24, R64 ;  /* 0x0000001804bc723c */ /* 0x002fe20000001840 */
[----:B------:R-:W-:-:S02]  /*17f60*/  IMAD.MOV.U32 R72, RZ, RZ, R76 ;  /* 0x000000ffff487224 */ /* 0x000fc400078e004c */
[----:B------:R-:W-:-:S03]  /*17f70*/  IMAD.MOV.U32 R76, RZ, RZ, R2 ;  /* 0x000000ffff4c7224 */ /* 0x000fc600078e0002 */
[----:B------:R-:W-:Y:S01]  /*17f80*/  HMMA.16816.F32 R180, R4, R26, R100 ;  /* 0x0000001a04b4723c */ /* 0x000fe20000001864 */
[----:B------:R-:W-:Y:S01]  /*17f90*/  IMAD.MOV.U32 R66, RZ, RZ, R154 ;  /* 0x000000ffff427224 */ /* 0x000fe200078e009a */
[----:B------:R-:W1:Y:S01]  /*17fa0*/  LDSM.16.MT88.4 R24, [R196+0x1e800] ;  /* 0x01e80000c418783b */ /* 0x000e620000004200 */
[----:B------:R-:W-:-:S03]  /*17fb0*/  IMAD.MOV.U32 R71, RZ, RZ, R153 ;  /* 0x000000ffff477224 */ /* 0x000fc600078e0099 */
[----:B------:R-:W-:Y:S01]  /*17fc0*/  LOP3.LUT R2, R195, R0, R66, 0x96, !PT ;  /* 0x00000000c3027212 */ /* 0x000fe200078e9642 */
[----:B------:R-:W-:Y:S01]  /*17fd0*/  IMAD.MOV.U32 R109, RZ, RZ, R93 ;  /* 0x000000ffff6d7224 */ /* 0x000fe200078e005d */
[----:B------:R-:W-:Y:S01]  /*17fe0*/  MOV R103, R68 ;  /* 0x0000004400677202 */ /* 0x000fe20000000f00 */
[----:B------:R-:W-:Y:S01]  /*17ff0*/  IMAD.MOV.U32 R68, RZ, RZ, R80 ;  /* 0x000000ffff447224 */ /* 0x000fe200078e0050 */
[----:B------:R-:W-:Y:S01]  /*18000*/  LOP3.LUT R0, R173, R213, R194, 0x96, !PT ;  /* 0x000000d5ad007212 */ /* 0x000fe200078e96c2 */
[----:B------:R-:W-:Y:S01]  /*18010*/  IMAD.MOV.U32 R67, RZ, RZ, R155 ;  /* 0x000000ffff437224 */ /* 0x000fe200078e009b */
[----:B------:R-:W-:Y:S01]  /*18020*/  MOV R80, R81 ;  /* 0x0000005100507202 */ /* 0x000fe20000000f00 */
[----:B------:R-:W-:Y:S01]  /*18030*/  IMAD.MOV.U32 R81, RZ, RZ, R112 ;  /* 0x000000ffff517224 */ /* 0x000fe200078e0070 */
[----:B------:R-:W-:Y:S01]  /*18040*/  HMMA.16816.F32 R152, R4, R28, R60 ;  /* 0x0000001c0498723c */ /* 0x000fe2000000183c */
[----:B------:R-:W-:Y:S01]  /*18050*/  IMAD.MOV.U32 R112, RZ, RZ, R113 ;  /* 0x000000ffff707224 */ /* 0x000fe200078e0071 */
[----:B------:R-:W4:Y:S01]  /*18060*/  LDSM.16.MT88.4 R28, [R197+0x1e800] ;  /* 0x01e80000c51c783b */ /* 0x000f220000004200 */
[----:B------:R-:W-:-:S02]  /*18070*/  IMAD.MOV.U32 R113, RZ, RZ, R3 ;  /* 0x000000ffff717224 */ /* 0x000fc400078e0003 */
[----:B------:R-:W-:Y:S01]  /*18080*/  IMAD.WIDE.U32 R2, R2, -0x2daee0ad, RZ ;  /* 0xd2511f5302027825 */ /* 0x000fe200078e00ff */
[----:B------:R-:W-:Y:S03]  /*18090*/  HMMA.16816.F32 R92, R4, R10, R124 ;  /* 0x0000000a045c723c */ /* 0x000fe6000000187c */
[----:B------:R-:W-:Y:S01]  /*180a0*/  IMAD.MOV.U32 R69, RZ, RZ, R73 ;  /* 0x000000ffff457224 */ /* 0x000fe200078e0049 */
[----:B------:R-:W-:Y:S01]  /*180b0*/  MOV R75, R84 ;  /* 0x00000054004b7202 */ /* 0x000fe20000000f00 */
[----:B------:R-:W-:Y:S01]  /*180c0*/  IMAD.MOV.U32 R63, RZ, RZ, R71 ;  /* 0x000000ffff3f7224 */ /* 0x000fe200078e0047 */
[----:B------:R-:W-:Y:S01]  /*180d0*/  MOV R111, R91 ;  /* 0x0000005b006f7202 */ /* 0x000fe20000000f00 */
[----:B------:R-:W-:Y:S01]  /*180e0*/  IMAD.WIDE.U32 R10, R0, -0x2daee0ad, RZ ;  /* 0xd2511f53000a7825 */ /* 0x000fe200078e00ff */
[----:B------:R-:W-:Y:S01]  /*180f0*/  LOP3.LUT R3, R3, R212, R176, 0x96, !PT ;  /* 0x000000d403037212 */ /* 0x000fe200078e96b0 */
[----:B------:R3:W5:Y:S03]  /*18100*/  LDL.LU R229, [R1+0x1b4] ;  /* 0x0001b40001e57983 */ /* 0x0007660000300800 */
[----:B------:R-:W-:Y:S01]  /*18110*/  LOP3.LUT R0, R11, R63, R2, 0x96, !PT ;  /* 0x0000003f0b007212 */ /* 0x000fe200078e9602 */
        /* <DEDUP_REMOVED lines=10> */
[----:B------:R3:W5:Y:S01]  /*181c0*/  LDL.LU R224, [R1+0x1b0] ;  /* 0x0001b00001e07983 */ /* 0x0007620000300800 */
[----:B------:R-:W-:Y:S01]  /*181d0*/  IMAD.MOV.U32 R73, RZ, RZ, R86 ;  /* 0x000000ffff497224 */ /* 0x000fe200078e0056 */
[----:B------:R-:W-:Y:S01]  /*181e0*/  HMMA.16816.F32 R76, R4, R14, R136 ;  /* 0x0000000e044c723c */ /* 0x000fe20000001888 */
[----:B------:R-:W-:-:S04]  /*181f0*/  IMAD.WIDE.U32 R2, R3, -0x326172a9, RZ ;  /* 0xcd9e8d5703027825 */ /* 0x000fc800078e00ff */
[----:B------:R-:W-:Y:S01]  /*18200*/  IMAD.MOV.U32 R74, RZ, RZ, R85 ;  /* 0x000000ffff4a7224 */ /* 0x000fe200078e0055 */
[----:B------:R-:W-:Y:S01]  /*18210*/  MOV R37, R100 ;  /* 0x0000006400257202 */ /* 0x000fe20000000f00 */
[----:B------:R-:W-:Y:S01]  /*18220*/  IMAD.WIDE.U32 R14, R0, -0x326172a9, RZ ;  /* 0xcd9e8d57000e7825 */ /* 0x000fe200078e00ff */
[----:B------:R-:W-:-:S03]  /*18230*/  MOV R65, R73 ;  /* 0x0000004900417202 */ /* 0x000fc60000000f00 */
[----:B------:R-:W-:Y:S01]  /*18240*/  IMAD.MOV.U32 R67, RZ, RZ, R75 ;  /* 0x000000ffff437224 */ /* 0x000fe200078e004b */
[----:B------:R-:W-:Y:S01]  /*18250*/  LOP3.LUT R0, R3, R211, R172, 0x96, !PT ;  /* 0x000000d303007212 */ /* 0x000fe200078e96ac */
[----:B------:R-:W-:Y:S01]  /*18260*/  IMAD.MOV.U32 R66, RZ, RZ, R74 ;  /* 0x000000ffff427224 */ /* 0x000fe200078e004a */
[----:B------:R-:W-:Y:S01]  /*18270*/  LOP3.LUT R2, R15, R210, R2, 0x96, !PT ;  /* 0x000000d20f027212 */ /* 0x000fe200078e9602 */
[----:B------:R-:W-:Y:S01]  /*18280*/  IMAD.MOV.U32 R36, RZ, RZ, R103 ;  /* 0x000000ffff247224 */ /* 0x000fe200078e0067 */
[C---:B------:R-:W-:Y:S01]  /*18290*/  HMMA.16816.F32 R84, R4.reuse, R12, R128 ;  /* 0x0000000c0454723c */ /* 0x040fe20000001880 */
[----:B------:R-:W-:Y:S01]  /*182a0*/  IMAD.MOV.U32 R108, RZ, RZ, R90 ;  /* 0x000000ffff6c7224 */ /* 0x000fe200078e005a */
[----:B------:R3:W5:Y:S01]  /*182b0*/  LDL.LU R221, [R1+0x1ac] ;  /* 0x0001ac0001dd7983 */ /* 0x0007620000300800 */
[----:B------:R-:W-:Y:S02]  /*182c0*/  IMAD.MOV.U32 R39, RZ, RZ, R102 ;  /* 0x000000ffff277224 */ /* 0x000fe400078e0066 */
[----:B------:R-:W-:Y:S01]  /*182d0*/  IMAD.MOV.U32 R38, RZ, RZ, R101 ;  /* 0x000000ffff267224 */ /* 0x000fe200078e0065 */
[----:B------:R-:W-:Y:S01]  /*182e0*/  HMMA.16816.F32 R88, R4, R8, R120 ;  /* 0x000000080458723c */ /* 0x000fe20000001878 */
        /* <DEDUP_REMOVED lines=8> */
[----:B-1----:R-:W-:Y:S01]  /*18370*/  HMMA.16816.F32 R60, R4, R24, R156 ;  /* 0x00000018043c723c */ /* 0x002fe2000000189c */
[----:B------:R-:W-:Y:S01]  /*18380*/  IMAD.MOV.U32 R125, RZ, RZ, R37 ;  /* 0x000000ffff7d7224 */ /* 0x000fe200078e0025 */
[----:B------:R-:W-:Y:S01]  /*18390*/  MOV R138, R207 ;  /* 0x000000cf008a7202 */ /* 0x000fe20000000f00 */
[----:B------:R-:W-:Y:S01]  /*183a0*/  IMAD.WIDE.U32 R8, R0, -0x2daee0ad, RZ ;  /* 0xd2511f5300087825 */ /* 0x000fe200078e00ff */
[----:B------:R3:W5:Y:S03]  /*183b0*/  LDL.LU R220, [R1+0x1a8] ;  /* 0x0001a80001dc7983 */ /* 0x0007660000300800 */
[----:B------:R-:W-:-:S04]  /*183c0*/  IMAD.WIDE.U32 R12, R2, -0x2daee0ad, RZ ;  /* 0xd2511f53020c7825 */ /* 0x000fc800078e00ff */
[----:B------:R-:W-:Y:S02]  /*183d0*/  IMAD.MOV.U32 R67, RZ, RZ, R70 ;  /* 0x000000ffff437224 */ /* 0x000fe400078e0046 */
[----:B------:R-:W-:Y:S02]  /*183e0*/  IMAD.MOV.U32 R64, RZ, RZ, R71 ;  /* 0x000000ffff407224 */ /* 0x000fe400078e0047 */
[----:B------:R-:W-:Y:S01]  /*183f0*/  IMAD.MOV.U32 R49, RZ, RZ, R50 ;  /* 0x000000ffff317224 */ /* 0x000fe200078e0032 */
[C---:B------:R-:W-:Y:S01]  /*18400*/  HMMA.16816.F32 R68, R4.reuse, R22, R148 ;  /* 0x000000160444723c */ /* 0x040fe20000001894 */
[----:B------:R-:W-:Y:S01]  /*18410*/  IMAD.MOV.U32 R50, RZ, RZ, R72 ;  /* 0x000000ffff327224 */ /* 0x000fe200078e0048 */
[----:B------:R-:W-:Y:S01]  /*18420*/  MOV R36, R66 ;  /* 0x0000004200247202 */ /* 0x000fe20000000f00 */
[----:B------:R-:W-:Y:S01]  /*18430*/  IMAD.MOV.U32 R34, RZ, RZ, R64 ;  /* 0x000000ffff227224 */ /* 0x000fe200078e0040 */
[----:B------:R-:W-:Y:S01]  /*18440*/  LOP3.LUT R2, R13, R123, R8, 0x96, !PT ;  /* 0x0000007b0d027212 */ /* 0x000fe200078e9608 */
[----:B------:R-:W-:Y:S01]  /*18450*/  IMAD.MOV.U32 R35, RZ, RZ, R65 ;  /* 0x000000ffff237224 */ /* 0x000fe200078e0041 */
[C---:B------:R-:W-:Y:S01]  /*18460*/  HMMA.16816.F32 R72, R4.reuse, R20, R140 ;  /* 0x000000140448723c */ /* 0x040fe2000000188c */
[----:B------:R-:W-:Y:S01]  /*18470*/  IMAD.MOV.U32 R37, RZ, RZ, R67 ;  /* 0x000000ffff257224 */ /* 0x000fe200078e0043 */
[----:B------:R-:W-:Y:S01]  /*18480*/  LOP3.LUT R0, R9, R125, R10, 0x96, !PT ;  /* 0x0000007d09007212 */ /* 0x000fe200078e960a */
[----:B------:R-:W-:Y:S01]  /*18490*/  IMAD.MOV.U32 R65, RZ, RZ, R112 ;  /* 0x000000ffff417224 */ /* 0x000fe200078e0070 */
[----:B------:R-:W-:Y:S01]  /*184a0*/  MOV R67, R114 ;  /* 0x0000007200437202 */ /* 0x000fe20000000f00 */
[----:B------:R-:W-:Y:S01]  /*184b0*/  IMAD.MOV.U32 R66, RZ, RZ, R113 ;  /* 0x000000ffff427224 */ /* 0x000fe200078e0071 */
[----:B------:R-:W1:Y:S01]  /*184c0*/  LDSM.16.MT88.4 R20, [R196+0x19000] ;  /* 0x01900000c414783b */ /* 0x000e620000004200 */
[----:B------:R-:W-:Y:S01]  /*184d0*/  IMAD.MOV.U32 R64, RZ, RZ, R115 ;  /* 0x000000ffff407224 */ /* 0x000fe200078e0073 */
[C---:B------:R-:W-:Y:S01]  /*184e0*/  HMMA.16816.F32 R120, R4.reuse, R18, R184 ;  /* 0x000000120478723c */ /* 0x040fe200000018b8 */
[----:B------:R-:W-:Y:S01]  /*184f0*/  IMAD.MOV.U32 R126, RZ, RZ, R100 ;  /* 0x000000ffff7e7224 */ /* 0x000fe200078e0064 */
[----:B------:R-:W-:Y:S01]  /*18500*/  MOV R32, R102 ;  /* 0x0000006600207202 */ /* 0x000fe20000000f00 */
[----:B------:R-:W-:Y:S01]  /*18510*/  IMAD.WIDE.U32 R2, R2, -0x326172a9, RZ ;  /* 0xcd9e8d5702027825 */ /* 0x000fe200078e00ff */
[----:B------:R3:W5:Y:S02]  /*18520*/  LDL.LU R219, [R1+0x1a4] ;  /* 0x0001a40001db7983 */ /* 0x0007640000300800 */
[----:B------:R-:W-:Y:S02]  /*18530*/  HMMA.16816.F32 R112, R4, R16, R164 ;  /* 0x000000100470723c */ /* 0x000fe400000018a4 */
[----:B------:R-:W2:Y:S01]  /*18540*/  LDSM.16.MT88.4 R16, [R198+0x19000] ;  /* 0x01900000c610783b */ /* 0x000ea20000004200 */
[----:B------:R-:W-:Y:S01]  /*18550*/  IMAD.WIDE.U32 R8, R0, -0x326172a9, RZ ;  /* 0xcd9e8d5700087825 */ /* 0x000fe200078e00ff */
[----:B------:R-:W-:-:S03]  /*18560*/  MOV R102, R82 ;  /* 0x0000005200667202 */ /* 0x000fc60000000f00 */
[----:B------:R-:W-:Y:S02]  /*18570*/  IMAD.MOV.U32 R127, RZ, RZ, R101 ;  /* 0x000000ffff7f7224 */ /* 0x000fe400078e0065 */
[----:B------:R-:W-:Y:S02]  /*18580*/  IMAD.MOV.U32 R33, RZ, RZ, R103 ;  /* 0x000000ffff217224 */ /* 0x000fe400078e0067 */
[----:B------:R-:W-:Y:S01]  /*18590*/  IMAD.MOV.U32 R100, RZ, RZ, R80 ;  /* 0x000000ffff647224 */ /* 0x000fe200078e0050 */
[----:B------:R-:W-:Y:S01]  /*185a0*/  LOP3.LUT R10, R2, 0xffff, RZ, 0xc0, !PT ;  /* 0x0000ffff020a7812 */ /* 0x000fe200078ec0ff */
[----:B------:R-:W-:Y:S02]  /*185b0*/  IMAD.MOV.U32 R101, RZ, RZ, R81 ;  /* 0x000000ffff657224 */ /* 0x000fe400078e0051 */
[----:B------:R-:W-:Y:S02]  /*185c0*/  IMAD.MOV.U32 R125, RZ, RZ, R126 ;  /* 0x000000ffff7d7224 */ /* 0x000fe400078e007e */
[----:B------:R-:W-:-:S02]  /*185d0*/  IMAD.MOV.U32 R195, RZ, RZ, R34 ;  /* 0x000000ffffc37224 */ /* 0x000fc400078e0022 */
[----:B------:R-:W-:Y:S01]  /*185e0*/  IMAD.MOV.U32 R128, RZ, RZ, R35 ;  /* 0x000000ffff807224 */ /* 0x000fe200078e0023 */
[----:B------:R-:W-:Y:S01]  /*185f0*/  LOP3.LUT R11, R2, 0xff, RZ, 0xc0, !PT ;  /* 0x000000ff020b7812 */ /* 0x000fe200078ec0ff */
[----:B------:R-:W-:Y:S01]  /*18600*/  IMAD.MOV.U32 R103, RZ, RZ, R83 ;  /* 0x000000ffff677224 */ /* 0x000fe200078e0053 */
[----:B------:R-:W-:Y:S01]  /*18610*/  LOP3.LUT R0, R3, R252, R8, 0x96, !PT ;  /* 0x000000fc03007212 */ /* 0x000fe200078e9608 */
[----:B------:R-:W-:Y:S01]  /*18620*/  IMAD.MOV.U32 R126, RZ, RZ, R127 ;  /* 0x000000ffff7e7224 */ /* 0x000fe200078e007f */
[----:B------:R-:W-:Y:S01]  /*18630*/  MOV R127, R32 ;  /* 0x00000020007f7202 */ /* 0x000fe20000000f00 */
[----:B------:R-:W-:Y:S01]  /*18640*/  IMAD.MOV.U32 R124, RZ, RZ, R33 ;  /* 0x000000ffff7c7224 */ /* 0x000fe200078e0021 */
[----:B------:R-:W-:Y:S01]  /*18650*/  SHF.R.U32.HI R3, RZ, 0x10, R2 ;  /* 0x00000010ff037819 */ /* 0x000fe20000011602 */
[----:B------:R-:W-:Y:S01]  /*18660*/  IMAD.MOV.U32 R32, RZ, RZ, R64 ;  /* 0x000000ffff207224 */ /* 0x000fe200078e0040 */
[----:B------:R-:W-:Y:S01]  /*18670*/  MOV R34, R66 ;  /* 0x0000004200227202 */ /* 0x000fe20000000f00 */
[----:B------:R-:W-:Y:S01]  /*18680*/  IMAD.MOV.U32 R33, RZ, RZ, R65 ;  /* 0x000000ffff217224 */ /* 0x000fe200078e0041 */
[----:B------:R-:W-:Y:S01]  /*18690*/  MOV R66, R110 ;  /* 0x0000006e00427202 */ /* 0x000fe20000000f00 */
[----:B------:R-:W-:Y:S01]  /*186a0*/  IMAD.MOV.U32 R35, RZ, RZ, R67 ;  /* 0x000000ffff237224 */ /* 0x000fe200078e0043 */
[----:B------:R-:W-:Y:S01]  /*186b0*/  SHF.R.U32.HI R8, RZ, 0x18, R2 ;  /* 0x00000018ff087819 */ /* 0x000fe20000011602 */
[----:B------:R-:W-:Y:S01]  /*186c0*/  IMAD.MOV.U32 R64, RZ, RZ, R108 ;  /* 0x000000ffff407224 */ /* 0x000fe200078e006c */
[C---:B------:R-:W-:Y:S01]  /*186d0*/  HMMA.16816.F32 R80, R4.reuse, R26, R160 ;  /* 0x0000001a0450723c */ /* 0x040fe200000018a0 */
[----:B------:R-:W-:Y:S01]  /*186e0*/  IMAD.MOV.U32 R65, RZ, RZ, R109 ;  /* 0x000000ffff417224 */ /* 0x000fe200078e006d */
[----:B------:R-:W-:Y:S01]  /*186f0*/  LOP3.LUT R2, R0, 0xffff, RZ, 0xc0, !PT ;  /* 0x0000ffff00027812 */ /* 0x000fe200078ec0ff */
[----:B------:R-:W-:Y:S01]  /*18700*/  IMAD.MOV.U32 R67, RZ, RZ, R111 ;  /* 0x000000ffff437224 */ /* 0x000fe200078e006f */
[----:B------:R-:W-:Y:S01]  /*18710*/  SHF.R.U32.HI R10, RZ, 0x8, R10 ;  /* 0x00000008ff0a7819 */ /* 0x000fe2000001160a */
[----:B------:R-:W3:Y:S01]  /*18720*/  LDSM.16.MT88.4 R24, [R171+0x19000] ;  /* 0x01900000ab18783b */ /* 0x000ee20000004200 */
[----:B----4-:R-:W-:Y:S01]  /*18730*/  HMMA.16816.F32 R108, R4, R28, R44 ;  /* 0x0000001c046c723c */ /* 0x010fe2000000182c */
[----:B------:R-:W-:Y:S01]  /*18740*/  MOV R129, R36 ;  /* 0x0000002400817202 */ /* 0x000fe20000000f00 */
[----:B------:R-:W-:-:S02]  /*18750*/  IMAD.MOV.U32 R136, RZ, RZ, R209 ;  /* 0x000000ffff887224 */ /* 0x000fc400078e00d1 */
[----:B------:R-:W-:Y:S02]  /*18760*/  IMAD.MOV.U32 R137, RZ, RZ, R208 ;  /* 0x000000ffff897224 */ /* 0x000fe400078e00d0 */
[----:B------:R-:W-:Y:S01]  /*18770*/  IMAD.MOV.U32 R139, RZ, RZ, R206 ;  /* 0x000000ffff8b7224 */ /* 0x000fe200078e00ce */
[----:B------:R-:W-:Y:S01]  /*18780*/  HMMA.16816.F32 R100, R4, R30, R100 ;  /* 0x0000001e0464723c */ /* 0x000fe20000001864 */
[----:B------:R-:W-:Y:S01]  /*18790*/  PRMT R10, R11, 0x5410, R10 ;  /* 0x000054100b0a7816 */ /* 0x000fe2000000000a */
[----:B------:R-:W-:Y:S01]  /*187a0*/  IMAD.MOV.U32 R194, RZ, RZ, R37 ;  /* 0x000000ffffc27224 */ /* 0x000fe200078e0025 */
[----:B------:R-:W-:Y:S01]  /*187b0*/  MOV R142, R138 ;  /* 0x0000008a008e7202 */ /* 0x000fe20000000f00 */
[----:B------:R-:W-:Y:S01]  /*187c0*/  IMAD.MOV.U32 R140, RZ, RZ, R136 ;  /* 0x000000ffff8c7224 */ /* 0x000fe200078e0088 */
[----:B------:R-:W4:Y:S02]  /*187d0*/  LDSM.16.MT88.4 R44, [R171+0x1b000] ;  /* 0x01b00000ab2c783b */ /* 0x000f240000004200 */
[----:B------:R-:W-:-:S02]  /*187e0*/  LOP3.LUT R5, R3, 0xff, RZ, 0xc0, !PT ;  /* 0x000000ff03057812 */ /* 0x000fc400078ec0ff */
[----:B------:R-:W-:Y:S01]  /*187f0*/  SHF.R.U32.HI R3, RZ, 0x10, R0 ;  /* 0x00000010ff037819 */ /* 0x000fe20000011600 */
[----:B------:R-:W-:Y:S01]  /*18800*/  IMAD.MOV.U32 R141, RZ, RZ, R137 ;  /* 0x000000ffff8d7224 */ /* 0x000fe200078e0089 */
[----:B------:R-:W-:Y:S01]  /*18810*/  SHF.R.U32.HI R4, RZ, 0x8, R2 ;  /* 0x00000008ff047819 */ /* 0x000fe20000011602 */
[----:B------:R-:W-:Y:S01]  /*18820*/  IMAD.MOV.U32 R143, RZ, RZ, R139 ;  /* 0x000000ffff8f7224 */ /* 0x000fe200078e008b */
[----:B------:R-:W-:Y:S01]  /*18830*/  LOP3.LUT R6, R0, 0xff, RZ, 0xc0, !PT ;  /* 0x000000ff00067812 */ /* 0x000fe200078ec0ff */
[----:B------:R-:W-:Y:S01]  /*18840*/  IMAD.MOV.U32 R36, RZ, RZ, R54 ;  /* 0x000000ffff247224 */ /* 0x000fe200078e0036 */
[----:B------:R-:W-:Y:S01]  /*18850*/  SHF.R.U32.HI R2, RZ, 0x18, R0 ;  /* 0x00000018ff027819 */ /* 0x000fe20000011600 */
[----:B------:R-:W-:Y:S01]  /*18860*/  IMAD.MOV.U32 R131, RZ, RZ, R55 ;  /* 0x000000ffff837224 */ /* 0x000fe200078e0037 */
[----:B------:R-:W-:Y:S01]  /*18870*/  LOP3.LUT R0, R3, 0xff, RZ, 0xc0, !PT ;  /* 0x000000ff03007812 */ /* 0x000fe200078ec0ff */
[----:B------:R-:W-:Y:S01]  /*18880*/  IMAD.MOV.U32 R130, RZ, RZ, R52 ;  /* 0x000000ffff827224 */ /* 0x000fe200078e0034 */
[----:B------:R-:W-:Y:S01]  /*18890*/  PRMT R3, R6, 0x5410, R4 ;  /* 0x0000541006037816 */ /* 0x000fe20000000004 */
[----:B------:R-:W-:Y:S01]  /*188a0*/  IMAD.MOV.U32 R160, RZ, RZ, R238 ;  /* 0x000000ffffa07224 */ /* 0x000fe200078e00ee */
[----:B------:R-:W-:Y:S01]  /*188b0*/  PRMT R5, R5, 0x5410, R8 ;  /* 0x0000541005057816 */ /* 0x000fe20000000008 */
[----:B------:R-:W-:Y:S01]  /*188c0*/  IMAD.MOV.U32 R161, RZ, RZ, R223 ;  /* 0x000000ffffa17224 */ /* 0x000fe200078e00df */
[----:B------:R-:W-:Y:S01]  /*188d0*/  PRMT R2, R0, 0x5410, R2 ;  /* 0x0000541000027816 */ /* 0x000fe20000000002 */
[----:B------:R-:W-:Y:S01]  /*188e0*/  IMAD.MOV.U32 R163, RZ, RZ, R205 ;  /* 0x000000ffffa37224 */ /* 0x000fe200078e00cd */
[--C-:B------:R-:W-:Y:S01]  /*188f0*/  HSET2.LE.AND R0, R3, R134.reuse, PT ;  /* 0x0000008603007233 */ /* 0x100fe20003803000 */
[----:B------:R-:W-:Y:S01]  /*18900*/  IMAD.MOV.U32 R176, RZ, RZ, R179 ;  /* 0x000000ffffb07224 */ /* 0x000fe200078e00b3 */
[--C-:B------:R-:W-:Y:S01]  /*18910*/  HSET2.LE.AND R3, R10, R134.reuse, PT ;  /* 0x000000860a037233 */ /* 0x100fe20003803000 */
[----:B------:R-:W-:Y:S01]  /*18920*/  IMAD.MOV.U32 R178, RZ, RZ, R174 ;  /* 0x000000ffffb27224 */ /* 0x000fe200078e00ae */
[--C-:B------:R-:W-:Y:S01]  /*18930*/  HSET2.LE.AND R2, R2, R134.reuse, PT ;  /* 0x0000008602027233 */ /* 0x100fe20003803000 */
[----:B------:R-:W-:Y:S01]  /*18940*/  LDSM.16.MT88.4 R28, [R196+0x1d000] ;  /* 0x01d00000c41c783b */ /* 0x000fe20000004200 */
[----:B------:R-:W-:Y:S01]  /*18950*/  HSET2.LE.AND R7, R5, R134, PT ;  /* 0x0000008605077233 */ /* 0x000fe20003803000 */
[----:B------:R-:W-:Y:S01]  /*18960*/  IMAD.MOV.U32 R136, RZ, RZ, R194 ;  /* 0x000000ffff887224 */ /* 0x000fe200078e00c2 */
[----:B------:R-:W-:Y:S01]  /*18970*/  MOV R138, R128 ;  /* 0x00000080008a7202 */ /* 0x000fe20000000f00 */
[----:B------:R-:W-:Y:S01]  /*18980*/  IMAD.MOV.U32 R137, RZ, RZ, R195 ;  /* 0x000000ffff897224 */ /* 0x000fe200078e00c3 */
[----:B------:R-:W-:Y:S01]  /*18990*/  LOP3.LUT R4, R204, R0, RZ, 0xc0, !PT ;  /* 0x00000000cc047212 */ /* 0x000fe200078ec0ff */
[----:B------:R-:W-:Y:S01]  /*189a0*/  IMAD.MOV.U32 R139, RZ, RZ, R129 ;  /* 0x000000ffff8b7224 */ /* 0x000fe200078e0081 */
[----:B------:R-:W-:Y:S01]  /*189b0*/  LOP3.LUT R5, R203, R2, RZ, 0xc0, !PT ;  /* 0x00000002cb057212 */ /* 0x000fe200078ec0ff */
[----:B------:R3:W5:Y:S01]  /*189c0*/  LDL.LU R218, [R1+0x1a0] ;  /* 0x0001a00001da7983 */ /* 0x0007620000300800 */
[----:B------:R-:W-:-:S02]  /*189d0*/  LOP3.LUT R6, R202, R3, RZ, 0xc0, !PT ;  /* 0x00000003ca067212 */ /* 0x000fc400078ec0ff */
[----:B------:R-:W-:Y:S01]  /*189e0*/  LOP3.LUT R7, R201, R7, RZ, 0xc0, !PT ;  /* 0x00000007c9077212 */ /* 0x000fe200078ec0ff */
[----:B------:R-:W-:Y:S01]  /*189f0*/  IMAD.MOV.U32 R129, RZ, RZ, R127 ;  /* 0x000000ffff817224 */ /* 0x000fe200078e007f */
[----:B------:R-:W-:Y:S02]  /*18a00*/  MOV R37, R53 ;  /* 0x0000003500257202 */ /* 0x000fe40000000f00 */
[----:B------:R-:W-:Y:S01]  /*18a10*/  MOV R128, R126 ;  /* 0x0000007e00807202 */ /* 0x000fe20000000f00 */
[----:B------:R-:W-:Y:S01]  /*18a20*/  IMAD.MOV.U32 R194, RZ, RZ, R124 ;  /* 0x000000ffffc27224 */ /* 0x000fe200078e007c */
[----:B------:R-:W-:Y:S01]  /*18a30*/  MOV R186, R36 ;  /* 0x0000002400ba7202 */ /* 0x000fe20000000f00 */
[C---:B-1----:R-:W-:Y:S01]  /*18a40*/  HMMA.16816.F32 R156, R4.reuse, R20, R136 ;  /* 0x00000014049c723c */ /* 0x042fe20000001888 */
[----:B------:R-:W-:Y:S01]  /*18a50*/  IMAD.MOV.U32 R195, RZ, RZ, R125 ;  /* 0x000000ffffc37224 */ /* 0x000fe200078e007d */
[----:B------:R-:W-:Y:S01]  /*18a60*/  MOV R162, R222 ;  /* 0x000000de00a27202 */ /* 0x000fe20000000f00 */
[----:B------:R-:W-:Y:S01]  /*18a70*/  IMAD.MOV.U32 R127, RZ, RZ, R51 ;  /* 0x000000ffff7f7224 */ /* 0x000fe200078e0033 */
[----:B------:R-:W-:Y:S03]  /*18a80*/  LDSM.16.MT88.4 R52, [R197+0x19000] ;  /* 0x01900000c534783b */ /* 0x000fe60000004200 */
[----:B------:R-:W-:Y:S01]  /*18a90*/  MOV R136, R107 ;  /* 0x0000006b00887202 */ /* 0x000fe20000000f00 */
[----:B------:R-:W-:Y:S01]  /*18aa0*/  IMAD.MOV.U32 R137, RZ, RZ, R106 ;  /* 0x000000ffff897224 */ /* 0x000fe200078e006a */
[----:B------:R-:W-:Y:S01]  /*18ab0*/  MOV R139, R104 ;  /* 0x00000068008b7202 */ /* 0x000fe20000000f00 */
[----:B------:R-:W-:Y:S01]  /*18ac0*/  IMAD.MOV.U32 R138, RZ, RZ, R105 ;  /* 0x000000ffff8a7224 */ /* 0x000fe200078e0069 */
[----:B------:R1:W5:Y:S01]  /*18ad0*/  LDL.LU R217, [R1+0x19c] ;  /* 0x00019c0001d97983 */ /* 0x0003620000300800 */
[C---:B--2---:R-:W-:Y:S03]  /*18ae0*/  HMMA.16816.F32 R104, R4.reuse, R18, R40 ;  /* 0x000000120468723c */ /* 0x044fe60000001828 */
[----:B------:R-:W2:Y:S01]  /*18af0*/  LDSM.16.MT88.4 R40, [R198+0x1b000] ;  /* 0x01b00000c628783b */ /* 0x000ea20000004200 */
[----:B------:R-:W-:Y:S01]  /*18b00*/  IMAD.MOV.U32 R124, RZ, RZ, R48 ;  /* 0x000000ffff7c7224 */ /* 0x000fe200078e0030 */
[----:B------:R-:W-:Y:S01]  /*18b10*/  MOV R126, R50 ;  /* 0x00000032007e7202 */ /* 0x000fe20000000f00 */
[----:B---3--:R-:W-:Y:S01]  /*18b20*/  HMMA.16816.F32 R56, R4, R26, R56 ;  /* 0x0000001a0438723c */ /* 0x008fe20000001838 */
[----:B------:R-:W-:Y:S01]  /*18b30*/  IMAD.MOV.U32 R125, RZ, RZ, R49 ;  /* 0x000000ffff7d7224 */ /* 0x000fe200078e0031 */
[----:B------:R1:W5:Y:S01]  /*18b40*/  LDL.LU R216, [R1+0x198] ;  /* 0x0001980001d87983 */ /* 0x0003620000300800 */
[----:B------:R-:W-:-:S03]  /*18b50*/  IMAD.MOV.U32 R187, RZ, RZ, R37 ;  /* 0x000000ffffbb7224 */ /* 0x000fc600078e0025 */
[----:B------:R-:W3:Y:S01]  /*18b60*/  LDSM.16.MT88.4 R48, [R196+0x1b000] ;  /* 0x01b00000c430783b */ /* 0x000ee20000004200 */
[----:B------:R-:W-:Y:S01]  /*18b70*/  MOV R26, R128 ;  /* 0x00000080001a7202 */ /* 0x000fe20000000f00 */
[----:B------:R-:W-:Y:S01]  /*18b80*/  IMAD.MOV.U32 R27, RZ, RZ, R129 ;  /* 0x000000ffff1b7224 */ /* 0x000fe200078e0081 */
[----:B------:R-:W-:Y:S01]  /*18b90*/  MOV R129, R39 ;  /* 0x0000002700817202 */ /* 0x000fe20000000f00 */
[----:B------:R-:W-:Y:S01]  /*18ba0*/  IMAD.MOV.U32 R128, RZ, RZ, R38 ;  /* 0x000000ffff807224 */ /* 0x000fe200078e0026 */
[C---:B------:R-:W-:Y:S01]  /*18bb0*/  HMMA.16816.F32 R148, R4.reuse, R16, R32 ;  /* 0x000000100494723c */ /* 0x040fe20000001820 */
[----:B------:R-:W1:Y:S01]  /*18bc0*/  LDSM.16.MT88.4 R36, [R197+0x1b000] ;  /* 0x01b00000c524783b */ /* 0x000e620000004200 */
[----:B------:R-:W-:Y:S02]  /*18bd0*/  IMAD.MOV.U32 R184, RZ, RZ, R130 ;  /* 0x000000ffffb87224 */ /* 0x000fe400078e0082 */
[----:B------:R-:W-:Y:S01]  /*18be0*/  IMAD.MOV.U32 R185, RZ, RZ, R131 ;  /* 0x000000ffffb97224 */ /* 0x000fe200078e0083 */
[----:B------:R-:W1:Y:S01]  /*18bf0*/  LDSM.16.MT88.4 R32, [R171+0x1d000] ;  /* 0x01d00000ab20783b */ /* 0x000e620000004200 */
[C---:B----4-:R-:W-:Y:S06]  /*18c00*/  HMMA.16816.F32 R16, R4.reuse, R44, R124 ;  /* 0x0000002c0410723c */ /* 0x050fec000000187c */
[----:B--2---:R-:W-:Y:S01]  /*18c10*/  HMMA.16816.F32 R136, R4, R42, R136 ;  /* 0x0000002a0488723c */ /* 0x004fe20000001888 */
[----:B------:R-:W-:Y:S01]  /*18c20*/  IMAD.MOV.U32 R130, RZ, RZ, R251 ;  /* 0x000000ffff827224 */ /* 0x000fe200078e00fb */
[----:B------:R2:W5:-:S15]  /*18c30*/  LDL.LU R215, [R1+0x194] ;  /* 0x0001940001d77983 */ /* 0x00055e0000300800 */
[----:B------:R-:W-:-:S01]  /*18c40*/  NOP ;  /* 0x0000000000007918 */ /* 0x000fc20000000000 */
[----:B------:R-:W-:Y:S01]  /*18c50*/  MOV R127, R16 ;  /* 0x00000010007f7202 */ /* 0x000fe20000000f00 */
[----:B------:R-:W-:Y:S01]  /*18c60*/  IMAD.MOV.U32 R126, RZ, RZ, R17 ;  /* 0x000000ffff7e7224 */ /* 0x000fe200078e0011 */
[----:B------:R-:W-:Y:S01]  /*18c70*/  MOV R124, R19 ;  /* 0x00000013007c7202 */ /* 0x000fe20000000f00 */
[----:B------:R-:W-:Y:S02]  /*18c80*/  IMAD.MOV.U32 R125, RZ, RZ, R18 ;  /* 0x000000ffff7d7224 */ /* 0x000fe400078e0012 */
[----:B------:R-:W-:Y:S01]  /*18c90*/  IMAD.MOV.U32 R179, RZ, RZ, R135 ;  /* 0x000000ffffb37224 */ /* 0x000fe200078e0087 */
[C---:B------:R-:W-:Y:S06]  /*18ca0*/  HMMA.16816.F32 R16, R4.reuse, R46, R184 ;  /* 0x0000002e0410723c */ /* 0x040fec00000018b8 */
[C---:B---3--:R-:W-:Y:S01]  /*18cb0*/  HMMA.16816.F32 R160, R4.reuse, R50, R160 ;  /* 0x0000003204a0723c */ /* 0x048fe200000018a0 */
[----:B------:R-:W-:Y:S01]  /*18cc0*/  IMAD.MOV.U32 R131, RZ, RZ, R250 ;  /* 0x000000ffff837224 */ /* 0x000fe200078e00fa */
[----:B------:R2:W5:Y:S04]  /*18cd0*/  LDL.LU R214, [R1+0x190] ;  /* 0x0001900001d67983 */ /* 0x0005680000300800 */
[----:B------:R-:W-:Y:S01]  /*18ce0*/  HMMA.16816.F32 R164, R4, R24, R140 ;  /* 0x0000001804a4723c */ /* 0x000fe2000000188c */
[----:B------:R2:W5:Y:S01]  /*18cf0*/  LDL.LU R213, [R1+0x18c] ;  /* 0x00018c0001d57983 */ /* 0x0005620000300800 */
[----:B------:R-:W-:Y:S01]  /*18d00*/  IMAD.MOV.U32 R0, RZ, RZ, R136 ;  /* 0x000000ffff007224 */ /* 0x000fe200078e0088 */
[----:B------:R-:W-:Y:S01]  /*18d10*/  MOV R251, R137 ;  /* 0x0000008900fb7202 */ /* 0x000fe20000000f00 */
[----:B------:R-:W-:Y:S01]  /*18d20*/  IMAD.MOV.U32 R43, RZ, RZ, R138 ;  /* 0x000000ffff2b7224 */ /* 0x000fe200078e008a */
[----:B------:R2:W5:Y:S01]  /*18d30*/  LDL.LU R212, [R1+0x188] ;  /* 0x0001880001d47983 */ /* 0x0005620000300800 */
[----:B------:R-:W-:-:S02]  /*18d40*/  IMAD.MOV.U32 R42, RZ, RZ, R139 ;  /* 0x000000ffff2a7224 */ /* 0x000fc400078e008b */
[C---:B-1----:R-:W-:Y:S01]  /*18d50*/  HMMA.16816.F32 R136, R4.reuse, R36, R188 ;  /* 0x000000240488723c */ /* 0x042fe200000018bc */
[----:B------:R-:W-:Y:S01]  /*18d60*/  IMAD.MOV.U32 R24, RZ, RZ, R194 ;  /* 0x000000ffff187224 */ /* 0x000fe200078e00c2 */
[----:B------:R2:W5:Y:S01]  /*18d70*/  LDL.LU R211, [R1+0x184] ;  /* 0x0001840001d37983 */ /* 0x0005620000300800 */
        /* <DEDUP_REMOVED lines=9> */
[C---:B------:R-:W-:Y:S01]  /*18e10*/  HMMA.16816.F32 R16, R4.reuse, R48, R128 ;  /* 0x000000300410723c */ /* 0x040fe20000001880 */
[----:B------:R-:W-:Y:S05]  /*18e20*/  LDSM.16.MT88.4 R44, [R196+0x1f000] ;  /* 0x01f00000c42c783b */ /* 0x000fea0000004200 */
[C---:B------:R-:W-:Y:S01]  /*18e30*/  HMMA.16816.F32 R140, R4.reuse, R52, R240 ;  /* 0x00000034048c723c */ /* 0x040fe200000018f0 */
[----:B------:R-:W-:Y:S01]  /*18e40*/  IMAD.MOV.U32 R49, RZ, RZ, R162 ;  /* 0x000000ffff317224 */ /* 0x000fe200078e00a2 */
[----:B------:R-:W-:Y:S01]  /*18e50*/  MOV R48, R163 ;  /* 0x000000a300307202 */ /* 0x000fe20000000f00 */
[----:B------:R-:W-:Y:S01]  /*18e60*/  IMAD.MOV.U32 R37, RZ, RZ, R0 ;  /* 0x000000ffff257224 */ /* 0x000fe200078e0000 */
[----:B------:R2:W5:Y:S02]  /*18e70*/  LDL.LU R210, [R1+0x180] ;  /* 0x0001800001d27983 */ /* 0x0005640000300800 */
[C---:B------:R-:W-:Y:S01]  /*18e80*/  HMMA.16816.F32 R160, R4.reuse, R40, R176 ;  /* 0x0000002804a0723c */ /* 0x040fe200000018b0 */
[----:B------:R-:W-:Y:S01]  /*18e90*/  MOV R11, R137 ;  /* 0x00000089000b7202 */ /* 0x000fe20000000f00 */
[----:B------:R-:W-:Y:S01]  /*18ea0*/  IMAD.MOV.U32 R10, RZ, RZ, R138 ;  /* 0x000000ffff0a7224 */ /* 0x000fe200078e008a */
[----:B------:R-:W-:Y:S01]  /*18eb0*/  MOV R36, R139 ;  /* 0x0000008b00247202 */ /* 0x000fe20000000f00 */
[----:B------:R-:W-:Y:S01]  /*18ec0*/  IMAD.MOV.U32 R2, RZ, RZ, R136 ;  /* 0x000000ffff027224 */ /* 0x000fe200078e0088 */
[----:B------:R2:W5:Y:S01]  /*18ed0*/  LDL.LU R209, [R1+0x17c] ;  /* 0x00017c0001d17983 */ /* 0x0005620000300800 */
[C---:B------:R-:W-:Y:S06]  /*18ee0*/  HMMA.16816.F32 R136, R4.reuse, R38, R180 ;  /* 0x000000260488723c */ /* 0x040fec00000018b4 */
[C---:B------:R-:W-:Y:S01]  /*18ef0*/  HMMA.16816.F32 R52, R4.reuse, R54, R24 ;  /* 0x000000360434723c */ /* 0x040fe20000001818 */
[----:B------:R-:W1:Y:S05]  /*18f00*/  LDSM.16.MT88.4 R24, [R198+0x1d000] ;  /* 0x01d00000c618783b */ /* 0x000e6a0000004200 */
[----:B------:R-:W-:Y:S01]  /*18f10*/  HMMA.16816.F32 R188, R4, R30, R96 ;  /* 0x0000001e04bc723c */ /* 0x000fe20000001860 */
[----:B------:R-:W-:Y:S01]  /*18f20*/  IMAD.MOV.U32 R0, RZ, RZ, R175 ;  /* 0x000000ffff007224 */ /* 0x000fe200078e00af */
[----:B------:R2:W5:Y:S04]  /*18f30*/  LDL.LU R208, [R1+0x178] ;  /* 0x0001780001d07983 */ /* 0x0005680000300800 */
[----:B------:R-:W-:Y:S01]  /*18f40*/  IMAD.MOV.U32 R223, RZ, RZ, R160 ;  /* 0x000000ffffdf7224 */ /* 0x000fe200078e00a0 */
[----:B------:R-:W-:Y:S01]  /*18f50*/  MOV R41, R162 ;  /* 0x000000a200297202 */ /* 0x000fe20000000f00 */
[----:B------:R-:W-:-:S04]  /*18f60*/  IMAD.MOV.U32 R222, RZ, RZ, R161 ;  /* 0x000000ffffde7224 */ /* 0x000fc800078e00a1 */
[----:B------:R-:W-:Y:S01]  /*18f70*/  MOV R3, R136 ;  /* 0x0000008800037202 */ /* 0x000fe20000000f00 */
[----:B------:R-:W-:Y:S01]  /*18f80*/  IMAD.MOV.U32 R161, RZ, RZ, R138 ;  /* 0x000000ffffa17224 */ /* 0x000fe200078e008a */
[----:B------:R-:W-:Y:S01]  /*18f90*/  MOV R162, R137 ;  /* 0x0000008900a27202 */ /* 0x000fe20000000f00 */
[----:B------:R-:W-:Y:S01]  /*18fa0*/  IMAD.MOV.U32 R160, RZ, RZ, R139 ;  /* 0x000000ffffa07224 */ /* 0x000fe200078e008b */
[----:B------:R-:W-:Y:S01]  /*18fb0*/  MOV R99, R2 ;  /* 0x0000000200637202 */ /* 0x000fe20000000f00 */
[----:B------:R-:W-:Y:S01]  /*18fc0*/  HMMA.16816.F32 R136, R4, R32, R152 ;  /* 0x000000200488723c */ /* 0x000fe20000001898 */
[----:B------:R-:W-:-:S05]  /*18fd0*/  LOP3.LUT R2, R9, R200, R14, 0x96, !PT ;  /* 0x000000c809027212 */ /* 0x000fca00078e960e */
[----:B------:R-:W-:Y:S01]  /*18fe0*/  HMMA.16816.F32 R240, R4, R28, R116 ;  /* 0x0000001c04f0723c */ /* 0x000fe20000001874 */
[----:B------:R-:W-:Y:S01]  /*18ff0*/  IMAD.MOV.U32 R38, RZ, RZ, R11 ;  /* 0x000000ffff267224 */ /* 0x000fe200078e000b */
[----:B------:R2:W5:Y:S01]  /*19000*/  LDL.LU R207, [R1+0x174] ;  /* 0x0001740001cf7983 */ /* 0x0005620000300800 */
[----:B------:R-:W-:-:S03]  /*19010*/  IMAD.MOV.U32 R39, RZ, RZ, R10 ;  /* 0x000000ffff277224 */ /* 0x000fc600078e000a */
[----:B------:R2:W5:Y:S01]  /*19020*/  LDL.LU R206, [R1+0x170] ;  /* 0x0001700001ce7983 */ /* 0x0005620000300800 */
[----:B------:R-:W-:Y:S02]  /*19030*/  IMAD.MOV.U32 R119, RZ, RZ, R3 ;  /* 0x000000ffff777224 */ /* 0x000fe400078e0003 */
[----:B------:R-:W-:Y:S01]  /*19040*/  IMAD.WIDE.U32 R2, R2, -0x2daee0ad, RZ ;  /* 0xd2511f5302027825 */ /* 0x000fe200078e00ff */
[----:B------:R2:W5:Y:S04]  /*19050*/  LDL.LU R204, [R1+0x16c] ;  /* 0x00016c0001cc7983 */ /* 0x0005680000300800 */
[----:B------:R-:W-:Y:S01]  /*19060*/  LOP3.LUT R0, R3, R0, R12, 0x96, !PT ;  /* 0x0000000003007212 */ /* 0x000fe200078e960c */
[----:B-1----:R-:W-:Y:S01]  /*19070*/  HMMA.16816.F32 R184, R4, R24, R88 ;  /* 0x0000001804b8723c */ /* 0x002fe20000001858 */
[----:B------:R-:W-:Y:S01]  /*19080*/  LOP3.LUT R3, R2, 0xffff, RZ, 0xc0, !PT ;  /* 0x0000ffff02037812 */ /* 0x000fe200078ec0ff */
[----:B------:R2:W5:Y:S01]  /*19090*/  LDL.LU R203, [R1+0x168] ;  /* 0x0001680001cb7983 */ /* 0x0005620000300800 */
[----:B------:R-:W-:Y:S01]  /*190a0*/  IMAD.MOV.U32 R11, RZ, RZ, R138 ;  /* 0x000000ffff0b7224 */ /* 0x000fe200078e008a */
[----:B------:R-:W-:-:S02]  /*190b0*/  LOP3.LUT R8, R0, 0xffff, RZ, 0xc0, !PT ;  /* 0x0000ffff00087812 */ /* 0x000fc400078ec0ff */
[--C-:B------:R-:W-:Y:S01]  /*190c0*/  SHF.R.U32.HI R9, RZ, 0x10, R0.reuse ;  /* 0x00000010ff097819 */ /* 0x100fe20000011600 */
[----:B------:R-:W-:Y:S01]  /*190d0*/  IMAD.MOV.U32 R89, RZ, RZ, R11 ;  /* 0x000000ffff597224 */ /* 0x000fe200078e000b */
[----:B------:R-:W-:Y:S01]  /*190e0*/  LOP3.LUT R14, R0, 0xff, RZ, 0xc0, !PT ;  /* 0x000000ff000e7812 */ /* 0x000fe200078ec0ff */
[----:B------:R-:W-:Y:S01]  /*190f0*/  IMAD.MOV.U32 R128, RZ, RZ, R137 ;  /* 0x000000ffff807224 */ /* 0x000fe200078e0089 */
[----:B------:R-:W-:Y:S01]  /*19100*/  SHF.R.U32.HI R13, RZ, 0x18, R0 ;  /* 0x00000018ff0d7819 */ /* 0x000fe20000011600 */
[----:B------:R2:W5:Y:S01]  /*19110*/  LDL.LU R202, [R1+0x164] ;  /* 0x0001640001ca7983 */ /* 0x0005620000300800 */
[----:B------:R-:W-:Y:S02]  /*19120*/  MOV R10, R139 ;  /* 0x0000008b000a7202 */ /* 0x000fe40000000f00 */
[----:B------:R-:W-:Y:S01]  /*19130*/  LOP3.LUT R11, R2, 0xff, RZ, 0xc0, !PT ;  /* 0x000000ff020b7812 */ /* 0x000fe200078ec0ff */
[----:B------:R2:W5:Y:S01]  /*19140*/  LDL.LU R201, [R1+0x160] ;  /* 0x0001600001c97983 */ /* 0x0005620000300800 */
[----:B------:R-:W-:-:S02]  /*19150*/  SHF.R.U32.HI R0, RZ, 0x8, R3 ;  /* 0x00000008ff007819 */ /* 0x000fc40000011603 */
[----:B------:R-:W-:Y:S01]  /*19160*/  SHF.R.U32.HI R3, RZ, 0x8, R8 ;  /* 0x00000008ff037819 */ /* 0x000fe20000011608 */
[C---:B------:R-:W-:Y:S01]  /*19170*/  HMMA.16816.F32 R176, R4.reuse, R22, R76 ;  /* 0x0000001604b0723c */ /* 0x040fe2000000184c */
[----:B------:R-:W-:Y:S01]  /*19180*/  LOP3.LUT R8, R9, 0xff, RZ, 0xc0, !PT ;  /* 0x000000ff09087812 */ /* 0x000fe200078ec0ff */
[----:B------:R-:W-:Y:S01]  /*19190*/  IMAD.MOV.U32 R250, RZ, RZ, R16 ;  /* 0x000000fffffa7224 */ /* 0x000fe200078e0010 */
[----:B------:R-:W-:Y:S01]  /*191a0*/  MOV R90, R10 ;  /* 0x0000000a005a7202 */ /* 0x000fe20000000f00 */
[----:B------:R-:W-:Y:S01]  /*191b0*/  IMAD.MOV.U32 R131, RZ, RZ, R18 ;  /* 0x000000ffff837224 */ /* 0x000fe200078e0012 */
[----:B------:R-:W-:Y:S01]  /*191c0*/  PRMT R9, R11, 0x5410, R0 ;  /* 0x000054100b097816 */ /* 0x000fe20000000000 */
[----:B------:R-:W-:Y:S01]  /*191d0*/  IMAD.MOV.U32 R130, RZ, RZ, R19 ;  /* 0x000000ffff827224 */ /* 0x000fe200078e0013 */
[--C-:B------:R-:W-:Y:S02]  /*191e0*/  SHF.R.U32.HI R10, RZ, 0x10, R2.reuse ;  /* 0x00000010ff0a7819 */ /* 0x100fe40000011602 */
[----:B------:R-:W-:Y:S01]  /*191f0*/  MOV R238, R17 ;  /* 0x0000001100ee7202 */ /* 0x000fe20000000f00 */
[----:B------:R-:W-:Y:S01]  /*19200*/  HMMA.16816.F32 R32, R4, R34, R144 ;  /* 0x000000220420723c */ /* 0x000fe20000001890 */
[----:B------:R-:W-:Y:S01]  /*19210*/  SHF.R.U32.HI R12, RZ, 0x18, R2 ;  /* 0x00000018ff0c7819 */ /* 0x000fe20000011602 */
[----:B------:R-:W-:Y:S01]  /*19220*/  LDSM.16.MT88.4 R152, [R196+0x19800] ;  /* 0x01980000c498783b */ /* 0x000fe20000004200 */
[----:B------:R-:W-:-:S02]  /*19230*/  PRMT R0, R14, 0x5410, R3 ;  /* 0x000054100e007816 */ /* 0x000fc40000000003 */
[----:B------:R-:W-:Y:S02]  /*19240*/  PRMT R2, R8, 0x5410, R13 ;  /* 0x0000541008027816 */ /* 0x000fe4000000000d */
[----:B------:R-:W-:Y:S01]  /*19250*/  MOV R129, R136 ;  /* 0x0000008800817202 */ /* 0x000fe20000000f00 */
[----:B------:R-:W-:Y:S01]  /*19260*/  IMAD.MOV.U32 R88, RZ, RZ, R128 ;  /* 0x000000ffff587224 */ /* 0x000fe200078e0080 */
[--C-:B------:R-:W-:Y:S01]  /*19270*/  HSET2.LE.AND R0, R0, R134.reuse, PT ;  /* 0x0000008600007233 */ /* 0x100fe20003803000 */
[----:B------:R2:W5:Y:S01]  /*19280*/  LDL.LU R200, [R1+0x15c] ;  /* 0x00015c0001c87983 */ /* 0x0005620000300800 */
[----:B------:R-:W-:Y:S02]  /*19290*/  HSET2.LE.AND R2, R2, R134, PT ;  /* 0x0000008602027233 */ /* 0x000fe40003803000 */
[----:B------:R-:W-:Y:S01]  /*192a0*/  MOV R79, R129 ;  /* 0x00000081004f7202 */ /* 0x000fe20000000f00 */
[----:B------:R-:W1:Y:S01]  /*192b0*/  LDSM.16.MT88.4 R16, [R171+0x1f000] ;  /* 0x01f00000ab10783b */ /* 0x000e620000004200 */
[----:B------:R-:W-:-:S02]  /*192c0*/  LOP3.LUT R128, R199, R0, RZ, 0xc0, !PT ;  /* 0x00000000c7807212 */ /* 0x000fc400078ec0ff */
[----:B------:R-:W-:Y:S01]  /*192d0*/  LOP3.LUT R129, R170, R2, RZ, 0xc0, !PT ;  /* 0x00000002aa817212 */ /* 0x000fe200078ec0ff */
[----:B------:R2:W5:Y:S04]  /*192e0*/  LDL.LU R199, [R1+0x158] ;  /* 0x0001580001c77983 */ /* 0x0005680000300800 */
[----:B------:R2:W5:Y:S02]  /*192f0*/  LDL.LU R170, [R1+0x154] ;  /* 0x0001540001aa7983 */ /* 0x0005640000300800 */
[----:B------:R-:W-:Y:S01]  /*19300*/  IMAD.MOV.U32 R139, RZ, RZ, R32 ;  /* 0x000000ffff8b7224 */ /* 0x000fe200078e0020 */
[----:B------:R-:W-:Y:S01]  /*19310*/  MOV R137, R34 ;  /* 0x0000002200897202 */ /* 0x000fe20000000f00 */
[----:B------:R-:W-:Y:S01]  /*19320*/  IMAD.MOV.U32 R138, RZ, RZ, R33 ;  /* 0x000000ffff8a7224 */ /* 0x000fe200078e0021 */
[----:B------:R-:W-:Y:S01]  /*19330*/  MOV R117, R161 ;  /* 0x000000a100757202 */ /* 0x000fe20000000f00 */
[----:B------:R-:W-:Y:S01]  /*19340*/  IMAD.MOV.U32 R136, RZ, RZ, R35 ;  /* 0x000000ffff887224 */ /* 0x000fe200078e0023 */
[----:B------:R-:W-:Y:S01]  /*19350*/  LDSM.16.MT88.4 R28, [R198+0x1f000] ;  /* 0x01f00000c61c783b */ /* 0x000fe20000004200 */
[----:B------:R-:W-:-:S02]  /*19360*/  IMAD.MOV.U32 R40, RZ, RZ, R163 ;  /* 0x000000ffff287224 */ /* 0x000fc400078e00a3 */
[----:B------:R-:W-:Y:S01]  /*19370*/  IMAD.MOV.U32 R116, RZ, RZ, R162 ;  /* 0x000000ffff747224 */ /* 0x000fe200078e00a2 */
[----:B------:R-:W-:Y:S01]  /*19380*/  LDSM.16.MT88.4 R144, [R198+0x19800] ;  /* 0x01980000c690783b */ /* 0x000fe20000004200 */
[----:B------:R-:W-:-:S03]  /*19390*/  IMAD.MOV.U32 R118, RZ, RZ, R160 ;  /* 0x000000ffff767224 */ /* 0x000fc600078e00a0 */
[----:B------:R-:W-:Y:S01]  /*193a0*/  LDSM.16.MT88.4 R160, [R171+0x19800] ;  /* 0x01980000aba0783b */ /* 0x000fe20000004200 */
[C---:B-1----:R-:W-:Y:S06]  /*193b0*/  HMMA.16816.F32 R172, R4.reuse, R16, R72 ;  /* 0x0000001004ac723c */ /* 0x042fec0000001848 */
[----:B------:R-:W-:Y:S01]  /*193c0*/  HMMA.16816.F32 R32, R4, R18, R68 ;  /* 0x000000120420723c */ /* 0x000fe20000001844 */
[----:B------:R-:W1:Y:S01]  /*193d0*/  LDSM.16.MT88.4 R16, [R197+0x1f000] ;  /* 0x01f00000c510783b */ /* 0x000e620000004200 */
[----:B------:R-:W-:Y:S02]  /*193e0*/  LOP3.LUT R8, R10, 0xff, RZ, 0xc0, !PT ;  /* 0x000000ff0a087812 */ /* 0x000fe400078ec0ff */
[----:B------:R-:W-:-:S02]  /*193f0*/  HSET2.LE.AND R3, R9, R134, PT ;  /* 0x0000008609037233 */ /* 0x000fc40003803000 */
[C---:B------:R-:W-:Y:S01]  /*19400*/  HMMA.16816.F32 R180, R4.reuse, R26, R92 ;  /* 0x0000001a04b4723c */ /* 0x040fe2000000185c */
[----:B------:R-:W-:Y:S01]  /*19410*/  PRMT R8, R8, 0x5410, R12 ;  /* 0x0000541008087816 */ /* 0x000fe2000000000c */
[----:B------:R-:W-:Y:S01]  /*19420*/  IMAD.MOV.U32 R96, RZ, RZ, R116 ;  /* 0x000000ffff607224 */ /* 0x000fe200078e0074 */
[----:B------:R-:W-:Y:S01]  /*19430*/  MOV R98, R118 ;  /* 0x0000007600627202 */ /* 0x000fe20000000f00 */
[----:B------:R-:W-:Y:S02]  /*19440*/  IMAD.MOV.U32 R97, RZ, RZ, R117 ;  /* 0x000000ffff617224 */ /* 0x000fe400078e0075 */
[----:B------:R-:W-:Y:S01]  /*19450*/  IMAD.MOV.U32 R91, RZ, RZ, R119 ;  /* 0x000000ffff5b7224 */ /* 0x000fe200078e0077 */
[----:B------:R-:W-:Y:S01]  /*19460*/  HSET2.LE.AND R8, R8, R134, PT ;  /* 0x0000008608087233 */ /* 0x000fe20003803000 */
[C---:B------:R-:W-:Y:S01]  /*19470*/  HMMA.16816.F32 R92, R4.reuse, R20, R84 ;  /* 0x00000014045c723c */ /* 0x040fe20000001854 */
[----:B------:R-:W-:Y:S01]  /*19480*/  MOV R14, R43 ;  /* 0x0000002b000e7202 */ /* 0x000fe20000000f00 */
[----:B------:R-:W-:Y:S01]  /*19490*/  IMAD.MOV.U32 R15, RZ, RZ, R42 ;  /* 0x000000ffff0f7224 */ /* 0x000fe200078e002a */
[----:B------:R-:W-:Y:S01]  /*194a0*/  MOV R11, R40 ;  /* 0x00000028000b7202 */ /* 0x000fe20000000f00 */
[----:B------:R-:W-:Y:S01]  /*194b0*/  IMAD.MOV.U32 R76, RZ, RZ, R79 ;  /* 0x000000ffff4c7224 */ /* 0x000fe200078e004f */
[----:B------:R-:W-:Y:S01]  /*194c0*/  LDSM.16.MT88.4 R72, [R171+0x1d800] ;  /* 0x01d80000ab48783b */ /* 0x000fe20000004200 */
[----:B------:R-:W-:Y:S01]  /*194d0*/  HMMA.16816.F32 R20, R4, R46, R80 ;  /* 0x0000002e0414723c */ /* 0x000fe20000001850 */
[----:B------:R-:W-:-:S06]  /*194e0*/  IMAD.MOV.U32 R12, RZ, RZ, R37 ;  /* 0x000000ffff0c7224 */ /* 0x000fcc00078e0025 */
[----:B------:R-:W-:Y:S01]  /*194f0*/  IMAD.MOV.U32 R46, RZ, RZ, R131 ;  /* 0x000000ffff2e7224 */ /* 0x000fe200078e0083 */
[----:B------:R-:W-:Y:S01]  /*19500*/  LOP3.LUT R131, R245, R8, RZ, 0xc0, !PT ;  /* 0x00000008f5837212 */ /* 0x000fe200078ec0ff */
[----:B------:R-:W-:Y:S01]  /*19510*/  IMAD.MOV.U32 R47, RZ, RZ, R130 ;  /* 0x000000ffff2f7224 */ /* 0x000fe200078e0082 */
[----:B------:R-:W-:Y:S01]  /*19520*/  LOP3.LUT R130, R244, R3, RZ, 0xc0, !PT ;  /* 0x00000003f4827212 */ /* 0x000fe200078ec0ff */
[----:B------:R-:W-:Y:S01]  /*19530*/  HMMA.16816.F32 R24, R4, R44, R60 ;  /* 0x0000002c0418723c */ /* 0x000fe2000000183c */
[----:B------:R-:W-:Y:S01]  /*19540*/  IMAD.MOV.U32 R37, RZ, RZ, R126 ;  /* 0x000000ffff257224 */ /* 0x000fe200078e007e */
[----:B------:R-:W-:Y:S01]  /*19550*/  MOV R85, R138 ;  /* 0x0000008a00557202 */ /* 0x000fe20000000f00 */
[----:B------:R-:W-:Y:S02]  /*19560*/  IMAD.MOV.U32 R84, RZ, RZ, R139 ;  /* 0x000000ffff547224 */ /* 0x000fe400078e008b */
[----:B------:R-:W-:Y:S01]  /*19570*/  IMAD.MOV.U32 R10, RZ, RZ, R41 ;  /* 0x000000ffff0a7224 */ /* 0x000fe200078e0029 */
[C---:B------:R-:W-:Y:S01]  /*19580*/  HMMA.16816.F32 R156, R128.reuse, R152, R156 ;  /* 0x00000098809c723c */ /* 0x040fe2000000189c */
        /* <DEDUP_REMOVED lines=10> */
[C---:B-1----:R-:W-:Y:S01]  /*19630*/  HMMA.16816.F32 R124, R4.reuse, R16, R108 ;  /* 0x00000010047c723c */ /* 0x042fe2000000186c */
[----:B------:R-:W1:Y:S01]  /*19640*/  LDSM.16.MT88.4 R136, [R197+0x19800] ;  /* 0x01980000c588783b */ /* 0x000e620000004200 */
[----:B------:R-:W-:Y:S01]  /*19650*/  IMAD.MOV.U32 R77, RZ, RZ, R88 ;  /* 0x000000ffff4d7224 */ /* 0x000fe200078e0058 */
[----:B------:R-:W-:Y:S01]  /*19660*/  MOV R78, R89 ;  /* 0x00000059004e7202 */ /* 0x000fe20000000f00 */
[----:B------:R-:W-:Y:S01]  /*19670*/  IMAD.MOV.U32 R79, RZ, RZ, R90 ;  /* 0x000000ffff4f7224 */ /* 0x000fe200078e005a */
[----:B------:R-:W4:Y:S01]  /*19680*/  LDSM.16.MT88.4 R40, [R171+0x1b800] ;  /* 0x01b80000ab28783b */ /* 0x000f220000004200 */
[----:B------:R-:W-:Y:S01]  /*19690*/  HMMA.16816.F32 R116, R4, R28, R112 ;  /* 0x0000001c0474723c */ /* 0x000fe20000001870 */
[----:B------:R-:W-:Y:S01]  /*196a0*/  IMAD.MOV.U32 R108, RZ, RZ, R51 ;  /* 0x000000ffff6c7224 */ /* 0x000fe200078e0033 */
[----:B------:R-:W-:Y:S01]  /*196b0*/  MOV R109, R50 ;  /* 0x00000032006d7202 */ /* 0x000fe20000000f00 */
[----:B------:R-:W-:Y:S01]  /*196c0*/  IMAD.MOV.U32 R110, RZ, RZ, R49 ;  /* 0x000000ffff6e7224 */ /* 0x000fe200078e0031 */
[----:B------:R-:W-:Y:S01]  /*196d0*/  MOV R69, R96 ;  /* 0x0000006000457202 */ /* 0x000fe20000000f00 */
[----:B------:R-:W-:Y:S01]  /*196e0*/  IMAD.MOV.U32 R111, RZ, RZ, R48 ;  /* 0x000000ffff6f7224 */ /* 0x000fe200078e0030 */
[C---:B------:R-:W-:Y:S01]  /*196f0*/  HMMA.16816.F32 R164, R128.reuse, R160, R164 ;  /* 0x000000a080a4723c */ /* 0x040fe200000018a4 */
[----:B------:R-:W2:Y:S01]  /*19700*/  LDSM.16.MT88.4 R48, [R196+0x1b800] ;  /* 0x01b80000c430783b */ /* 0x000ea20000004200 */
[----:B------:R-:W-:Y:S01]  /*19710*/  IMAD.MOV.U32 R68, RZ, RZ, R91 ;  /* 0x000000ffff447224 */ /* 0x000fe200078e005b */
[----:B------:R-:W-:Y:S01]  /*19720*/  MOV R60, R99 ;  /* 0x00000063003c7202 */ /* 0x000fe20000000f00 */
[----:B------:R-:W-:Y:S01]  /*19730*/  IMAD.MOV.U32 R70, RZ, RZ, R97 ;  /* 0x000000ffff467224 */ /* 0x000fe200078e0061 */
[----:B------:R-:W-:Y:S01]  /*19740*/  LDSM.16.MT88.4 R80, [R196+0x1d800] ;  /* 0x01d80000c450783b */ /* 0x000fe20000004200 */
[----:B------:R-:W-:Y:S01]  /*19750*/  HMMA.16816.F32 R148, R128, R144, R148 ;  /* 0x000000908094723c */ /* 0x000fe20000001894 */
[----:B------:R-:W-:-:S02]  /*19760*/  IMAD.MOV.U32 R71, RZ, RZ, R98 ;  /* 0x000000ffff477224 */ /* 0x000fc400078e0062 */
[----:B------:R-:W-:Y:S03]  /*19770*/  LDSM.16.MT88.4 R88, [R198+0x1d800] ;  /* 0x01d80000c658783b */ /* 0x000fe60000004200 */
[----:B------:R-:W-:Y:S01]  /*19780*/  HMMA.16816.F32 R28, R4, R30, R120 ;  /* 0x0000001e041c723c */ /* 0x000fe20000001878 */
[----:B------:R-:W-:Y:S04]  /*19790*/  LDSM.16.MT88.4 R96, [R197+0x1d800] ;  /* 0x01d80000c560783b */ /* 0x000fe80000004200 */
[----:B------:R-:W-:Y:S01]  /*197a0*/  LDSM.16.MT88.4 R112, [R196+0x1f800] ;  /* 0x01f80000c470783b */ /* 0x000fe20000004200 */
[C---:B------:R-:W-:Y:S03]  /*197b0*/  HMMA.16816.F32 R160, R128.reuse, R162, R56 ;  /* 0x000000a280a0723c */ /* 0x040fe60000001838 */
[----:B------:R-:W2:Y:S03]  /*197c0*/  LDSM.16.MT88.4 R56, [R198+0x1b800] ;  /* 0x01b80000c638783b */ /* 0x000ea60000004200 */
[----:B------:R-:W-:Y:S01]  /*197d0*/  HMMA.16816.F32 R144, R128, R146, R104 ;  /* 0x000000928090723c */ /* 0x000fe20000001868 */
[----:B------:R-:W2:Y:S04]  /*197e0*/  LDSM.16.MT88.4 R104, [R171+0x1f800] ;  /* 0x01f80000ab68783b */ /* 0x000ea80000004200 */
[----:B------:R-:W2:Y:S01]  /*197f0*/  LDSM.16.MT88.4 R120, [R198+0x1f800] ;  /* 0x01f80000c678783b */ /* 0x000ea20000004200 */
[----:B------:R-:W-:Y:S03]  /*19800*/  HMMA.16816.F32 R16, R4, R18, R100 ;  /* 0x000000120410723c */ /* 0x000fe60000001864 */
        /* <DEDUP_REMOVED lines=10> */
[C---:B---3--:R-:W-:Y:S06]  /*198b0*/  HMMA.16816.F32 R60, R128.reuse, R64, R60 ;  /* 0x00000040803c723c */ /* 0x048fec000000183c */
[C---:B------:R-:W-:Y:S06]  /*198c0*/  HMMA.16816.F32 R64, R128.reuse, R66, R68 ;  /* 0x000000428040723c */ /* 0x040fec0000001844 */
[C---:B-1----:R-:W-:Y:S06]  /*198d0*/  HMMA.16816.F32 R140, R128.reuse, R136, R140 ;  /* 0x00000088808c723c */ /* 0x042fec000000188c */
        /* <DEDUP_REMOVED lines=24> */
[----:B------:R-:W-:-:S03]  /*19a60*/  IMAD.MOV.U32 R135, RZ, RZ, R239 ;  /* 0x000000ffff877224 */ /* 0x000fc600078e00ef */
[----:B------:R-:W-:-:S15]  /*19a70*/  IADD3.X R223, R193, -0x1, RZ, P0, !PT ;  /* 0xffffffffc1df7810 */ /* 0x000fde00007fe4ff */
[----:B------:R-:W-:-:S04]  /*19a80*/  NOP ;  /* 0x0000000000007918 */ /* 0x000fc80000000000 */
.L_x_2292:
[----:B------:R-:W2:Y:S02]  /*19a90*/  LDL R0, [R1+0xf4] ;  /* 0x0000f40001007983 */ /* 0x000ea40000100800 */
[----:B--2---:R-:W-:-:S13]  /*19aa0*/  ISETP.GT.AND P0, PT, R135, R0, PT ;  /* 0x000000008700720c */ /* 0x004fda0003f04270 */
[----:B------:R-:W-:Y:S05]  /*19ab0*/  @!P0 BRA `(.L_x_2301) ;  /* 0x00000068002c8947 */ /* 0x000fea0003800000 */
[----:B------:R-:W2:Y:S04]  /*19ac0*/  LDL.LU.64 R14, [R1+0x138] ;  /* 0x00013800010e7983 */ /* 0x000ea80000300a00 */
[----:B------:R-:W2:Y:S04]  /*19ad0*/  LDL.LU R0, [R1+0x144] ;  /* 0x0001440001007983 */ /* 0x000ea80000300800 */
[----:B------:R-:W3:Y:S04]  /*19ae0*/  LDL.LU.64 R12, [R1+0x130] ;  /* 0x00013000010c7983 */ /* 0x000ee80000300a00 */
[----:B------:R-:W3:Y:S04]  /*19af0*/  LDL.LU R2, [R1+0x12c] ;  /* 0x00012c0001027983 */ /* 0x000ee80000300800 */
[----:B------:R-:W4:Y:S04]  /*19b00*/  LDL.LU R10, [R1+0x150] ;  /* 0x00015000010a7983 */ /* 0x000f280000300800 */
[----:B------:R-:W4:Y:S04]  /*19b10*/  LDL.LU R3, [R1+0x148] ;  /* 0x0001480001037983 */ /* 0x000f280000300800 */
[----:B------:R-:W4:Y:S04]  /*19b20*/  LDL.LU R9, [R1+0x14c] ;  /* 0x00014c0001097983 */ /* 0x000f280000300800 */
[----:B------:R-:W4:Y:S04]  /*19b30*/  LDL.LU R5, [R1+0x140] ;  /* 0x0001400001057983 */ /* 0x000f280000300800 */
[----:B------:R-:W2:Y:S04]  /*19b40*/  LDL R8, [R1+0x8c] ;  /* 0x00008c0001087983 */ /* 0x000ea80000100800 */
[----:B------:R-:W4:Y:S01]  /*19b50*/  LDL.LU R7, [R1+0x128] ;  /* 0x0001280001077983 */ /* 0x000f220000300800 */
[----:B-----5:R-:W-:-:S02]  /*19b60*/  IMAD.MOV.U32 R134, RZ, RZ, R132 ;  /* 0x000000ffff867224 */ /* 0x020fc400078e0084 */
[----:B------:R-:W-:Y:S01]  /*19b70*/  IMAD.MOV.U32 R245, RZ, RZ, RZ ;  /* 0x000000fffff57224 */ /* 0x000fe200078e00ff */
[----:B------:R-:W1:Y:S01]  /*19b80*/  S2R R6, SR_TID.X ;  /* 0x0000000000067919 */ /* 0x000e620000002100 */
[-C--:B--2---:R-:W-:Y:S02]  /*19b90*/  IADD3 R0, P3, P2, R0, R8.reuse, R14 ;  /* 0x0000000800007210 */ /* 0x084fe40007a7e00e */
[----:B------:R-:W-:Y:S02]  /*19ba0*/  SHF.R.S32.HI R4, RZ, 0x1f, R8 ;  /* 0x0000001fff047819 */ /* 0x000fe40000011408 */
[----:B---3--:R-:W-:Y:S02]  /*19bb0*/  IADD3 R2, P1, P0, R2, R8, R12 ;  /* 0x0000000802027210 */ /* 0x008fe4000783e00c */
[-C--:B----4-:R-:W-:Y:S02]  /*19bc0*/  IADD3.X R3, R3, R4.reuse, R10, P3, P2 ;  /* 0x0000000403037210 */ /* 0x090fe40001fe440a */
[----:B------:R-:W-:-:S02]  /*19bd0*/  IADD3.X R4, R5, R4, R9, P1, P0 ;  /* 0x0000000405047210 */ /* 0x000fc40000fe0409 */
[----:B------:R-:W-:Y:S02]  /*19be0*/  LEA R9, P1, R0, R246, 0x1 ;  /* 0x000000f600097211 */ /* 0x000fe400078208ff */
[----:B------:R-:W-:Y:S02]  /*19bf0*/  LEA R10, P0, R2, R248, 0x1 ;  /* 0x000000f8020a7211 */ /* 0x000fe400078008ff */
[----:B-1----:R-:W-:Y:S01]  /*19c00*/  SHF.R.S32.HI R5, RZ, 0x1f, R6 ;  /* 0x0000001fff057819 */ /* 0x002fe20000011406 */
[----:B------:R1:W-:Y:S01]  /*19c10*/  STL [R1+0xa4], R9 ;  /* 0x0000a40901007387 */ /* 0x0003e20000100800 */
[----:B------:R-:W-:-:S03]  /*19c20*/  ISETP.GE.AND P2, PT, R8, R229, PT ;  /* 0x000000e50800720c */ /* 0x000fc60003f46270 */
[----:B------:R-:W-:Y:S01]  /*19c30*/  STL [R1+0xa0], R10 ;  /* 0x0000a00a01007387 */ /* 0x000fe20000100800 */
[----:B-1----:R-:W-:Y:S02]  /*19c40*/  LEA.HI.X R9, R0, R247, R3, 0x1, P1 ;  /* 0x000000f700097211 */ /* 0x002fe400008f0c03 */
[----:B------:R-:W-:Y:S02]  /*19c50*/  LEA.HI.X R3, R2, R249, R4, 0x1, P0 ;  /* 0x000000f902037211 */ /* 0x000fe400000f0c04 */
[----:B------:R-:W-:Y:S01]  /*19c60*/  SHF.R.S32.HI R2, RZ, 0x1f, R7 ;  /* 0x0000001fff027819 */ /* 0x000fe20000011407 */
[----:B------:R-:W-:Y:S01]  /*19c70*/  STL [R1+0x9c], R9 ;  /* 0x00009c0901007387 */ /* 0x000fe20000100800 */
[----:B------:R-:W-:Y:S02]  /*19c80*/  LEA.HI R0, R5, R6, RZ, 0x3 ;  /* 0x0000000605007211 */ /* 0x000fe400078f18ff */
[C---:B------:R-:W-:Y:S01]  /*19c90*/  SHF.L.U64.HI R4, R7.reuse, 0x1, R2 ;  /* 0x0000000107047819 */ /* 0x040fe20000010202 */
[----:B------:R-:W-:Y:S01]  /*19ca0*/  IMAD.SHL.U32 R2, R7, 0x2, RZ ;  /* 0x0000000207027824 */ /* 0x000fe200078e00ff */
[----:B------:R1:W-:Y:S01]  /*19cb0*/  STL [R1+0x98], R3 ;  /* 0x0000980301007387 */ /* 0x0003e20000100800 */
[----:B------:R-:W-:-:S03]  /*19cc0*/  SHF.R.S32.HI R0, RZ, 0x3, R0 ;  /* 0x00000003ff007819 */ /* 0x000fc60000011400 */
[----:B------:R2:W-:Y:S01]  /*19cd0*/  STL [R1+0xbc], R4 ;  /* 0x0000bc0401007387 */ /* 0x0005e20000100800 */
[----:B------:R-:W-:Y:S02]  /*19ce0*/  IADD3 R250, P0, R0, 0x20, RZ ;  /* 0x0000002000fa7810 */ /* 0x000fe40007f1e0ff */
[----:B------:R-:W-:Y:S01]  /*19cf0*/  SHF.R.S32.HI R0, RZ, 0x1f, R0 ;  /* 0x0000001fff007819 */ /* 0x000fe20000011400 */
[----:B------:R3:W-:Y:S04]  /*19d00*/  STL [R1+0xc0], R2 ;  /* 0x0000c00201007387 */ /* 0x0007e80000100800 */
[----:B------:R-:W-:Y:S02]  /*19d10*/  IMAD.X R251, RZ, RZ, R0, P0 ;  /* 0x000000fffffb7224 */ /* 0x000fe400000e0600 */
[----:B-1----:R-:W-:-:S02]  /*19d20*/  IMAD.MOV.U32 R3, RZ, RZ, R133 ;  /* 0x000000ffff037224 */ /* 0x002fc400078e0085 */
[C---:B--2---:R-:W-:Y:S02]  /*19d30*/  VIADD R4, R135.reuse, 0xfffffffe ;  /* 0xfffffffe87047836 */ /* 0x044fe40000000000 */
[----:B---3--:R-:W-:-:S03]  /*19d40*/  VIADD R2, R135, 0xffffffff ;  /* 0xffffffff87027836 */ /* 0x008fc60000000000 */
[----:B------:R1:W-:Y:S04]  /*19d50*/  STL [R1+0xb8], R4 ;  /* 0x0000b80401007387 */ /* 0x0003e80000100800 */
[----:B------:R1:W-:Y:S02]  /*19d60*/  STL [R1+0xb4], R2 ;  /* 0x0000b40201007387 */ /* 0x0003e40000100800 */
.L_x_2304:
[----:B------:R-:W2:Y:S01]  /*19d70*/  LDL R0, [R1+0xb4] ;  /* 0x0000b40001007983 */ /* 0x000ea20000100800 */
[----:B------:R-:W-:Y:S01]  /*19d80*/  VIADD R240, R135, 0xffffffff ;  /* 0xffffffff87f07836 */ /* 0x000fe20000000000 */
[C---:B-1----:R-:W-:Y:S01]  /*19d90*/  SHF.L.U64.HI R2, R236.reuse, 0x6, R237 ;  /* 0x00000006ec027819 */ /* 0x042fe200000102ed */
[----:B------:R-:W-:Y:S01]  /*19da0*/  IMAD.SHL.U32 R11, R236, 0x40, RZ ;  /* 0x00000040ec0b7824 */ /* 0x000fe200078e00ff */
[----:B------:R-:W3:Y:S01]  /*19db0*/  LDL.64 R4, [R1+0xf8] ;  /* 0x0000f80001047983 */ /* 0x000ee20000100a00 */
[----:B------:R-:W-:Y:S04]  /*19dc0*/  DEPBAR.LE SB0, 0x0 ;  /* 0x000080000000791a */ /* 0x000fe80000000000 */
[----:B------:R-:W4:Y:S01]  /*19dd0*/  LDL.64 R184, [R1+0x90] ;  /* 0x0000900001b87983 */ /* 0x000f220000100a00 */
[----:B------:R-:W-:Y:S01]  /*19de0*/  SHF.R.S32.HI R10, RZ, 0x1f, R240 ;  /* 0x0000001fff0a7819 */ /* 0x000fe200000114f0 */
[----:B------:R-:W-:Y:S01]  /*19df0*/  IMAD R2, R2, R240, RZ ;  /* 0x000000f002027224 */ /* 0x000fe200078e02ff */
[----:B------:R-:W-:Y:S05]  /*19e00*/  WARPSYNC.ALL ;  /* 0x0000000000007948 */ /* 0x000fea0003800000 */
[----:B------:R-:W5:Y:S01]  /*19e10*/  LDL R19, [R1+0xa0] ;  /* 0x0000a00001137983 */ /* 0x000f620000100800 */
[----:B------:R-:W-:Y:S03]  /*19e20*/  BSSY B0, `(.L_x_2302) ;  /* 0x0000176000007945 */ /* 0x000fe60003800000 */
[----:B------:R-:W5:Y:S04]  /*19e30*/  LDL R18, [R1+0x98] ;  /* 0x0000980001127983 */ /* 0x000f680000100800 */
[----:B------:R-:W5:Y:S04]  /*19e40*/  LDL R17, [R1+0xac] ;  /* 0x0000ac0001117983 */ /* 0x000f680000100800 */
[----:B------:R-:W5:Y:S04]  /*19e50*/  LDL R16, [R1+0xa8] ;  /* 0x0000a80001107983 */ /* 0x000f680000100800 */
[----:B------:R-:W5:Y:S01]  /*19e60*/  LDL R15, [R1+0xb0] ;  /* 0x0000b000010f7983 */ /* 0x000f620000100800 */
[----:B------:R-:W-:Y:S06]  /*19e70*/  BAR.SYNC.DEFER_BLOCKING 0x0 ;  /* 0x0000000000007b1d */ /* 0x000fec0000010000 */
[----:B------:R-:W-:Y:S04]  /*19e80*/  @P2 STS.128 [R224+0x18000], RZ ;  /* 0x018000ffe0002388 */ /* 0x000fe80000000c00 */
[----:B------:R-:W5:Y:S04]  /*19e90*/  LDL R182, [R1+0xa4] ;  /* 0x0000a40001b67983 */ /* 0x000f680000100800 */
[----:B------:R-:W5:Y:S04]  /*19ea0*/  LDL R181, [R1+0x9c] ;  /* 0x00009c0001b57983 */ /* 0x000f680000100800 */
[----:B------:R-:W5:Y:S01]  /*19eb0*/  LDL R180, [R1+0xf4] ;  /* 0x0000f40001b47983 */ /* 0x000f620000100800 */
[----:B--2---:R-:W-:Y:S02]  /*19ec0*/  IMAD.IADD R0, R0, 0x1, -R245 ;  /* 0x0000000100007824 */ /* 0x004fe400078e0af5 */
[----:B---3--:R-:W-:Y:S03]  /*19ed0*/  IMAD.MOV.U32 R8, RZ, RZ, R4 ;  /* 0x000000ffff087224 */ /* 0x008fe600078e0004 */
[C---:B------:R-:W-:Y:S01]  /*19ee0*/  LEA R4, P0, R0.reuse, R250, 0x6 ;  /* 0x000000fa00047211 */ /* 0x040fe200078030ff */
[----:B------:R-:W-:Y:S01]  /*19ef0*/  IMAD.MOV.U32 R9, RZ, RZ, R5 ;  /* 0x000000ffff097224 */ /* 0x000fe200078e0005 */
[----:B----4-:R-:W-:Y:S01]  /*19f00*/  LEA R6, P1, R0, R184, 0x6 ;  /* 0x000000b800067211 */ /* 0x010fe200078230ff */
[----:B------:R-:W-:Y:S01]  /*19f10*/  IMAD.WIDE.U32 R8, R240, R11, R8 ;  /* 0x0000000bf0087225 */ /* 0x000fe200078e0008 */
[C---:B------:R-:W-:Y:S02]  /*19f20*/  LEA.HI.X.SX32 R5, R0.reuse, R251, 0x6, P0 ;  /* 0x000000fb00057211 */ /* 0x040fe400000f36ff */
[----:B------:R-:W-:Y:S01]  /*19f30*/  LEA.HI.X.SX32 R7, R0, R185, 0x6, P1 ;  /* 0x000000b900077211 */ /* 0x000fe200008f36ff */
[----:B------:R-:W-:Y:S01]  /*19f40*/  IMAD R0, R10, R11, R2 ;  /* 0x0000000b0a007224 */ /* 0x000fe200078e0202 */
[----:B------:R-:W-:Y:S01]  /*19f50*/  @!P2 LEA R2, P3, R236, R8, 0x5 ;  /* 0x00000008ec02a211 */ /* 0x000fe200078628ff */
[----:B------:R-:W-:Y:S01]  /*19f60*/  IMAD R10, R237, R6, RZ ;  /* 0x00000006ed0a7224 */ /* 0x000fe200078e02ff */
[-C--:B------:R-:W-:Y:S01]  /*19f70*/  @!P2 LEA R13, P1, R8, R248.reuse, 0x1 ;  /* 0x000000f8080da211 */ /* 0x080fe200078208ff */
[----:B------:R-:W-:Y:S01]  /*19f80*/  IMAD.IADD R0, R9, 0x1, R0 ;  /* 0x0000000109007824 */ /* 0x000fe200078e0200 */
[----:B------:R-:W-:Y:S01]  /*19f90*/  @!P2 LEA R14, P0, R2, R248, 0x1 ;  /* 0x000000f8020ea211 */ /* 0x000fe200078008ff */
[----:B------:R-:W-:Y:S02]  /*19fa0*/  IMAD R12, R237, R4, RZ ;  /* 0x00000004ed0c7224 */ /* 0x000fe400078e02ff */
[C---:B------:R-:W-:Y:S02]  /*19fb0*/  IMAD R9, R236.reuse, R7, R10 ;  /* 0x00000007ec097224 */ /* 0x040fe400078e020a */
[C---:B------:R-:W-:Y:S04]  /*19fc0*/  IMAD.WIDE.U32 R10, R236.reuse, R6, RZ ;  /* 0x00000006ec0a7225 */ /* 0x040fe800078e00ff */
[C---:B------:R-:W-:Y:S01]  /*19fd0*/  IMAD R12, R236.reuse, R5, R12 ;  /* 0x00000005ec0c7224 */ /* 0x040fe200078e020c */
[C---:B------:R-:W-:Y:S01]  /*19fe0*/  @!P2 LEA.HI.X R5, R236.reuse, R0, R237, 0x5, P3 ;  /* 0x00000000ec05a211 */ /* 0x040fe200018f2ced */
[----:B------:R-:W-:Y:S01]  /*19ff0*/  IMAD.WIDE.U32 R6, R236, R4, RZ ;  /* 0x00000004ec067225 */ /* 0x000fe200078e00ff */
[-C--:B-----5:R-:W-:Y:S03]  /*1a000*/  LEA R4, P4, R10, R19.reuse, 0x1 ;  /* 0x000000130a047211 */ /* 0x0a0fe600078808ff */
[----:B------:R-:W-:Y:S01]  /*1a010*/  IMAD.IADD R11, R11, 0x1, R9 ;  /* 0x000000010b0b7824 */ /* 0x000fe200078e0209 */
[----:B------:R-:W-:Y:S01]  /*1a020*/  LEA R28, P3, R6, R19, 0x1 ;  /* 0x00000013061c7211 */ /* 0x000fe200078608ff */
[----:B------:R-:W-:Y:S01]  /*1a030*/  IMAD.IADD R12, R7, 0x1, R12 ;  /* 0x00000001070c7824 */ /* 0x000fe200078e020c */
[----:B------:R-:W-:Y:S02]  /*1a040*/  @!P2 LEA.HI.X R7, R2, R249, R5, 0x1, P0 ;  /* 0x000000f90207a211 */ /* 0x000fe400000f0c05 */
[-C--:B------:R-:W-:Y:S02]  /*1a050*/  LEA.HI.X R5, R10, R18.reuse, R11, 0x1, P4 ;  /* 0x000000120a057211 */ /* 0x080fe400020f0c0b */
[----:B------:R-:W-:Y:S02]  /*1a060*/  ISETP.GE.AND P4, PT, R17, R229, PT ;  /* 0x000000e51100720c */ /* 0x000fe40003f86270 */
[----:B------:R-:W-:Y:S01]  /*1a070*/  @!P2 LEA.HI.X R9, R8, R249, R0, 0x1, P1 ;  /* 0x000000f90809a211 */ /* 0x000fe200008f0c00 */
[----:B------:R-:W-:Y:S01]  /*1a080*/  @!P2 IMAD.MOV.U32 R8, RZ, RZ, R13 ;  /* 0x000000ffff08a224 */ /* 0x000fe200078e000d */
[----:B------:R-:W-:Y:S01]  /*1a090*/  LEA.HI.X R29, R6, R18, R12, 0x1, P3 ;  /* 0x00000012061d7211 */ /* 0x000fe200018f0c0c */
[----:B------:R-:W-:Y:S01]  /*1a0a0*/  @!P2 IMAD.MOV.U32 R6, RZ, RZ, R14 ;  /* 0x000000ffff06a224 */ /* 0x000fe200078e000e */
[-C--:B------:R-:W-:Y:S01]  /*1a0b0*/  ISETP.GE.AND P3, PT, R16, R229.reuse, PT ;  /* 0x000000e51000720c */ /* 0x080fe20003f66270 */
[----:B------:R-:W2:Y:S01]  /*1a0c0*/  LDL R0, [R1+0xb8] ;  /* 0x0000b80001007983 */ /* 0x000ea20000100800 */
[----:B------:R-:W-:Y:S03]  /*1a0d0*/  ISETP.GE.AND P1, PT, R15, R229, PT ;  /* 0x000000e50f00720c */ /* 0x000fe60003f26270 */
        /* <DEDUP_REMOVED lines=40> */
[----:B-1----:R-:W3:Y:S04]  /*1a360*/  LDSM.16.M88.4 R8, [R170+0x10000] ;  /* 0x01000000aa08783b */ /* 0x002ee80000000200 */
[----:B------:R-:W1:Y:S04]  /*1a370*/  LDSM.16.M88.4 R16, [R170+0x10800] ;  /* 0x01080000aa10783b */ /* 0x000e680000000200 */
[----:B------:R-:W5:Y:S04]  /*1a380*/  LDSM.16.M88.4 R24, [R170+0x11000] ;  /* 0x01100000aa18783b */ /* 0x000f680000000200 */
[----:B------:R-:W4:Y:S04]  /*1a390*/  LDSM.16.M88.4 R172, [R170+0x11800] ;  /* 0x01180000aaac783b */ /* 0x000f280000000200 */
[----:B------:R-:W0:Y:S04]  /*1a3a0*/  LDGDEPBAR ;  /* 0x00000000000079af */ /* 0x000e280000000000 */
[----:B------:R-:W-:Y:S01]  /*1a3b0*/  LDSM.16.M88.4 R176, [R206] ;  /* 0x00000000ceb0783b */ /* 0x000fe20000000200 */
[C---:B---3--:R-:W-:Y:S06]  /*1a3c0*/  HMMA.16816.F32 R4, R32.reuse, R8, RZ ;  /* 0x000000082004723c */ /* 0x048fec00000018ff */
[C---:B------:R-:W-:Y:S06]  /*1a3d0*/  HMMA.16816.F32 R8, R32.reuse, R10, RZ ;  /* 0x0000000a2008723c */ /* 0x040fec00000018ff */
[C---:B-1----:R-:W-:Y:S06]  /*1a3e0*/  HMMA.16816.F32 R12, R32.reuse, R16, RZ ;  /* 0x00000010200c723c */ /* 0x042fec00000018ff */
[C---:B------:R-:W-:Y:S06]  /*1a3f0*/  HMMA.16816.F32 R16, R32.reuse, R18, RZ ;  /* 0x000000122010723c */ /* 0x040fec00000018ff */
[C---:B-----5:R-:W-:Y:S06]  /*1a400*/  HMMA.16816.F32 R20, R32.reuse, R24, RZ ;  /* 0x000000182014723c */ /* 0x060fec00000018ff */
[C---:B------:R-:W-:Y:S06]  /*1a410*/  HMMA.16816.F32 R24, R32.reuse, R26, RZ ;  /* 0x0000001a2018723c */ /* 0x040fec00000018ff */
[C---:B----4-:R-:W-:Y:S06]  /*1a420*/  HMMA.16816.F32 R28, R32.reuse, R172, RZ ;  /* 0x000000ac201c723c */ /* 0x050fec00000018ff */
        /* <DEDUP_REMOVED lines=10> */
[----:B------:R-:W1:Y:S04]  /*1a4d0*/  LDSM.16.M88.4 R176, [R219] ;  /* 0x00000000dbb0783b */ /* 0x000e680000000200 */
[----:B--2---:R-:W-:Y:S06]  /*1a4e0*/  IMAD.IADD R0, R0, 0x1, -R245 ;  /* 0x0000000100007824 */ /* 0x004fec00078e0af5 */
[C---:B------:R-:W-:Y:S04]  /*1a4f0*/  LEA R132, P0, R0.reuse, R184, 0x6 ;  /* 0x000000b800847211 */ /* 0x040fe800078030ff */
[----:B------:R-:W-:Y:S01]  /*1a500*/  LEA.HI.X.SX32 R133, R0, R185, 0x6, P0 ;  /* 0x000000b900857211 */ /* 0x000fe200000f36ff */
[-C--:B------:R-:W-:Y:S04]  /*1a510*/  IMAD R2, R235, R132.reuse, RZ ;  /* 0x00000084eb027224 */ /* 0x080fe800078e02ff */
[C---:B------:R-:W-:Y:S02]  /*1a520*/  IMAD R2, R234.reuse, R133, R2 ;  /* 0x00000085ea027224 */ /* 0x040fe400078e0202 */
[----:B------:R-:W-:Y:S04]  /*1a530*/  IMAD.WIDE.U32 R132, R234, R132, RZ ;  /* 0x00000084ea847225 */ /* 0x000fe800078e00ff */
[----:B------:R-:W-:Y:S01]  /*1a540*/  IMAD.IADD R2, R133, 0x1, R2 ;  /* 0x0000000185027824 */ /* 0x000fe200078e0202 */
        /* <DEDUP_REMOVED lines=186> */
[C---:B------:R-:W-:Y:S04]  /*1b0f0*/  LEA R172, P0, R132.reuse, R182, 0x1 ;  /* 0x000000b684ac7211 */ /* 0x040fe800078008ff */
[----:B------:R-:W-:Y:S02]  /*1b100*/  LEA.HI.X R173, R132, R181, R2, 0x1, P0 ;  /* 0x000000b584ad7211 */ /* 0x000fe400000f0c02 */
[C---:B------:R-:W-:Y:S04]  /*1b110*/  LEA R132, P0, R0.reuse, R250, 0x6 ;  /* 0x000000fa00847211 */ /* 0x040fe800078030ff */
[----:B------:R-:W-:Y:S01]  /*1b120*/  LEA.HI.X.SX32 R133, R0, R251, 0x6, P0 ;  /* 0x000000fb00857211 */ /* 0x000fe200000f36ff */
[-C--:B------:R-:W-:Y:S02]  /*1b130*/  IMAD R0, R235, R132.reuse, RZ ;  /* 0x00000084eb007224 */ /* 0x080fe400078e02ff */
[C---:B------:R-:W-:Y:S04]  /*1b140*/  IMAD.WIDE.U32 R174, R234.reuse, R132, RZ ;  /* 0x00000084eaae7225 */ /* 0x040fe800078e00ff */
[----:B------:R-:W-:Y:S01]  /*1b150*/  IMAD R0, R234, R133, R0 ;  /* 0x00000085ea007224 */ /* 0x000fe200078e0200 */
[C---:B------:R-:W-:Y:S03]  /*1b160*/  LEA R132, P0, R174.reuse, R182, 0x1 ;  /* 0x000000b6ae847211 */ /* 0x040fe600078008ff */
[----:B------:R-:W-:Y:S05]  /*1b170*/  IMAD.IADD R0, R175, 0x1, R0 ;  /* 0x00000001af007824 */ /* 0x000fea00078e0200 */
[----:B------:R-:W-:Y:S02]  /*1b180*/  LEA.HI.X R133, R174, R181, R0, 0x1, P0 ;  /* 0x000000b5ae857211 */ /* 0x000fe400000f0c00 */
[----:B------:R-:W-:Y:S11]  /*1b190*/  ISETP.GT.AND P0, PT, R240, R180, PT ;  /* 0x000000b4f000720c */ /* 0x000ff60003f04270 */
[----:B------:R-:W-:Y:S02]  /*1b1a0*/  @!UPT UIADD3 URZ, URZ, URZ, URZ ;  /* 0x0000003f3f3ff290 */ /* 0x000fe4000fffe03f */
[----:B------:R-:W-:Y:S05]  /*1b1b0*/  @!P0 BRA `(.L_x_2303) ;  /* 0x0000000000f08947 */ /* 0x000fea0003800000 */
[----:B------:R-:W2:Y:S01]  /*1b1c0*/  LDL R182, [R1+0x8c] ;  /* 0x00008c0001b67983 */ /* 0x000ea20000100800 */
[----:B------:R-:W-:Y:S03]  /*1b1d0*/  VIADD R174, R135, 0xfffffffe ;  /* 0xfffffffe87ae7836 */ /* 0x000fe60000000000 */
[----:B------:R-:W3:Y:S01]  /*1b1e0*/  LDL.64 R180, [R1+0xe8] ;  /* 0x0000e80001b47983 */ /* 0x000ee20000100a00 */
[-C--:B------:R-:W-:Y:S01]  /*1b1f0*/  IMAD R2, R235, R174.reuse, RZ ;  /* 0x000000aeeb027224 */ /* 0x080fe200078e02ff */
[----:B------:R-:W-:Y:S01]  /*1b200*/  SHF.R.S32.HI R0, RZ, 0x1f, R174 ;  /* 0x0000001fff007819 */ /* 0x000fe200000114ae */
[C---:B------:R-:W-:Y:S04]  /*1b210*/  IMAD.WIDE.U32 R174, R234.reuse, R174, RZ ;  /* 0x000000aeeaae7225 */ /* 0x040fe800078e00ff */
[----:B------:R-:W-:Y:S04]  /*1b220*/  IMAD R2, R234, R0, R2 ;  /* 0x00000000ea027224 */ /* 0x000fe800078e0202 */
[----:B------:R-:W-:Y:S01]  /*1b230*/  IMAD.IADD R2, R175, 0x1, R2 ;  /* 0x00000001af027824 */ /* 0x000fe200078e0202 */
[----:B---3--:R-:W-:Y:S02]  /*1b240*/  LEA R0, P0, R174, R180, 0x6 ;  /* 0x000000b4ae007211 */ /* 0x008fe400078030ff */
[----:B--2---:R-:W-:Y:S02]  /*1b250*/  ISETP.GE.AND P2, PT, R182, R229, PT ;  /* 0x000000e5b600720c */ /* 0x004fe40003f46270 */
[----:B------:R-:W-:Y:S01]  /*1b260*/  LEA.HI.X R174, R174, R181, R2, 0x6, P0 ;  /* 0x000000b5aeae7211 */ /* 0x000fe200000f3402 */
[----:B------:R-:W-:Y:S10]  /*1b270*/  IMAD.SHL.U32 R2, R234, 0x20, RZ ;  /* 0x00000020ea027824 */ /* 0x000ff400078e00ff */
[----:B------:R1:W-:Y:S01]  /*1b280*/  @P2 STS.128 [R224+0x10000], RZ ;  /* 0x010000ffe0002388 */ /* 0x0003e20000000c00 */
[C---:B------:R-:W-:Y:S04]  /*1b290*/  @!P2 LEA R176, P0, R0.reuse, R246, 0x1 ;  /* 0x000000f600b0a211 */ /* 0x040fe800078008ff */
[-CC-:B------:R-:W-:Y:S02]  /*1b2a0*/  @!P2 LEA.HI.X R177, R0, R247.reuse, R174.reuse, 0x1, P0 ;  /* 0x000000f700b1a211 */ /* 0x180fe400000f0cae */
[----:B------:R-:W-:Y:S03]  /*1b2b0*/  @!P2 IADD3 R0, P0, R2, R0, RZ ;  /* 0x000000000200a210 */ /* 0x000fe60007f1e0ff */
        /* <DEDUP_REMOVED lines=20> */
[----:B--2---:R-:W-:Y:S05]  /*1b400*/  SHF.L.U64.HI R173, R234, 0x5, R235 ;  /* 0x00000005eaad7819 */ /* 0x004fea00000102eb */
[----:B------:R-:W-:Y:S01]  /*1b410*/  @!P2 IMAD.X R173, R173, 0x1, R174, P0 ;  /* 0x00000001adada824 */ /* 0x000fe200000e06ae */
[C---:B------:R-:W-:Y:S04]  /*1b420*/  @!P2 LEA R172, P0, R0.reuse, R246, 0x1 ;  /* 0x000000f600aca211 */ /* 0x040fe800078008ff */
        /* <DEDUP_REMOVED lines=20> */
[----:B------:R-:W0:Y:S02]  /*1b570*/  LDGDEPBAR ;  /* 0x00000000000079af */ /* 0x000e240000000000 */
.L_x_2303:
[----:B------:R-:W-:Y:S05]  /*1b580*/  BSYNC B0 ;  /* 0x0000000000007941 */ /* 0x000fea0003800000 */
.L_x_2302:
[----:B------:R-:W2:Y:S01]  /*1b590*/  S2R R0, SR_TID.X ;  /* 0x0000000000007919 */ /* 0x000ea20000002100 */
[----:B------:R-:W-:Y:S02]  /*1b5a0*/  VIADD R245, R245, 0x1 ;  /* 0x00000001f5f57836 */ /* 0x000fe40000000000 */
[----:B--2---:R-:W-:Y:S05]  /*1b5b0*/  IMAD.SHL.U32 R0, R0, 0x2, RZ ;  /* 0x0000000200007824 */ /* 0x004fea00078e00ff */
[----:B------:R-:W-:Y:S05]  /*1b5c0*/  LOP3.LUT R0, R0, 0x6, RZ, 0xc0, !PT ;  /* 0x0000000600007812 */ /* 0x000fea00078ec0ff */
[----:B------:R-:W-:Y:S04]  /*1b5d0*/  IMAD R2, R240, 0x40, R0 ;  /* 0x00000040f0027824 */ /* 0x000fe800078e0200 */
[--C-:B------:R-:W-:Y:S01]  /*1b5e0*/  IMAD.IADD R0, R230, 0x1, -R2.reuse ;  /* 0x00000001e6007824 */ /* 0x100fe200078e0a02 */
[C---:B------:R-:W-:Y:S01]  /*1b5f0*/  ISETP.GE.AND P3, PT, R2.reuse, R228, PT ;  /* 0x000000e40200720c */ /* 0x040fe20003f66270 */
[----:B-1----:R-:W-:Y:S01]  /*1b600*/  IMAD.IADD R133, R231, 0x1, -R2 ;  /* 0x00000001e7857824 */ /* 0x002fe200078e0a02 */
[C---:B------:R-:W-:Y:S02]  /*1b610*/  ISETP.GE.AND P0, PT, R2.reuse, R227, PT ;  /* 0x000000e30200720c */ /* 0x040fe40003f06270 */
[----:B------:R-:W-:Y:S02]  /*1b620*/  IABS R132, R0 ;  /* 0x0000000000847213 */ /* 0x000fe40000000000 */
[----:B------:R-:W-:Y:S02]  /*1b630*/  IABS R0, R133 ;  /* 0x0000008500007213 */ /* 0x000fe40000000000 */
[----:B------:R-:W-:Y:S01]  /*1b640*/  I2FP.F32.S32 R133, R132 ;  /* 0x0000008400857245 */ /* 0x000fe20000201400 */
[C---:B------:R-:W-:Y:S01]  /*1b650*/  VIADD R132, R2.reuse, 0x1 ;  /* 0x0000000102847836 */ /* 0x040fe20000000000 */
[----:B------:R-:W-:Y:S02]  /*1b660*/  I2FP.F32.S32 R0, R0 ;  /* 0x0000000000007245 */ /* 0x000fe40000201400 */
[----:B------:R-:W-:Y:S01]  /*1b670*/  ISETP.GE.OR P3, PT, R2, R233, !P3 ;  /* 0x000000e90200720c */ /* 0x000fe20005f66670 */
[----:B------:R-:W-:Y:S01]  /*1b680*/  FFMA.FTZ R4, R133, -R226, R4 ;  /* 0x800000e285047223 */ /* 0x000fe20000010004 */
[----:B------:R-:W-:Y:S01]  /*1b690*/  ISETP.GE.AND P6, PT, R132, R228, PT ;  /* 0x000000e48400720c */ /* 0x000fe20003fc6270 */
[----:B------:R-:W-:Y:S01]  /*1b6a0*/  FFMA.FTZ R6, R0, -R226, R6 ;  /* 0x800000e200067223 */ /* 0x000fe20000010006 */
[----:B------:R-:W-:Y:S01]  /*1b6b0*/  ISETP.GE.AND P5, PT, R132, R227, PT ;  /* 0x000000e38400720c */ /* 0x000fe20003fa6270 */
[----:B------:R-:W-:Y:S01]  /*1b6c0*/  VIADD R0, R2, 0x8 ;  /* 0x0000000802007836 */ /* 0x000fe20000000000 */
[----:B------:R-:W-:Y:S01]  /*1b6d0*/  ISETP.GE.OR P6, PT, R132, R233, !P6 ;  /* 0x000000e98400720c */ /* 0x000fe200077c6670 */
[--C-:B------:R-:W-:Y:S01]  /*1b6e0*/  IMAD.IADD R133, R230, 0x1, -R132.reuse ;  /* 0x00000001e6857824 */ /* 0x100fe200078e0a84 */
[----:B------:R-:W-:Y:S01]  /*1b6f0*/  ISETP.GE.OR P5, PT, R132, R232, !P5 ;  /* 0x000000e88400720c */ /* 0x000fe20006fa6670 */
[C---:B------:R-:W-:Y:S01]  /*1b700*/  IMAD.IADD R172, R231.reuse, 0x1, -R132 ;  /* 0x00000001e7ac7824 */ /* 0x040fe200078e0a84 */
[----:B------:R-:W-:Y:S01]  /*1b710*/  ISETP.GE.AND P4, PT, R0, R228, PT ;  /* 0x000000e40000720c */ /* 0x000fe20003f86270 */
[--C-:B------:R-:W-:Y:S01]  /*1b720*/  IMAD.IADD R132, R230, 0x1, -R0.reuse ;  /* 0x00000001e6847824 */ /* 0x100fe200078e0a00 */
[----:B------:R-:W-:Y:S01]  /*1b730*/  IABS R173, R133 ;  /* 0x0000008500ad7213 */ /* 0x000fe20000000000 */
[----:B------:R-:W-:Y:S01]  /*1b740*/  IMAD.IADD R135, R231, 0x1, -R0 ;  /* 0x00000001e7877824 */ /* 0x000fe200078e0a00 */
[C---:B------:R-:W-:Y:S02]  /*1b750*/  ISETP.GE.AND P1, PT, R0.reuse, R227, PT ;  /* 0x000000e30000720c */ /* 0x040fe40003f26270 */
[----:B------:R-:W-:Y:S02]  /*1b760*/  IABS R133, R132 ;  /* 0x0000008400857213 */ /* 0x000fe40000000000 */
[----:B------:R-:W-:Y:S02]  /*1b770*/  IABS R132, R135 ;  /* 0x0000008700847213 */ /* 0x000fe40000000000 */
[C---:B------:R-:W-:Y:S02]  /*1b780*/  ISETP.GE.OR P4, PT, R0.reuse, R233, !P4 ;  /* 0x000000e90000720c */ /* 0x040fe40006786670 */
[----:B------:R-:W-:Y:S01]  /*1b790*/  ISETP.GE.OR P1, PT, R0, R232, !P1 ;  /* 0x000000e80000720c */ /* 0x000fe20004f26670 */
[----:B------:R-:W-:Y:S01]  /*1b7a0*/  IMAD.MOV.U32 R0, RZ, RZ, R132 ;  /* 0x000000ffff007224 */ /* 0x000fe200078e0084 */
[----:B------:R-:W-:Y:S02]  /*1b7b0*/  IABS R172, R172 ;  /* 0x000000ac00ac7213 */ /* 0x000fe40000000000 */
[----:B------:R-:W-:Y:S02]  /*1b7c0*/  I2FP.F32.S32 R135, R173 ;  /* 0x000000ad00877245 */ /* 0x000fe40000201400 */
[----:B------:R-:W-:Y:S02]  /*1b7d0*/  I2FP.F32.S32 R0, R0 ;  /* 0x0000000000007245 */ /* 0x000fe40000201400 */
[----:B------:R-:W-:Y:S01]  /*1b7e0*/  I2FP.F32.S32 R172, R172 ;  /* 0x000000ac00ac7245 */ /* 0x000fe20000201400 */
[-C--:B------:R-:W-:Y:S01]  /*1b7f0*/  FFMA.FTZ R5, R135, -R226.reuse, R5 ;  /* 0x800000e287057223 */ /* 0x080fe20000010005 */
[----:B------:R-:W-:Y:S01]  /*1b800*/  FSEL R173, R4, -INF , !P3 ;  /* 0xff80000004ad7808 */ /* 0x000fe20005800000 */
[-C--:B------:R-:W-:Y:S01]  /*1b810*/  FFMA.FTZ R10, R0, -R226.reuse, R10 ;  /* 0x800000e2000a7223 */ /* 0x080fe2000001000a */
[----:B------:R-:W-:Y:S01]  /*1b820*/  I2FP.F32.S32 R132, R133 ;  /* 0x0000008500847245 */ /* 0x000fe20000201400 */
[----:B------:R-:W-:Y:S01]  /*1b830*/  VIADD R0, R2, 0x10 ;  /* 0x0000001002007836 */ /* 0x000fe20000000000 */
[----:B------:R-:W-:Y:S01]  /*1b840*/  FSEL R174, R5, -INF , !P6 ;  /* 0xff80000005ae7808 */ /* 0x000fe20007000000 */
[----:B------:R-:W-:Y:S01]  /*1b850*/  FFMA.FTZ R7, R172, -R226, R7 ;  /* 0x800000e2ac077223 */ /* 0x000fe20000010007 */
[----:B------:R-:W-:Y:S01]  /*1b860*/  ISETP.GE.OR P0, PT, R2, R232, !P0 ;  /* 0x000000e80200720c */ /* 0x000fe20004706670 */
[--C-:B------:R-:W-:Y:S01]  /*1b870*/  IMAD.IADD R4, R231, 0x1, -R0.reuse ;  /* 0x00000001e7047824 */ /* 0x100fe200078e0a00 */
[----:B------:R-:W-:Y:S01]  /*1b880*/  ISETP.GE.AND P6, PT, R0, R228, PT ;  /* 0x000000e40000720c */ /* 0x000fe20003fc6270 */
[----:B------:R-:W-:Y:S01]  /*1b890*/  IMAD.IADD R5, R230, 0x1, -R0 ;  /* 0x00000001e6057824 */ /* 0x000fe200078e0a00 */
[----:B------:R-:W-:Y:S01]  /*1b8a0*/  FSEL R175, R7, -INF , !P5 ;  /* 0xff80000007af7808 */ /* 0x000fe20006800000 */
[----:B------:R-:W-:Y:S01]  /*1b8b0*/  FFMA.FTZ R8, R132, -R226, R8 ;  /* 0x800000e284087223 */ /* 0x000fe20000010008 */
[----:B------:R-:W-:Y:S01]  /*1b8c0*/  ISETP.GE.AND P5, PT, R0, R227, PT ;  /* 0x000000e30000720c */ /* 0x000fe20003fa6270 */
[----:B------:R-:W-:Y:S01]  /*1b8d0*/  VIADD R132, R2, 0x9 ;  /* 0x0000000902847836 */ /* 0x000fe20000000000 */
[----:B------:R-:W-:Y:S02]  /*1b8e0*/  IABS R4, R4 ;  /* 0x0000000400047213 */ /* 0x000fe40000000000 */
[C---:B------:R-:W-:Y:S02]  /*1b8f0*/  ISETP.GE.OR P6, PT, R0.reuse, R233, !P6 ;  /* 0x000000e90000720c */ /* 0x040fe400077c6670 */
[----:B------:R-:W-:Y:S01]  /*1b900*/  ISETP.GE.OR P5, PT, R0, R232, !P5 ;  /* 0x000000e80000720c */ /* 0x000fe20006fa6670 */
[----:B------:R-:W-:Y:S01]  /*1b910*/  IMAD.MOV.U32 R0, RZ, RZ, R4 ;  /* 0x000000ffff007224 */ /* 0x000fe200078e0004 */
[----:B------:R-:W-:Y:S01]  /*1b920*/  FSEL R172, R6, -INF , !P0 ;  /* 0xff80000006ac7808 */ /* 0x000fe20004000000 */
[----:B------:R-:W-:Y:S01]  /*1b930*/  IMAD.IADD R6, R230, 0x1, -R132 ;  /* 0x00000001e6067824 */ /* 0x000fe200078e0a84 */
[C---:B------:R-:W-:Y:S02]  /*1b940*/  ISETP.GE.AND P3, PT, R132.reuse, R228, PT ;  /* 0x000000e48400720c */ /* 0x040fe40003f66270 */
[----:B------:R-:W-:Y:S02]  /*1b950*/  I2FP.F32.S32 R4, R0 ;  /* 0x0000000000047245 */ /* 0x000fe40000201400 */
[C---:B------:R-:W-:Y:S01]  /*1b960*/  ISETP.GE.AND P0, PT, R132.reuse, R227, PT ;  /* 0x000000e38400720c */ /* 0x040fe20003f06270 */
[----:B------:R-:W2:Y:S01]  /*1b970*/  LD.E R0, desc[UR4][R168.64+0xdc] ;  /* 0x0000dc04a8007980 */ /* 0x000ea2000c101900 */
[----:B------:R-:W-:Y:S01]  /*1b980*/  ISETP.GE.OR P3, PT, R132, R233, !P3 ;  /* 0x000000e98400720c */ /* 0x000fe20005f66670 */
[----:B------:R-:W-:Y:S01]  /*1b990*/  FFMA.FTZ R14, R4, -R226, R14 ;  /* 0x800000e2040e7223 */ /* 0x000fe2000001000e */
[----:B------:R-:W-:Y:S01]  /*1b9a0*/  ISETP.GE.OR P0, PT, R132, R232, !P0 ;  /* 0x000000e88400720c */ /* 0x000fe20004706670 */
[----:B------:R-:W-:Y:S01]  /*1b9b0*/  IMAD.IADD R132, R231, 0x1, -R132 ;  /* 0x00000001e7847824 */ /* 0x000fe200078e0a84 */
[----:B------:R-:W-:Y:S01]  /*1b9c0*/  IABS R6, R6 ;  /* 0x0000000600067213 */ /* 0x000fe20000000000 */
[----:B------:R-:W-:Y:S01]  /*1b9d0*/  VIADD R4, R2, 0x18 ;  /* 0x0000001802047836 */ /* 0x000fe20000000000 */
[----:B------:R-:W-:Y:S02]  /*1b9e0*/  IABS R5, R5 ;  /* 0x0000000500057213 */ /* 0x000fe40000000000 */
[----:B------:R-:W-:Y:S02]  /*1b9f0*/  IABS R7, R132 ;  /* 0x0000008400077213 */ /* 0x000fe40000000000 */
[----:B------:R-:W-:Y:S02]  /*1ba00*/  I2FP.F32.S32 R6, R6 ;  /* 0x0000000600067245 */ /* 0x000fe40000201400 */
[----:B------:R-:W-:Y:S02]  /*1ba10*/  I2FP.F32.S32 R7, R7 ;  /* 0x0000000700077245 */ /* 0x000fe40000201400 */
[----:B------:R-:W-:Y:S01]  /*1ba20*/  I2FP.F32.S32 R5, R5 ;  /* 0x0000000500057245 */ /* 0x000fe20000201400 */
[-C--:B------:R-:W-:Y:S01]  /*1ba30*/  FFMA.FTZ R9, R6, -R226.reuse, R9 ;  /* 0x800000e206097223 */ /* 0x080fe20000010009 */
[----:B------:R-:W-:Y:S01]  /*1ba40*/  FSEL R135, R8, -INF , !P4 ;  /* 0xff80000008877808 */ /* 0x000fe20006000000 */
[-C--:B------:R-:W-:Y:S01]  /*1ba50*/  FFMA.FTZ R11, R7, -R226.reuse, R11 ;  /* 0x800000e2070b7223 */ /* 0x080fe2000001000b */
[----:B------:R-:W-:Y:S01]  /*1ba60*/  FSEL R10, R10, -INF , !P1 ;  /* 0xff8000000a0a7808 */ /* 0x000fe20004800000 */
[----:B------:R-:W-:Y:S01]  /*1ba70*/  FFMA.FTZ R12, R5, -R226, R12 ;  /* 0x800000e2050c7223 */ /* 0x000fe2000001000c */
[----:B------:R-:W-:Y:S01]  /*1ba80*/  FSEL R9, R9, -INF , !P3 ;  /* 0xff80000009097808 */ /* 0x000fe20005800000 */
[----:B------:R-:W-:Y:S01]  /*1ba90*/  VIADD R5, R2, 0x11 ;  /* 0x0000001102057836 */ /* 0x000fe20000000000 */
[----:B------:R-:W-:Y:S01]  /*1baa0*/  FSEL R11, R11, -INF , !P0 ;  /* 0xff8000000b0b7808 */ /* 0x000fe20004000000 */
[--C-:B------:R-:W-:Y:S01]  /*1bab0*/  IMAD.IADD R6, R230, 0x1, -R4.reuse ;  /* 0x00000001e6067824 */ /* 0x100fe200078e0a04 */
[-C--:B------:R-:W-:Y:S01]  /*1bac0*/  ISETP.GE.AND P0, PT, R4, R227.reuse, PT ;  /* 0x000000e30400720c */ /* 0x080fe20003f06270 */
[--C-:B------:R-:W-:Y:S01]  /*1bad0*/  IMAD.IADD R7, R230, 0x1, -R5.reuse ;  /* 0x00000001e6077824 */ /* 0x100fe200078e0a05 */
        /* <DEDUP_REMOVED lines=13> */
[----:B------:R-:W-:Y:S02]  /*1bbb0*/  IABS R6, R6 ;  /* 0x0000000600067213 */ /* 0x000fe40000000000 */
[----:B------:R-:W-:Y:S02]  /*1bbc0*/  I2FP.F32.S32 R5, R5 ;  /* 0x0000000500057245 */ /* 0x000fe40000201400 */
[----:B------:R-:W-:Y:S02]  /*1bbd0*/  I2FP.F32.S32 R4, R4 ;  /* 0x0000000400047245 */ /* 0x000fe40000201400 */
[----:B------:R-:W-:Y:S01]  /*1bbe0*/  I2FP.F32.S32 R7, R7 ;  /* 0x0000000700077245 */ /* 0x000fe20000201400 */
[-C--:B------:R-:W-:Y:S01]  /*1bbf0*/  FFMA.FTZ R15, R5, -R226.reuse, R15 ;  /* 0x800000e2050f7223 */ /* 0x080fe2000001000f */
[----:B------:R-:W-:Y:S02]  /*1bc00*/  VIADD R5, R2, 0x19 ;  /* 0x0000001902057836 */ /* 0x000fe40000000000 */
[-C--:B------:R-:W-:Y:S01]  /*1bc10*/  FFMA.FTZ R13, R4, -R226.reuse, R13 ;  /* 0x800000e2040d7223 */ /* 0x080fe2000001000d */
[----:B------:R-:W-:Y:S01]  /*1bc20*/  VIADD R4, R2, 0x20 ;  /* 0x0000002002047836 */ /* 0x000fe20000000000 */
[----:B------:R-:W-:Y:S01]  /*1bc30*/  FSEL R12, R12, -INF , !P6 ;  /* 0xff8000000c0c7808 */ /* 0x000fe20007000000 */
[----:B------:R-:W-:Y:S01]  /*1bc40*/  FFMA.FTZ R18, R7, -R226, R18 ;  /* 0x800000e207127223 */ /* 0x000fe20000010012 */
[----:B------:R-:W-:Y:S01]  /*1bc50*/  FSEL R14, R14, -INF , !P5 ;  /* 0xff8000000e0e7808 */ /* 0x000fe20006800000 */
[--C-:B------:R-:W-:Y:S01]  /*1bc60*/  IMAD.IADD R7, R230, 0x1, -R5.reuse ;  /* 0x00000001e6077824 */ /* 0x100fe200078e0a05 */
[----:B------:R-:W-:Y:S02]  /*1bc70*/  I2FP.F32.S32 R6, R6 ;  /* 0x0000000600067245 */ /* 0x000fe40000201400 */
[----:B------:R-:W-:Y:S02]  /*1bc80*/  FSEL R13, R13, -INF , !P4 ;  /* 0xff8000000d0d7808 */ /* 0x000fe40006000000 */
[----:B------:R-:W-:Y:S01]  /*1bc90*/  FSEL R15, R15, -INF , !P1 ;  /* 0xff8000000f0f7808 */ /* 0x000fe20004800000 */
[----:B------:R-:W-:Y:S01]  /*1bca0*/  FFMA.FTZ R16, R6, -R226, R16 ;  /* 0x800000e206107223 */ /* 0x000fe20000010010 */
[CC--:B------:R-:W-:Y:S01]  /*1bcb0*/  ISETP.GE.AND P6, PT, R5.reuse, R228.reuse, PT ;  /* 0x000000e40500720c */ /* 0x0c0fe20003fc6270 */
[--C-:B------:R-:W-:Y:S01]  /*1bcc0*/  IMAD.IADD R6, R230, 0x1, -R4.reuse ;  /* 0x00000001e6067824 */ /* 0x100fe200078e0a04 */
[CC--:B------:R-:W-:Y:S02]  /*1bcd0*/  ISETP.GE.AND P5, PT, R5.reuse, R227.reuse, PT ;  /* 0x000000e30500720c */ /* 0x0c0fe40003fa6270 */
[C---:B------:R-:W-:Y:S02]  /*1bce0*/  ISETP.GE.AND P1, PT, R4.reuse, R227, PT ;  /* 0x000000e30400720c */ /* 0x040fe40003f26270 */
[C---:B------:R-:W-:Y:S02]  /*1bcf0*/  ISETP.GE.AND P4, PT, R4.reuse, R228, PT ;  /* 0x000000e40400720c */ /* 0x040fe40003f86270 */
[CC--:B------:R-:W-:Y:S02]  /*1bd00*/  ISETP.GE.OR P6, PT, R5.reuse, R233.reuse, !P6 ;  /* 0x000000e90500720c */ /* 0x0c0fe400077c6670 */
[-C--:B------:R-:W-:Y:S01]  /*1bd10*/  ISETP.GE.OR P5, PT, R5, R232.reuse, !P5 ;  /* 0x000000e80500720c */ /* 0x080fe20006fa6670 */
[C---:B------:R-:W-:Y:S01]  /*1bd20*/  IMAD.IADD R5, R231.reuse, 0x1, -R5 ;  /* 0x00000001e7057824 */ /* 0x040fe200078e0a05 */
[C---:B------:R-:W-:Y:S02]  /*1bd30*/  ISETP.GE.OR P1, PT, R4.reuse, R232, !P1 ;  /* 0x000000e80400720c */ /* 0x040fe40004f26670 */
[----:B------:R-:W-:Y:S01]  /*1bd40*/  ISETP.GE.OR P4, PT, R4, R233, !P4 ;  /* 0x000000e90400720c */ /* 0x000fe20006786670 */
[----:B------:R-:W-:Y:S01]  /*1bd50*/  IMAD.IADD R4, R231, 0x1, -R4 ;  /* 0x00000001e7047824 */ /* 0x000fe200078e0a04 */
[----:B------:R-:W-:Y:S02]  /*1bd60*/  IABS R8, R7 ;  /* 0x0000000700087213 */ /* 0x000fe40000000000 */
[----:B------:R-:W-:Y:S02]  /*1bd70*/  IABS R5, R5 ;  /* 0x0000000500057213 */ /* 0x000fe40000000000 */
[----:B------:R-:W-:Y:S01]  /*1bd80*/  IABS R7, R4 ;  /* 0x0000000400077213 */ /* 0x000fe20000000000 */
[----:B------:R-:W-:Y:S01]  /*1bd90*/  IMAD.MOV.U32 R4, RZ, RZ, R8 ;  /* 0x000000ffff047224 */ /* 0x000fe200078e0008 */
[----:B------:R-:W-:Y:S02]  /*1bda0*/  I2FP.F32.S32 R5, R5 ;  /* 0x0000000500057245 */ /* 0x000fe40000201400 */
[----:B------:R-:W-:Y:S02]  /*1bdb0*/  IABS R6, R6 ;  /* 0x0000000600067213 */ /* 0x000fe40000000000 */
[----:B------:R-:W-:Y:S01]  /*1bdc0*/  I2FP.F32.S32 R4, R4 ;  /* 0x0000000400047245 */ /* 0x000fe20000201400 */
[-C--:B------:R-:W-:Y:S01]  /*1bdd0*/  FFMA.FTZ R19, R5, -R226.reuse, R19 ;  /* 0x800000e205137223 */ /* 0x080fe20000010013 */
[----:B------:R-:W-:Y:S01]  /*1bde0*/  VIADD R5, R2, 0x21 ;  /* 0x0000002102057836 */ /* 0x000fe20000000000 */
[----:B------:R-:W-:Y:S02]  /*1bdf0*/  I2FP.F32.S32 R7, R7 ;  /* 0x0000000700077245 */ /* 0x000fe40000201400 */
[-C--:B------:R-:W-:Y:S01]  /*1be00*/  FFMA.FTZ R17, R4, -R226.reuse, R17 ;  /* 0x800000e204117223 */ /* 0x080fe20000010011 */
[----:B------:R-:W-:Y:S01]  /*1be10*/  VIADD R4, R2, 0x28 ;  /* 0x0000002802047836 */ /* 0x000fe20000000000 */
[----:B------:R-:W-:Y:S01]  /*1be20*/  FSEL R18, R18, -INF , !P0 ;  /* 0xff80000012127808 */ /* 0x000fe20004000000 */
[----:B------:R-:W-:Y:S01]  /*1be30*/  FFMA.FTZ R22, R7, -R226, R22 ;  /* 0x800000e207167223 */ /* 0x000fe20000010016 */
[----:B------:R-:W-:Y:S01]  /*1be40*/  FSEL R16, R16, -INF , !P3 ;  /* 0xff80000010107808 */ /* 0x000fe20005800000 */
[--C-:B------:R-:W-:Y:S01]  /*1be50*/  IMAD.IADD R7, R230, 0x1, -R5.reuse ;  /* 0x00000001e6077824 */ /* 0x100fe200078e0a05 */
[CC--:B------:R-:W-:Y:S02]  /*1be60*/  ISETP.GE.AND P0, PT, R5.reuse, R227.reuse, PT ;  /* 0x000000e30500720c */ /* 0x0c0fe40003f06270 */
[----:B------:R-:W-:Y:S02]  /*1be70*/  ISETP.GE.AND P3, PT, R5, R228, PT ;  /* 0x000000e40500720c */ /* 0x000fe40003f66270 */
[----:B------:R-:W-:Y:S02]  /*1be80*/  I2FP.F32.S32 R6, R6 ;  /* 0x0000000600067245 */ /* 0x000fe40000201400 */
[----:B------:R-:W-:Y:S02]  /*1be90*/  FSEL R17, R17, -INF , !P6 ;  /* 0xff80000011117808 */ /* 0x000fe40007000000 */
[----:B------:R-:W-:Y:S01]  /*1bea0*/  FSEL R19, R19, -INF , !P5 ;  /* 0xff80000013137808 */ /* 0x000fe20006800000 */
[----:B------:R-:W-:Y:S01]  /*1beb0*/  FFMA.FTZ R20, R6, -R226, R20 ;  /* 0x800000e206147223 */ /* 0x000fe20000010014 */
[----:B------:R-:W-:Y:S01]  /*1bec0*/  ISETP.GE.AND P6, PT, R4, R228, PT ;  /* 0x000000e40400720c */ /* 0x000fe20003fc6270 */
[--C-:B------:R-:W-:Y:S01]  /*1bed0*/  IMAD.IADD R6, R230, 0x1, -R4.reuse ;  /* 0x00000001e6067824 */ /* 0x100fe200078e0a04 */
        /* <DEDUP_REMOVED lines=12> */
[----:B------:R-:W-:Y:S02]  /*1bfa0*/  I2FP.F32.S32 R7, R7 ;  /* 0x0000000700077245 */ /* 0x000fe40000201400 */
[----:B------:R-:W-:Y:S01]  /*1bfb0*/  I2FP.F32.S32 R4, R4 ;  /* 0x0000000400047245 */ /* 0x000fe20000201400 */
[-C--:B------:R-:W-:Y:S01]  /*1bfc0*/  FFMA.FTZ R23, R5, -R226.reuse, R23 ;  /* 0x800000e205177223 */ /* 0x080fe20000010017 */
[----:B------:R-:W-:Y:S01]  /*1bfd0*/  VIADD R5, R2, 0x29 ;  /* 0x0000002902057836 */ /* 0x000fe20000000000 */
[----:B------:R-:W-:Y:S01]  /*1bfe0*/  FSEL R22, R22, -INF , !P1 ;  /* 0xff80000016167808 */ /* 0x000fe20004800000 */
[-C--:B------:R-:W-:Y:S01]  /*1bff0*/  FFMA.FTZ R26, R7, -R226.reuse, R26 ;  /* 0x800000e2071a7223 */ /* 0x080fe2000001001a */
[----:B------:R-:W-:Y:S01]  /*1c000*/  FSEL R20, R20, -INF , !P4 ;  /* 0xff80000014147808 */ /* 0x000fe20006000000 */
[----:B------:R-:W-:Y:S01]  /*1c010*/  FFMA.FTZ R21, R4, -R226, R21 ;  /* 0x800000e204157223 */ /* 0x000fe20000010015 */
[----:B------:R-:W-:Y:S01]  /*1c020*/  IABS R6, R6 ;  /* 0x0000000600067213 */ /* 0x000fe20000000000 */
[----:B------:R-:W-:Y:S01]  /*1c030*/  VIADD R4, R2, 0x30 ;  /* 0x0000003002047836 */ /* 0x000fe20000000000 */
[C---:B------:R-:W-:Y:S01]  /*1c040*/  ISETP.GE.AND P4, PT, R5.reuse, R228, PT ;  /* 0x000000e40500720c */ /* 0x040fe20003f86270 */
[--C-:B------:R-:W-:Y:S01]  /*1c050*/  IMAD.IADD R7, R230, 0x1, -R5.reuse ;  /* 0x00000001e6077824 */ /* 0x100fe200078e0a05 */
[----:B------:R-:W-:Y:S02]  /*1c060*/  ISETP.GE.AND P1, PT, R5, R227, PT ;  /* 0x000000e30500720c */ /* 0x000fe40003f26270 */
[----:B------:R-:W-:Y:S02]  /*1c070*/  I2FP.F32.S32 R6, R6 ;  /* 0x0000000600067245 */ /* 0x000fe40000201400 */
[----:B------:R-:W-:Y:S02]  /*1c080*/  FSEL R23, R23, -INF , !P0 ;  /* 0xff80000017177808 */ /* 0x000fe40004000000 */
[----:B------:R-:W-:Y:S01]  /*1c090*/  FSEL R21, R21, -INF , !P3 ;  /* 0xff80000015157808 */ /* 0x000fe20005800000 */
[----:B------:R-:W-:Y:S01]  /*1c0a0*/  FFMA.FTZ R24, R6, -R226, R24 ;  /* 0x800000e206187223 */ /* 0x000fe20000010018 */
[C---:B------:R-:W-:Y:S01]  /*1c0b0*/  ISETP.GE.OR P4, PT, R5.reuse, R233, !P4 ;  /* 0x000000e90500720c */ /* 0x040fe20006786670 */
[--C-:B------:R-:W-:Y:S01]  /*1c0c0*/  IMAD.IADD R6, R230, 0x1, -R4.reuse ;  /* 0x00000001e6067824 */ /* 0x100fe200078e0a04 */
[----:B------:R-:W-:Y:S01]  /*1c0d0*/  ISETP.GE.OR P1, PT, R5, R232, !P1 ;  /* 0x000000e80500720c */ /* 0x000fe20004f26670 */
[C---:B------:R-:W-:Y:S01]  /*1c0e0*/  IMAD.IADD R5, R231.reuse, 0x1, -R5 ;  /* 0x00000001e7057824 */ /* 0x040fe200078e0a05 */
[C---:B------:R-:W-:Y:S02]  /*1c0f0*/  ISETP.GE.AND P3, PT, R4.reuse, R228, PT ;  /* 0x000000e40400720c */ /* 0x040fe40003f66270 */
[C---:B------:R-:W-:Y:S02]  /*1c100*/  ISETP.GE.AND P0, PT, R4.reuse, R227, PT ;  /* 0x000000e30400720c */ /* 0x040fe40003f06270 */
[C---:B------:R-:W-:Y:S02]  /*1c110*/  ISETP.GE.OR P3, PT, R4.reuse, R233, !P3 ;  /* 0x000000e90400720c */ /* 0x040fe40005f66670 */
[----:B------:R-:W-:Y:S01]  /*1c120*/  ISETP.GE.OR P0, PT, R4, R232, !P0 ;  /* 0x000000e80400720c */ /* 0x000fe20004706670 */
[----:B------:R-:W-:Y:S01]  /*1c130*/  IMAD.IADD R4, R231, 0x1, -R4 ;  /* 0x00000001e7047824 */ /* 0x000fe200078e0a04 */
[----:B------:R-:W-:Y:S02]  /*1c140*/  IABS R5, R5 ;  /* 0x0000000500057213 */ /* 0x000fe40000000000 */
[----:B------:R-:W-:Y:S02]  /*1c150*/  IABS R8, R7 ;  /* 0x0000000700087213 */ /* 0x000fe40000000000 */
[----:B------:R-:W-:Y:S02]  /*1c160*/  I2FP.F32.S32 R5, R5 ;  /* 0x0000000500057245 */ /* 0x000fe40000201400 */
[----:B------:R-:W-:Y:S01]  /*1c170*/  IABS R7, R4 ;  /* 0x0000000400077213 */ /* 0x000fe20000000000 */
[----:B------:R-:W-:Y:S01]  /*1c180*/  IMAD.MOV.U32 R4, RZ, RZ, R8 ;  /* 0x000000ffff047224 */ /* 0x000fe200078e0008 */
[----:B------:R-:W-:Y:S01]  /*1c190*/  IABS R6, R6 ;  /* 0x0000000600067213 */ /* 0x000fe20000000000 */
[----:B------:R-:W-:Y:S01]  /*1c1a0*/  FFMA.FTZ R27, R5, -R226, R27 ;  /* 0x800000e2051b7223 */ /* 0x000fe2000001001b */
[----:B------:R-:W-:Y:S01]  /*1c1b0*/  VIADD R5, R2, 0x31 ;  /* 0x0000003102057836 */ /* 0x000fe20000000000 */
[----:B------:R-:W-:Y:S02]  /*1c1c0*/  I2FP.F32.S32 R7, R7 ;  /* 0x0000000700077245 */ /* 0x000fe40000201400 */
[----:B------:R-:W-:Y:S02]  /*1c1d0*/  I2FP.F32.S32 R4, R4 ;  /* 0x0000000400047245 */ /* 0x000fe40000201400 */
[----:B------:R-:W-:Y:S01]  /*1c1e0*/  FSEL R24, R24, -INF , !P6 ;  /* 0xff80000018187808 */ /* 0x000fe20007000000 */
[-C--:B------:R-:W-:Y:S01]  /*1c1f0*/  FFMA.FTZ R30, R7, -R226.reuse, R30 ;  /* 0x800000e2071e7223 */ /* 0x080fe2000001001e */
[----:B------:R-:W-:Y:S01]  /*1c200*/  FSEL R26, R26, -INF , !P5 ;  /* 0xff8000001a1a7808 */ /* 0x000fe20006800000 */
[----:B------:R-:W-:Y:S01]  /*1c210*/  FFMA.FTZ R25, R4, -R226, R25 ;  /* 0x800000e204197223 */ /* 0x000fe20000010019 */
[C---:B------:R-:W-:Y:S01]  /*1c220*/  ISETP.GE.AND P6, PT, R5.reuse, R228, PT ;  /* 0x000000e40500720c */ /* 0x040fe20003fc6270 */
[----:B------:R-:W-:Y:S01]  /*1c230*/  VIADD R4, R2, 0x38 ;  /* 0x0000003802047836 */ /* 0x000fe20000000000 */
[C---:B------:R-:W-:Y:S01]  /*1c240*/  ISETP.GE.AND P5, PT, R5.reuse, R227, PT ;  /* 0x000000e30500720c */ /* 0x040fe20003fa6270 */
[--C-:B------:R-:W-:Y:S01]  /*1c250*/  IMAD.IADD R7, R230, 0x1, -R5.reuse ;  /* 0x00000001e6077824 */ /* 0x100fe200078e0a05 */
[----:B------:R-:W-:Y:S01]  /*1c260*/  I2FP.F32.S32 R6, R6 ;  /* 0x0000000600067245 */ /* 0x000fe20000201400 */
[----:B------:R-:W-:Y:S01]  /*1c270*/  VIADD R2, R2, 0x39 ;  /* 0x0000003902027836 */ /* 0x000fe20000000000 */
[C---:B------:R-:W-:Y:S02]  /*1c280*/  ISETP.GE.OR P6, PT, R5.reuse, R233, !P6 ;  /* 0x000000e90500720c */ /* 0x040fe400077c6670 */
[----:B------:R-:W-:Y:S01]  /*1c290*/  ISETP.GE.OR P5, PT, R5, R232, !P5 ;  /* 0x000000e80500720c */ /* 0x000fe20006fa6670 */
[----:B------:R-:W-:Y:S01]  /*1c2a0*/  FFMA.FTZ R28, R6, -R226, R28 ;  /* 0x800000e2061c7223 */ /* 0x000fe2000001001c */
[----:B------:R-:W-:Y:S01]  /*1c2b0*/  IMAD.IADD R5, R231, 0x1, -R5 ;  /* 0x00000001e7057824 */ /* 0x000fe200078e0a05 */
[----:B------:R-:W-:Y:S01]  /*1c2c0*/  IABS R8, R7 ;  /* 0x0000000700087213 */ /* 0x000fe20000000000 */
[C---:B------:R-:W-:Y:S01]  /*1c2d0*/  IMAD.IADD R6, R230.reuse, 0x1, -R4 ;  /* 0x00000001e6067824 */ /* 0x040fe200078e0a04 */
[----:B------:R-:W-:Y:S02]  /*1c2e0*/  FSEL R25, R25, -INF , !P4 ;  /* 0xff80000019197808 */ /* 0x000fe40006000000 */
[----:B------:R-:W-:Y:S02]  /*1c2f0*/  IABS R7, R5 ;  /* 0x0000000500077213 */ /* 0x000fe40000000000 */
[----:B------:R-:W-:Y:S01]  /*1c300*/  IABS R5, R6 ;  /* 0x0000000600057213 */ /* 0x000fe20000000000 */
[----:B------:R-:W-:Y:S01]  /*1c310*/  IMAD.MOV.U32 R6, RZ, RZ, R8 ;  /* 0x000000ffff067224 */ /* 0x000fe200078e0008 */
[----:B------:R-:W-:Y:S01]  /*1c320*/  I2FP.F32.S32 R7, R7 ;  /* 0x0000000700077245 */ /* 0x000fe20000201400 */
[----:B------:R-:W-:Y:S01]  /*1c330*/  IMAD.IADD R8, R230, 0x1, -R2 ;  /* 0x00000001e6087824 */ /* 0x000fe200078e0a02 */
[----:B------:R-:W-:Y:S02]  /*1c340*/  I2FP.F32.S32 R5, R5 ;  /* 0x0000000500057245 */ /* 0x000fe40000201400 */
[----:B------:R-:W-:Y:S01]  /*1c350*/  I2FP.F32.S32 R6, R6 ;  /* 0x0000000600067245 */ /* 0x000fe20000201400 */
[-C--:B------:R-:W-:Y:S01]  /*1c360*/  FFMA.FTZ R31, R7, -R226.reuse, R31 ;  /* 0x800000e2071f7223 */ /* 0x080fe2000001001f */
[----:B------:R-:W-:Y:S01]  /*1c370*/  FSEL R27, R27, -INF , !P1 ;  /* 0xff8000001b1b7808 */ /* 0x000fe20004800000 */
[-C--:B------:R-:W-:Y:S01]  /*1c380*/  FFMA.FTZ R32, R5, -R226.reuse, R32 ;  /* 0x800000e205207223 */ /* 0x080fe20000010020 */
[----:B------:R-:W-:Y:S01]  /*1c390*/  FMNMX.FTZ R5, R173, R3, !PT ;  /* 0x00000003ad057209 */ /* 0x000fe20007810000 */
[----:B------:R-:W-:Y:S01]  /*1c3a0*/  FFMA.FTZ R29, R6, -R226, R29 ;  /* 0x800000e2061d7223 */ /* 0x000fe2000001001d */
[----:B------:R-:W-:Y:S02]  /*1c3b0*/  FMNMX.FTZ R6, R172, R134, !PT ;  /* 0x00000086ac067209 */ /* 0x000fe40007810000 */
[----:B------:R-:W-:Y:S02]  /*1c3c0*/  FMNMX.FTZ R7, R174, R5, !PT ;  /* 0x00000005ae077209 */ /* 0x000fe40007810000 */
[----:B------:R-:W-:Y:S02]  /*1c3d0*/  FMNMX.FTZ R5, R175, R6, !PT ;  /* 0x00000006af057209 */ /* 0x000fe40007810000 */
[----:B------:R-:W-:Y:S01]  /*1c3e0*/  FMNMX.FTZ R6, R135, R7, !PT ;  /* 0x0000000787067209 */ /* 0x000fe20007810000 */
[----:B------:R-:W-:Y:S01]  /*1c3f0*/  IMAD.IADD R7, R231, 0x1, -R4 ;  /* 0x00000001e7077824 */ /* 0x000fe200078e0a04 */
[C---:B------:R-:W-:Y:S02]  /*1c400*/  ISETP.GE.AND P4, PT, R4.reuse, R228, PT ;  /* 0x000000e40400720c */ /* 0x040fe40003f86270 */
[----:B------:R-:W-:Y:S02]  /*1c410*/  ISETP.GE.AND P1, PT, R4, R227, PT ;  /* 0x000000e30400720c */ /* 0x000fe40003f26270 */
[----:B------:R-:W-:Y:S02]  /*1c420*/  FMNMX.FTZ R5, R10, R5, !PT ;  /* 0x000000050a057209 */ /* 0x000fe40007810000 */
[----:B------:R-:W-:Y:S02]  /*1c430*/  FMNMX.FTZ R6, R9, R6, !PT ;  /* 0x0000000609067209 */ /* 0x000fe40007810000 */
[C---:B------:R-:W-:Y:S02]  /*1c440*/  ISETP.GE.OR P4, PT, R4.reuse, R233, !P4 ;  /* 0x000000e90400720c */ /* 0x040fe40006786670 */
[----:B------:R-:W-:Y:S02]  /*1c450*/  ISETP.GE.OR P1, PT, R4, R232, !P1 ;  /* 0x000000e80400720c */ /* 0x000fe40004f26670 */
[----:B------:R-:W-:Y:S02]  /*1c460*/  FMNMX.FTZ R4, R11, R5, !PT ;  /* 0x000000050b047209 */ /* 0x000fe40007810000 */
[----:B------:R-:W-:Y:S01]  /*1c470*/  FMNMX.FTZ R5, R12, R6, !PT ;  /* 0x000000060c057209 */ /* 0x000fe20007810000 */
[----:B------:R-:W-:Y:S01]  /*1c480*/  IMAD.IADD R6, R231, 0x1, -R2 ;  /* 0x00000001e7067824 */ /* 0x000fe200078e0a02 */
        /* <DEDUP_REMOVED lines=17> */
[----:B------:R-:W-:Y:S02]  /*1c5a0*/  IABS R5, R8 ;  /* 0x0000000800057213 */ /* 0x000fe40000000000 */
[----:B------:R-:W3:Y:S01]  /*1c5b0*/  LDL.LU R8, [R1+0xc4] ;  /* 0x0000c40001087983 */ /* 0x000ee20000300800 */
[----:B------:R-:W-:Y:S02]  /*1c5c0*/  FMNMX.FTZ R2, R23, R2, !PT ;  /* 0x0000000217027209 */ /* 0x000fe40007810000 */
[----:B------:R-:W-:Y:S01]  /*1c5d0*/  IABS R7, R6 ;  /* 0x0000000600077213 */ /* 0x000fe20000000000 */
[----:B------:R-:W-:Y:S01]  /*1c5e0*/  IMAD.MOV.U32 R6, RZ, RZ, R132 ;  /* 0x000000ffff067224 */ /* 0x000fe200078e0084 */
[----:B------:R-:W-:Y:S02]  /*1c5f0*/  FMNMX.FTZ R4, R24, R4, !PT ;  /* 0x0000000418047209 */ /* 0x000fe40007810000 */
[----:B------:R-:W-:Y:S02]  /*1c600*/  I2FP.F32.S32 R5, R5 ;  /* 0x0000000500057245 */ /* 0x000fe40000201400 */
[----:B------:R-:W-:Y:S02]  /*1c610*/  FMNMX.FTZ R2, R26, R2, !PT ;  /* 0x000000021a027209 */ /* 0x000fe40007810000 */
[----:B------:R-:W-:Y:S01]  /*1c620*/  FMNMX.FTZ R4, R25, R4, !PT ;  /* 0x0000000419047209 */ /* 0x000fe20007810000 */
[----:B------:R-:W-:Y:S01]  /*1c630*/  FFMA.FTZ R33, R5, -R226, R33 ;  /* 0x800000e205217223 */ /* 0x000fe20000010021 */
[----:B------:R-:W-:Y:S02]  /*1c640*/  I2FP.F32.S32 R6, R6 ;  /* 0x0000000600067245 */ /* 0x000fe40000201400 */
[----:B------:R-:W-:Y:S02]  /*1c650*/  FMNMX.FTZ R5, R27, R2, !PT ;  /* 0x000000021b057209 */ /* 0x000fe40007810000 */
[----:B------:R-:W-:Y:S01]  /*1c660*/  FSEL R29, R29, -INF , !P6 ;  /* 0xff8000001d1d7808 */ /* 0x000fe20007000000 */
[----:B------:R-:W-:Y:S01]  /*1c670*/  FFMA.FTZ R34, R6, -R226, R34 ;  /* 0x800000e206227223 */ /* 0x000fe20000010022 */
[----:B------:R-:W-:Y:S02]  /*1c680*/  FMNMX.FTZ R2, R28, R4, !PT ;  /* 0x000000041c027209 */ /* 0x000fe40007810000 */
[----:B------:R-:W-:Y:S02]  /*1c690*/  I2FP.F32.S32 R7, R7 ;  /* 0x0000000700077245 */ /* 0x000fe40000201400 */
[----:B------:R-:W-:Y:S02]  /*1c6a0*/  FSEL R31, R31, -INF , !P5 ;  /* 0xff8000001f1f7808 */ /* 0x000fe40006800000 */
[----:B------:R-:W-:Y:S01]  /*1c6b0*/  FMNMX.FTZ R5, R30, R5, !PT ;  /* 0x000000051e057209 */ /* 0x000fe20007810000 */
[----:B------:R-:W-:Y:S01]  /*1c6c0*/  FFMA.FTZ R35, R7, -R226, R35 ;  /* 0x800000e207237223 */ /* 0x000fe20000010023 */
[----:B------:R-:W-:Y:S02]  /*1c6d0*/  FSEL R32, R32, -INF , !P4 ;  /* 0xff80000020207808 */ /* 0x000fe40006000000 */
[----:B------:R-:W-:Y:S02]  /*1c6e0*/  FMNMX.FTZ R4, R29, R2, !PT ;  /* 0x000000021d047209 */ /* 0x000fe40007810000 */
[----:B------:R-:W-:Y:S02]  /*1c6f0*/  FSEL R34, R34, -INF , !P1 ;  /* 0xff80000022227808 */ /* 0x000fe40004800000 */
[----:B------:R-:W-:Y:S02]  /*1c700*/  FMNMX.FTZ R2, R31, R5, !PT ;  /* 0x000000051f027209 */ /* 0x000fe40007810000 */
[----:B------:R-:W-:Y:S02]  /*1c710*/  FSEL R33, R33, -INF , !P3 ;  /* 0xff80000021217808 */ /* 0x000fe40005800000 */
[----:B------:R-:W-:Y:S02]  /*1c720*/  FMNMX.FTZ R4, R32, R4, !PT ;  /* 0x0000000420047209 */ /* 0x000fe40007810000 */
[----:B------:R-:W-:Y:S02]  /*1c730*/  FSEL R35, R35, -INF , !P0 ;  /* 0xff80000023237808 */ /* 0x000fe40004000000 */
[----:B------:R-:W-:Y:S02]  /*1c740*/  FMNMX.FTZ R2, R34, R2, !PT ;  /* 0x0000000222027209 */ /* 0x000fe40007810000 */
[----:B------:R-:W-:Y:S02]  /*1c750*/  FMNMX.FTZ R133, R33, R4, !PT ;  /* 0x0000000421857209 */ /* 0x000fe40007810000 */
[----:B------:R-:W-:Y:S03]  /*1c760*/  FMNMX.FTZ R132, R35, R2, !PT ;  /* 0x0000000223847209 */ /* 0x000fe60007810000 */
[----:B------:R-:W1:Y:S08]  /*1c770*/  SHFL.BFLY PT, R2, R133, 0x2, 0x1f ;  /* 0x0c401f0085027f89 */ /* 0x000e7000000e0000 */
[----:B------:R-:W4:Y:S01]  /*1c780*/  SHFL.BFLY PT, R4, R132, 0x2, 0x1f ;  /* 0x0c401f0084047f89 */ /* 0x000f2200000e0000 */
[----:B-1----:R-:W-:Y:S02]  /*1c790*/  FMNMX.FTZ R133, R133, R2, !PT ;  /* 0x0000000285857209 */ /* 0x002fe40007810000 */
[----:B----4-:R-:W-:Y:S05]  /*1c7a0*/  FMNMX.FTZ R132, R132, R4, !PT ;  /* 0x0000000484847209 */ /* 0x010fea0007810000 */
[----:B------:R-:W1:Y:S08]  /*1c7b0*/  SHFL.BFLY PT, R2, R133, 0x1, 0x1f ;  /* 0x0c201f0085027f89 */ /* 0x000e7000000e0000 */
[----:B------:R-:W4:Y:S01]  /*1c7c0*/  SHFL.BFLY PT, R4, R132, 0x1, 0x1f ;  /* 0x0c201f0084047f89 */ /* 0x000f2200000e0000 */
[----:B-1----:R-:W-:Y:S04]  /*1c7d0*/  FMNMX.FTZ R133, R133, R2, !PT ;  /* 0x0000000285857209 */ /* 0x002fe80007810000 */
[----:B------:R-:W-:Y:S01]  /*1c7e0*/  FSETP.NEU.FTZ.AND P1, PT, R133, -INF , PT ;  /* 0xff8000008500780b */ /* 0x000fe20003f3d000 */
[----:B--2---:R-:W-:Y:S01]  /*1c7f0*/  FMUL.FTZ R5, R0, R133 ;  /* 0x0000008500057220 */ /* 0x004fe20000410000 */
[----:B----4-:R-:W-:Y:S04]  /*1c800*/  FMNMX.FTZ R132, R132, R4, !PT ;  /* 0x0000000484847209 */ /* 0x010fe80007810000 */
[----:B------:R-:W-:Y:S01]  /*1c810*/  FSEL R5, R5, RZ, P1 ;  /* 0x000000ff05057208 */ /* 0x000fe20000800000 */
[----:B------:R-:W-:Y:S01]  /*1c820*/  FMUL.FTZ R6, R0, R132 ;  /* 0x0000008400067220 */ /* 0x000fe20000410000 */
[----:B------:R-:W-:Y:S03]  /*1c830*/  FSETP.NEU.FTZ.AND P0, PT, R132, -INF , PT ;  /* 0xff8000008400780b */ /* 0x000fe60003f1d000 */
[-CC-:B------:R-:W-:Y:S01]  /*1c840*/  FFMA.FTZ R2, R173, R0.reuse, -R5.reuse ;  /* 0x00000000ad027223 */ /* 0x180fe20000010805 */
[----:B------:R-:W-:Y:S01]  /*1c850*/  FSEL R6, R6, RZ, P0 ;  /* 0x000000ff06067208 */ /* 0x000fe20000000000 */
[-CC-:B------:R-:W-:Y:S01]  /*1c860*/  FFMA.FTZ R7, R135, R0.reuse, -R5.reuse ;  /* 0x0000000087077223 */ /* 0x180fe20000010805 */
[-CC-:B------:R-:W-:Y:S01]  /*1c870*/  FFMA.FTZ R195, R28, R0.reuse, -R5.reuse ;  /* 0x000000001cc37223 */ /* 0x180fe20000010805 */
        /* <DEDUP_REMOVED lines=17> */
[-C--:B-1----:R-:W-:Y:S01]  /*1c990*/  FFMA.FTZ R2, R172, R0.reuse, -R6 ;  /* 0x00000000ac027223 */ /* 0x082fe20000010806 */
[----:B------:R-:W-:Y:S01]  /*1c9a0*/  MUFU.EX2 R175, R7 ;  /* 0x0000000700af7308 */ /* 0x000fe20000000800 */
[-CC-:B------:R-:W-:Y:S01]  /*1c9b0*/  FFMA.FTZ R179, R12, R0.reuse, -R5.reuse ;  /* 0x000000000cb37223 */ /* 0x180fe20000010805 */
[-CC-:B------:R-:W-:Y:S01]  /*1c9c0*/  FFMA.FTZ R181, R13, R0.reuse, -R5.reuse ;  /* 0x000000000db57223 */ /* 0x180fe20000010805 */
[-CC-:B------:R-:W-:Y:S01]  /*1c9d0*/  FFMA.FTZ R184, R17, R0.reuse, -R5.reuse ;  /* 0x0000000011b87223 */ /* 0x180fe20000010805 */
[-CC-:B------:R-:W-:Y:S01]  /*1c9e0*/  FFMA.FTZ R194, R24, R0.reuse, -R5.reuse ;  /* 0x0000000018c27223 */ /* 0x180fe20000010805 */
[-CC-:B------:R-:W-:Y:S01]  /*1c9f0*/  FFMA.FTZ R183, R16, R0.reuse, -R5.reuse ;  /* 0x0000000010b77223 */ /* 0x180fe20000010805 */
[-CC-:B------:R-:W-:Y:S01]  /*1ca00*/  FFMA.FTZ R187, R20, R0.reuse, -R5.reuse ;  /* 0x0000000014bb7223 */ /* 0x180fe20000010805 */
[-CC-:B------:R-:W-:Y:S03]  /*1ca10*/  FFMA.FTZ R188, R21, R0.reuse, -R5.reuse ;  /* 0x0000000015bc7223 */ /* 0x180fe60000010805 */
[----:B------:R1:W-:Y:S01]  /*1ca20*/  MUFU.EX2 R177, R2 ;  /* 0x0000000200b17308 */ /* 0x0003e20000000800 */
[-CC-:B------:R-:W-:Y:S01]  /*1ca30*/  FFMA.FTZ R205, R29, R0.reuse, -R5.reuse ;  /* 0x000000001dcd7223 */ /* 0x180fe20000010805 */
[-CC-:B------:R-:W-:Y:S08]  /*1ca40*/  FFMA.FTZ R241, R32, R0.reuse, -R5.reuse ;  /* 0x0000000020f17223 */ /* 0x180ff00000010805 */
[----:B------:R-:W-:Y:S01]  /*1ca50*/  MUFU.EX2 R135, R135 ;  /* 0x0000008700877308 */ /* 0x000fe20000000800 */
[-C--:B-1----:R-:W-:Y:S09]  /*1ca60*/  FFMA.FTZ R2, R174, R0.reuse, -R5 ;  /* 0x00000000ae027223 */ /* 0x082ff20000010805 */
[----:B------:R-:W-:Y:S10]  /*1ca70*/  MUFU.EX2 R174, R4 ;  /* 0x0000000400ae7308 */ /* 0x000ff40000000800 */
[----:B------:R1:W-:Y:S02]  /*1ca80*/  MUFU.EX2 R176, R2 ;  /* 0x0000000200b07308 */ /* 0x0003e40000000800 */
[----:B-1----:R-:W-:Y:S05]  /*1ca90*/  FSEL R2, R133, RZ, P1 ;  /* 0x000000ff85027208 */ /* 0x002fea0000800000 */
[----:B------:R-:W-:Y:S01]  /*1caa0*/  FADD.FTZ R3, -R2, R3 ;  /* 0x0000000302037221 */ /* 0x000fe20000010100 */
[----:B------:R-:W-:Y:S05]  /*1cab0*/  FSEL R2, R132, RZ, P0 ;  /* 0x000000ff84027208 */ /* 0x000fea0000000000 */
[----:B------:R-:W-:Y:S01]  /*1cac0*/  FADD.FTZ R4, -R2, R134 ;  /* 0x0000008602047221 */ /* 0x000fe20000010100 */
[-C--:B------:R-:W-:Y:S04]  /*1cad0*/  FFMA.FTZ R2, R9, R0.reuse, -R5 ;  /* 0x0000000009027223 */ /* 0x080fe80000010805 */
[----:B------:R1:W-:Y:S02]  /*1cae0*/  MUFU.EX2 R172, R2 ;  /* 0x0000000200ac7308 */ /* 0x0003e40000000800 */
[----:B-1----:R-:W-:Y:S01]  /*1caf0*/  FMUL.FTZ R2, R0, R3 ;  /* 0x0000000300027220 */ /* 0x002fe20000410000 */
[----:B------:R-:W-:Y:S02]  /*1cb00*/  FFMA.FTZ R3, R10, R0, -R6 ;  /* 0x000000000a037223 */ /* 0x000fe40000010806 */
[----:B------:R-:W2:Y:S05]  /*1cb10*/  LDL.LU R6, [R1+0xc8] ;  /* 0x0000c80001067983 */ /* 0x000eaa0000300800 */
[----:B------:R1:W-:Y:S10]  /*1cb20*/  MUFU.EX2 R173, R3 ;  /* 0x0000000300ad7308 */ /* 0x0003f40000000800 */
[----:B------:R-:W4:Y:S01]  /*1cb30*/  MUFU.EX2 R2, R2 ;  /* 0x0000000200027308 */ /* 0x000f220000000800 */
[----:B-1----:R-:W-:Y:S09]  /*1cb40*/  FMUL.FTZ R3, R0, R4 ;  /* 0x0000000400037220 */ /* 0x002ff20000410000 */
[----:B------:R-:W1:Y:S01]  /*1cb50*/  MUFU.EX2 R3, R3 ;  /* 0x0000000300037308 */ /* 0x000e620000000800 */
[C---:B----4-:R-:W-:Y:S01]  /*1cb60*/  FMUL.FTZ R28, R2.reuse, R140 ;  /* 0x0000008c021c7220 */ /* 0x050fe20000410000 */
[C---:B------:R-:W-:Y:S01]  /*1cb70*/  FMUL.FTZ R33, R2.reuse, R137 ;  /* 0x0000008902217220 */ /* 0x040fe20000410000 */
[----:B------:R-:W4:Y:S01]  /*1cb80*/  LDL R140, [R1+0xf0] ;  /* 0x0000f000018c7983 */ /* 0x000f220000100800 */
[C---:B------:R-:W-:Y:S01]  /*1cb90*/  FMUL.FTZ R25, R2.reuse, R145 ;  /* 0x0000009102197220 */ /* 0x040fe20000410000 */
[C---:B------:R-:W-:Y:S01]  /*1cba0*/  FMUL.FTZ R5, R2.reuse, R165 ;  /* 0x000000a502057220 */ /* 0x040fe20000410000 */
[C---:B------:R-:W-:Y:S01]  /*1cbb0*/  FMUL.FTZ R4, R2.reuse, R164 ;  /* 0x000000a402047220 */ /* 0x040fe20000410000 */
[----:B------:R-:W5:Y:S01]  /*1cbc0*/  LDL R137, [R1+0x114] ;  /* 0x0001140001897983 */ /* 0x000f620000100800 */
        /* <DEDUP_REMOVED lines=8> */
[C---:B-1----:R-:W-:Y:S01]  /*1cc50*/  FMUL.FTZ R10, R3.reuse, R162 ;  /* 0x000000a2030a7220 */ /* 0x042fe20000410000 */
[C---:B------:R-:W-:Y:S01]  /*1cc60*/  FMUL.FTZ R11, R3.reuse, R163 ;  /* 0x000000a3030b7220 */ /* 0x040fe20000410000 */
[C---:B------:R-:W-:Y:S01]  /*1cc70*/  FMUL.FTZ R14, R3.reuse, R158 ;  /* 0x0000009e030e7220 */ /* 0x040fe20000410000 */
[----:B------:R-:W5:Y:S01]  /*1cc80*/  LDL.64 R162, [R1] ;  /* 0x0000000001a27983 */ /* 0x000f620000100a00 */
[C---:B------:R-:W-:Y:S01]  /*1cc90*/  FMUL.FTZ R21, R2.reuse, R149 ;  /* 0x0000009502157220 */ /* 0x040fe20000410000 */
[C---:B------:R-:W-:Y:S01]  /*1cca0*/  FMUL.FTZ R24, R2.reuse, R144 ;  /* 0x0000009002187220 */ /* 0x040fe20000410000 */
[C---:B------:R-:W-:Y:S01]  /*1ccb0*/  FMUL.FTZ R29, R2.reuse, R141 ;  /* 0x0000008d021d7220 */ /* 0x040fe20000410000 */
[C---:B------:R-:W-:Y:S01]  /*1ccc0*/  FMUL.FTZ R32, R2.reuse, R136 ;  /* 0x0000008802207220 */ /* 0x040fe20000410000 */
[C---:B------:R-:W-:Y:S01]  /*1ccd0*/  FMUL.FTZ R36, R2.reuse, R36 ;  /* 0x0000002402247220 */ /* 0x040fe20000410000 */
[----:B------:R-:W5:Y:S01]  /*1cce0*/  LDL R158, [R1+0xdc] ;  /* 0x0000dc00019e7983 */ /* 0x000f620000100800 */
        /* <DEDUP_REMOVED lines=22> */
[C---:B---3--:R-:W-:Y:S01]  /*1ce50*/  FFMA.FTZ R0, R2.reuse, R8, R178 ;  /* 0x0000000802007223 */ /* 0x048fe200000100b2 */
        /* <DEDUP_REMOVED lines=26> */
[----:B------:R-:W-:Y:S01]  /*1d000*/  FADD.FTZ R2, R176, R0 ;  /* 0x00000000b0027221 */ /* 0x000fe20000010000 */
[C---:B------:R-:W-:Y:S01]  /*1d010*/  FMUL.FTZ R30, R3.reuse, R142 ;  /* 0x0000008e031e7220 */ /* 0x040fe20000410000 */
[----:B------:R1:W3:Y:S01]  /*1d020*/  MUFU.EX2 R136, R179 ;  /* 0x000000b300887308 */ /* 0x0002e20000000800 */
        /* <DEDUP_REMOVED lines=8> */
[----:B------:R-:W3:Y:S01]  /*1d0b0*/  LDL R167, [R1+0xcc] ;  /* 0x0000cc0001a77983 */ /* 0x000ee20000100800 */
[C---:B------:R-:W-:Y:S01]  /*1d0c0*/  FMUL.FTZ R27, R3.reuse, R147 ;  /* 0x00000093031b7220 */ /* 0x040fe20000410000 */
[C---:B------:R-:W-:Y:S01]  /*1d0d0*/  FMUL.FTZ R34, R3.reuse, R138 ;  /* 0x0000008a03227220 */ /* 0x040fe20000410000 */
[----:B------:R-:W-:Y:S01]  /*1d0e0*/  F2FP.F16.F32.PACK_AB R138, R172, R175 ;  /* 0x000000afac8a723e */ /* 0x000fe200000000ff */
[----:B------:R-:W3:Y:S01]  /*1d0f0*/  LDL R150, [R1+0xc0] ;  /* 0x0000c00001967983 */ /* 0x000ee20000100800 */
[C---:B------:R-:W-:Y:S01]  /*1d100*/  FMUL.FTZ R23, R3.reuse, R151 ;  /* 0x0000009703177220 */ /* 0x040fe20000410000 */
[C---:B------:R-:W-:Y:S01]  /*1d110*/  FMUL.FTZ R38, R3.reuse, R38 ;  /* 0x0000002603267220 */ /* 0x040fe20000410000 */
[C---:B------:R-:W-:Y:S01]  /*1d120*/  FMUL.FTZ R39, R3.reuse, R39 ;  /* 0x0000002703277220 */ /* 0x040fe20000410000 */
[----:B-1----:R-:W3:Y:S01]  /*1d130*/  LDL R179, [R1+0xd8] ;  /* 0x0000d80001b37983 */ /* 0x002ee20000100800 */
[C---:B------:R-:W-:Y:S01]  /*1d140*/  FMUL.FTZ R42, R3.reuse, R42 ;  /* 0x0000002a032a7220 */ /* 0x040fe20000410000 */
[C---:B------:R-:W-:Y:S01]  /*1d150*/  FMUL.FTZ R43, R3.reuse, R43 ;  /* 0x0000002b032b7220 */ /* 0x040fe20000410000 */
[C---:B------:R-:W-:Y:S01]  /*1d160*/  FMUL.FTZ R46, R3.reuse, R46 ;  /* 0x0000002e032e7220 */ /* 0x040fe20000410000 */
[----:B------:R1:W3:Y:S01]  /*1d170*/  LDL.S16 R147, [R1+0x88] ;  /* 0x0000880001937983 */ /* 0x0002e20000100600 */
        /* <DEDUP_REMOVED lines=44> */
[C---:B--2---:R-:W-:Y:S01]  /*1d440*/  FFMA.FTZ R134, R3.reuse, R6, R177 ;  /* 0x0000000603867223 */ /* 0x044fe200000100b1 */
[----:B------:R-:W-:Y:S01]  /*1d450*/  FMUL.FTZ R6, R3, R166 ;  /* 0x000000a603067220 */ /* 0x000fe20000410000 */
[----:B------:R-:W-:Y:S02]  /*1d460*/  F2FP.F16.F32.PACK_AB R3, R176, R178 ;  /* 0x000000b2b003723e */ /* 0x000fe400000000ff */
[----:B------:R-:W-:Y:S01]  /*1d470*/  FADD.FTZ R142, R174, R134 ;  /* 0x00000086ae8e7221 */ /* 0x000fe20000010000 */
[----:B------:R-:W-:Y:S01]  /*1d480*/  FADD.FTZ R134, R175, R2 ;  /* 0x00000002af867221 */ /* 0x000fe20000010000 */
[----:B------:R-:W-:Y:S03]  /*1d490*/  IMAD.SHL.U32 R2, R240, 0x2, RZ ;  /* 0x00000002f0027824 */ /* 0x000fe600078e00ff */
[----:B------:R-:W-:Y:S02]  /*1d4a0*/  FADD.FTZ R144, R172, R134 ;  /* 0x00000086ac907221 */ /* 0x000fe40000010000 */
[----:B------:R-:W2:Y:S01]  /*1d4b0*/  LDL R172, [R1+0xd4] ;  /* 0x0000d40001ac7983 */ /* 0x000ea20000100800 */
[----:B------:R1:W3:Y:S03]  /*1d4c0*/  MUFU.EX2 R134, R181 ;  /* 0x000000b500867308 */ /* 0x0002e60000000800 */
[----:B-1----:R-:W2:Y:S01]  /*1d4d0*/  LDL R181, [R1+0xe0] ;  /* 0x0000e00001b57983 */ /* 0x002ea20000100800 */
[----:B----4-:R-:W-:Y:S04]  /*1d4e0*/  IMAD.WIDE.U32 R148, R140, -0x326172a9, RZ ;  /* 0xcd9e8d578c947825 */ /* 0x010fe800078e00ff */
[----:B-----5:R-:W-:Y:S01]  /*1d4f0*/  IMAD.WIDE.U32 R140, R137, -0x2daee0ad, RZ ;  /* 0xd2511f53898c7825 */ /* 0x020fe200078e00ff */
[----:B------:R-:W-:Y:S03]  /*1d500*/  LOP3.LUT R154, R145, R149, RZ, 0x3c, !PT ;  /* 0x00000095919a7212 */ /* 0x000fe600078e3cff */
[----:B------:R-:W-:Y:S01]  /*1d510*/  VIADD R137, R2, 0x1 ;  /* 0x0000000102897836 */ /* 0x000fe20000000000 */
[----:B------:R-:W4:Y:S01]  /*1d520*/  LDL R149, [R1+0xbc] ;  /* 0x0000bc0001957983 */ /* 0x000f220000100800 */
[----:B------:R-:W-:Y:S01]  /*1d530*/  IMAD.WIDE.U32 R154, R154, -0x2daee0ad, RZ ;  /* 0xd2511f539a9a7825 */ /* 0x000fe200078e00ff */
[C---:B------:R-:W-:Y:S03]  /*1d540*/  LOP3.LUT R2, R163.reuse, R2, RZ, 0x3c, !PT ;  /* 0x00000002a3027212 */ /* 0x040fe600078e3cff */
[C---:B------:R-:W-:Y:S01]  /*1d550*/  VIADD R139, R163.reuse, 0xbb67ae85 ;  /* 0xbb67ae85a38b7836 */ /* 0x040fe20000000000 */
[----:B------:R-:W-:Y:S02]  /*1d560*/  LOP3.LUT R137, R163, R137, RZ, 0x3c, !PT ;  /* 0x00000089a3897212 */ /* 0x000fe400078e3cff */
[-C--:B------:R-:W-:Y:S01]  /*1d570*/  LOP3.LUT R143, R2, R141.reuse, RZ, 0x3c, !PT ;  /* 0x0000008d028f7212 */ /* 0x080fe200078e3cff */
[----:B------:R-:W-:Y:S01]  /*1d580*/  FADD.FTZ R2, R173, R142 ;  /* 0x0000008ead027221 */ /* 0x000fe20000010000 */
[----:B------:R-:W-:Y:S02]  /*1d590*/  LOP3.LUT R145, R137, R141, RZ, 0x3c, !PT ;  /* 0x0000008d89917212 */ /* 0x000fe400078e3cff */
[C---:B------:R-:W-:Y:S01]  /*1d5a0*/  F2FP.F16.F32.PACK_AB R173, R135.reuse, R173 ;  /* 0x000000ad87ad723e */ /* 0x040fe200000000ff */
[----:B------:R-:W-:Y:S01]  /*1d5b0*/  FADD.FTZ R141, R135, R2 ;  /* 0x00000002878d7221 */ /* 0x000fe20000010000 */
[----:B---3--:R-:W-:Y:S01]  /*1d5c0*/  FADD.FTZ R135, R136, R144 ;  /* 0x0000009088877221 */ /* 0x008fe20000010000 */
[----:B------:R-:W-:Y:S01]  /*1d5d0*/  VIADD R2, R162, 0x9e3779b9 ;  /* 0x9e3779b9a2027836 */ /* 0x000fe20000000000 */
[----:B------:R-:W-:Y:S01]  /*1d5e0*/  LOP3.LUT R139, R155, R139, R140, 0x96, !PT ;  /* 0x0000008b9b8b7212 */ /* 0x000fe200078e968c */
[----:B------:R-:W-:Y:S01]  /*1d5f0*/  IMAD.WIDE.U32 R142, R143, -0x326172a9, RZ ;  /* 0xcd9e8d578f8e7825 */ /* 0x000fe200078e00ff */
[C---:B------:R-:W-:Y:S01]  /*1d600*/  F2FP.F16.F32.PACK_AB R136, R134.reuse, R136 ;  /* 0x000000888688723e */ /* 0x040fe200000000ff */
[----:B------:R-:W1:Y:S02]  /*1d610*/  MUFU.EX2 R137, R180 ;  /* 0x000000b400897308 */ /* 0x000e640000000800 */
[----:B------:R-:W-:Y:S01]  /*1d620*/  FADD.FTZ R146, R134, R135 ;  /* 0x0000008786927221 */ /* 0x000fe20000010000 */
[----:B------:R-:W-:Y:S01]  /*1d630*/  IMAD.WIDE.U32 R144, R145, -0x326172a9, RZ ;  /* 0xcd9e8d5791907825 */ /* 0x000fe200078e00ff */
[-CC-:B------:R-:W-:Y:S03]  /*1d640*/  LOP3.LUT R134, R143, R2.reuse, R148.reuse, 0x96, !PT ;  /* 0x000000028f867212 */ /* 0x180fe600078e9694 */
[----:B------:R-:W-:Y:S01]  /*1d650*/  IMAD.WIDE.U32 R152, R139, -0x326172a9, RZ ;  /* 0xcd9e8d578b987825 */ /* 0x000fe200078e00ff */
[----:B------:R-:W-:Y:S02]  /*1d660*/  LOP3.LUT R157, R145, R2, R148, 0x96, !PT ;  /* 0x00000002919d7212 */ /* 0x000fe400078e9694 */
[----:B------:R-:W3:Y:S01]  /*1d670*/  MUFU.EX2 R140, R182 ;  /* 0x000000b6008c7308 */ /* 0x000ee20000000800 */
[----:B------:R2:W5:Y:S01]  /*1d680*/  LDL.S16 R148, [R1+0x74] ;  /* 0x0000740001947983 */ /* 0x0005620000100600 */
[----:B------:R-:W-:Y:S02]  /*1d690*/  VIADD R2, R162, 0x3c6ef372 ;  /* 0x3c6ef372a2027836 */ /* 0x000fe40000000000 */
[----:B------:R-:W-:Y:S03]  /*1d6a0*/  IMAD.WIDE.U32 R134, R134, -0x2daee0ad, RZ ;  /* 0xd2511f5386867825 */ /* 0x000fe600078e00ff */
[CC--:B------:R-:W-:Y:S03]  /*1d6b0*/  LOP3.LUT R142, R153.reuse, R2.reuse, R142, 0x96, !PT ;  /* 0x00000002998e7212 */ /* 0x0c0fe600078e968e */
[----:B------:R-:W3:Y:S01]  /*1d6c0*/  MUFU.EX2 R139, R183 ;  /* 0x000000b7008b7308 */ /* 0x000ee20000000800 */
[----:B------:R-:W-:Y:S01]  /*1d6d0*/  LOP3.LUT R159, R153, R2, R144, 0x96, !PT ;  /* 0x00000002999f7212 */ /* 0x000fe200078e9690 */
[----:B-1----:R-:W-:Y:S01]  /*1d6e0*/  FADD.FTZ R141, R137, R141 ;  /* 0x0000008d898d7221 */ /* 0x002fe20000010000 */
[----:B------:R-:W-:Y:S01]  /*1d6f0*/  LOP3.LUT R135, R135, R158, R154, 0x96, !PT ;  /* 0x0000009e87877212 */ /* 0x000fe200078e969a */
[----:B------:R-:W-:Y:S06]  /*1d700*/  IMAD.WIDE.U32 R142, R142, -0x2daee0ad, RZ ;  /* 0xd2511f538e8e7825 */ /* 0x000fec00078e00ff */
[----:B------:R1:W1:Y:S01]  /*1d710*/  MUFU.EX2 R2, R184 ;  /* 0x000000b800027308 */ /* 0x0002620000000800 */
[C---:B---3--:R-:W-:Y:S01]  /*1d720*/  F2FP.F16.F32.PACK_AB R137, R140.reuse, R137 ;  /* 0x000000898c89723e */ /* 0x048fe200000000ff */
[----:B------:R-:W-:Y:S08]  /*1d730*/  FADD.FTZ R145, R140, R141 ;  /* 0x0000008d8c917221 */ /* 0x000ff00000010000 */
[----:B------:R-:W-:Y:S01]  /*1d740*/  MUFU.EX2 R144, R185 ;  /* 0x000000b900907308 */ /* 0x000fe20000000800 */
[----:B------:R-:W-:Y:S01]  /*1d750*/  FADD.FTZ R141, R139, R146 ;  /* 0x000000928b8d7221 */ /* 0x000fe20000010000 */
[----:B-1----:R-:W3:Y:S03]  /*1d760*/  LDL R184, [R1+0xe4] ;  /* 0x0000e40001b87983 */ /* 0x002ee60000100800 */
[C---:B------:R-:W-:Y:S01]  /*1d770*/  FADD.FTZ R146, R2.reuse, R141 ;  /* 0x0000008d02927221 */ /* 0x040fe20000010000 */
[----:B---3--:R-:W-:Y:S01]  /*1d780*/  LOP3.LUT R143, R143, R184, R134, 0x96, !PT ;  /* 0x000000b88f8f7212 */ /* 0x008fe200078e9686 */
[----:B------:R-:W-:Y:S05]  /*1d790*/  IMAD.WIDE.U32 R134, R135, -0x326172a9, RZ ;  /* 0xcd9e8d5787867825 */ /* 0x000fea00078e00ff */
[----:B------:R-:W-:Y:S02]  /*1d7a0*/  LOP3.LUT R140, R135, R167, R152, 0x96, !PT ;  /* 0x000000a7878c7212 */ /* 0x000fe400078e9698 */
[----:B------:R-:W-:Y:S02]  /*1d7b0*/  F2FP.F16.F32.PACK_AB R135, R2, R139 ;  /* 0x0000008b0287723e */ /* 0x000fe400000000ff */
[----:B------:R-:W1:Y:S01]  /*1d7c0*/  MUFU.EX2 R139, R186 ;  /* 0x000000ba008b7308 */ /* 0x000e620000000800 */
[----:B------:R-:W-:Y:S05]  /*1d7d0*/  IMAD.WIDE.U32 R140, R140, -0x2daee0ad, RZ ;  /* 0xd2511f538c8c7825 */ /* 0x000fea00078e00ff */
[----:B--2---:R-:W-:Y:S01]  /*1d7e0*/  LOP3.LUT R162, R141, R181, R142, 0x96, !PT ;  /* 0x000000b58da27212 */ /* 0x004fe200078e968e */
[----:B------:R-:W-:Y:S04]  /*1d7f0*/  IMAD.WIDE.U32 R142, R143, -0x326172a9, RZ ;  /* 0xcd9e8d578f8e7825 */ /* 0x000fe800078e00ff */
[----:B------:R-:W-:Y:S01]  /*1d800*/  IMAD.WIDE.U32 R162, R162, -0x326172a9, RZ ;  /* 0xcd9e8d57a2a27825 */ /* 0x000fe200078e00ff */
[----:B------:R-:W-:Y:S02]  /*1d810*/  LOP3.LUT R2, R143, R179, R134, 0x96, !PT ;  /* 0x000000b38f027212 */ /* 0x000fe400078e9686 */
[----:B------:R-:W2:Y:S02]  /*1d820*/  MUFU.EX2 R134, R187 ;  /* 0x000000bb00867308 */ /* 0x000ea40000000800 */
[----:B------:R-:W-:Y:S01]  /*1d830*/  LOP3.LUT R156, R163, R165, R142, 0x96, !PT ;  /* 0x000000a5a39c7212 */ /* 0x000fe200078e968e */
[----:B------:R-:W-:Y:S01]  /*1d840*/  IMAD.WIDE.U32 R176, R2, -0x2daee0ad, RZ ;  /* 0xd2511f5302b07825 */ /* 0x000fe200078e00ff */
[----:B-1----:R-:W-:Y:S06]  /*1d850*/  F2FP.F16.F32.PACK_AB R164, R139, R144 ;  /* 0x000000908ba4723e */ /* 0x002fec00000000ff */
[----:B------:R-:W1:Y:S01]  /*1d860*/  MUFU.EX2 R2, R188 ;  /* 0x000000bc00027308 */ /* 0x000e620000000800 */
[----:B------:R-:W-:Y:S01]  /*1d870*/  LOP3.LUT R143, R177, R172, R140, 0x96, !PT ;  /* 0x000000acb18f7212 */ /* 0x000fe200078e968c */
[----:B------:R-:W-:Y:S04]  /*1d880*/  FADD.FTZ R140, R144, R145 ;  /* 0x00000091908c7221 */ /* 0x000fe80000010000 */
[----:B------:R-:W-:Y:S04]  /*1d890*/  IMAD.WIDE.U32 R142, R143, -0x326172a9, RZ ;  /* 0xcd9e8d578f8e7825 */ /* 0x000fe800078e00ff */
[----:B------:R-:W-:Y:S01]  /*1d8a0*/  FADD.FTZ R145, R139, R140 ;  /* 0x0000008c8b917221 */ /* 0x000fe20000010000 */
[----:B--2---:R-:W-:Y:S01]  /*1d8b0*/  FADD.FTZ R140, R134, R146 ;  /* 0x00000092868c7221 */ /* 0x004fe20000010000 */
[----:B------:R-:W-:Y:S02]  /*1d8c0*/  LOP3.LUT R139, R143, R252, R162, 0x96, !PT ;  /* 0x000000fc8f8b7212 */ /* 0x000fe400078e96a2 */
[C---:B-1----:R-:W-:Y:S01]  /*1d8d0*/  F2FP.F16.F32.PACK_AB R134, R2.reuse, R134 ;  /* 0x000000860286723e */ /* 0x042fe200000000ff */
[----:B------:R-:W-:Y:S01]  /*1d8e0*/  FADD.FTZ R151, R2, R140 ;  /* 0x0000008c02977221 */ /* 0x000fe20000010000 */
[----:B------:R-:W-:Y:S04]  /*1d8f0*/  LOP3.LUT R2, R139, 0xff, RZ, 0xc0, !PT ;  /* 0x000000ff8b027812 */ /* 0x000fe800078ec0ff */
[----:B------:R-:W-:Y:S02]  /*1d900*/  ISETP.GE.U32.AND P0, PT, R225, R2, PT ;  /* 0x00000002e100720c */ /* 0x000fe40003f06070 */
[C---:B------:R-:W-:Y:S04]  /*1d910*/  PRMT R2, R3.reuse, 0x7632, R2 ;  /* 0x0000763203027816 */ /* 0x040fe80000000002 */
[----:B------:R-:W-:Y:S07]  /*1d920*/  PRMT R146, R3, 0x5410, R2 ;  /* 0x0000541003927816 */ /* 0x000fee0000000002 */
[----:B-----5:R-:W-:Y:S05]  /*1d930*/  @!P0 HADD2 R148, -R3.H0_H0, -RZ.H0_H0 ;  /* 0xa00000ff03948230 */ /* 0x020fea0000000900 */
[----:B------:R-:W-:Y:S01]  /*1d940*/  @!P0 STL.S16 [R1+0x74], R148 ;  /* 0x0000749401008387 */ /* 0x000fe20000100600 */
[----:B------:R-:W-:Y:S04]  /*1d950*/  PRMT R140, R148, 0x7610, R140 ;  /* 0x00007610948c7816 */ /* 0x000fe8000000008c */
[----:B------:R-:W-:Y:S02]  /*1d960*/  @!P0 PRMT R3, R140, 0x5410, RZ ;  /* 0x000054108c038816 */ /* 0x000fe400000000ff */
[----:B------:R-:W-:Y:S03]  /*1d970*/  IADD3 R140, P0, R222, R150, RZ ;  /* 0x00000096de8c7210 */ /* 0x000fe60007f1e0ff */
[----:B------:R1:W-:Y:S02]  /*1d980*/  ST.E.U16 desc[UR4][R222.64], R3 ;  /* 0x00000003de007985 */ /* 0x0003e4000c101504 */
[----:B----4-:R-:W-:Y:S02]  /*1d990*/  IMAD.X R141, R223, 0x1, R149, P0 ;  /* 0x00000001df8d7824 */ /* 0x010fe400000e0695 */
[----:B------:R-:W-:Y:S01]  /*1d9a0*/  MUFU.EX2 R149, R195 ;  /* 0x000000c300957308 */ /* 0x000fe20000000800 */
[----:B-1----:R-:W-:Y:S04]  /*1d9b0*/  LOP3.LUT R3, R139, 0xffff, RZ, 0xc0, !PT ;  /* 0x0000ffff8b037812 */ /* 0x002fe800078ec0ff */
[----:B------:R-:W-:Y:S04]  /*1d9c0*/  SHF.R.U32.HI R3, RZ, 0x8, R3 ;  /* 0x00000008ff037819 */ /* 0x000fe80000011603 */
[----:B------:R-:W-:Y:S02]  /*1d9d0*/  LOP3.LUT R144, R3, 0xffff, RZ, 0xc0, !PT ;  /* 0x0000ffff03907812 */ /* 0x000fe400078ec0ff */
[--C-:B------:R-:W-:Y:S02]  /*1d9e0*/  SHF.R.U32.HI R3, RZ, 0x10, R139.reuse ;  /* 0x00000010ff037819 */ /* 0x100fe4000001168b */
[----:B------:R-:W-:Y:S02]  /*1d9f0*/  ISETP.GE.U32.AND P0, PT, R225, R144, PT ;  /* 0x00000090e100720c */ /* 0x000fe40003f06070 */
[----:B------:R-:W-:Y:S02]  /*1da00*/  LOP3.LUT R148, R3, 0xff, RZ, 0xc0, !PT ;  /* 0x000000ff03947812 */ /* 0x000fe400078ec0ff */
[C---:B------:R-:W-:Y:S02]  /*1da10*/  LOP3.LUT R3, R142.reuse, 0xff, RZ, 0xc0, !PT ;  /* 0x000000ff8e037812 */ /* 0x040fe400078ec0ff */
[----:B------:R-:W-:Y:S02]  /*1da20*/  SHF.R.U32.HI R139, RZ, 0x18, R139 ;  /* 0x00000018ff8b7819 */ /* 0x000fe4000001168b */
[C---:B------:R-:W-:Y:S02]  /*1da30*/  ISETP.GE.U32.AND P5, PT, R225.reuse, R3, PT ;  /* 0x00000003e100720c */ /* 0x040fe40003fa6070 */
[----:B------:R-:W-:Y:S02]  /*1da40*/  LOP3.LUT R3, R142, 0xffff, RZ, 0xc0, !PT ;  /* 0x0000ffff8e037812 */ /* 0x000fe400078ec0ff */
[----:B------:R-:W-:Y:S01]  /*1da50*/  ISETP.GE.U32.AND P6, PT, R225, R139, PT ;  /* 0x0000008be100720c */ /* 0x000fe20003fc6070 */
[----:B------:R-:W-:Y:S01]  /*1da60*/  @!P0 HADD2 R147, -R2.H0_H0, -RZ.H0_H0 ;  /* 0xa00000ff02938230 */ /* 0x000fe20000000900 */
[----:B------:R-:W1:Y:S01]  /*1da70*/  MUFU.EX2 R139, R190 ;  /* 0x000000be008b7308 */ /* 0x000e620000000800 */
[----:B------:R-:W-:Y:S03]  /*1da80*/  SHF.R.U32.HI R3, RZ, 0x8, R3 ;  /* 0x00000008ff037819 */ /* 0x000fe60000011603 */
[----:B------:R2:W-:Y:S01]  /*1da90*/  @!P0 STL.S16 [R1+0x88], R147 ;  /* 0x0000889301008387 */ /* 0x0005e20000100600 */
[----:B------:R-:W-:Y:S03]  /*1daa0*/  LOP3.LUT R3, R3, 0xffff, RZ, 0xc0, !PT ;  /* 0x0000ffff03037812 */ /* 0x000fe600078ec0ff */
[----:B------:R3:W4:Y:S01]  /*1dab0*/  LDL.S16 R153, [R1+0x70] ;  /* 0x0000700001997983 */ /* 0x0007220000100600 */
[----:B------:R-:W-:Y:S02]  /*1dac0*/  ISETP.GE.U32.AND P4, PT, R225, R3, PT ;  /* 0x00000003e100720c */ /* 0x000fe40003f86070 */
[--C-:B------:R-:W-:Y:S01]  /*1dad0*/  SHF.R.U32.HI R3, RZ, 0x10, R142.reuse ;  /* 0x00000010ff037819 */ /* 0x100fe2000001168e */
[----:B------:R3:W5:Y:S03]  /*1dae0*/  LDL.S16 R155, [R1+0x6c] ;  /* 0x00006c00019b7983 */ /* 0x0007660000100600 */
[----:B------:R-:W-:Y:S01]  /*1daf0*/  LOP3.LUT R3, R3, 0xff, RZ, 0xc0, !PT ;  /* 0x000000ff03037812 */ /* 0x000fe200078ec0ff */
[----:B------:R-:W3:Y:S01]  /*1db00*/  LDL R182, [R1+0x8] ;  /* 0x0000080001b67983 */ /* 0x000ee20000100800 */
[----:B-1----:R-:W-:Y:S02]  /*1db10*/  FADD.FTZ R144, R139, R145 ;  /* 0x000000918b907221 */ /* 0x002fe40000010000 */
[C---:B------:R-:W-:Y:S01]  /*1db20*/  ISETP.GE.U32.AND P3, PT, R225.reuse, R3, PT ;  /* 0x00000003e100720c */ /* 0x040fe20003f66070 */
[----:B------:R-:W-:Y:S01]  /*1db30*/  MUFU.EX2 R145, R193 ;  /* 0x000000c100917308 */ /* 0x000fe20000000800 */
[----:B------:R-:W-:Y:S04]  /*1db40*/  SHF.R.U32.HI R3, RZ, 0x18, R142 ;  /* 0x00000018ff037819 */ /* 0x000fe8000001168e */
[----:B------:R-:W-:Y:S02]  /*1db50*/  ISETP.GE.U32.AND P1, PT, R225, R3, PT ;  /* 0x00000003e100720c */ /* 0x000fe40003f26070 */
[----:B------:R-:W-:Y:S03]  /*1db60*/  PRMT R3, R147, 0x7610, R3 ;  /* 0x0000761093037816 */ /* 0x000fe60000000003 */
[----:B--2---:R1:W2:Y:S01]  /*1db70*/  MUFU.EX2 R147, R194 ;  /* 0x000000c200937308 */ /* 0x0042a20000000800 */
[----:B------:R-:W-:Y:S02]  /*1db80*/  @!P0 PRMT R2, R3, 0x5410, RZ ;  /* 0x0000541003028816 */ /* 0x000fe400000000ff */
[----:B------:R-:W-:Y:S03]  /*1db90*/  ISETP.GE.U32.AND P0, PT, R225, R148, PT ;  /* 0x00000094e100720c */ /* 0x000fe60003f06070 */
[----:B------:R2:W-:Y:S04]  /*1dba0*/  ST.E.U16 desc[UR4][R222.64+0x2], R2 ;  /* 0x00000202de007985 */ /* 0x0005e8000c101504 */
[----:B------:R-:W2:Y:S10]  /*1dbb0*/  MUFU.EX2 R3, R189 ;  /* 0x000000bd00037308 */ /* 0x000eb40000000800 */
[----:B------:R-:W-:Y:S01]  /*1dbc0*/  MUFU.EX2 R148, R205 ;  /* 0x000000cd00947308 */ /* 0x000fe20000000800 */
[----:B-1----:R1:W3:Y:S01]  /*1dbd0*/  LDL.S16 R194, [R1+0x68] ;  /* 0x0000680001c27983 */ /* 0x0022e20000100600 */
[----:B--2---:R-:W-:Y:S01]  /*1dbe0*/  FADD.FTZ R151, R147, R151 ;  /* 0x0000009793977221 */ /* 0x004fe20000010000 */
[C---:B------:R-:W-:Y:S01]  /*1dbf0*/  F2FP.F16.F32.PACK_AB R163, R3.reuse, R139 ;  /* 0x0000008b03a3723e */ /* 0x040fe200000000ff */
[----:B------:R-:W-:Y:S01]  /*1dc00*/  FADD.FTZ R150, R3, R144 ;  /* 0x0000009003967221 */ /* 0x000fe20000010000 */
[----:B------:R-:W-:Y:S05]  /*1dc10*/  PRMT R139, R0, 0x7632, R139 ;  /* 0x00007632008b7816 */ /* 0x000fea000000008b */
[----:B------:R-:W-:Y:S01]  /*1dc20*/  MUFU.EX2 R3, R191 ;  /* 0x000000bf00037308 */ /* 0x000fe20000000800 */
[----:B------:R-:W-:Y:S09]  /*1dc30*/  F2FP.F16.F32.PACK_AB R2, R145, R147 ;  /* 0x000000939102723e */ /* 0x000ff200000000ff */
[----:B------:R-:W2:Y:S02]  /*1dc40*/  MUFU.EX2 R144, R192 ;  /* 0x000000c000907308 */ /* 0x000ea40000000800 */
[----:B--2---:R-:W-:Y:S01]  /*1dc50*/  FADD.FTZ R147, R144, R150 ;  /* 0x0000009690937221 */ /* 0x004fe20000010000 */
[----:B------:R-:W-:Y:S02]  /*1dc60*/  F2FP.F16.F32.PACK_AB R166, R3, R144 ;  /* 0x0000009003a6723e */ /* 0x000fe400000000ff */
[----:B------:R-:W-:Y:S01]  /*1dc70*/  PRMT R192, R225, 0x7054, R225 ;  /* 0x00007054e1c07816 */ /* 0x000fe200000000e1 */
[----:B----4-:R-:W-:Y:S02]  /*1dc80*/  @!P0 HADD2 R153, -R0.H0_H0, -RZ.H0_H0 ;  /* 0xa00000ff00998230 */ /* 0x010fe40000000900 */
[----:B-----5:R-:W-:Y:S03]  /*1dc90*/  @!P6 HADD2 R155, -R139.H0_H0, -RZ.H0_H0 ;  /* 0xa00000ff8b9be230 */ /* 0x020fe60000000900 */
[----:B------:R2:W-:Y:S01]  /*1dca0*/  @!P0 STL.S16 [R1+0x70], R153 ;  /* 0x0000709901008387 */ /* 0x0005e20000100600 */
[----:B------:R-:W-:Y:S03]  /*1dcb0*/  PRMT R160, R153, 0x7610, R160 ;  /* 0x0000761099a07816 */ /* 0x000fe600000000a0 */
[----:B------:R4:W-:Y:S01]  /*1dcc0*/  @!P6 STL.S16 [R1+0x6c], R155 ;  /* 0x00006c9b0100e387 */ /* 0x0009e20000100600 */
[----:B------:R-:W-:Y:S01]  /*1dcd0*/  PRMT R174, R155, 0x7610, R174 ;  /* 0x000076109bae7816 */ /* 0x000fe200000000ae */
[----:B--2---:R-:W-:Y:S01]  /*1dce0*/  FADD.FTZ R153, R145, R151 ;  /* 0x0000009791997221 */ /* 0x004fe20000010000 */
[----:B------:R-:W-:Y:S01]  /*1dcf0*/  PRMT R145, R0, 0x5410, R139 ;  /* 0x0000541000917816 */ /* 0x000fe2000000008b */
[----:B------:R-:W-:Y:S01]  /*1dd00*/  IMAD.WIDE.U32 R150, R156, -0x2daee0ad, RZ ;  /* 0xd2511f539c967825 */ /* 0x000fe200078e00ff */
[----:B------:R-:W-:Y:S02]  /*1dd10*/  @!P0 PRMT R0, R160, 0x5410, RZ ;  /* 0x00005410a0008816 */ /* 0x000fe400000000ff */
[----:B------:R1:W2:Y:S01]  /*1dd20*/  LDL.S16 R160, [R1+0x84] ;  /* 0x0000840001a07983 */ /* 0x0002a20000100600 */
[----:B------:R-:W-:Y:S01]  /*1dd30*/  @!P6 PRMT R139, R174, 0x5410, RZ ;  /* 0x00005410ae8be816 */ /* 0x000fe200000000ff */
[----:B----4-:R-:W-:Y:S01]  /*1dd40*/  FADD.FTZ R155, R3, R147 ;  /* 0x00000093039b7221 */ /* 0x010fe20000010000 */
[----:B---3--:R-:W-:Y:S01]  /*1dd50*/  @!P5 HADD2 R194, -R138.H0_H0, -RZ.H0_H0 ;  /* 0xa00000ff8ac2d230 */ /* 0x008fe20000000900 */
[----:B------:R3:W-:Y:S01]  /*1dd60*/  ST.E.U16 desc[UR4][R140.64], R0 ;  /* 0x000000008c007985 */ /* 0x0007e2000c101504 */
[----:B------:R-:W-:Y:S01]  /*1dd70*/  LOP3.LUT R147, R151, R182, R176, 0x96, !PT ;  /* 0x000000b697937212 */ /* 0x000fe200078e96b0 */
[----:B------:R-:W-:Y:S01]  /*1dd80*/  FADD.FTZ R144, R149, R153 ;  /* 0x0000009995907221 */ /* 0x000fe20000010000 */
[----:B------:R-:W-:Y:S01]  /*1dd90*/  PRMT R3, R138, 0x7632, R3 ;  /* 0x000076328a037816 */ /* 0x000fe20000000003 */
[----:B------:R-:W-:Y:S01]  /*1dda0*/  @!P5 STL.S16 [R1+0x68], R194 ;  /* 0x000068c20100d387 */ /* 0x000fe20000100600 */
[----:B------:R-:W-:Y:S01]  /*1ddb0*/  PRMT R180, R194, 0x7610, R180 ;  /* 0x00007610c2b47816 */ /* 0x000fe200000000b4 */
[----:B------:R-:W-:Y:S01]  /*1ddc0*/  FADD.FTZ R156, R148, R144 ;  /* 0x00000090949c7221 */ /* 0x000fe20000010000 */
[----:B------:R-:W-:Y:S01]  /*1ddd0*/  PRMT R144, R138, 0x5410, R3 ;  /* 0x000054108a907816 */ /* 0x000fe20000000003 */
[----:B------:R1:W4:Y:S01]  /*1dde0*/  LDL.S16 R191, [R1+0x80] ;  /* 0x0000800001bf7983 */ /* 0x0003220000100600 */
[----:B------:R-:W-:Y:S03]  /*1ddf0*/  @!P5 PRMT R138, R180, 0x5410, RZ ;  /* 0x00005410b48ad816 */ /* 0x000fe600000000ff */
[----:B------:R1:W5:Y:S04]  /*1de00*/  LDL.S16 R174, [R1+0x7c] ;  /* 0x00007c0001ae7983 */ /* 0x0003680000100600 */
[----:B------:R1:W4:Y:S04]  /*1de10*/  LDL.S16 R180, [R1+0x78] ;  /* 0x0000780001b47983 */ /* 0x0003280000100600 */
[----:B------:R1:W-:Y:S04]  /*1de20*/  ST.E.U16 desc[UR4][R140.64+0x2], R139 ;  /* 0x0000028b8c007985 */ /* 0x0003e8000c101504 */
[----:B------:R1:W-:Y:S01]  /*1de30*/  ST.E.U16 desc[UR4][R222.64+0x10], R138 ;  /* 0x0000108ade007985 */ /* 0x0003e2000c101504 */
[----:B---3--:R-:W-:Y:S02]  /*1de40*/  F2FP.F16.F32.PACK_AB R0, R148, R149 ;  /* 0x000000959400723e */ /* 0x008fe400000000ff */
[----:B------:R-:W-:Y:S01]  /*1de50*/  LOP3.LUT R148, R147, 0xffff, RZ, 0xc0, !PT ;  /* 0x0000ffff93947812 */ /* 0x000fe200078ec0ff */
[----:B------:R-:W-:Y:S03]  /*1de60*/  MUFU.EX2 R149, R241 ;  /* 0x000000f100957308 */ /* 0x000fe60000000800 */
[----:B------:R-:W-:Y:S04]  /*1de70*/  SHF.R.U32.HI R148, RZ, 0x8, R148 ;  /* 0x00000008ff947819 */ /* 0x000fe80000011694 */
[----:B------:R-:W-:Y:S04]  /*1de80*/  LOP3.LUT R148, R148, 0xffff, RZ, 0xc0, !PT ;  /* 0x0000ffff94947812 */ /* 0x000fe800078ec0ff */
[C---:B------:R-:W-:Y:S02]  /*1de90*/  ISETP.GE.U32.AND P5, PT, R225.reuse, R148, PT ;  /* 0x00000094e100720c */ /* 0x040fe40003fa6070 */
[--C-:B------:R-:W-:Y:S01]  /*1dea0*/  SHF.R.U32.HI R148, RZ, 0x18, R147.reuse ;  /* 0x00000018ff947819 */ /* 0x100fe20000011693 */
[----:B-1----:R-:W1:Y:S03]  /*1deb0*/  MUFU.EX2 R139, R239 ;  /* 0x000000ef008b7308 */ /* 0x002e660000000800 */
[----:B------:R-:W-:Y:S02]  /*1dec0*/  ISETP.GE.U32.AND P0, PT, R225, R148, PT ;  /* 0x00000094e100720c */ /* 0x000fe40003f06070 */
[----:B------:R-:W-:Y:S02]  /*1ded0*/  LOP3.LUT R138, R147, 0xff, RZ, 0xc0, !PT ;  /* 0x000000ff938a7812 */ /* 0x000fe400078ec0ff */
[----:B------:R-:W-:Y:S02]  /*1dee0*/  SHF.R.U32.HI R147, RZ, 0x10, R147 ;  /* 0x00000010ff937819 */ /* 0x000fe40000011693 */
[----:B------:R-:W-:Y:S01]  /*1def0*/  ISETP.GE.U32.AND P6, PT, R225, R138, PT ;  /* 0x0000008ae100720c */ /* 0x000fe20003fc6070 */
[----:B------:R-:W3:Y:S01]  /*1df00*/  MUFU.EX2 R148, R242 ;  /* 0x000000f200947308 */ /* 0x000ee20000000800 */
[----:B------:R-:W-:Y:S09]  /*1df10*/  LOP3.LUT R147, R147, 0xff, RZ, 0xc0, !PT ;  /* 0x000000ff93937812 */ /* 0x000ff200078ec0ff */
[----:B------:R-:W3:Y:S01]  /*1df20*/  MUFU.EX2 R138, R238 ;  /* 0x000000ee008a7308 */ /* 0x000ee20000000800 */
[----:B-1----:R-:W-:Y:S01]  /*1df30*/  FADD.FTZ R153, R139, R155 ;  /* 0x0000009b8b997221 */ /* 0x002fe20000010000 */
[----:B---3--:R-:W-:Y:S02]  /*1df40*/  F2FP.F16.F32.PACK_AB R161, R148, R149 ;  /* 0x0000009594a1723e */ /* 0x008fe400000000ff */
[----:B------:R-:W-:Y:S02]  /*1df50*/  F2FP.F16.F32.PACK_AB R177, R138, R139 ;  /* 0x0000008b8ab1723e */ /* 0x000fe400000000ff */
[----:B------:R-:W-:Y:S01]  /*1df60*/  PRMT R139, R173, 0x7632, R139 ;  /* 0x00007632ad8b7816 */ /* 0x000fe2000000008b */
[----:B--2---:R-:W-:Y:S05]  /*1df70*/  @!P4 HADD2 R160, -R3.H0_H0, -RZ.H0_H0 ;  /* 0xa00000ff03a0c230 */ /* 0x004fea0000000900 */
[----:B------:R1:W-:Y:S01]  /*1df80*/  @!P4 STL.S16 [R1+0x84], R160 ;  /* 0x000084a00100c387 */ /* 0x0003e20000100600 */
[----:B------:R-:W-:Y:S04]  /*1df90*/  PRMT R155, R160, 0x7610, R155 ;  /* 0x00007610a09b7816 */ /* 0x000fe8000000009b */
[----:B------:R-:W-:Y:S01]  /*1dfa0*/  @!P4 PRMT R3, R155, 0x5410, RZ ;  /* 0x000054109b03c816 */ /* 0x000fe200000000ff */
[----:B------:R-:W-:Y:S01]  /*1dfb0*/  FADD.FTZ R155, R149, R156 ;  /* 0x0000009c959b7221 */ /* 0x000fe20000010000 */
[----:B------:R-:W-:Y:S03]  /*1dfc0*/  IMAD.WIDE.U32 R156, R157, -0x2daee0ad, RZ ;  /* 0xd2511f539d9c7825 */ /* 0x000fe600078e00ff */
[----:B------:R2:W-:Y:S01]  /*1dfd0*/  ST.E.U16 desc[UR4][R222.64+0x12], R3 ;  /* 0x00001203de007985 */ /* 0x0005e2000c101504 */
[----:B-----5:R-:W-:Y:S01]  /*1dfe0*/  @!P1 HADD2 R174, -R139.H0_H0, -RZ.H0_H0 ;  /* 0xa00000ff8bae9230 */ /* 0x020fe20000000900 */
[----:B------:R-:W-:Y:S01]  /*1dff0*/  LOP3.LUT R158, R157, R158, R154, 0x96, !PT ;  /* 0x0000009e9d9e7212 */ /* 0x000fe200078e969a */
[----:B------:R-:W-:Y:S01]  /*1e000*/  FADD.FTZ R149, R148, R155 ;  /* 0x0000009b94957221 */ /* 0x000fe20000010000 */
[----:B------:R-:W-:Y:S04]  /*1e010*/  IMAD.WIDE.U32 R154, R159, -0x2daee0ad, RZ ;  /* 0xd2511f539f9a7825 */ /* 0x000fe800078e00ff */
[----:B----4-:R-:W-:Y:S01]  /*1e020*/  @!P6 HADD2 R180, -R136.H0_H0, -RZ.H0_H0 ;  /* 0xa00000ff88b4e230 */ /* 0x010fe20000000900 */
[----:B------:R-:W-:Y:S01]  /*1e030*/  PRMT R189, R174, 0x7610, R189 ;  /* 0x00007610aebd7816 */ /* 0x000fe200000000bd */
[----:B------:R-:W-:Y:S01]  /*1e040*/  IMAD.WIDE.U32 R158, R158, -0x326172a9, RZ ;  /* 0xcd9e8d579e9e7825 */ /* 0x000fe200078e00ff */
[----:B------:R-:W-:Y:S02]  /*1e050*/  LOP3.LUT R155, R155, R184, R156, 0x96, !PT ;  /* 0x000000b89b9b7212 */ /* 0x000fe400078e969c */
[----:B------:R-:W-:Y:S02]  /*1e060*/  PRMT R178, R180, 0x7610, R178 ;  /* 0x00007610b4b27816 */ /* 0x000fe400000000b2 */
[----:B------:R-:W-:Y:S01]  /*1e070*/  LOP3.LUT R156, R159, R167, R152, 0x96, !PT ;  /* 0x000000a79f9c7212 */ /* 0x000fe200078e9698 */
[----:B-1----:R-:W-:Y:S01]  /*1e080*/  FADD.FTZ R160, R138, R153 ;  /* 0x000000998aa07221 */ /* 0x002fe20000010000 */
[----:B------:R-:W-:Y:S03]  /*1e090*/  PRMT R138, R173, 0x7610, R138 ;  /* 0x00007610ad8a7816 */ /* 0x000fe6000000008a */
[----:B------:R-:W-:Y:S01]  /*1e0a0*/  IMAD.WIDE.U32 R156, R156, -0x2daee0ad, RZ ;  /* 0xd2511f539c9c7825 */ /* 0x000fe200078e00ff */
[----:B------:R-:W-:Y:S03]  /*1e0b0*/  LOP3.LUT R153, R150, 0xff, RZ, 0xc0, !PT ;  /* 0x000000ff96997812 */ /* 0x000fe600078ec0ff */
[----:B------:R-:W-:Y:S01]  /*1e0c0*/  @!P3 HADD2 R191, -R138.H0_H0, -RZ.H0_H0 ;  /* 0xa00000ff8abfb230 */ /* 0x000fe20000000900 */
[----:B------:R-:W-:Y:S02]  /*1e0d0*/  PRMT R148, R138, 0x5410, R139 ;  /* 0x000054108a947816 */ /* 0x000fe4000000008b */
[----:B------:R-:W-:Y:S02]  /*1e0e0*/  @!P1 PRMT R139, R189, 0x5410, RZ ;  /* 0x00005410bd8b9816 */ /* 0x000fe400000000ff */
[----:B------:R-:W-:Y:S01]  /*1e0f0*/  @!P3 STL.S16 [R1+0x80], R191 ;  /* 0x000080bf0100b387 */ /* 0x000fe20000100600 */
[----:B------:R-:W-:Y:S02]  /*1e100*/  PRMT R190, R191, 0x7610, R190 ;  /* 0x00007610bfbe7816 */ /* 0x000fe400000000be */
[----:B------:R-:W-:Y:S01]  /*1e110*/  ISETP.GE.U32.AND P4, PT, R225, R153, PT ;  /* 0x00000099e100720c */ /* 0x000fe20003f86070 */
[----:B------:R1:W-:Y:S01]  /*1e120*/  @!P1 STL.S16 [R1+0x7c], R174 ;  /* 0x00007cae01009387 */ /* 0x0003e20000100600 */
[----:B------:R-:W-:Y:S02]  /*1e130*/  @!P3 PRMT R138, R190, 0x5410, RZ ;  /* 0x00005410be8ab816 */ /* 0x000fe400000000ff */
[C---:B--2---:R-:W-:Y:S01]  /*1e140*/  PRMT R3, R136.reuse, 0x7632, R3 ;  /* 0x0000763288037816 */ /* 0x044fe20000000003 */
[----:B------:R-:W-:Y:S01]  /*1e150*/  ST.E.U16 desc[UR4][R140.64+0x12], R139 ;  /* 0x0000128b8c007985 */ /* 0x000fe2000c101504 */
[----:B------:R-:W-:Y:S02]  /*1e160*/  SHF.R.U32.HI R153, RZ, 0x10, R150 ;  /* 0x00000010ff997819 */ /* 0x000fe40000011696 */
[----:B------:R-:W-:Y:S01]  /*1e170*/  PRMT R152, R136, 0x5410, R3 ;  /* 0x0000541088987816 */ /* 0x000fe20000000003 */
[----:B------:R2:W-:Y:S01]  /*1e180*/  ST.E.U16 desc[UR4][R140.64+0x10], R138 ;  /* 0x0000108a8c007985 */ /* 0x0005e2000c101504 */
[----:B------:R-:W-:Y:S02]  /*1e190*/  @!P6 PRMT R136, R178, 0x5410, RZ ;  /* 0x00005410b288e816 */ /* 0x000fe400000000ff */
[----:B------:R-:W-:Y:S03]  /*1e1a0*/  LOP3.LUT R153, R153, 0xff, RZ, 0xc0, !PT ;  /* 0x000000ff99997812 */ /* 0x000fe600078ec0ff */
[----:B------:R-:W-:Y:S01]  /*1e1b0*/  ST.E.U16 desc[UR4][R222.64+0x20], R136 ;  /* 0x00002088de007985 */ /* 0x000fe2000c101504 */
[C---:B------:R-:W-:Y:S03]  /*1e1c0*/  ISETP.GE.U32.AND P3, PT, R225.reuse, R153, PT ;  /* 0x00000099e100720c */ /* 0x040fe60003f66070 */
[----:B-1----:R3:W4:Y:S04]  /*1e1d0*/  LDL.S16 R174, [R1+0x64] ;  /* 0x0000640001ae7983 */ /* 0x0027280000100600 */
[----:B------:R1:W-:Y:S04]  /*1e1e0*/  STL [R1+0xc4], R149 ;  /* 0x0000c49501007387 */ /* 0x0003e80000100800 */
[----:B------:R3:W5:Y:S01]  /*1e1f0*/  LDL.S16 R167, [R1+0x60] ;  /* 0x0000600001a77983 */ /* 0x0007620000100600 */
[----:B--2---:R-:W-:Y:S03]  /*1e200*/  LOP3.LUT R138, R150, 0xffff, RZ, 0xc0, !PT ;  /* 0x0000ffff968a7812 */ /* 0x004fe600078ec0ff */
[----:B------:R2:W-:Y:S01]  /*1e210*/  @!P6 STL.S16 [R1+0x78], R180 ;  /* 0x000078b40100e387 */ /* 0x0005e20000100600 */
[C---:B------:R-:W-:Y:S02]  /*1e220*/  ISETP.GE.U32.AND P6, PT, R225.reuse, R147, PT ;  /* 0x00000093e100720c */ /* 0x040fe40003fc6070 */
[----:B------:R-:W-:Y:S01]  /*1e230*/  SHF.R.U32.HI R138, RZ, 0x8, R138 ;  /* 0x00000008ff8a7819 */ /* 0x000fe2000001168a */
[----:B------:R3:W3:Y:S03]  /*1e240*/  LDL.S16 R189, [R1+0x5c] ;  /* 0x00005c0001bd7983 */ /* 0x0006e60000100600 */
[----:B------:R-:W-:Y:S01]  /*1e250*/  LOP3.LUT R138, R138, 0xffff, RZ, 0xc0, !PT ;  /* 0x0000ffff8a8a7812 */ /* 0x000fe200078ec0ff */
[----:B------:R2:W3:Y:S01]  /*1e260*/  LDL.S16 R184, [R1+0x58] ;  /* 0x0000580001b87983 */ /* 0x0004e20000100600 */
[----:B-1----:R-:W-:Y:S04]  /*1e270*/  SHF.R.U32.HI R149, RZ, 0x18, R150 ;  /* 0x00000018ff957819 */ /* 0x002fe80000011696 */
[----:B------:R-:W-:Y:S02]  /*1e280*/  ISETP.GE.U32.AND P1, PT, R225, R149, PT ;  /* 0x00000095e100720c */ /* 0x000fe40003f26070 */
[----:B------:R-:W-:Y:S01]  /*1e290*/  LOP3.LUT R149, R157, R181, R154, 0x96, !PT ;  /* 0x000000b59d957212 */ /* 0x000fe200078e969a */
[----:B------:R-:W-:Y:S05]  /*1e2a0*/  IMAD.WIDE.U32 R154, R155, -0x326172a9, RZ ;  /* 0xcd9e8d579b9a7825 */ /* 0x000fea00078e00ff */
[----:B------:R-:W-:Y:S01]  /*1e2b0*/  LOP3.LUT R158, R155, R179, R158, 0x96, !PT ;  /* 0x000000b39b9e7212 */ /* 0x000fe200078e969e */
[----:B------:R-:W-:Y:S04]  /*1e2c0*/  IMAD.WIDE.U32 R178, R149, -0x326172a9, RZ ;  /* 0xcd9e8d5795b27825 */ /* 0x000fe800078e00ff */
[----:B--2---:R-:W-:Y:S05]  /*1e2d0*/  IMAD.WIDE.U32 R180, R158, -0x2daee0ad, RZ ;  /* 0xd2511f539eb47825 */ /* 0x004fea00078e00ff */
[----:B------:R-:W-:Y:S01]  /*1e2e0*/  LOP3.LUT R172, R181, R172, R156, 0x96, !PT ;  /* 0x000000acb5ac7212 */ /* 0x000fe200078e969c */
[----:B----4-:R-:W-:Y:S05]  /*1e2f0*/  @!P5 HADD2 R174, -R3.H0_H0, -RZ.H0_H0 ;  /* 0xa00000ff03aed230 */ /* 0x010fea0000000900 */
[----:B------:R1:W-:Y:S01]  /*1e300*/  @!P5 STL.S16 [R1+0x64], R174 ;  /* 0x000064ae0100d387 */ /* 0x0003e20000100600 */
[----:B------:R-:W-:Y:S01]  /*1e310*/  PRMT R173, R174, 0x7610, R173 ;  /* 0x00007610aead7816 */ /* 0x000fe200000000ad */
[----:B-----5:R-:W-:Y:S02]  /*1e320*/  @!P6 HADD2 R167, -R137.H0_H0, -RZ.H0_H0 ;  /* 0xa00000ff89a7e230 */ /* 0x020fe40000000900 */
[----:B------:R2:W4:Y:S01]  /*1e330*/  LDL.S16 R156, [R1+0x50] ;  /* 0x00005000019c7983 */ /* 0x0005220000100600 */
[----:B------:R-:W-:Y:S01]  /*1e340*/  @!P5 PRMT R3, R173, 0x5410, RZ ;  /* 0x00005410ad03d816 */ /* 0x000fe200000000ff */
[----:B------:R-:W-:Y:S01]  /*1e350*/  IMAD.WIDE.U32 R172, R172, -0x326172a9, RZ ;  /* 0xcd9e8d57acac7825 */ /* 0x000fe200078e00ff */
[----:B------:R-:W-:Y:S02]  /*1e360*/  ISETP.GE.U32.AND P5, PT, R225, R138, PT ;  /* 0x0000008ae100720c */ /* 0x000fe40003fa6070 */
[----:B------:R-:W-:Y:S01]  /*1e370*/  PRMT R147, R167, 0x7610, R147 ;  /* 0x00007610a7937816 */ /* 0x000fe20000000093 */
[----:B------:R5:W-:Y:S01]  /*1e380*/  ST.E.U16 desc[UR4][R222.64+0x22], R3 ;  /* 0x00002203de007985 */ /* 0x000be2000c101504 */
[----:B------:R-:W-:Y:S02]  /*1e390*/  PRMT R138, R137, 0x7632, R138 ;  /* 0x00007632898a7816 */ /* 0x000fe4000000008a */
[----:B------:R-:W-:Y:S01]  /*1e3a0*/  LOP3.LUT R139, R173, R252, R178, 0x96, !PT ;  /* 0x000000fcad8b7212 */ /* 0x000fe200078e96b2 */
[----:B---3--:R-:W-:Y:S01]  /*1e3b0*/  @!P4 HADD2 R184, -R135.H0_H0, -RZ.H0_H0 ;  /* 0xa00000ff87b8c230 */ /* 0x008fe20000000900 */
[----:B------:R-:W-:Y:S01]  /*1e3c0*/  PRMT R158, R137, 0x5410, R138 ;  /* 0x00005410899e7816 */ /* 0x000fe2000000008a */
[----:B------:R-:W-:Y:S01]  /*1e3d0*/  @!P0 HADD2 R189, -R138.H0_H0, -RZ.H0_H0 ;  /* 0xa00000ff8abd8230 */ /* 0x000fe20000000900 */
[----:B------:R-:W-:Y:S02]  /*1e3e0*/  LOP3.LUT R136, R139, 0xff, RZ, 0xc0, !PT ;  /* 0x000000ff8b887812 */ /* 0x000fe400078ec0ff */
[----:B------:R-:W-:Y:S02]  /*1e3f0*/  @!P6 PRMT R137, R147, 0x5410, RZ ;  /* 0x000054109389e816 */ /* 0x000fe400000000ff */
[----:B------:R-:W-:Y:S01]  /*1e400*/  PRMT R183, R184, 0x7610, R183 ;  /* 0x00007610b8b77816 */ /* 0x000fe200000000b7 */
[----:B------:R-:W3:Y:S01]  /*1e410*/  MUFU.EX2 R147, R244 ;  /* 0x000000f400937308 */ /* 0x000ee20000000800 */
[----:B-1----:R-:W-:Y:S01]  /*1e420*/  LOP3.LUT R174, R179, R165, R154, 0x96, !PT ;  /* 0x000000a5b3ae7212 */ /* 0x002fe200078e969a */
[----:B------:R1:W-:Y:S04]  /*1e430*/  ST.E.U16 desc[UR4][R140.64+0x20], R137 ;  /* 0x000020898c007985 */ /* 0x0003e8000c101504 */
[----:B------:R2:W3:Y:S04]  /*1e440*/  LDL.S16 R165, [R1+0x54] ;  /* 0x0000540001a57983 */ /* 0x0004e80000100600 */
[----:B------:R2:W-:Y:S01]  /*1e450*/  @!P6 STL.S16 [R1+0x60], R167 ;  /* 0x000060a70100e387 */ /* 0x0005e20000100600 */
[----:B------:R-:W-:Y:S02]  /*1e460*/  ISETP.GE.U32.AND P6, PT, R225, R136, PT ;  /* 0x00000088e100720c */ /* 0x000fe40003fc6070 */
[----:B-----5:R-:W-:Y:S04]  /*1e470*/  LOP3.LUT R3, R139, 0xffff, RZ, 0xc0, !PT ;  /* 0x0000ffff8b037812 */ /* 0x020fe800078ec0ff */
[----:B------:R-:W-:Y:S04]  /*1e480*/  SHF.R.U32.HI R3, RZ, 0x8, R3 ;  /* 0x00000008ff037819 */ /* 0x000fe80000011603 */
[----:B------:R-:W-:Y:S02]  /*1e490*/  LOP3.LUT R136, R3, 0xffff, RZ, 0xc0, !PT ;  /* 0x0000ffff03887812 */ /* 0x000fe400078ec0ff */
[C---:B------:R-:W-:Y:S04]  /*1e4a0*/  PRMT R3, R135.reuse, 0x7632, R3 ;  /* 0x0000763287037816 */ /* 0x040fe80000000003 */
[----:B------:R-:W-:Y:S02]  /*1e4b0*/  PRMT R157, R135, 0x5410, R3 ;  /* 0x00005410879d7816 */ /* 0x000fe40000000003 */
[----:B------:R-:W-:Y:S02]  /*1e4c0*/  @!P4 PRMT R135, R183, 0x5410, RZ ;  /* 0x00005410b787c816 */ /* 0x000fe400000000ff */
[----:B-1----:R-:W-:Y:S01]  /*1e4d0*/  PRMT R137, R189, 0x7610, R137 ;  /* 0x00007610bd897816 */ /* 0x002fe20000000089 */
[----:B--2---:R2:W5:Y:S03]  /*1e4e0*/  LDL.S16 R167, [R1+0x4c] ;  /* 0x00004c0001a77983 */ /* 0x0045660000100600 */
[----:B------:R-:W-:Y:S02]  /*1e4f0*/  @!P0 PRMT R138, R137, 0x5410, RZ ;  /* 0x00005410898a8816 */ /* 0x000fe400000000ff */
[----:B------:R-:W1:Y:S01]  /*1e500*/  MUFU.EX2 R137, R243 ;  /* 0x000000f300897308 */ /* 0x000e620000000800 */
[----:B------:R-:W-:Y:S01]  /*1e510*/  @!P0 STL.S16 [R1+0x5c], R189 ;  /* 0x00005cbd01008387 */ /* 0x000fe20000100600 */
[C---:B------:R-:W-:Y:S02]  /*1e520*/  ISETP.GE.U32.AND P0, PT, R225.reuse, R136, PT ;  /* 0x00000088e100720c */ /* 0x040fe40003f06070 */
[--C-:B------:R-:W-:Y:S01]  /*1e530*/  SHF.R.U32.HI R136, RZ, 0x18, R139.reuse ;  /* 0x00000018ff887819 */ /* 0x100fe2000001168b */
[----:B------:R1:W-:Y:S01]  /*1e540*/  @!P4 STL.S16 [R1+0x58], R184 ;  /* 0x000058b80100c387 */ /* 0x0003e20000100600 */
[----:B------:R-:W-:Y:S02]  /*1e550*/  SHF.R.U32.HI R139, RZ, 0x10, R139 ;  /* 0x00000010ff8b7819 */ /* 0x000fe4000001168b */
[----:B------:R-:W-:Y:S01]  /*1e560*/  ISETP.GE.U32.AND P4, PT, R225, R136, PT ;  /* 0x00000088e100720c */ /* 0x000fe20003f86070 */
[----:B------:R2:W2:Y:S01]  /*1e570*/  LDL.S16 R183, [R1+0x44] ;  /* 0x0000440001b77983 */ /* 0x0004a20000100600 */
[----:B------:R-:W-:Y:S02]  /*1e580*/  PRMT R136, R164, 0x7632, R136 ;  /* 0x00007632a4887816 */ /* 0x000fe40000000088 */
[----:B------:R-:W-:Y:S01]  /*1e590*/  LOP3.LUT R139, R139, 0xff, RZ, 0xc0, !PT ;  /* 0x000000ff8b8b7812 */ /* 0x000fe200078ec0ff */
[----:B------:R1:W-:Y:S04]  /*1e5a0*/  ST.E.U16 desc[UR4][R140.64+0x22], R138 ;  /* 0x0000228a8c007985 */ /* 0x0003e8000c101504 */
[----:B------:R1:W-:Y:S04]  /*1e5b0*/  ST.E.U16 desc[UR4][R222.64+0x30], R135 ;  /* 0x00003087de007985 */ /* 0x0003e8000c101504 */
[----:B-1----:R1:W2:Y:S01]  /*1e5c0*/  LDL.S16 R184, [R1+0x48] ;  /* 0x0000480001b87983 */ /* 0x0022a20000100600 */
[----:B------:R-:W-:Y:S02]  /*1e5d0*/  LOP3.LUT R138, R172, 0xff, RZ, 0xc0, !PT ;  /* 0x000000ffac8a7812 */ /* 0x000fe400078ec0ff */
[----:B------:R-:W-:Y:S05]  /*1e5e0*/  PRMT R135, R164, 0x7610, R135 ;  /* 0x00007610a4877816 */ /* 0x000fea0000000087 */
[----:B----4-:R-:W-:Y:S05]  /*1e5f0*/  @!P3 HADD2 R156, -R135.H0_H0, -RZ.H0_H0 ;  /* 0xa00000ff879cb230 */ /* 0x010fea0000000900 */
[----:B------:R-:W-:Y:S01]  /*1e600*/  PRMT R187, R156, 0x7610, R187 ;  /* 0x000076109cbb7816 */ /* 0x000fe200000000bb */
[----:B---3--:R-:W-:Y:S05]  /*1e610*/  @!P5 HADD2 R165, -R3.H0_H0, -RZ.H0_H0 ;  /* 0xa00000ff03a5d230 */ /* 0x008fea0000000900 */
[----:B------:R3:W-:Y:S01]  /*1e620*/  @!P5 STL.S16 [R1+0x54], R165 ;  /* 0x000054a50100d387 */ /* 0x0007e20000100600 */
[----:B------:R-:W-:Y:S03]  /*1e630*/  PRMT R149, R165, 0x7610, R149 ;  /* 0x00007610a5957816 */ /* 0x000fe60000000095 */
[----:B------:R4:W-:Y:S01]  /*1e640*/  @!P3 STL.S16 [R1+0x50], R156 ;  /* 0x0000509c0100b387 */ /* 0x0009e20000100600 */
[----:B------:R-:W-:Y:S01]  /*1e650*/  @!P5 PRMT R3, R149, 0x5410, RZ ;  /* 0x000054109503d816 */ /* 0x000fe200000000ff */
[----:B------:R-:W-:Y:S01]  /*1e660*/  FADD.FTZ R149, R147, R160 ;  /* 0x000000a093957221 */ /* 0x000fe20000010000 */
[----:B------:R-:W-:Y:S02]  /*1e670*/  F2FP.F16.F32.PACK_AB R147, R137, R147 ;  /* 0x000000938993723e */ /* 0x000fe400000000ff */
[----:B------:R-:W-:Y:S01]  /*1e680*/  ISETP.GE.U32.AND P5, PT, R225, R138, PT ;  /* 0x0000008ae100720c */ /* 0x000fe20003fa6070 */
[----:B------:R-:W-:Y:S01]  /*1e690*/  FADD.FTZ R137, R137, R149 ;  /* 0x0000009589897221 */ /* 0x000fe20000010000 */
[----:B------:R1:W-:Y:S01]  /*1e6a0*/  ST.E.U16 desc[UR4][R222.64+0x32], R3 ;  /* 0x00003203de007985 */ /* 0x0003e2000c101504 */
[----:B------:R-:W-:Y:S01]  /*1e6b0*/  LOP3.LUT R138, R172, 0xffff, RZ, 0xc0, !PT ;  /* 0x0000ffffac8a7812 */ /* 0x000fe200078ec0ff */
[----:B-----5:R-:W-:Y:S02]  /*1e6c0*/  @!P1 HADD2 R167, -R136.H0_H0, -RZ.H0_H0 ;  /* 0xa00000ff88a79230 */ /* 0x020fe40000000900 */
[----:B---3--:R3:W5:Y:S04]  /*1e6d0*/  LDL.S16 R165, [R1+0x40] ;  /* 0x0000400001a57983 */ /* 0x0087680000100600 */
[----:B------:R3:W-:Y:S01]  /*1e6e0*/  STL [R1+0xc8], R137 ;  /* 0x0000c88901007387 */ /* 0x0007e20000100800 */
[----:B----4-:R-:W-:Y:S02]  /*1e6f0*/  PRMT R156, R135, 0x5410, R136 ;  /* 0x00005410879c7816 */ /* 0x010fe40000000088 */
[----:B------:R-:W-:Y:S01]  /*1e700*/  @!P3 PRMT R135, R187, 0x5410, RZ ;  /* 0x00005410bb87b816 */ /* 0x000fe200000000ff */
[----:B------:R4:W-:Y:S01]  /*1e710*/  @!P1 STL.S16 [R1+0x4c], R167 ;  /* 0x00004ca701009387 */ /* 0x0009e20000100600 */
[----:B------:R-:W-:Y:S02]  /*1e720*/  PRMT R160, R167, 0x7610, R160 ;  /* 0x00007610a7a07816 */ /* 0x000fe400000000a0 */
[----:B------:R-:W-:Y:S01]  /*1e730*/  ISETP.GE.U32.AND P3, PT, R225, R139, PT ;  /* 0x0000008be100720c */ /* 0x000fe20003f66070 */
[----:B------:R5:W5:Y:S01]  /*1e740*/  LDL.S16 R187, [R1+0x3c] ;  /* 0x00003c0001bb7983 */ /* 0x000b620000100600 */
[----:B-1----:R-:W-:Y:S02]  /*1e750*/  PRMT R3, R134, 0x7632, R3 ;  /* 0x0000763286037816 */ /* 0x002fe40000000003 */
[----:B------:R-:W-:Y:S01]  /*1e760*/  @!P1 PRMT R136, R160, 0x5410, RZ ;  /* 0x00005410a0889816 */ /* 0x000fe200000000ff */
[----:B------:R1:W-:Y:S01]  /*1e770*/  ST.E.U16 desc[UR4][R140.64+0x30], R135 ;  /* 0x000030878c007985 */ /* 0x0003e2000c101504 */
[----:B------:R-:W-:Y:S01]  /*1e780*/  PRMT R160, R134, 0x5410, R3 ;  /* 0x0000541086a07816 */ /* 0x000fe20000000003 */
[----:B--2---:R-:W-:Y:S02]  /*1e790*/  @!P0 HADD2 R183, -R3.H0_H0, -RZ.H0_H0 ;  /* 0xa00000ff03b78230 */ /* 0x004fe40000000900 */
[----:B------:R2:W-:Y:S01]  /*1e7a0*/  ST.E.U16 desc[UR4][R140.64+0x32], R136 ;  /* 0x000032888c007985 */ /* 0x0005e2000c101504 */
[----:B---3--:R-:W-:Y:S01]  /*1e7b0*/  SHF.R.U32.HI R137, RZ, 0x10, R172 ;  /* 0x00000010ff897819 */ /* 0x008fe200000116ac */
[----:B------:R-:W-:Y:S02]  /*1e7c0*/  @!P6 HADD2 R184, -R134.H0_H0, -RZ.H0_H0 ;  /* 0xa00000ff86b8e230 */ /* 0x000fe40000000900 */
[----:B----4-:R3:W4:Y:S01]  /*1e7d0*/  LDL.S16 R167, [R1+0x38] ;  /* 0x0000380001a77983 */ /* 0x0107220000100600 */
[----:B------:R-:W-:Y:S03]  /*1e7e0*/  LOP3.LUT R137, R137, 0xff, RZ, 0xc0, !PT ;  /* 0x000000ff89897812 */ /* 0x000fe600078ec0ff */
[----:B------:R3:W-:Y:S01]  /*1e7f0*/  @!P6 STL.S16 [R1+0x48], R184 ;  /* 0x000048b80100e387 */ /* 0x0007e20000100600 */
[----:B------:R-:W-:Y:S02]  /*1e800*/  ISETP.GE.U32.AND P1, PT, R225, R137, PT ;  /* 0x00000089e100720c */ /* 0x000fe40003f26070 */
[--C-:B------:R-:W-:Y:S01]  /*1e810*/  SHF.R.U32.HI R137, RZ, 0x8, R138.reuse ;  /* 0x00000008ff897819 */ /* 0x100fe2000001168a */
[----:B------:R3:W-:Y:S01]  /*1e820*/  @!P0 STL.S16 [R1+0x44], R183 ;  /* 0x000044b701008387 */ /* 0x0007e20000100600 */
[----:B------:R-:W-:Y:S02]  /*1e830*/  PRMT R138, R183, 0x7610, R138 ;  /* 0x00007610b78a7816 */ /* 0x000fe4000000008a */
[----:B------:R-:W-:Y:S02]  /*1e840*/  PRMT R175, R184, 0x7610, R175 ;  /* 0x00007610b8af7816 */ /* 0x000fe400000000af */
[----:B------:R-:W-:Y:S02]  /*1e850*/  @!P0 PRMT R3, R138, 0x5410, RZ ;  /* 0x000054108a038816 */ /* 0x000fe400000000ff */
[----:B------:R4:W4:Y:S01]  /*1e860*/  LDL.S16 R138, [R1+0x34] ;  /* 0x00003400018a7983 */ /* 0x0009220000100600 */
[----:B-1----:R-:W-:Y:S02]  /*1e870*/  LOP3.LUT R135, R137, 0xffff, RZ, 0xc0, !PT ;  /* 0x0000ffff89877812 */ /* 0x002fe400078ec0ff */
[----:B------:R-:W-:Y:S01]  /*1e880*/  @!P6 PRMT R134, R175, 0x5410, RZ ;  /* 0x00005410af86e816 */ /* 0x000fe200000000ff */
[----:B------:R1:W-:Y:S01]  /*1e890*/  ST.E.U16 desc[UR4][R222.64+0x42], R3 ;  /* 0x00004203de007985 */ /* 0x0003e2000c101504 */
[----:B------:R-:W-:Y:S01]  /*1e8a0*/  ISETP.GE.U32.AND P6, PT, R225, R135, PT ;  /* 0x00000087e100720c */ /* 0x000fe20003fc6070 */
[----:B------:R-:W-:Y:S01]  /*1e8b0*/  IMAD.WIDE.U32 R174, R174, -0x2daee0ad, RZ ;  /* 0xd2511f53aeae7825 */ /* 0x000fe200078e00ff */
[C---:B------:R-:W-:Y:S01]  /*1e8c0*/  PRMT R135, R163.reuse, 0x7610, R135 ;  /* 0x00007610a3877816 */ /* 0x040fe20000000087 */
[----:B------:R1:W-:Y:S01]  /*1e8d0*/  ST.E.U16 desc[UR4][R222.64+0x40], R134 ;  /* 0x00004086de007985 */ /* 0x0003e2000c101504 */
[----:B--2---:R-:W-:Y:S02]  /*1e8e0*/  PRMT R136, R163, 0x7632, R136 ;  /* 0x00007632a3887816 */ /* 0x004fe40000000088 */
[----:B------:R-:W-:Y:S01]  /*1e8f0*/  SHF.R.U32.HI R137, RZ, 0x18, R172 ;  /* 0x00000018ff897819 */ /* 0x000fe200000116ac */
[----:B---3--:R2:W3:Y:S03]  /*1e900*/  LDL.S16 R184, [R1+0x30] ;  /* 0x0000300001b87983 */ /* 0x0084e60000100600 */
[----:B------:R-:W-:Y:S02]  /*1e910*/  ISETP.GE.U32.AND P0, PT, R225, R137, PT ;  /* 0x00000089e100720c */ /* 0x000fe40003f06070 */
[----:B------:R-:W-:Y:S01]  /*1e920*/  LOP3.LUT R137, R175, R182, R180, 0x96, !PT ;  /* 0x000000b6af897212 */ /* 0x000fe200078e96b4 */
[----:B------:R2:W2:Y:S03]  /*1e930*/  LDL.S16 R183, [R1+0x2c] ;  /* 0x00002c0001b77983 */ /* 0x0004a60000100600 */
[C---:B-1----:R-:W-:Y:S02]  /*1e940*/  LOP3.LUT R3, R137.reuse, 0xffff, RZ, 0xc0, !PT ;  /* 0x0000ffff89037812 */ /* 0x042fe400078ec0ff */
[----:B------:R-:W-:Y:S02]  /*1e950*/  LOP3.LUT R134, R137, 0xff, RZ, 0xc0, !PT ;  /* 0x000000ff89867812 */ /* 0x000fe400078ec0ff */
[----:B------:R-:W-:Y:S01]  /*1e960*/  SHF.R.U32.HI R3, RZ, 0x8, R3 ;  /* 0x00000008ff037819 */ /* 0x000fe20000011603 */
[----:B-----5:R-:W-:Y:S05]  /*1e970*/  @!P3 HADD2 R165, -R135.H0_H0, -RZ.H0_H0 ;  /* 0xa00000ff87a5b230 */ /* 0x020fea0000000900 */
[----:B------:R1:W-:Y:S01]  /*1e980*/  @!P3 STL.S16 [R1+0x40], R165 ;  /* 0x000040a50100b387 */ /* 0x0003e20000100600 */
[----:B------:R-:W-:Y:S01]  /*1e990*/  PRMT R188, R165, 0x7610, R188 ;  /* 0x00007610a5bc7816 */ /* 0x000fe200000000bc */
[----:B------:R-:W-:Y:S05]  /*1e9a0*/  @!P4 HADD2 R187, -R136.H0_H0, -RZ.H0_H0 ;  /* 0xa00000ff88bbc230 */ /* 0x000fea0000000900 */
[----:B------:R5:W-:Y:S01]  /*1e9b0*/  @!P4 STL.S16 [R1+0x3c], R187 ;  /* 0x00003cbb0100c387 */ /* 0x000be20000100600 */
[----:B------:R-:W-:Y:S02]  /*1e9c0*/  PRMT R164, R187, 0x7610, R164 ;  /* 0x00007610bba47816 */ /* 0x000fe400000000a4 */
[----:B-1----:R-:W-:Y:S02]  /*1e9d0*/  PRMT R165, R135, 0x5410, R136 ;  /* 0x0000541087a57816 */ /* 0x002fe40000000088 */
[----:B------:R-:W-:Y:S01]  /*1e9e0*/  @!P3 PRMT R135, R188, 0x5410, RZ ;  /* 0x00005410bc87b816 */ /* 0x000fe200000000ff */
[----:B----4-:R-:W-:Y:S01]  /*1e9f0*/  @!P5 HADD2 R167, -R2.H0_H0, -RZ.H0_H0 ;  /* 0xa00000ff02a7d230 */ /* 0x010fe20000000900 */
[----:B------:R-:W-:Y:S02]  /*1ea00*/  ISETP.GE.U32.AND P3, PT, R225, R134, PT ;  /* 0x00000086e100720c */ /* 0x000fe40003f66070 */
[----:B------:R-:W-:Y:S01]  /*1ea10*/  LOP3.LUT R134, R3, 0xffff, RZ, 0xc0, !PT ;  /* 0x0000ffff03867812 */ /* 0x000fe200078ec0ff */
[----:B------:R1:W-:Y:S01]  /*1ea20*/  ST.E.U16 desc[UR4][R140.64+0x40], R135 ;  /* 0x000040878c007985 */ /* 0x0003e2000c101504 */
[----:B------:R-:W-:Y:S02]  /*1ea30*/  PRMT R3, R2, 0x7632, R3 ;  /* 0x0000763202037816 */ /* 0x000fe40000000003 */
[----:B------:R-:W-:Y:S01]  /*1ea40*/  @!P4 PRMT R136, R164, 0x5410, RZ ;  /* 0x00005410a488c816 */ /* 0x000fe200000000ff */
[----:B------:R4:W-:Y:S01]  /*1ea50*/  @!P5 STL.S16 [R1+0x38], R167 ;  /* 0x000038a70100d387 */ /* 0x0009e20000100600 */
[----:B------:R-:W-:Y:S02]  /*1ea60*/  PRMT R164, R2, 0x5410, R3 ;  /* 0x0000541002a47816 */ /* 0x000fe40000000003 */
[----:B------:R-:W-:Y:S01]  /*1ea70*/  ISETP.GE.U32.AND P4, PT, R225, R134, PT ;  /* 0x00000086e100720c */ /* 0x000fe20003f86070 */
[----:B-----5:R2:W5:Y:S01]  /*1ea80*/  LDL.S16 R187, [R1+0x24] ;  /* 0x0000240001bb7983 */ /* 0x0205620000100600 */
[--C-:B------:R-:W-:Y:S01]  /*1ea90*/  SHF.R.U32.HI R134, RZ, 0x18, R137.reuse ;  /* 0x00000018ff867819 */ /* 0x100fe20000011689 */
[----:B------:R-:W-:Y:S02]  /*1eaa0*/  @!P6 HADD2 R138, -R3.H0_H0, -RZ.H0_H0 ;  /* 0xa00000ff038ae230 */ /* 0x000fe40000000900 */
[----:B------:R3:W-:Y:S01]  /*1eab0*/  ST.E.U16 desc[UR4][R140.64+0x42], R136 ;  /* 0x000042888c007985 */ /* 0x0007e2000c101504 */
[----:B------:R-:W-:Y:S02]  /*1eac0*/  SHF.R.U32.HI R137, RZ, 0x10, R137 ;  /* 0x00000010ff897819 */ /* 0x000fe40000011689 */
[----:B------:R-:W-:Y:S02]  /*1ead0*/  PRMT R185, R138, 0x7610, R185 ;  /* 0x000076108ab97816 */ /* 0x000fe400000000b9 */
[----:B------:R-:W-:Y:S02]  /*1eae0*/  LOP3.LUT R137, R137, 0xff, RZ, 0xc0, !PT ;  /* 0x000000ff89897812 */ /* 0x000fe400078ec0ff */
[----:B------:R-:W-:Y:S05]  /*1eaf0*/  @!P6 PRMT R3, R185, 0x5410, RZ ;  /* 0x00005410b903e816 */ /* 0x000fea00000000ff */
[----:B------:R2:W-:Y:S01]  /*1eb00*/  ST.E.U16 desc[UR4][R222.64+0x52], R3 ;  /* 0x00005203de007985 */ /* 0x0005e2000c101504 */
[----:B-1----:R-:W-:Y:S03]  /*1eb10*/  PRMT R135, R167, 0x7610, R135 ;  /* 0x00007610a7877816 */ /* 0x002fe60000000087 */
[----:B----4-:R4:W4:Y:S01]  /*1eb20*/  LDL.S16 R167, [R1+0x20] ;  /* 0x0000200001a77983 */ /* 0x0109220000100600 */
[----:B------:R-:W-:Y:S02]  /*1eb30*/  @!P5 PRMT R2, R135, 0x5410, RZ ;  /* 0x000054108702d816 */ /* 0x000fe400000000ff */
[----:B------:R-:W-:Y:S01]  /*1eb40*/  ISETP.GE.U32.AND P5, PT, R225, R134, PT ;  /* 0x00000086e100720c */ /* 0x000fe20003fa6070 */
[----:B------:R1:W-:Y:S01]  /*1eb50*/  @!P6 STL.S16 [R1+0x34], R138 ;  /* 0x0000348a0100e387 */ /* 0x0003e20000100600 */
[----:B------:R-:W-:Y:S02]  /*1eb60*/  PRMT R134, R166, 0x7632, R134 ;  /* 0x00007632a6867816 */ /* 0x000fe40000000086 */
[----:B------:R-:W-:Y:S01]  /*1eb70*/  LOP3.LUT R135, R174, 0xff, RZ, 0xc0, !PT ;  /* 0x000000ffae877812 */ /* 0x000fe200078ec0ff */
[----:B------:R1:W-:Y:S01]  /*1eb80*/  ST.E.U16 desc[UR4][R222.64+0x50], R2 ;  /* 0x00005002de007985 */ /* 0x0003e2000c101504 */
[----:B---3--:R-:W-:Y:S01]  /*1eb90*/  PRMT R136, R177, 0x7632, R136 ;  /* 0x00007632b1887816 */ /* 0x008fe20000000088 */
[----:B--2---:R-:W-:Y:S01]  /*1eba0*/  @!P0 HADD2 R183, -R134.H0_H0, -RZ.H0_H0 ;  /* 0xa00000ff86b78230 */ /* 0x004fe20000000900 */
[----:B------:R-:W-:Y:S02]  /*1ebb0*/  ISETP.GE.U32.AND P6, PT, R225, R135, PT ;  /* 0x00000087e100720c */ /* 0x000fe40003fc6070 */
[----:B------:R-:W-:Y:S02]  /*1ebc0*/  PRMT R135, R0, 0x7632, R135 ;  /* 0x0000763200877816 */ /* 0x000fe40000000087 */
[----:B------:R-:W-:Y:S02]  /*1ebd0*/  PRMT R139, R183, 0x7610, R139 ;  /* 0x00007610b78b7816 */ /* 0x000fe4000000008b */
[----:B------:R-:W-:Y:S04]  /*1ebe0*/  SHF.R.U32.HI R3, RZ, 0x10, R174 ;  /* 0x00000010ff037819 */ /* 0x000fe800000116ae */
[----:B------:R-:W-:Y:S02]  /*1ebf0*/  LOP3.LUT R3, R3, 0xff, RZ, 0xc0, !PT ;  /* 0x000000ff03037812 */ /* 0x000fe400078ec0ff */
[----:B-1----:R-:W-:Y:S02]  /*1ec00*/  LOP3.LUT R138, R143, R252, R162, 0x96, !PT ;  /* 0x000000fc8f8a7212 */ /* 0x002fe400078e96a2 */
[----:B------:R-:W-:Y:S04]  /*1ec10*/  PRMT R2, R166, 0x7610, R2 ;  /* 0x00007610a6027816 */ /* 0x000fe80000000002 */
[----:B------:R-:W-:Y:S01]  /*1ec20*/  PRMT R166, R2, 0x5410, R134 ;  /* 0x0000541002a67816 */ /* 0x000fe20000000086 */
[----:B------:R-:W-:Y:S01]  /*1ec30*/  @!P1 HADD2 R184, -R2.H0_H0, -RZ.H0_H0 ;  /* 0xa00000ff02b89230 */ /* 0x000fe20000000900 */
[----:B------:R-:W-:Y:S04]  /*1ec40*/  @!P0 PRMT R134, R139, 0x5410, RZ ;  /* 0x000054108b868816 */ /* 0x000fe800000000ff */
[----:B------:R1:W-:Y:S01]  /*1ec50*/  @!P1 STL.S16 [R1+0x30], R184 ;  /* 0x000030b801009387 */ /* 0x0003e20000100600 */
[----:B------:R-:W-:Y:S03]  /*1ec60*/  PRMT R162, R184, 0x7610, R162 ;  /* 0x00007610b8a27816 */ /* 0x000fe600000000a2 */
[----:B------:R2:W-:Y:S01]  /*1ec70*/  @!P0 STL.S16 [R1+0x2c], R183 ;  /* 0x00002cb701008387 */ /* 0x0005e20000100600 */
[----:B------:R-:W-:Y:S02]  /*1ec80*/  @!P1 PRMT R2, R162, 0x5410, RZ ;  /* 0x00005410a2029816 */ /* 0x000fe400000000ff */
[C---:B------:R-:W-:Y:S01]  /*1ec90*/  ISETP.GE.U32.AND P0, PT, R225.reuse, R137, PT ;  /* 0x00000089e100720c */ /* 0x040fe20003f06070 */
[----:B------:R3:W3:Y:S01]  /*1eca0*/  LDL.S16 R185, [R1+0x28] ;  /* 0x0000280001b97983 */ /* 0x0006e20000100600 */
[----:B------:R-:W-:Y:S02]  /*1ecb0*/  ISETP.GE.U32.AND P1, PT, R225, R3, PT ;  /* 0x00000003e100720c */ /* 0x000fe40003f26070 */
[----:B------:R-:W-:Y:S01]  /*1ecc0*/  SHF.R.U32.HI R3, RZ, 0x18, R174 ;  /* 0x00000018ff037819 */ /* 0x000fe200000116ae */
[----:B------:R3:W3:Y:S04]  /*1ecd0*/  LDL.S16 R163, [R1+0x14] ;  /* 0x0000140001a37983 */ /* 0x0006e80000100600 */
[----:B------:R3:W3:Y:S04]  /*1ece0*/  LDL.S16 R162, [R1+0x10] ;  /* 0x0000100001a27983 */ /* 0x0006e80000100600 */
[----:B------:R3:W3:Y:S04]  /*1ecf0*/  LDL.S16 R139, [R1+0xc] ;  /* 0x00000c00018b7983 */ /* 0x0006e80000100600 */
[----:B------:R2:W-:Y:S04]  /*1ed00*/  ST.E.U16 desc[UR4][R140.64+0x50], R2 ;  /* 0x000050028c007985 */ /* 0x0005e8000c101504 */
[----:B-1----:R1:W3:Y:S04]  /*1ed10*/  LDL.S16 R184, [R1+0x1c] ;  /* 0x00001c0001b87983 */ /* 0x0022e80000100600 */
[----:B--2---:R1:W2:Y:S04]  /*1ed20*/  LDL.S16 R183, [R1+0x18] ;  /* 0x0000180001b77983 */ /* 0x0042a80000100600 */
[----:B------:R1:W-:Y:S01]  /*1ed30*/  ST.E.U16 desc[UR4][R140.64+0x52], R134 ;  /* 0x000052868c007985 */ /* 0x0003e2000c101504 */
[----:B------:R-:W-:Y:S04]  /*1ed40*/  LOP3.LUT R2, R174, 0xffff, RZ, 0xc0, !PT ;  /* 0x0000ffffae027812 */ /* 0x000fe800078ec0ff */
[----:B------:R-:W-:Y:S04]  /*1ed50*/  SHF.R.U32.HI R2, RZ, 0x8, R2 ;  /* 0x00000008ff027819 */ /* 0x000fe80000011602 */
[----:B------:R-:W-:Y:S02]  /*1ed60*/  LOP3.LUT R2, R2, 0xffff, RZ, 0xc0, !PT ;  /* 0x0000ffff02027812 */ /* 0x000fe400078ec0ff */
[----:B-1----:R-:W-:Y:S04]  /*1ed70*/  LOP3.LUT R134, R138, 0xffff, RZ, 0xc0, !PT ;  /* 0x0000ffff8a867812 */ /* 0x002fe800078ec0ff */
[----:B------:R-:W-:Y:S01]  /*1ed80*/  SHF.R.U32.HI R134, RZ, 0x8, R134 ;  /* 0x00000008ff867819 */ /* 0x000fe20000011686 */
[----:B-----5:R-:W-:Y:S05]  /*1ed90*/  @!P3 HADD2 R187, -R0.H0_H0, -RZ.H0_H0 ;  /* 0xa00000ff00bbb230 */ /* 0x020fea0000000900 */
[----:B------:R-:W-:Y:S01]  /*1eda0*/  @!P3 STL.S16 [R1+0x24], R187 ;  /* 0x000024bb0100b387 */ /* 0x000fe20000100600 */
[----:B------:R-:W-:Y:S01]  /*1edb0*/  PRMT R186, R187, 0x7610, R186 ;  /* 0x00007610bbba7816 */ /* 0x000fe200000000ba */
[----:B----4-:R-:W-:Y:S05]  /*1edc0*/  @!P4 HADD2 R167, -R135.H0_H0, -RZ.H0_H0 ;  /* 0xa00000ff87a7c230 */ /* 0x010fea0000000900 */
[----:B------:R1:W-:Y:S01]  /*1edd0*/  @!P4 STL.S16 [R1+0x20], R167 ;  /* 0x000020a70100c387 */ /* 0x0003e20000100600 */
[----:B------:R-:W-:Y:S02]  /*1ede0*/  PRMT R149, R167, 0x7610, R149 ;  /* 0x00007610a7957816 */ /* 0x000fe40000000095 */
[----:B-1----:R-:W-:Y:S02]  /*1edf0*/  PRMT R167, R0, 0x5410, R135 ;  /* 0x0000541000a77816 */ /* 0x002fe40000000087 */
[----:B------:R-:W-:Y:S02]  /*1ee00*/  @!P4 PRMT R135, R149, 0x5410, RZ ;  /* 0x000054109587c816 */ /* 0x000fe400000000ff */
[----:B------:R-:W-:Y:S02]  /*1ee10*/  ISETP.GE.U32.AND P4, PT, R225, R2, PT ;  /* 0x00000002e100720c */ /* 0x000fe40003f86070 */
[----:B------:R-:W-:Y:S01]  /*1ee20*/  PRMT R2, R177, 0x7610, R2 ;  /* 0x00007610b1027816 */ /* 0x000fe20000000002 */
[----:B------:R1:W-:Y:S01]  /*1ee30*/  ST.E.U16 desc[UR4][R222.64+0x62], R135 ;  /* 0x00006287de007985 */ /* 0x0003e2000c101504 */
[----:B------:R-:W-:Y:S02]  /*1ee40*/  @!P3 PRMT R0, R186, 0x5410, RZ ;  /* 0x00005410ba00b816 */ /* 0x000fe400000000ff */
[----:B------:R-:W-:Y:S02]  /*1ee50*/  ISETP.GE.U32.AND P3, PT, R225, R3, PT ;  /* 0x00000003e100720c */ /* 0x000fe40003f66070 */
[----:B------:R-:W-:Y:S01]  /*1ee60*/  LOP3.LUT R3, R138, 0xff, RZ, 0xc0, !PT ;  /* 0x000000ff8a037812 */ /* 0x000fe200078ec0ff */
[----:B------:R4:W-:Y:S03]  /*1ee70*/  ST.E.U16 desc[UR4][R222.64+0x60], R0 ;  /* 0x00006000de007985 */ /* 0x0009e6000c101504 */
[--C-:B------:R-:W-:Y:S02]  /*1ee80*/  PRMT R149, R3, 0x5410, R134.reuse ;  /* 0x0000541003957816 */ /* 0x100fe40000000086 */
[C---:B------:R-:W-:Y:S02]  /*1ee90*/  PRMT R3, R161.reuse, 0x7632, R3 ;  /* 0x00007632a1037816 */ /* 0x040fe40000000003 */
[----:B------:R-:W-:Y:S01]  /*1eea0*/  PRMT R134, R161, 0x7610, R134 ;  /* 0x00007610a1867816 */ /* 0x000fe20000000086 */
[----:B---3--:R-:W-:Y:S03]  /*1eeb0*/  @!P0 HADD2 R185, -R2.H0_H0, -RZ.H0_H0 ;  /* 0xa00000ff02b98230 */ /* 0x008fe60000000900 */
[----:B------:R-:W-:Y:S01]  /*1eec0*/  PRMT R205, R134, 0x5410, R3 ;  /* 0x0000541086cd7816 */ /* 0x000fe20000000003 */
[----:B------:R-:W-:Y:S01]  /*1eed0*/  @!P4 HADD2 R163, -R3.H0_H0, -RZ.H0_H0 ;  /* 0xa00000ff03a3c230 */ /* 0x000fe20000000900 */
[----:B------:R-:W-:Y:S01]  /*1eee0*/  PRMT R137, R185, 0x7610, R137 ;  /* 0x00007610b9897816 */ /* 0x000fe20000000089 */
[----:B------:R-:W-:Y:S03]  /*1eef0*/  @!P0 STL.S16 [R1+0x28], R185 ;  /* 0x000028b901008387 */ /* 0x000fe60000100600 */
[----:B------:R-:W-:Y:S02]  /*1ef00*/  PRMT R155, R163, 0x7610, R155 ;  /* 0x00007610a39b7816 */ /* 0x000fe4000000009b */
[----:B-1----:R-:W-:Y:S02]  /*1ef10*/  PRMT R135, R2, 0x5410, R136 ;  /* 0x0000541002877816 */ /* 0x002fe40000000088 */
[----:B------:R-:W-:Y:S02]  /*1ef20*/  @!P0 PRMT R2, R137, 0x5410, RZ ;  /* 0x0000541089028816 */ /* 0x000fe400000000ff */
[----:B------:R-:W-:Y:S02]  /*1ef30*/  @!P4 PRMT R3, R155, 0x5410, RZ ;  /* 0x000054109b03c816 */ /* 0x000fe400000000ff */
[----:B----4-:R-:W-:Y:S01]  /*1ef40*/  PRMT R0, R147, 0x7632, R0 ;  /* 0x0000763293007816 */ /* 0x010fe20000000000 */
[----:B------:R1:W-:Y:S01]  /*1ef50*/  ST.E.U16 desc[UR4][R140.64+0x60], R2 ;  /* 0x000060028c007985 */ /* 0x0003e2000c101504 */
[----:B------:R-:W-:Y:S01]  /*1ef60*/  LOP3.LUT R137, R142, 0xffff, RZ, 0xc0, !PT ;  /* 0x0000ffff8e897812 */ /* 0x000fe200078ec0ff */
[----:B------:R-:W-:Y:S02]  /*1ef70*/  @!P5 HADD2 R184, -R136.H0_H0, -RZ.H0_H0 ;  /* 0xa00000ff88b8d230 */ /* 0x000fe40000000900 */
[----:B------:R-:W-:Y:S01]  /*1ef80*/  @!P3 HADD2 R139, -R0.H0_H0, -RZ.H0_H0 ;  /* 0xa00000ff008bb230 */ /* 0x000fe20000000900 */
[----:B------:R-:W-:Y:S01]  /*1ef90*/  SHF.R.U32.HI R137, RZ, 0x8, R137 ;  /* 0x00000008ff897819 */ /* 0x000fe20000011689 */
[----:B--2---:R-:W-:Y:S01]  /*1efa0*/  @!P6 HADD2 R183, -R134.H0_H0, -RZ.H0_H0 ;  /* 0xa00000ff86b7e230 */ /* 0x004fe20000000900 */
[----:B------:R-:W-:Y:S01]  /*1efb0*/  PRMT R161, R184, 0x7610, R161 ;  /* 0x00007610b8a17816 */ /* 0x000fe200000000a1 */
[----:B------:R-:W-:Y:S01]  /*1efc0*/  @!P5 STL.S16 [R1+0x1c], R184 ;  /* 0x00001cb80100d387 */ /* 0x000fe20000100600 */
[----:B------:R-:W-:Y:S02]  /*1efd0*/  PRMT R153, R139, 0x7610, R153 ;  /* 0x000076108b997816 */ /* 0x000fe40000000099 */
[----:B------:R-:W-:Y:S01]  /*1efe0*/  @!P5 PRMT R136, R161, 0x5410, RZ ;  /* 0x00005410a188d816 */ /* 0x000fe200000000ff */
[----:B------:R-:W-:Y:S01]  /*1eff0*/  @!P6 STL.S16 [R1+0x18], R183 ;  /* 0x000018b70100e387 */ /* 0x000fe20000100600 */
[----:B------:R-:W-:Y:S03]  /*1f000*/  PRMT R159, R183, 0x7610, R159 ;  /* 0x00007610b79f7816 */ /* 0x000fe6000000009f */
[----:B------:R2:W-:Y:S01]  /*1f010*/  ST.E.U16 desc[UR4][R140.64+0x62], R136 ;  /* 0x000062888c007985 */ /* 0x0005e2000c101504 */
[----:B------:R-:W-:Y:S03]  /*1f020*/  @!P6 PRMT R134, R159, 0x5410, RZ ;  /* 0x000054109f86e816 */ /* 0x000fe600000000ff */
[----:B------:R3:W-:Y:S04]  /*1f030*/  ST.E.U16 desc[UR4][R222.64+0x72], R3 ;  /* 0x00007203de007985 */ /* 0x0007e8000c101504 */
[----:B------:R-:W-:Y:S01]  /*1f040*/  @!P4 STL.S16 [R1+0x14], R163 ;  /* 0x000014a30100c387 */ /* 0x000fe20000100600 */
[----:B-1----:R-:W-:Y:S03]  /*1f050*/  PRMT R2, R147, 0x7610, R2 ;  /* 0x0000761093027816 */ /* 0x002fe60000000002 */
[----:B------:R1:W-:Y:S02]  /*1f060*/  ST.E.U16 desc[UR4][R222.64+0x70], R134 ;  /* 0x00007086de007985 */ /* 0x0003e4000c101504 */
[----:B------:R-:W-:Y:S05]  /*1f070*/  @!P1 HADD2 R162, -R2.H0_H0, -RZ.H0_H0 ;  /* 0xa00000ff02a29230 */ /* 0x000fea0000000900 */
[----:B------:R-:W-:Y:S01]  /*1f080*/  @!P1 STL.S16 [R1+0x10], R162 ;  /* 0x000010a201009387 */ /* 0x000fe20000100600 */
[----:B------:R-:W-:Y:S03]  /*1f090*/  PRMT R154, R162, 0x7610, R154 ;  /* 0x00007610a29a7816 */ /* 0x000fe6000000009a */
[----:B------:R4:W-:Y:S01]  /*1f0a0*/  @!P3 STL.S16 [R1+0xc], R139 ;  /* 0x00000c8b0100b387 */ /* 0x0009e20000100600 */
[--C-:B--2---:R-:W-:Y:S03]  /*1f0b0*/  HSET2.LE.AND R136, R149, R192.reuse, PT ;  /* 0x000000c095887233 */ /* 0x104fe60003803000 */
[----:B------:R-:W2:Y:S01]  /*1f0c0*/  LDL R239, [R1+0xf4] ;  /* 0x0000f40001ef7983 */ /* 0x000ea20000100800 */
[----:B------:R-:W-:Y:S02]  /*1f0d0*/  LOP3.LUT R149, R150, 0xff, RZ, 0xc0, !PT ;  /* 0x000000ff96957812 */ /* 0x000fe400078ec0ff */
[----:B---3--:R-:W-:Y:S02]  /*1f0e0*/  PRMT R3, R2, 0x5410, R0 ;  /* 0x0000541002037816 */ /* 0x008fe40000000000 */
[----:B------:R-:W-:Y:S02]  /*1f0f0*/  @!P1 PRMT R2, R154, 0x5410, RZ ;  /* 0x000054109a029816 */ /* 0x000fe400000000ff */
[----:B------:R-:W-:Y:S02]  /*1f100*/  @!P3 PRMT R0, R153, 0x5410, RZ ;  /* 0x000054109900b816 */ /* 0x000fe400000000ff */
[----:B------:R-:W-:Y:S01]  /*1f110*/  LOP3.LUT R136, R146, R136, RZ, 0xc0, !PT ;  /* 0x0000008892887212 */ /* 0x000fe200078ec0ff */
[----:B------:R3:W-:Y:S01]  /*1f120*/  ST.E.U16 desc[UR4][R140.64+0x70], R2 ;  /* 0x000070028c007985 */ /* 0x0007e2000c101504 */
[----:B-1----:R-:W-:Y:S02]  /*1f130*/  LOP3.LUT R134, R150, 0xffff, RZ, 0xc0, !PT ;  /* 0x0000ffff96867812 */ /* 0x002fe400078ec0ff */
[----:B------:R-:W-:Y:S01]  /*1f140*/  IADD3 R222, P0, R222, -0x80, RZ ;  /* 0xffffff80dede7810 */ /* 0x000fe20007f1e0ff */
[----:B------:R1:W-:Y:S03]  /*1f150*/  ST.E.U16 desc[UR4][R140.64+0x72], R0 ;  /* 0x000072008c007985 */ /* 0x0003e6000c101504 */
[----:B------:R-:W-:Y:S01]  /*1f160*/  IADD3.X R223, R223, -0x1, RZ, P0, !PT ;  /* 0xffffffffdfdf7810 */ /* 0x000fe200007fe4ff */
[----:B------:R-:W-:Y:S01]  /*1f170*/  LDSM.16.MT88.4 R184, [R196+0x1b800] ;  /* 0x01b80000c4b8783b */ /* 0x000fe20000004200 */
[----:B----4-:R-:W-:Y:S04]  /*1f180*/  LOP3.LUT R139, R142, 0xff, RZ, 0xc0, !PT ;  /* 0x000000ff8e8b7812 */ /* 0x010fe800078ec0ff */
[----:B------:R-:W-:Y:S03]  /*1f190*/  PRMT R147, R139, 0x5410, R137 ;  /* 0x000054108b937816 */ /* 0x000fe60000000089 */
[----:B------:R-:W-:Y:S01]  /*1f1a0*/  LDSM.16.MT88.4 R188, [R198+0x1b800] ;  /* 0x01b80000c6bc783b */ /* 0x000fe20000004200 */
[--C-:B------:R-:W-:Y:S02]  /*1f1b0*/  SHF.R.U32.HI R137, RZ, 0x10, R142.reuse ;  /* 0x00000010ff897819 */ /* 0x100fe4000001168e */
[----:B------:R-:W-:Y:S05]  /*1f1c0*/  SHF.R.U32.HI R139, RZ, 0x18, R142 ;  /* 0x00000018ff8b7819 */ /* 0x000fea000001168e */
[----:B------:R-:W4:Y:S01]  /*1f1d0*/  LDSM.16.MT88.4 R140, [R171+0x18000] ;  /* 0x01800000ab8c783b */ /* 0x000f220000004200 */
[--C-:B---3--:R-:W-:Y:S02]  /*1f1e0*/  SHF.R.U32.HI R2, RZ, 0x10, R138.reuse ;  /* 0x00000010ff027819 */ /* 0x108fe4000001168a */
[----:B------:R-:W-:Y:S02]  /*1f1f0*/  SHF.R.U32.HI R138, RZ, 0x18, R138 ;  /* 0x00000018ff8a7819 */ /* 0x000fe4000001168a */
[----:B-1----:R-:W-:Y:S02]  /*1f200*/  LOP3.LUT R0, R2, 0xff, RZ, 0xc0, !PT ;  /* 0x000000ff02007812 */ /* 0x002fe400078ec0ff */
[----:B------:R-:W-:Y:S02]  /*1f210*/  LOP3.LUT R2, R137, 0xff, RZ, 0xc0, !PT ;  /* 0x000000ff89027812 */ /* 0x000fe400078ec0ff */
[----:B------:R-:W-:Y:S02]  /*1f220*/  PRMT R0, R0, 0x5410, R138 ;  /* 0x0000541000007816 */ /* 0x000fe4000000008a */
[----:B------:R-:W-:Y:S02]  /*1f230*/  PRMT R2, R2, 0x5410, R139 ;  /* 0x0000541002027816 */ /* 0x000fe4000000008b */
[--C-:B------:R-:W-:Y:S02]  /*1f240*/  HSET2.LE.AND R138, R147, R192.reuse, PT ;  /* 0x000000c0938a7233 */ /* 0x100fe40003803000 */
[--C-:B------:R-:W-:Y:S02]  /*1f250*/  HSET2.LE.AND R137, R0, R192.reuse, PT ;  /* 0x000000c000897233 */ /* 0x100fe40003803000 */
[--C-:B------:R-:W-:Y:S02]  /*1f260*/  HSET2.LE.AND R139, R2, R192.reuse, PT ;  /* 0x000000c0028b7233 */ /* 0x100fe40003803000 */
[----:B------:R-:W-:Y:S02]  /*1f270*/  LOP3.LUT R138, R144, R138, RZ, 0xc0, !PT ;  /* 0x0000008a908a7212 */ /* 0x000fe400078ec0ff */
[----:B------:R-:W-:Y:S02]  /*1f280*/  LOP3.LUT R137, R145, R137, RZ, 0xc0, !PT ;  /* 0x0000008991897212 */ /* 0x000fe400078ec0ff */
[----:B------:R-:W1:Y:S01]  /*1f290*/  LDSM.16.MT88.4 R144, [R196+0x18000] ;  /* 0x01800000c490783b */ /* 0x000e620000004200 */
[----:B------:R-:W-:Y:S02]  /*1f2a0*/  LOP3.LUT R139, R148, R139, RZ, 0xc0, !PT ;  /* 0x0000008b948b7212 */ /* 0x000fe400078ec0ff */
[----:B------:R-:W-:Y:S02]  /*1f2b0*/  LOP3.LUT R0, R151, R182, R176, 0x96, !PT ;  /* 0x000000b697007212 */ /* 0x000fe400078e96b0 */
[--C-:B------:R-:W-:Y:S02]  /*1f2c0*/  SHF.R.U32.HI R148, RZ, 0x10, R150.reuse ;  /* 0x00000010ff947819 */ /* 0x100fe40000011696 */
[----:B------:R-:W-:Y:S02]  /*1f2d0*/  SHF.R.U32.HI R150, RZ, 0x18, R150 ;  /* 0x00000018ff967819 */ /* 0x000fe40000011696 */
[----:B------:R-:W-:Y:S04]  /*1f2e0*/  LOP3.LUT R2, R0, 0xffff, RZ, 0xc0, !PT ;  /* 0x0000ffff00027812 */ /* 0x000fe800078ec0ff */
[----:B------:R-:W-:Y:S01]  /*1f2f0*/  SHF.R.U32.HI R2, RZ, 0x8, R2 ;  /* 0x00000008ff027819 */ /* 0x000fe20000011602 */
[C---:B----4-:R-:W-:Y:S06]  /*1f300*/  HMMA.16816.F32 R4, R136.reuse, R140, R4 ;  /* 0x0000008c8804723c */ /* 0x050fec0000001804 */
        /* <DEDUP_REMOVED lines=28> */
[----:B------:R-:W1:Y:S02]  /*1f4d0*/  LDSM.16.MT88.4 R144, [R197+0x1c000] ;  /* 0x01c00000c590783b */ /* 0x000e640000004200 */
[----:B--2---:R-:W-:Y:S03]  /*1f4e0*/  ISETP.GT.AND P1, PT, R240, R239, PT ;  /* 0x000000eff000720c */ /* 0x004fe60003f24270 */
        /* <DEDUP_REMOVED lines=14> */
[----:B------:R-:W-:Y:S02]  /*1f5d0*/  SHF.R.U32.HI R140, RZ, 0x8, R134 ;  /* 0x00000008ff8c7819 */ /* 0x000fe40000011686 */
[----:B------:R-:W-:Y:S04]  /*1f5e0*/  LOP3.LUT R134, R148, 0xff, RZ, 0xc0, !PT ;  /* 0x000000ff94867812 */ /* 0x000fe800078ec0ff */
[----:B------:R-:W-:Y:S02]  /*1f5f0*/  LOP3.LUT R141, R0, 0xff, RZ, 0xc0, !PT ;  /* 0x000000ff008d7812 */ /* 0x000fe400078ec0ff */
[----:B------:R-:W-:Y:S02]  /*1f600*/  PRMT R161, R149, 0x5410, R140 ;  /* 0x0000541095a17816 */ /* 0x000fe4000000008c */
[----:B------:R-:W-:Y:S02]  /*1f610*/  PRMT R159, R134, 0x5410, R150 ;  /* 0x00005410869f7816 */ /* 0x000fe40000000096 */
[----:B------:R-:W2:Y:S01]  /*1f620*/  LDSM.16.MT88.4 R148, [R171+0x18800] ;  /* 0x01880000ab94783b */ /* 0x000ea20000004200 */
[----:B------:R-:W-:Y:S01]  /*1f630*/  PRMT R140, R141, 0x5410, R2 ;  /* 0x000054108d8c7816 */ /* 0x000fe20000000002 */
[C---:B-1----:R-:W-:Y:S03]  /*1f640*/  HMMA.16816.F32 R124, R136.reuse, R144, R124 ;  /* 0x00000090887c723c */ /* 0x042fe6000000187c */
[--C-:B------:R-:W-:Y:S02]  /*1f650*/  SHF.R.U32.HI R2, RZ, 0x10, R0.reuse ;  /* 0x00000010ff027819 */ /* 0x100fe40000011600 */
[--C-:B------:R-:W-:Y:S01]  /*1f660*/  HSET2.LE.AND R140, R140, R192.reuse, PT ;  /* 0x000000c08c8c7233 */ /* 0x100fe20003803000 */
[----:B------:R-:W-:Y:S01]  /*1f670*/  HMMA.16816.F32 R128, R136, R146, R128 ;  /* 0x000000928880723c */ /* 0x000fe20000001880 */
[----:B------:R-:W-:Y:S04]  /*1f680*/  LDSM.16.MT88.4 R136, [R198+0x18800] ;  /* 0x01880000c688783b */ /* 0x000fe80000004200 */
[----:B------:R-:W-:Y:S02]  /*1f690*/  LOP3.LUT R140, R152, R140, RZ, 0xc0, !PT ;  /* 0x0000008c988c7212 */ /* 0x000fe400078ec0ff */
[----:B------:R-:W-:Y:S02]  /*1f6a0*/  SHF.R.U32.HI R134, RZ, 0x18, R0 ;  /* 0x00000018ff867819 */ /* 0x000fe40000011600 */
[----:B------:R-:W1:Y:S02]  /*1f6b0*/  LDSM.16.MT88.4 R152, [R196+0x18800] ;  /* 0x01880000c498783b */ /* 0x000e640000004200 */
[----:B------:R-:W-:Y:S02]  /*1f6c0*/  LOP3.LUT R0, R2, 0xff, RZ, 0xc0, !PT ;  /* 0x000000ff02007812 */ /* 0x000fe400078ec0ff */
[--C-:B------:R-:W-:Y:S02]  /*1f6d0*/  HSET2.LE.AND R142, R161, R192.reuse, PT ;  /* 0x000000c0a18e7233 */ /* 0x100fe40003803000 */
[----:B------:R-:W-:Y:S02]  /*1f6e0*/  PRMT R0, R0, 0x5410, R134 ;  /* 0x0000541000007816 */ /* 0x000fe40000000086 */
[--C-:B------:R-:W-:Y:S01]  /*1f6f0*/  HSET2.LE.AND R143, R159, R192.reuse, PT ;  /* 0x000000c09f8f7233 */ /* 0x100fe20003803000 */
[----:B------:R-:W3:Y:S01]  /*1f700*/  LDSM.16.MT88.4 R144, [R197+0x18800] ;  /* 0x01880000c590783b */ /* 0x000ee20000004200 */
[----:B------:R-:W-:Y:S02]  /*1f710*/  LOP3.LUT R142, R157, R142, RZ, 0xc0, !PT ;  /* 0x0000008e9d8e7212 */ /* 0x000fe400078ec0ff */
[--C-:B------:R-:W-:Y:S02]  /*1f720*/  HSET2.LE.AND R141, R0, R192.reuse, PT ;  /* 0x000000c0008d7233 */ /* 0x100fe40003803000 */
[----:B------:R-:W-:Y:S02]  /*1f730*/  LOP3.LUT R143, R156, R143, RZ, 0xc0, !PT ;  /* 0x0000008f9c8f7212 */ /* 0x000fe400078ec0ff */
[----:B------:R-:W-:Y:S02]  /*1f740*/  LOP3.LUT R0, R173, R252, R178, 0x96, !PT ;  /* 0x000000fcad007212 */ /* 0x000fe400078e96b2 */
[----:B------:R-:W-:Y:S01]  /*1f750*/  LOP3.LUT R141, R158, R141, RZ, 0xc0, !PT ;  /* 0x0000008d9e8d7212 */ /* 0x000fe200078ec0ff */
[----:B------:R-:W-:Y:S01]  /*1f760*/  LDSM.16.MT88.4 R176, [R197+0x19800] ;  /* 0x01980000c5b0783b */ /* 0x000fe20000004200 */
[----:B------:R-:W-:Y:S02]  /*1f770*/  LOP3.LUT R134, R172, 0xffff, RZ, 0xc0, !PT ;  /* 0x0000ffffac867812 */ /* 0x000fe400078ec0ff */
[----:B------:R-:W-:Y:S02]  /*1f780*/  LOP3.LUT R2, R0, 0xffff, RZ, 0xc0, !PT ;  /* 0x0000ffff00027812 */ /* 0x000fe400078ec0ff */
[----:B------:R-:W-:Y:S01]  /*1f790*/  SHF.R.U32.HI R134, RZ, 0x8, R134 ;  /* 0x00000008ff867819 */ /* 0x000fe20000011686 */
[C---:B--2---:R-:W-:Y:S02]  /*1f7a0*/  HMMA.16816.F32 R4, R140.reuse, R148, R4 ;  /* 0x000000948c04723c */ /* 0x044fe40000001804 */
[----:B------:R-:W-:Y:S04]  /*1f7b0*/  LDSM.16.MT88.4 R156, [R196+0x19000] ;  /* 0x01900000c49c783b */ /* 0x000fe80000004200 */
[C---:B------:R-:W-:Y:S04]  /*1f7c0*/  HMMA.16816.F32 R8, R140.reuse, R150, R8 ;  /* 0x000000968c08723c */ /* 0x040fe80000001808 */
[----:B------:R-:W2:Y:S02]  /*1f7d0*/  LDSM.16.MT88.4 R148, [R171+0x1a800] ;  /* 0x01a80000ab94783b */ /* 0x000ea40000004200 */
[C---:B-1----:R-:W-:Y:S06]  /*1f7e0*/  HMMA.16816.F32 R12, R140.reuse, R152, R12 ;  /* 0x000000988c0c723c */ /* 0x042fec000000180c */
        /* <DEDUP_REMOVED lines=30> */
[C---:B------:R-:W-:Y:S05]  /*1f9d0*/  HMMA.16816.F32 R96, R140.reuse, R146, R96 ;  /* 0x000000928c60723c */ /* 0x040fea0000001860 */
[----:B------:R-:W-:Y:S01]  /*1f9e0*/  LOP3.LUT R145, R172, 0xff, RZ, 0xc0, !PT ;  /* 0x000000ffac917812 */ /* 0x000fe200078ec0ff */
[C---:B--2---:R-:W-:Y:S05]  /*1f9f0*/  HMMA.16816.F32 R100, R140.reuse, R148, R100 ;  /* 0x000000948c64723c */ /* 0x044fea0000001864 */
[----:B------:R-:W-:Y:S01]  /*1fa00*/  LOP3.LUT R144, R0, 0xff, RZ, 0xc0, !PT ;  /* 0x000000ff00907812 */ /* 0x000fe200078ec0ff */
[C---:B------:R-:W-:Y:S05]  /*1fa10*/  HMMA.16816.F32 R104, R140.reuse, R150, R104 ;  /* 0x000000968c68723c */ /* 0x040fea0000001868 */
[----:B------:R-:W-:Y:S01]  /*1fa20*/  SHF.R.U32.HI R148, RZ, 0x8, R2 ;  /* 0x00000008ff947819 */ /* 0x000fe20000011602 */
[C---:B-1----:R-:W-:Y:S05]  /*1fa30*/  HMMA.16816.F32 R108, R140.reuse, R152, R108 ;  /* 0x000000988c6c723c */ /* 0x042fea000000186c */
[----:B------:R-:W-:Y:S01]  /*1fa40*/  PRMT R150, R145, 0x5410, R134 ;  /* 0x0000541091967816 */ /* 0x000fe20000000086 */
[C---:B------:R-:W-:Y:S01]  /*1fa50*/  HMMA.16816.F32 R112, R140.reuse, R154, R112 ;  /* 0x0000009a8c70723c */ /* 0x040fe20000001870 */
[----:B------:R-:W-:Y:S04]  /*1fa60*/  LDSM.16.MT88.4 R152, [R171+0x19000] ;  /* 0x01900000ab98783b */ /* 0x000fe80000004200 */
[----:B------:R-:W-:Y:S01]  /*1fa70*/  PRMT R148, R144, 0x5410, R148 ;  /* 0x0000541090947816 */ /* 0x000fe20000000094 */
[C---:B----4-:R-:W-:Y:S03]  /*1fa80*/  HMMA.16816.F32 R116, R140.reuse, R136, R116 ;  /* 0x000000888c74723c */ /* 0x050fe60000001874 */
[----:B------:R-:W1:Y:S02]  /*1fa90*/  LDSM.16.MT88.4 R144, [R197+0x1e800] ;  /* 0x01e80000c590783b */ /* 0x000e640000004200 */
[----:B------:R-:W-:Y:S01]  /*1faa0*/  SHF.R.U32.HI R2, RZ, 0x10, R172 ;  /* 0x00000010ff027819 */ /* 0x000fe200000116ac */
[C---:B------:R-:W-:Y:S05]  /*1fab0*/  HMMA.16816.F32 R120, R140.reuse, R138, R120 ;  /* 0x0000008a8c78723c */ /* 0x040fea0000001878 */
[----:B------:R-:W-:Y:S01]  /*1fac0*/  SHF.R.U32.HI R134, RZ, 0x10, R0 ;  /* 0x00000010ff867819 */ /* 0x000fe20000011600 */
[----:B------:R-:W-:Y:S01]  /*1fad0*/  LDSM.16.MT88.4 R136, [R197+0x19000] ;  /* 0x01900000c588783b */ /* 0x000fe20000004200 */
[--C-:B------:R-:W-:Y:S04]  /*1fae0*/  HSET2.LE.AND R148, R148, R192.reuse, PT ;  /* 0x000000c094947233 */ /* 0x100fe80003803000 */
[----:B------:R-:W-:Y:S02]  /*1faf0*/  SHF.R.U32.HI R172, RZ, 0x18, R172 ;  /* 0x00000018ffac7819 */ /* 0x000fe400000116ac */
[----:B------:R-:W-:Y:S02]  /*1fb00*/  LOP3.LUT R2, R2, 0xff, RZ, 0xc0, !PT ;  /* 0x000000ff02027812 */ /* 0x000fe400078ec0ff */
[----:B------:R-:W-:Y:S02]  /*1fb10*/  SHF.R.U32.HI R0, RZ, 0x18, R0 ;  /* 0x00000018ff007819 */ /* 0x000fe40000011600 */
[----:B------:R-:W-:Y:S02]  /*1fb20*/  LOP3.LUT R134, R134, 0xff, RZ, 0xc0, !PT ;  /* 0x000000ff86867812 */ /* 0x000fe400078ec0ff */
[----:B------:R-:W-:Y:S02]  /*1fb30*/  LOP3.LUT R148, R160, R148, RZ, 0xc0, !PT ;  /* 0x00000094a0947212 */ /* 0x000fe400078ec0ff */
[----:B------:R-:W-:Y:S01]  /*1fb40*/  PRMT R2, R2, 0x5410, R172 ;  /* 0x0000541002027816 */ /* 0x000fe200000000ac */
[----:B------:R-:W2:Y:S01]  /*1fb50*/  LDSM.16.MT88.4 R160, [R198+0x19000] ;  /* 0x01900000c6a0783b */ /* 0x000ea20000004200 */
[----:B------:R-:W-:Y:S02]  /*1fb60*/  PRMT R0, R134, 0x5410, R0 ;  /* 0x0000541086007816 */ /* 0x000fe40000000000 */
[--C-:B------:R-:W-:Y:S02]  /*1fb70*/  HSET2.LE.AND R150, R150, R192.reuse, PT ;  /* 0x000000c096967233 */ /* 0x100fe40003803000 */
[--C-:B------:R-:W-:Y:S02]  /*1fb80*/  HSET2.LE.AND R151, R2, R192.reuse, PT ;  /* 0x000000c002977233 */ /* 0x100fe40003803000 */
[--C-:B------:R-:W-:Y:S02]  /*1fb90*/  HSET2.LE.AND R149, R0, R192.reuse, PT ;  /* 0x000000c000957233 */ /* 0x100fe40003803000 */
[----:B------:R-:W-:Y:S02]  /*1fba0*/  LOP3.LUT R0, R175, R182, R180, 0x96, !PT ;  /* 0x000000b6af007212 */ /* 0x000fe400078e96b4 */
[----:B------:R-:W-:Y:S01]  /*1fbb0*/  LDSM.16.MT88.4 R180, [R171+0x1b800] ;  /* 0x01b80000abb4783b */ /* 0x000fe20000004200 */
[----:B------:R-:W-:Y:S02]  /*1fbc0*/  LOP3.LUT R149, R165, R149, RZ, 0xc0, !PT ;  /* 0x00000095a5957212 */ /* 0x000fe400078ec0ff */
[----:B------:R-:W-:Y:S01]  /*1fbd0*/  LOP3.LUT R150, R164, R150, RZ, 0xc0, !PT ;  /* 0x00000096a4967212 */ /* 0x000fe200078ec0ff */
[C---:B-1----:R-:W-:Y:S03]  /*1fbe0*/  HMMA.16816.F32 R124, R140.reuse, R144, R124 ;  /* 0x000000908c7c723c */ /* 0x042fe6000000187c */
[----:B------:R-:W-:Y:S02]  /*1fbf0*/  LOP3.LUT R151, R166, R151, RZ, 0xc0, !PT ;  /* 0x00000097a6977212 */ /* 0x000fe400078ec0ff */
[C---:B------:R-:W-:Y:S01]  /*1fc00*/  LOP3.LUT R134, R174.reuse, 0xffff, RZ, 0xc0, !PT ;  /* 0x0000ffffae867812 */ /* 0x040fe200078ec0ff */
[----:B------:R-:W-:Y:S01]  /*1fc10*/  HMMA.16816.F32 R128, R140, R146, R128 ;  /* 0x000000928c80723c */ /* 0x000fe20000001880 */
[----:B------:R-:W1:Y:S04]  /*1fc20*/  LDSM.16.MT88.4 R140, [R171+0x1b000] ;  /* 0x01b00000ab8c783b */ /* 0x000e680000004200 */
[----:B------:R-:W-:Y:S01]  /*1fc30*/  LOP3.LUT R2, R174, 0xff, RZ, 0xc0, !PT ;  /* 0x000000ffae027812 */ /* 0x000fe200078ec0ff */
[C---:B------:R-:W-:Y:S03]  /*1fc40*/  HMMA.16816.F32 R4, R148.reuse, R152, R4 ;  /* 0x000000989404723c */ /* 0x040fe60000001804 */
[----:B------:R-:W3:Y:S02]  /*1fc50*/  LDSM.16.MT88.4 R144, [R196+0x1b000] ;  /* 0x01b00000c490783b */ /* 0x000ee40000004200 */
[----:B------:R-:W-:Y:S01]  /*1fc60*/  SHF.R.U32.HI R134, RZ, 0x8, R134 ;  /* 0x00000008ff867819 */ /* 0x000fe20000011686 */
[C---:B------:R-:W-:Y:S05]  /*1fc70*/  HMMA.16816.F32 R8, R148.reuse, R154, R8 ;  /* 0x0000009a9408723c */ /* 0x040fea0000001808 */
[----:B------:R-:W4:Y:S01]  /*1fc80*/  LDSM.16.MT88.4 R152, [R198+0x1b000] ;  /* 0x01b00000c698783b */ /* 0x000f220000004200 */
[C---:B------:R-:W-:Y:S05]  /*1fc90*/  HMMA.16816.F32 R12, R148.reuse, R156, R12 ;  /* 0x0000009c940c723c */ /* 0x040fea000000180c */
[----:B------:R-:W-:Y:S01]  /*1fca0*/  SHF.R.U32.HI R175, RZ, 0x10, R174 ;  /* 0x00000010ffaf7819 */ /* 0x000fe200000116ae */
[C---:B------:R-:W-:Y:S01]  /*1fcb0*/  HMMA.16816.F32 R16, R148.reuse, R158, R16 ;  /* 0x0000009e9410723c */ /* 0x040fe20000001810 */
[----:B------:R-:W5:Y:S04]  /*1fcc0*/  LDSM.16.MT88.4 R156, [R197+0x1b000] ;  /* 0x01b00000c59c783b */ /* 0x000f680000004200 */
[----:B------:R-:W-:Y:S01]  /*1fcd0*/  LOP3.LUT R172, R0, 0xff, RZ, 0xc0, !PT ;  /* 0x000000ff00ac7812 */ /* 0x000fe200078ec0ff */
[C---:B--2---:R-:W-:Y:S05]  /*1fce0*/  HMMA.16816.F32 R20, R148.reuse, R160, R20 ;  /* 0x000000a09414723c */ /* 0x044fea0000001814 */
[----:B------:R-:W-:Y:S01]  /*1fcf0*/  SHF.R.U32.HI R173, RZ, 0x18, R0 ;  /* 0x00000018ffad7819 */ /* 0x000fe20000011600 */
[C---:B------:R-:W-:Y:S01]  /*1fd00*/  HMMA.16816.F32 R24, R148.reuse, R162, R24 ;  /* 0x000000a29418723c */ /* 0x040fe20000001818 */
[----:B------:R-:W2:Y:S04]  /*1fd10*/  LDSM.16.MT88.4 R160, [R171+0x1d000] ;  /* 0x01d00000aba0783b */ /* 0x000ea80000004200 */
[----:B------:R-:W-:Y:S01]  /*1fd20*/  LOP3.LUT R175, R175, 0xff, RZ, 0xc0, !PT ;  /* 0x000000ffafaf7812 */ /* 0x000fe200078ec0ff */
        /* <DEDUP_REMOVED lines=21> */
[C---:B-1----:R-:W-:Y:S06]  /*1fe80*/  HMMA.16816.F32 R84, R148.reuse, R140, R84 ;  /* 0x0000008c9454723c */ /* 0x042fec0000001854 */
[C---:B------:R-:W-:Y:S05]  /*1fe90*/  HMMA.16816.F32 R88, R148.reuse, R142, R88 ;  /* 0x0000008e9458723c */ /* 0x040fea0000001858 */
[----:B------:R-:W-:Y:S01]  /*1fea0*/  SHF.R.U32.HI R140, RZ, 0x18, R174 ;  /* 0x00000018ff8c7819 */ /* 0x000fe200000116ae */
[C---:B---3--:R-:W-:Y:S05]  /*1feb0*/  HMMA.16816.F32 R92, R148.reuse, R144, R92 ;  /* 0x00000090945c723c */ /* 0x048fea000000185c */
[----:B------:R-:W-:Y:S01]  /*1fec0*/  PRMT R174, R2, 0x5410, R134 ;  /* 0x0000541002ae7816 */ /* 0x000fe20000000086 */
[C---:B------:R-:W-:Y:S01]  /*1fed0*/  HMMA.16816.F32 R96, R148.reuse, R146, R96 ;  /* 0x000000929460723c */ /* 0x040fe20000001860 */
[----:B------:R-:W-:Y:S04]  /*1fee0*/  LDSM.16.MT88.4 R144, [R198+0x19800] ;  /* 0x01980000c690783b */ /* 0x000fe80000004200 */
[--C-:B------:R-:W-:Y:S01]  /*1fef0*/  HSET2.LE.AND R174, R174, R192.reuse, PT ;  /* 0x000000c0aeae7233 */ /* 0x100fe20003803000 */
[C---:B----4-:R-:W-:Y:S05]  /*1ff00*/  HMMA.16816.F32 R100, R148.reuse, R152, R100 ;  /* 0x000000989464723c */ /* 0x050fea0000001864 */
[----:B------:R-:W-:Y:S01]  /*1ff10*/  PRMT R175, R175, 0x5410, R140 ;  /* 0x00005410afaf7816 */ /* 0x000fe2000000008c */
[C---:B------:R-:W-:Y:S01]  /*1ff20*/  HMMA.16816.F32 R104, R148.reuse, R154, R104 ;  /* 0x0000009a9468723c */ /* 0x040fe20000001868 */
[----:B------:R-:W-:Y:S04]  /*1ff30*/  LDSM.16.MT88.4 R152, [R196+0x19800] ;  /* 0x01980000c498783b */ /* 0x000fe80000004200 */
[--C-:B------:R-:W-:Y:S01]  /*1ff40*/  HSET2.LE.AND R175, R175, R192.reuse, PT ;  /* 0x000000c0afaf7233 */ /* 0x100fe20003803000 */
[C---:B-----5:R-:W-:Y:S05]  /*1ff50*/  HMMA.16816.F32 R108, R148.reuse, R156, R108 ;  /* 0x0000009c946c723c */ /* 0x060fea000000186c */
[----:B------:R-:W-:Y:S01]  /*1ff60*/  LOP3.LUT R174, R205, R174, RZ, 0xc0, !PT ;  /* 0x000000aecdae7212 */ /* 0x000fe200078ec0ff */
[C---:B------:R-:W-:Y:S05]  /*1ff70*/  HMMA.16816.F32 R112, R148.reuse, R158, R112 ;  /* 0x0000009e9470723c */ /* 0x040fea0000001870 */
[----:B------:R-:W-:Y:S01]  /*1ff80*/  LOP3.LUT R175, R3, R175, RZ, 0xc0, !PT ;  /* 0x000000af03af7212 */ /* 0x000fe200078ec0ff */
[C---:B--2---:R-:W-:Y:S05]  /*1ff90*/  HMMA.16816.F32 R116, R148.reuse, R160, R116 ;  /* 0x000000a09474723c */ /* 0x044fea0000001874 */
[----:B------:R-:W-:Y:S01]  /*1ffa0*/  LOP3.LUT R2, R0, 0xffff, RZ, 0xc0, !PT ;  /* 0x0000ffff00027812 */ /* 0x000fe200078ec0ff */
[C---:B------:R-:W-:Y:S01]  /*1ffb0*/  HMMA.16816.F32 R120, R148.reuse, R162, R120 ;  /* 0x000000a29478723c */ /* 0x040fe20000001878 */
[----:B------:R-:W1:Y:S04]  /*1ffc0*/  LDSM.16.MT88.4 R160, [R171+0x19800] ;  /* 0x01980000aba0783b */ /* 0x000e680000004200 */
[----:B------:R-:W-:Y:S01]  /*1ffd0*/  SHF.R.U32.HI R134, RZ, 0x10, R0 ;  /* 0x00000010ff867819 */ /* 0x000fe20000011600 */
[C---:B------:R-:W-:Y:S05]  /*1ffe0*/  HMMA.16816.F32 R124, R148.reuse, R136, R124 ;  /* 0x00000088947c723c */ /* 0x040fea000000187c */
[----:B------:R-:W-:Y:S01]  /*1fff0*/  SHF.R.U32.HI R2, RZ, 0x8, R2 ;  /* 0x00000008ff027819 */ /* 0x000fe20000011602 */
[----:B------:R-:W-:Y:S05]  /*20000*/  HMMA.16816.F32 R128, R148, R138, R128 ;  /* 0x0000008a9480723c */ /* 0x000fea0000001880 */
[----:B------:R-:W-:Y:S01]  /*20010*/  LOP3.LUT R134, R134, 0xff, RZ, 0xc0, !PT ;  /* 0x000000ff86867812 */ /* 0x000fe200078ec0ff */
[----:B------:R-:W-:Y:S01]  /*20020*/  IMAD.MOV.U32 R3, RZ, RZ, R133 ;  /* 0x000000ffff037224 */ /* 0x000fe200078e0085 */
[----:B------:R-:W-:Y:S04]  /*20030*/  PRMT R172, R172, 0x5410, R2 ;  /* 0x00005410acac7816 */ /* 0x000fe80000000002 */
[----:B------:R-:W-:Y:S01]  /*20040*/  PRMT R173, R134, 0x5410, R173 ;  /* 0x0000541086ad7816 */ /* 0x000fe200000000ad */
[----:B------:R-:W-:Y:S01]  /*20050*/  IMAD.MOV.U32 R134, RZ, RZ, R132 ;  /* 0x000000ffff867224 */ /* 0x000fe200078e0084 */
[--C-:B------:R-:W-:Y:S03]  /*20060*/  HSET2.LE.AND R172, R172, R192.reuse, PT ;  /* 0x000000c0acac7233 */ /* 0x100fe60003803000 */
[----:B------:R-:W-:Y:S02]  /*20070*/  HSET2.LE.AND R173, R173, R192, PT ;  /* 0x000000c0adad7233 */ /* 0x000fe40003803000 */
[----:B------:R-:W-:Y:S01]  /*20080*/  LOP3.LUT R172, R167, R172, RZ, 0xc0, !PT ;  /* 0x000000aca7ac7212 */ /* 0x000fe200078ec0ff */
[----:B------:R-:W2:Y:S02]  /*20090*/  LDSM.16.MT88.4 R192, [R197+0x1b800] ;  /* 0x01b80000c5c0783b */ /* 0x000ea40000004200 */
[----:B------:R-:W-:Y:S01]  /*200a0*/  LOP3.LUT R173, R135, R173, RZ, 0xc0, !PT ;  /* 0x000000ad87ad7212 */ /* 0x000fe200078ec0ff */
[----:B------:R-:W-:Y:S06]  /*200b0*/  IMAD.MOV.U32 R135, RZ, RZ, R240 ;  /* 0x000000ffff877224 */ /* 0x000fec00078e00f0 */
        /* <DEDUP_REMOVED lines=11> */
[C---:B------:R-:W-:Y:S05]  /*20170*/  HMMA.16816.F32 R140, R172.reuse, R176, R28 ;  /* 0x000000b0ac8c723c */ /* 0x040fea000000181c */
[----:B------:R-:W5:Y:S01]  /*20180*/  LDSM.16.MT88.4 R24, [R196+0x1f800] ;  /* 0x01f80000c418783b */ /* 0x000f620000004200 */
        /* <DEDUP_REMOVED lines=8> */
[C---:B------:R-:W-:Y:S06]  /*20210*/  HMMA.16816.F32 R56, R172.reuse, R190, R56 ;  /* 0x000000beac38723c */ /* 0x040fec0000001838 */
[C---:B--2---:R-:W-:Y:S06]  /*20220*/  HMMA.16816.F32 R60, R172.reuse, R192, R60 ;  /* 0x000000c0ac3c723c */ /* 0x044fec000000183c */
        /* <DEDUP_REMOVED lines=17> */
[----:B------:R-:W-:Y:S11]  /*20340*/  @!UPT UIADD3 URZ, URZ, URZ, URZ ;  /* 0x0000003f3f3ff290 */ /* 0x000ff6000fffe03f */
[----:B------:R-:W-:Y:S01]  /*20350*/  @!UPT UIADD3 URZ, URZ, URZ, URZ ;  /* 0x0000003f3f3ff290 */ /* 0x000fe2000fffe03f */
[----:B------:R-:W-:Y:S11]  /*20360*/  @P1 BRA `(.L_x_2304) ;  /* 0xffffff9800801947 */ /* 0x000ff6000383ffff */
.L_x_2301:
[----:B------:R1:W5:Y:S04]  /*20370*/  LDL R9, [R1+0xc4] ;  /* 0x0000c40001097983 */ /* 0x0003680000100800 */
[----:B------:R1:W5:Y:S04]  /*20380*/  LDL R8, [R1+0xc8] ;  /* 0x0000c80001087983 */ /* 0x0003680000100800 */
[----:B-----5:R1:W5:Y:S04]  /*20390*/  LD.E R182, desc[UR4][R168.64+0xd8] ;  /* 0x0000d804a8b67980 */ /* 0x020368000c101900 */
[----:B------:R1:W5:Y:S01]  /*203a0*/  LD.E R6, desc[UR4][R168.64+0x17c] ;  /* 0x00017c04a8067980 */ /* 0x000362000c101900 */
[----:B------:R-:W-:-:S03]  /*203b0*/  UMOV UR6, 0xffffffff ;  /* 0xffffffff00067882 */ /* 0x000fc60000000000 */
[----:B------:R-:W-:Y:S05]  /*203c0*/  BRA.DIV UR6, `(.L_x_2305) ;  /* 0x0000002206907947 */ /* 0x000fea000b800000 */
[----:B------:R-:W2:Y:S04]  /*203d0*/  SHFL.BFLY PT, R5, R9, 0x2, 0x1f ;  /* 0x0c401f0009057f89 */ /* 0x000ea800000e0000 */
[----:B------:R-:W3:Y:S01]  /*203e0*/  SHFL.BFLY PT, R2, R8, 0x2, 0x1f ;  /* 0x0c401f0008027f89 */ /* 0x000ee200000e0000 */
[----:B--2---:R-:W-:Y:S01]  /*203f0*/  FADD.FTZ R5, R5, R9 ;  /* 0x0000000905057221 */ /* 0x004fe20000010000 */
[----:B---3--:R-:W-:-:S04]  /*20400*/  FADD.FTZ R2, R2, R8 ;  /* 0x0000000802027221 */ /* 0x008fc80000010000 */
[----:B------:R-:W2:Y:S04]  /*20410*/  SHFL.BFLY PT, R7, R5, 0x1, 0x1f ;  /* 0x0c201f0005077f89 */ /* 0x000ea800000e0000 */
[----:B------:R3:W4:Y:S01]  /*20420*/  SHFL.BFLY PT, R0, R2, 0x1, 0x1f ;  /* 0x0c201f0002007f89 */ /* 0x00072200000e0000 */
[----:B--2---:R-:W-:-:S07]  /*20430*/  FADD.FTZ R135, R5, R7 ;  /* 0x0000000705877221 */ /* 0x004fce0000010000 */
.L_x_2324:
[----:B------:R-:W2:Y:S01]  /*20440*/  LDL R185, [R1+0x118] ;  /* 0x0001180001b97983 */ /* 0x000ea20000100800 */
[----:B------:R-:W-:Y:S01]  /*20450*/  FSETP.NE.FTZ.AND P3, PT, R135, RZ, PT ;  /* 0x000000ff8700720b */ /* 0x000fe20003f75000 */
[----:B----4-:R-:W-:Y:S01]  /*20460*/  FADD.FTZ R134, R2, R0 ;  /* 0x0000000002867221 */ /* 0x010fe20000010000 */
[----:B---3--:R-:W-:Y:S01]  /*20470*/  MOV R2, 0x3f800000 ;  /* 0x3f80000000027802 */ /* 0x008fe20000000f00 */
[----:B------:R-:W3:Y:S01]  /*20480*/  S2UR UR6, SR_CgaCtaId ;  /* 0x00000000000679c3 */ /* 0x000ee20000008800 */
[----:B------:R-:W-:Y:S01]  /*20490*/  MOV R0, 0x3f800000 ;  /* 0x3f80000000007802 */ /* 0x000fe20000000f00 */
[----:B------:R-:W-:Y:S01]  /*204a0*/  UMOV UR7, 0x400 ;  /* 0x0000040000077882 */ /* 0x000fe20000000000 */
[----:B------:R-:W-:-:S07]  /*204b0*/  FSETP.NE.FTZ.AND P0, PT, R134, RZ, PT ;  /* 0x000000ff8600720b */ /* 0x000fce0003f15000 */
[----:B------:R-:W4:Y:S08]  /*204c0*/  @P3 MUFU.RCP R2, R135 ;  /* 0x0000008700023308 */ /* 0x000f300000001000 */
[----:B------:R-:W1:Y:S01]  /*204d0*/  @P0 MUFU.RCP R0, R134 ;  /* 0x0000008600000308 */ /* 0x000e620000001000 */
[----:B---3--:R-:W-:Y:S01]  /*204e0*/  ULEA UR6, UR6, UR7, 0x18 ;  /* 0x0000000706067291 */ /* 0x008fe2000f8ec03f */
[----:B----45:R-:W-:-:S04]  /*204f0*/  FMUL.FTZ R2, R6, R2 ;  /* 0x0000000206027220 */ /* 0x030fc80000410000 */
[C---:B------:R-:W-:Y:S01]  /*20500*/  FMUL.FTZ R170, R2.reuse, R37 ;  /* 0x0000002502aa7220 */ /* 0x040fe20000410000 */
[C---:B------:R-:W-:Y:S01]  /*20510*/  FMUL.FTZ R37, R2.reuse, R85 ;  /* 0x0000005502257220 */ /* 0x040fe20000410000 */
[----:B------:R-:W-:Y:S01]  /*20520*/  FMUL.FTZ R84, R2, R84 ;  /* 0x0000005402547220 */ /* 0x000fe20000410000 */
[----:B------:R-:W3:Y:S01]  /*20530*/  S2R R85, SR_TID.X ;  /* 0x0000000000557919 */ /* 0x000ee20000002100 */
[----:B-1----:R-:W-:Y:S01]  /*20540*/  FMUL.FTZ R0, R6, R0 ;  /* 0x0000000006007220 */ /* 0x002fe20000410000 */
[C---:B------:R-:W-:Y:S01]  /*20550*/  FMUL.FTZ R181, R2.reuse, R160 ;  /* 0x000000a002b57220 */ /* 0x040fe20000410000 */
[C---:B------:R-:W-:Y:S01]  /*20560*/  FMUL.FTZ R160, R2.reuse, R45 ;  /* 0x0000002d02a07220 */ /* 0x040fe20000410000 */
[----:B------:R-:W-:Y:S01]  /*20570*/  FMUL.FTZ R45, R2, R69 ;  /* 0x00000045022d7220 */ /* 0x000fe20000410000 */
[C---:B------:R-:W-:Y:S01]  /*20580*/  FMUL.FTZ R69, R0.reuse, R50 ;  /* 0x0000003200457220 */ /* 0x040fe20000410000 */
[----:B------:R-:W-:Y:S01]  /*20590*/  FMUL.FTZ R3, R0, R51 ;  /* 0x0000003300037220 */ /* 0x000fe20000410000 */
[----:B------:R-:W-:Y:S01]  /*205a0*/  F2FP.F16.F32.PACK_AB R37, R37, R84 ;  /* 0x000000542525723e */ /* 0x000fe200000000ff */
[C---:B------:R-:W-:Y:S01]  /*205b0*/  FMUL.FTZ R7, R2.reuse, R157 ;  /* 0x0000009d02077220 */ /* 0x040fe20000410000 */
[C---:B------:R-:W-:Y:S01]  /*205c0*/  FMUL.FTZ R174, R2.reuse, R141 ;  /* 0x0000008d02ae7220 */ /* 0x040fe20000410000 */
[C---:B------:R-:W-:Y:S01]  /*205d0*/  FMUL.FTZ R157, R2.reuse, R48 ;  /* 0x00000030029d7220 */ /* 0x040fe20000410000 */
[----:B------:R-:W-:Y:S01]  /*205e0*/  FMUL.FTZ R141, R2, R68 ;  /* 0x00000044028d7220 */ /* 0x000fe20000410000 */
[C---:B------:R-:W-:Y:S01]  /*205f0*/  FMUL.FTZ R68, R0.reuse, R54 ;  /* 0x0000003600447220 */ /* 0x040fe20000410000 */
[C---:B------:R-:W-:Y:S01]  /*20600*/  FMUL.FTZ R13, R0.reuse, R62 ;  /* 0x0000003e000d7220 */ /* 0x040fe20000410000 */
[----:B------:R-:W-:Y:S01]  /*20610*/  FMUL.FTZ R48, R0, R63 ;  /* 0x0000003f00307220 */ /* 0x000fe20000410000 */
        /* <DEDUP_REMOVED lines=17> */
[----:B---3--:R-:W-:Y:S01]  /*20730*/  SHF.R.S32.HI R84, RZ, 0x1f, R85 ;  /* 0x0000001fff547819 */ /* 0x008fe20000011455 */
[C---:B------:R-:W-:Y:S01]  /*20740*/  FMUL.FTZ R136, R2.reuse, R76 ;  /* 0x0000004c02887220 */ /* 0x040fe20000410000 */
[C---:B------:R-:W-:Y:S01]  /*20750*/  FMUL.FTZ R41, R2.reuse, R77 ;  /* 0x0000004d02297220 */ /* 0x040fe20000410000 */
[----:B------:R-:W-:Y:S01]  /*20760*/  FMUL.FTZ R171, R2, R36 ;  /* 0x0000002402ab7220 */ /* 0x000fe20000410000 */
[----:B------:R-:W-:Y:S01]  /*20770*/  LEA.HI R3, R84, R85, RZ, 0x2 ;  /* 0x0000005554037211 */ /* 0x000fe200078f10ff */
        /* <DEDUP_REMOVED lines=95> */
[--C-:B------:R-:W-:Y:S02]  /*20d70*/  SHF.R.S32.HI R13, RZ, 0x2, R3.reuse ;  /* 0x00000002ff0d7819 */ /* 0x100fe40000011403 */
[----:B------:R-:W-:Y:S02]  /*20d80*/  SHF.R.S32.HI R0, RZ, 0x1f, R3 ;  /* 0x0000001fff007819 */ /* 0x000fe40000011403 */
[----:B------:R-:W-:Y:S02]  /*20d90*/  F2FP.F16.F32.PACK_AB R46, R46, R2 ;  /* 0x000000022e2e723e */ /* 0x000fe400000000ff */
[----:B------:R-:W-:Y:S02]  /*20da0*/  LEA.HI R0, R0, R13, RZ, 0x3 ;  /* 0x0000000d00007211 */ /* 0x000fe400078f18ff */
[----:B------:R-:W-:Y:S02]  /*20db0*/  F2FP.F16.F32.PACK_AB R52, R52, R68 ;  /* 0x000000443434723e */ /* 0x000fe400000000ff */
[----:B------:R-:W-:-:S02]  /*20dc0*/  LOP3.LUT R0, R0, 0xfffffff8, RZ, 0xc0, !PT ;  /* 0xfffffff800007812 */ /* 0x000fc400078ec0ff */
[----:B------:R-:W-:Y:S02]  /*20dd0*/  LEA.HI R68, R84, R85, RZ, 0x5 ;  /* 0x0000005554447211 */ /* 0x000fe400078f28ff */
[----:B------:R-:W-:Y:S02]  /*20de0*/  IADD3 R2, R13, -R0, RZ ;  /* 0x800000000d027210 */ /* 0x000fe40007ffe0ff */
[----:B------:R-:W-:Y:S02]  /*20df0*/  LOP3.LUT R0, R3, 0x3ffffffc, RZ, 0xc0, !PT ;  /* 0x3ffffffc03007812 */ /* 0x000fe400078ec0ff */
[----:B------:R-:W-:Y:S02]  /*20e00*/  SHF.L.U32 R13, R2, 0x6, RZ ;  /* 0x00000006020d7819 */ /* 0x000fe400000006ff */
[----:B------:R-:W-:Y:S02]  /*20e10*/  F2FP.F16.F32.PACK_AB R50, R50, R14 ;  /* 0x0000000e3232723e */ /* 0x000fe400000000ff */
[----:B------:R-:W-:-:S02]  /*20e20*/  SHF.R.S32.HI R3, RZ, 0x5, R68 ;  /* 0x00000005ff037819 */ /* 0x000fc40000011444 */
[----:B------:R-:W-:Y:S02]  /*20e30*/  IADD3 R0, -R0, R85, RZ ;  /* 0x0000005500007210 */ /* 0x000fe40007ffe1ff */
[----:B------:R-:W-:Y:S02]  /*20e40*/  LOP3.LUT R14, R13, 0x1c0, RZ, 0xc0, !PT ;  /* 0x000001c00d0e7812 */ /* 0x000fe400078ec0ff */
[----:B------:R-:W-:Y:S02]  /*20e50*/  LOP3.LUT R13, R2, 0x1, RZ, 0xc0, !PT ;  /* 0x00000001020d7812 */ /* 0x000fe400078ec0ff */
[----:B------:R-:W-:Y:S02]  /*20e60*/  LEA R0, R3, R0, 0x9 ;  /* 0x0000000003007211 */ /* 0x000fe400078e48ff */
[----:B------:R-:W-:Y:S02]  /*20e70*/  LEA.HI R3, R14, R14, RZ, 0x1d ;  /* 0x0000000e0e037211 */ /* 0x000fe400078fe8ff */
[----:B------:R-:W-:-:S02]  /*20e80*/  ISETP.NE.U32.AND P4, PT, R13, 0x1, PT ;  /* 0x000000010d00780c */ /* 0x000fc40003f85070 */
[----:B------:R-:W-:Y:S02]  /*20e90*/  LEA R0, R0, R3, 0x1 ;  /* 0x0000000300007211 */ /* 0x000fe400078e08ff */
[----:B------:R-:W-:Y:S02]  /*20ea0*/  R2P PR, R2, 0x6 ;  /* 0x0000000602007804 */ /* 0x000fe40000000000 */
[----:B------:R-:W-:Y:S02]  /*20eb0*/  F2FP.F16.F32.PACK_AB R5, R5, R183 ;  /* 0x000000b70505723e */ /* 0x000fe400000000ff */
[----:B------:R-:W-:Y:S02]  /*20ec0*/  LEA R0, R0, UR6, 0x1 ;  /* 0x0000000600007c11 */ /* 0x000fe4000f8e08ff */
[----:B------:R-:W-:Y:S02]  /*20ed0*/  MOV R3, 0x20 ;  /* 0x0000002000037802 */ /* 0x000fe40000000f00 */
[----:B------:R-:W-:Y:S01]  /*20ee0*/  F2FP.F16.F32.PACK_AB R4, R4, R166 ;  /* 0x000000a60404723e */ /* 0x000fe200000000ff */
[----:B------:R1:W-:Y:S01]  /*20ef0*/  STS [R0], R5 ;  /* 0x0000000500007388 */ /* 0x0003e20000000800 */
[----:B------:R-:W-:-:S02]  /*20f00*/  SEL R3, R3, 0xffffffe0, !P1 ;  /* 0xffffffe003037807 */ /* 0x000fc40004800000 */
[----:B------:R-:W-:Y:S01]  /*20f10*/  IADD3 R2, R0, -0x10, RZ ;  /* 0xfffffff000027810 */ /* 0x000fe20007ffe0ff */
[----:B------:R3:W-:Y:S01]  /*20f20*/  STS [R0+0x400], R4 ;  /* 0x0004000400007388 */ /* 0x0007e20000000800 */
[----:B------:R-:W-:Y:S02]  /*20f30*/  F2FP.F16.F32.PACK_AB R6, R6, R181 ;  /* 0x000000b50606723e */ /* 0x000fe400000000ff */
[----:B------:R-:W-:Y:S02]  /*20f40*/  F2FP.F16.F32.PACK_AB R8, R8, R162 ;  /* 0x000000a20808723e */ /* 0x000fe400000000ff */
[----:B------:R-:W-:Y:S02]  /*20f50*/  @P4 IADD3 R2, R0, 0x10, RZ ;  /* 0x0000001000024810 */ /* 0x000fe40007ffe0ff */
        /* <DEDUP_REMOVED lines=9> */
[----:B-1----:R-:W-:Y:S02]  /*20ff0*/  MOV R5, 0x40 ;  /* 0x0000004000057802 */ /* 0x002fe40000000f00 */
[----:B------:R-:W-:-:S02]  /*21000*/  F2FP.F16.F32.PACK_AB R66, R147, R146 ;  /* 0x000000929342723e */ /* 0x000fc400000000ff */
[----:B---3--:R-:W-:Y:S02]  /*21010*/  IADD3 R4, R0, R3, RZ ;  /* 0x0000000300047210 */ /* 0x008fe40007ffe0ff */
[----:B------:R-:W-:Y:S02]  /*21020*/  SEL R5, R5, 0xffffffc0, !P2 ;  /* 0xffffffc005057807 */ /* 0x000fe40005000000 */
[----:B------:R-:W-:Y:S01]  /*21030*/  IADD3 R3, R3, R2, RZ ;  /* 0x0000000203037210 */ /* 0x000fe20007ffe0ff */
[----:B------:R1:W-:Y:S01]  /*21040*/  STS [R4], R7 ;  /* 0x0000000704007388 */ /* 0x0003e20000000800 */
[----:B------:R-:W-:Y:S02]  /*21050*/  F2FP.F16.F32.PACK_AB R65, R174, R175 ;  /* 0x000000afae41723e */ /* 0x000fe400000000ff */
[----:B------:R-:W-:Y:S01]  /*21060*/  F2FP.F16.F32.PACK_AB R64, R64, R142 ;  /* 0x0000008e4040723e */ /* 0x000fe200000000ff */
[----:B------:R-:W-:Y:S01]  /*21070*/  STS [R4+0x400], R11 ;  /* 0x0004000b04007388 */ /* 0x000fe20000000800 */
[----:B----4-:R-:W-:-:S02]  /*21080*/  IADD3 R6, R4, R5, RZ ;  /* 0x0000000504067210 */ /* 0x010fc40007ffe0ff */
[----:B------:R-:W-:Y:S01]  /*21090*/  F2FP.F16.F32.PACK_AB R63, R172, R173 ;  /* 0x000000adac3f723e */ /* 0x000fe200000000ff */
[----:B------:R-:W-:Y:S01]  /*210a0*/  STS [R3], R10 ;  /* 0x0000000a03007388 */ /* 0x000fe20000000800 */
[----:B------:R-:W-:Y:S02]  /*210b0*/  IADD3 R8, R5, R2, RZ ;  /* 0x0000000205087210 */ /* 0x000fe40007ffe0ff */
[----:B------:R-:W-:Y:S01]  /*210c0*/  F2FP.F16.F32.PACK_AB R62, R139, R138 ;  /* 0x0000008a8b3e723e */ /* 0x000fe200000000ff */
[----:B------:R-:W-:Y:S01]  /*210d0*/  STS [R3+0x400], R9 ;  /* 0x0004000903007388 */ /* 0x000fe20000000800 */
[----:B------:R-:W-:Y:S02]  /*210e0*/  F2FP.F16.F32.PACK_AB R61, R170, R171 ;  /* 0x000000abaa3d723e */ /* 0x000fe400000000ff */
[----:B------:R-:W-:Y:S02]  /*210f0*/  F2FP.F16.F32.PACK_AB R60, R60, R77 ;  /* 0x0000004d3c3c723e */ /* 0x000fe400000000ff */
[----:B------:R-:W-:-:S02]  /*21100*/  F2FP.F16.F32.PACK_AB R59, R164, R165 ;  /* 0x000000a5a43b723e */ /* 0x000fc400000000ff */
[----:B------:R-:W-:Y:S02]  /*21110*/  F2FP.F16.F32.PACK_AB R58, R73, R76 ;  /* 0x0000004c493a723e */ /* 0x000fe400000000ff */
[----:B------:R-:W-:Y:S02]  /*21120*/  F2FP.F16.F32.PACK_AB R57, R160, R161 ;  /* 0x000000a1a039723e */ /* 0x000fe400000000ff */
[----:B------:R-:W-:Y:S02]  /*21130*/  F2FP.F16.F32.PACK_AB R56, R56, R72 ;  /* 0x000000483838723e */ /* 0x000fe400000000ff */
[-C--:B-1----:R-:W-:Y:S02]  /*21140*/  IADD3 R7, R0, R5.reuse, RZ ;  /* 0x0000000500077210 */ /* 0x082fe40007ffe0ff */
        /* <DEDUP_REMOVED lines=34> */
[----:B--2---:R-:W-:Y:S01]  /*21370*/  ISETP.NE.AND P1, PT, R185, -0x1, PT ;  /* 0xffffffffb900780c */ /* 0x004fe20003f25270 */
        /* <DEDUP_REMOVED lines=59> */
[----:B-1----:R-:W4:Y:S04]  /*21730*/  @!P1 LD.E.64 R2, desc[UR4][R168.64+0x80] ;  /* 0x00008004a8029980 */ /* 0x002f28000c101b00 */
[----:B------:R-:W4:Y:S04]  /*21740*/  LD.E.U16 R0, desc[UR4][R168.64+0x1c8] ;  /* 0x0001c804a8007980 */ /* 0x000f28000c101500 */
[----:B--2---:R1:W5:Y:S04]  /*21750*/  LD.E.64 R14, desc[UR4][R168.64+0x70] ;  /* 0x00007004a80e7980 */ /* 0x004368000c101b00 */
[----:B---3--:R1:W5:Y:S04]  /*21760*/  LD.E.64 R16, desc[UR4][R168.64+0x90] ;  /* 0x00009004a8107980 */ /* 0x008368000c101b00 */
[----:B----4-:R-:W2:Y:S01]  /*21770*/  @P1 LD.E.64 R4, desc[UR4][R168.64+0x88] ;  /* 0x00008804a8041980 */ /* 0x010ea2000c101b00 */
[----:B------:R-:W3:Y:S01]  /*21780*/  S2R R184, SR_CTAID.Y ;  /* 0x0000000000b87919 */ /* 0x000ee20000002600 */
[----:B------:R-:W4:Y:S08]  /*21790*/  @P3 MUFU.LG2 R9, R135 ;  /* 0x0000008700093308 */ /* 0x000f300000000c00 */
[----:B------:R-:W1:Y:S01]  /*217a0*/  @P0 MUFU.LG2 R10, R134 ;  /* 0x00000086000a0308 */ /* 0x000e620000000c00 */
[----:B--2---:R-:W-:-:S02]  /*217b0*/  @P1 IMAD R8, R5, R185, RZ ;  /* 0x000000b905081224 */ /* 0x004fc400078e02ff */
[----:B------:R-:W-:Y:S02]  /*217c0*/  @P1 IMAD.WIDE.U32 R6, R4, R185, RZ ;  /* 0x000000b904061225 */ /* 0x000fe400078e00ff */
[----:B------:R2:W5:Y:S02]  /*217d0*/  @!P1 LD.E.64 R4, desc[UR4][R168.64+0x88] ;  /* 0x00008804a8049980 */ /* 0x000564000c101b00 */
[----:B---3--:R-:W-:Y:S01]  /*217e0*/  @!P1 IMAD R11, R3, R184, RZ ;  /* 0x000000b8030b9224 */ /* 0x008fe200078e02ff */
[C---:B------:R-:W-:Y:S02]  /*217f0*/  PRMT R3, R0.reuse, 0x7770, RZ ;  /* 0x0000777000037816 */ /* 0x040fe400000000ff */
[----:B------:R-:W-:Y:S02]  /*21800*/  PRMT R0, R0, 0x7771, RZ ;  /* 0x0000777100007816 */ /* 0x000fe400000000ff */
[----:B------:R-:W-:-:S04]  /*21810*/  ISETP.NE.AND P2, PT, R3, RZ, PT ;  /* 0x000000ff0300720c */ /* 0x000fc80003f45270 */
[----:B------:R-:W-:Y:S02]  /*21820*/  ISETP.NE.OR P5, PT, R0, RZ, !P2 ;  /* 0x000000ff0000720c */ /* 0x000fe400057a5670 */
[----:B------:R-:W-:Y:S01]  /*21830*/  @!P1 SHF.R.S32.HI R12, RZ, 0x1f, R184 ;  /* 0x0000001fff0c9819 */ /* 0x000fe200000114b8 */
[----:B----4-:R-:W-:Y:S01]  /*21840*/  @P3 FMUL.FTZ R9, R9, 0.69314718246459960938 ;  /* 0x3f31721809093820 */ /* 0x010fe20000410000 */
[----:B------:R-:W-:-:S03]  /*21850*/  @P1 MOV R18, R6 ;  /* 0x0000000600121202 */ /* 0x000fc60000000f00 */
[C---:B------:R-:W-:Y:S02]  /*21860*/  @!P1 IMAD R11, R2.reuse, R12, R11 ;  /* 0x0000000c020b9224 */ /* 0x040fe400078e020b */
[----:B------:R-:W-:-:S04]  /*21870*/  @!P1 IMAD.WIDE.U32 R2, R2, R184, RZ ;  /* 0x000000b802029225 */ /* 0x000fc800078e00ff */
[----:B-1----:R-:W-:Y:S01]  /*21880*/  @P0 FMUL.FTZ R6, R10, 0.69314718246459960938 ;  /* 0x3f3172180a060820 */ /* 0x002fe20000410000 */
[----:B------:R-:W-:Y:S01]  /*21890*/  BSSY B1, `(.L_x_2306) ;  /* 0x0000016000017945 */ /* 0x000fe20003800000 */
[----:B------:R-:W-:Y:S02]  /*218a0*/  @P1 IADD3 R19, R7, R8, RZ ;  /* 0x0000000807131210 */ /* 0x000fe40007ffe0ff */
[----:B------:R-:W-:Y:S01]  /*218b0*/  MOV R12, 0x7f800000 ;  /* 0x7f800000000c7802 */ /* 0x000fe20000000f00 */
[C---:B------:R-:W-:Y:S01]  /*218c0*/  @P3 FFMA.FTZ R12, R182.reuse, R133, R9 ;  /* 0x00000085b60c3223 */ /* 0x040fe20000010009 */
[----:B------:R-:W-:Y:S01]  /*218d0*/  MOV R13, 0x7f800000 ;  /* 0x7f800000000d7802 */ /* 0x000fe20000000f00 */
[----:B------:R-:W-:Y:S01]  /*218e0*/  @P0 FFMA.FTZ R13, R182, R132, R6 ;  /* 0x00000084b60d0223 */ /* 0x000fe20000010006 */
[----:B------:R-:W-:Y:S02]  /*218f0*/  @!P1 IADD3 R19, R3, R11, RZ ;  /* 0x0000000b03139210 */ /* 0x000fe40007ffe0ff */
[----:B------:R-:W-:-:S02]  /*21900*/  @!P1 MOV R18, R2 ;  /* 0x0000000200129202 */ /* 0x000fc40000000f00 */
[----:B------:R-:W-:Y:S02]  /*21910*/  CS2R R2, SRZ ;  /* 0x0000000000027805 */ /* 0x000fe4000001ff00 */
[----:B------:R-:W-:Y:S01]  /*21920*/  PLOP3.LUT P4, PT, PT, PT, PT, 0x8, 0x0 ;  /* 0x000000000000781c */ /* 0x000fe20003f8e170 */
[----:B--2---:R-:W-:-:S12]  /*21930*/  @P5 BRA `(.L_x_2307) ;  /* 0x00000000002c5947 */ /* 0x004fd80003800000 */
[----:B------:R-:W-:Y:S01]  /*21940*/  ISETP.NE.AND P0, PT, R185, -0x1, PT ;  /* 0xffffffffb900780c */ /* 0x000fe20003f05270 */
[----:B------:R-:W-:Y:S01]  /*21950*/  BSSY B0, `(.L_x_2308) ;  /* 0x0000006000007945 */ /* 0x000fe20003800000 */
[----:B------:R-:W-:-:S11]  /*21960*/  PLOP3.LUT P4, PT, PT, PT, PT, 0x80, 0x0 ;  /* 0x000000000000781c */ /* 0x000fd60003f8f070 */
[----:B------:R-:W-:Y:S05]  /*21970*/  @P0 BRA `(.L_x_2309) ;  /* 0x00000000000c0947 */ /* 0x000fea0003800000 */
[----:B------:R-:W2:Y:S02]  /*21980*/  LD.E R0, desc[UR4][R168.64+0xb4] ;  /* 0x0000b404a8007980 */ /* 0x000ea4000c101900 */
[----:B--2---:R-:W-:-:S05]  /*21990*/  IMAD R185, R0, R184, RZ ;  /* 0x000000b800b97224 */ /* 0x004fca00078e02ff */
[----:B------:R1:W-:Y:S02]  /*219a0*/  STL [R1+0x118], R185 ;  /* 0x000118b901007387 */ /* 0x0003e40000100800 */
.L_x_2309:
[----:B------:R-:W-:Y:S05]  /*219b0*/  BSYNC B0 ;  /* 0x0000000000007941 */ /* 0x000fea0003800000 */
.L_x_2308:
[----:B------:R-:W-:Y:S01]  /*219c0*/  PRMT R0, RZ, 0x7610, R0 ;  /* 0x00007610ff007816 */ /* 0x000fe20000000000 */
[--C-:B------:R-:W-:Y:S01]  /*219d0*/  IMAD.MOV.U32 R2, RZ, RZ, R185.reuse ;  /* 0x000000ffff027224 */ /* 0x100fe200078e00b9 */
[----:B------:R-:W-:Y:S02]  /*219e0*/  SHF.R.S32.HI R3, RZ, 0x1f, R185 ;  /* 0x0000001fff037819 */ /* 0x000fe400000114b9 */
.L_x_2307:
[----:B------:R-:W-:Y:S05]  /*219f0*/  BSYNC B1 ;  /* 0x0000000000017941 */ /* 0x000fea0003800000 */
.L_x_2306:
[----:B------:R-:W-:-:S13]  /*21a00*/  LOP3.LUT P0, RZ, R0, 0xff, RZ, 0xc0, !PT ;  /* 0x000000ff00ff7812 */ /* 0x000fda000780c0ff */
[----:B------:R-:W2:Y:S01]  /*21a10*/  @P0 LD.E.64 R8, desc[UR4][R168.64+0xb0] ;  /* 0x0000b004a8080980 */ /* 0x000ea2000c101b00 */
[----:B------:R-:W-:Y:S01]  /*21a20*/  BSSY B0, `(.L_x_2310) ;  /* 0x0000009000007945 */ /* 0x000fe20003800000 */
[----:B------:R-:W-:Y:S01]  /*21a30*/  @P0 MOV R6, 0x1 ;  /* 0x0000000100060802 */ /* 0x000fe20000000f00 */
[----:B--2---:R-:W-:Y:S02]  /*21a40*/  @P0 IMAD R0, R8, R9, RZ ;  /* 0x0000000908000224 */ /* 0x004fe400078e02ff */
[----:B------:R-:W-:Y:S05]  /*21a50*/  @P0 BRA `(.L_x_2311) ;  /* 0x0000000000140947 */ /* 0x000fea0003800000 */
[----:B------:R-:W2:Y:S04]  /*21a60*/  @P2 LD.E R0, desc[UR4][R168.64+0xd4] ;  /* 0x0000d404a8002980 */ /* 0x000ea8000c101900 */
[----:B------:R-:W2:Y:S04]  /*21a70*/  LD.E R6, desc[UR4][R168.64+0x60] ;  /* 0x00006004a8067980 */ /* 0x000ea8000c101900 */
[----:B------:R-:W2:Y:S01]  /*21a80*/  @!P2 LD.E R0, desc[UR4][R168.64+0xb4] ;  /* 0x0000b404a800a980 */ /* 0x000ea2000c101900 */
[----:B------:R-:W-:Y:S01]  /*21a90*/  MOV R8, 0x1 ;  /* 0x0000000100087802 */ /* 0x000fe20000000f00 */
[----:B--2---:R-:W-:-:S02]  /*21aa0*/  IMAD R6, R0, R6, RZ ;  /* 0x0000000600067224 */ /* 0x004fc400078e02ff */
.L_x_2311:
[----:B------:R-:W-:Y:S05]  /*21ab0*/  BSYNC B0 ;  /* 0x0000000000007941 */ /* 0x000fea0003800000 */
.L_x_2310:
[----:B------:R2:W5:Y:S01]  /*21ac0*/  LDL R94, [R1+0x11c] ;  /* 0x00011c00015e7983 */ /* 0x0005620000100800 */
[----:B------:R-:W-:Y:S01]  /*21ad0*/  IMAD R6, R184, R6, RZ ;  /* 0x00000006b8067224 */ /* 0x000fe200078e02ff */
[----:B------:R-:W3:Y:S01]  /*21ae0*/  S2R R92, SR_CTAID.Z ;  /* 0x00000000005c7919 */ /* 0x000ee20000002700 */
[----:B------:R-:W-:-:S03]  /*21af0*/  LOP3.LUT R7, R68, 0xffffffe0, RZ, 0xc0, !PT ;  /* 0xffffffe044077812 */ /* 0x000fc600078ec0ff */
[----:B------:R-:W-:Y:S01]  /*21b00*/  SEL R6, R6, RZ, !P4 ;  /* 0x000000ff06067207 */ /* 0x000fe20006000000 */
[----:B------:R-:W4:Y:S01]  /*21b10*/  S2R R93, SR_CTAID.X ;  /* 0x00000000005d7919 */ /* 0x000f220000002500 */
[----:B------:R-:W-:Y:S01]  /*21b20*/  IMAD.IADD R7, R85, 0x1, -R7 ;  /* 0x0000000155077824 */ /* 0x000fe200078e0a07 */
[----:B------:R-:W-:Y:S05]  /*21b30*/  WARPSYNC.ALL ;  /* 0x0000000000007948 */ /* 0x000fea0003800000 */
[----:B------:R-:W-:Y:S01]  /*21b40*/  LOP3.LUT P2, RZ, R7, 0x3, RZ, 0xc0, !PT ;  /* 0x0000000307ff7812 */ /* 0x000fe2000784c0ff */
[----:B---3--:R-:W-:Y:S02]  /*21b50*/  IMAD R0, R92, R0, R6 ;  /* 0x000000005c007224 */ /* 0x008fe400078e0206 */
[----:B------:R2:W5:Y:S01]  /*21b60*/  LD.E.64 R6, desc[UR4][R168.64+0xa0] ;  /* 0x0000a004a8067980 */ /* 0x000562000c101b00 */
[----:B------:R-:W-:Y:S01]  /*21b70*/  BAR.SYNC.DEFER_BLOCKING 0x0 ;  /* 0x0000000000007b1d */ /* 0x000fe20000010000 */
[----:B----4-:R-:W-:-:S05]  /*21b80*/  IMAD R9, R93, R8, RZ ;  /* 0x000000085d097224 */ /* 0x010fca00078e02ff */
[----:B------:R2:W3:Y:S04]  /*21b90*/  LDS.128 R32, [R224] ;  /* 0x00000000e0207984 */ /* 0x0004e80000000c00 */
[----:B------:R2:W4:Y:S04]  /*21ba0*/  LDS.128 R48, [R224+0x1000] ;  /* 0x00100000e0307984 */ /* 0x0005280000000c00 */
[----:B------:R2:W1:Y:S04]  /*21bb0*/  LDS.128 R64, [R224+0x2000] ;  /* 0x00200000e0407984 */ /* 0x0004680000000c00 */
        /* <DEDUP_REMOVED lines=12> */
[----:B------:R2:W1:Y:S01]  /*21c80*/  LDS.128 R68, [R224+0xf000] ;  /* 0x00f00000e0447984 */ /* 0x0004620000000c00 */
[----:B------:R-:W-:Y:S01]  /*21c90*/  IMAD.SHL.U32 R9, R9, 0x80, RZ ;  /* 0x0000008009097824 */ /* 0x000fe200078e00ff */
[----:B------:R-:W-:Y:S04]  /*21ca0*/  BSSY B0, `(.L_x_2312) ;  /* 0x0000024000007945 */ /* 0x000fe80003800000 */
[----:B------:R-:W-:-:S02]  /*21cb0*/  SHF.R.S32.HI R10, RZ, 0x1f, R9 ;  /* 0x0000001fff0a7819 */ /* 0x000fc40000011409 */
[--C-:B------:R-:W-:Y:S02]  /*21cc0*/  IADD3 R9, P1, P0, R9, R2, R0.reuse ;  /* 0x0000000209097210 */ /* 0x100fe4000783e000 */
[----:B------:R-:W-:-:S04]  /*21cd0*/  SHF.R.S32.HI R0, RZ, 0x1f, R0 ;  /* 0x0000001fff007819 */ /* 0x000fc80000011400 */
[----:B------:R-:W-:Y:S01]  /*21ce0*/  IADD3.X R11, R10, R3, R0, P1, P0 ;  /* 0x000000030a0b7210 */ /* 0x000fe20000fe0400 */
[----:B---34-:R-:W-:Y:S06]  /*21cf0*/  @P2 BRA `(.L_x_2313) ;  /* 0x0000000000782947 */ /* 0x018fec0003800000 */
[----:B------:R-:W3:Y:S02]  /*21d00*/  S2R R10, SR_TID.X ;  /* 0x00000000000a7919 */ /* 0x000ee40000002100 */
[----:B---3--:R-:W-:-:S04]  /*21d10*/  SHF.R.S32.HI R3, RZ, 0x1f, R10 ;  /* 0x0000001fff037819 */ /* 0x008fc8000001140a */
        /* <DEDUP_REMOVED lines=11> */
[----:B------:R-:W-:Y:S02]  /*21dd0*/  IMAD R0, R2, 0x10, R0 ;  /* 0x0000001002007824 */ /* 0x000fe400078e0200 */
[----:B-----5:R-:W-:Y:S02]  /*21de0*/  IMAD R2, R93, -0x80, R94 ;  /* 0xffffff805d027824 */ /* 0x020fe400078e025e */
[----:B------:R-:W-:-:S03]  /*21df0*/  VIADD R3, R0, 0x8 ;  /* 0x0000000800037836 */ /* 0x000fc60000000000 */
[-C--:B------:R-:W-:Y:S02]  /*21e00*/  ISETP.GE.AND P3, PT, R0, R2.reuse, PT ;  /* 0x000000020000720c */ /* 0x080fe40003f66270 */
[----:B------:R-:W-:-:S11]  /*21e10*/  ISETP.GE.AND P2, PT, R3, R2, PT ;  /* 0x000000020300720c */ /* 0x000fd60003f46270 */
[-C--:B------:R-:W-:Y:S02]  /*21e20*/  @!P3 IMAD R0, R0, R8.reuse, RZ ;  /* 0x000000080000b224 */ /* 0x080fe400078e02ff */
[----:B------:R-:W-:-:S03]  /*21e30*/  @!P2 IMAD R2, R3, R8, RZ ;  /* 0x000000080302a224 */ /* 0x000fc600078e02ff */
[-C--:B------:R-:W-:Y:S02]  /*21e40*/  @!P3 IADD3 R3, P1, R0, R9.reuse, RZ ;  /* 0x000000090003b210 */ /* 0x080fe40007f3e0ff */
[----:B------:R-:W-:Y:S02]  /*21e50*/  @!P2 IADD3 R10, P0, R2, R9, RZ ;  /* 0x00000009020aa210 */ /* 0x000fe40007f1e0ff */
[-C--:B------:R-:W-:Y:S02]  /*21e60*/  @!P3 LEA.HI.X.SX32 R9, R0, R11.reuse, 0x1, P1 ;  /* 0x0000000b0009b211 */ /* 0x080fe400008f0eff */
[-C--:B------:R-:W-:Y:S02]  /*21e70*/  @!P3 LEA R8, P1, R3, R6.reuse, 0x2 ;  /* 0x000000060308b211 */ /* 0x080fe400078210ff */
[----:B------:R-:W-:Y:S02]  /*21e80*/  @!P2 LEA.HI.X.SX32 R0, R2, R11, 0x1, P0 ;  /* 0x0000000b0200a211 */ /* 0x000fe400000f0eff */
[----:B------:R-:W-:-:S02]  /*21e90*/  @!P2 LEA R2, P0, R10, R6, 0x2 ;  /* 0x000000060a02a211 */ /* 0x000fc400078010ff */
[-C--:B------:R-:W-:Y:S02]  /*21ea0*/  @!P3 LEA.HI.X R9, R3, R7.reuse, R9, 0x2, P1 ;  /* 0x000000070309b211 */ /* 0x080fe400008f1409 */
[----:B------:R-:W-:-:S03]  /*21eb0*/  @!P2 LEA.HI.X R3, R10, R7, R0, 0x2, P0 ;  /* 0x000000070a03a211 */ /* 0x000fc600000f1400 */
[----:B------:R3:W-:Y:S04]  /*21ec0*/  @!P3 ST.E desc[UR4][R8.64], R12 ;  /* 0x0000000c0800b985 */ /* 0x0007e8000c101904 */
[----:B------:R3:W-:Y:S02]  /*21ed0*/  @!P2 ST.E desc[UR4][R2.64], R13 ;  /* 0x0000000d0200a985 */ /* 0x0007e4000c101904 */
.L_x_2313:
[----:B------:R-:W-:Y:S05]  /*21ee0*/  BSYNC B0 ;  /* 0x0000000000007941 */ /* 0x000fea0003800000 */
.L_x_2312:
[----:B------:R-:W4:Y:S04]  /*21ef0*/  LDL R0, [R1+0xa8] ;  /* 0x0000a80001007983 */ /* 0x000f280000100800 */
[----:B---3--:R-:W3:Y:S04]  /*21f00*/  LDL R2, [R1+0x8c] ;  /* 0x00008c0001027983 */ /* 0x008ee80000100800 */
[----:B------:R1:W5:Y:S04]  /*21f10*/  LDL.64 R90, [R1+0x120] ;  /* 0x00012000015a7983 */ /* 0x0003680000100a00 */
[----:B------:R1:W5:Y:S04]  /*21f20*/  LDL R88, [R1+0xac] ;  /* 0x0000ac0001587983 */ /* 0x0003680000100800 */
[----:B------:R1:W5:Y:S02]  /*21f30*/  LDL R86, [R1+0xb0] ;  /* 0x0000b00001567983 */ /* 0x0003640000100800 */
[----:B-----5:R-:W-:Y:S01]  /*21f40*/  SHF.R.S32.HI R7, RZ, 0x1f, R92 ;  /* 0x0000001fff077819 */ /* 0x020fe2000001145c */
[----:B------:R-:W-:Y:S01]  /*21f50*/  IMAD R12, R17, R92, RZ ;  /* 0x0000005c110c7224 */ /* 0x000fe200078e02ff */
[----:B------:R-:W-:Y:S01]  /*21f60*/  LEA.HI R8, R84, R85, RZ, 0x3 ;  /* 0x0000005554087211 */ /* 0x000fe200078f18ff */
[----:B------:R-:W-:-:S02]  /*21f70*/  IMAD R6, R93, -0x80, R94 ;  /* 0xffffff805d067824 */ /* 0x000fc400078e025e */
[----:B------:R-:W-:Y:S02]  /*21f80*/  IMAD R12, R16, R7, R12 ;  /* 0x00000007100c7224 */ /* 0x000fe400078e020c */
[----:B----4-:R-:W-:Y:S02]  /*21f90*/  IMAD.MOV.U32 R87, RZ, RZ, R0 ;  /* 0x000000ffff577224 */ /* 0x010fe400078e0000 */
[----:B------:R4:W5:Y:S01]  /*21fa0*/  LD.E R0, desc[UR4][R168.64+0xc0] ;  /* 0x0000c004a8007980 */ /* 0x000962000c101900 */
[----:B------:R-:W-:Y:S01]  /*21fb0*/  SHF.R.S32.HI R7, RZ, 0x3, R8 ;  /* 0x00000003ff077819 */ /* 0x000fe20000011408 */
[----:B---3--:R-:W-:-:S03]  /*21fc0*/  IMAD.MOV.U32 R89, RZ, RZ, R2 ;  /* 0x000000ffff597224 */ /* 0x008fc600078e0002 */
[----:B------:R-:W-:Y:S02]  /*21fd0*/  ISETP.GE.AND P1, PT, R7, R6, PT ;  /* 0x000000060700720c */ /* 0x000fe40003f26270 */
[----:B------:R-:W-:Y:S02]  /*21fe0*/  IADD3 R2, P0, R89, R18, RZ ;  /* 0x0000001259027210 */ /* 0x000fe40007f1e0ff */
[----:B------:R-:W-:Y:S02]  /*21ff0*/  SHF.R.S32.HI R3, RZ, 0x1f, R89 ;  /* 0x0000001fff037819 */ /* 0x000fe40000011459 */
[----:B------:R-:W-:-:S03]  /*22000*/  LEA.HI.SX32 R10, R8, 0x20, 0x1d ;  /* 0x00000020080a7811 */ /* 0x000fc600078feaff */
[----:B------:R-:W-:Y:S01]  /*22010*/  IMAD.X R3, R3, 0x1, R19, P0 ;  /* 0x0000000103037824 */ /* 0x000fe200000e0613 */
[----:B------:R-:W-:Y:S02]  /*22020*/  LEA.HI.SX32 R9, R8, 0x40, 0x1d ;  /* 0x0000004008097811 */ /* 0x000fe400078feaff */
[----:B------:R-:W-:Y:S01]  /*22030*/  ISETP.GE.AND P0, PT, R10, R6, PT ;  /* 0x000000060a00720c */ /* 0x000fe20003f06270 */
[----:B------:R-:W-:Y:S01]  /*22040*/  IMAD.WIDE.U32 R10, R16, R92, R2 ;  /* 0x0000005c100a7225 */ /* 0x000fe200078e0002 */
[----:B------:R-:W-:Y:S01]  /*22050*/  LEA.HI.SX32 R8, R8, 0x60, 0x1d ;  /* 0x0000006008087811 */ /* 0x000fe200078feaff */
[----:B------:R-:W-:Y:S01]  /*22060*/  BSSY B0, `(.L_x_2314) ;  /* 0x0000014000007945 */ /* 0x000fe20003800000 */
[-C--:B------:R-:W-:Y:S01]  /*22070*/  ISETP.GE.AND P6, PT, R9, R6.reuse, PT ;  /* 0x000000060900720c */ /* 0x080fe20003fc6270 */
[----:B------:R-:W-:Y:S01]  /*22080*/  IMAD.IADD R7, R11, 0x1, R12 ;  /* 0x000000010b077824 */ /* 0x000fe200078e020c */
[----:B------:R-:W-:Y:S01]  /*22090*/  ISETP.GE.AND P5, PT, R8, R6, PT ;  /* 0x000000060800720c */ /* 0x000fe20003fa6270 */
[----:B-1----:R-:W-:-:S12]  /*220a0*/  @P1 BRA `(.L_x_2315) ;  /* 0x00000000003c1947 */ /* 0x002fd80003800000 */
[----:B------:R-:W-:Y:S01]  /*220b0*/  IMAD R2, R91, R4, RZ ;  /* 0x000000045b027224 */ /* 0x000fe200078e02ff */
[-C--:B-----5:R-:W-:Y:S01]  /*220c0*/  ISETP.GE.AND P4, PT, R89, R0.reuse, PT ;  /* 0x000000005900720c */ /* 0x0a0fe20003f86270 */
[----:B------:R-:W-:Y:S01]  /*220d0*/  IMAD.MOV.U32 R6, RZ, RZ, R10 ;  /* 0x000000ffff067224 */ /* 0x000fe200078e000a */
[-C--:B------:R-:W-:Y:S01]  /*220e0*/  ISETP.GE.AND P3, PT, R88, R0.reuse, PT ;  /* 0x000000005800720c */ /* 0x080fe20003f66270 */
[C---:B------:R-:W-:Y:S01]  /*220f0*/  IMAD R2, R90.reuse, R5, R2 ;  /* 0x000000055a027224 */ /* 0x040fe200078e0202 */
[----:B------:R-:W-:Y:S01]  /*22100*/  ISETP.GE.AND P2, PT, R87, R0, PT ;  /* 0x000000005700720c */ /* 0x000fe20003f46270 */
[----:B------:R-:W-:-:S04]  /*22110*/  IMAD.WIDE.U32 R8, R90, R4, R6 ;  /* 0x000000045a087225 */ /* 0x000fc800078e0006 */
[----:B------:R-:W-:Y:S01]  /*22120*/  IMAD.IADD R3, R9, 0x1, R2 ;  /* 0x0000000109037824 */ /* 0x000fe200078e0202 */
[----:B------:R-:W-:-:S04]  /*22130*/  LEA R2, P1, R8, R14, 0x1 ;  /* 0x0000000e08027211 */ /* 0x000fc800078208ff */
[----:B------:R-:W-:Y:S02]  /*22140*/  LEA.HI.X R3, R8, R15, R3, 0x1, P1 ;  /* 0x0000000f08037211 */ /* 0x000fe400008f0c03 */
[----:B------:R-:W-:-:S03]  /*22150*/  ISETP.GE.AND P1, PT, R86, R0, PT ;  /* 0x000000005600720c */ /* 0x000fc60003f26270 */
[----:B------:R1:W-:Y:S04]  /*22160*/  @!P4 ST.E.128 desc[UR4][R2.64], R32 ;  /* 0x000000200200c985 */ /* 0x0003e8000c101d04 */
[----:B------:R1:W-:Y:S04]  /*22170*/  @!P3 ST.E.128 desc[UR4][R2.64+0x80], R28 ;  /* 0x0000801c0200b985 */ /* 0x0003e8000c101d04 */
[----:B------:R1:W-:Y:S04]  /*22180*/  @!P2 ST.E.128 desc[UR4][R2.64+0x100], R24 ;  /* 0x000100180200a985 */ /* 0x0003e8000c101d04 */
[----:B------:R1:W-:Y:S02]  /*22190*/  @!P1 ST.E.128 desc[UR4][R2.64+0x180], R20 ;  /* 0x0001801402009985 */ /* 0x0003e4000c101d04 */
.L_x_2315:
[----:B------:R-:W-:Y:S05]  /*221a0*/  BSYNC B0 ;  /* 0x0000000000007941 */ /* 0x000fea0003800000 */
.L_x_2314:
[----:B------:R-:W-:Y:S04]  /*221b0*/  BSSY B0, `(.L_x_2316) ;  /* 0x0000014000007945 */ /* 0x000fe80003800000 */
[----:B------:R-:W-:Y:S05]  /*221c0*/  @P0 BRA `(.L_x_2317) ;  /* 0x0000000000480947 */ /* 0x000fea0003800000 */
[----:B------:R-:W-:Y:S01]  /*221d0*/  IADD3 R12, P0, R90, 0x20, RZ ;  /* 0x000000205a0c7810 */ /* 0x000fe20007f1e0ff */
[----:B-1----:R-:W-:Y:S01]  /*221e0*/  IMAD.MOV.U32 R3, RZ, RZ, R7 ;  /* 0x000000ffff037224 */ /* 0x002fe200078e0007 */
[-C--:B-----5:R-:W-:Y:S02]  /*221f0*/  ISETP.GE.AND P3, PT, R89, R0.reuse, PT ;  /* 0x000000005900720c */ /* 0x0a0fe40003f66270 */
[-C--:B------:R-:W-:Y:S01]  /*22200*/  ISETP.GE.AND P2, PT, R88, R0.reuse, PT ;  /* 0x000000005800720c */ /* 0x080fe20003f46270 */
[----:B------:R-:W-:Y:S01]  /*22210*/  IMAD.X R2, RZ, RZ, R91, P0 ;  /* 0x000000ffff027224 */ /* 0x000fe200000e065b */
[-C--:B------:R-:W-:Y:S02]  /*22220*/  ISETP.GE.AND P1, PT, R87, R0.reuse, PT ;  /* 0x000000005700720c */ /* 0x080fe40003f26270 */
[----:B------:R-:W-:Y:S01]  /*22230*/  ISETP.GE.AND P0, PT, R86, R0, PT ;  /* 0x000000005600720c */ /* 0x000fe20003f06270 */
[----:B------:R-:W-:Y:S02]  /*22240*/  IMAD R13, R2, R4, RZ ;  /* 0x00000004020d7224 */ /* 0x000fe400078e02ff */
[----:B------:R-:W-:-:S04]  /*22250*/  IMAD.MOV.U32 R2, RZ, RZ, R10 ;  /* 0x000000ffff027224 */ /* 0x000fc800078e000a */
[----:B------:R-:W-:-:S04]  /*22260*/  IMAD.WIDE.U32 R8, R4, R12, R2 ;  /* 0x0000000c04087225 */ /* 0x000fc800078e0002 */
[----:B------:R-:W-:Y:S01]  /*22270*/  IMAD R3, R5, R12, R13 ;  /* 0x0000000c05037224 */ /* 0x000fe200078e020d */
[----:B------:R-:W-:-:S03]  /*22280*/  LEA R2, P4, R8, R14, 0x1 ;  /* 0x0000000e08027211 */ /* 0x000fc600078808ff */
[----:B------:R-:W-:-:S05]  /*22290*/  IMAD.IADD R3, R9, 0x1, R3 ;  /* 0x0000000109037824 */ /* 0x000fca00078e0203 */
[----:B------:R-:W-:-:S05]  /*222a0*/  LEA.HI.X R3, R8, R15, R3, 0x1, P4 ;  /* 0x0000000f08037211 */ /* 0x000fca00020f0c03 */
[----:B------:R3:W-:Y:S04]  /*222b0*/  @!P3 ST.E.128 desc[UR4][R2.64], R48 ;  /* 0x000000300200b985 */ /* 0x0007e8000c101d04 */
[----:B------:R3:W-:Y:S04]  /*222c0*/  @!P2 ST.E.128 desc[UR4][R2.64+0x80], R44 ;  /* 0x0000802c0200a985 */ /* 0x0007e8000c101d04 */
[----:B------:R3:W-:Y:S04]  /*222d0*/  @!P1 ST.E.128 desc[UR4][R2.64+0x100], R40 ;  /* 0x0001002802009985 */ /* 0x0007e8000c101d04 */
[----:B------:R3:W-:Y:S02]  /*222e0*/  @!P0 ST.E.128 desc[UR4][R2.64+0x180], R36 ;  /* 0x0001802402008985 */ /* 0x0007e4000c101d04 */
.L_x_2317:
[----:B------:R-:W-:Y:S05]  /*222f0*/  BSYNC B0 ;  /* 0x0000000000007941 */ /* 0x000fea0003800000 */
.L_x_2316:
[----:B------:R-:W-:Y:S04]  /*22300*/  BSSY B0, `(.L_x_2318) ;  /* 0x0000014000007945 */ /* 0x000fe80003800000 */
[----:B------:R-:W-:Y:S05]  /*22310*/  @P6 BRA `(.L_x_2319) ;  /* 0x0000000000486947 */ /* 0x000fea0003800000 */
[----:B------:R-:W-:Y:S01]  /*22320*/  IADD3 R12, P0, R90, 0x40, RZ ;  /* 0x000000405a0c7810 */ /* 0x000fe20007f1e0ff */
[----:B-1-3--:R-:W-:Y:S01]  /*22330*/  IMAD.MOV.U32 R3, RZ, RZ, R7 ;  /* 0x000000ffff037224 */ /* 0x00afe200078e0007 */
        /* <DEDUP_REMOVED lines=16> */
.L_x_2319:
[----:B------:R-:W-:Y:S05]  /*22440*/  BSYNC B0 ;  /* 0x0000000000007941 */ /* 0x000fea0003800000 */
.L_x_2318:
[----:B------:R-:W-:Y:S02]  /*22450*/  MOV R12, 0x50 ;  /* 0x00000050000c7802 */ /* 0x000fe40000000f00 */
[----:B-1-3--:R-:W-:-:S03]  /*22460*/  MOV R3, 0x0 ;  /* 0x0000000000037802 */ /* 0x00afc60000000f00 */
[----:B------:R-:W-:-:S04]  /*22470*/  IMAD.MOV.U32 R2, RZ, RZ, R12 ;  /* 0x000000ffff027224 */ /* 0x000fc800078e000c */
[----:B--2-45:R-:W-:Y:S05]  /*22480*/  @P5 RET.REL.NODEC R2 `(_ZN5flash16flash_fwd_kernelI23Flash_fwd_kernel_traitsILi256ELi128ELi64ELi8ELb0ELb0EN7cutlass6half_tE19Flash_kernel_traitsILi256ELi128ELi64ELi8ES3_EELb1ELb0ELb1ELb1ELb0ELb0ELb0ELb1EEEvNS_16Flash_fwd_paramsE) ;  /* 0xfffffdd802dc5950 */ /* 0x034fea0003c3ffff */
[----:B------:R-:W-:Y:S01]  /*22490*/  IADD3 R8, P0, R90, 0x60, RZ ;  /* 0x000000605a087810 */ /* 0x000fe20007f1e0ff */
[----:B------:R-:W-:Y:S01]  /*224a0*/  IMAD.MOV.U32 R3, RZ, RZ, R7 ;  /* 0x000000ffff037224 */ /* 0x000fe200078e0007 */
[-C--:B------:R-:W-:Y:S02]  /*224b0*/  ISETP.GE.AND P3, PT, R89, R0.reuse, PT ;  /* 0x000000005900720c */ /* 0x080fe40003f66270 */
        /* <DEDUP_REMOVED lines=8> */
[----:B------:R-:W-:Y:S01]  /*22540*/  LEA R2, P4, R6, R14, 0x1 ;  /* 0x0000000e06027211 */ /* 0x000fe200078808ff */
[----:B------:R-:W-:Y:S01]  /*22550*/  IMAD.MOV.U32 R4, RZ, RZ, R12 ;  /* 0x000000ffff047224 */ /* 0x000fe200078e000c */
[----:B------:R-:W-:Y:S02]  /*22560*/  MOV R5, 0x0 ;  /* 0x0000000000057802 */ /* 0x000fe40000000f00 */
[----:B------:R-:W-:-:S04]  /*22570*/  IADD3 R3, R7, R3, RZ ;  /* 0x0000000307037210 */ /* 0x000fc80007ffe0ff */
[----:B------:R-:W-:-:S05]  /*22580*/  LEA.HI.X R3, R6, R15, R3, 0x1, P4 ;  /* 0x0000000f06037211 */ /* 0x000fca00020f0c03 */
[----:B------:R-:W-:Y:S04]  /*22590*/  @!P3 ST.E.128 desc[UR4][R2.64], R80 ;  /* 0x000000500200b985 */ /* 0x000fe8000c101d04 */
[----:B------:R-:W-:Y:S04]  /*225a0*/  @!P2 ST.E.128 desc[UR4][R2.64+0x80], R76 ;  /* 0x0000804c0200a985 */ /* 0x000fe8000c101d04 */
[----:B------:R1:W-:Y:S02]  /*225b0*/  @!P1 ST.E.128 desc[UR4][R2.64+0x100], R72 ;  /* 0x0001004802009985 */ /* 0x0003e4000c101d04 */
[----:B-1----:R-:W-:Y:S05]  /*225c0*/  @P0 RET.REL.NODEC R4 `(_ZN5flash16flash_fwd_kernelI23Flash_fwd_kernel_traitsILi256ELi128ELi64ELi8ELb0ELb0EN7cutlass6half_tE19Flash_kernel_traitsILi256ELi128ELi64ELi8ES3_EELb1ELb0ELb1ELb1ELb0ELb0ELb0ELb1EEEvNS_16Flash_fwd_paramsE) ;  /* 0xfffffdd8048c0950 */ /* 0x002fea0003c3ffff */
[----:B------:R1:W-:Y:S02]  /*225d0*/  ST.E.128 desc[UR4][R2.64+0x180], R68 ;  /* 0x0001804402007985 */ /* 0x0003e4000c101d04 */
[----:B-1----:R-:W-:Y:S02]  /*225e0*/  MOV R2, R12 ;  /* 0x0000000c00027202 */ /* 0x002fe40000000f00 */
[----:B------:R-:W-:-:S04]  /*225f0*/  MOV R3, 0x0 ;  /* 0x0000000000037802 */ /* 0x000fc80000000f00 */
[----:B------:R-:W-:Y:S05]  /*22600*/  RET.REL.NODEC R2 `(_ZN5flash16flash_fwd_kernelI23Flash_fwd_kernel_traitsILi256ELi128ELi64ELi8ELb0ELb0EN7cutlass6half_tE19Flash_kernel_traitsILi256ELi128ELi64ELi8ES3_EELb1ELb0ELb1ELb1ELb0ELb0ELb0ELb1EEEvNS_16Flash_fwd_paramsE) ;  /* 0xfffffdd8027c7950 */ /* 0x000fea0003c3ffff */
.L_x_2305:
[----:B------:R-:W-:Y:S01]  /*22610*/  MOV R0, 0x2 ;  /* 0x0000000200007802 */ /* 0x000fe20000000f00 */
[----:B------:R-:W-:Y:S01]  /*22620*/  IMAD.MOV.U32 R3, RZ, RZ, 0x1f ;  /* 0x0000001fff037424 */ /* 0x000fe200078e00ff */
[----:B------:R-:W-:Y:S02]  /*22630*/  MOV R2, R9 ;  /* 0x0000000900027202 */ /* 0x000fe40000000f00 */
[----:B------:R-:W-:-:S07]  /*22640*/  MOV R4, 0xffffffff ;  /* 0xffffffff00047802 */ /* 0x000fce0000000f00 */
[----:B-1---5:R-:W-:Y:S05]  /*22650*/  WARPSYNC.COLLECTIVE R4, `(.L_x_2320) ;  /* 0x0000000004087348 */ /* 0x022fea0003c00000 */
[----:B------:R2:W3:Y:S02]  /*22660*/  SHFL.BFLY P0, R0, R2, R0, R3 ;  /* 0x0c00000002007389 */ /* 0x0004e40000000003 */
[----:B-123-5:R-:W-:Y:S01]  /*22670*/  ENDCOLLECTIVE ;  /* 0x000000000000791b */ /* 0x02efe20003800000 */
.L_x_2320:
[----:B------:R-:W-:Y:S02]  /*22680*/  IMAD.MOV.U32 R5, RZ, RZ, R0 ;  /* 0x000000ffff057224 */ /* 0x000fe400078e0000 */
[----:B------:R-:W-:Y:S02]  /*22690*/  IMAD.MOV.U32 R0, RZ, RZ, 0x1 ;  /* 0x00000001ff007424 */ /* 0x000fe400078e00ff */
[----:B------:R-:W-:-:S05]  /*226a0*/  FADD.FTZ R5, R5, R9 ;  /* 0x0000000905057221 */ /* 0x000fca0000010000 */
[----:B------:R-:W-:-:S07]  /*226b0*/  MOV R2, R5 ;  /* 0x0000000500027202 */ /* 0x000fce0000000f00 */
[----:B------:R-:W-:Y:S05]  /*226c0*/  WARPSYNC.COLLECTIVE R4, `(.L_x_2321) ;  /* 0x0000000004087348 */ /* 0x000fea0003c00000 */
[----:B------:R1:W2:Y:S02]  /*226d0*/  SHFL.BFLY P0, R0, R2, R0, R3 ;  /* 0x0c00000002007389 */ /* 0x0002a40000000003 */
[----:B-12---:R-:W-:Y:S01]  /*226e0*/  ENDCOLLECTIVE ;  /* 0x000000000000791b */ /* 0x006fe20003800000 */
.L_x_2321:
[----:B------:R-:W-:Y:S01]  /*226f0*/  MOV R7, R0 ;  /* 0x0000000000077202 */ /* 0x000fe20000000f00 */
[----:B------:R-:W-:Y:S01]  /*22700*/  IMAD.MOV.U32 R0, RZ, RZ, 0x2 ;  /* 0x00000002ff007424 */ /* 0x000fe200078e00ff */
[----:B------:R-:W-:-:S03]  /*22710*/  MOV R2, R8 ;  /* 0x0000000800027202 */ /* 0x000fc60000000f00 */
[----:B------:R-:W-:-:S07]  /*22720*/  FADD.FTZ R135, R5, R7 ;  /* 0x0000000705877221 */ /* 0x000fce0000010000 */
[----:B------:R-:W-:Y:S05]  /*22730*/  WARPSYNC.COLLECTIVE R4, `(.L_x_2322) ;  /* 0x0000000004087348 */ /* 0x000fea0003c00000 */
[----:B------:R1:W2:Y:S02]  /*22740*/  SHFL.BFLY P0, R0, R2, R0, R3 ;  /* 0x0c00000002007389 */ /* 0x0002a40000000003 */
[----:B-12---:R-:W-:Y:S01]  /*22750*/  ENDCOLLECTIVE ;  /* 0x000000000000791b */ /* 0x006fe20003800000 */
.L_x_2322:
[----:B------:R-:W-:Y:S02]  /*22760*/  MOV R2, R0 ;  /* 0x0000000000027202 */ /* 0x000fe40000000f00 */
[----:B------:R-:W-:-:S03]  /*22770*/  MOV R0, 0x1 ;  /* 0x0000000100007802 */ /* 0x000fc60000000f00 */
[----:B------:R-:W-:-:S07]  /*22780*/  FADD.FTZ R2, R2, R8 ;  /* 0x0000000802027221 */ /* 0x000fce0000010000 */
[----:B------:R-:W-:Y:S05]  /*22790*/  WARPSYNC.COLLECTIVE R4, `(.L_x_2323) ;  /* 0x0000000004087348 */ /* 0x000fea0003c00000 */
[----:B------:R1:W2:Y:S02]  /*227a0*/  SHFL.BFLY P0, R0, R2, R0, R3 ;  /* 0x0c00000002007389 */ /* 0x0002a40000000003 */
[----:B-12---:R-:W-:Y:S01]  /*227b0*/  ENDCOLLECTIVE ;  /* 0x000000000000791b */ /* 0x006fe20003800000 */
.L_x_2323:
[----:B------:R-:W-:Y:S05]  /*227c0*/  BRA `(.L_x_2324) ;  /* 0xffffffdc001c7947 */ /* 0x000fea000383ffff */
.L_x_2325:
        /* <DEDUP_REMOVED lines=11> */
.L_x_2386:


//--------------------- .text._ZN5flash16flash_fwd_kernelI23Flash_fwd_kernel_traitsILi256ELi128ELi64ELi8ELb0ELb0EN7cutlass6half_tE19Flash_kernel_traitsILi256ELi128ELi64ELi8ES3_EELb0ELb0ELb1ELb1ELb0ELb0ELb1ELb0EEEvNS_16Flash_fwd_paramsE --------------------------
	.section	.text._ZN5flash16flash_fwd_kernelI23Flash_fwd_kernel_traitsILi256ELi128ELi64ELi8ELb0ELb0EN7cutlass6half_tE19Flash_kernel_traitsILi256ELi128ELi64ELi8ES3_EELb0ELb0ELb1ELb1ELb0ELb0ELb1ELb0EEEvNS_16Flash_fwd_paramsE,"ax",@progbits
	.align	128
        .global         _ZN5flash16flash_fwd_kernelI23Flash_fwd_kernel_traitsILi256ELi128ELi64ELi8ELb0ELb0EN7cutlass6half_tE19Flash_kernel_traitsILi256ELi128ELi64ELi8ES3_EELb0ELb0ELb1ELb1ELb0ELb0ELb1ELb0EEEvNS_16Flash_fwd_paramsE
        .type           _ZN5flash16flash_fwd_kernelI23Flash_fwd_kernel_traitsILi256ELi128ELi64ELi8ELb0ELb0EN7cutlass6half_tE19Flash_kernel_traitsILi256ELi128ELi64ELi8ES3_EELb0ELb0ELb1ELb1ELb0ELb0ELb1ELb0EEEvNS_16Flash_fwd_paramsE,@function
        .size           _ZN5flash16flash_fwd_kernelI23Flash_fwd_kernel_traitsILi256ELi128ELi64ELi8ELb0ELb0EN7cutlass6half_tE19Flash_kernel_traitsILi256ELi128ELi64ELi8ES3_EELb0ELb0ELb1ELb1ELb0ELb0ELb1ELb0EEEvNS_16Flash_fwd_paramsE,(.L_x_2430 - _ZN5flash16flash_fwd_kernelI23Flash_fwd_kernel_traitsILi256ELi128ELi64ELi8ELb0ELb0EN7cutlass6half_tE19Flash_kernel_traitsILi256ELi128ELi64ELi8ES3_EELb0ELb0ELb1ELb1ELb0ELb0ELb1ELb0EEEvNS_16Flash_fwd_paramsE)
        .other          _ZN5flash16flash_fwd_kernelI23Flash_fwd_kernel_traitsILi256ELi128ELi64ELi8ELb0ELb0EN7cutlass6half_tE19Flash_kernel_traitsILi256ELi128ELi64ELi8ES3_EELb0ELb0ELb1ELb1ELb0ELb0ELb1ELb0EEEvNS_16Flash_fwd_paramsE,@"STO_CUDA_ENTRY STV_DEFAULT"
_ZN5flash16flash_fwd_kernelI23Flash_fwd_kernel_traitsILi256ELi128ELi64ELi8ELb0ELb0EN7cutlass6half_tE19Flash_kernel_traitsILi256ELi128ELi64ELi8ES3_EELb0ELb0ELb1ELb1ELb0ELb0ELb1ELb0EEEvNS_16Flash_fwd_paramsE:
.text._ZN5flash16flash_fwd_kernelI23Flash_fwd_kernel_traitsILi256ELi128ELi64ELi8ELb0ELb0EN7cutlass6half_tE19Flash_kernel_traitsILi256ELi128ELi64ELi8ES3_EELb0ELb0ELb1ELb1ELb0ELb0ELb1ELb0EEEvNS_16Flash_fwd_paramsE:
        /* <DEDUP_REMOVED lines=55> */
.L_x_2326:
[----:B------:R-:W-:-:S05]  /*0370*/  ULDC UR8, c[0x0][0x2c8] ;  /* 0x0000b20000087ab9 */ /* 0x000fca0000000800 */
.L_x_2327:
        /* <DEDUP_REMOVED lines=135> */
.L_x_2330:
[----:B------:R-:W-:Y:S05]  /*0bf0*/  BSYNC B0 ;  /* 0x0000000000007941 */ /* 0x000fea0003800000 */
.L_x_2329:
        /* <DEDUP_REMOVED lines=25> */
.L_x_2332:
[----:B------:R-:W-:Y:S05]  /*0d90*/  BSYNC B0 ;  /* 0x0000000000007941 */ /* 0x000fea0003800000 */
.L_x_2331:
        /* <DEDUP_REMOVED lines=24> */
.L_x_2334:
[----:B------:R-:W-:Y:S05]  /*0f20*/  BSYNC B0 ;  /* 0x0000000000007941 */ /* 0x000fea0003800000 */
.L_x_2333:
        /* <DEDUP_REMOVED lines=27> */
.L_x_2336:
[----:B------:R-:W-:Y:S05]  /*10e0*/  BSYNC B0 ;  /* 0x0000000000007941 */ /* 0x000fea0003800000 */
.L_x_2335:
        /* <DEDUP_REMOVED lines=10> */
.L_x_2338:
[----:B------:R-:W-:Y:S05]  /*1190*/  BSYNC B0 ;  /* 0x0000000000007941 */ /* 0x000fea0003800000 */
.L_x_2337:
        /* <DEDUP_REMOVED lines=10> */
.L_x_2340:
[----:B------:R-:W-:Y:S05]  /*1240*/  BSYNC B0 ;  /* 0x0000000000007941 */ /* 0x000fea0003800000 */
.L_x_2339:
        /* <DEDUP_REMOVED lines=10> */
.L_x_2342:
[----:B------:R-:W-:Y:S05]  /*12f0*/  BSYNC B0 ;  /* 0x0000000000007941 */ /* 0x000fea0003800000 */
.L_x_2341:
        /* <DEDUP_REMOVED lines=10> */
.L_x_2328:
        /* <DEDUP_REMOVED lines=34> */
.L_x_2343:
        /* <DEDUP_REMOVED lines=73> */
.L_x_2344:
        /* <DEDUP_REMOVED lines=85> */
.L_x_2346:
[----:B------:R-:W-:Y:S05]  /*1fa0*/  BSYNC B0 ;  /* 0x0000000000007941 */ /* 0x000fea0003800000 */
.L_x_2345:
        /* <DEDUP_REMOVED lines=54> */
.L_x_2348:
[----:B------:R-:W-:Y:S05]  /*2310*/  BSYNC B0 ;  /* 0x0000000000007941 */ /* 0x000fea0003800000 */
.L_x_2347:
        /* <DEDUP_REMOVED lines=49> */
.L_x_2350:
[----:B------:R-:W-:Y:S05]  /*2630*/  BSYNC B0 ;  /* 0x0000000000007941 */ /* 0x000fea0003800000 */
.L_x_2349:
        /* <DEDUP_REMOVED lines=54> */
.L_x_2352:
[----:B------:R-:W-:Y:S05]  /*29a0*/  BSYNC B0 ;  /* 0x0000000000007941 */ /* 0x000fea0003800000 */
.L_x_2351:
        /* <DEDUP_REMOVED lines=51> */
.L_x_2354:
[----:B------:R-:W-:Y:S05]  /*2ce0*/  BSYNC B0 ;  /* 0x0000000000007941 */ /* 0x000fea0003800000 */
.L_x_2353:
        /* <DEDUP_REMOVED lines=44> */
.L_x_2356:
[----:B------:R-:W-:Y:S05]  /*2fb0*/  BSYNC B0 ;  /* 0x0000000000007941 */ /* 0x000fea0003800000 */
.L_x_2355:
        /* <DEDUP_REMOVED lines=119> */
.L_x_2358:
[----:B------:R-:W-:Y:S05]  /*3730*/  BSYNC B0 ;  /* 0x0000000000007941 */ /* 0x000fea0003800000 */
.L_x_2357:
        /* <DEDUP_REMOVED lines=49> */
.L_x_2360:
[----:B------:R-:W-:Y:S05]  /*3a50*/  BSYNC B0 ;  /* 0x0000000000007941 */ /* 0x000fea0003800000 */
.L_x_2359:
        /* <DEDUP_REMOVED lines=8> */
[----:B------:R-:W-:Y:S01]  /*3ae0*/  VIADD R211, R200, 0x10020 ;  /* 0x00010020c8d37836 */ /* 0x000fe20000000000 */
[----:B------:R-:W2:Y:S01]  /*3af0*/  LDSM.16.M88.4 R28, [R200+0x11000] ;  /* 0x01100000c81c783b */ /* 0x000ea20000000200 */
        /* <DEDUP_REMOVED lines=8> */
[----:B------:R-:W-:Y:S01]  /*3b80*/  UIADD3 UR32, UR33, -UR19, URZ ;  /* 0x8000001321207290 */ /* 0x000fe2000fffe03f */
[----:B------:R-:W-:Y:S01]  /*3b90*/  VIADD R226, R211, 0x800 ;  /* 0x00000800d3e27836 */ /* 0x000fe20000000000 */
[----:B------:R-:W-:Y:S01]  /*3ba0*/  UIADD3 UR6, UR7, UR24, URZ ;  /* 0x0000001807067290 */ /* 0x000fe2000fffe03f */
[----:B------:R-:W-:Y:S01]  /*3bb0*/  LDSM.16.M88.4 R12, [R208] ;  /* 0x00000000d00c783b */ /* 0x000fe20000000200 */
[----:B------:R-:W-:Y:S01]  /*3bc0*/  SEL R0, R0, 0xffffffe0, !P0 ;  /* 0xffffffe000007807 */ /* 0x000fe20004000000 */
[----:B------:R-:W-:Y:S01]  /*3bd0*/  IMAD.IADD R206, R200, 0x1, R2 ;  /* 0x00000001c8ce7824 */ /* 0x000fe200078e0202 */
[----:B------:R-:W-:Y:S01]  /*3be0*/  UISETP.GT.AND UP0, UPT, UR20, UR16, UPT ;  /* 0x000000101400728c */ /* 0x000fe2000bf04270 */
[----:B------:R-:W3:Y:S01]  /*3bf0*/  LDSM.16.M88.4 R36, [R211] ;  /* 0x00000000d324783b */ /* 0x000ee20000000200 */
[----:B------:R-:W-:Y:S01]  /*3c00*/  IMAD.IADD R205, R2, 0x1, R211 ;  /* 0x0000000102cd7824 */ /* 0x000fe200078e02d3 */
[----:B------:R-:W-:Y:S01]  /*3c10*/  LOP3.LUT R2, R102, 0xffffffe0, RZ, 0xc0, !PT ;  /* 0xffffffe066027812 */ /* 0x000fe200078ec0ff */
[C---:B------:R-:W-:Y:S01]  /*3c20*/  IMAD R210, R0.reuse, 0x2, R207 ;  /* 0x0000000200d27824 */ /* 0x040fe200078e02cf */
[----:B------:R-:W3:Y:S01]  /*3c30*/  LDSM.16.M88.4 R56, [R211+0x800] ;  /* 0x00080000d338783b */ /* 0x000ee20000000200 */
[----:B------:R-:W-:-:S02]  /*3c40*/  IMAD R209, R0, 0x2, R208 ;  /* 0x0000000200d17824 */ /* 0x000fc400078e02d0 */
[C---:B------:R-:W-:Y:S01]  /*3c50*/  IMAD.IADD R2, R103.reuse, 0x1, -R2 ;  /* 0x0000000167027824 */ /* 0x040fe200078e0a02 */
[----:B------:R-:W3:Y:S01]  /*3c60*/  LDSM.16.M88.4 R60, [R211+0x1000] ;  /* 0x00100000d33c783b */ /* 0x000ee20000000200 */
[----:B------:R-:W-:Y:S02]  /*3c70*/  IMAD.SHL.U32 R103, R103, 0x2, RZ ;  /* 0x0000000267677824 */ /* 0x000fe400078e00ff */
[C---:B------:R-:W-:Y:S01]  /*3c80*/  VIADD R225, R211.reuse, 0x1000 ;  /* 0x00001000d3e17836 */ /* 0x040fe20000000000 */
[----:B------:R-:W3:Y:S01]  /*3c90*/  LDSM.16.M88.4 R76, [R211+0x1800] ;  /* 0x00180000d34c783b */ /* 0x000ee20000000200 */
[----:B------:R-:W-:Y:S01]  /*3ca0*/  SHF.R.S32.HI R3, RZ, 0x1f, R2 ;  /* 0x0000001fff037819 */ /* 0x000fe20000011402 */
[----:B------:R-:W-:Y:S01]  /*3cb0*/  VIADD R224, R211, 0x1800 ;  /* 0x00001800d3e07836 */ /* 0x000fe20000000000 */
[----:B------:R-:W-:Y:S01]  /*3cc0*/  LOP3.LUT R6, R103, 0x6, RZ, 0xc0, !PT ;  /* 0x0000000667067812 */ /* 0x000fe200078ec0ff */
[----:B------:R-:W-:Y:S01]  /*3cd0*/  LDSM.16.M88.4 R72, [R206+0x11000] ;  /* 0x01100000ce48783b */ /* 0x000fe20000000200 */
[----:B------:R-:W-:Y:S01]  /*3ce0*/  LEA.HI R3, R3, R2, RZ, 0x2 ;  /* 0x0000000203037211 */ /* 0x000fe200078f10ff */
[C---:B------:R-:W-:Y:S01]  /*3cf0*/  VIADD R223, R211.reuse, 0x2000 ;  /* 0x00002000d3df7836 */ /* 0x040fe20000000000 */
[C---:B-1----:R-:W-:Y:S01]  /*3d00*/  HMMA.16816.F32 R20, R8.reuse, R16, RZ ;  /* 0x000000100814723c */ /* 0x042fe200000018ff */
[----:B------:R-:W-:Y:S01]  /*3d10*/  LDSM.16.M88.4 R92, [R205] ;  /* 0x00000000cd5c783b */ /* 0x000fe20000000200 */
[----:B------:R-:W-:Y:S01]  /*3d20*/  LEA R2, R100, UR31, 0x4 ;  /* 0x0000001f64027c11 */ /* 0x000fe2000f8e20ff */
[----:B------:R-:W-:Y:S01]  /*3d30*/  ULDC UR31, c[0x0][0x39c] ;  /* 0x0000e700001f7ab9 */ /* 0x000fe20000000800 */
[----:B------:R-:W-:Y:S01]  /*3d40*/  SHF.R.S32.HI R3, RZ, 0x2, R3 ;  /* 0x00000002ff037819 */ /* 0x000fe20000011403 */
[----:B------:R-:W-:Y:S01]  /*3d50*/  LDSM.16.M88.4 R88, [R206+0x11800] ;  /* 0x01180000ce58783b */ /* 0x000fe20000000200 */
[----:B------:R-:W-:Y:S01]  /*3d60*/  HMMA.16816.F32 R16, R8, R18, RZ ;  /* 0x000000120810723c */ /* 0x000fe200000018ff */
[----:B------:R-:W-:-:S02]  /*3d70*/  VIADD R222, R211, 0x2800 ;  /* 0x00002800d3de7836 */ /* 0x000fc40000000000 */
[----:B------:R-:W-:Y:S01]  /*3d80*/  LDSM.16.M88.4 R96, [R205+0x1800] ;  /* 0x00180000cd60783b */ /* 0x000fe20000000200 */
[----:B------:R-:W-:Y:S02]  /*3d90*/  IMAD.IADD R3, R3, 0x1, R2 ;  /* 0x0000000103037824 */ /* 0x000fe400078e0202 */
[C---:B--2---:R-:W-:Y:S01]  /*3da0*/  HMMA.16816.F32 R52, R8.reuse, R28, RZ ;  /* 0x0000001c0834723c */ /* 0x044fe200000018ff */
[----:B------:R-:W-:Y:S01]  /*3db0*/  IMAD.U32 R2, RZ, RZ, UR20 ;  /* 0x00000014ff027e24 */ /* 0x000fe2000f8e00ff */
[----:B------:R-:W0:Y:S01]  /*3dc0*/  LDGDEPBAR ;  /* 0x00000000000079af */ /* 0x000e220000000000 */
[C---:B------:R-:W-:Y:S02]  /*3dd0*/  VIADD R230, R3.reuse, UR32 ;  /* 0x0000002003e67c36 */ /* 0x040fe40008000000 */
[----:B------:R-:W-:Y:S01]  /*3de0*/  IMAD R2, R2, 0x40, R6 ;  /* 0x0000004002027824 */ /* 0x000fe200078e0206 */
[----:B------:R-:W-:Y:S01]  /*3df0*/  HMMA.16816.F32 R64, R8, R30, RZ ;  /* 0x0000001e0840723c */ /* 0x000fe200000018ff */
[----:B------:R-:W-:Y:S01]  /*3e00*/  VIADD R6, R3, 0x8 ;  /* 0x0000000803067836 */ /* 0x000fe20000000000 */
[----:B------:R-:W-:Y:S01]  /*3e10*/  VIADDMNMX R229, R230, -UR25, RZ, !PT ;  /* 0x80000019e6e57c46 */ /* 0x000fe2000f8001ff */
[----:B------:R-:W-:-:S02]  /*3e20*/  VIADD R7, R2, 0x1 ;  /* 0x0000000102077836 */ /* 0x000fc40000000000 */
[----:B------:R-:W-:Y:S01]  /*3e30*/  VIADD R231, R6, UR32 ;  /* 0x0000002006e77c36 */ /* 0x000fe20008000000 */
[C---:B----4-:R-:W-:Y:S01]  /*3e40*/  HMMA.16816.F32 R44, R8.reuse, R32, RZ ;  /* 0x00000020082c723c */ /* 0x050fe200000018ff */
[C---:B------:R-:W-:Y:S02]  /*3e50*/  VIADD R221, R211.reuse, 0x3000 ;  /* 0x00003000d3dd7836 */ /* 0x040fe40000000000 */
[----:B------:R-:W-:Y:S01]  /*3e60*/  VIADD R220, R211, 0x3800 ;  /* 0x00003800d3dc7836 */ /* 0x000fe20000000000 */
[----:B------:R-:W-:Y:S01]  /*3e70*/  VIADDMNMX R228, R231, -UR25, RZ, !PT ;  /* 0x80000019e7e47c46 */ /* 0x000fe2000f8001ff */
[C---:B------:R-:W-:Y:S01]  /*3e80*/  VIADD R219, R211.reuse, 0x4000 ;  /* 0x00004000d3db7836 */ /* 0x040fe20000000000 */
[----:B------:R-:W-:Y:S01]  /*3e90*/  HMMA.16816.F32 R48, R8, R34, RZ ;  /* 0x000000220830723c */ /* 0x000fe200000018ff */
[----:B------:R-:W-:Y:S01]  /*3ea0*/  LDSM.16.M88.4 R32, [R206+0x10800] ;  /* 0x01080000ce20783b */ /* 0x000fe20000000200 */
[C---:B------:R-:W-:Y:S02]  /*3eb0*/  VIADD R218, R211.reuse, 0x4800 ;  /* 0x00004800d3da7836 */ /* 0x040fe40000000000 */
[----:B------:R-:W-:-:S02]  /*3ec0*/  VIADD R217, R211, 0x5000 ;  /* 0x00005000d3d97836 */ /* 0x000fc40000000000 */
[C---:B-----5:R-:W-:Y:S01]  /*3ed0*/  HMMA.16816.F32 R84, R8.reuse, R24, RZ ;  /* 0x000000180854723c */ /* 0x060fe200000018ff */
[C---:B------:R-:W-:Y:S02]  /*3ee0*/  VIADD R216, R211.reuse, 0x5800 ;  /* 0x00005800d3d87836 */ /* 0x040fe40000000000 */
[C---:B------:R-:W-:Y:S02]  /*3ef0*/  VIADD R215, R211.reuse, 0x6000 ;  /* 0x00006000d3d77836 */ /* 0x040fe40000000000 */
[C---:B------:R-:W-:Y:S01]  /*3f00*/  VIADD R214, R211.reuse, 0x6800 ;  /* 0x00006800d3d67836 */ /* 0x040fe20000000000 */
[----:B------:R-:W-:Y:S01]  /*3f10*/  HMMA.16816.F32 R80, R8, R26, RZ ;  /* 0x0000001a0850723c */ /* 0x000fe200000018ff */
[----:B------:R-:W-:Y:S01]  /*3f20*/  LDSM.16.M88.4 R8, [R210] ;  /* 0x00000000d208783b */ /* 0x000fe20000000200 */
[C---:B------:R-:W-:Y:S02]  /*3f30*/  VIADD R213, R211.reuse, 0x7000 ;  /* 0x00007000d3d57836 */ /* 0x040fe40000000000 */
[----:B------:R-:W-:-:S02]  /*3f40*/  VIADD R212, R211, 0x7800 ;  /* 0x00007800d3d47836 */ /* 0x000fc40000000000 */
[C---:B---3--:R-:W-:Y:S06]  /*3f50*/  HMMA.16816.F32 R68, R12.reuse, R36, R20 ;  /* 0x000000240c44723c */ /* 0x048fec0000001814 */
[C---:B------:R-:W-:Y:S01]  /*3f60*/  HMMA.16816.F32 R28, R12.reuse, R38, R16 ;  /* 0x000000260c1c723c */ /* 0x040fe20000001810 */
[----:B------:R-:W1:Y:S04]  /*3f70*/  LDSM.16.M88.4 R36, [R206+0x10000] ;  /* 0x01000000ce24783b */ /* 0x000e680000000200 */
[----:B------:R-:W2:Y:S01]  /*3f80*/  LDSM.16.M88.4 R16, [R209] ;  /* 0x00000000d110783b */ /* 0x000ea20000000200 */
[C---:B------:R-:W-:Y:S06]  /*3f90*/  HMMA.16816.F32 R24, R12.reuse, R56, R44 ;  /* 0x000000380c18723c */ /* 0x040fec000000182c */
[C---:B------:R-:W-:Y:S06]  /*3fa0*/  HMMA.16816.F32 R20, R12.reuse, R58, R48 ;  /* 0x0000003a0c14723c */ /* 0x040fec0000001830 */
[C---:B------:R-:W-:Y:S06]  /*3fb0*/  HMMA.16816.F32 R40, R12.reuse, R60, R52 ;  /* 0x0000003c0c28723c */ /* 0x040fec0000001834 */
[C---:B------:R-:W-:Y:S01]  /*3fc0*/  HMMA.16816.F32 R52, R12.reuse, R76, R84 ;  /* 0x0000004c0c34723c */ /* 0x040fe20000001854 */
[----:B------:R-:W3:Y:S05]  /*3fd0*/  LDSM.16.M88.4 R84, [R205+0x800] ;  /* 0x00080000cd54783b */ /* 0x000eea0000000200 */
[C---:B------:R-:W-:Y:S06]  /*3fe0*/  HMMA.16816.F32 R48, R12.reuse, R62, R64 ;  /* 0x0000003e0c30723c */ /* 0x040fec0000001840 */
[----:B------:R-:W-:Y:S01]  /*3ff0*/  HMMA.16816.F32 R60, R12, R78, R80 ;  /* 0x0000004e0c3c723c */ /* 0x000fe20000001850 */
[----:B------:R-:W4:Y:S04]  /*4000*/  LDSM.16.M88.4 R76, [R205+0x1000] ;  /* 0x00100000cd4c783b */ /* 0x000f280000000200 */
[----:B------:R-:W-:Y:S01]  /*4010*/  LDSM.16.M88.4 R12, [R207+0x4000] ;  /* 0x00400000cf0c783b */ /* 0x000fe20000000200 */
[C---:B-1----:R-:W-:Y:S03]  /*4020*/  HMMA.16816.F32 R64, R8.reuse, R36, R68 ;  /* 0x000000240840723c */ /* 0x042fe60000001844 */
[----:B------:R-:W-:Y:S03]  /*4030*/  LDSM.16.M88.4 R68, [R200+0x12800] ;  /* 0x01280000c844783b */ /* 0x000fe60000000200 */
[C---:B------:R-:W-:Y:S01]  /*4040*/  HMMA.16816.F32 R56, R8.reuse, R38, R28 ;  /* 0x000000260838723c */ /* 0x040fe2000000181c */
[----:B------:R-:W-:Y:S05]  /*4050*/  LDSM.16.M88.4 R80, [R211+0x2800] ;  /* 0x00280000d350783b */ /* 0x000fea0000000200 */
[C---:B------:R-:W-:Y:S06]  /*4060*/  HMMA.16816.F32 R44, R8.reuse, R32, R24 ;  /* 0x00000020082c723c */ /* 0x040fec0000001818 */
[C---:B------:R-:W-:Y:S06]  /*4070*/  HMMA.16816.F32 R28, R8.reuse, R34, R20 ;  /* 0x00000022081c723c */ /* 0x040fec0000001814 */
[C---:B------:R-:W-:Y:S06]  /*4080*/  HMMA.16816.F32 R24, R8.reuse, R72, R40 ;  /* 0x000000480818723c */ /* 0x040fec0000001828 */
[----:B------:R-:W-:Y:S01]  /*4090*/  HMMA.16816.F32 R20, R8, R74, R48 ;  /* 0x0000004a0814723c */ /* 0x000fe20000001830 */
[----:B------:R-:W1:Y:S05]  /*40a0*/  LDSM.16.M88.4 R72, [R200+0x12000] ;  /* 0x01200000c848783b */ /* 0x000e6a0000000200 */
[----:B--2---:R-:W-:Y:S01]  /*40b0*/  HMMA.16816.F32 R48, R16, R92, R64 ;  /* 0x0000005c1030723c */ /* 0x004fe20000001840 */
[----:B------:R-:W2:Y:S05]  /*40c0*/  LDSM.16.M88.4 R64, [R200+0x13000] ;  /* 0x01300000c840783b */ /* 0x000eaa0000000200 */
[C---:B------:R-:W-:Y:S06]  /*40d0*/  HMMA.16816.F32 R36, R8.reuse, R88, R52 ;  /* 0x000000580824723c */ /* 0x040fec0000001834 */
[----:B------:R-:W-:Y:S01]  /*40e0*/  HMMA.16816.F32 R32, R8, R90, R60 ;  /* 0x0000005a0820723c */ /* 0x000fe2000000183c */
[----:B------:R-:W-:Y:S04]  /*40f0*/  LDSM.16.M88.4 R8, [R208+0x4000] ;  /* 0x00400000d008783b */ /* 0x000fe80000000200 */
[----:B------:R-:W-:Y:S01]  /*4100*/  LDSM.16.M88.4 R88, [R206+0x12800] ;  /* 0x01280000ce58783b */ /* 0x000fe20000000200 */
[C---:B------:R-:W-:Y:S03]  /*4110*/  HMMA.16816.F32 R56, R16.reuse, R94, R56 ;  /* 0x0000005e1038723c */ /* 0x040fe60000001838 */
[----:B------:R-:W5:Y:S03]  /*4120*/  LDSM.16.M88.4 R92, [R200+0x13800] ;  /* 0x01380000c85c783b */ /* 0x000f660000000200 */
        /* <DEDUP_REMOVED lines=8> */
[----:B------:R-:W-:Y:S05]  /*41b0*/  LDSM.16.M88.4 R16, [R210+0x4000] ;  /* 0x00400000d210783b */ /* 0x000fea0000000200 */
[C---:B-1----:R-:W-:Y:S06]  /*41c0*/  HMMA.16816.F32 R28, R12.reuse, R72, R48 ;  /* 0x000000480c1c723c */ /* 0x042fec0000001830 */
[C---:B------:R-:W-:Y:S01]  /*41d0*/  HMMA.16816.F32 R32, R12.reuse, R74, R56 ;  /* 0x0000004a0c20723c */ /* 0x040fe20000001838 */
[----:B------:R-:W-:Y:S04]  /*41e0*/  LDSM.16.M88.4 R56, [R206+0x13800] ;  /* 0x01380000ce38783b */ /* 0x000fe80000000200 */
[----:B------:R-:W-:Y:S01]  /*41f0*/  LDSM.16.M88.4 R72, [R205+0x3000] ;  /* 0x00300000cd48783b */ /* 0x000fe20000000200 */
[C---:B------:R-:W-:Y:S06]  /*4200*/  HMMA.16816.F32 R36, R12.reuse, R68, R52 ;  /* 0x000000440c24723c */ /* 0x040fec0000001834 */
[C---:B------:R-:W-:Y:S01]  /*4210*/  HMMA.16816.F32 R44, R12.reuse, R70, R44 ;  /* 0x000000460c2c723c */ /* 0x040fe2000000182c */
[----:B------:R-:W1:Y:S05]  /*4220*/  LDSM.16.M88.4 R68, [R211+0x3800] ;  /* 0x00380000d344783b */ /* 0x000e6a0000000200 */
[C---:B--2---:R-:W-:Y:S06]  /*4230*/  HMMA.16816.F32 R40, R12.reuse, R64, R40 ;  /* 0x000000400c28723c */ /* 0x044fec0000001828 */
[C---:B------:R-:W-:Y:S01]  /*4240*/  HMMA.16816.F32 R24, R12.reuse, R66, R24 ;  /* 0x000000420c18723c */ /* 0x040fe20000001818 */
[----:B------:R-:W2:Y:S05]  /*4250*/  LDSM.16.M88.4 R64, [R206+0x12000] ;  /* 0x01200000ce40783b */ /* 0x000eaa0000000200 */
[C---:B-----5:R-:W-:Y:S01]  /*4260*/  HMMA.16816.F32 R52, R12.reuse, R92, R60 ;  /* 0x0000005c0c34723c */ /* 0x060fe2000000183c */
[----:B------:R-:W-:Y:S05]  /*4270*/  LDSM.16.M88.4 R60, [R205+0x2000] ;  /* 0x00200000cd3c783b */ /* 0x000fea0000000200 */
[----:B------:R-:W-:Y:S01]  /*4280*/  HMMA.16816.F32 R20, R12, R94, R20 ;  /* 0x0000005e0c14723c */ /* 0x000fe20000001814 */
[----:B------:R-:W4:Y:S04]  /*4290*/  LDSM.16.M88.4 R92, [R206+0x13000] ;  /* 0x01300000ce5c783b */ /* 0x000f280000000200 */
[----:B------:R-:W5:Y:S01]  /*42a0*/  LDSM.16.M88.4 R12, [R209+0x4000] ;  /* 0x00400000d10c783b */ /* 0x000f620000000200 */
        /* <DEDUP_REMOVED lines=11> */
[----:B------:R-:W1:Y:S04]  /*4360*/  LDSM.16.M88.4 R68, [R205+0x3800] ;  /* 0x00380000cd44783b */ /* 0x000e680000000200 */
[----:B------:R-:W1:Y:S01]  /*4370*/  LDSM.16.M88.4 R8, [R207+0x8000] ;  /* 0x00800000cf08783b */ /* 0x000e620000000200 */
[C---:B--2---:R-:W-:Y:S06]  /*4380*/  HMMA.16816.F32 R28, R16.reuse, R64, R28 ;  /* 0x00000040101c723c */ /* 0x044fec000000181c */
[C---:B------:R-:W-:Y:S01]  /*4390*/  HMMA.16816.F32 R32, R16.reuse, R66, R32 ;  /* 0x000000421020723c */ /* 0x040fe20000001820 */
[----:B------:R-:W-:Y:S05]  /*43a0*/  LDSM.16.M88.4 R64, [R211+0x4000] ;  /* 0x00400000d340783b */ /* 0x000fea0000000200 */
[C---:B------:R-:W-:Y:S06]  /*43b0*/  HMMA.16816.F32 R36, R16.reuse, R88, R36 ;  /* 0x000000581024723c */ /* 0x040fec0000001824 */
[C---:B------:R-:W-:Y:S01]  /*43c0*/  HMMA.16816.F32 R40, R16.reuse, R90, R48 ;  /* 0x0000005a1028723c */ /* 0x040fe20000001830 */
[----:B------:R-:W2:Y:S04]  /*43d0*/  LDSM.16.M88.4 R48, [R200+0x15000] ;  /* 0x01500000c830783b */ /* 0x000ea80000000200 */
[----:B------:R-:W-:Y:S01]  /*43e0*/  LDSM.16.M88.4 R88, [R206+0x14000] ;  /* 0x01400000ce58783b */ /* 0x000fe20000000200 */
[C---:B----4-:R-:W-:Y:S06]  /*43f0*/  HMMA.16816.F32 R44, R16.reuse, R92, R44 ;  /* 0x0000005c102c723c */ /* 0x050fec000000182c */
[C---:B------:R-:W-:Y:S06]  /*4400*/  HMMA.16816.F32 R24, R16.reuse, R94, R24 ;  /* 0x0000005e1018723c */ /* 0x040fec0000001818 */
[C---:B------:R-:W-:Y:S06]  /*4410*/  HMMA.16816.F32 R52, R16.reuse, R56, R52 ;  /* 0x000000381034723c */ /* 0x040fec0000001834 */
[----:B------:R-:W-:Y:S01]  /*4420*/  HMMA.16816.F32 R20, R16, R58, R20 ;  /* 0x0000003a1014723c */ /* 0x000fe20000001814 */
[----:B------:R-:W-:Y:S04]  /*4430*/  LDSM.16.M88.4 R16, [R208+0x8000] ;  /* 0x00800000d010783b */ /* 0x000fe80000000200 */
[----:B------:R-:W-:Y:S01]  /*4440*/  LDSM.16.M88.4 R56, [R211+0x5000] ;  /* 0x00500000d338783b */ /* 0x000fe20000000200 */
[C---:B-----5:R-:W-:Y:S06]  /*4450*/  HMMA.16816.F32 R28, R12.reuse, R60, R28 ;  /* 0x0000003c0c1c723c */ /* 0x060fec000000181c */
[C---:B------:R-:W-:Y:S01]  /*4460*/  HMMA.16816.F32 R32, R12.reuse, R62, R32 ;  /* 0x0000003e0c20723c */ /* 0x040fe20000001820 */
[----:B------:R-:W4:Y:S05]  /*4470*/  LDSM.16.M88.4 R60, [R200+0x15800] ;  /* 0x01580000c83c783b */ /* 0x000f2a0000000200 */
        /* <DEDUP_REMOVED lines=14> */
[C---:B------:R-:W-:Y:S01]  /*4560*/  HMMA.16816.F32 R40, R8.reuse, R86, R40 ;  /* 0x000000560828723c */ /* 0x040fe20000001828 */
[----:B------:R-:W5:Y:S05]  /*4570*/  LDSM.16.M88.4 R84, [R206+0x14800] ;  /* 0x01480000ce54783b */ /* 0x000f6a0000000200 */
[C---:B--2---:R-:W-:Y:S06]  /*4580*/  HMMA.16816.F32 R44, R8.reuse, R48, R44 ;  /* 0x00000030082c723c */ /* 0x044fec000000182c */
[C---:B------:R-:W-:Y:S06]  /*4590*/  HMMA.16816.F32 R48, R8.reuse, R50, R24 ;  /* 0x000000320830723c */ /* 0x040fec0000001818 */
[C---:B----4-:R-:W-:Y:S01]  /*45a0*/  HMMA.16816.F32 R24, R8.reuse, R60, R52 ;  /* 0x0000003c0818723c */ /* 0x050fe20000001834 */
[----:B------:R-:W2:Y:S05]  /*45b0*/  LDSM.16.M88.4 R52, [R206+0x15000] ;  /* 0x01500000ce34783b */ /* 0x000eaa0000000200 */
[----:B------:R-:W-:Y:S01]  /*45c0*/  HMMA.16816.F32 R20, R8, R62, R20 ;  /* 0x0000003e0814723c */ /* 0x000fe20000001814 */
[----:B------:R-:W-:Y:S04]  /*45d0*/  LDSM.16.M88.4 R8, [R209+0x8000] ;  /* 0x00800000d108783b */ /* 0x000fe80000000200 */
[----:B------:R-:W-:Y:S01]  /*45e0*/  LDSM.16.M88.4 R60, [R205+0x5000] ;  /* 0x00500000cd3c783b */ /* 0x000fe20000000200 */
[C---:B------:R-:W-:Y:S06]  /*45f0*/  HMMA.16816.F32 R28, R16.reuse, R64, R28 ;  /* 0x00000040101c723c */ /* 0x040fec000000181c */
[C---:B---3--:R-:W-:Y:S06]  /*4600*/  HMMA.16816.F32 R36, R16.reuse, R76, R36 ;  /* 0x0000004c1024723c */ /* 0x048fec0000001824 */
[C---:B------:R-:W-:Y:S01]  /*4610*/  HMMA.16816.F32 R40, R16.reuse, R78, R40 ;  /* 0x0000004e1028723c */ /* 0x040fe20000001828 */
[----:B------:R-:W-:Y:S05]  /*4620*/  LDSM.16.M88.4 R76, [R200+0x17000] ;  /* 0x01700000c84c783b */ /* 0x000fea0000000200 */
        /* <DEDUP_REMOVED lines=10> */
[C---:B-----5:R-:W-:Y:S06]  /*46d0*/  HMMA.16816.F32 R36, R12.reuse, R84, R36 ;  /* 0x000000540c24723c */ /* 0x060fec0000001824 */
[C---:B------:R-:W-:Y:S01]  /*46e0*/  HMMA.16816.F32 R40, R12.reuse, R86, R40 ;  /* 0x000000560c28723c */ /* 0x040fe20000001828 */
[----:B------:R-:W1:Y:S05]  /*46f0*/  LDSM.16.M88.4 R84, [R205+0x5800] ;  /* 0x00580000cd54783b */ /* 0x000e6a0000000200 */
[C---:B------:R-:W-:Y:S01]  /*4700*/  HMMA.16816.F32 R32, R12.reuse, R90, R32 ;  /* 0x0000005a0c20723c */ /* 0x040fe20000001820 */
[----:B------:R-:W-:Y:S05]  /*4710*/  LDSM.16.M88.4 R88, [R211+0x7000] ;  /* 0x00700000d358783b */ /* 0x000fea0000000200 */
[C---:B--2---:R-:W-:Y:S06]  /*4720*/  HMMA.16816.F32 R44, R12.reuse, R52, R44 ;  /* 0x000000340c2c723c */ /* 0x044fec000000182c */
[C---:B------:R-:W-:Y:S06]  /*4730*/  HMMA.16816.F32 R48, R12.reuse, R54, R48 ;  /* 0x000000360c30723c */ /* 0x040fec0000001830 */
        /* <DEDUP_REMOVED lines=8> */
[C---:B------:R-:W-:Y:S06]  /*47c0*/  HMMA.16816.F32 R44, R8.reuse, R60, R44 ;  /* 0x0000003c082c723c */ /* 0x040fec000000182c */
[C---:B------:R-:W-:Y:S01]  /*47d0*/  HMMA.16816.F32 R48, R8.reuse, R62, R48 ;  /* 0x0000003e0830723c */ /* 0x040fe20000001830 */
[----:B------:R-:W-:Y:S05]  /*47e0*/  LDSM.16.M88.4 R60, [R211+0x7800] ;  /* 0x00780000d33c783b */ /* 0x000fea0000000200 */
[C---:B------:R-:W-:Y:S01]  /*47f0*/  HMMA.16816.F32 R40, R8.reuse, R70, R40 ;  /* 0x000000460828723c */ /* 0x040fe20000001828 */
[----:B------:R-:W4:Y:S05]  /*4800*/  LDSM.16.M88.4 R68, [R211+0x6800] ;  /* 0x00680000d344783b */ /* 0x000f2a0000000200 */
[C---:B-1----:R-:W-:Y:S06]  /*4810*/  HMMA.16816.F32 R52, R8.reuse, R84, R52 ;  /* 0x000000540834723c */ /* 0x042fec0000001834 */
[----:B------:R-:W-:Y:S01]  /*4820*/  HMMA.16816.F32 R28, R8, R86, R24 ;  /* 0x00000056081c723c */ /* 0x000fe20000001818 */
[----:B------:R-:W-:Y:S05]  /*4830*/  LDSM.16.M88.4 R84, [R206+0x17000] ;  /* 0x01700000ce54783b */ /* 0x000fea0000000200 */
[C---:B------:R-:W-:Y:S01]  /*4840*/  HMMA.16816.F32 R8, R20.reuse, R56, R12 ;  /* 0x000000381408723c */ /* 0x040fe2000000180c */
[----:B------:R-:W-:Y:S05]  /*4850*/  LDSM.16.M88.4 R12, [R210+0xc000] ;  /* 0x00c00000d20c783b */ /* 0x000fea0000000200 */
[C---:B------:R-:W-:Y:S01]  /*4860*/  HMMA.16816.F32 R24, R20.reuse, R58, R32 ;  /* 0x0000003a1418723c */ /* 0x040fe20000001820 */
[----:B------:R-:W-:Y:S05]  /*4870*/  LDSM.16.M88.4 R56, [R206+0x17800] ;  /* 0x01780000ce38783b */ /* 0x000fea0000000200 */
[C---:B------:R-:W-:Y:S06]  /*4880*/  HMMA.16816.F32 R36, R20.reuse, R80, R36 ;  /* 0x000000501424723c */ /* 0x040fec0000001824 */
[C---:B------:R-:W-:Y:S06]  /*4890*/  HMMA.16816.F32 R44, R20.reuse, R76, R44 ;  /* 0x0000004c142c723c */ /* 0x040fec000000182c */
[C---:B------:R-:W-:Y:S01]  /*48a0*/  HMMA.16816.F32 R48, R20.reuse, R78, R48 ;  /* 0x0000004e1430723c */ /* 0x040fe20000001830 */
[----:B------:R-:W1:Y:S05]  /*48b0*/  LDSM.16.M88.4 R76, [R206+0x16000] ;  /* 0x01600000ce4c783b */ /* 0x000e6a0000000200 */
[C---:B------:R-:W-:Y:S01]  /*48c0*/  HMMA.16816.F32 R40, R20.reuse, R82, R40 ;  /* 0x000000521428723c */ /* 0x040fe20000001828 */
[----:B------:R-:W5:Y:S05]  /*48d0*/  LDSM.16.M88.4 R80, [R206+0x16800] ;  /* 0x01680000ce50783b */ /* 0x000f6a0000000200 */
[C---:B--2---:R-:W-:Y:S06]  /*48e0*/  HMMA.16816.F32 R52, R20.reuse, R72, R52 ;  /* 0x000000481434723c */ /* 0x044fec0000001834 */
[----:B------:R-:W-:Y:S01]  /*48f0*/  HMMA.16816.F32 R32, R20, R74, R28 ;  /* 0x0000004a1420723c */ /* 0x000fe2000000181c */
[----:B------:R-:W-:Y:S05]  /*4900*/  LDSM.16.M88.4 R72, [R205+0x7000] ;  /* 0x00700000cd48783b */ /* 0x000fea0000000200 */
[C---:B---3--:R-:W-:Y:S01]  /*4910*/  HMMA.16816.F32 R20, R16.reuse, R64, R8 ;  /* 0x000000401014723c */ /* 0x048fe20000001808 */
[----:B------:R-:W-:Y:S05]  /*4920*/  LDSM.16.M88.4 R8, [R209+0xc000] ;  /* 0x00c00000d108783b */ /* 0x000fea0000000200 */
[C---:B------:R-:W-:Y:S01]  /*4930*/  HMMA.16816.F32 R24, R16.reuse, R66, R24 ;  /* 0x000000421018723c */ /* 0x040fe20000001818 */
[----:B------:R-:W2:Y:S05]  /*4940*/  LDSM.16.M88.4 R64, [R205+0x6000] ;  /* 0x00600000cd40783b */ /* 0x000eaa0000000200 */
[C---:B----4-:R-:W-:Y:S06]  /*4950*/  HMMA.16816.F32 R28, R16.reuse, R68, R36 ;  /* 0x00000044101c723c */ /* 0x050fec0000001824 */
[C---:B------:R-:W-:Y:S01]  /*4960*/  HMMA.16816.F32 R40, R16.reuse, R70, R40 ;  /* 0x000000461028723c */ /* 0x040fe20000001828 */
[----:B------:R-:W3:Y:S05]  /*4970*/  LDSM.16.M88.4 R68, [R205+0x6800] ;  /* 0x00680000cd44783b */ /* 0x000eea0000000200 */
[C---:B------:R-:W-:Y:S06]  /*4980*/  HMMA.16816.F32 R44, R16.reuse, R88, R44 ;  /* 0x00000058102c723c */ /* 0x040fec000000182c */
[C---:B------:R-:W-:Y:S06]  /*4990*/  HMMA.16816.F32 R48, R16.reuse, R90, R48 ;  /* 0x0000005a1030723c */ /* 0x040fec0000001830 */
[C---:B------:R-:W-:Y:S06]  /*49a0*/  HMMA.16816.F32 R52, R16.reuse, R60, R52 ;  /* 0x0000003c1034723c */ /* 0x040fec0000001834 */
[----:B------:R-:W-:Y:S01]  /*49b0*/  HMMA.16816.F32 R36, R16, R62, R32 ;  /* 0x0000003e1024723c */ /* 0x000fe20000001820 */
[----:B------:R-:W4:Y:S01]  /*49c0*/  LDSM.16.M88.4 R60, [R205+0x7800] ;  /* 0x00780000cd3c783b */ /* 0x000f220000000200 */
[----:B------:R-:W-:-:S04]  /*49d0*/  DEPBAR.LE SB0, 0x0 ;  /* 0x000080000000791a */ /* 0x000fc80000000000 */
[C---:B-1----:R-:W-:Y:S06]  /*49e0*/  HMMA.16816.F32 R20, R12.reuse, R76, R20 ;  /* 0x0000004c0c14723c */ /* 0x042fec0000001814 */
[C---:B------:R-:W-:Y:S06]  /*49f0*/  HMMA.16816.F32 R16, R12.reuse, R78, R24 ;  /* 0x0000004e0c10723c */ /* 0x040fec0000001818 */
[C---:B-----5:R-:W-:Y:S06]  /*4a00*/  HMMA.16816.F32 R24, R12.reuse, R80, R28 ;  /* 0x000000500c18723c */ /* 0x060fec000000181c */
[C---:B------:R-:W-:Y:S06]  /*4a10*/  HMMA.16816.F32 R28, R12.reuse, R82, R40 ;  /* 0x000000520c1c723c */ /* 0x040fec0000001828 */
[C---:B------:R-:W-:Y:S06]  /*4a20*/  HMMA.16816.F32 R32, R12.reuse, R84, R44 ;  /* 0x000000540c20723c */ /* 0x040fec000000182c */
[C---:B------:R-:W-:Y:S06]  /*4a30*/  HMMA.16816.F32 R40, R12.reuse, R86, R48 ;  /* 0x000000560c28723c */ /* 0x040fec0000001830 */
[C---:B------:R-:W-:Y:S06]  /*4a40*/  HMMA.16816.F32 R52, R12.reuse, R56, R52 ;  /* 0x000000380c34723c */ /* 0x040fec0000001834 */
[----:B------:R-:W-:Y:S06]  /*4a50*/  HMMA.16816.F32 R48, R12, R58, R36 ;  /* 0x0000003a0c30723c */ /* 0x000fec0000001824 */
[C---:B--2---:R-:W-:Y:S06]  /*4a60*/  HMMA.16816.F32 R44, R8.reuse, R64, R20 ;  /* 0x00000040082c723c */ /* 0x044fec0000001814 */
[C---:B---3--:R-:W-:Y:S06]  /*4a70*/  HMMA.16816.F32 R12, R8.reuse, R68, R24 ;  /* 0x00000044080c723c */ /* 0x048fec0000001818 */
[C---:B------:R-:W-:Y:S06]  /*4a80*/  HMMA.16816.F32 R20, R8.reuse, R70, R28 ;  /* 0x000000460814723c */ /* 0x040fec000000181c */
[C---:B------:R-:W-:Y:S06]  /*4a90*/  HMMA.16816.F32 R24, R8.reuse, R72, R32 ;  /* 0x000000480818723c */ /* 0x040fec0000001820 */
[----:B------:R-:W-:Y:S01]  /*4aa0*/  HMMA.16816.F32 R16, R8, R66, R16 ;  /* 0x000000420810723c */ /* 0x000fe20000001810 */
[----:B------:R-:W-:Y:S01]  /*4ab0*/  FMUL.FTZ R46, R46, UR31 ;  /* 0x0000001f2e2e7c20 */ /* 0x000fe20008410000 */
[----:B------:R-:W-:Y:S01]  /*4ac0*/  FMUL.FTZ R44, R44, UR31 ;  /* 0x0000001f2c2c7c20 */ /* 0x000fe20008410000 */
[----:B------:R-:W-:-:S03]  /*4ad0*/  FMUL.FTZ R47, R47, UR31 ;  /* 0x0000001f2f2f7c20 */ /* 0x000fc60008410000 */
[C---:B------:R-:W-:Y:S06]  /*4ae0*/  HMMA.16816.F32 R28, R8.reuse, R74, R40 ;  /* 0x0000004a081c723c */ /* 0x040fec0000001828 */
[C---:B----4-:R-:W-:Y:S01]  /*4af0*/  HMMA.16816.F32 R36, R8.reuse, R60, R52 ;  /* 0x0000003c0824723c */ /* 0x050fe20000001834 */
[----:B------:R-:W-:Y:S01]  /*4b00*/  FMUL.FTZ R43, R15, UR31 ;  /* 0x0000001f0f2b7c20 */ /* 0x000fe20008410000 */
[----:B------:R-:W-:Y:S01]  /*4b10*/  FMUL.FTZ R40, R12, UR31 ;  /* 0x0000001f0c287c20 */ /* 0x000fe20008410000 */
[----:B------:R-:W1:Y:S01]  /*4b20*/  MUFU.TANH R15, R46 ;  /* 0x0000002e000f7308 */ /* 0x000e620000002400 */
[----:B------:R-:W-:Y:S01]  /*4b30*/  FMUL.FTZ R41, R13, UR31 ;  /* 0x0000001f0d297c20 */ /* 0x000fe20008410000 */
[----:B------:R-:W-:Y:S01]  /*4b40*/  FMUL.FTZ R42, R14, UR31 ;  /* 0x0000001f0e2a7c20 */ /* 0x000fe20008410000 */
[----:B------:R-:W-:Y:S01]  /*4b50*/  HMMA.16816.F32 R32, R8, R62, R48 ;  /* 0x0000003e0820723c */ /* 0x000fe20000001830 */
[----:B------:R-:W-:Y:S01]  /*4b60*/  FMUL.FTZ R52, R27, UR31 ;  /* 0x0000001f1b347c20 */ /* 0x000fe20008410000 */
[----:B------:R-:W-:-:S03]  /*4b70*/  FMUL.FTZ R21, R21, UR31 ;  /* 0x0000001f15157c20 */ /* 0x000fc60008410000 */
[----:B------:R2:W3:Y:S01]  /*4b80*/  MUFU.TANH R12, R44 ;  /* 0x0000002c000c7308 */ /* 0x0004e20000002400 */
[----:B------:R-:W-:Y:S01]  /*4b90*/  FMUL.FTZ R18, R18, UR31 ;  /* 0x0000001f12127c20 */ /* 0x000fe20008410000 */
[----:B------:R-:W-:Y:S02]  /*4ba0*/  IMAD.U32 R9, RZ, RZ, UR7 ;  /* 0x00000007ff097e24 */ /* 0x000fe4000f8e00ff */
[----:B------:R-:W-:Y:S01]  /*4bb0*/  FMUL.FTZ R11, R45, UR31 ;  /* 0x0000001f2d0b7c20 */ /* 0x000fe20008410000 */
[----:B------:R-:W-:Y:S02]  /*4bc0*/  IMAD.U32 R8, RZ, RZ, UR33 ;  /* 0x00000021ff087e24 */ /* 0x000fe4000f8e00ff */
[----:B------:R-:W-:Y:S01]  /*4bd0*/  FMUL.FTZ R17, R17, UR31 ;  /* 0x0000001f11117c20 */ /* 0x000fe20008410000 */
[----:B------:R-:W-:Y:S01]  /*4be0*/  FMUL.FTZ R16, R16, UR31 ;  /* 0x0000001f10107c20 */ /* 0x000fe20008410000 */
[----:B------:R-:W-:Y:S01]  /*4bf0*/  IADD3 R10, R6, UR24, R9 ;  /* 0x00000018060a7c10 */ /* 0x000fe2000fffe009 */
[C---:B------:R-:W-:Y:S01]  /*4c00*/  IMAD.IADD R6, R230.reuse, 0x1, -R2 ;  /* 0x00000001e6067824 */ /* 0x040fe200078e0a02 */
[----:B------:R-:W-:Y:S01]  /*4c10*/  VIADDMNMX R233, R3, UR6, R8, PT ;  /* 0x0000000603e97c46 */ /* 0x000fe2000b800108 */
[----:B------:R-:W-:Y:S01]  /*4c20*/  IMAD.IADD R3, R231, 0x1, -R2 ;  /* 0x00000001e7037824 */ /* 0x000fe200078e0a02 */
[----:B------:R-:W4:Y:S01]  /*4c30*/  MUFU.TANH R11, R11 ;  /* 0x0000000b000b7308 */ /* 0x000f220000002400 */
[----:B------:R-:W-:Y:S01]  /*4c40*/  IMAD.IADD R9, R230, 0x1, -R7 ;  /* 0x00000001e6097824 */ /* 0x000fe200078e0a07 */
[----:B------:R-:W-:Y:S01]  /*4c50*/  IABS R8, R6 ;  /* 0x0000000600087213 */ /* 0x000fe20000000000 */
[----:B------:R-:W-:Y:S01]  /*4c60*/  FMUL.FTZ R19, R19, UR31 ;  /* 0x0000001f13137c20 */ /* 0x000fe20008410000 */
[----:B------:R-:W-:Y:S01]  /*4c70*/  IABS R3, R3 ;  /* 0x0000000300037213 */ /* 0x000fe20000000000 */
[----:B------:R-:W-:Y:S01]  /*4c80*/  FMUL.FTZ R51, R25, UR31 ;  /* 0x0000001f19337c20 */ /* 0x000fe20008410000 */
[----:B------:R-:W-:Y:S01]  /*4c90*/  IABS R6, R9 ;  /* 0x0000000900067213 */ /* 0x000fe20000000000 */
[----:B------:R-:W-:Y:S01]  /*4ca0*/  IMAD.MOV.U32 R9, RZ, RZ, R8 ;  /* 0x000000ffff097224 */ /* 0x000fe200078e0008 */
[----:B------:R-:W-:Y:S01]  /*4cb0*/  VIMNMX R232, R10, UR33, PT ;  /* 0x000000210ae87c48 */ /* 0x000fe2000bfe0100 */
[----:B------:R-:W-:Y:S01]  /*4cc0*/  IMAD.MOV.U32 R8, RZ, RZ, R3 ;  /* 0x000000ffff087224 */ /* 0x000fe200078e0003 */
[C---:B------:R-:W-:Y:S01]  /*4cd0*/  ISETP.GE.AND P2, PT, R7.reuse, R233, PT ;  /* 0x000000e90700720c */ /* 0x040fe20003f46270 */
[----:B------:R-:W-:Y:S01]  /*4ce0*/  IMAD.MOV.U32 R3, RZ, RZ, R6 ;  /* 0x000000ffff037224 */ /* 0x000fe200078e0006 */
[----:B------:R-:W-:Y:S01]  /*4cf0*/  ISETP.GE.AND P1, PT, R7, R232, PT ;  /* 0x000000e80700720c */ /* 0x000fe20003f26270 */
[----:B------:R-:W5:Y:S01]  /*4d00*/  MUFU.TANH R13, R47 ;  /* 0x0000002f000d7308 */ /* 0x000f620000002400 */
[----:B------:R-:W-:Y:S01]  /*4d10*/  I2FP.F32.S32 R6, R8 ;  /* 0x0000000800067245 */ /* 0x000fe20000201400 */
[----:B------:R-:W-:Y:S01]  /*4d20*/  IMAD.IADD R8, R231, 0x1, -R7 ;  /* 0x00000001e7087824 */ /* 0x000fe200078e0a07 */
[----:B------:R-:W-:Y:S01]  /*4d30*/  I2FP.F32.S32 R9, R9 ;  /* 0x0000000900097245 */ /* 0x000fe20000201400 */
[----:B--2---:R-:W-:Y:S01]  /*4d40*/  FMUL.FTZ R44, R24, UR31 ;  /* 0x0000001f182c7c20 */ /* 0x004fe20008410000 */
[C---:B------:R-:W-:Y:S01]  /*4d50*/  ISETP.LT.OR P2, PT, R7.reuse, R229, P2 ;  /* 0x000000e50700720c */ /* 0x040fe20001741670 */
[----:B-1----:R-:W-:Y:S01]  /*4d60*/  FFMA.FTZ R15, R6, -UR21, R15 ;  /* 0x80000015060f7c23 */ /* 0x002fe2000801000f */
[----:B------:R-:W-:Y:S01]  /*4d70*/  VIADD R6, R2, 0x8 ;  /* 0x0000000802067836 */ /* 0x000fe20000000000 */
[----:B------:R-:W-:Y:S01]  /*4d80*/  ISETP.LT.OR P1, PT, R7, R228, P1 ;  /* 0x000000e40700720c */ /* 0x000fe20000f21670 */
[----:B---3--:R-:W-:Y:S01]  /*4d90*/  FFMA.FTZ R12, R9, -UR21, R12 ;  /* 0x80000015090c7c23 */ /* 0x008fe2000801000c */
[----:B------:R-:W-:Y:S01]  /*4da0*/  I2FP.F32.S32 R3, R3 ;  /* 0x0000000300037245 */ /* 0x000fe20000201400 */
[--C-:B------:R-:W-:Y:S01]  /*4db0*/  IMAD.IADD R7, R231, 0x1, -R6.reuse ;  /* 0x00000001e7077824 */ /* 0x100fe200078e0a06 */
[----:B------:R-:W-:Y:S01]  /*4dc0*/  ISETP.GE.AND P0, PT, R6, R233, PT ;  /* 0x000000e90600720c */ /* 0x000fe20003f06270 */
[----:B------:R-:W-:Y:S01]  /*4dd0*/  IMAD.IADD R9, R230, 0x1, -R6 ;  /* 0x00000001e6097824 */ /* 0x000fe200078e0a06 */
[C---:B------:R-:W-:Y:S01]  /*4de0*/  ISETP.GE.AND P6, PT, R6.reuse, R232, PT ;  /* 0x000000e80600720c */ /* 0x040fe20003fc6270 */
[----:B------:R-:W1:Y:S01]  /*4df0*/  MUFU.TANH R18, R18 ;  /* 0x0000001200127308 */ /* 0x000e620000002400 */
[C---:B------:R-:W-:Y:S01]  /*4e00*/  ISETP.LT.OR P0, PT, R6.reuse, R229, P0 ;  /* 0x000000e50600720c */ /* 0x040fe20000701670 */
[----:B----4-:R-:W-:Y:S01]  /*4e10*/  FFMA.FTZ R11, R3, -UR21, R11 ;  /* 0x80000015030b7c23 */ /* 0x010fe2000801000b */
[----:B------:R-:W-:Y:S01]  /*4e20*/  ISETP.LT.OR P6, PT, R6, R228, P6 ;  /* 0x000000e40600720c */ /* 0x000fe200037c1670 */
[----:B------:R-:W-:Y:S01]  /*4e30*/  VIADD R3, R2, 0x9 ;  /* 0x0000000902037836 */ /* 0x000fe20000000000 */
[----:B------:R-:W-:Y:S01]  /*4e40*/  IABS R6, R8 ;  /* 0x0000000800067213 */ /* 0x000fe20000000000 */
[----:B------:R-:W-:Y:S01]  /*4e50*/  FMUL.FTZ R46, R28, UR31 ;  /* 0x0000001f1c2e7c20 */ /* 0x000fe20008410000 */
[----:B------:R-:W-:Y:S01]  /*4e60*/  IABS R8, R7 ;  /* 0x0000000700087213 */ /* 0x000fe20000000000 */
[----:B------:R-:W-:Y:S01]  /*4e70*/  MUFU.TANH R17, R17 ;  /* 0x0000001100117308 */ /* 0x000fe20000002400 */
[----:B------:R-:W-:Y:S01]  /*4e80*/  I2FP.F32.S32 R7, R6 ;  /* 0x0000000600077245 */ /* 0x000fe20000201400 */
[----:B------:R-:W-:Y:S01]  /*4e90*/  IMAD.IADD R10, R230, 0x1, -R3 ;  /* 0x00000001e60a7824 */ /* 0x000fe200078e0a03 */
[----:B------:R-:W-:Y:S01]  /*4ea0*/  IABS R9, R9 ;  /* 0x0000000900097213 */ /* 0x000fe20000000000 */
[----:B------:R-:W-:Y:S01]  /*4eb0*/  IMAD.MOV.U32 R6, RZ, RZ, R8 ;  /* 0x000000ffff067224 */ /* 0x000fe200078e0008 */
[CC--:B------:R-:W-:Y:S01]  /*4ec0*/  ISETP.GE.AND P3, PT, R3.reuse, R233.reuse, PT ;  /* 0x000000e90300720c */ /* 0x0c0fe20003f66270 */
[----:B------:R-:W-:Y:S01]  /*4ed0*/  FMUL.FTZ R45, R20, UR31 ;  /* 0x0000001f142d7c20 */ /* 0x000fe20008410000 */
[----:B------:R-:W-:Y:S01]  /*4ee0*/  ISETP.GE.AND P5, PT, R3, R232, PT ;  /* 0x000000e80300720c */ /* 0x000fe20003fa6270 */
[----:B------:R-:W2:Y:S01]  /*4ef0*/  MUFU.TANH R16, R16 ;  /* 0x0000001000107308 */ /* 0x000ea20000002400 */
[----:B------:R-:W-:Y:S01]  /*4f00*/  ISETP.GE.AND P4, PT, R2, R233, PT ;  /* 0x000000e90200720c */ /* 0x000fe20003f86270 */
[----:B------:R-:W-:Y:S01]  /*4f10*/  FMUL.FTZ R50, R26, UR31 ;  /* 0x0000001f1a327c20 */ /* 0x000fe20008410000 */
[----:B------:R-:W-:Y:S01]  /*4f20*/  I2FP.F32.S32 R8, R9 ;  /* 0x0000000900087245 */ /* 0x000fe20000201400 */
[----:B-----5:R-:W-:Y:S01]  /*4f30*/  FFMA.FTZ R9, R7, -UR21, R13 ;  /* 0x8000001507097c23 */ /* 0x020fe2000801000d */
[----:B------:R-:W-:Y:S01]  /*4f40*/  I2FP.F32.S32 R6, R6 ;  /* 0x0000000600067245 */ /* 0x000fe20000201400 */
[----:B------:R-:W-:Y:S01]  /*4f50*/  FMUL.FTZ R53, R31, UR31 ;  /* 0x0000001f1f357c20 */ /* 0x000fe20008410000 */
[CC--:B------:R-:W-:Y:S01]  /*4f60*/  ISETP.LT.OR P3, PT, R3.reuse, R229.reuse, P3 ;  /* 0x000000e50300720c */ /* 0x0c0fe20001f61670 */
[----:B------:R-:W3:Y:S01]  /*4f70*/  MUFU.TANH R14, R19 ;  /* 0x00000013000e7308 */ /* 0x000ee20000002400 */
[----:B------:R-:W-:Y:S01]  /*4f80*/  ISETP.LT.OR P5, PT, R3, R228, P5 ;  /* 0x000000e40300720c */ /* 0x000fe20002fa1670 */
[----:B------:R-:W-:Y:S01]  /*4f90*/  IMAD.IADD R3, R231, 0x1, -R3 ;  /* 0x00000001e7037824 */ /* 0x000fe200078e0a03 */
[----:B------:R-:W-:Y:S01]  /*4fa0*/  IABS R7, R10 ;  /* 0x0000000a00077213 */ /* 0x000fe20000000000 */
[----:B-1----:R-:W-:Y:S01]  /*4fb0*/  FFMA.FTZ R18, R6, -UR21, R18 ;  /* 0x8000001506127c23 */ /* 0x002fe20008010012 */
[C---:B------:R-:W-:Y:S01]  /*4fc0*/  ISETP.LT.OR P4, PT, R2.reuse, R229, P4 ;  /* 0x000000e50200720c */ /* 0x040fe20002781670 */
[----:B------:R-:W-:Y:S01]  /*4fd0*/  FMUL.FTZ R49, R23, UR31 ;  /* 0x0000001f17317c20 */ /* 0x000fe20008410000 */
[----:B------:R-:W-:Y:S01]  /*4fe0*/  I2FP.F32.S32 R6, R7 ;  /* 0x0000000700067245 */ /* 0x000fe20000201400 */
[----:B------:R-:W-:Y:S01]  /*4ff0*/  VIADD R7, R2, 0x18 ;  /* 0x0000001802077836 */ /* 0x000fe20000000000 */
[----:B------:R-:W-:Y:S01]  /*5000*/  FSEL R25, R12, -INF , !P4 ;  /* 0xff8000000c197808 */ /* 0x000fe20006000000 */
[----:B--2---:R-:W-:Y:S01]  /*5010*/  FFMA.FTZ R8, R8, -UR21, R16 ;  /* 0x8000001508087c23 */ /* 0x004fe20008010010 */
[----:B------:R-:W-:Y:S01]  /*5020*/  IABS R3, R3 ;  /* 0x0000000300037213 */ /* 0x000fe20000000000 */
[----:B------:R-:W-:Y:S01]  /*5030*/  FFMA.FTZ R13, R6, -UR21, R17 ;  /* 0x80000015060d7c23 */ /* 0x000fe20008010011 */
[C---:B------:R-:W-:Y:S01]  /*5040*/  ISETP.GE.AND P4, PT, R2.reuse, R232, PT ;  /* 0x000000e80200720c */ /* 0x040fe20003f86270 */
[C---:B------:R-:W-:Y:S01]  /*5050*/  VIADD R6, R2.reuse, 0x10 ;  /* 0x0000001002067836 */ /* 0x040fe20000000000 */
[----:B------:R-:W-:Y:S01]  /*5060*/  I2FP.F32.S32 R3, R3 ;  /* 0x0000000300037245 */ /* 0x000fe20000201400 */
[----:B------:R-:W1:Y:S01]  /*5070*/  MUFU.TANH R20, R40 ;  /* 0x0000002800147308 */ /* 0x000e620000002400 */
[----:B------:R-:W-:Y:S01]  /*5080*/  ISETP.LT.OR P4, PT, R2, R228, P4 ;  /* 0x000000e40200720c */ /* 0x000fe20002781670 */
[----:B------:R-:W-:Y:S01]  /*5090*/  IMAD.IADD R10, R230, 0x1, -R6 ;  /* 0x00000001e60a7824 */ /* 0x000fe200078e0a06 */
[----:B------:R-:W-:Y:S01]  /*50a0*/  FSEL R24, R11, -INF , !P2 ;  /* 0xff8000000b187808 */ /* 0x000fe20005000000 */
[----:B---3--:R-:W-:Y:S01]  /*50b0*/  FFMA.FTZ R14, R3, -UR21, R14 ;  /* 0x80000015030e7c23 */ /* 0x008fe2000801000e */
[----:B------:R-:W-:Y:S01]  /*50c0*/  FSEL R28, R15, -INF , !P4 ;  /* 0xff8000000f1c7808 */ /* 0x000fe20006000000 */
[----:B------:R-:W-:Y:S01]  /*50d0*/  VIADD R3, R2, 0x11 ;  /* 0x0000001102037836 */ /* 0x000fe20000000000 */
[C---:B------:R-:W-:Y:S01]  /*50e0*/  ISETP.GE.AND P4, PT, R6.reuse, R233, PT ;  /* 0x000000e90600720c */ /* 0x040fe20003f86270 */
[----:B------:R-:W-:Y:S01]  /*50f0*/  MUFU.TANH R19, R41 ;  /* 0x0000002900137308 */ /* 0x000fe20000002400 */
[----:B------:R-:W-:Y:S01]  /*5100*/  ISETP.GE.AND P2, PT, R6, R232, PT ;  /* 0x000000e80600720c */ /* 0x000fe20003f46270 */
[----:B------:R-:W-:Y:S01]  /*5110*/  FMUL.FTZ R31, R36, UR31 ;  /* 0x0000001f241f7c20 */ /* 0x000fe20008410000 */
[----:B------:R-:W-:Y:S01]  /*5120*/  ISETP.LT.OR P4, PT, R6, R229, P4 ;  /* 0x000000e50600720c */ /* 0x000fe20002781670 */
[----:B------:R-:W-:Y:S01]  /*5130*/  FMUL.FTZ R48, R22, UR31 ;  /* 0x0000001f16307c20 */ /* 0x000fe20008410000 */
[----:B------:R-:W-:Y:S01]  /*5140*/  ISETP.LT.OR P2, PT, R6, R228, P2 ;  /* 0x000000e40600720c */ /* 0x000fe20001741670 */
[----:B------:R-:W-:Y:S01]  /*5150*/  IMAD.IADD R6, R231, 0x1, -R6 ;  /* 0x00000001e7067824 */ /* 0x000fe200078e0a06 */
[----:B------:R-:W-:Y:S01]  /*5160*/  FSEL R27, R9, -INF , !P1 ;  /* 0xff800000091b7808 */ /* 0x000fe20004800000 */
[----:B------:R-:W-:Y:S01]  /*5170*/  IMAD.IADD R9, R230, 0x1, -R3 ;  /* 0x00000001e6097824 */ /* 0x000fe200078e0a03 */
[----:B------:R-:W-:Y:S01]  /*5180*/  FSEL R26, R8, -INF , !P0 ;  /* 0xff800000081a7808 */ /* 0x000fe20004000000 */
[----:B------:R-:W-:Y:S01]  /*5190*/  IMAD.IADD R8, R230, 0x1, -R7 ;  /* 0x00000001e6087824 */ /* 0x000fe200078e0a07 */
[C---:B------:R-:W-:Y:S01]  /*51a0*/  ISETP.GE.AND P1, PT, R3.reuse, R233, PT ;  /* 0x000000e90300720c */ /* 0x040fe20003f26270 */
[----:B------:R-:W-:Y:S01]  /*51b0*/  MUFU.TANH R11, R42 ;  /* 0x0000002a000b7308 */ /* 0x000fe20000002400 */
[----:B------:R-:W-:Y:S01]  /*51c0*/  ISETP.GE.AND P0, PT, R3, R232, PT ;  /* 0x000000e80300720c */ /* 0x000fe20003f06270 */
[----:B------:R-:W-:Y:S01]  /*51d0*/  FMUL.FTZ R29, R29, UR31 ;  /* 0x0000001f1d1d7c20 */ /* 0x000fe20008410000 */
[C---:B------:R-:W-:Y:S01]  /*51e0*/  ISETP.LT.OR P1, PT, R3.reuse, R229, P1 ;  /* 0x000000e50300720c */ /* 0x040fe20000f21670 */
[----:B------:R-:W-:Y:S01]  /*51f0*/  FMUL.FTZ R30, R30, UR31 ;  /* 0x0000001f1e1e7c20 */ /* 0x000fe20008410000 */
[----:B------:R-:W-:Y:S01]  /*5200*/  ISETP.LT.OR P0, PT, R3, R228, P0 ;  /* 0x000000e40300720c */ /* 0x000fe20000701670 */
[----:B------:R-:W-:Y:S01]  /*5210*/  IMAD.IADD R3, R231, 0x1, -R3 ;  /* 0x00000001e7037824 */ /* 0x000fe200078e0a03 */
[----:B------:R-:W-:Y:S01]  /*5220*/  IABS R6, R6 ;  /* 0x0000000600067213 */ /* 0x000fe20000000000 */
[----:B------:R-:W2:Y:S01]  /*5230*/  MUFU.TANH R16, R45 ;  /* 0x0000002d00107308 */ /* 0x000ea20000002400 */
[----:B------:R-:W-:Y:S01]  /*5240*/  IABS R8, R8 ;  /* 0x0000000800087213 */ /* 0x000fe20000000000 */
[----:B------:R-:W-:Y:S01]  /*5250*/  FMUL.FTZ R39, R39, UR31 ;  /* 0x0000001f27277c20 */ /* 0x000fe20008410000 */
[----:B------:R-:W-:Y:S01]  /*5260*/  IABS R10, R10 ;  /* 0x0000000a000a7213 */ /* 0x000fe20000000000 */
[----:B------:R-:W-:Y:S01]  /*5270*/  FMUL.FTZ R38, R38, UR31 ;  /* 0x0000001f26267c20 */ /* 0x000fe20008410000 */
[----:B------:R-:W-:Y:S01]  /*5280*/  IABS R12, R9 ;  /* 0x00000009000c7213 */ /* 0x000fe20000000000 */
[----:B------:R-:W-:Y:S01]  /*5290*/  IMAD.MOV.U32 R9, RZ, RZ, R6 ;  /* 0x000000ffff097224 */ /* 0x000fe200078e0006 */
[----:B------:R-:W-:Y:S01]  /*52a0*/  IABS R3, R3 ;  /* 0x0000000300037213 */ /* 0x000fe20000000000 */
[----:B------:R-:W-:Y:S01]  /*52b0*/  IMAD.MOV.U32 R6, RZ, RZ, R8 ;  /* 0x000000ffff067224 */ /* 0x000fe200078e0008 */
[----:B------:R-:W-:Y:S01]  /*52c0*/  I2FP.F32.S32 R10, R10 ;  /* 0x0000000a000a7245 */ /* 0x000fe20000201400 */
[----:B------:R-:W3:Y:S01]  /*52d0*/  MUFU.TANH R17, R43 ;  /* 0x0000002b00117308 */ /* 0x000ee20000002400 */
[----:B------:R-:W-:Y:S01]  /*52e0*/  I2FP.F32.S32 R8, R3 ;  /* 0x0000000300087245 */ /* 0x000fe20000201400 */
[----:B------:R-:W-:Y:S01]  /*52f0*/  FMUL.FTZ R37, R37, UR31 ;  /* 0x0000001f25257c20 */ /* 0x000fe20008410000 */
[----:B------:R-:W-:Y:S01]  /*5300*/  I2FP.F32.S32 R3, R6 ;  /* 0x0000000600037245 */ /* 0x000fe20000201400 */
[----:B-1----:R-:W-:Y:S01]  /*5310*/  FFMA.FTZ R10, R10, -UR21, R20 ;  /* 0x800000150a0a7c23 */ /* 0x002fe20008010014 */
[----:B------:R-:W-:Y:S01]  /*5320*/  I2FP.F32.S32 R9, R9 ;  /* 0x0000000900097245 */ /* 0x000fe20000201400 */
[----:B------:R-:W-:Y:S01]  /*5330*/  VIADD R6, R2, 0x19 ;  /* 0x0000001902067836 */ /* 0x000fe20000000000 */
[----:B------:R-:W-:Y:S01]  /*5340*/  I2FP.F32.S32 R12, R12 ;  /* 0x0000000c000c7245 */ /* 0x000fe20000201400 */
[----:B--2---:R-:W-:Y:S01]  /*5350*/  FFMA.FTZ R16, R3, -UR21, R16 ;  /* 0x8000001503107c23 */ /* 0x004fe20008010010 */
[----:B------:R-:W-:Y:S01]  /*5360*/  FSEL R36, R14, -INF , !P5 ;  /* 0xff8000000e247808 */ /* 0x000fe20006800000 */
[----:B------:R-:W-:Y:S01]  /*5370*/  FFMA.FTZ R11, R9, -UR21, R11 ;  /* 0x80000015090b7c23 */ /* 0x000fe2000801000b */
[----:B------:R-:W-:Y:S01]  /*5380*/  FSEL R64, R10, -INF , !P4 ;  /* 0xff8000000a407808 */ /* 0x000fe20006000000 */
[----:B------:R-:W-:Y:S01]  /*5390*/  FFMA.FTZ R12, R12, -UR21, R19 ;  /* 0x800000150c0c7c23 */ /* 0x000fe20008010013 */
[----:B------:R-:W-:Y:S01]  /*53a0*/  ISETP.GE.AND P5, PT, R6, R233, PT ;  /* 0x000000e90600720c */ /* 0x000fe20003fa6270 */
[----:B------:R-:W-:Y:S01]  /*53b0*/  VIADD R3, R2, 0x20 ;  /* 0x0000002002037836 */ /* 0x000fe20000000000 */
[----:B------:R-:W-:Y:S01]  /*53c0*/  ISETP.GE.AND P4, PT, R6, R232, PT ;  /* 0x000000e80600720c */ /* 0x000fe20003f86270 */
[----:B------:R-:W1:Y:S01]  /*53d0*/  MUFU.TANH R14, R49 ;  /* 0x00000031000e7308 */ /* 0x000e620000002400 */
[--C-:B------:R-:W-:Y:S01]  /*53e0*/  IMAD.IADD R9, R230, 0x1, -R6.reuse ;  /* 0x00000001e6097824 */ /* 0x100fe200078e0a06 */
[----:B------:R-:W-:Y:S01]  /*53f0*/  ISETP.LT.OR P5, PT, R6, R229, P5 ;  /* 0x000000e50600720c */ /* 0x000fe20002fa1670 */
[----:B---3--:R-:W-:Y:S01]  /*5400*/  FFMA.FTZ R17, R8, -UR21, R17 ;  /* 0x8000001508117c23 */ /* 0x008fe20008010011 */
[----:B------:R-:W-:Y:S01]  /*5410*/  ISETP.LT.OR P4, PT, R6, R228, P4 ;  /* 0x000000e40600720c */ /* 0x000fe20002781670 */
[----:B------:R-:W-:Y:S01]  /*5420*/  IMAD.IADD R6, R231, 0x1, -R6 ;  /* 0x00000001e7067824 */ /* 0x000fe200078e0a06 */
[----:B------:R-:W-:Y:S01]  /*5430*/  FSEL R23, R18, -INF , !P6 ;  /* 0xff80000012177808 */ /* 0x000fe20007000000 */
[----:B------:R-:W-:Y:S01]  /*5440*/  IMAD.IADD R8, R230, 0x1, -R3 ;  /* 0x00000001e6087824 */ /* 0x000fe200078e0a03 */
[----:B------:R-:W-:Y:S01]  /*5450*/  FSEL R22, R13, -INF , !P3 ;  /* 0xff8000000d167808 */ /* 0x000fe20005800000 */
[----:B------:R-:W-:Y:S01]  /*5460*/  MUFU.TANH R19, R21 ;  /* 0x0000001500137308 */ /* 0x000fe20000002400 */
[----:B------:R-:W-:Y:S01]  /*5470*/  FSEL R124, R11, -INF , !P2 ;  /* 0xff8000000b7c7808 */ /* 0x000fe20005000000 */
[----:B------:R-:W-:Y:S01]  /*5480*/  FMUL.FTZ R32, R32, UR31 ;  /* 0x0000001f20207c20 */ /* 0x000fe20008410000 */
[----:B------:R-:W-:Y:S01]  /*5490*/  FSEL R117, R12, -INF , !P1 ;  /* 0xff8000000c757808 */ /* 0x000fe20004800000 */
[----:B------:R-:W-:Y:S01]  /*54a0*/  FMUL.FTZ R33, R33, UR31 ;  /* 0x0000001f21217c20 */ /* 0x000fe20008410000 */
[CC--:B------:R-:W-:Y:S01]  /*54b0*/  ISETP.GE.AND P6, PT, R7.reuse, R233.reuse, PT ;  /* 0x000000e90700720c */ /* 0x0c0fe20003fc6270 */
[----:B------:R-:W-:Y:S01]  /*54c0*/  FMUL.FTZ R34, R34, UR31 ;  /* 0x0000001f22227c20 */ /* 0x000fe20008410000 */
[-C--:B------:R-:W-:Y:S01]  /*54d0*/  ISETP.GE.AND P3, PT, R7, R232.reuse, PT ;  /* 0x000000e80700720c */ /* 0x080fe20003f66270 */
[----:B------:R-:W2:Y:S01]  /*54e0*/  MUFU.TANH R18, R48 ;  /* 0x0000003000127308 */ /* 0x000ea20000002400 */
[----:B------:R-:W-:Y:S01]  /*54f0*/  ISETP.GE.AND P2, PT, R3, R233, PT ;  /* 0x000000e90300720c */ /* 0x000fe20003f46270 */
[----:B------:R-:W-:Y:S01]  /*5500*/  FMUL.FTZ R35, R35, UR31 ;  /* 0x0000001f23237c20 */ /* 0x000fe20008410000 */
[----:B------:R-:W-:-:S02]  /*5510*/  ISETP.GE.AND P1, PT, R3, R232, PT ;  /* 0x000000e80300720c */ /* 0x000fc40003f26270 */
[CC--:B------:R-:W-:Y:S02]  /*5520*/  ISETP.LT.OR P6, PT, R7.reuse, R229.reuse, P6 ;  /* 0x000000e50700720c */ /* 0x0c0fe400037c1670 */
[-C--:B------:R-:W-:Y:S01]  /*5530*/  ISETP.LT.OR P3, PT, R7, R228.reuse, P3 ;  /* 0x000000e40700720c */ /* 0x080fe20001f61670 */
[----:B------:R-:W3:Y:S01]  /*5540*/  MUFU.TANH R15, R50 ;  /* 0x00000032000f7308 */ /* 0x000ee20000002400 */
[----:B------:R-:W-:Y:S01]  /*5550*/  ISETP.LT.OR P2, PT, R3, R229, P2 ;  /* 0x000000e50300720c */ /* 0x000fe20001741670 */
[----:B------:R-:W-:Y:S01]  /*5560*/  IMAD.IADD R7, R231, 0x1, -R7 ;  /* 0x00000001e7077824 */ /* 0x000fe200078e0a07 */
[----:B------:R-:W-:Y:S01]  /*5570*/  ISETP.LT.OR P1, PT, R3, R228, P1 ;  /* 0x000000e40300720c */ /* 0x000fe20000f21670 */
[----:B------:R-:W-:Y:S01]  /*5580*/  IMAD.IADD R3, R231, 0x1, -R3 ;  /* 0x00000001e7037824 */ /* 0x000fe200078e0a03 */
[----:B------:R-:W-:Y:S02]  /*5590*/  IABS R6, R6 ;  /* 0x0000000600067213 */ /* 0x000fe40000000000 */
[----:B------:R-:W-:Y:S01]  /*55a0*/  IABS R8, R8 ;  /* 0x0000000800087213 */ /* 0x000fe20000000000 */
[----:B------:R-:W4:Y:S01]  /*55b0*/  MUFU.TANH R13, R44 ;  /* 0x0000002c000d7308 */ /* 0x000f220000002400 */
[----:B------:R-:W-:-:S02]  /*55c0*/  I2FP.F32.S32 R6, R6 ;  /* 0x0000000600067245 */ /* 0x000fc40000201400 */
[----:B------:R-:W-:Y:S01]  /*55d0*/  IABS R7, R7 ;  /* 0x0000000700077213 */ /* 0x000fe20000000000 */
[----:B------:R-:W-:Y:S01]  /*55e0*/  IMAD.MOV.U32 R10, RZ, RZ, R8 ;  /* 0x000000ffff0a7224 */ /* 0x000fe200078e0008 */
[----:B------:R-:W-:Y:S01]  /*55f0*/  IABS R9, R9 ;  /* 0x0000000900097213 */ /* 0x000fe20000000000 */
[----:B-1----:R-:W-:Y:S01]  /*5600*/  FFMA.FTZ R14, R6, -UR21, R14 ;  /* 0x80000015060e7c23 */ /* 0x002fe2000801000e */
[----:B------:R-:W-:Y:S01]  /*5610*/  IABS R3, R3 ;  /* 0x0000000300037213 */ /* 0x000fe20000000000 */
[----:B------:R-:W-:Y:S01]  /*5620*/  VIADD R6, R2, 0x21 ;  /* 0x0000002102067836 */ /* 0x000fe20000000000 */
[----:B------:R-:W-:Y:S01]  /*5630*/  I2FP.F32.S32 R7, R7 ;  /* 0x0000000700077245 */ /* 0x000fe20000201400 */
[----:B------:R-:W1:Y:S01]  /*5640*/  MUFU.TANH R11, R52 ;  /* 0x00000034000b7308 */ /* 0x000e620000002400 */
[----:B------:R-:W-:Y:S02]  /*5650*/  I2FP.F32.S32 R9, R9 ;  /* 0x0000000900097245 */ /* 0x000fe40000201400 */
[----:B------:R-:W-:Y:S01]  /*5660*/  I2FP.F32.S32 R3, R3 ;  /* 0x0000000300037245 */ /* 0x000fe20000201400 */
[----:B--2---:R-:W-:Y:S01]  /*5670*/  FFMA.FTZ R8, R7, -UR21, R18 ;  /* 0x8000001507087c23 */ /* 0x004fe20008010012 */
[----:B------:R-:W-:Y:S01]  /*5680*/  I2FP.F32.S32 R10, R10 ;  /* 0x0000000a000a7245 */ /* 0x000fe20000201400 */
[----:B------:R-:W-:Y:S01]  /*5690*/  FFMA.FTZ R9, R9, -UR21, R19 ;  /* 0x8000001509097c23 */ /* 0x000fe20008010013 */
[----:B------:R-:W-:Y:S01]  /*56a0*/  FSEL R129, R17, -INF , !P0 ;  /* 0xff80000011817808 */ /* 0x000fe20004000000 */
[----:B---3--:R-:W-:Y:S01]  /*56b0*/  FFMA.FTZ R15, R3, -UR21, R15 ;  /* 0x80000015030f7c23 */ /* 0x008fe2000801000f */
[----:B------:R-:W-:Y:S01]  /*56c0*/  FSEL R116, R16, -INF , !P6 ;  /* 0xff80000010747808 */ /* 0x000fe20007000000 */
[----:B------:R-:W-:Y:S01]  /*56d0*/  VIADD R3, R2, 0x28 ;  /* 0x0000002802037836 */ /* 0x000fe20000000000 */
[----:B------:R-:W-:Y:S01]  /*56e0*/  ISETP.GE.AND P0, PT, R6, R233, PT ;  /* 0x000000e90600720c */ /* 0x000fe20003f06270 */
[----:B------:R-:W-:Y:S01]  /*56f0*/  VIADD R7, R2, 0x29 ;  /* 0x0000002902077836 */ /* 0x000fe20000000000 */
[----:B------:R-:W-:Y:S01]  /*5700*/  ISETP.GE.AND P6, PT, R6, R232, PT ;  /* 0x000000e80600720c */ /* 0x000fe20003fc6270 */
[----:B----4-:R-:W-:Y:S01]  /*5710*/  FFMA.FTZ R13, R10, -UR21, R13 ;  /* 0x800000150a0d7c23 */ /* 0x010fe2000801000d */
[--C-:B------:R-:W-:Y:S01]  /*5720*/  IMAD.IADD R10, R230, 0x1, -R6.reuse ;  /* 0x00000001e60a7824 */ /* 0x100fe200078e0a06 */
[C---:B------:R-:W-:Y:S01]  /*5730*/  ISETP.LT.OR P0, PT, R6.reuse, R229, P0 ;  /* 0x000000e50600720c */ /* 0x040fe20000701670 */
[----:B------:R-:W2:Y:S01]  /*5740*/  MUFU.TANH R18, R46 ;  /* 0x0000002e00127308 */ /* 0x000ea20000002400 */
[----:B------:R-:W-:Y:S01]  /*5750*/  ISETP.LT.OR P6, PT, R6, R228, P6 ;  /* 0x000000e40600720c */ /* 0x000fe200037c1670 */
[----:B------:R-:W-:Y:S01]  /*5760*/  IMAD.IADD R6, R231, 0x1, -R6 ;  /* 0x00000001e7067824 */ /* 0x000fe200078e0a06 */
[----:B------:R-:W-:Y:S01]  /*5770*/  FSEL R130, R8, -INF , !P3 ;  /* 0xff80000008827808 */ /* 0x000fe20005800000 */
[C---:B------:R-:W-:Y:S01]  /*5780*/  IMAD.IADD R8, R230.reuse, 0x1, -R7 ;  /* 0x00000001e6087824 */ /* 0x040fe200078e0a07 */
[----:B------:R-:W-:Y:S01]  /*5790*/  FSEL R120, R9, -INF , !P5 ;  /* 0xff80000009787808 */ /* 0x000fe20006800000 */
[----:B------:R-:W-:Y:S01]  /*57a0*/  IMAD.IADD R9, R230, 0x1, -R3 ;  /* 0x00000001e6097824 */ /* 0x000fe200078e0a03 */
[C---:B------:R-:W-:Y:S01]  /*57b0*/  ISETP.GE.AND P3, PT, R3.reuse, R233, PT ;  /* 0x000000e90300720c */ /* 0x040fe20003f66270 */
[----:B------:R-:W3:Y:S01]  /*57c0*/  MUFU.TANH R17, R29 ;  /* 0x0000001d00117308 */ /* 0x000ee20000002400 */
[----:B------:R-:W-:-:S02]  /*57d0*/  ISETP.GE.AND P5, PT, R3, R232, PT ;  /* 0x000000e80300720c */ /* 0x000fc40003fa6270 */
[C---:B------:R-:W-:Y:S02]  /*57e0*/  ISETP.LT.OR P3, PT, R3.reuse, R229, P3 ;  /* 0x000000e50300720c */ /* 0x040fe40001f61670 */
[----:B------:R-:W-:Y:S01]  /*57f0*/  ISETP.LT.OR P5, PT, R3, R228, P5 ;  /* 0x000000e40300720c */ /* 0x000fe20002fa1670 */
[----:B------:R-:W-:Y:S01]  /*5800*/  IMAD.IADD R3, R231, 0x1, -R3 ;  /* 0x00000001e7037824 */ /* 0x000fe200078e0a03 */
[----:B------:R-:W-:Y:S01]  /*5810*/  IABS R6, R6 ;  /* 0x0000000600067213 */ /* 0x000fe20000000000 */
[----:B------:R-:W4:Y:S01]  /*5820*/  MUFU.TANH R20, R51 ;  /* 0x0000003300147308 */ /* 0x000f220000002400 */
[----:B------:R-:W-:Y:S02]  /*5830*/  IABS R8, R8 ;  /* 0x0000000800087213 */ /* 0x000fe40000000000 */
[----:B------:R-:W-:Y:S01]  /*5840*/  IABS R12, R9 ;  /* 0x00000009000c7213 */ /* 0x000fe20000000000 */
[----:B------:R-:W-:Y:S01]  /*5850*/  IMAD.MOV.U32 R9, RZ, RZ, R6 ;  /* 0x000000ffff097224 */ /* 0x000fe200078e0006 */
[----:B------:R-:W-:Y:S01]  /*5860*/  IABS R3, R3 ;  /* 0x0000000300037213 */ /* 0x000fe20000000000 */
[----:B------:R-:W-:Y:S01]  /*5870*/  IMAD.MOV.U32 R6, RZ, RZ, R8 ;  /* 0x000000ffff067224 */ /* 0x000fe200078e0008 */
[----:B------:R-:W-:Y:S01]  /*5880*/  IABS R10, R10 ;  /* 0x0000000a000a7213 */ /* 0x000fe20000000000 */
[----:B------:R-:W5:Y:S01]  /*5890*/  MUFU.TANH R16, R30 ;  /* 0x0000001e00107308 */ /* 0x000f620000002400 */
[----:B------:R-:W-:-:S02]  /*58a0*/  I2FP.F32.S32 R8, R3 ;  /* 0x0000000300087245 */ /* 0x000fc40000201400 */
[----:B------:R-:W-:Y:S02]  /*58b0*/  I2FP.F32.S32 R9, R9 ;  /* 0x0000000900097245 */ /* 0x000fe40000201400 */
[----:B------:R-:W-:Y:S02]  /*58c0*/  I2FP.F32.S32 R12, R12 ;  /* 0x0000000c000c7245 */ /* 0x000fe40000201400 */
[----:B------:R-:W-:Y:S01]  /*58d0*/  I2FP.F32.S32 R3, R6 ;  /* 0x0000000600037245 */ /* 0x000fe20000201400 */
[----:B-1----:R-:W-:Y:S01]  /*58e0*/  FFMA.FTZ R11, R9, -UR21, R11 ;  /* 0x80000015090b7c23 */ /* 0x002fe2000801000b */
[----:B------:R-:W-:Y:S01]  /*58f0*/  I2FP.F32.S32 R10, R10 ;  /* 0x0000000a000a7245 */ /* 0x000fe20000201400 */
[----:B--2---:R-:W-:Y:S01]  /*5900*/  FFMA.FTZ R12, R12, -UR21, R18 ;  /* 0x800000150c0c7c23 */ /* 0x004fe20008010012 */
[----:B------:R-:W-:Y:S01]  /*5910*/  FSEL R128, R14, -INF , !P4 ;  /* 0xff8000000e807808 */ /* 0x000fe20006000000 */
[----:B---3--:R-:W-:Y:S01]  /*5920*/  FFMA.FTZ R17, R3, -UR21, R17 ;  /* 0x8000001503117c23 */ /* 0x008fe20008010011 */
[----:B------:R-:W-:-:S02]  /*5930*/  VIADD R3, R2, 0x31 ;  /* 0x0000003102037836 */ /* 0x000fc40000000000 */
[----:B----4-:R-:W-:Y:S01]  /*5940*/  FFMA.FTZ R10, R10, -UR21, R20 ;  /* 0x800000150a0a7c23 */ /* 0x010fe20008010014 */
[----:B------:R-:W-:Y:S01]  /*5950*/  FSEL R192, R13, -INF , !P2 ;  /* 0xff8000000dc07808 */ /* 0x000fe20005000000 */
[----:B------:R-:W-:Y:S01]  /*5960*/  VIADD R6, R2, 0x30 ;  /* 0x0000003002067836 */ /* 0x000fe20000000000 */
[CC--:B------:R-:W-:Y:S01]  /*5970*/  ISETP.GE.AND P4, PT, R7.reuse, R233.reuse, PT ;  /* 0x000000e90700720c */ /* 0x0c0fe20003f86270 */
[----:B-----5:R-:W-:Y:S01]  /*5980*/  FFMA.FTZ R16, R8, -UR21, R16 ;  /* 0x8000001508107c23 */ /* 0x020fe20008010010 */
[----:B------:R-:W-:Y:S01]  /*5990*/  ISETP.GE.AND P2, PT, R7, R232, PT ;  /* 0x000000e80700720c */ /* 0x000fe20003f46270 */
[----:B------:R-:W1:Y:S01]  /*59a0*/  MUFU.TANH R18, R53 ;  /* 0x0000003500127308 */ /* 0x000e620000002400 */
[----:B------:R-:W-:Y:S01]  /*59b0*/  FSEL R252, R11, -INF , !P6 ;  /* 0xff8000000bfc7808 */ /* 0x000fe20007000000 */
[--C-:B------:R-:W-:Y:S01]  /*59c0*/  IMAD.IADD R8, R231, 0x1, -R6.reuse ;  /* 0x00000001e7087824 */ /* 0x100fe200078e0a06 */
[----:B------:R-:W-:Y:S01]  /*59d0*/  FSEL R195, R12, -INF , !P3 ;  /* 0xff8000000cc37808 */ /* 0x000fe20005800000 */
[----:B------:R-:W-:Y:S01]  /*59e0*/  IMAD.IADD R9, R230, 0x1, -R6 ;  /* 0x00000001e6097824 */ /* 0x000fe200078e0a06 */
[----:B------:R-:W-:-:S02]  /*59f0*/  ISETP.GE.AND P6, PT, R3, R233, PT ;  /* 0x000000e90300720c */ /* 0x000fc40003fc6270 */
[----:B------:R-:W-:Y:S01]  /*5a00*/  ISETP.GE.AND P3, PT, R3, R232, PT ;  /* 0x000000e80300720c */ /* 0x000fe20003f66270 */
[----:B------:R-:W2:Y:S01]  /*5a10*/  MUFU.TANH R11, R39 ;  /* 0x00000027000b7308 */ /* 0x000ea20000002400 */
[C---:B------:R-:W-:Y:S02]  /*5a20*/  ISETP.LT.OR P4, PT, R7.reuse, R229, P4 ;  /* 0x000000e50700720c */ /* 0x040fe40002781670 */
[----:B------:R-:W-:Y:S01]  /*5a30*/  ISETP.LT.OR P2, PT, R7, R228, P2 ;  /* 0x000000e40700720c */ /* 0x000fe20001741670 */
[----:B------:R-:W-:Y:S01]  /*5a40*/  IMAD.IADD R7, R231, 0x1, -R7 ;  /* 0x00000001e7077824 */ /* 0x000fe200078e0a07 */
[----:B------:R-:W-:Y:S02]  /*5a50*/  FSEL R235, R15, -INF , !P1 ;  /* 0xff8000000feb7808 */ /* 0x000fe40004800000 */
[----:B------:R-:W-:Y:S01]  /*5a60*/  FSEL R193, R10, -INF , !P0 ;  /* 0xff8000000ac17808 */ /* 0x000fe20004000000 */
[----:B------:R-:W3:Y:S01]  /*5a70*/  MUFU.TANH R14, R31 ;  /* 0x0000001f000e7308 */ /* 0x000ee20000002400 */
[----:B------:R-:W-:Y:S01]  /*5a80*/  ISETP.GE.AND P1, PT, R6, R233, PT ;  /* 0x000000e90600720c */ /* 0x000fe20003f26270 */
[----:B------:R-:W-:Y:S01]  /*5a90*/  IMAD.IADD R10, R230, 0x1, -R3 ;  /* 0x00000001e60a7824 */ /* 0x000fe200078e0a03 */
[----:B------:R-:W-:-:S02]  /*5aa0*/  ISETP.GE.AND P0, PT, R6, R232, PT ;  /* 0x000000e80600720c */ /* 0x000fc40003f06270 */
[CC--:B------:R-:W-:Y:S02]  /*5ab0*/  ISETP.LT.OR P6, PT, R3.reuse, R229.reuse, P6 ;  /* 0x000000e50300720c */ /* 0x0c0fe400037c1670 */
[-C--:B------:R-:W-:Y:S01]  /*5ac0*/  ISETP.LT.OR P3, PT, R3, R228.reuse, P3 ;  /* 0x000000e40300720c */ /* 0x080fe20001f61670 */
[----:B------:R-:W-:Y:S01]  /*5ad0*/  IMAD.IADD R3, R231, 0x1, -R3 ;  /* 0x00000001e7037824 */ /* 0x000fe200078e0a03 */
[C---:B------:R-:W-:Y:S01]  /*5ae0*/  ISETP.LT.OR P1, PT, R6.reuse, R229, P1 ;  /* 0x000000e50600720c */ /* 0x040fe20000f21670 */
[----:B------:R-:W4:Y:S01]  /*5af0*/  MUFU.TANH R12, R38 ;  /* 0x00000026000c7308 */ /* 0x000f220000002400 */
[----:B------:R-:W-:Y:S02]  /*5b00*/  ISETP.LT.OR P0, PT, R6, R228, P0 ;  /* 0x000000e40600720c */ /* 0x000fe40000701670 */
[----:B------:R-:W-:Y:S02]  /*5b10*/  IABS R6, R7 ;  /* 0x0000000700067213 */ /* 0x000fe40000000000 */
[----:B------:R-:W-:-:S02]  /*5b20*/  IABS R8, R8 ;  /* 0x0000000800087213 */ /* 0x000fc40000000000 */
[----:B------:R-:W-:Y:S01]  /*5b30*/  IABS R3, R3 ;  /* 0x0000000300037213 */ /* 0x000fe20000000000 */
[----:B------:R-:W5:Y:S01]  /*5b40*/  MUFU.TANH R13, R37 ;  /* 0x00000025000d7308 */ /* 0x000f620000002400 */
[----:B------:R-:W-:Y:S02]  /*5b50*/  IABS R9, R9 ;  /* 0x0000000900097213 */ /* 0x000fe40000000000 */
[----:B------:R-:W-:Y:S01]  /*5b60*/  I2FP.F32.S32 R7, R6 ;  /* 0x0000000600077245 */ /* 0x000fe20000201400 */
[----:B------:R-:W-:Y:S01]  /*5b70*/  IMAD.MOV.U32 R6, RZ, RZ, R8 ;  /* 0x000000ffff067224 */ /* 0x000fe200078e0008 */
[----:B------:R-:W-:Y:S02]  /*5b80*/  I2FP.F32.S32 R3, R3 ;  /* 0x0000000300037245 */ /* 0x000fe40000201400 */
[----:B------:R-:W-:Y:S01]  /*5b90*/  I2FP.F32.S32 R8, R9 ;  /* 0x0000000900087245 */ /* 0x000fe20000201400 */
[----:B-1----:R-:W-:Y:S01]  /*5ba0*/  FFMA.FTZ R9, R7, -UR21, R18 ;  /* 0x8000001507097c23 */ /* 0x002fe20008010012 */
[----:B------:R-:W-:Y:S01]  /*5bb0*/  IABS R10, R10 ;  /* 0x0000000a000a7213 */ /* 0x000fe20000000000 */
[----:B--2---:R-:W-:Y:S01]  /*5bc0*/  FFMA.FTZ R11, R3, -UR21, R11 ;  /* 0x80000015030b7c23 */ /* 0x004fe2000801000b */
[----:B------:R-:W-:-:S02]  /*5bd0*/  VIADD R3, R2, 0x38 ;  /* 0x0000003802037836 */ /* 0x000fc40000000000 */
[----:B---3--:R-:W-:Y:S01]  /*5be0*/  FFMA.FTZ R8, R8, -UR21, R14 ;  /* 0x8000001508087c23 */ /* 0x008fe2000801000e */
[----:B------:R-:W-:Y:S01]  /*5bf0*/  I2FP.F32.S32 R6, R6 ;  /* 0x0000000600067245 */ /* 0x000fe20000201400 */
[----:B------:R-:W-:Y:S01]  /*5c00*/  VIADD R2, R2, 0x39 ;  /* 0x0000003902027836 */ /* 0x000fe20000000000 */
[----:B------:R-:W-:Y:S01]  /*5c10*/  I2FP.F32.S32 R7, R10 ;  /* 0x0000000a00077245 */ /* 0x000fe20000201400 */
[----:B------:R-:W1:Y:S01]  /*5c20*/  MUFU.TANH R14, R32 ;  /* 0x00000020000e7308 */ /* 0x000e620000002400 */
[----:B------:R-:W-:Y:S01]  /*5c30*/  FSEL R194, R16, -INF , !P5 ;  /* 0xff80000010c27808 */ /* 0x000fe20006800000 */
[----:B----4-:R-:W-:Y:S01]  /*5c40*/  FFMA.FTZ R10, R6, -UR21, R12 ;  /* 0x80000015060a7c23 */ /* 0x010fe2000801000c */
[----:B------:R-:W-:Y:S01]  /*5c50*/  FSEL R133, R17, -INF , !P4 ;  /* 0xff80000011857808 */ /* 0x000fe20006000000 */
[----:B-----5:R-:W-:Y:S01]  /*5c60*/  FFMA.FTZ R12, R7, -UR21, R13 ;  /* 0x80000015070c7c23 */ /* 0x020fe2000801000d */
[----:B------:R-:W-:Y:S01]  /*5c70*/  FSEL R234, R9, -INF , !P2 ;  /* 0xff80000009ea7808 */ /* 0x000fe20005000000 */
[----:B------:R-:W-:Y:S01]  /*5c80*/  IMAD.IADD R7, R230, 0x1, -R3 ;  /* 0x00000001e6077824 */ /* 0x000fe200078e0a03 */
[----:B------:R-:W-:Y:S01]  /*5c90*/  FSEL R171, R8, -INF , !P1 ;  /* 0xff80000008ab7808 */ /* 0x000fe20004800000 */
[----:B------:R-:W-:Y:S01]  /*5ca0*/  MUFU.TANH R13, R33 ;  /* 0x00000021000d7308 */ /* 0x000fe20000002400 */
[-C--:B------:R-:W-:Y:S01]  /*5cb0*/  ISETP.GE.AND P5, PT, R3, R233.reuse, PT ;  /* 0x000000e90300720c */ /* 0x080fe20003fa6270 */
[----:B------:R-:W-:Y:S01]  /*5cc0*/  IMAD.IADD R6, R230, 0x1, -R2 ;  /* 0x00000001e6067824 */ /* 0x000fe200078e0a02 */
[----:B------:R-:W-:-:S02]  /*5cd0*/  ISETP.GE.AND P4, PT, R2, R233, PT ;  /* 0x000000e90200720c */ /* 0x000fc40003f86270 */
[CC--:B------:R-:W-:Y:S02]  /*5ce0*/  ISETP.GE.AND P2, PT, R3.reuse, R232.reuse, PT ;  /* 0x000000e80300720c */ /* 0x0c0fe40003f46270 */
[C---:B------:R-:W-:Y:S01]  /*5cf0*/  ISETP.GE.AND P1, PT, R2.reuse, R232, PT ;  /* 0x000000e80200720c */ /* 0x040fe20003f26270 */
[----:B------:R-:W2:Y:S01]  /*5d00*/  MUFU.TANH R9, R34 ;  /* 0x0000002200097308 */ /* 0x000ea20000002400 */
[CC--:B------:R-:W-:Y:S02]  /*5d10*/  ISETP.LT.OR P5, PT, R3.reuse, R229.reuse, P5 ;  /* 0x000000e50300720c */ /* 0x0c0fe40002fa1670 */
[-C--:B------:R-:W-:Y:S01]  /*5d20*/  ISETP.LT.OR P2, PT, R3, R228.reuse, P2 ;  /* 0x000000e40300720c */ /* 0x080fe20001741670 */
[C---:B------:R-:W-:Y:S01]  /*5d30*/  IMAD.IADD R3, R231.reuse, 0x1, -R3 ;  /* 0x00000001e7037824 */ /* 0x040fe200078e0a03 */
[C---:B------:R-:W-:Y:S02]  /*5d40*/  ISETP.LT.OR P4, PT, R2.reuse, R229, P4 ;  /* 0x000000e50200720c */ /* 0x040fe40002781670 */
[----:B------:R-:W-:Y:S01]  /*5d50*/  ISETP.LT.OR P1, PT, R2, R228, P1 ;  /* 0x000000e40200720c */ /* 0x000fe20000f21670 */
[----:B------:R-:W3:Y:S01]  /*5d60*/  MUFU.TANH R8, R35 ;  /* 0x0000002300087308 */ /* 0x000ee20000002400 */
[----:B------:R-:W-:Y:S01]  /*5d70*/  IMAD.IADD R2, R231, 0x1, -R2 ;  /* 0x00000001e7027824 */ /* 0x000fe200078e0a02 */
[----:B------:R-:W-:Y:S01]  /*5d80*/  FSEL R54, R10, -INF , !P0 ;  /* 0xff8000000a367808 */ /* 0x000fe20004000000 */
[----:B------:R-:W-:Y:S01]  /*5d90*/  BAR.SYNC.DEFER_BLOCKING 0x0 ;  /* 0x0000000000007b1d */ /* 0x000fe20000010000 */
[----:B------:R-:W-:-:S02]  /*5da0*/  PLOP3.LUT P0, PT, PT, PT, UP0, 0x80, 0x0 ;  /* 0x000000000000781c */ /* 0x000fc40003f0f008 */
[----:B------:R-:W-:Y:S02]  /*5db0*/  IABS R7, R7 ;  /* 0x0000000700077213 */ /* 0x000fe40000000000 */
[----:B------:R-:W-:Y:S02]  /*5dc0*/  IABS R3, R3 ;  /* 0x0000000300037213 */ /* 0x000fe40000000000 */
[----:B------:R-:W-:Y:S02]  /*5dd0*/  IABS R6, R6 ;  /* 0x0000000600067213 */ /* 0x000fe40000000000 */
[----:B------:R-:W-:Y:S02]  /*5de0*/  IABS R2, R2 ;  /* 0x0000000200027213 */ /* 0x000fe40000000000 */
[----:B------:R-:W-:Y:S02]  /*5df0*/  I2FP.F32.S32 R7, R7 ;  /* 0x0000000700077245 */ /* 0x000fe40000201400 */
[----:B------:R-:W-:-:S02]  /*5e00*/  I2FP.F32.S32 R3, R3 ;  /* 0x0000000300037245 */ /* 0x000fc40000201400 */
[----:B------:R-:W-:Y:S01]  /*5e10*/  I2FP.F32.S32 R6, R6 ;  /* 0x0000000600067245 */ /* 0x000fe20000201400 */
[----:B-1----:R-:W-:Y:S01]  /*5e20*/  FFMA.FTZ R7, R7, -UR21, R14 ;  /* 0x8000001507077c23 */ /* 0x002fe2000801000e */
[----:B------:R-:W-:Y:S01]  /*5e30*/  I2FP.F32.S32 R2, R2 ;  /* 0x0000000200027245 */ /* 0x000fe20000201400 */
[----:B--2---:R-:W-:Y:S01]  /*5e40*/  FFMA.FTZ R3, R3, -UR21, R9 ;  /* 0x8000001503037c23 */ /* 0x004fe20008010009 */
[----:B------:R-:W-:Y:S01]  /*5e50*/  FSEL R147, R12, -INF , !P6 ;  /* 0xff8000000c937808 */ /* 0x000fe20007000000 */
[----:B------:R-:W-:Y:S01]  /*5e60*/  FFMA.FTZ R6, R6, -UR21, R13 ;  /* 0x8000001506067c23 */ /* 0x000fe2000801000d */
[----:B------:R-:W-:Y:S01]  /*5e70*/  FSEL R168, R11, -INF , !P3 ;  /* 0xff8000000ba87808 */ /* 0x000fe20005800000 */
[----:B---3--:R-:W-:Y:S01]  /*5e80*/  FFMA.FTZ R2, R2, -UR21, R8 ;  /* 0x8000001502027c23 */ /* 0x008fe20008010008 */
        /* <DEDUP_REMOVED lines=84> */
.L_x_2363:
[----:B------:R-:W-:Y:S05]  /*63d0*/  BSYNC B0 ;  /* 0x0000000000007941 */ /* 0x000fea0003800000 */
.L_x_2362:
[----:B------:R-:W0:Y:S02]  /*63e0*/  LDGDEPBAR ;  /* 0x00000000000079af */ /* 0x000e240000000000 */
.L_x_2361:
        /* <DEDUP_REMOVED lines=70> */
[----:B------:R-:W1:Y:S01]  /*6850*/  LDSM.16.MT88.4 R28, [R204+0x18000] ;  /* 0x01800000cc1c783b */ /* 0x000e620000004200 */
[----:B------:R2:W-:Y:S03]  /*6860*/  MUFU.EX2 R11, R4 ;  /* 0x00000004000b7308 */ /* 0x0005e60000000800 */
[----:B------:R-:W-:Y:S04]  /*6870*/  LDSM.16.MT88.4 R24, [R203+0x18000] ;  /* 0x01800000cb18783b */ /* 0x000fe80000004200 */
[----:B------:R-:W-:Y:S01]  /*6880*/  LDSM.16.MT88.4 R36, [R203+0x1a000] ;  /* 0x01a00000cb24783b */ /* 0x000fe20000004200 */
        /* <DEDUP_REMOVED lines=301> */
[----:B------:R4:W3:Y:S02]  /*7b60*/  MUFU.EX2 R72, R0 ;  /* 0x0000000000487308 */ /* 0x0008e40000000800 */
[C---:B------:R-:W-:Y:S01]  /*7b70*/  HMMA.16816.F32 R192, R4.reuse, R26, R144 ;  /* 0x0000001a04c0723c */ /* 0x040fe20000001890 */
[----:B------:R-:W3:Y:S05]  /*7b80*/  LDSM.16.MT88.4 R24, [R204+0x1f000] ;  /* 0x01f00000cc18783b */ /* 0x000eea0000004200 */
[----:B------:R-:W-:Y:S01]  /*7b90*/  HMMA.16816.F32 R180, R4, R34, R56 ;  /* 0x0000002204b4723c */ /* 0x000fe20000001838 */
[----:B------:R-:W-:Y:S01]  /*7ba0*/  IMAD.MOV.U32 R125, RZ, RZ, R135 ;  /* 0x000000ffff7d7224 */ /* 0x000fe200078e0087 */
[----:B------:R-:W-:Y:S01]  /*7bb0*/  MOV R62, R117 ;  /* 0x00000075003e7202 */ /* 0x000fe20000000f00 */
[----:B------:R-:W-:Y:S01]  /*7bc0*/  IMAD.MOV.U32 R152, RZ, RZ, R154 ;  /* 0x000000ffff987224 */ /* 0x000fe200078e009a */
[----:B------:R-:W-:Y:S01]  /*7bd0*/  MOV R60, R116 ;  /* 0x00000074003c7202 */ /* 0x000fe20000000f00 */
[----:B------:R-:W-:-:S02]  /*7be0*/  IMAD.MOV.U32 R63, RZ, RZ, R118 ;  /* 0x000000ffff3f7224 */ /* 0x000fc400078e0076 */
[----:B----4-:R-:W-:Y:S01]  /*7bf0*/  FFMA.FTZ R0, R29, UR15, -R8 ;  /* 0x0000000f1d007c23 */ /* 0x010fe20008010808 */
[C---:B--2---:R-:W-:Y:S01]  /*7c00*/  HMMA.16816.F32 R32, R4.reuse, R22, R52 ;  /* 0x000000160420723c */ /* 0x044fe20000001834 */
[----:B------:R-:W-:Y:S01]  /*7c10*/  IMAD.MOV.U32 R61, RZ, RZ, R119 ;  /* 0x000000ffff3d7224 */ /* 0x000fe200078e0077 */
[----:B------:R-:W-:Y:S01]  /*7c20*/  LDSM.16.MT88.4 R144, [R201+0x19800] ;  /* 0x01980000c990783b */ /* 0x000fe20000004200 */
[----:B------:R2:W4:Y:S03]  /*7c30*/  MUFU.EX2 R56, R0 ;  /* 0x0000000000387308 */ /* 0x0005260000000800 */
[C---:B------:R-:W-:Y:S01]  /*7c40*/  HMMA.16816.F32 R28, R4.reuse, R20, R68 ;  /* 0x00000014041c723c */ /* 0x040fe20000001844 */
[----:B------:R3:W5:Y:S01]  /*7c50*/  LDL.LU R135, [R1+0x80] ;  /* 0x0000800001877983 */ /* 0x0007620000300800 */
[----:B------:R-:W-:Y:S02]  /*7c60*/  IMAD.MOV.U32 R154, RZ, RZ, R160 ;  /* 0x000000ffff9a7224 */ /* 0x000fe400078e00a0 */
[----:B--2---:R-:W-:Y:S01]  /*7c70*/  FFMA.FTZ R0, R153, UR15, -R8 ;  /* 0x0000000f99007c23 */ /* 0x004fe20008010808 */
[----:B------:R-:W-:Y:S01]  /*7c80*/  MOV R153, R155 ;  /* 0x0000009b00997202 */ /* 0x000fe20000000f00 */
[----:B-1----:R-:W-:Y:S01]  /*7c90*/  HMMA.16816.F32 R20, R4, R16, R40 ;  /* 0x000000100414723c */ /* 0x002fe20000001828 */
[----:B------:R-:W-:Y:S01]  /*7ca0*/  MOV R155, R161 ;  /* 0x000000a1009b7202 */ /* 0x000fe20000000f00 */
[----:B------:R1:W-:Y:S01]  /*7cb0*/  MUFU.EX2 R69, R0 ;  /* 0x0000000000457308 */ /* 0x0003e20000000800 */
[----:B------:R-:W-:Y:S01]  /*7cc0*/  MOV R161, R163 ;  /* 0x000000a300a17202 */ /* 0x000fe20000000f00 */
[----:B------:R-:W-:Y:S01]  /*7cd0*/  LDSM.16.MT88.4 R40, [R201+0x1b800] ;  /* 0x01b80000c928783b */ /* 0x000fe20000004200 */
        /* <DEDUP_REMOVED lines=8> */
[----:B---3--:R-:W-:Y:S01]  /*7d60*/  HMMA.16816.F32 R108, R4, R12, R36 ;  /* 0x0000000c046c723c */ /* 0x008fe20000001824 */
[----:B------:R2:W5:Y:S01]  /*7d70*/  LDL.LU R134, [R1+0x7c] ;  /* 0x00007c0001867983 */ /* 0x0005620000300800 */
[----:B-1----:R-:W-:-:S04]  /*7d80*/  FFMA.FTZ R0, R10, UR15, -R8 ;  /* 0x0000000f0a007c23 */ /* 0x002fc80008010808 */
[----:B------:R1:W-:Y:S01]  /*7d90*/  MUFU.EX2 R68, R0 ;  /* 0x0000000000447308 */ /* 0x0003e20000000800 */
[C---:B------:R-:W-:Y:S01]  /*7da0*/  HMMA.16816.F32 R16, R4.reuse, R18, R48 ;  /* 0x000000120410723c */ /* 0x040fe20000001830 */
[----:B------:R-:W-:Y:S01]  /*7db0*/  IMAD.MOV.U32 R160, RZ, RZ, R162 ;  /* 0x000000ffffa07224 */ /* 0x000fe200078e00a2 */
[----:B------:R-:W-:Y:S01]  /*7dc0*/  LDSM.16.MT88.4 R48, [R202+0x1b800] ;  /* 0x01b80000ca30783b */ /* 0x000fe20000004200 */
[----:B------:R-:W-:Y:S02]  /*7dd0*/  IMAD.MOV.U32 R162, RZ, RZ, R164 ;  /* 0x000000ffffa27224 */ /* 0x000fe400078e00a4 */
[----:B-1----:R-:W-:Y:S02]  /*7de0*/  FFMA.FTZ R0, R9, UR15, -R2 ;  /* 0x0000000f09007c23 */ /* 0x002fe40008010802 */
[----:B------:R-:W1:Y:S01]  /*7df0*/  LDSM.16.MT88.4 R8, [R203+0x1f000] ;  /* 0x01f00000cb08783b */ /* 0x000e620000004200 */
[----:B------:R-:W-:Y:S01]  /*7e00*/  HMMA.16816.F32 R12, R4, R14, R64 ;  /* 0x0000000e040c723c */ /* 0x000fe20000001840 */
[----:B------:R-:W-:-:S02]  /*7e10*/  IMAD.MOV.U32 R164, RZ, RZ, R252 ;  /* 0x000000ffffa47224 */ /* 0x000fc400078e00fc */
[----:B------:R-:W3:Y:S01]  /*7e20*/  LDSM.16.MT88.4 R64, [R203+0x1b800] ;  /* 0x01b80000cb40783b */ /* 0x000ee20000004200 */
[----:B------:R4:W-:Y:S02]  /*7e30*/  MUFU.EX2 R252, R0 ;  /* 0x0000000000fc7308 */ /* 0x0009e40000000800 */
[----:B------:R-:W-:Y:S01]  /*7e40*/  HMMA.16816.F32 R116, R4, R24, R88 ;  /* 0x000000180474723c */ /* 0x000fe20000001858 */
[----:B------:R-:W-:Y:S01]  /*7e50*/  MOV R107, R234 ;  /* 0x000000ea006b7202 */ /* 0x000fe20000000f00 */
[----:B----4-:R-:W-:Y:S01]  /*7e60*/  FFMA.FTZ R0, R165, UR15, -R2 ;  /* 0x0000000fa5007c23 */ /* 0x010fe20008010802 */
[----:B------:R-:W-:Y:S01]  /*7e70*/  IMAD.MOV.U32 R165, RZ, RZ, R166 ;  /* 0x000000ffffa57224 */ /* 0x000fe200078e00a6 */
[----:B------:R-:W-:Y:S02]  /*7e80*/  MOV R166, R235 ;  /* 0x000000eb00a67202 */ /* 0x000fe40000000f00 */
[----:B------:R4:W2:Y:S01]  /*7e90*/  MUFU.EX2 R235, R0 ;  /* 0x0000000000eb7308 */ /* 0x0008a20000000800 */
[----:B------:R-:W-:-:S02]  /*7ea0*/  IMAD.MOV.U32 R89, RZ, RZ, R133 ;  /* 0x000000ffff597224 */ /* 0x000fc400078e0085 */
[----:B------:R-:W-:Y:S02]  /*7eb0*/  IMAD.MOV.U32 R106, RZ, RZ, R164 ;  /* 0x000000ffff6a7224 */ /* 0x000fe400078e00a4 */
[--C-:B----4-:R-:W-:Y:S01]  /*7ec0*/  FFMA.FTZ R0, R152, UR15, -R2.reuse ;  /* 0x0000000f98007c23 */ /* 0x110fe20008010802 */
[----:B------:R-:W-:-:S03]  /*7ed0*/  FFMA.FTZ R2, R153, UR15, -R2 ;  /* 0x0000000f99027c23 */ /* 0x000fc60008010802 */
[----:B------:R-:W-:Y:S08]  /*7ee0*/  MUFU.EX2 R234, R0 ;  /* 0x0000000000ea7308 */ /* 0x000ff00000000800 */
[----:B------:R4:W3:Y:S01]  /*7ef0*/  MUFU.EX2 R133, R2 ;  /* 0x0000000200857308 */ /* 0x0008e20000000800 */
[----:B------:R-:W-:Y:S01]  /*7f00*/  IMAD.MOV.U32 R104, RZ, RZ, R162 ;  /* 0x000000ffff687224 */ /* 0x000fe200078e00a2 */
[----:B------:R-:W-:Y:S01]  /*7f10*/  MOV R105, R163 ;  /* 0x000000a300697202 */ /* 0x000fe20000000f00 */
[----:B------:R-:W-:Y:S01]  /*7f20*/  IMAD.MOV.U32 R88, RZ, RZ, R72 ;  /* 0x000000ffff587224 */ /* 0x000fe200078e0048 */
[----:B------:R-:W-:Y:S01]  /*7f30*/  MOV R54, R107 ;  /* 0x0000006b00367202 */ /* 0x000fe20000000f00 */
[----:B------:R-:W-:Y:S01]  /*7f40*/  IMAD.MOV.U32 R55, RZ, RZ, R106 ;  /* 0x000000ffff377224 */ /* 0x000fe200078e006a */
[----:B----4-:R-:W-:-:S02]  /*7f50*/  MOV R2, R56 ;  /* 0x0000003800027202 */ /* 0x010fc40000000f00 */
[----:B------:R-:W4:Y:S01]  /*7f60*/  LDSM.16.MT88.4 R56, [R204+0x1b800] ;  /* 0x01b80000cc38783b */ /* 0x000f220000004200 */
[----:B------:R-:W-:Y:S01]  /*7f70*/  IMAD.MOV.U32 R53, RZ, RZ, R124 ;  /* 0x000000ffff357224 */ /* 0x000fe200078e007c */
[----:B------:R-:W-:Y:S01]  /*7f80*/  MOV R52, R125 ;  /* 0x0000007d00347202 */ /* 0x000fe20000000f00 */
[----:B------:R-:W-:Y:S01]  /*7f90*/  IMAD.MOV.U32 R106, RZ, RZ, R126 ;  /* 0x000000ffff6a7224 */ /* 0x000fe200078e007e */
[----:B------:R-:W-:Y:S01]  /*7fa0*/  MOV R107, R127 ;  /* 0x0000007f006b7202 */ /* 0x000fe20000000f00 */
        /* <DEDUP_REMOVED lines=10> */
[----:B--2---:R-:W-:Y:S01]  /*8050*/  F2FP.F16.F32.PACK_AB R129, R235, R252 ;  /* 0x000000fceb81723e */ /* 0x004fe200000000ff */
[----:B------:R-:W-:Y:S01]  /*8060*/  IMAD.MOV.U32 R74, RZ, RZ, R160 ;  /* 0x000000ffff4a7224 */ /* 0x000fe200078e00a0 */
[----:B------:R-:W-:Y:S01]  /*8070*/  MOV R91, R165 ;  /* 0x000000a5005b7202 */ /* 0x000fe20000000f00 */
[----:B------:R-:W-:Y:S01]  /*8080*/  LDSM.16.MT88.4 R80, [R202+0x1d800] ;  /* 0x01d80000ca50783b */ /* 0x000fe20000004200 */
[----:B------:R-:W-:Y:S01]  /*8090*/  IMAD.MOV.U32 R6, RZ, RZ, R130 ;  /* 0x000000ffff067224 */ /* 0x000fe200078e0082 */
[----:B------:R-:W-:-:S02]  /*80a0*/  MOV R7, R131 ;  /* 0x0000008300077202 */ /* 0x000fc40000000f00 */
[----:B------:R-:W-:Y:S02]  /*80b0*/  F2FP.F16.F32.PACK_AB R130, R68, R69 ;  /* 0x000000454482723e */ /* 0x000fe400000000ff */
[----:B---3--:R-:W-:Y:S02]  /*80c0*/  F2FP.F16.F32.PACK_AB R131, R133, R234 ;  /* 0x000000ea8583723e */ /* 0x008fe400000000ff */
[----:B------:R-:W-:Y:S02]  /*80d0*/  MOV R0, R167 ;  /* 0x000000a700007202 */ /* 0x000fe40000000f00 */
[----:B------:R-:W1:Y:S03]  /*80e0*/  LDSM.16.MT88.4 R164, [R203+0x19800] ;  /* 0x01980000cba4783b */ /* 0x000e660000004200 */
[C---:B------:R-:W-:Y:S06]  /*80f0*/  HMMA.16816.F32 R36, R128.reuse, R40, R248 ;  /* 0x000000288024723c */ /* 0x040fec00000018f8 */
[----:B------:R-:W-:Y:S01]  /*8100*/  HMMA.16816.F32 R40, R128, R42, R244 ;  /* 0x0000002a8028723c */ /* 0x000fe200000018f4 */
[----:B------:R-:W-:-:S05]  /*8110*/  MOV R249, R2 ;  /* 0x0000000200f97202 */ /* 0x000fca0000000f00 */
        /* <DEDUP_REMOVED lines=21> */
[----:B------:R-:W-:Y:S01]  /*8270*/  HMMA.16816.F32 R48, R128, R50, R196 ;  /* 0x000000328030723c */ /* 0x000fe200000018c4 */
[----:B------:R-:W-:Y:S01]  /*8280*/  FADD.FTZ R0, R173, R0 ;  /* 0x00000000ad007221 */ /* 0x000fe20000010000 */
[----:B------:R-:W-:Y:S01]  /*8290*/  MOV R240, R7 ;  /* 0x0000000700f07202 */ /* 0x000fe20000000f00 */
[----:B------:R-:W-:Y:S01]  /*82a0*/  FADD.FTZ R2, R174, R2 ;  /* 0x00000002ae027221 */ /* 0x000fe20000010000 */
[----:B------:R-:W-:Y:S01]  /*82b0*/  IMAD.MOV.U32 R241, RZ, RZ, R6 ;  /* 0x000000fffff17224 */ /* 0x000fe200078e0006 */
[----:B------:R-:W-:Y:S01]  /*82c0*/  MOV R242, R91 ;  /* 0x0000005b00f27202 */ /* 0x000fe20000000f00 */
[----:B------:R-:W2:Y:S01]  /*82d0*/  LDSM.16.MT88.4 R152, [R202+0x19800] ;  /* 0x01980000ca98783b */ /* 0x000ea20000004200 */
[----:B------:R-:W-:Y:S01]  /*82e0*/  MOV R199, R52 ;  /* 0x0000003400c77202 */ /* 0x000fe20000000f00 */
[----:B------:R-:W-:Y:S01]  /*82f0*/  IMAD.MOV.U32 R198, RZ, RZ, R53 ;  /* 0x000000ffffc67224 */ /* 0x000fe200078e0035 */
[----:B------:R-:W-:Y:S01]  /*8300*/  MOV R197, R54 ;  /* 0x0000003600c57202 */ /* 0x000fe20000000f00 */
[----:B------:R-:W3:Y:S01]  /*8310*/  LDSM.16.MT88.4 R160, [R204+0x19800] ;  /* 0x01980000cca0783b */ /* 0x000ee20000004200 */
[----:B------:R-:W-:-:S02]  /*8320*/  MOV R196, R55 ;  /* 0x0000003700c47202 */ /* 0x000fc40000000f00 */
[C---:B----4-:R-:W-:Y:S01]  /*8330*/  HMMA.16816.F32 R52, R128.reuse, R56, R176 ;  /* 0x000000388034723c */ /* 0x050fe200000018b0 */
[----:B------:R-:W-:Y:S01]  /*8340*/  FADD.FTZ R0, R175, R0 ;  /* 0x00000000af007221 */ /* 0x000fe20000010000 */
[----:B------:R-:W-:Y:S01]  /*8350*/  MOV R248, R88 ;  /* 0x0000005800f87202 */ /* 0x000fe20000000f00 */
[----:B------:R-:W-:Y:S01]  /*8360*/  IMAD.MOV.U32 R247, RZ, RZ, R89 ;  /* 0x000000fffff77224 */ /* 0x000fe200078e0059 */
[----:B------:R-:W4:Y:S03]  /*8370*/  LDSM.16.MT88.4 R72, [R201+0x1d800] ;  /* 0x01d80000c948783b */ /* 0x000f260000004200 */
[----:B------:R-:W-:Y:S01]  /*8380*/  MOV R177, R98 ;  /* 0x0000006200b17202 */ /* 0x000fe20000000f00 */
[----:B------:R-:W-:Y:S01]  /*8390*/  IMAD.MOV.U32 R176, RZ, RZ, R99 ;  /* 0x000000ffffb07224 */ /* 0x000fe200078e0063 */
[----:B------:R-:W-:Y:S01]  /*83a0*/  MOV R178, R97 ;  /* 0x0000006100b27202 */ /* 0x000fe20000000f00 */
[----:B------:R-:W-:Y:S01]  /*83b0*/  IMAD.MOV.U32 R179, RZ, RZ, R96 ;  /* 0x000000ffffb37224 */ /* 0x000fe200078e0060 */
[C---:B-1----:R-:W-:Y:S01]  /*83c0*/  HMMA.16816.F32 R156, R128.reuse, R164, R156 ;  /* 0x000000a4809c723c */ /* 0x042fe2000000189c */
[----:B------:R-:W-:Y:S01]  /*83d0*/  FADD.FTZ R2, R176, R2 ;  /* 0x00000002b0027221 */ /* 0x000fe20000010000 */
[----:B------:R-:W-:Y:S01]  /*83e0*/  FADD.FTZ R0, R177, R0 ;  /* 0x00000000b1007221 */ /* 0x000fe20000010000 */
[----:B------:R-:W1:Y:S02]  /*83f0*/  LDSM.16.MT88.4 R88, [R204+0x1d800] ;  /* 0x01d80000cc58783b */ /* 0x000e640000004200 */
[----:B------:R-:W-:Y:S01]  /*8400*/  FADD.FTZ R2, R178, R2 ;  /* 0x00000002b2027221 */ /* 0x000fe20000010000 */
[----:B------:R-:W-:Y:S01]  /*8410*/  FADD.FTZ R0, R179, R0 ;  /* 0x00000000b3007221 */ /* 0x000fe20000010000 */
[----:B------:R-:W-:Y:S01]  /*8420*/  HMMA.16816.F32 R56, R128, R58, R120 ;  /* 0x0000003a8038723c */ /* 0x000fe20000001878 */
[----:B------:R-:W1:Y:S01]  /*8430*/  LDSM.16.MT88.4 R96, [R203+0x1d800] ;  /* 0x01d80000cb60783b */ /* 0x000e620000004200 */
[----:B------:R-:W-:Y:S01]  /*8440*/  FADD.FTZ R2, R196, R2 ;  /* 0x00000002c4027221 */ /* 0x000fe20000010000 */
[----:B------:R-:W-:-:S02]  /*8450*/  FADD.FTZ R0, R197, R0 ;  /* 0x00000000c5007221 */ /* 0x000fc40000010000 */
[----:B------:R-:W1:Y:S01]  /*8460*/  LDSM.16.MT88.4 R104, [R201+0x1f800] ;  /* 0x01f80000c968783b */ /* 0x000e620000004200 */
[----:B------:R-:W-:Y:S01]  /*8470*/  FADD.FTZ R2, R198, R2 ;  /* 0x00000002c6027221 */ /* 0x000fe20000010000 */
[----:B------:R-:W-:Y:S01]  /*8480*/  FADD.FTZ R0, R199, R0 ;  /* 0x00000000c7007221 */ /* 0x000fe20000010000 */
[----:B------:R-:W-:Y:S01]  /*8490*/  HMMA.16816.F32 R164, R128, R166, R112 ;  /* 0x000000a680a4723c */ /* 0x000fe20000001870 */
[----:B------:R-:W1:Y:S01]  /*84a0*/  LDSM.16.MT88.4 R112, [R202+0x1f800] ;  /* 0x01f80000ca70783b */ /* 0x000e620000004200 */
[----:B------:R-:W-:Y:S01]  /*84b0*/  FADD.FTZ R2, R240, R2 ;  /* 0x00000002f0027221 */ /* 0x000fe20000010000 */
[----:B------:R-:W-:Y:S02]  /*84c0*/  FADD.FTZ R0, R241, R0 ;  /* 0x00000000f1007221 */ /* 0x000fe40000010000 */
[----:B------:R-:W1:Y:S01]  /*84d0*/  LDSM.16.MT88.4 R120, [R204+0x1f800] ;  /* 0x01f80000cc78783b */ /* 0x000e620000004200 */
[----:B------:R-:W-:Y:S01]  /*84e0*/  FADD.FTZ R2, R242, R2 ;  /* 0x00000002f2027221 */ /* 0x000fe20000010000 */
[----:B------:R-:W-:-:S02]  /*84f0*/  FADD.FTZ R0, R243, R0 ;  /* 0x00000000f3007221 */ /* 0x000fc40000010000 */
[----:B------:R-:W1:Y:S01]  /*8500*/  LDSM.16.MT88.4 R4, [R203+0x1f800] ;  /* 0x01f80000cb04783b */ /* 0x000e620000004200 */
[----:B------:R-:W-:Y:S01]  /*8510*/  FADD.FTZ R2, R244, R2 ;  /* 0x00000002f4027221 */ /* 0x000fe20000010000 */
[----:B------:R-:W-:-:S03]  /*8520*/  FADD.FTZ R0, R245, R0 ;  /* 0x00000000f5007221 */ /* 0x000fc60000010000 */
        /* <DEDUP_REMOVED lines=16> */
[C---:B--2---:R-:W-:Y:S06]  /*8630*/  HMMA.16816.F32 R140, R128.reuse, R152, R140 ;  /* 0x00000098808c723c */ /* 0x044fec000000188c */
[C---:B---3--:R-:W-:Y:S06]  /*8640*/  HMMA.16816.F32 R148, R128.reuse, R160, R148 ;  /* 0x000000a08094723c */ /* 0x048fec0000001894 */
[C---:B------:R-:W-:Y:S06]  /*8650*/  HMMA.16816.F32 R152, R128.reuse, R154, R92 ;  /* 0x0000009a8098723c */ /* 0x040fec000000185c */
[C---:B------:R-:W-:Y:S06]  /*8660*/  HMMA.16816.F32 R160, R128.reuse, R162, R100 ;  /* 0x000000a280a0723c */ /* 0x040fec0000001864 */
[C---:B------:R-:W-:Y:S06]  /*8670*/  HMMA.16816.F32 R76, R128.reuse, R80, R84 ;  /* 0x00000050804c723c */ /* 0x040fec0000001854 */
        /* <DEDUP_REMOVED lines=111> */
[----:B------:R-:W-:Y:S01]  /*8d70*/  ISETP.LT.OR P1, PT, R0, R228, P1 ;  /* 0x000000e40000720c */ /* 0x000fe20000f21670 */
        /* <DEDUP_REMOVED lines=12> */
[----:B------:R-:W-:Y:S04]  /*8e40*/  LDSM.16.M88.4 R196, [R225] ;  /* 0x00000000e1c4783b */ /* 0x000fe80000000200 */
[----:B------:R-:W-:Y:S04]  /*8e50*/  LDSM.16.M88.4 R192, [R206+0x10000] ;  /* 0x01000000cec0783b */ /* 0x000fe80000000200 */
[----:B------:R-:W-:Y:S04]  /*8e60*/  LDSM.16.M88.4 R240, [R206+0x11000] ;  /* 0x01100000cef0783b */ /* 0x000fe80000000200 */
[----:B------:R-:W0:Y:S01]  /*8e70*/  LDGDEPBAR ;  /* 0x00000000000079af */ /* 0x000e220000000000 */
[C---:B-1----:R-:W-:Y:S06]  /*8e80*/  HMMA.16816.F32 R28, R4.reuse, R24, RZ ;  /* 0x00000018041c723c */ /* 0x042fec00000018ff */
[C---:B------:R-:W-:Y:S06]  /*8e90*/  HMMA.16816.F32 R176, R4.reuse, R16, RZ ;  /* 0x0000001004b0723c */ /* 0x040fec00000018ff */
[C---:B------:R-:W-:Y:S01]  /*8ea0*/  HMMA.16816.F32 R188, R4.reuse, R18, RZ ;  /* 0x0000001204bc723c */ /* 0x040fe200000018ff */
[----:B------:R-:W1:Y:S05]  /*8eb0*/  LDSM.16.M88.4 R16, [R224] ;  /* 0x00000000e010783b */ /* 0x000e6a0000000200 */
[C---:B------:R-:W-:Y:S06]  /*8ec0*/  HMMA.16816.F32 R172, R4.reuse, R26, RZ ;  /* 0x0000001a04ac723c */ /* 0x040fec00000018ff */
[C---:B------:R-:W-:Y:S06]  /*8ed0*/  HMMA.16816.F32 R32, R4.reuse, R20, RZ ;  /* 0x000000140420723c */ /* 0x040fec00000018ff */
[C---:B------:R-:W-:Y:S06]  /*8ee0*/  HMMA.16816.F32 R24, R4.reuse, R22, RZ ;  /* 0x000000160418723c */ /* 0x040fec00000018ff */
[C---:B------:R-:W-:Y:S06]  /*8ef0*/  HMMA.16816.F32 R184, R4.reuse, R12, RZ ;  /* 0x0000000c04b8723c */ /* 0x040fec00000018ff */
[----:B------:R-:W-:Y:S01]  /*8f00*/  HMMA.16816.F32 R12, R4, R14, RZ ;  /* 0x0000000e040c723c */ /* 0x000fe200000018ff */
[----:B------:R-:W-:Y:S05]  /*8f10*/  LDSM.16.M88.4 R4, [R210] ;  /* 0x00000000d204783b */ /* 0x000fea0000000200 */
[C---:B------:R-:W-:Y:S01]  /*8f20*/  HMMA.16816.F32 R20, R8.reuse, R168, R28 ;  /* 0x000000a80814723c */ /* 0x040fe2000000181c */
[----:B------:R-:W3:Y:S05]  /*8f30*/  LDSM.16.M88.4 R28, [R206+0x10800] ;  /* 0x01080000ce1c783b */ /* 0x000eea0000000200 */
[C---:B------:R-:W-:Y:S06]  /*8f40*/  HMMA.16816.F32 R236, R8.reuse, R170, R172 ;  /* 0x000000aa08ec723c */ /* 0x040fec00000018ac */
[C---:B--2---:R-:W-:Y:S06]  /*8f50*/  HMMA.16816.F32 R168, R8.reuse, R180, R32 ;  /* 0x000000b408a8723c */ /* 0x044fec0000001820 */
[C---:B------:R-:W-:Y:S06]  /*8f60*/  HMMA.16816.F32 R24, R8.reuse, R182, R24 ;  /* 0x000000b60818723c */ /* 0x040fec0000001818 */
[C---:B-1----:R-:W-:Y:S06]  /*8f70*/  HMMA.16816.F32 R172, R8.reuse, R16, R184 ;  /* 0x0000001008ac723c */ /* 0x042fec00000018b8 */
[C---:B------:R-:W-:Y:S01]  /*8f80*/  HMMA.16816.F32 R12, R8.reuse, R18, R12 ;  /* 0x00000012080c723c */ /* 0x040fe2000000180c */
[----:B------:R-:W1:Y:S05]  /*8f90*/  LDSM.16.M88.4 R16, [R206+0x11800] ;  /* 0x01180000ce10783b */ /* 0x000e6a0000000200 */
[C---:B------:R-:W-:Y:S01]  /*8fa0*/  HMMA.16816.F32 R32, R8.reuse, R196, R176 ;  /* 0x000000c40820723c */ /* 0x040fe200000018b0 */
[----:B------:R-:W-:Y:S05]  /*8fb0*/  LDSM.16.M88.4 R176, [R205] ;  /* 0x00000000cdb0783b */ /* 0x000fea0000000200 */
[----:B------:R-:W-:Y:S01]  /*8fc0*/  HMMA.16816.F32 R180, R8, R198, R188 ;  /* 0x000000c608b4723c */ /* 0x000fe200000018bc */
[----:B------:R-:W2:Y:S04]  /*8fd0*/  LDSM.16.M88.4 R8, [R209] ;  /* 0x00000000d108783b */ /* 0x000ea80000000200 */
[----:B------:R-:W-:Y:S01]  /*8fe0*/  LDSM.16.M88.4 R196, [R205+0x1000] ;  /* 0x00100000cdc4783b */ /* 0x000fe20000000200 */
[C---:B---3--:R-:W-:Y:S03]  /*8ff0*/  HMMA.16816.F32 R184, R4.reuse, R28, R168 ;  /* 0x0000001c04b8723c */ /* 0x048fe600000018a8 */
[----:B------:R-:W-:Y:S03]  /*9000*/  LDSM.16.M88.4 R168, [R200+0x12000] ;  /* 0x01200000c8a8783b */ /* 0x000fe60000000200 */
[C---:B------:R-:W-:Y:S01]  /*9010*/  HMMA.16816.F32 R24, R4.reuse, R30, R24 ;  /* 0x0000001e0418723c */ /* 0x040fe20000001818 */
[----:B------:R-:W3:Y:S05]  /*9020*/  LDSM.16.M88.4 R28, [R205+0x800] ;  /* 0x00080000cd1c783b */ /* 0x000eea0000000200 */
[C---:B------:R-:W-:Y:S06]  /*9030*/  HMMA.16816.F32 R20, R4.reuse, R192, R20 ;  /* 0x000000c00414723c */ /* 0x040fec0000001814 */
[C---:B------:R-:W-:Y:S06]  /*9040*/  HMMA.16816.F32 R32, R4.reuse, R240, R32 ;  /* 0x000000f00420723c */ /* 0x040fec0000001820 */
[C---:B-1----:R-:W-:Y:S06]  /*9050*/  HMMA.16816.F32 R172, R4.reuse, R16, R172 ;  /* 0x0000001004ac723c */ /* 0x042fec00000018ac */
[C---:B------:R-:W-:Y:S01]  /*9060*/  HMMA.16816.F32 R12, R4.reuse, R18, R12 ;  /* 0x00000012040c723c */ /* 0x040fe2000000180c */
[----:B------:R-:W1:Y:S05]  /*9070*/  LDSM.16.M88.4 R16, [R205+0x1800] ;  /* 0x00180000cd10783b */ /* 0x000e6a0000000200 */
[C---:B------:R-:W-:Y:S01]  /*9080*/  HMMA.16816.F32 R188, R4.reuse, R194, R236 ;  /* 0x000000c204bc723c */ /* 0x040fe200000018ec */
[----:B------:R-:W-:Y:S05]  /*9090*/  LDSM.16.M88.4 R192, [R200+0x13000] ;  /* 0x01300000c8c0783b */ /* 0x000fea0000000200 */
[----:B------:R-:W-:Y:S01]  /*90a0*/  HMMA.16816.F32 R180, R4, R242, R180 ;  /* 0x000000f204b4723c */ /* 0x000fe200000018b4 */
[----:B------:R-:W4:Y:S05]  /*90b0*/  LDSM.16.M88.4 R4, [R207+0x4000] ;  /* 0x00400000cf04783b */ /* 0x000f2a0000000200 */
[C---:B--2---:R-:W-:Y:S06]  /*90c0*/  HMMA.16816.F32 R20, R8.reuse, R176, R20 ;  /* 0x000000b00814723c */ /* 0x044fec0000001814 */
[C---:B---3--:R-:W-:Y:S06]  /*90d0*/  HMMA.16816.F32 R184, R8.reuse, R28, R184 ;  /* 0x0000001c08b8723c */ /* 0x048fec00000018b8 */
[C---:B------:R-:W-:Y:S06]  /*90e0*/  HMMA.16816.F32 R28, R8.reuse, R30, R24 ;  /* 0x0000001e081c723c */ /* 0x040fec0000001818 */
[C---:B------:R-:W-:Y:S01]  /*90f0*/  HMMA.16816.F32 R24, R8.reuse, R196, R32 ;  /* 0x000000c40818723c */ /* 0x040fe20000001820 */
[----:B------:R-:W2:Y:S05]  /*9100*/  LDSM.16.M88.4 R32, [R200+0x12800] ;  /* 0x01280000c820783b */ /* 0x000eaa0000000200 */
[C---:B------:R-:W-:Y:S01]  /*9110*/  HMMA.16816.F32 R188, R8.reuse, R178, R188 ;  /* 0x000000b208bc723c */ /* 0x040fe200000018bc */
[----:B------:R-:W-:Y:S05]  /*9120*/  LDSM.16.M88.4 R176, [R223] ;  /* 0x00000000dfb0783b */ /* 0x000fea0000000200 */
[C---:B------:R-:W-:Y:S01]  /*9130*/  HMMA.16816.F32 R236, R8.reuse, R198, R180 ;  /* 0x000000c608ec723c */ /* 0x040fe200000018b4 */
[----:B------:R-:W-:Y:S05]  /*9140*/  LDSM.16.M88.4 R196, [R221] ;  /* 0x00000000ddc4783b */ /* 0x000fea0000000200 */
[C---:B-1----:R-:W-:Y:S06]  /*9150*/  HMMA.16816.F32 R180, R8.reuse, R16, R172 ;  /* 0x0000001008b4723c */ /* 0x042fec00000018ac */
[----:B------:R-:W-:Y:S01]  /*9160*/  HMMA.16816.F32 R16, R8, R18, R12 ;  /* 0x000000120810723c */ /* 0x000fe2000000180c */
[----:B------:R-:W1:Y:S05]  /*9170*/  LDSM.16.M88.4 R8, [R208+0x4000] ;  /* 0x00400000d008783b */ /* 0x000e6a0000000200 */
[C---:B----4-:R-:W-:Y:S01]  /*9180*/  HMMA.16816.F32 R12, R4.reuse, R168, R20 ;  /* 0x000000a8040c723c */ /* 0x050fe20000001814 */
[----:B------:R-:W3:Y:S05]  /*9190*/  LDSM.16.M88.4 R20, [R200+0x13800] ;  /* 0x01380000c814783b */ /* 0x000eea0000000200 */
[C---:B------:R-:W-:Y:S01]  /*91a0*/  HMMA.16816.F32 R172, R4.reuse, R192, R24 ;  /* 0x000000c004ac723c */ /* 0x040fe20000001818 */
[----:B------:R-:W4:Y:S05]  /*91b0*/  LDSM.16.M88.4 R24, [R222] ;  /* 0x00000000de18783b */ /* 0x000f2a0000000200 */
[C---:B------:R-:W-:Y:S06]  /*91c0*/  HMMA.16816.F32 R188, R4.reuse, R170, R188 ;  /* 0x000000aa04bc723c */ /* 0x040fec00000018bc */
[C---:B--2---:R-:W-:Y:S06]  /*91d0*/  HMMA.16816.F32 R168, R4.reuse, R32, R184 ;  /* 0x0000002004a8723c */ /* 0x044fec00000018b8 */
[C---:B------:R-:W-:Y:S06]  /*91e0*/  HMMA.16816.F32 R28, R4.reuse, R34, R28 ;  /* 0x00000022041c723c */ /* 0x040fec000000181c */
[----:B------:R-:W-:Y:S01]  /*91f0*/  HMMA.16816.F32 R236, R4, R194, R236 ;  /* 0x000000c204ec723c */ /* 0x000fe200000018ec */
[----:B------:R-:W-:Y:S05]  /*9200*/  LDSM.16.M88.4 R192, [R205+0x2000] ;  /* 0x00200000cdc0783b */ /* 0x000fea0000000200 */
[----:B-1----:R-:W-:Y:S06]  /*9210*/  HMMA.16816.F32 R12, R8, R176, R12 ;  /* 0x000000b0080c723c */ /* 0x002fec000000180c */
[----:B---3--:R-:W-:Y:S01]  /*9220*/  HMMA.16816.F32 R32, R4, R22, R16 ;  /* 0x000000160420723c */ /* 0x008fe20000001810 */
[----:B------:R-:W1:Y:S05]  /*9230*/  LDSM.16.M88.4 R16, [R220] ;  /* 0x00000000dc10783b */ /* 0x000e6a0000000200 */
[----:B------:R-:W-:Y:S01]  /*9240*/  HMMA.16816.F32 R184, R8, R178, R188 ;  /* 0x000000b208b8723c */ /* 0x000fe200000018bc */
[----:B------:R-:W-:Y:S05]  /*9250*/  LDSM.16.M88.4 R188, [R206+0x13000] ;  /* 0x01300000cebc783b */ /* 0x000fea0000000200 */
[----:B------:R-:W-:Y:S01]  /*9260*/  HMMA.16816.F32 R180, R4, R20, R180 ;  /* 0x0000001404b4723c */ /* 0x000fe200000018b4 */
[----:B------:R-:W2:Y:S04]  /*9270*/  LDSM.16.M88.4 R4, [R210+0x4000] ;  /* 0x00400000d204783b */ /* 0x000ea80000000200 */
[----:B------:R-:W3:Y:S01]  /*9280*/  LDSM.16.M88.4 R20, [R206+0x12000] ;  /* 0x01200000ce14783b */ /* 0x000ee20000000200 */
[C---:B----4-:R-:W-:Y:S03]  /*9290*/  HMMA.16816.F32 R176, R8.reuse, R24, R168 ;  /* 0x0000001808b0723c */ /* 0x050fe600000018a8 */
[----:B------:R-:W-:Y:S03]  /*92a0*/  LDSM.16.M88.4 R168, [R206+0x13800] ;  /* 0x01380000cea8783b */ /* 0x000fe60000000200 */
[C---:B------:R-:W-:Y:S01]  /*92b0*/  HMMA.16816.F32 R24, R8.reuse, R26, R28 ;  /* 0x0000001a0818723c */ /* 0x040fe2000000181c */
[----:B------:R-:W4:Y:S05]  /*92c0*/  LDSM.16.M88.4 R28, [R206+0x12800] ;  /* 0x01280000ce1c783b */ /* 0x000f2a0000000200 */
[C---:B------:R-:W-:Y:S06]  /*92d0*/  HMMA.16816.F32 R172, R8.reuse, R196, R172 ;  /* 0x000000c408ac723c */ /* 0x040fec00000018ac */
[C---:B------:R-:W-:Y:S06]  /*92e0*/  HMMA.16816.F32 R236, R8.reuse, R198, R236 ;  /* 0x000000c608ec723c */ /* 0x040fec00000018ec */
[C---:B-1----:R-:W-:Y:S06]  /*92f0*/  HMMA.16816.F32 R196, R8.reuse, R16, R180 ;  /* 0x0000001008c4723c */ /* 0x042fec00000018b4 */
[----:B------:R-:W-:Y:S01]  /*9300*/  HMMA.16816.F32 R180, R8, R18, R32 ;  /* 0x0000001208b4723c */ /* 0x000fe20000001820 */
[----:B------:R-:W1:Y:S05]  /*9310*/  LDSM.16.M88.4 R8, [R209+0x4000] ;  /* 0x00400000d108783b */ /* 0x000e6a0000000200 */
[C---:B--2---:R-:W-:Y:S06]  /*9320*/  HMMA.16816.F32 R16, R4.reuse, R188, R172 ;  /* 0x000000bc0410723c */ /* 0x044fec00000018ac */
[C---:B---3--:R-:W-:Y:S06]  /*9330*/  HMMA.16816.F32 R32, R4.reuse, R20, R12 ;  /* 0x000000140420723c */ /* 0x048fec000000180c */
[C---:B------:R-:W-:Y:S06]  /*9340*/  HMMA.16816.F32 R240, R4.reuse, R22, R184 ;  /* 0x0000001604f0723c */ /* 0x040fec00000018b8 */
[C---:B----4-:R-:W-:Y:S06]  /*9350*/  HMMA.16816.F32 R184, R4.reuse, R28, R176 ;  /* 0x0000001c04b8723c */ /* 0x050fec00000018b0 */
[C---:B------:R-:W-:Y:S01]  /*9360*/  HMMA.16816.F32 R20, R4.reuse, R30, R24 ;  /* 0x0000001e0414723c */ /* 0x040fe20000001818 */
[----:B------:R-:W2:Y:S04]  /*9370*/  LDSM.16.M88.4 R28, [R205+0x2800] ;  /* 0x00280000cd1c783b */ /* 0x000ea80000000200 */
[----:B------:R-:W3:Y:S01]  /*9380*/  LDSM.16.M88.4 R24, [R205+0x3000] ;  /* 0x00300000cd18783b */ /* 0x000ee20000000200 */
[C---:B------:R-:W-:Y:S03]  /*9390*/  HMMA.16816.F32 R12, R4.reuse, R190, R236 ;  /* 0x000000be040c723c */ /* 0x040fe600000018ec */
[----:B------:R-:W-:Y:S03]  /*93a0*/  LDSM.16.M88.4 R236, [R200+0x14000] ;  /* 0x01400000c8ec783b */ /* 0x000fe60000000200 */
[C---:B------:R-:W-:Y:S01]  /*93b0*/  HMMA.16816.F32 R188, R4.reuse, R168, R196 ;  /* 0x000000a804bc723c */ /* 0x040fe200000018c4 */
[----:B------:R-:W-:Y:S05]  /*93c0*/  LDSM.16.M88.4 R196, [R219] ;  /* 0x00000000dbc4783b */ /* 0x000fea0000000200 */
[----:B------:R-:W-:Y:S01]  /*93d0*/  HMMA.16816.F32 R180, R4, R170, R180 ;  /* 0x000000aa04b4723c */ /* 0x000fe200000018b4 */
[----:B------:R-:W4:Y:S04]  /*93e0*/  LDSM.16.M88.4 R168, [R205+0x3800] ;  /* 0x00380000cda8783b */ /* 0x000f280000000200 */
[----:B------:R-:W4:Y:S01]  /*93f0*/  LDSM.16.M88.4 R4, [R207+0x8000] ;  /* 0x00800000cf04783b */ /* 0x000f220000000200 */
[C---:B-1----:R-:W-:Y:S03]  /*9400*/  HMMA.16816.F32 R176, R8.reuse, R192, R32 ;  /* 0x000000c008b0723c */ /* 0x042fe60000001820 */
[----:B------:R-:W-:Y:S03]  /*9410*/  LDSM.16.M88.4 R32, [R200+0x14800] ;  /* 0x01480000c820783b */ /* 0x000fe60000000200 */
[C---:B------:R-:W-:Y:S06]  /*9420*/  HMMA.16816.F32 R240, R8.reuse, R194, R240 ;  /* 0x000000c208f0723c */ /* 0x040fec00000018f0 */
[C---:B--2---:R-:W-:Y:S06]  /*9430*/  HMMA.16816.F32 R192, R8.reuse, R28, R184 ;  /* 0x0000001c08c0723c */ /* 0x044fec00000018b8 */
[C---:B------:R-:W-:Y:S01]  /*9440*/  HMMA.16816.F32 R184, R8.reuse, R30, R20 ;  /* 0x0000001e08b8723c */ /* 0x040fe20000001814 */
[----:B------:R-:W1:Y:S04]  /*9450*/  LDSM.16.M88.4 R28, [R200+0x15000] ;  /* 0x01500000c81c783b */ /* 0x000e680000000200 */
[----:B------:R-:W2:Y:S01]  /*9460*/  LDSM.16.M88.4 R20, [R200+0x15800] ;  /* 0x01580000c814783b */ /* 0x000ea20000000200 */
[C---:B---3--:R-:W-:Y:S06]  /*9470*/  HMMA.16816.F32 R172, R8.reuse, R24, R16 ;  /* 0x0000001808ac723c */ /* 0x048fec0000001810 */
[C---:B------:R-:W-:Y:S06]  /*9480*/  HMMA.16816.F32 R24, R8.reuse, R26, R12 ;  /* 0x0000001a0818723c */ /* 0x040fec000000180c */
[C---:B----4-:R-:W-:Y:S06]  /*9490*/  HMMA.16816.F32 R188, R8.reuse, R168, R188 ;  /* 0x000000a808bc723c */ /* 0x050fec00000018bc */
[----:B------:R-:W-:Y:S01]  /*94a0*/  HMMA.16816.F32 R16, R8, R170, R180 ;  /* 0x000000aa0810723c */ /* 0x000fe200000018b4 */
[----:B------:R-:W3:Y:S05]  /*94b0*/  LDSM.16.M88.4 R8, [R208+0x8000] ;  /* 0x00800000d008783b */ /* 0x000eea0000000200 */
[C---:B------:R-:W-:Y:S01]  /*94c0*/  HMMA.16816.F32 R12, R4.reuse, R236, R176 ;  /* 0x000000ec040c723c */ /* 0x040fe200000018b0 */
[----:B------:R-:W4:Y:S05]  /*94d0*/  LDSM.16.M88.4 R176, [R218] ;  /* 0x00000000dab0783b */ /* 0x000f2a0000000200 */
[C---:B------:R-:W-:Y:S06]  /*94e0*/  HMMA.16816.F32 R236, R4.reuse, R238, R240 ;  /* 0x000000ee04ec723c */ /* 0x040fec00000018f0 */
[C---:B-1----:R-:W-:Y:S01]  /*94f0*/  HMMA.16816.F32 R180, R4.reuse, R28, R172 ;  /* 0x0000001c04b4723c */ /* 0x042fe200000018ac */
[----:B------:R-:W1:Y:S05]  /*9500*/  LDSM.16.M88.4 R172, [R217] ;  /* 0x00000000d9ac783b */ /* 0x000e6a0000000200 */
[C---:B------:R-:W-:Y:S01]  /*9510*/  HMMA.16816.F32 R168, R4.reuse, R30, R24 ;  /* 0x0000001e04a8723c */ /* 0x040fe20000001818 */
[----:B------:R-:W1:Y:S05]  /*9520*/  LDSM.16.M88.4 R24, [R216] ;  /* 0x00000000d818783b */ /* 0x000e6a0000000200 */
[C---:B------:R-:W-:Y:S06]  /*9530*/  HMMA.16816.F32 R192, R4.reuse, R32, R192 ;  /* 0x0000002004c0723c */ /* 0x040fec00000018c0 */
[C---:B------:R-:W-:Y:S06]  /*9540*/  HMMA.16816.F32 R184, R4.reuse, R34, R184 ;  /* 0x0000002204b8723c */ /* 0x040fec00000018b8 */
[C---:B--2---:R-:W-:Y:S06]  /*9550*/  HMMA.16816.F32 R32, R4.reuse, R20, R188 ;  /* 0x000000140420723c */ /* 0x044fec00000018bc */
[----:B------:R-:W-:Y:S01]  /*9560*/  HMMA.16816.F32 R28, R4, R22, R16 ;  /* 0x00000016041c723c */ /* 0x000fe20000001810 */
[----:B------:R-:W-:Y:S04]  /*9570*/  LDSM.16.M88.4 R4, [R210+0x8000] ;  /* 0x00800000d204783b */ /* 0x000fe80000000200 */
[----:B------:R-:W2:Y:S01]  /*9580*/  LDSM.16.M88.4 R20, [R206+0x14000] ;  /* 0x01400000ce14783b */ /* 0x000ea20000000200 */
[C---:B---3--:R-:W-:Y:S06]  /*9590*/  HMMA.16816.F32 R16, R8.reuse, R196, R12 ;  /* 0x000000c40810723c */ /* 0x048fec000000180c */
[C---:B------:R-:W-:Y:S01]  /*95a0*/  HMMA.16816.F32 R12, R8.reuse, R198, R236 ;  /* 0x000000c6080c723c */ /* 0x040fe200000018ec */
[----:B------:R-:W-:Y:S05]  /*95b0*/  LDSM.16.M88.4 R236, [R212] ;  /* 0x00000000d4ec783b */ /* 0x000fea0000000200 */
[C---:B----4-:R-:W-:Y:S06]  /*95c0*/  HMMA.16816.F32 R196, R8.reuse, R176, R192 ;  /* 0x000000b008c4723c */ /* 0x050fec00000018c0 */
[C---:B------:R-:W-:Y:S01]  /*95d0*/  HMMA.16816.F32 R192, R8.reuse, R178, R184 ;  /* 0x000000b208c0723c */ /* 0x040fe200000018b8 */
[----:B------:R-:W3:Y:S05]  /*95e0*/  LDSM.16.M88.4 R184, [R206+0x14800] ;  /* 0x01480000ceb8783b */ /* 0x000eea0000000200 */
[C---:B-1----:R-:W-:Y:S01]  /*95f0*/  HMMA.16816.F32 R188, R8.reuse, R172, R180 ;  /* 0x000000ac08bc723c */ /* 0x042fe200000018b4 */
[----:B------:R-:W1:Y:S05]  /*9600*/  LDSM.16.M88.4 R180, [R206+0x15000] ;  /* 0x01500000ceb4783b */ /* 0x000e6a0000000200 */
[C---:B------:R-:W-:Y:S01]  /*9610*/  HMMA.16816.F32 R176, R8.reuse, R174, R168 ;  /* 0x000000ae08b0723c */ /* 0x040fe200000018a8 */
[----:B------:R-:W-:Y:S05]  /*9620*/  LDSM.16.M88.4 R168, [R205+0x4800] ;  /* 0x00480000cda8783b */ /* 0x000fea0000000200 */
[C---:B------:R-:W-:Y:S06]  /*9630*/  HMMA.16816.F32 R172, R8.reuse, R24, R32 ;  /* 0x0000001808ac723c */ /* 0x040fec0000001820 */
[----:B------:R-:W-:Y:S01]  /*9640*/  HMMA.16816.F32 R32, R8, R26, R28 ;  /* 0x0000001a0820723c */ /* 0x000fe2000000181c */
[----:B------:R-:W4:Y:S05]  /*9650*/  LDSM.16.M88.4 R8, [R209+0x8000] ;  /* 0x00800000d108783b */ /* 0x000f2a0000000200 */
[C---:B--2---:R-:W-:Y:S01]  /*9660*/  HMMA.16816.F32 R28, R4.reuse, R20, R16 ;  /* 0x00000014041c723c */ /* 0x044fe20000001810 */
[----:B------:R-:W2:Y:S05]  /*9670*/  LDSM.16.M88.4 R16, [R205+0x4000] ;  /* 0x00400000cd10783b */ /* 0x000eaa0000000200 */
[C---:B------:R-:W-:Y:S01]  /*9680*/  HMMA.16816.F32 R12, R4.reuse, R22, R12 ;  /* 0x00000016040c723c */ /* 0x040fe2000000180c */
[----:B------:R-:W2:Y:S05]  /*9690*/  LDSM.16.M88.4 R20, [R206+0x15800] ;  /* 0x01580000ce14783b */ /* 0x000eaa0000000200 */
[C---:B---3--:R-:W-:Y:S06]  /*96a0*/  HMMA.16816.F32 R24, R4.reuse, R184, R196 ;  /* 0x000000b80418723c */ /* 0x048fec00000018c4 */
[C---:B------:R-:W-:Y:S06]  /*96b0*/  HMMA.16816.F32 R196, R4.reuse, R186, R192 ;  /* 0x000000ba04c4723c */ /* 0x040fec00000018c0 */
[C---:B-1----:R-:W-:Y:S06]  /*96c0*/  HMMA.16816.F32 R192, R4.reuse, R182, R176 ;  /* 0x000000b604c0723c */ /* 0x042fec00000018b0 */
[----:B------:R-:W-:Y:S01]  /*96d0*/  HMMA.16816.F32 R184, R4, R180, R188 ;  /* 0x000000b404b8723c */ /* 0x000fe200000018bc */
[----:B------:R-:W1:Y:S04]  /*96e0*/  LDSM.16.M88.4 R180, [R205+0x5000] ;  /* 0x00500000cdb4783b */ /* 0x000e680000000200 */
[----:B------:R-:W-:Y:S01]  /*96f0*/  LDSM.16.M88.4 R188, [R200+0x17000] ;  /* 0x01700000c8bc783b */ /* 0x000fe20000000200 */
[C---:B----4-:R-:W-:Y:S06]  /*9700*/  HMMA.16816.F32 R24, R8.reuse, R168, R24 ;  /* 0x000000a80818723c */ /* 0x050fec0000001818 */
[----:B--2---:R-:W-:Y:S06]  /*9710*/  HMMA.16816.F32 R12, R8, R18, R12 ;  /* 0x00000012080c723c */ /* 0x004fec000000180c */
[C---:B------:R-:W-:Y:S06]  /*9720*/  HMMA.16816.F32 R176, R4.reuse, R20, R172 ;  /* 0x0000001404b0723c */ /* 0x040fec00000018ac */
[----:B------:R-:W-:Y:S01]  /*9730*/  HMMA.16816.F32 R172, R4, R22, R32 ;  /* 0x0000001604ac723c */ /* 0x000fe20000001820 */
[----:B------:R-:W2:Y:S04]  /*9740*/  LDSM.16.M88.4 R20, [R205+0x5800] ;  /* 0x00580000cd14783b */ /* 0x000ea80000000200 */
[----:B------:R-:W-:Y:S01]  /*9750*/  LDSM.16.M88.4 R4, [R207+0xc000] ;  /* 0x00c00000cf04783b */ /* 0x000fe20000000200 */
[C---:B------:R-:W-:Y:S03]  /*9760*/  HMMA.16816.F32 R32, R8.reuse, R16, R28 ;  /* 0x000000100820723c */ /* 0x040fe6000000181c */
[----:B------:R-:W3:Y:S03]  /*9770*/  LDSM.16.M88.4 R16, [R200+0x16000] ;  /* 0x01600000c810783b */ /* 0x000ee60000000200 */
[C---:B------:R-:W-:Y:S01]  /*9780*/  HMMA.16816.F32 R168, R8.reuse, R170, R196 ;  /* 0x000000aa08a8723c */ /* 0x040fe200000018c4 */
[----:B------:R-:W4:Y:S05]  /*9790*/  LDSM.16.M88.4 R28, [R200+0x16800] ;  /* 0x01680000c81c783b */ /* 0x000f2a0000000200 */
[C---:B-1----:R-:W-:Y:S06]  /*97a0*/  HMMA.16816.F32 R184, R8.reuse, R180, R184 ;  /* 0x000000b408b8723c */ /* 0x042fec00000018b8 */
[C---:B------:R-:W-:Y:S06]  /*97b0*/  HMMA.16816.F32 R192, R8.reuse, R182, R192 ;  /* 0x000000b608c0723c */ /* 0x040fec00000018c0 */
[C---:B--2---:R-:W-:Y:S06]  /*97c0*/  HMMA.16816.F32 R196, R8.reuse, R20, R176 ;  /* 0x0000001408c4723c */ /* 0x044fec00000018b0 */
[----:B------:R-:W-:Y:S01]  /*97d0*/  HMMA.16816.F32 R176, R8, R22, R172 ;  /* 0x0000001608b0723c */ /* 0x000fe200000018ac */
[----:B------:R-:W-:Y:S04]  /*97e0*/  LDSM.16.M88.4 R8, [R208+0xc000] ;  /* 0x00c00000d008783b */ /* 0x000fe80000000200 */
[----:B------:R-:W1:Y:S01]  /*97f0*/  LDSM.16.M88.4 R20, [R215] ;  /* 0x00000000d714783b */ /* 0x000e620000000200 */
[C---:B---3--:R-:W-:Y:S06]  /*9800*/  HMMA.16816.F32 R172, R4.reuse, R16, R32 ;  /* 0x0000001004ac723c */ /* 0x048fec0000001820 */
[C---:B------:R-:W-:Y:S06]  /*9810*/  HMMA.16816.F32 R16, R4.reuse, R18, R12 ;  /* 0x000000120410723c */ /* 0x040fec000000180c */
[C---:B----4-:R-:W-:Y:S01]  /*9820*/  HMMA.16816.F32 R12, R4.reuse, R28, R24 ;  /* 0x0000001c040c723c */ /* 0x050fe20000001818 */
[----:B------:R-:W2:Y:S05]  /*9830*/  LDSM.16.M88.4 R24, [R200+0x17800] ;  /* 0x01780000c818783b */ /* 0x000eaa0000000200 */
[C---:B------:R-:W-:Y:S01]  /*9840*/  HMMA.16816.F32 R32, R4.reuse, R30, R168 ;  /* 0x0000001e0420723c */ /* 0x040fe200000018a8 */
[----:B------:R-:W3:Y:S05]  /*9850*/  LDSM.16.M88.4 R28, [R214] ;  /* 0x00000000d61c783b */ /* 0x000eea0000000200 */
[C---:B------:R-:W-:Y:S06]  /*9860*/  HMMA.16816.F32 R184, R4.reuse, R188, R184 ;  /* 0x000000bc04b8723c */ /* 0x040fec00000018b8 */
[----:B------:R-:W-:Y:S01]  /*9870*/  HMMA.16816.F32 R192, R4, R190, R192 ;  /* 0x000000be04c0723c */ /* 0x000fe200000018c0 */
[----:B------:R-:W4:Y:S05]  /*9880*/  LDSM.16.M88.4 R188, [R213] ;  /* 0x00000000d5bc783b */ /* 0x000f2a0000000200 */
[C---:B-1----:R-:W-:Y:S06]  /*9890*/  HMMA.16816.F32 R172, R8.reuse, R20, R172 ;  /* 0x0000001408ac723c */ /* 0x042fec00000018ac */
[----:B------:R-:W-:Y:S01]  /*98a0*/  HMMA.16816.F32 R168, R8, R22, R16 ;  /* 0x0000001608a8723c */ /* 0x000fe20000001810 */
[----:B------:R-:W-:Y:S05]  /*98b0*/  LDSM.16.M88.4 R20, [R206+0x16800] ;  /* 0x01680000ce14783b */ /* 0x000fea0000000200 */
[C---:B--2---:R-:W-:Y:S06]  /*98c0*/  HMMA.16816.F32 R196, R4.reuse, R24, R196 ;  /* 0x0000001804c4723c */ /* 0x044fec00000018c4 */
[----:B------:R-:W-:Y:S01]  /*98d0*/  HMMA.16816.F32 R180, R4, R26, R176 ;  /* 0x0000001a04b4723c */ /* 0x000fe200000018b0 */
[----:B------:R-:W1:Y:S04]  /*98e0*/  LDSM.16.M88.4 R4, [R210+0xc000] ;  /* 0x00c00000d204783b */ /* 0x000e680000000200 */
[----:B------:R-:W2:Y:S01]  /*98f0*/  LDSM.16.M88.4 R24, [R206+0x16000] ;  /* 0x01600000ce18783b */ /* 0x000ea20000000200 */
[C---:B---3--:R-:W-:Y:S03]  /*9900*/  HMMA.16816.F32 R16, R8.reuse, R28, R12 ;  /* 0x0000001c0810723c */ /* 0x048fe6000000180c */
[----:B------:R-:W3:Y:S03]  /*9910*/  LDSM.16.M88.4 R176, [R206+0x17000] ;  /* 0x01700000ceb0783b */ /* 0x000ee60000000200 */
[C---:B------:R-:W-:Y:S06]  /*9920*/  HMMA.16816.F32 R12, R8.reuse, R30, R32 ;  /* 0x0000001e080c723c */ /* 0x040fec0000001820 */
[C---:B----4-:R-:W-:Y:S06]  /*9930*/  HMMA.16816.F32 R240, R8.reuse, R190, R192 ;  /* 0x000000be08f0723c */ /* 0x050fec00000018c0 */
[C---:B------:R-:W-:Y:S01]  /*9940*/  HMMA.16816.F32 R28, R8.reuse, R188, R184 ;  /* 0x000000bc081c723c */ /* 0x040fe200000018b8 */
[----:B------:R-:W-:Y:S05]  /*9950*/  LDSM.16.M88.4 R188, [R205+0x6000] ;  /* 0x00600000cdbc783b */ /* 0x000fea0000000200 */
[C---:B------:R-:W-:Y:S06]  /*9960*/  HMMA.16816.F32 R196, R8.reuse, R236, R196 ;  /* 0x000000ec08c4723c */ /* 0x040fec00000018c4 */
[----:B------:R-:W-:Y:S01]  /*9970*/  HMMA.16816.F32 R192, R8, R238, R180 ;  /* 0x000000ee08c0723c */ /* 0x000fe200000018b4 */
[----:B------:R-:W4:Y:S05]  /*9980*/  LDSM.16.M88.4 R8, [R209+0xc000] ;  /* 0x00c00000d108783b */ /* 0x000f2a0000000200 */
[C---:B-1----:R-:W-:Y:S01]  /*9990*/  HMMA.16816.F32 R184, R4.reuse, R20, R16 ;  /* 0x0000001404b8723c */ /* 0x042fe20000001810 */
[----:B------:R-:W1:Y:S05]  /*99a0*/  LDSM.16.M88.4 R16, [R206+0x17800] ;  /* 0x01780000ce10783b */ /* 0x000e6a0000000200 */
[C---:B--2---:R-:W-:Y:S06]  /*99b0*/  HMMA.16816.F32 R32, R4.reuse, R24, R172 ;  /* 0x000000180420723c */ /* 0x044fec00000018ac */
[C---:B------:R-:W-:Y:S01]  /*99c0*/  HMMA.16816.F32 R172, R4.reuse, R22, R12 ;  /* 0x0000001604ac723c */ /* 0x040fe2000000180c */
[----:B------:R-:W2:Y:S05]  /*99d0*/  LDSM.16.M88.4 R12, [R205+0x6800] ;  /* 0x00680000cd0c783b */ /* 0x000eaa0000000200 */
[C---:B------:R-:W-:Y:S01]  /*99e0*/  HMMA.16816.F32 R180, R4.reuse, R26, R168 ;  /* 0x0000001a04b4723c */ /* 0x040fe200000018a8 */
[----:B------:R-:W2:Y:S05]  /*99f0*/  LDSM.16.M88.4 R24, [R205+0x7000] ;  /* 0x00700000cd18783b */ /* 0x000eaa0000000200 */
[C---:B---3--:R-:W-:Y:S06]  /*9a00*/  HMMA.16816.F32 R20, R4.reuse, R176, R28 ;  /* 0x000000b00414723c */ /* 0x048fec000000181c */
[----:B------:R-:W-:Y:S01]  /*9a10*/  HMMA.16816.F32 R28, R4, R178, R240 ;  /* 0x000000b2041c723c */ /* 0x000fe200000018f0 */
[----:B------:R-:W3:Y:S01]  /*9a20*/  LDSM.16.M88.4 R176, [R205+0x7800] ;  /* 0x00780000cdb0783b */ /* 0x000ee20000000200 */
[----:B------:R-:W-:-:S04]  /*9a30*/  DEPBAR.LE SB0, 0x0 ;  /* 0x000080000000791a */ /* 0x000fc80000000000 */
[----:B----4-:R-:W-:Y:S06]  /*9a40*/  HMMA.16816.F32 R32, R8, R188, R32 ;  /* 0x000000bc0820723c */ /* 0x010fec0000001820 */
[C---:B-1----:R-:W-:Y:S06]  /*9a50*/  HMMA.16816.F32 R168, R4.reuse, R16, R196 ;  /* 0x0000001004a8723c */ /* 0x042fec00000018c4 */
[----:B------:R-:W-:Y:S06]  /*9a60*/  HMMA.16816.F32 R16, R4, R18, R192 ;  /* 0x000000120410723c */ /* 0x000fec00000018c0 */
[----:B--2---:R-:W-:Y:S01]  /*9a70*/  HMMA.16816.F32 R184, R8, R12, R184 ;  /* 0x0000000c08b8723c */ /* 0x004fe200000018b8 */
[----:B------:R-:W-:-:S02]  /*9a80*/  VIADD R5, R0, 0x1 ;  /* 0x0000000100057836 */ /* 0x000fc40000000000 */
[C---:B------:R-:W-:Y:S02]  /*9a90*/  IMAD.IADD R4, R230.reuse, 0x1, -R0 ;  /* 0x00000001e6047824 */ /* 0x040fe400078e0a00 */
[----:B------:R-:W-:Y:S02]  /*9aa0*/  IMAD.IADD R7, R230, 0x1, -R5 ;  /* 0x00000001e6077824 */ /* 0x000fe400078e0a05 */
[----:B------:R-:W-:Y:S01]  /*9ab0*/  FMUL.FTZ R32, R32, UR31 ;  /* 0x0000001f20207c20 */ /* 0x000fe20008410000 */
[----:B------:R-:W-:Y:S01]  /*9ac0*/  FMUL.FTZ R6, R33, UR31 ;  /* 0x0000001f21067c20 */ /* 0x000fe20008410000 */
[----:B------:R-:W-:Y:S01]  /*9ad0*/  HMMA.16816.F32 R172, R8, R14, R172 ;  /* 0x0000000e08ac723c */ /* 0x000fe200000018ac */
[----:B------:R-:W-:Y:S01]  /*9ae0*/  FMUL.FTZ R34, R34, UR31 ;  /* 0x0000001f22227c20 */ /* 0x000fe20008410000 */
[----:B------:R-:W-:Y:S01]  /*9af0*/  BAR.SYNC.DEFER_BLOCKING 0x0 ;  /* 0x0000000000007b1d */ /* 0x000fe20000010000 */
[----:B------:R-:W-:-:S03]  /*9b00*/  ISETP.GE.AND P0, PT, R5, R233, PT ;  /* 0x000000e90500720c */ /* 0x000fc60003f06270 */
[C---:B------:R-:W-:Y:S01]  /*9b10*/  HMMA.16816.F32 R12, R8.reuse, R24, R20 ;  /* 0x00000018080c723c */ /* 0x040fe20000001814 */
[----:B------:R-:W-:Y:S01]  /*9b20*/  ISETP.LT.OR P0, PT, R5, R229, P0 ;  /* 0x000000e50500720c */ /* 0x000fe20000701670 */
[----:B------:R-:W1:Y:S04]  /*9b30*/  MUFU.TANH R32, R32 ;  /* 0x0000002000207308 */ /* 0x000e680000002400 */
[C---:B------:R-:W-:Y:S04]  /*9b40*/  HMMA.16816.F32 R180, R8.reuse, R190, R180 ;  /* 0x000000be08b4723c */ /* 0x040fe800000018b4 */
[----:B------:R2:W-:Y:S02]  /*9b50*/  MUFU.TANH R20, R6 ;  /* 0x0000000600147308 */ /* 0x0005e40000002400 */
[C---:B---3--:R-:W-:Y:S06]  /*9b60*/  HMMA.16816.F32 R168, R8.reuse, R176, R168 ;  /* 0x000000b008a8723c */ /* 0x048fec00000018a8 */
[----:B------:R-:W3:Y:S01]  /*9b70*/  MUFU.TANH R21, R34 ;  /* 0x0000002200157308 */ /* 0x000ee20000002400 */
[C---:B------:R-:W-:Y:S06]  /*9b80*/  HMMA.16816.F32 R28, R8.reuse, R26, R28 ;  /* 0x0000001a081c723c */ /* 0x040fec000000181c */
[----:B------:R-:W-:Y:S01]  /*9b90*/  HMMA.16816.F32 R176, R8, R178, R16 ;  /* 0x000000b208b0723c */ /* 0x000fe20000001810 */
[----:B--2---:R-:W-:-:S02]  /*9ba0*/  IABS R6, R4 ;  /* 0x0000000400067213 */ /* 0x004fc40000000000 */
[----:B------:R-:W-:-:S03]  /*9bb0*/  IABS R4, R7 ;  /* 0x0000000700047213 */ /* 0x000fc60000000000 */
[----:B------:R-:W-:Y:S02]  /*9bc0*/  IMAD.MOV.U32 R7, RZ, RZ, R6 ;  /* 0x000000ffff077224 */ /* 0x000fe400078e0006 */
[----:B------:R-:W-:Y:S01]  /*9bd0*/  FMUL.FTZ R9, R180, UR31 ;  /* 0x0000001fb4097c20 */ /* 0x000fe20008410000 */
[----:B------:R-:W-:Y:S02]  /*9be0*/  IMAD.MOV.U32 R6, RZ, RZ, R2 ;  /* 0x000000ffff067224 */ /* 0x000fe400078e0002 */
[----:B------:R-:W-:Y:S01]  /*9bf0*/  IMAD.MOV.U32 R2, RZ, RZ, R4 ;  /* 0x000000ffff027224 */ /* 0x000fe200078e0004 */
[----:B------:R-:W-:Y:S01]  /*9c00*/  I2FP.F32.S32 R7, R7 ;  /* 0x0000000700077245 */ /* 0x000fe20000201400 */
[----:B------:R-:W-:Y:S01]  /*9c10*/  FMUL.FTZ R4, R35, UR31 ;  /* 0x0000001f23047c20 */ /* 0x000fe20008410000 */
[----:B------:R-:W-:Y:S01]  /*9c20*/  I2FP.F32.S32 R6, R6 ;  /* 0x0000000600067245 */ /* 0x000fe20000201400 */
[----:B------:R2:W-:Y:S01]  /*9c30*/  MUFU.TANH R11, R9 ;  /* 0x00000009000b7308 */ /* 0x0005e20000002400 */
[----:B------:R-:W-:Y:S01]  /*9c40*/  I2FP.F32.S32 R2, R2 ;  /* 0x0000000200027245 */ /* 0x000fe20000201400 */
[----:B-1----:R-:W-:-:S02]  /*9c50*/  FFMA.FTZ R7, R7, -UR21, R32 ;  /* 0x8000001507077c23 */ /* 0x002fc40008010020 */
[----:B---3--:R-:W-:Y:S02]  /*9c60*/  FFMA.FTZ R8, R6, -UR21, R21 ;  /* 0x8000001506087c23 */ /* 0x008fe40008010015 */
[----:B------:R-:W-:Y:S01]  /*9c70*/  FFMA.FTZ R6, R2, -UR21, R20 ;  /* 0x8000001502067c23 */ /* 0x000fe20008010014 */
[----:B------:R-:W-:Y:S01]  /*9c80*/  VIADD R2, R0, 0x8 ;  /* 0x0000000800027836 */ /* 0x000fe20000000000 */
[----:B------:R-:W-:Y:S01]  /*9c90*/  FSEL R25, R7, -INF , !P6 ;  /* 0xff80000007197808 */ /* 0x000fe20007000000 */
[----:B------:R-:W-:Y:S01]  /*9ca0*/  IMAD.IADD R7, R231, 0x1, -R5 ;  /* 0x00000001e7077824 */ /* 0x000fe200078e0a05 */
[C---:B------:R-:W-:Y:S01]  /*9cb0*/  ISETP.GE.AND P6, PT, R5.reuse, R232, PT ;  /* 0x000000e80500720c */ /* 0x040fe20003fc6270 */
[----:B------:R1:W-:Y:S01]  /*9cc0*/  MUFU.TANH R16, R4 ;  /* 0x0000000400107308 */ /* 0x0003e20000002400 */
[----:B------:R-:W-:Y:S02]  /*9cd0*/  FSEL R26, R8, -INF , !P1 ;  /* 0xff800000081a7808 */ /* 0x000fe40004800000 */
[----:B------:R-:W-:Y:S01]  /*9ce0*/  FSEL R27, R6, -INF , !P0 ;  /* 0xff800000061b7808 */ /* 0x000fe20004000000 */
[----:B------:R-:W-:Y:S01]  /*9cf0*/  IMAD.IADD R6, R230, 0x1, -R2 ;  /* 0x00000001e6067824 */ /* 0x000fe200078e0a02 */
[----:B------:R-:W-:Y:S01]  /*9d00*/  ISETP.LT.OR P6, PT, R5, R228, P6 ;  /* 0x000000e40500720c */ /* 0x000fe200037c1670 */
[----:B------:R-:W-:Y:S01]  /*9d10*/  FMUL.FTZ R5, R182, UR31 ;  /* 0x0000001fb6057c20 */ /* 0x000fe20008410000 */
[C---:B------:R-:W-:Y:S01]  /*9d20*/  ISETP.GE.AND P1, PT, R2.reuse, R233, PT ;  /* 0x000000e90200720c */ /* 0x040fe20003f26270 */
[----:B--2---:R-:W-:Y:S01]  /*9d30*/  FMUL.FTZ R9, R181, UR31 ;  /* 0x0000001fb5097c20 */ /* 0x004fe20008410000 */
[C---:B------:R-:W-:Y:S01]  /*9d40*/  ISETP.GE.AND P0, PT, R2.reuse, R232, PT ;  /* 0x000000e80200720c */ /* 0x040fe20003f06270 */
[----:B------:R2:W3:Y:S01]  /*9d50*/  MUFU.TANH R8, R5 ;  /* 0x0000000500087308 */ /* 0x0004e20000002400 */
[----:B------:R-:W-:-:S02]  /*9d60*/  ISETP.LT.OR P1, PT, R2, R229, P1 ;  /* 0x000000e50200720c */ /* 0x000fc40000f21670 */
[----:B------:R-:W-:Y:S01]  /*9d70*/  ISETP.LT.OR P0, PT, R2, R228, P0 ;  /* 0x000000e40200720c */ /* 0x000fe20000701670 */
[----:B------:R-:W-:Y:S01]  /*9d80*/  IMAD.IADD R2, R231, 0x1, -R2 ;  /* 0x00000001e7027824 */ /* 0x000fe200078e0a02 */
[----:B------:R-:W-:Y:S01]  /*9d90*/  IABS R10, R7 ;  /* 0x00000007000a7213 */ /* 0x000fe20000000000 */
[----:B-1----:R-:W-:Y:S02]  /*9da0*/  VIADD R4, R0, 0x9 ;  /* 0x0000000900047836 */ /* 0x002fe40000000000 */
[----:B------:R-:W1:Y:S01]  /*9db0*/  MUFU.TANH R9, R9 ;  /* 0x0000000900097308 */ /* 0x000e620000002400 */
[----:B------:R-:W-:Y:S02]  /*9dc0*/  IABS R7, R2 ;  /* 0x0000000200077213 */ /* 0x000fe40000000000 */
[----:B------:R-:W-:Y:S02]  /*9dd0*/  IABS R6, R6 ;  /* 0x0000000600067213 */ /* 0x000fe40000000000 */
[----:B------:R-:W-:-:S02]  /*9de0*/  I2FP.F32.S32 R7, R7 ;  /* 0x0000000700077245 */ /* 0x000fc40000201400 */
[----:B------:R-:W-:Y:S01]  /*9df0*/  I2FP.F32.S32 R6, R6 ;  /* 0x0000000600067245 */ /* 0x000fe20000201400 */
[----:B--2---:R-:W-:Y:S02]  /*9e00*/  IMAD.IADD R5, R230, 0x1, -R4 ;  /* 0x00000001e6057824 */ /* 0x004fe400078e0a04 */
[----:B---3--:R-:W-:Y:S02]  /*9e10*/  FFMA.FTZ R8, R7, -UR21, R8 ;  /* 0x8000001507087c23 */ /* 0x008fe40008010008 */
[----:B------:R-:W-:Y:S01]  /*9e20*/  FFMA.FTZ R6, R6, -UR21, R11 ;  /* 0x8000001506067c23 */ /* 0x000fe2000801000b */
[----:B------:R-:W-:Y:S01]  /*9e30*/  IABS R2, R5 ;  /* 0x0000000500027213 */ /* 0x000fe20000000000 */
[----:B------:R-:W-:Y:S01]  /*9e40*/  IMAD.MOV.U32 R5, RZ, RZ, R10 ;  /* 0x000000ffff057224 */ /* 0x000fe200078e000a */
[----:B------:R-:W-:Y:S01]  /*9e50*/  FSEL R23, R8, -INF , !P0 ;  /* 0xff80000008177808 */ /* 0x000fe20004000000 */
[----:B------:R-:W-:Y:S01]  /*9e60*/  FMUL.FTZ R10, R183, UR31 ;  /* 0x0000001fb70a7c20 */ /* 0x000fe20008410000 */
[----:B------:R-:W-:-:S02]  /*9e70*/  I2FP.F32.S32 R2, R2 ;  /* 0x0000000200027245 */ /* 0x000fc40000201400 */
[----:B------:R-:W-:Y:S02]  /*9e80*/  I2FP.F32.S32 R5, R5 ;  /* 0x0000000500057245 */ /* 0x000fe40000201400 */
[----:B------:R-:W-:Y:S01]  /*9e90*/  FSEL R22, R6, -INF , !P1 ;  /* 0xff80000006167808 */ /* 0x000fe20004800000 */
[----:B-1----:R-:W-:Y:S01]  /*9ea0*/  FFMA.FTZ R7, R2, -UR21, R9 ;  /* 0x8000001502077c23 */ /* 0x002fe20008010009 */
[----:B------:R-:W-:Y:S02]  /*9eb0*/  VIADD R2, R0, 0x10 ;  /* 0x0000001000027836 */ /* 0x000fe40000000000 */
[----:B------:R-:W-:Y:S01]  /*9ec0*/  FFMA.FTZ R5, R5, -UR21, R16 ;  /* 0x8000001505057c23 */ /* 0x000fe20008010010 */
[----:B------:R-:W-:Y:S01]  /*9ed0*/  FMUL.FTZ R9, R184, UR31 ;  /* 0x0000001fb8097c20 */ /* 0x000fe20008410000 */
[----:B------:R-:W-:Y:S01]  /*9ee0*/  ISETP.GE.AND P1, PT, R4, R232, PT ;  /* 0x000000e80400720c */ /* 0x000fe20003f26270 */
[----:B------:R-:W-:Y:S01]  /*9ef0*/  IMAD.IADD R6, R231, 0x1, -R4 ;  /* 0x00000001e7067824 */ /* 0x000fe200078e0a04 */
[-C--:B------:R-:W-:Y:S01]  /*9f00*/  ISETP.GE.AND P0, PT, R2, R233.reuse, PT ;  /* 0x000000e90200720c */ /* 0x080fe20003f06270 */
[----:B------:R1:W-:Y:S01]  /*9f10*/  MUFU.TANH R11, R9 ;  /* 0x00000009000b7308 */ /* 0x0003e20000002400 */
[----:B------:R-:W-:Y:S01]  /*9f20*/  FSEL R24, R5, -INF , !P6 ;  /* 0xff80000005187808 */ /* 0x000fe20007000000 */
[----:B------:R-:W-:Y:S01]  /*9f30*/  VIADD R5, R0, 0x11 ;  /* 0x0000001100057836 */ /* 0x000fe20000000000 */
[----:B------:R-:W-:-:S02]  /*9f40*/  ISETP.GE.AND P6, PT, R4, R233, PT ;  /* 0x000000e90400720c */ /* 0x000fc40003fc6270 */
[-C--:B------:R-:W-:Y:S02]  /*9f50*/  ISETP.LT.OR P0, PT, R2, R229.reuse, P0 ;  /* 0x000000e50200720c */ /* 0x080fe40000701670 */
[C---:B------:R-:W-:Y:S01]  /*9f60*/  ISETP.LT.OR P6, PT, R4.reuse, R229, P6 ;  /* 0x000000e50400720c */ /* 0x040fe200037c1670 */
[----:B------:R2:W-:Y:S01]  /*9f70*/  MUFU.TANH R16, R10 ;  /* 0x0000000a00107308 */ /* 0x0005e20000002400 */
[----:B------:R-:W-:Y:S01]  /*9f80*/  ISETP.LT.OR P1, PT, R4, R228, P1 ;  /* 0x000000e40400720c */ /* 0x000fe20000f21670 */
[C---:B------:R-:W-:Y:S01]  /*9f90*/  IMAD.IADD R4, R230.reuse, 0x1, -R5 ;  /* 0x00000001e6047824 */ /* 0x040fe200078e0a05 */
[----:B------:R-:W-:Y:S01]  /*9fa0*/  FSEL R20, R7, -INF , !P6 ;  /* 0xff80000007147808 */ /* 0x000fe20007000000 */
[--C-:B------:R-:W-:Y:S01]  /*9fb0*/  IMAD.IADD R7, R230, 0x1, -R2.reuse ;  /* 0x00000001e6077824 */ /* 0x100fe200078e0a02 */
[----:B------:R-:W-:Y:S02]  /*9fc0*/  ISETP.GE.AND P6, PT, R2, R232, PT ;  /* 0x000000e80200720c */ /* 0x000fe40003fc6270 */
[----:B------:R-:W-:Y:S01]  /*9fd0*/  IABS R6, R6 ;  /* 0x0000000600067213 */ /* 0x000fe20000000000 */
[----:B-1----:R-:W-:Y:S01]  /*9fe0*/  FMUL.FTZ R9, R186, UR31 ;  /* 0x0000001fba097c20 */ /* 0x002fe20008410000 */
[----:B------:R-:W-:Y:S01]  /*9ff0*/  ISETP.LT.OR P6, PT, R2, R228, P6 ;  /* 0x000000e40200720c */ /* 0x000fe200037c1670 */
[----:B------:R-:W-:-:S02]  /*a000*/  IMAD.IADD R2, R231, 0x1, -R2 ;  /* 0x00000001e7027824 */ /* 0x000fc400078e0a02 */
[----:B------:R1:W3:Y:S01]  /*a010*/  MUFU.TANH R8, R9 ;  /* 0x0000000900087308 */ /* 0x0002e20000002400 */
[----:B--2---:R-:W-:Y:S02]  /*a020*/  IABS R10, R7 ;  /* 0x00000007000a7213 */ /* 0x004fe40000000000 */
[----:B------:R-:W-:Y:S02]  /*a030*/  IABS R7, R2 ;  /* 0x0000000200077213 */ /* 0x000fe40000000000 */
[----:B------:R-:W-:Y:S01]  /*a040*/  IABS R2, R4 ;  /* 0x0000000400027213 */ /* 0x000fe20000000000 */
[----:B------:R-:W-:Y:S01]  /*a050*/  IMAD.MOV.U32 R4, RZ, RZ, R6 ;  /* 0x000000ffff047224 */ /* 0x000fe200078e0006 */
[----:B------:R-:W-:Y:S01]  /*a060*/  I2FP.F32.S32 R7, R7 ;  /* 0x0000000700077245 */ /* 0x000fe20000201400 */
[----:B------:R-:W-:Y:S01]  /*a070*/  IMAD.MOV.U32 R6, RZ, RZ, R10 ;  /* 0x000000ffff067224 */ /* 0x000fe200078e000a */
[----:B------:R-:W-:Y:S01]  /*a080*/  I2FP.F32.S32 R2, R2 ;  /* 0x0000000200027245 */ /* 0x000fe20000201400 */
[----:B------:R-:W-:Y:S01]  /*a090*/  FMUL.FTZ R10, R187, UR31 ;  /* 0x0000001fbb0a7c20 */ /* 0x000fe20008410000 */
[----:B------:R-:W-:-:S02]  /*a0a0*/  I2FP.F32.S32 R4, R4 ;  /* 0x0000000400047245 */ /* 0x000fc40000201400 */
[----:B------:R-:W-:Y:S01]  /*a0b0*/  I2FP.F32.S32 R6, R6 ;  /* 0x0000000600067245 */ /* 0x000fe20000201400 */
[----:B-1----:R-:W-:Y:S01]  /*a0c0*/  FMUL.FTZ R9, R185, UR31 ;  /* 0x0000001fb9097c20 */ /* 0x002fe20008410000 */
[----:B---3--:R-:W-:Y:S01]  /*a0d0*/  FFMA.FTZ R8, R7, -UR21, R8 ;  /* 0x8000001507087c23 */ /* 0x008fe20008010008 */
[----:B------:R-:W-:Y:S02]  /*a0e0*/  FFMA.FTZ R4, R4, -UR21, R16 ;  /* 0x8000001504047c23 */ /* 0x000fe40008010010 */
[----:B------:R-:W-:Y:S01]  /*a0f0*/  FFMA.FTZ R6, R6, -UR21, R11 ;  /* 0x8000001506067c23 */ /* 0x000fe2000801000b */
[----:B------:R1:W-:Y:S01]  /*a100*/  MUFU.TANH R16, R10 ;  /* 0x0000000a00107308 */ /* 0x0003e20000002400 */
[----:B------:R-:W-:Y:S02]  /*a110*/  FSEL R133, R8, -INF , !P6 ;  /* 0xff80000008857808 */ /* 0x000fe40007000000 */
[----:B------:R-:W-:Y:S01]  /*a120*/  FSEL R21, R4, -INF , !P1 ;  /* 0xff80000004157808 */ /* 0x000fe20004800000 */
[----:B------:R-:W-:Y:S01]  /*a130*/  VIADD R4, R0, 0x19 ;  /* 0x0000001900047836 */ /* 0x000fe20000000000 */
[----:B------:R-:W-:-:S02]  /*a140*/  ISETP.GE.AND P1, PT, R5, R233, PT ;  /* 0x000000e90500720c */ /* 0x000fc40003f26270 */
[----:B------:R-:W-:Y:S01]  /*a150*/  FSEL R33, R6, -INF , !P0 ;  /* 0xff80000006217808 */ /* 0x000fe20004000000 */
[----:B------:R-:W2:Y:S01]  /*a160*/  MUFU.TANH R9, R9 ;  /* 0x0000000900097308 */ /* 0x000ea20000002400 */
[----:B------:R-:W-:Y:S01]  /*a170*/  ISETP.LT.OR P1, PT, R5, R229, P1 ;  /* 0x000000e50500720c */ /* 0x000fe20000f21670 */
[----:B------:R-:W-:Y:S01]  /*a180*/  IMAD.IADD R6, R231, 0x1, -R5 ;  /* 0x00000001e7067824 */ /* 0x000fe200078e0a05 */
[----:B------:R-:W-:-:S04]  /*a190*/  ISETP.GE.AND P0, PT, R5, R232, PT ;  /* 0x000000e80500720c */ /* 0x000fc80003f06270 */
[----:B------:R-:W-:Y:S01]  /*a1a0*/  ISETP.LT.OR P0, PT, R5, R228, P0 ;  /* 0x000000e40500720c */ /* 0x000fe20000701670 */
[----:B------:R-:W-:Y:S01]  /*a1b0*/  FMUL.FTZ R5, R174, UR31 ;  /* 0x0000001fae057c20 */ /* 0x000fe20008410000 */
[----:B-1----:R-:W-:-:S03]  /*a1c0*/  IABS R10, R6 ;  /* 0x00000006000a7213 */ /* 0x002fc60000000000 */
[----:B------:R1:W3:Y:S01]  /*a1d0*/  MUFU.TANH R8, R5 ;  /* 0x0000000500087308 */ /* 0x0002e20000002400 */
[----:B--2---:R-:W-:Y:S01]  /*a1e0*/  FFMA.FTZ R7, R2, -UR21, R9 ;  /* 0x8000001502077c23 */ /* 0x004fe20008010009 */
[----:B------:R-:W-:Y:S02]  /*a1f0*/  VIADD R2, R0, 0x18 ;  /* 0x0000001800027836 */ /* 0x000fe40000000000 */
[----:B------:R-:W-:Y:S02]  /*a200*/  FMUL.FTZ R9, R172, UR31 ;  /* 0x0000001fac097c20 */ /* 0x000fe40008410000 */
[----:B------:R-:W-:Y:S01]  /*a210*/  FSEL R35, R7, -INF , !P1 ;  /* 0xff80000007237808 */ /* 0x000fe20004800000 */
[----:B------:R-:W-:Y:S01]  /*a220*/  IMAD.IADD R7, R230, 0x1, -R2 ;  /* 0x00000001e6077824 */ /* 0x000fe200078e0a02 */
[C---:B------:R-:W-:Y:S01]  /*a230*/  ISETP.GE.AND P6, PT, R2.reuse, R233, PT ;  /* 0x000000e90200720c */ /* 0x040fe20003fc6270 */
[----:B------:R2:W4:Y:S01]  /*a240*/  MUFU.TANH R11, R9 ;  /* 0x00000009000b7308 */ /* 0x0005220000002400 */
[----:B------:R-:W-:-:S02]  /*a250*/  ISETP.GE.AND P1, PT, R2, R232, PT ;  /* 0x000000e80200720c */ /* 0x000fc40003f26270 */
[----:B------:R-:W-:Y:S01]  /*a260*/  ISETP.LT.OR P6, PT, R2, R229, P6 ;  /* 0x000000e50200720c */ /* 0x000fe200037c1670 */
[----:B-1----:R-:W-:Y:S01]  /*a270*/  IMAD.IADD R5, R230, 0x1, -R4 ;  /* 0x00000001e6057824 */ /* 0x002fe200078e0a04 */
[----:B------:R-:W-:Y:S01]  /*a280*/  ISETP.LT.OR P1, PT, R2, R228, P1 ;  /* 0x000000e40200720c */ /* 0x000fe20000f21670 */
[----:B------:R-:W-:Y:S01]  /*a290*/  IMAD.IADD R2, R231, 0x1, -R2 ;  /* 0x00000001e7027824 */ /* 0x000fe200078e0a02 */
[----:B------:R-:W-:-:S04]  /*a2a0*/  IABS R6, R7 ;  /* 0x0000000700067213 */ /* 0x000fc80000000000 */
[----:B------:R-:W-:Y:S02]  /*a2b0*/  IABS R7, R2 ;  /* 0x0000000200077213 */ /* 0x000fe40000000000 */
[----:B------:R-:W-:Y:S01]  /*a2c0*/  IABS R2, R5 ;  /* 0x0000000500027213 */ /* 0x000fe20000000000 */
[----:B------:R-:W-:Y:S01]  /*a2d0*/  IMAD.MOV.U32 R5, RZ, RZ, R10 ;  /* 0x000000ffff057224 */ /* 0x000fe200078e000a */
[----:B------:R-:W-:Y:S01]  /*a2e0*/  I2FP.F32.S32 R7, R7 ;  /* 0x0000000700077245 */ /* 0x000fe20000201400 */
[----:B------:R-:W-:Y:S01]  /*a2f0*/  FMUL.FTZ R10, R175, UR31 ;  /* 0x0000001faf0a7c20 */ /* 0x000fe20008410000 */
[----:B--2---:R-:W-:Y:S01]  /*a300*/  FMUL.FTZ R9, R173, UR31 ;  /* 0x0000001fad097c20 */ /* 0x004fe20008410000 */
[----:B------:R-:W-:Y:S02]  /*a310*/  I2FP.F32.S32 R2, R2 ;  /* 0x0000000200027245 */ /* 0x000fe40000201400 */
[----:B------:R-:W-:Y:S01]  /*a320*/  I2FP.F32.S32 R5, R5 ;  /* 0x0000000500057245 */ /* 0x000fe20000201400 */
[----:B---3--:R-:W-:Y:S01]  /*a330*/  FFMA.FTZ R8, R7, -UR21, R8 ;  /* 0x8000001507087c23 */ /* 0x008fe20008010008 */
[----:B------:R-:W-:Y:S01]  /*a340*/  I2FP.F32.S32 R6, R6 ;  /* 0x0000000600067245 */ /* 0x000fe20000201400 */
[----:B------:R-:W1:Y:S02]  /*a350*/  MUFU.TANH R9, R9 ;  /* 0x0000000900097308 */ /* 0x000e640000002400 */
[----:B------:R-:W-:Y:S01]  /*a360*/  FFMA.FTZ R5, R5, -UR21, R16 ;  /* 0x8000001505057c23 */ /* 0x000fe20008010010 */
[----:B------:R-:W-:Y:S01]  /*a370*/  FSEL R252, R8, -INF , !P1 ;  /* 0xff80000008fc7808 */ /* 0x000fe20004800000 */
[----:B----4-:R-:W-:-:S03]  /*a380*/  FFMA.FTZ R6, R6, -UR21, R11 ;  /* 0x8000001506067c23 */ /* 0x010fc6000801000b */
[----:B------:R-:W-:Y:S01]  /*a390*/  FSEL R235, R5, -INF , !P0 ;  /* 0xff80000005eb7808 */ /* 0x000fe20004000000 */
[----:B------:R-:W-:Y:S01]  /*a3a0*/  IMAD.IADD R5, R231, 0x1, -R4 ;  /* 0x00000001e7057824 */ /* 0x000fe200078e0a04 */
[----:B------:R-:W-:Y:S01]  /*a3b0*/  ISETP.GE.AND P0, PT, R4, R233, PT ;  /* 0x000000e90400720c */ /* 0x000fe20003f06270 */
[----:B------:R2:W3:Y:S01]  /*a3c0*/  MUFU.TANH R16, R10 ;  /* 0x0000000a00107308 */ /* 0x0004e20000002400 */
[----:B------:R-:W-:Y:S01]  /*a3d0*/  FSEL R32, R6, -INF , !P6 ;  /* 0xff80000006207808 */ /* 0x000fe20007000000 */
[----:B------:R-:W-:Y:S01]  /*a3e0*/  VIADD R6, R0, 0x21 ;  /* 0x0000002100067836 */ /* 0x000fe20000000000 */
[C---:B------:R-:W-:Y:S02]  /*a3f0*/  ISETP.LT.OR P0, PT, R4.reuse, R229, P0 ;  /* 0x000000e50400720c */ /* 0x040fe40000701670 */
[----:B------:R-:W-:Y:S01]  /*a400*/  ISETP.GE.AND P6, PT, R4, R232, PT ;  /* 0x000000e80400720c */ /* 0x000fe20003fc6270 */
[----:B-1----:R-:W-:Y:S01]  /*a410*/  FFMA.FTZ R7, R2, -UR21, R9 ;  /* 0x8000001502077c23 */ /* 0x002fe20008010009 */
[----:B------:R-:W-:-:S02]  /*a420*/  VIADD R2, R0, 0x20 ;  /* 0x0000002000027836 */ /* 0x000fc40000000000 */
[----:B------:R-:W-:Y:S01]  /*a430*/  FMUL.FTZ R9, R12, UR31 ;  /* 0x0000001f0c097c20 */ /* 0x000fe20008410000 */
[----:B------:R-:W-:Y:S01]  /*a440*/  ISETP.LT.OR P6, PT, R4, R228, P6 ;  /* 0x000000e40400720c */ /* 0x000fe200037c1670 */
[----:B------:R-:W-:Y:S01]  /*a450*/  IMAD.IADD R4, R230, 0x1, -R6 ;  /* 0x00000001e6047824 */ /* 0x000fe200078e0a06 */
[----:B------:R-:W-:Y:S01]  /*a460*/  FSEL R34, R7, -INF , !P0 ;  /* 0xff80000007227808 */ /* 0x000fe20004000000 */
[----:B------:R1:W4:Y:S01]  /*a470*/  MUFU.TANH R11, R9 ;  /* 0x00000009000b7308 */ /* 0x0003220000002400 */
[----:B------:R-:W-:Y:S01]  /*a480*/  ISETP.GE.AND P1, PT, R2, R233, PT ;  /* 0x000000e90200720c */ /* 0x000fe20003f26270 */
[--C-:B------:R-:W-:Y:S01]  /*a490*/  IMAD.IADD R7, R230, 0x1, -R2.reuse ;  /* 0x00000001e6077824 */ /* 0x100fe200078e0a02 */
[C---:B------:R-:W-:Y:S02]  /*a4a0*/  ISETP.GE.AND P0, PT, R2.reuse, R232, PT ;  /* 0x000000e80200720c */ /* 0x040fe40003f06270 */
[C---:B------:R-:W-:Y:S02]  /*a4b0*/  ISETP.LT.OR P1, PT, R2.reuse, R229, P1 ;  /* 0x000000e50200720c */ /* 0x040fe40000f21670 */
[----:B------:R-:W-:Y:S01]  /*a4c0*/  ISETP.LT.OR P0, PT, R2, R228, P0 ;  /* 0x000000e40200720c */ /* 0x000fe20000701670 */
[----:B------:R-:W-:Y:S01]  /*a4d0*/  IMAD.IADD R2, R231, 0x1, -R2 ;  /* 0x00000001e7027824 */ /* 0x000fe200078e0a02 */
[----:B------:R-:W-:-:S02]  /*a4e0*/  IABS R5, R5 ;  /* 0x0000000500057213 */ /* 0x000fc40000000000 */
[----:B--2---:R-:W-:Y:S02]  /*a4f0*/  IABS R10, R7 ;  /* 0x00000007000a7213 */ /* 0x004fe40000000000 */
[----:B------:R-:W-:Y:S02]  /*a500*/  IABS R7, R2 ;  /* 0x0000000200077213 */ /* 0x000fe40000000000 */
[----:B------:R-:W-:Y:S01]  /*a510*/  IABS R2, R4 ;  /* 0x0000000400027213 */ /* 0x000fe20000000000 */
[----:B------:R-:W-:Y:S02]  /*a520*/  IMAD.MOV.U32 R4, RZ, RZ, R5 ;  /* 0x000000ffff047224 */ /* 0x000fe400078e0005 */
[----:B-1----:R-:W-:Y:S01]  /*a530*/  FMUL.FTZ R9, R14, UR31 ;  /* 0x0000001f0e097c20 */ /* 0x002fe20008410000 */
[----:B------:R-:W-:Y:S01]  /*a540*/  IMAD.MOV.U32 R5, RZ, RZ, R10 ;  /* 0x000000ffff057224 */ /* 0x000fe200078e000a */
[----:B------:R-:W-:Y:S01]  /*a550*/  I2FP.F32.S32 R7, R7 ;  /* 0x0000000700077245 */ /* 0x000fe20000201400 */
[----:B------:R-:W-:Y:S01]  /*a560*/  FMUL.FTZ R10, R15, UR31 ;  /* 0x0000001f0f0a7c20 */ /* 0x000fe20008410000 */
[----:B------:R1:W2:Y:S01]  /*a570*/  MUFU.TANH R8, R9 ;  /* 0x0000000900087308 */ /* 0x0002a20000002400 */
[----:B------:R-:W-:-:S02]  /*a580*/  I2FP.F32.S32 R4, R4 ;  /* 0x0000000400047245 */ /* 0x000fc40000201400 */
[----:B------:R-:W-:Y:S02]  /*a590*/  I2FP.F32.S32 R5, R5 ;  /* 0x0000000500057245 */ /* 0x000fe40000201400 */
[----:B------:R-:W-:Y:S01]  /*a5a0*/  I2FP.F32.S32 R2, R2 ;  /* 0x0000000200027245 */ /* 0x000fe20000201400 */
[----:B---3--:R-:W-:Y:S02]  /*a5b0*/  FFMA.FTZ R4, R4, -UR21, R16 ;  /* 0x8000001504047c23 */ /* 0x008fe40008010010 */
[----:B----4-:R-:W-:Y:S01]  /*a5c0*/  FFMA.FTZ R5, R5, -UR21, R11 ;  /* 0x8000001505057c23 */ /* 0x010fe2000801000b */
[----:B------:R3:W-:Y:S02]  /*a5d0*/  MUFU.TANH R12, R10 ;  /* 0x0000000a000c7308 */ /* 0x0007e40000002400 */
[----:B------:R-:W-:Y:S01]  /*a5e0*/  FSEL R234, R4, -INF , !P6 ;  /* 0xff80000004ea7808 */ /* 0x000fe20007000000 */
[----:B------:R-:W-:Y:S01]  /*a5f0*/  FMUL.FTZ R4, R28, UR31 ;  /* 0x0000001f1c047c20 */ /* 0x000fe20008410000 */
[----:B------:R-:W-:-:S02]  /*a600*/  ISETP.GE.AND P6, PT, R6, R233, PT ;  /* 0x000000e90600720c */ /* 0x000fc40003fc6270 */
[----:B------:R-:W-:Y:S01]  /*a610*/  FSEL R182, R5, -INF , !P1 ;  /* 0xff80000005b67808 */ /* 0x000fe20004800000 */
[----:B------:R-:W-:Y:S02]  /*a620*/  VIADD R5, R0, 0x29 ;  /* 0x0000002900057836 */ /* 0x000fe40000000000 */
[----:B-1----:R-:W-:Y:S01]  /*a630*/  FMUL.FTZ R9, R13, UR31 ;  /* 0x0000001f0d097c20 */ /* 0x002fe20008410000 */
[----:B--2---:R-:W-:Y:S01]  /*a640*/  FFMA.FTZ R8, R7, -UR21, R8 ;  /* 0x8000001507087c23 */ /* 0x004fe20008010008 */
[C---:B------:R-:W-:Y:S01]  /*a650*/  ISETP.LT.OR P6, PT, R6.reuse, R229, P6 ;  /* 0x000000e50600720c */ /* 0x040fe200037c1670 */
[----:B------:R1:W-:Y:S01]  /*a660*/  MUFU.TANH R11, R4 ;  /* 0x00000004000b7308 */ /* 0x0003e20000002400 */
[----:B------:R-:W-:Y:S02]  /*a670*/  ISETP.GE.AND P1, PT, R6, R232, PT ;  /* 0x000000e80600720c */ /* 0x000fe40003f26270 */
[----:B------:R-:W-:Y:S02]  /*a680*/  FSEL R180, R8, -INF , !P0 ;  /* 0xff80000008b47808 */ /* 0x000fe40004000000 */
[----:B------:R-:W-:Y:S01]  /*a690*/  ISETP.LT.OR P1, PT, R6, R228, P1 ;  /* 0x000000e40600720c */ /* 0x000fe20000f21670 */
[----:B------:R-:W-:-:S02]  /*a6a0*/  IMAD.IADD R6, R231, 0x1, -R6 ;  /* 0x00000001e7067824 */ /* 0x000fc400078e0a06 */
[----:B------:R-:W2:Y:S03]  /*a6b0*/  MUFU.TANH R9, R9 ;  /* 0x0000000900097308 */ /* 0x000ea60000002400 */
[----:B---3--:R-:W-:Y:S01]  /*a6c0*/  IABS R10, R6 ;  /* 0x00000006000a7213 */ /* 0x008fe20000000000 */
[----:B-1----:R-:W-:-:S04]  /*a6d0*/  FMUL.FTZ R4, R30, UR31 ;  /* 0x0000001f1e047c20 */ /* 0x002fc80008410000 */
[----:B------:R1:W3:Y:S01]  /*a6e0*/  MUFU.TANH R8, R4 ;  /* 0x0000000400087308 */ /* 0x0002e20000002400 */
[----:B--2---:R-:W-:Y:S01]  /*a6f0*/  FFMA.FTZ R7, R2, -UR21, R9 ;  /* 0x8000001502077c23 */ /* 0x004fe20008010009 */
[----:B------:R-:W-:Y:S02]  /*a700*/  VIADD R2, R0, 0x28 ;  /* 0x0000002800027836 */ /* 0x000fe40000000000 */
[----:B------:R-:W-:Y:S02]  /*a710*/  FMUL.FTZ R9, R29, UR31 ;  /* 0x0000001f1d097c20 */ /* 0x000fe40008410000 */
[----:B------:R-:W-:Y:S01]  /*a720*/  FSEL R192, R7, -INF , !P6 ;  /* 0xff80000007c07808 */ /* 0x000fe20007000000 */
[----:B------:R-:W-:Y:S01]  /*a730*/  IMAD.IADD R7, R230, 0x1, -R2 ;  /* 0x00000001e6077824 */ /* 0x000fe200078e0a02 */
[C---:B------:R-:W-:Y:S02]  /*a740*/  ISETP.GE.AND P0, PT, R2.reuse, R233, PT ;  /* 0x000000e90200720c */ /* 0x040fe40003f06270 */
[----:B------:R-:W2:Y:S01]  /*a750*/  MUFU.TANH R9, R9 ;  /* 0x0000000900097308 */ /* 0x000ea20000002400 */
[----:B------:R-:W-:-:S02]  /*a760*/  ISETP.GE.AND P6, PT, R2, R232, PT ;  /* 0x000000e80200720c */ /* 0x000fc40003fc6270 */
[C---:B------:R-:W-:Y:S02]  /*a770*/  ISETP.LT.OR P0, PT, R2.reuse, R229, P0 ;  /* 0x000000e50200720c */ /* 0x040fe40000701670 */
[----:B------:R-:W-:Y:S01]  /*a780*/  ISETP.LT.OR P6, PT, R2, R228, P6 ;  /* 0x000000e40200720c */ /* 0x000fe200037c1670 */
[----:B------:R-:W-:Y:S01]  /*a790*/  IMAD.IADD R2, R231, 0x1, -R2 ;  /* 0x00000001e7027824 */ /* 0x000fe200078e0a02 */
[----:B------:R-:W-:Y:S01]  /*a7a0*/  IABS R6, R7 ;  /* 0x0000000700067213 */ /* 0x000fe20000000000 */
[----:B-1----:R-:W-:-:S03]  /*a7b0*/  IMAD.IADD R4, R230, 0x1, -R5 ;  /* 0x00000001e6047824 */ /* 0x002fc600078e0a05 */
[----:B------:R-:W-:Y:S02]  /*a7c0*/  IABS R7, R2 ;  /* 0x0000000200077213 */ /* 0x000fe40000000000 */
[----:B------:R-:W-:Y:S01]  /*a7d0*/  IABS R2, R4 ;  /* 0x0000000400027213 */ /* 0x000fe20000000000 */
[----:B------:R-:W-:Y:S01]  /*a7e0*/  IMAD.MOV.U32 R4, RZ, RZ, R10 ;  /* 0x000000ffff047224 */ /* 0x000fe200078e000a */
[----:B------:R-:W-:Y:S01]  /*a7f0*/  I2FP.F32.S32 R6, R6 ;  /* 0x0000000600067245 */ /* 0x000fe20000201400 */
[----:B------:R-:W-:Y:S01]  /*a800*/  FMUL.FTZ R10, R31, UR31 ;  /* 0x0000001f1f0a7c20 */ /* 0x000fe20008410000 */
[----:B------:R-:W-:Y:S02]  /*a810*/  I2FP.F32.S32 R7, R7 ;  /* 0x0000000700077245 */ /* 0x000fe40000201400 */
[----:B------:R-:W-:Y:S01]  /*a820*/  I2FP.F32.S32 R4, R4 ;  /* 0x0000000400047245 */ /* 0x000fe20000201400 */
[----:B------:R-:W-:Y:S01]  /*a830*/  FFMA.FTZ R6, R6, -UR21, R11 ;  /* 0x8000001506067c23 */ /* 0x000fe2000801000b */
[----:B------:R-:W-:Y:S01]  /*a840*/  I2FP.F32.S32 R2, R2 ;  /* 0x0000000200027245 */ /* 0x000fe20000201400 */
[----:B---3--:R-:W-:Y:S01]  /*a850*/  FFMA.FTZ R8, R7, -UR21, R8 ;  /* 0x8000001507087c23 */ /* 0x008fe20008010008 */
[----:B------:R1:W3:Y:S01]  /*a860*/  MUFU.TANH R11, R10 ;  /* 0x0000000a000b7308 */ /* 0x0002e20000002400 */
[----:B------:R-:W-:Y:S01]  /*a870*/  FFMA.FTZ R4, R4, -UR21, R12 ;  /* 0x8000001504047c23 */ /* 0x000fe2000801000c */
[----:B------:R-:W-:Y:S01]  /*a880*/  FSEL R175, R6, -INF , !P0 ;  /* 0xff80000006af7808 */ /* 0x000fe20004000000 */
[----:B--2---:R-:W-:Y:S01]  /*a890*/  FFMA.FTZ R7, R2, -UR21, R9 ;  /* 0x8000001502077c23 */ /* 0x004fe20008010009 */
[----:B------:R-:W-:Y:S01]  /*a8a0*/  FMUL.FTZ R6, R170, UR31 ;  /* 0x0000001faa067c20 */ /* 0x000fe20008410000 */
[----:B------:R-:W-:Y:S01]  /*a8b0*/  VIADD R2, R0, 0x30 ;  /* 0x0000003000027836 */ /* 0x000fe20000000000 */
[----:B------:R-:W-:Y:S01]  /*a8c0*/  FSEL R134, R4, -INF , !P1 ;  /* 0xff80000004867808 */ /* 0x000fe20004800000 */
[----:B------:R-:W-:Y:S01]  /*a8d0*/  FMUL.FTZ R9, R168, UR31 ;  /* 0x0000001fa8097c20 */ /* 0x000fe20008410000 */
[C---:B------:R-:W-:Y:S01]  /*a8e0*/  ISETP.GE.AND P1, PT, R5.reuse, R233, PT ;  /* 0x000000e90500720c */ /* 0x040fe20003f26270 */
[----:B------:R2:W4:Y:S01]  /*a8f0*/  MUFU.TANH R12, R6 ;  /* 0x00000006000c7308 */ /* 0x0005220000002400 */
[C---:B------:R-:W-:Y:S01]  /*a900*/  ISETP.GE.AND P0, PT, R5.reuse, R232, PT ;  /* 0x000000e80500720c */ /* 0x040fe20003f06270 */
[----:B------:R-:W-:Y:S01]  /*a910*/  VIADD R4, R0, 0x31 ;  /* 0x0000003100047836 */ /* 0x000fe20000000000 */
[----:B------:R-:W-:-:S02]  /*a920*/  ISETP.LT.OR P1, PT, R5, R229, P1 ;  /* 0x000000e50500720c */ /* 0x000fc40000f21670 */
[----:B------:R-:W-:Y:S01]  /*a930*/  ISETP.LT.OR P0, PT, R5, R228, P0 ;  /* 0x000000e40500720c */ /* 0x000fe20000701670 */
[----:B------:R-:W-:Y:S01]  /*a940*/  IMAD.IADD R5, R231, 0x1, -R5 ;  /* 0x00000001e7057824 */ /* 0x000fe200078e0a05 */
[----:B------:R-:W-:Y:S01]  /*a950*/  FSEL R135, R7, -INF , !P1 ;  /* 0xff80000007877808 */ /* 0x000fe20004800000 */
[----:B------:R3:W4:Y:S01]  /*a960*/  MUFU.TANH R13, R9 ;  /* 0x00000009000d7308 */ /* 0x0007220000002400 */
[----:B------:R-:W-:Y:S01]  /*a970*/  FSEL R189, R8, -INF , !P6 ;  /* 0xff80000008bd7808 */ /* 0x000fe20007000000 */
[----:B------:R-:W-:Y:S02]  /*a980*/  IMAD.IADD R7, R231, 0x1, -R2 ;  /* 0x00000001e7077824 */ /* 0x000fe400078e0a02 */
[----:B-1----:R-:W-:Y:S01]  /*a990*/  FMUL.FTZ R10, R169, UR31 ;  /* 0x0000001fa90a7c20 */ /* 0x002fe20008410000 */
[----:B------:R-:W-:Y:S01]  /*a9a0*/  IMAD.IADD R8, R230, 0x1, -R4 ;  /* 0x00000001e6087824 */ /* 0x000fe200078e0a04 */
[C---:B------:R-:W-:Y:S02]  /*a9b0*/  ISETP.GE.AND P6, PT, R2.reuse, R233, PT ;  /* 0x000000e90200720c */ /* 0x040fe40003fc6270 */
[----:B------:R-:W-:Y:S01]  /*a9c0*/  ISETP.GE.AND P1, PT, R2, R232, PT ;  /* 0x000000e80200720c */ /* 0x000fe20003f26270 */
[----:B--2---:R-:W-:Y:S01]  /*a9d0*/  IMAD.IADD R6, R230, 0x1, -R2 ;  /* 0x00000001e6067824 */ /* 0x004fe200078e0a02 */
[----:B------:R-:W1:Y:S01]  /*a9e0*/  MUFU.TANH R10, R10 ;  /* 0x0000000a000a7308 */ /* 0x000e620000002400 */
[----:B------:R-:W-:-:S02]  /*a9f0*/  ISETP.LT.OR P6, PT, R2, R229, P6 ;  /* 0x000000e50200720c */ /* 0x000fc400037c1670 */
[----:B------:R-:W-:Y:S02]  /*aa00*/  ISETP.LT.OR P1, PT, R2, R228, P1 ;  /* 0x000000e40200720c */ /* 0x000fe40000f21670 */
[----:B------:R-:W-:Y:S02]  /*aa10*/  IABS R6, R6 ;  /* 0x0000000600067213 */ /* 0x000fe40000000000 */
[----:B---3--:R-:W-:Y:S02]  /*aa20*/  IABS R9, R5 ;  /* 0x0000000500097213 */ /* 0x008fe40000000000 */
[----:B------:R-:W-:Y:S02]  /*aa30*/  IABS R5, R7 ;  /* 0x0000000700057213 */ /* 0x000fe40000000000 */
[----:B------:R-:W-:Y:S01]  /*aa40*/  IABS R7, R8 ;  /* 0x0000000800077213 */ /* 0x000fe20000000000 */
[----:B------:R-:W-:Y:S01]  /*aa50*/  IMAD.MOV.U32 R8, RZ, RZ, R6 ;  /* 0x000000ffff087224 */ /* 0x000fe200078e0006 */
[----:B------:R-:W-:-:S02]  /*aa60*/  I2FP.F32.S32 R9, R9 ;  /* 0x0000000900097245 */ /* 0x000fc40000201400 */
[----:B------:R-:W-:Y:S01]  /*aa70*/  I2FP.F32.S32 R2, R5 ;  /* 0x0000000500027245 */ /* 0x000fe20000201400 */
[----:B------:R-:W-:Y:S01]  /*aa80*/  IMAD.MOV.U32 R6, RZ, RZ, R7 ;  /* 0x000000ffff067224 */ /* 0x000fe200078e0007 */
[----:B------:R-:W-:Y:S01]  /*aa90*/  I2FP.F32.S32 R7, R8 ;  /* 0x0000000800077245 */ /* 0x000fe20000201400 */
[----:B------:R-:W-:Y:S01]  /*aaa0*/  FFMA.FTZ R9, R9, -UR21, R11 ;  /* 0x8000001509097c23 */ /* 0x000fe2000801000b */
[----:B------:R-:W-:Y:S01]  /*aab0*/  FMUL.FTZ R11, R171, UR31 ;  /* 0x0000001fab0b7c20 */ /* 0x000fe20008410000 */
[----:B----4-:R-:W-:Y:S01]  /*aac0*/  FFMA.FTZ R8, R2, -UR21, R12 ;  /* 0x8000001502087c23 */ /* 0x010fe2000801000c */
[----:B------:R-:W-:Y:S01]  /*aad0*/  I2FP.F32.S32 R5, R6 ;  /* 0x0000000600057245 */ /* 0x000fe20000201400 */
[----:B------:R-:W-:Y:S01]  /*aae0*/  FFMA.FTZ R6, R7, -UR21, R13 ;  /* 0x8000001507067c23 */ /* 0x000fe2000801000d */
[----:B------:R-:W-:Y:S01]  /*aaf0*/  FSEL R181, R9, -INF , !P0 ;  /* 0xff80000009b57808 */ /* 0x000fe20004000000 */
[----:B------:R-:W-:Y:S01]  /*ab00*/  VIADD R2, R0, 0x38 ;  /* 0x0000003800027836 */ /* 0x000fe20000000000 */
[----:B------:R-:W-:Y:S01]  /*ab10*/  ISETP.GE.AND P0, PT, R4, R233, PT ;  /* 0x000000e90400720c */ /* 0x000fe20003f06270 */
[----:B------:R-:W-:Y:S01]  /*ab20*/  IMAD.IADD R7, R231, 0x1, -R4 ;  /* 0x00000001e7077824 */ /* 0x000fe200078e0a04 */
[----:B------:R-:W-:Y:S01]  /*ab30*/  FSEL R30, R6, -INF , !P6 ;  /* 0xff800000061e7808 */ /* 0x000fe20007000000 */
[----:B------:R-:W-:Y:S01]  /*ab40*/  FMUL.FTZ R6, R176, UR31 ;  /* 0x0000001fb0067c20 */ /* 0x000fe20008410000 */
[C---:B------:R-:W-:Y:S01]  /*ab50*/  ISETP.GE.AND P6, PT, R4.reuse, R232, PT ;  /* 0x000000e80400720c */ /* 0x040fe20003fc6270 */
[----:B-1----:R-:W-:Y:S01]  /*ab60*/  FFMA.FTZ R5, R5, -UR21, R10 ;  /* 0x8000001505057c23 */ /* 0x002fe2000801000a */
[C---:B------:R-:W-:Y:S01]  /*ab70*/  ISETP.LT.OR P0, PT, R4.reuse, R229, P0 ;  /* 0x000000e50400720c */ /* 0x040fe20000701670 */
[----:B------:R-:W-:Y:S01]  /*ab80*/  MUFU.TANH R11, R11 ;  /* 0x0000000b000b7308 */ /* 0x000fe20000002400 */
[----:B------:R-:W-:Y:S01]  /*ab90*/  ISETP.LT.OR P6, PT, R4, R228, P6 ;  /* 0x000000e40400720c */ /* 0x000fe200037c1670 */
[----:B------:R-:W-:Y:S01]  /*aba0*/  IMAD.IADD R4, R230, 0x1, -R2 ;  /* 0x00000001e6047824 */ /* 0x000fe200078e0a02 */
[----:B------:R-:W-:Y:S01]  /*abb0*/  FSEL R191, R8, -INF , !P1 ;  /* 0xff80000008bf7808 */ /* 0x000fe20004800000 */
[----:B------:R-:W-:Y:S01]  /*abc0*/  FMUL.FTZ R9, R178, UR31 ;  /* 0x0000001fb2097c20 */ /* 0x000fe20008410000 */
[----:B------:R-:W-:Y:S01]  /*abd0*/  IABS R10, R7 ;  /* 0x00000007000a7213 */ /* 0x000fe20000000000 */
[----:B------:R-:W-:Y:S01]  /*abe0*/  VIADD R0, R0, 0x39 ;  /* 0x0000003900007836 */ /* 0x000fe20000000000 */
[----:B------:R-:W-:Y:S01]  /*abf0*/  FSEL R183, R5, -INF , !P0 ;  /* 0xff80000005b77808 */ /* 0x000fe20004000000 */
[----:B------:R1:W2:Y:S01]  /*ac00*/  MUFU.TANH R8, R6 ;  /* 0x0000000600087308 */ /* 0x0002a20000002400 */
[----:B------:R-:W-:-:S02]  /*ac10*/  IABS R5, R4 ;  /* 0x0000000400057213 */ /* 0x000fc40000000000 */
[C---:B------:R-:W-:Y:S02]  /*ac20*/  ISETP.GE.AND P1, PT, R2.reuse, R233, PT ;  /* 0x000000e90200720c */ /* 0x040fe40003f26270 */
[C---:B------:R-:W-:Y:S02]  /*ac30*/  ISETP.GE.AND P0, PT, R2.reuse, R232, PT ;  /* 0x000000e80200720c */ /* 0x040fe40003f06270 */
[C---:B------:R-:W-:Y:S01]  /*ac40*/  ISETP.LT.OR P1, PT, R2.reuse, R229, P1 ;  /* 0x000000e50200720c */ /* 0x040fe20000f21670 */
[----:B------:R3:W4:Y:S01]  /*ac50*/  MUFU.TANH R7, R9 ;  /* 0x0000000900077308 */ /* 0x0007220000002400 */
[----:B------:R-:W-:Y:S02]  /*ac60*/  ISETP.LT.OR P0, PT, R2, R228, P0 ;  /* 0x000000e40200720c */ /* 0x000fe40000701670 */
[----:B------:R-:W-:Y:S01]  /*ac70*/  I2FP.F32.S32 R5, R5 ;  /* 0x0000000500057245 */ /* 0x000fe20000201400 */
[----:B-1----:R-:W-:-:S04]  /*ac80*/  IMAD.IADD R6, R231, 0x1, -R2 ;  /* 0x00000001e7067824 */ /* 0x002fc800078e0a02 */
[----:B--2---:R-:W-:Y:S01]  /*ac90*/  FFMA.FTZ R5, R5, -UR21, R8 ;  /* 0x8000001505057c23 */ /* 0x004fe20008010008 */
[----:B------:R-:W-:Y:S01]  /*aca0*/  IABS R4, R6 ;  /* 0x0000000600047213 */ /* 0x000fe20000000000 */
[----:B------:R-:W-:Y:S02]  /*acb0*/  IMAD.MOV.U32 R6, RZ, RZ, R10 ;  /* 0x000000ffff067224 */ /* 0x000fe400078e000a */
[----:B------:R-:W-:Y:S01]  /*acc0*/  FMUL.FTZ R10, R179, UR31 ;  /* 0x0000001fb30a7c20 */ /* 0x000fe20008410000 */
[----:B---3--:R-:W-:Y:S01]  /*acd0*/  FMUL.FTZ R9, R177, UR31 ;  /* 0x0000001fb1097c20 */ /* 0x008fe20008410000 */
[----:B------:R-:W-:Y:S01]  /*ace0*/  FSEL R174, R5, -INF , !P1 ;  /* 0xff80000005ae7808 */ /* 0x000fe20004800000 */
[----:B------:R-:W-:Y:S01]  /*acf0*/  IMAD.MOV.U32 R2, RZ, RZ, R4 ;  /* 0x000000ffff027224 */ /* 0x000fe200078e0004 */
[----:B------:R-:W-:Y:S01]  /*ad00*/  I2FP.F32.S32 R6, R6 ;  /* 0x0000000600067245 */ /* 0x000fe20000201400 */
[----:B------:R-:W1:Y:S01]  /*ad10*/  MUFU.TANH R8, R9 ;  /* 0x0000000900087308 */ /* 0x000e620000002400 */
[----:B------:R-:W-:Y:S01]  /*ad20*/  IMAD.IADD R4, R230, 0x1, -R0 ;  /* 0x00000001e6047824 */ /* 0x000fe200078e0a00 */
[----:B------:R-:W-:-:S02]  /*ad30*/  ISETP.GE.AND P1, PT, R0, R232, PT ;  /* 0x000000e80000720c */ /* 0x000fc40003f26270 */
[----:B------:R-:W-:Y:S01]  /*ad40*/  FFMA.FTZ R6, R6, -UR21, R11 ;  /* 0x8000001506067c23 */ /* 0x000fe2000801000b */
[----:B------:R-:W-:Y:S02]  /*ad50*/  I2FP.F32.S32 R2, R2 ;  /* 0x0000000200027245 */ /* 0x000fe40000201400 */
[----:B------:R-:W-:Y:S02]  /*ad60*/  IABS R4, R4 ;  /* 0x0000000400047213 */ /* 0x000fe40000000000 */
[----:B------:R-:W-:Y:S01]  /*ad70*/  FSEL R190, R6, -INF , !P6 ;  /* 0xff80000006be7808 */ /* 0x000fe20007000000 */
[----:B----4-:R-:W-:Y:S01]  /*ad80*/  FFMA.FTZ R7, R2, -UR21, R7 ;  /* 0x8000001502077c23 */ /* 0x010fe20008010007 */
[----:B------:R-:W2:Y:S01]  /*ad90*/  MUFU.TANH R6, R10 ;  /* 0x0000000a00067308 */ /* 0x000ea20000002400 */
[----:B------:R-:W-:Y:S01]  /*ada0*/  IMAD.IADD R2, R231, 0x1, -R0 ;  /* 0x00000001e7027824 */ /* 0x000fe200078e0a00 */
[----:B------:R-:W-:Y:S02]  /*adb0*/  ISETP.GE.AND P6, PT, R0, R233, PT ;  /* 0x000000e90000720c */ /* 0x000fe40003fc6270 */
[----:B------:R-:W-:-:S02]  /*adc0*/  FSEL R176, R7, -INF , !P0 ;  /* 0xff80000007b07808 */ /* 0x000fc40004000000 */
[----:B------:R-:W-:Y:S02]  /*add0*/  PLOP3.LUT P0, PT, PT, PT, UP0, 0x80, 0x0 ;  /* 0x000000000000781c */ /* 0x000fe40003f0f008 */
[----:B------:R-:W-:Y:S02]  /*ade0*/  IABS R2, R2 ;  /* 0x0000000200027213 */ /* 0x000fe40000000000 */
[----:B------:R-:W-:Y:S02]  /*adf0*/  I2FP.F32.S32 R4, R4 ;  /* 0x0000000400047245 */ /* 0x000fe40000201400 */
[----:B------:R-:W-:Y:S02]  /*ae00*/  I2FP.F32.S32 R2, R2 ;  /* 0x0000000200027245 */ /* 0x000fe40000201400 */
[----:B------:R-:W-:Y:S01]  /*ae10*/  ISETP.LT.OR P6, PT, R0, R229, P6 ;  /* 0x000000e50000720c */ /* 0x000fe200037c1670 */
[----:B-1----:R-:W-:Y:S01]  /*ae20*/  FFMA.FTZ R4, R4, -UR21, R8 ;  /* 0x8000001504047c23 */ /* 0x002fe20008010008 */
[----:B------:R-:W-:Y:S01]  /*ae30*/  ISETP.LT.OR P1, PT, R0, R228, P1 ;  /* 0x000000e40000720c */ /* 0x000fe20000f21670 */
[----:B--2---:R-:W-:-:S03]  /*ae40*/  FFMA.FTZ R0, R2, -UR21, R6 ;  /* 0x8000001502007c23 */ /* 0x004fc60008010006 */
        /* <DEDUP_REMOVED lines=84> */
.L_x_2367:
[----:B------:R-:W-:Y:S05]  /*b390*/  BSYNC B0 ;  /* 0x0000000000007941 */ /* 0x000fea0003800000 */
.L_x_2366:
[----:B------:R-:W0:Y:S02]  /*b3a0*/  LDGDEPBAR ;  /* 0x00000000000079af */ /* 0x000e240000000000 */
.L_x_2365:
[----:B------:R-:W-:Y:S01]  /*b3b0*/  FMNMX.FTZ R0, R132, R25, !PT ;  /* 0x0000001984007209 */ /* 0x000fe20007810000 */
[----:B--2---:R-:W-:Y:S01]  /*b3c0*/  LDSM.16.MT88.4 R12, [R201+0x18000] ;  /* 0x01800000c90c783b */ /* 0x004fe20000004200 */
[----:B------:R-:W-:Y:S02]  /*b3d0*/  MOV R29, R192 ;  /* 0x000000c0001d7202 */ /* 0x000fe40000000f00 */
[----:B------:R-:W-:Y:S01]  /*b3e0*/  FMNMX.FTZ R0, R27, R0, !PT ;  /* 0x000000001b007209 */ /* 0x000fe20007810000 */
[----:B------:R-:W-:Y:S01]  /*b3f0*/  LDSM.16.MT88.4 R16, [R202+0x18000] ;  /* 0x01800000ca10783b */ /* 0x000fe20000004200 */
[----:B------:R-:W-:Y:S02]  /*b400*/  MOV R173, R244 ;  /* 0x000000f400ad7202 */ /* 0x000fe40000000f00 */
        /* <DEDUP_REMOVED lines=61> */
[--C-:B-1----:R-:W-:Y:S02]  /*b7e0*/  FFMA.FTZ R0, R24, UR15, -R8.reuse ;  /* 0x0000000f18007c23 */ /* 0x102fe40008010808 */
[----:B------:R-:W1:Y:S04]  /*b7f0*/  LDSM.16.MT88.4 R24, [R204+0x18000] ;  /* 0x01800000cc18783b */ /* 0x000e680000004200 */
[----:B------:R2:W3:Y:S02]  /*b800*/  MUFU.EX2 R170, R0 ;  /* 0x0000000000aa7308 */ /* 0x0004e40000000800 */
[----:B--2---:R-:W-:Y:S01]  /*b810*/  FFMA.FTZ R0, R23, UR15, -R8 ;  /* 0x0000000f17007c23 */ /* 0x004fe20008010808 */
[----:B---3--:R-:W-:-:S05]  /*b820*/  F2FP.F16.F32.PACK_AB R5, R170, R11 ;  /* 0x0000000baa05723e */ /* 0x008fca00000000ff */
[----:B------:R2:W-:Y:S02]  /*b830*/  MUFU.EX2 R168, R0 ;  /* 0x0000000000a87308 */ /* 0x0005e40000000800 */
[----:B--2---:R-:W-:-:S06]  /*b840*/  FFMA.FTZ R0, R21, UR15, -R8 ;  /* 0x0000000f15007c23 */ /* 0x004fcc0008010808 */
[----:B------:R2:W3:Y:S02]  /*b850*/  MUFU.EX2 R10, R0 ;  /* 0x00000000000a7308 */ /* 0x0004e40000000800 */
[----:B--2---:R-:W-:Y:S01]  /*b860*/  FADD.FTZ R0, R3, -R2 ;  /* 0x8000000203007221 */ /* 0x004fe20000010000 */
[----:B---3--:R-:W-:-:S05]  /*b870*/  F2FP.F16.F32.PACK_AB R7, R10, R168 ;  /* 0x000000a80a07723e */ /* 0x008fca00000000ff */
[----:B------:R2:W3:Y:S01]  /*b880*/  MUFU.EX2 R2, R4 ;  /* 0x0000000400027308 */ /* 0x0004e20000000800 */
[----:B------:R-:W-:-:S07]  /*b890*/  FMUL.FTZ R0, R0, UR15 ;  /* 0x0000000f00007c20 */ /* 0x000fce0008410000 */
[----:B------:R-:W4:Y:S01]  /*b8a0*/  MUFU.EX2 R0, R0 ;  /* 0x0000000000007308 */ /* 0x000f220000000800 */
        /* <DEDUP_REMOVED lines=48> */
[----:B------:R-:W4:Y:S01]  /*bbb0*/  LDSM.16.MT88.4 R20, [R203+0x18000] ;  /* 0x01800000cb14783b */ /* 0x000f220000004200 */
        /* <DEDUP_REMOVED lines=17> */
[-C--:B------:R-:W-:Y:S01]  /*bcd0*/  FMUL.FTZ R61, R61, R2.reuse ;  /* 0x000000023d3d7220 */ /* 0x080fe20000410000 */
[-C--:B------:R-:W-:Y:S01]  /*bce0*/  FMUL.FTZ R64, R64, R2.reuse ;  /* 0x0000000240407220 */ /* 0x080fe20000410000 */
[----:B------:R-:W-:Y:S01]  /*bcf0*/  FMUL.FTZ R65, R65, R2 ;  /* 0x0000000241417220 */ /* 0x000fe20000410000 */
[----:B------:R-:W-:Y:S01]  /*bd00*/  FMUL.FTZ R62, R62, R0 ;  /* 0x000000003e3e7220 */ /* 0x000fe20000410000 */
[C---:B--2---:R-:W-:Y:S01]  /*bd10*/  HMMA.16816.F32 R236, R4.reuse, R16, R36 ;  /* 0x0000001004ec723c */ /* 0x044fe20000001824 */
[----:B------:R-:W-:Y:S01]  /*bd20*/  MOV R26, R180 ;  /* 0x000000b4001a7202 */ /* 0x000fe20000000f00 */
[-C--:B------:R-:W-:Y:S01]  /*bd30*/  FMUL.FTZ R63, R63, R0.reuse ;  /* 0x000000003f3f7220 */ /* 0x080fe20000410000 */
[-C--:B------:R-:W-:Y:S01]  /*bd40*/  FMUL.FTZ R66, R66, R0.reuse ;  /* 0x0000000042427220 */ /* 0x080fe20000410000 */
[----:B------:R-:W-:Y:S01]  /*bd50*/  FMUL.FTZ R67, R67, R0 ;  /* 0x0000000043437220 */ /* 0x000fe20000410000 */
[-C--:B------:R-:W-:Y:S01]  /*bd60*/  FMUL.FTZ R68, R68, R2.reuse ;  /* 0x0000000244447220 */ /* 0x080fe20000410000 */
[C---:B------:R-:W-:Y:S01]  /*bd70*/  HMMA.16816.F32 R196, R4.reuse, R18, R40 ;  /* 0x0000001204c4723c */ /* 0x040fe20000001828 */
[----:B------:R-:W-:Y:S01]  /*bd80*/  LDSM.16.MT88.4 R16, [R203+0x1a000] ;  /* 0x01a00000cb10783b */ /* 0x000fe20000004200 */
[-C--:B------:R-:W-:Y:S01]  /*bd90*/  FMUL.FTZ R69, R69, R2.reuse ;  /* 0x0000000245457220 */ /* 0x080fe20000410000 */
[-C--:B------:R-:W-:Y:S01]  /*bda0*/  FMUL.FTZ R72, R72, R2.reuse ;  /* 0x0000000248487220 */ /* 0x080fe20000410000 */
[----:B------:R-:W-:Y:S01]  /*bdb0*/  FMUL.FTZ R73, R73, R2 ;  /* 0x0000000249497220 */ /* 0x000fe20000410000 */
[-C--:B------:R-:W-:Y:S01]  /*bdc0*/  FMUL.FTZ R70, R70, R0.reuse ;  /* 0x0000000046467220 */ /* 0x080fe20000410000 */
[C---:B---3--:R-:W-:Y:S01]  /*bdd0*/  HMMA.16816.F32 R192, R4.reuse, R12, R44 ;  /* 0x0000000c04c0723c */ /* 0x048fe2000000182c */
[----:B------:R-:W-:Y:S01]  /*bde0*/  MOV R43, R191 ;  /* 0x000000bf002b7202 */ /* 0x000fe20000000f00 */
[----:B------:R-:W-:Y:S01]  /*bdf0*/  IMAD.MOV.U32 R42, RZ, RZ, R190 ;  /* 0x000000ffff2a7224 */ /* 0x000fe200078e00be */
[----:B------:R-:W-:Y:S01]  /*be00*/  MOV R41, R189 ;  /* 0x000000bd00297202 */ /* 0x000fe20000000f00 */
[----:B------:R-:W-:Y:S01]  /*be10*/  FMUL.FTZ R71, R71, R0 ;  /* 0x0000000047477220 */ /* 0x000fe20000410000 */
[----:B------:R-:W-:Y:S01]  /*be20*/  MOV R40, R188 ;  /* 0x000000bc00287202 */ /* 0x000fe20000000f00 */
[C---:B----4-:R-:W-:Y:S01]  /*be30*/  HMMA.16816.F32 R156, R4.reuse, R20, R156 ;  /* 0x00000014049c723c */ /* 0x050fe2000000189c */
[-C--:B------:R-:W-:Y:S01]  /*be40*/  FMUL.FTZ R74, R74, R0.reuse ;  /* 0x000000004a4a7220 */ /* 0x080fe20000410000 */
[----:B------:R-:W-:Y:S01]  /*be50*/  FMUL.FTZ R75, R75, R0 ;  /* 0x000000004b4b7220 */ /* 0x000fe20000410000 */
[----:B------:R-:W-:Y:S01]  /*be60*/  IMAD.MOV.U32 R44, RZ, RZ, R171 ;  /* 0x000000ffff2c7224 */ /* 0x000fe200078e00ab */
[----:B------:R-:W-:Y:S01]  /*be70*/  MOV R45, R170 ;  /* 0x000000aa002d7202 */ /* 0x000fe20000000f00 */
[-C--:B------:R-:W-:Y:S01]  /*be80*/  FMUL.FTZ R76, R76, R2.reuse ;  /* 0x000000024c4c7220 */ /* 0x080fe20000410000 */
[C---:B------:R-:W-:Y:S01]  /*be90*/  HMMA.16816.F32 R240, R4.reuse, R22, R164 ;  /* 0x0000001604f0723c */ /* 0x040fe200000018a4 */
[----:B------:R-:W1:Y:S01]  /*bea0*/  LDSM.16.MT88.4 R20, [R204+0x1a000] ;  /* 0x01a00000cc14783b */ /* 0x000e620000004200 */
[----:B------:R-:W-:Y:S01]  /*beb0*/  MOV R46, R169 ;  /* 0x000000a9002e7202 */ /* 0x000fe20000000f00 */
[----:B------:R-:W-:Y:S01]  /*bec0*/  FMUL.FTZ R77, R77, R2 ;  /* 0x000000024d4d7220 */ /* 0x000fe20000410000 */
[----:B------:R-:W-:Y:S01]  /*bed0*/  MOV R47, R168 ;  /* 0x000000a8002f7202 */ /* 0x000fe20000000f00 */
[-C--:B------:R-:W-:Y:S01]  /*bee0*/  FMUL.FTZ R80, R80, R2.reuse ;  /* 0x0000000250507220 */ /* 0x080fe20000410000 */
[C---:B------:R-:W-:Y:S01]  /*bef0*/  HMMA.16816.F32 R188, R4.reuse, R14, R48 ;  /* 0x0000000e04bc723c */ /* 0x040fe20000001830 */
[----:B------:R-:W2:Y:S01]  /*bf00*/  LDSM.16.MT88.4 R12, [R201+0x1c000] ;  /* 0x01c00000c90c783b */ /* 0x000ea20000004200 */
[----:B------:R-:W-:Y:S01]  /*bf10*/  FMUL.FTZ R81, R81, R2 ;  /* 0x0000000251517220 */ /* 0x000fe20000410000 */
        /* <DEDUP_REMOVED lines=38> */
[C---:B--2---:R-:W-:Y:S01]  /*c180*/  HMMA.16816.F32 R164, R4.reuse, R12, R68 ;  /* 0x0000000c04a4723c */ /* 0x044fe20000001844 */
        /* <DEDUP_REMOVED lines=10> */
[--C-:B------:R-:W-:Y:S01]  /*c230*/  FFMA.FTZ R3, R33, UR15, -R9.reuse ;  /* 0x0000000f21037c23 */ /* 0x100fe20008010809 */
[C---:B------:R-:W-:Y:S01]  /*c240*/  HMMA.16816.F32 R176, R4.reuse, R16, R60 ;  /* 0x0000001004b0723c */ /* 0x040fe2000000183c */
[----:B------:R-:W-:Y:S01]  /*c250*/  MOV R59, R133 ;  /* 0x00000085003b7202 */ /* 0x000fe20000000f00 */
        /* <DEDUP_REMOVED lines=22> */
[----:B------:R-:W-:Y:S01]  /*c3c0*/  MOV R25, R10 ;  /* 0x0000000a00197202 */ /* 0x000fe20000000f00 */
[----:B------:R-:W-:Y:S01]  /*c3d0*/  FFMA.FTZ R10, R35, UR15, -R9 ;  /* 0x0000000f230a7c23 */ /* 0x000fe20008010809 */
        /* <DEDUP_REMOVED lines=9> */
[C---:B-1----:R-:W-:Y:S01]  /*c470*/  HMMA.16816.F32 R160, R4.reuse, R20, R76 ;  /* 0x0000001404a0723c */ /* 0x042fe2000000184c */
[----:B------:R-:W-:Y:S01]  /*c480*/  MUFU.EX2 R79, R10 ;  /* 0x0000000a004f7308 */ /* 0x000fe20000000800 */
[----:B------:R-:W-:Y:S01]  /*c490*/  MOV R53, R54 ;  /* 0x0000003600357202 */ /* 0x000fe20000000f00 */
[----:B------:R-:W-:Y:S01]  /*c4a0*/  IMAD.MOV.U32 R62, RZ, RZ, R55 ;  /* 0x000000ffff3e7224 */ /* 0x000fe200078e0037 */
[----:B------:R-:W-:Y:S01]  /*c4b0*/  MOV R61, R40 ;  /* 0x00000028003d7202 */ /* 0x000fe20000000f00 */
[----:B------:R-:W-:Y:S01]  /*c4c0*/  IMAD.MOV.U32 R56, RZ, RZ, R30 ;  /* 0x000000ffff387224 */ /* 0x000fe200078e001e */
[C---:B------:R-:W-:Y:S01]  /*c4d0*/  HMMA.16816.F32 R152, R4.reuse, R22, R80 ;  /* 0x000000160498723c */ /* 0x040fe20000001850 */
[----:B------:R-:W1:Y:S01]  /*c4e0*/  LDSM.16.MT88.4 R20, [R201+0x1e000] ;  /* 0x01e00000c914783b */ /* 0x000e620000004200 */
[----:B------:R-:W-:Y:S01]  /*c4f0*/  MOV R54, R41 ;  /* 0x0000002900367202 */ /* 0x000fe20000000f00 */
[----:B------:R4:W5:Y:S01]  /*c500*/  MUFU.EX2 R82, R3 ;  /* 0x0000000300527308 */ /* 0x0009620000000800 */
[----:B------:R-:W-:Y:S01]  /*c510*/  MOV R58, R43 ;  /* 0x0000002b003a7202 */ /* 0x000fe20000000f00 */
[----:B------:R-:W-:Y:S01]  /*c520*/  IMAD.MOV.U32 R74, RZ, RZ, R44 ;  /* 0x000000ffff4a7224 */ /* 0x000fe200078e002c */
[----:B--2---:R-:W-:Y:S01]  /*c530*/  HMMA.16816.F32 R144, R4, R16, R84 ;  /* 0x000000100490723c */ /* 0x004fe20000001854 */
[----:B------:R-:W-:-:S02]  /*c540*/  MOV R40, R36 ;  /* 0x0000002400287202 */ /* 0x000fc40000000f00 */
[----:B------:R-:W-:Y:S02]  /*c550*/  MOV R41, R37 ;  /* 0x0000002500297202 */ /* 0x000fe40000000f00 */
[----:B------:R-:W-:Y:S01]  /*c560*/  MOV R43, R39 ;  /* 0x00000027002b7202 */ /* 0x000fe20000000f00 */
[C---:B------:R-:W-:Y:S01]  /*c570*/  HMMA.16816.F32 R132, R4.reuse, R18, R88 ;  /* 0x000000120484723c */ /* 0x040fe20000001858 */
[----:B------:R-:W2:Y:S01]  /*c580*/  LDSM.16.MT88.4 R16, [R202+0x1e000] ;  /* 0x01e00000ca10783b */ /* 0x000ea20000004200 */
[----:B------:R-:W-:Y:S02]  /*c590*/  MOV R60, R31 ;  /* 0x0000001f003c7202 */ /* 0x000fe40000000f00 */
[----:B------:R-:W-:Y:S02]  /*c5a0*/  MOV R55, R29 ;  /* 0x0000001d00377202 */ /* 0x000fe40000000f00 */
[----:B---3--:R-:W-:Y:S01]  /*c5b0*/  HMMA.16816.F32 R64, R4, R12, R92 ;  /* 0x0000000c0440723c */ /* 0x008fe2000000185c */
[----:B------:R-:W-:Y:S01]  /*c5c0*/  MOV R57, R28 ;  /* 0x0000001c00397202 */ /* 0x000fe20000000f00 */
[----:B----4-:R-:W-:Y:S01]  /*c5d0*/  FFMA.FTZ R3, R32, UR15, -R9 ;  /* 0x0000000f20037c23 */ /* 0x010fe20008010809 */
[----:B------:R-:W-:Y:S01]  /*c5e0*/  LDSM.16.MT88.4 R28, [R204+0x18800] ;  /* 0x01880000cc1c783b */ /* 0x000fe20000004200 */
[----:B------:R-:W-:-:S02]  /*c5f0*/  MOV R10, R60 ;  /* 0x0000003c000a7202 */ /* 0x000fc40000000f00 */
[----:B------:R-:W-:Y:S01]  /*c600*/  HMMA.16816.F32 R96, R4, R14, R96 ;  /* 0x0000000e0460723c */ /* 0x000fe20000001860 */
[----:B------:R-:W3:Y:S01]  /*c610*/  LDSM.16.MT88.4 R12, [R204+0x1e000] ;  /* 0x01e00000cc0c783b */ /* 0x000ee20000004200 */
[----:B------:R4:W-:Y:S01]  /*c620*/  MUFU.EX2 R81, R3 ;  /* 0x0000000300517308 */ /* 0x0009e20000000800 */
[----:B------:R-:W-:Y:S02]  /*c630*/  MOV R70, R61 ;  /* 0x0000003d00467202 */ /* 0x000fe40000000f00 */
[----:B------:R-:W-:Y:S02]  /*c640*/  MOV R71, R62 ;  /* 0x0000003e00477202 */ /* 0x000fe40000000f00 */
[----:B------:R-:W-:Y:S02]  /*c650*/  MOV R83, R63 ;  /* 0x0000003f00537202 */ /* 0x000fe40000000f00 */
[----:B------:R-:W-:Y:S02]  /*c660*/  MOV R60, R26 ;  /* 0x0000001a003c7202 */ /* 0x000fe40000000f00 */
[----:B------:R-:W-:Y:S01]  /*c670*/  MOV R61, R27 ;  /* 0x0000001b003d7202 */ /* 0x000fe20000000f00 */
[----:B------:R-:W-:Y:S01]  /*c680*/  IMAD.MOV.U32 R88, RZ, RZ, R83 ;  /* 0x000000ffff587224 */ /* 0x000fe200078e0053 */
[----:B------:R-:W-:-:S02]  /*c690*/  MOV R62, R24 ;  /* 0x00000018003e7202 */ /* 0x000fc40000000f00 */
[----:B------:R-:W-:Y:S01]  /*c6a0*/  MOV R63, R25 ;  /* 0x00000019003f7202 */ /* 0x000fe20000000f00 */
[----:B------:R-:W-:Y:S01]  /*c6b0*/  IMAD.MOV.U32 R83, RZ, RZ, R61 ;  /* 0x000000ffff537224 */ /* 0x000fe200078e003d */
[C---:B-1----:R-:W-:Y:S01]  /*c6c0*/  HMMA.16816.F32 R100, R4.reuse, R20, R100 ;  /* 0x000000140464723c */ /* 0x042fe20000001864 */
[----:B------:R-:W-:Y:S01]  /*c6d0*/  MOV R75, R45 ;  /* 0x0000002d004b7202 */ /* 0x000fe20000000f00 */
[----:B----4-:R-:W-:Y:S01]  /*c6e0*/  FFMA.FTZ R3, R34, UR15, -R9 ;  /* 0x0000000f22037c23 */ /* 0x010fe20008010809 */
[----:B------:R-:W-:Y:S01]  /*c6f0*/  MOV R68, R46 ;  /* 0x0000002e00447202 */ /* 0x000fe20000000f00 */
[----:B------:R-:W-:Y:S01]  /*c700*/  LDSM.16.MT88.4 R24, [R203+0x18800] ;  /* 0x01880000cb18783b */ /* 0x000fe20000004200 */
[----:B------:R-:W-:Y:S01]  /*c710*/  MOV R69, R47 ;  /* 0x0000002f00457202 */ /* 0x000fe20000000f00 */
[----:B------:R-:W-:Y:S01]  /*c720*/  HMMA.16816.F32 R104, R4, R22, R104 ;  /* 0x000000160468723c */ /* 0x000fe20000001868 */
[----:B------:R1:W4:Y:S01]  /*c730*/  MUFU.EX2 R72, R3 ;  /* 0x0000000300487308 */ /* 0x0003220000000800 */
[----:B------:R-:W5:Y:S01]  /*c740*/  LDSM.16.MT88.4 R20, [R203+0x1e000] ;  /* 0x01e00000cb14783b */ /* 0x000f620000004200 */
[----:B------:R-:W-:-:S02]  /*c750*/  MOV R76, R52 ;  /* 0x00000034004c7202 */ /* 0x000fc40000000f00 */
[----:B------:R-:W-:Y:S01]  /*c760*/  MOV R77, R48 ;  /* 0x00000030004d7202 */ /* 0x000fe20000000f00 */
[C---:B--2---:R-:W-:Y:S01]  /*c770*/  HMMA.16816.F32 R108, R4.reuse, R16, R108 ;  /* 0x00000010046c723c */ /* 0x044fe2000000186c */
[----:B------:R-:W-:Y:S02]  /*c780*/  MOV R78, R49 ;  /* 0x00000031004e7202 */ /* 0x000fe40000000f00 */
[----:B------:R-:W-:Y:S02]  /*c790*/  MOV R52, R50 ;  /* 0x0000003200347202 */ /* 0x000fe40000000f00 */
[----:B------:R-:W-:Y:S01]  /*c7a0*/  MOV R73, R51 ;  /* 0x0000003300497202 */ /* 0x000fe20000000f00 */
[C---:B------:R-:W-:Y:S01]  /*c7b0*/  HMMA.16816.F32 R112, R4.reuse, R18, R112 ;  /* 0x000000120470723c */ /* 0x040fe20000001870 */
[----:B------:R-:W2:Y:S01]  /*c7c0*/  LDSM.16.MT88.4 R16, [R201+0x18800] ;  /* 0x01880000c910783b */ /* 0x000ea20000004200 */
[----:B------:R-:W-:Y:S02]  /*c7d0*/  MOV R89, R76 ;  /* 0x0000004c00597202 */ /* 0x000fe40000000f00 */
[----:B------:R-:W-:Y:S01]  /*c7e0*/  MOV R90, R77 ;  /* 0x0000004d005a7202 */ /* 0x000fe20000000f00 */
[----:B-1----:R-:W-:Y:S01]  /*c7f0*/  FFMA.FTZ R3, R59, UR15, -R8 ;  /* 0x0000000f3b037c23 */ /* 0x002fe20008010808 */
[----:B---3--:R-:W-:Y:S01]  /*c800*/  HMMA.16816.F32 R116, R4, R12, R116 ;  /* 0x0000000c0474723c */ /* 0x008fe20000001874 */
[----:B------:R-:W-:-:S02]  /*c810*/  MOV R59, R42 ;  /* 0x0000002a003b7202 */ /* 0x000fc40000000f00 */
[----:B------:R1:W-:Y:S01]  /*c820*/  MUFU.EX2 R84, R3 ;  /* 0x0000000300547308 */ /* 0x0003e20000000800 */
[----:B------:R-:W-:Y:S02]  /*c830*/  MOV R42, R38 ;  /* 0x00000026002a7202 */ /* 0x000fe40000000f00 */
[----:B------:R-:W-:Y:S01]  /*c840*/  HMMA.16816.F32 R120, R4, R14, R120 ;  /* 0x0000000e0478723c */ /* 0x000fe20000001878 */
[----:B------:R-:W3:Y:S01]  /*c850*/  LDSM.16.MT88.4 R12, [R202+0x18800] ;  /* 0x01880000ca0c783b */ /* 0x000ee20000004200 */
[----:B------:R-:W-:Y:S02]  /*c860*/  MOV R91, R78 ;  /* 0x0000004e005b7202 */ /* 0x000fe40000000f00 */
[----:B------:R-:W-:Y:S02]  /*c870*/  MOV R76, R62 ;  /* 0x0000003e004c7202 */ /* 0x000fe40000000f00 */
[----:B------:R-:W-:Y:S02]  /*c880*/  MOV R77, R63 ;  /* 0x0000003f004d7202 */ /* 0x000fe40000000f00 */
[----:B------:R-:W-:-:S02]  /*c890*/  MOV R78, R52 ;  /* 0x00000034004e7202 */ /* 0x000fc40000000f00 */
[----:B------:R-:W-:Y:S02]  /*c8a0*/  MOV R85, R73 ;  /* 0x0000004900557202 */ /* 0x000fe40000000f00 */
[----:B------:R-:W-:Y:S01]  /*c8b0*/  MOV R87, R75 ;  /* 0x0000004b00577202 */ /* 0x000fe20000000f00 */
[----:B-1----:R-:W-:Y:S01]  /*c8c0*/  FFMA.FTZ R3, R235, UR15, -R8 ;  /* 0x0000000feb037c23 */ /* 0x002fe20008010808 */
[----:B------:R-:W-:Y:S01]  /*c8d0*/  MOV R73, R55 ;  /* 0x0000003700497202 */ /* 0x000fe20000000f00 */
[C---:B-----5:R-:W-:Y:S02]  /*c8e0*/  HMMA.16816.F32 R124, R4.reuse, R20, R124 ;  /* 0x00000014047c723c */ /* 0x060fe4000000187c */
[----:B------:R1:W5:Y:S01]  /*c8f0*/  MUFU.EX2 R33, R3 ;  /* 0x0000000300217308 */ /* 0x0003620000000800 */
[----:B------:R-:W-:Y:S02]  /*c900*/  MOV R75, R60 ;  /* 0x0000003c004b7202 */ /* 0x000fe40000000f00 */
[----:B------:R-:W-:Y:S01]  /*c910*/  MOV R86, R74 ;  /* 0x0000004a00567202 */ /* 0x000fe20000000f00 */
[----:B------:R-:W-:Y:S01]  /*c920*/  HMMA.16816.F32 R36, R4, R22, R128 ;  /* 0x000000160424723c */ /* 0x000fe20000001880 */
[----:B------:R-:W3:Y:S01]  /*c930*/  LDSM.16.MT88.4 R20, [R201+0x1a800] ;  /* 0x01a80000c914783b */ /* 0x000ee20000004200 */
[----:B------:R-:W-:-:S02]  /*c940*/  MOV R80, R68 ;  /* 0x0000004400507202 */ /* 0x000fc40000000f00 */
[----:B------:R-:W-:-:S03]  /*c950*/  MOV R74, R53 ;  /* 0x00000035004a7202 */ /* 0x000fc60000000f00 */
[----:B------:R-:W-:Y:S02]  /*c960*/  F2FP.F16.F32.PACK_AB R4, R79, R82 ;  /* 0x000000524f04723e */ /* 0x000fe400000000ff */
[----:B----4-:R-:W-:Y:S01]  /*c970*/  F2FP.F16.F32.PACK_AB R6, R72, R81 ;  /* 0x000000514806723e */ /* 0x010fe200000000ff */
[----:B-1----:R-:W-:Y:S01]  /*c980*/  FFMA.FTZ R3, R252, UR15, -R8 ;  /* 0x0000000ffc037c23 */ /* 0x002fe20008010808 */
[----:B-----5:R-:W-:-:S03]  /*c990*/  F2FP.F16.F32.PACK_AB R5, R33, R84 ;  /* 0x000000542105723e */ /* 0x020fc600000000ff */
[----:B------:R1:W-:Y:S02]  /*c9a0*/  MUFU.EX2 R32, R3 ;  /* 0x0000000300207308 */ /* 0x0003e40000000800 */
[----:B-1----:R-:W-:Y:S01]  /*c9b0*/  FFMA.FTZ R3, R234, UR15, -R8 ;  /* 0x0000000fea037c23 */ /* 0x002fe20008010808 */
[----:B------:R-:W-:-:S05]  /*c9c0*/  MOV R234, R76 ;  /* 0x0000004c00ea7202 */ /* 0x000fca0000000f00 */
[----:B------:R-:W1:Y:S02]  /*c9d0*/  MUFU.EX2 R252, R3 ;  /* 0x0000000300fc7308 */ /* 0x000e640000000800 */
[----:B-1----:R-:W-:Y:S02]  /*c9e0*/  F2FP.F16.F32.PACK_AB R7, R252, R32 ;  /* 0x00000020fc07723e */ /* 0x002fe400000000ff */
[----:B------:R-:W-:-:S05]  /*c9f0*/  MOV R3, R85 ;  /* 0x0000005500037202 */ /* 0x000fca0000000f00 */
[----:B--2---:R-:W-:Y:S01]  /*ca00*/  HMMA.16816.F32 R136, R4, R16, R136 ;  /* 0x000000100488723c */ /* 0x004fe20000001888 */
[----:B------:R-:W-:-:S05]  /*ca10*/  FFMA.FTZ R3, R3, UR15, -R9 ;  /* 0x0000000f03037c23 */ /* 0x000fca0008010809 */
[C---:B------:R-:W-:Y:S01]  /*ca20*/  HMMA.16816.F32 R40, R4.reuse, R18, R40 ;  /* 0x000000120428723c */ /* 0x040fe20000001828 */
[----:B------:R-:W1:Y:S05]  /*ca30*/  LDSM.16.MT88.4 R16, [R202+0x1a800] ;  /* 0x01a80000ca10783b */ /* 0x000e6a0000004200 */
[C---:B---3--:R-:W-:Y:S06]  /*ca40*/  HMMA.16816.F32 R140, R4.reuse, R12, R140 ;  /* 0x0000000c048c723c */ /* 0x048fec000000188c */
[C---:B------:R-:W-:Y:S01]  /*ca50*/  HMMA.16816.F32 R44, R4.reuse, R14, R244 ;  /* 0x0000000e042c723c */ /* 0x040fe200000018f4 */
[----:B------:R-:W2:Y:S05]  /*ca60*/  LDSM.16.MT88.4 R12, [R204+0x1a800] ;  /* 0x01a80000cc0c783b */ /* 0x000eaa0000004200 */
[----:B------:R-:W-:Y:S01]  /*ca70*/  HMMA.16816.F32 R48, R4, R30, R248 ;  /* 0x0000001e0430723c */ /* 0x000fe200000018f8 */
[----:B------:R-:W-:-:S02]  /*ca80*/  MOV R246, R77 ;  /* 0x0000004d00f67202 */ /* 0x000fc40000000f00 */
[----:B------:R-:W-:Y:S02]  /*ca90*/  MOV R247, R78 ;  /* 0x0000004e00f77202 */ /* 0x000fe40000000f00 */
[----:B------:R-:W-:Y:S01]  /*caa0*/  MOV R245, R72 ;  /* 0x0000004800f57202 */ /* 0x000fe20000000f00 */
[C---:B------:R-:W-:Y:S01]  /*cab0*/  HMMA.16816.F32 R60, R4.reuse, R20, R236 ;  /* 0x00000014043c723c */ /* 0x040fe200000018ec */
[----:B------:R-:W-:Y:S02]  /*cac0*/  MOV R249, R79 ;  /* 0x0000004f00f97202 */ /* 0x000fe40000000f00 */
[----:B------:R-:W-:Y:S02]  /*cad0*/  MOV R251, R81 ;  /* 0x0000005100fb7202 */ /* 0x000fe40000000f00 */
[----:B------:R-:W-:Y:S01]  /*cae0*/  MOV R81, R69 ;  /* 0x0000004500517202 */ /* 0x000fe20000000f00 */
[C---:B------:R-:W-:Y:S01]  /*caf0*/  HMMA.16816.F32 R148, R4.reuse, R28, R148 ;  /* 0x0000001c0494723c */ /* 0x040fe20000001894 */
[----:B------:R-:W-:Y:S01]  /*cb00*/  MOV R239, R56 ;  /* 0x0000003800ef7202 */ /* 0x000fe20000000f00 */
[----:B------:R-:W3:Y:S01]  /*cb10*/  LDSM.16.MT88.4 R28, [R203+0x1a800] ;  /* 0x01a80000cb1c783b */ /* 0x000ee20000004200 */
[----:B------:R-:W-:Y:S01]  /*cb20*/  MOV R238, R57 ;  /* 0x0000003900ee7202 */ /* 0x000fe20000000f00 */
[----:B------:R-:W-:Y:S01]  /*cb30*/  IMAD.MOV.U32 R235, RZ, RZ, R81 ;  /* 0x000000ffffeb7224 */ /* 0x000fe200078e0051 */
[----:B------:R-:W-:Y:S01]  /*cb40*/  MOV R237, R58 ;  /* 0x0000003a00ed7202 */ /* 0x000fe20000000f00 */
[----:B------:R-:W-:Y:S01]  /*cb50*/  HMMA.16816.F32 R156, R4, R24, R156 ;  /* 0x00000018049c723c */ /* 0x000fe2000000189c */
[----:B------:R-:W-:-:S02]  /*cb60*/  MOV R236, R59 ;  /* 0x0000003b00ec7202 */ /* 0x000fc40000000f00 */
[----:B------:R-:W-:Y:S02]  /*cb70*/  MOV R72, R54 ;  /* 0x0000003600487202 */ /* 0x000fe40000000f00 */
[----:B------:R-:W-:Y:S01]  /*cb80*/  MOV R248, R84 ;  /* 0x0000005400f87202 */ /* 0x000fe20000000f00 */
[C---:B-1----:R-:W-:Y:S01]  /*cb90*/  HMMA.16816.F32 R76, R4.reuse, R18, R188 ;  /* 0x00000012044c723c */ /* 0x042fe200000018bc */
[----:B------:R-:W-:Y:S02]  /*cba0*/  MOV R250, R33 ;  /* 0x0000002100fa7202 */ /* 0x000fe40000000f00 */
[----:B------:R-:W-:Y:S02]  /*cbb0*/  MOV R244, R32 ;  /* 0x0000002000f47202 */ /* 0x000fe40000000f00 */
[----:B------:R-:W1:Y:S01]  /*cbc0*/  LDSM.16.MT88.4 R32, [R201+0x1c800] ;  /* 0x01c80000c920783b */ /* 0x000e620000004200 */
[----:B------:R-:W-:Y:S01]  /*cbd0*/  HMMA.16816.F32 R56, R4, R22, R196 ;  /* 0x000000160438723c */ /* 0x000fe200000018c4 */
[----:B------:R-:W-:-:S02]  /*cbe0*/  MOV R189, R73 ;  /* 0x0000004900bd7202 */ /* 0x000fc40000000f00 */
[----:B------:R-:W-:Y:S01]  /*cbf0*/  MOV R191, R75 ;  /* 0x0000004b00bf7202 */ /* 0x000fe20000000f00 */
[----:B------:R-:W-:Y:S01]  /*cc00*/  LDSM.16.MT88.4 R20, [R203+0x1c800] ;  /* 0x01c80000cb14783b */ /* 0x000fe20000004200 */
[----:B------:R-:W-:Y:S01]  /*cc10*/  MOV R190, R74 ;  /* 0x0000004a00be7202 */ /* 0x000fe20000000f00 */
[C---:B------:R-:W-:Y:S01]  /*cc20*/  HMMA.16816.F32 R52, R4.reuse, R26, R240 ;  /* 0x0000001a0434723c */ /* 0x040fe200000018f0 */
[----:B------:R-:W-:Y:S01]  /*cc30*/  IMAD.MOV.U32 R199, RZ, RZ, R70 ;  /* 0x000000ffffc77224 */ /* 0x000fe200078e0046 */
[----:B------:R-:W-:Y:S01]  /*cc40*/  MOV R196, R71 ;  /* 0x0000004700c47202 */ /* 0x000fe20000000f00 */
[----:B------:R-:W-:Y:S01]  /*cc50*/  LDSM.16.MT88.4 R24, [R202+0x1e800] ;  /* 0x01e80000ca18783b */ /* 0x000fe20000004200 */
[----:B------:R-:W-:Y:S02]  /*cc60*/  MOV R188, R190 ;  /* 0x000000be00bc7202 */ /* 0x000fe40000000f00 */
[----:B------:R-:W-:Y:S01]  /*cc70*/  HMMA.16816.F32 R68, R4, R16, R192 ;  /* 0x000000100444723c */ /* 0x000fe200000018c0 */
[----:B------:R-:W-:Y:S01]  /*cc80*/  MOV R242, R86 ;  /* 0x0000005600f27202 */ /* 0x000fe20000000f00 */
[----:B------:R-:W4:Y:S01]  /*cc90*/  LDSM.16.MT88.4 R16, [R202+0x1c800] ;  /* 0x01c80000ca10783b */ /* 0x000f220000004200 */
[----:B------:R-:W-:-:S02]  /*cca0*/  MOV R241, R87 ;  /* 0x0000005700f17202 */ /* 0x000fc40000000f00 */
[----:B------:R-:W-:Y:S01]  /*ccb0*/  MOV R240, R80 ;  /* 0x0000005000f07202 */ /* 0x000fe20000000f00 */
[C---:B--2---:R-:W-:Y:S01]  /*ccc0*/  HMMA.16816.F32 R84, R4.reuse, R12, R184 ;  /* 0x0000000c0454723c */ /* 0x044fe200000018b8 */
[----:B------:R-:W-:Y:S02]  /*ccd0*/  MOV R194, R89 ;  /* 0x0000005900c27202 */ /* 0x000fe40000000f00 */
[----:B------:R-:W-:Y:S02]  /*cce0*/  MOV R195, R88 ;  /* 0x0000005800c37202 */ /* 0x000fe40000000f00 */
[----:B------:R-:W-:Y:S01]  /*ccf0*/  MOV R193, R90 ;  /* 0x0000005a00c17202 */ /* 0x000fe20000000f00 */
[----:B---3--:R-:W-:Y:S01]  /*cd00*/  HMMA.16816.F32 R92, R4, R28, R176 ;  /* 0x0000001c045c723c */ /* 0x008fe200000018b0 */
[----:B------:R-:W-:Y:S01]  /*cd10*/  IMAD.MOV.U32 R187, RZ, RZ, R189 ;  /* 0x000000ffffbb7224 */ /* 0x000fe200078e00bd */
[----:B------:R-:W-:Y:S02]  /*cd20*/  MOV R189, R191 ;  /* 0x000000bf00bd7202 */ /* 0x000fe40000000f00 */
[----:B------:R-:W-:-:S02]  /*cd30*/  MOV R191, R194 ;  /* 0x000000c200bf7202 */ /* 0x000fc40000000f00 */
[----:B------:R-:W-:Y:S02]  /*cd40*/  MOV R194, R196 ;  /* 0x000000c400c27202 */ /* 0x000fe40000000f00 */
[----:B------:R-:W-:Y:S01]  /*cd50*/  MOV R196, R236 ;  /* 0x000000ec00c47202 */ /* 0x000fe20000000f00 */
[----:B------:R-:W-:Y:S01]  /*cd60*/  IMAD.MOV.U32 R236, RZ, RZ, R239 ;  /* 0x000000ffffec7224 */ /* 0x000fe200078e00ef */
[----:B------:R-:W-:Y:S02]  /*cd70*/  MOV R239, R10 ;  /* 0x0000000a00ef7202 */ /* 0x000fe40000000f00 */
[----:B------:R-:W2:Y:S01]  /*cd80*/  LDL.LU R10, [R1+0x38] ;  /* 0x00003800010a7983 */ /* 0x000ea20000300800 */
[----:B------:R-:W-:Y:S02]  /*cd90*/  MOV R192, R91 ;  /* 0x0000005b00c07202 */ /* 0x000fe40000000f00 */
[----:B------:R-:W-:Y:S01]  /*cda0*/  HMMA.16816.F32 R88, R4, R14, R180 ;  /* 0x0000000e0458723c */ /* 0x000fe200000018b4 */
[----:B------:R-:W3:Y:S01]  /*cdb0*/  LDSM.16.MT88.4 R12, [R204+0x1c800] ;  /* 0x01c80000cc0c783b */ /* 0x000ee20000004200 */
[----:B------:R-:W-:-:S02]  /*cdc0*/  MOV R190, R192 ;  /* 0x000000c000be7202 */ /* 0x000fc40000000f00 */
[----:B------:R-:W-:Y:S02]  /*cdd0*/  MOV R192, R193 ;  /* 0x000000c100c07202 */ /* 0x000fe40000000f00 */
[----:B------:R-:W-:Y:S01]  /*cde0*/  MOV R193, R195 ;  /* 0x000000c300c17202 */ /* 0x000fe20000000f00 */
[C---:B-1----:R-:W-:Y:S01]  /*cdf0*/  HMMA.16816.F32 R128, R4.reuse, R34, R168 ;  /* 0x000000220480723c */ /* 0x042fe200000018a8 */
[----:B------:R-:W-:Y:S02]  /*ce00*/  MOV R195, R199 ;  /* 0x000000c700c37202 */ /* 0x000fe40000000f00 */
[----:B------:R-:W-:Y:S02]  /*ce10*/  MOV R199, R237 ;  /* 0x000000ed00c77202 */ /* 0x000fe40000000f00 */
[----:B------:R1:W-:Y:S01]  /*ce20*/  MUFU.EX2 R237, R3 ;  /* 0x0000000300ed7308 */ /* 0x0003e20000000800 */
[----:B------:R-:W-:Y:S02]  /*ce30*/  MOV R198, R83 ;  /* 0x0000005300c67202 */ /* 0x000fe40000000f00 */
[----:B------:R-:W-:Y:S01]  /*ce40*/  MOV R243, R82 ;  /* 0x0000005200f37202 */ /* 0x000fe20000000f00 */
[----:B----4-:R-:W-:Y:S01]  /*ce50*/  HMMA.16816.F32 R152, R4, R18, R152 ;  /* 0x000000120498723c */ /* 0x010fe20000001898 */
[----:B------:R-:W-:-:S05]  /*ce60*/  MOV R197, R72 ;  /* 0x0000004800c57202 */ /* 0x000fca0000000f00 */
[C---:B------:R-:W-:Y:S01]  /*ce70*/  HMMA.16816.F32 R72, R4.reuse, R30, R172 ;  /* 0x0000001e0448723c */ /* 0x040fe200000018ac */
[----:B------:R-:W4:Y:S05]  /*ce80*/  LDSM.16.MT88.4 R28, [R201+0x1e800] ;  /* 0x01e80000c91c783b */ /* 0x000f2a0000004200 */
[----:B------:R-:W-:Y:S01]  /*ce90*/  HMMA.16816.F32 R80, R4, R32, R164 ;  /* 0x000000200450723c */ /* 0x000fe200000018a4 */
[----:B-1----:R-:W-:Y:S01]  /*cea0*/  FFMA.FTZ R3, R187, UR15, -R9 ;  /* 0x0000000fbb037c23 */ /* 0x002fe20008010809 */
[----:B------:R-:W-:Y:S01]  /*ceb0*/  MOV R187, R188 ;  /* 0x000000bc00bb7202 */ /* 0x000fe20000000f00 */
[----:B------:R-:W1:Y:S01]  /*cec0*/  LDSM.16.MT88.4 R32, [R204+0x1e800] ;  /* 0x01e80000cc20783b */ /* 0x000e620000004200 */
[----:B------:R-:W-:-:S02]  /*ced0*/  MOV R188, R189 ;  /* 0x000000bd00bc7202 */ /* 0x000fc40000000f00 */
[----:B------:R-:W-:Y:S01]  /*cee0*/  MOV R189, R190 ;  /* 0x000000be00bd7202 */ /* 0x000fe20000000f00 */
[C---:B------:R-:W-:Y:S01]  /*cef0*/  HMMA.16816.F32 R172, R4.reuse, R16, R160 ;  /* 0x0000001004ac723c */ /* 0x040fe200000018a0 */
[----:B------:R-:W-:Y:S01]  /*cf00*/  MOV R190, R191 ;  /* 0x000000bf00be7202 */ /* 0x000fe20000000f00 */
[----:B------:R-:W-:Y:S01]  /*cf10*/  IMAD.MOV.U32 R183, RZ, RZ, R188 ;  /* 0x000000ffffb77224 */ /* 0x000fe200078e00bc */
[----:B------:R-:W-:Y:S01]  /*cf20*/  MOV R191, R193 ;  /* 0x000000c100bf7202 */ /* 0x000fe20000000f00 */
[----:B------:R-:W-:Y:S01]  /*cf30*/  LDSM.16.MT88.4 R16, [R201+0x19000] ;  /* 0x01900000c910783b */ /* 0x000fe20000004200 */
[----:B------:R-:W-:Y:S01]  /*cf40*/  MOV R193, R194 ;  /* 0x000000c200c17202 */ /* 0x000fe20000000f00 */
[----:B---3--:R-:W-:Y:S01]  /*cf50*/  HMMA.16816.F32 R144, R4, R12, R144 ;  /* 0x0000000c0490723c */ /* 0x008fe20000001890 */
[----:B------:R-:W-:Y:S02]  /*cf60*/  MOV R194, R195 ;  /* 0x000000c300c27202 */ /* 0x000fe40000000f00 */
[----:B------:R-:W-:-:S02]  /*cf70*/  MOV R195, R196 ;  /* 0x000000c400c37202 */ /* 0x000fc40000000f00 */
[----:B------:R-:W-:Y:S01]  /*cf80*/  MOV R196, R199 ;  /* 0x000000c700c47202 */ /* 0x000fe20000000f00 */
[----:B------:R-:W-:Y:S01]  /*cf90*/  HMMA.16816.F32 R132, R4, R14, R132 ;  /* 0x0000000e0484723c */ /* 0x000fe20000001884 */
[----:B------:R-:W-:Y:S01]  /*cfa0*/  MOV R199, R236 ;  /* 0x000000ec00c77202 */ /* 0x000fe20000000f00 */
[----:B------:R-:W3:Y:S01]  /*cfb0*/  LDSM.16.MT88.4 R12, [R203+0x1e800] ;  /* 0x01e80000cb0c783b */ /* 0x000ee20000004200 */
[----:B------:R-:W-:Y:S02]  /*cfc0*/  MOV R186, R194 ;  /* 0x000000c200ba7202 */ /* 0x000fe40000000f00 */
[----:B------:R-:W-:Y:S02]  /*cfd0*/  MOV R194, R195 ;  /* 0x000000c300c27202 */ /* 0x000fe40000000f00 */
[----:B------:R-:W-:Y:S01]  /*cfe0*/  MOV R195, R196 ;  /* 0x000000c400c37202 */ /* 0x000fe20000000f00 */
[----:B------:R5:W3:Y:S01]  /*cff0*/  MUFU.EX2 R236, R3 ;  /* 0x0000000300ec7308 */ /* 0x000ae20000000800 */
[----:B------:R-:W-:-:S02]  /*d000*/  MOV R196, R199 ;  /* 0x000000c700c47202 */ /* 0x000fc40000000f00 */
[----:B------:R-:W-:Y:S02]  /*d010*/  MOV R199, R239 ;  /* 0x000000ef00c77202 */ /* 0x000fe40000000f00 */
[----:B------:R-:W-:Y:S02]  /*d020*/  MOV R239, R240 ;  /* 0x000000f000ef7202 */ /* 0x000fe40000000f00 */
[----:B------:R-:W-:Y:S02]  /*d030*/  MOV R240, R241 ;  /* 0x000000f100f07202 */ /* 0x000fe40000000f00 */
[----:B------:R-:W-:Y:S01]  /*d040*/  MOV R241, R242 ;  /* 0x000000f200f17202 */ /* 0x000fe20000000f00 */
[----:B------:R-:W-:Y:S02]  /*d050*/  IMAD.MOV.U32 R242, RZ, RZ, R235 ;  /* 0x000000fffff27224 */ /* 0x000fe400078e00eb */
[----:B-----5:R-:W-:Y:S01]  /*d060*/  FFMA.FTZ R3, R187, UR15, -R9 ;  /* 0x0000000fbb037c23 */ /* 0x020fe20008010809 */
[----:B------:R-:W-:-:S03]  /*d070*/  MOV R184, R189 ;  /* 0x000000bd00b87202 */ /* 0x000fc60000000f00 */
[----:B------:R5:W-:Y:S01]  /*d080*/  MUFU.EX2 R235, R3 ;  /* 0x0000000300eb7308 */ /* 0x000be20000000800 */
[----:B------:R-:W-:Y:S01]  /*d090*/  MOV R185, R190 ;  /* 0x000000be00b97202 */ /* 0x000fe20000000f00 */
[----:B-----5:R-:W-:Y:S01]  /*d0a0*/  FFMA.FTZ R3, R198, UR15, -R9 ;  /* 0x0000000fc6037c23 */ /* 0x020fe20008010809 */
[----:B------:R-:W-:-:S05]  /*d0b0*/  MOV R198, R234 ;  /* 0x000000ea00c67202 */ /* 0x000fca0000000f00 */
[----:B------:R5:W-:Y:S02]  /*d0c0*/  MUFU.EX2 R234, R3 ;  /* 0x0000000300ea7308 */ /* 0x000be40000000800 */
[----:B-----5:R-:W-:Y:S01]  /*d0d0*/  FFMA.FTZ R3, R183, UR15, -R8 ;  /* 0x0000000fb7037c23 */ /* 0x020fe20008010808 */
[----:B------:R-:W-:Y:S02]  /*d0e0*/  MOV R183, R184 ;  /* 0x000000b800b77202 */ /* 0x000fe40000000f00 */
[----:B------:R-:W-:Y:S02]  /*d0f0*/  MOV R184, R185 ;  /* 0x000000b900b87202 */ /* 0x000fe40000000f00 */
[----:B------:R-:W-:Y:S02]  /*d100*/  MOV R185, R195 ;  /* 0x000000c300b97202 */ /* 0x000fe40000000f00 */
[----:B------:R-:W-:Y:S02]  /*d110*/  MOV R195, R196 ;  /* 0x000000c400c37202 */ /* 0x000fe40000000f00 */
[----:B------:R-:W-:-:S02]  /*d120*/  MOV R196, R199 ;  /* 0x000000c700c47202 */ /* 0x000fc40000000f00 */
[----:B------:R5:W-:Y:S01]  /*d130*/  MUFU.EX2 R199, R3 ;  /* 0x0000000300c77308 */ /* 0x000be20000000800 */
[----:B------:R-:W-:Y:S01]  /*d140*/  HMMA.16816.F32 R168, R4, R20, R64 ;  /* 0x0000001404a8723c */ /* 0x000fe20000001840 */
[----:B-----5:R-:W-:-:S06]  /*d150*/  FFMA.FTZ R3, R198, UR15, -R8 ;  /* 0x0000000fc6037c23 */ /* 0x020fcc0008010808 */
[----:B------:R5:W3:Y:S01]  /*d160*/  MUFU.EX2 R198, R3 ;  /* 0x0000000300c67308 */ /* 0x000ae20000000800 */
[----:B------:R-:W-:Y:S01]  /*d170*/  HMMA.16816.F32 R64, R4, R22, R96 ;  /* 0x000000160440723c */ /* 0x000fe20000001860 */
[----:B------:R-:W-:Y:S01]  /*d180*/  MOV R187, R191 ;  /* 0x000000bf00bb7202 */ /* 0x000fe20000000f00 */
[----:B------:R-:W-:Y:S05]  /*d190*/  LDSM.16.MT88.4 R20, [R201+0x1b000] ;  /* 0x01b00000c914783b */ /* 0x000fea0000004200 */
[----:B------:R-:W-:Y:S01]  /*d1a0*/  MOV R99, R184 ;  /* 0x000000b800637202 */ /* 0x000fe20000000f00 */
[----:B-----5:R-:W-:-:S04]  /*d1b0*/  FFMA.FTZ R3, R197, UR15, -R8 ;  /* 0x0000000fc5037c23 */ /* 0x020fc80008010808 */
[----:B------:R5:W-:Y:S01]  /*d1c0*/  MUFU.EX2 R197, R3 ;  /* 0x0000000300c57308 */ /* 0x000be20000000800 */
[----:B------:R-:W-:Y:S01]  /*d1d0*/  MOV R184, R196 ;  /* 0x000000c400b87202 */ /* 0x000fe20000000f00 */
[----:B------:R-:W-:Y:S01]  /*d1e0*/  HMMA.16816.F32 R176, R4, R24, R108 ;  /* 0x0000001804b0723c */ /* 0x000fe2000000186c */
[----:B-----5:R-:W-:-:S05]  /*d1f0*/  FFMA.FTZ R3, R183, UR15, -R8 ;  /* 0x0000000fb7037c23 */ /* 0x020fca0008010808 */
[----:B------:R-:W5:Y:S01]  /*d200*/  MUFU.EX2 R196, R3 ;  /* 0x0000000300c47308 */ /* 0x000f620000000800 */
[C---:B------:R-:W-:Y:S01]  /*d210*/  HMMA.16816.F32 R164, R4.reuse, R26, R112 ;  /* 0x0000001a04a4723c */ /* 0x040fe20000001870 */
[----:B------:R-:W5:Y:S05]  /*d220*/  LDSM.16.MT88.4 R24, [R203+0x19000] ;  /* 0x01900000cb18783b */ /* 0x000f6a0000004200 */
[C---:B----4-:R-:W-:Y:S06]  /*d230*/  HMMA.16816.F32 R188, R4.reuse, R28, R100 ;  /* 0x0000001c04bc723c */ /* 0x050fec0000001864 */
[C---:B------:R-:W-:Y:S01]  /*d240*/  HMMA.16816.F32 R160, R4.reuse, R30, R104 ;  /* 0x0000001e04a0723c */ /* 0x040fe20000001868 */
[----:B------:R-:W-:Y:S05]  /*d250*/  LDSM.16.MT88.4 R28, [R202+0x19000] ;  /* 0x01900000ca1c783b */ /* 0x000fea0000004200 */
[C---:B-1----:R-:W-:Y:S06]  /*d260*/  HMMA.16816.F32 R180, R4.reuse, R32, R116 ;  /* 0x0000002004b4723c */ /* 0x042fec0000001874 */
[C---:B------:R-:W-:Y:S01]  /*d270*/  HMMA.16816.F32 R120, R4.reuse, R34, R120 ;  /* 0x000000220478723c */ /* 0x040fe20000001878 */
[----:B------:R-:W-:Y:S05]  /*d280*/  LDSM.16.MT88.4 R32, [R204+0x19000] ;  /* 0x01900000cc20783b */ /* 0x000fea0000004200 */
[C---:B---3--:R-:W-:Y:S06]  /*d290*/  HMMA.16816.F32 R124, R4.reuse, R12, R124 ;  /* 0x0000000c047c723c */ /* 0x048fec000000187c */
[----:B------:R-:W-:Y:S01]  /*d2a0*/  HMMA.16816.F32 R36, R4, R14, R36 ;  /* 0x0000000e0424723c */ /* 0x000fe20000001824 */
[----:B------:R-:W-:Y:S06]  /*d2b0*/  LDSM.16.MT88.4 R12, [R204+0x1b000] ;  /* 0x01b00000cc0c783b */ /* 0x000fec0000004200 */
[----:B------:R-:W-:-:S02]  /*d2c0*/  F2FP.F16.F32.PACK_AB R4, R236, R237 ;  /* 0x000000edec04723e */ /* 0x000fc400000000ff */
[----:B------:R-:W-:Y:S02]  /*d2d0*/  F2FP.F16.F32.PACK_AB R5, R198, R199 ;  /* 0x000000c7c605723e */ /* 0x000fe400000000ff */
[----:B------:R-:W-:Y:S02]  /*d2e0*/  F2FP.F16.F32.PACK_AB R6, R234, R235 ;  /* 0x000000ebea06723e */ /* 0x000fe400000000ff */
[----:B-----5:R-:W-:-:S07]  /*d2f0*/  F2FP.F16.F32.PACK_AB R7, R196, R197 ;  /* 0x000000c5c407723e */ /* 0x020fce00000000ff */
[C---:B------:R-:W-:Y:S06]  /*d300*/  HMMA.16816.F32 R136, R4.reuse, R16, R136 ;  /* 0x000000100488723c */ /* 0x040fec0000001888 */
[C---:B------:R-:W-:Y:S01]  /*d310*/  HMMA.16816.F32 R40, R4.reuse, R18, R40 ;  /* 0x000000120428723c */ /* 0x040fe20000001828 */
[----:B------:R-:W1:Y:S05]  /*d320*/  LDSM.16.MT88.4 R16, [R202+0x1b000] ;  /* 0x01b00000ca10783b */ /* 0x000e6a0000004200 */
        /* <DEDUP_REMOVED lines=9> */
[C---:B---3--:R-:W-:Y:S01]  /*d3c0*/  HMMA.16816.F32 R100, R4.reuse, R24, R80 ;  /* 0x000000180464723c */ /* 0x048fe20000001850 */
[----:B------:R-:W-:Y:S01]  /*d3d0*/  FFMA.FTZ R3, R195, UR15, -R9 ;  /* 0x0000000fc3037c23 */ /* 0x000fe20008010809 */
[----:B------:R-:W-:Y:S04]  /*d3e0*/  LDSM.16.MT88.4 R80, [R202+0x1d800] ;  /* 0x01d80000ca50783b */ /* 0x000fe80000004200 */
[C---:B------:R-:W-:Y:S01]  /*d3f0*/  HMMA.16816.F32 R104, R4.reuse, R26, R128 ;  /* 0x0000001a0468723c */ /* 0x040fe20000001880 */
[----:B------:R-:W3:Y:S05]  /*d400*/  LDSM.16.MT88.4 R24, [R201+0x1f000] ;  /* 0x01f00000c918783b */ /* 0x000eea0000004200 */
[C---:B------:R-:W-:Y:S06]  /*d410*/  HMMA.16816.F32 R148, R4.reuse, R32, R148 ;  /* 0x000000200494723c */ /* 0x040fec0000001894 */
[C---:B------:R-:W-:Y:S06]  /*d420*/  HMMA.16816.F32 R32, R4.reuse, R34, R48 ;  /* 0x000000220420723c */ /* 0x040fec0000001830 */
[----:B-1----:R-:W-:Y:S01]  /*d430*/  HMMA.16816.F32 R116, R4, R16, R144 ;  /* 0x000000100474723c */ /* 0x002fe20000001890 */
[----:B------:R-:W-:Y:S01]  /*d440*/  MOV R51, R184 ;  /* 0x000000b800337202 */ /* 0x000fe20000000f00 */
[----:B------:R-:W-:Y:S01]  /*d450*/  IMAD.MOV.U32 R49, RZ, RZ, R187 ;  /* 0x000000ffff317224 */ /* 0x000fe200078e00bb */
[----:B------:R-:W-:-:S03]  /*d460*/  MOV R48, R185 ;  /* 0x000000b900307202 */ /* 0x000fc60000000f00 */
[C---:B------:R-:W-:Y:S01]  /*d470*/  HMMA.16816.F32 R132, R4.reuse, R18, R132 ;  /* 0x000000120484723c */ /* 0x040fe20000001884 */
[----:B------:R-:W1:Y:S01]  /*d480*/  LDSM.16.MT88.4 R16, [R204+0x1f000] ;  /* 0x01f00000cc10783b */ /* 0x000e620000004200 */
[----:B------:R-:W-:Y:S01]  /*d490*/  MOV R50, R186 ;  /* 0x000000ba00327202 */ /* 0x000fe20000000f00 */
[----:B------:R5:W-:Y:S02]  /*d4a0*/  MUFU.EX2 R195, R3 ;  /* 0x0000000300c37308 */ /* 0x000be40000000800 */
[----:B------:R-:W-:Y:S01]  /*d4b0*/  LDSM.16.MT88.4 R144, [R201+0x19800] ;  /* 0x01980000c990783b */ /* 0x000fe20000004200 */
[----:B------:R-:W-:Y:S07]  /*d4c0*/  HMMA.16816.F32 R184, R4, R22, R56 ;  /* 0x0000001604b8723c */ /* 0x000fee0000001838 */
[----:B------:R-:W-:-:S05]  /*d4d0*/  MOV R59, R99 ;  /* 0x00000063003b7202 */ /* 0x000fca0000000f00 */
[--C-:B-----5:R-:W-:Y:S01]  /*d4e0*/  FFMA.FTZ R3, R59, UR15, -R9.reuse ;  /* 0x0000000f3b037c23 */ /* 0x120fe20008010809 */
[----:B------:R-:W-:Y:S02]  /*d4f0*/  MOV R59, R48 ;  /* 0x00000030003b7202 */ /* 0x000fe40000000f00 */
[----:B------:R-:W-:Y:S02]  /*d500*/  MOV R48, R194 ;  /* 0x000000c200307202 */ /* 0x000fe40000000f00 */
[----:B------:R5:W2:Y:S01]  /*d510*/  MUFU.EX2 R194, R3 ;  /* 0x0000000300c27308 */ /* 0x000aa20000000800 */
[----:B----4-:R-:W-:Y:S01]  /*d520*/  HMMA.16816.F32 R108, R4, R12, R172 ;  /* 0x0000000c046c723c */ /* 0x010fe200000018ac */
[----:B-----5:R-:W-:Y:S01]  /*d530*/  FFMA.FTZ R3, R49, UR15, -R9 ;  /* 0x0000000f31037c23 */ /* 0x020fe20008010809 */
[----:B------:R-:W-:-:S05]  /*d540*/  MOV R49, R193 ;  /* 0x000000c100317202 */ /* 0x000fca0000000f00 */
[----:B------:R4:W-:Y:S01]  /*d550*/  MUFU.EX2 R193, R3 ;  /* 0x0000000300c17308 */ /* 0x0009e20000000800 */
[----:B---3--:R-:W-:Y:S01]  /*d560*/  HMMA.16816.F32 R172, R4, R24, R188 ;  /* 0x0000001804ac723c */ /* 0x008fe200000018bc */
[----:B----4-:R-:W-:Y:S01]  /*d570*/  FFMA.FTZ R3, R50, UR15, -R9 ;  /* 0x0000000f32037c23 */ /* 0x010fe20008010809 */
[----:B------:R-:W-:-:S05]  /*d580*/  MOV R50, R192 ;  /* 0x000000c000327202 */ /* 0x000fca0000000f00 */
[----:B------:R3:W4:Y:S01]  /*d590*/  MUFU.EX2 R192, R3 ;  /* 0x0000000300c07308 */ /* 0x0007220000000800 */
[----:B------:R-:W-:Y:S01]  /*d5a0*/  MOV R191, R11 ;  /* 0x0000000b00bf7202 */ /* 0x000fe20000000f00 */
[----:B---3--:R-:W-:Y:S01]  /*d5b0*/  FFMA.FTZ R3, R59, UR15, -R8 ;  /* 0x0000000f3b037c23 */ /* 0x008fe20008010808 */
[C---:B------:R-:W-:Y:S06]  /*d5c0*/  HMMA.16816.F32 R140, R4.reuse, R28, R140 ;  /* 0x0000001c048c723c */ /* 0x040fec000000188c */
[C---:B------:R-:W-:Y:S01]  /*d5d0*/  HMMA.16816.F32 R44, R4.reuse, R30, R44 ;  /* 0x0000001e042c723c */ /* 0x040fe2000000182c */
[----:B------:R3:W-:Y:S01]  /*d5e0*/  MUFU.EX2 R190, R3 ;  /* 0x0000000300be7308 */ /* 0x0007e20000000800 */
[----:B------:R-:W5:Y:S04]  /*d5f0*/  LDSM.16.MT88.4 R28, [R203+0x1b000] ;  /* 0x01b00000cb1c783b */ /* 0x000f680000004200 */
[----:B------:R-:W-:Y:S01]  /*d600*/  HMMA.16816.F32 R60, R4, R20, R60 ;  /* 0x00000014043c723c */ /* 0x000fe2000000183c */
[----:B------:R-:W5:Y:S01]  /*d610*/  LDSM.16.MT88.4 R20, [R203+0x1d000] ;  /* 0x01d00000cb14783b */ /* 0x000f620000004200 */
[----:B--2---:R-:W-:-:S02]  /*d620*/  F2FP.F16.F32.PACK_AB R128, R194, R195 ;  /* 0x000000c3c280723e */ /* 0x004fc400000000ff */
[----:B----4-:R-:W-:Y:S01]  /*d630*/  F2FP.F16.F32.PACK_AB R130, R192, R193 ;  /* 0x000000c1c082723e */ /* 0x010fe200000000ff */
[----:B------:R-:W-:Y:S01]  /*d640*/  LDSM.16.MT88.4 R56, [R204+0x1b800] ;  /* 0x01b80000cc38783b */ /* 0x000fe20000004200 */
[----:B---3--:R-:W-:-:S04]  /*d650*/  FFMA.FTZ R3, R48, UR15, -R8 ;  /* 0x0000000f30037c23 */ /* 0x008fc80008010808 */
[----:B------:R2:W3:Y:S02]  /*d660*/  MUFU.EX2 R189, R3 ;  /* 0x0000000300bd7308 */ /* 0x0004e40000000800 */
[----:B--2---:R-:W-:-:S06]  /*d670*/  FFMA.FTZ R3, R49, UR15, -R8 ;  /* 0x0000000f31037c23 */ /* 0x004fcc0008010808 */
[----:B------:R2:W-:Y:S02]  /*d680*/  MUFU.EX2 R188, R3 ;  /* 0x0000000300bc7308 */ /* 0x0005e40000000800 */
[----:B--2---:R-:W-:Y:S01]  /*d690*/  FFMA.FTZ R3, R238, UR15, -R8 ;  /* 0x0000000fee037c23 */ /* 0x004fe20008010808 */
[----:B------:R-:W-:Y:S02]  /*d6a0*/  MOV R238, R10 ;  /* 0x0000000a00ee7202 */ /* 0x000fe40000000f00 */
[----:B-1----:R-:W-:Y:S07]  /*d6b0*/  HMMA.16816.F32 R8, R4, R16, R180 ;  /* 0x000000100408723c */ /* 0x002fee00000018b4 */
[----:B------:R-:W-:-:S02]  /*d6c0*/  MOV R183, R50 ;  /* 0x0000003200b77202 */ /* 0x000fc40000000f00 */
[----:B------:R-:W-:Y:S01]  /*d6d0*/  MOV R182, R51 ;  /* 0x0000003300b67202 */ /* 0x000fe20000000f00 */
[----:B------:R-:W-:Y:S01]  /*d6e0*/  FFMA.FTZ R0, R238, R0, R191 ;  /* 0x00000000ee007223 */ /* 0x000fe200000100bf */
[C---:B-----5:R-:W-:Y:S06]  /*d6f0*/  HMMA.16816.F32 R92, R4.reuse, R28, R92 ;  /* 0x0000001c045c723c */ /* 0x060fec000000185c */
[C---:B------:R-:W-:Y:S01]  /*d700*/  HMMA.16816.F32 R96, R4.reuse, R30, R72 ;  /* 0x0000001e0460723c */ /* 0x040fe20000001848 */
[----:B------:R-:W-:Y:S01]  /*d710*/  FFMA.FTZ R2, R183, R2, R182 ;  /* 0x00000002b7027223 */ /* 0x000fe200000100b6 */
[----:B------:R-:W-:Y:S01]  /*d720*/  FADD.FTZ R0, R240, R0 ;  /* 0x00000000f0007221 */ /* 0x000fe20000010000 */
[----:B------:R-:W1:Y:S02]  /*d730*/  LDSM.16.MT88.4 R28, [R202+0x1f000] ;  /* 0x01f00000ca1c783b */ /* 0x000e640000004200 */
[----:B------:R-:W-:Y:S01]  /*d740*/  FADD.FTZ R2, R239, R2 ;  /* 0x00000002ef027221 */ /* 0x000fe20000010000 */
[----:B------:R-:W-:Y:S01]  /*d750*/  FADD.FTZ R0, R242, R0 ;  /* 0x00000000f2007221 */ /* 0x000fe20000010000 */
[----:B------:R-:W2:Y:S01]  /*d760*/  MUFU.EX2 R3, R3 ;  /* 0x0000000300037308 */ /* 0x000ea20000000800 */
[----:B---3--:R-:W-:Y:S01]  /*d770*/  F2FP.F16.F32.PACK_AB R129, R189, R190 ;  /* 0x000000bebd81723e */ /* 0x008fe200000000ff */
[----:B------:R-:W-:Y:S01]  /*d780*/  FADD.FTZ R2, R241, R2 ;  /* 0x00000002f1027221 */ /* 0x000fe20000010000 */
[----:B------:R-:W-:Y:S01]  /*d790*/  FADD.FTZ R0, R246, R0 ;  /* 0x00000000f6007221 */ /* 0x000fe20000010000 */
[----:B------:R-:W-:Y:S01]  /*d7a0*/  HMMA.16816.F32 R112, R4, R14, R152 ;  /* 0x0000000e0470723c */ /* 0x000fe20000001898 */
[----:B------:R-:W3:Y:S01]  /*d7b0*/  LDL R246, [R1+0x3c] ;  /* 0x00003c0001f67983 */ /* 0x000ee20000100800 */
[----:B------:R-:W-:-:S03]  /*d7c0*/  FADD.FTZ R2, R247, R2 ;  /* 0x00000002f7027221 */ /* 0x000fc60000010000 */
[----:B------:R-:W4:Y:S01]  /*d7d0*/  LDL R247, [R1+0x40] ;  /* 0x0000400001f77983 */ /* 0x000f220000100800 */
[----:B------:R-:W-:Y:S03]  /*d7e0*/  HMMA.16816.F32 R168, R4, R20, R168 ;  /* 0x0000001404a8723c */ /* 0x000fe600000018a8 */
[----:B------:R-:W5:Y:S01]  /*d7f0*/  LDSM.16.MT88.4 R152, [R202+0x19800] ;  /* 0x01980000ca98783b */ /* 0x000f620000004200 */
[----:B--2---:R-:W-:-:S03]  /*d800*/  F2FP.F16.F32.PACK_AB R131, R3, R188 ;  /* 0x000000bc0383723e */ /* 0x004fc600000000ff */
[----:B------:R-:W2:Y:S01]  /*d810*/  LDSM.16.MT88.4 R12, [R203+0x1f000] ;  /* 0x01f00000cb0c783b */ /* 0x000ea20000004200 */
[----:B------:R-:W-:Y:S03]  /*d820*/  HMMA.16816.F32 R20, R4, R22, R64 ;  /* 0x000000160414723c */ /* 0x000fe60000001840 */
[----:B------:R-:W-:Y:S03]  /*d830*/  LDSM.16.MT88.4 R48, [R202+0x1b800] ;  /* 0x01b80000ca30783b */ /* 0x000fe60000004200 */
[C---:B------:R-:W-:Y:S01]  /*d840*/  HMMA.16816.F32 R136, R128.reuse, R144, R136 ;  /* 0x000000908088723c */ /* 0x040fe20000001888 */
[----:B------:R-:W-:Y:S04]  /*d850*/  LDSM.16.MT88.4 R64, [R203+0x1b800] ;  /* 0x01b80000cb40783b */ /* 0x000fe80000004200 */
[----:B------:R-:W-:Y:S01]  /*d860*/  LDSM.16.MT88.4 R72, [R201+0x1d800] ;  /* 0x01d80000c948783b */ /* 0x000fe20000004200 */
[----:B------:R-:W-:Y:S03]  /*d870*/  HMMA.16816.F32 R144, R128, R146, R40 ;  /* 0x000000928090723c */ /* 0x000fe60000001828 */
[----:B------:R-:W-:Y:S03]  /*d880*/  LDSM.16.MT88.4 R40, [R201+0x1b800] ;  /* 0x01b80000c928783b */ /* 0x000fe60000004200 */
        /* <DEDUP_REMOVED lines=13> */
[----:B-----5:R-:W-:Y:S02]  /*d960*/  HMMA.16816.F32 R140, R128, R152, R140 ;  /* 0x00000098808c723c */ /* 0x020fe4000000188c */
[----:B------:R-:W-:Y:S01]  /*d970*/  FADD.FTZ R2, R236, R2 ;  /* 0x00000002ec027221 */ /* 0x000fe20000010000 */
[----:B------:R-:W-:-:S03]  /*d980*/  FADD.FTZ R0, R198, R0 ;  /* 0x00000000c6007221 */ /* 0x000fc60000010000 */
[----:B--2---:R-:W-:Y:S01]  /*d990*/  HMMA.16816.F32 R124, R4, R12, R124 ;  /* 0x0000000c047c723c */ /* 0x004fe2000000187c */
[----:B------:R-:W-:-:S05]  /*d9a0*/  FADD.FTZ R2, R235, R2 ;  /* 0x00000002eb027221 */ /* 0x000fca0000010000 */
[----:B------:R-:W-:Y:S01]  /*d9b0*/  HMMA.16816.F32 R152, R128, R154, R44 ;  /* 0x0000009a8098723c */ /* 0x000fe2000000182c */
[----:B------:R-:W-:-:S05]  /*d9c0*/  FADD.FTZ R0, R197, R0 ;  /* 0x00000000c5007221 */ /* 0x000fca0000010000 */
[----:B------:R-:W-:Y:S06]  /*d9d0*/  HMMA.16816.F32 R12, R4, R14, R36 ;  /* 0x0000000e040c723c */ /* 0x000fec0000001824 */
[C---:B-1----:R-:W-:Y:S06]  /*d9e0*/  HMMA.16816.F32 R156, R128.reuse, R164, R156 ;  /* 0x000000a4809c723c */ /* 0x042fec000000189c */
[C---:B------:R-:W-:Y:S06]  /*d9f0*/  HMMA.16816.F32 R164, R128.reuse, R166, R52 ;  /* 0x000000a680a4723c */ /* 0x040fec0000001834 */
[C---:B------:R-:W-:Y:S06]  /*da00*/  HMMA.16816.F32 R44, R128.reuse, R48, R68 ;  /* 0x00000030802c723c */ /* 0x040fec0000001844 */
[C---:B------:R-:W-:Y:S06]  /*da10*/  HMMA.16816.F32 R36, R128.reuse, R40, R60 ;  /* 0x000000288024723c */ /* 0x040fec000000183c */
[C---:B------:R-:W-:Y:S06]  /*da20*/  HMMA.16816.F32 R48, R128.reuse, R50, R76 ;  /* 0x000000328030723c */ /* 0x040fec000000184c */
        /* <DEDUP_REMOVED lines=9> */
[----:B------:R-:W2:Y:S05]  /*dac0*/  LDSM.16.MT88.4 R160, [R204+0x19800] ;  /* 0x01980000cca0783b */ /* 0x000eaa0000004200 */
[----:B------:R-:W-:Y:S01]  /*dad0*/  HMMA.16816.F32 R16, R4, R18, R120 ;  /* 0x000000120410723c */ /* 0x000fe20000001878 */
[----:B------:R-:W-:Y:S04]  /*dae0*/  LDSM.16.MT88.4 R120, [R204+0x1f800] ;  /* 0x01f80000cc78783b */ /* 0x000fe80000004200 */
[----:B------:R-:W-:Y:S01]  /*daf0*/  LDSM.16.MT88.4 R4, [R203+0x1f800] ;  /* 0x01f80000cb04783b */ /* 0x000fe20000004200 */
[C---:B------:R-:W-:Y:S03]  /*db00*/  HMMA.16816.F32 R64, R128.reuse, R66, R96 ;  /* 0x000000428040723c */ /* 0x040fe60000001860 */
[----:B------:R-:W5:Y:S03]  /*db10*/  LDSM.16.MT88.4 R96, [R203+0x1d800] ;  /* 0x01d80000cb60783b */ /* 0x000f660000004200 */
[C---:B------:R-:W-:Y:S01]  /*db20*/  HMMA.16816.F32 R72, R128.reuse, R74, R104 ;  /* 0x0000004a8048723c */ /* 0x040fe20000001868 */
[----:B------:R-:W5:Y:S05]  /*db30*/  LDSM.16.MT88.4 R104, [R201+0x1f800] ;  /* 0x01f80000c968783b */ /* 0x000f6a0000004200 */
[----:B------:R-:W-:Y:S01]  /*db40*/  HMMA.16816.F32 R80, R128, R82, R112 ;  /* 0x000000528050723c */ /* 0x000fe20000001870 */
[----:B------:R-:W5:Y:S01]  /*db50*/  LDSM.16.MT88.4 R112, [R202+0x1f800] ;  /* 0x01f80000ca70783b */ /* 0x000f620000004200 */
[----:B------:R-:W-:Y:S01]  /*db60*/  FADD.FTZ R2, R195, R2 ;  /* 0x00000002c3027221 */ /* 0x000fe20000010000 */
[----:B------:R-:W-:-:S03]  /*db70*/  FADD.FTZ R0, R190, R0 ;  /* 0x00000000be007221 */ /* 0x000fc60000010000 */
[----:B------:R-:W-:Y:S01]  /*db80*/  FADD.FTZ R2, R194, R2 ;  /* 0x00000002c2027221 */ /* 0x000fe20000010000 */
[----:B------:R-:W-:-:S03]  /*db90*/  FADD.FTZ R0, R189, R0 ;  /* 0x00000000bd007221 */ /* 0x000fc60000010000 */
[----:B------:R-:W-:Y:S01]  /*dba0*/  FADD.FTZ R2, R193, R2 ;  /* 0x00000002c1027221 */ /* 0x000fe20000010000 */
[----:B------:R-:W-:-:S03]  /*dbb0*/  FADD.FTZ R0, R188, R0 ;  /* 0x00000000bc007221 */ /* 0x000fc60000010000 */
[----:B------:R-:W-:Y:S01]  /*dbc0*/  FADD.FTZ R244, R192, R2 ;  /* 0x00000002c0f47221 */ /* 0x000fe20000010000 */
[----:B------:R-:W-:-:S04]  /*dbd0*/  FADD.FTZ R245, R3, R0 ;  /* 0x0000000003f57221 */ /* 0x000fc80000010000 */
[----:B------:R3:W-:Y:S04]  /*dbe0*/  STL [R1+0x1c], R244 ;  /* 0x00001cf401007387 */ /* 0x0007e80000100800 */
[----:B------:R3:W-:Y:S01]  /*dbf0*/  STL [R1+0x38], R245 ;  /* 0x000038f501007387 */ /* 0x0007e20000100800 */
[C---:B-1----:R-:W-:Y:S06]  /*dc00*/  HMMA.16816.F32 R84, R128.reuse, R88, R116 ;  /* 0x000000588054723c */ /* 0x042fec0000001874 */
[C---:B--2---:R-:W-:Y:S06]  /*dc10*/  HMMA.16816.F32 R148, R128.reuse, R160, R148 ;  /* 0x000000a08094723c */ /* 0x044fec0000001894 */
        /* <DEDUP_REMOVED lines=13> */
[----:B---3--:R-:W-:-:S02]  /*dcf0*/  MOV R132, R246 ;  /* 0x000000f600847202 */ /* 0x008fc40000000f00 */
[----:B----4-:R-:W-:Y:S01]  /*dd00*/  MOV R3, R247 ;  /* 0x000000f700037202 */ /* 0x010fe20000000f00 */
[----:B------:R-:W-:-:S05]  /*dd10*/  NOP ;  /* 0x0000000000007918 */ /* 0x000fca0000000000 */
        /* <DEDUP_REMOVED lines=194> */
[----:B------:R-:W5:Y:S01]  /*e940*/  LDSM.16.M88.4 R4, [R207+0x8000] ;  /* 0x00800000cf04783b */ /* 0x000f620000000200 */
        /* <DEDUP_REMOVED lines=12> */
[C---:B-----5:R-:W-:Y:S01]  /*ea10*/  HMMA.16816.F32 R12, R4.reuse, R196, R172 ;  /* 0x000000c4040c723c */ /* 0x060fe200000018ac */
[----:B------:R-:W4:Y:S05]  /*ea20*/  LDSM.16.M88.4 R172, [R218] ;  /* 0x00000000daac783b */ /* 0x000f2a0000000200 */
[C---:B------:R-:W-:Y:S06]  /*ea30*/  HMMA.16816.F32 R196, R4.reuse, R198, R236 ;  /* 0x000000c604c4723c */ /* 0x040fec00000018ec */
[C---:B-1----:R-:W-:Y:S01]  /*ea40*/  HMMA.16816.F32 R176, R4.reuse, R28, R168 ;  /* 0x0000001c04b0723c */ /* 0x042fe200000018a8 */
[----:B------:R-:W1:Y:S05]  /*ea50*/  LDSM.16.M88.4 R168, [R217] ;  /* 0x00000000d9a8783b */ /* 0x000e6a0000000200 */
[C---:B------:R-:W-:Y:S01]  /*ea60*/  HMMA.16816.F32 R132, R4.reuse, R30, R24 ;  /* 0x0000001e0484723c */ /* 0x040fe20000001818 */
[----:B------:R-:W5:Y:S05]  /*ea70*/  LDSM.16.M88.4 R24, [R216] ;  /* 0x00000000d818783b */ /* 0x000f6a0000000200 */
        /* <DEDUP_REMOVED lines=16> */
[C---:B-----5:R-:W-:Y:S06]  /*eb80*/  HMMA.16816.F32 R168, R8.reuse, R24, R32 ;  /* 0x0000001808a8723c */ /* 0x060fec0000001820 */
[----:B------:R-:W-:Y:S01]  /*eb90*/  HMMA.16816.F32 R32, R8, R26, R28 ;  /* 0x0000001a0820723c */ /* 0x000fe2000000181c */
[----:B------:R-:W4:Y:S05]  /*eba0*/  LDSM.16.M88.4 R8, [R209+0x8000] ;  /* 0x00800000d108783b */ /* 0x000f2a0000000200 */
[C---:B--2---:R-:W-:Y:S01]  /*ebb0*/  HMMA.16816.F32 R28, R4.reuse, R20, R16 ;  /* 0x00000014041c723c */ /* 0x044fe20000001810 */
[----:B------:R-:W2:Y:S05]  /*ebc0*/  LDSM.16.M88.4 R16, [R205+0x4000] ;  /* 0x00400000cd10783b */ /* 0x000eaa0000000200 */
[C---:B------:R-:W-:Y:S01]  /*ebd0*/  HMMA.16816.F32 R12, R4.reuse, R22, R12 ;  /* 0x00000016040c723c */ /* 0x040fe2000000180c */
[----:B------:R-:W5:Y:S05]  /*ebe0*/  LDSM.16.M88.4 R20, [R206+0x15800] ;  /* 0x01580000ce14783b */ /* 0x000f6a0000000200 */
        /* <DEDUP_REMOVED lines=8> */
[C---:B-----5:R-:W-:Y:S06]  /*ec70*/  HMMA.16816.F32 R172, R4.reuse, R20, R168 ;  /* 0x0000001404ac723c */ /* 0x060fec00000018a8 */
        /* <DEDUP_REMOVED lines=44> */
[----:B------:R-:W5:Y:S05]  /*ef40*/  LDSM.16.M88.4 R24, [R205+0x7000] ;  /* 0x00700000cd18783b */ /* 0x000f6a0000000200 */
        /* <DEDUP_REMOVED lines=8> */
[----:B------:R-:W-:-:S04]  /*efd0*/  VIADD R4, R0, 0x1 ;  /* 0x0000000100047836 */ /* 0x000fc80000000000 */
[----:B------:R-:W-:Y:S02]  /*efe0*/  IMAD.IADD R6, R230, 0x1, -R4 ;  /* 0x00000001e6067824 */ /* 0x000fe400078e0a04 */
[----:B------:R-:W-:Y:S01]  /*eff0*/  FMUL.FTZ R32, R32, UR31 ;  /* 0x0000001f20207c20 */ /* 0x000fe20008410000 */
[----:B------:R-:W-:Y:S01]  /*f000*/  FMUL.FTZ R5, R33, UR31 ;  /* 0x0000001f21057c20 */ /* 0x000fe20008410000 */
[----:B------:R-:W-:Y:S01]  /*f010*/  HMMA.16816.F32 R168, R8, R14, R168 ;  /* 0x0000000e08a8723c */ /* 0x000fe200000018a8 */
[----:B------:R-:W-:Y:S01]  /*f020*/  FMUL.FTZ R34, R34, UR31 ;  /* 0x0000001f22227c20 */ /* 0x000fe20008410000 */
[----:B------:R-:W-:Y:S01]  /*f030*/  BAR.SYNC.DEFER_BLOCKING 0x0 ;  /* 0x0000000000007b1d */ /* 0x000fe20000010000 */
[----:B------:R-:W-:-:S03]  /*f040*/  ISETP.GE.AND P0, PT, R4, R233, PT ;  /* 0x000000e90400720c */ /* 0x000fc60003f06270 */
[C---:B-----5:R-:W-:Y:S01]  /*f050*/  HMMA.16816.F32 R12, R8.reuse, R24, R20 ;  /* 0x00000018080c723c */ /* 0x060fe20000001814 */
        /* <DEDUP_REMOVED lines=15> */
[----:B------:R2:W-:Y:S01]  /*f150*/  MUFU.TANH R11, R8 ;  /* 0x00000008000b7308 */ /* 0x0005e20000002400 */
[----:B------:R-:W-:Y:S02]  /*f160*/  I2FP.F32.S32 R3, R5 ;  /* 0x0000000500037245 */ /* 0x000fe40000201400 */
[----:B------:R-:W-:Y:S01]  /*f170*/  I2FP.F32.S32 R2, R2 ;  /* 0x0000000200027245 */ /* 0x000fe20000201400 */
[----:B-1----:R-:W-:-:S02]  /*f180*/  FFMA.FTZ R6, R6, -UR21, R32 ;  /* 0x8000001506067c23 */ /* 0x002fc40008010020 */
[----:B---3--:R-:W-:Y:S01]  /*f190*/  FFMA.FTZ R7, R3, -UR21, R7 ;  /* 0x8000001503077c23 */ /* 0x008fe20008010007 */
[----:B------:R-:W-:Y:S02]  /*f1a0*/  VIADD R3, R0, 0x9 ;  /* 0x0000000900037836 */ /* 0x000fe40000000000 */
[----:B------:R-:W-:Y:S01]  /*f1b0*/  FFMA.FTZ R5, R2, -UR21, R20 ;  /* 0x8000001502057c23 */ /* 0x000fe20008010014 */
[----:B------:R-:W-:Y:S01]  /*f1c0*/  VIADD R2, R0, 0x8 ;  /* 0x0000000800027836 */ /* 0x000fe20000000000 */
[----:B------:R-:W-:Y:S01]  /*f1d0*/  FSEL R22, R6, -INF , !P6 ;  /* 0xff80000006167808 */ /* 0x000fe20007000000 */
[----:B------:R-:W-:Y:S01]  /*f1e0*/  IMAD.IADD R6, R231, 0x1, -R4 ;  /* 0x00000001e7067824 */ /* 0x000fe200078e0a04 */
[----:B------:R-:W-:Y:S02]  /*f1f0*/  ISETP.GE.AND P6, PT, R4, R232, PT ;  /* 0x000000e80400720c */ /* 0x000fe40003fc6270 */
[----:B------:R-:W-:Y:S01]  /*f200*/  FSEL R24, R7, -INF , !P1 ;  /* 0xff80000007187808 */ /* 0x000fe20004800000 */
[----:B------:R-:W-:Y:S01]  /*f210*/  FMUL.FTZ R7, R177, UR31 ;  /* 0x0000001fb1077c20 */ /* 0x000fe20008410000 */
[----:B------:R-:W-:Y:S01]  /*f220*/  FSEL R25, R5, -INF , !P0 ;  /* 0xff80000005197808 */ /* 0x000fe20004000000 */
[----:B--2---:R-:W-:Y:S01]  /*f230*/  FMUL.FTZ R8, R176, UR31 ;  /* 0x0000001fb0087c20 */ /* 0x004fe20008410000 */
[----:B------:R-:W-:Y:S01]  /*f240*/  ISETP.LT.OR P6, PT, R4, R228, P6 ;  /* 0x000000e40400720c */ /* 0x000fe200037c1670 */
[----:B------:R-:W-:Y:S01]  /*f250*/  FMUL.FTZ R4, R178, UR31 ;  /* 0x0000001fb2047c20 */ /* 0x000fe20008410000 */
[----:B------:R-:W-:Y:S01]  /*f260*/  ISETP.GE.AND P1, PT, R2, R233, PT ;  /* 0x000000e90200720c */ /* 0x000fe20003f26270 */
[----:B------:R-:W-:Y:S01]  /*f270*/  IMAD.IADD R5, R230, 0x1, -R2 ;  /* 0x00000001e6057824 */ /* 0x000fe200078e0a02 */
[C---:B------:R-:W-:Y:S01]  /*f280*/  ISETP.GE.AND P0, PT, R2.reuse, R232, PT ;  /* 0x000000e80200720c */ /* 0x040fe20003f06270 */
[----:B------:R1:W-:Y:S01]  /*f290*/  MUFU.TANH R9, R4 ;  /* 0x0000000400097308 */ /* 0x0003e20000002400 */
[----:B------:R-:W-:-:S02]  /*f2a0*/  ISETP.LT.OR P1, PT, R2, R229, P1 ;  /* 0x000000e50200720c */ /* 0x000fc40000f21670 */
[----:B------:R-:W-:Y:S01]  /*f2b0*/  ISETP.LT.OR P0, PT, R2, R228, P0 ;  /* 0x000000e40200720c */ /* 0x000fe20000701670 */
[----:B------:R-:W-:Y:S01]  /*f2c0*/  IMAD.IADD R2, R231, 0x1, -R2 ;  /* 0x00000001e7027824 */ /* 0x000fe200078e0a02 */
[----:B------:R-:W-:-:S03]  /*f2d0*/  IABS R5, R5 ;  /* 0x0000000500057213 */ /* 0x000fc60000000000 */
[----:B------:R2:W3:Y:S01]  /*f2e0*/  MUFU.TANH R10, R8 ;  /* 0x00000008000a7308 */ /* 0x0004e20000002400 */
[----:B------:R-:W-:Y:S01]  /*f2f0*/  I2FP.F32.S32 R5, R5 ;  /* 0x0000000500057245 */ /* 0x000fe20000201400 */
[----:B-1----:R-:W-:Y:S01]  /*f300*/  IMAD.IADD R4, R230, 0x1, -R3 ;  /* 0x00000001e6047824 */ /* 0x002fe200078e0a03 */
[----:B--2---:R-:W-:-:S03]  /*f310*/  IABS R8, R6 ;  /* 0x0000000600087213 */ /* 0x004fc60000000000 */
[----:B---3--:R-:W-:Y:S02]  /*f320*/  FFMA.FTZ R5, R5, -UR21, R10 ;  /* 0x8000001505057c23 */ /* 0x008fe4000801000a */
[----:B------:R1:W2:Y:S03]  /*f330*/  MUFU.TANH R6, R7 ;  /* 0x0000000700067308 */ /* 0x0002a60000002400 */
[----:B------:R-:W-:Y:S01]  /*f340*/  FSEL R20, R5, -INF , !P1 ;  /* 0xff80000005147808 */ /* 0x000fe20004800000 */
[----:B------:R-:W-:Y:S01]  /*f350*/  IMAD.IADD R5, R231, 0x1, -R3 ;  /* 0x00000001e7057824 */ /* 0x000fe200078e0a03 */
[----:B------:R-:W-:-:S04]  /*f360*/  ISETP.GE.AND P1, PT, R3, R232, PT ;  /* 0x000000e80300720c */ /* 0x000fc80003f26270 */
[----:B------:R-:W-:Y:S02]  /*f370*/  ISETP.LT.OR P1, PT, R3, R228, P1 ;  /* 0x000000e40300720c */ /* 0x000fe40000f21670 */
[----:B------:R-:W-:Y:S02]  /*f380*/  IABS R5, R5 ;  /* 0x0000000500057213 */ /* 0x000fe40000000000 */
[----:B-1----:R-:W-:Y:S02]  /*f390*/  IABS R7, R2 ;  /* 0x0000000200077213 */ /* 0x002fe40000000000 */
[----:B------:R-:W-:Y:S01]  /*f3a0*/  IABS R2, R4 ;  /* 0x0000000400027213 */ /* 0x000fe20000000000 */
[----:B------:R-:W-:Y:S01]  /*f3b0*/  IMAD.MOV.U32 R4, RZ, RZ, R8 ;  /* 0x000000ffff047224 */ /* 0x000fe200078e0008 */
[----:B------:R-:W-:Y:S01]  /*f3c0*/  I2FP.F32.S32 R7, R7 ;  /* 0x0000000700077245 */ /* 0x000fe20000201400 */
[----:B------:R-:W-:Y:S01]  /*f3d0*/  FMUL.FTZ R8, R179, UR31 ;  /* 0x0000001fb3087c20 */ /* 0x000fe20008410000 */
[----:B------:R-:W-:-:S02]  /*f3e0*/  I2FP.F32.S32 R2, R2 ;  /* 0x0000000200027245 */ /* 0x000fc40000201400 */
[----:B------:R-:W-:Y:S01]  /*f3f0*/  I2FP.F32.S32 R4, R4 ;  /* 0x0000000400047245 */ /* 0x000fe20000201400 */
[----:B------:R-:W-:Y:S01]  /*f400*/  FFMA.FTZ R7, R7, -UR21, R9 ;  /* 0x8000001507077c23 */ /* 0x000fe20008010009 */
[----:B------:R1:W-:Y:S01]  /*f410*/  MUFU.TANH R16, R8 ;  /* 0x0000000800107308 */ /* 0x0003e20000002400 */
[----:B--2---:R-:W-:Y:S01]  /*f420*/  FFMA.FTZ R6, R2, -UR21, R6 ;  /* 0x8000001502067c23 */ /* 0x004fe20008010006 */
[----:B------:R-:W-:Y:S02]  /*f430*/  VIADD R2, R0, 0x10 ;  /* 0x0000001000027836 */ /* 0x000fe40000000000 */
[----:B------:R-:W-:Y:S01]  /*f440*/  FFMA.FTZ R4, R4, -UR21, R11 ;  /* 0x8000001504047c23 */ /* 0x000fe2000801000b */
[----:B------:R-:W-:Y:S01]  /*f450*/  FSEL R21, R7, -INF , !P0 ;  /* 0xff80000007157808 */ /* 0x000fe20004000000 */
[----:B------:R-:W-:Y:S01]  /*f460*/  FMUL.FTZ R7, R181, UR31 ;  /* 0x0000001fb5077c20 */ /* 0x000fe20008410000 */
[----:B------:R-:W-:Y:S01]  /*f470*/  FMUL.FTZ R9, R183, UR31 ;  /* 0x0000001fb7097c20 */ /* 0x000fe20008410000 */
[----:B------:R-:W-:-:S02]  /*f480*/  ISETP.GE.AND P0, PT, R2, R233, PT ;  /* 0x000000e90200720c */ /* 0x000fc40003f06270 */
[----:B------:R-:W-:Y:S01]  /*f490*/  FSEL R23, R4, -INF , !P6 ;  /* 0xff80000004177808 */ /* 0x000fe20007000000 */
[----:B------:R-:W-:Y:S01]  /*f4a0*/  VIADD R4, R0, 0x11 ;  /* 0x0000001100047836 */ /* 0x000fe20000000000 */
[C---:B------:R-:W-:Y:S02]  /*f4b0*/  ISETP.GE.AND P6, PT, R3.reuse, R233, PT ;  /* 0x000000e90300720c */ /* 0x040fe40003fc6270 */
[-C--:B------:R-:W-:Y:S02]  /*f4c0*/  ISETP.LT.OR P0, PT, R2, R229.reuse, P0 ;  /* 0x000000e50200720c */ /* 0x080fe40000701670 */
[----:B------:R-:W-:Y:S01]  /*f4d0*/  ISETP.LT.OR P6, PT, R3, R229, P6 ;  /* 0x000000e50300720c */ /* 0x000fe200037c1670 */
[----:B------:R-:W-:Y:S02]  /*f4e0*/  IMAD.IADD R3, R230, 0x1, -R4 ;  /* 0x00000001e6037824 */ /* 0x000fe400078e0a04 */
[----:B-1----:R-:W-:Y:S01]  /*f4f0*/  FMUL.FTZ R8, R180, UR31 ;  /* 0x0000001fb4087c20 */ /* 0x002fe20008410000 */
[----:B------:R-:W-:Y:S01]  /*f500*/  FSEL R18, R6, -INF , !P6 ;  /* 0xff80000006127808 */ /* 0x000fe20007000000 */
[--C-:B------:R-:W-:Y:S01]  /*f510*/  IMAD.IADD R6, R230, 0x1, -R2.reuse ;  /* 0x00000001e6067824 */ /* 0x100fe200078e0a02 */
[C---:B------:R-:W-:Y:S01]  /*f520*/  ISETP.GE.AND P6, PT, R2.reuse, R232, PT ;  /* 0x000000e80200720c */ /* 0x040fe20003fc6270 */
[----:B------:R1:W-:Y:S03]  /*f530*/  MUFU.TANH R11, R8 ;  /* 0x00000008000b7308 */ /* 0x0003e60000002400 */
[----:B------:R-:W-:Y:S01]  /*f540*/  ISETP.LT.OR P6, PT, R2, R228, P6 ;  /* 0x000000e40200720c */ /* 0x000fe200037c1670 */
[----:B------:R-:W-:Y:S01]  /*f550*/  IMAD.IADD R2, R231, 0x1, -R2 ;  /* 0x00000001e7027824 */ /* 0x000fe200078e0a02 */
[----:B------:R-:W-:Y:S01]  /*f560*/  IABS R6, R6 ;  /* 0x0000000600067213 */ /* 0x000fe20000000000 */
[----:B-1----:R-:W-:-:S04]  /*f570*/  FMUL.FTZ R8, R182, UR31 ;  /* 0x0000001fb6087c20 */ /* 0x002fc80008410000 */
[----:B------:R-:W1:Y:S08]  /*f580*/  MUFU.TANH R10, R8 ;  /* 0x00000008000a7308 */ /* 0x000e700000002400 */
[----:B------:R2:W3:Y:S02]  /*f590*/  MUFU.TANH R8, R7 ;  /* 0x0000000700087308 */ /* 0x0004e40000002400 */
[----:B--2---:R-:W-:-:S02]  /*f5a0*/  IABS R7, R2 ;  /* 0x0000000200077213 */ /* 0x004fc40000000000 */
[----:B------:R-:W-:Y:S01]  /*f5b0*/  IABS R2, R3 ;  /* 0x0000000300027213 */ /* 0x000fe20000000000 */
[----:B------:R-:W-:Y:S01]  /*f5c0*/  IMAD.MOV.U32 R3, RZ, RZ, R5 ;  /* 0x000000ffff037224 */ /* 0x000fe200078e0005 */
[----:B------:R-:W-:Y:S01]  /*f5d0*/  I2FP.F32.S32 R7, R7 ;  /* 0x0000000700077245 */ /* 0x000fe20000201400 */
[----:B------:R-:W-:Y:S01]  /*f5e0*/  IMAD.MOV.U32 R5, RZ, RZ, R6 ;  /* 0x000000ffff057224 */ /* 0x000fe200078e0006 */
[----:B------:R-:W-:Y:S02]  /*f5f0*/  I2FP.F32.S32 R2, R2 ;  /* 0x0000000200027245 */ /* 0x000fe40000201400 */
[----:B------:R-:W-:Y:S01]  /*f600*/  I2FP.F32.S32 R3, R3 ;  /* 0x0000000300037245 */ /* 0x000fe20000201400 */
[----:B-1----:R-:W-:Y:S01]  /*f610*/  FFMA.FTZ R7, R7, -UR21, R10 ;  /* 0x8000001507077c23 */ /* 0x002fe2000801000a */
[----:B------:R-:W-:Y:S01]  /*f620*/  I2FP.F32.S32 R5, R5 ;  /* 0x0000000500057245 */ /* 0x000fe20000201400 */
[----:B---3--:R-:W-:Y:S01]  /*f630*/  FFMA.FTZ R6, R2, -UR21, R8 ;  /* 0x8000001502067c23 */ /* 0x008fe20008010008 */
[----:B------:R-:W-:-:S02]  /*f640*/  VIADD R2, R0, 0x18 ;  /* 0x0000001800027836 */ /* 0x000fc40000000000 */
[----:B------:R-:W-:Y:S01]  /*f650*/  FFMA.FTZ R3, R3, -UR21, R16 ;  /* 0x8000001503037c23 */ /* 0x000fe20008010010 */
[----:B------:R-:W-:Y:S01]  /*f660*/  FSEL R241, R7, -INF , !P6 ;  /* 0xff80000007f17808 */ /* 0x000fe20007000000 */
[----:B------:R-:W-:Y:S01]  /*f670*/  FFMA.FTZ R5, R5, -UR21, R11 ;  /* 0x8000001505057c23 */ /* 0x000fe2000801000b */
[----:B------:R-:W-:Y:S01]  /*f680*/  FMUL.FTZ R8, R168, UR31 ;  /* 0x0000001fa8087c20 */ /* 0x000fe20008410000 */
[-C--:B------:R-:W-:Y:S01]  /*f690*/  ISETP.GE.AND P6, PT, R2, R233.reuse, PT ;  /* 0x000000e90200720c */ /* 0x080fe20003fc6270 */
[----:B------:R-:W-:Y:S01]  /*f6a0*/  MUFU.TANH R11, R9 ;  /* 0x00000009000b7308 */ /* 0x000fe20000002400 */
[----:B------:R-:W-:Y:S01]  /*f6b0*/  FSEL R19, R3, -INF , !P1 ;  /* 0xff80000003137808 */ /* 0x000fe20004800000 */
[----:B------:R-:W-:Y:S01]  /*f6c0*/  VIADD R3, R0, 0x19 ;  /* 0x0000001900037836 */ /* 0x000fe20000000000 */
[C---:B------:R-:W-:Y:S01]  /*f6d0*/  ISETP.GE.AND P1, PT, R4.reuse, R233, PT ;  /* 0x000000e90400720c */ /* 0x040fe20003f26270 */
[----:B------:R-:W-:Y:S01]  /*f6e0*/  FMUL.FTZ R7, R169, UR31 ;  /* 0x0000001fa9077c20 */ /* 0x000fe20008410000 */
[----:B------:R-:W-:Y:S01]  /*f6f0*/  FSEL R35, R5, -INF , !P0 ;  /* 0xff80000005237808 */ /* 0x000fe20004000000 */
[----:B------:R-:W-:Y:S01]  /*f700*/  IMAD.IADD R5, R231, 0x1, -R4 ;  /* 0x00000001e7057824 */ /* 0x000fe200078e0a04 */
[C---:B------:R-:W-:Y:S01]  /*f710*/  ISETP.LT.OR P1, PT, R4.reuse, R229, P1 ;  /* 0x000000e50400720c */ /* 0x040fe20000f21670 */
[----:B------:R-:W1:Y:S01]  /*f720*/  MUFU.TANH R10, R8 ;  /* 0x00000008000a7308 */ /* 0x000e620000002400 */
[----:B------:R-:W-:-:S02]  /*f730*/  ISETP.GE.AND P0, PT, R4, R232, PT ;  /* 0x000000e80400720c */ /* 0x000fc40003f06270 */
[----:B------:R-:W-:Y:S01]  /*f740*/  FSEL R34, R6, -INF , !P1 ;  /* 0xff80000006227808 */ /* 0x000fe20004800000 */
[--C-:B------:R-:W-:Y:S01]  /*f750*/  IMAD.IADD R6, R230, 0x1, -R2.reuse ;  /* 0x00000001e6067824 */ /* 0x100fe200078e0a02 */
[----:B------:R-:W-:Y:S01]  /*f760*/  ISETP.LT.OR P0, PT, R4, R228, P0 ;  /* 0x000000e40400720c */ /* 0x000fe20000701670 */
[----:B------:R-:W-:Y:S01]  /*f770*/  FMUL.FTZ R4, R170, UR31 ;  /* 0x0000001faa047c20 */ /* 0x000fe20008410000 */
[C---:B------:R-:W-:Y:S01]  /*f780*/  ISETP.GE.AND P1, PT, R2.reuse, R232, PT ;  /* 0x000000e80200720c */ /* 0x040fe20003f26270 */
[----:B------:R2:W-:Y:S01]  /*f790*/  MUFU.TANH R8, R7 ;  /* 0x0000000700087308 */ /* 0x0005e20000002400 */
[C---:B------:R-:W-:Y:S02]  /*f7a0*/  ISETP.LT.OR P6, PT, R2.reuse, R229, P6 ;  /* 0x000000e50200720c */ /* 0x040fe400037c1670 */
[----:B------:R-:W-:Y:S01]  /*f7b0*/  ISETP.LT.OR P1, PT, R2, R228, P1 ;  /* 0x000000e40200720c */ /* 0x000fe20000f21670 */
[----:B------:R-:W-:Y:S01]  /*f7c0*/  IMAD.IADD R2, R231, 0x1, -R2 ;  /* 0x00000001e7027824 */ /* 0x000fe200078e0a02 */
[----:B------:R-:W-:-:S02]  /*f7d0*/  IABS R16, R5 ;  /* 0x0000000500107213 */ /* 0x000fc40000000000 */
[----:B------:R-:W-:Y:S01]  /*f7e0*/  IABS R5, R6 ;  /* 0x0000000600057213 */ /* 0x000fe20000000000 */
[----:B------:R3:W4:Y:S01]  /*f7f0*/  MUFU.TANH R9, R4 ;  /* 0x0000000400097308 */ /* 0x0007220000002400 */
[----:B------:R-:W-:Y:S02]  /*f800*/  FMUL.FTZ R6, R171, UR31 ;  /* 0x0000001fab067c20 */ /* 0x000fe40008410000 */
[----:B------:R-:W-:-:S05]  /*f810*/  I2FP.F32.S32 R5, R5 ;  /* 0x0000000500057245 */ /* 0x000fca0000201400 */
[----:B-1----:R-:W-:Y:S01]  /*f820*/  FFMA.FTZ R5, R5, -UR21, R10 ;  /* 0x8000001505057c23 */ /* 0x002fe2000801000a */
[----:B--2---:R-:W-:-:S04]  /*f830*/  IABS R7, R2 ;  /* 0x0000000200077213 */ /* 0x004fc80000000000 */
[----:B------:R-:W-:Y:S02]  /*f840*/  I2FP.F32.S32 R7, R7 ;  /* 0x0000000700077245 */ /* 0x000fe40000201400 */
[----:B------:R-:W-:Y:S01]  /*f850*/  FSEL R33, R5, -INF , !P6 ;  /* 0xff80000005217808 */ /* 0x000fe20007000000 */
[----:B------:R-:W-:Y:S01]  /*f860*/  VIADD R5, R0, 0x21 ;  /* 0x0000002100057836 */ /* 0x000fe20000000000 */
[----:B------:R-:W-:Y:S01]  /*f870*/  ISETP.GE.AND P6, PT, R3, R232, PT ;  /* 0x000000e80300720c */ /* 0x000fe20003fc6270 */
[----:B---3--:R-:W-:Y:S02]  /*f880*/  IMAD.IADD R4, R230, 0x1, -R3 ;  /* 0x00000001e6047824 */ /* 0x008fe400078e0a03 */
[----:B----4-:R-:W-:Y:S01]  /*f890*/  FFMA.FTZ R7, R7, -UR21, R9 ;  /* 0x8000001507077c23 */ /* 0x010fe20008010009 */
[----:B------:R-:W-:Y:S01]  /*f8a0*/  FMUL.FTZ R9, R15, UR31 ;  /* 0x0000001f0f097c20 */ /* 0x000fe20008410000 */
[----:B------:R-:W-:Y:S02]  /*f8b0*/  ISETP.LT.OR P6, PT, R3, R228, P6 ;  /* 0x000000e40300720c */ /* 0x000fe400037c1670 */
[----:B------:R-:W-:Y:S01]  /*f8c0*/  IABS R2, R4 ;  /* 0x0000000400027213 */ /* 0x000fe20000000000 */
[----:B------:R-:W-:Y:S01]  /*f8d0*/  IMAD.MOV.U32 R4, RZ, RZ, R16 ;  /* 0x000000ffff047224 */ /* 0x000fe200078e0010 */
[----:B------:R-:W-:Y:S01]  /*f8e0*/  FSEL R240, R7, -INF , !P1 ;  /* 0xff80000007f07808 */ /* 0x000fe20004800000 */
[----:B------:R1:W-:Y:S01]  /*f8f0*/  MUFU.TANH R16, R6 ;  /* 0x0000000600107308 */ /* 0x0003e20000002400 */
[----:B------:R-:W-:Y:S01]  /*f900*/  I2FP.F32.S32 R2, R2 ;  /* 0x0000000200027245 */ /* 0x000fe20000201400 */
[----:B------:R-:W-:Y:S01]  /*f910*/  FMUL.FTZ R7, R13, UR31 ;  /* 0x0000001f0d077c20 */ /* 0x000fe20008410000 */
[----:B------:R-:W-:-:S05]  /*f920*/  I2FP.F32.S32 R4, R4 ;  /* 0x0000000400047245 */ /* 0x000fca0000201400 */
[----:B------:R-:W-:-:S05]  /*f930*/  FFMA.FTZ R4, R4, -UR21, R11 ;  /* 0x8000001504047c23 */ /* 0x000fca000801000b */
[----:B------:R-:W-:Y:S01]  /*f940*/  FSEL R235, R4, -INF , !P0 ;  /* 0xff80000004eb7808 */ /* 0x000fe20004000000 */
[----:B------:R-:W-:Y:S01]  /*f950*/  IMAD.IADD R4, R231, 0x1, -R3 ;  /* 0x00000001e7047824 */ /* 0x000fe200078e0a03 */
[C---:B------:R-:W-:Y:S01]  /*f960*/  ISETP.GE.AND P0, PT, R3.reuse, R233, PT ;  /* 0x000000e90300720c */ /* 0x040fe20003f06270 */
[----:B-1----:R-:W-:Y:S01]  /*f970*/  FFMA.FTZ R6, R2, -UR21, R8 ;  /* 0x8000001502067c23 */ /* 0x002fe20008010008 */
[----:B------:R-:W-:Y:S02]  /*f980*/  VIADD R2, R0, 0x20 ;  /* 0x0000002000027836 */ /* 0x000fe40000000000 */
[----:B------:R-:W-:Y:S01]  /*f990*/  ISETP.LT.OR P0, PT, R3, R229, P0 ;  /* 0x000000e50300720c */ /* 0x000fe20000701670 */
[----:B------:R-:W-:Y:S01]  /*f9a0*/  FMUL.FTZ R8, R12, UR31 ;  /* 0x0000001f0c087c20 */ /* 0x000fe20008410000 */
[----:B------:R-:W-:Y:S01]  /*f9b0*/  IMAD.IADD R3, R230, 0x1, -R5 ;  /* 0x00000001e6037824 */ /* 0x000fe200078e0a05 */
[----:B------:R-:W-:Y:S02]  /*f9c0*/  IABS R4, R4 ;  /* 0x0000000400047213 */ /* 0x000fe40000000000 */
[----:B------:R-:W-:Y:S01]  /*f9d0*/  FSEL R32, R6, -INF , !P0 ;  /* 0xff80000006207808 */ /* 0x000fe20004000000 */
[----:B------:R1:W-:Y:S01]  /*f9e0*/  MUFU.TANH R11, R8 ;  /* 0x00000008000b7308 */ /* 0x0003e20000002400 */
[----:B------:R-:W-:Y:S01]  /*f9f0*/  ISETP.GE.AND P1, PT, R2, R233, PT ;  /* 0x000000e90200720c */ /* 0x000fe20003f26270 */
[----:B------:R-:W-:Y:S01]  /*fa00*/  IMAD.IADD R6, R230, 0x1, -R2 ;  /* 0x00000001e6067824 */ /* 0x000fe200078e0a02 */
[----:B------:R-:W-:-:S02]  /*fa10*/  ISETP.GE.AND P0, PT, R2, R232, PT ;  /* 0x000000e80200720c */ /* 0x000fc40003f06270 */
[C---:B------:R-:W-:Y:S02]  /*fa20*/  ISETP.LT.OR P1, PT, R2.reuse, R229, P1 ;  /* 0x000000e50200720c */ /* 0x040fe40000f21670 */
        /* <DEDUP_REMOVED lines=24> */
[----:B------:R-:W-:Y:S01]  /*fbb0*/  FMUL.FTZ R3, R28, UR31 ;  /* 0x0000001f1c037c20 */ /* 0x000fe20008410000 */
[C---:B------:R-:W-:Y:S02]  /*fbc0*/  ISETP.GE.AND P6, PT, R5.reuse, R233, PT ;  /* 0x000000e90500720c */ /* 0x040fe40003fc6270 */
[----:B------:R-:W-:Y:S01]  /*fbd0*/  FSEL R178, R4, -INF , !P1 ;  /* 0xff80000004b27808 */ /* 0x000fe20004800000 */
[----:B------:R-:W-:Y:S01]  /*fbe0*/  VIADD R4, R0, 0x29 ;  /* 0x0000002900047836 */ /* 0x000fe20000000000 */
[C---:B------:R-:W-:Y:S01]  /*fbf0*/  ISETP.LT.OR P6, PT, R5.reuse, R229, P6 ;  /* 0x000000e50500720c */ /* 0x040fe200037c1670 */
[----:B------:R1:W2:Y:S01]  /*fc00*/  MUFU.TANH R10, R3 ;  /* 0x00000003000a7308 */ /* 0x0002a20000002400 */
[----:B------:R-:W-:-:S02]  /*fc10*/  ISETP.GE.AND P1, PT, R5, R232, PT ;  /* 0x000000e80500720c */ /* 0x000fc40003f26270 */
[----:B------:R-:W-:Y:S01]  /*fc20*/  FSEL R252, R6, -INF , !P6 ;  /* 0xff80000006fc7808 */ /* 0x000fe20007000000 */
[--C-:B------:R-:W-:Y:S01]  /*fc30*/  IMAD.IADD R6, R230, 0x1, -R2.reuse ;  /* 0x00000001e6067824 */ /* 0x100fe200078e0a02 */
[C---:B------:R-:W-:Y:S02]  /*fc40*/  ISETP.GE.AND P6, PT, R2.reuse, R232, PT ;  /* 0x000000e80200720c */ /* 0x040fe40003fc6270 */
[-C--:B------:R-:W-:Y:S01]  /*fc50*/  ISETP.LT.OR P1, PT, R5, R228.reuse, P1 ;  /* 0x000000e40500720c */ /* 0x080fe20000f21670 */
[C---:B------:R-:W-:Y:S01]  /*fc60*/  IMAD.IADD R5, R231.reuse, 0x1, -R5 ;  /* 0x00000001e7057824 */ /* 0x040fe200078e0a05 */
[C---:B------:R-:W-:Y:S01]  /*fc70*/  ISETP.LT.OR P0, PT, R2.reuse, R229, P0 ;  /* 0x000000e50200720c */ /* 0x040fe20000701670 */
[----:B------:R3:W-:Y:S01]  /*fc80*/  MUFU.TANH R8, R7 ;  /* 0x0000000700087308 */ /* 0x0007e20000002400 */
[----:B------:R-:W-:Y:S01]  /*fc90*/  ISETP.LT.OR P6, PT, R2, R228, P6 ;  /* 0x000000e40200720c */ /* 0x000fe200037c1670 */
[----:B------:R-:W-:Y:S01]  /*fca0*/  IMAD.IADD R2, R231, 0x1, -R2 ;  /* 0x00000001e7027824 */ /* 0x000fe200078e0a02 */
[----:B------:R-:W-:-:S02]  /*fcb0*/  IABS R12, R5 ;  /* 0x00000005000c7213 */ /* 0x000fc40000000000 */
[----:B------:R-:W-:Y:S01]  /*fcc0*/  IABS R5, R6 ;  /* 0x0000000600057213 */ /* 0x000fe20000000000 */
[----:B------:R-:W-:Y:S01]  /*fcd0*/  FMUL.FTZ R6, R31, UR31 ;  /* 0x0000001f1f067c20 */ /* 0x000fe20008410000 */
[----:B-1----:R-:W-:Y:S02]  /*fce0*/  FMUL.FTZ R3, R30, UR31 ;  /* 0x0000001f1e037c20 */ /* 0x002fe40008410000 */
[----:B------:R-:W-:Y:S02]  /*fcf0*/  I2FP.F32.S32 R5, R5 ;  /* 0x0000000500057245 */ /* 0x000fe40000201400 */
[----:B------:R1:W4:Y:S03]  /*fd00*/  MUFU.TANH R9, R3 ;  /* 0x0000000300097308 */ /* 0x0003260000002400 */
[----:B--2---:R-:W-:Y:S01]  /*fd10*/  FFMA.FTZ R5, R5, -UR21, R10 ;  /* 0x8000001505057c23 */ /* 0x004fe2000801000a */
[----:B---3--:R-:W-:-:S04]  /*fd20*/  IABS R7, R2 ;  /* 0x0000000200077213 */ /* 0x008fc80000000000 */
[----:B------:R2:W3:Y:S01]  /*fd30*/  MUFU.TANH R10, R6 ;  /* 0x00000006000a7308 */ /* 0x0004e20000002400 */
[----:B------:R-:W-:Y:S01]  /*fd40*/  FSEL R242, R5, -INF , !P0 ;  /* 0xff80000005f27808 */ /* 0x000fe20004000000 */
[----:B------:R-:W-:Y:S01]  /*fd50*/  FMUL.FTZ R5, R134, UR31 ;  /* 0x0000001f86057c20 */ /* 0x000fe20008410000 */
[----:B------:R-:W-:Y:S02]  /*fd60*/  I2FP.F32.S32 R7, R7 ;  /* 0x0000000700077245 */ /* 0x000fe40000201400 */
[----:B------:R-:W-:Y:S01]  /*fd70*/  ISETP.GE.AND P0, PT, R4, R232, PT ;  /* 0x000000e80400720c */ /* 0x000fe20003f06270 */
[----:B-1----:R-:W-:Y:S02]  /*fd80*/  IMAD.IADD R3, R230, 0x1, -R4 ;  /* 0x00000001e6037824 */ /* 0x002fe400078e0a04 */
[----:B----4-:R-:W-:Y:S01]  /*fd90*/  FFMA.FTZ R7, R7, -UR21, R9 ;  /* 0x8000001507077c23 */ /* 0x010fe20008010009 */
[----:B------:R-:W-:Y:S01]  /*fda0*/  ISETP.LT.OR P0, PT, R4, R228, P0 ;  /* 0x000000e40400720c */ /* 0x000fe20000701670 */
[----:B------:R-:W-:Y:S01]  /*fdb0*/  FMUL.FTZ R9, R133, UR31 ;  /* 0x0000001f85097c20 */ /* 0x000fe20008410000 */
[----:B------:R-:W-:Y:S01]  /*fdc0*/  IABS R2, R3 ;  /* 0x0000000300027213 */ /* 0x000fe20000000000 */
[----:B------:R-:W-:Y:S01]  /*fdd0*/  IMAD.MOV.U32 R3, RZ, RZ, R12 ;  /* 0x000000ffff037224 */ /* 0x000fe200078e000c */
[----:B------:R-:W-:-:S02]  /*fde0*/  FSEL R187, R7, -INF , !P6 ;  /* 0xff80000007bb7808 */ /* 0x000fc40007000000 */
[----:B------:R-:W-:Y:S01]  /*fdf0*/  I2FP.F32.S32 R2, R2 ;  /* 0x0000000200027245 */ /* 0x000fe20000201400 */
[----:B------:R-:W-:Y:S01]  /*fe00*/  MUFU.TANH R9, R9 ;  /* 0x0000000900097308 */ /* 0x000fe20000002400 */
[----:B------:R-:W-:-:S03]  /*fe10*/  I2FP.F32.S32 R3, R3 ;  /* 0x0000000300037245 */ /* 0x000fc60000201400 */
[----:B--2---:R-:W-:Y:S01]  /*fe20*/  FFMA.FTZ R6, R2, -UR21, R8 ;  /* 0x8000001502067c23 */ /* 0x004fe20008010008 */
[----:B------:R-:W-:Y:S02]  /*fe30*/  VIADD R2, R0, 0x30 ;  /* 0x0000003000027836 */ /* 0x000fe40000000000 */
[----:B------:R-:W-:Y:S01]  /*fe40*/  FFMA.FTZ R3, R3, -UR21, R11 ;  /* 0x8000001503037c23 */ /* 0x000fe2000801000b */
[----:B------:R-:W-:Y:S01]  /*fe50*/  FMUL.FTZ R8, R132, UR31 ;  /* 0x0000001f84087c20 */ /* 0x000fe20008410000 */
[----:B------:R1:W2:Y:S01]  /*fe60*/  MUFU.TANH R11, R5 ;  /* 0x00000005000b7308 */ /* 0x0002a20000002400 */
[-C--:B------:R-:W-:Y:S02]  /*fe70*/  ISETP.GE.AND P6, PT, R2, R233.reuse, PT ;  /* 0x000000e90200720c */ /* 0x080fe40003fc6270 */
[----:B------:R-:W-:Y:S01]  /*fe80*/  FSEL R243, R3, -INF , !P1 ;  /* 0xff80000003f37808 */ /* 0x000fe20004800000 */
[----:B------:R-:W-:Y:S01]  /*fe90*/  VIADD R3, R0, 0x31 ;  /* 0x0000003100037836 */ /* 0x000fe20000000000 */
[----:B------:R-:W-:-:S03]  /*fea0*/  ISETP.GE.AND P1, PT, R4, R233, PT ;  /* 0x000000e90400720c */ /* 0x000fc60003f26270 */
[----:B------:R4:W5:Y:S01]  /*feb0*/  MUFU.TANH R12, R8 ;  /* 0x00000008000c7308 */ /* 0x0009620000002400 */
[----:B------:R-:W-:Y:S01]  /*fec0*/  IMAD.IADD R7, R230, 0x1, -R3 ;  /* 0x00000001e6077824 */ /* 0x000fe200078e0a03 */
[-C--:B------:R-:W-:Y:S01]  /*fed0*/  ISETP.LT.OR P1, PT, R4, R229.reuse, P1 ;  /* 0x000000e50400720c */ /* 0x080fe20000f21670 */
[C---:B------:R-:W-:Y:S01]  /*fee0*/  IMAD.IADD R4, R231.reuse, 0x1, -R4 ;  /* 0x00000001e7047824 */ /* 0x040fe200078e0a04 */
[----:B------:R-:W-:Y:S02]  /*fef0*/  ISETP.LT.OR P6, PT, R2, R229, P6 ;  /* 0x000000e50200720c */ /* 0x000fe400037c1670 */
[----:B------:R-:W-:Y:S01]  /*ff00*/  FSEL R134, R6, -INF , !P1 ;  /* 0xff80000006867808 */ /* 0x000fe20004800000 */
[--C-:B------:R-:W-:Y:S01]  /*ff10*/  IMAD.IADD R6, R231, 0x1, -R2.reuse ;  /* 0x00000001e7067824 */ /* 0x100fe200078e0a02 */
[----:B------:R-:W-:Y:S01]  /*ff20*/  ISETP.GE.AND P1, PT, R2, R232, PT ;  /* 0x000000e80200720c */ /* 0x000fe20003f26270 */
[----:B-1----:R-:W-:-:S03]  /*ff30*/  IMAD.IADD R5, R230, 0x1, -R2 ;  /* 0x00000001e6057824 */ /* 0x002fc600078e0a02 */
[----:B------:R-:W-:Y:S02]  /*ff40*/  ISETP.LT.OR P1, PT, R2, R228, P1 ;  /* 0x000000e40200720c */ /* 0x000fe40000f21670 */
[----:B------:R-:W-:Y:S02]  /*ff50*/  IABS R5, R5 ;  /* 0x0000000500057213 */ /* 0x000fe40000000000 */
[----:B----4-:R-:W-:Y:S02]  /*ff60*/  IABS R8, R4 ;  /* 0x0000000400087213 */ /* 0x010fe40000000000 */
[----:B------:R-:W-:Y:S02]  /*ff70*/  IABS R4, R6 ;  /* 0x0000000600047213 */ /* 0x000fe40000000000 */
[----:B------:R-:W-:Y:S01]  /*ff80*/  IABS R6, R7 ;  /* 0x0000000700067213 */ /* 0x000fe20000000000 */
[----:B------:R-:W-:Y:S01]  /*ff90*/  IMAD.MOV.U32 R7, RZ, RZ, R5 ;  /* 0x000000ffff077224 */ /* 0x000fe200078e0005 */
[----:B------:R-:W-:-:S02]  /*ffa0*/  I2FP.F32.S32 R8, R8 ;  /* 0x0000000800087245 */ /* 0x000fc40000201400 */
[----:B------:R-:W-:Y:S01]  /*ffb0*/  I2FP.F32.S32 R2, R4 ;  /* 0x0000000400027245 */ /* 0x000fe20000201400 */
[----:B------:R-:W-:Y:S01]  /*ffc0*/  IMAD.MOV.U32 R5, RZ, RZ, R6 ;  /* 0x000000ffff057224 */ /* 0x000fe200078e0006 */
[----:B------:R-:W-:Y:S01]  /*ffd0*/  I2FP.F32.S32 R6, R7 ;  /* 0x0000000700067245 */ /* 0x000fe20000201400 */
[----:B---3--:R-:W-:Y:S01]  /*ffe0*/  FFMA.FTZ R8, R8, -UR21, R10 ;  /* 0x8000001508087c23 */ /* 0x008fe2000801000a */
[----:B------:R-:W-:Y:S01]  /*fff0*/  FMUL.FTZ R10, R135, UR31 ;  /* 0x0000001f870a7c20 */ /* 0x000fe20008410000 */
[----:B--2---:R-:W-:Y:S01]  /*10000*/  FFMA.FTZ R7, R2, -UR21, R11 ;  /* 0x8000001502077c23 */ /* 0x004fe2000801000b */
[----:B------:R-:W-:Y:S01]  /*10010*/  I2FP.F32.S32 R4, R5 ;  /* 0x0000000500047245 */ /* 0x000fe20000201400 */
[----:B-----5:R-:W-:Y:S01]  /*10020*/  FFMA.FTZ R5, R6, -UR21, R12 ;  /* 0x8000001506057c23 */ /* 0x020fe2000801000c */
[----:B------:R-:W-:Y:S01]  /*10030*/  FSEL R133, R8, -INF , !P0 ;  /* 0xff80000008857808 */ /* 0x000fe20004000000 */
[----:B------:R-:W-:Y:S01]  /*10040*/  VIADD R2, R0, 0x38 ;  /* 0x0000003800027836 */ /* 0x000fe20000000000 */
[----:B------:R-:W-:Y:S01]  /*10050*/  ISETP.GE.AND P0, PT, R3, R233, PT ;  /* 0x000000e90300720c */ /* 0x000fe20003f06270 */
[----:B------:R-:W-:Y:S01]  /*10060*/  IMAD.IADD R6, R231, 0x1, -R3 ;  /* 0x00000001e7067824 */ /* 0x000fe200078e0a03 */
[----:B------:R-:W-:Y:S01]  /*10070*/  FSEL R189, R5, -INF , !P6 ;  /* 0xff80000005bd7808 */ /* 0x000fe20007000000 */
[----:B------:R-:W-:Y:S01]  /*10080*/  FMUL.FTZ R5, R172, UR31 ;  /* 0x0000001fac057c20 */ /* 0x000fe20008410000 */
[C---:B------:R-:W-:Y:S01]  /*10090*/  ISETP.GE.AND P6, PT, R3.reuse, R232, PT ;  /* 0x000000e80300720c */ /* 0x040fe20003fc6270 */
[----:B------:R-:W-:Y:S01]  /*100a0*/  FFMA.FTZ R4, R4, -UR21, R9 ;  /* 0x8000001504047c23 */ /* 0x000fe20008010009 */
        /* <DEDUP_REMOVED lines=42> */
[C---:B------:R-:W-:Y:S01]  /*10350*/  ISETP.LT.OR P6, PT, R0.reuse, R229, P6 ;  /* 0x000000e50000720c */ /* 0x040fe200037c1670 */
        /* <DEDUP_REMOVED lines=87> */
.L_x_2370:
[----:B------:R-:W-:Y:S05]  /*108d0*/  BSYNC B0 ;  /* 0x0000000000007941 */ /* 0x000fea0003800000 */
.L_x_2369:
[----:B------:R-:W0:Y:S02]  /*108e0*/  LDGDEPBAR ;  /* 0x00000000000079af */ /* 0x000e240000000000 */
.L_x_2368:
[----:B------:R-:W-:Y:S01]  /*108f0*/  FMNMX.FTZ R0, R246, R22, !PT ;  /* 0x00000016f6007209 */ /* 0x000fe20007810000 */
[----:B--2---:R-:W-:Y:S01]  /*10900*/  LDSM.16.MT88.4 R12, [R201+0x18000] ;  /* 0x01800000c90c783b */ /* 0x004fe20000004200 */
[----:B------:R-:W-:Y:S02]  /*10910*/  MOV R175, R191 ;  /* 0x000000bf00af7202 */ /* 0x000fe40000000f00 */
[----:B------:R-:W-:Y:S02]  /*10920*/  FMNMX.FTZ R0, R25, R0, !PT ;  /* 0x0000000019007209 */ /* 0x000fe40007810000 */
        /* <DEDUP_REMOVED lines=43> */
[----:B-1----:R-:W-:Y:S01]  /*10be0*/  FMNMX.FTZ R3, R0, R4, !PT ;  /* 0x0000000400037209 */ /* 0x002fe20007810000 */
[----:B------:R-:W-:Y:S02]  /*10bf0*/  FFMA.FTZ R0, R25, UR15, -R9 ;  /* 0x0000000f19007c23 */ /* 0x000fe40008010809 */
[----:B------:R1:W-:Y:S01]  /*10c00*/  MUFU.EX2 R169, R2 ;  /* 0x0000000200a97308 */ /* 0x0003e20000000800 */
[C---:B------:R-:W-:Y:S01]  /*10c10*/  FSETP.NEU.FTZ.AND P0, PT, R3.reuse, -INF , PT ;  /* 0xff8000000300780b */ /* 0x040fe20003f1d000 */
[----:B------:R-:W-:-:S06]  /*10c20*/  FMUL.FTZ R8, R3, UR15 ;  /* 0x0000000f03087c20 */ /* 0x000fcc0008410000 */
        /* <DEDUP_REMOVED lines=10> */
[--C-:B-1----:R-:W-:Y:S01]  /*10cd0*/  FFMA.FTZ R0, R24, UR15, -R8.reuse ;  /* 0x0000000f18007c23 */ /* 0x102fe20008010808 */
[----:B--2---:R-:W-:Y:S01]  /*10ce0*/  F2FP.F16.F32.PACK_AB R6, R173, R11 ;  /* 0x0000000bad06723e */ /* 0x004fe200000000ff */
[----:B------:R-:W-:Y:S04]  /*10cf0*/  LDSM.16.MT88.4 R24, [R204+0x18000] ;  /* 0x01800000cc18783b */ /* 0x000fe80000004200 */
[----:B------:R1:W-:Y:S02]  /*10d00*/  MUFU.EX2 R170, R0 ;  /* 0x0000000000aa7308 */ /* 0x0003e40000000800 */
[----:B-1----:R-:W-:-:S06]  /*10d10*/  FFMA.FTZ R0, R23, UR15, -R8 ;  /* 0x0000000f17007c23 */ /* 0x002fcc0008010808 */
[----:B------:R1:W2:Y:S02]  /*10d20*/  MUFU.EX2 R174, R0 ;  /* 0x0000000000ae7308 */ /* 0x0002a40000000800 */
[--C-:B-1----:R-:W-:Y:S01]  /*10d30*/  FFMA.FTZ R0, R21, UR15, -R8.reuse ;  /* 0x0000000f15007c23 */ /* 0x102fe20008010808 */
[----:B--2---:R-:W-:Y:S01]  /*10d40*/  F2FP.F16.F32.PACK_AB R5, R174, R170 ;  /* 0x000000aaae05723e */ /* 0x004fe200000000ff */
[----:B------:R-:W-:Y:S04]  /*10d50*/  LDSM.16.MT88.4 R20, [R203+0x18000] ;  /* 0x01800000cb14783b */ /* 0x000fe80000004200 */
[----:B------:R1:W-:Y:S02]  /*10d60*/  MUFU.EX2 R177, R0 ;  /* 0x0000000000b17308 */ /* 0x0003e40000000800 */
[----:B-1----:R-:W-:-:S02]  /*10d70*/  FFMA.FTZ R0, R19, UR15, -R8 ;  /* 0x0000000f13007c23 */ /* 0x002fc40008010808 */
[----:B------:R-:W1:Y:S04]  /*10d80*/  LDSM.16.MT88.4 R16, [R202+0x18000] ;  /* 0x01800000ca10783b */ /* 0x000e680000004200 */
        /* <DEDUP_REMOVED lines=53> */
[----:B------:R-:W-:Y:S01]  /*110e0*/  MOV R146, R185 ;  /* 0x000000b900927202 */ /* 0x000fe20000000f00 */
[C---:B------:R-:W-:Y:S01]  /*110f0*/  HMMA.16816.F32 R156, R4.reuse, R20, R156 ;  /* 0x00000014049c723c */ /* 0x040fe2000000189c */
[----:B------:R-:W-:Y:S01]  /*11100*/  MOV R155, R184 ;  /* 0x000000b8009b7202 */ /* 0x000fe20000000f00 */
        /* <DEDUP_REMOVED lines=19> */
[----:B------:R-:W-:Y:S01]  /*11240*/  FMUL.FTZ R60, R60, R2 ;  /* 0x000000023c3c7220 */ /* 0x000fe20000410000 */
[C---:B------:R-:W-:Y:S01]  /*11250*/  HMMA.16816.F32 R192, R4.reuse, R18, R40 ;  /* 0x0000001204c0723c */ /* 0x040fe20000001828 */
[----:B------:R-:W-:Y:S01]  /*11260*/  MOV R36, R190 ;  /* 0x000000be00247202 */ /* 0x000fe20000000f00 */
[----:B------:R-:W1:Y:S01]  /*11270*/  LDSM.16.MT88.4 R16, [R203+0x1a000] ;  /* 0x01a00000cb10783b */ /* 0x000e620000004200 */
[----:B------:R-:W-:Y:S01]  /*11280*/  FMUL.FTZ R61, R61, R2 ;  /* 0x000000023d3d7220 */ /* 0x000fe20000410000 */
[-C--:B------:R-:W-:Y:S01]  /*11290*/  FMUL.FTZ R62, R62, R0.reuse ;  /* 0x000000003e3e7220 */ /* 0x080fe20000410000 */
[----:B------:R-:W-:Y:S01]  /*112a0*/  FMUL.FTZ R63, R63, R0 ;  /* 0x000000003f3f7220 */ /* 0x000fe20000410000 */
[-C--:B------:R-:W-:Y:S01]  /*112b0*/  FMUL.FTZ R72, R72, R2.reuse ;  /* 0x0000000248487220 */ /* 0x080fe20000410000 */
[----:B------:R-:W-:Y:S01]  /*112c0*/  MOV R41, R189 ;  /* 0x000000bd00297202 */ /* 0x000fe20000000f00 */
[----:B------:R-:W-:Y:S01]  /*112d0*/  FMUL.FTZ R73, R73, R2 ;  /* 0x0000000249497220 */ /* 0x000fe20000410000 */
[----:B------:R-:W-:Y:S01]  /*112e0*/  MOV R40, R188 ;  /* 0x000000bc00287202 */ /* 0x000fe20000000f00 */
        /* <DEDUP_REMOVED lines=8> */
[----:B------:R-:W-:Y:S01]  /*11370*/  MOV R45, R187 ;  /* 0x000000bb002d7202 */ /* 0x000fe20000000f00 */
[----:B------:R-:W-:Y:S01]  /*11380*/  FMUL.FTZ R76, R76, R2 ;  /* 0x000000024c4c7220 */ /* 0x000fe20000410000 */
[----:B------:R-:W-:Y:S01]  /*11390*/  MOV R44, R186 ;  /* 0x000000ba002c7202 */ /* 0x000fe20000000f00 */
[----:B------:R-:W-:Y:S01]  /*113a0*/  FMUL.FTZ R77, R77, R2 ;  /* 0x000000024d4d7220 */ /* 0x000fe20000410000 */
[----:B------:R-:W-:Y:S01]  /*113b0*/  MOV R37, R177 ;  /* 0x000000b100257202 */ /* 0x000fe20000000f00 */
[C---:B------:R-:W-:Y:S01]  /*113c0*/  HMMA.16816.F32 R184, R4.reuse, R14, R48 ;  /* 0x0000000e04b8723c */ /* 0x040fe20000001830 */
[----:B------:R-:W2:Y:S01]  /*113d0*/  LDSM.16.MT88.4 R12, [R201+0x1c000] ;  /* 0x01c00000c90c783b */ /* 0x000ea20000004200 */
[----:B------:R-:W-:Y:S01]  /*113e0*/  MOV R47, R178 ;  /* 0x000000b2002f7202 */ /* 0x000fe20000000f00 */
[----:B------:R-:W-:Y:S01]  /*113f0*/  FMUL.FTZ R80, R80, R2 ;  /* 0x0000000250507220 */ /* 0x000fe20000410000 */
[----:B------:R-:W-:Y:S01]  /*11400*/  MOV R46, R176 ;  /* 0x000000b0002e7202 */ /* 0x000fe20000000f00 */
        /* <DEDUP_REMOVED lines=8> */
[----:B------:R-:W-:Y:S01]  /*11490*/  MOV R52, R175 ;  /* 0x000000af00347202 */ /* 0x000fe20000000f00 */
[----:B------:R-:W3:Y:S01]  /*114a0*/  LDSM.16.MT88.4 R20, [R202+0x1c000] ;  /* 0x01c00000ca14783b */ /* 0x000ee20000004200 */
[----:B------:R-:W-:Y:S01]  /*114b0*/  MOV R53, R174 ;  /* 0x000000ae00357202 */ /* 0x000fe20000000f00 */
        /* <DEDUP_REMOVED lines=8> */
[-C--:B------:R-:W-:Y:S01]  /*11540*/  FMUL.FTZ R95, R95, R0.reuse ;  /* 0x000000005f5f7220 */ /* 0x080fe20000410000 */
[----:B------:R-:W-:Y:S01]  /*11550*/  FMUL.FTZ R98, R98, R0 ;  /* 0x0000000062627220 */ /* 0x000fe20000410000 */
[----:B------:R-:W-:Y:S01]  /*11560*/  MOV R60, R168 ;  /* 0x000000a8003c7202 */ /* 0x000fe20000000f00 */
[----:B------:R-:W-:Y:S01]  /*11570*/  FMUL.FTZ R99, R99, R0 ;  /* 0x0000000063637220 */ /* 0x000fe20000410000 */
[C---:B------:R-:W-:Y:S01]  /*11580*/  HMMA.16816.F32 R168, R4.reuse, R18, R64 ;  /* 0x0000001204a8723c */ /* 0x040fe20000001840 */
[----:B------:R-:W1:Y:S01]  /*11590*/  LDSM.16.MT88.4 R16, [R204+0x1c000] ;  /* 0x01c00000cc10783b */ /* 0x000e620000004200 */
        /* <DEDUP_REMOVED lines=11> */
[C---:B--2---:R-:W-:Y:S01]  /*11650*/  HMMA.16816.F32 R160, R4.reuse, R12, R68 ;  /* 0x0000000c04a0723c */ /* 0x044fe20000001844 */
[----:B------:R-:W-:Y:S01]  /*11660*/  MOV R63, R147 ;  /* 0x00000093003f7202 */ /* 0x000fe20000000f00 */
[----:B------:R-:W-:Y:S01]  /*11670*/  FMUL.FTZ R149, R149, R2 ;  /* 0x0000000295957220 */ /* 0x000fe20000410000 */
[-C--:B------:R-:W-:Y:S01]  /*11680*/  FMUL.FTZ R150, R150, R0.reuse ;  /* 0x0000000096967220 */ /* 0x080fe20000410000 */
[----:B------:R-:W-:Y:S01]  /*11690*/  FMUL.FTZ R151, R151, R0 ;  /* 0x0000000097977220 */ /* 0x000fe20000410000 */
[----:B------:R-:W-:Y:S01]  /*116a0*/  MOV R39, R10 ;  /* 0x0000000a00277202 */ /* 0x000fe20000000f00 */
[--C-:B------:R-:W-:Y:S01]  /*116b0*/  FFMA.FTZ R10, R35, UR15, -R9.reuse ;  /* 0x0000000f230a7c23 */ /* 0x100fe20008010809 */
[----:B------:R-:W-:Y:S01]  /*116c0*/  MOV R69, R173 ;  /* 0x000000ad00457202 */ /* 0x000fe20000000f00 */
[----:B------:R-:W-:Y:S01]  /*116d0*/  FMUL.FTZ R100, R100, R2 ;  /* 0x0000000264647220 */ /* 0x000fe20000410000 */
[----:B------:R-:W-:Y:S01]  /*116e0*/  MOV R68, R172 ;  /* 0x000000ac00447202 */ /* 0x000fe20000000f00 */
[-C--:B------:R-:W-:Y:S01]  /*116f0*/  FMUL.FTZ R101, R101, R2.reuse ;  /* 0x0000000265657220 */ /* 0x080fe20000410000 */
[C---:B------:R-:W-:Y:S01]  /*11700*/  HMMA.16816.F32 R172, R4.reuse, R14, R72 ;  /* 0x0000000e04ac723c */ /* 0x040fe20000001848 */
[----:B------:R-:W2:Y:S01]  /*11710*/  LDSM.16.MT88.4 R12, [R203+0x1c000] ;  /* 0x01c00000cb0c783b */ /* 0x000ea20000004200 */
[----:B------:R-:W-:Y:S01]  /*11720*/  MOV R70, R155 ;  /* 0x0000009b00467202 */ /* 0x000fe20000000f00 */
[----:B------:R-:W-:Y:S01]  /*11730*/  FMUL.FTZ R104, R104, R2 ;  /* 0x0000000268687220 */ /* 0x000fe20000410000 */
[----:B------:R-:W-:Y:S01]  /*11740*/  MOV R71, R144 ;  /* 0x0000009000477202 */ /* 0x000fe20000000f00 */
[-C--:B------:R-:W-:Y:S01]  /*11750*/  FMUL.FTZ R102, R102, R0.reuse ;  /* 0x0000000066667220 */ /* 0x080fe20000410000 */
[C---:B---3--:R-:W-:Y:S01]  /*11760*/  HMMA.16816.F32 R164, R4.reuse, R20, R76 ;  /* 0x0000001404a4723c */ /* 0x048fe2000000184c */
[----:B------:R-:W-:Y:S01]  /*11770*/  FMUL.FTZ R103, R103, R0 ;  /* 0x0000000067677220 */ /* 0x000fe20000410000 */
        /* <DEDUP_REMOVED lines=15> */
[-C--:B------:R-:W-:Y:S01]  /*11870*/  FMUL.FTZ R108, R108, R2.reuse ;  /* 0x000000026c6c7220 */ /* 0x080fe20000410000 */
[C---:B------:R-:W-:Y:S01]  /*11880*/  HMMA.16816.F32 R88, R4.reuse, R18, R88 ;  /* 0x000000120458723c */ /* 0x040fe20000001858 */
[----:B------:R-:W1:Y:S01]  /*11890*/  LDSM.16.MT88.4 R16, [R202+0x1e000] ;  /* 0x01e00000ca10783b */ /* 0x000e620000004200 */
[----:B------:R-:W-:Y:S01]  /*118a0*/  FMUL.FTZ R109, R109, R2 ;  /* 0x000000026d6d7220 */ /* 0x000fe20000410000 */
[-C--:B------:R-:W-:Y:S01]  /*118b0*/  FMUL.FTZ R110, R110, R0.reuse ;  /* 0x000000006e6e7220 */ /* 0x080fe20000410000 */
[----:B------:R-:W-:Y:S01]  /*118c0*/  FMUL.FTZ R111, R111, R0 ;  /* 0x000000006f6f7220 */ /* 0x000fe20000410000 */
[-C--:B------:R-:W-:Y:S01]  /*118d0*/  FMUL.FTZ R112, R112, R2.reuse ;  /* 0x0000000270707220 */ /* 0x080fe20000410000 */
[C---:B------:R-:W-:Y:S01]  /*118e0*/  HMMA.16816.F32 R148, R4.reuse, R24, R148 ;  /* 0x000000180494723c */ /* 0x040fe20000001894 */
[----:B------:R-:W4:Y:S01]  /*118f0*/  LDSM.16.MT88.4 R24, [R203+0x1e000] ;  /* 0x01e00000cb18783b */ /* 0x000f220000004200 */
[----:B------:R-:W-:Y:S01]  /*11900*/  FMUL.FTZ R113, R113, R2 ;  /* 0x0000000271717220 */ /* 0x000fe20000410000 */
[-C--:B------:R-:W-:Y:S01]  /*11910*/  FMUL.FTZ R114, R114, R0.reuse ;  /* 0x0000000072727220 */ /* 0x080fe20000410000 */
[----:B------:R-:W-:Y:S01]  /*11920*/  FMUL.FTZ R115, R115, R0 ;  /* 0x0000000073737220 */ /* 0x000fe20000410000 */
[--C-:B------:R-:W-:Y:S01]  /*11930*/  FFMA.FTZ R11, R34, UR15, -R9.reuse ;  /* 0x0000000f220b7c23 */ /* 0x100fe20008010809 */
[----:B------:R5:W-:Y:S01]  /*11940*/  MUFU.EX2 R55, R10 ;  /* 0x0000000a00377308 */ /* 0x000be20000000800 */
[----:B------:R-:W-:Y:S01]  /*11950*/  MOV R75, R69 ;  /* 0x00000045004b7202 */ /* 0x000fe20000000f00 */
[----:B------:R-:W-:Y:S01]  /*11960*/  FMUL.FTZ R124, R124, R2 ;  /* 0x000000027c7c7220 */ /* 0x000fe20000410000 */
[----:B------:R-:W-:Y:S01]  /*11970*/  MOV R69, R60 ;  /* 0x0000003c00457202 */ /* 0x000fe20000000f00 */
[----:B------:R-:W-:Y:S01]  /*11980*/  FMUL.FTZ R125, R125, R2 ;  /* 0x000000027d7d7220 */ /* 0x000fe20000410000 */
[C---:B--2---:R-:W-:Y:S01]  /*11990*/  HMMA.16816.F32 R64, R4.reuse, R12, R92 ;  /* 0x0000000c0440723c */ /* 0x044fe2000000185c */
[----:B------:R-:W-:Y:S01]  /*119a0*/  MOV R60, R45 ;  /* 0x0000002d003c7202 */ /* 0x000fe20000000f00 */
[-C--:B------:R-:W-:Y:S01]  /*119b0*/  FMUL.FTZ R126, R126, R0.reuse ;  /* 0x000000007e7e7220 */ /* 0x080fe20000410000 */
[----:B------:R2:W4:Y:S01]  /*119c0*/  MUFU.EX2 R43, R11 ;  /* 0x0000000b002b7308 */ /* 0x0005220000000800 */
[----:B------:R-:W-:Y:S01]  /*119d0*/  MOV R45, R47 ;  /* 0x0000002f002d7202 */ /* 0x000fe20000000f00 */
[----:B------:R-:W-:Y:S01]  /*119e0*/  FMUL.FTZ R127, R127, R0 ;  /* 0x000000007f7f7220 */ /* 0x000fe20000410000 */
[C---:B------:R-:W-:Y:S01]  /*119f0*/  HMMA.16816.F32 R56, R4.reuse, R14, R96 ;  /* 0x0000000e0438723c */ /* 0x040fe20000001860 */
[----:B------:R-:W4:Y:S01]  /*11a00*/  LDSM.16.MT88.4 R12, [R204+0x1e000] ;  /* 0x01e00000cc0c783b */ /* 0x000f220000004200 */
[----:B------:R-:W-:Y:S01]  /*11a10*/  MOV R47, R41 ;  /* 0x00000029002f7202 */ /* 0x000fe20000000f00 */
[----:B------:R-:W-:Y:S01]  /*11a20*/  FMUL.FTZ R128, R128, R2 ;  /* 0x0000000280807220 */ /* 0x000fe20000410000 */
[----:B------:R-:W-:Y:S01]  /*11a30*/  MOV R72, R60 ;  /* 0x0000003c00487202 */ /* 0x000fe20000000f00 */
[----:B------:R-:W-:Y:S01]  /*11a40*/  FMUL.FTZ R129, R129, R2 ;  /* 0x0000000281817220 */ /* 0x000fe20000410000 */
[----:B-----5:R-:W-:Y:S01]  /*11a50*/  FFMA.FTZ R10, R33, UR15, -R9 ;  /* 0x0000000f210a7c23 */ /* 0x020fe20008010809 */
[----:B---3--:R-:W-:Y:S01]  /*11a60*/  HMMA.16816.F32 R100, R4, R20, R100 ;  /* 0x000000140464723c */ /* 0x008fe20000001864 */
[-C--:B------:R-:W-:Y:S01]  /*11a70*/  FMUL.FTZ R130, R130, R0.reuse ;  /* 0x0000000082827220 */ /* 0x080fe20000410000 */
[----:B------:R-:W-:Y:S01]  /*11a80*/  FMUL.FTZ R131, R131, R0 ;  /* 0x0000000083837220 */ /* 0x000fe20000410000 */
[----:B------:R3:W-:Y:S01]  /*11a90*/  MUFU.EX2 R42, R10 ;  /* 0x0000000a002a7308 */ /* 0x0007e20000000800 */
[----:B------:R-:W-:-:S02]  /*11aa0*/  MOV R74, R45 ;  /* 0x0000002d004a7202 */ /* 0x000fc40000000f00 */
[C---:B------:R-:W-:Y:S01]  /*11ab0*/  HMMA.16816.F32 R104, R4.reuse, R22, R104 ;  /* 0x000000160468723c */ /* 0x040fe20000001868 */
[----:B--2---:R-:W-:Y:S01]  /*11ac0*/  FFMA.FTZ R11, R32, UR15, -R9 ;  /* 0x0000000f200b7c23 */ /* 0x004fe20008010809 */
[----:B------:R-:W2:Y:S01]  /*11ad0*/  LDSM.16.MT88.4 R20, [R201+0x18800] ;  /* 0x01880000c914783b */ /* 0x000ea20000004200 */
[----:B------:R-:W-:Y:S02]  /*11ae0*/  MOV R83, R72 ;  /* 0x0000004800537202 */ /* 0x000fe40000000f00 */
[----:B------:R5:W2:Y:S01]  /*11af0*/  MUFU.EX2 R54, R11 ;  /* 0x0000000b00367308 */ /* 0x000aa20000000800 */
[C---:B-1----:R-:W-:Y:S01]  /*11b00*/  HMMA.16816.F32 R108, R4.reuse, R16, R108 ;  /* 0x00000010046c723c */ /* 0x042fe2000000186c */
[----:B------:R-:W-:Y:S02]  /*11b10*/  MOV R77, R74 ;  /* 0x0000004a004d7202 */ /* 0x000fe40000000f00 */
[----:B------:R-:W-:Y:S02]  /*11b20*/  MOV R72, R69 ;  /* 0x0000004500487202 */ /* 0x000fe40000000f00 */
[----:B------:R-:W-:Y:S01]  /*11b30*/  MOV R69, R61 ;  /* 0x0000003d00457202 */ /* 0x000fe20000000f00 */
[----:B------:R-:W-:Y:S01]  /*11b40*/  HMMA.16816.F32 R112, R4, R18, R112 ;  /* 0x000000120470723c */ /* 0x000fe20000001870 */
[----:B------:R-:W-:Y:S01]  /*11b50*/  LDSM.16.MT88.4 R16, [R204+0x18800] ;  /* 0x01880000cc10783b */ /* 0x000fe20000004200 */
[----:B---3--:R-:W-:Y:S01]  /*11b60*/  FFMA.FTZ R10, R241, UR15, -R8 ;  /* 0x0000000ff10a7c23 */ /* 0x008fe20008010808 */
[----:B------:R-:W-:-:S02]  /*11b70*/  MOV R241, R68 ;  /* 0x0000004400f17202 */ /* 0x000fc40000000f00 */
[----:B------:R-:W-:Y:S01]  /*11b80*/  MOV R68, R44 ;  /* 0x0000002c00447202 */ /* 0x000fe20000000f00 */
[C---:B----4-:R-:W-:Y:S01]  /*11b90*/  HMMA.16816.F32 R124, R4.reuse, R24, R124 ;  /* 0x00000018047c723c */ /* 0x050fe2000000187c */
[----:B------:R-:W-:Y:S02]  /*11ba0*/  MOV R44, R46 ;  /* 0x0000002e002c7202 */ /* 0x000fe40000000f00 */
[----:B------:R-:W-:Y:S01]  /*11bb0*/  MOV R46, R40 ;  /* 0x00000028002e7202 */ /* 0x000fe20000000f00 */
[----:B-----5:R-:W-:Y:S01]  /*11bc0*/  FFMA.FTZ R11, R235, UR15, -R8 ;  /* 0x0000000feb0b7c23 */ /* 0x020fe20008010808 */
[----:B------:R1:W-:Y:S01]  /*11bd0*/  MUFU.EX2 R40, R10 ;  /* 0x0000000a00287308 */ /* 0x0003e20000000800 */
[----:B------:R-:W-:Y:S01]  /*11be0*/  HMMA.16816.F32 R32, R4, R26, R128 ;  /* 0x0000001a0420723c */ /* 0x000fe20000001880 */
[----:B------:R-:W-:Y:S01]  /*11bf0*/  MOV R79, R68 ;  /* 0x00000044004f7202 */ /* 0x000fe20000000f00 */
[----:B------:R-:W-:Y:S01]  /*11c00*/  LDSM.16.MT88.4 R24, [R203+0x18800] ;  /* 0x01880000cb18783b */ /* 0x000fe20000004200 */
[----:B------:R-:W-:-:S02]  /*11c10*/  MOV R73, R44 ;  /* 0x0000002c00497202 */ /* 0x000fc40000000f00 */
[----:B------:R-:W-:Y:S01]  /*11c20*/  MOV R68, R47 ;  /* 0x0000002f00447202 */ /* 0x000fe20000000f00 */
[C---:B------:R-:W-:Y:S01]  /*11c30*/  HMMA.16816.F32 R116, R4.reuse, R12, R116 ;  /* 0x0000000c0474723c */ /* 0x040fe20000001874 */
[----:B------:R-:W3:Y:S01]  /*11c40*/  MUFU.EX2 R41, R11 ;  /* 0x0000000b00297308 */ /* 0x000ee20000000800 */
[----:B------:R-:W-:Y:S02]  /*11c50*/  MOV R131, R36 ;  /* 0x0000002400837202 */ /* 0x000fe40000000f00 */
[----:B------:R-:W-:Y:S02]  /*11c60*/  MOV R130, R37 ;  /* 0x0000002500827202 */ /* 0x000fe40000000f00 */
[----:B------:R-:W-:Y:S01]  /*11c70*/  HMMA.16816.F32 R120, R4, R14, R120 ;  /* 0x0000000e0478723c */ /* 0x000fe20000001878 */
[----:B------:R-:W4:Y:S01]  /*11c80*/  LDSM.16.MT88.4 R12, [R202+0x18800] ;  /* 0x01880000ca0c783b */ /* 0x000f220000004200 */
[----:B------:R-:W-:Y:S01]  /*11c90*/  MOV R129, R38 ;  /* 0x0000002600817202 */ /* 0x000fe20000000f00 */
[----:B-1----:R-:W-:Y:S01]  /*11ca0*/  FFMA.FTZ R10, R240, UR15, -R8 ;  /* 0x0000000ff00a7c23 */ /* 0x002fe20008010808 */
[----:B------:R-:W-:-:S03]  /*11cb0*/  MOV R240, R75 ;  /* 0x0000004b00f07202 */ /* 0x000fc60000000f00 */
[----:B------:R-:W-:Y:S01]  /*11cc0*/  F2FP.F16.F32.PACK_AB R4, R43, R55 ;  /* 0x000000372b04723e */ /* 0x000fe200000000ff */
[----:B------:R1:W-:Y:S01]  /*11cd0*/  MUFU.EX2 R11, R10 ;  /* 0x0000000a000b7308 */ /* 0x0003e20000000800 */
[----:B--2---:R-:W-:Y:S02]  /*11ce0*/  F2FP.F16.F32.PACK_AB R6, R54, R42 ;  /* 0x0000002a3606723e */ /* 0x004fe400000000ff */
[----:B------:R-:W-:Y:S02]  /*11cf0*/  MOV R75, R46 ;  /* 0x0000002e004b7202 */ /* 0x000fe40000000f00 */
[----:B---3--:R-:W-:Y:S02]  /*11d00*/  F2FP.F16.F32.PACK_AB R5, R41, R40 ;  /* 0x000000282905723e */ /* 0x008fe400000000ff */
[----:B------:R-:W-:Y:S02]  /*11d10*/  MOV R128, R39 ;  /* 0x0000002700807202 */ /* 0x000fe40000000f00 */
[----:B------:R-:W-:-:S02]  /*11d20*/  MOV R76, R73 ;  /* 0x00000049004c7202 */ /* 0x000fc40000000f00 */
[----:B------:R-:W-:Y:S02]  /*11d30*/  MOV R78, R75 ;  /* 0x0000004b004e7202 */ /* 0x000fe40000000f00 */
[----:B------:R-:W-:Y:S02]  /*11d40*/  MOV R73, R70 ;  /* 0x0000004600497202 */ /* 0x000fe40000000f00 */
[----:B------:R-:W-:Y:S01]  /*11d50*/  MOV R70, R62 ;  /* 0x0000003e00467202 */ /* 0x000fe20000000f00 */
[----:B-1----:R-:W-:Y:S01]  /*11d60*/  FFMA.FTZ R10, R234, UR15, -R8 ;  /* 0x0000000fea0a7c23 */ /* 0x002fe20008010808 */
[----:B------:R-:W-:Y:S02]  /*11d70*/  MOV R74, R52 ;  /* 0x00000034004a7202 */ /* 0x000fe40000000f00 */
[----:B------:R-:W-:Y:S01]  /*11d80*/  MOV R75, R53 ;  /* 0x00000035004b7202 */ /* 0x000fe20000000f00 */
[----:B------:R-:W1:Y:S02]  /*11d90*/  MUFU.EX2 R60, R10 ;  /* 0x0000000a003c7308 */ /* 0x000e640000000800 */
[----:B-1----:R-:W-:-:S02]  /*11da0*/  F2FP.F16.F32.PACK_AB R7, R60, R11 ;  /* 0x0000000b3c07723e */ /* 0x002fc400000000ff */
[----:B------:R-:W-:-:S05]  /*11db0*/  MOV R10, R77 ;  /* 0x0000004d000a7202 */ /* 0x000fca0000000f00 */
[----:B------:R-:W-:Y:S01]  /*11dc0*/  HMMA.16816.F32 R136, R4, R20, R136 ;  /* 0x000000140488723c */ /* 0x000fe20000001888 */
[----:B------:R-:W-:-:S05]  /*11dd0*/  FFMA.FTZ R10, R10, UR15, -R9 ;  /* 0x0000000f0a0a7c23 */ /* 0x000fca0008010809 */
[C---:B------:R-:W-:Y:S01]  /*11de0*/  HMMA.16816.F32 R36, R4.reuse, R22, R248 ;  /* 0x000000160424723c */ /* 0x040fe200000018f8 */
[----:B------:R-:W1:Y:S05]  /*11df0*/  LDSM.16.MT88.4 R20, [R201+0x1a800] ;  /* 0x01a80000c914783b */ /* 0x000e6a0000004200 */
[C---:B----4-:R-:W-:Y:S01]  /*11e00*/  HMMA.16816.F32 R44, R4.reuse, R14, R244 ;  /* 0x0000000e042c723c */ /* 0x050fe200000018f4 */
[----:B------:R-:W-:Y:S02]  /*11e10*/  MOV R248, R42 ;  /* 0x0000002a00f87202 */ /* 0x000fe40000000f00 */
[----:B------:R-:W-:Y:S02]  /*11e20*/  MOV R251, R60 ;  /* 0x0000003c00fb7202 */ /* 0x000fe40000000f00 */
[----:B------:R-:W-:Y:S01]  /*11e30*/  MOV R250, R54 ;  /* 0x0000003600fa7202 */ /* 0x000fe20000000f00 */
[----:B------:R-:W-:Y:S01]  /*11e40*/  HMMA.16816.F32 R148, R4, R16, R148 ;  /* 0x000000100494723c */ /* 0x000fe20000001894 */
[----:B------:R-:W-:-:S02]  /*11e50*/  MOV R247, R41 ;  /* 0x0000002900f77202 */ /* 0x000fc40000000f00 */
[----:B------:R-:W-:Y:S02]  /*11e60*/  MOV R246, R43 ;  /* 0x0000002b00f67202 */ /* 0x000fe40000000f00 */
[----:B------:R-:W-:Y:S01]  /*11e70*/  MOV R244, R40 ;  /* 0x0000002800f47202 */ /* 0x000fe20000000f00 */
[C---:B------:R-:W-:Y:S01]  /*11e80*/  HMMA.16816.F32 R140, R4.reuse, R12, R140 ;  /* 0x0000000c048c723c */ /* 0x040fe2000000188c */
[----:B------:R-:W2:Y:S01]  /*11e90*/  LDSM.16.MT88.4 R12, [R204+0x1a800] ;  /* 0x01a80000cc0c783b */ /* 0x000ea20000004200 */
[----:B------:R-:W-:Y:S02]  /*11ea0*/  MOV R245, R79 ;  /* 0x0000004f00f57202 */ /* 0x000fe40000000f00 */
[----:B------:R-:W-:Y:S02]  /*11eb0*/  MOV R79, R68 ;  /* 0x00000044004f7202 */ /* 0x000fe40000000f00 */
[----:B------:R-:W-:Y:S01]  /*11ec0*/  HMMA.16816.F32 R40, R4, R18, R236 ;  /* 0x000000120428723c */ /* 0x000fe200000018ec */
[----:B------:R-:W3:Y:S01]  /*11ed0*/  LDSM.16.MT88.4 R16, [R202+0x1a800] ;  /* 0x01a80000ca10783b */ /* 0x000ee20000004200 */
[----:B------:R-:W-:-:S02]  /*11ee0*/  MOV R68, R71 ;  /* 0x0000004700447202 */ /* 0x000fc40000000f00 */
[----:B------:R-:W-:Y:S02]  /*11ef0*/  MOV R71, R63 ;  /* 0x0000003f00477202 */ /* 0x000fe40000000f00 */
[C---:B------:R-:W-:Y:S01]  /*11f00*/  HMMA.16816.F32 R156, R4.reuse, R24, R156 ;  /* 0x00000018049c723c */ /* 0x040fe2000000189c */
[----:B------:R-:W-:Y:S01]  /*11f10*/  MOV R237, R55 ;  /* 0x0000003700ed7202 */ /* 0x000fe20000000f00 */
[----:B------:R-:W-:Y:S01]  /*11f20*/  IMAD.MOV.U32 R236, RZ, RZ, R76 ;  /* 0x000000ffffec7224 */ /* 0x000fe200078e004c */
[----:B------:R-:W-:Y:S02]  /*11f30*/  MOV R239, R78 ;  /* 0x0000004e00ef7202 */ /* 0x000fe40000000f00 */
[----:B------:R-:W-:Y:S01]  /*11f40*/  MOV R235, R79 ;  /* 0x0000004f00eb7202 */ /* 0x000fe20000000f00 */
[----:B------:R-:W-:Y:S01]  /*11f50*/  HMMA.16816.F32 R52, R4, R26, R28 ;  /* 0x0000001a0434723c */ /* 0x000fe2000000181c */
[----:B------:R-:W4:Y:S01]  /*11f60*/  LDSM.16.MT88.4 R24, [R203+0x1a800] ;  /* 0x01a80000cb18783b */ /* 0x000f220000004200 */
[----:B------:R-:W-:-:S02]  /*11f70*/  MOV R234, R71 ;  /* 0x0000004700ea7202 */ /* 0x000fc40000000f00 */
[----:B------:R-:W-:Y:S01]  /*11f80*/  MOV R249, R11 ;  /* 0x0000000b00f97202 */ /* 0x000fe20000000f00 */
[----:B------:R-:W5:Y:S01]  /*11f90*/  LDSM.16.MT88.4 R28, [R201+0x1c800] ;  /* 0x01c80000c91c783b */ /* 0x000f620000004200 */
[----:B-1----:R-:W-:Y:S01]  /*11fa0*/  HMMA.16816.F32 R60, R4, R20, R196 ;  /* 0x00000014043c723c */ /* 0x002fe200000018c4 */
[----:B------:R-:W-:Y:S02]  /*11fb0*/  MOV R238, R72 ;  /* 0x0000004800ee7202 */ /* 0x000fe40000000f00 */
[----:B------:R-:W-:-:S04]  /*11fc0*/  MOV R11, R73 ;  /* 0x00000049000b7202 */ /* 0x000fc80000000f00 */
[----:B------:R-:W-:Y:S02]  /*11fd0*/  MOV R196, R83 ;  /* 0x0000005300c47202 */ /* 0x000fe40000000f00 */
[----:B------:R-:W-:Y:S02]  /*11fe0*/  MOV R199, R68 ;  /* 0x0000004400c77202 */ /* 0x000fe40000000f00 */
[----:B------:R-:W-:Y:S02]  /*11ff0*/  MOV R198, R69 ;  /* 0x0000004500c67202 */ /* 0x000fe40000000f00 */
[----:B------:R-:W-:Y:S02]  /*12000*/  MOV R197, R70 ;  /* 0x0000004600c57202 */ /* 0x000fe40000000f00 */
[C---:B------:R-:W-:Y:S01]  /*12010*/  HMMA.16816.F32 R68, R4.reuse, R22, R192 ;  /* 0x000000160444723c */ /* 0x040fe200000018c0 */
[----:B------:R-:W-:Y:S05]  /*12020*/  LDSM.16.MT88.4 R20, [R203+0x1c800] ;  /* 0x01c80000cb14783b */ /* 0x000fea0000004200 */
[----:B--2---:R-:W-:Y:S01]  /*12030*/  HMMA.16816.F32 R84, R4, R12, R180 ;  /* 0x0000000c0454723c */ /* 0x004fe200000018b4 */
[----:B------:R-:W-:-:S02]  /*12040*/  MOV R194, R74 ;  /* 0x0000004a00c27202 */ /* 0x000fc40000000f00 */
[----:B------:R-:W-:Y:S02]  /*12050*/  MOV R195, R75 ;  /* 0x0000004b00c37202 */ /* 0x000fe40000000f00 */
[----:B------:R-:W-:Y:S01]  /*12060*/  MOV R193, R130 ;  /* 0x0000008200c17202 */ /* 0x000fe20000000f00 */
[----:B---3--:R-:W-:Y:S01]  /*12070*/  HMMA.16816.F32 R76, R4, R16, R188 ;  /* 0x00000010044c723c */ /* 0x008fe200000018bc */
[----:B------:R-:W-:-:S05]  /*12080*/  MOV R192, R131 ;  /* 0x0000008300c07202 */ /* 0x000fca0000000f00 */
[C---:B------:R-:W-:Y:S01]  /*12090*/  HMMA.16816.F32 R80, R4.reuse, R18, R184 ;  /* 0x000000120450723c */ /* 0x040fe200000018b8 */
[----:B------:R-:W1:Y:S01]  /*120a0*/  LDSM.16.MT88.4 R16, [R202+0x1c800] ;  /* 0x01c80000ca10783b */ /* 0x000e620000004200 */
[----:B------:R-:W-:Y:S02]  /*120b0*/  MOV R190, R245 ;  /* 0x000000f500be7202 */ /* 0x000fe40000000f00 */
[----:B------:R2:W-:Y:S01]  /*120c0*/  MUFU.EX2 R245, R10 ;  /* 0x0000000a00f57308 */ /* 0x0005e20000000800 */
[----:B------:R-:W-:Y:S01]  /*120d0*/  MOV R189, R244 ;  /* 0x000000f400bd7202 */ /* 0x000fe20000000f00 */
[----:B------:R-:W-:Y:S01]  /*120e0*/  HMMA.16816.F32 R48, R4, R14, R48 ;  /* 0x0000000e0430723c */ /* 0x000fe20000001830 */
[----:B------:R-:W3:Y:S01]  /*120f0*/  LDSM.16.MT88.4 R12, [R204+0x1c800] ;  /* 0x01c80000cc0c783b */ /* 0x000ee20000004200 */
        /* <DEDUP_REMOVED lines=8> */
[----:B------:R-:W-:Y:S01]  /*12180*/  MOV R190, R239 ;  /* 0x000000ef00be7202 */ /* 0x000fe20000000f00 */
[----:B--2---:R-:W-:Y:S01]  /*12190*/  FFMA.FTZ R10, R252, UR15, -R9 ;  /* 0x0000000ffc0a7c23 */ /* 0x004fe20008010809 */
[----:B------:R-:W-:-:S02]  /*121a0*/  MOV R181, R187 ;  /* 0x000000bb00b57202 */ /* 0x000fc40000000f00 */
[C---:B-----5:R-:W-:Y:S01]  /*121b0*/  HMMA.16816.F32 R72, R4.reuse, R28, R160 ;  /* 0x0000001c0448723c */ /* 0x060fe200000018a0 */
[----:B------:R2:W5:Y:S01]  /*121c0*/  MUFU.EX2 R244, R10 ;  /* 0x0000000a00f47308 */ /* 0x0005620000000800 */
[----:B------:R-:W-:Y:S02]  /*121d0*/  MOV R188, R237 ;  /* 0x000000ed00bc7202 */ /* 0x000fe40000000f00 */
[----:B------:R-:W-:Y:S02]  /*121e0*/  MOV R183, R189 ;  /* 0x000000bd00b77202 */ /* 0x000fe40000000f00 */
[----:B------:R-:W-:Y:S01]  /*121f0*/  HMMA.16816.F32 R172, R4, R30, R172 ;  /* 0x0000001e04ac723c */ /* 0x000fe200000018ac */
[----:B------:R-:W-:Y:S01]  /*12200*/  LDSM.16.MT88.4 R28, [R204+0x1e800] ;  /* 0x01e80000cc1c783b */ /* 0x000fe20000004200 */
[----:B------:R-:W-:Y:S02]  /*12210*/  MOV R237, R128 ;  /* 0x0000008000ed7202 */ /* 0x000fe40000000f00 */
[----:B------:R-:W-:-:S02]  /*12220*/  MOV R189, R238 ;  /* 0x000000ee00bd7202 */ /* 0x000fc40000000f00 */
[----:B------:R-:W-:Y:S02]  /*12230*/  MOV R194, R129 ;  /* 0x0000008100c27202 */ /* 0x000fe40000000f00 */
[----:B------:R-:W-:Y:S02]  /*12240*/  MOV R182, R188 ;  /* 0x000000bc00b67202 */ /* 0x000fe40000000f00 */
[----:B------:R-:W-:Y:S01]  /*12250*/  MOV R185, R191 ;  /* 0x000000bf00b97202 */ /* 0x000fe20000000f00 */
[C---:B-1----:R-:W-:Y:S01]  /*12260*/  HMMA.16816.F32 R164, R4.reuse, R16, R164 ;  /* 0x0000001004a4723c */ /* 0x042fe200000018a4 */
[----:B--2---:R-:W-:Y:S01]  /*12270*/  FFMA.FTZ R10, R242, UR15, -R9 ;  /* 0x0000000ff20a7c23 */ /* 0x004fe20008010809 */
[----:B------:R-:W-:Y:S02]  /*12280*/  MOV R191, R196 ;  /* 0x000000c400bf7202 */ /* 0x000fe40000000f00 */
[----:B------:R-:W-:Y:S01]  /*12290*/  MOV R187, R198 ;  /* 0x000000c600bb7202 */ /* 0x000fe20000000f00 */
[----:B------:R1:W-:Y:S01]  /*122a0*/  MUFU.EX2 R241, R10 ;  /* 0x0000000a00f17308 */ /* 0x0003e20000000800 */
[----:B------:R-:W-:Y:S01]  /*122b0*/  HMMA.16816.F32 R168, R4, R18, R152 ;  /* 0x0000001204a8723c */ /* 0x000fe20000001898 */
[----:B------:R-:W2:Y:S01]  /*122c0*/  LDSM.16.MT88.4 R16, [R202+0x1e800] ;  /* 0x01e80000ca10783b */ /* 0x000ea20000004200 */
[----:B------:R-:W-:-:S02]  /*122d0*/  MOV R188, R199 ;  /* 0x000000c700bc7202 */ /* 0x000fc40000000f00 */
[----:B------:R-:W-:Y:S02]  /*122e0*/  MOV R252, R183 ;  /* 0x000000b700fc7202 */ /* 0x000fe40000000f00 */
[C---:B---3--:R-:W-:Y:S01]  /*122f0*/  HMMA.16816.F32 R160, R4.reuse, R12, R144 ;  /* 0x0000000c04a0723c */ /* 0x048fe20000001890 */
[----:B------:R-:W-:Y:S02]  /*12300*/  MOV R242, R182 ;  /* 0x000000b600f27202 */ /* 0x000fe40000000f00 */
[----:B------:R-:W-:Y:S02]  /*12310*/  MOV R182, R187 ;  /* 0x000000bb00b67202 */ /* 0x000fe40000000f00 */
[----:B------:R-:W-:Y:S01]  /*12320*/  MOV R180, R189 ;  /* 0x000000bd00b47202 */ /* 0x000fe20000000f00 */
[----:B------:R-:W-:Y:S01]  /*12330*/  HMMA.16816.F32 R176, R4, R14, R88 ;  /* 0x0000000e04b0723c */ /* 0x000fe20000001858 */
[----:B------:R-:W3:Y:S01]  /*12340*/  LDSM.16.MT88.4 R12, [R203+0x1e800] ;  /* 0x01e80000cb0c783b */ /* 0x000ee20000004200 */
[----:B------:R-:W-:Y:S01]  /*12350*/  MOV R187, R190 ;  /* 0x000000be00bb7202 */ /* 0x000fe20000000f00 */
[----:B-1----:R-:W-:Y:S01]  /*12360*/  FFMA.FTZ R10, R134, UR15, -R9 ;  /* 0x0000000f860a7c23 */ /* 0x002fe20008010809 */
[----:B------:R-:W-:-:S02]  /*12370*/  IMAD.MOV.U32 R134, RZ, RZ, R184 ;  /* 0x000000ffff867224 */ /* 0x000fc400078e00b8 */
[C---:B------:R-:W-:Y:S01]  /*12380*/  HMMA.16816.F32 R152, R4.reuse, R20, R64 ;  /* 0x000000140498723c */ /* 0x040fe20000001840 */
[----:B------:R-:W-:Y:S01]  /*12390*/  MOV R184, R194 ;  /* 0x000000c200b87202 */ /* 0x000fe20000000f00 */
[----:B------:R1:W-:Y:S04]  /*123a0*/  MUFU.EX2 R240, R10 ;  /* 0x0000000a00f07308 */ /* 0x0003e80000000800 */
[C---:B------:R-:W-:Y:S01]  /*123b0*/  HMMA.16816.F32 R144, R4.reuse, R22, R56 ;  /* 0x000000160490723c */ /* 0x040fe20000001838 */
[----:B------:R-:W-:Y:S05]  /*123c0*/  LDSM.16.MT88.4 R20, [R203+0x19000] ;  /* 0x01900000cb14783b */ /* 0x000fea0000004200 */
[C---:B----4-:R-:W-:Y:S06]  /*123d0*/  HMMA.16816.F32 R128, R4.reuse, R24, R100 ;  /* 0x000000180480723c */ /* 0x050fec0000001864 */
[C---:B------:R-:W-:Y:S01]  /*123e0*/  HMMA.16816.F32 R88, R4.reuse, R26, R104 ;  /* 0x0000001a0458723c */ /* 0x040fe20000001868 */
[----:B-1----:R-:W-:Y:S01]  /*123f0*/  FFMA.FTZ R10, R186, UR15, -R8 ;  /* 0x0000000fba0a7c23 */ /* 0x002fe20008010808 */
[----:B------:R-:W-:Y:S01]  /*12400*/  MOV R102, R236 ;  /* 0x000000ec00667202 */ /* 0x000fe20000000f00 */
[----:B------:R-:W-:Y:S01]  /*12410*/  LDSM.16.MT88.4 R24, [R201+0x19000] ;  /* 0x01900000c918783b */ /* 0x000fe20000004200 */
[----:B------:R-:W-:Y:S01]  /*12420*/  MOV R186, R197 ;  /* 0x000000c500ba7202 */ /* 0x000fe20000000f00 */
[----:B------:R1:W-:Y:S01]  /*12430*/  MUFU.EX2 R239, R10 ;  /* 0x0000000a00ef7308 */ /* 0x0003e20000000800 */
[----:B--2---:R-:W-:Y:S01]  /*12440*/  HMMA.16816.F32 R64, R4, R16, R108 ;  /* 0x000000100440723c */ /* 0x004fe2000000186c */
[----:B------:R-:W-:-:S02]  /*12450*/  MOV R103, R195 ;  /* 0x000000c300677202 */ /* 0x000fc40000000f00 */
[----:B------:R-:W-:Y:S02]  /*12460*/  MOV R183, R186 ;  /* 0x000000ba00b77202 */ /* 0x000fe40000000f00 */
[----:B------:R-:W-:Y:S01]  /*12470*/  MOV R186, R192 ;  /* 0x000000c000ba7202 */ /* 0x000fe20000000f00 */
[C---:B------:R-:W-:Y:S01]  /*12480*/  HMMA.16816.F32 R56, R4.reuse, R18, R112 ;  /* 0x000000120438723c */ /* 0x040fe20000001870 */
[----:B------:R-:W2:Y:S05]  /*12490*/  LDSM.16.MT88.4 R16, [R202+0x19000] ;  /* 0x01900000ca10783b */ /* 0x000eaa0000004200 */
[----:B------:R-:W-:Y:S01]  /*124a0*/  HMMA.16816.F32 R196, R4, R28, R116 ;  /* 0x0000001c04c4723c */ /* 0x000fe20000001874 */
[----:B-1----:R-:W-:Y:S01]  /*124b0*/  FFMA.FTZ R10, R243, UR15, -R8 ;  /* 0x0000000ff30a7c23 */ /* 0x002fe20008010808 */
[----:B------:R-:W-:-:S04]  /*124c0*/  MOV R243, R237 ;  /* 0x000000ed00f37202 */ /* 0x000fc80000000f00 */
[C---:B------:R-:W-:Y:S01]  /*124d0*/  HMMA.16816.F32 R120, R4.reuse, R30, R120 ;  /* 0x0000001e0478723c */ /* 0x040fe20000001878 */
[----:B------:R-:W1:Y:S01]  /*124e0*/  LDSM.16.MT88.4 R28, [R204+0x19000] ;  /* 0x01900000cc1c783b */ /* 0x000e620000004200 */
[----:B------:R4:W5:Y:S04]  /*124f0*/  MUFU.EX2 R238, R10 ;  /* 0x0000000a00ee7308 */ /* 0x0009680000000800 */
[C---:B---3--:R-:W-:Y:S06]  /*12500*/  HMMA.16816.F32 R124, R4.reuse, R12, R124 ;  /* 0x0000000c047c723c */ /* 0x048fec000000187c */
[----:B------:R-:W-:Y:S01]  /*12510*/  HMMA.16816.F32 R32, R4, R14, R32 ;  /* 0x0000000e0420723c */ /* 0x000fe20000001820 */
[----:B------:R-:W-:Y:S01]  /*12520*/  LDSM.16.MT88.4 R12, [R202+0x1b000] ;  /* 0x01b00000ca0c783b */ /* 0x000fe20000004200 */
[----:B----4-:R-:W-:-:S05]  /*12530*/  FFMA.FTZ R10, R181, UR15, -R8 ;  /* 0x0000000fb50a7c23 */ /* 0x010fca0008010808 */
[----:B-----5:R-:W-:Y:S02]  /*12540*/  F2FP.F16.F32.PACK_AB R4, R244, R245 ;  /* 0x000000f5f404723e */ /* 0x020fe400000000ff */
[----:B------:R-:W-:Y:S01]  /*12550*/  F2FP.F16.F32.PACK_AB R5, R238, R239 ;  /* 0x000000efee05723e */ /* 0x000fe200000000ff */
[----:B------:R3:W-:Y:S01]  /*12560*/  MUFU.EX2 R237, R10 ;  /* 0x0000000a00ed7308 */ /* 0x0007e20000000800 */
[----:B------:R-:W-:Y:S02]  /*12570*/  F2FP.F16.F32.PACK_AB R6, R240, R241 ;  /* 0x000000f1f006723e */ /* 0x000fe400000000ff */
[----:B------:R-:W-:Y:S01]  /*12580*/  MOV R181, R188 ;  /* 0x000000bc00b57202 */ /* 0x000fe20000000f00 */
[----:B---3--:R-:W-:Y:S01]  /*12590*/  FFMA.FTZ R10, R133, UR15, -R8 ;  /* 0x0000000f850a7c23 */ /* 0x008fe20008010808 */
[----:B------:R-:W-:Y:S02]  /*125a0*/  MOV R133, R185 ;  /* 0x000000b900857202 */ /* 0x000fe40000000f00 */
[----:B------:R-:W-:Y:S01]  /*125b0*/  MOV R185, R193 ;  /* 0x000000c100b97202 */ /* 0x000fe20000000f00 */
[----:B------:R-:W3:Y:S02]  /*125c0*/  MUFU.EX2 R236, R10 ;  /* 0x0000000a00ec7308 */ /* 0x000ee40000000800 */
[----:B---3--:R-:W-:Y:S01]  /*125d0*/  F2FP.F16.F32.PACK_AB R7, R236, R237 ;  /* 0x000000edec07723e */ /* 0x008fe200000000ff */
[----:B------:R-:W-:-:S05]  /*125e0*/  FFMA.FTZ R10, R235, UR15, -R9 ;  /* 0x0000000feb0a7c23 */ /* 0x000fca0008010809 */
[----:B------:R3:W-:Y:S01]  /*125f0*/  MUFU.EX2 R235, R10 ;  /* 0x0000000a00eb7308 */ /* 0x0007e20000000800 */
        /* <DEDUP_REMOVED lines=12> */
[----:B--2---:R-:W-:Y:S01]  /*126c0*/  HMMA.16816.F32 R60, R4, R16, R60 ;  /* 0x00000010043c723c */ /* 0x004fe2000000183c */
[----:B------:R-:W-:-:S02]  /*126d0*/  MOV R43, R191 ;  /* 0x000000bf002b7202 */ /* 0x000fc40000000f00 */
[----:B------:R-:W-:Y:S02]  /*126e0*/  MOV R40, R234 ;  /* 0x000000ea00287202 */ /* 0x000fe40000000f00 */
[----:B------:R-:W-:Y:S01]  /*126f0*/  MOV R42, R180 ;  /* 0x000000b4002a7202 */ /* 0x000fe20000000f00 */
[C---:B------:R-:W-:Y:S01]  /*12700*/  HMMA.16816.F32 R68, R4.reuse, R18, R68 ;  /* 0x000000120444723c */ /* 0x040fe20000001844 */
[----:B------:R-:W2:Y:S01]  /*12710*/  LDSM.16.MT88.4 R16, [R201+0x1d000] ;  /* 0x01d00000c910783b */ /* 0x000ea20000004200 */
[----:B---3--:R-:W-:Y:S01]  /*12720*/  FFMA.FTZ R10, R43, UR15, -R9 ;  /* 0x0000000f2b0a7c23 */ /* 0x008fe20008010809 */
[----:B------:R-:W-:Y:S02]  /*12730*/  MOV R43, R181 ;  /* 0x000000b5002b7202 */ /* 0x000fe40000000f00 */
[----:B------:R-:W-:Y:S01]  /*12740*/  MOV R41, R182 ;  /* 0x000000b600297202 */ /* 0x000fe20000000f00 */
[C---:B----4-:R-:W-:Y:S01]  /*12750*/  HMMA.16816.F32 R188, R4.reuse, R26, R48 ;  /* 0x0000001a04bc723c */ /* 0x050fe20000001830 */
[----:B------:R3:W4:Y:S05]  /*12760*/  MUFU.EX2 R234, R10 ;  /* 0x0000000a00ea7308 */ /* 0x00072a0000000800 */
[----:B------:R-:W-:Y:S01]  /*12770*/  HMMA.16816.F32 R76, R4, R12, R76 ;  /* 0x0000000c044c723c */ /* 0x000fe2000000184c */
[----:B------:R-:W-:-:S02]  /*12780*/  MOV R51, R102 ;  /* 0x0000006600337202 */ /* 0x000fc40000000f00 */
[----:B------:R-:W-:Y:S02]  /*12790*/  MOV R50, R103 ;  /* 0x0000006700327202 */ /* 0x000fe40000000f00 */
[----:B------:R-:W-:Y:S01]  /*127a0*/  MOV R49, R184 ;  /* 0x000000b800317202 */ /* 0x000fe20000000f00 */
[C---:B------:R-:W-:Y:S01]  /*127b0*/  HMMA.16816.F32 R80, R4.reuse, R14, R80 ;  /* 0x0000000e0450723c */ /* 0x040fe20000001850 */
[----:B------:R-:W-:Y:S01]  /*127c0*/  MOV R48, R185 ;  /* 0x000000b900307202 */ /* 0x000fe20000000f00 */
[----:B------:R-:W4:Y:S04]  /*127d0*/  LDSM.16.MT88.4 R12, [R202+0x1d000] ;  /* 0x01d00000ca0c783b */ /* 0x000f280000004200 */
[C---:B-----5:R-:W-:Y:S06]  /*127e0*/  HMMA.16816.F32 R92, R4.reuse, R20, R92 ;  /* 0x00000014045c723c */ /* 0x060fec000000185c */
[C---:B------:R-:W-:Y:S01]  /*127f0*/  HMMA.16816.F32 R96, R4.reuse, R22, R96 ;  /* 0x000000160460723c */ /* 0x040fe20000001860 */
[----:B------:R-:W5:Y:S05]  /*12800*/  LDSM.16.MT88.4 R20, [R203+0x1d000] ;  /* 0x01d00000cb14783b */ /* 0x000f6a0000004200 */
[C---:B-1----:R-:W-:Y:S01]  /*12810*/  HMMA.16816.F32 R116, R4.reuse, R28, R160 ;  /* 0x0000001c0474723c */ /* 0x042fe200000018a0 */
[----:B------:R-:W-:Y:S05]  /*12820*/  LDSM.16.MT88.4 R160, [R204+0x19800] ;  /* 0x01980000cca0783b */ /* 0x000fea0000004200 */
[C---:B--2---:R-:W-:Y:S06]  /*12830*/  HMMA.16816.F32 R100, R4.reuse, R16, R72 ;  /* 0x000000100464723c */ /* 0x044fec0000001848 */
[----:B------:R-:W-:Y:S01]  /*12840*/  HMMA.16816.F32 R104, R4, R18, R172 ;  /* 0x000000120468723c */ /* 0x000fe200000018ac */
[----:B------:R-:W-:Y:S01]  /*12850*/  MOV R74, R186 ;  /* 0x000000ba004a7202 */ /* 0x000fe20000000f00 */
[----:B------:R-:W1:Y:S01]  /*12860*/  LDSM.16.MT88.4 R16, [R201+0x1f000] ;  /* 0x01f00000c910783b */ /* 0x000e620000004200 */
[----:B------:R-:W-:-:S02]  /*12870*/  MOV R75, R187 ;  /* 0x000000bb004b7202 */ /* 0x000fc40000000f00 */
[----:B------:R-:W-:Y:S01]  /*12880*/  MOV R72, R183 ;  /* 0x000000b700487202 */ /* 0x000fe20000000f00 */
[C---:B------:R-:W-:Y:S01]  /*12890*/  HMMA.16816.F32 R184, R4.reuse, R30, R176 ;  /* 0x0000001e04b8723c */ /* 0x040fe200000018b0 */
[----:B------:R-:W2:Y:S01]  /*128a0*/  LDSM.16.MT88.4 R28, [R204+0x1f000] ;  /* 0x01f00000cc1c783b */ /* 0x000ea20000004200 */
[--C-:B---3--:R-:W-:Y:S01]  /*128b0*/  FFMA.FTZ R10, R74, UR15, -R9.reuse ;  /* 0x0000000f4a0a7c23 */ /* 0x108fe20008010809 */
[----:B------:R-:W-:Y:S01]  /*128c0*/  FFMA.FTZ R9, R135, UR15, -R9 ;  /* 0x0000000f87097c23 */ /* 0x000fe20008010809 */
[----:B------:R-:W-:Y:S02]  /*128d0*/  MOV R73, R75 ;  /* 0x0000004b00497202 */ /* 0x000fe40000000f00 */
[----:B------:R-:W-:Y:S01]  /*128e0*/  MOV R75, R133 ;  /* 0x00000085004b7202 */ /* 0x000fe20000000f00 */
[----:B----4-:R-:W-:Y:S01]  /*128f0*/  HMMA.16816.F32 R108, R4, R12, R164 ;  /* 0x0000000c046c723c */ /* 0x010fe200000018a4 */
[----:B------:R3:W-:Y:S01]  /*12900*/  MUFU.EX2 R133, R9 ;  /* 0x0000000900857308 */ /* 0x0007e20000000800 */
[----:B------:R-:W-:Y:S01]  /*12910*/  MOV R74, R134 ;  /* 0x00000086004a7202 */ /* 0x000fe20000000f00 */
[----:B------:R-:W-:Y:S01]  /*12920*/  LDSM.16.MT88.4 R164, [R203+0x19800] ;  /* 0x01980000cba4783b */ /* 0x000fe20000004200 */
[----:B------:R-:W-:-:S02]  /*12930*/  MOV R135, R75 ;  /* 0x0000004b00877202 */ /* 0x000fc40000000f00 */
[C---:B------:R-:W-:Y:S01]  /*12940*/  HMMA.16816.F32 R112, R4.reuse, R14, R168 ;  /* 0x0000000e0470723c */ /* 0x040fe200000018a8 */
[----:B------:R-:W4:Y:S02]  /*12950*/  LDSM.16.MT88.4 R12, [R203+0x1f000] ;  /* 0x01f00000cb0c783b */ /* 0x000f240000004200 */
[----:B------:R-:W2:Y:S03]  /*12960*/  MUFU.EX2 R134, R10 ;  /* 0x0000000a00867308 */ /* 0x000ea60000000800 */
[----:B-----5:R-:W-:Y:S01]  /*12970*/  HMMA.16816.F32 R180, R4, R20, R152 ;  /* 0x0000001404b4723c */ /* 0x020fe20000001898 */
[----:B------:R-:W-:Y:S01]  /*12980*/  LDSM.16.MT88.4 R152, [R202+0x19800] ;  /* 0x01980000ca98783b */ /* 0x000fe20000004200 */
[----:B---3--:R-:W-:-:S04]  /*12990*/  FFMA.FTZ R9, R11, UR15, -R8 ;  /* 0x0000000f0b097c23 */ /* 0x008fc80008010808 */
[C---:B------:R-:W-:Y:S01]  /*129a0*/  HMMA.16816.F32 R84, R4.reuse, R24, R84 ;  /* 0x000000180454723c */ /* 0x040fe20000001854 */
[----:B------:R-:W3:Y:S01]  /*129b0*/  LDSM.16.MT88.4 R24, [R202+0x1f000] ;  /* 0x01f00000ca18783b */ /* 0x000ee20000004200 */
[----:B------:R5:W-:Y:S04]  /*129c0*/  MUFU.EX2 R11, R9 ;  /* 0x00000009000b7308 */ /* 0x000be80000000800 */
[C---:B------:R-:W-:Y:S01]  /*129d0*/  HMMA.16816.F32 R20, R4.reuse, R22, R144 ;  /* 0x000000160414723c */ /* 0x040fe20000001890 */
[----:B------:R-:W-:Y:S05]  /*129e0*/  LDSM.16.MT88.4 R144, [R201+0x19800] ;  /* 0x01980000c990783b */ /* 0x000fea0000004200 */
[C---:B-1----:R-:W-:Y:S06]  /*129f0*/  HMMA.16816.F32 R172, R4.reuse, R16, R128 ;  /* 0x0000001004ac723c */ /* 0x042fec0000001880 */
[----:B--2---:R-:W-:Y:S01]  /*12a00*/  HMMA.16816.F32 R176, R4, R28, R196 ;  /* 0x0000001c04b0723c */ /* 0x004fe200000018c4 */
[----:B------:R-:W-:Y:S01]  /*12a10*/  F2FP.F16.F32.PACK_AB R128, R234, R235 ;  /* 0x000000ebea80723e */ /* 0x000fe200000000ff */
[----:B-----5:R-:W-:Y:S01]  /*12a20*/  FFMA.FTZ R9, R72, UR15, -R8 ;  /* 0x0000000f48097c23 */ /* 0x020fe20008010808 */
[----:B------:R-:W-:-:S03]  /*12a30*/  F2FP.F16.F32.PACK_AB R130, R133, R134 ;  /* 0x000000868582723e */ /* 0x000fc600000000ff */
[----:B------:R1:W2:Y:S01]  /*12a40*/  MUFU.EX2 R10, R9 ;  /* 0x00000009000a7308 */ /* 0x0002a20000000800 */
[----:B------:R-:W-:Y:S01]  /*12a50*/  MOV R199, R48 ;  /* 0x0000003000c77202 */ /* 0x000fe20000000f00 */
[C---:B------:R-:W-:Y:S01]  /*12a60*/  HMMA.16816.F32 R168, R4.reuse, R18, R88 ;  /* 0x0000001204a8723c */ /* 0x040fe20000001858 */
[----:B------:R-:W-:Y:S01]  /*12a70*/  MOV R198, R49 ;  /* 0x0000003100c67202 */ /* 0x000fe20000000f00 */
[----:B------:R-:W-:Y:S01]  /*12a80*/  LDSM.16.MT88.4 R88, [R204+0x1d800] ;  /* 0x01d80000cc58783b */ /* 0x000fe20000004200 */
[----:B------:R-:W-:Y:S02]  /*12a90*/  MOV R197, R50 ;  /* 0x0000003200c57202 */ /* 0x000fe40000000f00 */
[----:B------:R-:W-:Y:S01]  /*12aa0*/  MOV R196, R51 ;  /* 0x0000003300c47202 */ /* 0x000fe20000000f00 */
[C---:B----4-:R-:W-:Y:S01]  /*12ab0*/  HMMA.16816.F32 R124, R4.reuse, R12, R124 ;  /* 0x0000000c047c723c */ /* 0x050fe2000000187c */
[----:B------:R-:W4:Y:S05]  /*12ac0*/  LDSM.16.MT88.4 R48, [R202+0x1b800] ;  /* 0x01b80000ca30783b */ /* 0x000f2a0000004200 */
[----:B------:R-:W-:Y:S01]  /*12ad0*/  HMMA.16816.F32 R32, R4, R14, R32 ;  /* 0x0000000e0420723c */ /* 0x000fe20000001820 */
[----:B------:R-:W-:Y:S01]  /*12ae0*/  MOV R13, R40 ;  /* 0x00000028000d7202 */ /* 0x000fe20000000f00 */
[--C-:B-1----:R-:W-:Y:S01]  /*12af0*/  FFMA.FTZ R9, R73, UR15, -R8.reuse ;  /* 0x0000000f49097c23 */ /* 0x102fe20008010808 */
[----:B------:R-:W-:Y:S01]  /*12b00*/  FFMA.FTZ R8, R74, UR15, -R8 ;  /* 0x0000000f4a087c23 */ /* 0x000fe20008010808 */
[----:B--2---:R-:W-:-:S02]  /*12b10*/  F2FP.F16.F32.PACK_AB R129, R10, R11 ;  /* 0x0000000b0a81723e */ /* 0x004fc400000000ff */
[C---:B---3--:R-:W-:Y:S01]  /*12b20*/  HMMA.16816.F32 R16, R4.reuse, R24, R64 ;  /* 0x000000180410723c */ /* 0x048fe20000001840 */
[----:B------:R-:W-:Y:S01]  /*12b30*/  MOV R12, R41 ;  /* 0x00000029000c7202 */ /* 0x000fe20000000f00 */
[----:B------:R-:W-:Y:S01]  /*12b40*/  LDSM.16.MT88.4 R64, [R203+0x1b800] ;  /* 0x01b80000cb40783b */ /* 0x000fe20000004200 */
[----:B------:R-:W-:Y:S01]  /*12b50*/  MUFU.EX2 R9, R9 ;  /* 0x0000000900097308 */ /* 0x000fe20000000800 */
[----:B------:R-:W-:Y:S02]  /*12b60*/  MOV R15, R42 ;  /* 0x0000002a000f7202 */ /* 0x000fe40000000f00 */
[----:B------:R-:W-:Y:S01]  /*12b70*/  MOV R14, R43 ;  /* 0x0000002b000e7202 */ /* 0x000fe20000000f00 */
[----:B------:R-:W-:Y:S01]  /*12b80*/  LDSM.16.MT88.4 R72, [R201+0x1d800] ;  /* 0x01d80000c948783b */ /* 0x000fe20000004200 */
[----:B------:R-:W-:Y:S01]  /*12b90*/  FFMA.FTZ R0, R13, R0, R12 ;  /* 0x000000000d007223 */ /* 0x000fe2000001000c */
[C---:B------:R-:W-:Y:S02]  /*12ba0*/  HMMA.16816.F32 R24, R4.reuse, R26, R56 ;  /* 0x0000001a0418723c */ /* 0x040fe40000001838 */
[----:B------:R-:W1:Y:S01]  /*12bb0*/  MUFU.EX2 R8, R8 ;  /* 0x0000000800087308 */ /* 0x000e620000000800 */
[----:B------:R-:W2:Y:S01]  /*12bc0*/  LDSM.16.MT88.4 R40, [R201+0x1b800] ;  /* 0x01b80000c928783b */ /* 0x000ea20000004200 */
[----:B------:R-:W-:Y:S01]  /*12bd0*/  FFMA.FTZ R2, R15, R2, R14 ;  /* 0x000000020f027223 */ /* 0x000fe2000001000e */
[----:B------:R-:W-:Y:S01]  /*12be0*/  FADD.FTZ R0, R197, R0 ;  /* 0x00000000c5007221 */ /* 0x000fe20000010000 */
[----:B------:R-:W-:Y:S01]  /*12bf0*/  HMMA.16816.F32 R28, R4, R30, R120 ;  /* 0x0000001e041c723c */ /* 0x000fe20000001878 */
[----:B------:R-:W-:Y:S01]  /*12c00*/  LDSM.16.MT88.4 R56, [R204+0x1b800] ;  /* 0x01b80000cc38783b */ /* 0x000fe20000004200 */
[----:B------:R-:W-:Y:S01]  /*12c10*/  FADD.FTZ R2, R196, R2 ;  /* 0x00000002c4027221 */ /* 0x000fe20000010000 */
[----:B------:R-:W-:-:S02]  /*12c20*/  FADD.FTZ R0, R199, R0 ;  /* 0x00000000c7007221 */ /* 0x000fc40000010000 */
[----:B------:R-:W-:Y:S01]  /*12c30*/  LDSM.16.MT88.4 R120, [R204+0x1f800] ;  /* 0x01f80000cc78783b */ /* 0x000fe20000004200 */
[----:B------:R-:W-:Y:S01]  /*12c40*/  FADD.FTZ R2, R198, R2 ;  /* 0x00000002c6027221 */ /* 0x000fe20000010000 */
[----:B------:R-:W-:Y:S02]  /*12c50*/  FADD.FTZ R0, R243, R0 ;  /* 0x00000000f3007221 */ /* 0x000fe40000010000 */
[----:B------:R-:W-:Y:S01]  /*12c60*/  LDSM.16.MT88.4 R4, [R203+0x1f800] ;  /* 0x01f80000cb04783b */ /* 0x000fe20000004200 */
[----:B------:R-:W-:Y:S01]  /*12c70*/  FADD.FTZ R2, R135, R2 ;  /* 0x0000000287027221 */ /* 0x000fe20000010000 */
[----:B------:R-:W-:Y:S01]  /*12c80*/  FADD.FTZ R0, R252, R0 ;  /* 0x00000000fc007221 */ /* 0x000fe20000010000 */
[----:B-1----:R-:W-:Y:S02]  /*12c90*/  F2FP.F16.F32.PACK_AB R131, R8, R9 ;  /* 0x000000090883723e */ /* 0x002fe400000000ff */
        /* <DEDUP_REMOVED lines=11> */
[C---:B----4-:R-:W-:Y:S01]  /*12d50*/  HMMA.16816.F32 R44, R128.reuse, R48, R76 ;  /* 0x00000030802c723c */ /* 0x050fe2000000184c */
[----:B------:R-:W-:Y:S02]  /*12d60*/  FADD.FTZ R0, R238, R0 ;  /* 0x00000000ee007221 */ /* 0x000fe40000010000 */
[----:B------:R-:W-:Y:S02]  /*12d70*/  FADD.FTZ R2, R244, R2 ;  /* 0x00000002f4027221 */ /* 0x000fe40000010000 */
[----:B------:R-:W-:Y:S01]  /*12d80*/  FADD.FTZ R0, R237, R0 ;  /* 0x00000000ed007221 */ /* 0x000fe20000010000 */
[----:B------:R-:W-:Y:S01]  /*12d90*/  HMMA.16816.F32 R48, R128, R50, R80 ;  /* 0x000000328030723c */ /* 0x000fe20000001850 */
[----:B------:R-:W1:Y:S01]  /*12da0*/  LDSM.16.MT88.4 R80, [R202+0x1d800] ;  /* 0x01d80000ca50783b */ /* 0x000e620000004200 */
[----:B------:R-:W-:Y:S01]  /*12db0*/  FADD.FTZ R2, R241, R2 ;  /* 0x00000002f1027221 */ /* 0x000fe20000010000 */
[----:B------:R-:W-:-:S03]  /*12dc0*/  FADD.FTZ R0, R236, R0 ;  /* 0x00000000ec007221 */ /* 0x000fc60000010000 */
[----:B------:R-:W-:Y:S01]  /*12dd0*/  HMMA.16816.F32 R136, R128, R144, R136 ;  /* 0x000000908088723c */ /* 0x000fe20000001888 */
[----:B------:R-:W-:Y:S01]  /*12de0*/  FADD.FTZ R2, R240, R2 ;  /* 0x00000002f0027221 */ /* 0x000fe20000010000 */
[----:B------:R-:W-:-:S03]  /*12df0*/  FADD.FTZ R0, R11, R0 ;  /* 0x000000000b007221 */ /* 0x000fc60000010000 */
[----:B------:R-:W-:Y:S01]  /*12e00*/  FADD.FTZ R2, R235, R2 ;  /* 0x00000002eb027221 */ /* 0x000fe20000010000 */
[C---:B------:R-:W-:Y:S01]  /*12e10*/  HMMA.16816.F32 R144, R128.reuse, R146, R36 ;  /* 0x000000928090723c */ /* 0x040fe20000001824 */
[----:B------:R-:W-:Y:S02]  /*12e20*/  FADD.FTZ R0, R10, R0 ;  /* 0x000000000a007221 */ /* 0x000fe40000010000 */
[----:B------:R-:W-:Y:S02]  /*12e30*/  FADD.FTZ R2, R234, R2 ;  /* 0x00000002ea027221 */ /* 0x000fe40000010000 */
[----:B------:R-:W-:Y:S01]  /*12e40*/  FADD.FTZ R0, R9, R0 ;  /* 0x0000000009007221 */ /* 0x000fe20000010000 */
[----:B--2---:R-:W-:Y:S01]  /*12e50*/  HMMA.16816.F32 R36, R128, R40, R60 ;  /* 0x000000288024723c */ /* 0x004fe2000000183c */
[----:B------:R-:W-:Y:S02]  /*12e60*/  FADD.FTZ R2, R134, R2 ;  /* 0x0000000286027221 */ /* 0x000fe40000010000 */
[----:B------:R-:W-:-:S02]  /*12e70*/  FADD.FTZ R0, R8, R0 ;  /* 0x0000000008007221 */ /* 0x000fc40000010000 */
[----:B------:R-:W-:Y:S01]  /*12e80*/  FADD.FTZ R2, R133, R2 ;  /* 0x0000000285027221 */ /* 0x000fe20000010000 */
[C---:B------:R-:W-:Y:S04]  /*12e90*/  HMMA.16816.F32 R40, R128.reuse, R42, R68 ;  /* 0x0000002a8028723c */ /* 0x040fe80000001844 */
[----:B------:R-:W-:Y:S02]  /*12ea0*/  STL [R1+0x1c], R2 ;  /* 0x00001c0201007387 */ /* 0x000fe40000100800 */
[C---:B------:R-:W-:Y:S02]  /*12eb0*/  HMMA.16816.F32 R60, R128.reuse, R64, R92 ;  /* 0x00000040803c723c */ /* 0x040fe4000000185c */
[----:B------:R-:W-:Y:S04]  /*12ec0*/  STL [R1+0x38], R0 ;  /* 0x0000380001007387 */ /* 0x000fe80000100800 */
[C---:B------:R-:W-:Y:S06]  /*12ed0*/  HMMA.16816.F32 R68, R128.reuse, R72, R100 ;  /* 0x000000488044723c */ /* 0x040fec0000001864 */
        /* <DEDUP_REMOVED lines=26> */
.L_x_2364:
        /* <DEDUP_REMOVED lines=14> */
[----:B------:R-:W-:Y:S01]  /*13160*/  UIADD3 UR23, UR20, -0x1, URZ ;  /* 0xffffffff14177890 */ /* 0x000fe2000fffe03f */
[----:B------:R-:W-:Y:S01]  /*13170*/  UMOV UR27, URZ ;  /* 0x0000003f001b7c82 */ /* 0x000fe20008000000 */
[----:B------:R-:W-:Y:S01]  /*13180*/  ULDC UR15, c[0x0][0x2d0] ;  /* 0x0000b400000f7ab9 */ /* 0x000fe20000000800 */
[----:B------:R-:W-:Y:S01]  /*13190*/  ULDC UR13, c[0x0][0x39c] ;  /* 0x0000e700000d7ab9 */ /* 0x000fe20000000800 */
[----:B-1----:R-:W-:-:S04]  /*131a0*/  SHF.R.S32.HI R8, RZ, 0x1f, R0 ;  /* 0x0000001fff087819 */ /* 0x002fc80000011400 */
[----:B------:R-:W-:-:S04]  /*131b0*/  LEA.HI R8, R8, R0, RZ, 0x3 ;  /* 0x0000000008087211 */ /* 0x000fc800078f18ff */
[----:B------:R-:W-:-:S05]  /*131c0*/  LOP3.LUT R4, R8, 0xfffffff8, RZ, 0xc0, !PT ;  /* 0xfffffff808047812 */ /* 0x000fca00078ec0ff */
[----:B------:R-:W-:-:S04]  /*131d0*/  IMAD.IADD R4, R0, 0x1, -R4 ;  /* 0x0000000100047824 */ /* 0x000fc800078e0a04 */
[----:B------:R-:W-:-:S05]  /*131e0*/  IMAD.SHL.U32 R4, R4, 0x8, RZ ;  /* 0x0000000804047824 */ /* 0x000fca00078e00ff */
[----:B------:R-:W-:Y:S02]  /*131f0*/  SHF.R.S32.HI R5, RZ, 0x1f, R4 ;  /* 0x0000001fff057819 */ /* 0x000fe40000011404 */
[----:B------:R-:W-:Y:S01]  /*13200*/  ISETP.GE.AND P2, PT, R4, UR4, PT ;  /* 0x0000000404007c0c */ /* 0x000fe2000bf46270 */
[----:B------:R-:W-:-:S12]  /*13210*/  ULDC UR4, c[0x0][0x2ec] ;  /* 0x0000bb0000047ab9 */ /* 0x000fd80000000800 */
[----:B------:R-:W1:Y:S02]  /*13220*/  @!P2 LDC.64 R12, c[0x0][0x220] ;  /* 0x00008800ff0cab82 */ /* 0x000e640000000a00 */
[----:B-1----:R-:W-:Y:S01]  /*13230*/  @!P2 STL.64 [R1+0x30], R12 ;  /* 0x0000300c0100a387 */ /* 0x002fe20000100a00 */
[----:B--2---:R-:W-:-:S03]  /*13240*/  IMAD.WIDE.U32 R6, R6, UR22, R4 ;  /* 0x0000001606067c25 */ /* 0x004fc6000f8e0004 */
[----:B------:R-:W-:Y:S01]  /*13250*/  IADD3 R0, P1, R6, UR28, RZ ;  /* 0x0000001c06007c10 */ /* 0x000fe2000ff3e0ff */
[----:B---3--:R-:W-:-:S03]  /*13260*/  IMAD.WIDE.U32 R4, R2, UR22, R4 ;  /* 0x0000001602047c25 */ /* 0x008fc6000f8e0004 */
[----:B------:R-:W-:Y:S02]  /*13270*/  IADD3.X R9, R9, UR36, R7, P1, !PT ;  /* 0x0000002409097c10 */ /* 0x000fe40008ffe407 */
[----:B------:R-:W1:Y:S01]  /*13280*/  @!P2 LDC.64 R6, c[0x0][0x220] ;  /* 0x00008800ff06ab82 */ /* 0x000e620000000a00 */
[----:B------:R-:W-:Y:S01]  /*13290*/  LEA R10, P1, R0, UR10, 0x1 ;  /* 0x0000000a000a7c11 */ /* 0x000fe2000f8208ff */
[----:B------:R-:W-:Y:S01]  /*132a0*/  IMAD.MOV.U32 R3, RZ, RZ, R5 ;  /* 0x000000ffff037224 */ /* 0x000fe200078e0005 */
[----:B------:R-:W-:Y:S02]  /*132b0*/  IADD3 R2, P0, R4, UR30, RZ ;  /* 0x0000001e04027c10 */ /* 0x000fe4000ff1e0ff */
[----:B------:R-:W-:Y:S01]  /*132c0*/  LEA.HI.X R0, R0, UR11, R9, 0x1, P1 ;  /* 0x0000000b00007c11 */ /* 0x000fe200088f0c09 */
[----:B------:R-:W-:Y:S01]  /*132d0*/  STL [R1+0x18], R10 ;  /* 0x0000180a01007387 */ /* 0x000fe20000100800 */
[----:B------:R-:W-:Y:S01]  /*132e0*/  IADD3.X R252, R252, UR37, R5, P0, !PT ;  /* 0x00000025fcfc7c10 */ /* 0x000fe200087fe405 */
[----:B------:R-:W-:Y:S01]  /*132f0*/  ULDC.64 UR10, c[0x0][0x248] ;  /* 0x00009200000a7ab9 */ /* 0x000fe20000000a00 */
[----:B------:R-:W-:-:S04]  /*13300*/  LEA R4, P0, R2, UR6, 0x1 ;  /* 0x0000000602047c11 */ /* 0x000fc8000f8008ff */
[----:B------:R-:W-:Y:S01]  /*13310*/  LEA.HI.X R252, R2, UR7, R252, 0x1, P0 ;  /* 0x0000000702fc7c11 */ /* 0x000fe200080f0cfc */
[----:B------:R-:W-:Y:S01]  /*13320*/  ULDC.64 UR6, c[0x0][0x250] ;  /* 0x0000940000067ab9 */ /* 0x000fe20000000a00 */
[----:B-1----:R-:W-:Y:S04]  /*13330*/  @!P2 STL.64 [R1+0x28], R6 ;  /* 0x000028060100a387 */ /* 0x002fe80000100a00 */
[----:B------:R-:W-:Y:S04]  /*13340*/  STL [R1+0x14], R4 ;  /* 0x0000140401007387 */ /* 0x000fe80000100800 */
[----:B------:R1:W-:Y:S02]  /*13350*/  STL [R1+0x10], R0 ;  /* 0x0000100001007387 */ /* 0x0003e40000100800 */
[----:B-1----:R-:W-:-:S04]  /*13360*/  SHF.R.S32.HI R0, RZ, 0x3, R8 ;  /* 0x00000003ff007819 */ /* 0x002fc80000011408 */
[----:B------:R-:W-:Y:S02]  /*13370*/  IADD3 R4, P0, R0, 0x20, RZ ;  /* 0x0000002000047810 */ /* 0x000fe40007f1e0ff */
[----:B------:R-:W-:-:S03]  /*13380*/  SHF.R.S32.HI R0, RZ, 0x1f, R0 ;  /* 0x0000001fff007819 */ /* 0x000fc60000011400 */
[----:B------:R-:W-:Y:S01]  /*13390*/  STL [R1], R4 ;  /* 0x0000000401007387 */ /* 0x000fe20000100800 */
[----:B------:R-:W-:-:S03]  /*133a0*/  IMAD.MOV.U32 R2, RZ, RZ, R4 ;  /* 0x000000ffff027224 */ /* 0x000fc600078e0004 */
        /* <DEDUP_REMOVED lines=8> */
.L_x_2374:
        /* <DEDUP_REMOVED lines=63> */
.L_x_2372:
        /* <DEDUP_REMOVED lines=38> */
[----:B------:R-:W-:Y:S01]  /*13a80*/  LEA R4, P3, R12, R18, 0x1 ;  /* 0x000000120c047211 */ /* 0x000fe200078608ff */
[----:B------:R-:W-:Y:S01]  /*13a90*/  IMAD.IADD R5, R13, 0x1, R5 ;  /* 0x000000010d057824 */ /* 0x000fe200078e0205 */
[C---:B------:R-:W-:Y:S01]  /*13aa0*/  @!P2 IADD3 R7, P0, R6.reuse, UR29, RZ ;  /* 0x0000001d0607ac10 */ /* 0x040fe2000ff1e0ff */
[----:B------:R-:W-:Y:S01]  /*13ab0*/  IMAD R3, R3, UR6, RZ ;  /* 0x0000000603037c24 */ /* 0x000fe2000f8e02ff */
[----:B------:R-:W-:Y:S01]  /*13ac0*/  @!P2 LEA.HI.X R9, R6, R10, R0, 0x1, P1 ;  /* 0x0000000a0609a211 */ /* 0x000fe200008f0c00 */
[----:B------:R-:W-:Y:S01]  /*13ad0*/  IMAD.WIDE.U32 R10, R2, UR6, RZ ;  /* 0x00000006020a7c25 */ /* 0x000fe2000f8e00ff */
[----:B------:R-:W-:Y:S01]  /*13ae0*/  LEA.HI.X R5, R12, R252, R5, 0x1, P3 ;  /* 0x000000fc0c057211 */ /* 0x000fe200018f0c05 */
[----:B------:R-:W-:Y:S01]  /*13af0*/  UIADD3 UR24, UR12, -UR27, URZ ;  /* 0x8000001b0c187290 */ /* 0x000fe2000fffe03f */
[----:B------:R-:W-:Y:S01]  /*13b00*/  ISETP.GE.AND P3, PT, R15, UR15, PT ;  /* 0x0000000f0f007c0c */ /* 0x000fe2000bf66270 */
[----:B------:R-:W-:Y:S01]  /*13b10*/  @!PT LDS RZ, [RZ] ;  /* 0x00000000fffff984 */ /* 0x000fe20000000800 */
[----:B------:R-:W-:Y:S01]  /*13b20*/  @!PT LDS RZ, [RZ] ;  /* 0x00000000fffff984 */ /* 0x000fe20000000800 */
[----:B------:R-:W-:Y:S01]  /*13b30*/  @!PT LDS RZ, [RZ] ;  /* 0x00000000fffff984 */ /* 0x000fe20000000800 */
[----:B------:R1:W-:Y:S01]  /*13b40*/  @!P2 LDGSTS.E.BYPASS.LTC128B.128 [R227+0x18000], desc[UR34][R8.64] ;  /* 0x1800000008e3afae */ /* 0x0003e2000b901d62 */
[----:B------:R-:W-:Y:S01]  /*13b50*/  @!P2 IADD3.X R0, R0, UR14, RZ, P0, !PT ;  /* 0x0000000e0000ac10 */ /* 0x000fe200087fe4ff */
[----:B------:R-:W-:Y:S01]  /*13b60*/  IMAD R3, R2, UR7, R3 ;  /* 0x0000000702037c24 */ /* 0x000fe2000f8e0203 */
[----:B------:R-:W-:Y:S01]  /*13b70*/  @!P2 LEA R6, P1, R7, R19, 0x1 ;  /* 0x000000130706a211 */ /* 0x000fe200078208ff */
[----:B------:R-:W-:Y:S01]  /*13b80*/  @P4 STS.128 [R227+0x1a000], RZ ;  /* 0x01a000ffe3004388 */ /* 0x000fe20000000c00 */
[----:B------:R-:W-:Y:S01]  /*13b90*/  LEA R2, P0, R10, R18, 0x1 ;  /* 0x000000120a027211 */ /* 0x000fe200078008ff */
[----:B------:R-:W-:Y:S01]  /*13ba0*/  IMAD.IADD R3, R11, 0x1, R3 ;  /* 0x000000010b037824 */ /* 0x000fe200078e0203 */
[----:B------:R-:W-:Y:S01]  /*13bb0*/  @!P2 LEA.HI.X R7, R7, R17, R0, 0x1, P1 ;  /* 0x000000110707a211 */ /* 0x000fe200008f0c00 */
[----:B------:R-:W-:Y:S01]  /*13bc0*/  @!PT LDS RZ, [RZ] ;  /* 0x00000000fffff984 */ /* 0x000fe20000000800 */
[----:B------:R-:W-:Y:S01]  /*13bd0*/  @!PT LDS RZ, [RZ] ;  /* 0x00000000fffff984 */ /* 0x000fe20000000800 */
[----:B------:R-:W-:Y:S01]  /*13be0*/  @!PT LDS RZ, [RZ] ;  /* 0x00000000fffff984 */ /* 0x000fe20000000800 */
[----:B------:R-:W-:Y:S01]  /*13bf0*/  @!P4 LDGSTS.E.BYPASS.LTC128B.128 [R227+0x1a000], desc[UR34][R4.64+0x80] ;  /* 0x1a00008004e3cfae */ /* 0x000fe2000b901d62 */
[----:B------:R-:W-:Y:S01]  /*13c00*/  IMAD.U32 R0, RZ, RZ, UR24 ;  /* 0x00000018ff007e24 */ /* 0x000fe2000f8e00ff */
[----:B------:R-:W-:Y:S02]  /*13c10*/  ISETP.GE.AND P1, PT, R14, UR15, PT ;  /* 0x0000000f0e007c0c */ /* 0x000fe4000bf26270 */
[----:B------:R-:W-:Y:S01]  /*13c20*/  @P3 STS.128 [R227+0x1c000], RZ ;  /* 0x01c000ffe3003388 */ /* 0x000fe20000000c00 */
[----:B------:R-:W-:Y:S03]  /*13c30*/  LEA.HI.X R3, R10, R252, R3, 0x1, P0 ;  /* 0x000000fc0a037211 */ /* 0x000fe600000f0c03 */
[----:B------:R-:W-:Y:S01]  /*13c40*/  @!PT LDS RZ, [RZ] ;  /* 0x00000000fffff984 */ /* 0x000fe20000000800 */
[----:B------:R-:W-:Y:S01]  /*13c50*/  @!PT LDS RZ, [RZ] ;  /* 0x00000000fffff984 */ /* 0x000fe20000000800 */
[----:B------:R-:W-:Y:S01]  /*13c60*/  @!PT LDS RZ, [RZ] ;  /* 0x00000000fffff984 */ /* 0x000fe20000000800 */
[----:B------:R-:W-:Y:S07]  /*13c70*/  @!P3 LDGSTS.E.BYPASS.LTC128B.128 [R227+0x1c000], desc[UR34][R4.64+0x100] ;  /* 0x1c00010004e3bfae */ /* 0x000fee000b901d62 */
        /* <DEDUP_REMOVED lines=38> */
[----:B------:R-:W-:Y:S03]  /*13ee0*/  IMAD R3, R2, UR11, R3 ;  /* 0x0000000b02037c24 */ /* 0x000fe6000f8e0203 */
        /* <DEDUP_REMOVED lines=37> */
[----:B------:R-:W4:Y:S01]  /*14140*/  LDSM.16.M88.4 R192, [R200+0x12800] ;  /* 0x01280000c8c0783b */ /* 0x000f220000000200 */
[C---:B-----5:R-:W-:Y:S06]  /*14150*/  HMMA.16816.F32 R4, R172.reuse, R184, R4 ;  /* 0x000000b8ac04723c */ /* 0x060fec0000001804 */
[C---:B------:R-:W-:Y:S01]  /*14160*/  HMMA.16816.F32 R8, R172.reuse, R186, R8 ;  /* 0x000000baac08723c */ /* 0x040fe20000001808 */
[----:B------:R-:W5:Y:S05]  /*14170*/  LDSM.16.M88.4 R184, [R200+0x13000] ;  /* 0x01300000c8b8783b */ /* 0x000f6a0000000200 */
        /* <DEDUP_REMOVED lines=15> */
[----:B------:R-:W-:Y:S05]  /*14270*/  LDSM.16.M88.4 R192, [R206+0x13000] ;  /* 0x01300000cec0783b */ /* 0x000fea0000000200 */
[C---:B-----5:R-:W-:Y:S06]  /*14280*/  HMMA.16816.F32 R20, R176.reuse, R184, R20 ;  /* 0x000000b8b014723c */ /* 0x060fec0000001814 */
[C---:B------:R-:W-:Y:S01]  /*14290*/  HMMA.16816.F32 R24, R176.reuse, R186, R24 ;  /* 0x000000bab018723c */ /* 0x040fe20000001818 */
[----:B------:R-:W3:Y:S05]  /*142a0*/  LDSM.16.M88.4 R184, [R220] ;  /* 0x00000000dcb8783b */ /* 0x000eea0000000200 */
        /* <DEDUP_REMOVED lines=91> */
[C---:B--2---:R-:W-:Y:S06]  /*14860*/  HMMA.16816.F32 R28, R172.reuse, R168, R28 ;  /* 0x000000a8ac1c723c */ /* 0x044fec000000181c */
[----:B------:R-:W-:Y:S01]  /*14870*/  HMMA.16816.F32 R32, R172, R170, R32 ;  /* 0x000000aaac20723c */ /* 0x000fe20000001820 */
[----:B------:R-:W-:Y:S04]  /*14880*/  LDSM.16.M88.4 R168, [R208+0xc000] ;  /* 0x00c00000d0a8783b */ /* 0x000fe80000000200 */
[----:B------:R-:W1:Y:S01]  /*14890*/  LDSM.16.M88.4 R172, [R215] ;  /* 0x00000000d7ac783b */ /* 0x000e620000000200 */
[C---:B------:R-:W-:Y:S06]  /*148a0*/  HMMA.16816.F32 R4, R180.reuse, R184, R4 ;  /* 0x000000b8b404723c */ /* 0x040fec0000001804 */
        /* <DEDUP_REMOVED lines=26> */
[C---:B------:R-:W-:Y:S06]  /*14a50*/  HMMA.16816.F32 R8, R180.reuse, R194, R8 ;  /* 0x000000c2b408723c */ /* 0x040fec0000001808 */
[C---:B-1----:R-:W-:Y:S06]  /*14a60*/  HMMA.16816.F32 R12, R180.reuse, R172, R12 ;  /* 0x000000acb40c723c */ /* 0x042fec000000180c */
[C---:B------:R-:W-:Y:S01]  /*14a70*/  HMMA.16816.F32 R16, R180.reuse, R174, R16 ;  /* 0x000000aeb410723c */ /* 0x040fe20000001810 */
[----:B------:R-:W1:Y:S05]  /*14a80*/  LDSM.16.M88.4 R172, [R205+0x7000] ;  /* 0x00700000cdac783b */ /* 0x000e6a0000000200 */
[C---:B-----5:R-:W-:Y:S06]  /*14a90*/  HMMA.16816.F32 R20, R180.reuse, R176, R20 ;  /* 0x000000b0b414723c */ /* 0x060fec0000001814 */
[C---:B------:R-:W-:Y:S05]  /*14aa0*/  HMMA.16816.F32 R24, R180.reuse, R178, R24 ;  /* 0x000000b2b418723c */ /* 0x040fea0000001818 */
[C---:B------:R-:W-:Y:S01]  /*14ab0*/  LEA R176, P5, R0.reuse, R238, 0x6 ;  /* 0x000000ee00b07211 */ /* 0x040fe200078a30ff */
[C---:B--2---:R-:W-:Y:S05]  /*14ac0*/  HMMA.16816.F32 R28, R180.reuse, R184, R28 ;  /* 0x000000b8b41c723c */ /* 0x044fea000000181c */
[----:B------:R-:W-:Y:S01]  /*14ad0*/  LEA.HI.X.SX32 R177, R0, R239, 0x6, P5 ;  /* 0x000000ef00b17211 */ /* 0x000fe200028f36ff */
[----:B------:R-:W-:Y:S01]  /*14ae0*/  HMMA.16816.F32 R32, R180, R186, R32 ;  /* 0x000000bab420723c */ /* 0x000fe20000001820 */
[----:B------:R-:W-:Y:S04]  /*14af0*/  IMAD.U32 R0, RZ, RZ, UR22 ;  /* 0x00000016ff007e24 */ /* 0x000fe8000f8e00ff */
[----:B------:R-:W-:Y:S01]  /*14b00*/  IMAD R132, R177, UR10, RZ ;  /* 0x0000000ab1847c24 */ /* 0x000fe2000f8e02ff */
[C---:B---3--:R-:W-:Y:S05]  /*14b10*/  HMMA.16816.F32 R4, R168.reuse, R188, R4 ;  /* 0x000000bca804723c */ /* 0x048fea0000001804 */
[----:B------:R-:W-:Y:S01]  /*14b20*/  IMAD R132, R176, UR11, R132 ;  /* 0x0000000bb0847c24 */ /* 0x000fe2000f8e0284 */
[C---:B------:R-:W-:Y:S05]  /*14b30*/  HMMA.16816.F32 R8, R168.reuse, R190, R8 ;  /* 0x000000bea808723c */ /* 0x040fea0000001808 */
[----:B------:R-:W-:Y:S01]  /*14b40*/  LEA R0, R0, R135, 0x6 ;  /* 0x0000008700007211 */ /* 0x000fe200078e30ff */
[C---:B------:R-:W-:Y:S05]  /*14b50*/  HMMA.16816.F32 R12, R168.reuse, R196, R12 ;  /* 0x000000c4a80c723c */ /* 0x040fea000000180c */
[----:B------:R-:W-:Y:S01]  /*14b60*/  IMAD.WIDE.U32 R182, R176, UR10, RZ ;  /* 0x0000000ab0b67c25 */ /* 0x000fe2000f8e00ff */
[C---:B------:R-:W-:Y:S01]  /*14b70*/  HMMA.16816.F32 R16, R168.reuse, R198, R16 ;  /* 0x000000c6a810723c */ /* 0x040fe20000001810 */
[----:B------:R-:W2:Y:S01]  /*14b80*/  LDSM.16.M88.4 R176, [R205+0x7800] ;  /* 0x00780000cdb0783b */ /* 0x000ea20000000200 */
[----:B------:R-:W-:Y:S04]  /*14b90*/  DEPBAR.LE SB0, 0x0 ;  /* 0x000080000000791a */ /* 0x000fe80000000000 */
[-C--:B------:R-:W-:Y:S01]  /*14ba0*/  LEA R180, P5, R182, R235.reuse, 0x1 ;  /* 0x000000ebb6b47211 */ /* 0x080fe200078a08ff */
[----:B------:R-:W-:Y:S01]  /*14bb0*/  FMUL.FTZ R4, R4, UR13 ;  /* 0x0000000d04047c20 */ /* 0x000fe20008410000 */
[----:B------:R-:W-:Y:S01]  /*14bc0*/  IMAD.IADD R132, R183, 0x1, R132 ;  /* 0x00000001b7847824 */ /* 0x000fe200078e0284 */
[C---:B-1----:R-:W-:Y:S02]  /*14bd0*/  HMMA.16816.F32 R20, R168.reuse, R172, R20 ;  /* 0x000000aca814723c */ /* 0x042fe40000001814 */
[----:B------:R1:W3:Y:S01]  /*14be0*/  MUFU.TANH R183, R4 ;  /* 0x0000000400b77308 */ /* 0x0002e20000002400 */
[----:B------:R-:W-:Y:S02]  /*14bf0*/  BAR.SYNC.DEFER_BLOCKING 0x0 ;  /* 0x0000000000007b1d */ /* 0x000fe40000010000 */
[----:B------:R-:W-:Y:S01]  /*14c00*/  LEA.HI.X R181, R182, R234, R132, 0x1, P5 ;  /* 0x000000eab6b57211 */ /* 0x000fe200028f0c84 */
[----:B------:R-:W-:Y:S01]  /*14c10*/  IMAD.IADD R135, R230, 0x1, -R0 ;  /* 0x00000001e6877824 */ /* 0x000fe200078e0a00 */
[C---:B------:R-:W-:Y:S04]  /*14c20*/  HMMA.16816.F32 R24, R168.reuse, R174, R24 ;  /* 0x000000aea818723c */ /* 0x040fe80000001818 */
[----:B------:R-:W-:Y:S01]  /*14c30*/  FMUL.FTZ R132, R5, UR13 ;  /* 0x0000000d05847c20 */ /* 0x000fe20008410000 */
[----:B------:R-:W-:Y:S06]  /*14c40*/  IMAD.WIDE.U32 R184, R2, UR10, RZ ;  /* 0x0000000a02b87c25 */ /* 0x000fec000f8e00ff */
[----:B------:R-:W-:Y:S01]  /*14c50*/  FMUL.FTZ R7, R7, UR13 ;  /* 0x0000000d07077c20 */ /* 0x000fe20008410000 */
[----:B------:R-:W-:Y:S01]  /*14c60*/  FMUL.FTZ R182, R8, UR13 ;  /* 0x0000000d08b67c20 */ /* 0x000fe20008410000 */
[----:B------:R-:W-:Y:S01]  /*14c70*/  LEA R2, P0, R184, R235, 0x1 ;  /* 0x000000ebb8027211 */ /* 0x000fe200078008ff */
[----:B------:R-:W-:Y:S01]  /*14c80*/  IMAD.IADD R3, R185, 0x1, R3 ;  /* 0x00000001b9037824 */ /* 0x000fe200078e0203 */
[----:B-1----:R-:W-:Y:S01]  /*14c90*/  IABS R4, R135 ;  /* 0x0000008700047213 */ /* 0x002fe20000000000 */
[----:B------:R-:W-:Y:S01]  /*14ca0*/  FMUL.FTZ R135, R6, UR13 ;  /* 0x0000000d06877c20 */ /* 0x000fe20008410000 */
[----:B------:R-:W-:Y:S01]  /*14cb0*/  IADD3 R6, R231, -R0, RZ ;  /* 0x80000000e7067210 */ /* 0x000fe20007ffe0ff */
[----:B------:R-:W-:Y:S01]  /*14cc0*/  FMUL.FTZ R185, R10, UR13 ;  /* 0x0000000d0ab97c20 */ /* 0x000fe20008410000 */
[----:B------:R-:W-:Y:S01]  /*14cd0*/  I2FP.F32.S32 R5, R4 ;  /* 0x0000000400057245 */ /* 0x000fe20000201400 */
[----:B------:R-:W1:Y:S01]  /*14ce0*/  MUFU.TANH R172, R132 ;  /* 0x0000008400ac7308 */ /* 0x000e620000002400 */
[----:B------:R-:W-:Y:S01]  /*14cf0*/  LEA.HI.X R3, R184, R234, R3, 0x1, P0 ;  /* 0x000000eab8037211 */ /* 0x000fe200000f0c03 */
[----:B------:R-:W-:Y:S01]  /*14d00*/  VIADD R4, R0, 0x1 ;  /* 0x0000000100047836 */ /* 0x000fe20000000000 */
[----:B------:R-:W-:Y:S01]  /*14d10*/  PLOP3.LUT P0, PT, PT, PT, UP0, 0x80, 0x0 ;  /* 0x000000000000781c */ /* 0x000fe20003f0f008 */
[----:B---3--:R-:W-:Y:S01]  /*14d20*/  FFMA.FTZ R183, R5, -UR21, R183 ;  /* 0x8000001505b77c23 */ /* 0x008fe200080100b7 */
[----:B------:R-:W-:Y:S01]  /*14d30*/  IABS R6, R6 ;  /* 0x0000000600067213 */ /* 0x000fe20000000000 */
[--C-:B------:R-:W-:Y:S01]  /*14d40*/  IMAD.IADD R5, R230, 0x1, -R4.reuse ;  /* 0x00000001e6057824 */ /* 0x100fe200078e0a04 */
[C---:B------:R-:W-:Y:S03]  /*14d50*/  ISETP.GE.AND P6, PT, R4.reuse, R229, PT ;  /* 0x000000e50400720c */ /* 0x040fe60003fc6270 */
[----:B------:R-:W3:Y:S01]  /*14d60*/  MUFU.TANH R173, R135 ;  /* 0x0000008700ad7308 */ /* 0x000ee20000002400 */
[C---:B------:R-:W-:Y:S01]  /*14d70*/  ISETP.GE.AND P5, PT, R4.reuse, R228, PT ;  /* 0x000000e40400720c */ /* 0x040fe20003fa6270 */
[C---:B--2---:R-:W-:Y:S03]  /*14d80*/  HMMA.16816.F32 R28, R168.reuse, R176, R28 ;  /* 0x000000b0a81c723c */ /* 0x044fe6000000181c */
[C---:B------:R-:W-:Y:S01]  /*14d90*/  ISETP.GE.OR P6, PT, R4.reuse, R233, !P6 ;  /* 0x000000e90400720c */ /* 0x040fe200077c6670 */
[----:B------:R-:W-:Y:S01]  /*14da0*/  FMUL.FTZ R184, R9, UR13 ;  /* 0x0000000d09b87c20 */ /* 0x000fe20008410000 */
[----:B------:R-:W-:Y:S03]  /*14db0*/  ISETP.GE.OR P5, PT, R4, R232, !P5 ;  /* 0x000000e80400720c */ /* 0x000fe60006fa6670 */
[----:B------:R2:W4:Y:S03]  /*14dc0*/  MUFU.TANH R135, R7 ;  /* 0x0000000700877308 */ /* 0x0005260000002400 */
[----:B------:R-:W-:Y:S01]  /*14dd0*/  IABS R5, R5 ;  /* 0x0000000500057213 */ /* 0x000fe20000000000 */
[----:B------:R-:W-:Y:S03]  /*14de0*/  HMMA.16816.F32 R32, R168, R178, R32 ;  /* 0x000000b2a820723c */ /* 0x000fe60000001820 */
[----:B------:R-:W-:Y:S01]  /*14df0*/  I2FP.F32.S32 R5, R5 ;  /* 0x0000000500057245 */ /* 0x000fe20000201400 */
[----:B------:R-:W-:Y:S02]  /*14e00*/  IMAD.IADD R4, R231, 0x1, -R4 ;  /* 0x00000001e7047824 */ /* 0x000fe400078e0a04 */
[----:B------:R-:W-:Y:S02]  /*14e10*/  FMUL.FTZ R186, R11, UR13 ;  /* 0x0000000d0bba7c20 */ /* 0x000fe40008410000 */
[----:B-1----:R-:W-:Y:S03]  /*14e20*/  FFMA.FTZ R172, R5, -UR21, R172 ;  /* 0x8000001505ac7c23 */ /* 0x002fe600080100ac */
[----:B------:R-:W-:Y:S02]  /*14e30*/  IABS R132, R4 ;  /* 0x0000000400847213 */ /* 0x000fe40000000000 */
[----:B------:R-:W-:Y:S02]  /*14e40*/  I2FP.F32.S32 R4, R6 ;  /* 0x0000000600047245 */ /* 0x000fe40000201400 */
[----:B------:R-:W-:Y:S03]  /*14e50*/  I2FP.F32.S32 R132, R132 ;  /* 0x0000008400847245 */ /* 0x000fe60000201400 */
[----:B---3--:R-:W-:Y:S01]  /*14e60*/  FFMA.FTZ R173, R4, -UR21, R173 ;  /* 0x8000001504ad7c23 */ /* 0x008fe200080100ad */
[----:B--2-4-:R-:W-:Y:S06]  /*14e70*/  @P0 BRA `(.L_x_2374) ;  /* 0xffffffe4006c0947 */ /* 0x014fec000383ffff */
.L_x_2373:
[C---:B------:R-:W-:Y:S01]  /*14e80*/  ISETP.GE.AND P0, PT, R0.reuse, R229, PT ;  /* 0x000000e50000720c */ /* 0x040fe20003f06270 */
[----:B----4-:R-:W1:Y:S01]  /*14e90*/  MUFU.TANH R5, R182 ;  /* 0x000000b600057308 */ /* 0x010e620000002400 */
[C---:B------:R-:W-:Y:S01]  /*14ea0*/  IADD3 R2, R0.reuse, 0x9, RZ ;  /* 0x0000000900027810 */ /* 0x040fe20007ffe0ff */
[----:B------:R-:W-:Y:S01]  /*14eb0*/  FMUL.FTZ R13, R13, UR13 ;  /* 0x0000000d0d0d7c20 */ /* 0x000fe20008410000 */
[----:B------:R-:W-:Y:S01]  /*14ec0*/  ISETP.GE.OR P0, PT, R0, R233, !P0 ;  /* 0x000000e90000720c */ /* 0x000fe20004706670 */
[----:B------:R-:W-:Y:S01]  /*14ed0*/  FFMA.FTZ R9, R132, -UR21, R135 ;  /* 0x8000001584097c23 */ /* 0x000fe20008010087 */
[----:B------:R-:W-:Y:S01]  /*14ee0*/  IADD3 R3, R0, 0x8, RZ ;  /* 0x0000000800037810 */ /* 0x000fe20007ffe0ff */
[----:B------:R-:W-:Y:S01]  /*14ef0*/  FMUL.FTZ R15, R15, UR13 ;  /* 0x0000000d0f0f7c20 */ /* 0x000fe20008410000 */
[----:B------:R-:W-:Y:S03]  /*14f00*/  FSEL R171, R183, -INF , !P0 ;  /* 0xff800000b7ab7808 */ /* 0x000fe60004000000 */
[----:B------:R-:W2:Y:S01]  /*14f10*/  MUFU.TANH R4, R184 ;  /* 0x000000b800047308 */ /* 0x000ea20000002400 */
[-C--:B------:R-:W-:Y:S01]  /*14f20*/  ISETP.GE.AND P3, PT, R2, R229.reuse, PT ;  /* 0x000000e50200720c */ /* 0x080fe20003f66270 */
[----:B------:R-:W-:Y:S01]  /*14f30*/  FMUL.FTZ R14, R14, UR13 ;  /* 0x0000000d0e0e7c20 */ /* 0x000fe20008410000 */
[-C--:B------:R-:W-:Y:S01]  /*14f40*/  ISETP.GE.AND P0, PT, R2, R228.reuse, PT ;  /* 0x000000e40200720c */ /* 0x080fe20003f06270 */
[----:B------:R-:W-:Y:S01]  /*14f50*/  FMUL.FTZ R18, R18, UR13 ;  /* 0x0000000d12127c20 */ /* 0x000fe20008410000 */
[----:B------:R-:W-:Y:S01]  /*14f60*/  ISETP.GE.AND P4, PT, R3, R229, PT ;  /* 0x000000e50300720c */ /* 0x000fe20003f86270 */
[----:B------:R-:W-:Y:S01]  /*14f70*/  FMUL.FTZ R19, R19, UR13 ;  /* 0x0000000d13137c20 */ /* 0x000fe20008410000 */
[----:B------:R-:W-:Y:S03]  /*14f80*/  ISETP.GE.AND P1, PT, R3, R228, PT ;  /* 0x000000e40300720c */ /* 0x000fe60003f26270 */
[----:B------:R-:W3:Y:S01]  /*14f90*/  MUFU.TANH R8, R185 ;  /* 0x000000b900087308 */ /* 0x000ee20000002400 */
[----:B------:R-:W-:Y:S01]  /*14fa0*/  ISETP.GE.OR P3, PT, R2, R233, !P3 ;  /* 0x000000e90200720c */ /* 0x000fe20005f66670 */
[----:B------:R-:W-:Y:S01]  /*14fb0*/  FMUL.FTZ R20, R20, UR13 ;  /* 0x0000000d14147c20 */ /* 0x000fe20008410000 */
[----:B------:R-:W-:Y:S01]  /*14fc0*/  ISETP.GE.OR P0, PT, R2, R232, !P0 ;  /* 0x000000e80200720c */ /* 0x000fe20004706670 */
[----:B------:R-:W-:Y:S01]  /*14fd0*/  FMUL.FTZ R21, R21, UR13 ;  /* 0x0000000d15157c20 */ /* 0x000fe20008410000 */
[-C--:B------:R-:W-:Y:S01]  /*14fe0*/  IADD3 R6, R230, -R2.reuse, RZ ;  /* 0x80000002e6067210 */ /* 0x080fe20007ffe0ff */
[----:B------:R-:W-:Y:S01]  /*14ff0*/  FMUL.FTZ R24, R24, UR13 ;  /* 0x0000000d18187c20 */ /* 0x000fe20008410000 */
[----:B------:R-:W-:Y:S03]  /*15000*/  IADD3 R2, R231, -R2, RZ ;  /* 0x80000002e7027210 */ /* 0x000fe60007ffe0ff */
[----:B------:R-:W-:Y:S01]  /*15010*/  MUFU.TANH R20, R20 ;  /* 0x0000001400147308 */ /* 0x000fe20000002400 */
[----:B------:R-:W-:Y:S01]  /*15020*/  IADD3 R7, R230, -R3, RZ ;  /* 0x80000003e6077210 */ /* 0x000fe20007ffe0ff */
[----:B------:R-:W-:Y:S01]  /*15030*/  FMUL.FTZ R23, R23, UR13 ;  /* 0x0000000d17177c20 */ /* 0x000fe20008410000 */
[C---:B------:R-:W-:Y:S01]  /*15040*/  ISETP.GE.OR P4, PT, R3.reuse, R233, !P4 ;  /* 0x000000e90300720c */ /* 0x040fe20006786670 */
[----:B------:R-:W-:Y:S01]  /*15050*/  FMUL.FTZ R22, R22, UR13 ;  /* 0x0000000d16167c20 */ /* 0x000fe20008410000 */
[----:B------:R-:W-:Y:S01]  /*15060*/  ISETP.GE.OR P1, PT, R3, R232, !P1 ;  /* 0x000000e80300720c */ /* 0x000fe20004f26670 */
[----:B------:R-:W-:Y:S01]  /*15070*/  FMUL.FTZ R25, R25, UR13 ;  /* 0x0000000d19197c20 */ /* 0x000fe20008410000 */
[----:B------:R-:W-:Y:S03]  /*15080*/  IADD3 R3, R231, -R3, RZ ;  /* 0x80000003e7037210 */ /* 0x000fe60007ffe0ff */
[----:B------:R-:W-:Y:S01]  /*15090*/  MUFU.TANH R21, R21 ;  /* 0x0000001500157308 */ /* 0x000fe20000002400 */
[----:B------:R-:W-:Y:S01]  /*150a0*/  IABS R11, R2 ;  /* 0x00000002000b7213 */ /* 0x000fe20000000000 */
[----:B------:R-:W-:Y:S01]  /*150b0*/  FMUL.FTZ R28, R28, UR13 ;  /* 0x0000000d1c1c7c20 */ /* 0x000fe20008410000 */
[----:B------:R-:W-:Y:S01]  /*150c0*/  IABS R7, R7 ;  /* 0x0000000700077213 */ /* 0x000fe20000000000 */
[----:B------:R-:W-:Y:S01]  /*150d0*/  FMUL.FTZ R29, R29, UR13 ;  /* 0x0000000d1d1d7c20 */ /* 0x000fe20008410000 */
[----:B------:R-:W-:Y:S01]  /*150e0*/  IABS R10, R3 ;  /* 0x00000003000a7213 */ /* 0x000fe20000000000 */
[----:B------:R-:W-:Y:S01]  /*150f0*/  FMUL.FTZ R32, R32, UR13 ;  /* 0x0000000d20207c20 */ /* 0x000fe20008410000 */
[----:B------:R-:W-:Y:S03]  /*15100*/  I2FP.F32.S32 R3, R7 ;  /* 0x0000000700037245 */ /* 0x000fe60000201400 */
[----:B------:R-:W4:Y:S01]  /*15110*/  MUFU.TANH R2, R186 ;  /* 0x000000ba00027308 */ /* 0x000f220000002400 */
[----:B------:R-:W-:Y:S01]  /*15120*/  IABS R6, R6 ;  /* 0x0000000600067213 */ /* 0x000fe20000000000 */
[----:B------:R-:W-:Y:S01]  /*15130*/  FMUL.FTZ R7, R12, UR13 ;  /* 0x0000000d0c077c20 */ /* 0x000fe20008410000 */
[----:B------:R-:W-:Y:S01]  /*15140*/  FSEL R169, R172, -INF , !P6 ;  /* 0xff800000aca97808 */ /* 0x000fe20007000000 */
[----:B------:R-:W-:Y:S01]  /*15150*/  FMUL.FTZ R33, R33, UR13 ;  /* 0x0000000d21217c20 */ /* 0x000fe20008410000 */
[C---:B------:R-:W-:Y:S01]  /*15160*/  ISETP.GE.AND P6, PT, R0.reuse, R228, PT ;  /* 0x000000e40000720c */ /* 0x040fe20003fc6270 */
[----:B------:R-:W-:Y:S01]  /*15170*/  FMUL.FTZ R27, R27, UR13 ;  /* 0x0000000d1b1b7c20 */ /* 0x000fe20008410000 */
[----:B------:R-:W-:Y:S03]  /*15180*/  FSEL R170, R9, -INF , !P5 ;  /* 0xff80000009aa7808 */ /* 0x000fe60006800000 */
[----:B------:R-:W5:Y:S01]  /*15190*/  MUFU.TANH R7, R7 ;  /* 0x0000000700077308 */ /* 0x000f620000002400 */
[----:B------:R-:W-:Y:S01]  /*151a0*/  ISETP.GE.OR P6, PT, R0, R232, !P6 ;  /* 0x000000e80000720c */ /* 0x000fe200077c6670 */
[----:B------:R-:W-:Y:S01]  /*151b0*/  FMUL.FTZ R30, R30, UR13 ;  /* 0x0000000d1e1e7c20 */ /* 0x000fe20008410000 */
[----:B------:R-:W-:Y:S01]  /*151c0*/  FMUL.FTZ R31, R31, UR13 ;  /* 0x0000000d1f1f7c20 */ /* 0x000fe20008410000 */
[----:B------:R-:W-:Y:S01]  /*151d0*/  FMUL.FTZ R34, R34, UR13 ;  /* 0x0000000d22227c20 */ /* 0x000fe20008410000 */
[----:B------:R-:W-:Y:S01]  /*151e0*/  FSEL R168, R173, -INF , !P6 ;  /* 0xff800000ada87808 */ /* 0x000fe20007000000 */
[----:B------:R-:W-:Y:S01]  /*151f0*/  FMUL.FTZ R35, R35, UR13 ;  /* 0x0000000d23237c20 */ /* 0x000fe20008410000 */
[----:B------:R-:W-:Y:S03]  /*15200*/  UISETP.GT.AND UP0, UPT, UR22, UR16, UPT ;  /* 0x000000101600728c */ /* 0x000fe6000bf04270 */
[----:B------:R-:W5:Y:S01]  /*15210*/  MUFU.TANH R9, R15 ;  /* 0x0000000f00097308 */ /* 0x000f620000002400 */
[----:B------:R-:W-:Y:S01]  /*15220*/  UIADD3 UR27, UR27, 0x1, URZ ;  /* 0x000000011b1b7890 */ /* 0x000fe2000fffe03f */
[----:B------:R-:W-:Y:S08]  /*15230*/  UMOV UR20, UR22 ;  /* 0x0000001600147c82 */ /* 0x000ff00008000000 */
[----:B------:R-:W-:Y:S10]  /*15240*/  MUFU.TANH R25, R25 ;  /* 0x0000001900197308 */ /* 0x000ff40000002400 */
[----:B------:R-:W-:Y:S10]  /*15250*/  MUFU.TANH R33, R33 ;  /* 0x0000002100217308 */ /* 0x000ff40000002400 */
[----:B------:R-:W-:Y:S10]  /*15260*/  MUFU.TANH R30, R30 ;  /* 0x0000001e001e7308 */ /* 0x000ff40000002400 */
[----:B------:R-:W-:Y:S01]  /*15270*/  MUFU.TANH R135, R35 ;  /* 0x0000002300877308 */ /* 0x000fe20000002400 */
[----:B-1----:R-:W-:Y:S01]  /*15280*/  FFMA.FTZ R5, R3, -UR21, R5 ;  /* 0x8000001503057c23 */ /* 0x002fe20008010005 */
[----:B------:R-:W-:Y:S02]  /*15290*/  I2FP.F32.S32 R3, R6 ;  /* 0x0000000600037245 */ /* 0x000fe40000201400 */
[----:B------:R-:W-:Y:S02]  /*152a0*/  I2FP.F32.S32 R6, R10 ;  /* 0x0000000a00067245 */ /* 0x000fe40000201400 */
[----:B------:R-:W-:Y:S01]  /*152b0*/  FSEL R176, R5, -INF , !P4 ;  /* 0xff80000005b07808 */ /* 0x000fe20006000000 */
[----:B--2---:R-:W-:Y:S01]  /*152c0*/  FFMA.FTZ R4, R3, -UR21, R4 ;  /* 0x8000001503047c23 */ /* 0x004fe20008010004 */
[----:B------:R-:W-:Y:S02]  /*152d0*/  I2FP.F32.S32 R10, R11 ;  /* 0x0000000b000a7245 */ /* 0x000fe40000201400 */
[----:B------:R1:W2:Y:S01]  /*152e0*/  MUFU.TANH R5, R13 ;  /* 0x0000000d00057308 */ /* 0x0002a20000002400 */
[----:B------:R-:W-:Y:S01]  /*152f0*/  IADD3 R3, R0, 0x10, RZ ;  /* 0x0000001000037810 */ /* 0x000fe20007ffe0ff */
[----:B---3--:R-:W-:Y:S01]  /*15300*/  FFMA.FTZ R8, R6, -UR21, R8 ;  /* 0x8000001506087c23 */ /* 0x008fe20008010008 */
[----:B------:R-:W-:Y:S01]  /*15310*/  FSEL R175, R4, -INF , !P3 ;  /* 0xff80000004af7808 */ /* 0x000fe20005800000 */
[----:B----4-:R-:W-:Y:S01]  /*15320*/  FFMA.FTZ R10, R10, -UR21, R2 ;  /* 0x800000150a0a7c23 */ /* 0x010fe20008010002 */
[----:B------:R-:W-:Y:S02]  /*15330*/  IADD3 R2, R0, 0x11, RZ ;  /* 0x0000001100027810 */ /* 0x000fe40007ffe0ff */
[----:B------:R-:W-:Y:S03]  /*15340*/  IADD3 R6, R230, -R3, RZ ;  /* 0x80000003e6067210 */ /* 0x000fe60007ffe0ff */
[----:B------:R-:W3:Y:S01]  /*15350*/  MUFU.TANH R11, R14 ;  /* 0x0000000e000b7308 */ /* 0x000ee20000002400 */
[C---:B------:R-:W-:Y:S02]  /*15360*/  ISETP.GE.AND P3, PT, R2.reuse, R228, PT ;  /* 0x000000e40200720c */ /* 0x040fe40003f66270 */
[C---:B------:R-:W-:Y:S02]  /*15370*/  ISETP.GE.AND P4, PT, R2.reuse, R229, PT ;  /* 0x000000e50200720c */ /* 0x040fe40003f86270 */
[C---:B------:R-:W-:Y:S02]  /*15380*/  ISETP.GE.OR P3, PT, R2.reuse, R232, !P3 ;  /* 0x000000e80200720c */ /* 0x040fe40005f66670 */
[----:B------:R-:W-:Y:S03]  /*15390*/  ISETP.GE.OR P4, PT, R2, R233, !P4 ;  /* 0x000000e90200720c */ /* 0x000fe60006786670 */
[----:B------:R-:W-:Y:S01]  /*153a0*/  MUFU.TANH R14, R18 ;  /* 0x00000012000e7308 */ /* 0x000fe20000002400 */
[-C--:B------:R-:W-:Y:S02]  /*153b0*/  IADD3 R4, R230, -R2.reuse, RZ ;  /* 0x80000002e6047210 */ /* 0x080fe40007ffe0ff */
[----:B------:R-:W-:Y:S02]  /*153c0*/  ISETP.GE.AND P6, PT, R3, R229, PT ;  /* 0x000000e50300720c */ /* 0x000fe40003fc6270 */
[----:B------:R-:W-:Y:S02]  /*153d0*/  IADD3 R2, R231, -R2, RZ ;  /* 0x80000002e7027210 */ /* 0x000fe40007ffe0ff */
[C---:B------:R-:W-:Y:S02]  /*153e0*/  ISETP.GE.AND P5, PT, R3.reuse, R228, PT ;  /* 0x000000e40300720c */ /* 0x040fe40003fa6270 */
[----:B------:R-:W-:Y:S02]  /*153f0*/  IABS R6, R6 ;  /* 0x0000000600067213 */ /* 0x000fe40000000000 */
[C---:B------:R-:W-:Y:S02]  /*15400*/  ISETP.GE.OR P6, PT, R3.reuse, R233, !P6 ;  /* 0x000000e90300720c */ /* 0x040fe400077c6670 */
[----:B-1----:R-:W-:Y:S02]  /*15410*/  IABS R13, R2 ;  /* 0x00000002000d7213 */ /* 0x002fe40000000000 */
[----:B------:R-:W-:Y:S02]  /*15420*/  ISETP.GE.OR P5, PT, R3, R232, !P5 ;  /* 0x000000e80300720c */ /* 0x000fe40006fa6670 */
[----:B------:R-:W-:Y:S01]  /*15430*/  MOV R2, R6 ;  /* 0x0000000600027202 */ /* 0x000fe20000000f00 */
[----:B------:R-:W-:Y:S01]  /*15440*/  FMUL.FTZ R6, R16, UR13 ;  /* 0x0000000d10067c20 */ /* 0x000fe20008410000 */
[----:B------:R-:W-:Y:S02]  /*15450*/  IADD3 R3, R231, -R3, RZ ;  /* 0x80000003e7037210 */ /* 0x000fe40007ffe0ff */
[----:B------:R-:W-:Y:S02]  /*15460*/  IABS R4, R4 ;  /* 0x0000000400047213 */ /* 0x000fe40000000000 */
[----:B------:R-:W-:Y:S01]  /*15470*/  I2FP.F32.S32 R2, R2 ;  /* 0x0000000200027245 */ /* 0x000fe20000201400 */
[----:B------:R-:W-:Y:S01]  /*15480*/  MUFU.TANH R6, R6 ;  /* 0x0000000600067308 */ /* 0x000fe20000002400 */
[----:B------:R-:W-:Y:S02]  /*15490*/  IABS R12, R3 ;  /* 0x00000003000c7213 */ /* 0x000fe40000000000 */
[----:B------:R-:W-:Y:S01]  /*154a0*/  MOV R3, R4 ;  /* 0x0000000400037202 */ /* 0x000fe20000000f00 */
[----:B-----5:R-:W-:Y:S01]  /*154b0*/  FFMA.FTZ R7, R2, -UR21, R7 ;  /* 0x8000001502077c23 */ /* 0x020fe20008010007 */
[----:B------:R-:W-:Y:S01]  /*154c0*/  I2FP.F32.S32 R2, R13 ;  /* 0x0000000d00027245 */ /* 0x000fe20000201400 */
[----:B------:R-:W-:Y:S01]  /*154d0*/  FMUL.FTZ R4, R17, UR13 ;  /* 0x0000000d11047c20 */ /* 0x000fe20008410000 */
[----:B------:R-:W-:Y:S03]  /*154e0*/  I2FP.F32.S32 R3, R3 ;  /* 0x0000000300037245 */ /* 0x000fe60000201400 */
[----:B------:R-:W-:Y:S01]  /*154f0*/  MUFU.TANH R13, R22 ;  /* 0x00000016000d7308 */ /* 0x000fe20000002400 */
[----:B------:R-:W-:Y:S01]  /*15500*/  FSEL R174, R10, -INF , !P0 ;  /* 0xff8000000aae7808 */ /* 0x000fe20004000000 */
[----:B------:R-:W-:Y:S01]  /*15510*/  FFMA.FTZ R9, R2, -UR21, R9 ;  /* 0x8000001502097c23 */ /* 0x000fe20008010009 */
[C---:B------:R-:W-:Y:S01]  /*15520*/  IADD3 R2, R0.reuse, 0x19, RZ ;  /* 0x0000001900027810 */ /* 0x040fe20007ffe0ff */
[----:B--2---:R-:W-:Y:S01]  /*15530*/  FFMA.FTZ R5, R3, -UR21, R5 ;  /* 0x8000001503057c23 */ /* 0x004fe20008010005 */
[----:B------:R-:W-:Y:S02]  /*15540*/  IADD3 R3, R0, 0x18, RZ ;  /* 0x0000001800037810 */ /* 0x000fe40007ffe0ff */
[----:B------:R-:W-:Y:S03]  /*15550*/  FSEL R15, R8, -INF , !P1 ;  /* 0xff800000080f7808 */ /* 0x000fe60004800000 */
[----:B------:R-:W1:Y:S01]  /*15560*/  MUFU.TANH R4, R4 ;  /* 0x0000000400047308 */ /* 0x000e620000002400 */
[----:B------:R-:W-:Y:S02]  /*15570*/  FSEL R182, R7, -INF , !P6 ;  /* 0xff80000007b67808 */ /* 0x000fe40007000000 */
[----:B------:R-:W-:Y:S02]  /*15580*/  FSEL R181, R5, -INF , !P4 ;  /* 0xff80000005b57808 */ /* 0x000fe40006000000 */
[CC--:B------:R-:W-:Y:S02]  /*15590*/  ISETP.GE.AND P1, PT, R3.reuse, R229.reuse, PT ;  /* 0x000000e50300720c */ /* 0x0c0fe40003f26270 */
[C---:B------:R-:W-:Y:S03]  /*155a0*/  ISETP.GE.AND P6, PT, R2.reuse, R229, PT ;  /* 0x000000e50200720c */ /* 0x040fe60003fc6270 */
[----:B------:R-:W2:Y:S01]  /*155b0*/  MUFU.TANH R8, R19 ;  /* 0x0000001300087308 */ /* 0x000ea20000002400 */
[----:B------:R-:W-:Y:S02]  /*155c0*/  I2FP.F32.S32 R12, R12 ;  /* 0x0000000c000c7245 */ /* 0x000fe40000201400 */
[CC--:B------:R-:W-:Y:S02]  /*155d0*/  ISETP.GE.AND P0, PT, R3.reuse, R228.reuse, PT ;  /* 0x000000e40300720c */ /* 0x0c0fe40003f06270 */
[----:B------:R-:W-:Y:S01]  /*155e0*/  ISETP.GE.AND P4, PT, R2, R228, PT ;  /* 0x000000e40200720c */ /* 0x000fe20003f86270 */
[----:B---3--:R-:W-:Y:S01]  /*155f0*/  FFMA.FTZ R11, R12, -UR21, R11 ;  /* 0x800000150c0b7c23 */ /* 0x008fe2000801000b */
[C---:B------:R-:W-:Y:S02]  /*15600*/  IADD3 R5, R230.reuse, -R2, RZ ;  /* 0x80000002e6057210 */ /* 0x040fe40007ffe0ff */
[----:B------:R-:W-:Y:S02]  /*15610*/  IADD3 R7, R230, -R3, RZ ;  /* 0x80000003e6077210 */ /* 0x000fe40007ffe0ff */
[CC--:B------:R-:W-:Y:S02]  /*15620*/  ISETP.GE.OR P1, PT, R3.reuse, R233.reuse, !P1 ;  /* 0x000000e90300720c */ /* 0x0c0fe40004f26670 */
[C---:B------:R-:W-:Y:S02]  /*15630*/  ISETP.GE.OR P6, PT, R2.reuse, R233, !P6 ;  /* 0x000000e90200720c */ /* 0x040fe400077c6670 */
[-C--:B------:R-:W-:Y:S02]  /*15640*/  ISETP.GE.OR P0, PT, R3, R232.reuse, !P0 ;  /* 0x000000e80300720c */ /* 0x080fe40004706670 */
[----:B------:R-:W-:Y:S02]  /*15650*/  ISETP.GE.OR P4, PT, R2, R232, !P4 ;  /* 0x000000e80200720c */ /* 0x000fe40006786670 */
[C---:B------:R-:W-:Y:S02]  /*15660*/  IADD3 R3, R231.reuse, -R3, RZ ;  /* 0x80000003e7037210 */ /* 0x040fe40007ffe0ff */
[----:B------:R-:W-:Y:S02]  /*15670*/  IADD3 R2, R231, -R2, RZ ;  /* 0x80000002e7027210 */ /* 0x000fe40007ffe0ff */
[----:B------:R-:W-:Y:S02]  /*15680*/  IABS R10, R5 ;  /* 0x00000005000a7213 */ /* 0x000fe40000000000 */
[----:B------:R-:W-:Y:S02]  /*15690*/  IABS R12, R7 ;  /* 0x00000007000c7213 */ /* 0x000fe40000000000 */
[----:B------:R-:W-:Y:S02]  /*156a0*/  IABS R5, R3 ;  /* 0x0000000300057213 */ /* 0x000fe40000000000 */
[----:B------:R-:W-:Y:S02]  /*156b0*/  IABS R7, R2 ;  /* 0x0000000200077213 */ /* 0x000fe40000000000 */
[----:B------:R-:W-:Y:S01]  /*156c0*/  MOV R3, R10 ;  /* 0x0000000a00037202 */ /* 0x000fe20000000f00 */
[----:B------:R-:W-:Y:S01]  /*156d0*/  FMUL.FTZ R10, R26, UR13 ;  /* 0x0000000d1a0a7c20 */ /* 0x000fe20008410000 */
[----:B------:R-:W-:Y:S02]  /*156e0*/  MOV R2, R12 ;  /* 0x0000000c00027202 */ /* 0x000fe40000000f00 */
[----:B------:R-:W-:Y:S01]  /*156f0*/  I2FP.F32.S32 R3, R3 ;  /* 0x0000000300037245 */ /* 0x000fe20000201400 */
[----:B------:R-:W-:Y:S01]  /*15700*/  MUFU.TANH R12, R23 ;  /* 0x00000017000c7308 */ /* 0x000fe20000002400 */
[----:B------:R-:W-:Y:S02]  /*15710*/  I2FP.F32.S32 R2, R2 ;  /* 0x0000000200027245 */ /* 0x000fe40000201400 */
[----:B------:R-:W-:Y:S01]  /*15720*/  I2FP.F32.S32 R5, R5 ;  /* 0x0000000500057245 */ /* 0x000fe20000201400 */
[----:B-1----:R-:W-:Y:S01]  /*15730*/  FFMA.FTZ R4, R3, -UR21, R4 ;  /* 0x8000001503047c23 */ /* 0x002fe20008010004 */
[----:B------:R-:W-:Y:S01]  /*15740*/  IADD3 R3, R0, 0x20, RZ ;  /* 0x0000002000037810 */ /* 0x000fe20007ffe0ff */
[----:B------:R-:W-:Y:S01]  /*15750*/  FFMA.FTZ R6, R2, -UR21, R6 ;  /* 0x8000001502067c23 */ /* 0x000fe20008010006 */
[----:B------:R-:W-:Y:S01]  /*15760*/  VIADD R2, R0, 0x21 ;  /* 0x0000002100027836 */ /* 0x000fe20000000000 */
[----:B------:R-:W-:Y:S01]  /*15770*/  I2FP.F32.S32 R7, R7 ;  /* 0x0000000700077245 */ /* 0x000fe20000201400 */
[----:B------:R-:W-:Y:S01]  /*15780*/  FFMA.FTZ R14, R5, -UR21, R14 ;  /* 0x80000015050e7c23 */ /* 0x000fe2000801000e */
[----:B------:R-:W-:Y:S01]  /*15790*/  FSEL R178, R4, -INF , !P6 ;  /* 0xff80000004b27808 */ /* 0x000fe20007000000 */
[----:B------:R-:W-:Y:S01]  /*157a0*/  MUFU.TANH R10, R10 ;  /* 0x0000000a000a7308 */ /* 0x000fe20000002400 */
[----:B------:R-:W-:Y:S01]  /*157b0*/  FSEL R177, R6, -INF , !P1 ;  /* 0xff80000006b17808 */ /* 0x000fe20004800000 */
[----:B--2---:R-:W-:Y:S01]  /*157c0*/  FFMA.FTZ R8, R7, -UR21, R8 ;  /* 0x8000001507087c23 */ /* 0x004fe20008010008 */
[----:B------:R-:W-:Y:S02]  /*157d0*/  FSEL R185, R9, -INF , !P3 ;  /* 0xff80000009b97808 */ /* 0x000fe40005800000 */
[----:B------:R-:W-:Y:S02]  /*157e0*/  FSEL R184, R11, -INF , !P5 ;  /* 0xff8000000bb87808 */ /* 0x000fe40006800000 */
[CC--:B------:R-:W-:Y:S03]  /*157f0*/  ISETP.GE.AND P6, PT, R2.reuse, R228.reuse, PT ;  /* 0x000000e40200720c */ /* 0x0c0fe60003fc6270 */
[----:B------:R-:W1:Y:S01]  /*15800*/  MUFU.TANH R9, R24 ;  /* 0x0000001800097308 */ /* 0x000e620000002400 */
[-C--:B------:R-:W-:Y:S02]  /*15810*/  ISETP.GE.AND P1, PT, R2, R229.reuse, PT ;  /* 0x000000e50200720c */ /* 0x080fe40003f26270 */
[C---:B------:R-:W-:Y:S02]  /*15820*/  ISETP.GE.AND P5, PT, R3.reuse, R229, PT ;  /* 0x000000e50300720c */ /* 0x040fe40003fa6270 */
[C---:B------:R-:W-:Y:S02]  /*15830*/  ISETP.GE.AND P3, PT, R3.reuse, R228, PT ;  /* 0x000000e40300720c */ /* 0x040fe40003f66270 */
[----:B------:R-:W-:Y:S02]  /*15840*/  IADD3 R5, R0, 0x28, RZ ;  /* 0x0000002800057810 */ /* 0x000fe40007ffe0ff */
[C---:B------:R-:W-:Y:S02]  /*15850*/  ISETP.GE.OR P6, PT, R2.reuse, R232, !P6 ;  /* 0x000000e80200720c */ /* 0x040fe400077c6670 */
[-C--:B------:R-:W-:Y:S02]  /*15860*/  ISETP.GE.OR P1, PT, R2, R233.reuse, !P1 ;  /* 0x000000e90200720c */ /* 0x080fe40004f26670 */
[C---:B------:R-:W-:Y:S02]  /*15870*/  IADD3 R6, R230.reuse, -R2, RZ ;  /* 0x80000002e6067210 */ /* 0x040fe40007ffe0ff */
[C---:B------:R-:W-:Y:S02]  /*15880*/  ISETP.GE.OR P5, PT, R3.reuse, R233, !P5 ;  /* 0x000000e90300720c */ /* 0x040fe40006fa6670 */
[----:B------:R-:W-:Y:S02]  /*15890*/  ISETP.GE.OR P3, PT, R3, R232, !P3 ;  /* 0x000000e80300720c */ /* 0x000fe40005f66670 */
[C---:B------:R-:W-:Y:S02]  /*158a0*/  IADD3 R2, R231.reuse, -R2, RZ ;  /* 0x80000002e7027210 */ /* 0x040fe40007ffe0ff */
[CC--:B------:R-:W-:Y:S02]  /*158b0*/  IADD3 R7, R230.reuse, -R3.reuse, RZ ;  /* 0x80000003e6077210 */ /* 0x0c0fe40007ffe0ff */
[----:B------:R-:W-:Y:S02]  /*158c0*/  IADD3 R4, R231, -R3, RZ ;  /* 0x80000003e7047210 */ /* 0x000fe40007ffe0ff */
[----:B------:R-:W-:Y:S02]  /*158d0*/  IADD3 R3, R230, -R5, RZ ;  /* 0x80000005e6037210 */ /* 0x000fe40007ffe0ff */
        /* <DEDUP_REMOVED lines=8> */
[----:B------:R-:W-:Y:S01]  /*15960*/  IABS R4, R4 ;  /* 0x0000000400047213 */ /* 0x000fe20000000000 */
[----:B------:R-:W-:Y:S01]  /*15970*/  FFMA.FTZ R6, R6, -UR21, R21 ;  /* 0x8000001506067c23 */ /* 0x000fe20008010015 */
[----:B------:R-:W-:Y:S01]  /*15980*/  FSEL R180, R14, -INF , !P0 ;  /* 0xff8000000eb47808 */ /* 0x000fe20004000000 */
[----:B-1----:R-:W-:Y:S01]  /*15990*/  FFMA.FTZ R9, R2, -UR21, R9 ;  /* 0x8000001502097c23 */ /* 0x002fe20008010009 */
[----:B------:R-:W-:Y:S01]  /*159a0*/  IADD3 R2, R0, 0x29, RZ ;  /* 0x0000002900027810 */ /* 0x000fe20007ffe0ff */
[----:B------:R1:W-:Y:S01]  /*159b0*/  MUFU.TANH R14, R27 ;  /* 0x0000001b000e7308 */ /* 0x0003e20000002400 */
[----:B------:R-:W-:Y:S02]  /*159c0*/  I2FP.F32.S32 R3, R4 ;  /* 0x0000000400037245 */ /* 0x000fe40000201400 */
[----:B------:R-:W-:Y:S02]  /*159d0*/  I2FP.F32.S32 R4, R11 ;  /* 0x0000000b00047245 */ /* 0x000fe40000201400 */
[----:B------:R-:W-:Y:S01]  /*159e0*/  FSEL R190, R7, -INF , !P5 ;  /* 0xff80000007be7808 */ /* 0x000fe20006800000 */
[----:B------:R-:W-:Y:S01]  /*159f0*/  FFMA.FTZ R13, R3, -UR21, R13 ;  /* 0x80000015030d7c23 */ /* 0x000fe2000801000d */
[----:B------:R-:W-:Y:S01]  /*15a00*/  FSEL R191, R6, -INF , !P1 ;  /* 0xff80000006bf7808 */ /* 0x000fe20004800000 */
[----:B------:R-:W-:Y:S01]  /*15a10*/  FFMA.FTZ R12, R4, -UR21, R12 ;  /* 0x80000015040c7c23 */ /* 0x000fe2000801000c */
[CC--:B------:R-:W-:Y:S01]  /*15a20*/  ISETP.GE.AND P5, PT, R2.reuse, R229.reuse, PT ;  /* 0x000000e50200720c */ /* 0x0c0fe20003fa6270 */
[----:B------:R-:W-:Y:S01]  /*15a30*/  MUFU.TANH R11, R29 ;  /* 0x0000001d000b7308 */ /* 0x000fe20000002400 */
[-C--:B------:R-:W-:Y:S02]  /*15a40*/  ISETP.GE.AND P1, PT, R2, R228.reuse, PT ;  /* 0x000000e40200720c */ /* 0x080fe40003f26270 */
[----:B------:R-:W-:Y:S02]  /*15a50*/  FSEL R183, R8, -INF , !P4 ;  /* 0xff80000008b77808 */ /* 0x000fe40006000000 */
[C---:B------:R-:W-:Y:S02]  /*15a60*/  ISETP.GE.AND P0, PT, R5.reuse, R229, PT ;  /* 0x000000e50500720c */ /* 0x040fe40003f06270 */
[----:B------:R-:W-:Y:S03]  /*15a70*/  ISETP.GE.AND P4, PT, R5, R228, PT ;  /* 0x000000e40500720c */ /* 0x000fe60003f86270 */
[----:B------:R-:W2:Y:S01]  /*15a80*/  MUFU.TANH R8, R28 ;  /* 0x0000001c00087308 */ /* 0x000ea20000002400 */
[----:B------:R-:W-:Y:S02]  /*15a90*/  IADD3 R4, R0, 0x30, RZ ;  /* 0x0000003000047810 */ /* 0x000fe40007ffe0ff */
[----:B------:R-:W-:Y:S02]  /*15aa0*/  IADD3 R7, R230, -R2, RZ ;  /* 0x80000002e6077210 */ /* 0x000fe40007ffe0ff */
[CC--:B------:R-:W-:Y:S02]  /*15ab0*/  ISETP.GE.OR P1, PT, R2.reuse, R232.reuse, !P1 ;  /* 0x000000e80200720c */ /* 0x0c0fe40004f26670 */
[-C--:B------:R-:W-:Y:S01]  /*15ac0*/  ISETP.GE.OR P5, PT, R2, R233.reuse, !P5 ;  /* 0x000000e90200720c */ /* 0x080fe20006fa6670 */
[----:B------:R-:W-:Y:S01]  /*15ad0*/  IMAD.IADD R2, R231, 0x1, -R2 ;  /* 0x00000001e7027824 */ /* 0x000fe200078e0a02 */
[C---:B------:R-:W-:Y:S02]  /*15ae0*/  ISETP.GE.OR P0, PT, R5.reuse, R233, !P0 ;  /* 0x000000e90500720c */ /* 0x040fe40004706670 */
[----:B------:R-:W-:Y:S02]  /*15af0*/  ISETP.GE.OR P4, PT, R5, R232, !P4 ;  /* 0x000000e80500720c */ /* 0x000fe40006786670 */
[----:B------:R-:W-:Y:S02]  /*15b00*/  IADD3 R5, R231, -R5, RZ ;  /* 0x80000005e7057210 */ /* 0x000fe40007ffe0ff */
[----:B------:R-:W-:Y:S02]  /*15b10*/  IADD3 R3, R0, 0x31, RZ ;  /* 0x0000003100037810 */ /* 0x000fe40007ffe0ff */
[C---:B------:R-:W-:Y:S02]  /*15b20*/  IADD3 R6, R230.reuse, -R4, RZ ;  /* 0x80000004e6067210 */ /* 0x040fe40007ffe0ff */
[----:B------:R-:W-:Y:S02]  /*15b30*/  IABS R16, R7 ;  /* 0x0000000700107213 */ /* 0x000fe40000000000 */
        /* <DEDUP_REMOVED lines=8> */
[----:B------:R-:W-:Y:S01]  /*15bc0*/  I2FP.F32.S32 R7, R7 ;  /* 0x0000000700077245 */ /* 0x000fe20000201400 */
[----:B-1----:R-:W-:Y:S01]  /*15bd0*/  LDSM.16.MT88.4 R24, [R202+0x18000] ;  /* 0x01800000ca18783b */ /* 0x002fe20000004200 */
[----:B------:R-:W-:Y:S01]  /*15be0*/  I2FP.F32.S32 R2, R2 ;  /* 0x0000000200027245 */ /* 0x000fe20000201400 */
[----:B--2---:R-:W-:Y:S01]  /*15bf0*/  FFMA.FTZ R8, R5, -UR21, R8 ;  /* 0x8000001505087c23 */ /* 0x004fe20008010008 */
[----:B------:R-:W-:Y:S01]  /*15c00*/  IADD3 R5, R231, -R4, RZ ;  /* 0x80000004e7057210 */ /* 0x000fe20007ffe0ff */
[----:B------:R-:W-:Y:S01]  /*15c10*/  FFMA.FTZ R10, R7, -UR21, R10 ;  /* 0x80000015070a7c23 */ /* 0x000fe2000801000a */
[----:B------:R-:W-:Y:S01]  /*15c20*/  FSEL R240, R12, -INF , !P6 ;  /* 0xff8000000cf07808 */ /* 0x000fe20007000000 */
[----:B------:R-:W-:Y:S01]  /*15c30*/  FFMA.FTZ R11, R2, -UR21, R11 ;  /* 0x80000015020b7c23 */ /* 0x000fe2000801000b */
[----:B------:R-:W-:Y:S01]  /*15c40*/  FSEL R179, R9, -INF , !P0 ;  /* 0xff80000009b37808 */ /* 0x000fe20004000000 */
[----:B------:R-:W1:Y:S01]  /*15c50*/  MUFU.TANH R7, R32 ;  /* 0x0000002000077308 */ /* 0x000e620000002400 */
[----:B------:R-:W-:Y:S02]  /*15c60*/  FSEL R189, R13, -INF , !P3 ;  /* 0xff8000000dbd7808 */ /* 0x000fe40005800000 */
[----:B------:R-:W-:Y:S02]  /*15c70*/  FSEL R188, R6, -INF , !P5 ;  /* 0xff80000006bc7808 */ /* 0x000fe40006800000 */
[CC--:B------:R-:W-:Y:S02]  /*15c80*/  ISETP.GE.AND P3, PT, R4.reuse, R229.reuse, PT ;  /* 0x000000e50400720c */ /* 0x0c0fe40003f66270 */
[-C--:B------:R-:W-:Y:S03]  /*15c90*/  ISETP.GE.AND P6, PT, R4, R228.reuse, PT ;  /* 0x000000e40400720c */ /* 0x080fe60003fc6270 */
[----:B------:R-:W2:Y:S01]  /*15ca0*/  MUFU.TANH R12, R31 ;  /* 0x0000001f000c7308 */ /* 0x000ea20000002400 */
[C---:B------:R-:W-:Y:S02]  /*15cb0*/  ISETP.GE.AND P0, PT, R3.reuse, R229, PT ;  /* 0x000000e50300720c */ /* 0x040fe40003f06270 */
[----:B------:R-:W-:Y:S02]  /*15cc0*/  ISETP.GE.AND P5, PT, R3, R228, PT ;  /* 0x000000e40300720c */ /* 0x000fe40003fa6270 */
[C---:B------:R-:W-:Y:S02]  /*15cd0*/  IADD3 R2, R0.reuse, 0x38, RZ ;  /* 0x0000003800027810 */ /* 0x040fe40007ffe0ff */
[----:B------:R-:W-:Y:S02]  /*15ce0*/  IADD3 R0, R0, 0x39, RZ ;  /* 0x0000003900007810 */ /* 0x000fe40007ffe0ff */
[----:B------:R-:W-:Y:S02]  /*15cf0*/  IABS R9, R5 ;  /* 0x0000000500097213 */ /* 0x000fe40000000000 */
[----:B------:R-:W-:Y:S02]  /*15d00*/  FMNMX.FTZ R5, R171, R133, !PT ;  /* 0x00000085ab057209 */ /* 0x000fe40007810000 */
[CC--:B------:R-:W-:Y:S02]  /*15d10*/  ISETP.GE.OR P3, PT, R4.reuse, R233.reuse, !P3 ;  /* 0x000000e90400720c */ /* 0x0c0fe40005f66670 */
[-C--:B------:R-:W-:Y:S02]  /*15d20*/  ISETP.GE.OR P6, PT, R4, R232.reuse, !P6 ;  /* 0x000000e80400720c */ /* 0x080fe400077c6670 */
[C---:B------:R-:W-:Y:S02]  /*15d30*/  ISETP.GE.OR P0, PT, R3.reuse, R233, !P0 ;  /* 0x000000e90300720c */ /* 0x040fe40004706670 */
[----:B------:R-:W-:Y:S02]  /*15d40*/  ISETP.GE.OR P5, PT, R3, R232, !P5 ;  /* 0x000000e80300720c */ /* 0x000fe40006fa6670 */
[C---:B------:R-:W-:Y:S02]  /*15d50*/  IADD3 R4, R230.reuse, -R2, RZ ;  /* 0x80000002e6047210 */ /* 0x040fe40007ffe0ff */
[----:B------:R-:W-:Y:S02]  /*15d60*/  IADD3 R3, R231, -R3, RZ ;  /* 0x80000003e7037210 */ /* 0x000fe40007ffe0ff */
[----:B------:R-:W-:Y:S02]  /*15d70*/  IADD3 R6, R230, -R0, RZ ;  /* 0x80000000e6067210 */ /* 0x000fe40007ffe0ff */
[----:B------:R-:W-:Y:S02]  /*15d80*/  FMNMX.FTZ R5, R169, R5, !PT ;  /* 0x00000005a9057209 */ /* 0x000fe40007810000 */
[----:B------:R-:W-:Y:S02]  /*15d90*/  IABS R13, R3 ;  /* 0x00000003000d7213 */ /* 0x000fe40000000000 */
[----:B------:R-:W-:Y:S02]  /*15da0*/  IABS R4, R4 ;  /* 0x0000000400047213 */ /* 0x000fe40000000000 */
[----:B------:R-:W-:Y:S02]  /*15db0*/  IABS R3, R6 ;  /* 0x0000000600037213 */ /* 0x000fe40000000000 */
[----:B------:R-:W-:Y:S02]  /*15dc0*/  FMNMX.FTZ R5, R176, R5, !PT ;  /* 0x00000005b0057209 */ /* 0x000fe40007810000 */
[----:B------:R-:W-:Y:S02]  /*15dd0*/  I2FP.F32.S32 R4, R4 ;  /* 0x0000000400047245 */ /* 0x000fe40000201400 */
[----:B------:R-:W-:Y:S02]  /*15de0*/  I2FP.F32.S32 R6, R3 ;  /* 0x0000000300067245 */ /* 0x000fe40000201400 */
[----:B------:R-:W-:Y:S01]  /*15df0*/  FMNMX.FTZ R3, R175, R5, !PT ;  /* 0x00000005af037209 */ /* 0x000fe20007810000 */
[----:B-1----:R-:W-:Y:S01]  /*15e00*/  FFMA.FTZ R7, R4, -UR21, R7 ;  /* 0x8000001504077c23 */ /* 0x002fe20008010007 */
[----:B------:R-:W-:Y:S01]  /*15e10*/  FSEL R236, R8, -INF , !P3 ;  /* 0xff80000008ec7808 */ /* 0x000fe20005800000 */
[----:B------:R-:W-:Y:S01]  /*15e20*/  FFMA.FTZ R6, R6, -UR21, R33 ;  /* 0x8000001506067c23 */ /* 0x000fe20008010021 */
[----:B------:R-:W-:Y:S02]  /*15e30*/  FMNMX.FTZ R4, R182, R3, !PT ;  /* 0x00000003b6047209 */ /* 0x000fe40007810000 */
[----:B------:R-:W-:Y:S02]  /*15e40*/  FMNMX.FTZ R3, R168, R134, !PT ;  /* 0x00000086a8037209 */ /* 0x000fe40007810000 */
[----:B------:R-:W-:Y:S02]  /*15e50*/  FMNMX.FTZ R4, R181, R4, !PT ;  /* 0x00000004b5047209 */ /* 0x000fe40007810000 */
[----:B------:R-:W-:Y:S02]  /*15e60*/  FMNMX.FTZ R3, R170, R3, !PT ;  /* 0x00000003aa037209 */ /* 0x000fe40007810000 */
[----:B------:R-:W-:Y:S02]  /*15e70*/  FMNMX.FTZ R4, R177, R4, !PT ;  /* 0x00000004b1047209 */ /* 0x000fe40007810000 */
        /* <DEDUP_REMOVED lines=10> */
[----:B------:R-:W-:Y:S02]  /*15f20*/  FSEL R238, R11, -INF , !P0 ;  /* 0xff8000000bee7808 */ /* 0x000fe40004000000 */
[----:B------:R-:W-:Y:S02]  /*15f30*/  FMNMX.FTZ R3, R191, R3, !PT ;  /* 0x00000003bf037209 */ /* 0x000fe40007810000 */
[----:B------:R-:W-:Y:S02]  /*15f40*/  ISETP.GE.AND P0, PT, R0, R229, PT ;  /* 0x000000e50000720c */ /* 0x000fe40003f06270 */
[----:B------:R-:W-:Y:S02]  /*15f50*/  FMNMX.FTZ R3, R179, R3, !PT ;  /* 0x00000003b3037209 */ /* 0x000fe40007810000 */
[----:B------:R-:W-:Y:S02]  /*15f60*/  FSEL R239, R7, -INF , !P4 ;  /* 0xff80000007ef7808 */ /* 0x000fe40006000000 */
[----:B------:R-:W-:Y:S02]  /*15f70*/  FMNMX.FTZ R3, R188, R3, !PT ;  /* 0x00000003bc037209 */ /* 0x000fe40007810000 */
[----:B------:R-:W-:Y:S02]  /*15f80*/  ISETP.GE.OR P0, PT, R0, R233, !P0 ;  /* 0x000000e90000720c */ /* 0x000fe40004706670 */
[----:B------:R-:W-:Y:S02]  /*15f90*/  FMNMX.FTZ R3, R236, R3, !PT ;  /* 0x00000003ec037209 */ /* 0x000fe40007810000 */
        /* <DEDUP_REMOVED lines=10> */
[----:B------:R-:W-:Y:S01]  /*16040*/  I2FP.F32.S32 R17, R17 ;  /* 0x0000001100117245 */ /* 0x000fe20000201400 */
[----:B------:R3:W4:Y:S01]  /*16050*/  MUFU.TANH R5, R34 ;  /* 0x0000002200057308 */ /* 0x0007220000002400 */
[----:B------:R-:W-:Y:S02]  /*16060*/  FMNMX.FTZ R2, R189, R2, !PT ;  /* 0x00000002bd027209 */ /* 0x000fe40007810000 */
[----:B------:R-:W-:Y:S01]  /*16070*/  I2FP.F32.S32 R9, R9 ;  /* 0x0000000900097245 */ /* 0x000fe20000201400 */
[----:B------:R-:W-:Y:S01]  /*16080*/  FFMA.FTZ R14, R17, -UR21, R14 ;  /* 0x80000015110e7c23 */ /* 0x000fe2000801000e */
[----:B------:R-:W-:Y:S01]  /*16090*/  FMNMX.FTZ R2, R240, R2, !PT ;  /* 0x00000002f0027209 */ /* 0x000fe20007810000 */
[----:B------:R-:W-:Y:S01]  /*160a0*/  LDSM.16.MT88.4 R16, [R201+0x18000] ;  /* 0x01800000c910783b */ /* 0x000fe20000004200 */
[----:B------:R-:W-:Y:S01]  /*160b0*/  I2FP.F32.S32 R13, R13 ;  /* 0x0000000d000d7245 */ /* 0x000fe20000201400 */
[----:B------:R-:W-:Y:S01]  /*160c0*/  FFMA.FTZ R9, R9, -UR21, R30 ;  /* 0x8000001509097c23 */ /* 0x000fe2000801001e */
[----:B------:R-:W-:Y:S02]  /*160d0*/  IADD3 R4, R231, -R0, RZ ;  /* 0x80000000e7047210 */ /* 0x000fe40007ffe0ff */
[----:B------:R-:W-:Y:S01]  /*160e0*/  FSEL R186, R14, -INF , !P1 ;  /* 0xff8000000eba7808 */ /* 0x000fe20004800000 */
[----:B--2---:R-:W-:Y:S01]  /*160f0*/  FFMA.FTZ R12, R13, -UR21, R12 ;  /* 0x800000150d0c7c23 */ /* 0x004fe2000801000c */
[----:B------:R-:W-:Y:S02]  /*16100*/  FMNMX.FTZ R2, R187, R2, !PT ;  /* 0x00000002bb027209 */ /* 0x000fe40007810000 */
[----:B------:R-:W-:Y:S02]  /*16110*/  I2FP.F32.S32 R7, R7 ;  /* 0x0000000700077245 */ /* 0x000fe40000201400 */
[----:B------:R-:W-:Y:S01]  /*16120*/  IABS R4, R4 ;  /* 0x0000000400047213 */ /* 0x000fe20000000000 */
[----:B---3--:R-:W-:Y:S01]  /*16130*/  LDSM.16.MT88.4 R32, [R204+0x18000] ;  /* 0x01800000cc20783b */ /* 0x008fe20000004200 */
[----:B------:R-:W-:Y:S01]  /*16140*/  FSEL R249, R9, -INF , !P6 ;  /* 0xff80000009f97808 */ /* 0x000fe20007000000 */
[----:B----4-:R-:W-:Y:S01]  /*16150*/  FFMA.FTZ R5, R7, -UR21, R5 ;  /* 0x8000001507057c23 */ /* 0x010fe20008010005 */
        /* <DEDUP_REMOVED lines=9> */
[----:B-1----:R-:W-:Y:S02]  /*161f0*/  FMNMX.FTZ R3, R3, R6, !PT ;  /* 0x0000000603037209 */ /* 0x002fe40007810000 */
[----:B------:R-:W-:Y:S02]  /*16200*/  FSEL R135, R135, -INF , !P4 ;  /* 0xff80000087877808 */ /* 0x000fe40006000000 */
[----:B------:R-:W-:Y:S01]  /*16210*/  FMNMX.FTZ R0, R251, R0, !PT ;  /* 0x00000000fb007209 */ /* 0x000fe20007810000 */
[----:B------:R-:W1:Y:S03]  /*16220*/  SHFL.BFLY PT, R132, R3, 0x1, 0x1f ;  /* 0x0c201f0003847f89 */ /* 0x000e6600000e0000 */
[----:B------:R-:W-:Y:S05]  /*16230*/  FMNMX.FTZ R0, R135, R0, !PT ;  /* 0x0000000087007209 */ /* 0x000fea0007810000 */
[----:B------:R-:W2:Y:S01]  /*16240*/  SHFL.BFLY PT, R2, R0, 0x2, 0x1f ;  /* 0x0c401f0000027f89 */ /* 0x000ea200000e0000 */
[----:B-1----:R-:W-:Y:S04]  /*16250*/  FMNMX.FTZ R132, R3, R132, !PT ;  /* 0x0000008403847209 */ /* 0x002fe80007810000 */
[C---:B------:R-:W-:Y:S01]  /*16260*/  FSETP.NEU.FTZ.AND P1, PT, R132.reuse, -INF , PT ;  /* 0xff8000008400780b */ /* 0x040fe20003f3d000 */
[----:B------:R-:W-:Y:S01]  /*16270*/  FMUL.FTZ R172, R132, UR4 ;  /* 0x0000000484ac7c20 */ /* 0x000fe20008410000 */
[----:B--2---:R-:W-:Y:S04]  /*16280*/  FMNMX.FTZ R0, R0, R2, !PT ;  /* 0x0000000200007209 */ /* 0x004fe80007810000 */
[----:B------:R-:W-:Y:S01]  /*16290*/  FSEL R172, R172, RZ, P1 ;  /* 0x000000ffacac7208 */ /* 0x000fe20000800000 */
[----:B------:R-:W1:Y:S04]  /*162a0*/  SHFL.BFLY PT, R2, R0, 0x1, 0x1f ;  /* 0x0c201f0000027f89 */ /* 0x000e6800000e0000 */
[--C-:B------:R-:W-:Y:S04]  /*162b0*/  FFMA.FTZ R3, R171, UR4, -R172.reuse ;  /* 0x00000004ab037c23 */ /* 0x100fe800080108ac */
[----:B------:R1:W-:Y:S02]  /*162c0*/  MUFU.EX2 R245, R3 ;  /* 0x0000000300f57308 */ /* 0x0003e40000000800 */
[----:B-1----:R-:W-:Y:S01]  /*162d0*/  FMNMX.FTZ R3, R0, R2, !PT ;  /* 0x0000000200037209 */ /* 0x002fe20007810000 */
[--C-:B------:R-:W-:Y:S03]  /*162e0*/  FFMA.FTZ R0, R169, UR4, -R172.reuse ;  /* 0x00000004a9007c23 */ /* 0x100fe600080108ac */
[C---:B------:R-:W-:Y:S04]  /*162f0*/  FSETP.NEU.FTZ.AND P0, PT, R3.reuse, -INF , PT ;  /* 0xff8000000300780b */ /* 0x040fe80003f1d000 */
[----:B------:R1:W-:Y:S01]  /*16300*/  MUFU.EX2 R248, R0 ;  /* 0x0000000000f87308 */ /* 0x0003e20000000800 */
[----:B------:R-:W-:Y:S05]  /*16310*/  FMUL.FTZ R173, R3, UR4 ;  /* 0x0000000403ad7c20 */ /* 0x000fea0008410000 */
[----:B------:R-:W-:Y:S05]  /*16320*/  FSEL R173, R173, RZ, P0 ;  /* 0x000000ffadad7208 */ /* 0x000fea0000000000 */
[--C-:B------:R-:W-:Y:S01]  /*16330*/  FFMA.FTZ R2, R15, UR4, -R173.reuse ;  /* 0x000000040f027c23 */ /* 0x100fe200080108ad */
[--C-:B------:R-:W-:Y:S03]  /*16340*/  FFMA.FTZ R4, R174, UR4, -R173.reuse ;  /* 0x00000004ae047c23 */ /* 0x100fe600080108ad */
[----:B------:R-:W-:Y:S01]  /*16350*/  MUFU.EX2 R243, R2 ;  /* 0x0000000200f37308 */ /* 0x000fe20000000800 */
[--C-:B-1----:R-:W-:Y:S09]  /*16360*/  FFMA.FTZ R0, R176, UR4, -R172.reuse ;  /* 0x00000004b0007c23 */ /* 0x102ff200080108ac */
[----:B------:R1:W-:Y:S10]  /*16370*/  MUFU.EX2 R247, R0 ;  /* 0x0000000000f77308 */ /* 0x0003f40000000800 */
[----:B------:R-:W2:Y:S01]  /*16380*/  MUFU.EX2 R242, R4 ;  /* 0x0000000400f27308 */ /* 0x000ea20000000800 */
[--C-:B-1----:R-:W-:Y:S09]  /*16390*/  FFMA.FTZ R0, R175, UR4, -R172.reuse ;  /* 0x00000004af007c23 */ /* 0x102ff200080108ac */
[----:B------:R1:W3:Y:S01]  /*163a0*/  MUFU.EX2 R246, R0 ;  /* 0x0000000000f67308 */ /* 0x0002e20000000800 */
[----:B--2---:R-:W-:Y:S01]  /*163b0*/  F2FP.F16.F32.PACK_AB R171, R242, R243 ;  /* 0x000000f3f2ab723e */ /* 0x004fe200000000ff */
[--C-:B-1----:R-:W-:Y:S01]  /*163c0*/  FFMA.FTZ R0, R168, UR4, -R173.reuse ;  /* 0x00000004a8007c23 */ /* 0x102fe200080108ad */
[----:B------:R-:W-:Y:S07]  /*163d0*/  F2FP.F16.F32.PACK_AB R168, R248, R245 ;  /* 0x000000f5f8a8723e */ /* 0x000fee00000000ff */
[----:B------:R1:W-:Y:S02]  /*163e0*/  MUFU.EX2 R241, R0 ;  /* 0x0000000000f17308 */ /* 0x0003e40000000800 */
[----:B-1----:R-:W-:Y:S01]  /*163f0*/  FFMA.FTZ R0, R170, UR4, -R173 ;  /* 0x00000004aa007c23 */ /* 0x002fe200080108ad */
[----:B---3--:R-:W-:Y:S07]  /*16400*/  F2FP.F16.F32.PACK_AB R170, R246, R247 ;  /* 0x000000f7f6aa723e */ /* 0x008fee00000000ff */
        /* <DEDUP_REMOVED lines=57> */
[----:B------:R-:W-:Y:S01]  /*167a0*/  FMUL.FTZ R33, R2, R165 ;  /* 0x000000a502217220 */ /* 0x000fe20000410000 */
[--C-:B-1----:R-:W-:Y:S01]  /*167b0*/  FFMA.FTZ R133, R178, UR4, -R172.reuse ;  /* 0x00000004b2857c23 */ /* 0x102fe200080108ac */
[C---:B------:R-:W-:Y:S02]  /*167c0*/  HMMA.16816.F32 R24, R168.reuse, R34, R24 ;  /* 0x00000022a818723c */ /* 0x040fe40000001818 */
[----:B------:R-:W-:Y:S01]  /*167d0*/  LDSM.16.MT88.4 R160, [R201+0x1a800] ;  /* 0x01a80000c9a0783b */ /* 0x000fe20000004200 */
[C---:B------:R-:W-:Y:S01]  /*167e0*/  FMUL.FTZ R36, R2.reuse, R36 ;  /* 0x0000002402247220 */ /* 0x040fe20000410000 */
[----:B------:R-:W-:Y:S01]  /*167f0*/  FMUL.FTZ R37, R2, R37 ;  /* 0x0000002502257220 */ /* 0x000fe20000410000 */
[C---:B------:R-:W-:Y:S01]  /*16800*/  FMUL.FTZ R38, R0.reuse, R38 ;  /* 0x0000002600267220 */ /* 0x040fe20000410000 */
[C---:B--2---:R-:W-:Y:S01]  /*16810*/  HMMA.16816.F32 R28, R168.reuse, R136, R28 ;  /* 0x00000088a81c723c */ /* 0x044fe2000000181c */
[----:B------:R1:W-:Y:S04]  /*16820*/  MUFU.EX2 R198, R133 ;  /* 0x0000008500c67308 */ /* 0x0003e80000000800 */
[C---:B------:R-:W-:Y:S01]  /*16830*/  FMUL.FTZ R34, R0.reuse, R166 ;  /* 0x000000a600227220 */ /* 0x040fe20000410000 */
[C---:B------:R-:W-:Y:S01]  /*16840*/  FMUL.FTZ R35, R0.reuse, R167 ;  /* 0x000000a700237220 */ /* 0x040fe20000410000 */
[----:B------:R-:W-:Y:S01]  /*16850*/  FMUL.FTZ R39, R0, R39 ;  /* 0x0000002700277220 */ /* 0x000fe20000410000 */
[----:B------:R-:W-:Y:S03]  /*16860*/  LDSM.16.MT88.4 R164, [R203+0x19800] ;  /* 0x01980000cba4783b */ /* 0x000fe60000004200 */
[C---:B------:R-:W-:Y:S01]  /*16870*/  FMUL.FTZ R40, R2.reuse, R40 ;  /* 0x0000002802287220 */ /* 0x040fe20000410000 */
[----:B------:R-:W-:Y:S01]  /*16880*/  FMUL.FTZ R41, R2, R41 ;  /* 0x0000002902297220 */ /* 0x000fe20000410000 */
[C---:B------:R-:W-:Y:S03]  /*16890*/  HMMA.16816.F32 R32, R168.reuse, R138, R32 ;  /* 0x0000008aa820723c */ /* 0x040fe60000001820 */
[----:B------:R-:W2:Y:S01]  /*168a0*/  LDSM.16.MT88.4 R136, [R203+0x1a000] ;  /* 0x01a00000cb88783b */ /* 0x000ea20000004200 */
[C---:B------:R-:W-:Y:S01]  /*168b0*/  FMUL.FTZ R42, R0.reuse, R42 ;  /* 0x0000002a002a7220 */ /* 0x040fe20000410000 */
        /* <DEDUP_REMOVED lines=154> */
[C---:B------:R-:W-:Y:S03]  /*17260*/  HMMA.16816.F32 R36, R136.reuse, R160, R36 ;  /* 0x000000a08824723c */ /* 0x040fe60000001824 */
[----:B------:R-:W-:Y:S03]  /*17270*/  LDSM.16.MT88.4 R176, [R202+0x1b800] ;  /* 0x01b80000cab0783b */ /* 0x000fe60000004200 */
[C---:B------:R-:W-:Y:S05]  /*17280*/  HMMA.16816.F32 R40, R136.reuse, R162, R40 ;  /* 0x000000a28828723c */ /* 0x040fea0000001828 */
[----:B------:R-:W4:Y:S01]  /*17290*/  LDSM.16.MT88.4 R160, [R204+0x1c800] ;  /* 0x01c80000cca0783b */ /* 0x000f220000004200 */
        /* <DEDUP_REMOVED lines=11> */
[----:B------:R-:W2:Y:S02]  /*17350*/  LDSM.16.MT88.4 R148, [R202+0x1e800] ;  /* 0x01e80000ca94783b */ /* 0x000ea40000004200 */
[----:B------:R3:W-:Y:S03]  /*17360*/  MUFU.EX2 R189, R133 ;  /* 0x0000008500bd7308 */ /* 0x0007e60000000800 */
        /* <DEDUP_REMOVED lines=20> */
[C---:B--2---:R-:W-:Y:S05]  /*174b0*/  HMMA.16816.F32 R108, R136.reuse, R148, R108 ;  /* 0x00000094886c723c */ /* 0x044fea000000186c */
[--C-:B----4-:R-:W-:Y:S01]  /*174c0*/  FFMA.FTZ R133, R186, UR4, -R173.reuse ;  /* 0x00000004ba857c23 */ /* 0x110fe200080108ad */
[C---:B------:R-:W-:Y:S01]  /*174d0*/  HMMA.16816.F32 R112, R136.reuse, R150, R112 ;  /* 0x000000968870723c */ /* 0x040fe20000001870 */
[----:B------:R-:W2:Y:S02]  /*174e0*/  LDSM.16.MT88.4 R148, [R204+0x19000] ;  /* 0x01900000cc94783b */ /* 0x000ea40000004200 */
[----:B------:R4:W1:Y:S03]  /*174f0*/  MUFU.EX2 R186, R133 ;  /* 0x0000008500ba7308 */ /* 0x0008660000000800 */
[C---:B-----5:R-:W-:Y:S06]  /*17500*/  HMMA.16816.F32 R116, R136.reuse, R152, R116 ;  /* 0x000000988874723c */ /* 0x060fec0000001874 */
[C---:B------:R-:W-:Y:S01]  /*17510*/  HMMA.16816.F32 R120, R136.reuse, R154, R120 ;  /* 0x0000009a8878723c */ /* 0x040fe20000001878 */
[----:B------:R-:W5:Y:S05]  /*17520*/  LDSM.16.MT88.4 R152, [R203+0x19000] ;  /* 0x01900000cb98783b */ /* 0x000f6a0000004200 */
[C---:B------:R-:W-:Y:S05]  /*17530*/  HMMA.16816.F32 R124, R136.reuse, R156, R124 ;  /* 0x0000009c887c723c */ /* 0x040fea000000187c */
[--C-:B----4-:R-:W-:Y:S01]  /*17540*/  FFMA.FTZ R133, R236, UR4, -R172.reuse ;  /* 0x00000004ec857c23 */ /* 0x110fe200080108ac */
[----:B------:R-:W-:Y:S01]  /*17550*/  HMMA.16816.F32 R128, R136, R158, R128 ;  /* 0x0000009e8880723c */ /* 0x000fe20000001880 */
[----:B------:R-:W4:Y:S02]  /*17560*/  LDSM.16.MT88.4 R156, [R202+0x1b000] ;  /* 0x01b00000ca9c783b */ /* 0x000f240000004200 */
[----:B------:R2:W-:Y:S04]  /*17570*/  MUFU.EX2 R185, R133 ;  /* 0x0000008500b97308 */ /* 0x0005e80000000800 */
[----:B------:R-:W-:Y:S02]  /*17580*/  F2FP.F16.F32.PACK_AB R136, R192, R193 ;  /* 0x000000c1c088723e */ /* 0x000fe400000000ff */
[----:B------:R-:W3:Y:S02]  /*17590*/  LDL.LU R236, [R1+0x1c] ;  /* 0x00001c0001ec7983 */ /* 0x000ee40000300800 */
[----:B------:R-:W-:Y:S02]  /*175a0*/  F2FP.F16.F32.PACK_AB R138, R190, R191 ;  /* 0x000000bfbe8a723e */ /* 0x000fe400000000ff */
[----:B------:R-:W-:Y:S02]  /*175b0*/  F2FP.F16.F32.PACK_AB R137, R188, R189 ;  /* 0x000000bdbc89723e */ /* 0x000fe400000000ff */
[----:B-1----:R-:W-:Y:S01]  /*175c0*/  F2FP.F16.F32.PACK_AB R139, R186, R187 ;  /* 0x000000bbba8b723e */ /* 0x002fe200000000ff */
[--C-:B--2---:R-:W-:Y:S06]  /*175d0*/  FFMA.FTZ R133, R238, UR4, -R172.reuse ;  /* 0x00000004ee857c23 */ /* 0x104fec00080108ac */
[C---:B------:R-:W-:Y:S01]  /*175e0*/  HMMA.16816.F32 R4, R136.reuse, R140, R4 ;  /* 0x0000008c8804723c */ /* 0x040fe20000001804 */
[----:B------:R1:W2:Y:S05]  /*175f0*/  MUFU.EX2 R184, R133 ;  /* 0x0000008500b87308 */ /* 0x0002aa0000000800 */
[C---:B------:R-:W-:Y:S01]  /*17600*/  HMMA.16816.F32 R8, R136.reuse, R142, R8 ;  /* 0x0000008e8808723c */ /* 0x040fe20000001808 */
[----:B------:R-:W4:Y:S05]  /*17610*/  LDSM.16.MT88.4 R140, [R204+0x1b000] ;  /* 0x01b00000cc8c783b */ /* 0x000f2a0000004200 */
[C---:B------:R-:W-:Y:S06]  /*17620*/  HMMA.16816.F32 R12, R136.reuse, R144, R12 ;  /* 0x00000090880c723c */ /* 0x040fec000000180c */
[C---:B------:R-:W-:Y:S01]  /*17630*/  HMMA.16816.F32 R16, R136.reuse, R146, R16 ;  /* 0x000000928810723c */ /* 0x040fe20000001810 */
[----:B------:R-:W4:Y:S04]  /*17640*/  LDSM.16.MT88.4 R144, [R203+0x1b000] ;  /* 0x01b00000cb90783b */ /* 0x000f280000004200 */
[--C-:B-1----:R-:W-:Y:S01]  /*17650*/  FFMA.FTZ R133, R239, UR4, -R172.reuse ;  /* 0x00000004ef857c23 */ /* 0x102fe200080108ac */
[C---:B------:R-:W-:Y:S03]  /*17660*/  HMMA.16816.F32 R20, R136.reuse, R148, R20 ;  /* 0x000000948814723c */ /* 0x040fe60000001814 */
[----:B------:R1:W-:Y:S02]  /*17670*/  MUFU.EX2 R183, R133 ;  /* 0x0000008500b77308 */ /* 0x0003e40000000800 */
[----:B------:R-:W-:Y:S01]  /*17680*/  FFMA.FTZ R172, R237, UR4, -R172 ;  /* 0x00000004edac7c23 */ /* 0x000fe200080108ac */
[C---:B------:R-:W-:Y:S01]  /*17690*/  HMMA.16816.F32 R24, R136.reuse, R150, R24 ;  /* 0x000000968818723c */ /* 0x040fe20000001818 */
[----:B------:R-:W4:Y:S06]  /*176a0*/  LDSM.16.MT88.4 R148, [R201+0x1d000] ;  /* 0x01d00000c994783b */ /* 0x000f2c0000004200 */
[----:B------:R-:W1:Y:S01]  /*176b0*/  MUFU.EX2 R182, R172 ;  /* 0x000000ac00b67308 */ /* 0x000e620000000800 */
[C---:B-----5:R-:W-:Y:S03]  /*176c0*/  HMMA.16816.F32 R28, R136.reuse, R152, R28 ;  /* 0x00000098881c723c */ /* 0x060fe6000000181c */
[----:B--2---:R-:W-:Y:S03]  /*176d0*/  F2FP.F16.F32.PACK_AB R168, R184, R185 ;  /* 0x000000b9b8a8723e */ /* 0x004fe600000000ff */
[C---:B------:R-:W-:Y:S01]  /*176e0*/  HMMA.16816.F32 R32, R136.reuse, R154, R32 ;  /* 0x0000009a8820723c */ /* 0x040fe20000001820 */
[----:B------:R-:W2:Y:S04]  /*176f0*/  LDSM.16.MT88.4 R152, [R202+0x1d000] ;  /* 0x01d00000ca98783b */ /* 0x000ea80000004200 */
[--C-:B-1----:R-:W-:Y:S01]  /*17700*/  FFMA.FTZ R133, R249, UR4, -R173.reuse ;  /* 0x00000004f9857c23 */ /* 0x102fe200080108ad */
[C---:B------:R-:W-:Y:S03]  /*17710*/  HMMA.16816.F32 R36, R136.reuse, R160, R36 ;  /* 0x000000a08824723c */ /* 0x040fe60000001824 */
[----:B------:R1:W-:Y:S02]  /*17720*/  MUFU.EX2 R181, R133 ;  /* 0x0000008500b57308 */ /* 0x0003e40000000800 */
[----:B------:R-:W-:Y:S01]  /*17730*/  F2FP.F16.F32.PACK_AB R170, R182, R183 ;  /* 0x000000b7b6aa723e */ /* 0x000fe200000000ff */
[C---:B------:R-:W-:Y:S01]  /*17740*/  HMMA.16816.F32 R40, R136.reuse, R162, R40 ;  /* 0x000000a28828723c */ /* 0x040fe20000001828 */
[----:B------:R-:W-:Y:S05]  /*17750*/  LDSM.16.MT88.4 R160, [R203+0x1d000] ;  /* 0x01d00000cba0783b */ /* 0x000fea0000004200 */
[C---:B----4-:R-:W-:Y:S06]  /*17760*/  HMMA.16816.F32 R44, R136.reuse, R156, R44 ;  /* 0x0000009c882c723c */ /* 0x050fec000000182c */
[C---:B------:R-:W-:Y:S01]  /*17770*/  HMMA.16816.F32 R48, R136.reuse, R158, R48 ;  /* 0x0000009e8830723c */ /* 0x040fe20000001830 */
[----:B------:R-:W4:Y:S04]  /*17780*/  LDSM.16.MT88.4 R156, [R204+0x1d000] ;  /* 0x01d00000cc9c783b */ /* 0x000f280000004200 */
[--C-:B-1----:R-:W-:Y:S01]  /*17790*/  FFMA.FTZ R133, R250, UR4, -R173.reuse ;  /* 0x00000004fa857c23 */ /* 0x102fe200080108ad */
[C---:B------:R-:W-:Y:S03]  /*177a0*/  HMMA.16816.F32 R52, R136.reuse, R140, R52 ;  /* 0x0000008c8834723c */ /* 0x040fe60000001834 */
[----:B------:R1:W5:Y:S03]  /*177b0*/  MUFU.EX2 R180, R133 ;  /* 0x0000008500b47308 */ /* 0x0003660000000800 */
[C---:B------:R-:W-:Y:S01]  /*177c0*/  HMMA.16816.F32 R56, R136.reuse, R142, R56 ;  /* 0x0000008e8838723c */ /* 0x040fe20000001838 */
[----:B------:R-:W4:Y:S05]  /*177d0*/  LDSM.16.MT88.4 R140, [R201+0x1f000] ;  /* 0x01f00000c98c783b */ /* 0x000f2a0000004200 */
[C---:B------:R-:W-:Y:S06]  /*177e0*/  HMMA.16816.F32 R60, R136.reuse, R144, R60 ;  /* 0x00000090883c723c */ /* 0x040fec000000183c */
        /* <DEDUP_REMOVED lines=9> */
[C---:B--2---:R-:W-:Y:S03]  /*17880*/  HMMA.16816.F32 R76, R136.reuse, R152, R76 ;  /* 0x00000098884c723c */ /* 0x044fe6000000184c */
[----:B-----5:R-:W-:Y:S03]  /*17890*/  F2FP.F16.F32.PACK_AB R169, R180, R181 ;  /* 0x000000b5b4a9723e */ /* 0x020fe600000000ff */
[C---:B------:R-:W-:Y:S01]  /*178a0*/  HMMA.16816.F32 R80, R136.reuse, R154, R80 ;  /* 0x0000009a8850723c */ /* 0x040fe20000001850 */
[----:B------:R-:W2:Y:S05]  /*178b0*/  LDSM.16.MT88.4 R152, [R203+0x1f000] ;  /* 0x01f00000cb98783b */ /* 0x000eaa0000004200 */
[C---:B----4-:R-:W-:Y:S03]  /*178c0*/  HMMA.16816.F32 R84, R136.reuse, R156, R84 ;  /* 0x0000009c8854723c */ /* 0x050fe60000001854 */
        /* <DEDUP_REMOVED lines=9> */
[----:B------:R-:W4:Y:S05]  /*17960*/  LDSM.16.MT88.4 R140, [R201+0x19800] ;  /* 0x01980000c98c783b */ /* 0x000f2a0000004200 */
[C---:B------:R-:W-:Y:S06]  /*17970*/  HMMA.16816.F32 R108, R136.reuse, R144, R108 ;  /* 0x00000090886c723c */ /* 0x040fec000000186c */
[C---:B------:R-:W-:Y:S06]  /*17980*/  HMMA.16816.F32 R112, R136.reuse, R146, R112 ;  /* 0x000000928870723c */ /* 0x040fec0000001870 */
[C---:B-1----:R-:W-:Y:S06]  /*17990*/  HMMA.16816.F32 R116, R136.reuse, R148, R116 ;  /* 0x000000948874723c */ /* 0x042fec0000001874 */
[C---:B------:R-:W-:Y:S06]  /*179a0*/  HMMA.16816.F32 R120, R136.reuse, R150, R120 ;  /* 0x000000968878723c */ /* 0x040fec0000001878 */
[C---:B--2---:R-:W-:Y:S06]  /*179b0*/  HMMA.16816.F32 R124, R136.reuse, R152, R124 ;  /* 0x00000098887c723c */ /* 0x044fec000000187c */
[----:B------:R-:W-:Y:S06]  /*179c0*/  HMMA.16816.F32 R128, R136, R154, R128 ;  /* 0x0000009a8880723c */ /* 0x000fec0000001880 */
[C---:B----4-:R-:W-:Y:S01]  /*179d0*/  HMMA.16816.F32 R136, R168.reuse, R140, R4 ;  /* 0x0000008ca888723c */ /* 0x050fe20000001804 */
[----:B------:R-:W1:Y:S05]  /*179e0*/  LDSM.16.MT88.4 R4, [R204+0x1b800] ;  /* 0x01b80000cc04783b */ /* 0x000e6a0000004200 */
[C---:B------:R-:W-:Y:S03]  /*179f0*/  HMMA.16816.F32 R144, R168.reuse, R142, R8 ;  /* 0x0000008ea890723c */ /* 0x040fe60000001808 */
[----:B------:R-:W2:Y:S03]  /*17a00*/  LDSM.16.MT88.4 R8, [R203+0x1b800] ;  /* 0x01b80000cb08783b */ /* 0x000ea60000004200 */
[C---:B------:R-:W-:Y:S05]  /*17a10*/  HMMA.16816.F32 R140, R168.reuse, R156, R12 ;  /* 0x0000009ca88c723c */ /* 0x040fea000000180c */
[----:B------:R-:W4:Y:S01]  /*17a20*/  LDSM.16.MT88.4 R12, [R201+0x1d800] ;  /* 0x01d80000c90c783b */ /* 0x000f220000004200 */
[C---:B------:R-:W-:Y:S05]  /*17a30*/  HMMA.16816.F32 R152, R168.reuse, R158, R16 ;  /* 0x0000009ea898723c */ /* 0x040fea0000001810 */
[----:B---3--:R-:W-:Y:S01]  /*17a40*/  FFMA.FTZ R0, R0, R240, R241 ;  /* 0x000000f000007223 */ /* 0x008fe200000100f1 */
[C---:B------:R-:W-:Y:S01]  /*17a50*/  HMMA.16816.F32 R148, R168.reuse, R160, R20 ;  /* 0x000000a0a894723c */ /* 0x040fe20000001814 */
[----:B------:R-:W3:Y:S05]  /*17a60*/  LDSM.16.MT88.4 R16, [R202+0x1d800] ;  /* 0x01d80000ca10783b */ /* 0x000eea0000004200 */
[C---:B------:R-:W-:Y:S03]  /*17a70*/  HMMA.16816.F32 R160, R168.reuse, R162, R24 ;  /* 0x000000a2a8a0723c */ /* 0x040fe60000001818 */
[----:B------:R-:W5:Y:S03]  /*17a80*/  LDSM.16.MT88.4 R20, [R204+0x1d800] ;  /* 0x01d80000cc14783b */ /* 0x000f660000004200 */
[C---:B------:R-:W-:Y:S05]  /*17a90*/  HMMA.16816.F32 R156, R168.reuse, R164, R28 ;  /* 0x000000a4a89c723c */ /* 0x040fea000000181c */
[----:B------:R-:W5:Y:S01]  /*17aa0*/  LDSM.16.MT88.4 R24, [R203+0x1d800] ;  /* 0x01d80000cb18783b */ /* 0x000f620000004200 */
        /* <DEDUP_REMOVED lines=17> */
[C---:B-----5:R-:W-:Y:S06]  /*17bc0*/  HMMA.16816.F32 R84, R168.reuse, R20, R84 ;  /* 0x00000014a854723c */ /* 0x060fec0000001854 */
        /* <DEDUP_REMOVED lines=47> */
.L_x_2371:
        /* <DEDUP_REMOVED lines=49> */
.L_x_2375:
        /* <DEDUP_REMOVED lines=14> */
.L_x_2376:
        /* <DEDUP_REMOVED lines=358> */
.L_x_2378:
[----:B------:R-:W-:Y:S05]  /*19910*/  BSYNC B0 ;  /* 0x0000000000007941 */ /* 0x000fea0003800000 */
.L_x_2377:
        /* <DEDUP_REMOVED lines=43> */
.L_x_2380:
[----:B------:R-:W-:Y:S05]  /*19bd0*/  BSYNC B0 ;  /* 0x0000000000007941 */ /* 0x000fea0003800000 */
.L_x_2379:
        /* <DEDUP_REMOVED lines=27> */
.L_x_2382:
[----:B------:R-:W-:Y:S05]  /*19d90*/  BSYNC B0 ;  /* 0x0000000000007941 */ /* 0x000fea0003800000 */
.L_x_2381:
        /* <DEDUP_REMOVED lines=27> */
.L_x_2384:
[----:B------:R-:W-:Y:S05]  /*19f50*/  BSYNC B0 ;  /* 0x0000000000007941 */ /* 0x000fea0003800000 */
.L_x_2383:
        /* <DEDUP_REMOVED lines=27> */
.L_x_2385:
        /* <DEDUP_REMOVED lines=15> */
.L_x_2430:


//--------------------- .nv.shared._ZN5flash16flash_fwd_kernelI23Flash_fwd_kernel_traitsILi256ELi64ELi64ELi4ELb0ELb0EN7cutlass6half_tE19Flash_kernel_traitsILi256ELi64ELi64ELi4ES3_EELb0ELb0ELb0ELb0ELb0ELb1ELb0ELb0EEEvNS_16Flash_fwd_paramsE --------------------------
	.section	.nv.shared._ZN5flash16flash_fwd_kernelI23Flash_fwd_kernel_traitsILi256ELi64ELi64ELi4ELb0ELb0EN7cutlass6half_tE19Flash_kernel_traitsILi256ELi64ELi64ELi4ES3_EELb0ELb0ELb0ELb0ELb0ELb1ELb0ELb0EEEvNS_16Flash_fwd_paramsE,"aw",@nobits
	.sectionflags	@""
	.align	16
	.zero		1024


//--------------------- .nv.shared.reserved.0     --------------------------
	.section	.nv.shared.reserved.0,"aw",@nobits
	.weak		__nv_reservedSMEM_offset_0_alias
	.size		__nv_reservedSMEM_offset_0_alias, 0, 0
	.other		__nv_reservedSMEM_offset_0_alias,@"STO_CUDA_RESERVED_SHARED STV_DEFAULT"
__nv_reservedSMEM_offset_0_alias:
	.zero		0


//--------------------- .nv.global                --------------------------
	.section	.nv.global,"aw",@nobits
.nv.global:
	.type		_ZN66_INTERNAL_a1905241_30_flash_fwd_hdim256_fp16_sm80_cu_9949e2e8_43184cute1_E,@object
	.size		_ZN66_INTERNAL_a1905241_30_flash_fwd_hdim256_fp16_sm80_cu_9949e2e8_43184cute1_E,(_ZN66_INTERNAL_a1905241_30_flash_fwd_hdim256_fp16_sm80_cu_9949e2e8_43184cuda3std3__45__cpo6cbeginE - _ZN66_INTERNAL_a1905241_30_flash_fwd_hdim256_fp16_sm80_cu_9949e2e8_43184cute1_E)
_ZN66_INTERNAL_a1905241_30_flash_fwd_hdim256_fp16_sm80_cu_9949e2e8_43184cute1_E:
	.zero		1
	.type		_ZN66_INTERNAL_a1905241_30_flash_fwd_hdim256_fp16_sm80_cu_9949e2e8_43184cuda3std3__45__cpo6cbeginE,@object
	.size		_ZN66_INTERNAL_a1905241_30_flash_fwd_hdim256_fp16_sm80_cu_9949e2e8_43184cuda3std3__45__cpo6cbeginE,(_ZN66_INTERNAL_a1905241_30_flash_fwd_hdim256_fp16_sm80_cu_9949e2e8_43184cuda3std3__48in_placeE - _ZN66_INTERNAL_a1905241_30_flash_fwd_hdim256_fp16_sm80_cu_9949e2e8_43184cuda3std3__45__cpo6cbeginE)
_ZN66_INTERNAL_a1905241_30_flash_fwd_hdim256_fp16_sm80_cu_9949e2e8_43184cuda3std3__45__cpo6cbeginE:
	.zero		1
	.type		_ZN66_INTERNAL_a1905241_30_flash_fwd_hdim256_fp16_sm80_cu_9949e2e8_43184cuda3std3__48in_placeE,@object
	.size		_ZN66_INTERNAL_a1905241_30_flash_fwd_hdim256_fp16_sm80_cu_9949e2e8_43184cuda3std3__48in_placeE,(_ZN66_INTERNAL_a1905241_30_flash_fwd_hdim256_fp16_sm80_cu_9949e2e8_43184cuda3std6ranges3__45__cpo9iter_moveE - _ZN66_INTERNAL_a1905241_30_flash_fwd_hdim256_fp16_sm80_cu_9949e2e8_43184cuda3std3__48in_placeE)
_ZN66_INTERNAL_a1905241_30_flash_fwd_hdim256_fp16_sm80_cu_9949e2e8_43184cuda3std3__48in_placeE:
	.zero		1
	.type		_ZN66_INTERNAL_a1905241_30_flash_fwd_hdim256_fp16_sm80_cu_9949e2e8_43184cuda3std6ranges3__45__cpo9iter_moveE,@object
	.size		_ZN66_INTERNAL_a1905241_30_flash_fwd_hdim256_fp16_sm80_cu_9949e2e8_43184cuda3std6ranges3__45__cpo9iter_moveE,(_ZN66_INTERNAL_a1905241_30_flash_fwd_hdim256_fp16_sm80_cu_9949e2e8_43184cuda3std3__45__cpo5beginE - _ZN66_INTERNAL_a1905241_30_flash_fwd_hdim256_fp16_sm80_cu_9949e2e8_43184cuda3std6ranges3__45__cpo9iter_moveE)
_ZN66_INTERNAL_a1905241_30_flash_fwd_hdim256_fp16_sm80_cu_9949e2e8_43184cuda3std6ranges3__45__cpo9iter_moveE:
	.zero		1
	.type		_ZN66_INTERNAL_a1905241_30_flash_fwd_hdim256_fp16_sm80_cu_9949e2e8_43184cuda3std3__45__cpo5beginE,@object
	.size		_ZN66_INTERNAL_a1905241_30_flash_fwd_hdim256_fp16_sm80_cu_9949e2e8_43184cuda3std3__45__cpo5beginE,(_ZN66_INTERNAL_a1905241_30_flash_fwd_hdim256_fp16_sm80_cu_9949e2e8_43184cuda3std3__468_GLOBAL__N__a1905241_30_flash_fwd_hdim256_fp16_sm80_cu_9949e2e8_43186ignoreE - _ZN66_INTERNAL_a1905241_30_flash_fwd_hdim256_fp16_sm80_cu_9949e2e8_43184cuda3std3__45__cpo5beginE)
_ZN66_INTERNAL_a1905241_30_flash_fwd_hdim256_fp16_sm80_cu_9949e2e8_43184cuda3std3__45__cpo5beginE:
	.zero		1
	.type		_ZN66_INTERNAL_a1905241_30_flash_fwd_hdim256_fp16_sm80_cu_9949e2e8_43184cuda3std3__468_GLOBAL__N__a1905241_30_flash_fwd_hdim256_fp16_sm80_cu_9949e2e8_43186ignoreE,@object
	.size		_ZN66_INTERNAL_a1905241_30_flash_fwd_hdim256_fp16_sm80_cu_9949e2e8_43184cuda3std3__468_GLOBAL__N__a1905241_30_flash_fwd_hdim256_fp16_sm80_cu_9949e2e8_43186ignoreE,(_ZN66_INTERNAL_a1905241_30_flash_fwd_hdim256_fp16_sm80_cu_9949e2e8_43184cute7productE - _ZN66_INTERNAL_a1905241_30_flash_fwd_hdim256_fp16_sm80_cu_9949e2e8_43184cuda3std3__468_GLOBAL__N__a1905241_30_flash_fwd_hdim256_fp16_sm80_cu_9949e2e8_43186ignoreE)
_ZN66_INTERNAL_a1905241_30_flash_fwd_hdim256_fp16_sm80_cu_9949e2e8_43184cuda3std3__468_GLOBAL__N__a1905241_30_flash_fwd_hdim256_fp16_sm80_cu_9949e2e8_43186ignoreE:
	.zero		1
	.type		_ZN66_INTERNAL_a1905241_30_flash_fwd_hdim256_fp16_sm80_cu_9949e2e8_43184cute7productE,@object
	.size		_ZN66_INTERNAL_a1905241_30_flash_fwd_hdim256_fp16_sm80_cu_9949e2e8_43184cute7productE,(_ZN66_INTERNAL_a1905241_30_flash_fwd_hdim256_fp16_sm80_cu_9949e2e8_43184cuda3std3__45__cpo3endE - _ZN66_INTERNAL_a1905241_30_flash_fwd_hdim256_fp16_sm80_cu_9949e2e8_43184cute7productE)
_ZN66_INTERNAL_a1905241_30_flash_fwd_hdim256_fp16_sm80_cu_9949e2e8_43184cute7productE:
	.zero		1
	.type		_ZN66_INTERNAL_a1905241_30_flash_fwd_hdim256_fp16_sm80_cu_9949e2e8_43184cuda3std3__45__cpo3endE,@object
	.size		_ZN66_INTERNAL_a1905241_30_flash_fwd_hdim256_fp16_sm80_cu_9949e2e8_43184cuda3std3__45__cpo3endE,(_ZN66_INTERNAL_a1905241_30_flash_fwd_hdim256_fp16_sm80_cu_9949e2e8_43184cuda3std3__419piecewise_constructE - _ZN66_INTERNAL_a1905241_30_flash_fwd_hdim256_fp16_sm80_cu_9949e2e8_43184cuda3std3__45__cpo3endE)
_ZN66_INTERNAL_a1905241_30_flash_fwd_hdim256_fp16_sm80_cu_9949e2e8_43184cuda3std3__45__cpo3endE:
	.zero		1
	.type		_ZN66_INTERNAL_a1905241_30_flash_fwd_hdim256_fp16_sm80_cu_9949e2e8_43184cuda3std3__419piecewise_constructE,@object
	.size		_ZN66_INTERNAL_a1905241_30_flash_fwd_hdim256_fp16_sm80_cu_9949e2e8_43184cuda3std3__419piecewise_constructE,(_ZN66_INTERNAL_a1905241_30_flash_fwd_hdim256_fp16_sm80_cu_9949e2e8_43184cuda3std3__45__cpo4cendE - _ZN66_INTERNAL_a1905241_30_flash_fwd_hdim256_fp16_sm80_cu_9949e2e8_43184cuda3std3__419piecewise_constructE)
_ZN66_INTERNAL_a1905241_30_flash_fwd_hdim256_fp16_sm80_cu_9949e2e8_43184cuda3std3__419piecewise_constructE:
	.zero		1
	.type		_ZN66_INTERNAL_a1905241_30_flash_fwd_hdim256_fp16_sm80_cu_9949e2e8_43184cuda3std3__45__cpo4cendE,@object
	.size		_ZN66_INTERNAL_a1905241_30_flash_fwd_hdim256_fp16_sm80_cu_9949e2e8_43184cuda3std3__45__cpo4cendE,(_ZN66_INTERNAL_a1905241_30_flash_fwd_hdim256_fp16_sm80_cu_9949e2e8_43184cuda3std6ranges3__45__cpo4swapE - _ZN66_INTERNAL_a1905241_30_flash_fwd_hdim256_fp16_sm80_cu_9949e2e8_43184cuda3std3__45__cpo4cendE)
_ZN66_INTERNAL_a1905241_30_flash_fwd_hdim256_fp16_sm80_cu_9949e2e8_43184cuda3std3__45__cpo4cendE:
	.zero		1
	.type		_ZN66_INTERNAL_a1905241_30_flash_fwd_hdim256_fp16_sm80_cu_9949e2e8_43184cuda3std6ranges3__45__cpo4swapE,@object
	.size		_ZN66_INTERNAL_a1905241_30_flash_fwd_hdim256_fp16_sm80_cu_9949e2e8_43184cuda3std6ranges3__45__cpo4swapE,(.L_7 - _ZN66_INTERNAL_a1905241_30_flash_fwd_hdim256_fp16_sm80_cu_9949e2e8_43184cuda3std6ranges3__45__cpo4swapE)
_ZN66_INTERNAL_a1905241_30_flash_fwd_hdim256_fp16_sm80_cu_9949e2e8_43184cuda3std6ranges3__45__cpo4swapE:
	.zero		1
.L_7:


//--------------------- .nv.shared._ZN5flash16flash_fwd_kernelI23Flash_fwd_kernel_traitsILi256ELi64ELi64ELi4ELb0ELb0EN7cutlass6half_tE19Flash_kernel_traitsILi256ELi64ELi64ELi4ES3_EELb0ELb0ELb0ELb0ELb0ELb0ELb0ELb0EEEvNS_16Flash_fwd_paramsE --------------------------
	.section	.nv.shared._ZN5flash16flash_fwd_kernelI23Flash_fwd_kernel_traitsILi256ELi64ELi64ELi4ELb0ELb0EN7cutlass6half_tE19Flash_kernel_traitsILi256ELi64ELi64ELi4ES3_EELb0ELb0ELb0ELb0ELb0ELb0ELb0ELb0EEEvNS_16Flash_fwd_paramsE,"aw",@nobits
	.sectionflags	@""
	.align	16
	.zero		1024


//--------------------- .nv.shared._ZN5flash16flash_fwd_kernelI23Flash_fwd_kernel_traitsILi256ELi64ELi64ELi4ELb0ELb0EN7cutlass6half_tE19Flash_kernel_traitsILi256ELi64ELi64ELi4ES3_EELb0ELb0ELb0ELb1ELb0ELb0ELb0ELb0EEEvNS_16Flash_fwd_paramsE --------------------------
	.section	.nv.shared._ZN5flash16flash_fwd_kernelI23Flash_fwd_kernel_traitsILi256ELi64ELi64ELi4ELb0ELb0EN7cutlass6half_tE19Flash_kernel_traitsILi256ELi64ELi64ELi4ES3_EELb0ELb0ELb0ELb1ELb0ELb0ELb0ELb0EEEvNS_16Flash_fwd_paramsE,"aw",@nobits
	.sectionflags	@""
	.align	16
	.zero		1024


//--------------------- .nv.shared._ZN5flash16flash_fwd_kernelI23Flash_fwd_kernel_traitsILi256ELi64ELi64ELi4ELb0ELb0EN7cutlass6half_tE19Flash_kernel_traitsILi256ELi64ELi64ELi4ES3_EELb0ELb0ELb1ELb0ELb0ELb1ELb0ELb0EEEvNS_16Flash_fwd_paramsE --------------------------
	.section	.nv.shared._ZN5flash16flash_fwd_kernelI23Flash_fwd_kernel_traitsILi256ELi64ELi64ELi4ELb0ELb0EN7cutlass6half_tE19Flash_kernel_traitsILi256ELi64ELi64ELi4ES3_EELb0ELb0ELb1ELb0ELb0ELb1ELb0ELb0EEEvNS_16Flash_fwd_paramsE,"aw",@nobits
	.sectionflags	@""
	.align	16
	.zero		1024


//--------------------- .nv.shared._ZN5flash16flash_fwd_kernelI23Flash_fwd_kernel_traitsILi256ELi64ELi64ELi4ELb0ELb0EN7cutlass6half_tE19Flash_kernel_traitsILi256ELi64ELi64ELi4ES3_EELb0ELb0ELb1ELb0ELb0ELb0ELb0ELb0EEEvNS_16Flash_fwd_paramsE --------------------------
	.section	.nv.shared._ZN5flash16flash_fwd_kernelI23Flash_fwd_kernel_traitsILi256ELi64ELi64ELi4ELb0ELb0EN7cutlass6half_tE19Flash_kernel_traitsILi256ELi64ELi64ELi4ES3_EELb0ELb0ELb1ELb0ELb0ELb0ELb0ELb0EEEvNS_16Flash_fwd_paramsE,"aw",@nobits
	.sectionflags	@""
	.align	16
	.zero		1024


//--------------------- .nv.shared._ZN5flash16flash_fwd_kernelI23Flash_fwd_kernel_traitsILi256ELi64ELi64ELi4ELb0ELb0EN7cutlass6half_tE19Flash_kernel_traitsILi256ELi64ELi64ELi4ES3_EELb0ELb0ELb1ELb1ELb0ELb0ELb0ELb0EEEvNS_16Flash_fwd_paramsE --------------------------
	.section	.nv.shared._ZN5flash16flash_fwd_kernelI23Flash_fwd_kernel_traitsILi256ELi64ELi64ELi4ELb0ELb0EN7cutlass6half_tE19Flash_kernel_traitsILi256ELi64ELi64ELi4ES3_EELb0ELb0ELb1ELb1ELb0ELb0ELb0ELb0EEEvNS_16Flash_fwd_paramsE,"aw",@nobits
	.sectionflags	@""
	.align	16
	.zero		1024


//--------------------- .nv.shared._ZN5flash16flash_fwd_kernelI23Flash_fwd_kernel_traitsILi256ELi128ELi64ELi8ELb0ELb0EN7cutlass6half_tE19Flash_kernel_traitsILi256ELi128ELi64ELi8ES3_EELb0ELb0ELb0ELb0ELb0ELb1ELb0ELb0EEEvNS_16Flash_fwd_paramsE --------------------------
	.section	.nv.shared._ZN5flash16flash_fwd_kernelI23Flash_fwd_kernel_traitsILi256ELi128ELi64ELi8ELb0ELb0EN7cutlass6half_tE19Flash_kernel_traitsILi256ELi128ELi64ELi8ES3_EELb0ELb0ELb0ELb0ELb0ELb1ELb0ELb0EEEvNS_16Flash_fwd_paramsE,"aw",@nobits
	.sectionflags	@""
	.align	16
	.zero		1024


//--------------------- .nv.shared._ZN5flash16flash_fwd_kernelI23Flash_fwd_kernel_traitsILi256ELi128ELi64ELi8ELb0ELb0EN7cutlass6half_tE19Flash_kernel_traitsILi256ELi128ELi64ELi8ES3_EELb0ELb0ELb0ELb0ELb0ELb0ELb0ELb0EEEvNS_16Flash_fwd_paramsE --------------------------
	.section	.nv.shared._ZN5flash16flash_fwd_kernelI23Flash_fwd_kernel_traitsILi256ELi128ELi64ELi8ELb0ELb0EN7cutlass6half_tE19Flash_kernel_traitsILi256ELi128ELi64ELi8ES3_EELb0ELb0ELb0ELb0ELb0ELb0ELb0ELb0EEEvNS_16Flash_fwd_paramsE,"aw",@nobits
	.sectionflags	@""
	.align	16
	.zero		1024


//--------------------- .nv.shared._ZN5flash16flash_fwd_kernelI23Flash_fwd_kernel_traitsILi256ELi128ELi64ELi8ELb0ELb0EN7cutlass6half_tE19Flash_kernel_traitsILi256ELi128ELi64ELi8ES3_EELb0ELb0ELb0ELb1ELb0ELb0ELb0ELb0EEEvNS_16Flash_fwd_paramsE --------------------------
	.section	.nv.shared._ZN5flash16flash_fwd_kernelI23Flash_fwd_kernel_traitsILi256ELi128ELi64ELi8ELb0ELb0EN7cutlass6half_tE19Flash_kernel_traitsILi256ELi128ELi64ELi8ES3_EELb0ELb0ELb0ELb1ELb0ELb0ELb0ELb0EEEvNS_16Flash_fwd_paramsE,"aw",@nobits
	.sectionflags	@""
	.align	16
	.zero		1024


//--------------------- .nv.shared._ZN5flash16flash_fwd_kernelI23Flash_fwd_kernel_traitsILi256ELi128ELi64ELi8ELb0ELb0EN7cutlass6half_tE19Flash_kernel_traitsILi256ELi128ELi64ELi8ES3_EELb0ELb0ELb1ELb0ELb0ELb1ELb0ELb0EEEvNS_16Flash_fwd_paramsE --------------------------
	.section	.nv.shared._ZN5flash16flash_fwd_kernelI23Flash_fwd_kernel_traitsILi256ELi128ELi64ELi8ELb0ELb0EN7cutlass6half_tE19Flash_kernel_traitsILi256ELi128ELi64ELi8ES3_EELb0ELb0ELb1ELb0ELb0ELb1ELb0ELb0EEEvNS_16Flash_fwd_paramsE,"aw",@nobits
	.sectionflags	@""
	.align	16
	.zero		1024


//--------------------- .nv.shared._ZN5flash16flash_fwd_kernelI23Flash_fwd_kernel_traitsILi256ELi128ELi64ELi8ELb0ELb0EN7cutlass6half_tE19Flash_kernel_traitsILi256ELi128ELi64ELi8ES3_EELb0ELb0ELb1ELb0ELb0ELb0ELb0ELb0EEEvNS_16Flash_fwd_paramsE --------------------------
	.section	.nv.shared._ZN5flash16flash_fwd_kernelI23Flash_fwd_kernel_traitsILi256ELi128ELi64ELi8ELb0ELb0EN7cutlass6half_tE19Flash_kernel_traitsILi256ELi128ELi64ELi8ES3_EELb0ELb0ELb1ELb0ELb0ELb0ELb0ELb0EEEvNS_16Flash_fwd_paramsE,"aw",@nobits
	.sectionflags	@""
	.align	16
	.zero		1024


//--------------------- .nv.shared._ZN5flash16flash_fwd_kernelI23Flash_fwd_kernel_traitsILi256ELi128ELi64ELi8ELb0ELb0EN7cutlass6half_tE19Flash_kernel_traitsILi256ELi128ELi64ELi8ES3_EELb0ELb0ELb1ELb1ELb0ELb0ELb0ELb0EEEvNS_16Flash_fwd_paramsE --------------------------
	.section	.nv.shared._ZN5flash16flash_fwd_kernelI23Flash_fwd_kernel_traitsILi256ELi128ELi64ELi8ELb0ELb0EN7cutlass6half_tE19Flash_kernel_traitsILi256ELi128ELi64ELi8ES3_EELb0ELb0ELb1ELb1ELb0ELb0ELb0ELb0EEEvNS_16Flash_fwd_paramsE,"aw",@nobits
	.sectionflags	@""
	.align	16
	.zero		1024


//--------------------- .nv.shared._ZN5flash16flash_fwd_kernelI23Flash_fwd_kernel_traitsILi256ELi64ELi64ELi4ELb0ELb0EN7cutlass6half_tE19Flash_kernel_traitsILi256ELi64ELi64ELi4ES3_EELb1ELb0ELb0ELb0ELb0ELb0ELb0ELb0EEEvNS_16Flash_fwd_paramsE --------------------------
	.section	.nv.shared._ZN5flash16flash_fwd_kernelI23Flash_fwd_kernel_traitsILi256ELi64ELi64ELi4ELb0ELb0EN7cutlass6half_tE19Flash_kernel_traitsILi256ELi64ELi64ELi4ES3_EELb1ELb0ELb0ELb0ELb0ELb0ELb0ELb0EEEvNS_16Flash_fwd_paramsE,"aw",@nobits
	.sectionflags	@""
	.align	16
	.zero		1024


//--------------------- .nv.shared._ZN5flash16flash_fwd_kernelI23Flash_fwd_kernel_traitsILi256ELi64ELi64ELi4ELb0ELb0EN7cutlass6half_tE19Flash_kernel_traitsILi256ELi64ELi64ELi4ES3_EELb1ELb0ELb1ELb0ELb0ELb0ELb0ELb0EEEvNS_16Flash_fwd_paramsE --------------------------
	.section	.nv.shared._ZN5flash16flash_fwd_kernelI23Flash_fwd_kernel_traitsILi256ELi64ELi64ELi4ELb0ELb0EN7cutlass6half_tE19Flash_kernel_traitsILi256ELi64ELi64ELi4ES3_EELb1ELb0ELb1ELb0ELb0ELb0ELb0ELb0EEEvNS_16Flash_fwd_paramsE,"aw",@nobits
	.sectionflags	@""
	.align	16
	.zero		1024


//--------------------- .nv.shared._ZN5flash16flash_fwd_kernelI23Flash_fwd_kernel_traitsILi256ELi64ELi64ELi4ELb0ELb0EN7cutlass6half_tE19Flash_kernel_traitsILi256ELi64ELi64ELi4ES3_EELb1ELb0ELb0ELb0ELb0ELb1ELb0ELb0EEEvNS_16Flash_fwd_paramsE --------------------------
	.section	.nv.shared._ZN5flash16flash_fwd_kernelI23Flash_fwd_kernel_traitsILi256ELi64ELi64ELi4ELb0ELb0EN7cutlass6half_tE19Flash_kernel_traitsILi256ELi64ELi64ELi4ES3_EELb1ELb0ELb0ELb0ELb0ELb1ELb0ELb0EEEvNS_16Flash_fwd_paramsE,"aw",@nobits
	.sectionflags	@""
	.align	16
	.zero		1024


//--------------------- .nv.shared._ZN5flash16flash_fwd_kernelI23Flash_fwd_kernel_traitsILi256ELi64ELi64ELi4ELb0ELb0EN7cutlass6half_tE19Flash_kernel_traitsILi256ELi64ELi64ELi4ES3_EELb0ELb0ELb0ELb0ELb0ELb1ELb1ELb0EEEvNS_16Flash_fwd_paramsE --------------------------
	.section	.nv.shared._ZN5flash16flash_fwd_kernelI23Flash_fwd_kernel_traitsILi256ELi64ELi64ELi4ELb0ELb0EN7cutlass6half_tE19Flash_kernel_traitsILi256ELi64ELi64ELi4ES3_EELb0ELb0ELb0ELb0ELb0ELb1ELb1ELb0EEEvNS_16Flash_fwd_paramsE,"aw",@nobits
	.sectionflags	@""
	.align	16
	.zero		1024


//--------------------- .nv.shared._ZN5flash16flash_fwd_kernelI23Flash_fwd_kernel_traitsILi256ELi64ELi64ELi4ELb0ELb0EN7cutlass6half_tE19Flash_kernel_traitsILi256ELi64ELi64ELi4ES3_EELb1ELb0ELb0ELb1ELb0ELb0ELb0ELb0EEEvNS_16Flash_fwd_paramsE --------------------------
	.section	.nv.shared._ZN5flash16flash_fwd_kernelI23Flash_fwd_kernel_traitsILi256ELi64ELi64ELi4ELb0ELb0EN7cutlass6half_tE19Flash_kernel_traitsILi256ELi64ELi64ELi4ES3_EELb1ELb0ELb0ELb1ELb0ELb0ELb0ELb0EEEvNS_16Flash_fwd_paramsE,"aw",@nobits
	.sectionflags	@""
	.align	16
	.zero		1024


//--------------------- .nv.shared._ZN5flash16flash_fwd_kernelI23Flash_fwd_kernel_traitsILi256ELi64ELi64ELi4ELb0ELb0EN7cutlass6half_tE19Flash_kernel_traitsILi256ELi64ELi64ELi4ES3_EELb1ELb0ELb0ELb0ELb0ELb0ELb0ELb1EEEvNS_16Flash_fwd_paramsE --------------------------
	.section	.nv.shared._ZN5flash16flash_fwd_kernelI23Flash_fwd_kernel_traitsILi256ELi64ELi64ELi4ELb0ELb0EN7cutlass6half_tE19Flash_kernel_traitsILi256ELi64ELi64ELi4ES3_EELb1ELb0ELb0ELb0ELb0ELb0ELb0ELb1EEEvNS_16Flash_fwd_paramsE,"aw",@nobits
	.sectionflags	@""
	.align	16
	.zero		1024


//--------------------- .nv.shared._ZN5flash16flash_fwd_kernelI23Flash_fwd_kernel_traitsILi256ELi64ELi64ELi4ELb0ELb0EN7cutlass6half_tE19Flash_kernel_traitsILi256ELi64ELi64ELi4ES3_EELb0ELb0ELb0ELb0ELb0ELb0ELb1ELb0EEEvNS_16Flash_fwd_paramsE --------------------------
	.section	.nv.shared._ZN5flash16flash_fwd_kernelI23Flash_fwd_kernel_traitsILi256ELi64ELi64ELi4ELb0ELb0EN7cutlass6half_tE19Flash_kernel_traitsILi256ELi64ELi64ELi4ES3_EELb0ELb0ELb0ELb0ELb0ELb0ELb1ELb0EEEvNS_16Flash_fwd_paramsE,"aw",@nobits
	.sectionflags	@""
	.align	16
	.zero		1024


//--------------------- .nv.shared._ZN5flash16flash_fwd_kernelI23Flash_fwd_kernel_traitsILi256ELi64ELi64ELi4ELb0ELb0EN7cutlass6half_tE19Flash_kernel_traitsILi256ELi64ELi64ELi4ES3_EELb1ELb0ELb0ELb1ELb0ELb0ELb0ELb1EEEvNS_16Flash_fwd_paramsE --------------------------
	.section	.nv.shared._ZN5flash16flash_fwd_kernelI23Flash_fwd_kernel_traitsILi256ELi64ELi64ELi4ELb0ELb0EN7cutlass6half_tE19Flash_kernel_traitsILi256ELi64ELi64ELi4ES3_EELb1ELb0ELb0ELb1ELb0ELb0ELb0ELb1EEEvNS_16Flash_fwd_paramsE,"aw",@nobits
	.sectionflags	@""
	.align	16
	.zero		1024


//--------------------- .nv.shared._ZN5flash16flash_fwd_kernelI23Flash_fwd_kernel_traitsILi256ELi64ELi64ELi4ELb0ELb0EN7cutlass6half_tE19Flash_kernel_traitsILi256ELi64ELi64ELi4ES3_EELb0ELb0ELb0ELb1ELb0ELb0ELb1ELb0EEEvNS_16Flash_fwd_paramsE --------------------------
	.section	.nv.shared._ZN5flash16flash_fwd_kernelI23Flash_fwd_kernel_traitsILi256ELi64ELi64ELi4ELb0ELb0EN7cutlass6half_tE19Flash_kernel_traitsILi256ELi64ELi64ELi4ES3_EELb0ELb0ELb0ELb1ELb0ELb0ELb1ELb0EEEvNS_16Flash_fwd_paramsE,"aw",@nobits
	.sectionflags	@""
	.align	16
	.zero		1024


//--------------------- .nv.shared._ZN5flash16flash_fwd_kernelI23Flash_fwd_kernel_traitsILi256ELi64ELi64ELi4ELb0ELb0EN7cutlass6half_tE19Flash_kernel_traitsILi256ELi64ELi64ELi4ES3_EELb1ELb0ELb1ELb0ELb0ELb1ELb0ELb0EEEvNS_16Flash_fwd_paramsE --------------------------
	.section	.nv.shared._ZN5flash16flash_fwd_kernelI23Flash_fwd_kernel_traitsILi256ELi64ELi64ELi4ELb0ELb0EN7cutlass6half_tE19Flash_kernel_traitsILi256ELi64ELi64ELi4ES3_EELb1ELb0ELb1ELb0ELb0ELb1ELb0ELb0EEEvNS_16Flash_fwd_paramsE,"aw",@nobits
	.sectionflags	@""
	.align	16
	.zero		1024


//--------------------- .nv.shared._ZN5flash16flash_fwd_kernelI23Flash_fwd_kernel_traitsILi256ELi64ELi64ELi4ELb0ELb0EN7cutlass6half_tE19Flash_kernel_traitsILi256ELi64ELi64ELi4ES3_EELb0ELb0ELb1ELb0ELb0ELb1ELb1ELb0EEEvNS_16Flash_fwd_paramsE --------------------------
	.section	.nv.shared._ZN5flash16flash_fwd_kernelI23Flash_fwd_kernel_traitsILi256ELi64ELi64ELi4ELb0ELb0EN7cutlass6half_tE19Flash_kernel_traitsILi256ELi64ELi64ELi4ES3_EELb0ELb0ELb1ELb0ELb0ELb1ELb1ELb0EEEvNS_16Flash_fwd_paramsE,"aw",@nobits
	.sectionflags	@""
	.align	16
	.zero		1024


//--------------------- .nv.shared._ZN5flash16flash_fwd_kernelI23Flash_fwd_kernel_traitsILi256ELi64ELi64ELi4ELb0ELb0EN7cutlass6half_tE19Flash_kernel_traitsILi256ELi64ELi64ELi4ES3_EELb1ELb0ELb1ELb1ELb0ELb0ELb0ELb0EEEvNS_16Flash_fwd_paramsE --------------------------
	.section	.nv.shared._ZN5flash16flash_fwd_kernelI23Flash_fwd_kernel_traitsILi256ELi64ELi64ELi4ELb0ELb0EN7cutlass6half_tE19Flash_kernel_traitsILi256ELi64ELi64ELi4ES3_EELb1ELb0ELb1ELb1ELb0ELb0ELb0ELb0EEEvNS_16Flash_fwd_paramsE,"aw",@nobits
	.sectionflags	@""
	.align	16
	.zero		1024


//--------------------- .nv.shared._ZN5flash16flash_fwd_kernelI23Flash_fwd_kernel_traitsILi256ELi64ELi64ELi4ELb0ELb0EN7cutlass6half_tE19Flash_kernel_traitsILi256ELi64ELi64ELi4ES3_EELb1ELb0ELb1ELb0ELb0ELb0ELb0ELb1EEEvNS_16Flash_fwd_paramsE --------------------------
	.section	.nv.shared._ZN5flash16flash_fwd_kernelI23Flash_fwd_kernel_traitsILi256ELi64ELi64ELi4ELb0ELb0EN7cutlass6half_tE19Flash_kernel_traitsILi256ELi64ELi64ELi4ES3_EELb1ELb0ELb1ELb0ELb0ELb0ELb0ELb1EEEvNS_16Flash_fwd_paramsE,"aw",@nobits
	.sectionflags	@""
	.align	16
	.zero		1024


//--------------------- .nv.shared._ZN5flash16flash_fwd_kernelI23Flash_fwd_kernel_traitsILi256ELi64ELi64ELi4ELb0ELb0EN7cutlass6half_tE19Flash_kernel_traitsILi256ELi64ELi64ELi4ES3_EELb0ELb0ELb1ELb0ELb0ELb0ELb1ELb0EEEvNS_16Flash_fwd_paramsE --------------------------
	.section	.nv.shared._ZN5flash16flash_fwd_kernelI23Flash_fwd_kernel_traitsILi256ELi64ELi64ELi4ELb0ELb0EN7cutlass6half_tE19Flash_kernel_traitsILi256ELi64ELi64ELi4ES3_EELb0ELb0ELb1ELb0ELb0ELb0ELb1ELb0EEEvNS_16Flash_fwd_paramsE,"aw",@nobits
	.sectionflags	@""
	.align	16
	.zero		1024


//--------------------- .nv.shared._ZN5flash16flash_fwd_kernelI23Flash_fwd_kernel_traitsILi256ELi64ELi64ELi4ELb0ELb0EN7cutlass6half_tE19Flash_kernel_traitsILi256ELi64ELi64ELi4ES3_EELb1ELb0ELb1ELb1ELb0ELb0ELb0ELb1EEEvNS_16Flash_fwd_paramsE --------------------------
	.section	.nv.shared._ZN5flash16flash_fwd_kernelI23Flash_fwd_kernel_traitsILi256ELi64ELi64ELi4ELb0ELb0EN7cutlass6half_tE19Flash_kernel_traitsILi256ELi64ELi64ELi4ES3_EELb1ELb0ELb1ELb1ELb0ELb0ELb0ELb1EEEvNS_16Flash_fwd_paramsE,"aw",@nobits
	.sectionflags	@""
	.align	16
	.zero		1024


//--------------------- .nv.shared._ZN5flash16flash_fwd_kernelI23Flash_fwd_kernel_traitsILi256ELi64ELi64ELi4ELb0ELb0EN7cutlass6half_tE19Flash_kernel_traitsILi256ELi64ELi64ELi4ES3_EELb0ELb0ELb1ELb1ELb0ELb0ELb1ELb0EEEvNS_16Flash_fwd_paramsE --------------------------
	.section	.nv.shared._ZN5flash16flash_fwd_kernelI23Flash_fwd_kernel_traitsILi256ELi64ELi64ELi4ELb0ELb0EN7cutlass6half_tE19Flash_kernel_traitsILi256ELi64ELi64ELi4ES3_EELb0ELb0ELb1ELb1ELb0ELb0ELb1ELb0EEEvNS_16Flash_fwd_paramsE,"aw",@nobits
	.sectionflags	@""
	.align	16
	.zero		1024


//--------------------- .nv.shared._ZN5flash16flash_fwd_kernelI23Flash_fwd_kernel_traitsILi256ELi128ELi64ELi8ELb0ELb0EN7cutlass6half_tE19Flash_kernel_traitsILi256ELi128ELi64ELi8ES3_EELb1ELb0ELb0ELb0ELb0ELb0ELb0ELb0EEEvNS_16Flash_fwd_paramsE --------------------------
	.section	.nv.shared._ZN5flash16flash_fwd_kernelI23Flash_fwd_kernel_traitsILi256ELi128ELi64ELi8ELb0ELb0EN7cutlass6half_tE19Flash_kernel_traitsILi256ELi128ELi64ELi8ES3_EELb1ELb0ELb0ELb0ELb0ELb0ELb0ELb0EEEvNS_16Flash_fwd_paramsE,"aw",@nobits
	.sectionflags	@""
	.align	16
	.zero		1024


//--------------------- .nv.shared._ZN5flash16flash_fwd_kernelI23Flash_fwd_kernel_traitsILi256ELi128ELi64ELi8ELb0ELb0EN7cutlass6half_tE19Flash_kernel_traitsILi256ELi128ELi64ELi8ES3_EELb1ELb0ELb1ELb0ELb0ELb0ELb0ELb0EEEvNS_16Flash_fwd_paramsE --------------------------
	.section	.nv.shared._ZN5flash16flash_fwd_kernelI23Flash_fwd_kernel_traitsILi256ELi128ELi64ELi8ELb0ELb0EN7cutlass6half_tE19Flash_kernel_traitsILi256ELi128ELi64ELi8ES3_EELb1ELb0ELb1ELb0ELb0ELb0ELb0ELb0EEEvNS_16Flash_fwd_paramsE,"aw",@nobits
	.sectionflags	@""
	.align	16
	.zero		1024


//--------------------- .nv.shared._ZN5flash16flash_fwd_kernelI23Flash_fwd_kernel_traitsILi256ELi128ELi64ELi8ELb0ELb0EN7cutlass6half_tE19Flash_kernel_traitsILi256ELi128ELi64ELi8ES3_EELb1ELb0ELb0ELb0ELb0ELb1ELb0ELb0EEEvNS_16Flash_fwd_paramsE --------------------------
	.section	.nv.shared._ZN5flash16flash_fwd_kernelI23Flash_fwd_kernel_traitsILi256ELi128ELi64ELi8ELb0ELb0EN7cutlass6half_tE19Flash_kernel_traitsILi256ELi128ELi64ELi8ES3_EELb1ELb0ELb0ELb0ELb0ELb1ELb0ELb0EEEvNS_16Flash_fwd_paramsE,"aw",@nobits
	.sectionflags	@""
	.align	16
	.zero		1024


//--------------------- .nv.shared._ZN5flash16flash_fwd_kernelI23Flash_fwd_kernel_traitsILi256ELi128ELi64ELi8ELb0ELb0EN7cutlass6half_tE19Flash_kernel_traitsILi256ELi128ELi64ELi8ES3_EELb0ELb0ELb0ELb0ELb0ELb1ELb1ELb0EEEvNS_16Flash_fwd_paramsE --------------------------
	.section	.nv.shared._ZN5flash16flash_fwd_kernelI23Flash_fwd_kernel_traitsILi256ELi128ELi64ELi8ELb0ELb0EN7cutlass6half_tE19Flash_kernel_traitsILi256ELi128ELi64ELi8ES3_EELb0ELb0ELb0ELb0ELb0ELb1ELb1ELb0EEEvNS_16Flash_fwd_paramsE,"aw",@nobits
	.sectionflags	@""
	.align	16
	.zero		1024


//--------------------- .nv.shared._ZN5flash16flash_fwd_kernelI23Flash_fwd_kernel_traitsILi256ELi128ELi64ELi8ELb0ELb0EN7cutlass6half_tE19Flash_kernel_traitsILi256ELi128ELi64ELi8ES3_EELb1ELb0ELb0ELb1ELb0ELb0ELb0ELb0EEEvNS_16Flash_fwd_paramsE --------------------------
	.section	.nv.shared._ZN5flash16flash_fwd_kernelI23Flash_fwd_kernel_traitsILi256ELi128ELi64ELi8ELb0ELb0EN7cutlass6half_tE19Flash_kernel_traitsILi256ELi128ELi64ELi8ES3_EELb1ELb0ELb0ELb1ELb0ELb0ELb0ELb0EEEvNS_16Flash_fwd_paramsE,"aw",@nobits
	.sectionflags	@""
	.align	16
	.zero		1024


//--------------------- .nv.shared._ZN5flash16flash_fwd_kernelI23Flash_fwd_kernel_traitsILi256ELi128ELi64ELi8ELb0ELb0EN7cutlass6half_tE19Flash_kernel_traitsILi256ELi128ELi64ELi8ES3_EELb1ELb0ELb0ELb0ELb0ELb0ELb0ELb1EEEvNS_16Flash_fwd_paramsE --------------------------
	.section	.nv.shared._ZN5flash16flash_fwd_kernelI23Flash_fwd_kernel_traitsILi256ELi128ELi64ELi8ELb0ELb0EN7cutlass6half_tE19Flash_kernel_traitsILi256ELi128ELi64ELi8ES3_EELb1ELb0ELb0ELb0ELb0ELb0ELb0ELb1EEEvNS_16Flash_fwd_paramsE,"aw",@nobits
	.sectionflags	@""
	.align	16
	.zero		1024


//--------------------- .nv.shared._ZN5flash16flash_fwd_kernelI23Flash_fwd_kernel_traitsILi256ELi128ELi64ELi8ELb0ELb0EN7cutlass6half_tE19Flash_kernel_traitsILi256ELi128ELi64ELi8ES3_EELb0ELb0ELb0ELb0ELb0ELb0ELb1ELb0EEEvNS_16Flash_fwd_paramsE --------------------------
	.section	.nv.shared._ZN5flash16flash_fwd_kernelI23Flash_fwd_kernel_traitsILi256ELi128ELi64ELi8ELb0ELb0EN7cutlass6half_tE19Flash_kernel_traitsILi256ELi128ELi64ELi8ES3_EELb0ELb0ELb0ELb0ELb0ELb0ELb1ELb0EEEvNS_16Flash_fwd_paramsE,"aw",@nobits
	.sectionflags	@""
	.align	16
	.zero		1024


//--------------------- .nv.shared._ZN5flash16flash_fwd_kernelI23Flash_fwd_kernel_traitsILi256ELi128ELi64ELi8ELb0ELb0EN7cutlass6half_tE19Flash_kernel_traitsILi256ELi128ELi64ELi8ES3_EELb1ELb0ELb0ELb1ELb0ELb0ELb0ELb1EEEvNS_16Flash_fwd_paramsE --------------------------
	.section	.nv.shared._ZN5flash16flash_fwd_kernelI23Flash_fwd_kernel_traitsILi256ELi128ELi64ELi8ELb0ELb0EN7cutlass6half_tE19Flash_kernel_traitsILi256ELi128ELi64ELi8ES3_EELb1ELb0ELb0ELb1ELb0ELb0ELb0ELb1EEEvNS_16Flash_fwd_paramsE,"aw",@nobits
	.sectionflags	@""
	.align	16
	.zero		1024


//--------------------- .nv.shared._ZN5flash16flash_fwd_kernelI23Flash_fwd_kernel_traitsILi256ELi128ELi64ELi8ELb0ELb0EN7cutlass6half_tE19Flash_kernel_traitsILi256ELi128ELi64ELi8ES3_EELb0ELb0ELb0ELb1ELb0ELb0ELb1ELb0EEEvNS_16Flash_fwd_paramsE --------------------------
	.section	.nv.shared._ZN5flash16flash_fwd_kernelI23Flash_fwd_kernel_traitsILi256ELi128ELi64ELi8ELb0ELb0EN7cutlass6half_tE19Flash_kernel_traitsILi256ELi128ELi64ELi8ES3_EELb0ELb0ELb0ELb1ELb0ELb0ELb1ELb0EEEvNS_16Flash_fwd_paramsE,"aw",@nobits
	.sectionflags	@""
	.align	16
	.zero		1024


//--------------------- .nv.shared._ZN5flash16flash_fwd_kernelI23Flash_fwd_kernel_traitsILi256ELi128ELi64ELi8ELb0ELb0EN7cutlass6half_tE19Flash_kernel_traitsILi256ELi128ELi64ELi8ES3_EELb1ELb0ELb1ELb0ELb0ELb1ELb0ELb0EEEvNS_16Flash_fwd_paramsE --------------------------
	.section	.nv.shared._ZN5flash16flash_fwd_kernelI23Flash_fwd_kernel_traitsILi256ELi128ELi64ELi8ELb0ELb0EN7cutlass6half_tE19Flash_kernel_traitsILi256ELi128ELi64ELi8ES3_EELb1ELb0ELb1ELb0ELb0ELb1ELb0ELb0EEEvNS_16Flash_fwd_paramsE,"aw",@nobits
	.sectionflags	@""
	.align	16
	.zero		1024


//--------------------- .nv.shared._ZN5flash16flash_fwd_kernelI23Flash_fwd_kernel_traitsILi256ELi128ELi64ELi8ELb0ELb0EN7cutlass6half_tE19Flash_kernel_traitsILi256ELi128ELi64ELi8ES3_EELb0ELb0ELb1ELb0ELb0ELb1ELb1ELb0EEEvNS_16Flash_fwd_paramsE --------------------------
	.section	.nv.shared._ZN5flash16flash_fwd_kernelI23Flash_fwd_kernel_traitsILi256ELi128ELi64ELi8ELb0ELb0EN7cutlass6half_tE19Flash_kernel_traitsILi256ELi128ELi64ELi8ES3_EELb0ELb0ELb1ELb0ELb0ELb1ELb1ELb0EEEvNS_16Flash_fwd_paramsE,"aw",@nobits
	.sectionflags	@""
	.align	16
	.zero		1024


//--------------------- .nv.shared._ZN5flash16flash_fwd_kernelI23Flash_fwd_kernel_traitsILi256ELi128ELi64ELi8ELb0ELb0EN7cutlass6half_tE19Flash_kernel_traitsILi256ELi128ELi64ELi8ES3_EELb1ELb0ELb1ELb1ELb0ELb0ELb0ELb0EEEvNS_16Flash_fwd_paramsE --------------------------
	.section	.nv.shared._ZN5flash16flash_fwd_kernelI23Flash_fwd_kernel_traitsILi256ELi128ELi64ELi8ELb0ELb0EN7cutlass6half_tE19Flash_kernel_traitsILi256ELi128ELi64ELi8ES3_EELb1ELb0ELb1ELb1ELb0ELb0ELb0ELb0EEEvNS_16Flash_fwd_paramsE,"aw",@nobits
	.sectionflags	@""
	.align	16
	.zero		1024


//--------------------- .nv.shared._ZN5flash16flash_fwd_kernelI23Flash_fwd_kernel_traitsILi256ELi128ELi64ELi8ELb0ELb0EN7cutlass6half_tE19Flash_kernel_traitsILi256ELi128ELi64ELi8ES3_EELb1ELb0ELb1ELb0ELb0ELb0ELb0ELb1EEEvNS_16Flash_fwd_paramsE --------------------------
	.section	.nv.shared._ZN5flash16flash_fwd_kernelI23Flash_fwd_kernel_traitsILi256ELi128ELi64ELi8ELb0ELb0EN7cutlass6half_tE19Flash_kernel_traitsILi256ELi128ELi64ELi8ES3_EELb1ELb0ELb1ELb0ELb0ELb0ELb0ELb1EEEvNS_16Flash_fwd_paramsE,"aw",@nobits
	.sectionflags	@""
	.align	16
	.zero		1024


//--------------------- .nv.shared._ZN5flash16flash_fwd_kernelI23Flash_fwd_kernel_traitsILi256ELi128ELi64ELi8ELb0ELb0EN7cutlass6half_tE19Flash_kernel_traitsILi256ELi128ELi64ELi8ES3_EELb0ELb0ELb1ELb0ELb0ELb0ELb1ELb0EEEvNS_16Flash_fwd_paramsE --------------------------
	.section	.nv.shared._ZN5flash16flash_fwd_kernelI23Flash_fwd_kernel_traitsILi256ELi128ELi64ELi8ELb0ELb0EN7cutlass6half_tE19Flash_kernel_traitsILi256ELi128ELi64ELi8ES3_EELb0ELb0ELb1ELb0ELb0ELb0ELb1ELb0EEEvNS_16Flash_fwd_paramsE,"aw",@nobits
	.sectionflags	@""
	.align	16
	.zero		1024


//--------------------- .nv.shared._ZN5flash16flash_fwd_kernelI23Flash_fwd_kernel_traitsILi256ELi128ELi64ELi8ELb0ELb0EN7cutlass6half_tE19Flash_kernel_traitsILi256ELi128ELi64ELi8ES3_EELb1ELb0ELb1ELb1ELb0ELb0ELb0ELb1EEEvNS_16Flash_fwd_paramsE --------------------------
	.section	.nv.shared._ZN5flash16flash_fwd_kernelI23Flash_fwd_kernel_traitsILi256ELi128ELi64ELi8ELb0ELb0EN7cutlass6half_tE19Flash_kernel_traitsILi256ELi128ELi64ELi8ES3_EELb1ELb0ELb1ELb1ELb0ELb0ELb0ELb1EEEvNS_16Flash_fwd_paramsE,"aw",@nobits
	.sectionflags	@""
	.align	16
	.zero		1024


//--------------------- .nv.shared._ZN5flash16flash_fwd_kernelI23Flash_fwd_kernel_traitsILi256ELi128ELi64ELi8ELb0ELb0EN7cutlass6half_tE19Flash_kernel_traitsILi256ELi128ELi64ELi8ES3_EELb0ELb0ELb1ELb1ELb0ELb0ELb1ELb0EEEvNS_16Flash_fwd_paramsE --------------------------
	.section	.nv.shared._ZN5flash16flash_fwd_kernelI23Flash_fwd_kernel_traitsILi256ELi128ELi64ELi8ELb0ELb0EN7cutlass6half_tE19Flash_kernel_traitsILi256ELi128ELi64ELi8ES3_EELb0ELb0ELb1ELb1ELb0ELb0ELb1ELb0EEEvNS_16Flash_fwd_paramsE,"aw",@nobits
	.sectionflags	@""
	.align	16
	.zero		1024


//--------------------- .nv.constant0._ZN5flash16flash_fwd_kernelI23Flash_fwd_kernel_traitsILi256ELi64ELi64ELi4ELb0ELb0EN7cutlass6half_tE19Flash_kernel_traitsILi256ELi64ELi64ELi4ES3_EELb0ELb0ELb0ELb0ELb0ELb1ELb0ELb0EEEvNS_16Flash_fwd_paramsE --------------------------
	.section	.nv.constant0._ZN5flash16flash_fwd_kernelI23Flash_fwd_kernel_traitsILi256ELi64ELi64ELi4ELb0ELb0EN7cutlass6half_tE19Flash_kernel_traitsILi256ELi64ELi64ELi4ES3_EELb0ELb0ELb0ELb0ELb0ELb1ELb0ELb0EEEvNS_16Flash_fwd_paramsE,"a",@progbits
	.sectionflags	@""
	.align	4
.nv.constant0._ZN5flash16flash_fwd_kernelI23Flash_fwd_kernel_traitsILi256ELi64ELi64ELi4ELb0ELb0EN7cutlass6half_tE19Flash_kernel_traitsILi256ELi64ELi64ELi4ES3_EELb0ELb0ELb0ELb0ELb0ELb1ELb0ELb0EEEvNS_16Flash_fwd_paramsE:
	.zero		992


//--------------------- .nv.constant0._ZN5flash16flash_fwd_kernelI23Flash_fwd_kernel_traitsILi256ELi64ELi64ELi4ELb0ELb0EN7cutlass6half_tE19Flash_kernel_traitsILi256ELi64ELi64ELi4ES3_EELb0ELb0ELb0ELb0ELb0ELb0ELb0ELb0EEEvNS_16Flash_fwd_paramsE --------------------------
	.section	.nv.constant0._ZN5flash16flash_fwd_kernelI23Flash_fwd_kernel_traitsILi256ELi64ELi64ELi4ELb0ELb0EN7cutlass6half_tE19Flash_kernel_traitsILi256ELi64ELi64ELi4ES3_EELb0ELb0ELb0ELb0ELb0ELb0ELb0ELb0EEEvNS_16Flash_fwd_paramsE,"a",@progbits
	.sectionflags	@""
	.align	4
.nv.constant0._ZN5flash16flash_fwd_kernelI23Flash_fwd_kernel_traitsILi256ELi64ELi64ELi4ELb0ELb0EN7cutlass6half_tE19Flash_kernel_traitsILi256ELi64ELi64ELi4ES3_EELb0ELb0ELb0ELb0ELb0ELb0ELb0ELb0EEEvNS_16Flash_fwd_paramsE:
	.zero		992


//--------------------- .nv.constant0._ZN5flash16flash_fwd_kernelI23Flash_fwd_kernel_traitsILi256ELi64ELi64ELi4ELb0ELb0EN7cutlass6half_tE19Flash_kernel_traitsILi256ELi64ELi64ELi4ES3_EELb0ELb0ELb0ELb1ELb0ELb0ELb0ELb0EEEvNS_16Flash_fwd_paramsE --------------------------
	.section	.nv.constant0._ZN5flash16flash_fwd_kernelI23Flash_fwd_kernel_traitsILi256ELi64ELi64ELi4ELb0ELb0EN7cutlass6half_tE19Flash_kernel_traitsILi256ELi64ELi64ELi4ES3_EELb0ELb0ELb0ELb1ELb0ELb0ELb0ELb0EEEvNS_16Flash_fwd_paramsE,"a",@progbits
	.sectionflags	@""
	.align	4
.nv.constant0._ZN5flash16flash_fwd_kernelI23Flash_fwd_kernel_traitsILi256ELi64ELi64ELi4ELb0ELb0EN7cutlass6half_tE19Flash_kernel_traitsILi256ELi64ELi64ELi4ES3_EELb0ELb0ELb0ELb1ELb0ELb0ELb0ELb0EEEvNS_16Flash_fwd_paramsE:
	.zero		992


//--------------------- .nv.constant0._ZN5flash16flash_fwd_kernelI23Flash_fwd_kernel_traitsILi256ELi64ELi64ELi4ELb0ELb0EN7cutlass6half_tE19Flash_kernel_traitsILi256ELi64ELi64ELi4ES3_EELb0ELb0ELb1ELb0ELb0ELb1ELb0ELb0EEEvNS_16Flash_fwd_paramsE --------------------------
	.section	.nv.constant0._ZN5flash16flash_fwd_kernelI23Flash_fwd_kernel_traitsILi256ELi64ELi64ELi4ELb0ELb0EN7cutlass6half_tE19Flash_kernel_traitsILi256ELi64ELi64ELi4ES3_EELb0ELb0ELb1ELb0ELb0ELb1ELb0ELb0EEEvNS_16Flash_fwd_paramsE,"a",@progbits
	.sectionflags	@""
	.align	4
.nv.constant0._ZN5flash16flash_fwd_kernelI23Flash_fwd_kernel_traitsILi256ELi64ELi64ELi4ELb0ELb0EN7cutlass6half_tE19Flash_kernel_traitsILi256ELi64ELi64ELi4ES3_EELb0ELb0ELb1ELb0ELb0ELb1ELb0ELb0EEEvNS_16Flash_fwd_paramsE:
	.zero		992


//--------------------- .nv.constant0._ZN5flash16flash_fwd_kernelI23Flash_fwd_kernel_traitsILi256ELi64ELi64ELi4ELb0ELb0EN7cutlass6half_tE19Flash_kernel_traitsILi256ELi64ELi64ELi4ES3_EELb0ELb0ELb1ELb0ELb0ELb0ELb0ELb0EEEvNS_16Flash_fwd_paramsE --------------------------
	.section	.nv.constant0._ZN5flash16flash_fwd_kernelI23Flash_fwd_kernel_traitsILi256ELi64ELi64ELi4ELb0ELb0EN7cutlass6half_tE19Flash_kernel_traitsILi256ELi64ELi64ELi4ES3_EELb0ELb0ELb1ELb0ELb0ELb0ELb0ELb0EEEvNS_16Flash_fwd_paramsE,"a",@progbits
	.sectionflags	@""
	.align	4
.nv.constant0._ZN5flash16flash_fwd_kernelI23Flash_fwd_kernel_traitsILi256ELi64ELi64ELi4ELb0ELb0EN7cutlass6half_tE19Flash_kernel_traitsILi256ELi64ELi64ELi4ES3_EELb0ELb0ELb1ELb0ELb0ELb0ELb0ELb0EEEvNS_16Flash_fwd_paramsE:
	.zero		992


//--------------------- .nv.constant0._ZN5flash16flash_fwd_kernelI23Flash_fwd_kernel_traitsILi256ELi64ELi64ELi4ELb0ELb0EN7cutlass6half_tE19Flash_kernel_traitsILi256ELi64ELi64ELi4ES3_EELb0ELb0ELb1ELb1ELb0ELb0ELb0ELb0EEEvNS_16Flash_fwd_paramsE --------------------------
	.section	.nv.constant0._ZN5flash16flash_fwd_kernelI23Flash_fwd_kernel_traitsILi256ELi64ELi64ELi4ELb0ELb0EN7cutlass6half_tE19Flash_kernel_traitsILi256ELi64ELi64ELi4ES3_EELb0ELb0ELb1ELb1ELb0ELb0ELb0ELb0EEEvNS_16Flash_fwd_paramsE,"a",@progbits
	.sectionflags	@""
	.align	4
.nv.constant0._ZN5flash16flash_fwd_kernelI23Flash_fwd_kernel_traitsILi256ELi64ELi64ELi4ELb0ELb0EN7cutlass6half_tE19Flash_kernel_traitsILi256ELi64ELi64ELi4ES3_EELb0ELb0ELb1ELb1ELb0ELb0ELb0ELb0EEEvNS_16Flash_fwd_paramsE:
	.zero		992


//--------------------- .nv.constant0._ZN5flash16flash_fwd_kernelI23Flash_fwd_kernel_traitsILi256ELi128ELi64ELi8ELb0ELb0EN7cutlass6half_tE19Flash_kernel_traitsILi256ELi128ELi64ELi8ES3_EELb0ELb0ELb0ELb0ELb0ELb1ELb0ELb0EEEvNS_16Flash_fwd_paramsE --------------------------
	.section	.nv.constant0._ZN5flash16flash_fwd_kernelI23Flash_fwd_kernel_traitsILi256ELi128ELi64ELi8ELb0ELb0EN7cutlass6half_tE19Flash_kernel_traitsILi256ELi128ELi64ELi8ES3_EELb0ELb0ELb0ELb0ELb0ELb1ELb0ELb0EEEvNS_16Flash_fwd_paramsE,"a",@progbits
	.sectionflags	@""
	.align	4
.nv.constant0._ZN5flash16flash_fwd_kernelI23Flash_fwd_kernel_traitsILi256ELi128ELi64ELi8ELb0ELb0EN7cutlass6half_tE19Flash_kernel_traitsILi256ELi128ELi64ELi8ES3_EELb0ELb0ELb0ELb0ELb0ELb1ELb0ELb0EEEvNS_16Flash_fwd_paramsE:
	.zero		992


//--------------------- .nv.constant0._ZN5flash16flash_fwd_kernelI23Flash_fwd_kernel_traitsILi256ELi128ELi64ELi8ELb0ELb0EN7cutlass6half_tE19Flash_kernel_traitsILi256ELi128ELi64ELi8ES3_EELb0ELb0ELb0ELb0ELb0ELb0ELb0ELb0EEEvNS_16Flash_fwd_paramsE --------------------------
	.section	.nv.constant0._ZN5flash16flash_fwd_kernelI23Flash_fwd_kernel_traitsILi256ELi128ELi64ELi8ELb0ELb0EN7cutlass6half_tE19Flash_kernel_traitsILi256ELi128ELi64ELi8ES3_EELb0ELb0ELb0ELb0ELb0ELb0ELb0ELb0EEEvNS_16Flash_fwd_paramsE,"a",@progbits
	.sectionflags	@""
	.align	4
.nv.constant0._ZN5flash16flash_fwd_kernelI23Flash_fwd_kernel_traitsILi256ELi128ELi64ELi8ELb0ELb0EN7cutlass6half_tE19Flash_kernel_traitsILi256ELi128ELi64ELi8ES3_EELb0ELb0ELb0ELb0ELb0ELb0ELb0ELb0EEEvNS_16Flash_fwd_paramsE:
	.zero		992


//--------------------- .nv.constant0._ZN5flash16flash_fwd_kernelI23Flash_fwd_kernel_traitsILi256ELi128ELi64ELi8ELb0ELb0EN7cutlass6half_tE19Flash_kernel_traitsILi256ELi128ELi64ELi8ES3_EELb0ELb0ELb0ELb1ELb0ELb0ELb0ELb0EEEvNS_16Flash_fwd_paramsE --------------------------
	.section	.nv.constant0._ZN5flash16flash_fwd_kernelI23Flash_fwd_kernel_traitsILi256ELi128ELi64ELi8ELb0ELb0EN7cutlass6half_tE19Flash_kernel_traitsILi256ELi128ELi64ELi8ES3_EELb0ELb0ELb0ELb1ELb0ELb0ELb0ELb0EEEvNS_16Flash_fwd_paramsE,"a",@progbits
	.sectionflags	@""
	.align	4
.nv.constant0._ZN5flash16flash_fwd_kernelI23Flash_fwd_kernel_traitsILi256ELi128ELi64ELi8ELb0ELb0EN7cutlass6half_tE19Flash_kernel_traitsILi256ELi128ELi64ELi8ES3_EELb0ELb0ELb0ELb1ELb0ELb0ELb0ELb0EEEvNS_16Flash_fwd_paramsE:
	.zero		992


//--------------------- .nv.constant0._ZN5flash16flash_fwd_kernelI23Flash_fwd_kernel_traitsILi256ELi128ELi64ELi8ELb0ELb0EN7cutlass6half_tE19Flash_kernel_traitsILi256ELi128ELi64ELi8ES3_EELb0ELb0ELb1ELb0ELb0ELb1ELb0ELb0EEEvNS_16Flash_fwd_paramsE --------------------------
	.section	.nv.constant0._ZN5flash16flash_fwd_kernelI23Flash_fwd_kernel_traitsILi256ELi128ELi64ELi8ELb0ELb0EN7cutlass6half_tE19Flash_kernel_traitsILi256ELi128ELi64ELi8ES3_EELb0ELb0ELb1ELb0ELb0ELb1ELb0ELb0EEEvNS_16Flash_fwd_paramsE,"a",@progbits
	.sectionflags	@""
	.align	4
.nv.constant0._ZN5flash16flash_fwd_kernelI23Flash_fwd_kernel_traitsILi256ELi128ELi64ELi8ELb0ELb0EN7cutlass6half_tE19Flash_kernel_traitsILi256ELi128ELi64ELi8ES3_EELb0ELb0ELb1ELb0ELb0ELb1ELb0ELb0EEEvNS_16Flash_fwd_paramsE:
	.zero		992


//--------------------- .nv.constant0._ZN5flash16flash_fwd_kernelI23Flash_fwd_kernel_traitsILi256ELi128ELi64ELi8ELb0ELb0EN7cutlass6half_tE19Flash_kernel_traitsILi256ELi128ELi64ELi8ES3_EELb0ELb0ELb1ELb0ELb0ELb0ELb0ELb0EEEvNS_16Flash_fwd_paramsE --------------------------
	.section	.nv.constant0._ZN5flash16flash_fwd_kernelI23Flash_fwd_kernel_traitsILi256ELi128ELi64ELi8ELb0ELb0EN7cutlass6half_tE19Flash_kernel_traitsILi256ELi128ELi64ELi8ES3_EELb0ELb0ELb1ELb0ELb0ELb0ELb0ELb0EEEvNS_16Flash_fwd_paramsE,"a",@progbits
	.sectionflags	@""
	.align	4
.nv.constant0._ZN5flash16flash_fwd_kernelI23Flash_fwd_kernel_traitsILi256ELi128ELi64ELi8ELb0ELb0EN7cutlass6half_tE19Flash_kernel_traitsILi256ELi128ELi64ELi8ES3_EELb0ELb0ELb1ELb0ELb0ELb0ELb0ELb0EEEvNS_16Flash_fwd_paramsE:
	.zero		992


//--------------------- .nv.constant0._ZN5flash16flash_fwd_kernelI23Flash_fwd_kernel_traitsILi256ELi128ELi64ELi8ELb0ELb0EN7cutlass6half_tE19Flash_kernel_traitsILi256ELi128ELi64ELi8ES3_EELb0ELb0ELb1ELb1ELb0ELb0ELb0ELb0EEEvNS_16Flash_fwd_paramsE --------------------------
	.section	.nv.constant0._ZN5flash16flash_fwd_kernelI23Flash_fwd_kernel_traitsILi256ELi128ELi64ELi8ELb0ELb0EN7cutlass6half_tE19Flash_kernel_traitsILi256ELi128ELi64ELi8ES3_EELb0ELb0ELb1ELb1ELb0ELb0ELb0ELb0EEEvNS_16Flash_fwd_paramsE,"a",@progbits
	.sectionflags	@""
	.align	4
.nv.constant0._ZN5flash16flash_fwd_kernelI23Flash_fwd_kernel_traitsILi256ELi128ELi64ELi8ELb0ELb0EN7cutlass6half_tE19Flash_kernel_traitsILi256ELi128ELi64ELi8ES3_EELb0ELb0ELb1ELb1ELb0ELb0ELb0ELb0EEEvNS_16Flash_fwd_paramsE:
	.zero		992


//--------------------- .nv.constant0._ZN5flash16flash_fwd_kernelI23Flash_fwd_kernel_traitsILi256ELi64ELi64ELi4ELb0ELb0EN7cutlass6half_tE19Flash_kernel_traitsILi256ELi64ELi64ELi4ES3_EELb1ELb0ELb0ELb0ELb0ELb0ELb0ELb0EEEvNS_16Flash_fwd_paramsE --------------------------
	.section	.nv.constant0._ZN5flash16flash_fwd_kernelI23Flash_fwd_kernel_traitsILi256ELi64ELi64ELi4ELb0ELb0EN7cutlass6half_tE19Flash_kernel_traitsILi256ELi64ELi64ELi4ES3_EELb1ELb0ELb0ELb0ELb0ELb0ELb0ELb0EEEvNS_16Flash_fwd_paramsE,"a",@progbits
	.sectionflags	@""
	.align	4
.nv.constant0._ZN5flash16flash_fwd_kernelI23Flash_fwd_kernel_traitsILi256ELi64ELi64ELi4ELb0ELb0EN7cutlass6half_tE19Flash_kernel_traitsILi256ELi64ELi64ELi4ES3_EELb1ELb0ELb0ELb0ELb0ELb0ELb0ELb0EEEvNS_16Flash_fwd_paramsE:
	.zero		992


//--------------------- .nv.constant0._ZN5flash16flash_fwd_kernelI23Flash_fwd_kernel_traitsILi256ELi64ELi64ELi4ELb0ELb0EN7cutlass6half_tE19Flash_kernel_traitsILi256ELi64ELi64ELi4ES3_EELb1ELb0ELb1ELb0ELb0ELb0ELb0ELb0EEEvNS_16Flash_fwd_paramsE --------------------------
	.section	.nv.constant0._ZN5flash16flash_fwd_kernelI23Flash_fwd_kernel_traitsILi256ELi64ELi64ELi4ELb0ELb0EN7cutlass6half_tE19Flash_kernel_traitsILi256ELi64ELi64ELi4ES3_EELb1ELb0ELb1ELb0ELb0ELb0ELb0ELb0EEEvNS_16Flash_fwd_paramsE,"a",@progbits
	.sectionflags	@""
	.align	4
.nv.constant0._ZN5flash16flash_fwd_kernelI23Flash_fwd_kernel_traitsILi256ELi64ELi64ELi4ELb0ELb0EN7cutlass6half_tE19Flash_kernel_traitsILi256ELi64ELi64ELi4ES3_EELb1ELb0ELb1ELb0ELb0ELb0ELb0ELb0EEEvNS_16Flash_fwd_paramsE:
	.zero		992


//--------------------- .nv.constant0._ZN5flash16flash_fwd_kernelI23Flash_fwd_kernel_traitsILi256ELi64ELi64ELi4ELb0ELb0EN7cutlass6half_tE19Flash_kernel_traitsILi256ELi64ELi64ELi4ES3_EELb1ELb0ELb0ELb0ELb0ELb1ELb0ELb0EEEvNS_16Flash_fwd_paramsE --------------------------
	.section	.nv.constant0._ZN5flash16flash_fwd_kernelI23Flash_fwd_kernel_traitsILi256ELi64ELi64ELi4ELb0ELb0EN7cutlass6half_tE19Flash_kernel_traitsILi256ELi64ELi64ELi4ES3_EELb1ELb0ELb0ELb0ELb0ELb1ELb0ELb0EEEvNS_16Flash_fwd_paramsE,"a",@progbits
	.sectionflags	@""
	.align	4
.nv.constant0._ZN5flash16flash_fwd_kernelI23Flash_fwd_kernel_traitsILi256ELi64ELi64ELi4ELb0ELb0EN7cutlass6half_tE19Flash_kernel_traitsILi256ELi64ELi64ELi4ES3_EELb1ELb0ELb0ELb0ELb0ELb1ELb0ELb0EEEvNS_16Flash_fwd_paramsE:
	.zero		992


//--------------------- .nv.constant0._ZN5flash16flash_fwd_kernelI23Flash_fwd_kernel_traitsILi256ELi64ELi64ELi4ELb0ELb0EN7cutlass6half_tE19Flash_kernel_traitsILi256ELi64ELi64ELi4ES3_EELb0ELb0ELb0ELb0ELb0ELb1ELb1ELb0EEEvNS_16Flash_fwd_paramsE --------------------------
	.section	.nv.constant0._ZN5flash16flash_fwd_kernelI23Flash_fwd_kernel_traitsILi256ELi64ELi64ELi4ELb0ELb0EN7cutlass6half_tE19Flash_kernel_traitsILi256ELi64ELi64ELi4ES3_EELb0ELb0ELb0ELb0ELb0ELb1ELb1ELb0EEEvNS_16Flash_fwd_paramsE,"a",@progbits
	.sectionflags	@""
	.align	4
.nv.constant0._ZN5flash16flash_fwd_kernelI23Flash_fwd_kernel_traitsILi256ELi64ELi64ELi4ELb0ELb0EN7cutlass6half_tE19Flash_kernel_traitsILi256ELi64ELi64ELi4ES3_EELb0ELb0ELb0ELb0ELb0ELb1ELb1ELb0EEEvNS_16Flash_fwd_paramsE:
	.zero		992


//--------------------- .nv.constant0._ZN5flash16flash_fwd_kernelI23Flash_fwd_kernel_traitsILi256ELi64ELi64ELi4ELb0ELb0EN7cutlass6half_tE19Flash_kernel_traitsILi256ELi64ELi64ELi4ES3_EELb1ELb0ELb0ELb1ELb0ELb0ELb0ELb0EEEvNS_16Flash_fwd_paramsE --------------------------
	.section	.nv.constant0._ZN5flash16flash_fwd_kernelI23Flash_fwd_kernel_traitsILi256ELi64ELi64ELi4ELb0ELb0EN7cutlass6half_tE19Flash_kernel_traitsILi256ELi64ELi64ELi4ES3_EELb1ELb0ELb0ELb1ELb0ELb0ELb0ELb0EEEvNS_16Flash_fwd_paramsE,"a",@progbits
	.sectionflags	@""
	.align	4
.nv.constant0._ZN5flash16flash_fwd_kernelI23Flash_fwd_kernel_traitsILi256ELi64ELi64ELi4ELb0ELb0EN7cutlass6half_tE19Flash_kernel_traitsILi256ELi64ELi64ELi4ES3_EELb1ELb0ELb0ELb1ELb0ELb0ELb0ELb0EEEvNS_16Flash_fwd_paramsE:
	.zero		992


//--------------------- .nv.constant0._ZN5flash16flash_fwd_kernelI23Flash_fwd_kernel_traitsILi256ELi64ELi64ELi4ELb0ELb0EN7cutlass6half_tE19Flash_kernel_traitsILi256ELi64ELi64ELi4ES3_EELb1ELb0ELb0ELb0ELb0ELb0ELb0ELb1EEEvNS_16Flash_fwd_paramsE --------------------------
	.section	.nv.constant0._ZN5flash16flash_fwd_kernelI23Flash_fwd_kernel_traitsILi256ELi64ELi64ELi4ELb0ELb0EN7cutlass6half_tE19Flash_kernel_traitsILi256ELi64ELi64ELi4ES3_EELb1ELb0ELb0ELb0ELb0ELb0ELb0ELb1EEEvNS_16Flash_fwd_paramsE,"a",@progbits
	.sectionflags	@""
	.align	4
.nv.constant0._ZN5flash16flash_fwd_kernelI23Flash_fwd_kernel_traitsILi256ELi64ELi64ELi4ELb0ELb0EN7cutlass6half_tE19Flash_kernel_traitsILi256ELi64ELi64ELi4ES3_EELb1ELb0ELb0ELb0ELb0ELb0ELb0ELb1EEEvNS_16Flash_fwd_paramsE:
	.zero		992


//--------------------- .nv.constant0._ZN5flash16flash_fwd_kernelI23Flash_fwd_kernel_traitsILi256ELi64ELi64ELi4ELb0ELb0EN7cutlass6half_tE19Flash_kernel_traitsILi256ELi64ELi64ELi4ES3_EELb0ELb0ELb0ELb0ELb0ELb0ELb1ELb0EEEvNS_16Flash_fwd_paramsE --------------------------
	.section	.nv.constant0._ZN5flash16flash_fwd_kernelI23Flash_fwd_kernel_traitsILi256ELi64ELi64ELi4ELb0ELb0EN7cutlass6half_tE19Flash_kernel_traitsILi256ELi64ELi64ELi4ES3_EELb0ELb0ELb0ELb0ELb0ELb0ELb1ELb0EEEvNS_16Flash_fwd_paramsE,"a",@progbits
	.sectionflags	@""
	.align	4
.nv.constant0._ZN5flash16flash_fwd_kernelI23Flash_fwd_kernel_traitsILi256ELi64ELi64ELi4ELb0ELb0EN7cutlass6half_tE19Flash_kernel_traitsILi256ELi64ELi64ELi4ES3_EELb0ELb0ELb0ELb0ELb0ELb0ELb1ELb0EEEvNS_16Flash_fwd_paramsE:
	.zero		992


//--------------------- .nv.constant0._ZN5flash16flash_fwd_kernelI23Flash_fwd_kernel_traitsILi256ELi64ELi64ELi4ELb0ELb0EN7cutlass6half_tE19Flash_kernel_traitsILi256ELi64ELi64ELi4ES3_EELb1ELb0ELb0ELb1ELb0ELb0ELb0ELb1EEEvNS_16Flash_fwd_paramsE --------------------------
	.section	.nv.constant0._ZN5flash16flash_fwd_kernelI23Flash_fwd_kernel_traitsILi256ELi64ELi64ELi4ELb0ELb0EN7cutlass6half_tE19Flash_kernel_traitsILi256ELi64ELi64ELi4ES3_EELb1ELb0ELb0ELb1ELb0ELb0ELb0ELb1EEEvNS_16Flash_fwd_paramsE,"a",@progbits
	.sectionflags	@""
	.align	4
.nv.constant0._ZN5flash16flash_fwd_kernelI23Flash_fwd_kernel_traitsILi256ELi64ELi64ELi4ELb0ELb0EN7cutlass6half_tE19Flash_kernel_traitsILi256ELi64ELi64ELi4ES3_EELb1ELb0ELb0ELb1ELb0ELb0ELb0ELb1EEEvNS_16Flash_fwd_paramsE:
	.zero		992


//--------------------- .nv.constant0._ZN5flash16flash_fwd_kernelI23Flash_fwd_kernel_traitsILi256ELi64ELi64ELi4ELb0ELb0EN7cutlass6half_tE19Flash_kernel_traitsILi256ELi64ELi64ELi4ES3_EELb0ELb0ELb0ELb1ELb0ELb0ELb1ELb0EEEvNS_16Flash_fwd_paramsE --------------------------
	.section	.nv.constant0._ZN5flash16flash_fwd_kernelI23Flash_fwd_kernel_traitsILi256ELi64ELi64ELi4ELb0ELb0EN7cutlass6half_tE19Flash_kernel_traitsILi256ELi64ELi64ELi4ES3_EELb0ELb0ELb0ELb1ELb0ELb0ELb1ELb0EEEvNS_16Flash_fwd_paramsE,"a",@progbits
	.sectionflags	@""
	.align	4
.nv.constant0._ZN5flash16flash_fwd_kernelI23Flash_fwd_kernel_traitsILi256ELi64ELi64ELi4ELb0ELb0EN7cutlass6half_tE19Flash_kernel_traitsILi256ELi64ELi64ELi4ES3_EELb0ELb0ELb0ELb1ELb0ELb0ELb1ELb0EEEvNS_16Flash_fwd_paramsE:
	.zero		992


//--------------------- .nv.constant0._ZN5flash16flash_fwd_kernelI23Flash_fwd_kernel_traitsILi256ELi64ELi64ELi4ELb0ELb0EN7cutlass6half_tE19Flash_kernel_traitsILi256ELi64ELi64ELi4ES3_EELb1ELb0ELb1ELb0ELb0ELb1ELb0ELb0EEEvNS_16Flash_fwd_paramsE --------------------------
	.section	.nv.constant0._ZN5flash16flash_fwd_kernelI23Flash_fwd_kernel_traitsILi256ELi64ELi64ELi4ELb0ELb0EN7cutlass6half_tE19Flash_kernel_traitsILi256ELi64ELi64ELi4ES3_EELb1ELb0ELb1ELb0ELb0ELb1ELb0ELb0EEEvNS_16Flash_fwd_paramsE,"a",@progbits
	.sectionflags	@""
	.align	4
.nv.constant0._ZN5flash16flash_fwd_kernelI23Flash_fwd_kernel_traitsILi256ELi64ELi64ELi4ELb0ELb0EN7cutlass6half_tE19Flash_kernel_traitsILi256ELi64ELi64ELi4ES3_EELb1ELb0ELb1ELb0ELb0ELb1ELb0ELb0EEEvNS_16Flash_fwd_paramsE:
	.zero		992


//--------------------- .nv.constant0._ZN5flash16flash_fwd_kernelI23Flash_fwd_kernel_traitsILi256ELi64ELi64ELi4ELb0ELb0EN7cutlass6half_tE19Flash_kernel_traitsILi256ELi64ELi64ELi4ES3_EELb0ELb0ELb1ELb0ELb0ELb1ELb1ELb0EEEvNS_16Flash_fwd_paramsE --------------------------
	.section	.nv.constant0._ZN5flash16flash_fwd_kernelI23Flash_fwd_kernel_traitsILi256ELi64ELi64ELi4ELb0ELb0EN7cutlass6half_tE19Flash_kernel_traitsILi256ELi64ELi64ELi4ES3_EELb0ELb0ELb1ELb0ELb0ELb1ELb1ELb0EEEvNS_16Flash_fwd_paramsE,"a",@progbits
	.sectionflags	@""
	.align	4
.nv.constant0._ZN5flash16flash_fwd_kernelI23Flash_fwd_kernel_traitsILi256ELi64ELi64ELi4ELb0ELb0EN7cutlass6half_tE19Flash_kernel_traitsILi256ELi64ELi64ELi4ES3_EELb0ELb0ELb1ELb0ELb0ELb1ELb1ELb0EEEvNS_16Flash_fwd_paramsE:
	.zero		992


//--------------------- .nv.constant0._ZN5flash16flash_fwd_kernelI23Flash_fwd_kernel_traitsILi256ELi64ELi64ELi4ELb0ELb0EN7cutlass6half_tE19Flash_kernel_traitsILi256ELi64ELi64ELi4ES3_EELb1ELb0ELb1ELb1ELb0ELb0ELb0ELb0EEEvNS_16Flash_fwd_paramsE --------------------------
	.section	.nv.constant0._ZN5flash16flash_fwd_kernelI23Flash_fwd_kernel_traitsILi256ELi64ELi64ELi4ELb0ELb0EN7cutlass6half_tE19Flash_kernel_traitsILi256ELi64ELi64ELi4ES3_EELb1ELb0ELb1ELb1ELb0ELb0ELb0ELb0EEEvNS_16Flash_fwd_paramsE,"a",@progbits
	.sectionflags	@""
	.align	4
.nv.constant0._ZN5flash16flash_fwd_kernelI23Flash_fwd_kernel_traitsILi256ELi64ELi64ELi4ELb0ELb0EN7cutlass6half_tE19Flash_kernel_traitsILi256ELi64ELi64ELi4ES3_EELb1ELb0ELb1ELb1ELb0ELb0ELb0ELb0EEEvNS_16Flash_fwd_paramsE:
	.zero		992


//--------------------- .nv.constant0._ZN5flash16flash_fwd_kernelI23Flash_fwd_kernel_traitsILi256ELi64ELi64ELi4ELb0ELb0EN7cutlass6half_tE19Flash_kernel_traitsILi256ELi64ELi64ELi4ES3_EELb1ELb0ELb1ELb0ELb0ELb0ELb0ELb1EEEvNS_16Flash_fwd_paramsE --------------------------
	.section	.nv.constant0._ZN5flash16flash_fwd_kernelI23Flash_fwd_kernel_traitsILi256ELi64ELi64ELi4ELb0ELb0EN7cutlass6half_tE19Flash_kernel_traitsILi256ELi64ELi64ELi4ES3_EELb1ELb0ELb1ELb0ELb0ELb0ELb0ELb1EEEvNS_16Flash_fwd_paramsE,"a",@progbits
	.sectionflags	@""
	.align	4
.nv.constant0._ZN5flash16flash_fwd_kernelI23Flash_fwd_kernel_traitsILi256ELi64ELi64ELi4ELb0ELb0EN7cutlass6half_tE19Flash_kernel_traitsILi256ELi64ELi64ELi4ES3_EELb1ELb0ELb1ELb0ELb0ELb0ELb0ELb1EEEvNS_16Flash_fwd_paramsE:
	.zero		992


//--------------------- .nv.constant0._ZN5flash16flash_fwd_kernelI23Flash_fwd_kernel_traitsILi256ELi64ELi64ELi4ELb0ELb0EN7cutlass6half_tE19Flash_kernel_traitsILi256ELi64ELi64ELi4ES3_EELb0ELb0ELb1ELb0ELb0ELb0ELb1ELb0EEEvNS_16Flash_fwd_paramsE --------------------------
	.section	.nv.constant0._ZN5flash16flash_fwd_kernelI23Flash_fwd_kernel_traitsILi256ELi64ELi64ELi4ELb0ELb0EN7cutlass6half_tE19Flash_kernel_traitsILi256ELi64ELi64ELi4ES3_EELb0ELb0ELb1ELb0ELb0ELb0ELb1ELb0EEEvNS_16Flash_fwd_paramsE,"a",@progbits
	.sectionflags	@""
	.align	4
.nv.constant0._ZN5flash16flash_fwd_kernelI23Flash_fwd_kernel_traitsILi256ELi64ELi64ELi4ELb0ELb0EN7cutlass6half_tE19Flash_kernel_traitsILi256ELi64ELi64ELi4ES3_EELb0ELb0ELb1ELb0ELb0ELb0ELb1ELb0EEEvNS_16Flash_fwd_paramsE:
	.zero		992


//--------------------- .nv.constant0._ZN5flash16flash_fwd_kernelI23Flash_fwd_kernel_traitsILi256ELi64ELi64ELi4ELb0ELb0EN7cutlass6half_tE19Flash_kernel_traitsILi256ELi64ELi64ELi4ES3_EELb1ELb0ELb1ELb1ELb0ELb0ELb0ELb1EEEvNS_16Flash_fwd_paramsE --------------------------
	.section	.nv.constant0._ZN5flash16flash_fwd_kernelI23Flash_fwd_kernel_traitsILi256ELi64ELi64ELi4ELb0ELb0EN7cutlass6half_tE19Flash_kernel_traitsILi256ELi64ELi64ELi4ES3_EELb1ELb0ELb1ELb1ELb0ELb0ELb0ELb1EEEvNS_16Flash_fwd_paramsE,"a",@progbits
	.sectionflags	@""
	.align	4
.nv.constant0._ZN5flash16flash_fwd_kernelI23Flash_fwd_kernel_traitsILi256ELi64ELi64ELi4ELb0ELb0EN7cutlass6half_tE19Flash_kernel_traitsILi256ELi64ELi64ELi4ES3_EELb1ELb0ELb1ELb1ELb0ELb0ELb0ELb1EEEvNS_16Flash_fwd_paramsE:
	.zero		992


//--------------------- .nv.constant0._ZN5flash16flash_fwd_kernelI23Flash_fwd_kernel_traitsILi256ELi64ELi64ELi4ELb0ELb0EN7cutlass6half_tE19Flash_kernel_traitsILi256ELi64ELi64ELi4ES3_EELb0ELb0ELb1ELb1ELb0ELb0ELb1ELb0EEEvNS_16Flash_fwd_paramsE --------------------------
	.section	.nv.constant0._ZN5flash16flash_fwd_kernelI23Flash_fwd_kernel_traitsILi256ELi64ELi64ELi4ELb0ELb0EN7cutlass6half_tE19Flash_kernel_traitsILi256ELi64ELi64ELi4ES3_EELb0ELb0ELb1ELb1ELb0ELb0ELb1ELb0EEEvNS_16Flash_fwd_paramsE,"a",@progbits
	.sectionflags	@""
	.align	4
.nv.constant0._ZN5flash16flash_fwd_kernelI23Flash_fwd_kernel_traitsILi256ELi64ELi64ELi4ELb0ELb0EN7cutlass6half_tE19Flash_kernel_traitsILi256ELi64ELi64ELi4ES3_EELb0ELb0ELb1ELb1ELb0ELb0ELb1ELb0EEEvNS_16Flash_fwd_paramsE:
	.zero		992


//--------------------- .nv.constant0._ZN5flash16flash_fwd_kernelI23Flash_fwd_kernel_traitsILi256ELi128ELi64ELi8ELb0ELb0EN7cutlass6half_tE19Flash_kernel_traitsILi256ELi128ELi64ELi8ES3_EELb1ELb0ELb0ELb0ELb0ELb0ELb0ELb0EEEvNS_16Flash_fwd_paramsE --------------------------
	.section	.nv.constant0._ZN5flash16flash_fwd_kernelI23Flash_fwd_kernel_traitsILi256ELi128ELi64ELi8ELb0ELb0EN7cutlass6half_tE19Flash_kernel_traitsILi256ELi128ELi64ELi8ES3_EELb1ELb0ELb0ELb0ELb0ELb0ELb0ELb0EEEvNS_16Flash_fwd_paramsE,"a",@progbits
	.sectionflags	@""
	.align	4
.nv.constant0._ZN5flash16flash_fwd_kernelI23Flash_fwd_kernel_traitsILi256ELi128ELi64ELi8ELb0ELb0EN7cutlass6half_tE19Flash_kernel_traitsILi256ELi128ELi64ELi8ES3_EELb1ELb0ELb0ELb0ELb0ELb0ELb0ELb0EEEvNS_16Flash_fwd_paramsE:
	.zero		992


//--------------------- .nv.constant0._ZN5flash16flash_fwd_kernelI23Flash_fwd_kernel_traitsILi256ELi128ELi64ELi8ELb0ELb0EN7cutlass6half_tE19Flash_kernel_traitsILi256ELi128ELi64ELi8ES3_EELb1ELb0ELb1ELb0ELb0ELb0ELb0ELb0EEEvNS_16Flash_fwd_paramsE --------------------------
	.section	.nv.constant0._ZN5flash16flash_fwd_kernelI23Flash_fwd_kernel_traitsILi256ELi128ELi64ELi8ELb0ELb0EN7cutlass6half_tE19Flash_kernel_traitsILi256ELi128ELi64ELi8ES3_EELb1ELb0ELb1ELb0ELb0ELb0ELb0ELb0EEEvNS_16Flash_fwd_paramsE,"a",@progbits
	.sectionflags	@""
	.align	4
.nv.constant0._ZN5flash16flash_fwd_kernelI23Flash_fwd_kernel_traitsILi256ELi128ELi64ELi8ELb0ELb0EN7cutlass6half_tE19Flash_kernel_traitsILi256ELi128ELi64ELi8ES3_EELb1ELb0ELb1ELb0ELb0ELb0ELb0ELb0EEEvNS_16Flash_fwd_paramsE:
	.zero		992


//--------------------- .nv.constant0._ZN5flash16flash_fwd_kernelI23Flash_fwd_kernel_traitsILi256ELi128ELi64ELi8ELb0ELb0EN7cutlass6half_tE19Flash_kernel_traitsILi256ELi128ELi64ELi8ES3_EELb1ELb0ELb0ELb0ELb0ELb1ELb0ELb0EEEvNS_16Flash_fwd_paramsE --------------------------
	.section	.nv.constant0._ZN5flash16flash_fwd_kernelI23Flash_fwd_kernel_traitsILi256ELi128ELi64ELi8ELb0ELb0EN7cutlass6half_tE19Flash_kernel_traitsILi256ELi128ELi64ELi8ES3_EELb1ELb0ELb0ELb0ELb0ELb1ELb0ELb0EEEvNS_16Flash_fwd_paramsE,"a",@progbits
	.sectionflags	@""
	.align	4
.nv.constant0._ZN5flash16flash_fwd_kernelI23Flash_fwd_kernel_traitsILi256ELi128ELi64ELi8ELb0ELb0EN7cutlass6half_tE19Flash_kernel_traitsILi256ELi128ELi64ELi8ES3_EELb1ELb0ELb0ELb0ELb0ELb1ELb0ELb0EEEvNS_16Flash_fwd_paramsE:
	.zero		992


//--------------------- .nv.constant0._ZN5flash16flash_fwd_kernelI23Flash_fwd_kernel_traitsILi256ELi128ELi64ELi8ELb0ELb0EN7cutlass6half_tE19Flash_kernel_traitsILi256ELi128ELi64ELi8ES3_EELb0ELb0ELb0ELb0ELb0ELb1ELb1ELb0EEEvNS_16Flash_fwd_paramsE --------------------------
	.section	.nv.constant0._ZN5flash16flash_fwd_kernelI23Flash_fwd_kernel_traitsILi256ELi128ELi64ELi8ELb0ELb0EN7cutlass6half_tE19Flash_kernel_traitsILi256ELi128ELi64ELi8ES3_EELb0ELb0ELb0ELb0ELb0ELb1ELb1ELb0EEEvNS_16Flash_fwd_paramsE,"a",@progbits
	.sectionflags	@""
	.align	4
.nv.constant0._ZN5flash16flash_fwd_kernelI23Flash_fwd_kernel_traitsILi256ELi128ELi64ELi8ELb0ELb0EN7cutlass6half_tE19Flash_kernel_traitsILi256ELi128ELi64ELi8ES3_EELb0ELb0ELb0ELb0ELb0ELb1ELb1ELb0EEEvNS_16Flash_fwd_paramsE:
	.zero		992


//--------------------- .nv.constant0._ZN5flash16flash_fwd_kernelI23Flash_fwd_kernel_traitsILi256ELi128ELi64ELi8ELb0ELb0EN7cutlass6half_tE19Flash_kernel_traitsILi256ELi128ELi64ELi8ES3_EELb1ELb0ELb0ELb1ELb0ELb0ELb0ELb0EEEvNS_16Flash_fwd_paramsE --------------------------
	.section	.nv.constant0._ZN5flash16flash_fwd_kernelI23Flash_fwd_kernel_traitsILi256ELi128ELi64ELi8ELb0ELb0EN7cutlass6half_tE19Flash_kernel_traitsILi256ELi128ELi64ELi8ES3_EELb1ELb0ELb0ELb1ELb0ELb0ELb0ELb0EEEvNS_16Flash_fwd_paramsE,"a",@progbits
	.sectionflags	@""
	.align	4
.nv.constant0._ZN5flash16flash_fwd_kernelI23Flash_fwd_kernel_traitsILi256ELi128ELi64ELi8ELb0ELb0EN7cutlass6half_tE19Flash_kernel_traitsILi256ELi128ELi64ELi8ES3_EELb1ELb0ELb0ELb1ELb0ELb0ELb0ELb0EEEvNS_16Flash_fwd_paramsE:
	.zero		992


//--------------------- .nv.constant0._ZN5flash16flash_fwd_kernelI23Flash_fwd_kernel_traitsILi256ELi128ELi64ELi8ELb0ELb0EN7cutlass6half_tE19Flash_kernel_traitsILi256ELi128ELi64ELi8ES3_EELb1ELb0ELb0ELb0ELb0ELb0ELb0ELb1EEEvNS_16Flash_fwd_paramsE --------------------------
	.section	.nv.constant0._ZN5flash16flash_fwd_kernelI23Flash_fwd_kernel_traitsILi256ELi128ELi64ELi8ELb0ELb0EN7cutlass6half_tE19Flash_kernel_traitsILi256ELi128ELi64ELi8ES3_EELb1ELb0ELb0ELb0ELb0ELb0ELb0ELb1EEEvNS_16Flash_fwd_paramsE,"a",@progbits
	.sectionflags	@""
	.align	4
.nv.constant0._ZN5flash16flash_fwd_kernelI23Flash_fwd_kernel_traitsILi256ELi128ELi64ELi8ELb0ELb0EN7cutlass6half_tE19Flash_kernel_traitsILi256ELi128ELi64ELi8ES3_EELb1ELb0ELb0ELb0ELb0ELb0ELb0ELb1EEEvNS_16Flash_fwd_paramsE:
	.zero		992


//--------------------- .nv.constant0._ZN5flash16flash_fwd_kernelI23Flash_fwd_kernel_traitsILi256ELi128ELi64ELi8ELb0ELb0EN7cutlass6half_tE19Flash_kernel_traitsILi256ELi128ELi64ELi8ES3_EELb0ELb0ELb0ELb0ELb0ELb0ELb1ELb0EEEvNS_16Flash_fwd_paramsE --------------------------
	.section	.nv.constant0._ZN5flash16flash_fwd_kernelI23Flash_fwd_kernel_traitsILi256ELi128ELi64ELi8ELb0ELb0EN7cutlass6half_tE19Flash_kernel_traitsILi256ELi128ELi64ELi8ES3_EELb0ELb0ELb0ELb0ELb0ELb0ELb1ELb0EEEvNS_16Flash_fwd_paramsE,"a",@progbits
	.sectionflags	@""
	.align	4
.nv.constant0._ZN5flash16flash_fwd_kernelI23Flash_fwd_kernel_traitsILi256ELi128ELi64ELi8ELb0ELb0EN7cutlass6half_tE19Flash_kernel_traitsILi256ELi128ELi64ELi8ES3_EELb0ELb0ELb0ELb0ELb0ELb0ELb1ELb0EEEvNS_16Flash_fwd_paramsE:
	.zero		992


//--------------------- .nv.constant0._ZN5flash16flash_fwd_kernelI23Flash_fwd_kernel_traitsILi256ELi128ELi64ELi8ELb0ELb0EN7cutlass6half_tE19Flash_kernel_traitsILi256ELi128ELi64ELi8ES3_EELb1ELb0ELb0ELb1ELb0ELb0ELb0ELb1EEEvNS_16Flash_fwd_paramsE --------------------------
	.section	.nv.constant0._ZN5flash16flash_fwd_kernelI23Flash_fwd_kernel_traitsILi256ELi128ELi64ELi8ELb0ELb0EN7cutlass6half_tE19Flash_kernel_traitsILi256ELi128ELi64ELi8ES3_EELb1ELb0ELb0ELb1ELb0ELb0ELb0ELb1EEEvNS_16Flash_fwd_paramsE,"a",@progbits
	.sectionflags	@""
	.align	4
.nv.constant0._ZN5flash16flash_fwd_kernelI23Flash_fwd_kernel_traitsILi256ELi128ELi64ELi8ELb0ELb0EN7cutlass6half_tE19Flash_kernel_traitsILi256ELi128ELi64ELi8ES3_EELb1ELb0ELb0ELb1ELb0ELb0ELb0ELb1EEEvNS_16Flash_fwd_paramsE:
	.zero		992


//--------------------- .nv.constant0._ZN5flash16flash_fwd_kernelI23Flash_fwd_kernel_traitsILi256ELi128ELi64ELi8ELb0ELb0EN7cutlass6half_tE19Flash_kernel_traitsILi256ELi128ELi64ELi8ES3_EELb0ELb0ELb0ELb1ELb0ELb0ELb1ELb0EEEvNS_16Flash_fwd_paramsE --------------------------
	.section	.nv.constant0._ZN5flash16flash_fwd_kernelI23Flash_fwd_kernel_traitsILi256ELi128ELi64ELi8ELb0ELb0EN7cutlass6half_tE19Flash_kernel_traitsILi256ELi128ELi64ELi8ES3_EELb0ELb0ELb0ELb1ELb0ELb0ELb1ELb0EEEvNS_16Flash_fwd_paramsE,"a",@progbits
	.sectionflags	@""
	.align	4
.nv.constant0._ZN5flash16flash_fwd_kernelI23Flash_fwd_kernel_traitsILi256ELi128ELi64ELi8ELb0ELb0EN7cutlass6half_tE19Flash_kernel_traitsILi256ELi128ELi64ELi8ES3_EELb0ELb0ELb0ELb1ELb0ELb0ELb1ELb0EEEvNS_16Flash_fwd_paramsE:
	.zero		992


//--------------------- .nv.constant0._ZN5flash16flash_fwd_kernelI23Flash_fwd_kernel_traitsILi256ELi128ELi64ELi8ELb0ELb0EN7cutlass6half_tE19Flash_kernel_traitsILi256ELi128ELi64ELi8ES3_EELb1ELb0ELb1ELb0ELb0ELb1ELb0ELb0EEEvNS_16Flash_fwd_paramsE --------------------------
	.section	.nv.constant0._ZN5flash16flash_fwd_kernelI23Flash_fwd_kernel_traitsILi256ELi128ELi64ELi8ELb0ELb0EN7cutlass6half_tE19Flash_kernel_traitsILi256ELi128ELi64ELi8ES3_EELb1ELb0ELb1ELb0ELb0ELb1ELb0ELb0EEEvNS_16Flash_fwd_paramsE,"a",@progbits
	.sectionflags	@""
	.align	4
.nv.constant0._ZN5flash16flash_fwd_kernelI23Flash_fwd_kernel_traitsILi256ELi128ELi64ELi8ELb0ELb0EN7cutlass6half_tE19Flash_kernel_traitsILi256ELi128ELi64ELi8ES3_EELb1ELb0ELb1ELb0ELb0ELb1ELb0ELb0EEEvNS_16Flash_fwd_paramsE:
	.zero		992


//--------------------- .nv.constant0._ZN5flash16flash_fwd_kernelI23Flash_fwd_kernel_traitsILi256ELi128ELi64ELi8ELb0ELb0EN7cutlass6half_tE19Flash_kernel_traitsILi256ELi128ELi64ELi8ES3_EELb0ELb0ELb1ELb0ELb0ELb1ELb1ELb0EEEvNS_16Flash_fwd_paramsE --------------------------
	.section	.nv.constant0._ZN5flash16flash_fwd_kernelI23Flash_fwd_kernel_traitsILi256ELi128ELi64ELi8ELb0ELb0EN7cutlass6half_tE19Flash_kernel_traitsILi256ELi128ELi64ELi8ES3_EELb0ELb0ELb1ELb0ELb0ELb1ELb1ELb0EEEvNS_16Flash_fwd_paramsE,"a",@progbits
	.sectionflags	@""
	.align	4
.nv.constant0._ZN5flash16flash_fwd_kernelI23Flash_fwd_kernel_traitsILi256ELi128ELi64ELi8ELb0ELb0EN7cutlass6half_tE19Flash_kernel_traitsILi256ELi128ELi64ELi8ES3_EELb0ELb0ELb1ELb0ELb0ELb1ELb1ELb0EEEvNS_16Flash_fwd_paramsE:
	.zero		992


//--------------------- .nv.constant0._ZN5flash16flash_fwd_kernelI23Flash_fwd_kernel_traitsILi256ELi128ELi64ELi8ELb0ELb0EN7cutlass6half_tE19Flash_kernel_traitsILi256ELi128ELi64ELi8ES3_EELb1ELb0ELb1ELb1ELb0ELb0ELb0ELb0EEEvNS_16Flash_fwd_paramsE --------------------------
	.section	.nv.constant0._ZN5flash16flash_fwd_kernelI23Flash_fwd_kernel_traitsILi256ELi128ELi64ELi8ELb0ELb0EN7cutlass6half_tE19Flash_kernel_traitsILi256ELi128ELi64ELi8ES3_EELb1ELb0ELb1ELb1ELb0ELb0ELb0ELb0EEEvNS_16Flash_fwd_paramsE,"a",@progbits
	.sectionflags	@""
	.align	4
.nv.constant0._ZN5flash16flash_fwd_kernelI23Flash_fwd_kernel_traitsILi256ELi128ELi64ELi8ELb0ELb0EN7cutlass6half_tE19Flash_kernel_traitsILi256ELi128ELi64ELi8ES3_EELb1ELb0ELb1ELb1ELb0ELb0ELb0ELb0EEEvNS_16Flash_fwd_paramsE:
	.zero		992


//--------------------- .nv.constant0._ZN5flash16flash_fwd_kernelI23Flash_fwd_kernel_traitsILi256ELi128ELi64ELi8ELb0ELb0EN7cutlass6half_tE19Flash_kernel_traitsILi256ELi128ELi64ELi8ES3_EELb1ELb0ELb1ELb0ELb0ELb0ELb0ELb1EEEvNS_16Flash_fwd_paramsE --------------------------
	.section	.nv.constant0._ZN5flash16flash_fwd_kernelI23Flash_fwd_kernel_traitsILi256ELi128ELi64ELi8ELb0ELb0EN7cutlass6half_tE19Flash_kernel_traitsILi256ELi128ELi64ELi8ES3_EELb1ELb0ELb1ELb0ELb0ELb0ELb0ELb1EEEvNS_16Flash_fwd_paramsE,"a",@progbits
	.sectionflags	@""
	.align	4
.nv.constant0._ZN5flash16flash_fwd_kernelI23Flash_fwd_kernel_traitsILi256ELi128ELi64ELi8ELb0ELb0EN7cutlass6half_tE19Flash_kernel_traitsILi256ELi128ELi64ELi8ES3_EELb1ELb0ELb1ELb0ELb0ELb0ELb0ELb1EEEvNS_16Flash_fwd_paramsE:
	.zero		992


//--------------------- .nv.constant0._ZN5flash16flash_fwd_kernelI23Flash_fwd_kernel_traitsILi256ELi128ELi64ELi8ELb0ELb0EN7cutlass6half_tE19Flash_kernel_traitsILi256ELi128ELi64ELi8ES3_EELb0ELb0ELb1ELb0ELb0ELb0ELb1ELb0EEEvNS_16Flash_fwd_paramsE --------------------------
	.section	.nv.constant0._ZN5flash16flash_fwd_kernelI23Flash_fwd_kernel_traitsILi256ELi128ELi64ELi8ELb0ELb0EN7cutlass6half_tE19Flash_kernel_traitsILi256ELi128ELi64ELi8ES3_EELb0ELb0ELb1ELb0ELb0ELb0ELb1ELb0EEEvNS_16Flash_fwd_paramsE,"a",@progbits
	.sectionflags	@""
	.align	4
.nv.constant0._ZN5flash16flash_fwd_kernelI23Flash_fwd_kernel_traitsILi256ELi128ELi64ELi8ELb0ELb0EN7cutlass6half_tE19Flash_kernel_traitsILi256ELi128ELi64ELi8ES3_EELb0ELb0ELb1ELb0ELb0ELb0ELb1ELb0EEEvNS_16Flash_fwd_paramsE:
	.zero		992


//--------------------- .nv.constant0._ZN5flash16flash_fwd_kernelI23Flash_fwd_kernel_traitsILi256ELi128ELi64ELi8ELb0ELb0EN7cutlass6half_tE19Flash_kernel_traitsILi256ELi128ELi64ELi8ES3_EELb1ELb0ELb1ELb1ELb0ELb0ELb0ELb1EEEvNS_16Flash_fwd_paramsE --------------------------
	.section	.nv.constant0._ZN5flash16flash_fwd_kernelI23Flash_fwd_kernel_traitsILi256ELi128ELi64ELi8ELb0ELb0EN7cutlass6half_tE19Flash_kernel_traitsILi256ELi128ELi64ELi8ES3_EELb1ELb0ELb1ELb1ELb0ELb0ELb0ELb1EEEvNS_16Flash_fwd_paramsE,"a",@progbits
	.sectionflags	@""
	.align	4
.nv.constant0._ZN5flash16flash_fwd_kernelI23Flash_fwd_kernel_traitsILi256ELi128ELi64ELi8ELb0ELb0EN7cutlass6half_tE19Flash_kernel_traitsILi256ELi128ELi64ELi8ES3_EELb1ELb0ELb1ELb1ELb0ELb0ELb0ELb1EEEvNS_16Flash_fwd_paramsE:
	.zero		992


//--------------------- .nv.constant0._ZN5flash16flash_fwd_kernelI23Flash_fwd_kernel_traitsILi256ELi128ELi64ELi8ELb0ELb0EN7cutlass6half_tE19Flash_kernel_traitsILi256ELi128ELi64ELi8ES3_EELb0ELb0ELb1ELb1ELb0ELb0ELb1ELb0EEEvNS_16Flash_fwd_paramsE --------------------------
	.section	.nv.constant0._ZN5flash16flash_fwd_kernelI23Flash_fwd_kernel_traitsILi256ELi128ELi64ELi8ELb0ELb0EN7cutlass6half_tE19Flash_kernel_traitsILi256ELi128ELi64ELi8ES3_EELb0ELb0ELb1ELb1ELb0ELb0ELb1ELb0EEEvNS_16Flash_fwd_paramsE,"a",@progbits
	.sectionflags	@""
	.align	4
.nv.constant0._ZN5flash16flash_fwd_kernelI23Flash_fwd_kernel_traitsILi256ELi128ELi64ELi8ELb0ELb0EN7cutlass6half_tE19Flash_kernel_traitsILi256ELi128ELi64ELi8ES3_EELb0ELb0ELb1ELb1ELb0ELb0ELb1ELb0EEEvNS_16Flash_fwd_paramsE:
	.zero		992


//--------------------- SYMBOLS --------------------------

	.type		.nv.reservedSmem.offset0,@object
	.size		.nv.reservedSmem.offset0,0x4
